	.target	sm_90a

	.elftype	@"ET_EXEC"


//--------------------- .note.nv.tkinfo           --------------------------
	.section	.note.nv.tkinfo,"",@"SHT_NOTE"
	.sectionflags	@"SHF_NOTE_NV_TKINFO"
	.tkinfo
        /*0018*/ 	.word	0x00000002
        /*0030*/ 	.string	""
        /*0030*/ 	.string	"ptxas"
        /*0030*/ 	.string	"Cuda compilation tools, release 13.0, V13.0.88"
        /*0030*/ 	.string	"Build cuda_13.0.r13.0/compiler.36424714_0"
        /*0030*/ 	.string	"-arch sm_90a -m 64 "



//--------------------- .note.nv.cuinfo           --------------------------
	.section	.note.nv.cuinfo,"",@"SHT_NOTE"
	.sectionflags	@"SHF_NOTE_NV_CUINFO"
        /*0018*/ 	.short	0x0002
        /*001a*/ 	.short	0x005a
        /*001c*/ 	.short	0x0082
	.zero		2


//--------------------- .nv.info                  --------------------------
	.section	.nv.info,"",@"SHT_CUDA_INFO"
	.align	4


	//----- nvinfo : EIATTR_REGCOUNT
	.align		4
        /*0000*/ 	.byte	0x04, 0x2f
        /*0002*/ 	.short	(.L_12 - .L_11)
	.align		4
.L_11:
        /*0004*/ 	.word	index@(_ZN5flash24flash_fwd_splitkv_kernelI23Flash_fwd_kernel_traitsILi128ELi64ELi64ELi4ELb0ELb0EN7cutlass6half_tE19Flash_kernel_traitsILi128ELi64ELi64ELi4ES3_EELb1ELb0ELb1ELb0ELb0ELb1ELb1ELb1EEEvNS_16Flash_fwd_paramsE)
        /*0008*/ 	.word	0x000000d2


	//----- nvinfo : EIATTR_FRAME_SIZE
	.align		4
.L_12:
        /*000c*/ 	.byte	0x04, 0x11
        /*000e*/ 	.short	(.L_14 - .L_13)
	.align		4
.L_13:
        /*0010*/ 	.word	index@(_ZN5flash24flash_fwd_splitkv_kernelI23Flash_fwd_kernel_traitsILi128ELi64ELi64ELi4ELb0ELb0EN7cutlass6half_tE19Flash_kernel_traitsILi128ELi64ELi64ELi4ES3_EELb1ELb0ELb1ELb0ELb0ELb1ELb1ELb1EEEvNS_16Flash_fwd_paramsE)
        /*0014*/ 	.word	0x00000000


	//----- nvinfo : EIATTR_REGCOUNT
	.align		4
.L_14:
        /*0018*/ 	.byte	0x04, 0x2f
        /*001a*/ 	.short	(.L_16 - .L_15)
	.align		4
.L_15:
        /*001c*/ 	.word	index@(_ZN5flash24flash_fwd_splitkv_kernelI23Flash_fwd_kernel_traitsILi128ELi64ELi64ELi4ELb0ELb0EN7cutlass6half_tE19Flash_kernel_traitsILi128ELi64ELi64ELi4ES3_EELb1ELb0ELb1ELb0ELb0ELb0ELb1ELb1EEEvNS_16Flash_fwd_paramsE)
        /*0020*/ 	.word	0x000000b8


	//----- nvinfo : EIATTR_FRAME_SIZE
	.align		4
.L_16:
        /*0024*/ 	.byte	0x04, 0x11
        /*0026*/ 	.short	(.L_18 - .L_17)
	.align		4
.L_17:
        /*0028*/ 	.word	index@(_ZN5flash24flash_fwd_splitkv_kernelI23Flash_fwd_kernel_traitsILi128ELi64ELi64ELi4ELb0ELb0EN7cutlass6half_tE19Flash_kernel_traitsILi128ELi64ELi64ELi4ES3_EELb1ELb0ELb1ELb0ELb0ELb0ELb1ELb1EEEvNS_16Flash_fwd_paramsE)
        /*002c*/ 	.word	0x00000000


	//----- nvinfo : EIATTR_REGCOUNT
	.align		4
.L_18:
        /*0030*/ 	.byte	0x04, 0x2f
        /*0032*/ 	.short	(.L_20 - .L_19)
	.align		4
.L_19:
        /*0034*/ 	.word	index@(_ZN5flash24flash_fwd_splitkv_kernelI23Flash_fwd_kernel_traitsILi128ELi64ELi64ELi4ELb0ELb0EN7cutlass6half_tE19Flash_kernel_traitsILi128ELi64ELi64ELi4ES3_EELb1ELb0ELb0ELb0ELb1ELb1ELb1ELb1EEEvNS_16Flash_fwd_paramsE)
        /*0038*/ 	.word	0x000000c5


	//----- nvinfo : EIATTR_FRAME_SIZE
	.align		4
.L_20:
        /*003c*/ 	.byte	0x04, 0x11
        /*003e*/ 	.short	(.L_22 - .L_21)
	.align		4
.L_21:
        /*0040*/ 	.word	index@(_ZN5flash24flash_fwd_splitkv_kernelI23Flash_fwd_kernel_traitsILi128ELi64ELi64ELi4ELb0ELb0EN7cutlass6half_tE19Flash_kernel_traitsILi128ELi64ELi64ELi4ES3_EELb1ELb0ELb0ELb0ELb1ELb1ELb1ELb1EEEvNS_16Flash_fwd_paramsE)
        /*0044*/ 	.word	0x00000000


	//----- nvinfo : EIATTR_REGCOUNT
	.align		4
.L_22:
        /*0048*/ 	.byte	0x04, 0x2f
        /*004a*/ 	.short	(.L_24 - .L_23)
	.align		4
.L_23:
        /*004c*/ 	.word	index@(_ZN5flash24flash_fwd_splitkv_kernelI23Flash_fwd_kernel_traitsILi128ELi64ELi64ELi4ELb0ELb0EN7cutlass6half_tE19Flash_kernel_traitsILi128ELi64ELi64ELi4ES3_EELb1ELb0ELb0ELb0ELb1ELb0ELb1ELb1EEEvNS_16Flash_fwd_paramsE)
        /*0050*/ 	.word	0x000000b4


	//----- nvinfo : EIATTR_FRAME_SIZE
	.align		4
.L_24:
        /*0054*/ 	.byte	0x04, 0x11
        /*0056*/ 	.short	(.L_26 - .L_25)
	.align		4
.L_25:
        /*0058*/ 	.word	index@(_ZN5flash24flash_fwd_splitkv_kernelI23Flash_fwd_kernel_traitsILi128ELi64ELi64ELi4ELb0ELb0EN7cutlass6half_tE19Flash_kernel_traitsILi128ELi64ELi64ELi4ES3_EELb1ELb0ELb0ELb0ELb1ELb0ELb1ELb1EEEvNS_16Flash_fwd_paramsE)
        /*005c*/ 	.word	0x00000000


	//----- nvinfo : EIATTR_REGCOUNT
	.align		4
.L_26:
        /*0060*/ 	.byte	0x04, 0x2f
        /*0062*/ 	.short	(.L_28 - .L_27)
	.align		4
.L_27:
        /*0064*/ 	.word	index@(_ZN5flash24flash_fwd_splitkv_kernelI23Flash_fwd_kernel_traitsILi128ELi64ELi64ELi4ELb0ELb0EN7cutlass6half_tE19Flash_kernel_traitsILi128ELi64ELi64ELi4ES3_EELb1ELb0ELb1ELb0ELb0ELb1ELb1ELb0EEEvNS_16Flash_fwd_paramsE)
        /*0068*/ 	.word	0x000000c8


	//----- nvinfo : EIATTR_FRAME_SIZE
	.align		4
.L_28:
        /*006c*/ 	.byte	0x04, 0x11
        /*006e*/ 	.short	(.L_30 - .L_29)
	.align		4
.L_29:
        /*0070*/ 	.word	index@(_ZN5flash24flash_fwd_splitkv_kernelI23Flash_fwd_kernel_traitsILi128ELi64ELi64ELi4ELb0ELb0EN7cutlass6half_tE19Flash_kernel_traitsILi128ELi64ELi64ELi4ES3_EELb1ELb0ELb1ELb0ELb0ELb1ELb1ELb0EEEvNS_16Flash_fwd_paramsE)
        /*0074*/ 	.word	0x00000000


	//----- nvinfo : EIATTR_REGCOUNT
	.align		4
.L_30:
        /*0078*/ 	.byte	0x04, 0x2f
        /*007a*/ 	.short	(.L_32 - .L_31)
	.align		4
.L_31:
        /*007c*/ 	.word	index@(_ZN5flash24flash_fwd_splitkv_kernelI23Flash_fwd_kernel_traitsILi128ELi64ELi64ELi4ELb0ELb0EN7cutlass6half_tE19Flash_kernel_traitsILi128ELi64ELi64ELi4ES3_EELb1ELb0ELb1ELb0ELb0ELb0ELb1ELb0EEEvNS_16Flash_fwd_paramsE)
        /*0080*/ 	.word	0x000000c7


	//----- nvinfo : EIATTR_FRAME_SIZE
	.align		4
.L_32:
        /*0084*/ 	.byte	0x04, 0x11
        /*0086*/ 	.short	(.L_34 - .L_33)
	.align		4
.L_33:
        /*0088*/ 	.word	index@(_ZN5flash24flash_fwd_splitkv_kernelI23Flash_fwd_kernel_traitsILi128ELi64ELi64ELi4ELb0ELb0EN7cutlass6half_tE19Flash_kernel_traitsILi128ELi64ELi64ELi4ES3_EELb1ELb0ELb1ELb0ELb0ELb0ELb1ELb0EEEvNS_16Flash_fwd_paramsE)
        /*008c*/ 	.word	0x00000000


	//----- nvinfo : EIATTR_REGCOUNT
	.align		4
.L_34:
        /*0090*/ 	.byte	0x04, 0x2f
        /*0092*/ 	.short	(.L_36 - .L_35)
	.align		4
.L_35:
        /*0094*/ 	.word	index@(_ZN5flash24flash_fwd_splitkv_kernelI23Flash_fwd_kernel_traitsILi128ELi64ELi64ELi4ELb0ELb0EN7cutlass6half_tE19Flash_kernel_traitsILi128ELi64ELi64ELi4ES3_EELb1ELb0ELb0ELb0ELb1ELb1ELb1ELb0EEEvNS_16Flash_fwd_paramsE)
        /*0098*/ 	.word	0x000000ca


	//----- nvinfo : EIATTR_FRAME_SIZE
	.align		4
.L_36:
        /*009c*/ 	.byte	0x04, 0x11
        /*009e*/ 	.short	(.L_38 - .L_37)
	.align		4
.L_37:
        /*00a0*/ 	.word	index@(_ZN5flash24flash_fwd_splitkv_kernelI23Flash_fwd_kernel_traitsILi128ELi64ELi64ELi4ELb0ELb0EN7cutlass6half_tE19Flash_kernel_traitsILi128ELi64ELi64ELi4ES3_EELb1ELb0ELb0ELb0ELb1ELb1ELb1ELb0EEEvNS_16Flash_fwd_paramsE)
        /*00a4*/ 	.word	0x00000000


	//----- nvinfo : EIATTR_REGCOUNT
	.align		4
.L_38:
        /*00a8*/ 	.byte	0x04, 0x2f
        /*00aa*/ 	.short	(.L_40 - .L_39)
	.align		4
.L_39:
        /*00ac*/ 	.word	index@(_ZN5flash24flash_fwd_splitkv_kernelI23Flash_fwd_kernel_traitsILi128ELi64ELi64ELi4ELb0ELb0EN7cutlass6half_tE19Flash_kernel_traitsILi128ELi64ELi64ELi4ES3_EELb1ELb0ELb0ELb0ELb1ELb0ELb1ELb0EEEvNS_16Flash_fwd_paramsE)
        /*00b0*/ 	.word	0x000000b7


	//----- nvinfo : EIATTR_FRAME_SIZE
	.align		4
.L_40:
        /*00b4*/ 	.byte	0x04, 0x11
        /*00b6*/ 	.short	(.L_42 - .L_41)
	.align		4
.L_41:
        /*00b8*/ 	.word	index@(_ZN5flash24flash_fwd_splitkv_kernelI23Flash_fwd_kernel_traitsILi128ELi64ELi64ELi4ELb0ELb0EN7cutlass6half_tE19Flash_kernel_traitsILi128ELi64ELi64ELi4ES3_EELb1ELb0ELb0ELb0ELb1ELb0ELb1ELb0EEEvNS_16Flash_fwd_paramsE)
        /*00bc*/ 	.word	0x00000000


	//----- nvinfo : EIATTR_REGCOUNT
	.align		4
.L_42:
        /*00c0*/ 	.byte	0x04, 0x2f
        /*00c2*/ 	.short	(.L_44 - .L_43)
	.align		4
.L_43:
        /*00c4*/ 	.word	index@(_ZN5flash24flash_fwd_splitkv_kernelI23Flash_fwd_kernel_traitsILi128ELi64ELi64ELi4ELb0ELb0EN7cutlass6half_tE19Flash_kernel_traitsILi128ELi64ELi64ELi4ES3_EELb1ELb0ELb1ELb0ELb0ELb1ELb0ELb1EEEvNS_16Flash_fwd_paramsE)
        /*00c8*/ 	.word	0x000000ca


	//----- nvinfo : EIATTR_FRAME_SIZE
	.align		4
.L_44:
        /*00cc*/ 	.byte	0x04, 0x11
        /*00ce*/ 	.short	(.L_46 - .L_45)
	.align		4
.L_45:
        /*00d0*/ 	.word	index@(_ZN5flash24flash_fwd_splitkv_kernelI23Flash_fwd_kernel_traitsILi128ELi64ELi64ELi4ELb0ELb0EN7cutlass6half_tE19Flash_kernel_traitsILi128ELi64ELi64ELi4ES3_EELb1ELb0ELb1ELb0ELb0ELb1ELb0ELb1EEEvNS_16Flash_fwd_paramsE)
        /*00d4*/ 	.word	0x00000000


	//----- nvinfo : EIATTR_REGCOUNT
	.align		4
.L_46:
        /*00d8*/ 	.byte	0x04, 0x2f
        /*00da*/ 	.short	(.L_48 - .L_47)
	.align		4
.L_47:
        /*00dc*/ 	.word	index@(_ZN5flash24flash_fwd_splitkv_kernelI23Flash_fwd_kernel_traitsILi128ELi64ELi64ELi4ELb0ELb0EN7cutlass6half_tE19Flash_kernel_traitsILi128ELi64ELi64ELi4ES3_EELb1ELb0ELb1ELb0ELb0ELb0ELb0ELb1EEEvNS_16Flash_fwd_paramsE)
        /*00e0*/ 	.word	0x000000bd


	//----- nvinfo : EIATTR_FRAME_SIZE
	.align		4
.L_48:
        /*00e4*/ 	.byte	0x04, 0x11
        /*00e6*/ 	.short	(.L_50 - .L_49)
	.align		4
.L_49:
        /*00e8*/ 	.word	index@(_ZN5flash24flash_fwd_splitkv_kernelI23Flash_fwd_kernel_traitsILi128ELi64ELi64ELi4ELb0ELb0EN7cutlass6half_tE19Flash_kernel_traitsILi128ELi64ELi64ELi4ES3_EELb1ELb0ELb1ELb0ELb0ELb0ELb0ELb1EEEvNS_16Flash_fwd_paramsE)
        /*00ec*/ 	.word	0x00000000


	//----- nvinfo : EIATTR_REGCOUNT
	.align		4
.L_50:
        /*00f0*/ 	.byte	0x04, 0x2f
        /*00f2*/ 	.short	(.L_52 - .L_51)
	.align		4
.L_51:
        /*00f4*/ 	.word	index@(_ZN5flash24flash_fwd_splitkv_kernelI23Flash_fwd_kernel_traitsILi128ELi64ELi64ELi4ELb0ELb0EN7cutlass6half_tE19Flash_kernel_traitsILi128ELi64ELi64ELi4ES3_EELb1ELb0ELb0ELb0ELb1ELb1ELb0ELb1EEEvNS_16Flash_fwd_paramsE)
        /*00f8*/ 	.word	0x000000c5


	//----- nvinfo : EIATTR_FRAME_SIZE
	.align		4
.L_52:
        /*00fc*/ 	.byte	0x04, 0x11
        /*00fe*/ 	.short	(.L_54 - .L_53)
	.align		4
.L_53:
        /*0100*/ 	.word	index@(_ZN5flash24flash_fwd_splitkv_kernelI23Flash_fwd_kernel_traitsILi128ELi64ELi64ELi4ELb0ELb0EN7cutlass6half_tE19Flash_kernel_traitsILi128ELi64ELi64ELi4ES3_EELb1ELb0ELb0ELb0ELb1ELb1ELb0ELb1EEEvNS_16Flash_fwd_paramsE)
        /*0104*/ 	.word	0x00000000


	//----- nvinfo : EIATTR_REGCOUNT
	.align		4
.L_54:
        /*0108*/ 	.byte	0x04, 0x2f
        /*010a*/ 	.short	(.L_56 - .L_55)
	.align		4
.L_55:
        /*010c*/ 	.word	index@(_ZN5flash24flash_fwd_splitkv_kernelI23Flash_fwd_kernel_traitsILi128ELi64ELi64ELi4ELb0ELb0EN7cutlass6half_tE19Flash_kernel_traitsILi128ELi64ELi64ELi4ES3_EELb1ELb0ELb0ELb0ELb1ELb0ELb0ELb1EEEvNS_16Flash_fwd_paramsE)
        /*0110*/ 	.word	0x000000b2


	//----- nvinfo : EIATTR_FRAME_SIZE
	.align		4
.L_56:
        /*0114*/ 	.byte	0x04, 0x11
        /*0116*/ 	.short	(.L_58 - .L_57)
	.align		4
.L_57:
        /*0118*/ 	.word	index@(_ZN5flash24flash_fwd_splitkv_kernelI23Flash_fwd_kernel_traitsILi128ELi64ELi64ELi4ELb0ELb0EN7cutlass6half_tE19Flash_kernel_traitsILi128ELi64ELi64ELi4ES3_EELb1ELb0ELb0ELb0ELb1ELb0ELb0ELb1EEEvNS_16Flash_fwd_paramsE)
        /*011c*/ 	.word	0x00000000


	//----- nvinfo : EIATTR_REGCOUNT
	.align		4
.L_58:
        /*0120*/ 	.byte	0x04, 0x2f
        /*0122*/ 	.short	(.L_60 - .L_59)
	.align		4
.L_59:
        /*0124*/ 	.word	index@(_ZN5flash24flash_fwd_splitkv_kernelI23Flash_fwd_kernel_traitsILi128ELi64ELi64ELi4ELb0ELb0EN7cutlass6half_tE19Flash_kernel_traitsILi128ELi64ELi64ELi4ES3_EELb1ELb0ELb1ELb0ELb0ELb1ELb0ELb0EEEvNS_16Flash_fwd_paramsE)
        /*0128*/ 	.word	0x000000cc


	//----- nvinfo : EIATTR_FRAME_SIZE
	.align		4
.L_60:
        /*012c*/ 	.byte	0x04, 0x11
        /*012e*/ 	.short	(.L_62 - .L_61)
	.align		4
.L_61:
        /*0130*/ 	.word	index@(_ZN5flash24flash_fwd_splitkv_kernelI23Flash_fwd_kernel_traitsILi128ELi64ELi64ELi4ELb0ELb0EN7cutlass6half_tE19Flash_kernel_traitsILi128ELi64ELi64ELi4ES3_EELb1ELb0ELb1ELb0ELb0ELb1ELb0ELb0EEEvNS_16Flash_fwd_paramsE)
        /*0134*/ 	.word	0x00000000


	//----- nvinfo : EIATTR_REGCOUNT
	.align		4
.L_62:
        /*0138*/ 	.byte	0x04, 0x2f
        /*013a*/ 	.short	(.L_64 - .L_63)
	.align		4
.L_63:
        /*013c*/ 	.word	index@(_ZN5flash24flash_fwd_splitkv_kernelI23Flash_fwd_kernel_traitsILi128ELi64ELi64ELi4ELb0ELb0EN7cutlass6half_tE19Flash_kernel_traitsILi128ELi64ELi64ELi4ES3_EELb1ELb0ELb1ELb0ELb0ELb0ELb0ELb0EEEvNS_16Flash_fwd_paramsE)
        /*0140*/ 	.word	0x000000c6


	//----- nvinfo : EIATTR_FRAME_SIZE
	.align		4
.L_64:
        /*0144*/ 	.byte	0x04, 0x11
        /*0146*/ 	.short	(.L_66 - .L_65)
	.align		4
.L_65:
        /*0148*/ 	.word	index@(_ZN5flash24flash_fwd_splitkv_kernelI23Flash_fwd_kernel_traitsILi128ELi64ELi64ELi4ELb0ELb0EN7cutlass6half_tE19Flash_kernel_traitsILi128ELi64ELi64ELi4ES3_EELb1ELb0ELb1ELb0ELb0ELb0ELb0ELb0EEEvNS_16Flash_fwd_paramsE)
        /*014c*/ 	.word	0x00000000


	//----- nvinfo : EIATTR_REGCOUNT
	.align		4
.L_66:
        /*0150*/ 	.byte	0x04, 0x2f
        /*0152*/ 	.short	(.L_68 - .L_67)
	.align		4
.L_67:
        /*0154*/ 	.word	index@(_ZN5flash24flash_fwd_splitkv_kernelI23Flash_fwd_kernel_traitsILi128ELi64ELi64ELi4ELb0ELb0EN7cutlass6half_tE19Flash_kernel_traitsILi128ELi64ELi64ELi4ES3_EELb1ELb0ELb0ELb0ELb1ELb1ELb0ELb0EEEvNS_16Flash_fwd_paramsE)
        /*0158*/ 	.word	0x000000e5


	//----- nvinfo : EIATTR_FRAME_SIZE
	.align		4
.L_68:
        /*015c*/ 	.byte	0x04, 0x11
        /*015e*/ 	.short	(.L_70 - .L_69)
	.align		4
.L_69:
        /*0160*/ 	.word	index@(_ZN5flash24flash_fwd_splitkv_kernelI23Flash_fwd_kernel_traitsILi128ELi64ELi64ELi4ELb0ELb0EN7cutlass6half_tE19Flash_kernel_traitsILi128ELi64ELi64ELi4ES3_EELb1ELb0ELb0ELb0ELb1ELb1ELb0ELb0EEEvNS_16Flash_fwd_paramsE)
        /*0164*/ 	.word	0x00000000


	//----- nvinfo : EIATTR_REGCOUNT
	.align		4
.L_70:
        /*0168*/ 	.byte	0x04, 0x2f
        /*016a*/ 	.short	(.L_72 - .L_71)
	.align		4
.L_71:
        /*016c*/ 	.word	index@(_ZN5flash24flash_fwd_splitkv_kernelI23Flash_fwd_kernel_traitsILi128ELi64ELi64ELi4ELb0ELb0EN7cutlass6half_tE19Flash_kernel_traitsILi128ELi64ELi64ELi4ES3_EELb1ELb0ELb0ELb0ELb1ELb0ELb0ELb0EEEvNS_16Flash_fwd_paramsE)
        /*0170*/ 	.word	0x000000b2


	//----- nvinfo : EIATTR_FRAME_SIZE
	.align		4
.L_72:
        /*0174*/ 	.byte	0x04, 0x11
        /*0176*/ 	.short	(.L_74 - .L_73)
	.align		4
.L_73:
        /*0178*/ 	.word	index@(_ZN5flash24flash_fwd_splitkv_kernelI23Flash_fwd_kernel_traitsILi128ELi64ELi64ELi4ELb0ELb0EN7cutlass6half_tE19Flash_kernel_traitsILi128ELi64ELi64ELi4ES3_EELb1ELb0ELb0ELb0ELb1ELb0ELb0ELb0EEEvNS_16Flash_fwd_paramsE)
        /*017c*/ 	.word	0x00000000


	//----- nvinfo : EIATTR_REGCOUNT
	.align		4
.L_74:
        /*0180*/ 	.byte	0x04, 0x2f
        /*0182*/ 	.short	(.L_76 - .L_75)
	.align		4
.L_75:
        /*0184*/ 	.word	index@(_ZN5flash24flash_fwd_splitkv_kernelI23Flash_fwd_kernel_traitsILi128ELi64ELi64ELi4ELb0ELb0EN7cutlass6half_tE19Flash_kernel_traitsILi128ELi64ELi64ELi4ES3_EELb1ELb0ELb0ELb1ELb1ELb1ELb1ELb0EEEvNS_16Flash_fwd_paramsE)
        /*0188*/ 	.word	0x000000cf


	//----- nvinfo : EIATTR_FRAME_SIZE
	.align		4
.L_76:
        /*018c*/ 	.byte	0x04, 0x11
        /*018e*/ 	.short	(.L_78 - .L_77)
	.align		4
.L_77:
        /*0190*/ 	.word	index@(_ZN5flash24flash_fwd_splitkv_kernelI23Flash_fwd_kernel_traitsILi128ELi64ELi64ELi4ELb0ELb0EN7cutlass6half_tE19Flash_kernel_traitsILi128ELi64ELi64ELi4ES3_EELb1ELb0ELb0ELb1ELb1ELb1ELb1ELb0EEEvNS_16Flash_fwd_paramsE)
        /*0194*/ 	.word	0x00000000


	//----- nvinfo : EIATTR_REGCOUNT
	.align		4
.L_78:
        /*0198*/ 	.byte	0x04, 0x2f
        /*019a*/ 	.short	(.L_80 - .L_79)
	.align		4
.L_79:
        /*019c*/ 	.word	index@(_ZN5flash24flash_fwd_splitkv_kernelI23Flash_fwd_kernel_traitsILi128ELi64ELi64ELi4ELb0ELb0EN7cutlass6half_tE19Flash_kernel_traitsILi128ELi64ELi64ELi4ES3_EELb1ELb0ELb0ELb1ELb1ELb0ELb1ELb0EEEvNS_16Flash_fwd_paramsE)
        /*01a0*/ 	.word	0x000000b4


	//----- nvinfo : EIATTR_FRAME_SIZE
	.align		4
.L_80:
        /*01a4*/ 	.byte	0x04, 0x11
        /*01a6*/ 	.short	(.L_82 - .L_81)
	.align		4
.L_81:
        /*01a8*/ 	.word	index@(_ZN5flash24flash_fwd_splitkv_kernelI23Flash_fwd_kernel_traitsILi128ELi64ELi64ELi4ELb0ELb0EN7cutlass6half_tE19Flash_kernel_traitsILi128ELi64ELi64ELi4ES3_EELb1ELb0ELb0ELb1ELb1ELb0ELb1ELb0EEEvNS_16Flash_fwd_paramsE)
        /*01ac*/ 	.word	0x00000000


	//----- nvinfo : EIATTR_REGCOUNT
	.align		4
.L_82:
        /*01b0*/ 	.byte	0x04, 0x2f
        /*01b2*/ 	.short	(.L_84 - .L_83)
	.align		4
.L_83:
        /*01b4*/ 	.word	index@(_ZN5flash24flash_fwd_splitkv_kernelI23Flash_fwd_kernel_traitsILi128ELi64ELi64ELi4ELb0ELb0EN7cutlass6half_tE19Flash_kernel_traitsILi128ELi64ELi64ELi4ES3_EELb1ELb0ELb0ELb1ELb1ELb1ELb0ELb0EEEvNS_16Flash_fwd_paramsE)
        /*01b8*/ 	.word	0x000000c7


	//----- nvinfo : EIATTR_FRAME_SIZE
	.align		4
.L_84:
        /*01bc*/ 	.byte	0x04, 0x11
        /*01be*/ 	.short	(.L_86 - .L_85)
	.align		4
.L_85:
        /*01c0*/ 	.word	index@(_ZN5flash24flash_fwd_splitkv_kernelI23Flash_fwd_kernel_traitsILi128ELi64ELi64ELi4ELb0ELb0EN7cutlass6half_tE19Flash_kernel_traitsILi128ELi64ELi64ELi4ES3_EELb1ELb0ELb0ELb1ELb1ELb1ELb0ELb0EEEvNS_16Flash_fwd_paramsE)
        /*01c4*/ 	.word	0x00000000


	//----- nvinfo : EIATTR_REGCOUNT
	.align		4
.L_86:
        /*01c8*/ 	.byte	0x04, 0x2f
        /*01ca*/ 	.short	(.L_88 - .L_87)
	.align		4
.L_87:
        /*01cc*/ 	.word	index@(_ZN5flash24flash_fwd_splitkv_kernelI23Flash_fwd_kernel_traitsILi128ELi64ELi64ELi4ELb0ELb0EN7cutlass6half_tE19Flash_kernel_traitsILi128ELi64ELi64ELi4ES3_EELb1ELb0ELb0ELb1ELb1ELb0ELb0ELb0EEEvNS_16Flash_fwd_paramsE)
        /*01d0*/ 	.word	0x000000b6


	//----- nvinfo : EIATTR_FRAME_SIZE
	.align		4
.L_88:
        /*01d4*/ 	.byte	0x04, 0x11
        /*01d6*/ 	.short	(.L_90 - .L_89)
	.align		4
.L_89:
        /*01d8*/ 	.word	index@(_ZN5flash24flash_fwd_splitkv_kernelI23Flash_fwd_kernel_traitsILi128ELi64ELi64ELi4ELb0ELb0EN7cutlass6half_tE19Flash_kernel_traitsILi128ELi64ELi64ELi4ES3_EELb1ELb0ELb0ELb1ELb1ELb0ELb0ELb0EEEvNS_16Flash_fwd_paramsE)
        /*01dc*/ 	.word	0x00000000


	//----- nvinfo : EIATTR_REGCOUNT
	.align		4
.L_90:
        /*01e0*/ 	.byte	0x04, 0x2f
        /*01e2*/ 	.short	(.L_92 - .L_91)
	.align		4
.L_91:
        /*01e4*/ 	.word	index@(_ZN5flash24flash_fwd_splitkv_kernelI23Flash_fwd_kernel_traitsILi128ELi64ELi64ELi4ELb0ELb0EN7cutlass6half_tE19Flash_kernel_traitsILi128ELi64ELi64ELi4ES3_EELb1ELb0ELb0ELb0ELb0ELb1ELb1ELb1EEEvNS_16Flash_fwd_paramsE)
        /*01e8*/ 	.word	0x000000d8


	//----- nvinfo : EIATTR_FRAME_SIZE
	.align		4
.L_92:
        /*01ec*/ 	.byte	0x04, 0x11
        /*01ee*/ 	.short	(.L_94 - .L_93)
	.align		4
.L_93:
        /*01f0*/ 	.word	index@(_ZN5flash24flash_fwd_splitkv_kernelI23Flash_fwd_kernel_traitsILi128ELi64ELi64ELi4ELb0ELb0EN7cutlass6half_tE19Flash_kernel_traitsILi128ELi64ELi64ELi4ES3_EELb1ELb0ELb0ELb0ELb0ELb1ELb1ELb1EEEvNS_16Flash_fwd_paramsE)
        /*01f4*/ 	.word	0x00000000


	//----- nvinfo : EIATTR_REGCOUNT
	.align		4
.L_94:
        /*01f8*/ 	.byte	0x04, 0x2f
        /*01fa*/ 	.short	(.L_96 - .L_95)
	.align		4
.L_95:
        /*01fc*/ 	.word	index@(_ZN5flash24flash_fwd_splitkv_kernelI23Flash_fwd_kernel_traitsILi128ELi64ELi64ELi4ELb0ELb0EN7cutlass6half_tE19Flash_kernel_traitsILi128ELi64ELi64ELi4ES3_EELb1ELb0ELb0ELb0ELb0ELb0ELb1ELb1EEEvNS_16Flash_fwd_paramsE)
        /*0200*/ 	.word	0x000000c4


	//----- nvinfo : EIATTR_FRAME_SIZE
	.align		4
.L_96:
        /*0204*/ 	.byte	0x04, 0x11
        /*0206*/ 	.short	(.L_98 - .L_97)
	.align		4
.L_97:
        /*0208*/ 	.word	index@(_ZN5flash24flash_fwd_splitkv_kernelI23Flash_fwd_kernel_traitsILi128ELi64ELi64ELi4ELb0ELb0EN7cutlass6half_tE19Flash_kernel_traitsILi128ELi64ELi64ELi4ES3_EELb1ELb0ELb0ELb0ELb0ELb0ELb1ELb1EEEvNS_16Flash_fwd_paramsE)
        /*020c*/ 	.word	0x00000000


	//----- nvinfo : EIATTR_REGCOUNT
	.align		4
.L_98:
        /*0210*/ 	.byte	0x04, 0x2f
        /*0212*/ 	.short	(.L_100 - .L_99)
	.align		4
.L_99:
        /*0214*/ 	.word	index@(_ZN5flash24flash_fwd_splitkv_kernelI23Flash_fwd_kernel_traitsILi128ELi64ELi64ELi4ELb0ELb0EN7cutlass6half_tE19Flash_kernel_traitsILi128ELi64ELi64ELi4ES3_EELb1ELb0ELb0ELb0ELb0ELb1ELb1ELb0EEEvNS_16Flash_fwd_paramsE)
        /*0218*/ 	.word	0x000000ce


	//----- nvinfo : EIATTR_FRAME_SIZE
	.align		4
.L_100:
        /*021c*/ 	.byte	0x04, 0x11
        /*021e*/ 	.short	(.L_102 - .L_101)
	.align		4
.L_101:
        /*0220*/ 	.word	index@(_ZN5flash24flash_fwd_splitkv_kernelI23Flash_fwd_kernel_traitsILi128ELi64ELi64ELi4ELb0ELb0EN7cutlass6half_tE19Flash_kernel_traitsILi128ELi64ELi64ELi4ES3_EELb1ELb0ELb0ELb0ELb0ELb1ELb1ELb0EEEvNS_16Flash_fwd_paramsE)
        /*0224*/ 	.word	0x00000000


	//----- nvinfo : EIATTR_REGCOUNT
	.align		4
.L_102:
        /*0228*/ 	.byte	0x04, 0x2f
        /*022a*/ 	.short	(.L_104 - .L_103)
	.align		4
.L_103:
        /*022c*/ 	.word	index@(_ZN5flash24flash_fwd_splitkv_kernelI23Flash_fwd_kernel_traitsILi128ELi64ELi64ELi4ELb0ELb0EN7cutlass6half_tE19Flash_kernel_traitsILi128ELi64ELi64ELi4ES3_EELb1ELb0ELb0ELb0ELb0ELb0ELb1ELb0EEEvNS_16Flash_fwd_paramsE)
        /*0230*/ 	.word	0x000000bb


	//----- nvinfo : EIATTR_FRAME_SIZE
	.align		4
.L_104:
        /*0234*/ 	.byte	0x04, 0x11
        /*0236*/ 	.short	(.L_106 - .L_105)
	.align		4
.L_105:
        /*0238*/ 	.word	index@(_ZN5flash24flash_fwd_splitkv_kernelI23Flash_fwd_kernel_traitsILi128ELi64ELi64ELi4ELb0ELb0EN7cutlass6half_tE19Flash_kernel_traitsILi128ELi64ELi64ELi4ES3_EELb1ELb0ELb0ELb0ELb0ELb0ELb1ELb0EEEvNS_16Flash_fwd_paramsE)
        /*023c*/ 	.word	0x00000000


	//----- nvinfo : EIATTR_REGCOUNT
	.align		4
.L_106:
        /*0240*/ 	.byte	0x04, 0x2f
        /*0242*/ 	.short	(.L_108 - .L_107)
	.align		4
.L_107:
        /*0244*/ 	.word	index@(_ZN5flash24flash_fwd_splitkv_kernelI23Flash_fwd_kernel_traitsILi128ELi64ELi64ELi4ELb0ELb0EN7cutlass6half_tE19Flash_kernel_traitsILi128ELi64ELi64ELi4ES3_EELb1ELb0ELb0ELb0ELb0ELb1ELb0ELb1EEEvNS_16Flash_fwd_paramsE)
        /*0248*/ 	.word	0x000000de


	//----- nvinfo : EIATTR_FRAME_SIZE
	.align		4
.L_108:
        /*024c*/ 	.byte	0x04, 0x11
        /*024e*/ 	.short	(.L_110 - .L_109)
	.align		4
.L_109:
        /*0250*/ 	.word	index@(_ZN5flash24flash_fwd_splitkv_kernelI23Flash_fwd_kernel_traitsILi128ELi64ELi64ELi4ELb0ELb0EN7cutlass6half_tE19Flash_kernel_traitsILi128ELi64ELi64ELi4ES3_EELb1ELb0ELb0ELb0ELb0ELb1ELb0ELb1EEEvNS_16Flash_fwd_paramsE)
        /*0254*/ 	.word	0x00000000


	//----- nvinfo : EIATTR_REGCOUNT
	.align		4
.L_110:
        /*0258*/ 	.byte	0x04, 0x2f
        /*025a*/ 	.short	(.L_112 - .L_111)
	.align		4
.L_111:
        /*025c*/ 	.word	index@(_ZN5flash24flash_fwd_splitkv_kernelI23Flash_fwd_kernel_traitsILi128ELi64ELi64ELi4ELb0ELb0EN7cutlass6half_tE19Flash_kernel_traitsILi128ELi64ELi64ELi4ES3_EELb1ELb0ELb0ELb0ELb0ELb0ELb0ELb1EEEvNS_16Flash_fwd_paramsE)
        /*0260*/ 	.word	0x000000bc


	//----- nvinfo : EIATTR_FRAME_SIZE
	.align		4
.L_112:
        /*0264*/ 	.byte	0x04, 0x11
        /*0266*/ 	.short	(.L_114 - .L_113)
	.align		4
.L_113:
        /*0268*/ 	.word	index@(_ZN5flash24flash_fwd_splitkv_kernelI23Flash_fwd_kernel_traitsILi128ELi64ELi64ELi4ELb0ELb0EN7cutlass6half_tE19Flash_kernel_traitsILi128ELi64ELi64ELi4ES3_EELb1ELb0ELb0ELb0ELb0ELb0ELb0ELb1EEEvNS_16Flash_fwd_paramsE)
        /*026c*/ 	.word	0x00000000


	//----- nvinfo : EIATTR_REGCOUNT
	.align		4
.L_114:
        /*0270*/ 	.byte	0x04, 0x2f
        /*0272*/ 	.short	(.L_116 - .L_115)
	.align		4
.L_115:
        /*0274*/ 	.word	index@(_ZN5flash24flash_fwd_splitkv_kernelI23Flash_fwd_kernel_traitsILi128ELi64ELi64ELi4ELb0ELb0EN7cutlass6half_tE19Flash_kernel_traitsILi128ELi64ELi64ELi4ES3_EELb1ELb0ELb0ELb0ELb0ELb1ELb0ELb0EEEvNS_16Flash_fwd_paramsE)
        /*0278*/ 	.word	0x000000ca


	//----- nvinfo : EIATTR_FRAME_SIZE
	.align		4
.L_116:
        /*027c*/ 	.byte	0x04, 0x11
        /*027e*/ 	.short	(.L_118 - .L_117)
	.align		4
.L_117:
        /*0280*/ 	.word	index@(_ZN5flash24flash_fwd_splitkv_kernelI23Flash_fwd_kernel_traitsILi128ELi64ELi64ELi4ELb0ELb0EN7cutlass6half_tE19Flash_kernel_traitsILi128ELi64ELi64ELi4ES3_EELb1ELb0ELb0ELb0ELb0ELb1ELb0ELb0EEEvNS_16Flash_fwd_paramsE)
        /*0284*/ 	.word	0x00000000


	//----- nvinfo : EIATTR_REGCOUNT
	.align		4
.L_118:
        /*0288*/ 	.byte	0x04, 0x2f
        /*028a*/ 	.short	(.L_120 - .L_119)
	.align		4
.L_119:
        /*028c*/ 	.word	index@(_ZN5flash24flash_fwd_splitkv_kernelI23Flash_fwd_kernel_traitsILi128ELi64ELi64ELi4ELb0ELb0EN7cutlass6half_tE19Flash_kernel_traitsILi128ELi64ELi64ELi4ES3_EELb1ELb0ELb0ELb0ELb0ELb0ELb0ELb0EEEvNS_16Flash_fwd_paramsE)
        /*0290*/ 	.word	0x000000c4


	//----- nvinfo : EIATTR_FRAME_SIZE
	.align		4
.L_120:
        /*0294*/ 	.byte	0x04, 0x11
        /*0296*/ 	.short	(.L_122 - .L_121)
	.align		4
.L_121:
        /*0298*/ 	.word	index@(_ZN5flash24flash_fwd_splitkv_kernelI23Flash_fwd_kernel_traitsILi128ELi64ELi64ELi4ELb0ELb0EN7cutlass6half_tE19Flash_kernel_traitsILi128ELi64ELi64ELi4ES3_EELb1ELb0ELb0ELb0ELb0ELb0ELb0ELb0EEEvNS_16Flash_fwd_paramsE)
        /*029c*/ 	.word	0x00000000


	//----- nvinfo : EIATTR_REGCOUNT
	.align		4
.L_122:
        /*02a0*/ 	.byte	0x04, 0x2f
        /*02a2*/ 	.short	(.L_124 - .L_123)
	.align		4
.L_123:
        /*02a4*/ 	.word	index@(_ZN5flash32flash_fwd_splitkv_combine_kernelI23Flash_fwd_kernel_traitsILi128ELi64ELi64ELi4ELb0ELb0EN7cutlass6half_tE19Flash_kernel_traitsILi128ELi64ELi64ELi4ES3_EELi4ELi1ELb1EEEvNS_16Flash_fwd_paramsE)
        /*02a8*/ 	.word	0x00000036


	//----- nvinfo : EIATTR_FRAME_SIZE
	.align		4
.L_124:
        /*02ac*/ 	.byte	0x04, 0x11
        /*02ae*/ 	.short	(.L_126 - .L_125)
	.align		4
.L_125:
        /*02b0*/ 	.word	index@($__internal_27_$__cuda_sm20_div_s64)
        /*02b4*/ 	.word	0x00000000


	//----- nvinfo : EIATTR_FRAME_SIZE
	.align		4
.L_126:
        /*02b8*/ 	.byte	0x04, 0x11
        /*02ba*/ 	.short	(.L_128 - .L_127)
	.align		4
.L_127:
        /*02bc*/ 	.word	index@(_ZN5flash32flash_fwd_splitkv_combine_kernelI23Flash_fwd_kernel_traitsILi128ELi64ELi64ELi4ELb0ELb0EN7cutlass6half_tE19Flash_kernel_traitsILi128ELi64ELi64ELi4ES3_EELi4ELi1ELb1EEEvNS_16Flash_fwd_paramsE)
        /*02c0*/ 	.word	0x00000000


	//----- nvinfo : EIATTR_REGCOUNT
	.align		4
.L_128:
        /*02c4*/ 	.byte	0x04, 0x2f
        /*02c6*/ 	.short	(.L_130 - .L_129)
	.align		4
.L_129:
        /*02c8*/ 	.word	index@(_ZN5flash32flash_fwd_splitkv_combine_kernelI23Flash_fwd_kernel_traitsILi128ELi64ELi64ELi4ELb0ELb0EN7cutlass6half_tE19Flash_kernel_traitsILi128ELi64ELi64ELi4ES3_EELi4ELi2ELb1EEEvNS_16Flash_fwd_paramsE)
        /*02cc*/ 	.word	0x00000038


	//----- nvinfo : EIATTR_FRAME_SIZE
	.align		4
.L_130:
        /*02d0*/ 	.byte	0x04, 0x11
        /*02d2*/ 	.short	(.L_132 - .L_131)
	.align		4
.L_131:
        /*02d4*/ 	.word	index@($__internal_26_$__cuda_sm20_div_s64)
        /*02d8*/ 	.word	0x00000000


	//----- nvinfo : EIATTR_FRAME_SIZE
	.align		4
.L_132:
        /*02dc*/ 	.byte	0x04, 0x11
        /*02de*/ 	.short	(.L_134 - .L_133)
	.align		4
.L_133:
        /*02e0*/ 	.word	index@(_ZN5flash32flash_fwd_splitkv_combine_kernelI23Flash_fwd_kernel_traitsILi128ELi64ELi64ELi4ELb0ELb0EN7cutlass6half_tE19Flash_kernel_traitsILi128ELi64ELi64ELi4ES3_EELi4ELi2ELb1EEEvNS_16Flash_fwd_paramsE)
        /*02e4*/ 	.word	0x00000000


	//----- nvinfo : EIATTR_REGCOUNT
	.align		4
.L_134:
        /*02e8*/ 	.byte	0x04, 0x2f
        /*02ea*/ 	.short	(.L_136 - .L_135)
	.align		4
.L_135:
        /*02ec*/ 	.word	index@(_ZN5flash32flash_fwd_splitkv_combine_kernelI23Flash_fwd_kernel_traitsILi128ELi64ELi64ELi4ELb0ELb0EN7cutlass6half_tE19Flash_kernel_traitsILi128ELi64ELi64ELi4ES3_EELi4ELi3ELb1EEEvNS_16Flash_fwd_paramsE)
        /*02f0*/ 	.word	0x00000034


	//----- nvinfo : EIATTR_FRAME_SIZE
	.align		4
.L_136:
        /*02f4*/ 	.byte	0x04, 0x11
        /*02f6*/ 	.short	(.L_138 - .L_137)
	.align		4
.L_137:
        /*02f8*/ 	.word	index@($__internal_25_$__cuda_sm20_div_s64)
        /*02fc*/ 	.word	0x00000000


	//----- nvinfo : EIATTR_FRAME_SIZE
	.align		4
.L_138:
        /*0300*/ 	.byte	0x04, 0x11
        /*0302*/ 	.short	(.L_140 - .L_139)
	.align		4
.L_139:
        /*0304*/ 	.word	index@(_ZN5flash32flash_fwd_splitkv_combine_kernelI23Flash_fwd_kernel_traitsILi128ELi64ELi64ELi4ELb0ELb0EN7cutlass6half_tE19Flash_kernel_traitsILi128ELi64ELi64ELi4ES3_EELi4ELi3ELb1EEEvNS_16Flash_fwd_paramsE)
        /*0308*/ 	.word	0x00000000


	//----- nvinfo : EIATTR_REGCOUNT
	.align		4
.L_140:
        /*030c*/ 	.byte	0x04, 0x2f
        /*030e*/ 	.short	(.L_142 - .L_141)
	.align		4
.L_141:
        /*0310*/ 	.word	index@(_ZN5flash32flash_fwd_splitkv_combine_kernelI23Flash_fwd_kernel_traitsILi128ELi64ELi64ELi4ELb0ELb0EN7cutlass6half_tE19Flash_kernel_traitsILi128ELi64ELi64ELi4ES3_EELi4ELi4ELb1EEEvNS_16Flash_fwd_paramsE)
        /*0314*/ 	.word	0x00000034


	//----- nvinfo : EIATTR_FRAME_SIZE
	.align		4
.L_142:
        /*0318*/ 	.byte	0x04, 0x11
        /*031a*/ 	.short	(.L_144 - .L_143)
	.align		4
.L_143:
        /*031c*/ 	.word	index@($__internal_24_$__cuda_sm20_div_s64)
        /*0320*/ 	.word	0x00000000


	//----- nvinfo : EIATTR_FRAME_SIZE
	.align		4
.L_144:
        /*0324*/ 	.byte	0x04, 0x11
        /*0326*/ 	.short	(.L_146 - .L_145)
	.align		4
.L_145:
        /*0328*/ 	.word	index@(_ZN5flash32flash_fwd_splitkv_combine_kernelI23Flash_fwd_kernel_traitsILi128ELi64ELi64ELi4ELb0ELb0EN7cutlass6half_tE19Flash_kernel_traitsILi128ELi64ELi64ELi4ES3_EELi4ELi4ELb1EEEvNS_16Flash_fwd_paramsE)
        /*032c*/ 	.word	0x00000000


	//----- nvinfo : EIATTR_REGCOUNT
	.align		4
.L_146:
        /*0330*/ 	.byte	0x04, 0x2f
        /*0332*/ 	.short	(.L_148 - .L_147)
	.align		4
.L_147:
        /*0334*/ 	.word	index@(_ZN5flash32flash_fwd_splitkv_combine_kernelI23Flash_fwd_kernel_traitsILi128ELi64ELi64ELi4ELb0ELb0EN7cutlass6half_tE19Flash_kernel_traitsILi128ELi64ELi64ELi4ES3_EELi4ELi5ELb1EEEvNS_16Flash_fwd_paramsE)
        /*0338*/ 	.word	0x00000034


	//----- nvinfo : EIATTR_FRAME_SIZE
	.align		4
.L_148:
        /*033c*/ 	.byte	0x04, 0x11
        /*033e*/ 	.short	(.L_150 - .L_149)
	.align		4
.L_149:
        /*0340*/ 	.word	index@($__internal_23_$__cuda_sm20_div_s64)
        /*0344*/ 	.word	0x00000000


	//----- nvinfo : EIATTR_FRAME_SIZE
	.align		4
.L_150:
        /*0348*/ 	.byte	0x04, 0x11
        /*034a*/ 	.short	(.L_152 - .L_151)
	.align		4
.L_151:
        /*034c*/ 	.word	index@(_ZN5flash32flash_fwd_splitkv_combine_kernelI23Flash_fwd_kernel_traitsILi128ELi64ELi64ELi4ELb0ELb0EN7cutlass6half_tE19Flash_kernel_traitsILi128ELi64ELi64ELi4ES3_EELi4ELi5ELb1EEEvNS_16Flash_fwd_paramsE)
        /*0350*/ 	.word	0x00000000


	//----- nvinfo : EIATTR_REGCOUNT
	.align		4
.L_152:
        /*0354*/ 	.byte	0x04, 0x2f
        /*0356*/ 	.short	(.L_154 - .L_153)
	.align		4
.L_153:
        /*0358*/ 	.word	index@(_ZN5flash32flash_fwd_splitkv_combine_kernelI23Flash_fwd_kernel_traitsILi128ELi64ELi64ELi4ELb0ELb0EN7cutlass6half_tE19Flash_kernel_traitsILi128ELi64ELi64ELi4ES3_EELi4ELi6ELb1EEEvNS_16Flash_fwd_paramsE)
        /*035c*/ 	.word	0x0000003a


	//----- nvinfo : EIATTR_FRAME_SIZE
	.align		4
.L_154:
        /*0360*/ 	.byte	0x04, 0x11
        /*0362*/ 	.short	(.L_156 - .L_155)
	.align		4
.L_155:
        /*0364*/ 	.word	index@($__internal_22_$__cuda_sm20_div_s64)
        /*0368*/ 	.word	0x00000000


	//----- nvinfo : EIATTR_FRAME_SIZE
	.align		4
.L_156:
        /*036c*/ 	.byte	0x04, 0x11
        /*036e*/ 	.short	(.L_158 - .L_157)
	.align		4
.L_157:
        /*0370*/ 	.word	index@(_ZN5flash32flash_fwd_splitkv_combine_kernelI23Flash_fwd_kernel_traitsILi128ELi64ELi64ELi4ELb0ELb0EN7cutlass6half_tE19Flash_kernel_traitsILi128ELi64ELi64ELi4ES3_EELi4ELi6ELb1EEEvNS_16Flash_fwd_paramsE)
        /*0374*/ 	.word	0x00000000


	//----- nvinfo : EIATTR_REGCOUNT
	.align		4
.L_158:
        /*0378*/ 	.byte	0x04, 0x2f
        /*037a*/ 	.short	(.L_160 - .L_159)
	.align		4
.L_159:
        /*037c*/ 	.word	index@(_ZN5flash32flash_fwd_splitkv_combine_kernelI23Flash_fwd_kernel_traitsILi128ELi64ELi64ELi4ELb0ELb0EN7cutlass6half_tE19Flash_kernel_traitsILi128ELi64ELi64ELi4ES3_EELi4ELi7ELb1EEEvNS_16Flash_fwd_paramsE)
        /*0380*/ 	.word	0x0000003c


	//----- nvinfo : EIATTR_FRAME_SIZE
	.align		4
.L_160:
        /*0384*/ 	.byte	0x04, 0x11
        /*0386*/ 	.short	(.L_162 - .L_161)
	.align		4
.L_161:
        /*0388*/ 	.word	index@($__internal_21_$__cuda_sm20_div_s64)
        /*038c*/ 	.word	0x00000000


	//----- nvinfo : EIATTR_FRAME_SIZE
	.align		4
.L_162:
        /*0390*/ 	.byte	0x04, 0x11
        /*0392*/ 	.short	(.L_164 - .L_163)
	.align		4
.L_163:
        /*0394*/ 	.word	index@(_ZN5flash32flash_fwd_splitkv_combine_kernelI23Flash_fwd_kernel_traitsILi128ELi64ELi64ELi4ELb0ELb0EN7cutlass6half_tE19Flash_kernel_traitsILi128ELi64ELi64ELi4ES3_EELi4ELi7ELb1EEEvNS_16Flash_fwd_paramsE)
        /*0398*/ 	.word	0x00000000


	//----- nvinfo : EIATTR_REGCOUNT
	.align		4
.L_164:
        /*039c*/ 	.byte	0x04, 0x2f
        /*039e*/ 	.short	(.L_166 - .L_165)
	.align		4
.L_165:
        /*03a0*/ 	.word	index@(_ZN5flash32flash_fwd_splitkv_combine_kernelI23Flash_fwd_kernel_traitsILi128ELi64ELi64ELi4ELb0ELb0EN7cutlass6half_tE19Flash_kernel_traitsILi128ELi64ELi64ELi4ES3_EELi4ELi1ELb0EEEvNS_16Flash_fwd_paramsE)
        /*03a4*/ 	.word	0x00000036


	//----- nvinfo : EIATTR_FRAME_SIZE
	.align		4
.L_166:
        /*03a8*/ 	.byte	0x04, 0x11
        /*03aa*/ 	.short	(.L_168 - .L_167)
	.align		4
.L_167:
        /*03ac*/ 	.word	index@($__internal_20_$__cuda_sm20_div_s64)
        /*03b0*/ 	.word	0x00000000


	//----- nvinfo : EIATTR_FRAME_SIZE
	.align		4
.L_168:
        /*03b4*/ 	.byte	0x04, 0x11
        /*03b6*/ 	.short	(.L_170 - .L_169)
	.align		4
.L_169:
        /*03b8*/ 	.word	index@(_ZN5flash32flash_fwd_splitkv_combine_kernelI23Flash_fwd_kernel_traitsILi128ELi64ELi64ELi4ELb0ELb0EN7cutlass6half_tE19Flash_kernel_traitsILi128ELi64ELi64ELi4ES3_EELi4ELi1ELb0EEEvNS_16Flash_fwd_paramsE)
        /*03bc*/ 	.word	0x00000000


	//----- nvinfo : EIATTR_REGCOUNT
	.align		4
.L_170:
        /*03c0*/ 	.byte	0x04, 0x2f
        /*03c2*/ 	.short	(.L_172 - .L_171)
	.align		4
.L_171:
        /*03c4*/ 	.word	index@(_ZN5flash32flash_fwd_splitkv_combine_kernelI23Flash_fwd_kernel_traitsILi128ELi64ELi64ELi4ELb0ELb0EN7cutlass6half_tE19Flash_kernel_traitsILi128ELi64ELi64ELi4ES3_EELi4ELi2ELb0EEEvNS_16Flash_fwd_paramsE)
        /*03c8*/ 	.word	0x00000038


	//----- nvinfo : EIATTR_FRAME_SIZE
	.align		4
.L_172:
        /*03cc*/ 	.byte	0x04, 0x11
        /*03ce*/ 	.short	(.L_174 - .L_173)
	.align		4
.L_173:
        /*03d0*/ 	.word	index@($__internal_19_$__cuda_sm20_div_s64)
        /*03d4*/ 	.word	0x00000000


	//----- nvinfo : EIATTR_FRAME_SIZE
	.align		4
.L_174:
        /*03d8*/ 	.byte	0x04, 0x11
        /*03da*/ 	.short	(.L_176 - .L_175)
	.align		4
.L_175:
        /*03dc*/ 	.word	index@(_ZN5flash32flash_fwd_splitkv_combine_kernelI23Flash_fwd_kernel_traitsILi128ELi64ELi64ELi4ELb0ELb0EN7cutlass6half_tE19Flash_kernel_traitsILi128ELi64ELi64ELi4ES3_EELi4ELi2ELb0EEEvNS_16Flash_fwd_paramsE)
        /*03e0*/ 	.word	0x00000000


	//----- nvinfo : EIATTR_REGCOUNT
	.align		4
.L_176:
        /*03e4*/ 	.byte	0x04, 0x2f
        /*03e6*/ 	.short	(.L_178 - .L_177)
	.align		4
.L_177:
        /*03e8*/ 	.word	index@(_ZN5flash32flash_fwd_splitkv_combine_kernelI23Flash_fwd_kernel_traitsILi128ELi64ELi64ELi4ELb0ELb0EN7cutlass6half_tE19Flash_kernel_traitsILi128ELi64ELi64ELi4ES3_EELi4ELi3ELb0EEEvNS_16Flash_fwd_paramsE)
        /*03ec*/ 	.word	0x00000034


	//----- nvinfo : EIATTR_FRAME_SIZE
	.align		4
.L_178:
        /*03f0*/ 	.byte	0x04, 0x11
        /*03f2*/ 	.short	(.L_180 - .L_179)
	.align		4
.L_179:
        /*03f4*/ 	.word	index@($__internal_18_$__cuda_sm20_div_s64)
        /*03f8*/ 	.word	0x00000000


	//----- nvinfo : EIATTR_FRAME_SIZE
	.align		4
.L_180:
        /*03fc*/ 	.byte	0x04, 0x11
        /*03fe*/ 	.short	(.L_182 - .L_181)
	.align		4
.L_181:
        /*0400*/ 	.word	index@(_ZN5flash32flash_fwd_splitkv_combine_kernelI23Flash_fwd_kernel_traitsILi128ELi64ELi64ELi4ELb0ELb0EN7cutlass6half_tE19Flash_kernel_traitsILi128ELi64ELi64ELi4ES3_EELi4ELi3ELb0EEEvNS_16Flash_fwd_paramsE)
        /*0404*/ 	.word	0x00000000


	//----- nvinfo : EIATTR_REGCOUNT
	.align		4
.L_182:
        /*0408*/ 	.byte	0x04, 0x2f
        /*040a*/ 	.short	(.L_184 - .L_183)
	.align		4
.L_183:
        /*040c*/ 	.word	index@(_ZN5flash32flash_fwd_splitkv_combine_kernelI23Flash_fwd_kernel_traitsILi128ELi64ELi64ELi4ELb0ELb0EN7cutlass6half_tE19Flash_kernel_traitsILi128ELi64ELi64ELi4ES3_EELi4ELi4ELb0EEEvNS_16Flash_fwd_paramsE)
        /*0410*/ 	.word	0x00000034


	//----- nvinfo : EIATTR_FRAME_SIZE
	.align		4
.L_184:
        /*0414*/ 	.byte	0x04, 0x11
        /*0416*/ 	.short	(.L_186 - .L_185)
	.align		4
.L_185:
        /*0418*/ 	.word	index@($__internal_17_$__cuda_sm20_div_s64)
        /*041c*/ 	.word	0x00000000


	//----- nvinfo : EIATTR_FRAME_SIZE
	.align		4
.L_186:
        /*0420*/ 	.byte	0x04, 0x11
        /*0422*/ 	.short	(.L_188 - .L_187)
	.align		4
.L_187:
        /*0424*/ 	.word	index@(_ZN5flash32flash_fwd_splitkv_combine_kernelI23Flash_fwd_kernel_traitsILi128ELi64ELi64ELi4ELb0ELb0EN7cutlass6half_tE19Flash_kernel_traitsILi128ELi64ELi64ELi4ES3_EELi4ELi4ELb0EEEvNS_16Flash_fwd_paramsE)
        /*0428*/ 	.word	0x00000000


	//----- nvinfo : EIATTR_REGCOUNT
	.align		4
.L_188:
        /*042c*/ 	.byte	0x04, 0x2f
        /*042e*/ 	.short	(.L_190 - .L_189)
	.align		4
.L_189:
        /*0430*/ 	.word	index@(_ZN5flash32flash_fwd_splitkv_combine_kernelI23Flash_fwd_kernel_traitsILi128ELi64ELi64ELi4ELb0ELb0EN7cutlass6half_tE19Flash_kernel_traitsILi128ELi64ELi64ELi4ES3_EELi4ELi5ELb0EEEvNS_16Flash_fwd_paramsE)
        /*0434*/ 	.word	0x00000034


	//----- nvinfo : EIATTR_FRAME_SIZE
	.align		4
.L_190:
        /*0438*/ 	.byte	0x04, 0x11
        /*043a*/ 	.short	(.L_192 - .L_191)
	.align		4
.L_191:
        /*043c*/ 	.word	index@($__internal_16_$__cuda_sm20_div_s64)
        /*0440*/ 	.word	0x00000000


	//----- nvinfo : EIATTR_FRAME_SIZE
	.align		4
.L_192:
        /*0444*/ 	.byte	0x04, 0x11
        /*0446*/ 	.short	(.L_194 - .L_193)
	.align		4
.L_193:
        /*0448*/ 	.word	index@(_ZN5flash32flash_fwd_splitkv_combine_kernelI23Flash_fwd_kernel_traitsILi128ELi64ELi64ELi4ELb0ELb0EN7cutlass6half_tE19Flash_kernel_traitsILi128ELi64ELi64ELi4ES3_EELi4ELi5ELb0EEEvNS_16Flash_fwd_paramsE)
        /*044c*/ 	.word	0x00000000


	//----- nvinfo : EIATTR_REGCOUNT
	.align		4
.L_194:
        /*0450*/ 	.byte	0x04, 0x2f
        /*0452*/ 	.short	(.L_196 - .L_195)
	.align		4
.L_195:
        /*0454*/ 	.word	index@(_ZN5flash32flash_fwd_splitkv_combine_kernelI23Flash_fwd_kernel_traitsILi128ELi64ELi64ELi4ELb0ELb0EN7cutlass6half_tE19Flash_kernel_traitsILi128ELi64ELi64ELi4ES3_EELi4ELi6ELb0EEEvNS_16Flash_fwd_paramsE)
        /*0458*/ 	.word	0x0000003a


	//----- nvinfo : EIATTR_FRAME_SIZE
	.align		4
.L_196:
        /*045c*/ 	.byte	0x04, 0x11
        /*045e*/ 	.short	(.L_198 - .L_197)
	.align		4
.L_197:
        /*0460*/ 	.word	index@($__internal_15_$__cuda_sm20_div_s64)
        /*0464*/ 	.word	0x00000000


	//----- nvinfo : EIATTR_FRAME_SIZE
	.align		4
.L_198:
        /*0468*/ 	.byte	0x04, 0x11
        /*046a*/ 	.short	(.L_200 - .L_199)
	.align		4
.L_199:
        /*046c*/ 	.word	index@(_ZN5flash32flash_fwd_splitkv_combine_kernelI23Flash_fwd_kernel_traitsILi128ELi64ELi64ELi4ELb0ELb0EN7cutlass6half_tE19Flash_kernel_traitsILi128ELi64ELi64ELi4ES3_EELi4ELi6ELb0EEEvNS_16Flash_fwd_paramsE)
        /*0470*/ 	.word	0x00000000


	//----- nvinfo : EIATTR_REGCOUNT
	.align		4
.L_200:
        /*0474*/ 	.byte	0x04, 0x2f
        /*0476*/ 	.short	(.L_202 - .L_201)
	.align		4
.L_201:
        /*0478*/ 	.word	index@(_ZN5flash32flash_fwd_splitkv_combine_kernelI23Flash_fwd_kernel_traitsILi128ELi64ELi64ELi4ELb0ELb0EN7cutlass6half_tE19Flash_kernel_traitsILi128ELi64ELi64ELi4ES3_EELi4ELi7ELb0EEEvNS_16Flash_fwd_paramsE)
        /*047c*/ 	.word	0x0000003c


	//----- nvinfo : EIATTR_FRAME_SIZE
	.align		4
.L_202:
        /*0480*/ 	.byte	0x04, 0x11
        /*0482*/ 	.short	(.L_204 - .L_203)
	.align		4
.L_203:
        /*0484*/ 	.word	index@($__internal_14_$__cuda_sm20_div_s64)
        /*0488*/ 	.word	0x00000000


	//----- nvinfo : EIATTR_FRAME_SIZE
	.align		4
.L_204:
        /*048c*/ 	.byte	0x04, 0x11
        /*048e*/ 	.short	(.L_206 - .L_205)
	.align		4
.L_205:
        /*0490*/ 	.word	index@(_ZN5flash32flash_fwd_splitkv_combine_kernelI23Flash_fwd_kernel_traitsILi128ELi64ELi64ELi4ELb0ELb0EN7cutlass6half_tE19Flash_kernel_traitsILi128ELi64ELi64ELi4ES3_EELi4ELi7ELb0EEEvNS_16Flash_fwd_paramsE)
        /*0494*/ 	.word	0x00000000


	//----- nvinfo : EIATTR_REGCOUNT
	.align		4
.L_206:
        /*0498*/ 	.byte	0x04, 0x2f
        /*049a*/ 	.short	(.L_208 - .L_207)
	.align		4
.L_207:
        /*049c*/ 	.word	index@(_ZN5flash24flash_fwd_splitkv_kernelI23Flash_fwd_kernel_traitsILi128ELi64ELi128ELi4ELb0ELb0EN7cutlass6half_tE19Flash_kernel_traitsILi128ELi64ELi128ELi4ES3_EELb1ELb0ELb1ELb0ELb0ELb1ELb1ELb1EEEvNS_16Flash_fwd_paramsE)
        /*04a0*/ 	.word	0x000000ff


	//----- nvinfo : EIATTR_FRAME_SIZE
	.align		4
.L_208:
        /*04a4*/ 	.byte	0x04, 0x11
        /*04a6*/ 	.short	(.L_210 - .L_209)
	.align		4
.L_209:
        /*04a8*/ 	.word	index@($_ZN5flash24flash_fwd_splitkv_kernelI23Flash_fwd_kernel_traitsILi128ELi64ELi128ELi4ELb0ELb0EN7cutlass6half_tE19Flash_kernel_traitsILi128ELi64ELi128ELi4ES3_EELb1ELb0ELb1ELb0ELb0ELb1ELb1ELb1EEEvNS_16Flash_fwd_paramsE$_ZN5flash30compute_attn_1rowblock_splitkvI23Flash_fwd_kernel_traitsILi128ELi64ELi128ELi4ELb0ELb0EN7cutlass6half_tE19Flash_kernel_traitsILi128ELi64ELi128ELi4ES3_EELb1ELb0ELb1ELb0ELb0ELb1ELb1ELb1ENS_16Flash_fwd_paramsEEEvRKT8_iiiii)
        /*04ac*/ 	.word	0x00000000


	//----- nvinfo : EIATTR_FRAME_SIZE
	.align		4
.L_210:
        /*04b0*/ 	.byte	0x04, 0x11
        /*04b2*/ 	.short	(.L_212 - .L_211)
	.align		4
.L_211:
        /*04b4*/ 	.word	index@(_ZN5flash24flash_fwd_splitkv_kernelI23Flash_fwd_kernel_traitsILi128ELi64ELi128ELi4ELb0ELb0EN7cutlass6half_tE19Flash_kernel_traitsILi128ELi64ELi128ELi4ES3_EELb1ELb0ELb1ELb0ELb0ELb1ELb1ELb1EEEvNS_16Flash_fwd_paramsE)
        /*04b8*/ 	.word	0x00000000


	//----- nvinfo : EIATTR_REGCOUNT
	.align		4
.L_212:
        /*04bc*/ 	.byte	0x04, 0x2f
        /*04be*/ 	.short	(.L_214 - .L_213)
	.align		4
.L_213:
        /*04c0*/ 	.word	index@(_ZN5flash24flash_fwd_splitkv_kernelI23Flash_fwd_kernel_traitsILi128ELi64ELi128ELi4ELb0ELb0EN7cutlass6half_tE19Flash_kernel_traitsILi128ELi64ELi128ELi4ES3_EELb1ELb0ELb1ELb0ELb0ELb0ELb1ELb1EEEvNS_16Flash_fwd_paramsE)
        /*04c4*/ 	.word	0x000000ff


	//----- nvinfo : EIATTR_FRAME_SIZE
	.align		4
.L_214:
        /*04c8*/ 	.byte	0x04, 0x11
        /*04ca*/ 	.short	(.L_216 - .L_215)
	.align		4
.L_215:
        /*04cc*/ 	.word	index@($_ZN5flash24flash_fwd_splitkv_kernelI23Flash_fwd_kernel_traitsILi128ELi64ELi128ELi4ELb0ELb0EN7cutlass6half_tE19Flash_kernel_traitsILi128ELi64ELi128ELi4ES3_EELb1ELb0ELb1ELb0ELb0ELb0ELb1ELb1EEEvNS_16Flash_fwd_paramsE$_ZN5flash30compute_attn_1rowblock_splitkvI23Flash_fwd_kernel_traitsILi128ELi64ELi128ELi4ELb0ELb0EN7cutlass6half_tE19Flash_kernel_traitsILi128ELi64ELi128ELi4ES3_EELb1ELb0ELb1ELb0ELb0ELb0ELb1ELb1ENS_16Flash_fwd_paramsEEEvRKT8_iiiii)
        /*04d0*/ 	.word	0x00000000


	//----- nvinfo : EIATTR_FRAME_SIZE
	.align		4
.L_216:
        /*04d4*/ 	.byte	0x04, 0x11
        /*04d6*/ 	.short	(.L_218 - .L_217)
	.align		4
.L_217:
        /*04d8*/ 	.word	index@(_ZN5flash24flash_fwd_splitkv_kernelI23Flash_fwd_kernel_traitsILi128ELi64ELi128ELi4ELb0ELb0EN7cutlass6half_tE19Flash_kernel_traitsILi128ELi64ELi128ELi4ES3_EELb1ELb0ELb1ELb0ELb0ELb0ELb1ELb1EEEvNS_16Flash_fwd_paramsE)
        /*04dc*/ 	.word	0x00000000


	//----- nvinfo : EIATTR_REGCOUNT
	.align		4
.L_218:
        /*04e0*/ 	.byte	0x04, 0x2f
        /*04e2*/ 	.short	(.L_220 - .L_219)
	.align		4
.L_219:
        /*04e4*/ 	.word	index@(_ZN5flash24flash_fwd_splitkv_kernelI23Flash_fwd_kernel_traitsILi128ELi64ELi128ELi4ELb0ELb0EN7cutlass6half_tE19Flash_kernel_traitsILi128ELi64ELi128ELi4ES3_EELb1ELb0ELb0ELb0ELb1ELb1ELb1ELb1EEEvNS_16Flash_fwd_paramsE)
        /*04e8*/ 	.word	0x000000fe


	//----- nvinfo : EIATTR_FRAME_SIZE
	.align		4
.L_220:
        /*04ec*/ 	.byte	0x04, 0x11
        /*04ee*/ 	.short	(.L_222 - .L_221)
	.align		4
.L_221:
        /*04f0*/ 	.word	index@(_ZN5flash24flash_fwd_splitkv_kernelI23Flash_fwd_kernel_traitsILi128ELi64ELi128ELi4ELb0ELb0EN7cutlass6half_tE19Flash_kernel_traitsILi128ELi64ELi128ELi4ES3_EELb1ELb0ELb0ELb0ELb1ELb1ELb1ELb1EEEvNS_16Flash_fwd_paramsE)
        /*04f4*/ 	.word	0x00000000


	//----- nvinfo : EIATTR_REGCOUNT
	.align		4
.L_222:
        /*04f8*/ 	.byte	0x04, 0x2f
        /*04fa*/ 	.short	(.L_224 - .L_223)
	.align		4
.L_223:
        /*04fc*/ 	.word	index@(_ZN5flash24flash_fwd_splitkv_kernelI23Flash_fwd_kernel_traitsILi128ELi64ELi128ELi4ELb0ELb0EN7cutlass6half_tE19Flash_kernel_traitsILi128ELi64ELi128ELi4ES3_EELb1ELb0ELb0ELb0ELb1ELb0ELb1ELb1EEEvNS_16Flash_fwd_paramsE)
        /*0500*/ 	.word	0x000000f8


	//----- nvinfo : EIATTR_FRAME_SIZE
	.align		4
.L_224:
        /*0504*/ 	.byte	0x04, 0x11
        /*0506*/ 	.short	(.L_226 - .L_225)
	.align		4
.L_225:
        /*0508*/ 	.word	index@(_ZN5flash24flash_fwd_splitkv_kernelI23Flash_fwd_kernel_traitsILi128ELi64ELi128ELi4ELb0ELb0EN7cutlass6half_tE19Flash_kernel_traitsILi128ELi64ELi128ELi4ES3_EELb1ELb0ELb0ELb0ELb1ELb0ELb1ELb1EEEvNS_16Flash_fwd_paramsE)
        /*050c*/ 	.word	0x00000000


	//----- nvinfo : EIATTR_REGCOUNT
	.align		4
.L_226:
        /*0510*/ 	.byte	0x04, 0x2f
        /*0512*/ 	.short	(.L_228 - .L_227)
	.align		4
.L_227:
        /*0514*/ 	.word	index@(_ZN5flash24flash_fwd_splitkv_kernelI23Flash_fwd_kernel_traitsILi128ELi64ELi128ELi4ELb0ELb0EN7cutlass6half_tE19Flash_kernel_traitsILi128ELi64ELi128ELi4ES3_EELb1ELb0ELb1ELb0ELb0ELb1ELb1ELb0EEEvNS_16Flash_fwd_paramsE)
        /*0518*/ 	.word	0x000000ff


	//----- nvinfo : EIATTR_FRAME_SIZE
	.align		4
.L_228:
        /*051c*/ 	.byte	0x04, 0x11
        /*051e*/ 	.short	(.L_230 - .L_229)
	.align		4
.L_229:
        /*0520*/ 	.word	index@(_ZN5flash24flash_fwd_splitkv_kernelI23Flash_fwd_kernel_traitsILi128ELi64ELi128ELi4ELb0ELb0EN7cutlass6half_tE19Flash_kernel_traitsILi128ELi64ELi128ELi4ES3_EELb1ELb0ELb1ELb0ELb0ELb1ELb1ELb0EEEvNS_16Flash_fwd_paramsE)
        /*0524*/ 	.word	0x00000000


	//----- nvinfo : EIATTR_REGCOUNT
	.align		4
.L_230:
        /*0528*/ 	.byte	0x04, 0x2f
        /*052a*/ 	.short	(.L_232 - .L_231)
	.align		4
.L_231:
        /*052c*/ 	.word	index@(_ZN5flash24flash_fwd_splitkv_kernelI23Flash_fwd_kernel_traitsILi128ELi64ELi128ELi4ELb0ELb0EN7cutlass6half_tE19Flash_kernel_traitsILi128ELi64ELi128ELi4ES3_EELb1ELb0ELb1ELb0ELb0ELb0ELb1ELb0EEEvNS_16Flash_fwd_paramsE)
        /*0530*/ 	.word	0x000000fc


	//----- nvinfo : EIATTR_FRAME_SIZE
	.align		4
.L_232:
        /*0534*/ 	.byte	0x04, 0x11
        /*0536*/ 	.short	(.L_234 - .L_233)
	.align		4
.L_233:
        /*0538*/ 	.word	index@(_ZN5flash24flash_fwd_splitkv_kernelI23Flash_fwd_kernel_traitsILi128ELi64ELi128ELi4ELb0ELb0EN7cutlass6half_tE19Flash_kernel_traitsILi128ELi64ELi128ELi4ES3_EELb1ELb0ELb1ELb0ELb0ELb0ELb1ELb0EEEvNS_16Flash_fwd_paramsE)
        /*053c*/ 	.word	0x00000000


	//----- nvinfo : EIATTR_REGCOUNT
	.align		4
.L_234:
        /*0540*/ 	.byte	0x04, 0x2f
        /*0542*/ 	.short	(.L_236 - .L_235)
	.align		4
.L_235:
        /*0544*/ 	.word	index@(_ZN5flash24flash_fwd_splitkv_kernelI23Flash_fwd_kernel_traitsILi128ELi64ELi128ELi4ELb0ELb0EN7cutlass6half_tE19Flash_kernel_traitsILi128ELi64ELi128ELi4ES3_EELb1ELb0ELb0ELb0ELb1ELb1ELb1ELb0EEEvNS_16Flash_fwd_paramsE)
        /*0548*/ 	.word	0x000000ff


	//----- nvinfo : EIATTR_FRAME_SIZE
	.align		4
.L_236:
        /*054c*/ 	.byte	0x04, 0x11
        /*054e*/ 	.short	(.L_238 - .L_237)
	.align		4
.L_237:
        /*0550*/ 	.word	index@(_ZN5flash24flash_fwd_splitkv_kernelI23Flash_fwd_kernel_traitsILi128ELi64ELi128ELi4ELb0ELb0EN7cutlass6half_tE19Flash_kernel_traitsILi128ELi64ELi128ELi4ES3_EELb1ELb0ELb0ELb0ELb1ELb1ELb1ELb0EEEvNS_16Flash_fwd_paramsE)
        /*0554*/ 	.word	0x00000000


	//----- nvinfo : EIATTR_REGCOUNT
	.align		4
.L_238:
        /*0558*/ 	.byte	0x04, 0x2f
        /*055a*/ 	.short	(.L_240 - .L_239)
	.align		4
.L_239:
        /*055c*/ 	.word	index@(_ZN5flash24flash_fwd_splitkv_kernelI23Flash_fwd_kernel_traitsILi128ELi64ELi128ELi4ELb0ELb0EN7cutlass6half_tE19Flash_kernel_traitsILi128ELi64ELi128ELi4ES3_EELb1ELb0ELb0ELb0ELb1ELb0ELb1ELb0EEEvNS_16Flash_fwd_paramsE)
        /*0560*/ 	.word	0x000000ff


	//----- nvinfo : EIATTR_FRAME_SIZE
	.align		4
.L_240:
        /*0564*/ 	.byte	0x04, 0x11
        /*0566*/ 	.short	(.L_242 - .L_241)
	.align		4
.L_241:
        /*0568*/ 	.word	index@(_ZN5flash24flash_fwd_splitkv_kernelI23Flash_fwd_kernel_traitsILi128ELi64ELi128ELi4ELb0ELb0EN7cutlass6half_tE19Flash_kernel_traitsILi128ELi64ELi128ELi4ES3_EELb1ELb0ELb0ELb0ELb1ELb0ELb1ELb0EEEvNS_16Flash_fwd_paramsE)
        /*056c*/ 	.word	0x00000000


	//----- nvinfo : EIATTR_REGCOUNT
	.align		4
.L_242:
        /*0570*/ 	.byte	0x04, 0x2f
        /*0572*/ 	.short	(.L_244 - .L_243)
	.align		4
.L_243:
        /*0574*/ 	.word	index@(_ZN5flash24flash_fwd_splitkv_kernelI23Flash_fwd_kernel_traitsILi128ELi64ELi128ELi4ELb0ELb0EN7cutlass6half_tE19Flash_kernel_traitsILi128ELi64ELi128ELi4ES3_EELb1ELb0ELb1ELb0ELb0ELb1ELb0ELb1EEEvNS_16Flash_fwd_paramsE)
        /*0578*/ 	.word	0x000000ff


	//----- nvinfo : EIATTR_FRAME_SIZE
	.align		4
.L_244:
        /*057c*/ 	.byte	0x04, 0x11
        /*057e*/ 	.short	(.L_246 - .L_245)
	.align		4
.L_245:
        /*0580*/ 	.word	index@($_ZN5flash24flash_fwd_splitkv_kernelI23Flash_fwd_kernel_traitsILi128ELi64ELi128ELi4ELb0ELb0EN7cutlass6half_tE19Flash_kernel_traitsILi128ELi64ELi128ELi4ES3_EELb1ELb0ELb1ELb0ELb0ELb1ELb0ELb1EEEvNS_16Flash_fwd_paramsE$_ZN5flash30compute_attn_1rowblock_splitkvI23Flash_fwd_kernel_traitsILi128ELi64ELi128ELi4ELb0ELb0EN7cutlass6half_tE19Flash_kernel_traitsILi128ELi64ELi128ELi4ES3_EELb1ELb0ELb1ELb0ELb0ELb1ELb0ELb1ENS_16Flash_fwd_paramsEEEvRKT8_iiiii)
        /*0584*/ 	.word	0x00000010


	//----- nvinfo : EIATTR_FRAME_SIZE
	.align		4
.L_246:
        /*0588*/ 	.byte	0x04, 0x11
        /*058a*/ 	.short	(.L_248 - .L_247)
	.align		4
.L_247:
        /*058c*/ 	.word	index@(_ZN5flash24flash_fwd_splitkv_kernelI23Flash_fwd_kernel_traitsILi128ELi64ELi128ELi4ELb0ELb0EN7cutlass6half_tE19Flash_kernel_traitsILi128ELi64ELi128ELi4ES3_EELb1ELb0ELb1ELb0ELb0ELb1ELb0ELb1EEEvNS_16Flash_fwd_paramsE)
        /*0590*/ 	.word	0x00000010


	//----- nvinfo : EIATTR_REGCOUNT
	.align		4
.L_248:
        /*0594*/ 	.byte	0x04, 0x2f
        /*0596*/ 	.short	(.L_250 - .L_249)
	.align		4
.L_249:
        /*0598*/ 	.word	index@(_ZN5flash24flash_fwd_splitkv_kernelI23Flash_fwd_kernel_traitsILi128ELi64ELi128ELi4ELb0ELb0EN7cutlass6half_tE19Flash_kernel_traitsILi128ELi64ELi128ELi4ES3_EELb1ELb0ELb1ELb0ELb0ELb0ELb0ELb1EEEvNS_16Flash_fwd_paramsE)
        /*059c*/ 	.word	0x000000fe


	//----- nvinfo : EIATTR_FRAME_SIZE
	.align		4
.L_250:
        /*05a0*/ 	.byte	0x04, 0x11
        /*05a2*/ 	.short	(.L_252 - .L_251)
	.align		4
.L_251:
        /*05a4*/ 	.word	index@($_ZN5flash24flash_fwd_splitkv_kernelI23Flash_fwd_kernel_traitsILi128ELi64ELi128ELi4ELb0ELb0EN7cutlass6half_tE19Flash_kernel_traitsILi128ELi64ELi128ELi4ES3_EELb1ELb0ELb1ELb0ELb0ELb0ELb0ELb1EEEvNS_16Flash_fwd_paramsE$_ZN5flash30compute_attn_1rowblock_splitkvI23Flash_fwd_kernel_traitsILi128ELi64ELi128ELi4ELb0ELb0EN7cutlass6half_tE19Flash_kernel_traitsILi128ELi64ELi128ELi4ES3_EELb1ELb0ELb1ELb0ELb0ELb0ELb0ELb1ENS_16Flash_fwd_paramsEEEvRKT8_iiiii)
        /*05a8*/ 	.word	0x00000000


	//----- nvinfo : EIATTR_FRAME_SIZE
	.align		4
.L_252:
        /*05ac*/ 	.byte	0x04, 0x11
        /*05ae*/ 	.short	(.L_254 - .L_253)
	.align		4
.L_253:
        /*05b0*/ 	.word	index@(_ZN5flash24flash_fwd_splitkv_kernelI23Flash_fwd_kernel_traitsILi128ELi64ELi128ELi4ELb0ELb0EN7cutlass6half_tE19Flash_kernel_traitsILi128ELi64ELi128ELi4ES3_EELb1ELb0ELb1ELb0ELb0ELb0ELb0ELb1EEEvNS_16Flash_fwd_paramsE)
        /*05b4*/ 	.word	0x00000000


	//----- nvinfo : EIATTR_REGCOUNT
	.align		4
.L_254:
        /*05b8*/ 	.byte	0x04, 0x2f
        /*05ba*/ 	.short	(.L_256 - .L_255)
	.align		4
.L_255:
        /*05bc*/ 	.word	index@(_ZN5flash24flash_fwd_splitkv_kernelI23Flash_fwd_kernel_traitsILi128ELi64ELi128ELi4ELb0ELb0EN7cutlass6half_tE19Flash_kernel_traitsILi128ELi64ELi128ELi4ES3_EELb1ELb0ELb0ELb0ELb1ELb1ELb0ELb1EEEvNS_16Flash_fwd_paramsE)
        /*05c0*/ 	.word	0x000000fe


	//----- nvinfo : EIATTR_FRAME_SIZE
	.align		4
.L_256:
        /*05c4*/ 	.byte	0x04, 0x11
        /*05c6*/ 	.short	(.L_258 - .L_257)
	.align		4
.L_257:
        /*05c8*/ 	.word	index@(_ZN5flash24flash_fwd_splitkv_kernelI23Flash_fwd_kernel_traitsILi128ELi64ELi128ELi4ELb0ELb0EN7cutlass6half_tE19Flash_kernel_traitsILi128ELi64ELi128ELi4ES3_EELb1ELb0ELb0ELb0ELb1ELb1ELb0ELb1EEEvNS_16Flash_fwd_paramsE)
        /*05cc*/ 	.word	0x00000000


	//----- nvinfo : EIATTR_REGCOUNT
	.align		4
.L_258:
        /*05d0*/ 	.byte	0x04, 0x2f
        /*05d2*/ 	.short	(.L_260 - .L_259)
	.align		4
.L_259:
        /*05d4*/ 	.word	index@(_ZN5flash24flash_fwd_splitkv_kernelI23Flash_fwd_kernel_traitsILi128ELi64ELi128ELi4ELb0ELb0EN7cutlass6half_tE19Flash_kernel_traitsILi128ELi64ELi128ELi4ES3_EELb1ELb0ELb0ELb0ELb1ELb0ELb0ELb1EEEvNS_16Flash_fwd_paramsE)
        /*05d8*/ 	.word	0x000000f7


	//----- nvinfo : EIATTR_FRAME_SIZE
	.align		4
.L_260:
        /*05dc*/ 	.byte	0x04, 0x11
        /*05de*/ 	.short	(.L_262 - .L_261)
	.align		4
.L_261:
        /*05e0*/ 	.word	index@(_ZN5flash24flash_fwd_splitkv_kernelI23Flash_fwd_kernel_traitsILi128ELi64ELi128ELi4ELb0ELb0EN7cutlass6half_tE19Flash_kernel_traitsILi128ELi64ELi128ELi4ES3_EELb1ELb0ELb0ELb0ELb1ELb0ELb0ELb1EEEvNS_16Flash_fwd_paramsE)
        /*05e4*/ 	.word	0x00000000


	//----- nvinfo : EIATTR_REGCOUNT
	.align		4
.L_262:
        /*05e8*/ 	.byte	0x04, 0x2f
        /*05ea*/ 	.short	(.L_264 - .L_263)
	.align		4
.L_263:
        /*05ec*/ 	.word	index@(_ZN5flash24flash_fwd_splitkv_kernelI23Flash_fwd_kernel_traitsILi128ELi64ELi128ELi4ELb0ELb0EN7cutlass6half_tE19Flash_kernel_traitsILi128ELi64ELi128ELi4ES3_EELb1ELb0ELb1ELb0ELb0ELb1ELb0ELb0EEEvNS_16Flash_fwd_paramsE)
        /*05f0*/ 	.word	0x000000ff


	//----- nvinfo : EIATTR_FRAME_SIZE
	.align		4
.L_264:
        /*05f4*/ 	.byte	0x04, 0x11
        /*05f6*/ 	.short	(.L_266 - .L_265)
	.align		4
.L_265:
        /*05f8*/ 	.word	index@(_ZN5flash24flash_fwd_splitkv_kernelI23Flash_fwd_kernel_traitsILi128ELi64ELi128ELi4ELb0ELb0EN7cutlass6half_tE19Flash_kernel_traitsILi128ELi64ELi128ELi4ES3_EELb1ELb0ELb1ELb0ELb0ELb1ELb0ELb0EEEvNS_16Flash_fwd_paramsE)
        /*05fc*/ 	.word	0x00000000


	//----- nvinfo : EIATTR_REGCOUNT
	.align		4
.L_266:
        /*0600*/ 	.byte	0x04, 0x2f
        /*0602*/ 	.short	(.L_268 - .L_267)
	.align		4
.L_267:
        /*0604*/ 	.word	index@(_ZN5flash24flash_fwd_splitkv_kernelI23Flash_fwd_kernel_traitsILi128ELi64ELi128ELi4ELb0ELb0EN7cutlass6half_tE19Flash_kernel_traitsILi128ELi64ELi128ELi4ES3_EELb1ELb0ELb1ELb0ELb0ELb0ELb0ELb0EEEvNS_16Flash_fwd_paramsE)
        /*0608*/ 	.word	0x000000ff


	//----- nvinfo : EIATTR_FRAME_SIZE
	.align		4
.L_268:
        /*060c*/ 	.byte	0x04, 0x11
        /*060e*/ 	.short	(.L_270 - .L_269)
	.align		4
.L_269:
        /*0610*/ 	.word	index@(_ZN5flash24flash_fwd_splitkv_kernelI23Flash_fwd_kernel_traitsILi128ELi64ELi128ELi4ELb0ELb0EN7cutlass6half_tE19Flash_kernel_traitsILi128ELi64ELi128ELi4ES3_EELb1ELb0ELb1ELb0ELb0ELb0ELb0ELb0EEEvNS_16Flash_fwd_paramsE)
        /*0614*/ 	.word	0x00000000


	//----- nvinfo : EIATTR_REGCOUNT
	.align		4
.L_270:
        /*0618*/ 	.byte	0x04, 0x2f
        /*061a*/ 	.short	(.L_272 - .L_271)
	.align		4
.L_271:
        /*061c*/ 	.word	index@(_ZN5flash24flash_fwd_splitkv_kernelI23Flash_fwd_kernel_traitsILi128ELi64ELi128ELi4ELb0ELb0EN7cutlass6half_tE19Flash_kernel_traitsILi128ELi64ELi128ELi4ES3_EELb1ELb0ELb0ELb0ELb1ELb1ELb0ELb0EEEvNS_16Flash_fwd_paramsE)
        /*0620*/ 	.word	0x000000ff


	//----- nvinfo : EIATTR_FRAME_SIZE
	.align		4
.L_272:
        /*0624*/ 	.byte	0x04, 0x11
        /*0626*/ 	.short	(.L_274 - .L_273)
	.align		4
.L_273:
        /*0628*/ 	.word	index@(_ZN5flash24flash_fwd_splitkv_kernelI23Flash_fwd_kernel_traitsILi128ELi64ELi128ELi4ELb0ELb0EN7cutlass6half_tE19Flash_kernel_traitsILi128ELi64ELi128ELi4ES3_EELb1ELb0ELb0ELb0ELb1ELb1ELb0ELb0EEEvNS_16Flash_fwd_paramsE)
        /*062c*/ 	.word	0x00000000


	//----- nvinfo : EIATTR_REGCOUNT
	.align		4
.L_274:
        /*0630*/ 	.byte	0x04, 0x2f
        /*0632*/ 	.short	(.L_276 - .L_275)
	.align		4
.L_275:
        /*0634*/ 	.word	index@(_ZN5flash24flash_fwd_splitkv_kernelI23Flash_fwd_kernel_traitsILi128ELi64ELi128ELi4ELb0ELb0EN7cutlass6half_tE19Flash_kernel_traitsILi128ELi64ELi128ELi4ES3_EELb1ELb0ELb0ELb0ELb1ELb0ELb0ELb0EEEvNS_16Flash_fwd_paramsE)
        /*0638*/ 	.word	0x000000ff


	//----- nvinfo : EIATTR_FRAME_SIZE
	.align		4
.L_276:
        /*063c*/ 	.byte	0x04, 0x11
        /*063e*/ 	.short	(.L_278 - .L_277)
	.align		4
.L_277:
        /*0640*/ 	.word	index@(_ZN5flash24flash_fwd_splitkv_kernelI23Flash_fwd_kernel_traitsILi128ELi64ELi128ELi4ELb0ELb0EN7cutlass6half_tE19Flash_kernel_traitsILi128ELi64ELi128ELi4ES3_EELb1ELb0ELb0ELb0ELb1ELb0ELb0ELb0EEEvNS_16Flash_fwd_paramsE)
        /*0644*/ 	.word	0x00000000


	//----- nvinfo : EIATTR_REGCOUNT
	.align		4
.L_278:
        /*0648*/ 	.byte	0x04, 0x2f
        /*064a*/ 	.short	(.L_280 - .L_279)
	.align		4
.L_279:
        /*064c*/ 	.word	index@(_ZN5flash24flash_fwd_splitkv_kernelI23Flash_fwd_kernel_traitsILi128ELi64ELi128ELi4ELb0ELb0EN7cutlass6half_tE19Flash_kernel_traitsILi128ELi64ELi128ELi4ES3_EELb1ELb0ELb0ELb1ELb1ELb1ELb1ELb0EEEvNS_16Flash_fwd_paramsE)
        /*0650*/ 	.word	0x000000ff


	//----- nvinfo : EIATTR_FRAME_SIZE
	.align		4
.L_280:
        /*0654*/ 	.byte	0x04, 0x11
        /*0656*/ 	.short	(.L_282 - .L_281)
	.align		4
.L_281:
        /*0658*/ 	.word	index@(_ZN5flash24flash_fwd_splitkv_kernelI23Flash_fwd_kernel_traitsILi128ELi64ELi128ELi4ELb0ELb0EN7cutlass6half_tE19Flash_kernel_traitsILi128ELi64ELi128ELi4ES3_EELb1ELb0ELb0ELb1ELb1ELb1ELb1ELb0EEEvNS_16Flash_fwd_paramsE)
        /*065c*/ 	.word	0x00000000


	//----- nvinfo : EIATTR_REGCOUNT
	.align		4
.L_282:
        /*0660*/ 	.byte	0x04, 0x2f
        /*0662*/ 	.short	(.L_284 - .L_283)
	.align		4
.L_283:
        /*0664*/ 	.word	index@(_ZN5flash24flash_fwd_splitkv_kernelI23Flash_fwd_kernel_traitsILi128ELi64ELi128ELi4ELb0ELb0EN7cutlass6half_tE19Flash_kernel_traitsILi128ELi64ELi128ELi4ES3_EELb1ELb0ELb0ELb1ELb1ELb0ELb1ELb0EEEvNS_16Flash_fwd_paramsE)
        /*0668*/ 	.word	0x000000f7


	//----- nvinfo : EIATTR_FRAME_SIZE
	.align		4
.L_284:
        /*066c*/ 	.byte	0x04, 0x11
        /*066e*/ 	.short	(.L_286 - .L_285)
	.align		4
.L_285:
        /*0670*/ 	.word	index@(_ZN5flash24flash_fwd_splitkv_kernelI23Flash_fwd_kernel_traitsILi128ELi64ELi128ELi4ELb0ELb0EN7cutlass6half_tE19Flash_kernel_traitsILi128ELi64ELi128ELi4ES3_EELb1ELb0ELb0ELb1ELb1ELb0ELb1ELb0EEEvNS_16Flash_fwd_paramsE)
        /*0674*/ 	.word	0x00000000


	//----- nvinfo : EIATTR_REGCOUNT
	.align		4
.L_286:
        /*0678*/ 	.byte	0x04, 0x2f
        /*067a*/ 	.short	(.L_288 - .L_287)
	.align		4
.L_287:
        /*067c*/ 	.word	index@(_ZN5flash24flash_fwd_splitkv_kernelI23Flash_fwd_kernel_traitsILi128ELi64ELi128ELi4ELb0ELb0EN7cutlass6half_tE19Flash_kernel_traitsILi128ELi64ELi128ELi4ES3_EELb1ELb0ELb0ELb1ELb1ELb1ELb0ELb0EEEvNS_16Flash_fwd_paramsE)
        /*0680*/ 	.word	0x000000ff


	//----- nvinfo : EIATTR_FRAME_SIZE
	.align		4
.L_288:
        /*0684*/ 	.byte	0x04, 0x11
        /*0686*/ 	.short	(.L_290 - .L_289)
	.align		4
.L_289:
        /*0688*/ 	.word	index@(_ZN5flash24flash_fwd_splitkv_kernelI23Flash_fwd_kernel_traitsILi128ELi64ELi128ELi4ELb0ELb0EN7cutlass6half_tE19Flash_kernel_traitsILi128ELi64ELi128ELi4ES3_EELb1ELb0ELb0ELb1ELb1ELb1ELb0ELb0EEEvNS_16Flash_fwd_paramsE)
        /*068c*/ 	.word	0x00000000


	//----- nvinfo : EIATTR_REGCOUNT
	.align		4
.L_290:
        /*0690*/ 	.byte	0x04, 0x2f
        /*0692*/ 	.short	(.L_292 - .L_291)
	.align		4
.L_291:
        /*0694*/ 	.word	index@(_ZN5flash24flash_fwd_splitkv_kernelI23Flash_fwd_kernel_traitsILi128ELi64ELi128ELi4ELb0ELb0EN7cutlass6half_tE19Flash_kernel_traitsILi128ELi64ELi128ELi4ES3_EELb1ELb0ELb0ELb1ELb1ELb0ELb0ELb0EEEvNS_16Flash_fwd_paramsE)
        /*0698*/ 	.word	0x000000f6


	//----- nvinfo : EIATTR_FRAME_SIZE
	.align		4
.L_292:
        /*069c*/ 	.byte	0x04, 0x11
        /*069e*/ 	.short	(.L_294 - .L_293)
	.align		4
.L_293:
        /*06a0*/ 	.word	index@(_ZN5flash24flash_fwd_splitkv_kernelI23Flash_fwd_kernel_traitsILi128ELi64ELi128ELi4ELb0ELb0EN7cutlass6half_tE19Flash_kernel_traitsILi128ELi64ELi128ELi4ES3_EELb1ELb0ELb0ELb1ELb1ELb0ELb0ELb0EEEvNS_16Flash_fwd_paramsE)
        /*06a4*/ 	.word	0x00000000


	//----- nvinfo : EIATTR_REGCOUNT
	.align		4
.L_294:
        /*06a8*/ 	.byte	0x04, 0x2f
        /*06aa*/ 	.short	(.L_296 - .L_295)
	.align		4
.L_295:
        /*06ac*/ 	.word	index@(_ZN5flash24flash_fwd_splitkv_kernelI23Flash_fwd_kernel_traitsILi128ELi64ELi128ELi4ELb0ELb0EN7cutlass6half_tE19Flash_kernel_traitsILi128ELi64ELi128ELi4ES3_EELb1ELb0ELb0ELb0ELb0ELb1ELb1ELb1EEEvNS_16Flash_fwd_paramsE)
        /*06b0*/ 	.word	0x000000ff


	//----- nvinfo : EIATTR_FRAME_SIZE
	.align		4
.L_296:
        /*06b4*/ 	.byte	0x04, 0x11
        /*06b6*/ 	.short	(.L_298 - .L_297)
	.align		4
.L_297:
        /*06b8*/ 	.word	index@($_ZN5flash24flash_fwd_splitkv_kernelI23Flash_fwd_kernel_traitsILi128ELi64ELi128ELi4ELb0ELb0EN7cutlass6half_tE19Flash_kernel_traitsILi128ELi64ELi128ELi4ES3_EELb1ELb0ELb0ELb0ELb0ELb1ELb1ELb1EEEvNS_16Flash_fwd_paramsE$_ZN5flash30compute_attn_1rowblock_splitkvI23Flash_fwd_kernel_traitsILi128ELi64ELi128ELi4ELb0ELb0EN7cutlass6half_tE19Flash_kernel_traitsILi128ELi64ELi128ELi4ES3_EELb1ELb0ELb0ELb0ELb0ELb1ELb1ELb1ENS_16Flash_fwd_paramsEEEvRKT8_iiiii)
        /*06bc*/ 	.word	0x00000008


	//----- nvinfo : EIATTR_FRAME_SIZE
	.align		4
.L_298:
        /*06c0*/ 	.byte	0x04, 0x11
        /*06c2*/ 	.short	(.L_300 - .L_299)
	.align		4
.L_299:
        /*06c4*/ 	.word	index@(_ZN5flash24flash_fwd_splitkv_kernelI23Flash_fwd_kernel_traitsILi128ELi64ELi128ELi4ELb0ELb0EN7cutlass6half_tE19Flash_kernel_traitsILi128ELi64ELi128ELi4ES3_EELb1ELb0ELb0ELb0ELb0ELb1ELb1ELb1EEEvNS_16Flash_fwd_paramsE)
        /*06c8*/ 	.word	0x00000008


	//----- nvinfo : EIATTR_REGCOUNT
	.align		4
.L_300:
        /*06cc*/ 	.byte	0x04, 0x2f
        /*06ce*/ 	.short	(.L_302 - .L_301)
	.align		4
.L_301:
        /*06d0*/ 	.word	index@(_ZN5flash24flash_fwd_splitkv_kernelI23Flash_fwd_kernel_traitsILi128ELi64ELi128ELi4ELb0ELb0EN7cutlass6half_tE19Flash_kernel_traitsILi128ELi64ELi128ELi4ES3_EELb1ELb0ELb0ELb0ELb0ELb0ELb1ELb1EEEvNS_16Flash_fwd_paramsE)
        /*06d4*/ 	.word	0x000000ff


	//----- nvinfo : EIATTR_FRAME_SIZE
	.align		4
.L_302:
        /*06d8*/ 	.byte	0x04, 0x11
        /*06da*/ 	.short	(.L_304 - .L_303)
	.align		4
.L_303:
        /*06dc*/ 	.word	index@($_ZN5flash24flash_fwd_splitkv_kernelI23Flash_fwd_kernel_traitsILi128ELi64ELi128ELi4ELb0ELb0EN7cutlass6half_tE19Flash_kernel_traitsILi128ELi64ELi128ELi4ES3_EELb1ELb0ELb0ELb0ELb0ELb0ELb1ELb1EEEvNS_16Flash_fwd_paramsE$_ZN5flash30compute_attn_1rowblock_splitkvI23Flash_fwd_kernel_traitsILi128ELi64ELi128ELi4ELb0ELb0EN7cutlass6half_tE19Flash_kernel_traitsILi128ELi64ELi128ELi4ES3_EELb1ELb0ELb0ELb0ELb0ELb0ELb1ELb1ENS_16Flash_fwd_paramsEEEvRKT8_iiiii)
        /*06e0*/ 	.word	0x00000000


	//----- nvinfo : EIATTR_FRAME_SIZE
	.align		4
.L_304:
        /*06e4*/ 	.byte	0x04, 0x11
        /*06e6*/ 	.short	(.L_306 - .L_305)
	.align		4
.L_305:
        /*06e8*/ 	.word	index@(_ZN5flash24flash_fwd_splitkv_kernelI23Flash_fwd_kernel_traitsILi128ELi64ELi128ELi4ELb0ELb0EN7cutlass6half_tE19Flash_kernel_traitsILi128ELi64ELi128ELi4ES3_EELb1ELb0ELb0ELb0ELb0ELb0ELb1ELb1EEEvNS_16Flash_fwd_paramsE)
        /*06ec*/ 	.word	0x00000000


	//----- nvinfo : EIATTR_REGCOUNT
	.align		4
.L_306:
        /*06f0*/ 	.byte	0x04, 0x2f
        /*06f2*/ 	.short	(.L_308 - .L_307)
	.align		4
.L_307:
        /*06f4*/ 	.word	index@(_ZN5flash24flash_fwd_splitkv_kernelI23Flash_fwd_kernel_traitsILi128ELi64ELi128ELi4ELb0ELb0EN7cutlass6half_tE19Flash_kernel_traitsILi128ELi64ELi128ELi4ES3_EELb1ELb0ELb0ELb0ELb0ELb1ELb1ELb0EEEvNS_16Flash_fwd_paramsE)
        /*06f8*/ 	.word	0x000000ff


	//----- nvinfo : EIATTR_FRAME_SIZE
	.align		4
.L_308:
        /*06fc*/ 	.byte	0x04, 0x11
        /*06fe*/ 	.short	(.L_310 - .L_309)
	.align		4
.L_309:
        /*0700*/ 	.word	index@(_ZN5flash24flash_fwd_splitkv_kernelI23Flash_fwd_kernel_traitsILi128ELi64ELi128ELi4ELb0ELb0EN7cutlass6half_tE19Flash_kernel_traitsILi128ELi64ELi128ELi4ES3_EELb1ELb0ELb0ELb0ELb0ELb1ELb1ELb0EEEvNS_16Flash_fwd_paramsE)
        /*0704*/ 	.word	0x00000000


	//----- nvinfo : EIATTR_REGCOUNT
	.align		4
.L_310:
        /*0708*/ 	.byte	0x04, 0x2f
        /*070a*/ 	.short	(.L_312 - .L_311)
	.align		4
.L_311:
        /*070c*/ 	.word	index@(_ZN5flash24flash_fwd_splitkv_kernelI23Flash_fwd_kernel_traitsILi128ELi64ELi128ELi4ELb0ELb0EN7cutlass6half_tE19Flash_kernel_traitsILi128ELi64ELi128ELi4ES3_EELb1ELb0ELb0ELb0ELb0ELb0ELb1ELb0EEEvNS_16Flash_fwd_paramsE)
        /*0710*/ 	.word	0x000000ff


	//----- nvinfo : EIATTR_FRAME_SIZE
	.align		4
.L_312:
        /*0714*/ 	.byte	0x04, 0x11
        /*0716*/ 	.short	(.L_314 - .L_313)
	.align		4
.L_313:
        /*0718*/ 	.word	index@(_ZN5flash24flash_fwd_splitkv_kernelI23Flash_fwd_kernel_traitsILi128ELi64ELi128ELi4ELb0ELb0EN7cutlass6half_tE19Flash_kernel_traitsILi128ELi64ELi128ELi4ES3_EELb1ELb0ELb0ELb0ELb0ELb0ELb1ELb0EEEvNS_16Flash_fwd_paramsE)
        /*071c*/ 	.word	0x00000000


	//----- nvinfo : EIATTR_REGCOUNT
	.align		4
.L_314:
        /*0720*/ 	.byte	0x04, 0x2f
        /*0722*/ 	.short	(.L_316 - .L_315)
	.align		4
.L_315:
        /*0724*/ 	.word	index@(_ZN5flash24flash_fwd_splitkv_kernelI23Flash_fwd_kernel_traitsILi128ELi64ELi128ELi4ELb0ELb0EN7cutlass6half_tE19Flash_kernel_traitsILi128ELi64ELi128ELi4ES3_EELb1ELb0ELb0ELb0ELb0ELb1ELb0ELb1EEEvNS_16Flash_fwd_paramsE)
        /*0728*/ 	.word	0x000000ff


	//----- nvinfo : EIATTR_FRAME_SIZE
	.align		4
.L_316:
        /*072c*/ 	.byte	0x04, 0x11
        /*072e*/ 	.short	(.L_318 - .L_317)
	.align		4
.L_317:
        /*0730*/ 	.word	index@($_ZN5flash24flash_fwd_splitkv_kernelI23Flash_fwd_kernel_traitsILi128ELi64ELi128ELi4ELb0ELb0EN7cutlass6half_tE19Flash_kernel_traitsILi128ELi64ELi128ELi4ES3_EELb1ELb0ELb0ELb0ELb0ELb1ELb0ELb1EEEvNS_16Flash_fwd_paramsE$_ZN5flash30compute_attn_1rowblock_splitkvI23Flash_fwd_kernel_traitsILi128ELi64ELi128ELi4ELb0ELb0EN7cutlass6half_tE19Flash_kernel_traitsILi128ELi64ELi128ELi4ES3_EELb1ELb0ELb0ELb0ELb0ELb1ELb0ELb1ENS_16Flash_fwd_paramsEEEvRKT8_iiiii)
        /*0734*/ 	.word	0x00000008


	//----- nvinfo : EIATTR_FRAME_SIZE
	.align		4
.L_318:
        /*0738*/ 	.byte	0x04, 0x11
        /*073a*/ 	.short	(.L_320 - .L_319)
	.align		4
.L_319:
        /*073c*/ 	.word	index@(_ZN5flash24flash_fwd_splitkv_kernelI23Flash_fwd_kernel_traitsILi128ELi64ELi128ELi4ELb0ELb0EN7cutlass6half_tE19Flash_kernel_traitsILi128ELi64ELi128ELi4ES3_EELb1ELb0ELb0ELb0ELb0ELb1ELb0ELb1EEEvNS_16Flash_fwd_paramsE)
        /*0740*/ 	.word	0x00000008


	//----- nvinfo : EIATTR_REGCOUNT
	.align		4
.L_320:
        /*0744*/ 	.byte	0x04, 0x2f
        /*0746*/ 	.short	(.L_322 - .L_321)
	.align		4
.L_321:
        /*0748*/ 	.word	index@(_ZN5flash24flash_fwd_splitkv_kernelI23Flash_fwd_kernel_traitsILi128ELi64ELi128ELi4ELb0ELb0EN7cutlass6half_tE19Flash_kernel_traitsILi128ELi64ELi128ELi4ES3_EELb1ELb0ELb0ELb0ELb0ELb0ELb0ELb1EEEvNS_16Flash_fwd_paramsE)
        /*074c*/ 	.word	0x000000ff


	//----- nvinfo : EIATTR_FRAME_SIZE
	.align		4
.L_322:
        /*0750*/ 	.byte	0x04, 0x11
        /*0752*/ 	.short	(.L_324 - .L_323)
	.align		4
.L_323:
        /*0754*/ 	.word	index@($_ZN5flash24flash_fwd_splitkv_kernelI23Flash_fwd_kernel_traitsILi128ELi64ELi128ELi4ELb0ELb0EN7cutlass6half_tE19Flash_kernel_traitsILi128ELi64ELi128ELi4ES3_EELb1ELb0ELb0ELb0ELb0ELb0ELb0ELb1EEEvNS_16Flash_fwd_paramsE$_ZN5flash30compute_attn_1rowblock_splitkvI23Flash_fwd_kernel_traitsILi128ELi64ELi128ELi4ELb0ELb0EN7cutlass6half_tE19Flash_kernel_traitsILi128ELi64ELi128ELi4ES3_EELb1ELb0ELb0ELb0ELb0ELb0ELb0ELb1ENS_16Flash_fwd_paramsEEEvRKT8_iiiii)
        /*0758*/ 	.word	0x00000000


	//----- nvinfo : EIATTR_FRAME_SIZE
	.align		4
.L_324:
        /*075c*/ 	.byte	0x04, 0x11
        /*075e*/ 	.short	(.L_326 - .L_325)
	.align		4
.L_325:
        /*0760*/ 	.word	index@(_ZN5flash24flash_fwd_splitkv_kernelI23Flash_fwd_kernel_traitsILi128ELi64ELi128ELi4ELb0ELb0EN7cutlass6half_tE19Flash_kernel_traitsILi128ELi64ELi128ELi4ES3_EELb1ELb0ELb0ELb0ELb0ELb0ELb0ELb1EEEvNS_16Flash_fwd_paramsE)
        /*0764*/ 	.word	0x00000000


	//----- nvinfo : EIATTR_REGCOUNT
	.align		4
.L_326:
        /*0768*/ 	.byte	0x04, 0x2f
        /*076a*/ 	.short	(.L_328 - .L_327)
	.align		4
.L_327:
        /*076c*/ 	.word	index@(_ZN5flash24flash_fwd_splitkv_kernelI23Flash_fwd_kernel_traitsILi128ELi64ELi128ELi4ELb0ELb0EN7cutlass6half_tE19Flash_kernel_traitsILi128ELi64ELi128ELi4ES3_EELb1ELb0ELb0ELb0ELb0ELb1ELb0ELb0EEEvNS_16Flash_fwd_paramsE)
        /*0770*/ 	.word	0x000000ff


	//----- nvinfo : EIATTR_FRAME_SIZE
	.align		4
.L_328:
        /*0774*/ 	.byte	0x04, 0x11
        /*0776*/ 	.short	(.L_330 - .L_329)
	.align		4
.L_329:
        /*0778*/ 	.word	index@(_ZN5flash24flash_fwd_splitkv_kernelI23Flash_fwd_kernel_traitsILi128ELi64ELi128ELi4ELb0ELb0EN7cutlass6half_tE19Flash_kernel_traitsILi128ELi64ELi128ELi4ES3_EELb1ELb0ELb0ELb0ELb0ELb1ELb0ELb0EEEvNS_16Flash_fwd_paramsE)
        /*077c*/ 	.word	0x00000000


	//----- nvinfo : EIATTR_REGCOUNT
	.align		4
.L_330:
        /*0780*/ 	.byte	0x04, 0x2f
        /*0782*/ 	.short	(.L_332 - .L_331)
	.align		4
.L_331:
        /*0784*/ 	.word	index@(_ZN5flash24flash_fwd_splitkv_kernelI23Flash_fwd_kernel_traitsILi128ELi64ELi128ELi4ELb0ELb0EN7cutlass6half_tE19Flash_kernel_traitsILi128ELi64ELi128ELi4ES3_EELb1ELb0ELb0ELb0ELb0ELb0ELb0ELb0EEEvNS_16Flash_fwd_paramsE)
        /*0788*/ 	.word	0x000000ff


	//----- nvinfo : EIATTR_FRAME_SIZE
	.align		4
.L_332:
        /*078c*/ 	.byte	0x04, 0x11
        /*078e*/ 	.short	(.L_334 - .L_333)
	.align		4
.L_333:
        /*0790*/ 	.word	index@(_ZN5flash24flash_fwd_splitkv_kernelI23Flash_fwd_kernel_traitsILi128ELi64ELi128ELi4ELb0ELb0EN7cutlass6half_tE19Flash_kernel_traitsILi128ELi64ELi128ELi4ES3_EELb1ELb0ELb0ELb0ELb0ELb0ELb0ELb0EEEvNS_16Flash_fwd_paramsE)
        /*0794*/ 	.word	0x00000000


	//----- nvinfo : EIATTR_REGCOUNT
	.align		4
.L_334:
        /*0798*/ 	.byte	0x04, 0x2f
        /*079a*/ 	.short	(.L_336 - .L_335)
	.align		4
.L_335:
        /*079c*/ 	.word	index@(_ZN5flash32flash_fwd_splitkv_combine_kernelI23Flash_fwd_kernel_traitsILi128ELi64ELi128ELi4ELb0ELb0EN7cutlass6half_tE19Flash_kernel_traitsILi128ELi64ELi128ELi4ES3_EELi4ELi1ELb1EEEvNS_16Flash_fwd_paramsE)
        /*07a0*/ 	.word	0x00000036


	//----- nvinfo : EIATTR_FRAME_SIZE
	.align		4
.L_336:
        /*07a4*/ 	.byte	0x04, 0x11
        /*07a6*/ 	.short	(.L_338 - .L_337)
	.align		4
.L_337:
        /*07a8*/ 	.word	index@($__internal_13_$__cuda_sm20_div_s64)
        /*07ac*/ 	.word	0x00000000


	//----- nvinfo : EIATTR_FRAME_SIZE
	.align		4
.L_338:
        /*07b0*/ 	.byte	0x04, 0x11
        /*07b2*/ 	.short	(.L_340 - .L_339)
	.align		4
.L_339:
        /*07b4*/ 	.word	index@(_ZN5flash32flash_fwd_splitkv_combine_kernelI23Flash_fwd_kernel_traitsILi128ELi64ELi128ELi4ELb0ELb0EN7cutlass6half_tE19Flash_kernel_traitsILi128ELi64ELi128ELi4ES3_EELi4ELi1ELb1EEEvNS_16Flash_fwd_paramsE)
        /*07b8*/ 	.word	0x00000000


	//----- nvinfo : EIATTR_REGCOUNT
	.align		4
.L_340:
        /*07bc*/ 	.byte	0x04, 0x2f
        /*07be*/ 	.short	(.L_342 - .L_341)
	.align		4
.L_341:
        /*07c0*/ 	.word	index@(_ZN5flash32flash_fwd_splitkv_combine_kernelI23Flash_fwd_kernel_traitsILi128ELi64ELi128ELi4ELb0ELb0EN7cutlass6half_tE19Flash_kernel_traitsILi128ELi64ELi128ELi4ES3_EELi4ELi2ELb1EEEvNS_16Flash_fwd_paramsE)
        /*07c4*/ 	.word	0x00000038


	//----- nvinfo : EIATTR_FRAME_SIZE
	.align		4
.L_342:
        /*07c8*/ 	.byte	0x04, 0x11
        /*07ca*/ 	.short	(.L_344 - .L_343)
	.align		4
.L_343:
        /*07cc*/ 	.word	index@($__internal_12_$__cuda_sm20_div_s64)
        /*07d0*/ 	.word	0x00000000


	//----- nvinfo : EIATTR_FRAME_SIZE
	.align		4
.L_344:
        /*07d4*/ 	.byte	0x04, 0x11
        /*07d6*/ 	.short	(.L_346 - .L_345)
	.align		4
.L_345:
        /*07d8*/ 	.word	index@(_ZN5flash32flash_fwd_splitkv_combine_kernelI23Flash_fwd_kernel_traitsILi128ELi64ELi128ELi4ELb0ELb0EN7cutlass6half_tE19Flash_kernel_traitsILi128ELi64ELi128ELi4ES3_EELi4ELi2ELb1EEEvNS_16Flash_fwd_paramsE)
        /*07dc*/ 	.word	0x00000000


	//----- nvinfo : EIATTR_REGCOUNT
	.align		4
.L_346:
        /*07e0*/ 	.byte	0x04, 0x2f
        /*07e2*/ 	.short	(.L_348 - .L_347)
	.align		4
.L_347:
        /*07e4*/ 	.word	index@(_ZN5flash32flash_fwd_splitkv_combine_kernelI23Flash_fwd_kernel_traitsILi128ELi64ELi128ELi4ELb0ELb0EN7cutlass6half_tE19Flash_kernel_traitsILi128ELi64ELi128ELi4ES3_EELi4ELi3ELb1EEEvNS_16Flash_fwd_paramsE)
        /*07e8*/ 	.word	0x00000034


	//----- nvinfo : EIATTR_FRAME_SIZE
	.align		4
.L_348:
        /*07ec*/ 	.byte	0x04, 0x11
        /*07ee*/ 	.short	(.L_350 - .L_349)
	.align		4
.L_349:
        /*07f0*/ 	.word	index@($__internal_11_$__cuda_sm20_div_s64)
        /*07f4*/ 	.word	0x00000000


	//----- nvinfo : EIATTR_FRAME_SIZE
	.align		4
.L_350:
        /*07f8*/ 	.byte	0x04, 0x11
        /*07fa*/ 	.short	(.L_352 - .L_351)
	.align		4
.L_351:
        /*07fc*/ 	.word	index@(_ZN5flash32flash_fwd_splitkv_combine_kernelI23Flash_fwd_kernel_traitsILi128ELi64ELi128ELi4ELb0ELb0EN7cutlass6half_tE19Flash_kernel_traitsILi128ELi64ELi128ELi4ES3_EELi4ELi3ELb1EEEvNS_16Flash_fwd_paramsE)
        /*0800*/ 	.word	0x00000000


	//----- nvinfo : EIATTR_REGCOUNT
	.align		4
.L_352:
        /*0804*/ 	.byte	0x04, 0x2f
        /*0806*/ 	.short	(.L_354 - .L_353)
	.align		4
.L_353:
        /*0808*/ 	.word	index@(_ZN5flash32flash_fwd_splitkv_combine_kernelI23Flash_fwd_kernel_traitsILi128ELi64ELi128ELi4ELb0ELb0EN7cutlass6half_tE19Flash_kernel_traitsILi128ELi64ELi128ELi4ES3_EELi4ELi4ELb1EEEvNS_16Flash_fwd_paramsE)
        /*080c*/ 	.word	0x00000034


	//----- nvinfo : EIATTR_FRAME_SIZE
	.align		4
.L_354:
        /*0810*/ 	.byte	0x04, 0x11
        /*0812*/ 	.short	(.L_356 - .L_355)
	.align		4
.L_355:
        /*0814*/ 	.word	index@($__internal_10_$__cuda_sm20_div_s64)
        /*0818*/ 	.word	0x00000000


	//----- nvinfo : EIATTR_FRAME_SIZE
	.align		4
.L_356:
        /*081c*/ 	.byte	0x04, 0x11
        /*081e*/ 	.short	(.L_358 - .L_357)
	.align		4
.L_357:
        /*0820*/ 	.word	index@(_ZN5flash32flash_fwd_splitkv_combine_kernelI23Flash_fwd_kernel_traitsILi128ELi64ELi128ELi4ELb0ELb0EN7cutlass6half_tE19Flash_kernel_traitsILi128ELi64ELi128ELi4ES3_EELi4ELi4ELb1EEEvNS_16Flash_fwd_paramsE)
        /*0824*/ 	.word	0x00000000


	//----- nvinfo : EIATTR_REGCOUNT
	.align		4
.L_358:
        /*0828*/ 	.byte	0x04, 0x2f
        /*082a*/ 	.short	(.L_360 - .L_359)
	.align		4
.L_359:
        /*082c*/ 	.word	index@(_ZN5flash32flash_fwd_splitkv_combine_kernelI23Flash_fwd_kernel_traitsILi128ELi64ELi128ELi4ELb0ELb0EN7cutlass6half_tE19Flash_kernel_traitsILi128ELi64ELi128ELi4ES3_EELi4ELi5ELb1EEEvNS_16Flash_fwd_paramsE)
        /*0830*/ 	.word	0x00000034


	//----- nvinfo : EIATTR_FRAME_SIZE
	.align		4
.L_360:
        /*0834*/ 	.byte	0x04, 0x11
        /*0836*/ 	.short	(.L_362 - .L_361)
	.align		4
.L_361:
        /*0838*/ 	.word	index@($__internal_9_$__cuda_sm20_div_s64)
        /*083c*/ 	.word	0x00000000


	//----- nvinfo : EIATTR_FRAME_SIZE
	.align		4
.L_362:
        /*0840*/ 	.byte	0x04, 0x11
        /*0842*/ 	.short	(.L_364 - .L_363)
	.align		4
.L_363:
        /*0844*/ 	.word	index@(_ZN5flash32flash_fwd_splitkv_combine_kernelI23Flash_fwd_kernel_traitsILi128ELi64ELi128ELi4ELb0ELb0EN7cutlass6half_tE19Flash_kernel_traitsILi128ELi64ELi128ELi4ES3_EELi4ELi5ELb1EEEvNS_16Flash_fwd_paramsE)
        /*0848*/ 	.word	0x00000000


	//----- nvinfo : EIATTR_REGCOUNT
	.align		4
.L_364:
        /*084c*/ 	.byte	0x04, 0x2f
        /*084e*/ 	.short	(.L_366 - .L_365)
	.align		4
.L_365:
        /*0850*/ 	.word	index@(_ZN5flash32flash_fwd_splitkv_combine_kernelI23Flash_fwd_kernel_traitsILi128ELi64ELi128ELi4ELb0ELb0EN7cutlass6half_tE19Flash_kernel_traitsILi128ELi64ELi128ELi4ES3_EELi4ELi6ELb1EEEvNS_16Flash_fwd_paramsE)
        /*0854*/ 	.word	0x0000003a


	//----- nvinfo : EIATTR_FRAME_SIZE
	.align		4
.L_366:
        /*0858*/ 	.byte	0x04, 0x11
        /*085a*/ 	.short	(.L_368 - .L_367)
	.align		4
.L_367:
        /*085c*/ 	.word	index@($__internal_8_$__cuda_sm20_div_s64)
        /*0860*/ 	.word	0x00000000


	//----- nvinfo : EIATTR_FRAME_SIZE
	.align		4
.L_368:
        /*0864*/ 	.byte	0x04, 0x11
        /*0866*/ 	.short	(.L_370 - .L_369)
	.align		4
.L_369:
        /*0868*/ 	.word	index@(_ZN5flash32flash_fwd_splitkv_combine_kernelI23Flash_fwd_kernel_traitsILi128ELi64ELi128ELi4ELb0ELb0EN7cutlass6half_tE19Flash_kernel_traitsILi128ELi64ELi128ELi4ES3_EELi4ELi6ELb1EEEvNS_16Flash_fwd_paramsE)
        /*086c*/ 	.word	0x00000000


	//----- nvinfo : EIATTR_REGCOUNT
	.align		4
.L_370:
        /*0870*/ 	.byte	0x04, 0x2f
        /*0872*/ 	.short	(.L_372 - .L_371)
	.align		4
.L_371:
        /*0874*/ 	.word	index@(_ZN5flash32flash_fwd_splitkv_combine_kernelI23Flash_fwd_kernel_traitsILi128ELi64ELi128ELi4ELb0ELb0EN7cutlass6half_tE19Flash_kernel_traitsILi128ELi64ELi128ELi4ES3_EELi4ELi7ELb1EEEvNS_16Flash_fwd_paramsE)
        /*0878*/ 	.word	0x0000003c


	//----- nvinfo : EIATTR_FRAME_SIZE
	.align		4
.L_372:
        /*087c*/ 	.byte	0x04, 0x11
        /*087e*/ 	.short	(.L_374 - .L_373)
	.align		4
.L_373:
        /*0880*/ 	.word	index@($__internal_7_$__cuda_sm20_div_s64)
        /*0884*/ 	.word	0x00000000


	//----- nvinfo : EIATTR_FRAME_SIZE
	.align		4
.L_374:
        /*0888*/ 	.byte	0x04, 0x11
        /*088a*/ 	.short	(.L_376 - .L_375)
	.align		4
.L_375:
        /*088c*/ 	.word	index@(_ZN5flash32flash_fwd_splitkv_combine_kernelI23Flash_fwd_kernel_traitsILi128ELi64ELi128ELi4ELb0ELb0EN7cutlass6half_tE19Flash_kernel_traitsILi128ELi64ELi128ELi4ES3_EELi4ELi7ELb1EEEvNS_16Flash_fwd_paramsE)
        /*0890*/ 	.word	0x00000000


	//----- nvinfo : EIATTR_REGCOUNT
	.align		4
.L_376:
        /*0894*/ 	.byte	0x04, 0x2f
        /*0896*/ 	.short	(.L_378 - .L_377)
	.align		4
.L_377:
        /*0898*/ 	.word	index@(_ZN5flash32flash_fwd_splitkv_combine_kernelI23Flash_fwd_kernel_traitsILi128ELi64ELi128ELi4ELb0ELb0EN7cutlass6half_tE19Flash_kernel_traitsILi128ELi64ELi128ELi4ES3_EELi4ELi1ELb0EEEvNS_16Flash_fwd_paramsE)
        /*089c*/ 	.word	0x00000036


	//----- nvinfo : EIATTR_FRAME_SIZE
	.align		4
.L_378:
        /*08a0*/ 	.byte	0x04, 0x11
        /*08a2*/ 	.short	(.L_380 - .L_379)
	.align		4
.L_379:
        /*08a4*/ 	.word	index@($__internal_6_$__cuda_sm20_div_s64)
        /*08a8*/ 	.word	0x00000000


	//----- nvinfo : EIATTR_FRAME_SIZE
	.align		4
.L_380:
        /*08ac*/ 	.byte	0x04, 0x11
        /*08ae*/ 	.short	(.L_382 - .L_381)
	.align		4
.L_381:
        /*08b0*/ 	.word	index@(_ZN5flash32flash_fwd_splitkv_combine_kernelI23Flash_fwd_kernel_traitsILi128ELi64ELi128ELi4ELb0ELb0EN7cutlass6half_tE19Flash_kernel_traitsILi128ELi64ELi128ELi4ES3_EELi4ELi1ELb0EEEvNS_16Flash_fwd_paramsE)
        /*08b4*/ 	.word	0x00000000


	//----- nvinfo : EIATTR_REGCOUNT
	.align		4
.L_382:
        /*08b8*/ 	.byte	0x04, 0x2f
        /*08ba*/ 	.short	(.L_384 - .L_383)
	.align		4
.L_383:
        /*08bc*/ 	.word	index@(_ZN5flash32flash_fwd_splitkv_combine_kernelI23Flash_fwd_kernel_traitsILi128ELi64ELi128ELi4ELb0ELb0EN7cutlass6half_tE19Flash_kernel_traitsILi128ELi64ELi128ELi4ES3_EELi4ELi2ELb0EEEvNS_16Flash_fwd_paramsE)
        /*08c0*/ 	.word	0x00000038


	//----- nvinfo : EIATTR_FRAME_SIZE
	.align		4
.L_384:
        /*08c4*/ 	.byte	0x04, 0x11
        /*08c6*/ 	.short	(.L_386 - .L_385)
	.align		4
.L_385:
        /*08c8*/ 	.word	index@($__internal_5_$__cuda_sm20_div_s64)
        /*08cc*/ 	.word	0x00000000


	//----- nvinfo : EIATTR_FRAME_SIZE
	.align		4
.L_386:
        /*08d0*/ 	.byte	0x04, 0x11
        /*08d2*/ 	.short	(.L_388 - .L_387)
	.align		4
.L_387:
        /*08d4*/ 	.word	index@(_ZN5flash32flash_fwd_splitkv_combine_kernelI23Flash_fwd_kernel_traitsILi128ELi64ELi128ELi4ELb0ELb0EN7cutlass6half_tE19Flash_kernel_traitsILi128ELi64ELi128ELi4ES3_EELi4ELi2ELb0EEEvNS_16Flash_fwd_paramsE)
        /*08d8*/ 	.word	0x00000000


	//----- nvinfo : EIATTR_REGCOUNT
	.align		4
.L_388:
        /*08dc*/ 	.byte	0x04, 0x2f
        /*08de*/ 	.short	(.L_390 - .L_389)
	.align		4
.L_389:
        /*08e0*/ 	.word	index@(_ZN5flash32flash_fwd_splitkv_combine_kernelI23Flash_fwd_kernel_traitsILi128ELi64ELi128ELi4ELb0ELb0EN7cutlass6half_tE19Flash_kernel_traitsILi128ELi64ELi128ELi4ES3_EELi4ELi3ELb0EEEvNS_16Flash_fwd_paramsE)
        /*08e4*/ 	.word	0x00000034


	//----- nvinfo : EIATTR_FRAME_SIZE
	.align		4
.L_390:
        /*08e8*/ 	.byte	0x04, 0x11
        /*08ea*/ 	.short	(.L_392 - .L_391)
	.align		4
.L_391:
        /*08ec*/ 	.word	index@($__internal_4_$__cuda_sm20_div_s64)
        /*08f0*/ 	.word	0x00000000


	//----- nvinfo : EIATTR_FRAME_SIZE
	.align		4
.L_392:
        /*08f4*/ 	.byte	0x04, 0x11
        /*08f6*/ 	.short	(.L_394 - .L_393)
	.align		4
.L_393:
        /*08f8*/ 	.word	index@(_ZN5flash32flash_fwd_splitkv_combine_kernelI23Flash_fwd_kernel_traitsILi128ELi64ELi128ELi4ELb0ELb0EN7cutlass6half_tE19Flash_kernel_traitsILi128ELi64ELi128ELi4ES3_EELi4ELi3ELb0EEEvNS_16Flash_fwd_paramsE)
        /*08fc*/ 	.word	0x00000000


	//----- nvinfo : EIATTR_REGCOUNT
	.align		4
.L_394:
        /*0900*/ 	.byte	0x04, 0x2f
        /*0902*/ 	.short	(.L_396 - .L_395)
	.align		4
.L_395:
        /*0904*/ 	.word	index@(_ZN5flash32flash_fwd_splitkv_combine_kernelI23Flash_fwd_kernel_traitsILi128ELi64ELi128ELi4ELb0ELb0EN7cutlass6half_tE19Flash_kernel_traitsILi128ELi64ELi128ELi4ES3_EELi4ELi4ELb0EEEvNS_16Flash_fwd_paramsE)
        /*0908*/ 	.word	0x00000034


	//----- nvinfo : EIATTR_FRAME_SIZE
	.align		4
.L_396:
        /*090c*/ 	.byte	0x04, 0x11
        /*090e*/ 	.short	(.L_398 - .L_397)
	.align		4
.L_397:
        /*0910*/ 	.word	index@($__internal_3_$__cuda_sm20_div_s64)
        /*0914*/ 	.word	0x00000000


	//----- nvinfo : EIATTR_FRAME_SIZE
	.align		4
.L_398:
        /*0918*/ 	.byte	0x04, 0x11
        /*091a*/ 	.short	(.L_400 - .L_399)
	.align		4
.L_399:
        /*091c*/ 	.word	index@(_ZN5flash32flash_fwd_splitkv_combine_kernelI23Flash_fwd_kernel_traitsILi128ELi64ELi128ELi4ELb0ELb0EN7cutlass6half_tE19Flash_kernel_traitsILi128ELi64ELi128ELi4ES3_EELi4ELi4ELb0EEEvNS_16Flash_fwd_paramsE)
        /*0920*/ 	.word	0x00000000


	//----- nvinfo : EIATTR_REGCOUNT
	.align		4
.L_400:
        /*0924*/ 	.byte	0x04, 0x2f
        /*0926*/ 	.short	(.L_402 - .L_401)
	.align		4
.L_401:
        /*0928*/ 	.word	index@(_ZN5flash32flash_fwd_splitkv_combine_kernelI23Flash_fwd_kernel_traitsILi128ELi64ELi128ELi4ELb0ELb0EN7cutlass6half_tE19Flash_kernel_traitsILi128ELi64ELi128ELi4ES3_EELi4ELi5ELb0EEEvNS_16Flash_fwd_paramsE)
        /*092c*/ 	.word	0x00000034


	//----- nvinfo : EIATTR_FRAME_SIZE
	.align		4
.L_402:
        /*0930*/ 	.byte	0x04, 0x11
        /*0932*/ 	.short	(.L_404 - .L_403)
	.align		4
.L_403:
        /*0934*/ 	.word	index@($__internal_2_$__cuda_sm20_div_s64)
        /*0938*/ 	.word	0x00000000


	//----- nvinfo : EIATTR_FRAME_SIZE
	.align		4
.L_404:
        /*093c*/ 	.byte	0x04, 0x11
        /*093e*/ 	.short	(.L_406 - .L_405)
	.align		4
.L_405:
        /*0940*/ 	.word	index@(_ZN5flash32flash_fwd_splitkv_combine_kernelI23Flash_fwd_kernel_traitsILi128ELi64ELi128ELi4ELb0ELb0EN7cutlass6half_tE19Flash_kernel_traitsILi128ELi64ELi128ELi4ES3_EELi4ELi5ELb0EEEvNS_16Flash_fwd_paramsE)
        /*0944*/ 	.word	0x00000000


	//----- nvinfo : EIATTR_REGCOUNT
	.align		4
.L_406:
        /*0948*/ 	.byte	0x04, 0x2f
        /*094a*/ 	.short	(.L_408 - .L_407)
	.align		4
.L_407:
        /*094c*/ 	.word	index@(_ZN5flash32flash_fwd_splitkv_combine_kernelI23Flash_fwd_kernel_traitsILi128ELi64ELi128ELi4ELb0ELb0EN7cutlass6half_tE19Flash_kernel_traitsILi128ELi64ELi128ELi4ES3_EELi4ELi6ELb0EEEvNS_16Flash_fwd_paramsE)
        /*0950*/ 	.word	0x0000003a


	//----- nvinfo : EIATTR_FRAME_SIZE
	.align		4
.L_408:
        /*0954*/ 	.byte	0x04, 0x11
        /*0956*/ 	.short	(.L_410 - .L_409)
	.align		4
.L_409:
        /*0958*/ 	.word	index@($__internal_1_$__cuda_sm20_div_s64)
        /*095c*/ 	.word	0x00000000


	//----- nvinfo : EIATTR_FRAME_SIZE
	.align		4
.L_410:
        /*0960*/ 	.byte	0x04, 0x11
        /*0962*/ 	.short	(.L_412 - .L_411)
	.align		4
.L_411:
        /*0964*/ 	.word	index@(_ZN5flash32flash_fwd_splitkv_combine_kernelI23Flash_fwd_kernel_traitsILi128ELi64ELi128ELi4ELb0ELb0EN7cutlass6half_tE19Flash_kernel_traitsILi128ELi64ELi128ELi4ES3_EELi4ELi6ELb0EEEvNS_16Flash_fwd_paramsE)
        /*0968*/ 	.word	0x00000000


	//----- nvinfo : EIATTR_REGCOUNT
	.align		4
.L_412:
        /*096c*/ 	.byte	0x04, 0x2f
        /*096e*/ 	.short	(.L_414 - .L_413)
	.align		4
.L_413:
        /*0970*/ 	.word	index@(_ZN5flash32flash_fwd_splitkv_combine_kernelI23Flash_fwd_kernel_traitsILi128ELi64ELi128ELi4ELb0ELb0EN7cutlass6half_tE19Flash_kernel_traitsILi128ELi64ELi128ELi4ES3_EELi4ELi7ELb0EEEvNS_16Flash_fwd_paramsE)
        /*0974*/ 	.word	0x0000003c


	//----- nvinfo : EIATTR_FRAME_SIZE
	.align		4
.L_414:
        /*0978*/ 	.byte	0x04, 0x11
        /*097a*/ 	.short	(.L_416 - .L_415)
	.align		4
.L_415:
        /*097c*/ 	.word	index@($__internal_0_$__cuda_sm20_div_s64)
        /*0980*/ 	.word	0x00000000


	//----- nvinfo : EIATTR_FRAME_SIZE
	.align		4
.L_416:
        /*0984*/ 	.byte	0x04, 0x11
        /*0986*/ 	.short	(.L_418 - .L_417)
	.align		4
.L_417:
        /*0988*/ 	.word	index@(_ZN5flash32flash_fwd_splitkv_combine_kernelI23Flash_fwd_kernel_traitsILi128ELi64ELi128ELi4ELb0ELb0EN7cutlass6half_tE19Flash_kernel_traitsILi128ELi64ELi128ELi4ES3_EELi4ELi7ELb0EEEvNS_16Flash_fwd_paramsE)
        /*098c*/ 	.word	0x00000000


	//----- nvinfo : EIATTR_MIN_STACK_SIZE
	.align		4
.L_418:
        /*0990*/ 	.byte	0x04, 0x12
        /*0992*/ 	.short	(.L_420 - .L_419)
	.align		4
.L_419:
        /*0994*/ 	.word	index@(_ZN5flash32flash_fwd_splitkv_combine_kernelI23Flash_fwd_kernel_traitsILi128ELi64ELi128ELi4ELb0ELb0EN7cutlass6half_tE19Flash_kernel_traitsILi128ELi64ELi128ELi4ES3_EELi4ELi7ELb0EEEvNS_16Flash_fwd_paramsE)
        /*0998*/ 	.word	0x00000000


	//----- nvinfo : EIATTR_MIN_STACK_SIZE
	.align		4
.L_420:
        /*099c*/ 	.byte	0x04, 0x12
        /*099e*/ 	.short	(.L_422 - .L_421)
	.align		4
.L_421:
        /*09a0*/ 	.word	index@(_ZN5flash32flash_fwd_splitkv_combine_kernelI23Flash_fwd_kernel_traitsILi128ELi64ELi128ELi4ELb0ELb0EN7cutlass6half_tE19Flash_kernel_traitsILi128ELi64ELi128ELi4ES3_EELi4ELi6ELb0EEEvNS_16Flash_fwd_paramsE)
        /*09a4*/ 	.word	0x00000000


	//----- nvinfo : EIATTR_MIN_STACK_SIZE
	.align		4
.L_422:
        /*09a8*/ 	.byte	0x04, 0x12
        /*09aa*/ 	.short	(.L_424 - .L_423)
	.align		4
.L_423:
        /*09ac*/ 	.word	index@(_ZN5flash32flash_fwd_splitkv_combine_kernelI23Flash_fwd_kernel_traitsILi128ELi64ELi128ELi4ELb0ELb0EN7cutlass6half_tE19Flash_kernel_traitsILi128ELi64ELi128ELi4ES3_EELi4ELi5ELb0EEEvNS_16Flash_fwd_paramsE)
        /*09b0*/ 	.word	0x00000000


	//----- nvinfo : EIATTR_MIN_STACK_SIZE
	.align		4
.L_424:
        /*09b4*/ 	.byte	0x04, 0x12
        /*09b6*/ 	.short	(.L_426 - .L_425)
	.align		4
.L_425:
        /*09b8*/ 	.word	index@(_ZN5flash32flash_fwd_splitkv_combine_kernelI23Flash_fwd_kernel_traitsILi128ELi64ELi128ELi4ELb0ELb0EN7cutlass6half_tE19Flash_kernel_traitsILi128ELi64ELi128ELi4ES3_EELi4ELi4ELb0EEEvNS_16Flash_fwd_paramsE)
        /*09bc*/ 	.word	0x00000000


	//----- nvinfo : EIATTR_MIN_STACK_SIZE
	.align		4
.L_426:
        /*09c0*/ 	.byte	0x04, 0x12
        /*09c2*/ 	.short	(.L_428 - .L_427)
	.align		4
.L_427:
        /*09c4*/ 	.word	index@(_ZN5flash32flash_fwd_splitkv_combine_kernelI23Flash_fwd_kernel_traitsILi128ELi64ELi128ELi4ELb0ELb0EN7cutlass6half_tE19Flash_kernel_traitsILi128ELi64ELi128ELi4ES3_EELi4ELi3ELb0EEEvNS_16Flash_fwd_paramsE)
        /*09c8*/ 	.word	0x00000000


	//----- nvinfo : EIATTR_MIN_STACK_SIZE
	.align		4
.L_428:
        /*09cc*/ 	.byte	0x04, 0x12
        /*09ce*/ 	.short	(.L_430 - .L_429)
	.align		4
.L_429:
        /*09d0*/ 	.word	index@(_ZN5flash32flash_fwd_splitkv_combine_kernelI23Flash_fwd_kernel_traitsILi128ELi64ELi128ELi4ELb0ELb0EN7cutlass6half_tE19Flash_kernel_traitsILi128ELi64ELi128ELi4ES3_EELi4ELi2ELb0EEEvNS_16Flash_fwd_paramsE)
        /*09d4*/ 	.word	0x00000000


	//----- nvinfo : EIATTR_MIN_STACK_SIZE
	.align		4
.L_430:
        /*09d8*/ 	.byte	0x04, 0x12
        /*09da*/ 	.short	(.L_432 - .L_431)
	.align		4
.L_431:
        /*09dc*/ 	.word	index@(_ZN5flash32flash_fwd_splitkv_combine_kernelI23Flash_fwd_kernel_traitsILi128ELi64ELi128ELi4ELb0ELb0EN7cutlass6half_tE19Flash_kernel_traitsILi128ELi64ELi128ELi4ES3_EELi4ELi1ELb0EEEvNS_16Flash_fwd_paramsE)
        /*09e0*/ 	.word	0x00000000


	//----- nvinfo : EIATTR_MIN_STACK_SIZE
	.align		4
.L_432:
        /*09e4*/ 	.byte	0x04, 0x12
        /*09e6*/ 	.short	(.L_434 - .L_433)
	.align		4
.L_433:
        /*09e8*/ 	.word	index@(_ZN5flash32flash_fwd_splitkv_combine_kernelI23Flash_fwd_kernel_traitsILi128ELi64ELi128ELi4ELb0ELb0EN7cutlass6half_tE19Flash_kernel_traitsILi128ELi64ELi128ELi4ES3_EELi4ELi7ELb1EEEvNS_16Flash_fwd_paramsE)
        /*09ec*/ 	.word	0x00000000


	//----- nvinfo : EIATTR_MIN_STACK_SIZE
	.align		4
.L_434:
        /*09f0*/ 	.byte	0x04, 0x12
        /*09f2*/ 	.short	(.L_436 - .L_435)
	.align		4
.L_435:
        /*09f4*/ 	.word	index@(_ZN5flash32flash_fwd_splitkv_combine_kernelI23Flash_fwd_kernel_traitsILi128ELi64ELi128ELi4ELb0ELb0EN7cutlass6half_tE19Flash_kernel_traitsILi128ELi64ELi128ELi4ES3_EELi4ELi6ELb1EEEvNS_16Flash_fwd_paramsE)
        /*09f8*/ 	.word	0x00000000


	//----- nvinfo : EIATTR_MIN_STACK_SIZE
	.align		4
.L_436:
        /*09fc*/ 	.byte	0x04, 0x12
        /*09fe*/ 	.short	(.L_438 - .L_437)
	.align		4
.L_437:
        /*0a00*/ 	.word	index@(_ZN5flash32flash_fwd_splitkv_combine_kernelI23Flash_fwd_kernel_traitsILi128ELi64ELi128ELi4ELb0ELb0EN7cutlass6half_tE19Flash_kernel_traitsILi128ELi64ELi128ELi4ES3_EELi4ELi5ELb1EEEvNS_16Flash_fwd_paramsE)
        /*0a04*/ 	.word	0x00000000


	//----- nvinfo : EIATTR_MIN_STACK_SIZE
	.align		4
.L_438:
        /*0a08*/ 	.byte	0x04, 0x12
        /*0a0a*/ 	.short	(.L_440 - .L_439)
	.align		4
.L_439:
        /*0a0c*/ 	.word	index@(_ZN5flash32flash_fwd_splitkv_combine_kernelI23Flash_fwd_kernel_traitsILi128ELi64ELi128ELi4ELb0ELb0EN7cutlass6half_tE19Flash_kernel_traitsILi128ELi64ELi128ELi4ES3_EELi4ELi4ELb1EEEvNS_16Flash_fwd_paramsE)
        /*0a10*/ 	.word	0x00000000


	//----- nvinfo : EIATTR_MIN_STACK_SIZE
	.align		4
.L_440:
        /*0a14*/ 	.byte	0x04, 0x12
        /*0a16*/ 	.short	(.L_442 - .L_441)
	.align		4
.L_441:
        /*0a18*/ 	.word	index@(_ZN5flash32flash_fwd_splitkv_combine_kernelI23Flash_fwd_kernel_traitsILi128ELi64ELi128ELi4ELb0ELb0EN7cutlass6half_tE19Flash_kernel_traitsILi128ELi64ELi128ELi4ES3_EELi4ELi3ELb1EEEvNS_16Flash_fwd_paramsE)
        /*0a1c*/ 	.word	0x00000000


	//----- nvinfo : EIATTR_MIN_STACK_SIZE
	.align		4
.L_442:
        /*0a20*/ 	.byte	0x04, 0x12
        /*0a22*/ 	.short	(.L_444 - .L_443)
	.align		4
.L_443:
        /*0a24*/ 	.word	index@(_ZN5flash32flash_fwd_splitkv_combine_kernelI23Flash_fwd_kernel_traitsILi128ELi64ELi128ELi4ELb0ELb0EN7cutlass6half_tE19Flash_kernel_traitsILi128ELi64ELi128ELi4ES3_EELi4ELi2ELb1EEEvNS_16Flash_fwd_paramsE)
        /*0a28*/ 	.word	0x00000000


	//----- nvinfo : EIATTR_MIN_STACK_SIZE
	.align		4
.L_444:
        /*0a2c*/ 	.byte	0x04, 0x12
        /*0a2e*/ 	.short	(.L_446 - .L_445)
	.align		4
.L_445:
        /*0a30*/ 	.word	index@(_ZN5flash32flash_fwd_splitkv_combine_kernelI23Flash_fwd_kernel_traitsILi128ELi64ELi128ELi4ELb0ELb0EN7cutlass6half_tE19Flash_kernel_traitsILi128ELi64ELi128ELi4ES3_EELi4ELi1ELb1EEEvNS_16Flash_fwd_paramsE)
        /*0a34*/ 	.word	0x00000000


	//----- nvinfo : EIATTR_MIN_STACK_SIZE
	.align		4
.L_446:
        /*0a38*/ 	.byte	0x04, 0x12
        /*0a3a*/ 	.short	(.L_448 - .L_447)
	.align		4
.L_447:
        /*0a3c*/ 	.word	index@(_ZN5flash24flash_fwd_splitkv_kernelI23Flash_fwd_kernel_traitsILi128ELi64ELi128ELi4ELb0ELb0EN7cutlass6half_tE19Flash_kernel_traitsILi128ELi64ELi128ELi4ES3_EELb1ELb0ELb0ELb0ELb0ELb0ELb0ELb0EEEvNS_16Flash_fwd_paramsE)
        /*0a40*/ 	.word	0x00000000


	//----- nvinfo : EIATTR_MIN_STACK_SIZE
	.align		4
.L_448:
        /*0a44*/ 	.byte	0x04, 0x12
        /*0a46*/ 	.short	(.L_450 - .L_449)
	.align		4
.L_449:
        /*0a48*/ 	.word	index@(_ZN5flash24flash_fwd_splitkv_kernelI23Flash_fwd_kernel_traitsILi128ELi64ELi128ELi4ELb0ELb0EN7cutlass6half_tE19Flash_kernel_traitsILi128ELi64ELi128ELi4ES3_EELb1ELb0ELb0ELb0ELb0ELb1ELb0ELb0EEEvNS_16Flash_fwd_paramsE)
        /*0a4c*/ 	.word	0x00000000


	//----- nvinfo : EIATTR_MIN_STACK_SIZE
	.align		4
.L_450:
        /*0a50*/ 	.byte	0x04, 0x12
        /*0a52*/ 	.short	(.L_452 - .L_451)
	.align		4
.L_451:
        /*0a54*/ 	.word	index@(_ZN5flash24flash_fwd_splitkv_kernelI23Flash_fwd_kernel_traitsILi128ELi64ELi128ELi4ELb0ELb0EN7cutlass6half_tE19Flash_kernel_traitsILi128ELi64ELi128ELi4ES3_EELb1ELb0ELb0ELb0ELb0ELb0ELb0ELb1EEEvNS_16Flash_fwd_paramsE)
        /*0a58*/ 	.word	0x00000000


	//----- nvinfo : EIATTR_MIN_STACK_SIZE
	.align		4
.L_452:
        /*0a5c*/ 	.byte	0x04, 0x12
        /*0a5e*/ 	.short	(.L_454 - .L_453)
	.align		4
.L_453:
        /*0a60*/ 	.word	index@(_ZN5flash24flash_fwd_splitkv_kernelI23Flash_fwd_kernel_traitsILi128ELi64ELi128ELi4ELb0ELb0EN7cutlass6half_tE19Flash_kernel_traitsILi128ELi64ELi128ELi4ES3_EELb1ELb0ELb0ELb0ELb0ELb1ELb0ELb1EEEvNS_16Flash_fwd_paramsE)
        /*0a64*/ 	.word	0x00000008


	//----- nvinfo : EIATTR_MIN_STACK_SIZE
	.align		4
.L_454:
        /*0a68*/ 	.byte	0x04, 0x12
        /*0a6a*/ 	.short	(.L_456 - .L_455)
	.align		4
.L_455:
        /*0a6c*/ 	.word	index@(_ZN5flash24flash_fwd_splitkv_kernelI23Flash_fwd_kernel_traitsILi128ELi64ELi128ELi4ELb0ELb0EN7cutlass6half_tE19Flash_kernel_traitsILi128ELi64ELi128ELi4ES3_EELb1ELb0ELb0ELb0ELb0ELb0ELb1ELb0EEEvNS_16Flash_fwd_paramsE)
        /*0a70*/ 	.word	0x00000000


	//----- nvinfo : EIATTR_MIN_STACK_SIZE
	.align		4
.L_456:
        /*0a74*/ 	.byte	0x04, 0x12
        /*0a76*/ 	.short	(.L_458 - .L_457)
	.align		4
.L_457:
        /*0a78*/ 	.word	index@(_ZN5flash24flash_fwd_splitkv_kernelI23Flash_fwd_kernel_traitsILi128ELi64ELi128ELi4ELb0ELb0EN7cutlass6half_tE19Flash_kernel_traitsILi128ELi64ELi128ELi4ES3_EELb1ELb0ELb0ELb0ELb0ELb1ELb1ELb0EEEvNS_16Flash_fwd_paramsE)
        /*0a7c*/ 	.word	0x00000000


	//----- nvinfo : EIATTR_MIN_STACK_SIZE
	.align		4
.L_458:
        /*0a80*/ 	.byte	0x04, 0x12
        /*0a82*/ 	.short	(.L_460 - .L_459)
	.align		4
.L_459:
        /*0a84*/ 	.word	index@(_ZN5flash24flash_fwd_splitkv_kernelI23Flash_fwd_kernel_traitsILi128ELi64ELi128ELi4ELb0ELb0EN7cutlass6half_tE19Flash_kernel_traitsILi128ELi64ELi128ELi4ES3_EELb1ELb0ELb0ELb0ELb0ELb0ELb1ELb1EEEvNS_16Flash_fwd_paramsE)
        /*0a88*/ 	.word	0x00000000


	//----- nvinfo : EIATTR_MIN_STACK_SIZE
	.align		4
.L_460:
        /*0a8c*/ 	.byte	0x04, 0x12
        /*0a8e*/ 	.short	(.L_462 - .L_461)
	.align		4
.L_461:
        /*0a90*/ 	.word	index@(_ZN5flash24flash_fwd_splitkv_kernelI23Flash_fwd_kernel_traitsILi128ELi64ELi128ELi4ELb0ELb0EN7cutlass6half_tE19Flash_kernel_traitsILi128ELi64ELi128ELi4ES3_EELb1ELb0ELb0ELb0ELb0ELb1ELb1ELb1EEEvNS_16Flash_fwd_paramsE)
        /*0a94*/ 	.word	0x00000008


	//----- nvinfo : EIATTR_MIN_STACK_SIZE
	.align		4
.L_462:
        /*0a98*/ 	.byte	0x04, 0x12
        /*0a9a*/ 	.short	(.L_464 - .L_463)
	.align		4
.L_463:
        /*0a9c*/ 	.word	index@(_ZN5flash24flash_fwd_splitkv_kernelI23Flash_fwd_kernel_traitsILi128ELi64ELi128ELi4ELb0ELb0EN7cutlass6half_tE19Flash_kernel_traitsILi128ELi64ELi128ELi4ES3_EELb1ELb0ELb0ELb1ELb1ELb0ELb0ELb0EEEvNS_16Flash_fwd_paramsE)
        /*0aa0*/ 	.word	0x00000000


	//----- nvinfo : EIATTR_MIN_STACK_SIZE
	.align		4
.L_464:
        /*0aa4*/ 	.byte	0x04, 0x12
        /*0aa6*/ 	.short	(.L_466 - .L_465)
	.align		4
.L_465:
        /*0aa8*/ 	.word	index@(_ZN5flash24flash_fwd_splitkv_kernelI23Flash_fwd_kernel_traitsILi128ELi64ELi128ELi4ELb0ELb0EN7cutlass6half_tE19Flash_kernel_traitsILi128ELi64ELi128ELi4ES3_EELb1ELb0ELb0ELb1ELb1ELb1ELb0ELb0EEEvNS_16Flash_fwd_paramsE)
        /*0aac*/ 	.word	0x00000000


	//----- nvinfo : EIATTR_MIN_STACK_SIZE
	.align		4
.L_466:
        /*0ab0*/ 	.byte	0x04, 0x12
        /*0ab2*/ 	.short	(.L_468 - .L_467)
	.align		4
.L_467:
        /*0ab4*/ 	.word	index@(_ZN5flash24flash_fwd_splitkv_kernelI23Flash_fwd_kernel_traitsILi128ELi64ELi128ELi4ELb0ELb0EN7cutlass6half_tE19Flash_kernel_traitsILi128ELi64ELi128ELi4ES3_EELb1ELb0ELb0ELb1ELb1ELb0ELb1ELb0EEEvNS_16Flash_fwd_paramsE)
        /*0ab8*/ 	.word	0x00000000


	//----- nvinfo : EIATTR_MIN_STACK_SIZE
	.align		4
.L_468:
        /*0abc*/ 	.byte	0x04, 0x12
        /*0abe*/ 	.short	(.L_470 - .L_469)
	.align		4
.L_469:
        /*0ac0*/ 	.word	index@(_ZN5flash24flash_fwd_splitkv_kernelI23Flash_fwd_kernel_traitsILi128ELi64ELi128ELi4ELb0ELb0EN7cutlass6half_tE19Flash_kernel_traitsILi128ELi64ELi128ELi4ES3_EELb1ELb0ELb0ELb1ELb1ELb1ELb1ELb0EEEvNS_16Flash_fwd_paramsE)
        /*0ac4*/ 	.word	0x00000000


	//----- nvinfo : EIATTR_MIN_STACK_SIZE
	.align		4
.L_470:
        /*0ac8*/ 	.byte	0x04, 0x12
        /*0aca*/ 	.short	(.L_472 - .L_471)
	.align		4
.L_471:
        /*0acc*/ 	.word	index@(_ZN5flash24flash_fwd_splitkv_kernelI23Flash_fwd_kernel_traitsILi128ELi64ELi128ELi4ELb0ELb0EN7cutlass6half_tE19Flash_kernel_traitsILi128ELi64ELi128ELi4ES3_EELb1ELb0ELb0ELb0ELb1ELb0ELb0ELb0EEEvNS_16Flash_fwd_paramsE)
        /*0ad0*/ 	.word	0x00000000


	//----- nvinfo : EIATTR_MIN_STACK_SIZE
	.align		4
.L_472:
        /*0ad4*/ 	.byte	0x04, 0x12
        /*0ad6*/ 	.short	(.L_474 - .L_473)
	.align		4
.L_473:
        /*0ad8*/ 	.word	index@(_ZN5flash24flash_fwd_splitkv_kernelI23Flash_fwd_kernel_traitsILi128ELi64ELi128ELi4ELb0ELb0EN7cutlass6half_tE19Flash_kernel_traitsILi128ELi64ELi128ELi4ES3_EELb1ELb0ELb0ELb0ELb1ELb1ELb0ELb0EEEvNS_16Flash_fwd_paramsE)
        /*0adc*/ 	.word	0x00000000


	//----- nvinfo : EIATTR_MIN_STACK_SIZE
	.align		4
.L_474:
        /*0ae0*/ 	.byte	0x04, 0x12
        /*0ae2*/ 	.short	(.L_476 - .L_475)
	.align		4
.L_475:
        /*0ae4*/ 	.word	index@(_ZN5flash24flash_fwd_splitkv_kernelI23Flash_fwd_kernel_traitsILi128ELi64ELi128ELi4ELb0ELb0EN7cutlass6half_tE19Flash_kernel_traitsILi128ELi64ELi128ELi4ES3_EELb1ELb0ELb1ELb0ELb0ELb0ELb0ELb0EEEvNS_16Flash_fwd_paramsE)
        /*0ae8*/ 	.word	0x00000000


	//----- nvinfo : EIATTR_MIN_STACK_SIZE
	.align		4
.L_476:
        /*0aec*/ 	.byte	0x04, 0x12
        /*0aee*/ 	.short	(.L_478 - .L_477)
	.align		4
.L_477:
        /*0af0*/ 	.word	index@(_ZN5flash24flash_fwd_splitkv_kernelI23Flash_fwd_kernel_traitsILi128ELi64ELi128ELi4ELb0ELb0EN7cutlass6half_tE19Flash_kernel_traitsILi128ELi64ELi128ELi4ES3_EELb1ELb0ELb1ELb0ELb0ELb1ELb0ELb0EEEvNS_16Flash_fwd_paramsE)
        /*0af4*/ 	.word	0x00000000


	//----- nvinfo : EIATTR_MIN_STACK_SIZE
	.align		4
.L_478:
        /*0af8*/ 	.byte	0x04, 0x12
        /*0afa*/ 	.short	(.L_480 - .L_479)
	.align		4
.L_479:
        /*0afc*/ 	.word	index@(_ZN5flash24flash_fwd_splitkv_kernelI23Flash_fwd_kernel_traitsILi128ELi64ELi128ELi4ELb0ELb0EN7cutlass6half_tE19Flash_kernel_traitsILi128ELi64ELi128ELi4ES3_EELb1ELb0ELb0ELb0ELb1ELb0ELb0ELb1EEEvNS_16Flash_fwd_paramsE)
        /*0b00*/ 	.word	0x00000000


	//----- nvinfo : EIATTR_MIN_STACK_SIZE
	.align		4
.L_480:
        /*0b04*/ 	.byte	0x04, 0x12
        /*0b06*/ 	.short	(.L_482 - .L_481)
	.align		4
.L_481:
        /*0b08*/ 	.word	index@(_ZN5flash24flash_fwd_splitkv_kernelI23Flash_fwd_kernel_traitsILi128ELi64ELi128ELi4ELb0ELb0EN7cutlass6half_tE19Flash_kernel_traitsILi128ELi64ELi128ELi4ES3_EELb1ELb0ELb0ELb0ELb1ELb1ELb0ELb1EEEvNS_16Flash_fwd_paramsE)
        /*0b0c*/ 	.word	0x00000000


	//----- nvinfo : EIATTR_MIN_STACK_SIZE
	.align		4
.L_482:
        /*0b10*/ 	.byte	0x04, 0x12
        /*0b12*/ 	.short	(.L_484 - .L_483)
	.align		4
.L_483:
        /*0b14*/ 	.word	index@(_ZN5flash24flash_fwd_splitkv_kernelI23Flash_fwd_kernel_traitsILi128ELi64ELi128ELi4ELb0ELb0EN7cutlass6half_tE19Flash_kernel_traitsILi128ELi64ELi128ELi4ES3_EELb1ELb0ELb1ELb0ELb0ELb0ELb0ELb1EEEvNS_16Flash_fwd_paramsE)
        /*0b18*/ 	.word	0x00000000


	//----- nvinfo : EIATTR_MIN_STACK_SIZE
	.align		4
.L_484:
        /*0b1c*/ 	.byte	0x04, 0x12
        /*0b1e*/ 	.short	(.L_486 - .L_485)
	.align		4
.L_485:
        /*0b20*/ 	.word	index@(_ZN5flash24flash_fwd_splitkv_kernelI23Flash_fwd_kernel_traitsILi128ELi64ELi128ELi4ELb0ELb0EN7cutlass6half_tE19Flash_kernel_traitsILi128ELi64ELi128ELi4ES3_EELb1ELb0ELb1ELb0ELb0ELb1ELb0ELb1EEEvNS_16Flash_fwd_paramsE)
        /*0b24*/ 	.word	0x00000010


	//----- nvinfo : EIATTR_MIN_STACK_SIZE
	.align		4
.L_486:
        /*0b28*/ 	.byte	0x04, 0x12
        /*0b2a*/ 	.short	(.L_488 - .L_487)
	.align		4
.L_487:
        /*0b2c*/ 	.word	index@(_ZN5flash24flash_fwd_splitkv_kernelI23Flash_fwd_kernel_traitsILi128ELi64ELi128ELi4ELb0ELb0EN7cutlass6half_tE19Flash_kernel_traitsILi128ELi64ELi128ELi4ES3_EELb1ELb0ELb0ELb0ELb1ELb0ELb1ELb0EEEvNS_16Flash_fwd_paramsE)
        /*0b30*/ 	.word	0x00000000


	//----- nvinfo : EIATTR_MIN_STACK_SIZE
	.align		4
.L_488:
        /*0b34*/ 	.byte	0x04, 0x12
        /*0b36*/ 	.short	(.L_490 - .L_489)
	.align		4
.L_489:
        /*0b38*/ 	.word	index@(_ZN5flash24flash_fwd_splitkv_kernelI23Flash_fwd_kernel_traitsILi128ELi64ELi128ELi4ELb0ELb0EN7cutlass6half_tE19Flash_kernel_traitsILi128ELi64ELi128ELi4ES3_EELb1ELb0ELb0ELb0ELb1ELb1ELb1ELb0EEEvNS_16Flash_fwd_paramsE)
        /*0b3c*/ 	.word	0x00000000


	//----- nvinfo : EIATTR_MIN_STACK_SIZE
	.align		4
.L_490:
        /*0b40*/ 	.byte	0x04, 0x12
        /*0b42*/ 	.short	(.L_492 - .L_491)
	.align		4
.L_491:
        /*0b44*/ 	.word	index@(_ZN5flash24flash_fwd_splitkv_kernelI23Flash_fwd_kernel_traitsILi128ELi64ELi128ELi4ELb0ELb0EN7cutlass6half_tE19Flash_kernel_traitsILi128ELi64ELi128ELi4ES3_EELb1ELb0ELb1ELb0ELb0ELb0ELb1ELb0EEEvNS_16Flash_fwd_paramsE)
        /*0b48*/ 	.word	0x00000000


	//----- nvinfo : EIATTR_MIN_STACK_SIZE
	.align		4
.L_492:
        /*0b4c*/ 	.byte	0x04, 0x12
        /*0b4e*/ 	.short	(.L_494 - .L_493)
	.align		4
.L_493:
        /*0b50*/ 	.word	index@(_ZN5flash24flash_fwd_splitkv_kernelI23Flash_fwd_kernel_traitsILi128ELi64ELi128ELi4ELb0ELb0EN7cutlass6half_tE19Flash_kernel_traitsILi128ELi64ELi128ELi4ES3_EELb1ELb0ELb1ELb0ELb0ELb1ELb1ELb0EEEvNS_16Flash_fwd_paramsE)
        /*0b54*/ 	.word	0x00000000


	//----- nvinfo : EIATTR_MIN_STACK_SIZE
	.align		4
.L_494:
        /*0b58*/ 	.byte	0x04, 0x12
        /*0b5a*/ 	.short	(.L_496 - .L_495)
	.align		4
.L_495:
        /*0b5c*/ 	.word	index@(_ZN5flash24flash_fwd_splitkv_kernelI23Flash_fwd_kernel_traitsILi128ELi64ELi128ELi4ELb0ELb0EN7cutlass6half_tE19Flash_kernel_traitsILi128ELi64ELi128ELi4ES3_EELb1ELb0ELb0ELb0ELb1ELb0ELb1ELb1EEEvNS_16Flash_fwd_paramsE)
        /*0b60*/ 	.word	0x00000000


	//----- nvinfo : EIATTR_MIN_STACK_SIZE
	.align		4
.L_496:
        /*0b64*/ 	.byte	0x04, 0x12
        /*0b66*/ 	.short	(.L_498 - .L_497)
	.align		4
.L_497:
        /*0b68*/ 	.word	index@(_ZN5flash24flash_fwd_splitkv_kernelI23Flash_fwd_kernel_traitsILi128ELi64ELi128ELi4ELb0ELb0EN7cutlass6half_tE19Flash_kernel_traitsILi128ELi64ELi128ELi4ES3_EELb1ELb0ELb0ELb0ELb1ELb1ELb1ELb1EEEvNS_16Flash_fwd_paramsE)
        /*0b6c*/ 	.word	0x00000000


	//----- nvinfo : EIATTR_MIN_STACK_SIZE
	.align		4
.L_498:
        /*0b70*/ 	.byte	0x04, 0x12
        /*0b72*/ 	.short	(.L_500 - .L_499)
	.align		4
.L_499:
        /*0b74*/ 	.word	index@(_ZN5flash24flash_fwd_splitkv_kernelI23Flash_fwd_kernel_traitsILi128ELi64ELi128ELi4ELb0ELb0EN7cutlass6half_tE19Flash_kernel_traitsILi128ELi64ELi128ELi4ES3_EELb1ELb0ELb1ELb0ELb0ELb0ELb1ELb1EEEvNS_16Flash_fwd_paramsE)
        /*0b78*/ 	.word	0x00000000


	//----- nvinfo : EIATTR_MIN_STACK_SIZE
	.align		4
.L_500:
        /*0b7c*/ 	.byte	0x04, 0x12
        /*0b7e*/ 	.short	(.L_502 - .L_501)
	.align		4
.L_501:
        /*0b80*/ 	.word	index@(_ZN5flash24flash_fwd_splitkv_kernelI23Flash_fwd_kernel_traitsILi128ELi64ELi128ELi4ELb0ELb0EN7cutlass6half_tE19Flash_kernel_traitsILi128ELi64ELi128ELi4ES3_EELb1ELb0ELb1ELb0ELb0ELb1ELb1ELb1EEEvNS_16Flash_fwd_paramsE)
        /*0b84*/ 	.word	0x00000000


	//----- nvinfo : EIATTR_MIN_STACK_SIZE
	.align		4
.L_502:
        /*0b88*/ 	.byte	0x04, 0x12
        /*0b8a*/ 	.short	(.L_504 - .L_503)
	.align		4
.L_503:
        /*0b8c*/ 	.word	index@(_ZN5flash32flash_fwd_splitkv_combine_kernelI23Flash_fwd_kernel_traitsILi128ELi64ELi64ELi4ELb0ELb0EN7cutlass6half_tE19Flash_kernel_traitsILi128ELi64ELi64ELi4ES3_EELi4ELi7ELb0EEEvNS_16Flash_fwd_paramsE)
        /*0b90*/ 	.word	0x00000000


	//----- nvinfo : EIATTR_MIN_STACK_SIZE
	.align		4
.L_504:
        /*0b94*/ 	.byte	0x04, 0x12
        /*0b96*/ 	.short	(.L_506 - .L_505)
	.align		4
.L_505:
        /*0b98*/ 	.word	index@(_ZN5flash32flash_fwd_splitkv_combine_kernelI23Flash_fwd_kernel_traitsILi128ELi64ELi64ELi4ELb0ELb0EN7cutlass6half_tE19Flash_kernel_traitsILi128ELi64ELi64ELi4ES3_EELi4ELi6ELb0EEEvNS_16Flash_fwd_paramsE)
        /*0b9c*/ 	.word	0x00000000


	//----- nvinfo : EIATTR_MIN_STACK_SIZE
	.align		4
.L_506:
        /*0ba0*/ 	.byte	0x04, 0x12
        /*0ba2*/ 	.short	(.L_508 - .L_507)
	.align		4
.L_507:
        /*0ba4*/ 	.word	index@(_ZN5flash32flash_fwd_splitkv_combine_kernelI23Flash_fwd_kernel_traitsILi128ELi64ELi64ELi4ELb0ELb0EN7cutlass6half_tE19Flash_kernel_traitsILi128ELi64ELi64ELi4ES3_EELi4ELi5ELb0EEEvNS_16Flash_fwd_paramsE)
        /*0ba8*/ 	.word	0x00000000


	//----- nvinfo : EIATTR_MIN_STACK_SIZE
	.align		4
.L_508:
        /*0bac*/ 	.byte	0x04, 0x12
        /*0bae*/ 	.short	(.L_510 - .L_509)
	.align		4
.L_509:
        /*0bb0*/ 	.word	index@(_ZN5flash32flash_fwd_splitkv_combine_kernelI23Flash_fwd_kernel_traitsILi128ELi64ELi64ELi4ELb0ELb0EN7cutlass6half_tE19Flash_kernel_traitsILi128ELi64ELi64ELi4ES3_EELi4ELi4ELb0EEEvNS_16Flash_fwd_paramsE)
        /*0bb4*/ 	.word	0x00000000


	//----- nvinfo : EIATTR_MIN_STACK_SIZE
	.align		4
.L_510:
        /*0bb8*/ 	.byte	0x04, 0x12
        /*0bba*/ 	.short	(.L_512 - .L_511)
	.align		4
.L_511:
        /*0bbc*/ 	.word	index@(_ZN5flash32flash_fwd_splitkv_combine_kernelI23Flash_fwd_kernel_traitsILi128ELi64ELi64ELi4ELb0ELb0EN7cutlass6half_tE19Flash_kernel_traitsILi128ELi64ELi64ELi4ES3_EELi4ELi3ELb0EEEvNS_16Flash_fwd_paramsE)
        /*0bc0*/ 	.word	0x00000000


	//----- nvinfo : EIATTR_MIN_STACK_SIZE
	.align		4
.L_512:
        /*0bc4*/ 	.byte	0x04, 0x12
        /*0bc6*/ 	.short	(.L_514 - .L_513)
	.align		4
.L_513:
        /*0bc8*/ 	.word	index@(_ZN5flash32flash_fwd_splitkv_combine_kernelI23Flash_fwd_kernel_traitsILi128ELi64ELi64ELi4ELb0ELb0EN7cutlass6half_tE19Flash_kernel_traitsILi128ELi64ELi64ELi4ES3_EELi4ELi2ELb0EEEvNS_16Flash_fwd_paramsE)
        /*0bcc*/ 	.word	0x00000000


	//----- nvinfo : EIATTR_MIN_STACK_SIZE
	.align		4
.L_514:
        /*0bd0*/ 	.byte	0x04, 0x12
        /*0bd2*/ 	.short	(.L_516 - .L_515)
	.align		4
.L_515:
        /*0bd4*/ 	.word	index@(_ZN5flash32flash_fwd_splitkv_combine_kernelI23Flash_fwd_kernel_traitsILi128ELi64ELi64ELi4ELb0ELb0EN7cutlass6half_tE19Flash_kernel_traitsILi128ELi64ELi64ELi4ES3_EELi4ELi1ELb0EEEvNS_16Flash_fwd_paramsE)
        /*0bd8*/ 	.word	0x00000000


	//----- nvinfo : EIATTR_MIN_STACK_SIZE
	.align		4
.L_516:
        /*0bdc*/ 	.byte	0x04, 0x12
        /*0bde*/ 	.short	(.L_518 - .L_517)
	.align		4
.L_517:
        /*0be0*/ 	.word	index@(_ZN5flash32flash_fwd_splitkv_combine_kernelI23Flash_fwd_kernel_traitsILi128ELi64ELi64ELi4ELb0ELb0EN7cutlass6half_tE19Flash_kernel_traitsILi128ELi64ELi64ELi4ES3_EELi4ELi7ELb1EEEvNS_16Flash_fwd_paramsE)
        /*0be4*/ 	.word	0x00000000


	//----- nvinfo : EIATTR_MIN_STACK_SIZE
	.align		4
.L_518:
        /*0be8*/ 	.byte	0x04, 0x12
        /*0bea*/ 	.short	(.L_520 - .L_519)
	.align		4
.L_519:
        /*0bec*/ 	.word	index@(_ZN5flash32flash_fwd_splitkv_combine_kernelI23Flash_fwd_kernel_traitsILi128ELi64ELi64ELi4ELb0ELb0EN7cutlass6half_tE19Flash_kernel_traitsILi128ELi64ELi64ELi4ES3_EELi4ELi6ELb1EEEvNS_16Flash_fwd_paramsE)
        /*0bf0*/ 	.word	0x00000000


	//----- nvinfo : EIATTR_MIN_STACK_SIZE
	.align		4
.L_520:
        /*0bf4*/ 	.byte	0x04, 0x12
        /*0bf6*/ 	.short	(.L_522 - .L_521)
	.align		4
.L_521:
        /*0bf8*/ 	.word	index@(_ZN5flash32flash_fwd_splitkv_combine_kernelI23Flash_fwd_kernel_traitsILi128ELi64ELi64ELi4ELb0ELb0EN7cutlass6half_tE19Flash_kernel_traitsILi128ELi64ELi64ELi4ES3_EELi4ELi5ELb1EEEvNS_16Flash_fwd_paramsE)
        /*0bfc*/ 	.word	0x00000000


	//----- nvinfo : EIATTR_MIN_STACK_SIZE
	.align		4
.L_522:
        /*0c00*/ 	.byte	0x04, 0x12
        /*0c02*/ 	.short	(.L_524 - .L_523)
	.align		4
.L_523:
        /*0c04*/ 	.word	index@(_ZN5flash32flash_fwd_splitkv_combine_kernelI23Flash_fwd_kernel_traitsILi128ELi64ELi64ELi4ELb0ELb0EN7cutlass6half_tE19Flash_kernel_traitsILi128ELi64ELi64ELi4ES3_EELi4ELi4ELb1EEEvNS_16Flash_fwd_paramsE)
        /*0c08*/ 	.word	0x00000000


	//----- nvinfo : EIATTR_MIN_STACK_SIZE
	.align		4
.L_524:
        /*0c0c*/ 	.byte	0x04, 0x12
        /*0c0e*/ 	.short	(.L_526 - .L_525)
	.align		4
.L_525:
        /*0c10*/ 	.word	index@(_ZN5flash32flash_fwd_splitkv_combine_kernelI23Flash_fwd_kernel_traitsILi128ELi64ELi64ELi4ELb0ELb0EN7cutlass6half_tE19Flash_kernel_traitsILi128ELi64ELi64ELi4ES3_EELi4ELi3ELb1EEEvNS_16Flash_fwd_paramsE)
        /*0c14*/ 	.word	0x00000000


	//----- nvinfo : EIATTR_MIN_STACK_SIZE
	.align		4
.L_526:
        /*0c18*/ 	.byte	0x04, 0x12
        /*0c1a*/ 	.short	(.L_528 - .L_527)
	.align		4
.L_527:
        /*0c1c*/ 	.word	index@(_ZN5flash32flash_fwd_splitkv_combine_kernelI23Flash_fwd_kernel_traitsILi128ELi64ELi64ELi4ELb0ELb0EN7cutlass6half_tE19Flash_kernel_traitsILi128ELi64ELi64ELi4ES3_EELi4ELi2ELb1EEEvNS_16Flash_fwd_paramsE)
        /*0c20*/ 	.word	0x00000000


	//----- nvinfo : EIATTR_MIN_STACK_SIZE
	.align		4
.L_528:
        /*0c24*/ 	.byte	0x04, 0x12
        /*0c26*/ 	.short	(.L_530 - .L_529)
	.align		4
.L_529:
        /*0c28*/ 	.word	index@(_ZN5flash32flash_fwd_splitkv_combine_kernelI23Flash_fwd_kernel_traitsILi128ELi64ELi64ELi4ELb0ELb0EN7cutlass6half_tE19Flash_kernel_traitsILi128ELi64ELi64ELi4ES3_EELi4ELi1ELb1EEEvNS_16Flash_fwd_paramsE)
        /*0c2c*/ 	.word	0x00000000


	//----- nvinfo : EIATTR_MIN_STACK_SIZE
	.align		4
.L_530:
        /*0c30*/ 	.byte	0x04, 0x12
        /*0c32*/ 	.short	(.L_532 - .L_531)
	.align		4
.L_531:
        /*0c34*/ 	.word	index@(_ZN5flash24flash_fwd_splitkv_kernelI23Flash_fwd_kernel_traitsILi128ELi64ELi64ELi4ELb0ELb0EN7cutlass6half_tE19Flash_kernel_traitsILi128ELi64ELi64ELi4ES3_EELb1ELb0ELb0ELb0ELb0ELb0ELb0ELb0EEEvNS_16Flash_fwd_paramsE)
        /*0c38*/ 	.word	0x00000000


	//----- nvinfo : EIATTR_MIN_STACK_SIZE
	.align		4
.L_532:
        /*0c3c*/ 	.byte	0x04, 0x12
        /*0c3e*/ 	.short	(.L_534 - .L_533)
	.align		4
.L_533:
        /*0c40*/ 	.word	index@(_ZN5flash24flash_fwd_splitkv_kernelI23Flash_fwd_kernel_traitsILi128ELi64ELi64ELi4ELb0ELb0EN7cutlass6half_tE19Flash_kernel_traitsILi128ELi64ELi64ELi4ES3_EELb1ELb0ELb0ELb0ELb0ELb1ELb0ELb0EEEvNS_16Flash_fwd_paramsE)
        /*0c44*/ 	.word	0x00000000


	//----- nvinfo : EIATTR_MIN_STACK_SIZE
	.align		4
.L_534:
        /*0c48*/ 	.byte	0x04, 0x12
        /*0c4a*/ 	.short	(.L_536 - .L_535)
	.align		4
.L_535:
        /*0c4c*/ 	.word	index@(_ZN5flash24flash_fwd_splitkv_kernelI23Flash_fwd_kernel_traitsILi128ELi64ELi64ELi4ELb0ELb0EN7cutlass6half_tE19Flash_kernel_traitsILi128ELi64ELi64ELi4ES3_EELb1ELb0ELb0ELb0ELb0ELb0ELb0ELb1EEEvNS_16Flash_fwd_paramsE)
        /*0c50*/ 	.word	0x00000000


	//----- nvinfo : EIATTR_MIN_STACK_SIZE
	.align		4
.L_536:
        /*0c54*/ 	.byte	0x04, 0x12
        /*0c56*/ 	.short	(.L_538 - .L_537)
	.align		4
.L_537:
        /*0c58*/ 	.word	index@(_ZN5flash24flash_fwd_splitkv_kernelI23Flash_fwd_kernel_traitsILi128ELi64ELi64ELi4ELb0ELb0EN7cutlass6half_tE19Flash_kernel_traitsILi128ELi64ELi64ELi4ES3_EELb1ELb0ELb0ELb0ELb0ELb1ELb0ELb1EEEvNS_16Flash_fwd_paramsE)
        /*0c5c*/ 	.word	0x00000000


	//----- nvinfo : EIATTR_MIN_STACK_SIZE
	.align		4
.L_538:
        /*0c60*/ 	.byte	0x04, 0x12
        /*0c62*/ 	.short	(.L_540 - .L_539)
	.align		4
.L_539:
        /*0c64*/ 	.word	index@(_ZN5flash24flash_fwd_splitkv_kernelI23Flash_fwd_kernel_traitsILi128ELi64ELi64ELi4ELb0ELb0EN7cutlass6half_tE19Flash_kernel_traitsILi128ELi64ELi64ELi4ES3_EELb1ELb0ELb0ELb0ELb0ELb0ELb1ELb0EEEvNS_16Flash_fwd_paramsE)
        /*0c68*/ 	.word	0x00000000


	//----- nvinfo : EIATTR_MIN_STACK_SIZE
	.align		4
.L_540:
        /*0c6c*/ 	.byte	0x04, 0x12
        /*0c6e*/ 	.short	(.L_542 - .L_541)
	.align		4
.L_541:
        /*0c70*/ 	.word	index@(_ZN5flash24flash_fwd_splitkv_kernelI23Flash_fwd_kernel_traitsILi128ELi64ELi64ELi4ELb0ELb0EN7cutlass6half_tE19Flash_kernel_traitsILi128ELi64ELi64ELi4ES3_EELb1ELb0ELb0ELb0ELb0ELb1ELb1ELb0EEEvNS_16Flash_fwd_paramsE)
        /*0c74*/ 	.word	0x00000000


	//----- nvinfo : EIATTR_MIN_STACK_SIZE
	.align		4
.L_542:
        /*0c78*/ 	.byte	0x04, 0x12
        /*0c7a*/ 	.short	(.L_544 - .L_543)
	.align		4
.L_543:
        /*0c7c*/ 	.word	index@(_ZN5flash24flash_fwd_splitkv_kernelI23Flash_fwd_kernel_traitsILi128ELi64ELi64ELi4ELb0ELb0EN7cutlass6half_tE19Flash_kernel_traitsILi128ELi64ELi64ELi4ES3_EELb1ELb0ELb0ELb0ELb0ELb0ELb1ELb1EEEvNS_16Flash_fwd_paramsE)
        /*0c80*/ 	.word	0x00000000


	//----- nvinfo : EIATTR_MIN_STACK_SIZE
	.align		4
.L_544:
        /*0c84*/ 	.byte	0x04, 0x12
        /*0c86*/ 	.short	(.L_546 - .L_545)
	.align		4
.L_545:
        /*0c88*/ 	.word	index@(_ZN5flash24flash_fwd_splitkv_kernelI23Flash_fwd_kernel_traitsILi128ELi64ELi64ELi4ELb0ELb0EN7cutlass6half_tE19Flash_kernel_traitsILi128ELi64ELi64ELi4ES3_EELb1ELb0ELb0ELb0ELb0ELb1ELb1ELb1EEEvNS_16Flash_fwd_paramsE)
        /*0c8c*/ 	.word	0x00000000


	//----- nvinfo : EIATTR_MIN_STACK_SIZE
	.align		4
.L_546:
        /*0c90*/ 	.byte	0x04, 0x12
        /*0c92*/ 	.short	(.L_548 - .L_547)
	.align		4
.L_547:
        /*0c94*/ 	.word	index@(_ZN5flash24flash_fwd_splitkv_kernelI23Flash_fwd_kernel_traitsILi128ELi64ELi64ELi4ELb0ELb0EN7cutlass6half_tE19Flash_kernel_traitsILi128ELi64ELi64ELi4ES3_EELb1ELb0ELb0ELb1ELb1ELb0ELb0ELb0EEEvNS_16Flash_fwd_paramsE)
        /*0c98*/ 	.word	0x00000000


	//----- nvinfo : EIATTR_MIN_STACK_SIZE
	.align		4
.L_548:
        /*0c9c*/ 	.byte	0x04, 0x12
        /*0c9e*/ 	.short	(.L_550 - .L_549)
	.align		4
.L_549:
        /*0ca0*/ 	.word	index@(_ZN5flash24flash_fwd_splitkv_kernelI23Flash_fwd_kernel_traitsILi128ELi64ELi64ELi4ELb0ELb0EN7cutlass6half_tE19Flash_kernel_traitsILi128ELi64ELi64ELi4ES3_EELb1ELb0ELb0ELb1ELb1ELb1ELb0ELb0EEEvNS_16Flash_fwd_paramsE)
        /*0ca4*/ 	.word	0x00000000


	//----- nvinfo : EIATTR_MIN_STACK_SIZE
	.align		4
.L_550:
        /*0ca8*/ 	.byte	0x04, 0x12
        /*0caa*/ 	.short	(.L_552 - .L_551)
	.align		4
.L_551:
        /*0cac*/ 	.word	index@(_ZN5flash24flash_fwd_splitkv_kernelI23Flash_fwd_kernel_traitsILi128ELi64ELi64ELi4ELb0ELb0EN7cutlass6half_tE19Flash_kernel_traitsILi128ELi64ELi64ELi4ES3_EELb1ELb0ELb0ELb1ELb1ELb0ELb1ELb0EEEvNS_16Flash_fwd_paramsE)
        /*0cb0*/ 	.word	0x00000000


	//----- nvinfo : EIATTR_MIN_STACK_SIZE
	.align		4
.L_552:
        /*0cb4*/ 	.byte	0x04, 0x12
        /*0cb6*/ 	.short	(.L_554 - .L_553)
	.align		4
.L_553:
        /*0cb8*/ 	.word	index@(_ZN5flash24flash_fwd_splitkv_kernelI23Flash_fwd_kernel_traitsILi128ELi64ELi64ELi4ELb0ELb0EN7cutlass6half_tE19Flash_kernel_traitsILi128ELi64ELi64ELi4ES3_EELb1ELb0ELb0ELb1ELb1ELb1ELb1ELb0EEEvNS_16Flash_fwd_paramsE)
        /*0cbc*/ 	.word	0x00000000


	//----- nvinfo : EIATTR_MIN_STACK_SIZE
	.align		4
.L_554:
        /*0cc0*/ 	.byte	0x04, 0x12
        /*0cc2*/ 	.short	(.L_556 - .L_555)
	.align		4
.L_555:
        /*0cc4*/ 	.word	index@(_ZN5flash24flash_fwd_splitkv_kernelI23Flash_fwd_kernel_traitsILi128ELi64ELi64ELi4ELb0ELb0EN7cutlass6half_tE19Flash_kernel_traitsILi128ELi64ELi64ELi4ES3_EELb1ELb0ELb0ELb0ELb1ELb0ELb0ELb0EEEvNS_16Flash_fwd_paramsE)
        /*0cc8*/ 	.word	0x00000000


	//----- nvinfo : EIATTR_MIN_STACK_SIZE
	.align		4
.L_556:
        /*0ccc*/ 	.byte	0x04, 0x12
        /*0cce*/ 	.short	(.L_558 - .L_557)
	.align		4
.L_557:
        /*0cd0*/ 	.word	index@(_ZN5flash24flash_fwd_splitkv_kernelI23Flash_fwd_kernel_traitsILi128ELi64ELi64ELi4ELb0ELb0EN7cutlass6half_tE19Flash_kernel_traitsILi128ELi64ELi64ELi4ES3_EELb1ELb0ELb0ELb0ELb1ELb1ELb0ELb0EEEvNS_16Flash_fwd_paramsE)
        /*0cd4*/ 	.word	0x00000000


	//----- nvinfo : EIATTR_MIN_STACK_SIZE
	.align		4
.L_558:
        /*0cd8*/ 	.byte	0x04, 0x12
        /*0cda*/ 	.short	(.L_560 - .L_559)
	.align		4
.L_559:
        /*0cdc*/ 	.word	index@(_ZN5flash24flash_fwd_splitkv_kernelI23Flash_fwd_kernel_traitsILi128ELi64ELi64ELi4ELb0ELb0EN7cutlass6half_tE19Flash_kernel_traitsILi128ELi64ELi64ELi4ES3_EELb1ELb0ELb1ELb0ELb0ELb0ELb0ELb0EEEvNS_16Flash_fwd_paramsE)
        /*0ce0*/ 	.word	0x00000000


	//----- nvinfo : EIATTR_MIN_STACK_SIZE
	.align		4
.L_560:
        /*0ce4*/ 	.byte	0x04, 0x12
        /*0ce6*/ 	.short	(.L_562 - .L_561)
	.align		4
.L_561:
        /*0ce8*/ 	.word	index@(_ZN5flash24flash_fwd_splitkv_kernelI23Flash_fwd_kernel_traitsILi128ELi64ELi64ELi4ELb0ELb0EN7cutlass6half_tE19Flash_kernel_traitsILi128ELi64ELi64ELi4ES3_EELb1ELb0ELb1ELb0ELb0ELb1ELb0ELb0EEEvNS_16Flash_fwd_paramsE)
        /*0cec*/ 	.word	0x00000000


	//----- nvinfo : EIATTR_MIN_STACK_SIZE
	.align		4
.L_562:
        /*0cf0*/ 	.byte	0x04, 0x12
        /*0cf2*/ 	.short	(.L_564 - .L_563)
	.align		4
.L_563:
        /*0cf4*/ 	.word	index@(_ZN5flash24flash_fwd_splitkv_kernelI23Flash_fwd_kernel_traitsILi128ELi64ELi64ELi4ELb0ELb0EN7cutlass6half_tE19Flash_kernel_traitsILi128ELi64ELi64ELi4ES3_EELb1ELb0ELb0ELb0ELb1ELb0ELb0ELb1EEEvNS_16Flash_fwd_paramsE)
        /*0cf8*/ 	.word	0x00000000


	//----- nvinfo : EIATTR_MIN_STACK_SIZE
	.align		4
.L_564:
        /*0cfc*/ 	.byte	0x04, 0x12
        /*0cfe*/ 	.short	(.L_566 - .L_565)
	.align		4
.L_565:
        /*0d00*/ 	.word	index@(_ZN5flash24flash_fwd_splitkv_kernelI23Flash_fwd_kernel_traitsILi128ELi64ELi64ELi4ELb0ELb0EN7cutlass6half_tE19Flash_kernel_traitsILi128ELi64ELi64ELi4ES3_EELb1ELb0ELb0ELb0ELb1ELb1ELb0ELb1EEEvNS_16Flash_fwd_paramsE)
        /*0d04*/ 	.word	0x00000000


	//----- nvinfo : EIATTR_MIN_STACK_SIZE
	.align		4
.L_566:
        /*0d08*/ 	.byte	0x04, 0x12
        /*0d0a*/ 	.short	(.L_568 - .L_567)
	.align		4
.L_567:
        /*0d0c*/ 	.word	index@(_ZN5flash24flash_fwd_splitkv_kernelI23Flash_fwd_kernel_traitsILi128ELi64ELi64ELi4ELb0ELb0EN7cutlass6half_tE19Flash_kernel_traitsILi128ELi64ELi64ELi4ES3_EELb1ELb0ELb1ELb0ELb0ELb0ELb0ELb1EEEvNS_16Flash_fwd_paramsE)
        /*0d10*/ 	.word	0x00000000


	//----- nvinfo : EIATTR_MIN_STACK_SIZE
	.align		4
.L_568:
        /*0d14*/ 	.byte	0x04, 0x12
        /*0d16*/ 	.short	(.L_570 - .L_569)
	.align		4
.L_569:
        /*0d18*/ 	.word	index@(_ZN5flash24flash_fwd_splitkv_kernelI23Flash_fwd_kernel_traitsILi128ELi64ELi64ELi4ELb0ELb0EN7cutlass6half_tE19Flash_kernel_traitsILi128ELi64ELi64ELi4ES3_EELb1ELb0ELb1ELb0ELb0ELb1ELb0ELb1EEEvNS_16Flash_fwd_paramsE)
        /*0d1c*/ 	.word	0x00000000


	//----- nvinfo : EIATTR_MIN_STACK_SIZE
	.align		4
.L_570:
        /*0d20*/ 	.byte	0x04, 0x12
        /*0d22*/ 	.short	(.L_572 - .L_571)
	.align		4
.L_571:
        /*0d24*/ 	.word	index@(_ZN5flash24flash_fwd_splitkv_kernelI23Flash_fwd_kernel_traitsILi128ELi64ELi64ELi4ELb0ELb0EN7cutlass6half_tE19Flash_kernel_traitsILi128ELi64ELi64ELi4ES3_EELb1ELb0ELb0ELb0ELb1ELb0ELb1ELb0EEEvNS_16Flash_fwd_paramsE)
        /*0d28*/ 	.word	0x00000000


	//----- nvinfo : EIATTR_MIN_STACK_SIZE
	.align		4
.L_572:
        /*0d2c*/ 	.byte	0x04, 0x12
        /*0d2e*/ 	.short	(.L_574 - .L_573)
	.align		4
.L_573:
        /*0d30*/ 	.word	index@(_ZN5flash24flash_fwd_splitkv_kernelI23Flash_fwd_kernel_traitsILi128ELi64ELi64ELi4ELb0ELb0EN7cutlass6half_tE19Flash_kernel_traitsILi128ELi64ELi64ELi4ES3_EELb1ELb0ELb0ELb0ELb1ELb1ELb1ELb0EEEvNS_16Flash_fwd_paramsE)
        /*0d34*/ 	.word	0x00000000


	//----- nvinfo : EIATTR_MIN_STACK_SIZE
	.align		4
.L_574:
        /*0d38*/ 	.byte	0x04, 0x12
        /*0d3a*/ 	.short	(.L_576 - .L_575)
	.align		4
.L_575:
        /*0d3c*/ 	.word	index@(_ZN5flash24flash_fwd_splitkv_kernelI23Flash_fwd_kernel_traitsILi128ELi64ELi64ELi4ELb0ELb0EN7cutlass6half_tE19Flash_kernel_traitsILi128ELi64ELi64ELi4ES3_EELb1ELb0ELb1ELb0ELb0ELb0ELb1ELb0EEEvNS_16Flash_fwd_paramsE)
        /*0d40*/ 	.word	0x00000000


	//----- nvinfo : EIATTR_MIN_STACK_SIZE
	.align		4
.L_576:
        /*0d44*/ 	.byte	0x04, 0x12
        /*0d46*/ 	.short	(.L_578 - .L_577)
	.align		4
.L_577:
        /*0d48*/ 	.word	index@(_ZN5flash24flash_fwd_splitkv_kernelI23Flash_fwd_kernel_traitsILi128ELi64ELi64ELi4ELb0ELb0EN7cutlass6half_tE19Flash_kernel_traitsILi128ELi64ELi64ELi4ES3_EELb1ELb0ELb1ELb0ELb0ELb1ELb1ELb0EEEvNS_16Flash_fwd_paramsE)
        /*0d4c*/ 	.word	0x00000000


	//----- nvinfo : EIATTR_MIN_STACK_SIZE
	.align		4
.L_578:
        /*0d50*/ 	.byte	0x04, 0x12
        /*0d52*/ 	.short	(.L_580 - .L_579)
	.align		4
.L_579:
        /*0d54*/ 	.word	index@(_ZN5flash24flash_fwd_splitkv_kernelI23Flash_fwd_kernel_traitsILi128ELi64ELi64ELi4ELb0ELb0EN7cutlass6half_tE19Flash_kernel_traitsILi128ELi64ELi64ELi4ES3_EELb1ELb0ELb0ELb0ELb1ELb0ELb1ELb1EEEvNS_16Flash_fwd_paramsE)
        /*0d58*/ 	.word	0x00000000


	//----- nvinfo : EIATTR_MIN_STACK_SIZE
	.align		4
.L_580:
        /*0d5c*/ 	.byte	0x04, 0x12
        /*0d5e*/ 	.short	(.L_582 - .L_581)
	.align		4
.L_581:
        /*0d60*/ 	.word	index@(_ZN5flash24flash_fwd_splitkv_kernelI23Flash_fwd_kernel_traitsILi128ELi64ELi64ELi4ELb0ELb0EN7cutlass6half_tE19Flash_kernel_traitsILi128ELi64ELi64ELi4ES3_EELb1ELb0ELb0ELb0ELb1ELb1ELb1ELb1EEEvNS_16Flash_fwd_paramsE)
        /*0d64*/ 	.word	0x00000000


	//----- nvinfo : EIATTR_MIN_STACK_SIZE
	.align		4
.L_582:
        /*0d68*/ 	.byte	0x04, 0x12
        /*0d6a*/ 	.short	(.L_584 - .L_583)
	.align		4
.L_583:
        /*0d6c*/ 	.word	index@(_ZN5flash24flash_fwd_splitkv_kernelI23Flash_fwd_kernel_traitsILi128ELi64ELi64ELi4ELb0ELb0EN7cutlass6half_tE19Flash_kernel_traitsILi128ELi64ELi64ELi4ES3_EELb1ELb0ELb1ELb0ELb0ELb0ELb1ELb1EEEvNS_16Flash_fwd_paramsE)
        /*0d70*/ 	.word	0x00000000


	//----- nvinfo : EIATTR_MIN_STACK_SIZE
	.align		4
.L_584:
        /*0d74*/ 	.byte	0x04, 0x12
        /*0d76*/ 	.short	(.L_586 - .L_585)
	.align		4
.L_585:
        /*0d78*/ 	.word	index@(_ZN5flash24flash_fwd_splitkv_kernelI23Flash_fwd_kernel_traitsILi128ELi64ELi64ELi4ELb0ELb0EN7cutlass6half_tE19Flash_kernel_traitsILi128ELi64ELi64ELi4ES3_EELb1ELb0ELb1ELb0ELb0ELb1ELb1ELb1EEEvNS_16Flash_fwd_paramsE)
        /*0d7c*/ 	.word	0x00000000
.L_586:


//--------------------- .nv.compat                --------------------------
	.section	.nv.compat,"",@"SHT_CUDA_COMPAT_INFO"
	.align	4
        /*0000*/ 	.byte	0x02, 0x09, 0x01, 0x00, 0x02, 0x02, 0x01, 0x00, 0x02, 0x05, 0x05, 0x00, 0x03, 0x07, 0x01, 0x01
        /*0010*/ 	.byte	0x02, 0x03, 0x00, 0x00, 0x02, 0x06, 0x01, 0x00, 0x04, 0x0b, 0x08, 0x00, 0x00, 0x00, 0x00, 0x00
        /*0020*/ 	.byte	0x00, 0x00, 0x00, 0x00


//--------------------- .nv.info._ZN5flash32flash_fwd_splitkv_combine_kernelI23Flash_fwd_kernel_traitsILi128ELi64ELi128ELi4ELb0ELb0EN7cutlass6half_tE19Flash_kernel_traitsILi128ELi64ELi128ELi4ES3_EELi4ELi7ELb0EEEvNS_16Flash_fwd_paramsE --------------------------
	.section	.nv.info._ZN5flash32flash_fwd_splitkv_combine_kernelI23Flash_fwd_kernel_traitsILi128ELi64ELi128ELi4ELb0ELb0EN7cutlass6half_tE19Flash_kernel_traitsILi128ELi64ELi128ELi4ES3_EELi4ELi7ELb0EEEvNS_16Flash_fwd_paramsE,"",@"SHT_CUDA_INFO"
	.sectionflags	@""
	.align	4


	//----- nvinfo : EIATTR_CUDA_API_VERSION
	.align		4
        /*0000*/ 	.byte	0x04, 0x37
        /*0002*/ 	.short	(.L_588 - .L_587)
.L_587:
        /*0004*/ 	.word	0x00000082


	//----- nvinfo : EIATTR_KPARAM_INFO
	.align		4
.L_588:
        /*0008*/ 	.byte	0x04, 0x17
        /*000a*/ 	.short	(.L_590 - .L_589)
.L_589:
        /*000c*/ 	.word	0x00000000
        /*0010*/ 	.short	0x0000
        /*0012*/ 	.short	0x0000
        /*0014*/ 	.byte	0x00, 0xf0, 0x41, 0x07


	//----- nvinfo : EIATTR_SPARSE_MMA_MASK
	.align		4
.L_590:
        /*0018*/ 	.byte	0x03, 0x50
        /*001a*/ 	.short	0x0000


	//----- nvinfo : EIATTR_MAXREG_COUNT
	.align		4
        /*001c*/ 	.byte	0x03, 0x1b
        /*001e*/ 	.short	0x00ff


	//----- nvinfo : EIATTR_NUM_BARRIERS
	.align		4
        /*0020*/ 	.byte	0x02, 0x4c
        /*0022*/ 	.byte	0x01
	.zero		1


	//----- nvinfo : EIATTR_MERCURY_ISA_VERSION
	.align		4
        /*0024*/ 	.byte	0x03, 0x5f
        /*0026*/ 	.short	0x0101


	//----- nvinfo : EIATTR_COOP_GROUP_MASK_REGIDS
	.align		4
        /*0028*/ 	.byte	0x04, 0x29
        /*002a*/ 	.short	(.L_592 - .L_591)


	//   ....[0]....
.L_591:
        /*002c*/ 	.word	0xffffffff


	//   ....[1]....
        /*0030*/ 	.word	0xffffffff


	//   ....[2]....
        /*0034*/ 	.word	0xffffffff


	//   ....[3]....
        /*0038*/ 	.word	0xffffffff


	//   ....[4]....
        /*003c*/ 	.word	0xffffffff


	//   ....[5]....
        /*0040*/ 	.word	0xffffffff


	//   ....[6]....
        /*0044*/ 	.word	0xffffffff


	//   ....[7]....
        /*0048*/ 	.word	0xffffffff


	//   ....[8]....
        /*004c*/ 	.word	0xffffffff


	//   ....[9]....
        /*0050*/ 	.word	0xffffffff


	//----- nvinfo : EIATTR_COOP_GROUP_INSTR_OFFSETS
	.align		4
.L_592:
        /*0054*/ 	.byte	0x04, 0x28
        /*0056*/ 	.short	(.L_594 - .L_593)


	//   ....[0]....
.L_593:
        /*0058*/ 	.word	0x00001b70


	//   ....[1]....
        /*005c*/ 	.word	0x00001b90


	//   ....[2]....
        /*0060*/ 	.word	0x00001bb0


	//   ....[3]....
        /*0064*/ 	.word	0x00001bd0


	//   ....[4]....
        /*0068*/ 	.word	0x00001bf0


	//   ....[5]....
        /*006c*/ 	.word	0x00001d60


	//   ....[6]....
        /*0070*/ 	.word	0x00001dc0


	//   ....[7]....
        /*0074*/ 	.word	0x00001e90


	//   ....[8]....
        /*0078*/ 	.word	0x00001f60


	//   ....[9]....
        /*007c*/ 	.word	0x00002080


	//----- nvinfo : EIATTR_EXIT_INSTR_OFFSETS
	.align		4
.L_594:
        /*0080*/ 	.byte	0x04, 0x1c
        /*0082*/ 	.short	(.L_596 - .L_595)


	//   ....[0]....
.L_595:
        /*0084*/ 	.word	0x000043d0


	//   ....[1]....
        /*0088*/ 	.word	0x00004400


	//   ....[2]....
        /*008c*/ 	.word	0x00004900


	//----- nvinfo : EIATTR_CRS_STACK_SIZE
	.align		4
.L_596:
        /*0090*/ 	.byte	0x04, 0x1e
        /*0092*/ 	.short	(.L_598 - .L_597)
.L_597:
        /*0094*/ 	.word	0x00000000


	//----- nvinfo : EIATTR_CBANK_PARAM_SIZE
	.align		4
.L_598:
        /*0098*/ 	.byte	0x03, 0x19
        /*009a*/ 	.short	0x01d0


	//----- nvinfo : EIATTR_PARAM_CBANK
	.align		4
        /*009c*/ 	.byte	0x04, 0x0a
        /*009e*/ 	.short	(.L_600 - .L_599)
	.align		4
.L_599:
        /*00a0*/ 	.word	index@(.nv.constant0._ZN5flash32flash_fwd_splitkv_combine_kernelI23Flash_fwd_kernel_traitsILi128ELi64ELi128ELi4ELb0ELb0EN7cutlass6half_tE19Flash_kernel_traitsILi128ELi64ELi128ELi4ES3_EELi4ELi7ELb0EEEvNS_16Flash_fwd_paramsE)
        /*00a4*/ 	.short	0x0210
        /*00a6*/ 	.short	0x01d0


	//----- nvinfo : EIATTR_SW_WAR
	.align		4
.L_600:
        /*00a8*/ 	.byte	0x04, 0x36
        /*00aa*/ 	.short	(.L_602 - .L_601)
.L_601:
        /*00ac*/ 	.word	0x00000008
.L_602:


//--------------------- .nv.info._ZN5flash32flash_fwd_splitkv_combine_kernelI23Flash_fwd_kernel_traitsILi128ELi64ELi128ELi4ELb0ELb0EN7cutlass6half_tE19Flash_kernel_traitsILi128ELi64ELi128ELi4ES3_EELi4ELi6ELb0EEEvNS_16Flash_fwd_paramsE --------------------------
	.section	.nv.info._ZN5flash32flash_fwd_splitkv_combine_kernelI23Flash_fwd_kernel_traitsILi128ELi64ELi128ELi4ELb0ELb0EN7cutlass6half_tE19Flash_kernel_traitsILi128ELi64ELi128ELi4ES3_EELi4ELi6ELb0EEEvNS_16Flash_fwd_paramsE,"",@"SHT_CUDA_INFO"
	.sectionflags	@""
	.align	4


	//----- nvinfo : EIATTR_CUDA_API_VERSION
	.align		4
        /*0000*/ 	.byte	0x04, 0x37
        /*0002*/ 	.short	(.L_604 - .L_603)
.L_603:
        /*0004*/ 	.word	0x00000082


	//----- nvinfo : EIATTR_KPARAM_INFO
	.align		4
.L_604:
        /*0008*/ 	.byte	0x04, 0x17
        /*000a*/ 	.short	(.L_606 - .L_605)
.L_605:
        /*000c*/ 	.word	0x00000000
        /*0010*/ 	.short	0x0000
        /*0012*/ 	.short	0x0000
        /*0014*/ 	.byte	0x00, 0xf0, 0x41, 0x07


	//----- nvinfo : EIATTR_SPARSE_MMA_MASK
	.align		4
.L_606:
        /*0018*/ 	.byte	0x03, 0x50
        /*001a*/ 	.short	0x0000


	//----- nvinfo : EIATTR_MAXREG_COUNT
	.align		4
        /*001c*/ 	.byte	0x03, 0x1b
        /*001e*/ 	.short	0x00ff


	//----- nvinfo : EIATTR_NUM_BARRIERS
	.align		4
        /*0020*/ 	.byte	0x02, 0x4c
        /*0022*/ 	.byte	0x01
	.zero		1


	//----- nvinfo : EIATTR_MERCURY_ISA_VERSION
	.align		4
        /*0024*/ 	.byte	0x03, 0x5f
        /*0026*/ 	.short	0x0101


	//----- nvinfo : EIATTR_COOP_GROUP_MASK_REGIDS
	.align		4
        /*0028*/ 	.byte	0x04, 0x29
        /*002a*/ 	.short	(.L_608 - .L_607)


	//   ....[0]....
.L_607:
        /*002c*/ 	.word	0xffffffff


	//   ....[1]....
        /*0030*/ 	.word	0xffffffff


	//   ....[2]....
        /*0034*/ 	.word	0xffffffff


	//   ....[3]....
        /*0038*/ 	.word	0xffffffff


	//   ....[4]....
        /*003c*/ 	.word	0xffffffff


	//   ....[5]....
        /*0040*/ 	.word	0xffffffff


	//   ....[6]....
        /*0044*/ 	.word	0xffffffff


	//   ....[7]....
        /*0048*/ 	.word	0xffffffff


	//   ....[8]....
        /*004c*/ 	.word	0xffffffff


	//   ....[9]....
        /*0050*/ 	.word	0xffffffff


	//----- nvinfo : EIATTR_COOP_GROUP_INSTR_OFFSETS
	.align		4
.L_608:
        /*0054*/ 	.byte	0x04, 0x28
        /*0056*/ 	.short	(.L_610 - .L_609)


	//   ....[0]....
.L_609:
        /*0058*/ 	.word	0x00001690


	//   ....[1]....
        /*005c*/ 	.word	0x000016b0


	//   ....[2]....
        /*0060*/ 	.word	0x000016d0


	//   ....[3]....
        /*0064*/ 	.word	0x00001700


	//   ....[4]....
        /*0068*/ 	.word	0x00001740


	//   ....[5]....
        /*006c*/ 	.word	0x00001900


	//   ....[6]....
        /*0070*/ 	.word	0x000019c0


	//   ....[7]....
        /*0074*/ 	.word	0x00001a20


	//   ....[8]....
        /*0078*/ 	.word	0x00001af0


	//   ....[9]....
        /*007c*/ 	.word	0x00001c30


	//----- nvinfo : EIATTR_EXIT_INSTR_OFFSETS
	.align		4
.L_610:
        /*0080*/ 	.byte	0x04, 0x1c
        /*0082*/ 	.short	(.L_612 - .L_611)


	//   ....[0]....
.L_611:
        /*0084*/ 	.word	0x00004040


	//   ....[1]....
        /*0088*/ 	.word	0x00004070


	//   ....[2]....
        /*008c*/ 	.word	0x00004570


	//----- nvinfo : EIATTR_CRS_STACK_SIZE
	.align		4
.L_612:
        /*0090*/ 	.byte	0x04, 0x1e
        /*0092*/ 	.short	(.L_614 - .L_613)
.L_613:
        /*0094*/ 	.word	0x00000000


	//----- nvinfo : EIATTR_CBANK_PARAM_SIZE
	.align		4
.L_614:
        /*0098*/ 	.byte	0x03, 0x19
        /*009a*/ 	.short	0x01d0


	//----- nvinfo : EIATTR_PARAM_CBANK
	.align		4
        /*009c*/ 	.byte	0x04, 0x0a
        /*009e*/ 	.short	(.L_616 - .L_615)
	.align		4
.L_615:
        /*00a0*/ 	.word	index@(.nv.constant0._ZN5flash32flash_fwd_splitkv_combine_kernelI23Flash_fwd_kernel_traitsILi128ELi64ELi128ELi4ELb0ELb0EN7cutlass6half_tE19Flash_kernel_traitsILi128ELi64ELi128ELi4ES3_EELi4ELi6ELb0EEEvNS_16Flash_fwd_paramsE)
        /*00a4*/ 	.short	0x0210
        /*00a6*/ 	.short	0x01d0


	//----- nvinfo : EIATTR_SW_WAR
	.align		4
.L_616:
        /*00a8*/ 	.byte	0x04, 0x36
        /*00aa*/ 	.short	(.L_618 - .L_617)
.L_617:
        /*00ac*/ 	.word	0x00000008
.L_618:


//--------------------- .nv.info._ZN5flash32flash_fwd_splitkv_combine_kernelI23Flash_fwd_kernel_traitsILi128ELi64ELi128ELi4ELb0ELb0EN7cutlass6half_tE19Flash_kernel_traitsILi128ELi64ELi128ELi4ES3_EELi4ELi5ELb0EEEvNS_16Flash_fwd_paramsE --------------------------
	.section	.nv.info._ZN5flash32flash_fwd_splitkv_combine_kernelI23Flash_fwd_kernel_traitsILi128ELi64ELi128ELi4ELb0ELb0EN7cutlass6half_tE19Flash_kernel_traitsILi128ELi64ELi128ELi4ES3_EELi4ELi5ELb0EEEvNS_16Flash_fwd_paramsE,"",@"SHT_CUDA_INFO"
	.sectionflags	@""
	.align	4


	//----- nvinfo : EIATTR_CUDA_API_VERSION
	.align		4
        /*0000*/ 	.byte	0x04, 0x37
        /*0002*/ 	.short	(.L_620 - .L_619)
.L_619:
        /*0004*/ 	.word	0x00000082


	//----- nvinfo : EIATTR_KPARAM_INFO
	.align		4
.L_620:
        /*0008*/ 	.byte	0x04, 0x17
        /*000a*/ 	.short	(.L_622 - .L_621)
.L_621:
        /*000c*/ 	.word	0x00000000
        /*0010*/ 	.short	0x0000
        /*0012*/ 	.short	0x0000
        /*0014*/ 	.byte	0x00, 0xf0, 0x41, 0x07


	//----- nvinfo : EIATTR_SPARSE_MMA_MASK
	.align		4
.L_622:
        /*0018*/ 	.byte	0x03, 0x50
        /*001a*/ 	.short	0x0000


	//----- nvinfo : EIATTR_MAXREG_COUNT
	.align		4
        /*001c*/ 	.byte	0x03, 0x1b
        /*001e*/ 	.short	0x00ff


	//----- nvinfo : EIATTR_NUM_BARRIERS
	.align		4
        /*0020*/ 	.byte	0x02, 0x4c
        /*0022*/ 	.byte	0x01
	.zero		1


	//----- nvinfo : EIATTR_MERCURY_ISA_VERSION
	.align		4
        /*0024*/ 	.byte	0x03, 0x5f
        /*0026*/ 	.short	0x0101


	//----- nvinfo : EIATTR_COOP_GROUP_MASK_REGIDS
	.align		4
        /*0028*/ 	.byte	0x04, 0x29
        /*002a*/ 	.short	(.L_624 - .L_623)


	//   ....[0]....
.L_623:
        /*002c*/ 	.word	0xffffffff


	//   ....[1]....
        /*0030*/ 	.word	0xffffffff


	//   ....[2]....
        /*0034*/ 	.word	0xffffffff


	//   ....[3]....
        /*0038*/ 	.word	0xffffffff


	//   ....[4]....
        /*003c*/ 	.word	0xffffffff


	//   ....[5]....
        /*0040*/ 	.word	0xffffffff


	//   ....[6]....
        /*0044*/ 	.word	0xffffffff


	//   ....[7]....
        /*0048*/ 	.word	0xffffffff


	//   ....[8]....
        /*004c*/ 	.word	0xffffffff


	//   ....[9]....
        /*0050*/ 	.word	0xffffffff


	//----- nvinfo : EIATTR_COOP_GROUP_INSTR_OFFSETS
	.align		4
.L_624:
        /*0054*/ 	.byte	0x04, 0x28
        /*0056*/ 	.short	(.L_626 - .L_625)


	//   ....[0]....
.L_625:
        /*0058*/ 	.word	0x00001830


	//   ....[1]....
        /*005c*/ 	.word	0x00001890


	//   ....[2]....
        /*0060*/ 	.word	0x000018c0


	//   ....[3]....
        /*0064*/ 	.word	0x000018e0


	//   ....[4]....
        /*0068*/ 	.word	0x00001910


	//   ....[5]....
        /*006c*/ 	.word	0x00001a40


	//   ....[6]....
        /*0070*/ 	.word	0x00001aa0


	//   ....[7]....
        /*0074*/ 	.word	0x00001b30


	//   ....[8]....
        /*0078*/ 	.word	0x00001bd0


	//   ....[9]....
        /*007c*/ 	.word	0x00001cc0


	//----- nvinfo : EIATTR_EXIT_INSTR_OFFSETS
	.align		4
.L_626:
        /*0080*/ 	.byte	0x04, 0x1c
        /*0082*/ 	.short	(.L_628 - .L_627)


	//   ....[0]....
.L_627:
        /*0084*/ 	.word	0x00004050


	//   ....[1]....
        /*0088*/ 	.word	0x00004080


	//   ....[2]....
        /*008c*/ 	.word	0x00004580


	//----- nvinfo : EIATTR_CRS_STACK_SIZE
	.align		4
.L_628:
        /*0090*/ 	.byte	0x04, 0x1e
        /*0092*/ 	.short	(.L_630 - .L_629)
.L_629:
        /*0094*/ 	.word	0x00000000


	//----- nvinfo : EIATTR_CBANK_PARAM_SIZE
	.align		4
.L_630:
        /*0098*/ 	.byte	0x03, 0x19
        /*009a*/ 	.short	0x01d0


	//----- nvinfo : EIATTR_PARAM_CBANK
	.align		4
        /*009c*/ 	.byte	0x04, 0x0a
        /*009e*/ 	.short	(.L_632 - .L_631)
	.align		4
.L_631:
        /*00a0*/ 	.word	index@(.nv.constant0._ZN5flash32flash_fwd_splitkv_combine_kernelI23Flash_fwd_kernel_traitsILi128ELi64ELi128ELi4ELb0ELb0EN7cutlass6half_tE19Flash_kernel_traitsILi128ELi64ELi128ELi4ES3_EELi4ELi5ELb0EEEvNS_16Flash_fwd_paramsE)
        /*00a4*/ 	.short	0x0210
        /*00a6*/ 	.short	0x01d0


	//----- nvinfo : EIATTR_SW_WAR
	.align		4
.L_632:
        /*00a8*/ 	.byte	0x04, 0x36
        /*00aa*/ 	.short	(.L_634 - .L_633)
.L_633:
        /*00ac*/ 	.word	0x00000008
.L_634:


//--------------------- .nv.info._ZN5flash32flash_fwd_splitkv_combine_kernelI23Flash_fwd_kernel_traitsILi128ELi64ELi128ELi4ELb0ELb0EN7cutlass6half_tE19Flash_kernel_traitsILi128ELi64ELi128ELi4ES3_EELi4ELi4ELb0EEEvNS_16Flash_fwd_paramsE --------------------------
	.section	.nv.info._ZN5flash32flash_fwd_splitkv_combine_kernelI23Flash_fwd_kernel_traitsILi128ELi64ELi128ELi4ELb0ELb0EN7cutlass6half_tE19Flash_kernel_traitsILi128ELi64ELi128ELi4ES3_EELi4ELi4ELb0EEEvNS_16Flash_fwd_paramsE,"",@"SHT_CUDA_INFO"
	.sectionflags	@""
	.align	4


	//----- nvinfo : EIATTR_CUDA_API_VERSION
	.align		4
        /*0000*/ 	.byte	0x04, 0x37
        /*0002*/ 	.short	(.L_636 - .L_635)
.L_635:
        /*0004*/ 	.word	0x00000082


	//----- nvinfo : EIATTR_KPARAM_INFO
	.align		4
.L_636:
        /*0008*/ 	.byte	0x04, 0x17
        /*000a*/ 	.short	(.L_638 - .L_637)
.L_637:
        /*000c*/ 	.word	0x00000000
        /*0010*/ 	.short	0x0000
        /*0012*/ 	.short	0x0000
        /*0014*/ 	.byte	0x00, 0xf0, 0x41, 0x07


	//----- nvinfo : EIATTR_SPARSE_MMA_MASK
	.align		4
.L_638:
        /*0018*/ 	.byte	0x03, 0x50
        /*001a*/ 	.short	0x0000


	//----- nvinfo : EIATTR_MAXREG_COUNT
	.align		4
        /*001c*/ 	.byte	0x03, 0x1b
        /*001e*/ 	.short	0x00ff


	//----- nvinfo : EIATTR_NUM_BARRIERS
	.align		4
        /*0020*/ 	.byte	0x02, 0x4c
        /*0022*/ 	.byte	0x01
	.zero		1


	//----- nvinfo : EIATTR_MERCURY_ISA_VERSION
	.align		4
        /*0024*/ 	.byte	0x03, 0x5f
        /*0026*/ 	.short	0x0101


	//----- nvinfo : EIATTR_COOP_GROUP_MASK_REGIDS
	.align		4
        /*0028*/ 	.byte	0x04, 0x29
        /*002a*/ 	.short	(.L_640 - .L_639)


	//   ....[0]....
.L_639:
        /*002c*/ 	.word	0xffffffff


	//   ....[1]....
        /*0030*/ 	.word	0xffffffff


	//   ....[2]....
        /*0034*/ 	.word	0xffffffff


	//   ....[3]....
        /*0038*/ 	.word	0xffffffff


	//   ....[4]....
        /*003c*/ 	.word	0xffffffff


	//   ....[5]....
        /*0040*/ 	.word	0xffffffff


	//   ....[6]....
        /*0044*/ 	.word	0xffffffff


	//   ....[7]....
        /*0048*/ 	.word	0xffffffff


	//----- nvinfo : EIATTR_COOP_GROUP_INSTR_OFFSETS
	.align		4
.L_640:
        /*004c*/ 	.byte	0x04, 0x28
        /*004e*/ 	.short	(.L_642 - .L_641)


	//   ....[0]....
.L_641:
        /*0050*/ 	.word	0x00001830


	//   ....[1]....
        /*0054*/ 	.word	0x000018a0


	//   ....[2]....
        /*0058*/ 	.word	0x000018e0


	//   ....[3]....
        /*005c*/ 	.word	0x00001910


	//   ....[4]....
        /*0060*/ 	.word	0x00001a40


	//   ....[5]....
        /*0064*/ 	.word	0x00001af0


	//   ....[6]....
        /*0068*/ 	.word	0x00001b90


	//   ....[7]....
        /*006c*/ 	.word	0x00001c80


	//----- nvinfo : EIATTR_EXIT_INSTR_OFFSETS
	.align		4
.L_642:
        /*0070*/ 	.byte	0x04, 0x1c
        /*0072*/ 	.short	(.L_644 - .L_643)


	//   ....[0]....
.L_643:
        /*0074*/ 	.word	0x00004050


	//   ....[1]....
        /*0078*/ 	.word	0x00004080


	//   ....[2]....
        /*007c*/ 	.word	0x00004580


	//----- nvinfo : EIATTR_CRS_STACK_SIZE
	.align		4
.L_644:
        /*0080*/ 	.byte	0x04, 0x1e
        /*0082*/ 	.short	(.L_646 - .L_645)
.L_645:
        /*0084*/ 	.word	0x00000000


	//----- nvinfo : EIATTR_CBANK_PARAM_SIZE
	.align		4
.L_646:
        /*0088*/ 	.byte	0x03, 0x19
        /*008a*/ 	.short	0x01d0


	//----- nvinfo : EIATTR_PARAM_CBANK
	.align		4
        /*008c*/ 	.byte	0x04, 0x0a
        /*008e*/ 	.short	(.L_648 - .L_647)
	.align		4
.L_647:
        /*0090*/ 	.word	index@(.nv.constant0._ZN5flash32flash_fwd_splitkv_combine_kernelI23Flash_fwd_kernel_traitsILi128ELi64ELi128ELi4ELb0ELb0EN7cutlass6half_tE19Flash_kernel_traitsILi128ELi64ELi128ELi4ES3_EELi4ELi4ELb0EEEvNS_16Flash_fwd_paramsE)
        /*0094*/ 	.short	0x0210
        /*0096*/ 	.short	0x01d0


	//----- nvinfo : EIATTR_SW_WAR
	.align		4
.L_648:
        /*0098*/ 	.byte	0x04, 0x36
        /*009a*/ 	.short	(.L_650 - .L_649)
.L_649:
        /*009c*/ 	.word	0x00000008
.L_650:


//--------------------- .nv.info._ZN5flash32flash_fwd_splitkv_combine_kernelI23Flash_fwd_kernel_traitsILi128ELi64ELi128ELi4ELb0ELb0EN7cutlass6half_tE19Flash_kernel_traitsILi128ELi64ELi128ELi4ES3_EELi4ELi3ELb0EEEvNS_16Flash_fwd_paramsE --------------------------
	.section	.nv.info._ZN5flash32flash_fwd_splitkv_combine_kernelI23Flash_fwd_kernel_traitsILi128ELi64ELi128ELi4ELb0ELb0EN7cutlass6half_tE19Flash_kernel_traitsILi128ELi64ELi128ELi4ES3_EELi4ELi3ELb0EEEvNS_16Flash_fwd_paramsE,"",@"SHT_CUDA_INFO"
	.sectionflags	@""
	.align	4


	//----- nvinfo : EIATTR_CUDA_API_VERSION
	.align		4
        /*0000*/ 	.byte	0x04, 0x37
        /*0002*/ 	.short	(.L_652 - .L_651)
.L_651:
        /*0004*/ 	.word	0x00000082


	//----- nvinfo : EIATTR_KPARAM_INFO
	.align		4
.L_652:
        /*0008*/ 	.byte	0x04, 0x17
        /*000a*/ 	.short	(.L_654 - .L_653)
.L_653:
        /*000c*/ 	.word	0x00000000
        /*0010*/ 	.short	0x0000
        /*0012*/ 	.short	0x0000
        /*0014*/ 	.byte	0x00, 0xf0, 0x41, 0x07


	//----- nvinfo : EIATTR_SPARSE_MMA_MASK
	.align		4
.L_654:
        /*0018*/ 	.byte	0x03, 0x50
        /*001a*/ 	.short	0x0000


	//----- nvinfo : EIATTR_MAXREG_COUNT
	.align		4
        /*001c*/ 	.byte	0x03, 0x1b
        /*001e*/ 	.short	0x00ff


	//----- nvinfo : EIATTR_NUM_BARRIERS
	.align		4
        /*0020*/ 	.byte	0x02, 0x4c
        /*0022*/ 	.byte	0x01
	.zero		1


	//----- nvinfo : EIATTR_MERCURY_ISA_VERSION
	.align		4
        /*0024*/ 	.byte	0x03, 0x5f
        /*0026*/ 	.short	0x0101


	//----- nvinfo : EIATTR_COOP_GROUP_MASK_REGIDS
	.align		4
        /*0028*/ 	.byte	0x04, 0x29
        /*002a*/ 	.short	(.L_656 - .L_655)


	//   ....[0]....
.L_655:
        /*002c*/ 	.word	0xffffffff


	//   ....[1]....
        /*0030*/ 	.word	0xffffffff


	//   ....[2]....
        /*0034*/ 	.word	0xffffffff


	//   ....[3]....
        /*0038*/ 	.word	0xffffffff


	//   ....[4]....
        /*003c*/ 	.word	0xffffffff


	//   ....[5]....
        /*0040*/ 	.word	0xffffffff


	//----- nvinfo : EIATTR_COOP_GROUP_INSTR_OFFSETS
	.align		4
.L_656:
        /*0044*/ 	.byte	0x04, 0x28
        /*0046*/ 	.short	(.L_658 - .L_657)


	//   ....[0]....
.L_657:
        /*0048*/ 	.word	0x00001830


	//   ....[1]....
        /*004c*/ 	.word	0x000018d0


	//   ....[2]....
        /*0050*/ 	.word	0x00001930


	//   ....[3]....
        /*0054*/ 	.word	0x00001a90


	//   ....[4]....
        /*0058*/ 	.word	0x00001b40


	//   ....[5]....
        /*005c*/ 	.word	0x00001c40


	//----- nvinfo : EIATTR_EXIT_INSTR_OFFSETS
	.align		4
.L_658:
        /*0060*/ 	.byte	0x04, 0x1c
        /*0062*/ 	.short	(.L_660 - .L_659)


	//   ....[0]....
.L_659:
        /*0064*/ 	.word	0x00004010


	//   ....[1]....
        /*0068*/ 	.word	0x00004040


	//   ....[2]....
        /*006c*/ 	.word	0x00004540


	//----- nvinfo : EIATTR_CRS_STACK_SIZE
	.align		4
.L_660:
        /*0070*/ 	.byte	0x04, 0x1e
        /*0072*/ 	.short	(.L_662 - .L_661)
.L_661:
        /*0074*/ 	.word	0x00000000


	//----- nvinfo : EIATTR_CBANK_PARAM_SIZE
	.align		4
.L_662:
        /*0078*/ 	.byte	0x03, 0x19
        /*007a*/ 	.short	0x01d0


	//----- nvinfo : EIATTR_PARAM_CBANK
	.align		4
        /*007c*/ 	.byte	0x04, 0x0a
        /*007e*/ 	.short	(.L_664 - .L_663)
	.align		4
.L_663:
        /*0080*/ 	.word	index@(.nv.constant0._ZN5flash32flash_fwd_splitkv_combine_kernelI23Flash_fwd_kernel_traitsILi128ELi64ELi128ELi4ELb0ELb0EN7cutlass6half_tE19Flash_kernel_traitsILi128ELi64ELi128ELi4ES3_EELi4ELi3ELb0EEEvNS_16Flash_fwd_paramsE)
        /*0084*/ 	.short	0x0210
        /*0086*/ 	.short	0x01d0


	//----- nvinfo : EIATTR_SW_WAR
	.align		4
.L_664:
        /*0088*/ 	.byte	0x04, 0x36
        /*008a*/ 	.short	(.L_666 - .L_665)
.L_665:
        /*008c*/ 	.word	0x00000008
.L_666:


//--------------------- .nv.info._ZN5flash32flash_fwd_splitkv_combine_kernelI23Flash_fwd_kernel_traitsILi128ELi64ELi128ELi4ELb0ELb0EN7cutlass6half_tE19Flash_kernel_traitsILi128ELi64ELi128ELi4ES3_EELi4ELi2ELb0EEEvNS_16Flash_fwd_paramsE --------------------------
	.section	.nv.info._ZN5flash32flash_fwd_splitkv_combine_kernelI23Flash_fwd_kernel_traitsILi128ELi64ELi128ELi4ELb0ELb0EN7cutlass6half_tE19Flash_kernel_traitsILi128ELi64ELi128ELi4ES3_EELi4ELi2ELb0EEEvNS_16Flash_fwd_paramsE,"",@"SHT_CUDA_INFO"
	.sectionflags	@""
	.align	4


	//----- nvinfo : EIATTR_CUDA_API_VERSION
	.align		4
        /*0000*/ 	.byte	0x04, 0x37
        /*0002*/ 	.short	(.L_668 - .L_667)
.L_667:
        /*0004*/ 	.word	0x00000082


	//----- nvinfo : EIATTR_KPARAM_INFO
	.align		4
.L_668:
        /*0008*/ 	.byte	0x04, 0x17
        /*000a*/ 	.short	(.L_670 - .L_669)
.L_669:
        /*000c*/ 	.word	0x00000000
        /*0010*/ 	.short	0x0000
        /*0012*/ 	.short	0x0000
        /*0014*/ 	.byte	0x00, 0xf0, 0x41, 0x07


	//----- nvinfo : EIATTR_SPARSE_MMA_MASK
	.align		4
.L_670:
        /*0018*/ 	.byte	0x03, 0x50
        /*001a*/ 	.short	0x0000


	//----- nvinfo : EIATTR_MAXREG_COUNT
	.align		4
        /*001c*/ 	.byte	0x03, 0x1b
        /*001e*/ 	.short	0x00ff


	//----- nvinfo : EIATTR_NUM_BARRIERS
	.align		4
        /*0020*/ 	.byte	0x02, 0x4c
        /*0022*/ 	.byte	0x01
	.zero		1


	//----- nvinfo : EIATTR_MERCURY_ISA_VERSION
	.align		4
        /*0024*/ 	.byte	0x03, 0x5f
        /*0026*/ 	.short	0x0101


	//----- nvinfo : EIATTR_COOP_GROUP_MASK_REGIDS
	.align		4
        /*0028*/ 	.byte	0x04, 0x29
        /*002a*/ 	.short	(.L_672 - .L_671)


	//   ....[0]....
.L_671:
        /*002c*/ 	.word	0xffffffff


	//   ....[1]....
        /*0030*/ 	.word	0xffffffff


	//   ....[2]....
        /*0034*/ 	.word	0xffffffff


	//   ....[3]....
        /*0038*/ 	.word	0xffffffff


	//----- nvinfo : EIATTR_COOP_GROUP_INSTR_OFFSETS
	.align		4
.L_672:
        /*003c*/ 	.byte	0x04, 0x28
        /*003e*/ 	.short	(.L_674 - .L_673)


	//   ....[0]....
.L_673:
        /*0040*/ 	.word	0x00001840


	//   ....[1]....
        /*0044*/ 	.word	0x00001910


	//   ....[2]....
        /*0048*/ 	.word	0x00001b40


	//   ....[3]....
        /*004c*/ 	.word	0x00001c90


	//----- nvinfo : EIATTR_EXIT_INSTR_OFFSETS
	.align		4
.L_674:
        /*0050*/ 	.byte	0x04, 0x1c
        /*0052*/ 	.short	(.L_676 - .L_675)


	//   ....[0]....
.L_675:
        /*0054*/ 	.word	0x00003e40


	//   ....[1]....
        /*0058*/ 	.word	0x00003e70


	//   ....[2]....
        /*005c*/ 	.word	0x00004350


	//----- nvinfo : EIATTR_CRS_STACK_SIZE
	.align		4
.L_676:
        /*0060*/ 	.byte	0x04, 0x1e
        /*0062*/ 	.short	(.L_678 - .L_677)
.L_677:
        /*0064*/ 	.word	0x00000000


	//----- nvinfo : EIATTR_CBANK_PARAM_SIZE
	.align		4
.L_678:
        /*0068*/ 	.byte	0x03, 0x19
        /*006a*/ 	.short	0x01d0


	//----- nvinfo : EIATTR_PARAM_CBANK
	.align		4
        /*006c*/ 	.byte	0x04, 0x0a
        /*006e*/ 	.short	(.L_680 - .L_679)
	.align		4
.L_679:
        /*0070*/ 	.word	index@(.nv.constant0._ZN5flash32flash_fwd_splitkv_combine_kernelI23Flash_fwd_kernel_traitsILi128ELi64ELi128ELi4ELb0ELb0EN7cutlass6half_tE19Flash_kernel_traitsILi128ELi64ELi128ELi4ES3_EELi4ELi2ELb0EEEvNS_16Flash_fwd_paramsE)
        /*0074*/ 	.short	0x0210
        /*0076*/ 	.short	0x01d0


	//----- nvinfo : EIATTR_SW_WAR
	.align		4
.L_680:
        /*0078*/ 	.byte	0x04, 0x36
        /*007a*/ 	.short	(.L_682 - .L_681)
.L_681:
        /*007c*/ 	.word	0x00000008
.L_682:


//--------------------- .nv.info._ZN5flash32flash_fwd_splitkv_combine_kernelI23Flash_fwd_kernel_traitsILi128ELi64ELi128ELi4ELb0ELb0EN7cutlass6half_tE19Flash_kernel_traitsILi128ELi64ELi128ELi4ES3_EELi4ELi1ELb0EEEvNS_16Flash_fwd_paramsE --------------------------
	.section	.nv.info._ZN5flash32flash_fwd_splitkv_combine_kernelI23Flash_fwd_kernel_traitsILi128ELi64ELi128ELi4ELb0ELb0EN7cutlass6half_tE19Flash_kernel_traitsILi128ELi64ELi128ELi4ES3_EELi4ELi1ELb0EEEvNS_16Flash_fwd_paramsE,"",@"SHT_CUDA_INFO"
	.sectionflags	@""
	.align	4


	//----- nvinfo : EIATTR_CUDA_API_VERSION
	.align		4
        /*0000*/ 	.byte	0x04, 0x37
        /*0002*/ 	.short	(.L_684 - .L_683)
.L_683:
        /*0004*/ 	.word	0x00000082


	//----- nvinfo : EIATTR_KPARAM_INFO
	.align		4
.L_684:
        /*0008*/ 	.byte	0x04, 0x17
        /*000a*/ 	.short	(.L_686 - .L_685)
.L_685:
        /*000c*/ 	.word	0x00000000
        /*0010*/ 	.short	0x0000
        /*0012*/ 	.short	0x0000
        /*0014*/ 	.byte	0x00, 0xf0, 0x41, 0x07


	//----- nvinfo : EIATTR_SPARSE_MMA_MASK
	.align		4
.L_686:
        /*0018*/ 	.byte	0x03, 0x50
        /*001a*/ 	.short	0x0000


	//----- nvinfo : EIATTR_MAXREG_COUNT
	.align		4
        /*001c*/ 	.byte	0x03, 0x1b
        /*001e*/ 	.short	0x00ff


	//----- nvinfo : EIATTR_NUM_BARRIERS
	.align		4
        /*0020*/ 	.byte	0x02, 0x4c
        /*0022*/ 	.byte	0x01
	.zero		1


	//----- nvinfo : EIATTR_MERCURY_ISA_VERSION
	.align		4
        /*0024*/ 	.byte	0x03, 0x5f
        /*0026*/ 	.short	0x0101


	//----- nvinfo : EIATTR_COOP_GROUP_MASK_REGIDS
	.align		4
        /*0028*/ 	.byte	0x04, 0x29
        /*002a*/ 	.short	(.L_688 - .L_687)


	//   ....[0]....
.L_687:
        /*002c*/ 	.word	0xffffffff


	//   ....[1]....
        /*0030*/ 	.word	0xffffffff


	//----- nvinfo : EIATTR_COOP_GROUP_INSTR_OFFSETS
	.align		4
.L_688:
        /*0034*/ 	.byte	0x04, 0x28
        /*0036*/ 	.short	(.L_690 - .L_689)


	//   ....[0]....
.L_689:
        /*0038*/ 	.word	0x00001910


	//   ....[1]....
        /*003c*/ 	.word	0x00001b60


	//----- nvinfo : EIATTR_EXIT_INSTR_OFFSETS
	.align		4
.L_690:
        /*0040*/ 	.byte	0x04, 0x1c
        /*0042*/ 	.short	(.L_692 - .L_691)


	//   ....[0]....
.L_691:
        /*0044*/ 	.word	0x00004040


	//   ....[1]....
        /*0048*/ 	.word	0x00004070


	//   ....[2]....
        /*004c*/ 	.word	0x00004550


	//----- nvinfo : EIATTR_CRS_STACK_SIZE
	.align		4
.L_692:
        /*0050*/ 	.byte	0x04, 0x1e
        /*0052*/ 	.short	(.L_694 - .L_693)
.L_693:
        /*0054*/ 	.word	0x00000000


	//----- nvinfo : EIATTR_CBANK_PARAM_SIZE
	.align		4
.L_694:
        /*0058*/ 	.byte	0x03, 0x19
        /*005a*/ 	.short	0x01d0


	//----- nvinfo : EIATTR_PARAM_CBANK
	.align		4
        /*005c*/ 	.byte	0x04, 0x0a
        /*005e*/ 	.short	(.L_696 - .L_695)
	.align		4
.L_695:
        /*0060*/ 	.word	index@(.nv.constant0._ZN5flash32flash_fwd_splitkv_combine_kernelI23Flash_fwd_kernel_traitsILi128ELi64ELi128ELi4ELb0ELb0EN7cutlass6half_tE19Flash_kernel_traitsILi128ELi64ELi128ELi4ES3_EELi4ELi1ELb0EEEvNS_16Flash_fwd_paramsE)
        /*0064*/ 	.short	0x0210
        /*0066*/ 	.short	0x01d0


	//----- nvinfo : EIATTR_SW_WAR
	.align		4
.L_696:
        /*0068*/ 	.byte	0x04, 0x36
        /*006a*/ 	.short	(.L_698 - .L_697)
.L_697:
        /*006c*/ 	.word	0x00000008
.L_698:


//--------------------- .nv.info._ZN5flash32flash_fwd_splitkv_combine_kernelI23Flash_fwd_kernel_traitsILi128ELi64ELi128ELi4ELb0ELb0EN7cutlass6half_tE19Flash_kernel_traitsILi128ELi64ELi128ELi4ES3_EELi4ELi7ELb1EEEvNS_16Flash_fwd_paramsE --------------------------
	.section	.nv.info._ZN5flash32flash_fwd_splitkv_combine_kernelI23Flash_fwd_kernel_traitsILi128ELi64ELi128ELi4ELb0ELb0EN7cutlass6half_tE19Flash_kernel_traitsILi128ELi64ELi128ELi4ES3_EELi4ELi7ELb1EEEvNS_16Flash_fwd_paramsE,"",@"SHT_CUDA_INFO"
	.sectionflags	@""
	.align	4


	//----- nvinfo : EIATTR_CUDA_API_VERSION
	.align		4
        /*0000*/ 	.byte	0x04, 0x37
        /*0002*/ 	.short	(.L_700 - .L_699)
.L_699:
        /*0004*/ 	.word	0x00000082


	//----- nvinfo : EIATTR_KPARAM_INFO
	.align		4
.L_700:
        /*0008*/ 	.byte	0x04, 0x17
        /*000a*/ 	.short	(.L_702 - .L_701)
.L_701:
        /*000c*/ 	.word	0x00000000
        /*0010*/ 	.short	0x0000
        /*0012*/ 	.short	0x0000
        /*0014*/ 	.byte	0x00, 0xf0, 0x41, 0x07


	//----- nvinfo : EIATTR_SPARSE_MMA_MASK
	.align		4
.L_702:
        /*0018*/ 	.byte	0x03, 0x50
        /*001a*/ 	.short	0x0000


	//----- nvinfo : EIATTR_MAXREG_COUNT
	.align		4
        /*001c*/ 	.byte	0x03, 0x1b
        /*001e*/ 	.short	0x00ff


	//----- nvinfo : EIATTR_NUM_BARRIERS
	.align		4
        /*0020*/ 	.byte	0x02, 0x4c
        /*0022*/ 	.byte	0x01
	.zero		1


	//----- nvinfo : EIATTR_MERCURY_ISA_VERSION
	.align		4
        /*0024*/ 	.byte	0x03, 0x5f
        /*0026*/ 	.short	0x0101


	//----- nvinfo : EIATTR_COOP_GROUP_MASK_REGIDS
	.align		4
        /*0028*/ 	.byte	0x04, 0x29
        /*002a*/ 	.short	(.L_704 - .L_703)


	//   ....[0]....
.L_703:
        /*002c*/ 	.word	0xffffffff


	//   ....[1]....
        /*0030*/ 	.word	0xffffffff


	//   ....[2]....
        /*0034*/ 	.word	0xffffffff


	//   ....[3]....
        /*0038*/ 	.word	0xffffffff


	//   ....[4]....
        /*003c*/ 	.word	0xffffffff


	//   ....[5]....
        /*0040*/ 	.word	0xffffffff


	//   ....[6]....
        /*0044*/ 	.word	0xffffffff


	//   ....[7]....
        /*0048*/ 	.word	0xffffffff


	//   ....[8]....
        /*004c*/ 	.word	0xffffffff


	//   ....[9]....
        /*0050*/ 	.word	0xffffffff


	//----- nvinfo : EIATTR_COOP_GROUP_INSTR_OFFSETS
	.align		4
.L_704:
        /*0054*/ 	.byte	0x04, 0x28
        /*0056*/ 	.short	(.L_706 - .L_705)


	//   ....[0]....
.L_705:
        /*0058*/ 	.word	0x00001b70


	//   ....[1]....
        /*005c*/ 	.word	0x00001b90


	//   ....[2]....
        /*0060*/ 	.word	0x00001bb0


	//   ....[3]....
        /*0064*/ 	.word	0x00001bd0


	//   ....[4]....
        /*0068*/ 	.word	0x00001bf0


	//   ....[5]....
        /*006c*/ 	.word	0x00001d60


	//   ....[6]....
        /*0070*/ 	.word	0x00001dc0


	//   ....[7]....
        /*0074*/ 	.word	0x00001e90


	//   ....[8]....
        /*0078*/ 	.word	0x00001f60


	//   ....[9]....
        /*007c*/ 	.word	0x00002080


	//----- nvinfo : EIATTR_EXIT_INSTR_OFFSETS
	.align		4
.L_706:
        /*0080*/ 	.byte	0x04, 0x1c
        /*0082*/ 	.short	(.L_708 - .L_707)


	//   ....[0]....
.L_707:
        /*0084*/ 	.word	0x00004790


	//   ....[1]....
        /*0088*/ 	.word	0x00004c90


	//----- nvinfo : EIATTR_CRS_STACK_SIZE
	.align		4
.L_708:
        /*008c*/ 	.byte	0x04, 0x1e
        /*008e*/ 	.short	(.L_710 - .L_709)
.L_709:
        /*0090*/ 	.word	0x00000000


	//----- nvinfo : EIATTR_CBANK_PARAM_SIZE
	.align		4
.L_710:
        /*0094*/ 	.byte	0x03, 0x19
        /*0096*/ 	.short	0x01d0


	//----- nvinfo : EIATTR_PARAM_CBANK
	.align		4
        /*0098*/ 	.byte	0x04, 0x0a
        /*009a*/ 	.short	(.L_712 - .L_711)
	.align		4
.L_711:
        /*009c*/ 	.word	index@(.nv.constant0._ZN5flash32flash_fwd_splitkv_combine_kernelI23Flash_fwd_kernel_traitsILi128ELi64ELi128ELi4ELb0ELb0EN7cutlass6half_tE19Flash_kernel_traitsILi128ELi64ELi128ELi4ES3_EELi4ELi7ELb1EEEvNS_16Flash_fwd_paramsE)
        /*00a0*/ 	.short	0x0210
        /*00a2*/ 	.short	0x01d0


	//----- nvinfo : EIATTR_SW_WAR
	.align		4
.L_712:
        /*00a4*/ 	.byte	0x04, 0x36
        /*00a6*/ 	.short	(.L_714 - .L_713)
.L_713:
        /*00a8*/ 	.word	0x00000008
.L_714:


//--------------------- .nv.info._ZN5flash32flash_fwd_splitkv_combine_kernelI23Flash_fwd_kernel_traitsILi128ELi64ELi128ELi4ELb0ELb0EN7cutlass6half_tE19Flash_kernel_traitsILi128ELi64ELi128ELi4ES3_EELi4ELi6ELb1EEEvNS_16Flash_fwd_paramsE --------------------------
	.section	.nv.info._ZN5flash32flash_fwd_splitkv_combine_kernelI23Flash_fwd_kernel_traitsILi128ELi64ELi128ELi4ELb0ELb0EN7cutlass6half_tE19Flash_kernel_traitsILi128ELi64ELi128ELi4ES3_EELi4ELi6ELb1EEEvNS_16Flash_fwd_paramsE,"",@"SHT_CUDA_INFO"
	.sectionflags	@""
	.align	4


	//----- nvinfo : EIATTR_CUDA_API_VERSION
	.align		4
        /*0000*/ 	.byte	0x04, 0x37
        /*0002*/ 	.short	(.L_716 - .L_715)
.L_715:
        /*0004*/ 	.word	0x00000082


	//----- nvinfo : EIATTR_KPARAM_INFO
	.align		4
.L_716:
        /*0008*/ 	.byte	0x04, 0x17
        /*000a*/ 	.short	(.L_718 - .L_717)
.L_717:
        /*000c*/ 	.word	0x00000000
        /*0010*/ 	.short	0x0000
        /*0012*/ 	.short	0x0000
        /*0014*/ 	.byte	0x00, 0xf0, 0x41, 0x07


	//----- nvinfo : EIATTR_SPARSE_MMA_MASK
	.align		4
.L_718:
        /*0018*/ 	.byte	0x03, 0x50
        /*001a*/ 	.short	0x0000


	//----- nvinfo : EIATTR_MAXREG_COUNT
	.align		4
        /*001c*/ 	.byte	0x03, 0x1b
        /*001e*/ 	.short	0x00ff


	//----- nvinfo : EIATTR_NUM_BARRIERS
	.align		4
        /*0020*/ 	.byte	0x02, 0x4c
        /*0022*/ 	.byte	0x01
	.zero		1


	//----- nvinfo : EIATTR_MERCURY_ISA_VERSION
	.align		4
        /*0024*/ 	.byte	0x03, 0x5f
        /*0026*/ 	.short	0x0101


	//----- nvinfo : EIATTR_COOP_GROUP_MASK_REGIDS
	.align		4
        /*0028*/ 	.byte	0x04, 0x29
        /*002a*/ 	.short	(.L_720 - .L_719)


	//   ....[0]....
.L_719:
        /*002c*/ 	.word	0xffffffff


	//   ....[1]....
        /*0030*/ 	.word	0xffffffff


	//   ....[2]....
        /*0034*/ 	.word	0xffffffff


	//   ....[3]....
        /*0038*/ 	.word	0xffffffff


	//   ....[4]....
        /*003c*/ 	.word	0xffffffff


	//   ....[5]....
        /*0040*/ 	.word	0xffffffff


	//   ....[6]....
        /*0044*/ 	.word	0xffffffff


	//   ....[7]....
        /*0048*/ 	.word	0xffffffff


	//   ....[8]....
        /*004c*/ 	.word	0xffffffff


	//   ....[9]....
        /*0050*/ 	.word	0xffffffff


	//----- nvinfo : EIATTR_COOP_GROUP_INSTR_OFFSETS
	.align		4
.L_720:
        /*0054*/ 	.byte	0x04, 0x28
        /*0056*/ 	.short	(.L_722 - .L_721)


	//   ....[0]....
.L_721:
        /*0058*/ 	.word	0x00001690


	//   ....[1]....
        /*005c*/ 	.word	0x000016b0


	//   ....[2]....
        /*0060*/ 	.word	0x000016d0


	//   ....[3]....
        /*0064*/ 	.word	0x00001700


	//   ....[4]....
        /*0068*/ 	.word	0x00001740


	//   ....[5]....
        /*006c*/ 	.word	0x00001900


	//   ....[6]....
        /*0070*/ 	.word	0x000019c0


	//   ....[7]....
        /*0074*/ 	.word	0x00001a20


	//   ....[8]....
        /*0078*/ 	.word	0x00001af0


	//   ....[9]....
        /*007c*/ 	.word	0x00001c30


	//----- nvinfo : EIATTR_EXIT_INSTR_OFFSETS
	.align		4
.L_722:
        /*0080*/ 	.byte	0x04, 0x1c
        /*0082*/ 	.short	(.L_724 - .L_723)


	//   ....[0]....
.L_723:
        /*0084*/ 	.word	0x00004400


	//   ....[1]....
        /*0088*/ 	.word	0x00004900


	//----- nvinfo : EIATTR_CRS_STACK_SIZE
	.align		4
.L_724:
        /*008c*/ 	.byte	0x04, 0x1e
        /*008e*/ 	.short	(.L_726 - .L_725)
.L_725:
        /*0090*/ 	.word	0x00000000


	//----- nvinfo : EIATTR_CBANK_PARAM_SIZE
	.align		4
.L_726:
        /*0094*/ 	.byte	0x03, 0x19
        /*0096*/ 	.short	0x01d0


	//----- nvinfo : EIATTR_PARAM_CBANK
	.align		4
        /*0098*/ 	.byte	0x04, 0x0a
        /*009a*/ 	.short	(.L_728 - .L_727)
	.align		4
.L_727:
        /*009c*/ 	.word	index@(.nv.constant0._ZN5flash32flash_fwd_splitkv_combine_kernelI23Flash_fwd_kernel_traitsILi128ELi64ELi128ELi4ELb0ELb0EN7cutlass6half_tE19Flash_kernel_traitsILi128ELi64ELi128ELi4ES3_EELi4ELi6ELb1EEEvNS_16Flash_fwd_paramsE)
        /*00a0*/ 	.short	0x0210
        /*00a2*/ 	.short	0x01d0


	//----- nvinfo : EIATTR_SW_WAR
	.align		4
.L_728:
        /*00a4*/ 	.byte	0x04, 0x36
        /*00a6*/ 	.short	(.L_730 - .L_729)
.L_729:
        /*00a8*/ 	.word	0x00000008
.L_730:


//--------------------- .nv.info._ZN5flash32flash_fwd_splitkv_combine_kernelI23Flash_fwd_kernel_traitsILi128ELi64ELi128ELi4ELb0ELb0EN7cutlass6half_tE19Flash_kernel_traitsILi128ELi64ELi128ELi4ES3_EELi4ELi5ELb1EEEvNS_16Flash_fwd_paramsE --------------------------
	.section	.nv.info._ZN5flash32flash_fwd_splitkv_combine_kernelI23Flash_fwd_kernel_traitsILi128ELi64ELi128ELi4ELb0ELb0EN7cutlass6half_tE19Flash_kernel_traitsILi128ELi64ELi128ELi4ES3_EELi4ELi5ELb1EEEvNS_16Flash_fwd_paramsE,"",@"SHT_CUDA_INFO"
	.sectionflags	@""
	.align	4


	//----- nvinfo : EIATTR_CUDA_API_VERSION
	.align		4
        /*0000*/ 	.byte	0x04, 0x37
        /*0002*/ 	.short	(.L_732 - .L_731)
.L_731:
        /*0004*/ 	.word	0x00000082


	//----- nvinfo : EIATTR_KPARAM_INFO
	.align		4
.L_732:
        /*0008*/ 	.byte	0x04, 0x17
        /*000a*/ 	.short	(.L_734 - .L_733)
.L_733:
        /*000c*/ 	.word	0x00000000
        /*0010*/ 	.short	0x0000
        /*0012*/ 	.short	0x0000
        /*0014*/ 	.byte	0x00, 0xf0, 0x41, 0x07


	//----- nvinfo : EIATTR_SPARSE_MMA_MASK
	.align		4
.L_734:
        /*0018*/ 	.byte	0x03, 0x50
        /*001a*/ 	.short	0x0000


	//----- nvinfo : EIATTR_MAXREG_COUNT
	.align		4
        /*001c*/ 	.byte	0x03, 0x1b
        /*001e*/ 	.short	0x00ff


	//----- nvinfo : EIATTR_NUM_BARRIERS
	.align		4
        /*0020*/ 	.byte	0x02, 0x4c
        /*0022*/ 	.byte	0x01
	.zero		1


	//----- nvinfo : EIATTR_MERCURY_ISA_VERSION
	.align		4
        /*0024*/ 	.byte	0x03, 0x5f
        /*0026*/ 	.short	0x0101


	//----- nvinfo : EIATTR_COOP_GROUP_MASK_REGIDS
	.align		4
        /*0028*/ 	.byte	0x04, 0x29
        /*002a*/ 	.short	(.L_736 - .L_735)


	//   ....[0]....
.L_735:
        /*002c*/ 	.word	0xffffffff


	//   ....[1]....
        /*0030*/ 	.word	0xffffffff


	//   ....[2]....
        /*0034*/ 	.word	0xffffffff


	//   ....[3]....
        /*0038*/ 	.word	0xffffffff


	//   ....[4]....
        /*003c*/ 	.word	0xffffffff


	//   ....[5]....
        /*0040*/ 	.word	0xffffffff


	//   ....[6]....
        /*0044*/ 	.word	0xffffffff


	//   ....[7]....
        /*0048*/ 	.word	0xffffffff


	//   ....[8]....
        /*004c*/ 	.word	0xffffffff


	//   ....[9]....
        /*0050*/ 	.word	0xffffffff


	//----- nvinfo : EIATTR_COOP_GROUP_INSTR_OFFSETS
	.align		4
.L_736:
        /*0054*/ 	.byte	0x04, 0x28
        /*0056*/ 	.short	(.L_738 - .L_737)


	//   ....[0]....
.L_737:
        /*0058*/ 	.word	0x00001830


	//   ....[1]....
        /*005c*/ 	.word	0x00001890


	//   ....[2]....
        /*0060*/ 	.word	0x000018c0


	//   ....[3]....
        /*0064*/ 	.word	0x000018e0


	//   ....[4]....
        /*0068*/ 	.word	0x00001910


	//   ....[5]....
        /*006c*/ 	.word	0x00001a40


	//   ....[6]....
        /*0070*/ 	.word	0x00001aa0


	//   ....[7]....
        /*0074*/ 	.word	0x00001b30


	//   ....[8]....
        /*0078*/ 	.word	0x00001bd0


	//   ....[9]....
        /*007c*/ 	.word	0x00001cc0


	//----- nvinfo : EIATTR_EXIT_INSTR_OFFSETS
	.align		4
.L_738:
        /*0080*/ 	.byte	0x04, 0x1c
        /*0082*/ 	.short	(.L_740 - .L_739)


	//   ....[0]....
.L_739:
        /*0084*/ 	.word	0x00004410


	//   ....[1]....
        /*0088*/ 	.word	0x00004910


	//----- nvinfo : EIATTR_CRS_STACK_SIZE
	.align		4
.L_740:
        /*008c*/ 	.byte	0x04, 0x1e
        /*008e*/ 	.short	(.L_742 - .L_741)
.L_741:
        /*0090*/ 	.word	0x00000000


	//----- nvinfo : EIATTR_CBANK_PARAM_SIZE
	.align		4
.L_742:
        /*0094*/ 	.byte	0x03, 0x19
        /*0096*/ 	.short	0x01d0


	//----- nvinfo : EIATTR_PARAM_CBANK
	.align		4
        /*0098*/ 	.byte	0x04, 0x0a
        /*009a*/ 	.short	(.L_744 - .L_743)
	.align		4
.L_743:
        /*009c*/ 	.word	index@(.nv.constant0._ZN5flash32flash_fwd_splitkv_combine_kernelI23Flash_fwd_kernel_traitsILi128ELi64ELi128ELi4ELb0ELb0EN7cutlass6half_tE19Flash_kernel_traitsILi128ELi64ELi128ELi4ES3_EELi4ELi5ELb1EEEvNS_16Flash_fwd_paramsE)
        /*00a0*/ 	.short	0x0210
        /*00a2*/ 	.short	0x01d0


	//----- nvinfo : EIATTR_SW_WAR
	.align		4
.L_744:
        /*00a4*/ 	.byte	0x04, 0x36
        /*00a6*/ 	.short	(.L_746 - .L_745)
.L_745:
        /*00a8*/ 	.word	0x00000008
.L_746:


//--------------------- .nv.info._ZN5flash32flash_fwd_splitkv_combine_kernelI23Flash_fwd_kernel_traitsILi128ELi64ELi128ELi4ELb0ELb0EN7cutlass6half_tE19Flash_kernel_traitsILi128ELi64ELi128ELi4ES3_EELi4ELi4ELb1EEEvNS_16Flash_fwd_paramsE --------------------------
	.section	.nv.info._ZN5flash32flash_fwd_splitkv_combine_kernelI23Flash_fwd_kernel_traitsILi128ELi64ELi128ELi4ELb0ELb0EN7cutlass6half_tE19Flash_kernel_traitsILi128ELi64ELi128ELi4ES3_EELi4ELi4ELb1EEEvNS_16Flash_fwd_paramsE,"",@"SHT_CUDA_INFO"
	.sectionflags	@""
	.align	4


	//----- nvinfo : EIATTR_CUDA_API_VERSION
	.align		4
        /*0000*/ 	.byte	0x04, 0x37
        /*0002*/ 	.short	(.L_748 - .L_747)
.L_747:
        /*0004*/ 	.word	0x00000082


	//----- nvinfo : EIATTR_KPARAM_INFO
	.align		4
.L_748:
        /*0008*/ 	.byte	0x04, 0x17
        /*000a*/ 	.short	(.L_750 - .L_749)
.L_749:
        /*000c*/ 	.word	0x00000000
        /*0010*/ 	.short	0x0000
        /*0012*/ 	.short	0x0000
        /*0014*/ 	.byte	0x00, 0xf0, 0x41, 0x07


	//----- nvinfo : EIATTR_SPARSE_MMA_MASK
	.align		4
.L_750:
        /*0018*/ 	.byte	0x03, 0x50
        /*001a*/ 	.short	0x0000


	//----- nvinfo : EIATTR_MAXREG_COUNT
	.align		4
        /*001c*/ 	.byte	0x03, 0x1b
        /*001e*/ 	.short	0x00ff


	//----- nvinfo : EIATTR_NUM_BARRIERS
	.align		4
        /*0020*/ 	.byte	0x02, 0x4c
        /*0022*/ 	.byte	0x01
	.zero		1


	//----- nvinfo : EIATTR_MERCURY_ISA_VERSION
	.align		4
        /*0024*/ 	.byte	0x03, 0x5f
        /*0026*/ 	.short	0x0101


	//----- nvinfo : EIATTR_COOP_GROUP_MASK_REGIDS
	.align		4
        /*0028*/ 	.byte	0x04, 0x29
        /*002a*/ 	.short	(.L_752 - .L_751)


	//   ....[0]....
.L_751:
        /*002c*/ 	.word	0xffffffff


	//   ....[1]....
        /*0030*/ 	.word	0xffffffff


	//   ....[2]....
        /*0034*/ 	.word	0xffffffff


	//   ....[3]....
        /*0038*/ 	.word	0xffffffff


	//   ....[4]....
        /*003c*/ 	.word	0xffffffff


	//   ....[5]....
        /*0040*/ 	.word	0xffffffff


	//   ....[6]....
        /*0044*/ 	.word	0xffffffff


	//   ....[7]....
        /*0048*/ 	.word	0xffffffff


	//----- nvinfo : EIATTR_COOP_GROUP_INSTR_OFFSETS
	.align		4
.L_752:
        /*004c*/ 	.byte	0x04, 0x28
        /*004e*/ 	.short	(.L_754 - .L_753)


	//   ....[0]....
.L_753:
        /*0050*/ 	.word	0x00001830


	//   ....[1]....
        /*0054*/ 	.word	0x000018a0


	//   ....[2]....
        /*0058*/ 	.word	0x000018e0


	//   ....[3]....
        /*005c*/ 	.word	0x00001910


	//   ....[4]....
        /*0060*/ 	.word	0x00001a40


	//   ....[5]....
        /*0064*/ 	.word	0x00001af0


	//   ....[6]....
        /*0068*/ 	.word	0x00001b90


	//   ....[7]....
        /*006c*/ 	.word	0x00001c80


	//----- nvinfo : EIATTR_EXIT_INSTR_OFFSETS
	.align		4
.L_754:
        /*0070*/ 	.byte	0x04, 0x1c
        /*0072*/ 	.short	(.L_756 - .L_755)


	//   ....[0]....
.L_755:
        /*0074*/ 	.word	0x00004400


	//   ....[1]....
        /*0078*/ 	.word	0x00004900


	//----- nvinfo : EIATTR_CRS_STACK_SIZE
	.align		4
.L_756:
        /*007c*/ 	.byte	0x04, 0x1e
        /*007e*/ 	.short	(.L_758 - .L_757)
.L_757:
        /*0080*/ 	.word	0x00000000


	//----- nvinfo : EIATTR_CBANK_PARAM_SIZE
	.align		4
.L_758:
        /*0084*/ 	.byte	0x03, 0x19
        /*0086*/ 	.short	0x01d0


	//----- nvinfo : EIATTR_PARAM_CBANK
	.align		4
        /*0088*/ 	.byte	0x04, 0x0a
        /*008a*/ 	.short	(.L_760 - .L_759)
	.align		4
.L_759:
        /*008c*/ 	.word	index@(.nv.constant0._ZN5flash32flash_fwd_splitkv_combine_kernelI23Flash_fwd_kernel_traitsILi128ELi64ELi128ELi4ELb0ELb0EN7cutlass6half_tE19Flash_kernel_traitsILi128ELi64ELi128ELi4ES3_EELi4ELi4ELb1EEEvNS_16Flash_fwd_paramsE)
        /*0090*/ 	.short	0x0210
        /*0092*/ 	.short	0x01d0


	//----- nvinfo : EIATTR_SW_WAR
	.align		4
.L_760:
        /*0094*/ 	.byte	0x04, 0x36
        /*0096*/ 	.short	(.L_762 - .L_761)
.L_761:
        /*0098*/ 	.word	0x00000008
.L_762:


//--------------------- .nv.info._ZN5flash32flash_fwd_splitkv_combine_kernelI23Flash_fwd_kernel_traitsILi128ELi64ELi128ELi4ELb0ELb0EN7cutlass6half_tE19Flash_kernel_traitsILi128ELi64ELi128ELi4ES3_EELi4ELi3ELb1EEEvNS_16Flash_fwd_paramsE --------------------------
	.section	.nv.info._ZN5flash32flash_fwd_splitkv_combine_kernelI23Flash_fwd_kernel_traitsILi128ELi64ELi128ELi4ELb0ELb0EN7cutlass6half_tE19Flash_kernel_traitsILi128ELi64ELi128ELi4ES3_EELi4ELi3ELb1EEEvNS_16Flash_fwd_paramsE,"",@"SHT_CUDA_INFO"
	.sectionflags	@""
	.align	4


	//----- nvinfo : EIATTR_CUDA_API_VERSION
	.align		4
        /*0000*/ 	.byte	0x04, 0x37
        /*0002*/ 	.short	(.L_764 - .L_763)
.L_763:
        /*0004*/ 	.word	0x00000082


	//----- nvinfo : EIATTR_KPARAM_INFO
	.align		4
.L_764:
        /*0008*/ 	.byte	0x04, 0x17
        /*000a*/ 	.short	(.L_766 - .L_765)
.L_765:
        /*000c*/ 	.word	0x00000000
        /*0010*/ 	.short	0x0000
        /*0012*/ 	.short	0x0000
        /*0014*/ 	.byte	0x00, 0xf0, 0x41, 0x07


	//----- nvinfo : EIATTR_SPARSE_MMA_MASK
	.align		4
.L_766:
        /*0018*/ 	.byte	0x03, 0x50
        /*001a*/ 	.short	0x0000


	//----- nvinfo : EIATTR_MAXREG_COUNT
	.align		4
        /*001c*/ 	.byte	0x03, 0x1b
        /*001e*/ 	.short	0x00ff


	//----- nvinfo : EIATTR_NUM_BARRIERS
	.align		4
        /*0020*/ 	.byte	0x02, 0x4c
        /*0022*/ 	.byte	0x01
	.zero		1


	//----- nvinfo : EIATTR_MERCURY_ISA_VERSION
	.align		4
        /*0024*/ 	.byte	0x03, 0x5f
        /*0026*/ 	.short	0x0101


	//----- nvinfo : EIATTR_COOP_GROUP_MASK_REGIDS
	.align		4
        /*0028*/ 	.byte	0x04, 0x29
        /*002a*/ 	.short	(.L_768 - .L_767)


	//   ....[0]....
.L_767:
        /*002c*/ 	.word	0xffffffff


	//   ....[1]....
        /*0030*/ 	.word	0xffffffff


	//   ....[2]....
        /*0034*/ 	.word	0xffffffff


	//   ....[3]....
        /*0038*/ 	.word	0xffffffff


	//   ....[4]....
        /*003c*/ 	.word	0xffffffff


	//   ....[5]....
        /*0040*/ 	.word	0xffffffff


	//----- nvinfo : EIATTR_COOP_GROUP_INSTR_OFFSETS
	.align		4
.L_768:
        /*0044*/ 	.byte	0x04, 0x28
        /*0046*/ 	.short	(.L_770 - .L_769)


	//   ....[0]....
.L_769:
        /*0048*/ 	.word	0x00001830


	//   ....[1]....
        /*004c*/ 	.word	0x000018d0


	//   ....[2]....
        /*0050*/ 	.word	0x00001930


	//   ....[3]....
        /*0054*/ 	.word	0x00001a90


	//   ....[4]....
        /*0058*/ 	.word	0x00001b40


	//   ....[5]....
        /*005c*/ 	.word	0x00001c40


	//----- nvinfo : EIATTR_EXIT_INSTR_OFFSETS
	.align		4
.L_770:
        /*0060*/ 	.byte	0x04, 0x1c
        /*0062*/ 	.short	(.L_772 - .L_771)


	//   ....[0]....
.L_771:
        /*0064*/ 	.word	0x000043c0


	//   ....[1]....
        /*0068*/ 	.word	0x000048c0


	//----- nvinfo : EIATTR_CRS_STACK_SIZE
	.align		4
.L_772:
        /*006c*/ 	.byte	0x04, 0x1e
        /*006e*/ 	.short	(.L_774 - .L_773)
.L_773:
        /*0070*/ 	.word	0x00000000


	//----- nvinfo : EIATTR_CBANK_PARAM_SIZE
	.align		4
.L_774:
        /*0074*/ 	.byte	0x03, 0x19
        /*0076*/ 	.short	0x01d0


	//----- nvinfo : EIATTR_PARAM_CBANK
	.align		4
        /*0078*/ 	.byte	0x04, 0x0a
        /*007a*/ 	.short	(.L_776 - .L_775)
	.align		4
.L_775:
        /*007c*/ 	.word	index@(.nv.constant0._ZN5flash32flash_fwd_splitkv_combine_kernelI23Flash_fwd_kernel_traitsILi128ELi64ELi128ELi4ELb0ELb0EN7cutlass6half_tE19Flash_kernel_traitsILi128ELi64ELi128ELi4ES3_EELi4ELi3ELb1EEEvNS_16Flash_fwd_paramsE)
        /*0080*/ 	.short	0x0210
        /*0082*/ 	.short	0x01d0


	//----- nvinfo : EIATTR_SW_WAR
	.align		4
.L_776:
        /*0084*/ 	.byte	0x04, 0x36
        /*0086*/ 	.short	(.L_778 - .L_777)
.L_777:
        /*0088*/ 	.word	0x00000008
.L_778:


//--------------------- .nv.info._ZN5flash32flash_fwd_splitkv_combine_kernelI23Flash_fwd_kernel_traitsILi128ELi64ELi128ELi4ELb0ELb0EN7cutlass6half_tE19Flash_kernel_traitsILi128ELi64ELi128ELi4ES3_EELi4ELi2ELb1EEEvNS_16Flash_fwd_paramsE --------------------------
	.section	.nv.info._ZN5flash32flash_fwd_splitkv_combine_kernelI23Flash_fwd_kernel_traitsILi128ELi64ELi128ELi4ELb0ELb0EN7cutlass6half_tE19Flash_kernel_traitsILi128ELi64ELi128ELi4ES3_EELi4ELi2ELb1EEEvNS_16Flash_fwd_paramsE,"",@"SHT_CUDA_INFO"
	.sectionflags	@""
	.align	4


	//----- nvinfo : EIATTR_CUDA_API_VERSION
	.align		4
        /*0000*/ 	.byte	0x04, 0x37
        /*0002*/ 	.short	(.L_780 - .L_779)
.L_779:
        /*0004*/ 	.word	0x00000082


	//----- nvinfo : EIATTR_KPARAM_INFO
	.align		4
.L_780:
        /*0008*/ 	.byte	0x04, 0x17
        /*000a*/ 	.short	(.L_782 - .L_781)
.L_781:
        /*000c*/ 	.word	0x00000000
        /*0010*/ 	.short	0x0000
        /*0012*/ 	.short	0x0000
        /*0014*/ 	.byte	0x00, 0xf0, 0x41, 0x07


	//----- nvinfo : EIATTR_SPARSE_MMA_MASK
	.align		4
.L_782:
        /*0018*/ 	.byte	0x03, 0x50
        /*001a*/ 	.short	0x0000


	//----- nvinfo : EIATTR_MAXREG_COUNT
	.align		4
        /*001c*/ 	.byte	0x03, 0x1b
        /*001e*/ 	.short	0x00ff


	//----- nvinfo : EIATTR_NUM_BARRIERS
	.align		4
        /*0020*/ 	.byte	0x02, 0x4c
        /*0022*/ 	.byte	0x01
	.zero		1


	//----- nvinfo : EIATTR_MERCURY_ISA_VERSION
	.align		4
        /*0024*/ 	.byte	0x03, 0x5f
        /*0026*/ 	.short	0x0101


	//----- nvinfo : EIATTR_COOP_GROUP_MASK_REGIDS
	.align		4
        /*0028*/ 	.byte	0x04, 0x29
        /*002a*/ 	.short	(.L_784 - .L_783)


	//   ....[0]....
.L_783:
        /*002c*/ 	.word	0xffffffff


	//   ....[1]....
        /*0030*/ 	.word	0xffffffff


	//   ....[2]....
        /*0034*/ 	.word	0xffffffff


	//   ....[3]....
        /*0038*/ 	.word	0xffffffff


	//----- nvinfo : EIATTR_COOP_GROUP_INSTR_OFFSETS
	.align		4
.L_784:
        /*003c*/ 	.byte	0x04, 0x28
        /*003e*/ 	.short	(.L_786 - .L_785)


	//   ....[0]....
.L_785:
        /*0040*/ 	.word	0x00001840


	//   ....[1]....
        /*0044*/ 	.word	0x00001910


	//   ....[2]....
        /*0048*/ 	.word	0x00001b40


	//   ....[3]....
        /*004c*/ 	.word	0x00001c90


	//----- nvinfo : EIATTR_EXIT_INSTR_OFFSETS
	.align		4
.L_786:
        /*0050*/ 	.byte	0x04, 0x1c
        /*0052*/ 	.short	(.L_788 - .L_787)


	//   ....[0]....
.L_787:
        /*0054*/ 	.word	0x00004200


	//   ....[1]....
        /*0058*/ 	.word	0x000046e0


	//----- nvinfo : EIATTR_CRS_STACK_SIZE
	.align		4
.L_788:
        /*005c*/ 	.byte	0x04, 0x1e
        /*005e*/ 	.short	(.L_790 - .L_789)
.L_789:
        /*0060*/ 	.word	0x00000000


	//----- nvinfo : EIATTR_CBANK_PARAM_SIZE
	.align		4
.L_790:
        /*0064*/ 	.byte	0x03, 0x19
        /*0066*/ 	.short	0x01d0


	//----- nvinfo : EIATTR_PARAM_CBANK
	.align		4
        /*0068*/ 	.byte	0x04, 0x0a
        /*006a*/ 	.short	(.L_792 - .L_791)
	.align		4
.L_791:
        /*006c*/ 	.word	index@(.nv.constant0._ZN5flash32flash_fwd_splitkv_combine_kernelI23Flash_fwd_kernel_traitsILi128ELi64ELi128ELi4ELb0ELb0EN7cutlass6half_tE19Flash_kernel_traitsILi128ELi64ELi128ELi4ES3_EELi4ELi2ELb1EEEvNS_16Flash_fwd_paramsE)
        /*0070*/ 	.short	0x0210
        /*0072*/ 	.short	0x01d0


	//----- nvinfo : EIATTR_SW_WAR
	.align		4
.L_792:
        /*0074*/ 	.byte	0x04, 0x36
        /*0076*/ 	.short	(.L_794 - .L_793)
.L_793:
        /*0078*/ 	.word	0x00000008
.L_794:


//--------------------- .nv.info._ZN5flash32flash_fwd_splitkv_combine_kernelI23Flash_fwd_kernel_traitsILi128ELi64ELi128ELi4ELb0ELb0EN7cutlass6half_tE19Flash_kernel_traitsILi128ELi64ELi128ELi4ES3_EELi4ELi1ELb1EEEvNS_16Flash_fwd_paramsE --------------------------
	.section	.nv.info._ZN5flash32flash_fwd_splitkv_combine_kernelI23Flash_fwd_kernel_traitsILi128ELi64ELi128ELi4ELb0ELb0EN7cutlass6half_tE19Flash_kernel_traitsILi128ELi64ELi128ELi4ES3_EELi4ELi1ELb1EEEvNS_16Flash_fwd_paramsE,"",@"SHT_CUDA_INFO"
	.sectionflags	@""
	.align	4


	//----- nvinfo : EIATTR_CUDA_API_VERSION
	.align		4
        /*0000*/ 	.byte	0x04, 0x37
        /*0002*/ 	.short	(.L_796 - .L_795)
.L_795:
        /*0004*/ 	.word	0x00000082


	//----- nvinfo : EIATTR_KPARAM_INFO
	.align		4
.L_796:
        /*0008*/ 	.byte	0x04, 0x17
        /*000a*/ 	.short	(.L_798 - .L_797)
.L_797:
        /*000c*/ 	.word	0x00000000
        /*0010*/ 	.short	0x0000
        /*0012*/ 	.short	0x0000
        /*0014*/ 	.byte	0x00, 0xf0, 0x41, 0x07


	//----- nvinfo : EIATTR_SPARSE_MMA_MASK
	.align		4
.L_798:
        /*0018*/ 	.byte	0x03, 0x50
        /*001a*/ 	.short	0x0000


	//----- nvinfo : EIATTR_MAXREG_COUNT
	.align		4
        /*001c*/ 	.byte	0x03, 0x1b
        /*001e*/ 	.short	0x00ff


	//----- nvinfo : EIATTR_NUM_BARRIERS
	.align		4
        /*0020*/ 	.byte	0x02, 0x4c
        /*0022*/ 	.byte	0x01
	.zero		1


	//----- nvinfo : EIATTR_MERCURY_ISA_VERSION
	.align		4
        /*0024*/ 	.byte	0x03, 0x5f
        /*0026*/ 	.short	0x0101


	//----- nvinfo : EIATTR_COOP_GROUP_MASK_REGIDS
	.align		4
        /*0028*/ 	.byte	0x04, 0x29
        /*002a*/ 	.short	(.L_800 - .L_799)


	//   ....[0]....
.L_799:
        /*002c*/ 	.word	0xffffffff


	//   ....[1]....
        /*0030*/ 	.word	0xffffffff


	//----- nvinfo : EIATTR_COOP_GROUP_INSTR_OFFSETS
	.align		4
.L_800:
        /*0034*/ 	.byte	0x04, 0x28
        /*0036*/ 	.short	(.L_802 - .L_801)


	//   ....[0]....
.L_801:
        /*0038*/ 	.word	0x00001910


	//   ....[1]....
        /*003c*/ 	.word	0x00001b60


	//----- nvinfo : EIATTR_EXIT_INSTR_OFFSETS
	.align		4
.L_802:
        /*0040*/ 	.byte	0x04, 0x1c
        /*0042*/ 	.short	(.L_804 - .L_803)


	//   ....[0]....
.L_803:
        /*0044*/ 	.word	0x00004440


	//   ....[1]....
        /*0048*/ 	.word	0x00004920


	//----- nvinfo : EIATTR_CRS_STACK_SIZE
	.align		4
.L_804:
        /*004c*/ 	.byte	0x04, 0x1e
        /*004e*/ 	.short	(.L_806 - .L_805)
.L_805:
        /*0050*/ 	.word	0x00000000


	//----- nvinfo : EIATTR_CBANK_PARAM_SIZE
	.align		4
.L_806:
        /*0054*/ 	.byte	0x03, 0x19
        /*0056*/ 	.short	0x01d0


	//----- nvinfo : EIATTR_PARAM_CBANK
	.align		4
        /*0058*/ 	.byte	0x04, 0x0a
        /*005a*/ 	.short	(.L_808 - .L_807)
	.align		4
.L_807:
        /*005c*/ 	.word	index@(.nv.constant0._ZN5flash32flash_fwd_splitkv_combine_kernelI23Flash_fwd_kernel_traitsILi128ELi64ELi128ELi4ELb0ELb0EN7cutlass6half_tE19Flash_kernel_traitsILi128ELi64ELi128ELi4ES3_EELi4ELi1ELb1EEEvNS_16Flash_fwd_paramsE)
        /*0060*/ 	.short	0x0210
        /*0062*/ 	.short	0x01d0


	//----- nvinfo : EIATTR_SW_WAR
	.align		4
.L_808:
        /*0064*/ 	.byte	0x04, 0x36
        /*0066*/ 	.short	(.L_810 - .L_809)
.L_809:
        /*0068*/ 	.word	0x00000008
.L_810:


//--------------------- .nv.info._ZN5flash24flash_fwd_splitkv_kernelI23Flash_fwd_kernel_traitsILi128ELi64ELi128ELi4ELb0ELb0EN7cutlass6half_tE19Flash_kernel_traitsILi128ELi64ELi128ELi4ES3_EELb1ELb0ELb0ELb0ELb0ELb0ELb0ELb0EEEvNS_16Flash_fwd_paramsE --------------------------
	.section	.nv.info._ZN5flash24flash_fwd_splitkv_kernelI23Flash_fwd_kernel_traitsILi128ELi64ELi128ELi4ELb0ELb0EN7cutlass6half_tE19Flash_kernel_traitsILi128ELi64ELi128ELi4ES3_EELb1ELb0ELb0ELb0ELb0ELb0ELb0ELb0EEEvNS_16Flash_fwd_paramsE,"",@"SHT_CUDA_INFO"
	.sectionflags	@""
	.align	4


	//----- nvinfo : EIATTR_CUDA_API_VERSION
	.align		4
        /*0000*/ 	.byte	0x04, 0x37
        /*0002*/ 	.short	(.L_812 - .L_811)
.L_811:
        /*0004*/ 	.word	0x00000082


	//----- nvinfo : EIATTR_KPARAM_INFO
	.align		4
.L_812:
        /*0008*/ 	.byte	0x04, 0x17
        /*000a*/ 	.short	(.L_814 - .L_813)
.L_813:
        /*000c*/ 	.word	0x00000000
        /*0010*/ 	.short	0x0000
        /*0012*/ 	.short	0x0000
        /*0014*/ 	.byte	0x00, 0xf0, 0x41, 0x07


	//----- nvinfo : EIATTR_SPARSE_MMA_MASK
	.align		4
.L_814:
        /*0018*/ 	.byte	0x03, 0x50
        /*001a*/ 	.short	0x0000


	//----- nvinfo : EIATTR_MAXREG_COUNT
	.align		4
        /*001c*/ 	.byte	0x03, 0x1b
        /*001e*/ 	.short	0x00ff


	//----- nvinfo : EIATTR_NUM_BARRIERS
	.align		4
        /*0020*/ 	.byte	0x02, 0x4c
        /*0022*/ 	.byte	0x01
	.zero		1


	//----- nvinfo : EIATTR_MERCURY_ISA_VERSION
	.align		4
        /*0024*/ 	.byte	0x03, 0x5f
        /*0026*/ 	.short	0x0101


	//----- nvinfo : EIATTR_COOP_GROUP_MASK_REGIDS
	.align		4
        /*0028*/ 	.byte	0x04, 0x29
        /*002a*/ 	.short	(.L_816 - .L_815)


	//   ....[0]....
.L_815:
        /*002c*/ 	.word	0xffffffff


	//   ....[1]....
        /*0030*/ 	.word	0xffffffff


	//   ....[2]....
        /*0034*/ 	.word	0xffffffff


	//   ....[3]....
        /*0038*/ 	.word	0xffffffff


	//   ....[4]....
        /*003c*/ 	.word	0xffffffff


	//   ....[5]....
        /*0040*/ 	.word	0xffffffff


	//   ....[6]....
        /*0044*/ 	.word	0xffffffff


	//   ....[7]....
        /*0048*/ 	.word	0xffffffff


	//   ....[8]....
        /*004c*/ 	.word	0xffffffff


	//   ....[9]....
        /*0050*/ 	.word	0xffffffff


	//   ....[10]....
        /*0054*/ 	.word	0xffffffff


	//   ....[11]....
        /*0058*/ 	.word	0xffffffff


	//   ....[12]....
        /*005c*/ 	.word	0xffffffff


	//   ....[13]....
        /*0060*/ 	.word	0xffffffff


	//   ....[14]....
        /*0064*/ 	.word	0xffffffff


	//   ....[15]....
        /*0068*/ 	.word	0xffffffff


	//----- nvinfo : EIATTR_COOP_GROUP_INSTR_OFFSETS
	.align		4
.L_816:
        /*006c*/ 	.byte	0x04, 0x28
        /*006e*/ 	.short	(.L_818 - .L_817)


	//   ....[0]....
.L_817:
        /*0070*/ 	.word	0x00006e90


	//   ....[1]....
        /*0074*/ 	.word	0x00006eb0


	//   ....[2]....
        /*0078*/ 	.word	0x00006ed0


	//   ....[3]....
        /*007c*/ 	.word	0x00006ef0


	//   ....[4]....
        /*0080*/ 	.word	0x0000beb0


	//   ....[5]....
        /*0084*/ 	.word	0x0000bec0


	//   ....[6]....
        /*0088*/ 	.word	0x0000bef0


	//   ....[7]....
        /*008c*/ 	.word	0x0000bf00


	//   ....[8]....
        /*0090*/ 	.word	0x00010890


	//   ....[9]....
        /*0094*/ 	.word	0x000108b0


	//   ....[10]....
        /*0098*/ 	.word	0x000108f0


	//   ....[11]....
        /*009c*/ 	.word	0x00010900


	//   ....[12]....
        /*00a0*/ 	.word	0x00012840


	//   ....[13]....
        /*00a4*/ 	.word	0x00012880


	//   ....[14]....
        /*00a8*/ 	.word	0x000128e0


	//   ....[15]....
        /*00ac*/ 	.word	0x000128f0


	//----- nvinfo : EIATTR_EXIT_INSTR_OFFSETS
	.align		4
.L_818:
        /*00b0*/ 	.byte	0x04, 0x1c
        /*00b2*/ 	.short	(.L_820 - .L_819)


	//   ....[0]....
.L_819:
        /*00b4*/ 	.word	0x00000310


	//   ....[1]....
        /*00b8*/ 	.word	0x00000ce0


	//   ....[2]....
        /*00bc*/ 	.word	0x00000d10


	//   ....[3]....
        /*00c0*/ 	.word	0x00013cb0


	//   ....[4]....
        /*00c4*/ 	.word	0x00013db0


	//   ....[5]....
        /*00c8*/ 	.word	0x00013dd0


	//----- nvinfo : EIATTR_CRS_STACK_SIZE
	.align		4
.L_820:
        /*00cc*/ 	.byte	0x04, 0x1e
        /*00ce*/ 	.short	(.L_822 - .L_821)
.L_821:
        /*00d0*/ 	.word	0x00000000


	//----- nvinfo : EIATTR_CBANK_PARAM_SIZE
	.align		4
.L_822:
        /*00d4*/ 	.byte	0x03, 0x19
        /*00d6*/ 	.short	0x01d0


	//----- nvinfo : EIATTR_PARAM_CBANK
	.align		4
        /*00d8*/ 	.byte	0x04, 0x0a
        /*00da*/ 	.short	(.L_824 - .L_823)
	.align		4
.L_823:
        /*00dc*/ 	.word	index@(.nv.constant0._ZN5flash24flash_fwd_splitkv_kernelI23Flash_fwd_kernel_traitsILi128ELi64ELi128ELi4ELb0ELb0EN7cutlass6half_tE19Flash_kernel_traitsILi128ELi64ELi128ELi4ES3_EELb1ELb0ELb0ELb0ELb0ELb0ELb0ELb0EEEvNS_16Flash_fwd_paramsE)
        /*00e0*/ 	.short	0x0210
        /*00e2*/ 	.short	0x01d0


	//----- nvinfo : EIATTR_SW_WAR
	.align		4
.L_824:
        /*00e4*/ 	.byte	0x04, 0x36
        /*00e6*/ 	.short	(.L_826 - .L_825)
.L_825:
        /*00e8*/ 	.word	0x00000008
.L_826:


//--------------------- .nv.info._ZN5flash24flash_fwd_splitkv_kernelI23Flash_fwd_kernel_traitsILi128ELi64ELi128ELi4ELb0ELb0EN7cutlass6half_tE19Flash_kernel_traitsILi128ELi64ELi128ELi4ES3_EELb1ELb0ELb0ELb0ELb0ELb1ELb0ELb0EEEvNS_16Flash_fwd_paramsE --------------------------
	.section	.nv.info._ZN5flash24flash_fwd_splitkv_kernelI23Flash_fwd_kernel_traitsILi128ELi64ELi128ELi4ELb0ELb0EN7cutlass6half_tE19Flash_kernel_traitsILi128ELi64ELi128ELi4ES3_EELb1ELb0ELb0ELb0ELb0ELb1ELb0ELb0EEEvNS_16Flash_fwd_paramsE,"",@"SHT_CUDA_INFO"
	.sectionflags	@""
	.align	4


	//----- nvinfo : EIATTR_CUDA_API_VERSION
	.align		4
        /*0000*/ 	.byte	0x04, 0x37
        /*0002*/ 	.short	(.L_828 - .L_827)
.L_827:
        /*0004*/ 	.word	0x00000082


	//----- nvinfo : EIATTR_KPARAM_INFO
	.align		4
.L_828:
        /*0008*/ 	.byte	0x04, 0x17
        /*000a*/ 	.short	(.L_830 - .L_829)
.L_829:
        /*000c*/ 	.word	0x00000000
        /*0010*/ 	.short	0x0000
        /*0012*/ 	.short	0x0000
        /*0014*/ 	.byte	0x00, 0xf0, 0x41, 0x07


	//----- nvinfo : EIATTR_SPARSE_MMA_MASK
	.align		4
.L_830:
        /*0018*/ 	.byte	0x03, 0x50
        /*001a*/ 	.short	0x0000


	//----- nvinfo : EIATTR_MAXREG_COUNT
	.align		4
        /*001c*/ 	.byte	0x03, 0x1b
        /*001e*/ 	.short	0x00ff


	//----- nvinfo : EIATTR_NUM_BARRIERS
	.align		4
        /*0020*/ 	.byte	0x02, 0x4c
        /*0022*/ 	.byte	0x01
	.zero		1


	//----- nvinfo : EIATTR_MERCURY_ISA_VERSION
	.align		4
        /*0024*/ 	.byte	0x03, 0x5f
        /*0026*/ 	.short	0x0101


	//----- nvinfo : EIATTR_COOP_GROUP_MASK_REGIDS
	.align		4
        /*0028*/ 	.byte	0x04, 0x29
        /*002a*/ 	.short	(.L_832 - .L_831)


	//   ....[0]....
.L_831:
        /*002c*/ 	.word	0xffffffff


	//   ....[1]....
        /*0030*/ 	.word	0xffffffff


	//   ....[2]....
        /*0034*/ 	.word	0xffffffff


	//   ....[3]....
        /*0038*/ 	.word	0xffffffff


	//   ....[4]....
        /*003c*/ 	.word	0xffffffff


	//   ....[5]....
        /*0040*/ 	.word	0xffffffff


	//   ....[6]....
        /*0044*/ 	.word	0xffffffff


	//   ....[7]....
        /*0048*/ 	.word	0xffffffff


	//   ....[8]....
        /*004c*/ 	.word	0xffffffff


	//   ....[9]....
        /*0050*/ 	.word	0xffffffff


	//   ....[10]....
        /*0054*/ 	.word	0xffffffff


	//   ....[11]....
        /*0058*/ 	.word	0xffffffff


	//   ....[12]....
        /*005c*/ 	.word	0xffffffff


	//   ....[13]....
        /*0060*/ 	.word	0xffffffff


	//   ....[14]....
        /*0064*/ 	.word	0xffffffff


	//   ....[15]....
        /*0068*/ 	.word	0xffffffff


	//----- nvinfo : EIATTR_COOP_GROUP_INSTR_OFFSETS
	.align		4
.L_832:
        /*006c*/ 	.byte	0x04, 0x28
        /*006e*/ 	.short	(.L_834 - .L_833)


	//   ....[0]....
.L_833:
        /*0070*/ 	.word	0x000075d0


	//   ....[1]....
        /*0074*/ 	.word	0x00007690


	//   ....[2]....
        /*0078*/ 	.word	0x000076a0


	//   ....[3]....
        /*007c*/ 	.word	0x000076d0


	//   ....[4]....
        /*0080*/ 	.word	0x0000ceb0


	//   ....[5]....
        /*0084*/ 	.word	0x0000cec0


	//   ....[6]....
        /*0088*/ 	.word	0x0000cef0


	//   ....[7]....
        /*008c*/ 	.word	0x0000cf00


	//   ....[8]....
        /*0090*/ 	.word	0x00012100


	//   ....[9]....
        /*0094*/ 	.word	0x00012110


	//   ....[10]....
        /*0098*/ 	.word	0x00012140


	//   ....[11]....
        /*009c*/ 	.word	0x00012150


	//   ....[12]....
        /*00a0*/ 	.word	0x00014040


	//   ....[13]....
        /*00a4*/ 	.word	0x00014080


	//   ....[14]....
        /*00a8*/ 	.word	0x000140e0


	//   ....[15]....
        /*00ac*/ 	.word	0x000140f0


	//----- nvinfo : EIATTR_EXIT_INSTR_OFFSETS
	.align		4
.L_834:
        /*00b0*/ 	.byte	0x04, 0x1c
        /*00b2*/ 	.short	(.L_836 - .L_835)


	//   ....[0]....
.L_835:
        /*00b4*/ 	.word	0x00000310


	//   ....[1]....
        /*00b8*/ 	.word	0x00000ce0


	//   ....[2]....
        /*00bc*/ 	.word	0x00000d10


	//   ....[3]....
        /*00c0*/ 	.word	0x000154b0


	//   ....[4]....
        /*00c4*/ 	.word	0x000155b0


	//   ....[5]....
        /*00c8*/ 	.word	0x000155d0


	//----- nvinfo : EIATTR_CRS_STACK_SIZE
	.align		4
.L_836:
        /*00cc*/ 	.byte	0x04, 0x1e
        /*00ce*/ 	.short	(.L_838 - .L_837)
.L_837:
        /*00d0*/ 	.word	0x00000000


	//----- nvinfo : EIATTR_CBANK_PARAM_SIZE
	.align		4
.L_838:
        /*00d4*/ 	.byte	0x03, 0x19
        /*00d6*/ 	.short	0x01d0


	//----- nvinfo : EIATTR_PARAM_CBANK
	.align		4
        /*00d8*/ 	.byte	0x04, 0x0a
        /*00da*/ 	.short	(.L_840 - .L_839)
	.align		4
.L_839:
        /*00dc*/ 	.word	index@(.nv.constant0._ZN5flash24flash_fwd_splitkv_kernelI23Flash_fwd_kernel_traitsILi128ELi64ELi128ELi4ELb0ELb0EN7cutlass6half_tE19Flash_kernel_traitsILi128ELi64ELi128ELi4ES3_EELb1ELb0ELb0ELb0ELb0ELb1ELb0ELb0EEEvNS_16Flash_fwd_paramsE)
        /*00e0*/ 	.short	0x0210
        /*00e2*/ 	.short	0x01d0


	//----- nvinfo : EIATTR_SW_WAR
	.align		4
.L_840:
        /*00e4*/ 	.byte	0x04, 0x36
        /*00e6*/ 	.short	(.L_842 - .L_841)
.L_841:
        /*00e8*/ 	.word	0x00000008
.L_842:


//--------------------- .nv.info._ZN5flash24flash_fwd_splitkv_kernelI23Flash_fwd_kernel_traitsILi128ELi64ELi128ELi4ELb0ELb0EN7cutlass6half_tE19Flash_kernel_traitsILi128ELi64ELi128ELi4ES3_EELb1ELb0ELb0ELb0ELb0ELb0ELb0ELb1EEEvNS_16Flash_fwd_paramsE --------------------------
	.section	.nv.info._ZN5flash24flash_fwd_splitkv_kernelI23Flash_fwd_kernel_traitsILi128ELi64ELi128ELi4ELb0ELb0EN7cutlass6half_tE19Flash_kernel_traitsILi128ELi64ELi128ELi4ES3_EELb1ELb0ELb0ELb0ELb0ELb0ELb0ELb1EEEvNS_16Flash_fwd_paramsE,"",@"SHT_CUDA_INFO"
	.sectionflags	@""
	.align	4


	//----- nvinfo : EIATTR_CUDA_API_VERSION
	.align		4
        /*0000*/ 	.byte	0x04, 0x37
        /*0002*/ 	.short	(.L_844 - .L_843)
.L_843:
        /*0004*/ 	.word	0x00000082


	//----- nvinfo : EIATTR_KPARAM_INFO
	.align		4
.L_844:
        /*0008*/ 	.byte	0x04, 0x17
        /*000a*/ 	.short	(.L_846 - .L_845)
.L_845:
        /*000c*/ 	.word	0x00000000
        /*0010*/ 	.short	0x0000
        /*0012*/ 	.short	0x0000
        /*0014*/ 	.byte	0x00, 0xf0, 0x41, 0x07


	//----- nvinfo : EIATTR_SPARSE_MMA_MASK
	.align		4
.L_846:
        /*0018*/ 	.byte	0x03, 0x50
        /*001a*/ 	.short	0x0000


	//----- nvinfo : EIATTR_MAXREG_COUNT
	.align		4
        /*001c*/ 	.byte	0x03, 0x1b
        /*001e*/ 	.short	0x00ff


	//----- nvinfo : EIATTR_NUM_BARRIERS
	.align		4
        /*0020*/ 	.byte	0x02, 0x4c
        /*0022*/ 	.byte	0x01
	.zero		1


	//----- nvinfo : EIATTR_MERCURY_ISA_VERSION
	.align		4
        /*0024*/ 	.byte	0x03, 0x5f
        /*0026*/ 	.short	0x0101


	//----- nvinfo : EIATTR_COOP_GROUP_MASK_REGIDS
	.align		4
        /*0028*/ 	.byte	0x04, 0x29
        /*002a*/ 	.short	(.L_848 - .L_847)


	//   ....[0]....
.L_847:
        /*002c*/ 	.word	0xffffffff


	//   ....[1]....
        /*0030*/ 	.word	0xffffffff


	//   ....[2]....
        /*0034*/ 	.word	0xffffffff


	//   ....[3]....
        /*0038*/ 	.word	0xffffffff


	//   ....[4]....
        /*003c*/ 	.word	0xffffffff


	//   ....[5]....
        /*0040*/ 	.word	0xffffffff


	//   ....[6]....
        /*0044*/ 	.word	0xffffffff


	//   ....[7]....
        /*0048*/ 	.word	0xffffffff


	//   ....[8]....
        /*004c*/ 	.word	0xffffffff


	//   ....[9]....
        /*0050*/ 	.word	0xffffffff


	//   ....[10]....
        /*0054*/ 	.word	0xffffffff


	//   ....[11]....
        /*0058*/ 	.word	0xffffffff


	//   ....[12]....
        /*005c*/ 	.word	0xffffffff


	//   ....[13]....
        /*0060*/ 	.word	0xffffffff


	//   ....[14]....
        /*0064*/ 	.word	0xffffffff


	//   ....[15]....
        /*0068*/ 	.word	0xffffffff


	//   ....[16]....
        /*006c*/ 	.word	0x05000005


	//   ....[17]....
        /*0070*/ 	.word	0x05000005


	//   ....[18]....
        /*0074*/ 	.word	0x05000005


	//   ....[19]....
        /*0078*/ 	.word	0x05000005


	//----- nvinfo : EIATTR_COOP_GROUP_INSTR_OFFSETS
	.align		4
.L_848:
        /*007c*/ 	.byte	0x04, 0x28
        /*007e*/ 	.short	(.L_850 - .L_849)


	//   ....[0]....
.L_849:
        /*0080*/ 	.word	0x00018810


	//   ....[1]....
        /*0084*/ 	.word	0x00018860


	//   ....[2]....
        /*0088*/ 	.word	0x00018880


	//   ....[3]....
        /*008c*/ 	.word	0x000188a0


	//   ....[4]....
        /*0090*/ 	.word	0x0001d6f0


	//   ....[5]....
        /*0094*/ 	.word	0x0001d700


	//   ....[6]....
        /*0098*/ 	.word	0x0001d730


	//   ....[7]....
        /*009c*/ 	.word	0x0001d740


	//   ....[8]....
        /*00a0*/ 	.word	0x00022550


	//   ....[9]....
        /*00a4*/ 	.word	0x00022560


	//   ....[10]....
        /*00a8*/ 	.word	0x00022590


	//   ....[11]....
        /*00ac*/ 	.word	0x000225a0


	//   ....[12]....
        /*00b0*/ 	.word	0x00024540


	//   ....[13]....
        /*00b4*/ 	.word	0x00024550


	//   ....[14]....
        /*00b8*/ 	.word	0x00024580


	//   ....[15]....
        /*00bc*/ 	.word	0x00024590


	//   ....[16]....
        /*00c0*/ 	.word	0x00025e70


	//   ....[17]....
        /*00c4*/ 	.word	0x00025ee0


	//   ....[18]....
        /*00c8*/ 	.word	0x00025f40


	//   ....[19]....
        /*00cc*/ 	.word	0x00025fb0


	//----- nvinfo : EIATTR_EXIT_INSTR_OFFSETS
	.align		4
.L_850:
        /*00d0*/ 	.byte	0x04, 0x1c
        /*00d2*/ 	.short	(.L_852 - .L_851)


	//   ....[0]....
.L_851:
        /*00d4*/ 	.word	0x00000090


	//----- nvinfo : EIATTR_CRS_STACK_SIZE
	.align		4
.L_852:
        /*00d8*/ 	.byte	0x04, 0x1e
        /*00da*/ 	.short	(.L_854 - .L_853)
.L_853:
        /*00dc*/ 	.word	0x00000000


	//----- nvinfo : EIATTR_CBANK_PARAM_SIZE
	.align		4
.L_854:
        /*00e0*/ 	.byte	0x03, 0x19
        /*00e2*/ 	.short	0x01d0


	//----- nvinfo : EIATTR_PARAM_CBANK
	.align		4
        /*00e4*/ 	.byte	0x04, 0x0a
        /*00e6*/ 	.short	(.L_856 - .L_855)
	.align		4
.L_855:
        /*00e8*/ 	.word	index@(.nv.constant0._ZN5flash24flash_fwd_splitkv_kernelI23Flash_fwd_kernel_traitsILi128ELi64ELi128ELi4ELb0ELb0EN7cutlass6half_tE19Flash_kernel_traitsILi128ELi64ELi128ELi4ES3_EELb1ELb0ELb0ELb0ELb0ELb0ELb0ELb1EEEvNS_16Flash_fwd_paramsE)
        /*00ec*/ 	.short	0x0210
        /*00ee*/ 	.short	0x01d0


	//----- nvinfo : EIATTR_SW_WAR
	.align		4
.L_856:
        /*00f0*/ 	.byte	0x04, 0x36
        /*00f2*/ 	.short	(.L_858 - .L_857)
.L_857:
        /*00f4*/ 	.word	0x00000008
.L_858:


//--------------------- .nv.info._ZN5flash24flash_fwd_splitkv_kernelI23Flash_fwd_kernel_traitsILi128ELi64ELi128ELi4ELb0ELb0EN7cutlass6half_tE19Flash_kernel_traitsILi128ELi64ELi128ELi4ES3_EELb1ELb0ELb0ELb0ELb0ELb1ELb0ELb1EEEvNS_16Flash_fwd_paramsE --------------------------
	.section	.nv.info._ZN5flash24flash_fwd_splitkv_kernelI23Flash_fwd_kernel_traitsILi128ELi64ELi128ELi4ELb0ELb0EN7cutlass6half_tE19Flash_kernel_traitsILi128ELi64ELi128ELi4ES3_EELb1ELb0ELb0ELb0ELb0ELb1ELb0ELb1EEEvNS_16Flash_fwd_paramsE,"",@"SHT_CUDA_INFO"
	.sectionflags	@""
	.align	4


	//----- nvinfo : EIATTR_CUDA_API_VERSION
	.align		4
        /*0000*/ 	.byte	0x04, 0x37
        /*0002*/ 	.short	(.L_860 - .L_859)
.L_859:
        /*0004*/ 	.word	0x00000082


	//----- nvinfo : EIATTR_KPARAM_INFO
	.align		4
.L_860:
        /*0008*/ 	.byte	0x04, 0x17
        /*000a*/ 	.short	(.L_862 - .L_861)
.L_861:
        /*000c*/ 	.word	0x00000000
        /*0010*/ 	.short	0x0000
        /*0012*/ 	.short	0x0000
        /*0014*/ 	.byte	0x00, 0xf0, 0x41, 0x07


	//----- nvinfo : EIATTR_SPARSE_MMA_MASK
	.align		4
.L_862:
        /*0018*/ 	.byte	0x03, 0x50
        /*001a*/ 	.short	0x0000


	//----- nvinfo : EIATTR_MAXREG_COUNT
	.align		4
        /*001c*/ 	.byte	0x03, 0x1b
        /*001e*/ 	.short	0x00ff


	//----- nvinfo : EIATTR_NUM_BARRIERS
	.align		4
        /*0020*/ 	.byte	0x02, 0x4c
        /*0022*/ 	.byte	0x01
	.zero		1


	//----- nvinfo : EIATTR_ANNOTATIONS
	.align		4
        /*0024*/ 	.byte	0x04, 0x55
        /*0026*/ 	.short	(.L_864 - .L_863)


	//   ....[0]....
.L_863:
        /*0028*/ 	.word	0x00000001
        /*002c*/ 	.byte	0xb0, 0xb7, 0x01, 0x00, 0x01, 0x00, 0x00, 0x00, 0xd0, 0x13, 0x02, 0x00, 0x01, 0x00, 0x00, 0x00
        /*003c*/ 	.byte	0x60, 0x4a, 0x02, 0x00, 0x01, 0x00, 0x00, 0x00, 0x50, 0x6b, 0x02, 0x00, 0x01, 0x00, 0x00, 0x00
        /*004c*/ 	.byte	0x70, 0x6c, 0x02, 0x00


	//----- nvinfo : EIATTR_MERCURY_ISA_VERSION
	.align		4
.L_864:
        /*0050*/ 	.byte	0x03, 0x5f
        /*0052*/ 	.short	0x0101


	//----- nvinfo : EIATTR_COOP_GROUP_MASK_REGIDS
	.align		4
        /*0054*/ 	.byte	0x04, 0x29
        /*0056*/ 	.short	(.L_866 - .L_865)


	//   ....[0]....
.L_865:
        /*0058*/ 	.word	0xffffffff


	//   ....[1]....
        /*005c*/ 	.word	0xffffffff


	//   ....[2]....
        /*0060*/ 	.word	0xffffffff


	//   ....[3]....
        /*0064*/ 	.word	0xffffffff


	//   ....[4]....
        /*0068*/ 	.word	0xffffffff


	//   ....[5]....
        /*006c*/ 	.word	0xffffffff


	//   ....[6]....
        /*0070*/ 	.word	0xffffffff


	//   ....[7]....
        /*0074*/ 	.word	0xffffffff


	//   ....[8]....
        /*0078*/ 	.word	0xffffffff


	//   ....[9]....
        /*007c*/ 	.word	0xffffffff


	//   ....[10]....
        /*0080*/ 	.word	0xffffffff


	//   ....[11]....
        /*0084*/ 	.word	0xffffffff


	//   ....[12]....
        /*0088*/ 	.word	0xffffffff


	//   ....[13]....
        /*008c*/ 	.word	0xffffffff


	//   ....[14]....
        /*0090*/ 	.word	0xffffffff


	//   ....[15]....
        /*0094*/ 	.word	0xffffffff


	//   ....[16]....
        /*0098*/ 	.word	0x05000005


	//   ....[17]....
        /*009c*/ 	.word	0x05000005


	//   ....[18]....
        /*00a0*/ 	.word	0x05000005


	//   ....[19]....
        /*00a4*/ 	.word	0x05000005


	//----- nvinfo : EIATTR_COOP_GROUP_INSTR_OFFSETS
	.align		4
.L_866:
        /*00a8*/ 	.byte	0x04, 0x28
        /*00aa*/ 	.short	(.L_868 - .L_867)


	//   ....[0]....
.L_867:
        /*00ac*/ 	.word	0x00019de0


	//   ....[1]....
        /*00b0*/ 	.word	0x00019e00


	//   ....[2]....
        /*00b4*/ 	.word	0x00019ea0


	//   ....[3]....
        /*00b8*/ 	.word	0x00019eb0


	//   ....[4]....
        /*00bc*/ 	.word	0x0001f5c0


	//   ....[5]....
        /*00c0*/ 	.word	0x0001f5d0


	//   ....[6]....
        /*00c4*/ 	.word	0x0001f600


	//   ....[7]....
        /*00c8*/ 	.word	0x0001f610


	//   ....[8]....
        /*00cc*/ 	.word	0x00024d20


	//   ....[9]....
        /*00d0*/ 	.word	0x00024d30


	//   ....[10]....
        /*00d4*/ 	.word	0x00024d60


	//   ....[11]....
        /*00d8*/ 	.word	0x00024d70


	//   ....[12]....
        /*00dc*/ 	.word	0x00026cf0


	//   ....[13]....
        /*00e0*/ 	.word	0x00026d00


	//   ....[14]....
        /*00e4*/ 	.word	0x00026d30


	//   ....[15]....
        /*00e8*/ 	.word	0x00026d40


	//   ....[16]....
        /*00ec*/ 	.word	0x00028660


	//   ....[17]....
        /*00f0*/ 	.word	0x000286e0


	//   ....[18]....
        /*00f4*/ 	.word	0x00028760


	//   ....[19]....
        /*00f8*/ 	.word	0x000287d0


	//----- nvinfo : EIATTR_EXIT_INSTR_OFFSETS
	.align		4
.L_868:
        /*00fc*/ 	.byte	0x04, 0x1c
        /*00fe*/ 	.short	(.L_870 - .L_869)


	//   ....[0]....
.L_869:
        /*0100*/ 	.word	0x000000a0


	//----- nvinfo : EIATTR_CRS_STACK_SIZE
	.align		4
.L_870:
        /*0104*/ 	.byte	0x04, 0x1e
        /*0106*/ 	.short	(.L_872 - .L_871)
.L_871:
        /*0108*/ 	.word	0x00000000


	//----- nvinfo : EIATTR_CBANK_PARAM_SIZE
	.align		4
.L_872:
        /*010c*/ 	.byte	0x03, 0x19
        /*010e*/ 	.short	0x01d0


	//----- nvinfo : EIATTR_PARAM_CBANK
	.align		4
        /*0110*/ 	.byte	0x04, 0x0a
        /*0112*/ 	.short	(.L_874 - .L_873)
	.align		4
.L_873:
        /*0114*/ 	.word	index@(.nv.constant0._ZN5flash24flash_fwd_splitkv_kernelI23Flash_fwd_kernel_traitsILi128ELi64ELi128ELi4ELb0ELb0EN7cutlass6half_tE19Flash_kernel_traitsILi128ELi64ELi128ELi4ES3_EELb1ELb0ELb0ELb0ELb0ELb1ELb0ELb1EEEvNS_16Flash_fwd_paramsE)
        /*0118*/ 	.short	0x0210
        /*011a*/ 	.short	0x01d0


	//----- nvinfo : EIATTR_SW_WAR
	.align		4
.L_874:
        /*011c*/ 	.byte	0x04, 0x36
        /*011e*/ 	.short	(.L_876 - .L_875)
.L_875:
        /*0120*/ 	.word	0x00000008
.L_876:


//--------------------- .nv.info._ZN5flash24flash_fwd_splitkv_kernelI23Flash_fwd_kernel_traitsILi128ELi64ELi128ELi4ELb0ELb0EN7cutlass6half_tE19Flash_kernel_traitsILi128ELi64ELi128ELi4ES3_EELb1ELb0ELb0ELb0ELb0ELb0ELb1ELb0EEEvNS_16Flash_fwd_paramsE --------------------------
	.section	.nv.info._ZN5flash24flash_fwd_splitkv_kernelI23Flash_fwd_kernel_traitsILi128ELi64ELi128ELi4ELb0ELb0EN7cutlass6half_tE19Flash_kernel_traitsILi128ELi64ELi128ELi4ES3_EELb1ELb0ELb0ELb0ELb0ELb0ELb1ELb0EEEvNS_16Flash_fwd_paramsE,"",@"SHT_CUDA_INFO"
	.sectionflags	@""
	.align	4


	//----- nvinfo : EIATTR_CUDA_API_VERSION
	.align		4
        /*0000*/ 	.byte	0x04, 0x37
        /*0002*/ 	.short	(.L_878 - .L_877)
.L_877:
        /*0004*/ 	.word	0x00000082


	//----- nvinfo : EIATTR_KPARAM_INFO
	.align		4
.L_878:
        /*0008*/ 	.byte	0x04, 0x17
        /*000a*/ 	.short	(.L_880 - .L_879)
.L_879:
        /*000c*/ 	.word	0x00000000
        /*0010*/ 	.short	0x0000
        /*0012*/ 	.short	0x0000
        /*0014*/ 	.byte	0x00, 0xf0, 0x41, 0x07


	//----- nvinfo : EIATTR_SPARSE_MMA_MASK
	.align		4
.L_880:
        /*0018*/ 	.byte	0x03, 0x50
        /*001a*/ 	.short	0x0000


	//----- nvinfo : EIATTR_MAXREG_COUNT
	.align		4
        /*001c*/ 	.byte	0x03, 0x1b
        /*001e*/ 	.short	0x00ff


	//----- nvinfo : EIATTR_NUM_BARRIERS
	.align		4
        /*0020*/ 	.byte	0x02, 0x4c
        /*0022*/ 	.byte	0x01
	.zero		1


	//----- nvinfo : EIATTR_MERCURY_ISA_VERSION
	.align		4
        /*0024*/ 	.byte	0x03, 0x5f
        /*0026*/ 	.short	0x0101


	//----- nvinfo : EIATTR_COOP_GROUP_MASK_REGIDS
	.align		4
        /*0028*/ 	.byte	0x04, 0x29
        /*002a*/ 	.short	(.L_882 - .L_881)


	//   ....[0]....
.L_881:
        /*002c*/ 	.word	0xffffffff


	//   ....[1]....
        /*0030*/ 	.word	0xffffffff


	//   ....[2]....
        /*0034*/ 	.word	0xffffffff


	//   ....[3]....
        /*0038*/ 	.word	0xffffffff


	//   ....[4]....
        /*003c*/ 	.word	0xffffffff


	//   ....[5]....
        /*0040*/ 	.word	0xffffffff


	//   ....[6]....
        /*0044*/ 	.word	0xffffffff


	//   ....[7]....
        /*0048*/ 	.word	0xffffffff


	//   ....[8]....
        /*004c*/ 	.word	0xffffffff


	//   ....[9]....
        /*0050*/ 	.word	0xffffffff


	//   ....[10]....
        /*0054*/ 	.word	0xffffffff


	//   ....[11]....
        /*0058*/ 	.word	0xffffffff


	//   ....[12]....
        /*005c*/ 	.word	0xffffffff


	//   ....[13]....
        /*0060*/ 	.word	0xffffffff


	//   ....[14]....
        /*0064*/ 	.word	0xffffffff


	//   ....[15]....
        /*0068*/ 	.word	0xffffffff


	//----- nvinfo : EIATTR_COOP_GROUP_INSTR_OFFSETS
	.align		4
.L_882:
        /*006c*/ 	.byte	0x04, 0x28
        /*006e*/ 	.short	(.L_884 - .L_883)


	//   ....[0]....
.L_883:
        /*0070*/ 	.word	0x00007140


	//   ....[1]....
        /*0074*/ 	.word	0x00007160


	//   ....[2]....
        /*0078*/ 	.word	0x00007200


	//   ....[3]....
        /*007c*/ 	.word	0x00007210


	//   ....[4]....
        /*0080*/ 	.word	0x0000c230


	//   ....[5]....
        /*0084*/ 	.word	0x0000c270


	//   ....[6]....
        /*0088*/ 	.word	0x0000c290


	//   ....[7]....
        /*008c*/ 	.word	0x0000c2b0


	//   ....[8]....
        /*0090*/ 	.word	0x00010c20


	//   ....[9]....
        /*0094*/ 	.word	0x00010c40


	//   ....[10]....
        /*0098*/ 	.word	0x00010c80


	//   ....[11]....
        /*009c*/ 	.word	0x00010c90


	//   ....[12]....
        /*00a0*/ 	.word	0x00012b90


	//   ....[13]....
        /*00a4*/ 	.word	0x00012bd0


	//   ....[14]....
        /*00a8*/ 	.word	0x00012c60


	//   ....[15]....
        /*00ac*/ 	.word	0x00012c70


	//----- nvinfo : EIATTR_EXIT_INSTR_OFFSETS
	.align		4
.L_884:
        /*00b0*/ 	.byte	0x04, 0x1c
        /*00b2*/ 	.short	(.L_886 - .L_885)


	//   ....[0]....
.L_885:
        /*00b4*/ 	.word	0x00000440


	//   ....[1]....
        /*00b8*/ 	.word	0x00000fc0


	//   ....[2]....
        /*00bc*/ 	.word	0x00000ff0


	//   ....[3]....
        /*00c0*/ 	.word	0x00013f40


	//   ....[4]....
        /*00c4*/ 	.word	0x00013f90


	//   ....[5]....
        /*00c8*/ 	.word	0x00013fb0


	//----- nvinfo : EIATTR_CRS_STACK_SIZE
	.align		4
.L_886:
        /*00cc*/ 	.byte	0x04, 0x1e
        /*00ce*/ 	.short	(.L_888 - .L_887)
.L_887:
        /*00d0*/ 	.word	0x00000000


	//----- nvinfo : EIATTR_CBANK_PARAM_SIZE
	.align		4
.L_888:
        /*00d4*/ 	.byte	0x03, 0x19
        /*00d6*/ 	.short	0x01d0


	//----- nvinfo : EIATTR_PARAM_CBANK
	.align		4
        /*00d8*/ 	.byte	0x04, 0x0a
        /*00da*/ 	.short	(.L_890 - .L_889)
	.align		4
.L_889:
        /*00dc*/ 	.word	index@(.nv.constant0._ZN5flash24flash_fwd_splitkv_kernelI23Flash_fwd_kernel_traitsILi128ELi64ELi128ELi4ELb0ELb0EN7cutlass6half_tE19Flash_kernel_traitsILi128ELi64ELi128ELi4ES3_EELb1ELb0ELb0ELb0ELb0ELb0ELb1ELb0EEEvNS_16Flash_fwd_paramsE)
        /*00e0*/ 	.short	0x0210
        /*00e2*/ 	.short	0x01d0


	//----- nvinfo : EIATTR_SW_WAR
	.align		4
.L_890:
        /*00e4*/ 	.byte	0x04, 0x36
        /*00e6*/ 	.short	(.L_892 - .L_891)
.L_891:
        /*00e8*/ 	.word	0x00000008
.L_892:


//--------------------- .nv.info._ZN5flash24flash_fwd_splitkv_kernelI23Flash_fwd_kernel_traitsILi128ELi64ELi128ELi4ELb0ELb0EN7cutlass6half_tE19Flash_kernel_traitsILi128ELi64ELi128ELi4ES3_EELb1ELb0ELb0ELb0ELb0ELb1ELb1ELb0EEEvNS_16Flash_fwd_paramsE --------------------------
	.section	.nv.info._ZN5flash24flash_fwd_splitkv_kernelI23Flash_fwd_kernel_traitsILi128ELi64ELi128ELi4ELb0ELb0EN7cutlass6half_tE19Flash_kernel_traitsILi128ELi64ELi128ELi4ES3_EELb1ELb0ELb0ELb0ELb0ELb1ELb1ELb0EEEvNS_16Flash_fwd_paramsE,"",@"SHT_CUDA_INFO"
	.sectionflags	@""
	.align	4


	//----- nvinfo : EIATTR_CUDA_API_VERSION
	.align		4
        /*0000*/ 	.byte	0x04, 0x37
        /*0002*/ 	.short	(.L_894 - .L_893)
.L_893:
        /*0004*/ 	.word	0x00000082


	//----- nvinfo : EIATTR_KPARAM_INFO
	.align		4
.L_894:
        /*0008*/ 	.byte	0x04, 0x17
        /*000a*/ 	.short	(.L_896 - .L_895)
.L_895:
        /*000c*/ 	.word	0x00000000
        /*0010*/ 	.short	0x0000
        /*0012*/ 	.short	0x0000
        /*0014*/ 	.byte	0x00, 0xf0, 0x41, 0x07


	//----- nvinfo : EIATTR_SPARSE_MMA_MASK
	.align		4
.L_896:
        /*0018*/ 	.byte	0x03, 0x50
        /*001a*/ 	.short	0x0000


	//----- nvinfo : EIATTR_MAXREG_COUNT
	.align		4
        /*001c*/ 	.byte	0x03, 0x1b
        /*001e*/ 	.short	0x00ff


	//----- nvinfo : EIATTR_NUM_BARRIERS
	.align		4
        /*0020*/ 	.byte	0x02, 0x4c
        /*0022*/ 	.byte	0x01
	.zero		1


	//----- nvinfo : EIATTR_MERCURY_ISA_VERSION
	.align		4
        /*0024*/ 	.byte	0x03, 0x5f
        /*0026*/ 	.short	0x0101


	//----- nvinfo : EIATTR_COOP_GROUP_MASK_REGIDS
	.align		4
        /*0028*/ 	.byte	0x04, 0x29
        /*002a*/ 	.short	(.L_898 - .L_897)


	//   ....[0]....
.L_897:
        /*002c*/ 	.word	0xffffffff


	//   ....[1]....
        /*0030*/ 	.word	0xffffffff


	//   ....[2]....
        /*0034*/ 	.word	0xffffffff


	//   ....[3]....
        /*0038*/ 	.word	0xffffffff


	//   ....[4]....
        /*003c*/ 	.word	0xffffffff


	//   ....[5]....
        /*0040*/ 	.word	0xffffffff


	//   ....[6]....
        /*0044*/ 	.word	0xffffffff


	//   ....[7]....
        /*0048*/ 	.word	0xffffffff


	//   ....[8]....
        /*004c*/ 	.word	0xffffffff


	//   ....[9]....
        /*0050*/ 	.word	0xffffffff


	//   ....[10]....
        /*0054*/ 	.word	0xffffffff


	//   ....[11]....
        /*0058*/ 	.word	0xffffffff


	//   ....[12]....
        /*005c*/ 	.word	0xffffffff


	//   ....[13]....
        /*0060*/ 	.word	0xffffffff


	//   ....[14]....
        /*0064*/ 	.word	0xffffffff


	//   ....[15]....
        /*0068*/ 	.word	0xffffffff


	//----- nvinfo : EIATTR_COOP_GROUP_INSTR_OFFSETS
	.align		4
.L_898:
        /*006c*/ 	.byte	0x04, 0x28
        /*006e*/ 	.short	(.L_900 - .L_899)


	//   ....[0]....
.L_899:
        /*0070*/ 	.word	0x00007be0


	//   ....[1]....
        /*0074*/ 	.word	0x00007c00


	//   ....[2]....
        /*0078*/ 	.word	0x00007ca0


	//   ....[3]....
        /*007c*/ 	.word	0x00007cb0


	//   ....[4]....
        /*0080*/ 	.word	0x0000d4f0


	//   ....[5]....
        /*0084*/ 	.word	0x0000d500


	//   ....[6]....
        /*0088*/ 	.word	0x0000d530


	//   ....[7]....
        /*008c*/ 	.word	0x0000d540


	//   ....[8]....
        /*0090*/ 	.word	0x00012750


	//   ....[9]....
        /*0094*/ 	.word	0x00012770


	//   ....[10]....
        /*0098*/ 	.word	0x000127a0


	//   ....[11]....
        /*009c*/ 	.word	0x000127b0


	//   ....[12]....
        /*00a0*/ 	.word	0x00014690


	//   ....[13]....
        /*00a4*/ 	.word	0x000146d0


	//   ....[14]....
        /*00a8*/ 	.word	0x00014760


	//   ....[15]....
        /*00ac*/ 	.word	0x00014770


	//----- nvinfo : EIATTR_EXIT_INSTR_OFFSETS
	.align		4
.L_900:
        /*00b0*/ 	.byte	0x04, 0x1c
        /*00b2*/ 	.short	(.L_902 - .L_901)


	//   ....[0]....
.L_901:
        /*00b4*/ 	.word	0x00000440


	//   ....[1]....
        /*00b8*/ 	.word	0x00000fc0


	//   ....[2]....
        /*00bc*/ 	.word	0x00000ff0


	//   ....[3]....
        /*00c0*/ 	.word	0x00015a40


	//   ....[4]....
        /*00c4*/ 	.word	0x00015a90


	//   ....[5]....
        /*00c8*/ 	.word	0x00015ab0


	//----- nvinfo : EIATTR_CRS_STACK_SIZE
	.align		4
.L_902:
        /*00cc*/ 	.byte	0x04, 0x1e
        /*00ce*/ 	.short	(.L_904 - .L_903)
.L_903:
        /*00d0*/ 	.word	0x00000000


	//----- nvinfo : EIATTR_CBANK_PARAM_SIZE
	.align		4
.L_904:
        /*00d4*/ 	.byte	0x03, 0x19
        /*00d6*/ 	.short	0x01d0


	//----- nvinfo : EIATTR_PARAM_CBANK
	.align		4
        /*00d8*/ 	.byte	0x04, 0x0a
        /*00da*/ 	.short	(.L_906 - .L_905)
	.align		4
.L_905:
        /*00dc*/ 	.word	index@(.nv.constant0._ZN5flash24flash_fwd_splitkv_kernelI23Flash_fwd_kernel_traitsILi128ELi64ELi128ELi4ELb0ELb0EN7cutlass6half_tE19Flash_kernel_traitsILi128ELi64ELi128ELi4ES3_EELb1ELb0ELb0ELb0ELb0ELb1ELb1ELb0EEEvNS_16Flash_fwd_paramsE)
        /*00e0*/ 	.short	0x0210
        /*00e2*/ 	.short	0x01d0


	//----- nvinfo : EIATTR_SW_WAR
	.align		4
.L_906:
        /*00e4*/ 	.byte	0x04, 0x36
        /*00e6*/ 	.short	(.L_908 - .L_907)
.L_907:
        /*00e8*/ 	.word	0x00000008
.L_908:


//--------------------- .nv.info._ZN5flash24flash_fwd_splitkv_kernelI23Flash_fwd_kernel_traitsILi128ELi64ELi128ELi4ELb0ELb0EN7cutlass6half_tE19Flash_kernel_traitsILi128ELi64ELi128ELi4ES3_EELb1ELb0ELb0ELb0ELb0ELb0ELb1ELb1EEEvNS_16Flash_fwd_paramsE --------------------------
	.section	.nv.info._ZN5flash24flash_fwd_splitkv_kernelI23Flash_fwd_kernel_traitsILi128ELi64ELi128ELi4ELb0ELb0EN7cutlass6half_tE19Flash_kernel_traitsILi128ELi64ELi128ELi4ES3_EELb1ELb0ELb0ELb0ELb0ELb0ELb1ELb1EEEvNS_16Flash_fwd_paramsE,"",@"SHT_CUDA_INFO"
	.sectionflags	@""
	.align	4


	//----- nvinfo : EIATTR_CUDA_API_VERSION
	.align		4
        /*0000*/ 	.byte	0x04, 0x37
        /*0002*/ 	.short	(.L_910 - .L_909)
.L_909:
        /*0004*/ 	.word	0x00000082


	//----- nvinfo : EIATTR_KPARAM_INFO
	.align		4
.L_910:
        /*0008*/ 	.byte	0x04, 0x17
        /*000a*/ 	.short	(.L_912 - .L_911)
.L_911:
        /*000c*/ 	.word	0x00000000
        /*0010*/ 	.short	0x0000
        /*0012*/ 	.short	0x0000
        /*0014*/ 	.byte	0x00, 0xf0, 0x41, 0x07


	//----- nvinfo : EIATTR_SPARSE_MMA_MASK
	.align		4
.L_912:
        /*0018*/ 	.byte	0x03, 0x50
        /*001a*/ 	.short	0x0000


	//----- nvinfo : EIATTR_MAXREG_COUNT
	.align		4
        /*001c*/ 	.byte	0x03, 0x1b
        /*001e*/ 	.short	0x00ff


	//----- nvinfo : EIATTR_NUM_BARRIERS
	.align		4
        /*0020*/ 	.byte	0x02, 0x4c
        /*0022*/ 	.byte	0x01
	.zero		1


	//----- nvinfo : EIATTR_MERCURY_ISA_VERSION
	.align		4
        /*0024*/ 	.byte	0x03, 0x5f
        /*0026*/ 	.short	0x0101


	//----- nvinfo : EIATTR_COOP_GROUP_MASK_REGIDS
	.align		4
        /*0028*/ 	.byte	0x04, 0x29
        /*002a*/ 	.short	(.L_914 - .L_913)


	//   ....[0]....
.L_913:
        /*002c*/ 	.word	0xffffffff


	//   ....[1]....
        /*0030*/ 	.word	0xffffffff


	//   ....[2]....
        /*0034*/ 	.word	0xffffffff


	//   ....[3]....
        /*0038*/ 	.word	0xffffffff


	//   ....[4]....
        /*003c*/ 	.word	0xffffffff


	//   ....[5]....
        /*0040*/ 	.word	0xffffffff


	//   ....[6]....
        /*0044*/ 	.word	0xffffffff


	//   ....[7]....
        /*0048*/ 	.word	0xffffffff


	//   ....[8]....
        /*004c*/ 	.word	0xffffffff


	//   ....[9]....
        /*0050*/ 	.word	0xffffffff


	//   ....[10]....
        /*0054*/ 	.word	0xffffffff


	//   ....[11]....
        /*0058*/ 	.word	0xffffffff


	//   ....[12]....
        /*005c*/ 	.word	0xffffffff


	//   ....[13]....
        /*0060*/ 	.word	0xffffffff


	//   ....[14]....
        /*0064*/ 	.word	0xffffffff


	//   ....[15]....
        /*0068*/ 	.word	0xffffffff


	//   ....[16]....
        /*006c*/ 	.word	0x0500000c


	//   ....[17]....
        /*0070*/ 	.word	0x0500000c


	//   ....[18]....
        /*0074*/ 	.word	0x0500000c


	//   ....[19]....
        /*0078*/ 	.word	0x0500000c


	//----- nvinfo : EIATTR_COOP_GROUP_INSTR_OFFSETS
	.align		4
.L_914:
        /*007c*/ 	.byte	0x04, 0x28
        /*007e*/ 	.short	(.L_916 - .L_915)


	//   ....[0]....
.L_915:
        /*0080*/ 	.word	0x00018a70


	//   ....[1]....
        /*0084*/ 	.word	0x00018ad0


	//   ....[2]....
        /*0088*/ 	.word	0x00018af0


	//   ....[3]....
        /*008c*/ 	.word	0x00018b10


	//   ....[4]....
        /*0090*/ 	.word	0x0001d930


	//   ....[5]....
        /*0094*/ 	.word	0x0001d980


	//   ....[6]....
        /*0098*/ 	.word	0x0001d9a0


	//   ....[7]....
        /*009c*/ 	.word	0x0001d9c0


	//   ....[8]....
        /*00a0*/ 	.word	0x000227e0


	//   ....[9]....
        /*00a4*/ 	.word	0x00022820


	//   ....[10]....
        /*00a8*/ 	.word	0x00022840


	//   ....[11]....
        /*00ac*/ 	.word	0x00022860


	//   ....[12]....
        /*00b0*/ 	.word	0x00024870


	//   ....[13]....
        /*00b4*/ 	.word	0x00024880


	//   ....[14]....
        /*00b8*/ 	.word	0x000248b0


	//   ....[15]....
        /*00bc*/ 	.word	0x000248c0


	//   ....[16]....
        /*00c0*/ 	.word	0x00025e60


	//   ....[17]....
        /*00c4*/ 	.word	0x00025ed0


	//   ....[18]....
        /*00c8*/ 	.word	0x00025f30


	//   ....[19]....
        /*00cc*/ 	.word	0x00025fa0


	//----- nvinfo : EIATTR_EXIT_INSTR_OFFSETS
	.align		4
.L_916:
        /*00d0*/ 	.byte	0x04, 0x1c
        /*00d2*/ 	.short	(.L_918 - .L_917)


	//   ....[0]....
.L_917:
        /*00d4*/ 	.word	0x000001f0


	//----- nvinfo : EIATTR_CRS_STACK_SIZE
	.align		4
.L_918:
        /*00d8*/ 	.byte	0x04, 0x1e
        /*00da*/ 	.short	(.L_920 - .L_919)
.L_919:
        /*00dc*/ 	.word	0x00000000


	//----- nvinfo : EIATTR_CBANK_PARAM_SIZE
	.align		4
.L_920:
        /*00e0*/ 	.byte	0x03, 0x19
        /*00e2*/ 	.short	0x01d0


	//----- nvinfo : EIATTR_PARAM_CBANK
	.align		4
        /*00e4*/ 	.byte	0x04, 0x0a
        /*00e6*/ 	.short	(.L_922 - .L_921)
	.align		4
.L_921:
        /*00e8*/ 	.word	index@(.nv.constant0._ZN5flash24flash_fwd_splitkv_kernelI23Flash_fwd_kernel_traitsILi128ELi64ELi128ELi4ELb0ELb0EN7cutlass6half_tE19Flash_kernel_traitsILi128ELi64ELi128ELi4ES3_EELb1ELb0ELb0ELb0ELb0ELb0ELb1ELb1EEEvNS_16Flash_fwd_paramsE)
        /*00ec*/ 	.short	0x0210
        /*00ee*/ 	.short	0x01d0


	//----- nvinfo : EIATTR_SW_WAR
	.align		4
.L_922:
        /*00f0*/ 	.byte	0x04, 0x36
        /*00f2*/ 	.short	(.L_924 - .L_923)
.L_923:
        /*00f4*/ 	.word	0x00000008
.L_924:


//--------------------- .nv.info._ZN5flash24flash_fwd_splitkv_kernelI23Flash_fwd_kernel_traitsILi128ELi64ELi128ELi4ELb0ELb0EN7cutlass6half_tE19Flash_kernel_traitsILi128ELi64ELi128ELi4ES3_EELb1ELb0ELb0ELb0ELb0ELb1ELb1ELb1EEEvNS_16Flash_fwd_paramsE --------------------------
	.section	.nv.info._ZN5flash24flash_fwd_splitkv_kernelI23Flash_fwd_kernel_traitsILi128ELi64ELi128ELi4ELb0ELb0EN7cutlass6half_tE19Flash_kernel_traitsILi128ELi64ELi128ELi4ES3_EELb1ELb0ELb0ELb0ELb0ELb1ELb1ELb1EEEvNS_16Flash_fwd_paramsE,"",@"SHT_CUDA_INFO"
	.sectionflags	@""
	.align	4


	//----- nvinfo : EIATTR_CUDA_API_VERSION
	.align		4
        /*0000*/ 	.byte	0x04, 0x37
        /*0002*/ 	.short	(.L_926 - .L_925)
.L_925:
        /*0004*/ 	.word	0x00000082


	//----- nvinfo : EIATTR_KPARAM_INFO
	.align		4
.L_926:
        /*0008*/ 	.byte	0x04, 0x17
        /*000a*/ 	.short	(.L_928 - .L_927)
.L_927:
        /*000c*/ 	.word	0x00000000
        /*0010*/ 	.short	0x0000
        /*0012*/ 	.short	0x0000
        /*0014*/ 	.byte	0x00, 0xf0, 0x41, 0x07


	//----- nvinfo : EIATTR_SPARSE_MMA_MASK
	.align		4
.L_928:
        /*0018*/ 	.byte	0x03, 0x50
        /*001a*/ 	.short	0x0000


	//----- nvinfo : EIATTR_MAXREG_COUNT
	.align		4
        /*001c*/ 	.byte	0x03, 0x1b
        /*001e*/ 	.short	0x00ff


	//----- nvinfo : EIATTR_NUM_BARRIERS
	.align		4
        /*0020*/ 	.byte	0x02, 0x4c
        /*0022*/ 	.byte	0x01
	.zero		1


	//----- nvinfo : EIATTR_ANNOTATIONS
	.align		4
        /*0024*/ 	.byte	0x04, 0x55
        /*0026*/ 	.short	(.L_930 - .L_929)


	//   ....[0]....
.L_929:
        /*0028*/ 	.word	0x00000001
        /*002c*/ 	.byte	0xd0, 0xbb, 0x01, 0x00, 0x01, 0x00, 0x00, 0x00, 0x00, 0x18, 0x02, 0x00, 0x01, 0x00, 0x00, 0x00
        /*003c*/ 	.byte	0xd0, 0x4e, 0x02, 0x00, 0x01, 0x00, 0x00, 0x00, 0x70, 0x69, 0x02, 0x00, 0x01, 0x00, 0x00, 0x00
        /*004c*/ 	.byte	0x70, 0x70, 0x02, 0x00


	//----- nvinfo : EIATTR_MERCURY_ISA_VERSION
	.align		4
.L_930:
        /*0050*/ 	.byte	0x03, 0x5f
        /*0052*/ 	.short	0x0101


	//----- nvinfo : EIATTR_COOP_GROUP_MASK_REGIDS
	.align		4
        /*0054*/ 	.byte	0x04, 0x29
        /*0056*/ 	.short	(.L_932 - .L_931)


	//   ....[0]....
.L_931:
        /*0058*/ 	.word	0xffffffff


	//   ....[1]....
        /*005c*/ 	.word	0xffffffff


	//   ....[2]....
        /*0060*/ 	.word	0xffffffff


	//   ....[3]....
        /*0064*/ 	.word	0xffffffff


	//   ....[4]....
        /*0068*/ 	.word	0xffffffff


	//   ....[5]....
        /*006c*/ 	.word	0xffffffff


	//   ....[6]....
        /*0070*/ 	.word	0xffffffff


	//   ....[7]....
        /*0074*/ 	.word	0xffffffff


	//   ....[8]....
        /*0078*/ 	.word	0xffffffff


	//   ....[9]....
        /*007c*/ 	.word	0xffffffff


	//   ....[10]....
        /*0080*/ 	.word	0xffffffff


	//   ....[11]....
        /*0084*/ 	.word	0xffffffff


	//   ....[12]....
        /*0088*/ 	.word	0xffffffff


	//   ....[13]....
        /*008c*/ 	.word	0xffffffff


	//   ....[14]....
        /*0090*/ 	.word	0xffffffff


	//   ....[15]....
        /*0094*/ 	.word	0xffffffff


	//   ....[16]....
        /*0098*/ 	.word	0x0500000c


	//   ....[17]....
        /*009c*/ 	.word	0x0500000c


	//   ....[18]....
        /*00a0*/ 	.word	0x0500000c


	//   ....[19]....
        /*00a4*/ 	.word	0x0500000c


	//----- nvinfo : EIATTR_COOP_GROUP_INSTR_OFFSETS
	.align		4
.L_932:
        /*00a8*/ 	.byte	0x04, 0x28
        /*00aa*/ 	.short	(.L_934 - .L_933)


	//   ....[0]....
.L_933:
        /*00ac*/ 	.word	0x0001a200


	//   ....[1]....
        /*00b0*/ 	.word	0x0001a220


	//   ....[2]....
        /*00b4*/ 	.word	0x0001a2c0


	//   ....[3]....
        /*00b8*/ 	.word	0x0001a2d0


	//   ....[4]....
        /*00bc*/ 	.word	0x0001f9d0


	//   ....[5]....
        /*00c0*/ 	.word	0x0001f9e0


	//   ....[6]....
        /*00c4*/ 	.word	0x0001fa10


	//   ....[7]....
        /*00c8*/ 	.word	0x0001fa20


	//   ....[8]....
        /*00cc*/ 	.word	0x00025130


	//   ....[9]....
        /*00d0*/ 	.word	0x00025140


	//   ....[10]....
        /*00d4*/ 	.word	0x00025170


	//   ....[11]....
        /*00d8*/ 	.word	0x00025180


	//   ....[12]....
        /*00dc*/ 	.word	0x00027190


	//   ....[13]....
        /*00e0*/ 	.word	0x000271a0


	//   ....[14]....
        /*00e4*/ 	.word	0x000271d0


	//   ....[15]....
        /*00e8*/ 	.word	0x000271e0


	//   ....[16]....
        /*00ec*/ 	.word	0x000287b0


	//   ....[17]....
        /*00f0*/ 	.word	0x00028830


	//   ....[18]....
        /*00f4*/ 	.word	0x000288a0


	//   ....[19]....
        /*00f8*/ 	.word	0x00028910


	//----- nvinfo : EIATTR_EXIT_INSTR_OFFSETS
	.align		4
.L_934:
        /*00fc*/ 	.byte	0x04, 0x1c
        /*00fe*/ 	.short	(.L_936 - .L_935)


	//   ....[0]....
.L_935:
        /*0100*/ 	.word	0x00000200


	//----- nvinfo : EIATTR_CRS_STACK_SIZE
	.align		4
.L_936:
        /*0104*/ 	.byte	0x04, 0x1e
        /*0106*/ 	.short	(.L_938 - .L_937)
.L_937:
        /*0108*/ 	.word	0x00000000


	//----- nvinfo : EIATTR_CBANK_PARAM_SIZE
	.align		4
.L_938:
        /*010c*/ 	.byte	0x03, 0x19
        /*010e*/ 	.short	0x01d0


	//----- nvinfo : EIATTR_PARAM_CBANK
	.align		4
        /*0110*/ 	.byte	0x04, 0x0a
        /*0112*/ 	.short	(.L_940 - .L_939)
	.align		4
.L_939:
        /*0114*/ 	.word	index@(.nv.constant0._ZN5flash24flash_fwd_splitkv_kernelI23Flash_fwd_kernel_traitsILi128ELi64ELi128ELi4ELb0ELb0EN7cutlass6half_tE19Flash_kernel_traitsILi128ELi64ELi128ELi4ES3_EELb1ELb0ELb0ELb0ELb0ELb1ELb1ELb1EEEvNS_16Flash_fwd_paramsE)
        /*0118*/ 	.short	0x0210
        /*011a*/ 	.short	0x01d0


	//----- nvinfo : EIATTR_SW_WAR
	.align		4
.L_940:
        /*011c*/ 	.byte	0x04, 0x36
        /*011e*/ 	.short	(.L_942 - .L_941)
.L_941:
        /*0120*/ 	.word	0x00000008
.L_942:


//--------------------- .nv.info._ZN5flash24flash_fwd_splitkv_kernelI23Flash_fwd_kernel_traitsILi128ELi64ELi128ELi4ELb0ELb0EN7cutlass6half_tE19Flash_kernel_traitsILi128ELi64ELi128ELi4ES3_EELb1ELb0ELb0ELb1ELb1ELb0ELb0ELb0EEEvNS_16Flash_fwd_paramsE --------------------------
	.section	.nv.info._ZN5flash24flash_fwd_splitkv_kernelI23Flash_fwd_kernel_traitsILi128ELi64ELi128ELi4ELb0ELb0EN7cutlass6half_tE19Flash_kernel_traitsILi128ELi64ELi128ELi4ES3_EELb1ELb0ELb0ELb1ELb1ELb0ELb0ELb0EEEvNS_16Flash_fwd_paramsE,"",@"SHT_CUDA_INFO"
	.sectionflags	@""
	.align	4


	//----- nvinfo : EIATTR_CUDA_API_VERSION
	.align		4
        /*0000*/ 	.byte	0x04, 0x37
        /*0002*/ 	.short	(.L_944 - .L_943)
.L_943:
        /*0004*/ 	.word	0x00000082


	//----- nvinfo : EIATTR_KPARAM_INFO
	.align		4
.L_944:
        /*0008*/ 	.byte	0x04, 0x17
        /*000a*/ 	.short	(.L_946 - .L_945)
.L_945:
        /*000c*/ 	.word	0x00000000
        /*0010*/ 	.short	0x0000
        /*0012*/ 	.short	0x0000
        /*0014*/ 	.byte	0x00, 0xf0, 0x41, 0x07


	//----- nvinfo : EIATTR_SPARSE_MMA_MASK
	.align		4
.L_946:
        /*0018*/ 	.byte	0x03, 0x50
        /*001a*/ 	.short	0x0000


	//----- nvinfo : EIATTR_MAXREG_COUNT
	.align		4
        /*001c*/ 	.byte	0x03, 0x1b
        /*001e*/ 	.short	0x00ff


	//----- nvinfo : EIATTR_NUM_BARRIERS
	.align		4
        /*0020*/ 	.byte	0x02, 0x4c
        /*0022*/ 	.byte	0x01
	.zero		1


	//----- nvinfo : EIATTR_MERCURY_ISA_VERSION
	.align		4
        /*0024*/ 	.byte	0x03, 0x5f
        /*0026*/ 	.short	0x0101


	//----- nvinfo : EIATTR_COOP_GROUP_MASK_REGIDS
	.align		4
        /*0028*/ 	.byte	0x04, 0x29
        /*002a*/ 	.short	(.L_948 - .L_947)


	//   ....[0]....
.L_947:
        /*002c*/ 	.word	0xffffffff


	//   ....[1]....
        /*0030*/ 	.word	0xffffffff


	//   ....[2]....
        /*0034*/ 	.word	0xffffffff


	//   ....[3]....
        /*0038*/ 	.word	0xffffffff


	//   ....[4]....
        /*003c*/ 	.word	0xffffffff


	//   ....[5]....
        /*0040*/ 	.word	0xffffffff


	//   ....[6]....
        /*0044*/ 	.word	0xffffffff


	//   ....[7]....
        /*0048*/ 	.word	0xffffffff


	//   ....[8]....
        /*004c*/ 	.word	0xffffffff


	//   ....[9]....
        /*0050*/ 	.word	0xffffffff


	//   ....[10]....
        /*0054*/ 	.word	0xffffffff


	//   ....[11]....
        /*0058*/ 	.word	0xffffffff


	//----- nvinfo : EIATTR_COOP_GROUP_INSTR_OFFSETS
	.align		4
.L_948:
        /*005c*/ 	.byte	0x04, 0x28
        /*005e*/ 	.short	(.L_950 - .L_949)


	//   ....[0]....
.L_949:
        /*0060*/ 	.word	0x000041f0


	//   ....[1]....
        /*0064*/ 	.word	0x00004210


	//   ....[2]....
        /*0068*/ 	.word	0x000042b0


	//   ....[3]....
        /*006c*/ 	.word	0x000042c0


	//   ....[4]....
        /*0070*/ 	.word	0x00007b50


	//   ....[5]....
        /*0074*/ 	.word	0x00007b70


	//   ....[6]....
        /*0078*/ 	.word	0x00007bb0


	//   ....[7]....
        /*007c*/ 	.word	0x00007bc0


	//   ....[8]....
        /*0080*/ 	.word	0x00009b00


	//   ....[9]....
        /*0084*/ 	.word	0x00009b40


	//   ....[10]....
        /*0088*/ 	.word	0x00009b90


	//   ....[11]....
        /*008c*/ 	.word	0x00009ba0


	//----- nvinfo : EIATTR_EXIT_INSTR_OFFSETS
	.align		4
.L_950:
        /*0090*/ 	.byte	0x04, 0x1c
        /*0092*/ 	.short	(.L_952 - .L_951)


	//   ....[0]....
.L_951:
        /*0094*/ 	.word	0x000001a0


	//   ....[1]....
        /*0098*/ 	.word	0x000007a0


	//   ....[2]....
        /*009c*/ 	.word	0x000007d0


	//   ....[3]....
        /*00a0*/ 	.word	0x0000aca0


	//----- nvinfo : EIATTR_CRS_STACK_SIZE
	.align		4
.L_952:
        /*00a4*/ 	.byte	0x04, 0x1e
        /*00a6*/ 	.short	(.L_954 - .L_953)
.L_953:
        /*00a8*/ 	.word	0x00000000


	//----- nvinfo : EIATTR_CBANK_PARAM_SIZE
	.align		4
.L_954:
        /*00ac*/ 	.byte	0x03, 0x19
        /*00ae*/ 	.short	0x01d0


	//----- nvinfo : EIATTR_PARAM_CBANK
	.align		4
        /*00b0*/ 	.byte	0x04, 0x0a
        /*00b2*/ 	.short	(.L_956 - .L_955)
	.align		4
.L_955:
        /*00b4*/ 	.word	index@(.nv.constant0._ZN5flash24flash_fwd_splitkv_kernelI23Flash_fwd_kernel_traitsILi128ELi64ELi128ELi4ELb0ELb0EN7cutlass6half_tE19Flash_kernel_traitsILi128ELi64ELi128ELi4ES3_EELb1ELb0ELb0ELb1ELb1ELb0ELb0ELb0EEEvNS_16Flash_fwd_paramsE)
        /*00b8*/ 	.short	0x0210
        /*00ba*/ 	.short	0x01d0


	//----- nvinfo : EIATTR_SW_WAR
	.align		4
.L_956:
        /*00bc*/ 	.byte	0x04, 0x36
        /*00be*/ 	.short	(.L_958 - .L_957)
.L_957:
        /*00c0*/ 	.word	0x00000008
.L_958:


//--------------------- .nv.info._ZN5flash24flash_fwd_splitkv_kernelI23Flash_fwd_kernel_traitsILi128ELi64ELi128ELi4ELb0ELb0EN7cutlass6half_tE19Flash_kernel_traitsILi128ELi64ELi128ELi4ES3_EELb1ELb0ELb0ELb1ELb1ELb1ELb0ELb0EEEvNS_16Flash_fwd_paramsE --------------------------
	.section	.nv.info._ZN5flash24flash_fwd_splitkv_kernelI23Flash_fwd_kernel_traitsILi128ELi64ELi128ELi4ELb0ELb0EN7cutlass6half_tE19Flash_kernel_traitsILi128ELi64ELi128ELi4ES3_EELb1ELb0ELb0ELb1ELb1ELb1ELb0ELb0EEEvNS_16Flash_fwd_paramsE,"",@"SHT_CUDA_INFO"
	.sectionflags	@""
	.align	4


	//----- nvinfo : EIATTR_CUDA_API_VERSION
	.align		4
        /*0000*/ 	.byte	0x04, 0x37
        /*0002*/ 	.short	(.L_960 - .L_959)
.L_959:
        /*0004*/ 	.word	0x00000082


	//----- nvinfo : EIATTR_KPARAM_INFO
	.align		4
.L_960:
        /*0008*/ 	.byte	0x04, 0x17
        /*000a*/ 	.short	(.L_962 - .L_961)
.L_961:
        /*000c*/ 	.word	0x00000000
        /*0010*/ 	.short	0x0000
        /*0012*/ 	.short	0x0000
        /*0014*/ 	.byte	0x00, 0xf0, 0x41, 0x07


	//----- nvinfo : EIATTR_SPARSE_MMA_MASK
	.align		4
.L_962:
        /*0018*/ 	.byte	0x03, 0x50
        /*001a*/ 	.short	0x0000


	//----- nvinfo : EIATTR_MAXREG_COUNT
	.align		4
        /*001c*/ 	.byte	0x03, 0x1b
        /*001e*/ 	.short	0x00ff


	//----- nvinfo : EIATTR_NUM_BARRIERS
	.align		4
        /*0020*/ 	.byte	0x02, 0x4c
        /*0022*/ 	.byte	0x01
	.zero		1


	//----- nvinfo : EIATTR_MERCURY_ISA_VERSION
	.align		4
        /*0024*/ 	.byte	0x03, 0x5f
        /*0026*/ 	.short	0x0101


	//----- nvinfo : EIATTR_COOP_GROUP_MASK_REGIDS
	.align		4
        /*0028*/ 	.byte	0x04, 0x29
        /*002a*/ 	.short	(.L_964 - .L_963)


	//   ....[0]....
.L_963:
        /*002c*/ 	.word	0xffffffff


	//   ....[1]....
        /*0030*/ 	.word	0xffffffff


	//   ....[2]....
        /*0034*/ 	.word	0xffffffff


	//   ....[3]....
        /*0038*/ 	.word	0xffffffff


	//   ....[4]....
        /*003c*/ 	.word	0xffffffff


	//   ....[5]....
        /*0040*/ 	.word	0xffffffff


	//   ....[6]....
        /*0044*/ 	.word	0xffffffff


	//   ....[7]....
        /*0048*/ 	.word	0xffffffff


	//   ....[8]....
        /*004c*/ 	.word	0xffffffff


	//   ....[9]....
        /*0050*/ 	.word	0xffffffff


	//   ....[10]....
        /*0054*/ 	.word	0xffffffff


	//   ....[11]....
        /*0058*/ 	.word	0xffffffff


	//----- nvinfo : EIATTR_COOP_GROUP_INSTR_OFFSETS
	.align		4
.L_964:
        /*005c*/ 	.byte	0x04, 0x28
        /*005e*/ 	.short	(.L_966 - .L_965)


	//   ....[0]....
.L_965:
        /*0060*/ 	.word	0x00004a10


	//   ....[1]....
        /*0064*/ 	.word	0x00004a30


	//   ....[2]....
        /*0068*/ 	.word	0x00004ad0


	//   ....[3]....
        /*006c*/ 	.word	0x00004ae0


	//   ....[4]....
        /*0070*/ 	.word	0x00008bb0


	//   ....[5]....
        /*0074*/ 	.word	0x00008bc0


	//   ....[6]....
        /*0078*/ 	.word	0x00008bf0


	//   ....[7]....
        /*007c*/ 	.word	0x00008c00


	//   ....[8]....
        /*0080*/ 	.word	0x0000aaf0


	//   ....[9]....
        /*0084*/ 	.word	0x0000ab30


	//   ....[10]....
        /*0088*/ 	.word	0x0000ab80


	//   ....[11]....
        /*008c*/ 	.word	0x0000ab90


	//----- nvinfo : EIATTR_EXIT_INSTR_OFFSETS
	.align		4
.L_966:
        /*0090*/ 	.byte	0x04, 0x1c
        /*0092*/ 	.short	(.L_968 - .L_967)


	//   ....[0]....
.L_967:
        /*0094*/ 	.word	0x000001a0


	//   ....[1]....
        /*0098*/ 	.word	0x000007a0


	//   ....[2]....
        /*009c*/ 	.word	0x000007d0


	//   ....[3]....
        /*00a0*/ 	.word	0x0000bc90


	//----- nvinfo : EIATTR_CRS_STACK_SIZE
	.align		4
.L_968:
        /*00a4*/ 	.byte	0x04, 0x1e
        /*00a6*/ 	.short	(.L_970 - .L_969)
.L_969:
        /*00a8*/ 	.word	0x00000000


	//----- nvinfo : EIATTR_CBANK_PARAM_SIZE
	.align		4
.L_970:
        /*00ac*/ 	.byte	0x03, 0x19
        /*00ae*/ 	.short	0x01d0


	//----- nvinfo : EIATTR_PARAM_CBANK
	.align		4
        /*00b0*/ 	.byte	0x04, 0x0a
        /*00b2*/ 	.short	(.L_972 - .L_971)
	.align		4
.L_971:
        /*00b4*/ 	.word	index@(.nv.constant0._ZN5flash24flash_fwd_splitkv_kernelI23Flash_fwd_kernel_traitsILi128ELi64ELi128ELi4ELb0ELb0EN7cutlass6half_tE19Flash_kernel_traitsILi128ELi64ELi128ELi4ES3_EELb1ELb0ELb0ELb1ELb1ELb1ELb0ELb0EEEvNS_16Flash_fwd_paramsE)
        /*00b8*/ 	.short	0x0210
        /*00ba*/ 	.short	0x01d0


	//----- nvinfo : EIATTR_SW_WAR
	.align		4
.L_972:
        /*00bc*/ 	.byte	0x04, 0x36
        /*00be*/ 	.short	(.L_974 - .L_973)
.L_973:
        /*00c0*/ 	.word	0x00000008
.L_974:


//--------------------- .nv.info._ZN5flash24flash_fwd_splitkv_kernelI23Flash_fwd_kernel_traitsILi128ELi64ELi128ELi4ELb0ELb0EN7cutlass6half_tE19Flash_kernel_traitsILi128ELi64ELi128ELi4ES3_EELb1ELb0ELb0ELb1ELb1ELb0ELb1ELb0EEEvNS_16Flash_fwd_paramsE --------------------------
	.section	.nv.info._ZN5flash24flash_fwd_splitkv_kernelI23Flash_fwd_kernel_traitsILi128ELi64ELi128ELi4ELb0ELb0EN7cutlass6half_tE19Flash_kernel_traitsILi128ELi64ELi128ELi4ES3_EELb1ELb0ELb0ELb1ELb1ELb0ELb1ELb0EEEvNS_16Flash_fwd_paramsE,"",@"SHT_CUDA_INFO"
	.sectionflags	@""
	.align	4


	//----- nvinfo : EIATTR_CUDA_API_VERSION
	.align		4
        /*0000*/ 	.byte	0x04, 0x37
        /*0002*/ 	.short	(.L_976 - .L_975)
.L_975:
        /*0004*/ 	.word	0x00000082


	//----- nvinfo : EIATTR_KPARAM_INFO
	.align		4
.L_976:
        /*0008*/ 	.byte	0x04, 0x17
        /*000a*/ 	.short	(.L_978 - .L_977)
.L_977:
        /*000c*/ 	.word	0x00000000
        /*0010*/ 	.short	0x0000
        /*0012*/ 	.short	0x0000
        /*0014*/ 	.byte	0x00, 0xf0, 0x41, 0x07


	//----- nvinfo : EIATTR_SPARSE_MMA_MASK
	.align		4
.L_978:
        /*0018*/ 	.byte	0x03, 0x50
        /*001a*/ 	.short	0x0000


	//----- nvinfo : EIATTR_MAXREG_COUNT
	.align		4
        /*001c*/ 	.byte	0x03, 0x1b
        /*001e*/ 	.short	0x00ff


	//----- nvinfo : EIATTR_NUM_BARRIERS
	.align		4
        /*0020*/ 	.byte	0x02, 0x4c
        /*0022*/ 	.byte	0x01
	.zero		1


	//----- nvinfo : EIATTR_MERCURY_ISA_VERSION
	.align		4
        /*0024*/ 	.byte	0x03, 0x5f
        /*0026*/ 	.short	0x0101


	//----- nvinfo : EIATTR_COOP_GROUP_MASK_REGIDS
	.align		4
        /*0028*/ 	.byte	0x04, 0x29
        /*002a*/ 	.short	(.L_980 - .L_979)


	//   ....[0]....
.L_979:
        /*002c*/ 	.word	0xffffffff


	//   ....[1]....
        /*0030*/ 	.word	0xffffffff


	//   ....[2]....
        /*0034*/ 	.word	0xffffffff


	//   ....[3]....
        /*0038*/ 	.word	0xffffffff


	//   ....[4]....
        /*003c*/ 	.word	0xffffffff


	//   ....[5]....
        /*0040*/ 	.word	0xffffffff


	//   ....[6]....
        /*0044*/ 	.word	0xffffffff


	//   ....[7]....
        /*0048*/ 	.word	0xffffffff


	//   ....[8]....
        /*004c*/ 	.word	0xffffffff


	//   ....[9]....
        /*0050*/ 	.word	0xffffffff


	//   ....[10]....
        /*0054*/ 	.word	0xffffffff


	//   ....[11]....
        /*0058*/ 	.word	0xffffffff


	//----- nvinfo : EIATTR_COOP_GROUP_INSTR_OFFSETS
	.align		4
.L_980:
        /*005c*/ 	.byte	0x04, 0x28
        /*005e*/ 	.short	(.L_982 - .L_981)


	//   ....[0]....
.L_981:
        /*0060*/ 	.word	0x000044b0


	//   ....[1]....
        /*0064*/ 	.word	0x000044d0


	//   ....[2]....
        /*0068*/ 	.word	0x00004570


	//   ....[3]....
        /*006c*/ 	.word	0x00004580


	//   ....[4]....
        /*0070*/ 	.word	0x00007e00


	//   ....[5]....
        /*0074*/ 	.word	0x00007e20


	//   ....[6]....
        /*0078*/ 	.word	0x00007e60


	//   ....[7]....
        /*007c*/ 	.word	0x00007e70


	//   ....[8]....
        /*0080*/ 	.word	0x00009db0


	//   ....[9]....
        /*0084*/ 	.word	0x00009df0


	//   ....[10]....
        /*0088*/ 	.word	0x00009e80


	//   ....[11]....
        /*008c*/ 	.word	0x00009e90


	//----- nvinfo : EIATTR_EXIT_INSTR_OFFSETS
	.align		4
.L_982:
        /*0090*/ 	.byte	0x04, 0x1c
        /*0092*/ 	.short	(.L_984 - .L_983)


	//   ....[0]....
.L_983:
        /*0094*/ 	.word	0x00000290


	//   ....[1]....
        /*0098*/ 	.word	0x00000aa0


	//   ....[2]....
        /*009c*/ 	.word	0x00000ad0


	//   ....[3]....
        /*00a0*/ 	.word	0x0000ace0


	//----- nvinfo : EIATTR_CRS_STACK_SIZE
	.align		4
.L_984:
        /*00a4*/ 	.byte	0x04, 0x1e
        /*00a6*/ 	.short	(.L_986 - .L_985)
.L_985:
        /*00a8*/ 	.word	0x00000000


	//----- nvinfo : EIATTR_CBANK_PARAM_SIZE
	.align		4
.L_986:
        /*00ac*/ 	.byte	0x03, 0x19
        /*00ae*/ 	.short	0x01d0


	//----- nvinfo : EIATTR_PARAM_CBANK
	.align		4
        /*00b0*/ 	.byte	0x04, 0x0a
        /*00b2*/ 	.short	(.L_988 - .L_987)
	.align		4
.L_987:
        /*00b4*/ 	.word	index@(.nv.constant0._ZN5flash24flash_fwd_splitkv_kernelI23Flash_fwd_kernel_traitsILi128ELi64ELi128ELi4ELb0ELb0EN7cutlass6half_tE19Flash_kernel_traitsILi128ELi64ELi128ELi4ES3_EELb1ELb0ELb0ELb1ELb1ELb0ELb1ELb0EEEvNS_16Flash_fwd_paramsE)
        /*00b8*/ 	.short	0x0210
        /*00ba*/ 	.short	0x01d0


	//----- nvinfo : EIATTR_SW_WAR
	.align		4
.L_988:
        /*00bc*/ 	.byte	0x04, 0x36
        /*00be*/ 	.short	(.L_990 - .L_989)
.L_989:
        /*00c0*/ 	.word	0x00000008
.L_990:


//--------------------- .nv.info._ZN5flash24flash_fwd_splitkv_kernelI23Flash_fwd_kernel_traitsILi128ELi64ELi128ELi4ELb0ELb0EN7cutlass6half_tE19Flash_kernel_traitsILi128ELi64ELi128ELi4ES3_EELb1ELb0ELb0ELb1ELb1ELb1ELb1ELb0EEEvNS_16Flash_fwd_paramsE --------------------------
	.section	.nv.info._ZN5flash24flash_fwd_splitkv_kernelI23Flash_fwd_kernel_traitsILi128ELi64ELi128ELi4ELb0ELb0EN7cutlass6half_tE19Flash_kernel_traitsILi128ELi64ELi128ELi4ES3_EELb1ELb0ELb0ELb1ELb1ELb1ELb1ELb0EEEvNS_16Flash_fwd_paramsE,"",@"SHT_CUDA_INFO"
	.sectionflags	@""
	.align	4


	//----- nvinfo : EIATTR_CUDA_API_VERSION
	.align		4
        /*0000*/ 	.byte	0x04, 0x37
        /*0002*/ 	.short	(.L_992 - .L_991)
.L_991:
        /*0004*/ 	.word	0x00000082


	//----- nvinfo : EIATTR_KPARAM_INFO
	.align		4
.L_992:
        /*0008*/ 	.byte	0x04, 0x17
        /*000a*/ 	.short	(.L_994 - .L_993)
.L_993:
        /*000c*/ 	.word	0x00000000
        /*0010*/ 	.short	0x0000
        /*0012*/ 	.short	0x0000
        /*0014*/ 	.byte	0x00, 0xf0, 0x41, 0x07


	//----- nvinfo : EIATTR_SPARSE_MMA_MASK
	.align		4
.L_994:
        /*0018*/ 	.byte	0x03, 0x50
        /*001a*/ 	.short	0x0000


	//----- nvinfo : EIATTR_MAXREG_COUNT
	.align		4
        /*001c*/ 	.byte	0x03, 0x1b
        /*001e*/ 	.short	0x00ff


	//----- nvinfo : EIATTR_NUM_BARRIERS
	.align		4
        /*0020*/ 	.byte	0x02, 0x4c
        /*0022*/ 	.byte	0x01
	.zero		1


	//----- nvinfo : EIATTR_MERCURY_ISA_VERSION
	.align		4
        /*0024*/ 	.byte	0x03, 0x5f
        /*0026*/ 	.short	0x0101


	//----- nvinfo : EIATTR_COOP_GROUP_MASK_REGIDS
	.align		4
        /*0028*/ 	.byte	0x04, 0x29
        /*002a*/ 	.short	(.L_996 - .L_995)


	//   ....[0]....
.L_995:
        /*002c*/ 	.word	0xffffffff


	//   ....[1]....
        /*0030*/ 	.word	0xffffffff


	//   ....[2]....
        /*0034*/ 	.word	0xffffffff


	//   ....[3]....
        /*0038*/ 	.word	0xffffffff


	//   ....[4]....
        /*003c*/ 	.word	0xffffffff


	//   ....[5]....
        /*0040*/ 	.word	0xffffffff


	//   ....[6]....
        /*0044*/ 	.word	0xffffffff


	//   ....[7]....
        /*0048*/ 	.word	0xffffffff


	//   ....[8]....
        /*004c*/ 	.word	0xffffffff


	//   ....[9]....
        /*0050*/ 	.word	0xffffffff


	//   ....[10]....
        /*0054*/ 	.word	0xffffffff


	//   ....[11]....
        /*0058*/ 	.word	0xffffffff


	//----- nvinfo : EIATTR_COOP_GROUP_INSTR_OFFSETS
	.align		4
.L_996:
        /*005c*/ 	.byte	0x04, 0x28
        /*005e*/ 	.short	(.L_998 - .L_997)


	//   ....[0]....
.L_997:
        /*0060*/ 	.word	0x00004cc0


	//   ....[1]....
        /*0064*/ 	.word	0x00004ce0


	//   ....[2]....
        /*0068*/ 	.word	0x00004d80


	//   ....[3]....
        /*006c*/ 	.word	0x00004d90


	//   ....[4]....
        /*0070*/ 	.word	0x00008e50


	//   ....[5]....
        /*0074*/ 	.word	0x00008e60


	//   ....[6]....
        /*0078*/ 	.word	0x00008e90


	//   ....[7]....
        /*007c*/ 	.word	0x00008ea0


	//   ....[8]....
        /*0080*/ 	.word	0x0000ad90


	//   ....[9]....
        /*0084*/ 	.word	0x0000add0


	//   ....[10]....
        /*0088*/ 	.word	0x0000ae60


	//   ....[11]....
        /*008c*/ 	.word	0x0000ae70


	//----- nvinfo : EIATTR_EXIT_INSTR_OFFSETS
	.align		4
.L_998:
        /*0090*/ 	.byte	0x04, 0x1c
        /*0092*/ 	.short	(.L_1000 - .L_999)


	//   ....[0]....
.L_999:
        /*0094*/ 	.word	0x00000290


	//   ....[1]....
        /*0098*/ 	.word	0x00000aa0


	//   ....[2]....
        /*009c*/ 	.word	0x00000ad0


	//   ....[3]....
        /*00a0*/ 	.word	0x0000bcc0


	//----- nvinfo : EIATTR_CRS_STACK_SIZE
	.align		4
.L_1000:
        /*00a4*/ 	.byte	0x04, 0x1e
        /*00a6*/ 	.short	(.L_1002 - .L_1001)
.L_1001:
        /*00a8*/ 	.word	0x00000000


	//----- nvinfo : EIATTR_CBANK_PARAM_SIZE
	.align		4
.L_1002:
        /*00ac*/ 	.byte	0x03, 0x19
        /*00ae*/ 	.short	0x01d0


	//----- nvinfo : EIATTR_PARAM_CBANK
	.align		4
        /*00b0*/ 	.byte	0x04, 0x0a
        /*00b2*/ 	.short	(.L_1004 - .L_1003)
	.align		4
.L_1003:
        /*00b4*/ 	.word	index@(.nv.constant0._ZN5flash24flash_fwd_splitkv_kernelI23Flash_fwd_kernel_traitsILi128ELi64ELi128ELi4ELb0ELb0EN7cutlass6half_tE19Flash_kernel_traitsILi128ELi64ELi128ELi4ES3_EELb1ELb0ELb0ELb1ELb1ELb1ELb1ELb0EEEvNS_16Flash_fwd_paramsE)
        /*00b8*/ 	.short	0x0210
        /*00ba*/ 	.short	0x01d0


	//----- nvinfo : EIATTR_SW_WAR
	.align		4
.L_1004:
        /*00bc*/ 	.byte	0x04, 0x36
        /*00be*/ 	.short	(.L_1006 - .L_1005)
.L_1005:
        /*00c0*/ 	.word	0x00000008
.L_1006:


//--------------------- .nv.info._ZN5flash24flash_fwd_splitkv_kernelI23Flash_fwd_kernel_traitsILi128ELi64ELi128ELi4ELb0ELb0EN7cutlass6half_tE19Flash_kernel_traitsILi128ELi64ELi128ELi4ES3_EELb1ELb0ELb0ELb0ELb1ELb0ELb0ELb0EEEvNS_16Flash_fwd_paramsE --------------------------
	.section	.nv.info._ZN5flash24flash_fwd_splitkv_kernelI23Flash_fwd_kernel_traitsILi128ELi64ELi128ELi4ELb0ELb0EN7cutlass6half_tE19Flash_kernel_traitsILi128ELi64ELi128ELi4ES3_EELb1ELb0ELb0ELb0ELb1ELb0ELb0ELb0EEEvNS_16Flash_fwd_paramsE,"",@"SHT_CUDA_INFO"
	.sectionflags	@""
	.align	4


	//----- nvinfo : EIATTR_CUDA_API_VERSION
	.align		4
        /*0000*/ 	.byte	0x04, 0x37
        /*0002*/ 	.short	(.L_1008 - .L_1007)
.L_1007:
        /*0004*/ 	.word	0x00000082


	//----- nvinfo : EIATTR_KPARAM_INFO
	.align		4
.L_1008:
        /*0008*/ 	.byte	0x04, 0x17
        /*000a*/ 	.short	(.L_1010 - .L_1009)
.L_1009:
        /*000c*/ 	.word	0x00000000
        /*0010*/ 	.short	0x0000
        /*0012*/ 	.short	0x0000
        /*0014*/ 	.byte	0x00, 0xf0, 0x41, 0x07


	//----- nvinfo : EIATTR_SPARSE_MMA_MASK
	.align		4
.L_1010:
        /*0018*/ 	.byte	0x03, 0x50
        /*001a*/ 	.short	0x0000


	//----- nvinfo : EIATTR_MAXREG_COUNT
	.align		4
        /*001c*/ 	.byte	0x03, 0x1b
        /*001e*/ 	.short	0x00ff


	//----- nvinfo : EIATTR_NUM_BARRIERS
	.align		4
        /*0020*/ 	.byte	0x02, 0x4c
        /*0022*/ 	.byte	0x01
	.zero		1


	//----- nvinfo : EIATTR_MERCURY_ISA_VERSION
	.align		4
        /*0024*/ 	.byte	0x03, 0x5f
        /*0026*/ 	.short	0x0101


	//----- nvinfo : EIATTR_COOP_GROUP_MASK_REGIDS
	.align		4
        /*0028*/ 	.byte	0x04, 0x29
        /*002a*/ 	.short	(.L_1012 - .L_1011)


	//   ....[0]....
.L_1011:
        /*002c*/ 	.word	0xffffffff


	//   ....[1]....
        /*0030*/ 	.word	0xffffffff


	//   ....[2]....
        /*0034*/ 	.word	0xffffffff


	//   ....[3]....
        /*0038*/ 	.word	0xffffffff


	//   ....[4]....
        /*003c*/ 	.word	0xffffffff


	//   ....[5]....
        /*0040*/ 	.word	0xffffffff


	//   ....[6]....
        /*0044*/ 	.word	0xffffffff


	//   ....[7]....
        /*0048*/ 	.word	0xffffffff


	//   ....[8]....
        /*004c*/ 	.word	0xffffffff


	//   ....[9]....
        /*0050*/ 	.word	0xffffffff


	//   ....[10]....
        /*0054*/ 	.word	0xffffffff


	//   ....[11]....
        /*0058*/ 	.word	0xffffffff


	//   ....[12]....
        /*005c*/ 	.word	0xffffffff


	//   ....[13]....
        /*0060*/ 	.word	0xffffffff


	//   ....[14]....
        /*0064*/ 	.word	0xffffffff


	//   ....[15]....
        /*0068*/ 	.word	0xffffffff


	//----- nvinfo : EIATTR_COOP_GROUP_INSTR_OFFSETS
	.align		4
.L_1012:
        /*006c*/ 	.byte	0x04, 0x28
        /*006e*/ 	.short	(.L_1014 - .L_1013)


	//   ....[0]....
.L_1013:
        /*0070*/ 	.word	0x000053b0


	//   ....[1]....
        /*0074*/ 	.word	0x000053d0


	//   ....[2]....
        /*0078*/ 	.word	0x000053f0


	//   ....[3]....
        /*007c*/ 	.word	0x00005420


	//   ....[4]....
        /*0080*/ 	.word	0x000096b0


	//   ....[5]....
        /*0084*/ 	.word	0x000096c0


	//   ....[6]....
        /*0088*/ 	.word	0x000096f0


	//   ....[7]....
        /*008c*/ 	.word	0x00009700


	//   ....[8]....
        /*0090*/ 	.word	0x0000d490


	//   ....[9]....
        /*0094*/ 	.word	0x0000d4b0


	//   ....[10]....
        /*0098*/ 	.word	0x0000d4f0


	//   ....[11]....
        /*009c*/ 	.word	0x0000d500


	//   ....[12]....
        /*00a0*/ 	.word	0x0000f440


	//   ....[13]....
        /*00a4*/ 	.word	0x0000f480


	//   ....[14]....
        /*00a8*/ 	.word	0x0000f4e0


	//   ....[15]....
        /*00ac*/ 	.word	0x0000f4f0


	//----- nvinfo : EIATTR_EXIT_INSTR_OFFSETS
	.align		4
.L_1014:
        /*00b0*/ 	.byte	0x04, 0x1c
        /*00b2*/ 	.short	(.L_1016 - .L_1015)


	//   ....[0]....
.L_1015:
        /*00b4*/ 	.word	0x00000310


	//   ....[1]....
        /*00b8*/ 	.word	0x00000c10


	//   ....[2]....
        /*00bc*/ 	.word	0x00000c40


	//   ....[3]....
        /*00c0*/ 	.word	0x000108f0


	//   ....[4]....
        /*00c4*/ 	.word	0x000109d0


	//----- nvinfo : EIATTR_CRS_STACK_SIZE
	.align		4
.L_1016:
        /*00c8*/ 	.byte	0x04, 0x1e
        /*00ca*/ 	.short	(.L_1018 - .L_1017)
.L_1017:
        /*00cc*/ 	.word	0x00000000


	//----- nvinfo : EIATTR_CBANK_PARAM_SIZE
	.align		4
.L_1018:
        /*00d0*/ 	.byte	0x03, 0x19
        /*00d2*/ 	.short	0x01d0


	//----- nvinfo : EIATTR_PARAM_CBANK
	.align		4
        /*00d4*/ 	.byte	0x04, 0x0a
        /*00d6*/ 	.short	(.L_1020 - .L_1019)
	.align		4
.L_1019:
        /*00d8*/ 	.word	index@(.nv.constant0._ZN5flash24flash_fwd_splitkv_kernelI23Flash_fwd_kernel_traitsILi128ELi64ELi128ELi4ELb0ELb0EN7cutlass6half_tE19Flash_kernel_traitsILi128ELi64ELi128ELi4ES3_EELb1ELb0ELb0ELb0ELb1ELb0ELb0ELb0EEEvNS_16Flash_fwd_paramsE)
        /*00dc*/ 	.short	0x0210
        /*00de*/ 	.short	0x01d0


	//----- nvinfo : EIATTR_SW_WAR
	.align		4
.L_1020:
        /*00e0*/ 	.byte	0x04, 0x36
        /*00e2*/ 	.short	(.L_1022 - .L_1021)
.L_1021:
        /*00e4*/ 	.word	0x00000008
.L_1022:


//--------------------- .nv.info._ZN5flash24flash_fwd_splitkv_kernelI23Flash_fwd_kernel_traitsILi128ELi64ELi128ELi4ELb0ELb0EN7cutlass6half_tE19Flash_kernel_traitsILi128ELi64ELi128ELi4ES3_EELb1ELb0ELb0ELb0ELb1ELb1ELb0ELb0EEEvNS_16Flash_fwd_paramsE --------------------------
	.section	.nv.info._ZN5flash24flash_fwd_splitkv_kernelI23Flash_fwd_kernel_traitsILi128ELi64ELi128ELi4ELb0ELb0EN7cutlass6half_tE19Flash_kernel_traitsILi128ELi64ELi128ELi4ES3_EELb1ELb0ELb0ELb0ELb1ELb1ELb0ELb0EEEvNS_16Flash_fwd_paramsE,"",@"SHT_CUDA_INFO"
	.sectionflags	@""
	.align	4


	//----- nvinfo : EIATTR_CUDA_API_VERSION
	.align		4
        /*0000*/ 	.byte	0x04, 0x37
        /*0002*/ 	.short	(.L_1024 - .L_1023)
.L_1023:
        /*0004*/ 	.word	0x00000082


	//----- nvinfo : EIATTR_KPARAM_INFO
	.align		4
.L_1024:
        /*0008*/ 	.byte	0x04, 0x17
        /*000a*/ 	.short	(.L_1026 - .L_1025)
.L_1025:
        /*000c*/ 	.word	0x00000000
        /*0010*/ 	.short	0x0000
        /*0012*/ 	.short	0x0000
        /*0014*/ 	.byte	0x00, 0xf0, 0x41, 0x07


	//----- nvinfo : EIATTR_SPARSE_MMA_MASK
	.align		4
.L_1026:
        /*0018*/ 	.byte	0x03, 0x50
        /*001a*/ 	.short	0x0000


	//----- nvinfo : EIATTR_MAXREG_COUNT
	.align		4
        /*001c*/ 	.byte	0x03, 0x1b
        /*001e*/ 	.short	0x00ff


	//----- nvinfo : EIATTR_NUM_BARRIERS
	.align		4
        /*0020*/ 	.byte	0x02, 0x4c
        /*0022*/ 	.byte	0x01
	.zero		1


	//----- nvinfo : EIATTR_MERCURY_ISA_VERSION
	.align		4
        /*0024*/ 	.byte	0x03, 0x5f
        /*0026*/ 	.short	0x0101


	//----- nvinfo : EIATTR_COOP_GROUP_MASK_REGIDS
	.align		4
        /*0028*/ 	.byte	0x04, 0x29
        /*002a*/ 	.short	(.L_1028 - .L_1027)


	//   ....[0]....
.L_1027:
        /*002c*/ 	.word	0xffffffff


	//   ....[1]....
        /*0030*/ 	.word	0xffffffff


	//   ....[2]....
        /*0034*/ 	.word	0xffffffff


	//   ....[3]....
        /*0038*/ 	.word	0xffffffff


	//   ....[4]....
        /*003c*/ 	.word	0xffffffff


	//   ....[5]....
        /*0040*/ 	.word	0xffffffff


	//   ....[6]....
        /*0044*/ 	.word	0xffffffff


	//   ....[7]....
        /*0048*/ 	.word	0xffffffff


	//   ....[8]....
        /*004c*/ 	.word	0xffffffff


	//   ....[9]....
        /*0050*/ 	.word	0xffffffff


	//   ....[10]....
        /*0054*/ 	.word	0xffffffff


	//   ....[11]....
        /*0058*/ 	.word	0xffffffff


	//   ....[12]....
        /*005c*/ 	.word	0xffffffff


	//   ....[13]....
        /*0060*/ 	.word	0xffffffff


	//   ....[14]....
        /*0064*/ 	.word	0xffffffff


	//   ....[15]....
        /*0068*/ 	.word	0xffffffff


	//----- nvinfo : EIATTR_COOP_GROUP_INSTR_OFFSETS
	.align		4
.L_1028:
        /*006c*/ 	.byte	0x04, 0x28
        /*006e*/ 	.short	(.L_1030 - .L_1029)


	//   ....[0]....
.L_1029:
        /*0070*/ 	.word	0x00005b80


	//   ....[1]....
        /*0074*/ 	.word	0x00005c40


	//   ....[2]....
        /*0078*/ 	.word	0x00005c50


	//   ....[3]....
        /*007c*/ 	.word	0x00005c80


	//   ....[4]....
        /*0080*/ 	.word	0x0000a6e0


	//   ....[5]....
        /*0084*/ 	.word	0x0000a6f0


	//   ....[6]....
        /*0088*/ 	.word	0x0000a720


	//   ....[7]....
        /*008c*/ 	.word	0x0000a730


	//   ....[8]....
        /*0090*/ 	.word	0x0000ed20


	//   ....[9]....
        /*0094*/ 	.word	0x0000ed30


	//   ....[10]....
        /*0098*/ 	.word	0x0000ed60


	//   ....[11]....
        /*009c*/ 	.word	0x0000ed70


	//   ....[12]....
        /*00a0*/ 	.word	0x00010c60


	//   ....[13]....
        /*00a4*/ 	.word	0x00010ca0


	//   ....[14]....
        /*00a8*/ 	.word	0x00010d00


	//   ....[15]....
        /*00ac*/ 	.word	0x00010d10


	//----- nvinfo : EIATTR_EXIT_INSTR_OFFSETS
	.align		4
.L_1030:
        /*00b0*/ 	.byte	0x04, 0x1c
        /*00b2*/ 	.short	(.L_1032 - .L_1031)


	//   ....[0]....
.L_1031:
        /*00b4*/ 	.word	0x00000310


	//   ....[1]....
        /*00b8*/ 	.word	0x00000c10


	//   ....[2]....
        /*00bc*/ 	.word	0x00000c40


	//   ....[3]....
        /*00c0*/ 	.word	0x00012110


	//   ....[4]....
        /*00c4*/ 	.word	0x000121f0


	//----- nvinfo : EIATTR_CRS_STACK_SIZE
	.align		4
.L_1032:
        /*00c8*/ 	.byte	0x04, 0x1e
        /*00ca*/ 	.short	(.L_1034 - .L_1033)
.L_1033:
        /*00cc*/ 	.word	0x00000000


	//----- nvinfo : EIATTR_CBANK_PARAM_SIZE
	.align		4
.L_1034:
        /*00d0*/ 	.byte	0x03, 0x19
        /*00d2*/ 	.short	0x01d0


	//----- nvinfo : EIATTR_PARAM_CBANK
	.align		4
        /*00d4*/ 	.byte	0x04, 0x0a
        /*00d6*/ 	.short	(.L_1036 - .L_1035)
	.align		4
.L_1035:
        /*00d8*/ 	.word	index@(.nv.constant0._ZN5flash24flash_fwd_splitkv_kernelI23Flash_fwd_kernel_traitsILi128ELi64ELi128ELi4ELb0ELb0EN7cutlass6half_tE19Flash_kernel_traitsILi128ELi64ELi128ELi4ES3_EELb1ELb0ELb0ELb0ELb1ELb1ELb0ELb0EEEvNS_16Flash_fwd_paramsE)
        /*00dc*/ 	.short	0x0210
        /*00de*/ 	.short	0x01d0


	//----- nvinfo : EIATTR_SW_WAR
	.align		4
.L_1036:
        /*00e0*/ 	.byte	0x04, 0x36
        /*00e2*/ 	.short	(.L_1038 - .L_1037)
.L_1037:
        /*00e4*/ 	.word	0x00000008
.L_1038:


//--------------------- .nv.info._ZN5flash24flash_fwd_splitkv_kernelI23Flash_fwd_kernel_traitsILi128ELi64ELi128ELi4ELb0ELb0EN7cutlass6half_tE19Flash_kernel_traitsILi128ELi64ELi128ELi4ES3_EELb1ELb0ELb1ELb0ELb0ELb0ELb0ELb0EEEvNS_16Flash_fwd_paramsE --------------------------
	.section	.nv.info._ZN5flash24flash_fwd_splitkv_kernelI23Flash_fwd_kernel_traitsILi128ELi64ELi128ELi4ELb0ELb0EN7cutlass6half_tE19Flash_kernel_traitsILi128ELi64ELi128ELi4ES3_EELb1ELb0ELb1ELb0ELb0ELb0ELb0ELb0EEEvNS_16Flash_fwd_paramsE,"",@"SHT_CUDA_INFO"
	.sectionflags	@""
	.align	4


	//----- nvinfo : EIATTR_CUDA_API_VERSION
	.align		4
        /*0000*/ 	.byte	0x04, 0x37
        /*0002*/ 	.short	(.L_1040 - .L_1039)
.L_1039:
        /*0004*/ 	.word	0x00000082


	//----- nvinfo : EIATTR_KPARAM_INFO
	.align		4
.L_1040:
        /*0008*/ 	.byte	0x04, 0x17
        /*000a*/ 	.short	(.L_1042 - .L_1041)
.L_1041:
        /*000c*/ 	.word	0x00000000
        /*0010*/ 	.short	0x0000
        /*0012*/ 	.short	0x0000
        /*0014*/ 	.byte	0x00, 0xf0, 0x41, 0x07


	//----- nvinfo : EIATTR_SPARSE_MMA_MASK
	.align		4
.L_1042:
        /*0018*/ 	.byte	0x03, 0x50
        /*001a*/ 	.short	0x0000


	//----- nvinfo : EIATTR_MAXREG_COUNT
	.align		4
        /*001c*/ 	.byte	0x03, 0x1b
        /*001e*/ 	.short	0x00ff


	//----- nvinfo : EIATTR_NUM_BARRIERS
	.align		4
        /*0020*/ 	.byte	0x02, 0x4c
        /*0022*/ 	.byte	0x01
	.zero		1


	//----- nvinfo : EIATTR_MERCURY_ISA_VERSION
	.align		4
        /*0024*/ 	.byte	0x03, 0x5f
        /*0026*/ 	.short	0x0101


	//----- nvinfo : EIATTR_COOP_GROUP_MASK_REGIDS
	.align		4
        /*0028*/ 	.byte	0x04, 0x29
        /*002a*/ 	.short	(.L_1044 - .L_1043)


	//   ....[0]....
.L_1043:
        /*002c*/ 	.word	0xffffffff


	//   ....[1]....
        /*0030*/ 	.word	0xffffffff


	//   ....[2]....
        /*0034*/ 	.word	0xffffffff


	//   ....[3]....
        /*0038*/ 	.word	0xffffffff


	//   ....[4]....
        /*003c*/ 	.word	0xffffffff


	//   ....[5]....
        /*0040*/ 	.word	0xffffffff


	//   ....[6]....
        /*0044*/ 	.word	0xffffffff


	//   ....[7]....
        /*0048*/ 	.word	0xffffffff


	//   ....[8]....
        /*004c*/ 	.word	0xffffffff


	//   ....[9]....
        /*0050*/ 	.word	0xffffffff


	//   ....[10]....
        /*0054*/ 	.word	0xffffffff


	//   ....[11]....
        /*0058*/ 	.word	0xffffffff


	//   ....[12]....
        /*005c*/ 	.word	0xffffffff


	//   ....[13]....
        /*0060*/ 	.word	0xffffffff


	//   ....[14]....
        /*0064*/ 	.word	0xffffffff


	//   ....[15]....
        /*0068*/ 	.word	0xffffffff


	//----- nvinfo : EIATTR_COOP_GROUP_INSTR_OFFSETS
	.align		4
.L_1044:
        /*006c*/ 	.byte	0x04, 0x28
        /*006e*/ 	.short	(.L_1046 - .L_1045)


	//   ....[0]....
.L_1045:
        /*0070*/ 	.word	0x00007490


	//   ....[1]....
        /*0074*/ 	.word	0x000074b0


	//   ....[2]....
        /*0078*/ 	.word	0x00007550


	//   ....[3]....
        /*007c*/ 	.word	0x00007560


	//   ....[4]....
        /*0080*/ 	.word	0x0000cb00


	//   ....[5]....
        /*0084*/ 	.word	0x0000cb50


	//   ....[6]....
        /*0088*/ 	.word	0x0000cb70


	//   ....[7]....
        /*008c*/ 	.word	0x0000cb90


	//   ....[8]....
        /*0090*/ 	.word	0x00011d30


	//   ....[9]....
        /*0094*/ 	.word	0x00011d40


	//   ....[10]....
        /*0098*/ 	.word	0x00011d70


	//   ....[11]....
        /*009c*/ 	.word	0x00011d80


	//   ....[12]....
        /*00a0*/ 	.word	0x00013ca0


	//   ....[13]....
        /*00a4*/ 	.word	0x00013ce0


	//   ....[14]....
        /*00a8*/ 	.word	0x00013d30


	//   ....[15]....
        /*00ac*/ 	.word	0x00013d40


	//----- nvinfo : EIATTR_EXIT_INSTR_OFFSETS
	.align		4
.L_1046:
        /*00b0*/ 	.byte	0x04, 0x1c
        /*00b2*/ 	.short	(.L_1048 - .L_1047)


	//   ....[0]....
.L_1047:
        /*00b4*/ 	.word	0x00000310


	//   ....[1]....
        /*00b8*/ 	.word	0x00000ce0


	//   ....[2]....
        /*00bc*/ 	.word	0x00000d10


	//   ....[3]....
        /*00c0*/ 	.word	0x00015140


	//   ....[4]....
        /*00c4*/ 	.word	0x00015240


	//   ....[5]....
        /*00c8*/ 	.word	0x00015260


	//----- nvinfo : EIATTR_CRS_STACK_SIZE
	.align		4
.L_1048:
        /*00cc*/ 	.byte	0x04, 0x1e
        /*00ce*/ 	.short	(.L_1050 - .L_1049)
.L_1049:
        /*00d0*/ 	.word	0x00000000


	//----- nvinfo : EIATTR_CBANK_PARAM_SIZE
	.align		4
.L_1050:
        /*00d4*/ 	.byte	0x03, 0x19
        /*00d6*/ 	.short	0x01d0


	//----- nvinfo : EIATTR_PARAM_CBANK
	.align		4
        /*00d8*/ 	.byte	0x04, 0x0a
        /*00da*/ 	.short	(.L_1052 - .L_1051)
	.align		4
.L_1051:
        /*00dc*/ 	.word	index@(.nv.constant0._ZN5flash24flash_fwd_splitkv_kernelI23Flash_fwd_kernel_traitsILi128ELi64ELi128ELi4ELb0ELb0EN7cutlass6half_tE19Flash_kernel_traitsILi128ELi64ELi128ELi4ES3_EELb1ELb0ELb1ELb0ELb0ELb0ELb0ELb0EEEvNS_16Flash_fwd_paramsE)
        /*00e0*/ 	.short	0x0210
        /*00e2*/ 	.short	0x01d0


	//----- nvinfo : EIATTR_SW_WAR
	.align		4
.L_1052:
        /*00e4*/ 	.byte	0x04, 0x36
        /*00e6*/ 	.short	(.L_1054 - .L_1053)
.L_1053:
        /*00e8*/ 	.word	0x00000008
.L_1054:


//--------------------- .nv.info._ZN5flash24flash_fwd_splitkv_kernelI23Flash_fwd_kernel_traitsILi128ELi64ELi128ELi4ELb0ELb0EN7cutlass6half_tE19Flash_kernel_traitsILi128ELi64ELi128ELi4ES3_EELb1ELb0ELb1ELb0ELb0ELb1ELb0ELb0EEEvNS_16Flash_fwd_paramsE --------------------------
	.section	.nv.info._ZN5flash24flash_fwd_splitkv_kernelI23Flash_fwd_kernel_traitsILi128ELi64ELi128ELi4ELb0ELb0EN7cutlass6half_tE19Flash_kernel_traitsILi128ELi64ELi128ELi4ES3_EELb1ELb0ELb1ELb0ELb0ELb1ELb0ELb0EEEvNS_16Flash_fwd_paramsE,"",@"SHT_CUDA_INFO"
	.sectionflags	@""
	.align	4


	//----- nvinfo : EIATTR_CUDA_API_VERSION
	.align		4
        /*0000*/ 	.byte	0x04, 0x37
        /*0002*/ 	.short	(.L_1056 - .L_1055)
.L_1055:
        /*0004*/ 	.word	0x00000082


	//----- nvinfo : EIATTR_KPARAM_INFO
	.align		4
.L_1056:
        /*0008*/ 	.byte	0x04, 0x17
        /*000a*/ 	.short	(.L_1058 - .L_1057)
.L_1057:
        /*000c*/ 	.word	0x00000000
        /*0010*/ 	.short	0x0000
        /*0012*/ 	.short	0x0000
        /*0014*/ 	.byte	0x00, 0xf0, 0x41, 0x07


	//----- nvinfo : EIATTR_SPARSE_MMA_MASK
	.align		4
.L_1058:
        /*0018*/ 	.byte	0x03, 0x50
        /*001a*/ 	.short	0x0000


	//----- nvinfo : EIATTR_MAXREG_COUNT
	.align		4
        /*001c*/ 	.byte	0x03, 0x1b
        /*001e*/ 	.short	0x00ff


	//----- nvinfo : EIATTR_NUM_BARRIERS
	.align		4
        /*0020*/ 	.byte	0x02, 0x4c
        /*0022*/ 	.byte	0x01
	.zero		1


	//----- nvinfo : EIATTR_MERCURY_ISA_VERSION
	.align		4
        /*0024*/ 	.byte	0x03, 0x5f
        /*0026*/ 	.short	0x0101


	//----- nvinfo : EIATTR_COOP_GROUP_MASK_REGIDS
	.align		4
        /*0028*/ 	.byte	0x04, 0x29
        /*002a*/ 	.short	(.L_1060 - .L_1059)


	//   ....[0]....
.L_1059:
        /*002c*/ 	.word	0xffffffff


	//   ....[1]....
        /*0030*/ 	.word	0xffffffff


	//   ....[2]....
        /*0034*/ 	.word	0xffffffff


	//   ....[3]....
        /*0038*/ 	.word	0xffffffff


	//   ....[4]....
        /*003c*/ 	.word	0xffffffff


	//   ....[5]....
        /*0040*/ 	.word	0xffffffff


	//   ....[6]....
        /*0044*/ 	.word	0xffffffff


	//   ....[7]....
        /*0048*/ 	.word	0xffffffff


	//   ....[8]....
        /*004c*/ 	.word	0xffffffff


	//   ....[9]....
        /*0050*/ 	.word	0xffffffff


	//   ....[10]....
        /*0054*/ 	.word	0xffffffff


	//   ....[11]....
        /*0058*/ 	.word	0xffffffff


	//   ....[12]....
        /*005c*/ 	.word	0xffffffff


	//   ....[13]....
        /*0060*/ 	.word	0xffffffff


	//   ....[14]....
        /*0064*/ 	.word	0xffffffff


	//   ....[15]....
        /*0068*/ 	.word	0xffffffff


	//----- nvinfo : EIATTR_COOP_GROUP_INSTR_OFFSETS
	.align		4
.L_1060:
        /*006c*/ 	.byte	0x04, 0x28
        /*006e*/ 	.short	(.L_1062 - .L_1061)


	//   ....[0]....
.L_1061:
        /*0070*/ 	.word	0x00007cd0


	//   ....[1]....
        /*0074*/ 	.word	0x00007cf0


	//   ....[2]....
        /*0078*/ 	.word	0x00007d90


	//   ....[3]....
        /*007c*/ 	.word	0x00007da0


	//   ....[4]....
        /*0080*/ 	.word	0x0000db90


	//   ....[5]....
        /*0084*/ 	.word	0x0000dba0


	//   ....[6]....
        /*0088*/ 	.word	0x0000dbd0


	//   ....[7]....
        /*008c*/ 	.word	0x0000dbe0


	//   ....[8]....
        /*0090*/ 	.word	0x000135c0


	//   ....[9]....
        /*0094*/ 	.word	0x000135e0


	//   ....[10]....
        /*0098*/ 	.word	0x00013610


	//   ....[11]....
        /*009c*/ 	.word	0x00013620


	//   ....[12]....
        /*00a0*/ 	.word	0x000154f0


	//   ....[13]....
        /*00a4*/ 	.word	0x00015530


	//   ....[14]....
        /*00a8*/ 	.word	0x00015590


	//   ....[15]....
        /*00ac*/ 	.word	0x000155a0


	//----- nvinfo : EIATTR_EXIT_INSTR_OFFSETS
	.align		4
.L_1062:
        /*00b0*/ 	.byte	0x04, 0x1c
        /*00b2*/ 	.short	(.L_1064 - .L_1063)


	//   ....[0]....
.L_1063:
        /*00b4*/ 	.word	0x00000310


	//   ....[1]....
        /*00b8*/ 	.word	0x00000ce0


	//   ....[2]....
        /*00bc*/ 	.word	0x00000d10


	//   ....[3]....
        /*00c0*/ 	.word	0x000169f0


	//   ....[4]....
        /*00c4*/ 	.word	0x00016af0


	//   ....[5]....
        /*00c8*/ 	.word	0x00016b10


	//----- nvinfo : EIATTR_CRS_STACK_SIZE
	.align		4
.L_1064:
        /*00cc*/ 	.byte	0x04, 0x1e
        /*00ce*/ 	.short	(.L_1066 - .L_1065)
.L_1065:
        /*00d0*/ 	.word	0x00000000


	//----- nvinfo : EIATTR_CBANK_PARAM_SIZE
	.align		4
.L_1066:
        /*00d4*/ 	.byte	0x03, 0x19
        /*00d6*/ 	.short	0x01d0


	//----- nvinfo : EIATTR_PARAM_CBANK
	.align		4
        /*00d8*/ 	.byte	0x04, 0x0a
        /*00da*/ 	.short	(.L_1068 - .L_1067)
	.align		4
.L_1067:
        /*00dc*/ 	.word	index@(.nv.constant0._ZN5flash24flash_fwd_splitkv_kernelI23Flash_fwd_kernel_traitsILi128ELi64ELi128ELi4ELb0ELb0EN7cutlass6half_tE19Flash_kernel_traitsILi128ELi64ELi128ELi4ES3_EELb1ELb0ELb1ELb0ELb0ELb1ELb0ELb0EEEvNS_16Flash_fwd_paramsE)
        /*00e0*/ 	.short	0x0210
        /*00e2*/ 	.short	0x01d0


	//----- nvinfo : EIATTR_SW_WAR
	.align		4
.L_1068:
        /*00e4*/ 	.byte	0x04, 0x36
        /*00e6*/ 	.short	(.L_1070 - .L_1069)
.L_1069:
        /*00e8*/ 	.word	0x00000008
.L_1070:


//--------------------- .nv.info._ZN5flash24flash_fwd_splitkv_kernelI23Flash_fwd_kernel_traitsILi128ELi64ELi128ELi4ELb0ELb0EN7cutlass6half_tE19Flash_kernel_traitsILi128ELi64ELi128ELi4ES3_EELb1ELb0ELb0ELb0ELb1ELb0ELb0ELb1EEEvNS_16Flash_fwd_paramsE --------------------------
	.section	.nv.info._ZN5flash24flash_fwd_splitkv_kernelI23Flash_fwd_kernel_traitsILi128ELi64ELi128ELi4ELb0ELb0EN7cutlass6half_tE19Flash_kernel_traitsILi128ELi64ELi128ELi4ES3_EELb1ELb0ELb0ELb0ELb1ELb0ELb0ELb1EEEvNS_16Flash_fwd_paramsE,"",@"SHT_CUDA_INFO"
	.sectionflags	@""
	.align	4


	//----- nvinfo : EIATTR_CUDA_API_VERSION
	.align		4
        /*0000*/ 	.byte	0x04, 0x37
        /*0002*/ 	.short	(.L_1072 - .L_1071)
.L_1071:
        /*0004*/ 	.word	0x00000082


	//----- nvinfo : EIATTR_KPARAM_INFO
	.align		4
.L_1072:
        /*0008*/ 	.byte	0x04, 0x17
        /*000a*/ 	.short	(.L_1074 - .L_1073)
.L_1073:
        /*000c*/ 	.word	0x00000000
        /*0010*/ 	.short	0x0000
        /*0012*/ 	.short	0x0000
        /*0014*/ 	.byte	0x00, 0xf0, 0x41, 0x07


	//----- nvinfo : EIATTR_SPARSE_MMA_MASK
	.align		4
.L_1074:
        /*0018*/ 	.byte	0x03, 0x50
        /*001a*/ 	.short	0x0000


	//----- nvinfo : EIATTR_MAXREG_COUNT
	.align		4
        /*001c*/ 	.byte	0x03, 0x1b
        /*001e*/ 	.short	0x00ff


	//----- nvinfo : EIATTR_NUM_BARRIERS
	.align		4
        /*0020*/ 	.byte	0x02, 0x4c
        /*0022*/ 	.byte	0x01
	.zero		1


	//----- nvinfo : EIATTR_MERCURY_ISA_VERSION
	.align		4
        /*0024*/ 	.byte	0x03, 0x5f
        /*0026*/ 	.short	0x0101


	//----- nvinfo : EIATTR_COOP_GROUP_MASK_REGIDS
	.align		4
        /*0028*/ 	.byte	0x04, 0x29
        /*002a*/ 	.short	(.L_1076 - .L_1075)


	//   ....[0]....
.L_1075:
        /*002c*/ 	.word	0xffffffff


	//   ....[1]....
        /*0030*/ 	.word	0xffffffff


	//   ....[2]....
        /*0034*/ 	.word	0xffffffff


	//   ....[3]....
        /*0038*/ 	.word	0xffffffff


	//   ....[4]....
        /*003c*/ 	.word	0xffffffff


	//   ....[5]....
        /*0040*/ 	.word	0xffffffff


	//   ....[6]....
        /*0044*/ 	.word	0xffffffff


	//   ....[7]....
        /*0048*/ 	.word	0xffffffff


	//   ....[8]....
        /*004c*/ 	.word	0xffffffff


	//   ....[9]....
        /*0050*/ 	.word	0xffffffff


	//   ....[10]....
        /*0054*/ 	.word	0xffffffff


	//   ....[11]....
        /*0058*/ 	.word	0xffffffff


	//   ....[12]....
        /*005c*/ 	.word	0xffffffff


	//   ....[13]....
        /*0060*/ 	.word	0xffffffff


	//   ....[14]....
        /*0064*/ 	.word	0xffffffff


	//   ....[15]....
        /*0068*/ 	.word	0xffffffff


	//----- nvinfo : EIATTR_COOP_GROUP_INSTR_OFFSETS
	.align		4
.L_1076:
        /*006c*/ 	.byte	0x04, 0x28
        /*006e*/ 	.short	(.L_1078 - .L_1077)


	//   ....[0]....
.L_1077:
        /*0070*/ 	.word	0x00015fd0


	//   ....[1]....
        /*0074*/ 	.word	0x00015ff0


	//   ....[2]....
        /*0078*/ 	.word	0x00016090


	//   ....[3]....
        /*007c*/ 	.word	0x000160a0


	//   ....[4]....
        /*0080*/ 	.word	0x0001a420


	//   ....[5]....
        /*0084*/ 	.word	0x0001a430


	//   ....[6]....
        /*0088*/ 	.word	0x0001a460


	//   ....[7]....
        /*008c*/ 	.word	0x0001a470


	//   ....[8]....
        /*0090*/ 	.word	0x0001e250


	//   ....[9]....
        /*0094*/ 	.word	0x0001e270


	//   ....[10]....
        /*0098*/ 	.word	0x0001e2b0


	//   ....[11]....
        /*009c*/ 	.word	0x0001e2c0


	//   ....[12]....
        /*00a0*/ 	.word	0x00020200


	//   ....[13]....
        /*00a4*/ 	.word	0x00020240


	//   ....[14]....
        /*00a8*/ 	.word	0x000202a0


	//   ....[15]....
        /*00ac*/ 	.word	0x000202b0


	//----- nvinfo : EIATTR_EXIT_INSTR_OFFSETS
	.align		4
.L_1078:
        /*00b0*/ 	.byte	0x04, 0x1c
        /*00b2*/ 	.short	(.L_1080 - .L_1079)


	//   ....[0]....
.L_1079:
        /*00b4*/ 	.word	0x00000330


	//   ....[1]....
        /*00b8*/ 	.word	0x00000c50


	//   ....[2]....
        /*00bc*/ 	.word	0x00000c80


	//   ....[3]....
        /*00c0*/ 	.word	0x00021630


	//   ....[4]....
        /*00c4*/ 	.word	0x00021710


	//----- nvinfo : EIATTR_CRS_STACK_SIZE
	.align		4
.L_1080:
        /*00c8*/ 	.byte	0x04, 0x1e
        /*00ca*/ 	.short	(.L_1082 - .L_1081)
.L_1081:
        /*00cc*/ 	.word	0x00000000


	//----- nvinfo : EIATTR_CBANK_PARAM_SIZE
	.align		4
.L_1082:
        /*00d0*/ 	.byte	0x03, 0x19
        /*00d2*/ 	.short	0x01d0


	//----- nvinfo : EIATTR_PARAM_CBANK
	.align		4
        /*00d4*/ 	.byte	0x04, 0x0a
        /*00d6*/ 	.short	(.L_1084 - .L_1083)
	.align		4
.L_1083:
        /*00d8*/ 	.word	index@(.nv.constant0._ZN5flash24flash_fwd_splitkv_kernelI23Flash_fwd_kernel_traitsILi128ELi64ELi128ELi4ELb0ELb0EN7cutlass6half_tE19Flash_kernel_traitsILi128ELi64ELi128ELi4ES3_EELb1ELb0ELb0ELb0ELb1ELb0ELb0ELb1EEEvNS_16Flash_fwd_paramsE)
        /*00dc*/ 	.short	0x0210
        /*00de*/ 	.short	0x01d0


	//----- nvinfo : EIATTR_SW_WAR
	.align		4
.L_1084:
        /*00e0*/ 	.byte	0x04, 0x36
        /*00e2*/ 	.short	(.L_1086 - .L_1085)
.L_1085:
        /*00e4*/ 	.word	0x00000008
.L_1086:


//--------------------- .nv.info._ZN5flash24flash_fwd_splitkv_kernelI23Flash_fwd_kernel_traitsILi128ELi64ELi128ELi4ELb0ELb0EN7cutlass6half_tE19Flash_kernel_traitsILi128ELi64ELi128ELi4ES3_EELb1ELb0ELb0ELb0ELb1ELb1ELb0ELb1EEEvNS_16Flash_fwd_paramsE --------------------------
	.section	.nv.info._ZN5flash24flash_fwd_splitkv_kernelI23Flash_fwd_kernel_traitsILi128ELi64ELi128ELi4ELb0ELb0EN7cutlass6half_tE19Flash_kernel_traitsILi128ELi64ELi128ELi4ES3_EELb1ELb0ELb0ELb0ELb1ELb1ELb0ELb1EEEvNS_16Flash_fwd_paramsE,"",@"SHT_CUDA_INFO"
	.sectionflags	@""
	.align	4


	//----- nvinfo : EIATTR_CUDA_API_VERSION
	.align		4
        /*0000*/ 	.byte	0x04, 0x37
        /*0002*/ 	.short	(.L_1088 - .L_1087)
.L_1087:
        /*0004*/ 	.word	0x00000082


	//----- nvinfo : EIATTR_KPARAM_INFO
	.align		4
.L_1088:
        /*0008*/ 	.byte	0x04, 0x17
        /*000a*/ 	.short	(.L_1090 - .L_1089)
.L_1089:
        /*000c*/ 	.word	0x00000000
        /*0010*/ 	.short	0x0000
        /*0012*/ 	.short	0x0000
        /*0014*/ 	.byte	0x00, 0xf0, 0x41, 0x07


	//----- nvinfo : EIATTR_SPARSE_MMA_MASK
	.align		4
.L_1090:
        /*0018*/ 	.byte	0x03, 0x50
        /*001a*/ 	.short	0x0000


	//----- nvinfo : EIATTR_MAXREG_COUNT
	.align		4
        /*001c*/ 	.byte	0x03, 0x1b
        /*001e*/ 	.short	0x00ff


	//----- nvinfo : EIATTR_NUM_BARRIERS
	.align		4
        /*0020*/ 	.byte	0x02, 0x4c
        /*0022*/ 	.byte	0x01
	.zero		1


	//----- nvinfo : EIATTR_MERCURY_ISA_VERSION
	.align		4
        /*0024*/ 	.byte	0x03, 0x5f
        /*0026*/ 	.short	0x0101


	//----- nvinfo : EIATTR_COOP_GROUP_MASK_REGIDS
	.align		4
        /*0028*/ 	.byte	0x04, 0x29
        /*002a*/ 	.short	(.L_1092 - .L_1091)


	//   ....[0]....
.L_1091:
        /*002c*/ 	.word	0xffffffff


	//   ....[1]....
        /*0030*/ 	.word	0xffffffff


	//   ....[2]....
        /*0034*/ 	.word	0xffffffff


	//   ....[3]....
        /*0038*/ 	.word	0xffffffff


	//   ....[4]....
        /*003c*/ 	.word	0xffffffff


	//   ....[5]....
        /*0040*/ 	.word	0xffffffff


	//   ....[6]....
        /*0044*/ 	.word	0xffffffff


	//   ....[7]....
        /*0048*/ 	.word	0xffffffff


	//   ....[8]....
        /*004c*/ 	.word	0xffffffff


	//   ....[9]....
        /*0050*/ 	.word	0xffffffff


	//   ....[10]....
        /*0054*/ 	.word	0xffffffff


	//   ....[11]....
        /*0058*/ 	.word	0xffffffff


	//   ....[12]....
        /*005c*/ 	.word	0xffffffff


	//   ....[13]....
        /*0060*/ 	.word	0xffffffff


	//   ....[14]....
        /*0064*/ 	.word	0xffffffff


	//   ....[15]....
        /*0068*/ 	.word	0xffffffff


	//----- nvinfo : EIATTR_COOP_GROUP_INSTR_OFFSETS
	.align		4
.L_1092:
        /*006c*/ 	.byte	0x04, 0x28
        /*006e*/ 	.short	(.L_1094 - .L_1093)


	//   ....[0]....
.L_1093:
        /*0070*/ 	.word	0x000167f0


	//   ....[1]....
        /*0074*/ 	.word	0x00016810


	//   ....[2]....
        /*0078*/ 	.word	0x000168b0


	//   ....[3]....
        /*007c*/ 	.word	0x000168c0


	//   ....[4]....
        /*0080*/ 	.word	0x0001b470


	//   ....[5]....
        /*0084*/ 	.word	0x0001b480


	//   ....[6]....
        /*0088*/ 	.word	0x0001b4b0


	//   ....[7]....
        /*008c*/ 	.word	0x0001b4c0


	//   ....[8]....
        /*0090*/ 	.word	0x0001fb40


	//   ....[9]....
        /*0094*/ 	.word	0x0001fb50


	//   ....[10]....
        /*0098*/ 	.word	0x0001fb80


	//   ....[11]....
        /*009c*/ 	.word	0x0001fb90


	//   ....[12]....
        /*00a0*/ 	.word	0x00021a70


	//   ....[13]....
        /*00a4*/ 	.word	0x00021ab0


	//   ....[14]....
        /*00a8*/ 	.word	0x00021b10


	//   ....[15]....
        /*00ac*/ 	.word	0x00021b20


	//----- nvinfo : EIATTR_EXIT_INSTR_OFFSETS
	.align		4
.L_1094:
        /*00b0*/ 	.byte	0x04, 0x1c
        /*00b2*/ 	.short	(.L_1096 - .L_1095)


	//   ....[0]....
.L_1095:
        /*00b4*/ 	.word	0x00000330


	//   ....[1]....
        /*00b8*/ 	.word	0x00000c50


	//   ....[2]....
        /*00bc*/ 	.word	0x00000c80


	//   ....[3]....
        /*00c0*/ 	.word	0x00022ea0


	//   ....[4]....
        /*00c4*/ 	.word	0x00022f80


	//----- nvinfo : EIATTR_CRS_STACK_SIZE
	.align		4
.L_1096:
        /*00c8*/ 	.byte	0x04, 0x1e
        /*00ca*/ 	.short	(.L_1098 - .L_1097)
.L_1097:
        /*00cc*/ 	.word	0x00000000


	//----- nvinfo : EIATTR_CBANK_PARAM_SIZE
	.align		4
.L_1098:
        /*00d0*/ 	.byte	0x03, 0x19
        /*00d2*/ 	.short	0x01d0


	//----- nvinfo : EIATTR_PARAM_CBANK
	.align		4
        /*00d4*/ 	.byte	0x04, 0x0a
        /*00d6*/ 	.short	(.L_1100 - .L_1099)
	.align		4
.L_1099:
        /*00d8*/ 	.word	index@(.nv.constant0._ZN5flash24flash_fwd_splitkv_kernelI23Flash_fwd_kernel_traitsILi128ELi64ELi128ELi4ELb0ELb0EN7cutlass6half_tE19Flash_kernel_traitsILi128ELi64ELi128ELi4ES3_EELb1ELb0ELb0ELb0ELb1ELb1ELb0ELb1EEEvNS_16Flash_fwd_paramsE)
        /*00dc*/ 	.short	0x0210
        /*00de*/ 	.short	0x01d0


	//----- nvinfo : EIATTR_SW_WAR
	.align		4
.L_1100:
        /*00e0*/ 	.byte	0x04, 0x36
        /*00e2*/ 	.short	(.L_1102 - .L_1101)
.L_1101:
        /*00e4*/ 	.word	0x00000008
.L_1102:


//--------------------- .nv.info._ZN5flash24flash_fwd_splitkv_kernelI23Flash_fwd_kernel_traitsILi128ELi64ELi128ELi4ELb0ELb0EN7cutlass6half_tE19Flash_kernel_traitsILi128ELi64ELi128ELi4ES3_EELb1ELb0ELb1ELb0ELb0ELb0ELb0ELb1EEEvNS_16Flash_fwd_paramsE --------------------------
	.section	.nv.info._ZN5flash24flash_fwd_splitkv_kernelI23Flash_fwd_kernel_traitsILi128ELi64ELi128ELi4ELb0ELb0EN7cutlass6half_tE19Flash_kernel_traitsILi128ELi64ELi128ELi4ES3_EELb1ELb0ELb1ELb0ELb0ELb0ELb0ELb1EEEvNS_16Flash_fwd_paramsE,"",@"SHT_CUDA_INFO"
	.sectionflags	@""
	.align	4


	//----- nvinfo : EIATTR_CUDA_API_VERSION
	.align		4
        /*0000*/ 	.byte	0x04, 0x37
        /*0002*/ 	.short	(.L_1104 - .L_1103)
.L_1103:
        /*0004*/ 	.word	0x00000082


	//----- nvinfo : EIATTR_KPARAM_INFO
	.align		4
.L_1104:
        /*0008*/ 	.byte	0x04, 0x17
        /*000a*/ 	.short	(.L_1106 - .L_1105)
.L_1105:
        /*000c*/ 	.word	0x00000000
        /*0010*/ 	.short	0x0000
        /*0012*/ 	.short	0x0000
        /*0014*/ 	.byte	0x00, 0xf0, 0x41, 0x07


	//----- nvinfo : EIATTR_SPARSE_MMA_MASK
	.align		4
.L_1106:
        /*0018*/ 	.byte	0x03, 0x50
        /*001a*/ 	.short	0x0000


	//----- nvinfo : EIATTR_MAXREG_COUNT
	.align		4
        /*001c*/ 	.byte	0x03, 0x1b
        /*001e*/ 	.short	0x00ff


	//----- nvinfo : EIATTR_NUM_BARRIERS
	.align		4
        /*0020*/ 	.byte	0x02, 0x4c
        /*0022*/ 	.byte	0x01
	.zero		1


	//----- nvinfo : EIATTR_MERCURY_ISA_VERSION
	.align		4
        /*0024*/ 	.byte	0x03, 0x5f
        /*0026*/ 	.short	0x0101


	//----- nvinfo : EIATTR_COOP_GROUP_MASK_REGIDS
	.align		4
        /*0028*/ 	.byte	0x04, 0x29
        /*002a*/ 	.short	(.L_1108 - .L_1107)


	//   ....[0]....
.L_1107:
        /*002c*/ 	.word	0xffffffff


	//   ....[1]....
        /*0030*/ 	.word	0xffffffff


	//   ....[2]....
        /*0034*/ 	.word	0xffffffff


	//   ....[3]....
        /*0038*/ 	.word	0xffffffff


	//   ....[4]....
        /*003c*/ 	.word	0xffffffff


	//   ....[5]....
        /*0040*/ 	.word	0xffffffff


	//   ....[6]....
        /*0044*/ 	.word	0xffffffff


	//   ....[7]....
        /*0048*/ 	.word	0xffffffff


	//   ....[8]....
        /*004c*/ 	.word	0xffffffff


	//   ....[9]....
        /*0050*/ 	.word	0xffffffff


	//   ....[10]....
        /*0054*/ 	.word	0xffffffff


	//   ....[11]....
        /*0058*/ 	.word	0xffffffff


	//   ....[12]....
        /*005c*/ 	.word	0xffffffff


	//   ....[13]....
        /*0060*/ 	.word	0xffffffff


	//   ....[14]....
        /*0064*/ 	.word	0xffffffff


	//   ....[15]....
        /*0068*/ 	.word	0xffffffff


	//   ....[16]....
        /*006c*/ 	.word	0x05000004


	//   ....[17]....
        /*0070*/ 	.word	0x05000004


	//   ....[18]....
        /*0074*/ 	.word	0x05000004


	//   ....[19]....
        /*0078*/ 	.word	0x05000004


	//----- nvinfo : EIATTR_COOP_GROUP_INSTR_OFFSETS
	.align		4
.L_1108:
        /*007c*/ 	.byte	0x04, 0x28
        /*007e*/ 	.short	(.L_1110 - .L_1109)


	//   ....[0]....
.L_1109:
        /*0080*/ 	.word	0x00018e80


	//   ....[1]....
        /*0084*/ 	.word	0x00018ee0


	//   ....[2]....
        /*0088*/ 	.word	0x00018f10


	//   ....[3]....
        /*008c*/ 	.word	0x00018f30


	//   ....[4]....
        /*0090*/ 	.word	0x0001e3a0


	//   ....[5]....
        /*0094*/ 	.word	0x0001e3f0


	//   ....[6]....
        /*0098*/ 	.word	0x0001e410


	//   ....[7]....
        /*009c*/ 	.word	0x0001e430


	//   ....[8]....
        /*00a0*/ 	.word	0x00023a60


	//   ....[9]....
        /*00a4*/ 	.word	0x00023a70


	//   ....[10]....
        /*00a8*/ 	.word	0x00023aa0


	//   ....[11]....
        /*00ac*/ 	.word	0x00023ab0


	//   ....[12]....
        /*00b0*/ 	.word	0x00025a30


	//   ....[13]....
        /*00b4*/ 	.word	0x00025a40


	//   ....[14]....
        /*00b8*/ 	.word	0x00025a70


	//   ....[15]....
        /*00bc*/ 	.word	0x00025a80


	//   ....[16]....
        /*00c0*/ 	.word	0x00027360


	//   ....[17]....
        /*00c4*/ 	.word	0x000273d0


	//   ....[18]....
        /*00c8*/ 	.word	0x00027430


	//   ....[19]....
        /*00cc*/ 	.word	0x000274a0


	//----- nvinfo : EIATTR_EXIT_INSTR_OFFSETS
	.align		4
.L_1110:
        /*00d0*/ 	.byte	0x04, 0x1c
        /*00d2*/ 	.short	(.L_1112 - .L_1111)


	//   ....[0]....
.L_1111:
        /*00d4*/ 	.word	0x00000090


	//----- nvinfo : EIATTR_CRS_STACK_SIZE
	.align		4
.L_1112:
        /*00d8*/ 	.byte	0x04, 0x1e
        /*00da*/ 	.short	(.L_1114 - .L_1113)
.L_1113:
        /*00dc*/ 	.word	0x00000000


	//----- nvinfo : EIATTR_CBANK_PARAM_SIZE
	.align		4
.L_1114:
        /*00e0*/ 	.byte	0x03, 0x19
        /*00e2*/ 	.short	0x01d0


	//----- nvinfo : EIATTR_PARAM_CBANK
	.align		4
        /*00e4*/ 	.byte	0x04, 0x0a
        /*00e6*/ 	.short	(.L_1116 - .L_1115)
	.align		4
.L_1115:
        /*00e8*/ 	.word	index@(.nv.constant0._ZN5flash24flash_fwd_splitkv_kernelI23Flash_fwd_kernel_traitsILi128ELi64ELi128ELi4ELb0ELb0EN7cutlass6half_tE19Flash_kernel_traitsILi128ELi64ELi128ELi4ES3_EELb1ELb0ELb1ELb0ELb0ELb0ELb0ELb1EEEvNS_16Flash_fwd_paramsE)
        /*00ec*/ 	.short	0x0210
        /*00ee*/ 	.short	0x01d0


	//----- nvinfo : EIATTR_SW_WAR
	.align		4
.L_1116:
        /*00f0*/ 	.byte	0x04, 0x36
        /*00f2*/ 	.short	(.L_1118 - .L_1117)
.L_1117:
        /*00f4*/ 	.word	0x00000008
.L_1118:


//--------------------- .nv.info._ZN5flash24flash_fwd_splitkv_kernelI23Flash_fwd_kernel_traitsILi128ELi64ELi128ELi4ELb0ELb0EN7cutlass6half_tE19Flash_kernel_traitsILi128ELi64ELi128ELi4ES3_EELb1ELb0ELb1ELb0ELb0ELb1ELb0ELb1EEEvNS_16Flash_fwd_paramsE --------------------------
	.section	.nv.info._ZN5flash24flash_fwd_splitkv_kernelI23Flash_fwd_kernel_traitsILi128ELi64ELi128ELi4ELb0ELb0EN7cutlass6half_tE19Flash_kernel_traitsILi128ELi64ELi128ELi4ES3_EELb1ELb0ELb1ELb0ELb0ELb1ELb0ELb1EEEvNS_16Flash_fwd_paramsE,"",@"SHT_CUDA_INFO"
	.sectionflags	@""
	.align	4


	//----- nvinfo : EIATTR_CUDA_API_VERSION
	.align		4
        /*0000*/ 	.byte	0x04, 0x37
        /*0002*/ 	.short	(.L_1120 - .L_1119)
.L_1119:
        /*0004*/ 	.word	0x00000082


	//----- nvinfo : EIATTR_KPARAM_INFO
	.align		4
.L_1120:
        /*0008*/ 	.byte	0x04, 0x17
        /*000a*/ 	.short	(.L_1122 - .L_1121)
.L_1121:
        /*000c*/ 	.word	0x00000000
        /*0010*/ 	.short	0x0000
        /*0012*/ 	.short	0x0000
        /*0014*/ 	.byte	0x00, 0xf0, 0x41, 0x07


	//----- nvinfo : EIATTR_SPARSE_MMA_MASK
	.align		4
.L_1122:
        /*0018*/ 	.byte	0x03, 0x50
        /*001a*/ 	.short	0x0000


	//----- nvinfo : EIATTR_MAXREG_COUNT
	.align		4
        /*001c*/ 	.byte	0x03, 0x1b
        /*001e*/ 	.short	0x00ff


	//----- nvinfo : EIATTR_NUM_BARRIERS
	.align		4
        /*0020*/ 	.byte	0x02, 0x4c
        /*0022*/ 	.byte	0x01
	.zero		1


	//----- nvinfo : EIATTR_ANNOTATIONS
	.align		4
        /*0024*/ 	.byte	0x04, 0x55
        /*0026*/ 	.short	(.L_1124 - .L_1123)


	//   ....[0]....
.L_1123:
        /*0028*/ 	.word	0x00000001
        /*002c*/ 	.byte	0x90, 0x01, 0x00, 0x00, 0x01, 0x00, 0x00, 0x00, 0xf0, 0x01, 0x00, 0x00, 0x01, 0x00, 0x00, 0x00
        /*003c*/ 	.byte	0xd0, 0x05, 0x00, 0x00, 0x01, 0x00, 0x00, 0x00, 0x80, 0xf4, 0x00, 0x00, 0x01, 0x00, 0x00, 0x00
        /*004c*/ 	.byte	0x00, 0x4e, 0x01, 0x00, 0x01, 0x00, 0x00, 0x00, 0x80, 0xbf, 0x01, 0x00, 0x01, 0x00, 0x00, 0x00
        /*005c*/ 	.byte	0x90, 0x83, 0x02, 0x00, 0x01, 0x00, 0x00, 0x00, 0xf0, 0x90, 0x02, 0x00, 0x01, 0x00, 0x00, 0x00
        /*006c*/ 	.byte	0xb0, 0x91, 0x02, 0x00


	//----- nvinfo : EIATTR_MERCURY_ISA_VERSION
	.align		4
.L_1124:
        /*0070*/ 	.byte	0x03, 0x5f
        /*0072*/ 	.short	0x0101


	//----- nvinfo : EIATTR_COOP_GROUP_MASK_REGIDS
	.align		4
        /*0074*/ 	.byte	0x04, 0x29
        /*0076*/ 	.short	(.L_1126 - .L_1125)


	//   ....[0]....
.L_1125:
        /*0078*/ 	.word	0xffffffff


	//   ....[1]....
        /*007c*/ 	.word	0xffffffff


	//   ....[2]....
        /*0080*/ 	.word	0xffffffff


	//   ....[3]....
        /*0084*/ 	.word	0xffffffff


	//   ....[4]....
        /*0088*/ 	.word	0xffffffff


	//   ....[5]....
        /*008c*/ 	.word	0xffffffff


	//   ....[6]....
        /*0090*/ 	.word	0xffffffff


	//   ....[7]....
        /*0094*/ 	.word	0xffffffff


	//   ....[8]....
        /*0098*/ 	.word	0xffffffff


	//   ....[9]....
        /*009c*/ 	.word	0xffffffff


	//   ....[10]....
        /*00a0*/ 	.word	0xffffffff


	//   ....[11]....
        /*00a4*/ 	.word	0xffffffff


	//   ....[12]....
        /*00a8*/ 	.word	0xffffffff


	//   ....[13]....
        /*00ac*/ 	.word	0xffffffff


	//   ....[14]....
        /*00b0*/ 	.word	0xffffffff


	//   ....[15]....
        /*00b4*/ 	.word	0xffffffff


	//   ....[16]....
        /*00b8*/ 	.word	0x05000004


	//   ....[17]....
        /*00bc*/ 	.word	0x05000004


	//   ....[18]....
        /*00c0*/ 	.word	0x05000004


	//   ....[19]....
        /*00c4*/ 	.word	0x05000004


	//----- nvinfo : EIATTR_COOP_GROUP_INSTR_OFFSETS
	.align		4
.L_1126:
        /*00c8*/ 	.byte	0x04, 0x28
        /*00ca*/ 	.short	(.L_1128 - .L_1127)


	//   ....[0]....
.L_1127:
        /*00cc*/ 	.word	0x0001a360


	//   ....[1]....
        /*00d0*/ 	.word	0x0001a380


	//   ....[2]....
        /*00d4*/ 	.word	0x0001a420


	//   ....[3]....
        /*00d8*/ 	.word	0x0001a430


	//   ....[4]....
        /*00dc*/ 	.word	0x000202e0


	//   ....[5]....
        /*00e0*/ 	.word	0x000202f0


	//   ....[6]....
        /*00e4*/ 	.word	0x00020320


	//   ....[7]....
        /*00e8*/ 	.word	0x00020330


	//   ....[8]....
        /*00ec*/ 	.word	0x00026360


	//   ....[9]....
        /*00f0*/ 	.word	0x00026390


	//   ....[10]....
        /*00f4*/ 	.word	0x000263b0


	//   ....[11]....
        /*00f8*/ 	.word	0x000263d0


	//   ....[12]....
        /*00fc*/ 	.word	0x00028320


	//   ....[13]....
        /*0100*/ 	.word	0x00028330


	//   ....[14]....
        /*0104*/ 	.word	0x00028360


	//   ....[15]....
        /*0108*/ 	.word	0x00028370


	//   ....[16]....
        /*010c*/ 	.word	0x00029d00


	//   ....[17]....
        /*0110*/ 	.word	0x00029d70


	//   ....[18]....
        /*0114*/ 	.word	0x00029de0


	//   ....[19]....
        /*0118*/ 	.word	0x00029e40


	//----- nvinfo : EIATTR_EXIT_INSTR_OFFSETS
	.align		4
.L_1128:
        /*011c*/ 	.byte	0x04, 0x1c
        /*011e*/ 	.short	(.L_1130 - .L_1129)


	//   ....[0]....
.L_1129:
        /*0120*/ 	.word	0x00000060


	//----- nvinfo : EIATTR_CRS_STACK_SIZE
	.align		4
.L_1130:
        /*0124*/ 	.byte	0x04, 0x1e
        /*0126*/ 	.short	(.L_1132 - .L_1131)
.L_1131:
        /*0128*/ 	.word	0x00000000


	//----- nvinfo : EIATTR_CBANK_PARAM_SIZE
	.align		4
.L_1132:
        /*012c*/ 	.byte	0x03, 0x19
        /*012e*/ 	.short	0x01d0


	//----- nvinfo : EIATTR_PARAM_CBANK
	.align		4
        /*0130*/ 	.byte	0x04, 0x0a
        /*0132*/ 	.short	(.L_1134 - .L_1133)
	.align		4
.L_1133:
        /*0134*/ 	.word	index@(.nv.constant0._ZN5flash24flash_fwd_splitkv_kernelI23Flash_fwd_kernel_traitsILi128ELi64ELi128ELi4ELb0ELb0EN7cutlass6half_tE19Flash_kernel_traitsILi128ELi64ELi128ELi4ES3_EELb1ELb0ELb1ELb0ELb0ELb1ELb0ELb1EEEvNS_16Flash_fwd_paramsE)
        /*0138*/ 	.short	0x0210
        /*013a*/ 	.short	0x01d0


	//----- nvinfo : EIATTR_SW_WAR
	.align		4
.L_1134:
        /*013c*/ 	.byte	0x04, 0x36
        /*013e*/ 	.short	(.L_1136 - .L_1135)
.L_1135:
        /*0140*/ 	.word	0x00000008
.L_1136:


//--------------------- .nv.info._ZN5flash24flash_fwd_splitkv_kernelI23Flash_fwd_kernel_traitsILi128ELi64ELi128ELi4ELb0ELb0EN7cutlass6half_tE19Flash_kernel_traitsILi128ELi64ELi128ELi4ES3_EELb1ELb0ELb0ELb0ELb1ELb0ELb1ELb0EEEvNS_16Flash_fwd_paramsE --------------------------
	.section	.nv.info._ZN5flash24flash_fwd_splitkv_kernelI23Flash_fwd_kernel_traitsILi128ELi64ELi128ELi4ELb0ELb0EN7cutlass6half_tE19Flash_kernel_traitsILi128ELi64ELi128ELi4ES3_EELb1ELb0ELb0ELb0ELb1ELb0ELb1ELb0EEEvNS_16Flash_fwd_paramsE,"",@"SHT_CUDA_INFO"
	.sectionflags	@""
	.align	4


	//----- nvinfo : EIATTR_CUDA_API_VERSION
	.align		4
        /*0000*/ 	.byte	0x04, 0x37
        /*0002*/ 	.short	(.L_1138 - .L_1137)
.L_1137:
        /*0004*/ 	.word	0x00000082


	//----- nvinfo : EIATTR_KPARAM_INFO
	.align		4
.L_1138:
        /*0008*/ 	.byte	0x04, 0x17
        /*000a*/ 	.short	(.L_1140 - .L_1139)
.L_1139:
        /*000c*/ 	.word	0x00000000
        /*0010*/ 	.short	0x0000
        /*0012*/ 	.short	0x0000
        /*0014*/ 	.byte	0x00, 0xf0, 0x41, 0x07


	//----- nvinfo : EIATTR_SPARSE_MMA_MASK
	.align		4
.L_1140:
        /*0018*/ 	.byte	0x03, 0x50
        /*001a*/ 	.short	0x0000


	//----- nvinfo : EIATTR_MAXREG_COUNT
	.align		4
        /*001c*/ 	.byte	0x03, 0x1b
        /*001e*/ 	.short	0x00ff


	//----- nvinfo : EIATTR_NUM_BARRIERS
	.align		4
        /*0020*/ 	.byte	0x02, 0x4c
        /*0022*/ 	.byte	0x01
	.zero		1


	//----- nvinfo : EIATTR_MERCURY_ISA_VERSION
	.align		4
        /*0024*/ 	.byte	0x03, 0x5f
        /*0026*/ 	.short	0x0101


	//----- nvinfo : EIATTR_COOP_GROUP_MASK_REGIDS
	.align		4
        /*0028*/ 	.byte	0x04, 0x29
        /*002a*/ 	.short	(.L_1142 - .L_1141)


	//   ....[0]....
.L_1141:
        /*002c*/ 	.word	0xffffffff


	//   ....[1]....
        /*0030*/ 	.word	0xffffffff


	//   ....[2]....
        /*0034*/ 	.word	0xffffffff


	//   ....[3]....
        /*0038*/ 	.word	0xffffffff


	//   ....[4]....
        /*003c*/ 	.word	0xffffffff


	//   ....[5]....
        /*0040*/ 	.word	0xffffffff


	//   ....[6]....
        /*0044*/ 	.word	0xffffffff


	//   ....[7]....
        /*0048*/ 	.word	0xffffffff


	//   ....[8]....
        /*004c*/ 	.word	0xffffffff


	//   ....[9]....
        /*0050*/ 	.word	0xffffffff


	//   ....[10]....
        /*0054*/ 	.word	0xffffffff


	//   ....[11]....
        /*0058*/ 	.word	0xffffffff


	//   ....[12]....
        /*005c*/ 	.word	0xffffffff


	//   ....[13]....
        /*0060*/ 	.word	0xffffffff


	//   ....[14]....
        /*0064*/ 	.word	0xffffffff


	//   ....[15]....
        /*0068*/ 	.word	0xffffffff


	//----- nvinfo : EIATTR_COOP_GROUP_INSTR_OFFSETS
	.align		4
.L_1142:
        /*006c*/ 	.byte	0x04, 0x28
        /*006e*/ 	.short	(.L_1144 - .L_1143)


	//   ....[0]....
.L_1143:
        /*0070*/ 	.word	0x00005460


	//   ....[1]....
        /*0074*/ 	.word	0x00005490


	//   ....[2]....
        /*0078*/ 	.word	0x000054b0


	//   ....[3]....
        /*007c*/ 	.word	0x000054e0


	//   ....[4]....
        /*0080*/ 	.word	0x00009780


	//   ....[5]....
        /*0084*/ 	.word	0x00009790


	//   ....[6]....
        /*0088*/ 	.word	0x000097c0


	//   ....[7]....
        /*008c*/ 	.word	0x000097d0


	//   ....[8]....
        /*0090*/ 	.word	0x0000d560


	//   ....[9]....
        /*0094*/ 	.word	0x0000d580


	//   ....[10]....
        /*0098*/ 	.word	0x0000d5c0


	//   ....[11]....
        /*009c*/ 	.word	0x0000d5d0


	//   ....[12]....
        /*00a0*/ 	.word	0x0000f4d0


	//   ....[13]....
        /*00a4*/ 	.word	0x0000f510


	//   ....[14]....
        /*00a8*/ 	.word	0x0000f5b0


	//   ....[15]....
        /*00ac*/ 	.word	0x0000f5c0


	//----- nvinfo : EIATTR_EXIT_INSTR_OFFSETS
	.align		4
.L_1144:
        /*00b0*/ 	.byte	0x04, 0x1c
        /*00b2*/ 	.short	(.L_1146 - .L_1145)


	//   ....[0]....
.L_1145:
        /*00b4*/ 	.word	0x00000440


	//   ....[1]....
        /*00b8*/ 	.word	0x00000cb0


	//   ....[2]....
        /*00bc*/ 	.word	0x00000ce0


	//   ....[3]....
        /*00c0*/ 	.word	0x000105b0


	//   ....[4]....
        /*00c4*/ 	.word	0x000105e0


	//----- nvinfo : EIATTR_CRS_STACK_SIZE
	.align		4
.L_1146:
        /*00c8*/ 	.byte	0x04, 0x1e
        /*00ca*/ 	.short	(.L_1148 - .L_1147)
.L_1147:
        /*00cc*/ 	.word	0x00000000


	//----- nvinfo : EIATTR_CBANK_PARAM_SIZE
	.align		4
.L_1148:
        /*00d0*/ 	.byte	0x03, 0x19
        /*00d2*/ 	.short	0x01d0


	//----- nvinfo : EIATTR_PARAM_CBANK
	.align		4
        /*00d4*/ 	.byte	0x04, 0x0a
        /*00d6*/ 	.short	(.L_1150 - .L_1149)
	.align		4
.L_1149:
        /*00d8*/ 	.word	index@(.nv.constant0._ZN5flash24flash_fwd_splitkv_kernelI23Flash_fwd_kernel_traitsILi128ELi64ELi128ELi4ELb0ELb0EN7cutlass6half_tE19Flash_kernel_traitsILi128ELi64ELi128ELi4ES3_EELb1ELb0ELb0ELb0ELb1ELb0ELb1ELb0EEEvNS_16Flash_fwd_paramsE)
        /*00dc*/ 	.short	0x0210
        /*00de*/ 	.short	0x01d0


	//----- nvinfo : EIATTR_SW_WAR
	.align		4
.L_1150:
        /*00e0*/ 	.byte	0x04, 0x36
        /*00e2*/ 	.short	(.L_1152 - .L_1151)
.L_1151:
        /*00e4*/ 	.word	0x00000008
.L_1152:


//--------------------- .nv.info._ZN5flash24flash_fwd_splitkv_kernelI23Flash_fwd_kernel_traitsILi128ELi64ELi128ELi4ELb0ELb0EN7cutlass6half_tE19Flash_kernel_traitsILi128ELi64ELi128ELi4ES3_EELb1ELb0ELb0ELb0ELb1ELb1ELb1ELb0EEEvNS_16Flash_fwd_paramsE --------------------------
	.section	.nv.info._ZN5flash24flash_fwd_splitkv_kernelI23Flash_fwd_kernel_traitsILi128ELi64ELi128ELi4ELb0ELb0EN7cutlass6half_tE19Flash_kernel_traitsILi128ELi64ELi128ELi4ES3_EELb1ELb0ELb0ELb0ELb1ELb1ELb1ELb0EEEvNS_16Flash_fwd_paramsE,"",@"SHT_CUDA_INFO"
	.sectionflags	@""
	.align	4


	//----- nvinfo : EIATTR_CUDA_API_VERSION
	.align		4
        /*0000*/ 	.byte	0x04, 0x37
        /*0002*/ 	.short	(.L_1154 - .L_1153)
.L_1153:
        /*0004*/ 	.word	0x00000082


	//----- nvinfo : EIATTR_KPARAM_INFO
	.align		4
.L_1154:
        /*0008*/ 	.byte	0x04, 0x17
        /*000a*/ 	.short	(.L_1156 - .L_1155)
.L_1155:
        /*000c*/ 	.word	0x00000000
        /*0010*/ 	.short	0x0000
        /*0012*/ 	.short	0x0000
        /*0014*/ 	.byte	0x00, 0xf0, 0x41, 0x07


	//----- nvinfo : EIATTR_SPARSE_MMA_MASK
	.align		4
.L_1156:
        /*0018*/ 	.byte	0x03, 0x50
        /*001a*/ 	.short	0x0000


	//----- nvinfo : EIATTR_MAXREG_COUNT
	.align		4
        /*001c*/ 	.byte	0x03, 0x1b
        /*001e*/ 	.short	0x00ff


	//----- nvinfo : EIATTR_NUM_BARRIERS
	.align		4
        /*0020*/ 	.byte	0x02, 0x4c
        /*0022*/ 	.byte	0x01
	.zero		1


	//----- nvinfo : EIATTR_MERCURY_ISA_VERSION
	.align		4
        /*0024*/ 	.byte	0x03, 0x5f
        /*0026*/ 	.short	0x0101


	//----- nvinfo : EIATTR_COOP_GROUP_MASK_REGIDS
	.align		4
        /*0028*/ 	.byte	0x04, 0x29
        /*002a*/ 	.short	(.L_1158 - .L_1157)


	//   ....[0]....
.L_1157:
        /*002c*/ 	.word	0xffffffff


	//   ....[1]....
        /*0030*/ 	.word	0xffffffff


	//   ....[2]....
        /*0034*/ 	.word	0xffffffff


	//   ....[3]....
        /*0038*/ 	.word	0xffffffff


	//   ....[4]....
        /*003c*/ 	.word	0xffffffff


	//   ....[5]....
        /*0040*/ 	.word	0xffffffff


	//   ....[6]....
        /*0044*/ 	.word	0xffffffff


	//   ....[7]....
        /*0048*/ 	.word	0xffffffff


	//   ....[8]....
        /*004c*/ 	.word	0xffffffff


	//   ....[9]....
        /*0050*/ 	.word	0xffffffff


	//   ....[10]....
        /*0054*/ 	.word	0xffffffff


	//   ....[11]....
        /*0058*/ 	.word	0xffffffff


	//   ....[12]....
        /*005c*/ 	.word	0xffffffff


	//   ....[13]....
        /*0060*/ 	.word	0xffffffff


	//   ....[14]....
        /*0064*/ 	.word	0xffffffff


	//   ....[15]....
        /*0068*/ 	.word	0xffffffff


	//----- nvinfo : EIATTR_COOP_GROUP_INSTR_OFFSETS
	.align		4
.L_1158:
        /*006c*/ 	.byte	0x04, 0x28
        /*006e*/ 	.short	(.L_1160 - .L_1159)


	//   ....[0]....
.L_1159:
        /*0070*/ 	.word	0x00005c20


	//   ....[1]....
        /*0074*/ 	.word	0x00005cf0


	//   ....[2]....
        /*0078*/ 	.word	0x00005d00


	//   ....[3]....
        /*007c*/ 	.word	0x00005d30


	//   ....[4]....
        /*0080*/ 	.word	0x0000a790


	//   ....[5]....
        /*0084*/ 	.word	0x0000a7a0


	//   ....[6]....
        /*0088*/ 	.word	0x0000a7d0


	//   ....[7]....
        /*008c*/ 	.word	0x0000a7e0


	//   ....[8]....
        /*0090*/ 	.word	0x0000edd0


	//   ....[9]....
        /*0094*/ 	.word	0x0000ede0


	//   ....[10]....
        /*0098*/ 	.word	0x0000ee10


	//   ....[11]....
        /*009c*/ 	.word	0x0000ee20


	//   ....[12]....
        /*00a0*/ 	.word	0x00010cf0


	//   ....[13]....
        /*00a4*/ 	.word	0x00010d30


	//   ....[14]....
        /*00a8*/ 	.word	0x00010dd0


	//   ....[15]....
        /*00ac*/ 	.word	0x00010de0


	//----- nvinfo : EIATTR_EXIT_INSTR_OFFSETS
	.align		4
.L_1160:
        /*00b0*/ 	.byte	0x04, 0x1c
        /*00b2*/ 	.short	(.L_1162 - .L_1161)


	//   ....[0]....
.L_1161:
        /*00b4*/ 	.word	0x00000440


	//   ....[1]....
        /*00b8*/ 	.word	0x00000cb0


	//   ....[2]....
        /*00bc*/ 	.word	0x00000ce0


	//   ....[3]....
        /*00c0*/ 	.word	0x00011dd0


	//   ....[4]....
        /*00c4*/ 	.word	0x00011e00


	//----- nvinfo : EIATTR_CRS_STACK_SIZE
	.align		4
.L_1162:
        /*00c8*/ 	.byte	0x04, 0x1e
        /*00ca*/ 	.short	(.L_1164 - .L_1163)
.L_1163:
        /*00cc*/ 	.word	0x00000000


	//----- nvinfo : EIATTR_CBANK_PARAM_SIZE
	.align		4
.L_1164:
        /*00d0*/ 	.byte	0x03, 0x19
        /*00d2*/ 	.short	0x01d0


	//----- nvinfo : EIATTR_PARAM_CBANK
	.align		4
        /*00d4*/ 	.byte	0x04, 0x0a
        /*00d6*/ 	.short	(.L_1166 - .L_1165)
	.align		4
.L_1165:
        /*00d8*/ 	.word	index@(.nv.constant0._ZN5flash24flash_fwd_splitkv_kernelI23Flash_fwd_kernel_traitsILi128ELi64ELi128ELi4ELb0ELb0EN7cutlass6half_tE19Flash_kernel_traitsILi128ELi64ELi128ELi4ES3_EELb1ELb0ELb0ELb0ELb1ELb1ELb1ELb0EEEvNS_16Flash_fwd_paramsE)
        /*00dc*/ 	.short	0x0210
        /*00de*/ 	.short	0x01d0


	//----- nvinfo : EIATTR_SW_WAR
	.align		4
.L_1166:
        /*00e0*/ 	.byte	0x04, 0x36
        /*00e2*/ 	.short	(.L_1168 - .L_1167)
.L_1167:
        /*00e4*/ 	.word	0x00000008
.L_1168:


//--------------------- .nv.info._ZN5flash24flash_fwd_splitkv_kernelI23Flash_fwd_kernel_traitsILi128ELi64ELi128ELi4ELb0ELb0EN7cutlass6half_tE19Flash_kernel_traitsILi128ELi64ELi128ELi4ES3_EELb1ELb0ELb1ELb0ELb0ELb0ELb1ELb0EEEvNS_16Flash_fwd_paramsE --------------------------
	.section	.nv.info._ZN5flash24flash_fwd_splitkv_kernelI23Flash_fwd_kernel_traitsILi128ELi64ELi128ELi4ELb0ELb0EN7cutlass6half_tE19Flash_kernel_traitsILi128ELi64ELi128ELi4ES3_EELb1ELb0ELb1ELb0ELb0ELb0ELb1ELb0EEEvNS_16Flash_fwd_paramsE,"",@"SHT_CUDA_INFO"
	.sectionflags	@""
	.align	4


	//----- nvinfo : EIATTR_CUDA_API_VERSION
	.align		4
        /*0000*/ 	.byte	0x04, 0x37
        /*0002*/ 	.short	(.L_1170 - .L_1169)
.L_1169:
        /*0004*/ 	.word	0x00000082


	//----- nvinfo : EIATTR_KPARAM_INFO
	.align		4
.L_1170:
        /*0008*/ 	.byte	0x04, 0x17
        /*000a*/ 	.short	(.L_1172 - .L_1171)
.L_1171:
        /*000c*/ 	.word	0x00000000
        /*0010*/ 	.short	0x0000
        /*0012*/ 	.short	0x0000
        /*0014*/ 	.byte	0x00, 0xf0, 0x41, 0x07


	//----- nvinfo : EIATTR_SPARSE_MMA_MASK
	.align		4
.L_1172:
        /*0018*/ 	.byte	0x03, 0x50
        /*001a*/ 	.short	0x0000


	//----- nvinfo : EIATTR_MAXREG_COUNT
	.align		4
        /*001c*/ 	.byte	0x03, 0x1b
        /*001e*/ 	.short	0x00ff


	//----- nvinfo : EIATTR_NUM_BARRIERS
	.align		4
        /*0020*/ 	.byte	0x02, 0x4c
        /*0022*/ 	.byte	0x01
	.zero		1


	//----- nvinfo : EIATTR_MERCURY_ISA_VERSION
	.align		4
        /*0024*/ 	.byte	0x03, 0x5f
        /*0026*/ 	.short	0x0101


	//----- nvinfo : EIATTR_COOP_GROUP_MASK_REGIDS
	.align		4
        /*0028*/ 	.byte	0x04, 0x29
        /*002a*/ 	.short	(.L_1174 - .L_1173)


	//   ....[0]....
.L_1173:
        /*002c*/ 	.word	0xffffffff


	//   ....[1]....
        /*0030*/ 	.word	0xffffffff


	//   ....[2]....
        /*0034*/ 	.word	0xffffffff


	//   ....[3]....
        /*0038*/ 	.word	0xffffffff


	//   ....[4]....
        /*003c*/ 	.word	0xffffffff


	//   ....[5]....
        /*0040*/ 	.word	0xffffffff


	//   ....[6]....
        /*0044*/ 	.word	0xffffffff


	//   ....[7]....
        /*0048*/ 	.word	0xffffffff


	//   ....[8]....
        /*004c*/ 	.word	0xffffffff


	//   ....[9]....
        /*0050*/ 	.word	0xffffffff


	//   ....[10]....
        /*0054*/ 	.word	0xffffffff


	//   ....[11]....
        /*0058*/ 	.word	0xffffffff


	//   ....[12]....
        /*005c*/ 	.word	0xffffffff


	//   ....[13]....
        /*0060*/ 	.word	0xffffffff


	//   ....[14]....
        /*0064*/ 	.word	0xffffffff


	//   ....[15]....
        /*0068*/ 	.word	0xffffffff


	//----- nvinfo : EIATTR_COOP_GROUP_INSTR_OFFSETS
	.align		4
.L_1174:
        /*006c*/ 	.byte	0x04, 0x28
        /*006e*/ 	.short	(.L_1176 - .L_1175)


	//   ....[0]....
.L_1175:
        /*0070*/ 	.word	0x000077e0


	//   ....[1]....
        /*0074*/ 	.word	0x00007800


	//   ....[2]....
        /*0078*/ 	.word	0x000078a0


	//   ....[3]....
        /*007c*/ 	.word	0x000078b0


	//   ....[4]....
        /*0080*/ 	.word	0x0000ced0


	//   ....[5]....
        /*0084*/ 	.word	0x0000cee0


	//   ....[6]....
        /*0088*/ 	.word	0x0000cf10


	//   ....[7]....
        /*008c*/ 	.word	0x0000cf20


	//   ....[8]....
        /*0090*/ 	.word	0x00012080


	//   ....[9]....
        /*0094*/ 	.word	0x00012090


	//   ....[10]....
        /*0098*/ 	.word	0x000120c0


	//   ....[11]....
        /*009c*/ 	.word	0x000120d0


	//   ....[12]....
        /*00a0*/ 	.word	0x00013ff0


	//   ....[13]....
        /*00a4*/ 	.word	0x00014030


	//   ....[14]....
        /*00a8*/ 	.word	0x000140c0


	//   ....[15]....
        /*00ac*/ 	.word	0x000140d0


	//----- nvinfo : EIATTR_EXIT_INSTR_OFFSETS
	.align		4
.L_1176:
        /*00b0*/ 	.byte	0x04, 0x1c
        /*00b2*/ 	.short	(.L_1178 - .L_1177)


	//   ....[0]....
.L_1177:
        /*00b4*/ 	.word	0x00000440


	//   ....[1]....
        /*00b8*/ 	.word	0x00000fc0


	//   ....[2]....
        /*00bc*/ 	.word	0x00000ff0


	//   ....[3]....
        /*00c0*/ 	.word	0x000153a0


	//   ....[4]....
        /*00c4*/ 	.word	0x000153f0


	//   ....[5]....
        /*00c8*/ 	.word	0x00015410


	//----- nvinfo : EIATTR_CRS_STACK_SIZE
	.align		4
.L_1178:
        /*00cc*/ 	.byte	0x04, 0x1e
        /*00ce*/ 	.short	(.L_1180 - .L_1179)
.L_1179:
        /*00d0*/ 	.word	0x00000000


	//----- nvinfo : EIATTR_CBANK_PARAM_SIZE
	.align		4
.L_1180:
        /*00d4*/ 	.byte	0x03, 0x19
        /*00d6*/ 	.short	0x01d0


	//----- nvinfo : EIATTR_PARAM_CBANK
	.align		4
        /*00d8*/ 	.byte	0x04, 0x0a
        /*00da*/ 	.short	(.L_1182 - .L_1181)
	.align		4
.L_1181:
        /*00dc*/ 	.word	index@(.nv.constant0._ZN5flash24flash_fwd_splitkv_kernelI23Flash_fwd_kernel_traitsILi128ELi64ELi128ELi4ELb0ELb0EN7cutlass6half_tE19Flash_kernel_traitsILi128ELi64ELi128ELi4ES3_EELb1ELb0ELb1ELb0ELb0ELb0ELb1ELb0EEEvNS_16Flash_fwd_paramsE)
        /*00e0*/ 	.short	0x0210
        /*00e2*/ 	.short	0x01d0


	//----- nvinfo : EIATTR_SW_WAR
	.align		4
.L_1182:
        /*00e4*/ 	.byte	0x04, 0x36
        /*00e6*/ 	.short	(.L_1184 - .L_1183)
.L_1183:
        /*00e8*/ 	.word	0x00000008
.L_1184:


//--------------------- .nv.info._ZN5flash24flash_fwd_splitkv_kernelI23Flash_fwd_kernel_traitsILi128ELi64ELi128ELi4ELb0ELb0EN7cutlass6half_tE19Flash_kernel_traitsILi128ELi64ELi128ELi4ES3_EELb1ELb0ELb1ELb0ELb0ELb1ELb1ELb0EEEvNS_16Flash_fwd_paramsE --------------------------
	.section	.nv.info._ZN5flash24flash_fwd_splitkv_kernelI23Flash_fwd_kernel_traitsILi128ELi64ELi128ELi4ELb0ELb0EN7cutlass6half_tE19Flash_kernel_traitsILi128ELi64ELi128ELi4ES3_EELb1ELb0ELb1ELb0ELb0ELb1ELb1ELb0EEEvNS_16Flash_fwd_paramsE,"",@"SHT_CUDA_INFO"
	.sectionflags	@""
	.align	4


	//----- nvinfo : EIATTR_CUDA_API_VERSION
	.align		4
        /*0000*/ 	.byte	0x04, 0x37
        /*0002*/ 	.short	(.L_1186 - .L_1185)
.L_1185:
        /*0004*/ 	.word	0x00000082


	//----- nvinfo : EIATTR_KPARAM_INFO
	.align		4
.L_1186:
        /*0008*/ 	.byte	0x04, 0x17
        /*000a*/ 	.short	(.L_1188 - .L_1187)
.L_1187:
        /*000c*/ 	.word	0x00000000
        /*0010*/ 	.short	0x0000
        /*0012*/ 	.short	0x0000
        /*0014*/ 	.byte	0x00, 0xf0, 0x41, 0x07


	//----- nvinfo : EIATTR_SPARSE_MMA_MASK
	.align		4
.L_1188:
        /*0018*/ 	.byte	0x03, 0x50
        /*001a*/ 	.short	0x0000


	//----- nvinfo : EIATTR_MAXREG_COUNT
	.align		4
        /*001c*/ 	.byte	0x03, 0x1b
        /*001e*/ 	.short	0x00ff


	//----- nvinfo : EIATTR_NUM_BARRIERS
	.align		4
        /*0020*/ 	.byte	0x02, 0x4c
        /*0022*/ 	.byte	0x01
	.zero		1


	//----- nvinfo : EIATTR_MERCURY_ISA_VERSION
	.align		4
        /*0024*/ 	.byte	0x03, 0x5f
        /*0026*/ 	.short	0x0101


	//----- nvinfo : EIATTR_COOP_GROUP_MASK_REGIDS
	.align		4
        /*0028*/ 	.byte	0x04, 0x29
        /*002a*/ 	.short	(.L_1190 - .L_1189)


	//   ....[0]....
.L_1189:
        /*002c*/ 	.word	0xffffffff


	//   ....[1]....
        /*0030*/ 	.word	0xffffffff


	//   ....[2]....
        /*0034*/ 	.word	0xffffffff


	//   ....[3]....
        /*0038*/ 	.word	0xffffffff


	//   ....[4]....
        /*003c*/ 	.word	0xffffffff


	//   ....[5]....
        /*0040*/ 	.word	0xffffffff


	//   ....[6]....
        /*0044*/ 	.word	0xffffffff


	//   ....[7]....
        /*0048*/ 	.word	0xffffffff


	//   ....[8]....
        /*004c*/ 	.word	0xffffffff


	//   ....[9]....
        /*0050*/ 	.word	0xffffffff


	//   ....[10]....
        /*0054*/ 	.word	0xffffffff


	//   ....[11]....
        /*0058*/ 	.word	0xffffffff


	//   ....[12]....
        /*005c*/ 	.word	0xffffffff


	//   ....[13]....
        /*0060*/ 	.word	0xffffffff


	//   ....[14]....
        /*0064*/ 	.word	0xffffffff


	//   ....[15]....
        /*0068*/ 	.word	0xffffffff


	//----- nvinfo : EIATTR_COOP_GROUP_INSTR_OFFSETS
	.align		4
.L_1190:
        /*006c*/ 	.byte	0x04, 0x28
        /*006e*/ 	.short	(.L_1192 - .L_1191)


	//   ....[0]....
.L_1191:
        /*0070*/ 	.word	0x00008060


	//   ....[1]....
        /*0074*/ 	.word	0x00008080


	//   ....[2]....
        /*0078*/ 	.word	0x00008120


	//   ....[3]....
        /*007c*/ 	.word	0x00008130


	//   ....[4]....
        /*0080*/ 	.word	0x0000dee0


	//   ....[5]....
        /*0084*/ 	.word	0x0000def0


	//   ....[6]....
        /*0088*/ 	.word	0x0000df20


	//   ....[7]....
        /*008c*/ 	.word	0x0000df30


	//   ....[8]....
        /*0090*/ 	.word	0x00013920


	//   ....[9]....
        /*0094*/ 	.word	0x00013940


	//   ....[10]....
        /*0098*/ 	.word	0x00013970


	//   ....[11]....
        /*009c*/ 	.word	0x00013980


	//   ....[12]....
        /*00a0*/ 	.word	0x00015850


	//   ....[13]....
        /*00a4*/ 	.word	0x000158c0


	//   ....[14]....
        /*00a8*/ 	.word	0x00015910


	//   ....[15]....
        /*00ac*/ 	.word	0x00015940


	//----- nvinfo : EIATTR_EXIT_INSTR_OFFSETS
	.align		4
.L_1192:
        /*00b0*/ 	.byte	0x04, 0x1c
        /*00b2*/ 	.short	(.L_1194 - .L_1193)


	//   ....[0]....
.L_1193:
        /*00b4*/ 	.word	0x00000440


	//   ....[1]....
        /*00b8*/ 	.word	0x00000fc0


	//   ....[2]....
        /*00bc*/ 	.word	0x00000ff0


	//   ....[3]....
        /*00c0*/ 	.word	0x00016c00


	//   ....[4]....
        /*00c4*/ 	.word	0x00016c50


	//   ....[5]....
        /*00c8*/ 	.word	0x00016c70


	//----- nvinfo : EIATTR_CRS_STACK_SIZE
	.align		4
.L_1194:
        /*00cc*/ 	.byte	0x04, 0x1e
        /*00ce*/ 	.short	(.L_1196 - .L_1195)
.L_1195:
        /*00d0*/ 	.word	0x00000000


	//----- nvinfo : EIATTR_CBANK_PARAM_SIZE
	.align		4
.L_1196:
        /*00d4*/ 	.byte	0x03, 0x19
        /*00d6*/ 	.short	0x01d0


	//----- nvinfo : EIATTR_PARAM_CBANK
	.align		4
        /*00d8*/ 	.byte	0x04, 0x0a
        /*00da*/ 	.short	(.L_1198 - .L_1197)
	.align		4
.L_1197:
        /*00dc*/ 	.word	index@(.nv.constant0._ZN5flash24flash_fwd_splitkv_kernelI23Flash_fwd_kernel_traitsILi128ELi64ELi128ELi4ELb0ELb0EN7cutlass6half_tE19Flash_kernel_traitsILi128ELi64ELi128ELi4ES3_EELb1ELb0ELb1ELb0ELb0ELb1ELb1ELb0EEEvNS_16Flash_fwd_paramsE)
        /*00e0*/ 	.short	0x0210
        /*00e2*/ 	.short	0x01d0


	//----- nvinfo : EIATTR_SW_WAR
	.align		4
.L_1198:
        /*00e4*/ 	.byte	0x04, 0x36
        /*00e6*/ 	.short	(.L_1200 - .L_1199)
.L_1199:
        /*00e8*/ 	.word	0x00000008
.L_1200:


//--------------------- .nv.info._ZN5flash24flash_fwd_splitkv_kernelI23Flash_fwd_kernel_traitsILi128ELi64ELi128ELi4ELb0ELb0EN7cutlass6half_tE19Flash_kernel_traitsILi128ELi64ELi128ELi4ES3_EELb1ELb0ELb0ELb0ELb1ELb0ELb1ELb1EEEvNS_16Flash_fwd_paramsE --------------------------
	.section	.nv.info._ZN5flash24flash_fwd_splitkv_kernelI23Flash_fwd_kernel_traitsILi128ELi64ELi128ELi4ELb0ELb0EN7cutlass6half_tE19Flash_kernel_traitsILi128ELi64ELi128ELi4ES3_EELb1ELb0ELb0ELb0ELb1ELb0ELb1ELb1EEEvNS_16Flash_fwd_paramsE,"",@"SHT_CUDA_INFO"
	.sectionflags	@""
	.align	4


	//----- nvinfo : EIATTR_CUDA_API_VERSION
	.align		4
        /*0000*/ 	.byte	0x04, 0x37
        /*0002*/ 	.short	(.L_1202 - .L_1201)
.L_1201:
        /*0004*/ 	.word	0x00000082


	//----- nvinfo : EIATTR_KPARAM_INFO
	.align		4
.L_1202:
        /*0008*/ 	.byte	0x04, 0x17
        /*000a*/ 	.short	(.L_1204 - .L_1203)
.L_1203:
        /*000c*/ 	.word	0x00000000
        /*0010*/ 	.short	0x0000
        /*0012*/ 	.short	0x0000
        /*0014*/ 	.byte	0x00, 0xf0, 0x41, 0x07


	//----- nvinfo : EIATTR_SPARSE_MMA_MASK
	.align		4
.L_1204:
        /*0018*/ 	.byte	0x03, 0x50
        /*001a*/ 	.short	0x0000


	//----- nvinfo : EIATTR_MAXREG_COUNT
	.align		4
        /*001c*/ 	.byte	0x03, 0x1b
        /*001e*/ 	.short	0x00ff


	//----- nvinfo : EIATTR_NUM_BARRIERS
	.align		4
        /*0020*/ 	.byte	0x02, 0x4c
        /*0022*/ 	.byte	0x01
	.zero		1


	//----- nvinfo : EIATTR_MERCURY_ISA_VERSION
	.align		4
        /*0024*/ 	.byte	0x03, 0x5f
        /*0026*/ 	.short	0x0101


	//----- nvinfo : EIATTR_COOP_GROUP_MASK_REGIDS
	.align		4
        /*0028*/ 	.byte	0x04, 0x29
        /*002a*/ 	.short	(.L_1206 - .L_1205)


	//   ....[0]....
.L_1205:
        /*002c*/ 	.word	0xffffffff


	//   ....[1]....
        /*0030*/ 	.word	0xffffffff


	//   ....[2]....
        /*0034*/ 	.word	0xffffffff


	//   ....[3]....
        /*0038*/ 	.word	0xffffffff


	//   ....[4]....
        /*003c*/ 	.word	0xffffffff


	//   ....[5]....
        /*0040*/ 	.word	0xffffffff


	//   ....[6]....
        /*0044*/ 	.word	0xffffffff


	//   ....[7]....
        /*0048*/ 	.word	0xffffffff


	//   ....[8]....
        /*004c*/ 	.word	0xffffffff


	//   ....[9]....
        /*0050*/ 	.word	0xffffffff


	//   ....[10]....
        /*0054*/ 	.word	0xffffffff


	//   ....[11]....
        /*0058*/ 	.word	0xffffffff


	//   ....[12]....
        /*005c*/ 	.word	0xffffffff


	//   ....[13]....
        /*0060*/ 	.word	0xffffffff


	//   ....[14]....
        /*0064*/ 	.word	0xffffffff


	//   ....[15]....
        /*0068*/ 	.word	0xffffffff


	//----- nvinfo : EIATTR_COOP_GROUP_INSTR_OFFSETS
	.align		4
.L_1206:
        /*006c*/ 	.byte	0x04, 0x28
        /*006e*/ 	.short	(.L_1208 - .L_1207)


	//   ....[0]....
.L_1207:
        /*0070*/ 	.word	0x000160a0


	//   ....[1]....
        /*0074*/ 	.word	0x000160c0


	//   ....[2]....
        /*0078*/ 	.word	0x00016160


	//   ....[3]....
        /*007c*/ 	.word	0x00016170


	//   ....[4]....
        /*0080*/ 	.word	0x0001a520


	//   ....[5]....
        /*0084*/ 	.word	0x0001a530


	//   ....[6]....
        /*0088*/ 	.word	0x0001a560


	//   ....[7]....
        /*008c*/ 	.word	0x0001a570


	//   ....[8]....
        /*0090*/ 	.word	0x0001e340


	//   ....[9]....
        /*0094*/ 	.word	0x0001e360


	//   ....[10]....
        /*0098*/ 	.word	0x0001e3a0


	//   ....[11]....
        /*009c*/ 	.word	0x0001e3b0


	//   ....[12]....
        /*00a0*/ 	.word	0x000202b0


	//   ....[13]....
        /*00a4*/ 	.word	0x000202f0


	//   ....[14]....
        /*00a8*/ 	.word	0x000203c0


	//   ....[15]....
        /*00ac*/ 	.word	0x000203d0


	//----- nvinfo : EIATTR_EXIT_INSTR_OFFSETS
	.align		4
.L_1208:
        /*00b0*/ 	.byte	0x04, 0x1c
        /*00b2*/ 	.short	(.L_1210 - .L_1209)


	//   ....[0]....
.L_1209:
        /*00b4*/ 	.word	0x00000440


	//   ....[1]....
        /*00b8*/ 	.word	0x00000ce0


	//   ....[2]....
        /*00bc*/ 	.word	0x00000d10


	//   ....[3]....
        /*00c0*/ 	.word	0x000212f0


	//   ....[4]....
        /*00c4*/ 	.word	0x00021320


	//----- nvinfo : EIATTR_CRS_STACK_SIZE
	.align		4
.L_1210:
        /*00c8*/ 	.byte	0x04, 0x1e
        /*00ca*/ 	.short	(.L_1212 - .L_1211)
.L_1211:
        /*00cc*/ 	.word	0x00000000


	//----- nvinfo : EIATTR_CBANK_PARAM_SIZE
	.align		4
.L_1212:
        /*00d0*/ 	.byte	0x03, 0x19
        /*00d2*/ 	.short	0x01d0


	//----- nvinfo : EIATTR_PARAM_CBANK
	.align		4
        /*00d4*/ 	.byte	0x04, 0x0a
        /*00d6*/ 	.short	(.L_1214 - .L_1213)
	.align		4
.L_1213:
        /*00d8*/ 	.word	index@(.nv.constant0._ZN5flash24flash_fwd_splitkv_kernelI23Flash_fwd_kernel_traitsILi128ELi64ELi128ELi4ELb0ELb0EN7cutlass6half_tE19Flash_kernel_traitsILi128ELi64ELi128ELi4ES3_EELb1ELb0ELb0ELb0ELb1ELb0ELb1ELb1EEEvNS_16Flash_fwd_paramsE)
        /*00dc*/ 	.short	0x0210
        /*00de*/ 	.short	0x01d0


	//----- nvinfo : EIATTR_SW_WAR
	.align		4
.L_1214:
        /*00e0*/ 	.byte	0x04, 0x36
        /*00e2*/ 	.short	(.L_1216 - .L_1215)
.L_1215:
        /*00e4*/ 	.word	0x00000008
.L_1216:


//--------------------- .nv.info._ZN5flash24flash_fwd_splitkv_kernelI23Flash_fwd_kernel_traitsILi128ELi64ELi128ELi4ELb0ELb0EN7cutlass6half_tE19Flash_kernel_traitsILi128ELi64ELi128ELi4ES3_EELb1ELb0ELb0ELb0ELb1ELb1ELb1ELb1EEEvNS_16Flash_fwd_paramsE --------------------------
	.section	.nv.info._ZN5flash24flash_fwd_splitkv_kernelI23Flash_fwd_kernel_traitsILi128ELi64ELi128ELi4ELb0ELb0EN7cutlass6half_tE19Flash_kernel_traitsILi128ELi64ELi128ELi4ES3_EELb1ELb0ELb0ELb0ELb1ELb1ELb1ELb1EEEvNS_16Flash_fwd_paramsE,"",@"SHT_CUDA_INFO"
	.sectionflags	@""
	.align	4


	//----- nvinfo : EIATTR_CUDA_API_VERSION
	.align		4
        /*0000*/ 	.byte	0x04, 0x37
        /*0002*/ 	.short	(.L_1218 - .L_1217)
.L_1217:
        /*0004*/ 	.word	0x00000082


	//----- nvinfo : EIATTR_KPARAM_INFO
	.align		4
.L_1218:
        /*0008*/ 	.byte	0x04, 0x17
        /*000a*/ 	.short	(.L_1220 - .L_1219)
.L_1219:
        /*000c*/ 	.word	0x00000000
        /*0010*/ 	.short	0x0000
        /*0012*/ 	.short	0x0000
        /*0014*/ 	.byte	0x00, 0xf0, 0x41, 0x07


	//----- nvinfo : EIATTR_SPARSE_MMA_MASK
	.align		4
.L_1220:
        /*0018*/ 	.byte	0x03, 0x50
        /*001a*/ 	.short	0x0000


	//----- nvinfo : EIATTR_MAXREG_COUNT
	.align		4
        /*001c*/ 	.byte	0x03, 0x1b
        /*001e*/ 	.short	0x00ff


	//----- nvinfo : EIATTR_NUM_BARRIERS
	.align		4
        /*0020*/ 	.byte	0x02, 0x4c
        /*0022*/ 	.byte	0x01
	.zero		1


	//----- nvinfo : EIATTR_MERCURY_ISA_VERSION
	.align		4
        /*0024*/ 	.byte	0x03, 0x5f
        /*0026*/ 	.short	0x0101


	//----- nvinfo : EIATTR_COOP_GROUP_MASK_REGIDS
	.align		4
        /*0028*/ 	.byte	0x04, 0x29
        /*002a*/ 	.short	(.L_1222 - .L_1221)


	//   ....[0]....
.L_1221:
        /*002c*/ 	.word	0xffffffff


	//   ....[1]....
        /*0030*/ 	.word	0xffffffff


	//   ....[2]....
        /*0034*/ 	.word	0xffffffff


	//   ....[3]....
        /*0038*/ 	.word	0xffffffff


	//   ....[4]....
        /*003c*/ 	.word	0xffffffff


	//   ....[5]....
        /*0040*/ 	.word	0xffffffff


	//   ....[6]....
        /*0044*/ 	.word	0xffffffff


	//   ....[7]....
        /*0048*/ 	.word	0xffffffff


	//   ....[8]....
        /*004c*/ 	.word	0xffffffff


	//   ....[9]....
        /*0050*/ 	.word	0xffffffff


	//   ....[10]....
        /*0054*/ 	.word	0xffffffff


	//   ....[11]....
        /*0058*/ 	.word	0xffffffff


	//   ....[12]....
        /*005c*/ 	.word	0xffffffff


	//   ....[13]....
        /*0060*/ 	.word	0xffffffff


	//   ....[14]....
        /*0064*/ 	.word	0xffffffff


	//   ....[15]....
        /*0068*/ 	.word	0xffffffff


	//----- nvinfo : EIATTR_COOP_GROUP_INSTR_OFFSETS
	.align		4
.L_1222:
        /*006c*/ 	.byte	0x04, 0x28
        /*006e*/ 	.short	(.L_1224 - .L_1223)


	//   ....[0]....
.L_1223:
        /*0070*/ 	.word	0x000168b0


	//   ....[1]....
        /*0074*/ 	.word	0x000168d0


	//   ....[2]....
        /*0078*/ 	.word	0x00016970


	//   ....[3]....
        /*007c*/ 	.word	0x00016980


	//   ....[4]....
        /*0080*/ 	.word	0x0001b590


	//   ....[5]....
        /*0084*/ 	.word	0x0001b5a0


	//   ....[6]....
        /*0088*/ 	.word	0x0001b5d0


	//   ....[7]....
        /*008c*/ 	.word	0x0001b5e0


	//   ....[8]....
        /*0090*/ 	.word	0x0001fc50


	//   ....[9]....
        /*0094*/ 	.word	0x0001fc70


	//   ....[10]....
        /*0098*/ 	.word	0x0001fca0


	//   ....[11]....
        /*009c*/ 	.word	0x0001fcb0


	//   ....[12]....
        /*00a0*/ 	.word	0x00021b70


	//   ....[13]....
        /*00a4*/ 	.word	0x00021bb0


	//   ....[14]....
        /*00a8*/ 	.word	0x00021ca0


	//   ....[15]....
        /*00ac*/ 	.word	0x00021cb0


	//----- nvinfo : EIATTR_EXIT_INSTR_OFFSETS
	.align		4
.L_1224:
        /*00b0*/ 	.byte	0x04, 0x1c
        /*00b2*/ 	.short	(.L_1226 - .L_1225)


	//   ....[0]....
.L_1225:
        /*00b4*/ 	.word	0x00000440


	//   ....[1]....
        /*00b8*/ 	.word	0x00000ce0


	//   ....[2]....
        /*00bc*/ 	.word	0x00000d10


	//   ....[3]....
        /*00c0*/ 	.word	0x00022bb0


	//   ....[4]....
        /*00c4*/ 	.word	0x00022be0


	//----- nvinfo : EIATTR_CRS_STACK_SIZE
	.align		4
.L_1226:
        /*00c8*/ 	.byte	0x04, 0x1e
        /*00ca*/ 	.short	(.L_1228 - .L_1227)
.L_1227:
        /*00cc*/ 	.word	0x00000000


	//----- nvinfo : EIATTR_CBANK_PARAM_SIZE
	.align		4
.L_1228:
        /*00d0*/ 	.byte	0x03, 0x19
        /*00d2*/ 	.short	0x01d0


	//----- nvinfo : EIATTR_PARAM_CBANK
	.align		4
        /*00d4*/ 	.byte	0x04, 0x0a
        /*00d6*/ 	.short	(.L_1230 - .L_1229)
	.align		4
.L_1229:
        /*00d8*/ 	.word	index@(.nv.constant0._ZN5flash24flash_fwd_splitkv_kernelI23Flash_fwd_kernel_traitsILi128ELi64ELi128ELi4ELb0ELb0EN7cutlass6half_tE19Flash_kernel_traitsILi128ELi64ELi128ELi4ES3_EELb1ELb0ELb0ELb0ELb1ELb1ELb1ELb1EEEvNS_16Flash_fwd_paramsE)
        /*00dc*/ 	.short	0x0210
        /*00de*/ 	.short	0x01d0


	//----- nvinfo : EIATTR_SW_WAR
	.align		4
.L_1230:
        /*00e0*/ 	.byte	0x04, 0x36
        /*00e2*/ 	.short	(.L_1232 - .L_1231)
.L_1231:
        /*00e4*/ 	.word	0x00000008
.L_1232:


//--------------------- .nv.info._ZN5flash24flash_fwd_splitkv_kernelI23Flash_fwd_kernel_traitsILi128ELi64ELi128ELi4ELb0ELb0EN7cutlass6half_tE19Flash_kernel_traitsILi128ELi64ELi128ELi4ES3_EELb1ELb0ELb1ELb0ELb0ELb0ELb1ELb1EEEvNS_16Flash_fwd_paramsE --------------------------
	.section	.nv.info._ZN5flash24flash_fwd_splitkv_kernelI23Flash_fwd_kernel_traitsILi128ELi64ELi128ELi4ELb0ELb0EN7cutlass6half_tE19Flash_kernel_traitsILi128ELi64ELi128ELi4ES3_EELb1ELb0ELb1ELb0ELb0ELb0ELb1ELb1EEEvNS_16Flash_fwd_paramsE,"",@"SHT_CUDA_INFO"
	.sectionflags	@""
	.align	4


	//----- nvinfo : EIATTR_CUDA_API_VERSION
	.align		4
        /*0000*/ 	.byte	0x04, 0x37
        /*0002*/ 	.short	(.L_1234 - .L_1233)
.L_1233:
        /*0004*/ 	.word	0x00000082


	//----- nvinfo : EIATTR_KPARAM_INFO
	.align		4
.L_1234:
        /*0008*/ 	.byte	0x04, 0x17
        /*000a*/ 	.short	(.L_1236 - .L_1235)
.L_1235:
        /*000c*/ 	.word	0x00000000
        /*0010*/ 	.short	0x0000
        /*0012*/ 	.short	0x0000
        /*0014*/ 	.byte	0x00, 0xf0, 0x41, 0x07


	//----- nvinfo : EIATTR_SPARSE_MMA_MASK
	.align		4
.L_1236:
        /*0018*/ 	.byte	0x03, 0x50
        /*001a*/ 	.short	0x0000


	//----- nvinfo : EIATTR_MAXREG_COUNT
	.align		4
        /*001c*/ 	.byte	0x03, 0x1b
        /*001e*/ 	.short	0x00ff


	//----- nvinfo : EIATTR_NUM_BARRIERS
	.align		4
        /*0020*/ 	.byte	0x02, 0x4c
        /*0022*/ 	.byte	0x01
	.zero		1


	//----- nvinfo : EIATTR_MERCURY_ISA_VERSION
	.align		4
        /*0024*/ 	.byte	0x03, 0x5f
        /*0026*/ 	.short	0x0101


	//----- nvinfo : EIATTR_COOP_GROUP_MASK_REGIDS
	.align		4
        /*0028*/ 	.byte	0x04, 0x29
        /*002a*/ 	.short	(.L_1238 - .L_1237)


	//   ....[0]....
.L_1237:
        /*002c*/ 	.word	0xffffffff


	//   ....[1]....
        /*0030*/ 	.word	0xffffffff


	//   ....[2]....
        /*0034*/ 	.word	0xffffffff


	//   ....[3]....
        /*0038*/ 	.word	0xffffffff


	//   ....[4]....
        /*003c*/ 	.word	0xffffffff


	//   ....[5]....
        /*0040*/ 	.word	0xffffffff


	//   ....[6]....
        /*0044*/ 	.word	0xffffffff


	//   ....[7]....
        /*0048*/ 	.word	0xffffffff


	//   ....[8]....
        /*004c*/ 	.word	0xffffffff


	//   ....[9]....
        /*0050*/ 	.word	0xffffffff


	//   ....[10]....
        /*0054*/ 	.word	0xffffffff


	//   ....[11]....
        /*0058*/ 	.word	0xffffffff


	//   ....[12]....
        /*005c*/ 	.word	0xffffffff


	//   ....[13]....
        /*0060*/ 	.word	0xffffffff


	//   ....[14]....
        /*0064*/ 	.word	0xffffffff


	//   ....[15]....
        /*0068*/ 	.word	0xffffffff


	//   ....[16]....
        /*006c*/ 	.word	0x0500000c


	//   ....[17]....
        /*0070*/ 	.word	0x0500000c


	//   ....[18]....
        /*0074*/ 	.word	0x0500000c


	//   ....[19]....
        /*0078*/ 	.word	0x0500000c


	//----- nvinfo : EIATTR_COOP_GROUP_INSTR_OFFSETS
	.align		4
.L_1238:
        /*007c*/ 	.byte	0x04, 0x28
        /*007e*/ 	.short	(.L_1240 - .L_1239)


	//   ....[0]....
.L_1239:
        /*0080*/ 	.word	0x000190f0


	//   ....[1]....
        /*0084*/ 	.word	0x00019140


	//   ....[2]....
        /*0088*/ 	.word	0x00019160


	//   ....[3]....
        /*008c*/ 	.word	0x00019180


	//   ....[4]....
        /*0090*/ 	.word	0x0001e5c0


	//   ....[5]....
        /*0094*/ 	.word	0x0001e610


	//   ....[6]....
        /*0098*/ 	.word	0x0001e630


	//   ....[7]....
        /*009c*/ 	.word	0x0001e650


	//   ....[8]....
        /*00a0*/ 	.word	0x00023ca0


	//   ....[9]....
        /*00a4*/ 	.word	0x00023cb0


	//   ....[10]....
        /*00a8*/ 	.word	0x00023ce0


	//   ....[11]....
        /*00ac*/ 	.word	0x00023cf0


	//   ....[12]....
        /*00b0*/ 	.word	0x00025d10


	//   ....[13]....
        /*00b4*/ 	.word	0x00025d20


	//   ....[14]....
        /*00b8*/ 	.word	0x00025d50


	//   ....[15]....
        /*00bc*/ 	.word	0x00025d60


	//   ....[16]....
        /*00c0*/ 	.word	0x00027300


	//   ....[17]....
        /*00c4*/ 	.word	0x00027370


	//   ....[18]....
        /*00c8*/ 	.word	0x000273d0


	//   ....[19]....
        /*00cc*/ 	.word	0x00027440


	//----- nvinfo : EIATTR_EXIT_INSTR_OFFSETS
	.align		4
.L_1240:
        /*00d0*/ 	.byte	0x04, 0x1c
        /*00d2*/ 	.short	(.L_1242 - .L_1241)


	//   ....[0]....
.L_1241:
        /*00d4*/ 	.word	0x000001f0


	//----- nvinfo : EIATTR_CRS_STACK_SIZE
	.align		4
.L_1242:
        /*00d8*/ 	.byte	0x04, 0x1e
        /*00da*/ 	.short	(.L_1244 - .L_1243)
.L_1243:
        /*00dc*/ 	.word	0x00000000


	//----- nvinfo : EIATTR_CBANK_PARAM_SIZE
	.align		4
.L_1244:
        /*00e0*/ 	.byte	0x03, 0x19
        /*00e2*/ 	.short	0x01d0


	//----- nvinfo : EIATTR_PARAM_CBANK
	.align		4
        /*00e4*/ 	.byte	0x04, 0x0a
        /*00e6*/ 	.short	(.L_1246 - .L_1245)
	.align		4
.L_1245:
        /*00e8*/ 	.word	index@(.nv.constant0._ZN5flash24flash_fwd_splitkv_kernelI23Flash_fwd_kernel_traitsILi128ELi64ELi128ELi4ELb0ELb0EN7cutlass6half_tE19Flash_kernel_traitsILi128ELi64ELi128ELi4ES3_EELb1ELb0ELb1ELb0ELb0ELb0ELb1ELb1EEEvNS_16Flash_fwd_paramsE)
        /*00ec*/ 	.short	0x0210
        /*00ee*/ 	.short	0x01d0


	//----- nvinfo : EIATTR_SW_WAR
	.align		4
.L_1246:
        /*00f0*/ 	.byte	0x04, 0x36
        /*00f2*/ 	.short	(.L_1248 - .L_1247)
.L_1247:
        /*00f4*/ 	.word	0x00000008
.L_1248:


//--------------------- .nv.info._ZN5flash24flash_fwd_splitkv_kernelI23Flash_fwd_kernel_traitsILi128ELi64ELi128ELi4ELb0ELb0EN7cutlass6half_tE19Flash_kernel_traitsILi128ELi64ELi128ELi4ES3_EELb1ELb0ELb1ELb0ELb0ELb1ELb1ELb1EEEvNS_16Flash_fwd_paramsE --------------------------
	.section	.nv.info._ZN5flash24flash_fwd_splitkv_kernelI23Flash_fwd_kernel_traitsILi128ELi64ELi128ELi4ELb0ELb0EN7cutlass6half_tE19Flash_kernel_traitsILi128ELi64ELi128ELi4ES3_EELb1ELb0ELb1ELb0ELb0ELb1ELb1ELb1EEEvNS_16Flash_fwd_paramsE,"",@"SHT_CUDA_INFO"
	.sectionflags	@""
	.align	4


	//----- nvinfo : EIATTR_CUDA_API_VERSION
	.align		4
        /*0000*/ 	.byte	0x04, 0x37
        /*0002*/ 	.short	(.L_1250 - .L_1249)
.L_1249:
        /*0004*/ 	.word	0x00000082


	//----- nvinfo : EIATTR_KPARAM_INFO
	.align		4
.L_1250:
        /*0008*/ 	.byte	0x04, 0x17
        /*000a*/ 	.short	(.L_1252 - .L_1251)
.L_1251:
        /*000c*/ 	.word	0x00000000
        /*0010*/ 	.short	0x0000
        /*0012*/ 	.short	0x0000
        /*0014*/ 	.byte	0x00, 0xf0, 0x41, 0x07


	//----- nvinfo : EIATTR_SPARSE_MMA_MASK
	.align		4
.L_1252:
        /*0018*/ 	.byte	0x03, 0x50
        /*001a*/ 	.short	0x0000


	//----- nvinfo : EIATTR_MAXREG_COUNT
	.align		4
        /*001c*/ 	.byte	0x03, 0x1b
        /*001e*/ 	.short	0x00ff


	//----- nvinfo : EIATTR_NUM_BARRIERS
	.align		4
        /*0020*/ 	.byte	0x02, 0x4c
        /*0022*/ 	.byte	0x01
	.zero		1


	//----- nvinfo : EIATTR_MERCURY_ISA_VERSION
	.align		4
        /*0024*/ 	.byte	0x03, 0x5f
        /*0026*/ 	.short	0x0101


	//----- nvinfo : EIATTR_COOP_GROUP_MASK_REGIDS
	.align		4
        /*0028*/ 	.byte	0x04, 0x29
        /*002a*/ 	.short	(.L_1254 - .L_1253)


	//   ....[0]....
.L_1253:
        /*002c*/ 	.word	0xffffffff


	//   ....[1]....
        /*0030*/ 	.word	0xffffffff


	//   ....[2]....
        /*0034*/ 	.word	0xffffffff


	//   ....[3]....
        /*0038*/ 	.word	0xffffffff


	//   ....[4]....
        /*003c*/ 	.word	0xffffffff


	//   ....[5]....
        /*0040*/ 	.word	0xffffffff


	//   ....[6]....
        /*0044*/ 	.word	0xffffffff


	//   ....[7]....
        /*0048*/ 	.word	0xffffffff


	//   ....[8]....
        /*004c*/ 	.word	0xffffffff


	//   ....[9]....
        /*0050*/ 	.word	0xffffffff


	//   ....[10]....
        /*0054*/ 	.word	0xffffffff


	//   ....[11]....
        /*0058*/ 	.word	0xffffffff


	//   ....[12]....
        /*005c*/ 	.word	0xffffffff


	//   ....[13]....
        /*0060*/ 	.word	0xffffffff


	//   ....[14]....
        /*0064*/ 	.word	0xffffffff


	//   ....[15]....
        /*0068*/ 	.word	0xffffffff


	//   ....[16]....
        /*006c*/ 	.word	0x0500000c


	//   ....[17]....
        /*0070*/ 	.word	0x0500000c


	//   ....[18]....
        /*0074*/ 	.word	0x0500000c


	//   ....[19]....
        /*0078*/ 	.word	0x0500000c


	//----- nvinfo : EIATTR_COOP_GROUP_INSTR_OFFSETS
	.align		4
.L_1254:
        /*007c*/ 	.byte	0x04, 0x28
        /*007e*/ 	.short	(.L_1256 - .L_1255)


	//   ....[0]....
.L_1255:
        /*0080*/ 	.word	0x0001a8f0


	//   ....[1]....
        /*0084*/ 	.word	0x0001a910


	//   ....[2]....
        /*0088*/ 	.word	0x0001a9b0


	//   ....[3]....
        /*008c*/ 	.word	0x0001a9c0


	//   ....[4]....
        /*0090*/ 	.word	0x00020690


	//   ....[5]....
        /*0094*/ 	.word	0x000206a0


	//   ....[6]....
        /*0098*/ 	.word	0x000206d0


	//   ....[7]....
        /*009c*/ 	.word	0x000206e0


	//   ....[8]....
        /*00a0*/ 	.word	0x000265f0


	//   ....[9]....
        /*00a4*/ 	.word	0x00026610


	//   ....[10]....
        /*00a8*/ 	.word	0x00026630


	//   ....[11]....
        /*00ac*/ 	.word	0x00026650


	//   ....[12]....
        /*00b0*/ 	.word	0x00028630


	//   ....[13]....
        /*00b4*/ 	.word	0x00028640


	//   ....[14]....
        /*00b8*/ 	.word	0x00028670


	//   ....[15]....
        /*00bc*/ 	.word	0x00028680


	//   ....[16]....
        /*00c0*/ 	.word	0x00029c60


	//   ....[17]....
        /*00c4*/ 	.word	0x00029ce0


	//   ....[18]....
        /*00c8*/ 	.word	0x00029d50


	//   ....[19]....
        /*00cc*/ 	.word	0x00029dc0


	//----- nvinfo : EIATTR_EXIT_INSTR_OFFSETS
	.align		4
.L_1256:
        /*00d0*/ 	.byte	0x04, 0x1c
        /*00d2*/ 	.short	(.L_1258 - .L_1257)


	//   ....[0]....
.L_1257:
        /*00d4*/ 	.word	0x000001f0


	//----- nvinfo : EIATTR_CRS_STACK_SIZE
	.align		4
.L_1258:
        /*00d8*/ 	.byte	0x04, 0x1e
        /*00da*/ 	.short	(.L_1260 - .L_1259)
.L_1259:
        /*00dc*/ 	.word	0x00000000


	//----- nvinfo : EIATTR_CBANK_PARAM_SIZE
	.align		4
.L_1260:
        /*00e0*/ 	.byte	0x03, 0x19
        /*00e2*/ 	.short	0x01d0


	//----- nvinfo : EIATTR_PARAM_CBANK
	.align		4
        /*00e4*/ 	.byte	0x04, 0x0a
        /*00e6*/ 	.short	(.L_1262 - .L_1261)
	.align		4
.L_1261:
        /*00e8*/ 	.word	index@(.nv.constant0._ZN5flash24flash_fwd_splitkv_kernelI23Flash_fwd_kernel_traitsILi128ELi64ELi128ELi4ELb0ELb0EN7cutlass6half_tE19Flash_kernel_traitsILi128ELi64ELi128ELi4ES3_EELb1ELb0ELb1ELb0ELb0ELb1ELb1ELb1EEEvNS_16Flash_fwd_paramsE)
        /*00ec*/ 	.short	0x0210
        /*00ee*/ 	.short	0x01d0


	//----- nvinfo : EIATTR_SW_WAR
	.align		4
.L_1262:
        /*00f0*/ 	.byte	0x04, 0x36
        /*00f2*/ 	.short	(.L_1264 - .L_1263)
.L_1263:
        /*00f4*/ 	.word	0x00000008
.L_1264:


//--------------------- .nv.info._ZN5flash32flash_fwd_splitkv_combine_kernelI23Flash_fwd_kernel_traitsILi128ELi64ELi64ELi4ELb0ELb0EN7cutlass6half_tE19Flash_kernel_traitsILi128ELi64ELi64ELi4ES3_EELi4ELi7ELb0EEEvNS_16Flash_fwd_paramsE --------------------------
	.section	.nv.info._ZN5flash32flash_fwd_splitkv_combine_kernelI23Flash_fwd_kernel_traitsILi128ELi64ELi64ELi4ELb0ELb0EN7cutlass6half_tE19Flash_kernel_traitsILi128ELi64ELi64ELi4ES3_EELi4ELi7ELb0EEEvNS_16Flash_fwd_paramsE,"",@"SHT_CUDA_INFO"
	.sectionflags	@""
	.align	4


	//----- nvinfo : EIATTR_CUDA_API_VERSION
	.align		4
        /*0000*/ 	.byte	0x04, 0x37
        /*0002*/ 	.short	(.L_1266 - .L_1265)
.L_1265:
        /*0004*/ 	.word	0x00000082


	//----- nvinfo : EIATTR_KPARAM_INFO
	.align		4
.L_1266:
        /*0008*/ 	.byte	0x04, 0x17
        /*000a*/ 	.short	(.L_1268 - .L_1267)
.L_1267:
        /*000c*/ 	.word	0x00000000
        /*0010*/ 	.short	0x0000
        /*0012*/ 	.short	0x0000
        /*0014*/ 	.byte	0x00, 0xf0, 0x41, 0x07


	//----- nvinfo : EIATTR_SPARSE_MMA_MASK
	.align		4
.L_1268:
        /*0018*/ 	.byte	0x03, 0x50
        /*001a*/ 	.short	0x0000


	//----- nvinfo : EIATTR_MAXREG_COUNT
	.align		4
        /*001c*/ 	.byte	0x03, 0x1b
        /*001e*/ 	.short	0x00ff


	//----- nvinfo : EIATTR_NUM_BARRIERS
	.align		4
        /*0020*/ 	.byte	0x02, 0x4c
        /*0022*/ 	.byte	0x01
	.zero		1


	//----- nvinfo : EIATTR_MERCURY_ISA_VERSION
	.align		4
        /*0024*/ 	.byte	0x03, 0x5f
        /*0026*/ 	.short	0x0101


	//----- nvinfo : EIATTR_COOP_GROUP_MASK_REGIDS
	.align		4
        /*0028*/ 	.byte	0x04, 0x29
        /*002a*/ 	.short	(.L_1270 - .L_1269)


	//   ....[0]....
.L_1269:
        /*002c*/ 	.word	0xffffffff


	//   ....[1]....
        /*0030*/ 	.word	0xffffffff


	//   ....[2]....
        /*0034*/ 	.word	0xffffffff


	//   ....[3]....
        /*0038*/ 	.word	0xffffffff


	//   ....[4]....
        /*003c*/ 	.word	0xffffffff


	//   ....[5]....
        /*0040*/ 	.word	0xffffffff


	//   ....[6]....
        /*0044*/ 	.word	0xffffffff


	//   ....[7]....
        /*0048*/ 	.word	0xffffffff


	//   ....[8]....
        /*004c*/ 	.word	0xffffffff


	//   ....[9]....
        /*0050*/ 	.word	0xffffffff


	//----- nvinfo : EIATTR_COOP_GROUP_INSTR_OFFSETS
	.align		4
.L_1270:
        /*0054*/ 	.byte	0x04, 0x28
        /*0056*/ 	.short	(.L_1272 - .L_1271)


	//   ....[0]....
.L_1271:
        /*0058*/ 	.word	0x00001b70


	//   ....[1]....
        /*005c*/ 	.word	0x00001b90


	//   ....[2]....
        /*0060*/ 	.word	0x00001bb0


	//   ....[3]....
        /*0064*/ 	.word	0x00001bd0


	//   ....[4]....
        /*0068*/ 	.word	0x00001bf0


	//   ....[5]....
        /*006c*/ 	.word	0x00001d60


	//   ....[6]....
        /*0070*/ 	.word	0x00001dc0


	//   ....[7]....
        /*0074*/ 	.word	0x00001e90


	//   ....[8]....
        /*0078*/ 	.word	0x00001f60


	//   ....[9]....
        /*007c*/ 	.word	0x00002080


	//----- nvinfo : EIATTR_EXIT_INSTR_OFFSETS
	.align		4
.L_1272:
        /*0080*/ 	.byte	0x04, 0x1c
        /*0082*/ 	.short	(.L_1274 - .L_1273)


	//   ....[0]....
.L_1273:
        /*0084*/ 	.word	0x000043d0


	//   ....[1]....
        /*0088*/ 	.word	0x00004400


	//   ....[2]....
        /*008c*/ 	.word	0x00004900


	//----- nvinfo : EIATTR_CRS_STACK_SIZE
	.align		4
.L_1274:
        /*0090*/ 	.byte	0x04, 0x1e
        /*0092*/ 	.short	(.L_1276 - .L_1275)
.L_1275:
        /*0094*/ 	.word	0x00000000


	//----- nvinfo : EIATTR_CBANK_PARAM_SIZE
	.align		4
.L_1276:
        /*0098*/ 	.byte	0x03, 0x19
        /*009a*/ 	.short	0x01d0


	//----- nvinfo : EIATTR_PARAM_CBANK
	.align		4
        /*009c*/ 	.byte	0x04, 0x0a
        /*009e*/ 	.short	(.L_1278 - .L_1277)
	.align		4
.L_1277:
        /*00a0*/ 	.word	index@(.nv.constant0._ZN5flash32flash_fwd_splitkv_combine_kernelI23Flash_fwd_kernel_traitsILi128ELi64ELi64ELi4ELb0ELb0EN7cutlass6half_tE19Flash_kernel_traitsILi128ELi64ELi64ELi4ES3_EELi4ELi7ELb0EEEvNS_16Flash_fwd_paramsE)
        /*00a4*/ 	.short	0x0210
        /*00a6*/ 	.short	0x01d0


	//----- nvinfo : EIATTR_SW_WAR
	.align		4
.L_1278:
        /*00a8*/ 	.byte	0x04, 0x36
        /*00aa*/ 	.short	(.L_1280 - .L_1279)
.L_1279:
        /*00ac*/ 	.word	0x00000008
.L_1280:


//--------------------- .nv.info._ZN5flash32flash_fwd_splitkv_combine_kernelI23Flash_fwd_kernel_traitsILi128ELi64ELi64ELi4ELb0ELb0EN7cutlass6half_tE19Flash_kernel_traitsILi128ELi64ELi64ELi4ES3_EELi4ELi6ELb0EEEvNS_16Flash_fwd_paramsE --------------------------
	.section	.nv.info._ZN5flash32flash_fwd_splitkv_combine_kernelI23Flash_fwd_kernel_traitsILi128ELi64ELi64ELi4ELb0ELb0EN7cutlass6half_tE19Flash_kernel_traitsILi128ELi64ELi64ELi4ES3_EELi4ELi6ELb0EEEvNS_16Flash_fwd_paramsE,"",@"SHT_CUDA_INFO"
	.sectionflags	@""
	.align	4


	//----- nvinfo : EIATTR_CUDA_API_VERSION
	.align		4
        /*0000*/ 	.byte	0x04, 0x37
        /*0002*/ 	.short	(.L_1282 - .L_1281)
.L_1281:
        /*0004*/ 	.word	0x00000082


	//----- nvinfo : EIATTR_KPARAM_INFO
	.align		4
.L_1282:
        /*0008*/ 	.byte	0x04, 0x17
        /*000a*/ 	.short	(.L_1284 - .L_1283)
.L_1283:
        /*000c*/ 	.word	0x00000000
        /*0010*/ 	.short	0x0000
        /*0012*/ 	.short	0x0000
        /*0014*/ 	.byte	0x00, 0xf0, 0x41, 0x07


	//----- nvinfo : EIATTR_SPARSE_MMA_MASK
	.align		4
.L_1284:
        /*0018*/ 	.byte	0x03, 0x50
        /*001a*/ 	.short	0x0000


	//----- nvinfo : EIATTR_MAXREG_COUNT
	.align		4
        /*001c*/ 	.byte	0x03, 0x1b
        /*001e*/ 	.short	0x00ff


	//----- nvinfo : EIATTR_NUM_BARRIERS
	.align		4
        /*0020*/ 	.byte	0x02, 0x4c
        /*0022*/ 	.byte	0x01
	.zero		1


	//----- nvinfo : EIATTR_MERCURY_ISA_VERSION
	.align		4
        /*0024*/ 	.byte	0x03, 0x5f
        /*0026*/ 	.short	0x0101


	//----- nvinfo : EIATTR_COOP_GROUP_MASK_REGIDS
	.align		4
        /*0028*/ 	.byte	0x04, 0x29
        /*002a*/ 	.short	(.L_1286 - .L_1285)


	//   ....[0]....
.L_1285:
        /*002c*/ 	.word	0xffffffff


	//   ....[1]....
        /*0030*/ 	.word	0xffffffff


	//   ....[2]....
        /*0034*/ 	.word	0xffffffff


	//   ....[3]....
        /*0038*/ 	.word	0xffffffff


	//   ....[4]....
        /*003c*/ 	.word	0xffffffff


	//   ....[5]....
        /*0040*/ 	.word	0xffffffff


	//   ....[6]....
        /*0044*/ 	.word	0xffffffff


	//   ....[7]....
        /*0048*/ 	.word	0xffffffff


	//   ....[8]....
        /*004c*/ 	.word	0xffffffff


	//   ....[9]....
        /*0050*/ 	.word	0xffffffff


	//----- nvinfo : EIATTR_COOP_GROUP_INSTR_OFFSETS
	.align		4
.L_1286:
        /*0054*/ 	.byte	0x04, 0x28
        /*0056*/ 	.short	(.L_1288 - .L_1287)


	//   ....[0]....
.L_1287:
        /*0058*/ 	.word	0x00001690


	//   ....[1]....
        /*005c*/ 	.word	0x000016b0


	//   ....[2]....
        /*0060*/ 	.word	0x000016d0


	//   ....[3]....
        /*0064*/ 	.word	0x00001700


	//   ....[4]....
        /*0068*/ 	.word	0x00001740


	//   ....[5]....
        /*006c*/ 	.word	0x00001900


	//   ....[6]....
        /*0070*/ 	.word	0x000019c0


	//   ....[7]....
        /*0074*/ 	.word	0x00001a20


	//   ....[8]....
        /*0078*/ 	.word	0x00001af0


	//   ....[9]....
        /*007c*/ 	.word	0x00001c30


	//----- nvinfo : EIATTR_EXIT_INSTR_OFFSETS
	.align		4
.L_1288:
        /*0080*/ 	.byte	0x04, 0x1c
        /*0082*/ 	.short	(.L_1290 - .L_1289)


	//   ....[0]....
.L_1289:
        /*0084*/ 	.word	0x00004040


	//   ....[1]....
        /*0088*/ 	.word	0x00004070


	//   ....[2]....
        /*008c*/ 	.word	0x00004570


	//----- nvinfo : EIATTR_CRS_STACK_SIZE
	.align		4
.L_1290:
        /*0090*/ 	.byte	0x04, 0x1e
        /*0092*/ 	.short	(.L_1292 - .L_1291)
.L_1291:
        /*0094*/ 	.word	0x00000000


	//----- nvinfo : EIATTR_CBANK_PARAM_SIZE
	.align		4
.L_1292:
        /*0098*/ 	.byte	0x03, 0x19
        /*009a*/ 	.short	0x01d0


	//----- nvinfo : EIATTR_PARAM_CBANK
	.align		4
        /*009c*/ 	.byte	0x04, 0x0a
        /*009e*/ 	.short	(.L_1294 - .L_1293)
	.align		4
.L_1293:
        /*00a0*/ 	.word	index@(.nv.constant0._ZN5flash32flash_fwd_splitkv_combine_kernelI23Flash_fwd_kernel_traitsILi128ELi64ELi64ELi4ELb0ELb0EN7cutlass6half_tE19Flash_kernel_traitsILi128ELi64ELi64ELi4ES3_EELi4ELi6ELb0EEEvNS_16Flash_fwd_paramsE)
        /*00a4*/ 	.short	0x0210
        /*00a6*/ 	.short	0x01d0


	//----- nvinfo : EIATTR_SW_WAR
	.align		4
.L_1294:
        /*00a8*/ 	.byte	0x04, 0x36
        /*00aa*/ 	.short	(.L_1296 - .L_1295)
.L_1295:
        /*00ac*/ 	.word	0x00000008
.L_1296:


//--------------------- .nv.info._ZN5flash32flash_fwd_splitkv_combine_kernelI23Flash_fwd_kernel_traitsILi128ELi64ELi64ELi4ELb0ELb0EN7cutlass6half_tE19Flash_kernel_traitsILi128ELi64ELi64ELi4ES3_EELi4ELi5ELb0EEEvNS_16Flash_fwd_paramsE --------------------------
	.section	.nv.info._ZN5flash32flash_fwd_splitkv_combine_kernelI23Flash_fwd_kernel_traitsILi128ELi64ELi64ELi4ELb0ELb0EN7cutlass6half_tE19Flash_kernel_traitsILi128ELi64ELi64ELi4ES3_EELi4ELi5ELb0EEEvNS_16Flash_fwd_paramsE,"",@"SHT_CUDA_INFO"
	.sectionflags	@""
	.align	4


	//----- nvinfo : EIATTR_CUDA_API_VERSION
	.align		4
        /*0000*/ 	.byte	0x04, 0x37
        /*0002*/ 	.short	(.L_1298 - .L_1297)
.L_1297:
        /*0004*/ 	.word	0x00000082


	//----- nvinfo : EIATTR_KPARAM_INFO
	.align		4
.L_1298:
        /*0008*/ 	.byte	0x04, 0x17
        /*000a*/ 	.short	(.L_1300 - .L_1299)
.L_1299:
        /*000c*/ 	.word	0x00000000
        /*0010*/ 	.short	0x0000
        /*0012*/ 	.short	0x0000
        /*0014*/ 	.byte	0x00, 0xf0, 0x41, 0x07


	//----- nvinfo : EIATTR_SPARSE_MMA_MASK
	.align		4
.L_1300:
        /*0018*/ 	.byte	0x03, 0x50
        /*001a*/ 	.short	0x0000


	//----- nvinfo : EIATTR_MAXREG_COUNT
	.align		4
        /*001c*/ 	.byte	0x03, 0x1b
        /*001e*/ 	.short	0x00ff


	//----- nvinfo : EIATTR_NUM_BARRIERS
	.align		4
        /*0020*/ 	.byte	0x02, 0x4c
        /*0022*/ 	.byte	0x01
	.zero		1


	//----- nvinfo : EIATTR_MERCURY_ISA_VERSION
	.align		4
        /*0024*/ 	.byte	0x03, 0x5f
        /*0026*/ 	.short	0x0101


	//----- nvinfo : EIATTR_COOP_GROUP_MASK_REGIDS
	.align		4
        /*0028*/ 	.byte	0x04, 0x29
        /*002a*/ 	.short	(.L_1302 - .L_1301)


	//   ....[0]....
.L_1301:
        /*002c*/ 	.word	0xffffffff


	//   ....[1]....
        /*0030*/ 	.word	0xffffffff


	//   ....[2]....
        /*0034*/ 	.word	0xffffffff


	//   ....[3]....
        /*0038*/ 	.word	0xffffffff


	//   ....[4]....
        /*003c*/ 	.word	0xffffffff


	//   ....[5]....
        /*0040*/ 	.word	0xffffffff


	//   ....[6]....
        /*0044*/ 	.word	0xffffffff


	//   ....[7]....
        /*0048*/ 	.word	0xffffffff


	//   ....[8]....
        /*004c*/ 	.word	0xffffffff


	//   ....[9]....
        /*0050*/ 	.word	0xffffffff


	//----- nvinfo : EIATTR_COOP_GROUP_INSTR_OFFSETS
	.align		4
.L_1302:
        /*0054*/ 	.byte	0x04, 0x28
        /*0056*/ 	.short	(.L_1304 - .L_1303)


	//   ....[0]....
.L_1303:
        /*0058*/ 	.word	0x00001830


	//   ....[1]....
        /*005c*/ 	.word	0x00001890


	//   ....[2]....
        /*0060*/ 	.word	0x000018c0


	//   ....[3]....
        /*0064*/ 	.word	0x000018e0


	//   ....[4]....
        /*0068*/ 	.word	0x00001910


	//   ....[5]....
        /*006c*/ 	.word	0x00001a40


	//   ....[6]....
        /*0070*/ 	.word	0x00001aa0


	//   ....[7]....
        /*0074*/ 	.word	0x00001b30


	//   ....[8]....
        /*0078*/ 	.word	0x00001bd0


	//   ....[9]....
        /*007c*/ 	.word	0x00001cc0


	//----- nvinfo : EIATTR_EXIT_INSTR_OFFSETS
	.align		4
.L_1304:
        /*0080*/ 	.byte	0x04, 0x1c
        /*0082*/ 	.short	(.L_1306 - .L_1305)


	//   ....[0]....
.L_1305:
        /*0084*/ 	.word	0x00004050


	//   ....[1]....
        /*0088*/ 	.word	0x00004080


	//   ....[2]....
        /*008c*/ 	.word	0x00004580


	//----- nvinfo : EIATTR_CRS_STACK_SIZE
	.align		4
.L_1306:
        /*0090*/ 	.byte	0x04, 0x1e
        /*0092*/ 	.short	(.L_1308 - .L_1307)
.L_1307:
        /*0094*/ 	.word	0x00000000


	//----- nvinfo : EIATTR_CBANK_PARAM_SIZE
	.align		4
.L_1308:
        /*0098*/ 	.byte	0x03, 0x19
        /*009a*/ 	.short	0x01d0


	//----- nvinfo : EIATTR_PARAM_CBANK
	.align		4
        /*009c*/ 	.byte	0x04, 0x0a
        /*009e*/ 	.short	(.L_1310 - .L_1309)
	.align		4
.L_1309:
        /*00a0*/ 	.word	index@(.nv.constant0._ZN5flash32flash_fwd_splitkv_combine_kernelI23Flash_fwd_kernel_traitsILi128ELi64ELi64ELi4ELb0ELb0EN7cutlass6half_tE19Flash_kernel_traitsILi128ELi64ELi64ELi4ES3_EELi4ELi5ELb0EEEvNS_16Flash_fwd_paramsE)
        /*00a4*/ 	.short	0x0210
        /*00a6*/ 	.short	0x01d0


	//----- nvinfo : EIATTR_SW_WAR
	.align		4
.L_1310:
        /*00a8*/ 	.byte	0x04, 0x36
        /*00aa*/ 	.short	(.L_1312 - .L_1311)
.L_1311:
        /*00ac*/ 	.word	0x00000008
.L_1312:


//--------------------- .nv.info._ZN5flash32flash_fwd_splitkv_combine_kernelI23Flash_fwd_kernel_traitsILi128ELi64ELi64ELi4ELb0ELb0EN7cutlass6half_tE19Flash_kernel_traitsILi128ELi64ELi64ELi4ES3_EELi4ELi4ELb0EEEvNS_16Flash_fwd_paramsE --------------------------
	.section	.nv.info._ZN5flash32flash_fwd_splitkv_combine_kernelI23Flash_fwd_kernel_traitsILi128ELi64ELi64ELi4ELb0ELb0EN7cutlass6half_tE19Flash_kernel_traitsILi128ELi64ELi64ELi4ES3_EELi4ELi4ELb0EEEvNS_16Flash_fwd_paramsE,"",@"SHT_CUDA_INFO"
	.sectionflags	@""
	.align	4


	//----- nvinfo : EIATTR_CUDA_API_VERSION
	.align		4
        /*0000*/ 	.byte	0x04, 0x37
        /*0002*/ 	.short	(.L_1314 - .L_1313)
.L_1313:
        /*0004*/ 	.word	0x00000082


	//----- nvinfo : EIATTR_KPARAM_INFO
	.align		4
.L_1314:
        /*0008*/ 	.byte	0x04, 0x17
        /*000a*/ 	.short	(.L_1316 - .L_1315)
.L_1315:
        /*000c*/ 	.word	0x00000000
        /*0010*/ 	.short	0x0000
        /*0012*/ 	.short	0x0000
        /*0014*/ 	.byte	0x00, 0xf0, 0x41, 0x07


	//----- nvinfo : EIATTR_SPARSE_MMA_MASK
	.align		4
.L_1316:
        /*0018*/ 	.byte	0x03, 0x50
        /*001a*/ 	.short	0x0000


	//----- nvinfo : EIATTR_MAXREG_COUNT
	.align		4
        /*001c*/ 	.byte	0x03, 0x1b
        /*001e*/ 	.short	0x00ff


	//----- nvinfo : EIATTR_NUM_BARRIERS
	.align		4
        /*0020*/ 	.byte	0x02, 0x4c
        /*0022*/ 	.byte	0x01
	.zero		1


	//----- nvinfo : EIATTR_MERCURY_ISA_VERSION
	.align		4
        /*0024*/ 	.byte	0x03, 0x5f
        /*0026*/ 	.short	0x0101


	//----- nvinfo : EIATTR_COOP_GROUP_MASK_REGIDS
	.align		4
        /*0028*/ 	.byte	0x04, 0x29
        /*002a*/ 	.short	(.L_1318 - .L_1317)


	//   ....[0]....
.L_1317:
        /*002c*/ 	.word	0xffffffff


	//   ....[1]....
        /*0030*/ 	.word	0xffffffff


	//   ....[2]....
        /*0034*/ 	.word	0xffffffff


	//   ....[3]....
        /*0038*/ 	.word	0xffffffff


	//   ....[4]....
        /*003c*/ 	.word	0xffffffff


	//   ....[5]....
        /*0040*/ 	.word	0xffffffff


	//   ....[6]....
        /*0044*/ 	.word	0xffffffff


	//   ....[7]....
        /*0048*/ 	.word	0xffffffff


	//----- nvinfo : EIATTR_COOP_GROUP_INSTR_OFFSETS
	.align		4
.L_1318:
        /*004c*/ 	.byte	0x04, 0x28
        /*004e*/ 	.short	(.L_1320 - .L_1319)


	//   ....[0]....
.L_1319:
        /*0050*/ 	.word	0x00001830


	//   ....[1]....
        /*0054*/ 	.word	0x000018a0


	//   ....[2]....
        /*0058*/ 	.word	0x000018e0


	//   ....[3]....
        /*005c*/ 	.word	0x00001910


	//   ....[4]....
        /*0060*/ 	.word	0x00001a40


	//   ....[5]....
        /*0064*/ 	.word	0x00001af0


	//   ....[6]....
        /*0068*/ 	.word	0x00001b90


	//   ....[7]....
        /*006c*/ 	.word	0x00001c80


	//----- nvinfo : EIATTR_EXIT_INSTR_OFFSETS
	.align		4
.L_1320:
        /*0070*/ 	.byte	0x04, 0x1c
        /*0072*/ 	.short	(.L_1322 - .L_1321)


	//   ....[0]....
.L_1321:
        /*0074*/ 	.word	0x00004050


	//   ....[1]....
        /*0078*/ 	.word	0x00004080


	//   ....[2]....
        /*007c*/ 	.word	0x00004580


	//----- nvinfo : EIATTR_CRS_STACK_SIZE
	.align		4
.L_1322:
        /*0080*/ 	.byte	0x04, 0x1e
        /*0082*/ 	.short	(.L_1324 - .L_1323)
.L_1323:
        /*0084*/ 	.word	0x00000000


	//----- nvinfo : EIATTR_CBANK_PARAM_SIZE
	.align		4
.L_1324:
        /*0088*/ 	.byte	0x03, 0x19
        /*008a*/ 	.short	0x01d0


	//----- nvinfo : EIATTR_PARAM_CBANK
	.align		4
        /*008c*/ 	.byte	0x04, 0x0a
        /*008e*/ 	.short	(.L_1326 - .L_1325)
	.align		4
.L_1325:
        /*0090*/ 	.word	index@(.nv.constant0._ZN5flash32flash_fwd_splitkv_combine_kernelI23Flash_fwd_kernel_traitsILi128ELi64ELi64ELi4ELb0ELb0EN7cutlass6half_tE19Flash_kernel_traitsILi128ELi64ELi64ELi4ES3_EELi4ELi4ELb0EEEvNS_16Flash_fwd_paramsE)
        /*0094*/ 	.short	0x0210
        /*0096*/ 	.short	0x01d0


	//----- nvinfo : EIATTR_SW_WAR
	.align		4
.L_1326:
        /*0098*/ 	.byte	0x04, 0x36
        /*009a*/ 	.short	(.L_1328 - .L_1327)
.L_1327:
        /*009c*/ 	.word	0x00000008
.L_1328:


//--------------------- .nv.info._ZN5flash32flash_fwd_splitkv_combine_kernelI23Flash_fwd_kernel_traitsILi128ELi64ELi64ELi4ELb0ELb0EN7cutlass6half_tE19Flash_kernel_traitsILi128ELi64ELi64ELi4ES3_EELi4ELi3ELb0EEEvNS_16Flash_fwd_paramsE --------------------------
	.section	.nv.info._ZN5flash32flash_fwd_splitkv_combine_kernelI23Flash_fwd_kernel_traitsILi128ELi64ELi64ELi4ELb0ELb0EN7cutlass6half_tE19Flash_kernel_traitsILi128ELi64ELi64ELi4ES3_EELi4ELi3ELb0EEEvNS_16Flash_fwd_paramsE,"",@"SHT_CUDA_INFO"
	.sectionflags	@""
	.align	4


	//----- nvinfo : EIATTR_CUDA_API_VERSION
	.align		4
        /*0000*/ 	.byte	0x04, 0x37
        /*0002*/ 	.short	(.L_1330 - .L_1329)
.L_1329:
        /*0004*/ 	.word	0x00000082


	//----- nvinfo : EIATTR_KPARAM_INFO
	.align		4
.L_1330:
        /*0008*/ 	.byte	0x04, 0x17
        /*000a*/ 	.short	(.L_1332 - .L_1331)
.L_1331:
        /*000c*/ 	.word	0x00000000
        /*0010*/ 	.short	0x0000
        /*0012*/ 	.short	0x0000
        /*0014*/ 	.byte	0x00, 0xf0, 0x41, 0x07


	//----- nvinfo : EIATTR_SPARSE_MMA_MASK
	.align		4
.L_1332:
        /*0018*/ 	.byte	0x03, 0x50
        /*001a*/ 	.short	0x0000


	//----- nvinfo : EIATTR_MAXREG_COUNT
	.align		4
        /*001c*/ 	.byte	0x03, 0x1b
        /*001e*/ 	.short	0x00ff


	//----- nvinfo : EIATTR_NUM_BARRIERS
	.align		4
        /*0020*/ 	.byte	0x02, 0x4c
        /*0022*/ 	.byte	0x01
	.zero		1


	//----- nvinfo : EIATTR_MERCURY_ISA_VERSION
	.align		4
        /*0024*/ 	.byte	0x03, 0x5f
        /*0026*/ 	.short	0x0101


	//----- nvinfo : EIATTR_COOP_GROUP_MASK_REGIDS
	.align		4
        /*0028*/ 	.byte	0x04, 0x29
        /*002a*/ 	.short	(.L_1334 - .L_1333)


	//   ....[0]....
.L_1333:
        /*002c*/ 	.word	0xffffffff


	//   ....[1]....
        /*0030*/ 	.word	0xffffffff


	//   ....[2]....
        /*0034*/ 	.word	0xffffffff


	//   ....[3]....
        /*0038*/ 	.word	0xffffffff


	//   ....[4]....
        /*003c*/ 	.word	0xffffffff


	//   ....[5]....
        /*0040*/ 	.word	0xffffffff


	//----- nvinfo : EIATTR_COOP_GROUP_INSTR_OFFSETS
	.align		4
.L_1334:
        /*0044*/ 	.byte	0x04, 0x28
        /*0046*/ 	.short	(.L_1336 - .L_1335)


	//   ....[0]....
.L_1335:
        /*0048*/ 	.word	0x00001830


	//   ....[1]....
        /*004c*/ 	.word	0x000018d0


	//   ....[2]....
        /*0050*/ 	.word	0x00001930


	//   ....[3]....
        /*0054*/ 	.word	0x00001a90


	//   ....[4]....
        /*0058*/ 	.word	0x00001b40


	//   ....[5]....
        /*005c*/ 	.word	0x00001c40


	//----- nvinfo : EIATTR_EXIT_INSTR_OFFSETS
	.align		4
.L_1336:
        /*0060*/ 	.byte	0x04, 0x1c
        /*0062*/ 	.short	(.L_1338 - .L_1337)


	//   ....[0]....
.L_1337:
        /*0064*/ 	.word	0x00004010


	//   ....[1]....
        /*0068*/ 	.word	0x00004040


	//   ....[2]....
        /*006c*/ 	.word	0x00004540


	//----- nvinfo : EIATTR_CRS_STACK_SIZE
	.align		4
.L_1338:
        /*0070*/ 	.byte	0x04, 0x1e
        /*0072*/ 	.short	(.L_1340 - .L_1339)
.L_1339:
        /*0074*/ 	.word	0x00000000


	//----- nvinfo : EIATTR_CBANK_PARAM_SIZE
	.align		4
.L_1340:
        /*0078*/ 	.byte	0x03, 0x19
        /*007a*/ 	.short	0x01d0


	//----- nvinfo : EIATTR_PARAM_CBANK
	.align		4
        /*007c*/ 	.byte	0x04, 0x0a
        /*007e*/ 	.short	(.L_1342 - .L_1341)
	.align		4
.L_1341:
        /*0080*/ 	.word	index@(.nv.constant0._ZN5flash32flash_fwd_splitkv_combine_kernelI23Flash_fwd_kernel_traitsILi128ELi64ELi64ELi4ELb0ELb0EN7cutlass6half_tE19Flash_kernel_traitsILi128ELi64ELi64ELi4ES3_EELi4ELi3ELb0EEEvNS_16Flash_fwd_paramsE)
        /*0084*/ 	.short	0x0210
        /*0086*/ 	.short	0x01d0


	//----- nvinfo : EIATTR_SW_WAR
	.align		4
.L_1342:
        /*0088*/ 	.byte	0x04, 0x36
        /*008a*/ 	.short	(.L_1344 - .L_1343)
.L_1343:
        /*008c*/ 	.word	0x00000008
.L_1344:


//--------------------- .nv.info._ZN5flash32flash_fwd_splitkv_combine_kernelI23Flash_fwd_kernel_traitsILi128ELi64ELi64ELi4ELb0ELb0EN7cutlass6half_tE19Flash_kernel_traitsILi128ELi64ELi64ELi4ES3_EELi4ELi2ELb0EEEvNS_16Flash_fwd_paramsE --------------------------
	.section	.nv.info._ZN5flash32flash_fwd_splitkv_combine_kernelI23Flash_fwd_kernel_traitsILi128ELi64ELi64ELi4ELb0ELb0EN7cutlass6half_tE19Flash_kernel_traitsILi128ELi64ELi64ELi4ES3_EELi4ELi2ELb0EEEvNS_16Flash_fwd_paramsE,"",@"SHT_CUDA_INFO"
	.sectionflags	@""
	.align	4


	//----- nvinfo : EIATTR_CUDA_API_VERSION
	.align		4
        /*0000*/ 	.byte	0x04, 0x37
        /*0002*/ 	.short	(.L_1346 - .L_1345)
.L_1345:
        /*0004*/ 	.word	0x00000082


	//----- nvinfo : EIATTR_KPARAM_INFO
	.align		4
.L_1346:
        /*0008*/ 	.byte	0x04, 0x17
        /*000a*/ 	.short	(.L_1348 - .L_1347)
.L_1347:
        /*000c*/ 	.word	0x00000000
        /*0010*/ 	.short	0x0000
        /*0012*/ 	.short	0x0000
        /*0014*/ 	.byte	0x00, 0xf0, 0x41, 0x07


	//----- nvinfo : EIATTR_SPARSE_MMA_MASK
	.align		4
.L_1348:
        /*0018*/ 	.byte	0x03, 0x50
        /*001a*/ 	.short	0x0000


	//----- nvinfo : EIATTR_MAXREG_COUNT
	.align		4
        /*001c*/ 	.byte	0x03, 0x1b
        /*001e*/ 	.short	0x00ff


	//----- nvinfo : EIATTR_NUM_BARRIERS
	.align		4
        /*0020*/ 	.byte	0x02, 0x4c
        /*0022*/ 	.byte	0x01
	.zero		1


	//----- nvinfo : EIATTR_MERCURY_ISA_VERSION
	.align		4
        /*0024*/ 	.byte	0x03, 0x5f
        /*0026*/ 	.short	0x0101


	//----- nvinfo : EIATTR_COOP_GROUP_MASK_REGIDS
	.align		4
        /*0028*/ 	.byte	0x04, 0x29
        /*002a*/ 	.short	(.L_1350 - .L_1349)


	//   ....[0]....
.L_1349:
        /*002c*/ 	.word	0xffffffff


	//   ....[1]....
        /*0030*/ 	.word	0xffffffff


	//   ....[2]....
        /*0034*/ 	.word	0xffffffff


	//   ....[3]....
        /*0038*/ 	.word	0xffffffff


	//----- nvinfo : EIATTR_COOP_GROUP_INSTR_OFFSETS
	.align		4
.L_1350:
        /*003c*/ 	.byte	0x04, 0x28
        /*003e*/ 	.short	(.L_1352 - .L_1351)


	//   ....[0]....
.L_1351:
        /*0040*/ 	.word	0x00001840


	//   ....[1]....
        /*0044*/ 	.word	0x00001910


	//   ....[2]....
        /*0048*/ 	.word	0x00001b40


	//   ....[3]....
        /*004c*/ 	.word	0x00001c90


	//----- nvinfo : EIATTR_EXIT_INSTR_OFFSETS
	.align		4
.L_1352:
        /*0050*/ 	.byte	0x04, 0x1c
        /*0052*/ 	.short	(.L_1354 - .L_1353)


	//   ....[0]....
.L_1353:
        /*0054*/ 	.word	0x00003e40


	//   ....[1]....
        /*0058*/ 	.word	0x00003e70


	//   ....[2]....
        /*005c*/ 	.word	0x00004350


	//----- nvinfo : EIATTR_CRS_STACK_SIZE
	.align		4
.L_1354:
        /*0060*/ 	.byte	0x04, 0x1e
        /*0062*/ 	.short	(.L_1356 - .L_1355)
.L_1355:
        /*0064*/ 	.word	0x00000000


	//----- nvinfo : EIATTR_CBANK_PARAM_SIZE
	.align		4
.L_1356:
        /*0068*/ 	.byte	0x03, 0x19
        /*006a*/ 	.short	0x01d0


	//----- nvinfo : EIATTR_PARAM_CBANK
	.align		4
        /*006c*/ 	.byte	0x04, 0x0a
        /*006e*/ 	.short	(.L_1358 - .L_1357)
	.align		4
.L_1357:
        /*0070*/ 	.word	index@(.nv.constant0._ZN5flash32flash_fwd_splitkv_combine_kernelI23Flash_fwd_kernel_traitsILi128ELi64ELi64ELi4ELb0ELb0EN7cutlass6half_tE19Flash_kernel_traitsILi128ELi64ELi64ELi4ES3_EELi4ELi2ELb0EEEvNS_16Flash_fwd_paramsE)
        /*0074*/ 	.short	0x0210
        /*0076*/ 	.short	0x01d0


	//----- nvinfo : EIATTR_SW_WAR
	.align		4
.L_1358:
        /*0078*/ 	.byte	0x04, 0x36
        /*007a*/ 	.short	(.L_1360 - .L_1359)
.L_1359:
        /*007c*/ 	.word	0x00000008
.L_1360:


//--------------------- .nv.info._ZN5flash32flash_fwd_splitkv_combine_kernelI23Flash_fwd_kernel_traitsILi128ELi64ELi64ELi4ELb0ELb0EN7cutlass6half_tE19Flash_kernel_traitsILi128ELi64ELi64ELi4ES3_EELi4ELi1ELb0EEEvNS_16Flash_fwd_paramsE --------------------------
	.section	.nv.info._ZN5flash32flash_fwd_splitkv_combine_kernelI23Flash_fwd_kernel_traitsILi128ELi64ELi64ELi4ELb0ELb0EN7cutlass6half_tE19Flash_kernel_traitsILi128ELi64ELi64ELi4ES3_EELi4ELi1ELb0EEEvNS_16Flash_fwd_paramsE,"",@"SHT_CUDA_INFO"
	.sectionflags	@""
	.align	4


	//----- nvinfo : EIATTR_CUDA_API_VERSION
	.align		4
        /*0000*/ 	.byte	0x04, 0x37
        /*0002*/ 	.short	(.L_1362 - .L_1361)
.L_1361:
        /*0004*/ 	.word	0x00000082


	//----- nvinfo : EIATTR_KPARAM_INFO
	.align		4
.L_1362:
        /*0008*/ 	.byte	0x04, 0x17
        /*000a*/ 	.short	(.L_1364 - .L_1363)
.L_1363:
        /*000c*/ 	.word	0x00000000
        /*0010*/ 	.short	0x0000
        /*0012*/ 	.short	0x0000
        /*0014*/ 	.byte	0x00, 0xf0, 0x41, 0x07


	//----- nvinfo : EIATTR_SPARSE_MMA_MASK
	.align		4
.L_1364:
        /*0018*/ 	.byte	0x03, 0x50
        /*001a*/ 	.short	0x0000


	//----- nvinfo : EIATTR_MAXREG_COUNT
	.align		4
        /*001c*/ 	.byte	0x03, 0x1b
        /*001e*/ 	.short	0x00ff


	//----- nvinfo : EIATTR_NUM_BARRIERS
	.align		4
        /*0020*/ 	.byte	0x02, 0x4c
        /*0022*/ 	.byte	0x01
	.zero		1


	//----- nvinfo : EIATTR_MERCURY_ISA_VERSION
	.align		4
        /*0024*/ 	.byte	0x03, 0x5f
        /*0026*/ 	.short	0x0101


	//----- nvinfo : EIATTR_COOP_GROUP_MASK_REGIDS
	.align		4
        /*0028*/ 	.byte	0x04, 0x29
        /*002a*/ 	.short	(.L_1366 - .L_1365)


	//   ....[0]....
.L_1365:
        /*002c*/ 	.word	0xffffffff


	//   ....[1]....
        /*0030*/ 	.word	0xffffffff


	//----- nvinfo : EIATTR_COOP_GROUP_INSTR_OFFSETS
	.align		4
.L_1366:
        /*0034*/ 	.byte	0x04, 0x28
        /*0036*/ 	.short	(.L_1368 - .L_1367)


	//   ....[0]....
.L_1367:
        /*0038*/ 	.word	0x00001910


	//   ....[1]....
        /*003c*/ 	.word	0x00001b60


	//----- nvinfo : EIATTR_EXIT_INSTR_OFFSETS
	.align		4
.L_1368:
        /*0040*/ 	.byte	0x04, 0x1c
        /*0042*/ 	.short	(.L_1370 - .L_1369)


	//   ....[0]....
.L_1369:
        /*0044*/ 	.word	0x00004040


	//   ....[1]....
        /*0048*/ 	.word	0x00004070


	//   ....[2]....
        /*004c*/ 	.word	0x00004550


	//----- nvinfo : EIATTR_CRS_STACK_SIZE
	.align		4
.L_1370:
        /*0050*/ 	.byte	0x04, 0x1e
        /*0052*/ 	.short	(.L_1372 - .L_1371)
.L_1371:
        /*0054*/ 	.word	0x00000000


	//----- nvinfo : EIATTR_CBANK_PARAM_SIZE
	.align		4
.L_1372:
        /*0058*/ 	.byte	0x03, 0x19
        /*005a*/ 	.short	0x01d0


	//----- nvinfo : EIATTR_PARAM_CBANK
	.align		4
        /*005c*/ 	.byte	0x04, 0x0a
        /*005e*/ 	.short	(.L_1374 - .L_1373)
	.align		4
.L_1373:
        /*0060*/ 	.word	index@(.nv.constant0._ZN5flash32flash_fwd_splitkv_combine_kernelI23Flash_fwd_kernel_traitsILi128ELi64ELi64ELi4ELb0ELb0EN7cutlass6half_tE19Flash_kernel_traitsILi128ELi64ELi64ELi4ES3_EELi4ELi1ELb0EEEvNS_16Flash_fwd_paramsE)
        /*0064*/ 	.short	0x0210
        /*0066*/ 	.short	0x01d0


	//----- nvinfo : EIATTR_SW_WAR
	.align		4
.L_1374:
        /*0068*/ 	.byte	0x04, 0x36
        /*006a*/ 	.short	(.L_1376 - .L_1375)
.L_1375:
        /*006c*/ 	.word	0x00000008
.L_1376:


//--------------------- .nv.info._ZN5flash32flash_fwd_splitkv_combine_kernelI23Flash_fwd_kernel_traitsILi128ELi64ELi64ELi4ELb0ELb0EN7cutlass6half_tE19Flash_kernel_traitsILi128ELi64ELi64ELi4ES3_EELi4ELi7ELb1EEEvNS_16Flash_fwd_paramsE --------------------------
	.section	.nv.info._ZN5flash32flash_fwd_splitkv_combine_kernelI23Flash_fwd_kernel_traitsILi128ELi64ELi64ELi4ELb0ELb0EN7cutlass6half_tE19Flash_kernel_traitsILi128ELi64ELi64ELi4ES3_EELi4ELi7ELb1EEEvNS_16Flash_fwd_paramsE,"",@"SHT_CUDA_INFO"
	.sectionflags	@""
	.align	4


	//----- nvinfo : EIATTR_CUDA_API_VERSION
	.align		4
        /*0000*/ 	.byte	0x04, 0x37
        /*0002*/ 	.short	(.L_1378 - .L_1377)
.L_1377:
        /*0004*/ 	.word	0x00000082


	//----- nvinfo : EIATTR_KPARAM_INFO
	.align		4
.L_1378:
        /*0008*/ 	.byte	0x04, 0x17
        /*000a*/ 	.short	(.L_1380 - .L_1379)
.L_1379:
        /*000c*/ 	.word	0x00000000
        /*0010*/ 	.short	0x0000
        /*0012*/ 	.short	0x0000
        /*0014*/ 	.byte	0x00, 0xf0, 0x41, 0x07


	//----- nvinfo : EIATTR_SPARSE_MMA_MASK
	.align		4
.L_1380:
        /*0018*/ 	.byte	0x03, 0x50
        /*001a*/ 	.short	0x0000


	//----- nvinfo : EIATTR_MAXREG_COUNT
	.align		4
        /*001c*/ 	.byte	0x03, 0x1b
        /*001e*/ 	.short	0x00ff


	//----- nvinfo : EIATTR_NUM_BARRIERS
	.align		4
        /*0020*/ 	.byte	0x02, 0x4c
        /*0022*/ 	.byte	0x01
	.zero		1


	//----- nvinfo : EIATTR_MERCURY_ISA_VERSION
	.align		4
        /*0024*/ 	.byte	0x03, 0x5f
        /*0026*/ 	.short	0x0101


	//----- nvinfo : EIATTR_COOP_GROUP_MASK_REGIDS
	.align		4
        /*0028*/ 	.byte	0x04, 0x29
        /*002a*/ 	.short	(.L_1382 - .L_1381)


	//   ....[0]....
.L_1381:
        /*002c*/ 	.word	0xffffffff


	//   ....[1]....
        /*0030*/ 	.word	0xffffffff


	//   ....[2]....
        /*0034*/ 	.word	0xffffffff


	//   ....[3]....
        /*0038*/ 	.word	0xffffffff


	//   ....[4]....
        /*003c*/ 	.word	0xffffffff


	//   ....[5]....
        /*0040*/ 	.word	0xffffffff


	//   ....[6]....
        /*0044*/ 	.word	0xffffffff


	//   ....[7]....
        /*0048*/ 	.word	0xffffffff


	//   ....[8]....
        /*004c*/ 	.word	0xffffffff


	//   ....[9]....
        /*0050*/ 	.word	0xffffffff


	//----- nvinfo : EIATTR_COOP_GROUP_INSTR_OFFSETS
	.align		4
.L_1382:
        /*0054*/ 	.byte	0x04, 0x28
        /*0056*/ 	.short	(.L_1384 - .L_1383)


	//   ....[0]....
.L_1383:
        /*0058*/ 	.word	0x00001b70


	//   ....[1]....
        /*005c*/ 	.word	0x00001b90


	//   ....[2]....
        /*0060*/ 	.word	0x00001bb0


	//   ....[3]....
        /*0064*/ 	.word	0x00001bd0


	//   ....[4]....
        /*0068*/ 	.word	0x00001bf0


	//   ....[5]....
        /*006c*/ 	.word	0x00001d60


	//   ....[6]....
        /*0070*/ 	.word	0x00001dc0


	//   ....[7]....
        /*0074*/ 	.word	0x00001e90


	//   ....[8]....
        /*0078*/ 	.word	0x00001f60


	//   ....[9]....
        /*007c*/ 	.word	0x00002080


	//----- nvinfo : EIATTR_EXIT_INSTR_OFFSETS
	.align		4
.L_1384:
        /*0080*/ 	.byte	0x04, 0x1c
        /*0082*/ 	.short	(.L_1386 - .L_1385)


	//   ....[0]....
.L_1385:
        /*0084*/ 	.word	0x00004790


	//   ....[1]....
        /*0088*/ 	.word	0x00004c90


	//----- nvinfo : EIATTR_CRS_STACK_SIZE
	.align		4
.L_1386:
        /*008c*/ 	.byte	0x04, 0x1e
        /*008e*/ 	.short	(.L_1388 - .L_1387)
.L_1387:
        /*0090*/ 	.word	0x00000000


	//----- nvinfo : EIATTR_CBANK_PARAM_SIZE
	.align		4
.L_1388:
        /*0094*/ 	.byte	0x03, 0x19
        /*0096*/ 	.short	0x01d0


	//----- nvinfo : EIATTR_PARAM_CBANK
	.align		4
        /*0098*/ 	.byte	0x04, 0x0a
        /*009a*/ 	.short	(.L_1390 - .L_1389)
	.align		4
.L_1389:
        /*009c*/ 	.word	index@(.nv.constant0._ZN5flash32flash_fwd_splitkv_combine_kernelI23Flash_fwd_kernel_traitsILi128ELi64ELi64ELi4ELb0ELb0EN7cutlass6half_tE19Flash_kernel_traitsILi128ELi64ELi64ELi4ES3_EELi4ELi7ELb1EEEvNS_16Flash_fwd_paramsE)
        /*00a0*/ 	.short	0x0210
        /*00a2*/ 	.short	0x01d0


	//----- nvinfo : EIATTR_SW_WAR
	.align		4
.L_1390:
        /*00a4*/ 	.byte	0x04, 0x36
        /*00a6*/ 	.short	(.L_1392 - .L_1391)
.L_1391:
        /*00a8*/ 	.word	0x00000008
.L_1392:


//--------------------- .nv.info._ZN5flash32flash_fwd_splitkv_combine_kernelI23Flash_fwd_kernel_traitsILi128ELi64ELi64ELi4ELb0ELb0EN7cutlass6half_tE19Flash_kernel_traitsILi128ELi64ELi64ELi4ES3_EELi4ELi6ELb1EEEvNS_16Flash_fwd_paramsE --------------------------
	.section	.nv.info._ZN5flash32flash_fwd_splitkv_combine_kernelI23Flash_fwd_kernel_traitsILi128ELi64ELi64ELi4ELb0ELb0EN7cutlass6half_tE19Flash_kernel_traitsILi128ELi64ELi64ELi4ES3_EELi4ELi6ELb1EEEvNS_16Flash_fwd_paramsE,"",@"SHT_CUDA_INFO"
	.sectionflags	@""
	.align	4


	//----- nvinfo : EIATTR_CUDA_API_VERSION
	.align		4
        /*0000*/ 	.byte	0x04, 0x37
        /*0002*/ 	.short	(.L_1394 - .L_1393)
.L_1393:
        /*0004*/ 	.word	0x00000082


	//----- nvinfo : EIATTR_KPARAM_INFO
	.align		4
.L_1394:
        /*0008*/ 	.byte	0x04, 0x17
        /*000a*/ 	.short	(.L_1396 - .L_1395)
.L_1395:
        /*000c*/ 	.word	0x00000000
        /*0010*/ 	.short	0x0000
        /*0012*/ 	.short	0x0000
        /*0014*/ 	.byte	0x00, 0xf0, 0x41, 0x07


	//----- nvinfo : EIATTR_SPARSE_MMA_MASK
	.align		4
.L_1396:
        /*0018*/ 	.byte	0x03, 0x50
        /*001a*/ 	.short	0x0000


	//----- nvinfo : EIATTR_MAXREG_COUNT
	.align		4
        /*001c*/ 	.byte	0x03, 0x1b
        /*001e*/ 	.short	0x00ff


	//----- nvinfo : EIATTR_NUM_BARRIERS
	.align		4
        /*0020*/ 	.byte	0x02, 0x4c
        /*0022*/ 	.byte	0x01
	.zero		1


	//----- nvinfo : EIATTR_MERCURY_ISA_VERSION
	.align		4
        /*0024*/ 	.byte	0x03, 0x5f
        /*0026*/ 	.short	0x0101


	//----- nvinfo : EIATTR_COOP_GROUP_MASK_REGIDS
	.align		4
        /*0028*/ 	.byte	0x04, 0x29
        /*002a*/ 	.short	(.L_1398 - .L_1397)


	//   ....[0]....
.L_1397:
        /*002c*/ 	.word	0xffffffff


	//   ....[1]....
        /*0030*/ 	.word	0xffffffff


	//   ....[2]....
        /*0034*/ 	.word	0xffffffff


	//   ....[3]....
        /*0038*/ 	.word	0xffffffff


	//   ....[4]....
        /*003c*/ 	.word	0xffffffff


	//   ....[5]....
        /*0040*/ 	.word	0xffffffff


	//   ....[6]....
        /*0044*/ 	.word	0xffffffff


	//   ....[7]....
        /*0048*/ 	.word	0xffffffff


	//   ....[8]....
        /*004c*/ 	.word	0xffffffff


	//   ....[9]....
        /*0050*/ 	.word	0xffffffff


	//----- nvinfo : EIATTR_COOP_GROUP_INSTR_OFFSETS
	.align		4
.L_1398:
        /*0054*/ 	.byte	0x04, 0x28
        /*0056*/ 	.short	(.L_1400 - .L_1399)


	//   ....[0]....
.L_1399:
        /*0058*/ 	.word	0x00001690


	//   ....[1]....
        /*005c*/ 	.word	0x000016b0


	//   ....[2]....
        /*0060*/ 	.word	0x000016d0


	//   ....[3]....
        /*0064*/ 	.word	0x00001700


	//   ....[4]....
        /*0068*/ 	.word	0x00001740


	//   ....[5]....
        /*006c*/ 	.word	0x00001900


	//   ....[6]....
        /*0070*/ 	.word	0x000019c0


	//   ....[7]....
        /*0074*/ 	.word	0x00001a20


	//   ....[8]....
        /*0078*/ 	.word	0x00001af0


	//   ....[9]....
        /*007c*/ 	.word	0x00001c30


	//----- nvinfo : EIATTR_EXIT_INSTR_OFFSETS
	.align		4
.L_1400:
        /*0080*/ 	.byte	0x04, 0x1c
        /*0082*/ 	.short	(.L_1402 - .L_1401)


	//   ....[0]....
.L_1401:
        /*0084*/ 	.word	0x00004400


	//   ....[1]....
        /*0088*/ 	.word	0x00004900


	//----- nvinfo : EIATTR_CRS_STACK_SIZE
	.align		4
.L_1402:
        /*008c*/ 	.byte	0x04, 0x1e
        /*008e*/ 	.short	(.L_1404 - .L_1403)
.L_1403:
        /*0090*/ 	.word	0x00000000


	//----- nvinfo : EIATTR_CBANK_PARAM_SIZE
	.align		4
.L_1404:
        /*0094*/ 	.byte	0x03, 0x19
        /*0096*/ 	.short	0x01d0


	//----- nvinfo : EIATTR_PARAM_CBANK
	.align		4
        /*0098*/ 	.byte	0x04, 0x0a
        /*009a*/ 	.short	(.L_1406 - .L_1405)
	.align		4
.L_1405:
        /*009c*/ 	.word	index@(.nv.constant0._ZN5flash32flash_fwd_splitkv_combine_kernelI23Flash_fwd_kernel_traitsILi128ELi64ELi64ELi4ELb0ELb0EN7cutlass6half_tE19Flash_kernel_traitsILi128ELi64ELi64ELi4ES3_EELi4ELi6ELb1EEEvNS_16Flash_fwd_paramsE)
        /*00a0*/ 	.short	0x0210
        /*00a2*/ 	.short	0x01d0


	//----- nvinfo : EIATTR_SW_WAR
	.align		4
.L_1406:
        /*00a4*/ 	.byte	0x04, 0x36
        /*00a6*/ 	.short	(.L_1408 - .L_1407)
.L_1407:
        /*00a8*/ 	.word	0x00000008
.L_1408:


//--------------------- .nv.info._ZN5flash32flash_fwd_splitkv_combine_kernelI23Flash_fwd_kernel_traitsILi128ELi64ELi64ELi4ELb0ELb0EN7cutlass6half_tE19Flash_kernel_traitsILi128ELi64ELi64ELi4ES3_EELi4ELi5ELb1EEEvNS_16Flash_fwd_paramsE --------------------------
	.section	.nv.info._ZN5flash32flash_fwd_splitkv_combine_kernelI23Flash_fwd_kernel_traitsILi128ELi64ELi64ELi4ELb0ELb0EN7cutlass6half_tE19Flash_kernel_traitsILi128ELi64ELi64ELi4ES3_EELi4ELi5ELb1EEEvNS_16Flash_fwd_paramsE,"",@"SHT_CUDA_INFO"
	.sectionflags	@""
	.align	4


	//----- nvinfo : EIATTR_CUDA_API_VERSION
	.align		4
        /*0000*/ 	.byte	0x04, 0x37
        /*0002*/ 	.short	(.L_1410 - .L_1409)
.L_1409:
        /*0004*/ 	.word	0x00000082


	//----- nvinfo : EIATTR_KPARAM_INFO
	.align		4
.L_1410:
        /*0008*/ 	.byte	0x04, 0x17
        /*000a*/ 	.short	(.L_1412 - .L_1411)
.L_1411:
        /*000c*/ 	.word	0x00000000
        /*0010*/ 	.short	0x0000
        /*0012*/ 	.short	0x0000
        /*0014*/ 	.byte	0x00, 0xf0, 0x41, 0x07


	//----- nvinfo : EIATTR_SPARSE_MMA_MASK
	.align		4
.L_1412:
        /*0018*/ 	.byte	0x03, 0x50
        /*001a*/ 	.short	0x0000


	//----- nvinfo : EIATTR_MAXREG_COUNT
	.align		4
        /*001c*/ 	.byte	0x03, 0x1b
        /*001e*/ 	.short	0x00ff


	//----- nvinfo : EIATTR_NUM_BARRIERS
	.align		4
        /*0020*/ 	.byte	0x02, 0x4c
        /*0022*/ 	.byte	0x01
	.zero		1


	//----- nvinfo : EIATTR_MERCURY_ISA_VERSION
	.align		4
        /*0024*/ 	.byte	0x03, 0x5f
        /*0026*/ 	.short	0x0101


	//----- nvinfo : EIATTR_COOP_GROUP_MASK_REGIDS
	.align		4
        /*0028*/ 	.byte	0x04, 0x29
        /*002a*/ 	.short	(.L_1414 - .L_1413)


	//   ....[0]....
.L_1413:
        /*002c*/ 	.word	0xffffffff


	//   ....[1]....
        /*0030*/ 	.word	0xffffffff


	//   ....[2]....
        /*0034*/ 	.word	0xffffffff


	//   ....[3]....
        /*0038*/ 	.word	0xffffffff


	//   ....[4]....
        /*003c*/ 	.word	0xffffffff


	//   ....[5]....
        /*0040*/ 	.word	0xffffffff


	//   ....[6]....
        /*0044*/ 	.word	0xffffffff


	//   ....[7]....
        /*0048*/ 	.word	0xffffffff


	//   ....[8]....
        /*004c*/ 	.word	0xffffffff


	//   ....[9]....
        /*0050*/ 	.word	0xffffffff


	//----- nvinfo : EIATTR_COOP_GROUP_INSTR_OFFSETS
	.align		4
.L_1414:
        /*0054*/ 	.byte	0x04, 0x28
        /*0056*/ 	.short	(.L_1416 - .L_1415)


	//   ....[0]....
.L_1415:
        /*0058*/ 	.word	0x00001830


	//   ....[1]....
        /*005c*/ 	.word	0x00001890


	//   ....[2]....
        /*0060*/ 	.word	0x000018c0


	//   ....[3]....
        /*0064*/ 	.word	0x000018e0


	//   ....[4]....
        /*0068*/ 	.word	0x00001910


	//   ....[5]....
        /*006c*/ 	.word	0x00001a40


	//   ....[6]....
        /*0070*/ 	.word	0x00001aa0


	//   ....[7]....
        /*0074*/ 	.word	0x00001b30


	//   ....[8]....
        /*0078*/ 	.word	0x00001bd0


	//   ....[9]....
        /*007c*/ 	.word	0x00001cc0


	//----- nvinfo : EIATTR_EXIT_INSTR_OFFSETS
	.align		4
.L_1416:
        /*0080*/ 	.byte	0x04, 0x1c
        /*0082*/ 	.short	(.L_1418 - .L_1417)


	//   ....[0]....
.L_1417:
        /*0084*/ 	.word	0x00004410


	//   ....[1]....
        /*0088*/ 	.word	0x00004910


	//----- nvinfo : EIATTR_CRS_STACK_SIZE
	.align		4
.L_1418:
        /*008c*/ 	.byte	0x04, 0x1e
        /*008e*/ 	.short	(.L_1420 - .L_1419)
.L_1419:
        /*0090*/ 	.word	0x00000000


	//----- nvinfo : EIATTR_CBANK_PARAM_SIZE
	.align		4
.L_1420:
        /*0094*/ 	.byte	0x03, 0x19
        /*0096*/ 	.short	0x01d0


	//----- nvinfo : EIATTR_PARAM_CBANK
	.align		4
        /*0098*/ 	.byte	0x04, 0x0a
        /*009a*/ 	.short	(.L_1422 - .L_1421)
	.align		4
.L_1421:
        /*009c*/ 	.word	index@(.nv.constant0._ZN5flash32flash_fwd_splitkv_combine_kernelI23Flash_fwd_kernel_traitsILi128ELi64ELi64ELi4ELb0ELb0EN7cutlass6half_tE19Flash_kernel_traitsILi128ELi64ELi64ELi4ES3_EELi4ELi5ELb1EEEvNS_16Flash_fwd_paramsE)
        /*00a0*/ 	.short	0x0210
        /*00a2*/ 	.short	0x01d0


	//----- nvinfo : EIATTR_SW_WAR
	.align		4
.L_1422:
        /*00a4*/ 	.byte	0x04, 0x36
        /*00a6*/ 	.short	(.L_1424 - .L_1423)
.L_1423:
        /*00a8*/ 	.word	0x00000008
.L_1424:


//--------------------- .nv.info._ZN5flash32flash_fwd_splitkv_combine_kernelI23Flash_fwd_kernel_traitsILi128ELi64ELi64ELi4ELb0ELb0EN7cutlass6half_tE19Flash_kernel_traitsILi128ELi64ELi64ELi4ES3_EELi4ELi4ELb1EEEvNS_16Flash_fwd_paramsE --------------------------
	.section	.nv.info._ZN5flash32flash_fwd_splitkv_combine_kernelI23Flash_fwd_kernel_traitsILi128ELi64ELi64ELi4ELb0ELb0EN7cutlass6half_tE19Flash_kernel_traitsILi128ELi64ELi64ELi4ES3_EELi4ELi4ELb1EEEvNS_16Flash_fwd_paramsE,"",@"SHT_CUDA_INFO"
	.sectionflags	@""
	.align	4


	//----- nvinfo : EIATTR_CUDA_API_VERSION
	.align		4
        /*0000*/ 	.byte	0x04, 0x37
        /*0002*/ 	.short	(.L_1426 - .L_1425)
.L_1425:
        /*0004*/ 	.word	0x00000082


	//----- nvinfo : EIATTR_KPARAM_INFO
	.align		4
.L_1426:
        /*0008*/ 	.byte	0x04, 0x17
        /*000a*/ 	.short	(.L_1428 - .L_1427)
.L_1427:
        /*000c*/ 	.word	0x00000000
        /*0010*/ 	.short	0x0000
        /*0012*/ 	.short	0x0000
        /*0014*/ 	.byte	0x00, 0xf0, 0x41, 0x07


	//----- nvinfo : EIATTR_SPARSE_MMA_MASK
	.align		4
.L_1428:
        /*0018*/ 	.byte	0x03, 0x50
        /*001a*/ 	.short	0x0000


	//----- nvinfo : EIATTR_MAXREG_COUNT
	.align		4
        /*001c*/ 	.byte	0x03, 0x1b
        /*001e*/ 	.short	0x00ff


	//----- nvinfo : EIATTR_NUM_BARRIERS
	.align		4
        /*0020*/ 	.byte	0x02, 0x4c
        /*0022*/ 	.byte	0x01
	.zero		1


	//----- nvinfo : EIATTR_MERCURY_ISA_VERSION
	.align		4
        /*0024*/ 	.byte	0x03, 0x5f
        /*0026*/ 	.short	0x0101


	//----- nvinfo : EIATTR_COOP_GROUP_MASK_REGIDS
	.align		4
        /*0028*/ 	.byte	0x04, 0x29
        /*002a*/ 	.short	(.L_1430 - .L_1429)


	//   ....[0]....
.L_1429:
        /*002c*/ 	.word	0xffffffff


	//   ....[1]....
        /*0030*/ 	.word	0xffffffff


	//   ....[2]....
        /*0034*/ 	.word	0xffffffff


	//   ....[3]....
        /*0038*/ 	.word	0xffffffff


	//   ....[4]....
        /*003c*/ 	.word	0xffffffff


	//   ....[5]....
        /*0040*/ 	.word	0xffffffff


	//   ....[6]....
        /*0044*/ 	.word	0xffffffff


	//   ....[7]....
        /*0048*/ 	.word	0xffffffff


	//----- nvinfo : EIATTR_COOP_GROUP_INSTR_OFFSETS
	.align		4
.L_1430:
        /*004c*/ 	.byte	0x04, 0x28
        /*004e*/ 	.short	(.L_1432 - .L_1431)


	//   ....[0]....
.L_1431:
        /*0050*/ 	.word	0x00001830


	//   ....[1]....
        /*0054*/ 	.word	0x000018a0


	//   ....[2]....
        /*0058*/ 	.word	0x000018e0


	//   ....[3]....
        /*005c*/ 	.word	0x00001910


	//   ....[4]....
        /*0060*/ 	.word	0x00001a40


	//   ....[5]....
        /*0064*/ 	.word	0x00001af0


	//   ....[6]....
        /*0068*/ 	.word	0x00001b90


	//   ....[7]....
        /*006c*/ 	.word	0x00001c80


	//----- nvinfo : EIATTR_EXIT_INSTR_OFFSETS
	.align		4
.L_1432:
        /*0070*/ 	.byte	0x04, 0x1c
        /*0072*/ 	.short	(.L_1434 - .L_1433)


	//   ....[0]....
.L_1433:
        /*0074*/ 	.word	0x00004400


	//   ....[1]....
        /*0078*/ 	.word	0x00004900


	//----- nvinfo : EIATTR_CRS_STACK_SIZE
	.align		4
.L_1434:
        /*007c*/ 	.byte	0x04, 0x1e
        /*007e*/ 	.short	(.L_1436 - .L_1435)
.L_1435:
        /*0080*/ 	.word	0x00000000


	//----- nvinfo : EIATTR_CBANK_PARAM_SIZE
	.align		4
.L_1436:
        /*0084*/ 	.byte	0x03, 0x19
        /*0086*/ 	.short	0x01d0


	//----- nvinfo : EIATTR_PARAM_CBANK
	.align		4
        /*0088*/ 	.byte	0x04, 0x0a
        /*008a*/ 	.short	(.L_1438 - .L_1437)
	.align		4
.L_1437:
        /*008c*/ 	.word	index@(.nv.constant0._ZN5flash32flash_fwd_splitkv_combine_kernelI23Flash_fwd_kernel_traitsILi128ELi64ELi64ELi4ELb0ELb0EN7cutlass6half_tE19Flash_kernel_traitsILi128ELi64ELi64ELi4ES3_EELi4ELi4ELb1EEEvNS_16Flash_fwd_paramsE)
        /*0090*/ 	.short	0x0210
        /*0092*/ 	.short	0x01d0


	//----- nvinfo : EIATTR_SW_WAR
	.align		4
.L_1438:
        /*0094*/ 	.byte	0x04, 0x36
        /*0096*/ 	.short	(.L_1440 - .L_1439)
.L_1439:
        /*0098*/ 	.word	0x00000008
.L_1440:


//--------------------- .nv.info._ZN5flash32flash_fwd_splitkv_combine_kernelI23Flash_fwd_kernel_traitsILi128ELi64ELi64ELi4ELb0ELb0EN7cutlass6half_tE19Flash_kernel_traitsILi128ELi64ELi64ELi4ES3_EELi4ELi3ELb1EEEvNS_16Flash_fwd_paramsE --------------------------
	.section	.nv.info._ZN5flash32flash_fwd_splitkv_combine_kernelI23Flash_fwd_kernel_traitsILi128ELi64ELi64ELi4ELb0ELb0EN7cutlass6half_tE19Flash_kernel_traitsILi128ELi64ELi64ELi4ES3_EELi4ELi3ELb1EEEvNS_16Flash_fwd_paramsE,"",@"SHT_CUDA_INFO"
	.sectionflags	@""
	.align	4


	//----- nvinfo : EIATTR_CUDA_API_VERSION
	.align		4
        /*0000*/ 	.byte	0x04, 0x37
        /*0002*/ 	.short	(.L_1442 - .L_1441)
.L_1441:
        /*0004*/ 	.word	0x00000082


	//----- nvinfo : EIATTR_KPARAM_INFO
	.align		4
.L_1442:
        /*0008*/ 	.byte	0x04, 0x17
        /*000a*/ 	.short	(.L_1444 - .L_1443)
.L_1443:
        /*000c*/ 	.word	0x00000000
        /*0010*/ 	.short	0x0000
        /*0012*/ 	.short	0x0000
        /*0014*/ 	.byte	0x00, 0xf0, 0x41, 0x07


	//----- nvinfo : EIATTR_SPARSE_MMA_MASK
	.align		4
.L_1444:
        /*0018*/ 	.byte	0x03, 0x50
        /*001a*/ 	.short	0x0000


	//----- nvinfo : EIATTR_MAXREG_COUNT
	.align		4
        /*001c*/ 	.byte	0x03, 0x1b
        /*001e*/ 	.short	0x00ff


	//----- nvinfo : EIATTR_NUM_BARRIERS
	.align		4
        /*0020*/ 	.byte	0x02, 0x4c
        /*0022*/ 	.byte	0x01
	.zero		1


	//----- nvinfo : EIATTR_MERCURY_ISA_VERSION
	.align		4
        /*0024*/ 	.byte	0x03, 0x5f
        /*0026*/ 	.short	0x0101


	//----- nvinfo : EIATTR_COOP_GROUP_MASK_REGIDS
	.align		4
        /*0028*/ 	.byte	0x04, 0x29
        /*002a*/ 	.short	(.L_1446 - .L_1445)


	//   ....[0]....
.L_1445:
        /*002c*/ 	.word	0xffffffff


	//   ....[1]....
        /*0030*/ 	.word	0xffffffff


	//   ....[2]....
        /*0034*/ 	.word	0xffffffff


	//   ....[3]....
        /*0038*/ 	.word	0xffffffff


	//   ....[4]....
        /*003c*/ 	.word	0xffffffff


	//   ....[5]....
        /*0040*/ 	.word	0xffffffff


	//----- nvinfo : EIATTR_COOP_GROUP_INSTR_OFFSETS
	.align		4
.L_1446:
        /*0044*/ 	.byte	0x04, 0x28
        /*0046*/ 	.short	(.L_1448 - .L_1447)


	//   ....[0]....
.L_1447:
        /*0048*/ 	.word	0x00001830


	//   ....[1]....
        /*004c*/ 	.word	0x000018d0


	//   ....[2]....
        /*0050*/ 	.word	0x00001930


	//   ....[3]....
        /*0054*/ 	.word	0x00001a90


	//   ....[4]....
        /*0058*/ 	.word	0x00001b40


	//   ....[5]....
        /*005c*/ 	.word	0x00001c40


	//----- nvinfo : EIATTR_EXIT_INSTR_OFFSETS
	.align		4
.L_1448:
        /*0060*/ 	.byte	0x04, 0x1c
        /*0062*/ 	.short	(.L_1450 - .L_1449)


	//   ....[0]....
.L_1449:
        /*0064*/ 	.word	0x000043c0


	//   ....[1]....
        /*0068*/ 	.word	0x000048c0


	//----- nvinfo : EIATTR_CRS_STACK_SIZE
	.align		4
.L_1450:
        /*006c*/ 	.byte	0x04, 0x1e
        /*006e*/ 	.short	(.L_1452 - .L_1451)
.L_1451:
        /*0070*/ 	.word	0x00000000


	//----- nvinfo : EIATTR_CBANK_PARAM_SIZE
	.align		4
.L_1452:
        /*0074*/ 	.byte	0x03, 0x19
        /*0076*/ 	.short	0x01d0


	//----- nvinfo : EIATTR_PARAM_CBANK
	.align		4
        /*0078*/ 	.byte	0x04, 0x0a
        /*007a*/ 	.short	(.L_1454 - .L_1453)
	.align		4
.L_1453:
        /*007c*/ 	.word	index@(.nv.constant0._ZN5flash32flash_fwd_splitkv_combine_kernelI23Flash_fwd_kernel_traitsILi128ELi64ELi64ELi4ELb0ELb0EN7cutlass6half_tE19Flash_kernel_traitsILi128ELi64ELi64ELi4ES3_EELi4ELi3ELb1EEEvNS_16Flash_fwd_paramsE)
        /*0080*/ 	.short	0x0210
        /*0082*/ 	.short	0x01d0


	//----- nvinfo : EIATTR_SW_WAR
	.align		4
.L_1454:
        /*0084*/ 	.byte	0x04, 0x36
        /*0086*/ 	.short	(.L_1456 - .L_1455)
.L_1455:
        /*0088*/ 	.word	0x00000008
.L_1456:


//--------------------- .nv.info._ZN5flash32flash_fwd_splitkv_combine_kernelI23Flash_fwd_kernel_traitsILi128ELi64ELi64ELi4ELb0ELb0EN7cutlass6half_tE19Flash_kernel_traitsILi128ELi64ELi64ELi4ES3_EELi4ELi2ELb1EEEvNS_16Flash_fwd_paramsE --------------------------
	.section	.nv.info._ZN5flash32flash_fwd_splitkv_combine_kernelI23Flash_fwd_kernel_traitsILi128ELi64ELi64ELi4ELb0ELb0EN7cutlass6half_tE19Flash_kernel_traitsILi128ELi64ELi64ELi4ES3_EELi4ELi2ELb1EEEvNS_16Flash_fwd_paramsE,"",@"SHT_CUDA_INFO"
	.sectionflags	@""
	.align	4


	//----- nvinfo : EIATTR_CUDA_API_VERSION
	.align		4
        /*0000*/ 	.byte	0x04, 0x37
        /*0002*/ 	.short	(.L_1458 - .L_1457)
.L_1457:
        /*0004*/ 	.word	0x00000082


	//----- nvinfo : EIATTR_KPARAM_INFO
	.align		4
.L_1458:
        /*0008*/ 	.byte	0x04, 0x17
        /*000a*/ 	.short	(.L_1460 - .L_1459)
.L_1459:
        /*000c*/ 	.word	0x00000000
        /*0010*/ 	.short	0x0000
        /*0012*/ 	.short	0x0000
        /*0014*/ 	.byte	0x00, 0xf0, 0x41, 0x07


	//----- nvinfo : EIATTR_SPARSE_MMA_MASK
	.align		4
.L_1460:
        /*0018*/ 	.byte	0x03, 0x50
        /*001a*/ 	.short	0x0000


	//----- nvinfo : EIATTR_MAXREG_COUNT
	.align		4
        /*001c*/ 	.byte	0x03, 0x1b
        /*001e*/ 	.short	0x00ff


	//----- nvinfo : EIATTR_NUM_BARRIERS
	.align		4
        /*0020*/ 	.byte	0x02, 0x4c
        /*0022*/ 	.byte	0x01
	.zero		1


	//----- nvinfo : EIATTR_MERCURY_ISA_VERSION
	.align		4
        /*0024*/ 	.byte	0x03, 0x5f
        /*0026*/ 	.short	0x0101


	//----- nvinfo : EIATTR_COOP_GROUP_MASK_REGIDS
	.align		4
        /*0028*/ 	.byte	0x04, 0x29
        /*002a*/ 	.short	(.L_1462 - .L_1461)


	//   ....[0]....
.L_1461:
        /*002c*/ 	.word	0xffffffff


	//   ....[1]....
        /*0030*/ 	.word	0xffffffff


	//   ....[2]....
        /*0034*/ 	.word	0xffffffff


	//   ....[3]....
        /*0038*/ 	.word	0xffffffff


	//----- nvinfo : EIATTR_COOP_GROUP_INSTR_OFFSETS
	.align		4
.L_1462:
        /*003c*/ 	.byte	0x04, 0x28
        /*003e*/ 	.short	(.L_1464 - .L_1463)


	//   ....[0]....
.L_1463:
        /*0040*/ 	.word	0x00001840


	//   ....[1]....
        /*0044*/ 	.word	0x00001910


	//   ....[2]....
        /*0048*/ 	.word	0x00001b40


	//   ....[3]....
        /*004c*/ 	.word	0x00001c90


	//----- nvinfo : EIATTR_EXIT_INSTR_OFFSETS
	.align		4
.L_1464:
        /*0050*/ 	.byte	0x04, 0x1c
        /*0052*/ 	.short	(.L_1466 - .L_1465)


	//   ....[0]....
.L_1465:
        /*0054*/ 	.word	0x00004200


	//   ....[1]....
        /*0058*/ 	.word	0x000046e0


	//----- nvinfo : EIATTR_CRS_STACK_SIZE
	.align		4
.L_1466:
        /*005c*/ 	.byte	0x04, 0x1e
        /*005e*/ 	.short	(.L_1468 - .L_1467)
.L_1467:
        /*0060*/ 	.word	0x00000000


	//----- nvinfo : EIATTR_CBANK_PARAM_SIZE
	.align		4
.L_1468:
        /*0064*/ 	.byte	0x03, 0x19
        /*0066*/ 	.short	0x01d0


	//----- nvinfo : EIATTR_PARAM_CBANK
	.align		4
        /*0068*/ 	.byte	0x04, 0x0a
        /*006a*/ 	.short	(.L_1470 - .L_1469)
	.align		4
.L_1469:
        /*006c*/ 	.word	index@(.nv.constant0._ZN5flash32flash_fwd_splitkv_combine_kernelI23Flash_fwd_kernel_traitsILi128ELi64ELi64ELi4ELb0ELb0EN7cutlass6half_tE19Flash_kernel_traitsILi128ELi64ELi64ELi4ES3_EELi4ELi2ELb1EEEvNS_16Flash_fwd_paramsE)
        /*0070*/ 	.short	0x0210
        /*0072*/ 	.short	0x01d0


	//----- nvinfo : EIATTR_SW_WAR
	.align		4
.L_1470:
        /*0074*/ 	.byte	0x04, 0x36
        /*0076*/ 	.short	(.L_1472 - .L_1471)
.L_1471:
        /*0078*/ 	.word	0x00000008
.L_1472:


//--------------------- .nv.info._ZN5flash32flash_fwd_splitkv_combine_kernelI23Flash_fwd_kernel_traitsILi128ELi64ELi64ELi4ELb0ELb0EN7cutlass6half_tE19Flash_kernel_traitsILi128ELi64ELi64ELi4ES3_EELi4ELi1ELb1EEEvNS_16Flash_fwd_paramsE --------------------------
	.section	.nv.info._ZN5flash32flash_fwd_splitkv_combine_kernelI23Flash_fwd_kernel_traitsILi128ELi64ELi64ELi4ELb0ELb0EN7cutlass6half_tE19Flash_kernel_traitsILi128ELi64ELi64ELi4ES3_EELi4ELi1ELb1EEEvNS_16Flash_fwd_paramsE,"",@"SHT_CUDA_INFO"
	.sectionflags	@""
	.align	4


	//----- nvinfo : EIATTR_CUDA_API_VERSION
	.align		4
        /*0000*/ 	.byte	0x04, 0x37
        /*0002*/ 	.short	(.L_1474 - .L_1473)
.L_1473:
        /*0004*/ 	.word	0x00000082


	//----- nvinfo : EIATTR_KPARAM_INFO
	.align		4
.L_1474:
        /*0008*/ 	.byte	0x04, 0x17
        /*000a*/ 	.short	(.L_1476 - .L_1475)
.L_1475:
        /*000c*/ 	.word	0x00000000
        /*0010*/ 	.short	0x0000
        /*0012*/ 	.short	0x0000
        /*0014*/ 	.byte	0x00, 0xf0, 0x41, 0x07


	//----- nvinfo : EIATTR_SPARSE_MMA_MASK
	.align		4
.L_1476:
        /*0018*/ 	.byte	0x03, 0x50
        /*001a*/ 	.short	0x0000


	//----- nvinfo : EIATTR_MAXREG_COUNT
	.align		4
        /*001c*/ 	.byte	0x03, 0x1b
        /*001e*/ 	.short	0x00ff


	//----- nvinfo : EIATTR_NUM_BARRIERS
	.align		4
        /*0020*/ 	.byte	0x02, 0x4c
        /*0022*/ 	.byte	0x01
	.zero		1


	//----- nvinfo : EIATTR_MERCURY_ISA_VERSION
	.align		4
        /*0024*/ 	.byte	0x03, 0x5f
        /*0026*/ 	.short	0x0101


	//----- nvinfo : EIATTR_COOP_GROUP_MASK_REGIDS
	.align		4
        /*0028*/ 	.byte	0x04, 0x29
        /*002a*/ 	.short	(.L_1478 - .L_1477)


	//   ....[0]....
.L_1477:
        /*002c*/ 	.word	0xffffffff


	//   ....[1]....
        /*0030*/ 	.word	0xffffffff


	//----- nvinfo : EIATTR_COOP_GROUP_INSTR_OFFSETS
	.align		4
.L_1478:
        /*0034*/ 	.byte	0x04, 0x28
        /*0036*/ 	.short	(.L_1480 - .L_1479)


	//   ....[0]....
.L_1479:
        /*0038*/ 	.word	0x00001910


	//   ....[1]....
        /*003c*/ 	.word	0x00001b60


	//----- nvinfo : EIATTR_EXIT_INSTR_OFFSETS
	.align		4
.L_1480:
        /*0040*/ 	.byte	0x04, 0x1c
        /*0042*/ 	.short	(.L_1482 - .L_1481)


	//   ....[0]....
.L_1481:
        /*0044*/ 	.word	0x00004440


	//   ....[1]....
        /*0048*/ 	.word	0x00004920


	//----- nvinfo : EIATTR_CRS_STACK_SIZE
	.align		4
.L_1482:
        /*004c*/ 	.byte	0x04, 0x1e
        /*004e*/ 	.short	(.L_1484 - .L_1483)
.L_1483:
        /*0050*/ 	.word	0x00000000


	//----- nvinfo : EIATTR_CBANK_PARAM_SIZE
	.align		4
.L_1484:
        /*0054*/ 	.byte	0x03, 0x19
        /*0056*/ 	.short	0x01d0


	//----- nvinfo : EIATTR_PARAM_CBANK
	.align		4
        /*0058*/ 	.byte	0x04, 0x0a
        /*005a*/ 	.short	(.L_1486 - .L_1485)
	.align		4
.L_1485:
        /*005c*/ 	.word	index@(.nv.constant0._ZN5flash32flash_fwd_splitkv_combine_kernelI23Flash_fwd_kernel_traitsILi128ELi64ELi64ELi4ELb0ELb0EN7cutlass6half_tE19Flash_kernel_traitsILi128ELi64ELi64ELi4ES3_EELi4ELi1ELb1EEEvNS_16Flash_fwd_paramsE)
        /*0060*/ 	.short	0x0210
        /*0062*/ 	.short	0x01d0


	//----- nvinfo : EIATTR_SW_WAR
	.align		4
.L_1486:
        /*0064*/ 	.byte	0x04, 0x36
        /*0066*/ 	.short	(.L_1488 - .L_1487)
.L_1487:
        /*0068*/ 	.word	0x00000008
.L_1488:


//--------------------- .nv.info._ZN5flash24flash_fwd_splitkv_kernelI23Flash_fwd_kernel_traitsILi128ELi64ELi64ELi4ELb0ELb0EN7cutlass6half_tE19Flash_kernel_traitsILi128ELi64ELi64ELi4ES3_EELb1ELb0ELb0ELb0ELb0ELb0ELb0ELb0EEEvNS_16Flash_fwd_paramsE --------------------------
	.section	.nv.info._ZN5flash24flash_fwd_splitkv_kernelI23Flash_fwd_kernel_traitsILi128ELi64ELi64ELi4ELb0ELb0EN7cutlass6half_tE19Flash_kernel_traitsILi128ELi64ELi64ELi4ES3_EELb1ELb0ELb0ELb0ELb0ELb0ELb0ELb0EEEvNS_16Flash_fwd_paramsE,"",@"SHT_CUDA_INFO"
	.sectionflags	@""
	.align	4


	//----- nvinfo : EIATTR_CUDA_API_VERSION
	.align		4
        /*0000*/ 	.byte	0x04, 0x37
        /*0002*/ 	.short	(.L_1490 - .L_1489)
.L_1489:
        /*0004*/ 	.word	0x00000082


	//----- nvinfo : EIATTR_KPARAM_INFO
	.align		4
.L_1490:
        /*0008*/ 	.byte	0x04, 0x17
        /*000a*/ 	.short	(.L_1492 - .L_1491)
.L_1491:
        /*000c*/ 	.word	0x00000000
        /*0010*/ 	.short	0x0000
        /*0012*/ 	.short	0x0000
        /*0014*/ 	.byte	0x00, 0xf0, 0x41, 0x07


	//----- nvinfo : EIATTR_SPARSE_MMA_MASK
	.align		4
.L_1492:
        /*0018*/ 	.byte	0x03, 0x50
        /*001a*/ 	.short	0x0000


	//----- nvinfo : EIATTR_MAXREG_COUNT
	.align		4
        /*001c*/ 	.byte	0x03, 0x1b
        /*001e*/ 	.short	0x00ff


	//----- nvinfo : EIATTR_NUM_BARRIERS
	.align		4
        /*0020*/ 	.byte	0x02, 0x4c
        /*0022*/ 	.byte	0x01
	.zero		1


	//----- nvinfo : EIATTR_MERCURY_ISA_VERSION
	.align		4
        /*0024*/ 	.byte	0x03, 0x5f
        /*0026*/ 	.short	0x0101


	//----- nvinfo : EIATTR_COOP_GROUP_MASK_REGIDS
	.align		4
        /*0028*/ 	.byte	0x04, 0x29
        /*002a*/ 	.short	(.L_1494 - .L_1493)


	//   ....[0]....
.L_1493:
        /*002c*/ 	.word	0xffffffff


	//   ....[1]....
        /*0030*/ 	.word	0xffffffff


	//   ....[2]....
        /*0034*/ 	.word	0xffffffff


	//   ....[3]....
        /*0038*/ 	.word	0xffffffff


	//   ....[4]....
        /*003c*/ 	.word	0xffffffff


	//   ....[5]....
        /*0040*/ 	.word	0xffffffff


	//   ....[6]....
        /*0044*/ 	.word	0xffffffff


	//   ....[7]....
        /*0048*/ 	.word	0xffffffff


	//   ....[8]....
        /*004c*/ 	.word	0xffffffff


	//   ....[9]....
        /*0050*/ 	.word	0xffffffff


	//   ....[10]....
        /*0054*/ 	.word	0xffffffff


	//   ....[11]....
        /*0058*/ 	.word	0xffffffff


	//   ....[12]....
        /*005c*/ 	.word	0xffffffff


	//   ....[13]....
        /*0060*/ 	.word	0xffffffff


	//   ....[14]....
        /*0064*/ 	.word	0xffffffff


	//   ....[15]....
        /*0068*/ 	.word	0xffffffff


	//----- nvinfo : EIATTR_COOP_GROUP_INSTR_OFFSETS
	.align		4
.L_1494:
        /*006c*/ 	.byte	0x04, 0x28
        /*006e*/ 	.short	(.L_1496 - .L_1495)


	//   ....[0]....
.L_1495:
        /*0070*/ 	.word	0x00004ec0


	//   ....[1]....
        /*0074*/ 	.word	0x00004ef0


	//   ....[2]....
        /*0078*/ 	.word	0x00004f10


	//   ....[3]....
        /*007c*/ 	.word	0x00004f30


	//   ....[4]....
        /*0080*/ 	.word	0x00007bf0


	//   ....[5]....
        /*0084*/ 	.word	0x00007c00


	//   ....[6]....
        /*0088*/ 	.word	0x00007c30


	//   ....[7]....
        /*008c*/ 	.word	0x00007c40


	//   ....[8]....
        /*0090*/ 	.word	0x0000a840


	//   ....[9]....
        /*0094*/ 	.word	0x0000a860


	//   ....[10]....
        /*0098*/ 	.word	0x0000a890


	//   ....[11]....
        /*009c*/ 	.word	0x0000a8a0


	//   ....[12]....
        /*00a0*/ 	.word	0x0000bae0


	//   ....[13]....
        /*00a4*/ 	.word	0x0000bb20


	//   ....[14]....
        /*00a8*/ 	.word	0x0000bb70


	//   ....[15]....
        /*00ac*/ 	.word	0x0000bb80


	//----- nvinfo : EIATTR_EXIT_INSTR_OFFSETS
	.align		4
.L_1496:
        /*00b0*/ 	.byte	0x04, 0x1c
        /*00b2*/ 	.short	(.L_1498 - .L_1497)


	//   ....[0]....
.L_1497:
        /*00b4*/ 	.word	0x00000310


	//   ....[1]....
        /*00b8*/ 	.word	0x00000ce0


	//   ....[2]....
        /*00bc*/ 	.word	0x00000d10


	//   ....[3]....
        /*00c0*/ 	.word	0x0000cf90


	//   ....[4]....
        /*00c4*/ 	.word	0x0000d090


	//   ....[5]....
        /*00c8*/ 	.word	0x0000d0b0


	//----- nvinfo : EIATTR_CRS_STACK_SIZE
	.align		4
.L_1498:
        /*00cc*/ 	.byte	0x04, 0x1e
        /*00ce*/ 	.short	(.L_1500 - .L_1499)
.L_1499:
        /*00d0*/ 	.word	0x00000000


	//----- nvinfo : EIATTR_CBANK_PARAM_SIZE
	.align		4
.L_1500:
        /*00d4*/ 	.byte	0x03, 0x19
        /*00d6*/ 	.short	0x01d0


	//----- nvinfo : EIATTR_PARAM_CBANK
	.align		4
        /*00d8*/ 	.byte	0x04, 0x0a
        /*00da*/ 	.short	(.L_1502 - .L_1501)
	.align		4
.L_1501:
        /*00dc*/ 	.word	index@(.nv.constant0._ZN5flash24flash_fwd_splitkv_kernelI23Flash_fwd_kernel_traitsILi128ELi64ELi64ELi4ELb0ELb0EN7cutlass6half_tE19Flash_kernel_traitsILi128ELi64ELi64ELi4ES3_EELb1ELb0ELb0ELb0ELb0ELb0ELb0ELb0EEEvNS_16Flash_fwd_paramsE)
        /*00e0*/ 	.short	0x0210
        /*00e2*/ 	.short	0x01d0


	//----- nvinfo : EIATTR_SW_WAR
	.align		4
.L_1502:
        /*00e4*/ 	.byte	0x04, 0x36
        /*00e6*/ 	.short	(.L_1504 - .L_1503)
.L_1503:
        /*00e8*/ 	.word	0x00000008
.L_1504:


//--------------------- .nv.info._ZN5flash24flash_fwd_splitkv_kernelI23Flash_fwd_kernel_traitsILi128ELi64ELi64ELi4ELb0ELb0EN7cutlass6half_tE19Flash_kernel_traitsILi128ELi64ELi64ELi4ES3_EELb1ELb0ELb0ELb0ELb0ELb1ELb0ELb0EEEvNS_16Flash_fwd_paramsE --------------------------
	.section	.nv.info._ZN5flash24flash_fwd_splitkv_kernelI23Flash_fwd_kernel_traitsILi128ELi64ELi64ELi4ELb0ELb0EN7cutlass6half_tE19Flash_kernel_traitsILi128ELi64ELi64ELi4ES3_EELb1ELb0ELb0ELb0ELb0ELb1ELb0ELb0EEEvNS_16Flash_fwd_paramsE,"",@"SHT_CUDA_INFO"
	.sectionflags	@""
	.align	4


	//----- nvinfo : EIATTR_CUDA_API_VERSION
	.align		4
        /*0000*/ 	.byte	0x04, 0x37
        /*0002*/ 	.short	(.L_1506 - .L_1505)
.L_1505:
        /*0004*/ 	.word	0x00000082


	//----- nvinfo : EIATTR_KPARAM_INFO
	.align		4
.L_1506:
        /*0008*/ 	.byte	0x04, 0x17
        /*000a*/ 	.short	(.L_1508 - .L_1507)
.L_1507:
        /*000c*/ 	.word	0x00000000
        /*0010*/ 	.short	0x0000
        /*0012*/ 	.short	0x0000
        /*0014*/ 	.byte	0x00, 0xf0, 0x41, 0x07


	//----- nvinfo : EIATTR_SPARSE_MMA_MASK
	.align		4
.L_1508:
        /*0018*/ 	.byte	0x03, 0x50
        /*001a*/ 	.short	0x0000


	//----- nvinfo : EIATTR_MAXREG_COUNT
	.align		4
        /*001c*/ 	.byte	0x03, 0x1b
        /*001e*/ 	.short	0x00ff


	//----- nvinfo : EIATTR_NUM_BARRIERS
	.align		4
        /*0020*/ 	.byte	0x02, 0x4c
        /*0022*/ 	.byte	0x01
	.zero		1


	//----- nvinfo : EIATTR_MERCURY_ISA_VERSION
	.align		4
        /*0024*/ 	.byte	0x03, 0x5f
        /*0026*/ 	.short	0x0101


	//----- nvinfo : EIATTR_COOP_GROUP_MASK_REGIDS
	.align		4
        /*0028*/ 	.byte	0x04, 0x29
        /*002a*/ 	.short	(.L_1510 - .L_1509)


	//   ....[0]....
.L_1509:
        /*002c*/ 	.word	0xffffffff


	//   ....[1]....
        /*0030*/ 	.word	0xffffffff


	//   ....[2]....
        /*0034*/ 	.word	0xffffffff


	//   ....[3]....
        /*0038*/ 	.word	0xffffffff


	//   ....[4]....
        /*003c*/ 	.word	0xffffffff


	//   ....[5]....
        /*0040*/ 	.word	0xffffffff


	//   ....[6]....
        /*0044*/ 	.word	0xffffffff


	//   ....[7]....
        /*0048*/ 	.word	0xffffffff


	//   ....[8]....
        /*004c*/ 	.word	0xffffffff


	//   ....[9]....
        /*0050*/ 	.word	0xffffffff


	//   ....[10]....
        /*0054*/ 	.word	0xffffffff


	//   ....[11]....
        /*0058*/ 	.word	0xffffffff


	//   ....[12]....
        /*005c*/ 	.word	0xffffffff


	//   ....[13]....
        /*0060*/ 	.word	0xffffffff


	//   ....[14]....
        /*0064*/ 	.word	0xffffffff


	//   ....[15]....
        /*0068*/ 	.word	0xffffffff


	//----- nvinfo : EIATTR_COOP_GROUP_INSTR_OFFSETS
	.align		4
.L_1510:
        /*006c*/ 	.byte	0x04, 0x28
        /*006e*/ 	.short	(.L_1512 - .L_1511)


	//   ....[0]....
.L_1511:
        /*0070*/ 	.word	0x00005120


	//   ....[1]....
        /*0074*/ 	.word	0x00005290


	//   ....[2]....
        /*0078*/ 	.word	0x000052e0


	//   ....[3]....
        /*007c*/ 	.word	0x00005380


	//   ....[4]....
        /*0080*/ 	.word	0x000083d0


	//   ....[5]....
        /*0084*/ 	.word	0x000083e0


	//   ....[6]....
        /*0088*/ 	.word	0x00008410


	//   ....[7]....
        /*008c*/ 	.word	0x00008420


	//   ....[8]....
        /*0090*/ 	.word	0x0000b440


	//   ....[9]....
        /*0094*/ 	.word	0x0000b460


	//   ....[10]....
        /*0098*/ 	.word	0x0000b490


	//   ....[11]....
        /*009c*/ 	.word	0x0000b4a0


	//   ....[12]....
        /*00a0*/ 	.word	0x0000c6b0


	//   ....[13]....
        /*00a4*/ 	.word	0x0000c6f0


	//   ....[14]....
        /*00a8*/ 	.word	0x0000c740


	//   ....[15]....
        /*00ac*/ 	.word	0x0000c750


	//----- nvinfo : EIATTR_EXIT_INSTR_OFFSETS
	.align		4
.L_1512:
        /*00b0*/ 	.byte	0x04, 0x1c
        /*00b2*/ 	.short	(.L_1514 - .L_1513)


	//   ....[0]....
.L_1513:
        /*00b4*/ 	.word	0x00000310


	//   ....[1]....
        /*00b8*/ 	.word	0x00000ce0


	//   ....[2]....
        /*00bc*/ 	.word	0x00000d10


	//   ....[3]....
        /*00c0*/ 	.word	0x0000db60


	//   ....[4]....
        /*00c4*/ 	.word	0x0000dc60


	//   ....[5]....
        /*00c8*/ 	.word	0x0000dc80


	//----- nvinfo : EIATTR_CRS_STACK_SIZE
	.align		4
.L_1514:
        /*00cc*/ 	.byte	0x04, 0x1e
        /*00ce*/ 	.short	(.L_1516 - .L_1515)
.L_1515:
        /*00d0*/ 	.word	0x00000000


	//----- nvinfo : EIATTR_CBANK_PARAM_SIZE
	.align		4
.L_1516:
        /*00d4*/ 	.byte	0x03, 0x19
        /*00d6*/ 	.short	0x01d0


	//----- nvinfo : EIATTR_PARAM_CBANK
	.align		4
        /*00d8*/ 	.byte	0x04, 0x0a
        /*00da*/ 	.short	(.L_1518 - .L_1517)
	.align		4
.L_1517:
        /*00dc*/ 	.word	index@(.nv.constant0._ZN5flash24flash_fwd_splitkv_kernelI23Flash_fwd_kernel_traitsILi128ELi64ELi64ELi4ELb0ELb0EN7cutlass6half_tE19Flash_kernel_traitsILi128ELi64ELi64ELi4ES3_EELb1ELb0ELb0ELb0ELb0ELb1ELb0ELb0EEEvNS_16Flash_fwd_paramsE)
        /*00e0*/ 	.short	0x0210
        /*00e2*/ 	.short	0x01d0


	//----- nvinfo : EIATTR_SW_WAR
	.align		4
.L_1518:
        /*00e4*/ 	.byte	0x04, 0x36
        /*00e6*/ 	.short	(.L_1520 - .L_1519)
.L_1519:
        /*00e8*/ 	.word	0x00000008
.L_1520:


//--------------------- .nv.info._ZN5flash24flash_fwd_splitkv_kernelI23Flash_fwd_kernel_traitsILi128ELi64ELi64ELi4ELb0ELb0EN7cutlass6half_tE19Flash_kernel_traitsILi128ELi64ELi64ELi4ES3_EELb1ELb0ELb0ELb0ELb0ELb0ELb0ELb1EEEvNS_16Flash_fwd_paramsE --------------------------
	.section	.nv.info._ZN5flash24flash_fwd_splitkv_kernelI23Flash_fwd_kernel_traitsILi128ELi64ELi64ELi4ELb0ELb0EN7cutlass6half_tE19Flash_kernel_traitsILi128ELi64ELi64ELi4ES3_EELb1ELb0ELb0ELb0ELb0ELb0ELb0ELb1EEEvNS_16Flash_fwd_paramsE,"",@"SHT_CUDA_INFO"
	.sectionflags	@""
	.align	4


	//----- nvinfo : EIATTR_CUDA_API_VERSION
	.align		4
        /*0000*/ 	.byte	0x04, 0x37
        /*0002*/ 	.short	(.L_1522 - .L_1521)
.L_1521:
        /*0004*/ 	.word	0x00000082


	//----- nvinfo : EIATTR_KPARAM_INFO
	.align		4
.L_1522:
        /*0008*/ 	.byte	0x04, 0x17
        /*000a*/ 	.short	(.L_1524 - .L_1523)
.L_1523:
        /*000c*/ 	.word	0x00000000
        /*0010*/ 	.short	0x0000
        /*0012*/ 	.short	0x0000
        /*0014*/ 	.byte	0x00, 0xf0, 0x41, 0x07


	//----- nvinfo : EIATTR_SPARSE_MMA_MASK
	.align		4
.L_1524:
        /*0018*/ 	.byte	0x03, 0x50
        /*001a*/ 	.short	0x0000


	//----- nvinfo : EIATTR_MAXREG_COUNT
	.align		4
        /*001c*/ 	.byte	0x03, 0x1b
        /*001e*/ 	.short	0x00ff


	//----- nvinfo : EIATTR_NUM_BARRIERS
	.align		4
        /*0020*/ 	.byte	0x02, 0x4c
        /*0022*/ 	.byte	0x01
	.zero		1


	//----- nvinfo : EIATTR_MERCURY_ISA_VERSION
	.align		4
        /*0024*/ 	.byte	0x03, 0x5f
        /*0026*/ 	.short	0x0101


	//----- nvinfo : EIATTR_COOP_GROUP_MASK_REGIDS
	.align		4
        /*0028*/ 	.byte	0x04, 0x29
        /*002a*/ 	.short	(.L_1526 - .L_1525)


	//   ....[0]....
.L_1525:
        /*002c*/ 	.word	0xffffffff


	//   ....[1]....
        /*0030*/ 	.word	0xffffffff


	//   ....[2]....
        /*0034*/ 	.word	0xffffffff


	//   ....[3]....
        /*0038*/ 	.word	0xffffffff


	//   ....[4]....
        /*003c*/ 	.word	0xffffffff


	//   ....[5]....
        /*0040*/ 	.word	0xffffffff


	//   ....[6]....
        /*0044*/ 	.word	0xffffffff


	//   ....[7]....
        /*0048*/ 	.word	0xffffffff


	//   ....[8]....
        /*004c*/ 	.word	0xffffffff


	//   ....[9]....
        /*0050*/ 	.word	0xffffffff


	//   ....[10]....
        /*0054*/ 	.word	0xffffffff


	//   ....[11]....
        /*0058*/ 	.word	0xffffffff


	//   ....[12]....
        /*005c*/ 	.word	0xffffffff


	//   ....[13]....
        /*0060*/ 	.word	0xffffffff


	//   ....[14]....
        /*0064*/ 	.word	0xffffffff


	//   ....[15]....
        /*0068*/ 	.word	0xffffffff


	//----- nvinfo : EIATTR_COOP_GROUP_INSTR_OFFSETS
	.align		4
.L_1526:
        /*006c*/ 	.byte	0x04, 0x28
        /*006e*/ 	.short	(.L_1528 - .L_1527)


	//   ....[0]....
.L_1527:
        /*0070*/ 	.word	0x00010740


	//   ....[1]....
        /*0074*/ 	.word	0x00010770


	//   ....[2]....
        /*0078*/ 	.word	0x000107e0


	//   ....[3]....
        /*007c*/ 	.word	0x00010890


	//   ....[4]....
        /*0080*/ 	.word	0x00013460


	//   ....[5]....
        /*0084*/ 	.word	0x00013470


	//   ....[6]....
        /*0088*/ 	.word	0x000134a0


	//   ....[7]....
        /*008c*/ 	.word	0x000134b0


	//   ....[8]....
        /*0090*/ 	.word	0x000160d0


	//   ....[9]....
        /*0094*/ 	.word	0x000160f0


	//   ....[10]....
        /*0098*/ 	.word	0x00016130


	//   ....[11]....
        /*009c*/ 	.word	0x00016140


	//   ....[12]....
        /*00a0*/ 	.word	0x00017390


	//   ....[13]....
        /*00a4*/ 	.word	0x000173d0


	//   ....[14]....
        /*00a8*/ 	.word	0x00017420


	//   ....[15]....
        /*00ac*/ 	.word	0x00017430


	//----- nvinfo : EIATTR_EXIT_INSTR_OFFSETS
	.align		4
.L_1528:
        /*00b0*/ 	.byte	0x04, 0x1c
        /*00b2*/ 	.short	(.L_1530 - .L_1529)


	//   ....[0]....
.L_1529:
        /*00b4*/ 	.word	0x00000330


	//   ....[1]....
        /*00b8*/ 	.word	0x00000d00


	//   ....[2]....
        /*00bc*/ 	.word	0x00000d30


	//   ....[3]....
        /*00c0*/ 	.word	0x00018870


	//   ....[4]....
        /*00c4*/ 	.word	0x00018970


	//   ....[5]....
        /*00c8*/ 	.word	0x00018990


	//----- nvinfo : EIATTR_CRS_STACK_SIZE
	.align		4
.L_1530:
        /*00cc*/ 	.byte	0x04, 0x1e
        /*00ce*/ 	.short	(.L_1532 - .L_1531)
.L_1531:
        /*00d0*/ 	.word	0x00000000


	//----- nvinfo : EIATTR_CBANK_PARAM_SIZE
	.align		4
.L_1532:
        /*00d4*/ 	.byte	0x03, 0x19
        /*00d6*/ 	.short	0x01d0


	//----- nvinfo : EIATTR_PARAM_CBANK
	.align		4
        /*00d8*/ 	.byte	0x04, 0x0a
        /*00da*/ 	.short	(.L_1534 - .L_1533)
	.align		4
.L_1533:
        /*00dc*/ 	.word	index@(.nv.constant0._ZN5flash24flash_fwd_splitkv_kernelI23Flash_fwd_kernel_traitsILi128ELi64ELi64ELi4ELb0ELb0EN7cutlass6half_tE19Flash_kernel_traitsILi128ELi64ELi64ELi4ES3_EELb1ELb0ELb0ELb0ELb0ELb0ELb0ELb1EEEvNS_16Flash_fwd_paramsE)
        /*00e0*/ 	.short	0x0210
        /*00e2*/ 	.short	0x01d0


	//----- nvinfo : EIATTR_SW_WAR
	.align		4
.L_1534:
        /*00e4*/ 	.byte	0x04, 0x36
        /*00e6*/ 	.short	(.L_1536 - .L_1535)
.L_1535:
        /*00e8*/ 	.word	0x00000008
.L_1536:


//--------------------- .nv.info._ZN5flash24flash_fwd_splitkv_kernelI23Flash_fwd_kernel_traitsILi128ELi64ELi64ELi4ELb0ELb0EN7cutlass6half_tE19Flash_kernel_traitsILi128ELi64ELi64ELi4ES3_EELb1ELb0ELb0ELb0ELb0ELb1ELb0ELb1EEEvNS_16Flash_fwd_paramsE --------------------------
	.section	.nv.info._ZN5flash24flash_fwd_splitkv_kernelI23Flash_fwd_kernel_traitsILi128ELi64ELi64ELi4ELb0ELb0EN7cutlass6half_tE19Flash_kernel_traitsILi128ELi64ELi64ELi4ES3_EELb1ELb0ELb0ELb0ELb0ELb1ELb0ELb1EEEvNS_16Flash_fwd_paramsE,"",@"SHT_CUDA_INFO"
	.sectionflags	@""
	.align	4


	//----- nvinfo : EIATTR_CUDA_API_VERSION
	.align		4
        /*0000*/ 	.byte	0x04, 0x37
        /*0002*/ 	.short	(.L_1538 - .L_1537)
.L_1537:
        /*0004*/ 	.word	0x00000082


	//----- nvinfo : EIATTR_KPARAM_INFO
	.align		4
.L_1538:
        /*0008*/ 	.byte	0x04, 0x17
        /*000a*/ 	.short	(.L_1540 - .L_1539)
.L_1539:
        /*000c*/ 	.word	0x00000000
        /*0010*/ 	.short	0x0000
        /*0012*/ 	.short	0x0000
        /*0014*/ 	.byte	0x00, 0xf0, 0x41, 0x07


	//----- nvinfo : EIATTR_SPARSE_MMA_MASK
	.align		4
.L_1540:
        /*0018*/ 	.byte	0x03, 0x50
        /*001a*/ 	.short	0x0000


	//----- nvinfo : EIATTR_MAXREG_COUNT
	.align		4
        /*001c*/ 	.byte	0x03, 0x1b
        /*001e*/ 	.short	0x00ff


	//----- nvinfo : EIATTR_NUM_BARRIERS
	.align		4
        /*0020*/ 	.byte	0x02, 0x4c
        /*0022*/ 	.byte	0x01
	.zero		1


	//----- nvinfo : EIATTR_MERCURY_ISA_VERSION
	.align		4
        /*0024*/ 	.byte	0x03, 0x5f
        /*0026*/ 	.short	0x0101


	//----- nvinfo : EIATTR_COOP_GROUP_MASK_REGIDS
	.align		4
        /*0028*/ 	.byte	0x04, 0x29
        /*002a*/ 	.short	(.L_1542 - .L_1541)


	//   ....[0]....
.L_1541:
        /*002c*/ 	.word	0xffffffff


	//   ....[1]....
        /*0030*/ 	.word	0xffffffff


	//   ....[2]....
        /*0034*/ 	.word	0xffffffff


	//   ....[3]....
        /*0038*/ 	.word	0xffffffff


	//   ....[4]....
        /*003c*/ 	.word	0xffffffff


	//   ....[5]....
        /*0040*/ 	.word	0xffffffff


	//   ....[6]....
        /*0044*/ 	.word	0xffffffff


	//   ....[7]....
        /*0048*/ 	.word	0xffffffff


	//   ....[8]....
        /*004c*/ 	.word	0xffffffff


	//   ....[9]....
        /*0050*/ 	.word	0xffffffff


	//   ....[10]....
        /*0054*/ 	.word	0xffffffff


	//   ....[11]....
        /*0058*/ 	.word	0xffffffff


	//   ....[12]....
        /*005c*/ 	.word	0xffffffff


	//   ....[13]....
        /*0060*/ 	.word	0xffffffff


	//   ....[14]....
        /*0064*/ 	.word	0xffffffff


	//   ....[15]....
        /*0068*/ 	.word	0xffffffff


	//----- nvinfo : EIATTR_COOP_GROUP_INSTR_OFFSETS
	.align		4
.L_1542:
        /*006c*/ 	.byte	0x04, 0x28
        /*006e*/ 	.short	(.L_1544 - .L_1543)


	//   ....[0]....
.L_1543:
        /*0070*/ 	.word	0x00010b20


	//   ....[1]....
        /*0074*/ 	.word	0x00010b80


	//   ....[2]....
        /*0078*/ 	.word	0x00010bd0


	//   ....[3]....
        /*007c*/ 	.word	0x00010c80


	//   ....[4]....
        /*0080*/ 	.word	0x00013c60


	//   ....[5]....
        /*0084*/ 	.word	0x00013c70


	//   ....[6]....
        /*0088*/ 	.word	0x00013ca0


	//   ....[7]....
        /*008c*/ 	.word	0x00013cb0


	//   ....[8]....
        /*0090*/ 	.word	0x00016d00


	//   ....[9]....
        /*0094*/ 	.word	0x00016d20


	//   ....[10]....
        /*0098*/ 	.word	0x00016d50


	//   ....[11]....
        /*009c*/ 	.word	0x00016d60


	//   ....[12]....
        /*00a0*/ 	.word	0x00017f80


	//   ....[13]....
        /*00a4*/ 	.word	0x00017fc0


	//   ....[14]....
        /*00a8*/ 	.word	0x00018010


	//   ....[15]....
        /*00ac*/ 	.word	0x00018020


	//----- nvinfo : EIATTR_EXIT_INSTR_OFFSETS
	.align		4
.L_1544:
        /*00b0*/ 	.byte	0x04, 0x1c
        /*00b2*/ 	.short	(.L_1546 - .L_1545)


	//   ....[0]....
.L_1545:
        /*00b4*/ 	.word	0x00000330


	//   ....[1]....
        /*00b8*/ 	.word	0x00000d00


	//   ....[2]....
        /*00bc*/ 	.word	0x00000d30


	//   ....[3]....
        /*00c0*/ 	.word	0x00019460


	//   ....[4]....
        /*00c4*/ 	.word	0x00019560


	//   ....[5]....
        /*00c8*/ 	.word	0x00019580


	//----- nvinfo : EIATTR_CRS_STACK_SIZE
	.align		4
.L_1546:
        /*00cc*/ 	.byte	0x04, 0x1e
        /*00ce*/ 	.short	(.L_1548 - .L_1547)
.L_1547:
        /*00d0*/ 	.word	0x00000000


	//----- nvinfo : EIATTR_CBANK_PARAM_SIZE
	.align		4
.L_1548:
        /*00d4*/ 	.byte	0x03, 0x19
        /*00d6*/ 	.short	0x01d0


	//----- nvinfo : EIATTR_PARAM_CBANK
	.align		4
        /*00d8*/ 	.byte	0x04, 0x0a
        /*00da*/ 	.short	(.L_1550 - .L_1549)
	.align		4
.L_1549:
        /*00dc*/ 	.word	index@(.nv.constant0._ZN5flash24flash_fwd_splitkv_kernelI23Flash_fwd_kernel_traitsILi128ELi64ELi64ELi4ELb0ELb0EN7cutlass6half_tE19Flash_kernel_traitsILi128ELi64ELi64ELi4ES3_EELb1ELb0ELb0ELb0ELb0ELb1ELb0ELb1EEEvNS_16Flash_fwd_paramsE)
        /*00e0*/ 	.short	0x0210
        /*00e2*/ 	.short	0x01d0


	//----- nvinfo : EIATTR_SW_WAR
	.align		4
.L_1550:
        /*00e4*/ 	.byte	0x04, 0x36
        /*00e6*/ 	.short	(.L_1552 - .L_1551)
.L_1551:
        /*00e8*/ 	.word	0x00000008
.L_1552:


//--------------------- .nv.info._ZN5flash24flash_fwd_splitkv_kernelI23Flash_fwd_kernel_traitsILi128ELi64ELi64ELi4ELb0ELb0EN7cutlass6half_tE19Flash_kernel_traitsILi128ELi64ELi64ELi4ES3_EELb1ELb0ELb0ELb0ELb0ELb0ELb1ELb0EEEvNS_16Flash_fwd_paramsE --------------------------
	.section	.nv.info._ZN5flash24flash_fwd_splitkv_kernelI23Flash_fwd_kernel_traitsILi128ELi64ELi64ELi4ELb0ELb0EN7cutlass6half_tE19Flash_kernel_traitsILi128ELi64ELi64ELi4ES3_EELb1ELb0ELb0ELb0ELb0ELb0ELb1ELb0EEEvNS_16Flash_fwd_paramsE,"",@"SHT_CUDA_INFO"
	.sectionflags	@""
	.align	4


	//----- nvinfo : EIATTR_CUDA_API_VERSION
	.align		4
        /*0000*/ 	.byte	0x04, 0x37
        /*0002*/ 	.short	(.L_1554 - .L_1553)
.L_1553:
        /*0004*/ 	.word	0x00000082


	//----- nvinfo : EIATTR_KPARAM_INFO
	.align		4
.L_1554:
        /*0008*/ 	.byte	0x04, 0x17
        /*000a*/ 	.short	(.L_1556 - .L_1555)
.L_1555:
        /*000c*/ 	.word	0x00000000
        /*0010*/ 	.short	0x0000
        /*0012*/ 	.short	0x0000
        /*0014*/ 	.byte	0x00, 0xf0, 0x41, 0x07


	//----- nvinfo : EIATTR_SPARSE_MMA_MASK
	.align		4
.L_1556:
        /*0018*/ 	.byte	0x03, 0x50
        /*001a*/ 	.short	0x0000


	//----- nvinfo : EIATTR_MAXREG_COUNT
	.align		4
        /*001c*/ 	.byte	0x03, 0x1b
        /*001e*/ 	.short	0x00ff


	//----- nvinfo : EIATTR_NUM_BARRIERS
	.align		4
        /*0020*/ 	.byte	0x02, 0x4c
        /*0022*/ 	.byte	0x01
	.zero		1


	//----- nvinfo : EIATTR_MERCURY_ISA_VERSION
	.align		4
        /*0024*/ 	.byte	0x03, 0x5f
        /*0026*/ 	.short	0x0101


	//----- nvinfo : EIATTR_COOP_GROUP_MASK_REGIDS
	.align		4
        /*0028*/ 	.byte	0x04, 0x29
        /*002a*/ 	.short	(.L_1558 - .L_1557)


	//   ....[0]....
.L_1557:
        /*002c*/ 	.word	0xffffffff


	//   ....[1]....
        /*0030*/ 	.word	0xffffffff


	//   ....[2]....
        /*0034*/ 	.word	0xffffffff


	//   ....[3]....
        /*0038*/ 	.word	0xffffffff


	//   ....[4]....
        /*003c*/ 	.word	0xffffffff


	//   ....[5]....
        /*0040*/ 	.word	0xffffffff


	//   ....[6]....
        /*0044*/ 	.word	0xffffffff


	//   ....[7]....
        /*0048*/ 	.word	0xffffffff


	//   ....[8]....
        /*004c*/ 	.word	0xffffffff


	//   ....[9]....
        /*0050*/ 	.word	0xffffffff


	//   ....[10]....
        /*0054*/ 	.word	0xffffffff


	//   ....[11]....
        /*0058*/ 	.word	0xffffffff


	//   ....[12]....
        /*005c*/ 	.word	0xffffffff


	//   ....[13]....
        /*0060*/ 	.word	0xffffffff


	//   ....[14]....
        /*0064*/ 	.word	0xffffffff


	//   ....[15]....
        /*0068*/ 	.word	0xffffffff


	//----- nvinfo : EIATTR_COOP_GROUP_INSTR_OFFSETS
	.align		4
.L_1558:
        /*006c*/ 	.byte	0x04, 0x28
        /*006e*/ 	.short	(.L_1560 - .L_1559)


	//   ....[0]....
.L_1559:
        /*0070*/ 	.word	0x00005150


	//   ....[1]....
        /*0074*/ 	.word	0x000051a0


	//   ....[2]....
        /*0078*/ 	.word	0x00005200


	//   ....[3]....
        /*007c*/ 	.word	0x00005220


	//   ....[4]....
        /*0080*/ 	.word	0x00007f30


	//   ....[5]....
        /*0084*/ 	.word	0x00007f40


	//   ....[6]....
        /*0088*/ 	.word	0x00007f70


	//   ....[7]....
        /*008c*/ 	.word	0x00007f80


	//   ....[8]....
        /*0090*/ 	.word	0x0000ab30


	//   ....[9]....
        /*0094*/ 	.word	0x0000ab50


	//   ....[10]....
        /*0098*/ 	.word	0x0000ab90


	//   ....[11]....
        /*009c*/ 	.word	0x0000aba0


	//   ....[12]....
        /*00a0*/ 	.word	0x0000bdd0


	//   ....[13]....
        /*00a4*/ 	.word	0x0000be10


	//   ....[14]....
        /*00a8*/ 	.word	0x0000beb0


	//   ....[15]....
        /*00ac*/ 	.word	0x0000bec0


	//----- nvinfo : EIATTR_EXIT_INSTR_OFFSETS
	.align		4
.L_1560:
        /*00b0*/ 	.byte	0x04, 0x1c
        /*00b2*/ 	.short	(.L_1562 - .L_1561)


	//   ....[0]....
.L_1561:
        /*00b4*/ 	.word	0x00000440


	//   ....[1]....
        /*00b8*/ 	.word	0x00000fc0


	//   ....[2]....
        /*00bc*/ 	.word	0x00000ff0


	//   ....[3]....
        /*00c0*/ 	.word	0x0000d0d0


	//   ....[4]....
        /*00c4*/ 	.word	0x0000d120


	//   ....[5]....
        /*00c8*/ 	.word	0x0000d140


	//----- nvinfo : EIATTR_CRS_STACK_SIZE
	.align		4
.L_1562:
        /*00cc*/ 	.byte	0x04, 0x1e
        /*00ce*/ 	.short	(.L_1564 - .L_1563)
.L_1563:
        /*00d0*/ 	.word	0x00000000


	//----- nvinfo : EIATTR_CBANK_PARAM_SIZE
	.align		4
.L_1564:
        /*00d4*/ 	.byte	0x03, 0x19
        /*00d6*/ 	.short	0x01d0


	//----- nvinfo : EIATTR_PARAM_CBANK
	.align		4
        /*00d8*/ 	.byte	0x04, 0x0a
        /*00da*/ 	.short	(.L_1566 - .L_1565)
	.align		4
.L_1565:
        /*00dc*/ 	.word	index@(.nv.constant0._ZN5flash24flash_fwd_splitkv_kernelI23Flash_fwd_kernel_traitsILi128ELi64ELi64ELi4ELb0ELb0EN7cutlass6half_tE19Flash_kernel_traitsILi128ELi64ELi64ELi4ES3_EELb1ELb0ELb0ELb0ELb0ELb0ELb1ELb0EEEvNS_16Flash_fwd_paramsE)
        /*00e0*/ 	.short	0x0210
        /*00e2*/ 	.short	0x01d0


	//----- nvinfo : EIATTR_SW_WAR
	.align		4
.L_1566:
        /*00e4*/ 	.byte	0x04, 0x36
        /*00e6*/ 	.short	(.L_1568 - .L_1567)
.L_1567:
        /*00e8*/ 	.word	0x00000008
.L_1568:


//--------------------- .nv.info._ZN5flash24flash_fwd_splitkv_kernelI23Flash_fwd_kernel_traitsILi128ELi64ELi64ELi4ELb0ELb0EN7cutlass6half_tE19Flash_kernel_traitsILi128ELi64ELi64ELi4ES3_EELb1ELb0ELb0ELb0ELb0ELb1ELb1ELb0EEEvNS_16Flash_fwd_paramsE --------------------------
	.section	.nv.info._ZN5flash24flash_fwd_splitkv_kernelI23Flash_fwd_kernel_traitsILi128ELi64ELi64ELi4ELb0ELb0EN7cutlass6half_tE19Flash_kernel_traitsILi128ELi64ELi64ELi4ES3_EELb1ELb0ELb0ELb0ELb0ELb1ELb1ELb0EEEvNS_16Flash_fwd_paramsE,"",@"SHT_CUDA_INFO"
	.sectionflags	@""
	.align	4


	//----- nvinfo : EIATTR_CUDA_API_VERSION
	.align		4
        /*0000*/ 	.byte	0x04, 0x37
        /*0002*/ 	.short	(.L_1570 - .L_1569)
.L_1569:
        /*0004*/ 	.word	0x00000082


	//----- nvinfo : EIATTR_KPARAM_INFO
	.align		4
.L_1570:
        /*0008*/ 	.byte	0x04, 0x17
        /*000a*/ 	.short	(.L_1572 - .L_1571)
.L_1571:
        /*000c*/ 	.word	0x00000000
        /*0010*/ 	.short	0x0000
        /*0012*/ 	.short	0x0000
        /*0014*/ 	.byte	0x00, 0xf0, 0x41, 0x07


	//----- nvinfo : EIATTR_SPARSE_MMA_MASK
	.align		4
.L_1572:
        /*0018*/ 	.byte	0x03, 0x50
        /*001a*/ 	.short	0x0000


	//----- nvinfo : EIATTR_MAXREG_COUNT
	.align		4
        /*001c*/ 	.byte	0x03, 0x1b
        /*001e*/ 	.short	0x00ff


	//----- nvinfo : EIATTR_NUM_BARRIERS
	.align		4
        /*0020*/ 	.byte	0x02, 0x4c
        /*0022*/ 	.byte	0x01
	.zero		1


	//----- nvinfo : EIATTR_MERCURY_ISA_VERSION
	.align		4
        /*0024*/ 	.byte	0x03, 0x5f
        /*0026*/ 	.short	0x0101


	//----- nvinfo : EIATTR_COOP_GROUP_MASK_REGIDS
	.align		4
        /*0028*/ 	.byte	0x04, 0x29
        /*002a*/ 	.short	(.L_1574 - .L_1573)


	//   ....[0]....
.L_1573:
        /*002c*/ 	.word	0xffffffff


	//   ....[1]....
        /*0030*/ 	.word	0xffffffff


	//   ....[2]....
        /*0034*/ 	.word	0xffffffff


	//   ....[3]....
        /*0038*/ 	.word	0xffffffff


	//   ....[4]....
        /*003c*/ 	.word	0xffffffff


	//   ....[5]....
        /*0040*/ 	.word	0xffffffff


	//   ....[6]....
        /*0044*/ 	.word	0xffffffff


	//   ....[7]....
        /*0048*/ 	.word	0xffffffff


	//   ....[8]....
        /*004c*/ 	.word	0xffffffff


	//   ....[9]....
        /*0050*/ 	.word	0xffffffff


	//   ....[10]....
        /*0054*/ 	.word	0xffffffff


	//   ....[11]....
        /*0058*/ 	.word	0xffffffff


	//   ....[12]....
        /*005c*/ 	.word	0xffffffff


	//   ....[13]....
        /*0060*/ 	.word	0xffffffff


	//   ....[14]....
        /*0064*/ 	.word	0xffffffff


	//   ....[15]....
        /*0068*/ 	.word	0xffffffff


	//----- nvinfo : EIATTR_COOP_GROUP_INSTR_OFFSETS
	.align		4
.L_1574:
        /*006c*/ 	.byte	0x04, 0x28
        /*006e*/ 	.short	(.L_1576 - .L_1575)


	//   ....[0]....
.L_1575:
        /*0070*/ 	.word	0x00005570


	//   ....[1]....
        /*0074*/ 	.word	0x00005600


	//   ....[2]....
        /*0078*/ 	.word	0x00005610


	//   ....[3]....
        /*007c*/ 	.word	0x00005650


	//   ....[4]....
        /*0080*/ 	.word	0x00008740


	//   ....[5]....
        /*0084*/ 	.word	0x00008750


	//   ....[6]....
        /*0088*/ 	.word	0x00008780


	//   ....[7]....
        /*008c*/ 	.word	0x00008790


	//   ....[8]....
        /*0090*/ 	.word	0x0000b750


	//   ....[9]....
        /*0094*/ 	.word	0x0000b770


	//   ....[10]....
        /*0098*/ 	.word	0x0000b7a0


	//   ....[11]....
        /*009c*/ 	.word	0x0000b7b0


	//   ....[12]....
        /*00a0*/ 	.word	0x0000c9d0


	//   ....[13]....
        /*00a4*/ 	.word	0x0000ca10


	//   ....[14]....
        /*00a8*/ 	.word	0x0000cab0


	//   ....[15]....
        /*00ac*/ 	.word	0x0000cac0


	//----- nvinfo : EIATTR_EXIT_INSTR_OFFSETS
	.align		4
.L_1576:
        /*00b0*/ 	.byte	0x04, 0x1c
        /*00b2*/ 	.short	(.L_1578 - .L_1577)


	//   ....[0]....
.L_1577:
        /*00b4*/ 	.word	0x00000440


	//   ....[1]....
        /*00b8*/ 	.word	0x00000fc0


	//   ....[2]....
        /*00bc*/ 	.word	0x00000ff0


	//   ....[3]....
        /*00c0*/ 	.word	0x0000dcd0


	//   ....[4]....
        /*00c4*/ 	.word	0x0000dd20


	//   ....[5]....
        /*00c8*/ 	.word	0x0000dd40


	//----- nvinfo : EIATTR_CRS_STACK_SIZE
	.align		4
.L_1578:
        /*00cc*/ 	.byte	0x04, 0x1e
        /*00ce*/ 	.short	(.L_1580 - .L_1579)
.L_1579:
        /*00d0*/ 	.word	0x00000000


	//----- nvinfo : EIATTR_CBANK_PARAM_SIZE
	.align		4
.L_1580:
        /*00d4*/ 	.byte	0x03, 0x19
        /*00d6*/ 	.short	0x01d0


	//----- nvinfo : EIATTR_PARAM_CBANK
	.align		4
        /*00d8*/ 	.byte	0x04, 0x0a
        /*00da*/ 	.short	(.L_1582 - .L_1581)
	.align		4
.L_1581:
        /*00dc*/ 	.word	index@(.nv.constant0._ZN5flash24flash_fwd_splitkv_kernelI23Flash_fwd_kernel_traitsILi128ELi64ELi64ELi4ELb0ELb0EN7cutlass6half_tE19Flash_kernel_traitsILi128ELi64ELi64ELi4ES3_EELb1ELb0ELb0ELb0ELb0ELb1ELb1ELb0EEEvNS_16Flash_fwd_paramsE)
        /*00e0*/ 	.short	0x0210
        /*00e2*/ 	.short	0x01d0


	//----- nvinfo : EIATTR_SW_WAR
	.align		4
.L_1582:
        /*00e4*/ 	.byte	0x04, 0x36
        /*00e6*/ 	.short	(.L_1584 - .L_1583)
.L_1583:
        /*00e8*/ 	.word	0x00000008
.L_1584:


//--------------------- .nv.info._ZN5flash24flash_fwd_splitkv_kernelI23Flash_fwd_kernel_traitsILi128ELi64ELi64ELi4ELb0ELb0EN7cutlass6half_tE19Flash_kernel_traitsILi128ELi64ELi64ELi4ES3_EELb1ELb0ELb0ELb0ELb0ELb0ELb1ELb1EEEvNS_16Flash_fwd_paramsE --------------------------
	.section	.nv.info._ZN5flash24flash_fwd_splitkv_kernelI23Flash_fwd_kernel_traitsILi128ELi64ELi64ELi4ELb0ELb0EN7cutlass6half_tE19Flash_kernel_traitsILi128ELi64ELi64ELi4ES3_EELb1ELb0ELb0ELb0ELb0ELb0ELb1ELb1EEEvNS_16Flash_fwd_paramsE,"",@"SHT_CUDA_INFO"
	.sectionflags	@""
	.align	4


	//----- nvinfo : EIATTR_CUDA_API_VERSION
	.align		4
        /*0000*/ 	.byte	0x04, 0x37
        /*0002*/ 	.short	(.L_1586 - .L_1585)
.L_1585:
        /*0004*/ 	.word	0x00000082


	//----- nvinfo : EIATTR_KPARAM_INFO
	.align		4
.L_1586:
        /*0008*/ 	.byte	0x04, 0x17
        /*000a*/ 	.short	(.L_1588 - .L_1587)
.L_1587:
        /*000c*/ 	.word	0x00000000
        /*0010*/ 	.short	0x0000
        /*0012*/ 	.short	0x0000
        /*0014*/ 	.byte	0x00, 0xf0, 0x41, 0x07


	//----- nvinfo : EIATTR_SPARSE_MMA_MASK
	.align		4
.L_1588:
        /*0018*/ 	.byte	0x03, 0x50
        /*001a*/ 	.short	0x0000


	//----- nvinfo : EIATTR_MAXREG_COUNT
	.align		4
        /*001c*/ 	.byte	0x03, 0x1b
        /*001e*/ 	.short	0x00ff


	//----- nvinfo : EIATTR_NUM_BARRIERS
	.align		4
        /*0020*/ 	.byte	0x02, 0x4c
        /*0022*/ 	.byte	0x01
	.zero		1


	//----- nvinfo : EIATTR_MERCURY_ISA_VERSION
	.align		4
        /*0024*/ 	.byte	0x03, 0x5f
        /*0026*/ 	.short	0x0101


	//----- nvinfo : EIATTR_COOP_GROUP_MASK_REGIDS
	.align		4
        /*0028*/ 	.byte	0x04, 0x29
        /*002a*/ 	.short	(.L_1590 - .L_1589)


	//   ....[0]....
.L_1589:
        /*002c*/ 	.word	0xffffffff


	//   ....[1]....
        /*0030*/ 	.word	0xffffffff


	//   ....[2]....
        /*0034*/ 	.word	0xffffffff


	//   ....[3]....
        /*0038*/ 	.word	0xffffffff


	//   ....[4]....
        /*003c*/ 	.word	0xffffffff


	//   ....[5]....
        /*0040*/ 	.word	0xffffffff


	//   ....[6]....
        /*0044*/ 	.word	0xffffffff


	//   ....[7]....
        /*0048*/ 	.word	0xffffffff


	//   ....[8]....
        /*004c*/ 	.word	0xffffffff


	//   ....[9]....
        /*0050*/ 	.word	0xffffffff


	//   ....[10]....
        /*0054*/ 	.word	0xffffffff


	//   ....[11]....
        /*0058*/ 	.word	0xffffffff


	//   ....[12]....
        /*005c*/ 	.word	0xffffffff


	//   ....[13]....
        /*0060*/ 	.word	0xffffffff


	//   ....[14]....
        /*0064*/ 	.word	0xffffffff


	//   ....[15]....
        /*0068*/ 	.word	0xffffffff


	//----- nvinfo : EIATTR_COOP_GROUP_INSTR_OFFSETS
	.align		4
.L_1590:
        /*006c*/ 	.byte	0x04, 0x28
        /*006e*/ 	.short	(.L_1592 - .L_1591)


	//   ....[0]....
.L_1591:
        /*0070*/ 	.word	0x000109a0


	//   ....[1]....
        /*0074*/ 	.word	0x000109c0


	//   ....[2]....
        /*0078*/ 	.word	0x00010a60


	//   ....[3]....
        /*007c*/ 	.word	0x00010a70


	//   ....[4]....
        /*0080*/ 	.word	0x00013710


	//   ....[5]....
        /*0084*/ 	.word	0x00013720


	//   ....[6]....
        /*0088*/ 	.word	0x00013750


	//   ....[7]....
        /*008c*/ 	.word	0x00013760


	//   ....[8]....
        /*0090*/ 	.word	0x00016370


	//   ....[9]....
        /*0094*/ 	.word	0x00016390


	//   ....[10]....
        /*0098*/ 	.word	0x000163c0


	//   ....[11]....
        /*009c*/ 	.word	0x000163d0


	//   ....[12]....
        /*00a0*/ 	.word	0x00017600


	//   ....[13]....
        /*00a4*/ 	.word	0x00017640


	//   ....[14]....
        /*00a8*/ 	.word	0x000176e0


	//   ....[15]....
        /*00ac*/ 	.word	0x000176f0


	//----- nvinfo : EIATTR_EXIT_INSTR_OFFSETS
	.align		4
.L_1592:
        /*00b0*/ 	.byte	0x04, 0x1c
        /*00b2*/ 	.short	(.L_1594 - .L_1593)


	//   ....[0]....
.L_1593:
        /*00b4*/ 	.word	0x00000440


	//   ....[1]....
        /*00b8*/ 	.word	0x00000fd0


	//   ....[2]....
        /*00bc*/ 	.word	0x00001000


	//   ....[3]....
        /*00c0*/ 	.word	0x00018960


	//   ....[4]....
        /*00c4*/ 	.word	0x000189b0


	//   ....[5]....
        /*00c8*/ 	.word	0x000189d0


	//----- nvinfo : EIATTR_CRS_STACK_SIZE
	.align		4
.L_1594:
        /*00cc*/ 	.byte	0x04, 0x1e
        /*00ce*/ 	.short	(.L_1596 - .L_1595)
.L_1595:
        /*00d0*/ 	.word	0x00000000


	//----- nvinfo : EIATTR_CBANK_PARAM_SIZE
	.align		4
.L_1596:
        /*00d4*/ 	.byte	0x03, 0x19
        /*00d6*/ 	.short	0x01d0


	//----- nvinfo : EIATTR_PARAM_CBANK
	.align		4
        /*00d8*/ 	.byte	0x04, 0x0a
        /*00da*/ 	.short	(.L_1598 - .L_1597)
	.align		4
.L_1597:
        /*00dc*/ 	.word	index@(.nv.constant0._ZN5flash24flash_fwd_splitkv_kernelI23Flash_fwd_kernel_traitsILi128ELi64ELi64ELi4ELb0ELb0EN7cutlass6half_tE19Flash_kernel_traitsILi128ELi64ELi64ELi4ES3_EELb1ELb0ELb0ELb0ELb0ELb0ELb1ELb1EEEvNS_16Flash_fwd_paramsE)
        /*00e0*/ 	.short	0x0210
        /*00e2*/ 	.short	0x01d0


	//----- nvinfo : EIATTR_SW_WAR
	.align		4
.L_1598:
        /*00e4*/ 	.byte	0x04, 0x36
        /*00e6*/ 	.short	(.L_1600 - .L_1599)
.L_1599:
        /*00e8*/ 	.word	0x00000008
.L_1600:


//--------------------- .nv.info._ZN5flash24flash_fwd_splitkv_kernelI23Flash_fwd_kernel_traitsILi128ELi64ELi64ELi4ELb0ELb0EN7cutlass6half_tE19Flash_kernel_traitsILi128ELi64ELi64ELi4ES3_EELb1ELb0ELb0ELb0ELb0ELb1ELb1ELb1EEEvNS_16Flash_fwd_paramsE --------------------------
	.section	.nv.info._ZN5flash24flash_fwd_splitkv_kernelI23Flash_fwd_kernel_traitsILi128ELi64ELi64ELi4ELb0ELb0EN7cutlass6half_tE19Flash_kernel_traitsILi128ELi64ELi64ELi4ES3_EELb1ELb0ELb0ELb0ELb0ELb1ELb1ELb1EEEvNS_16Flash_fwd_paramsE,"",@"SHT_CUDA_INFO"
	.sectionflags	@""
	.align	4


	//----- nvinfo : EIATTR_CUDA_API_VERSION
	.align		4
        /*0000*/ 	.byte	0x04, 0x37
        /*0002*/ 	.short	(.L_1602 - .L_1601)
.L_1601:
        /*0004*/ 	.word	0x00000082


	//----- nvinfo : EIATTR_KPARAM_INFO
	.align		4
.L_1602:
        /*0008*/ 	.byte	0x04, 0x17
        /*000a*/ 	.short	(.L_1604 - .L_1603)
.L_1603:
        /*000c*/ 	.word	0x00000000
        /*0010*/ 	.short	0x0000
        /*0012*/ 	.short	0x0000
        /*0014*/ 	.byte	0x00, 0xf0, 0x41, 0x07


	//----- nvinfo : EIATTR_SPARSE_MMA_MASK
	.align		4
.L_1604:
        /*0018*/ 	.byte	0x03, 0x50
        /*001a*/ 	.short	0x0000


	//----- nvinfo : EIATTR_MAXREG_COUNT
	.align		4
        /*001c*/ 	.byte	0x03, 0x1b
        /*001e*/ 	.short	0x00ff


	//----- nvinfo : EIATTR_NUM_BARRIERS
	.align		4
        /*0020*/ 	.byte	0x02, 0x4c
        /*0022*/ 	.byte	0x01
	.zero		1


	//----- nvinfo : EIATTR_MERCURY_ISA_VERSION
	.align		4
        /*0024*/ 	.byte	0x03, 0x5f
        /*0026*/ 	.short	0x0101


	//----- nvinfo : EIATTR_COOP_GROUP_MASK_REGIDS
	.align		4
        /*0028*/ 	.byte	0x04, 0x29
        /*002a*/ 	.short	(.L_1606 - .L_1605)


	//   ....[0]....
.L_1605:
        /*002c*/ 	.word	0xffffffff


	//   ....[1]....
        /*0030*/ 	.word	0xffffffff


	//   ....[2]....
        /*0034*/ 	.word	0xffffffff


	//   ....[3]....
        /*0038*/ 	.word	0xffffffff


	//   ....[4]....
        /*003c*/ 	.word	0xffffffff


	//   ....[5]....
        /*0040*/ 	.word	0xffffffff


	//   ....[6]....
        /*0044*/ 	.word	0xffffffff


	//   ....[7]....
        /*0048*/ 	.word	0xffffffff


	//   ....[8]....
        /*004c*/ 	.word	0xffffffff


	//   ....[9]....
        /*0050*/ 	.word	0xffffffff


	//   ....[10]....
        /*0054*/ 	.word	0xffffffff


	//   ....[11]....
        /*0058*/ 	.word	0xffffffff


	//   ....[12]....
        /*005c*/ 	.word	0xffffffff


	//   ....[13]....
        /*0060*/ 	.word	0xffffffff


	//   ....[14]....
        /*0064*/ 	.word	0xffffffff


	//   ....[15]....
        /*0068*/ 	.word	0xffffffff


	//----- nvinfo : EIATTR_COOP_GROUP_INSTR_OFFSETS
	.align		4
.L_1606:
        /*006c*/ 	.byte	0x04, 0x28
        /*006e*/ 	.short	(.L_1608 - .L_1607)


	//   ....[0]....
.L_1607:
        /*0070*/ 	.word	0x00010da0


	//   ....[1]....
        /*0074*/ 	.word	0x00010dc0


	//   ....[2]....
        /*0078*/ 	.word	0x00010e60


	//   ....[3]....
        /*007c*/ 	.word	0x00010e70


	//   ....[4]....
        /*0080*/ 	.word	0x00013ef0


	//   ....[5]....
        /*0084*/ 	.word	0x00013f00


	//   ....[6]....
        /*0088*/ 	.word	0x00013f30


	//   ....[7]....
        /*008c*/ 	.word	0x00013f40


	//   ....[8]....
        /*0090*/ 	.word	0x00016f70


	//   ....[9]....
        /*0094*/ 	.word	0x00016f80


	//   ....[10]....
        /*0098*/ 	.word	0x00016fb0


	//   ....[11]....
        /*009c*/ 	.word	0x00016fc0


	//   ....[12]....
        /*00a0*/ 	.word	0x000181e0


	//   ....[13]....
        /*00a4*/ 	.word	0x00018220


	//   ....[14]....
        /*00a8*/ 	.word	0x000182c0


	//   ....[15]....
        /*00ac*/ 	.word	0x000182d0


	//----- nvinfo : EIATTR_EXIT_INSTR_OFFSETS
	.align		4
.L_1608:
        /*00b0*/ 	.byte	0x04, 0x1c
        /*00b2*/ 	.short	(.L_1610 - .L_1609)


	//   ....[0]....
.L_1609:
        /*00b4*/ 	.word	0x00000440


	//   ....[1]....
        /*00b8*/ 	.word	0x00000fd0


	//   ....[2]....
        /*00bc*/ 	.word	0x00001000


	//   ....[3]....
        /*00c0*/ 	.word	0x00019540


	//   ....[4]....
        /*00c4*/ 	.word	0x00019590


	//   ....[5]....
        /*00c8*/ 	.word	0x000195b0


	//----- nvinfo : EIATTR_CRS_STACK_SIZE
	.align		4
.L_1610:
        /*00cc*/ 	.byte	0x04, 0x1e
        /*00ce*/ 	.short	(.L_1612 - .L_1611)
.L_1611:
        /*00d0*/ 	.word	0x00000000


	//----- nvinfo : EIATTR_CBANK_PARAM_SIZE
	.align		4
.L_1612:
        /*00d4*/ 	.byte	0x03, 0x19
        /*00d6*/ 	.short	0x01d0


	//----- nvinfo : EIATTR_PARAM_CBANK
	.align		4
        /*00d8*/ 	.byte	0x04, 0x0a
        /*00da*/ 	.short	(.L_1614 - .L_1613)
	.align		4
.L_1613:
        /*00dc*/ 	.word	index@(.nv.constant0._ZN5flash24flash_fwd_splitkv_kernelI23Flash_fwd_kernel_traitsILi128ELi64ELi64ELi4ELb0ELb0EN7cutlass6half_tE19Flash_kernel_traitsILi128ELi64ELi64ELi4ES3_EELb1ELb0ELb0ELb0ELb0ELb1ELb1ELb1EEEvNS_16Flash_fwd_paramsE)
        /*00e0*/ 	.short	0x0210
        /*00e2*/ 	.short	0x01d0


	//----- nvinfo : EIATTR_SW_WAR
	.align		4
.L_1614:
        /*00e4*/ 	.byte	0x04, 0x36
        /*00e6*/ 	.short	(.L_1616 - .L_1615)
.L_1615:
        /*00e8*/ 	.word	0x00000008
.L_1616:


//--------------------- .nv.info._ZN5flash24flash_fwd_splitkv_kernelI23Flash_fwd_kernel_traitsILi128ELi64ELi64ELi4ELb0ELb0EN7cutlass6half_tE19Flash_kernel_traitsILi128ELi64ELi64ELi4ES3_EELb1ELb0ELb0ELb1ELb1ELb0ELb0ELb0EEEvNS_16Flash_fwd_paramsE --------------------------
	.section	.nv.info._ZN5flash24flash_fwd_splitkv_kernelI23Flash_fwd_kernel_traitsILi128ELi64ELi64ELi4ELb0ELb0EN7cutlass6half_tE19Flash_kernel_traitsILi128ELi64ELi64ELi4ES3_EELb1ELb0ELb0ELb1ELb1ELb0ELb0ELb0EEEvNS_16Flash_fwd_paramsE,"",@"SHT_CUDA_INFO"
	.sectionflags	@""
	.align	4


	//----- nvinfo : EIATTR_CUDA_API_VERSION
	.align		4
        /*0000*/ 	.byte	0x04, 0x37
        /*0002*/ 	.short	(.L_1618 - .L_1617)
.L_1617:
        /*0004*/ 	.word	0x00000082


	//----- nvinfo : EIATTR_KPARAM_INFO
	.align		4
.L_1618:
        /*0008*/ 	.byte	0x04, 0x17
        /*000a*/ 	.short	(.L_1620 - .L_1619)
.L_1619:
        /*000c*/ 	.word	0x00000000
        /*0010*/ 	.short	0x0000
        /*0012*/ 	.short	0x0000
        /*0014*/ 	.byte	0x00, 0xf0, 0x41, 0x07


	//----- nvinfo : EIATTR_SPARSE_MMA_MASK
	.align		4
.L_1620:
        /*0018*/ 	.byte	0x03, 0x50
        /*001a*/ 	.short	0x0000


	//----- nvinfo : EIATTR_MAXREG_COUNT
	.align		4
        /*001c*/ 	.byte	0x03, 0x1b
        /*001e*/ 	.short	0x00ff


	//----- nvinfo : EIATTR_NUM_BARRIERS
	.align		4
        /*0020*/ 	.byte	0x02, 0x4c
        /*0022*/ 	.byte	0x01
	.zero		1


	//----- nvinfo : EIATTR_MERCURY_ISA_VERSION
	.align		4
        /*0024*/ 	.byte	0x03, 0x5f
        /*0026*/ 	.short	0x0101


	//----- nvinfo : EIATTR_COOP_GROUP_MASK_REGIDS
	.align		4
        /*0028*/ 	.byte	0x04, 0x29
        /*002a*/ 	.short	(.L_1622 - .L_1621)


	//   ....[0]....
.L_1621:
        /*002c*/ 	.word	0xffffffff


	//   ....[1]....
        /*0030*/ 	.word	0xffffffff


	//   ....[2]....
        /*0034*/ 	.word	0xffffffff


	//   ....[3]....
        /*0038*/ 	.word	0xffffffff


	//   ....[4]....
        /*003c*/ 	.word	0xffffffff


	//   ....[5]....
        /*0040*/ 	.word	0xffffffff


	//   ....[6]....
        /*0044*/ 	.word	0xffffffff


	//   ....[7]....
        /*0048*/ 	.word	0xffffffff


	//   ....[8]....
        /*004c*/ 	.word	0xffffffff


	//   ....[9]....
        /*0050*/ 	.word	0xffffffff


	//   ....[10]....
        /*0054*/ 	.word	0xffffffff


	//   ....[11]....
        /*0058*/ 	.word	0xffffffff


	//----- nvinfo : EIATTR_COOP_GROUP_INSTR_OFFSETS
	.align		4
.L_1622:
        /*005c*/ 	.byte	0x04, 0x28
        /*005e*/ 	.short	(.L_1624 - .L_1623)


	//   ....[0]....
.L_1623:
        /*0060*/ 	.word	0x00003150


	//   ....[1]....
        /*0064*/ 	.word	0x00003170


	//   ....[2]....
        /*0068*/ 	.word	0x00003210


	//   ....[3]....
        /*006c*/ 	.word	0x00003220


	//   ....[4]....
        /*0070*/ 	.word	0x000053c0


	//   ....[5]....
        /*0074*/ 	.word	0x000053e0


	//   ....[6]....
        /*0078*/ 	.word	0x00005410


	//   ....[7]....
        /*007c*/ 	.word	0x00005420


	//   ....[8]....
        /*0080*/ 	.word	0x00006660


	//   ....[9]....
        /*0084*/ 	.word	0x000066a0


	//   ....[10]....
        /*0088*/ 	.word	0x000066f0


	//   ....[11]....
        /*008c*/ 	.word	0x00006700


	//----- nvinfo : EIATTR_EXIT_INSTR_OFFSETS
	.align		4
.L_1624:
        /*0090*/ 	.byte	0x04, 0x1c
        /*0092*/ 	.short	(.L_1626 - .L_1625)


	//   ....[0]....
.L_1625:
        /*0094*/ 	.word	0x000001a0


	//   ....[1]....
        /*0098*/ 	.word	0x000007a0


	//   ....[2]....
        /*009c*/ 	.word	0x000007d0


	//   ....[3]....
        /*00a0*/ 	.word	0x000077f0


	//----- nvinfo : EIATTR_CRS_STACK_SIZE
	.align		4
.L_1626:
        /*00a4*/ 	.byte	0x04, 0x1e
        /*00a6*/ 	.short	(.L_1628 - .L_1627)
.L_1627:
        /*00a8*/ 	.word	0x00000000


	//----- nvinfo : EIATTR_CBANK_PARAM_SIZE
	.align		4
.L_1628:
        /*00ac*/ 	.byte	0x03, 0x19
        /*00ae*/ 	.short	0x01d0


	//----- nvinfo : EIATTR_PARAM_CBANK
	.align		4
        /*00b0*/ 	.byte	0x04, 0x0a
        /*00b2*/ 	.short	(.L_1630 - .L_1629)
	.align		4
.L_1629:
        /*00b4*/ 	.word	index@(.nv.constant0._ZN5flash24flash_fwd_splitkv_kernelI23Flash_fwd_kernel_traitsILi128ELi64ELi64ELi4ELb0ELb0EN7cutlass6half_tE19Flash_kernel_traitsILi128ELi64ELi64ELi4ES3_EELb1ELb0ELb0ELb1ELb1ELb0ELb0ELb0EEEvNS_16Flash_fwd_paramsE)
        /*00b8*/ 	.short	0x0210
        /*00ba*/ 	.short	0x01d0


	//----- nvinfo : EIATTR_SW_WAR
	.align		4
.L_1630:
        /*00bc*/ 	.byte	0x04, 0x36
        /*00be*/ 	.short	(.L_1632 - .L_1631)
.L_1631:
        /*00c0*/ 	.word	0x00000008
.L_1632:


//--------------------- .nv.info._ZN5flash24flash_fwd_splitkv_kernelI23Flash_fwd_kernel_traitsILi128ELi64ELi64ELi4ELb0ELb0EN7cutlass6half_tE19Flash_kernel_traitsILi128ELi64ELi64ELi4ES3_EELb1ELb0ELb0ELb1ELb1ELb1ELb0ELb0EEEvNS_16Flash_fwd_paramsE --------------------------
	.section	.nv.info._ZN5flash24flash_fwd_splitkv_kernelI23Flash_fwd_kernel_traitsILi128ELi64ELi64ELi4ELb0ELb0EN7cutlass6half_tE19Flash_kernel_traitsILi128ELi64ELi64ELi4ES3_EELb1ELb0ELb0ELb1ELb1ELb1ELb0ELb0EEEvNS_16Flash_fwd_paramsE,"",@"SHT_CUDA_INFO"
	.sectionflags	@""
	.align	4


	//----- nvinfo : EIATTR_CUDA_API_VERSION
	.align		4
        /*0000*/ 	.byte	0x04, 0x37
        /*0002*/ 	.short	(.L_1634 - .L_1633)
.L_1633:
        /*0004*/ 	.word	0x00000082


	//----- nvinfo : EIATTR_KPARAM_INFO
	.align		4
.L_1634:
        /*0008*/ 	.byte	0x04, 0x17
        /*000a*/ 	.short	(.L_1636 - .L_1635)
.L_1635:
        /*000c*/ 	.word	0x00000000
        /*0010*/ 	.short	0x0000
        /*0012*/ 	.short	0x0000
        /*0014*/ 	.byte	0x00, 0xf0, 0x41, 0x07


	//----- nvinfo : EIATTR_SPARSE_MMA_MASK
	.align		4
.L_1636:
        /*0018*/ 	.byte	0x03, 0x50
        /*001a*/ 	.short	0x0000


	//----- nvinfo : EIATTR_MAXREG_COUNT
	.align		4
        /*001c*/ 	.byte	0x03, 0x1b
        /*001e*/ 	.short	0x00ff


	//----- nvinfo : EIATTR_NUM_BARRIERS
	.align		4
        /*0020*/ 	.byte	0x02, 0x4c
        /*0022*/ 	.byte	0x01
	.zero		1


	//----- nvinfo : EIATTR_MERCURY_ISA_VERSION
	.align		4
        /*0024*/ 	.byte	0x03, 0x5f
        /*0026*/ 	.short	0x0101


	//----- nvinfo : EIATTR_COOP_GROUP_MASK_REGIDS
	.align		4
        /*0028*/ 	.byte	0x04, 0x29
        /*002a*/ 	.short	(.L_1638 - .L_1637)


	//   ....[0]....
.L_1637:
        /*002c*/ 	.word	0xffffffff


	//   ....[1]....
        /*0030*/ 	.word	0xffffffff


	//   ....[2]....
        /*0034*/ 	.word	0xffffffff


	//   ....[3]....
        /*0038*/ 	.word	0xffffffff


	//   ....[4]....
        /*003c*/ 	.word	0xffffffff


	//   ....[5]....
        /*0040*/ 	.word	0xffffffff


	//   ....[6]....
        /*0044*/ 	.word	0xffffffff


	//   ....[7]....
        /*0048*/ 	.word	0xffffffff


	//   ....[8]....
        /*004c*/ 	.word	0xffffffff


	//   ....[9]....
        /*0050*/ 	.word	0xffffffff


	//   ....[10]....
        /*0054*/ 	.word	0xffffffff


	//   ....[11]....
        /*0058*/ 	.word	0xffffffff


	//----- nvinfo : EIATTR_COOP_GROUP_INSTR_OFFSETS
	.align		4
.L_1638:
        /*005c*/ 	.byte	0x04, 0x28
        /*005e*/ 	.short	(.L_1640 - .L_1639)


	//   ....[0]....
.L_1639:
        /*0060*/ 	.word	0x00003560


	//   ....[1]....
        /*0064*/ 	.word	0x00003580


	//   ....[2]....
        /*0068*/ 	.word	0x00003620


	//   ....[3]....
        /*006c*/ 	.word	0x00003630


	//   ....[4]....
        /*0070*/ 	.word	0x00005c00


	//   ....[5]....
        /*0074*/ 	.word	0x00005c20


	//   ....[6]....
        /*0078*/ 	.word	0x00005c50


	//   ....[7]....
        /*007c*/ 	.word	0x00005c60


	//   ....[8]....
        /*0080*/ 	.word	0x00006e70


	//   ....[9]....
        /*0084*/ 	.word	0x00006eb0


	//   ....[10]....
        /*0088*/ 	.word	0x00006f00


	//   ....[11]....
        /*008c*/ 	.word	0x00006f10


	//----- nvinfo : EIATTR_EXIT_INSTR_OFFSETS
	.align		4
.L_1640:
        /*0090*/ 	.byte	0x04, 0x1c
        /*0092*/ 	.short	(.L_1642 - .L_1641)


	//   ....[0]....
.L_1641:
        /*0094*/ 	.word	0x000001a0


	//   ....[1]....
        /*0098*/ 	.word	0x000007a0


	//   ....[2]....
        /*009c*/ 	.word	0x000007d0


	//   ....[3]....
        /*00a0*/ 	.word	0x00008000


	//----- nvinfo : EIATTR_CRS_STACK_SIZE
	.align		4
.L_1642:
        /*00a4*/ 	.byte	0x04, 0x1e
        /*00a6*/ 	.short	(.L_1644 - .L_1643)
.L_1643:
        /*00a8*/ 	.word	0x00000000


	//----- nvinfo : EIATTR_CBANK_PARAM_SIZE
	.align		4
.L_1644:
        /*00ac*/ 	.byte	0x03, 0x19
        /*00ae*/ 	.short	0x01d0


	//----- nvinfo : EIATTR_PARAM_CBANK
	.align		4
        /*00b0*/ 	.byte	0x04, 0x0a
        /*00b2*/ 	.short	(.L_1646 - .L_1645)
	.align		4
.L_1645:
        /*00b4*/ 	.word	index@(.nv.constant0._ZN5flash24flash_fwd_splitkv_kernelI23Flash_fwd_kernel_traitsILi128ELi64ELi64ELi4ELb0ELb0EN7cutlass6half_tE19Flash_kernel_traitsILi128ELi64ELi64ELi4ES3_EELb1ELb0ELb0ELb1ELb1ELb1ELb0ELb0EEEvNS_16Flash_fwd_paramsE)
        /*00b8*/ 	.short	0x0210
        /*00ba*/ 	.short	0x01d0


	//----- nvinfo : EIATTR_SW_WAR
	.align		4
.L_1646:
        /*00bc*/ 	.byte	0x04, 0x36
        /*00be*/ 	.short	(.L_1648 - .L_1647)
.L_1647:
        /*00c0*/ 	.word	0x00000008
.L_1648:


//--------------------- .nv.info._ZN5flash24flash_fwd_splitkv_kernelI23Flash_fwd_kernel_traitsILi128ELi64ELi64ELi4ELb0ELb0EN7cutlass6half_tE19Flash_kernel_traitsILi128ELi64ELi64ELi4ES3_EELb1ELb0ELb0ELb1ELb1ELb0ELb1ELb0EEEvNS_16Flash_fwd_paramsE --------------------------
	.section	.nv.info._ZN5flash24flash_fwd_splitkv_kernelI23Flash_fwd_kernel_traitsILi128ELi64ELi64ELi4ELb0ELb0EN7cutlass6half_tE19Flash_kernel_traitsILi128ELi64ELi64ELi4ES3_EELb1ELb0ELb0ELb1ELb1ELb0ELb1ELb0EEEvNS_16Flash_fwd_paramsE,"",@"SHT_CUDA_INFO"
	.sectionflags	@""
	.align	4


	//----- nvinfo : EIATTR_CUDA_API_VERSION
	.align		4
        /*0000*/ 	.byte	0x04, 0x37
        /*0002*/ 	.short	(.L_1650 - .L_1649)
.L_1649:
        /*0004*/ 	.word	0x00000082


	//----- nvinfo : EIATTR_KPARAM_INFO
	.align		4
.L_1650:
        /*0008*/ 	.byte	0x04, 0x17
        /*000a*/ 	.short	(.L_1652 - .L_1651)
.L_1651:
        /*000c*/ 	.word	0x00000000
        /*0010*/ 	.short	0x0000
        /*0012*/ 	.short	0x0000
        /*0014*/ 	.byte	0x00, 0xf0, 0x41, 0x07


	//----- nvinfo : EIATTR_SPARSE_MMA_MASK
	.align		4
.L_1652:
        /*0018*/ 	.byte	0x03, 0x50
        /*001a*/ 	.short	0x0000


	//----- nvinfo : EIATTR_MAXREG_COUNT
	.align		4
        /*001c*/ 	.byte	0x03, 0x1b
        /*001e*/ 	.short	0x00ff


	//----- nvinfo : EIATTR_NUM_BARRIERS
	.align		4
        /*0020*/ 	.byte	0x02, 0x4c
        /*0022*/ 	.byte	0x01
	.zero		1


	//----- nvinfo : EIATTR_MERCURY_ISA_VERSION
	.align		4
        /*0024*/ 	.byte	0x03, 0x5f
        /*0026*/ 	.short	0x0101


	//----- nvinfo : EIATTR_COOP_GROUP_MASK_REGIDS
	.align		4
        /*0028*/ 	.byte	0x04, 0x29
        /*002a*/ 	.short	(.L_1654 - .L_1653)


	//   ....[0]....
.L_1653:
        /*002c*/ 	.word	0xffffffff


	//   ....[1]....
        /*0030*/ 	.word	0xffffffff


	//   ....[2]....
        /*0034*/ 	.word	0xffffffff


	//   ....[3]....
        /*0038*/ 	.word	0xffffffff


	//   ....[4]....
        /*003c*/ 	.word	0xffffffff


	//   ....[5]....
        /*0040*/ 	.word	0xffffffff


	//   ....[6]....
        /*0044*/ 	.word	0xffffffff


	//   ....[7]....
        /*0048*/ 	.word	0xffffffff


	//   ....[8]....
        /*004c*/ 	.word	0xffffffff


	//   ....[9]....
        /*0050*/ 	.word	0xffffffff


	//   ....[10]....
        /*0054*/ 	.word	0xffffffff


	//   ....[11]....
        /*0058*/ 	.word	0xffffffff


	//----- nvinfo : EIATTR_COOP_GROUP_INSTR_OFFSETS
	.align		4
.L_1654:
        /*005c*/ 	.byte	0x04, 0x28
        /*005e*/ 	.short	(.L_1656 - .L_1655)


	//   ....[0]....
.L_1655:
        /*0060*/ 	.word	0x00003450


	//   ....[1]....
        /*0064*/ 	.word	0x00003470


	//   ....[2]....
        /*0068*/ 	.word	0x00003510


	//   ....[3]....
        /*006c*/ 	.word	0x00003520


	//   ....[4]....
        /*0070*/ 	.word	0x000056b0


	//   ....[5]....
        /*0074*/ 	.word	0x000056d0


	//   ....[6]....
        /*0078*/ 	.word	0x00005700


	//   ....[7]....
        /*007c*/ 	.word	0x00005710


	//   ....[8]....
        /*0080*/ 	.word	0x00006950


	//   ....[9]....
        /*0084*/ 	.word	0x00006990


	//   ....[10]....
        /*0088*/ 	.word	0x00006a30


	//   ....[11]....
        /*008c*/ 	.word	0x00006a40


	//----- nvinfo : EIATTR_EXIT_INSTR_OFFSETS
	.align		4
.L_1656:
        /*0090*/ 	.byte	0x04, 0x1c
        /*0092*/ 	.short	(.L_1658 - .L_1657)


	//   ....[0]....
.L_1657:
        /*0094*/ 	.word	0x00000290


	//   ....[1]....
        /*0098*/ 	.word	0x00000aa0


	//   ....[2]....
        /*009c*/ 	.word	0x00000ad0


	//   ....[3]....
        /*00a0*/ 	.word	0x000078d0


	//----- nvinfo : EIATTR_CRS_STACK_SIZE
	.align		4
.L_1658:
        /*00a4*/ 	.byte	0x04, 0x1e
        /*00a6*/ 	.short	(.L_1660 - .L_1659)
.L_1659:
        /*00a8*/ 	.word	0x00000000


	//----- nvinfo : EIATTR_CBANK_PARAM_SIZE
	.align		4
.L_1660:
        /*00ac*/ 	.byte	0x03, 0x19
        /*00ae*/ 	.short	0x01d0


	//----- nvinfo : EIATTR_PARAM_CBANK
	.align		4
        /*00b0*/ 	.byte	0x04, 0x0a
        /*00b2*/ 	.short	(.L_1662 - .L_1661)
	.align		4
.L_1661:
        /*00b4*/ 	.word	index@(.nv.constant0._ZN5flash24flash_fwd_splitkv_kernelI23Flash_fwd_kernel_traitsILi128ELi64ELi64ELi4ELb0ELb0EN7cutlass6half_tE19Flash_kernel_traitsILi128ELi64ELi64ELi4ES3_EELb1ELb0ELb0ELb1ELb1ELb0ELb1ELb0EEEvNS_16Flash_fwd_paramsE)
        /*00b8*/ 	.short	0x0210
        /*00ba*/ 	.short	0x01d0


	//----- nvinfo : EIATTR_SW_WAR
	.align		4
.L_1662:
        /*00bc*/ 	.byte	0x04, 0x36
        /*00be*/ 	.short	(.L_1664 - .L_1663)
.L_1663:
        /*00c0*/ 	.word	0x00000008
.L_1664:


//--------------------- .nv.info._ZN5flash24flash_fwd_splitkv_kernelI23Flash_fwd_kernel_traitsILi128ELi64ELi64ELi4ELb0ELb0EN7cutlass6half_tE19Flash_kernel_traitsILi128ELi64ELi64ELi4ES3_EELb1ELb0ELb0ELb1ELb1ELb1ELb1ELb0EEEvNS_16Flash_fwd_paramsE --------------------------
	.section	.nv.info._ZN5flash24flash_fwd_splitkv_kernelI23Flash_fwd_kernel_traitsILi128ELi64ELi64ELi4ELb0ELb0EN7cutlass6half_tE19Flash_kernel_traitsILi128ELi64ELi64ELi4ES3_EELb1ELb0ELb0ELb1ELb1ELb1ELb1ELb0EEEvNS_16Flash_fwd_paramsE,"",@"SHT_CUDA_INFO"
	.sectionflags	@""
	.align	4


	//----- nvinfo : EIATTR_CUDA_API_VERSION
	.align		4
        /*0000*/ 	.byte	0x04, 0x37
        /*0002*/ 	.short	(.L_1666 - .L_1665)
.L_1665:
        /*0004*/ 	.word	0x00000082


	//----- nvinfo : EIATTR_KPARAM_INFO
	.align		4
.L_1666:
        /*0008*/ 	.byte	0x04, 0x17
        /*000a*/ 	.short	(.L_1668 - .L_1667)
.L_1667:
        /*000c*/ 	.word	0x00000000
        /*0010*/ 	.short	0x0000
        /*0012*/ 	.short	0x0000
        /*0014*/ 	.byte	0x00, 0xf0, 0x41, 0x07


	//----- nvinfo : EIATTR_SPARSE_MMA_MASK
	.align		4
.L_1668:
        /*0018*/ 	.byte	0x03, 0x50
        /*001a*/ 	.short	0x0000


	//----- nvinfo : EIATTR_MAXREG_COUNT
	.align		4
        /*001c*/ 	.byte	0x03, 0x1b
        /*001e*/ 	.short	0x00ff


	//----- nvinfo : EIATTR_NUM_BARRIERS
	.align		4
        /*0020*/ 	.byte	0x02, 0x4c
        /*0022*/ 	.byte	0x01
	.zero		1


	//----- nvinfo : EIATTR_MERCURY_ISA_VERSION
	.align		4
        /*0024*/ 	.byte	0x03, 0x5f
        /*0026*/ 	.short	0x0101


	//----- nvinfo : EIATTR_COOP_GROUP_MASK_REGIDS
	.align		4
        /*0028*/ 	.byte	0x04, 0x29
        /*002a*/ 	.short	(.L_1670 - .L_1669)


	//   ....[0]....
.L_1669:
        /*002c*/ 	.word	0xffffffff


	//   ....[1]....
        /*0030*/ 	.word	0xffffffff


	//   ....[2]....
        /*0034*/ 	.word	0xffffffff


	//   ....[3]....
        /*0038*/ 	.word	0xffffffff


	//   ....[4]....
        /*003c*/ 	.word	0xffffffff


	//   ....[5]....
        /*0040*/ 	.word	0xffffffff


	//   ....[6]....
        /*0044*/ 	.word	0xffffffff


	//   ....[7]....
        /*0048*/ 	.word	0xffffffff


	//   ....[8]....
        /*004c*/ 	.word	0xffffffff


	//   ....[9]....
        /*0050*/ 	.word	0xffffffff


	//   ....[10]....
        /*0054*/ 	.word	0xffffffff


	//   ....[11]....
        /*0058*/ 	.word	0xffffffff


	//----- nvinfo : EIATTR_COOP_GROUP_INSTR_OFFSETS
	.align		4
.L_1670:
        /*005c*/ 	.byte	0x04, 0x28
        /*005e*/ 	.short	(.L_1672 - .L_1671)


	//   ....[0]....
.L_1671:
        /*0060*/ 	.word	0x00003860


	//   ....[1]....
        /*0064*/ 	.word	0x00003880


	//   ....[2]....
        /*0068*/ 	.word	0x00003920


	//   ....[3]....
        /*006c*/ 	.word	0x00003930


	//   ....[4]....
        /*0070*/ 	.word	0x00005ef0


	//   ....[5]....
        /*0074*/ 	.word	0x00005f00


	//   ....[6]....
        /*0078*/ 	.word	0x00005f30


	//   ....[7]....
        /*007c*/ 	.word	0x00005f40


	//   ....[8]....
        /*0080*/ 	.word	0x00007160


	//   ....[9]....
        /*0084*/ 	.word	0x000071a0


	//   ....[10]....
        /*0088*/ 	.word	0x00007240


	//   ....[11]....
        /*008c*/ 	.word	0x00007250


	//----- nvinfo : EIATTR_EXIT_INSTR_OFFSETS
	.align		4
.L_1672:
        /*0090*/ 	.byte	0x04, 0x1c
        /*0092*/ 	.short	(.L_1674 - .L_1673)


	//   ....[0]....
.L_1673:
        /*0094*/ 	.word	0x00000290


	//   ....[1]....
        /*0098*/ 	.word	0x00000aa0


	//   ....[2]....
        /*009c*/ 	.word	0x00000ad0


	//   ....[3]....
        /*00a0*/ 	.word	0x000080e0


	//----- nvinfo : EIATTR_CRS_STACK_SIZE
	.align		4
.L_1674:
        /*00a4*/ 	.byte	0x04, 0x1e
        /*00a6*/ 	.short	(.L_1676 - .L_1675)
.L_1675:
        /*00a8*/ 	.word	0x00000000


	//----- nvinfo : EIATTR_CBANK_PARAM_SIZE
	.align		4
.L_1676:
        /*00ac*/ 	.byte	0x03, 0x19
        /*00ae*/ 	.short	0x01d0


	//----- nvinfo : EIATTR_PARAM_CBANK
	.align		4
        /*00b0*/ 	.byte	0x04, 0x0a
        /*00b2*/ 	.short	(.L_1678 - .L_1677)
	.align		4
.L_1677:
        /*00b4*/ 	.word	index@(.nv.constant0._ZN5flash24flash_fwd_splitkv_kernelI23Flash_fwd_kernel_traitsILi128ELi64ELi64ELi4ELb0ELb0EN7cutlass6half_tE19Flash_kernel_traitsILi128ELi64ELi64ELi4ES3_EELb1ELb0ELb0ELb1ELb1ELb1ELb1ELb0EEEvNS_16Flash_fwd_paramsE)
        /*00b8*/ 	.short	0x0210
        /*00ba*/ 	.short	0x01d0


	//----- nvinfo : EIATTR_SW_WAR
	.align		4
.L_1678:
        /*00bc*/ 	.byte	0x04, 0x36
        /*00be*/ 	.short	(.L_1680 - .L_1679)
.L_1679:
        /*00c0*/ 	.word	0x00000008
.L_1680:


//--------------------- .nv.info._ZN5flash24flash_fwd_splitkv_kernelI23Flash_fwd_kernel_traitsILi128ELi64ELi64ELi4ELb0ELb0EN7cutlass6half_tE19Flash_kernel_traitsILi128ELi64ELi64ELi4ES3_EELb1ELb0ELb0ELb0ELb1ELb0ELb0ELb0EEEvNS_16Flash_fwd_paramsE --------------------------
	.section	.nv.info._ZN5flash24flash_fwd_splitkv_kernelI23Flash_fwd_kernel_traitsILi128ELi64ELi64ELi4ELb0ELb0EN7cutlass6half_tE19Flash_kernel_traitsILi128ELi64ELi64ELi4ES3_EELb1ELb0ELb0ELb0ELb1ELb0ELb0ELb0EEEvNS_16Flash_fwd_paramsE,"",@"SHT_CUDA_INFO"
	.sectionflags	@""
	.align	4


	//----- nvinfo : EIATTR_CUDA_API_VERSION
	.align		4
        /*0000*/ 	.byte	0x04, 0x37
        /*0002*/ 	.short	(.L_1682 - .L_1681)
.L_1681:
        /*0004*/ 	.word	0x00000082


	//----- nvinfo : EIATTR_KPARAM_INFO
	.align		4
.L_1682:
        /*0008*/ 	.byte	0x04, 0x17
        /*000a*/ 	.short	(.L_1684 - .L_1683)
.L_1683:
        /*000c*/ 	.word	0x00000000
        /*0010*/ 	.short	0x0000
        /*0012*/ 	.short	0x0000
        /*0014*/ 	.byte	0x00, 0xf0, 0x41, 0x07


	//----- nvinfo : EIATTR_SPARSE_MMA_MASK
	.align		4
.L_1684:
        /*0018*/ 	.byte	0x03, 0x50
        /*001a*/ 	.short	0x0000


	//----- nvinfo : EIATTR_MAXREG_COUNT
	.align		4
        /*001c*/ 	.byte	0x03, 0x1b
        /*001e*/ 	.short	0x00ff


	//----- nvinfo : EIATTR_NUM_BARRIERS
	.align		4
        /*0020*/ 	.byte	0x02, 0x4c
        /*0022*/ 	.byte	0x01
	.zero		1


	//----- nvinfo : EIATTR_MERCURY_ISA_VERSION
	.align		4
        /*0024*/ 	.byte	0x03, 0x5f
        /*0026*/ 	.short	0x0101


	//----- nvinfo : EIATTR_COOP_GROUP_MASK_REGIDS
	.align		4
        /*0028*/ 	.byte	0x04, 0x29
        /*002a*/ 	.short	(.L_1686 - .L_1685)


	//   ....[0]....
.L_1685:
        /*002c*/ 	.word	0xffffffff


	//   ....[1]....
        /*0030*/ 	.word	0xffffffff


	//   ....[2]....
        /*0034*/ 	.word	0xffffffff


	//   ....[3]....
        /*0038*/ 	.word	0xffffffff


	//   ....[4]....
        /*003c*/ 	.word	0xffffffff


	//   ....[5]....
        /*0040*/ 	.word	0xffffffff


	//   ....[6]....
        /*0044*/ 	.word	0xffffffff


	//   ....[7]....
        /*0048*/ 	.word	0xffffffff


	//   ....[8]....
        /*004c*/ 	.word	0xffffffff


	//   ....[9]....
        /*0050*/ 	.word	0xffffffff


	//   ....[10]....
        /*0054*/ 	.word	0xffffffff


	//   ....[11]....
        /*0058*/ 	.word	0xffffffff


	//   ....[12]....
        /*005c*/ 	.word	0xffffffff


	//   ....[13]....
        /*0060*/ 	.word	0xffffffff


	//   ....[14]....
        /*0064*/ 	.word	0xffffffff


	//   ....[15]....
        /*0068*/ 	.word	0xffffffff


	//----- nvinfo : EIATTR_COOP_GROUP_INSTR_OFFSETS
	.align		4
.L_1686:
        /*006c*/ 	.byte	0x04, 0x28
        /*006e*/ 	.short	(.L_1688 - .L_1687)


	//   ....[0]....
.L_1687:
        /*0070*/ 	.word	0x00003ee0


	//   ....[1]....
        /*0074*/ 	.word	0x00003f40


	//   ....[2]....
        /*0078*/ 	.word	0x00003f50


	//   ....[3]....
        /*007c*/ 	.word	0x00003fa0


	//   ....[4]....
        /*0080*/ 	.word	0x00006620


	//   ....[5]....
        /*0084*/ 	.word	0x00006630


	//   ....[6]....
        /*0088*/ 	.word	0x00006660


	//   ....[7]....
        /*008c*/ 	.word	0x00006670


	//   ....[8]....
        /*0090*/ 	.word	0x00008d00


	//   ....[9]....
        /*0094*/ 	.word	0x00008d20


	//   ....[10]....
        /*0098*/ 	.word	0x00008d50


	//   ....[11]....
        /*009c*/ 	.word	0x00008d60


	//   ....[12]....
        /*00a0*/ 	.word	0x00009fb0


	//   ....[13]....
        /*00a4*/ 	.word	0x00009ff0


	//   ....[14]....
        /*00a8*/ 	.word	0x0000a040


	//   ....[15]....
        /*00ac*/ 	.word	0x0000a050


	//----- nvinfo : EIATTR_EXIT_INSTR_OFFSETS
	.align		4
.L_1688:
        /*00b0*/ 	.byte	0x04, 0x1c
        /*00b2*/ 	.short	(.L_1690 - .L_1689)


	//   ....[0]....
.L_1689:
        /*00b4*/ 	.word	0x00000320


	//   ....[1]....
        /*00b8*/ 	.word	0x00000c10


	//   ....[2]....
        /*00bc*/ 	.word	0x00000c40


	//   ....[3]....
        /*00c0*/ 	.word	0x0000b3d0


	//   ....[4]....
        /*00c4*/ 	.word	0x0000b4b0


	//----- nvinfo : EIATTR_CRS_STACK_SIZE
	.align		4
.L_1690:
        /*00c8*/ 	.byte	0x04, 0x1e
        /*00ca*/ 	.short	(.L_1692 - .L_1691)
.L_1691:
        /*00cc*/ 	.word	0x00000000


	//----- nvinfo : EIATTR_CBANK_PARAM_SIZE
	.align		4
.L_1692:
        /*00d0*/ 	.byte	0x03, 0x19
        /*00d2*/ 	.short	0x01d0


	//----- nvinfo : EIATTR_PARAM_CBANK
	.align		4
        /*00d4*/ 	.byte	0x04, 0x0a
        /*00d6*/ 	.short	(.L_1694 - .L_1693)
	.align		4
.L_1693:
        /*00d8*/ 	.word	index@(.nv.constant0._ZN5flash24flash_fwd_splitkv_kernelI23Flash_fwd_kernel_traitsILi128ELi64ELi64ELi4ELb0ELb0EN7cutlass6half_tE19Flash_kernel_traitsILi128ELi64ELi64ELi4ES3_EELb1ELb0ELb0ELb0ELb1ELb0ELb0ELb0EEEvNS_16Flash_fwd_paramsE)
        /*00dc*/ 	.short	0x0210
        /*00de*/ 	.short	0x01d0


	//----- nvinfo : EIATTR_SW_WAR
	.align		4
.L_1694:
        /*00e0*/ 	.byte	0x04, 0x36
        /*00e2*/ 	.short	(.L_1696 - .L_1695)
.L_1695:
        /*00e4*/ 	.word	0x00000008
.L_1696:


//--------------------- .nv.info._ZN5flash24flash_fwd_splitkv_kernelI23Flash_fwd_kernel_traitsILi128ELi64ELi64ELi4ELb0ELb0EN7cutlass6half_tE19Flash_kernel_traitsILi128ELi64ELi64ELi4ES3_EELb1ELb0ELb0ELb0ELb1ELb1ELb0ELb0EEEvNS_16Flash_fwd_paramsE --------------------------
	.section	.nv.info._ZN5flash24flash_fwd_splitkv_kernelI23Flash_fwd_kernel_traitsILi128ELi64ELi64ELi4ELb0ELb0EN7cutlass6half_tE19Flash_kernel_traitsILi128ELi64ELi64ELi4ES3_EELb1ELb0ELb0ELb0ELb1ELb1ELb0ELb0EEEvNS_16Flash_fwd_paramsE,"",@"SHT_CUDA_INFO"
	.sectionflags	@""
	.align	4


	//----- nvinfo : EIATTR_CUDA_API_VERSION
	.align		4
        /*0000*/ 	.byte	0x04, 0x37
        /*0002*/ 	.short	(.L_1698 - .L_1697)
.L_1697:
        /*0004*/ 	.word	0x00000082


	//----- nvinfo : EIATTR_KPARAM_INFO
	.align		4
.L_1698:
        /*0008*/ 	.byte	0x04, 0x17
        /*000a*/ 	.short	(.L_1700 - .L_1699)
.L_1699:
        /*000c*/ 	.word	0x00000000
        /*0010*/ 	.short	0x0000
        /*0012*/ 	.short	0x0000
        /*0014*/ 	.byte	0x00, 0xf0, 0x41, 0x07


	//----- nvinfo : EIATTR_SPARSE_MMA_MASK
	.align		4
.L_1700:
        /*0018*/ 	.byte	0x03, 0x50
        /*001a*/ 	.short	0x0000


	//----- nvinfo : EIATTR_MAXREG_COUNT
	.align		4
        /*001c*/ 	.byte	0x03, 0x1b
        /*001e*/ 	.short	0x00ff


	//----- nvinfo : EIATTR_NUM_BARRIERS
	.align		4
        /*0020*/ 	.byte	0x02, 0x4c
        /*0022*/ 	.byte	0x01
	.zero		1


	//----- nvinfo : EIATTR_MERCURY_ISA_VERSION
	.align		4
        /*0024*/ 	.byte	0x03, 0x5f
        /*0026*/ 	.short	0x0101


	//----- nvinfo : EIATTR_COOP_GROUP_MASK_REGIDS
	.align		4
        /*0028*/ 	.byte	0x04, 0x29
        /*002a*/ 	.short	(.L_1702 - .L_1701)


	//   ....[0]....
.L_1701:
        /*002c*/ 	.word	0xffffffff


	//   ....[1]....
        /*0030*/ 	.word	0xffffffff


	//   ....[2]....
        /*0034*/ 	.word	0xffffffff


	//   ....[3]....
        /*0038*/ 	.word	0xffffffff


	//   ....[4]....
        /*003c*/ 	.word	0xffffffff


	//   ....[5]....
        /*0040*/ 	.word	0xffffffff


	//   ....[6]....
        /*0044*/ 	.word	0xffffffff


	//   ....[7]....
        /*0048*/ 	.word	0xffffffff


	//   ....[8]....
        /*004c*/ 	.word	0xffffffff


	//   ....[9]....
        /*0050*/ 	.word	0xffffffff


	//   ....[10]....
        /*0054*/ 	.word	0xffffffff


	//   ....[11]....
        /*0058*/ 	.word	0xffffffff


	//   ....[12]....
        /*005c*/ 	.word	0xffffffff


	//   ....[13]....
        /*0060*/ 	.word	0xffffffff


	//   ....[14]....
        /*0064*/ 	.word	0xffffffff


	//   ....[15]....
        /*0068*/ 	.word	0xffffffff


	//----- nvinfo : EIATTR_COOP_GROUP_INSTR_OFFSETS
	.align		4
.L_1702:
        /*006c*/ 	.byte	0x04, 0x28
        /*006e*/ 	.short	(.L_1704 - .L_1703)


	//   ....[0]....
.L_1703:
        /*0070*/ 	.word	0x000041d0


	//   ....[1]....
        /*0074*/ 	.word	0x000041f0


	//   ....[2]....
        /*0078*/ 	.word	0x00004290


	//   ....[3]....
        /*007c*/ 	.word	0x00004310


	//   ....[4]....
        /*0080*/ 	.word	0x00006d10


	//   ....[5]....
        /*0084*/ 	.word	0x00006d20


	//   ....[6]....
        /*0088*/ 	.word	0x00006d50


	//   ....[7]....
        /*008c*/ 	.word	0x00006d60


	//   ....[8]....
        /*0090*/ 	.word	0x00009820


	//   ....[9]....
        /*0094*/ 	.word	0x00009830


	//   ....[10]....
        /*0098*/ 	.word	0x00009860


	//   ....[11]....
        /*009c*/ 	.word	0x00009870


	//   ....[12]....
        /*00a0*/ 	.word	0x0000aaa0


	//   ....[13]....
        /*00a4*/ 	.word	0x0000aae0


	//   ....[14]....
        /*00a8*/ 	.word	0x0000ab30


	//   ....[15]....
        /*00ac*/ 	.word	0x0000ab40


	//----- nvinfo : EIATTR_EXIT_INSTR_OFFSETS
	.align		4
.L_1704:
        /*00b0*/ 	.byte	0x04, 0x1c
        /*00b2*/ 	.short	(.L_1706 - .L_1705)


	//   ....[0]....
.L_1705:
        /*00b4*/ 	.word	0x00000320


	//   ....[1]....
        /*00b8*/ 	.word	0x00000c10


	//   ....[2]....
        /*00bc*/ 	.word	0x00000c40


	//   ....[3]....
        /*00c0*/ 	.word	0x0000bec0


	//   ....[4]....
        /*00c4*/ 	.word	0x0000bfa0


	//----- nvinfo : EIATTR_CRS_STACK_SIZE
	.align		4
.L_1706:
        /*00c8*/ 	.byte	0x04, 0x1e
        /*00ca*/ 	.short	(.L_1708 - .L_1707)
.L_1707:
        /*00cc*/ 	.word	0x00000000


	//----- nvinfo : EIATTR_CBANK_PARAM_SIZE
	.align		4
.L_1708:
        /*00d0*/ 	.byte	0x03, 0x19
        /*00d2*/ 	.short	0x01d0


	//----- nvinfo : EIATTR_PARAM_CBANK
	.align		4
        /*00d4*/ 	.byte	0x04, 0x0a
        /*00d6*/ 	.short	(.L_1710 - .L_1709)
	.align		4
.L_1709:
        /*00d8*/ 	.word	index@(.nv.constant0._ZN5flash24flash_fwd_splitkv_kernelI23Flash_fwd_kernel_traitsILi128ELi64ELi64ELi4ELb0ELb0EN7cutlass6half_tE19Flash_kernel_traitsILi128ELi64ELi64ELi4ES3_EELb1ELb0ELb0ELb0ELb1ELb1ELb0ELb0EEEvNS_16Flash_fwd_paramsE)
        /*00dc*/ 	.short	0x0210
        /*00de*/ 	.short	0x01d0


	//----- nvinfo : EIATTR_SW_WAR
	.align		4
.L_1710:
        /*00e0*/ 	.byte	0x04, 0x36
        /*00e2*/ 	.short	(.L_1712 - .L_1711)
.L_1711:
        /*00e4*/ 	.word	0x00000008
.L_1712:


//--------------------- .nv.info._ZN5flash24flash_fwd_splitkv_kernelI23Flash_fwd_kernel_traitsILi128ELi64ELi64ELi4ELb0ELb0EN7cutlass6half_tE19Flash_kernel_traitsILi128ELi64ELi64ELi4ES3_EELb1ELb0ELb1ELb0ELb0ELb0ELb0ELb0EEEvNS_16Flash_fwd_paramsE --------------------------
	.section	.nv.info._ZN5flash24flash_fwd_splitkv_kernelI23Flash_fwd_kernel_traitsILi128ELi64ELi64ELi4ELb0ELb0EN7cutlass6half_tE19Flash_kernel_traitsILi128ELi64ELi64ELi4ES3_EELb1ELb0ELb1ELb0ELb0ELb0ELb0ELb0EEEvNS_16Flash_fwd_paramsE,"",@"SHT_CUDA_INFO"
	.sectionflags	@""
	.align	4


	//----- nvinfo : EIATTR_CUDA_API_VERSION
	.align		4
        /*0000*/ 	.byte	0x04, 0x37
        /*0002*/ 	.short	(.L_1714 - .L_1713)
.L_1713:
        /*0004*/ 	.word	0x00000082


	//----- nvinfo : EIATTR_KPARAM_INFO
	.align		4
.L_1714:
        /*0008*/ 	.byte	0x04, 0x17
        /*000a*/ 	.short	(.L_1716 - .L_1715)
.L_1715:
        /*000c*/ 	.word	0x00000000
        /*0010*/ 	.short	0x0000
        /*0012*/ 	.short	0x0000
        /*0014*/ 	.byte	0x00, 0xf0, 0x41, 0x07


	//----- nvinfo : EIATTR_SPARSE_MMA_MASK
	.align		4
.L_1716:
        /*0018*/ 	.byte	0x03, 0x50
        /*001a*/ 	.short	0x0000


	//----- nvinfo : EIATTR_MAXREG_COUNT
	.align		4
        /*001c*/ 	.byte	0x03, 0x1b
        /*001e*/ 	.short	0x00ff


	//----- nvinfo : EIATTR_NUM_BARRIERS
	.align		4
        /*0020*/ 	.byte	0x02, 0x4c
        /*0022*/ 	.byte	0x01
	.zero		1


	//----- nvinfo : EIATTR_MERCURY_ISA_VERSION
	.align		4
        /*0024*/ 	.byte	0x03, 0x5f
        /*0026*/ 	.short	0x0101


	//----- nvinfo : EIATTR_COOP_GROUP_MASK_REGIDS
	.align		4
        /*0028*/ 	.byte	0x04, 0x29
        /*002a*/ 	.short	(.L_1718 - .L_1717)


	//   ....[0]....
.L_1717:
        /*002c*/ 	.word	0xffffffff


	//   ....[1]....
        /*0030*/ 	.word	0xffffffff


	//   ....[2]....
        /*0034*/ 	.word	0xffffffff


	//   ....[3]....
        /*0038*/ 	.word	0xffffffff


	//   ....[4]....
        /*003c*/ 	.word	0xffffffff


	//   ....[5]....
        /*0040*/ 	.word	0xffffffff


	//   ....[6]....
        /*0044*/ 	.word	0xffffffff


	//   ....[7]....
        /*0048*/ 	.word	0xffffffff


	//   ....[8]....
        /*004c*/ 	.word	0xffffffff


	//   ....[9]....
        /*0050*/ 	.word	0xffffffff


	//   ....[10]....
        /*0054*/ 	.word	0xffffffff


	//   ....[11]....
        /*0058*/ 	.word	0xffffffff


	//   ....[12]....
        /*005c*/ 	.word	0xffffffff


	//   ....[13]....
        /*0060*/ 	.word	0xffffffff


	//   ....[14]....
        /*0064*/ 	.word	0xffffffff


	//   ....[15]....
        /*0068*/ 	.word	0xffffffff


	//----- nvinfo : EIATTR_COOP_GROUP_INSTR_OFFSETS
	.align		4
.L_1718:
        /*006c*/ 	.byte	0x04, 0x28
        /*006e*/ 	.short	(.L_1720 - .L_1719)


	//   ....[0]....
.L_1719:
        /*0070*/ 	.word	0x000051d0


	//   ....[1]....
        /*0074*/ 	.word	0x000051f0


	//   ....[2]....
        /*0078*/ 	.word	0x00005290


	//   ....[3]....
        /*007c*/ 	.word	0x000052a0


	//   ....[4]....
        /*0080*/ 	.word	0x00008260


	//   ....[5]....
        /*0084*/ 	.word	0x00008270


	//   ....[6]....
        /*0088*/ 	.word	0x000082a0


	//   ....[7]....
        /*008c*/ 	.word	0x000082b0


	//   ....[8]....
        /*0090*/ 	.word	0x0000b290


	//   ....[9]....
        /*0094*/ 	.word	0x0000b2a0


	//   ....[10]....
        /*0098*/ 	.word	0x0000b2e0


	//   ....[11]....
        /*009c*/ 	.word	0x0000b2f0


	//   ....[12]....
        /*00a0*/ 	.word	0x0000c510


	//   ....[13]....
        /*00a4*/ 	.word	0x0000c550


	//   ....[14]....
        /*00a8*/ 	.word	0x0000c5c0


	//   ....[15]....
        /*00ac*/ 	.word	0x0000c5d0


	//----- nvinfo : EIATTR_EXIT_INSTR_OFFSETS
	.align		4
.L_1720:
        /*00b0*/ 	.byte	0x04, 0x1c
        /*00b2*/ 	.short	(.L_1722 - .L_1721)


	//   ....[0]....
.L_1721:
        /*00b4*/ 	.word	0x00000310


	//   ....[1]....
        /*00b8*/ 	.word	0x00000ce0


	//   ....[2]....
        /*00bc*/ 	.word	0x00000d10


	//   ....[3]....
        /*00c0*/ 	.word	0x0000d9b0


	//   ....[4]....
        /*00c4*/ 	.word	0x0000dab0


	//   ....[5]....
        /*00c8*/ 	.word	0x0000dad0


	//----- nvinfo : EIATTR_CRS_STACK_SIZE
	.align		4
.L_1722:
        /*00cc*/ 	.byte	0x04, 0x1e
        /*00ce*/ 	.short	(.L_1724 - .L_1723)
.L_1723:
        /*00d0*/ 	.word	0x00000000


	//----- nvinfo : EIATTR_CBANK_PARAM_SIZE
	.align		4
.L_1724:
        /*00d4*/ 	.byte	0x03, 0x19
        /*00d6*/ 	.short	0x01d0


	//----- nvinfo : EIATTR_PARAM_CBANK
	.align		4
        /*00d8*/ 	.byte	0x04, 0x0a
        /*00da*/ 	.short	(.L_1726 - .L_1725)
	.align		4
.L_1725:
        /*00dc*/ 	.word	index@(.nv.constant0._ZN5flash24flash_fwd_splitkv_kernelI23Flash_fwd_kernel_traitsILi128ELi64ELi64ELi4ELb0ELb0EN7cutlass6half_tE19Flash_kernel_traitsILi128ELi64ELi64ELi4ES3_EELb1ELb0ELb1ELb0ELb0ELb0ELb0ELb0EEEvNS_16Flash_fwd_paramsE)
        /*00e0*/ 	.short	0x0210
        /*00e2*/ 	.short	0x01d0


	//----- nvinfo : EIATTR_SW_WAR
	.align		4
.L_1726:
        /*00e4*/ 	.byte	0x04, 0x36
        /*00e6*/ 	.short	(.L_1728 - .L_1727)
.L_1727:
        /*00e8*/ 	.word	0x00000008
.L_1728:


//--------------------- .nv.info._ZN5flash24flash_fwd_splitkv_kernelI23Flash_fwd_kernel_traitsILi128ELi64ELi64ELi4ELb0ELb0EN7cutlass6half_tE19Flash_kernel_traitsILi128ELi64ELi64ELi4ES3_EELb1ELb0ELb1ELb0ELb0ELb1ELb0ELb0EEEvNS_16Flash_fwd_paramsE --------------------------
	.section	.nv.info._ZN5flash24flash_fwd_splitkv_kernelI23Flash_fwd_kernel_traitsILi128ELi64ELi64ELi4ELb0ELb0EN7cutlass6half_tE19Flash_kernel_traitsILi128ELi64ELi64ELi4ES3_EELb1ELb0ELb1ELb0ELb0ELb1ELb0ELb0EEEvNS_16Flash_fwd_paramsE,"",@"SHT_CUDA_INFO"
	.sectionflags	@""
	.align	4


	//----- nvinfo : EIATTR_CUDA_API_VERSION
	.align		4
        /*0000*/ 	.byte	0x04, 0x37
        /*0002*/ 	.short	(.L_1730 - .L_1729)
.L_1729:
        /*0004*/ 	.word	0x00000082


	//----- nvinfo : EIATTR_KPARAM_INFO
	.align		4
.L_1730:
        /*0008*/ 	.byte	0x04, 0x17
        /*000a*/ 	.short	(.L_1732 - .L_1731)
.L_1731:
        /*000c*/ 	.word	0x00000000
        /*0010*/ 	.short	0x0000
        /*0012*/ 	.short	0x0000
        /*0014*/ 	.byte	0x00, 0xf0, 0x41, 0x07


	//----- nvinfo : EIATTR_SPARSE_MMA_MASK
	.align		4
.L_1732:
        /*0018*/ 	.byte	0x03, 0x50
        /*001a*/ 	.short	0x0000


	//----- nvinfo : EIATTR_MAXREG_COUNT
	.align		4
        /*001c*/ 	.byte	0x03, 0x1b
        /*001e*/ 	.short	0x00ff


	//----- nvinfo : EIATTR_NUM_BARRIERS
	.align		4
        /*0020*/ 	.byte	0x02, 0x4c
        /*0022*/ 	.byte	0x01
	.zero		1


	//----- nvinfo : EIATTR_MERCURY_ISA_VERSION
	.align		4
        /*0024*/ 	.byte	0x03, 0x5f
        /*0026*/ 	.short	0x0101


	//----- nvinfo : EIATTR_COOP_GROUP_MASK_REGIDS
	.align		4
        /*0028*/ 	.byte	0x04, 0x29
        /*002a*/ 	.short	(.L_1734 - .L_1733)


	//   ....[0]....
.L_1733:
        /*002c*/ 	.word	0xffffffff


	//   ....[1]....
        /*0030*/ 	.word	0xffffffff


	//   ....[2]....
        /*0034*/ 	.word	0xffffffff


	//   ....[3]....
        /*0038*/ 	.word	0xffffffff


	//   ....[4]....
        /*003c*/ 	.word	0xffffffff


	//   ....[5]....
        /*0040*/ 	.word	0xffffffff


	//   ....[6]....
        /*0044*/ 	.word	0xffffffff


	//   ....[7]....
        /*0048*/ 	.word	0xffffffff


	//   ....[8]....
        /*004c*/ 	.word	0xffffffff


	//   ....[9]....
        /*0050*/ 	.word	0xffffffff


	//   ....[10]....
        /*0054*/ 	.word	0xffffffff


	//   ....[11]....
        /*0058*/ 	.word	0xffffffff


	//   ....[12]....
        /*005c*/ 	.word	0xffffffff


	//   ....[13]....
        /*0060*/ 	.word	0xffffffff


	//   ....[14]....
        /*0064*/ 	.word	0xffffffff


	//   ....[15]....
        /*0068*/ 	.word	0xffffffff


	//----- nvinfo : EIATTR_COOP_GROUP_INSTR_OFFSETS
	.align		4
.L_1734:
        /*006c*/ 	.byte	0x04, 0x28
        /*006e*/ 	.short	(.L_1736 - .L_1735)


	//   ....[0]....
.L_1735:
        /*0070*/ 	.word	0x000055f0


	//   ....[1]....
        /*0074*/ 	.word	0x00005620


	//   ....[2]....
        /*0078*/ 	.word	0x000056a0


	//   ....[3]....
        /*007c*/ 	.word	0x000056b0


	//   ....[4]....
        /*0080*/ 	.word	0x00008a70


	//   ....[5]....
        /*0084*/ 	.word	0x00008a80


	//   ....[6]....
        /*0088*/ 	.word	0x00008ab0


	//   ....[7]....
        /*008c*/ 	.word	0x00008ac0


	//   ....[8]....
        /*0090*/ 	.word	0x0000bee0


	//   ....[9]....
        /*0094*/ 	.word	0x0000bef0


	//   ....[10]....
        /*0098*/ 	.word	0x0000bf20


	//   ....[11]....
        /*009c*/ 	.word	0x0000bf30


	//   ....[12]....
        /*00a0*/ 	.word	0x0000d160


	//   ....[13]....
        /*00a4*/ 	.word	0x0000d1a0


	//   ....[14]....
        /*00a8*/ 	.word	0x0000d210


	//   ....[15]....
        /*00ac*/ 	.word	0x0000d220


	//----- nvinfo : EIATTR_EXIT_INSTR_OFFSETS
	.align		4
.L_1736:
        /*00b0*/ 	.byte	0x04, 0x1c
        /*00b2*/ 	.short	(.L_1738 - .L_1737)


	//   ....[0]....
.L_1737:
        /*00b4*/ 	.word	0x00000310


	//   ....[1]....
        /*00b8*/ 	.word	0x00000ce0


	//   ....[2]....
        /*00bc*/ 	.word	0x00000d10


	//   ....[3]....
        /*00c0*/ 	.word	0x0000e600


	//   ....[4]....
        /*00c4*/ 	.word	0x0000e700


	//   ....[5]....
        /*00c8*/ 	.word	0x0000e720


	//----- nvinfo : EIATTR_CRS_STACK_SIZE
	.align		4
.L_1738:
        /*00cc*/ 	.byte	0x04, 0x1e
        /*00ce*/ 	.short	(.L_1740 - .L_1739)
.L_1739:
        /*00d0*/ 	.word	0x00000000


	//----- nvinfo : EIATTR_CBANK_PARAM_SIZE
	.align		4
.L_1740:
        /*00d4*/ 	.byte	0x03, 0x19
        /*00d6*/ 	.short	0x01d0


	//----- nvinfo : EIATTR_PARAM_CBANK
	.align		4
        /*00d8*/ 	.byte	0x04, 0x0a
        /*00da*/ 	.short	(.L_1742 - .L_1741)
	.align		4
.L_1741:
        /*00dc*/ 	.word	index@(.nv.constant0._ZN5flash24flash_fwd_splitkv_kernelI23Flash_fwd_kernel_traitsILi128ELi64ELi64ELi4ELb0ELb0EN7cutlass6half_tE19Flash_kernel_traitsILi128ELi64ELi64ELi4ES3_EELb1ELb0ELb1ELb0ELb0ELb1ELb0ELb0EEEvNS_16Flash_fwd_paramsE)
        /*00e0*/ 	.short	0x0210
        /*00e2*/ 	.short	0x01d0


	//----- nvinfo : EIATTR_SW_WAR
	.align		4
.L_1742:
        /*00e4*/ 	.byte	0x04, 0x36
        /*00e6*/ 	.short	(.L_1744 - .L_1743)
.L_1743:
        /*00e8*/ 	.word	0x00000008
.L_1744:


//--------------------- .nv.info._ZN5flash24flash_fwd_splitkv_kernelI23Flash_fwd_kernel_traitsILi128ELi64ELi64ELi4ELb0ELb0EN7cutlass6half_tE19Flash_kernel_traitsILi128ELi64ELi64ELi4ES3_EELb1ELb0ELb0ELb0ELb1ELb0ELb0ELb1EEEvNS_16Flash_fwd_paramsE --------------------------
	.section	.nv.info._ZN5flash24flash_fwd_splitkv_kernelI23Flash_fwd_kernel_traitsILi128ELi64ELi64ELi4ELb0ELb0EN7cutlass6half_tE19Flash_kernel_traitsILi128ELi64ELi64ELi4ES3_EELb1ELb0ELb0ELb0ELb1ELb0ELb0ELb1EEEvNS_16Flash_fwd_paramsE,"",@"SHT_CUDA_INFO"
	.sectionflags	@""
	.align	4


	//----- nvinfo : EIATTR_CUDA_API_VERSION
	.align		4
        /*0000*/ 	.byte	0x04, 0x37
        /*0002*/ 	.short	(.L_1746 - .L_1745)
.L_1745:
        /*0004*/ 	.word	0x00000082


	//----- nvinfo : EIATTR_KPARAM_INFO
	.align		4
.L_1746:
        /*0008*/ 	.byte	0x04, 0x17
        /*000a*/ 	.short	(.L_1748 - .L_1747)
.L_1747:
        /*000c*/ 	.word	0x00000000
        /*0010*/ 	.short	0x0000
        /*0012*/ 	.short	0x0000
        /*0014*/ 	.byte	0x00, 0xf0, 0x41, 0x07


	//----- nvinfo : EIATTR_SPARSE_MMA_MASK
	.align		4
.L_1748:
        /*0018*/ 	.byte	0x03, 0x50
        /*001a*/ 	.short	0x0000


	//----- nvinfo : EIATTR_MAXREG_COUNT
	.align		4
        /*001c*/ 	.byte	0x03, 0x1b
        /*001e*/ 	.short	0x00ff


	//----- nvinfo : EIATTR_NUM_BARRIERS
	.align		4
        /*0020*/ 	.byte	0x02, 0x4c
        /*0022*/ 	.byte	0x01
	.zero		1


	//----- nvinfo : EIATTR_MERCURY_ISA_VERSION
	.align		4
        /*0024*/ 	.byte	0x03, 0x5f
        /*0026*/ 	.short	0x0101


	//----- nvinfo : EIATTR_COOP_GROUP_MASK_REGIDS
	.align		4
        /*0028*/ 	.byte	0x04, 0x29
        /*002a*/ 	.short	(.L_1750 - .L_1749)


	//   ....[0]....
.L_1749:
        /*002c*/ 	.word	0xffffffff


	//   ....[1]....
        /*0030*/ 	.word	0xffffffff


	//   ....[2]....
        /*0034*/ 	.word	0xffffffff


	//   ....[3]....
        /*0038*/ 	.word	0xffffffff


	//   ....[4]....
        /*003c*/ 	.word	0xffffffff


	//   ....[5]....
        /*0040*/ 	.word	0xffffffff


	//   ....[6]....
        /*0044*/ 	.word	0xffffffff


	//   ....[7]....
        /*0048*/ 	.word	0xffffffff


	//   ....[8]....
        /*004c*/ 	.word	0xffffffff


	//   ....[9]....
        /*0050*/ 	.word	0xffffffff


	//   ....[10]....
        /*0054*/ 	.word	0xffffffff


	//   ....[11]....
        /*0058*/ 	.word	0xffffffff


	//   ....[12]....
        /*005c*/ 	.word	0xffffffff


	//   ....[13]....
        /*0060*/ 	.word	0xffffffff


	//   ....[14]....
        /*0064*/ 	.word	0xffffffff


	//   ....[15]....
        /*0068*/ 	.word	0xffffffff


	//----- nvinfo : EIATTR_COOP_GROUP_INSTR_OFFSETS
	.align		4
.L_1750:
        /*006c*/ 	.byte	0x04, 0x28
        /*006e*/ 	.short	(.L_1752 - .L_1751)


	//   ....[0]....
.L_1751:
        /*0070*/ 	.word	0x0000eb20


	//   ....[1]....
        /*0074*/ 	.word	0x0000ebd0


	//   ....[2]....
        /*0078*/ 	.word	0x0000ebe0


	//   ....[3]....
        /*007c*/ 	.word	0x0000ec40


	//   ....[4]....
        /*0080*/ 	.word	0x000112c0


	//   ....[5]....
        /*0084*/ 	.word	0x000112d0


	//   ....[6]....
        /*0088*/ 	.word	0x00011300


	//   ....[7]....
        /*008c*/ 	.word	0x00011310


	//   ....[8]....
        /*0090*/ 	.word	0x00013a10


	//   ....[9]....
        /*0094*/ 	.word	0x00013a30


	//   ....[10]....
        /*0098*/ 	.word	0x00013a60


	//   ....[11]....
        /*009c*/ 	.word	0x00013a70


	//   ....[12]....
        /*00a0*/ 	.word	0x00014cb0


	//   ....[13]....
        /*00a4*/ 	.word	0x00014cf0


	//   ....[14]....
        /*00a8*/ 	.word	0x00014d50


	//   ....[15]....
        /*00ac*/ 	.word	0x00014d60


	//----- nvinfo : EIATTR_EXIT_INSTR_OFFSETS
	.align		4
.L_1752:
        /*00b0*/ 	.byte	0x04, 0x1c
        /*00b2*/ 	.short	(.L_1754 - .L_1753)


	//   ....[0]....
.L_1753:
        /*00b4*/ 	.word	0x00000340


	//   ....[1]....
        /*00b8*/ 	.word	0x00000c30


	//   ....[2]....
        /*00bc*/ 	.word	0x00000c60


	//   ....[3]....
        /*00c0*/ 	.word	0x00016130


	//   ....[4]....
        /*00c4*/ 	.word	0x00016210


	//----- nvinfo : EIATTR_CRS_STACK_SIZE
	.align		4
.L_1754:
        /*00c8*/ 	.byte	0x04, 0x1e
        /*00ca*/ 	.short	(.L_1756 - .L_1755)
.L_1755:
        /*00cc*/ 	.word	0x00000000


	//----- nvinfo : EIATTR_CBANK_PARAM_SIZE
	.align		4
.L_1756:
        /*00d0*/ 	.byte	0x03, 0x19
        /*00d2*/ 	.short	0x01d0


	//----- nvinfo : EIATTR_PARAM_CBANK
	.align		4
        /*00d4*/ 	.byte	0x04, 0x0a
        /*00d6*/ 	.short	(.L_1758 - .L_1757)
	.align		4
.L_1757:
        /*00d8*/ 	.word	index@(.nv.constant0._ZN5flash24flash_fwd_splitkv_kernelI23Flash_fwd_kernel_traitsILi128ELi64ELi64ELi4ELb0ELb0EN7cutlass6half_tE19Flash_kernel_traitsILi128ELi64ELi64ELi4ES3_EELb1ELb0ELb0ELb0ELb1ELb0ELb0ELb1EEEvNS_16Flash_fwd_paramsE)
        /*00dc*/ 	.short	0x0210
        /*00de*/ 	.short	0x01d0


	//----- nvinfo : EIATTR_SW_WAR
	.align		4
.L_1758:
        /*00e0*/ 	.byte	0x04, 0x36
        /*00e2*/ 	.short	(.L_1760 - .L_1759)
.L_1759:
        /*00e4*/ 	.word	0x00000008
.L_1760:


//--------------------- .nv.info._ZN5flash24flash_fwd_splitkv_kernelI23Flash_fwd_kernel_traitsILi128ELi64ELi64ELi4ELb0ELb0EN7cutlass6half_tE19Flash_kernel_traitsILi128ELi64ELi64ELi4ES3_EELb1ELb0ELb0ELb0ELb1ELb1ELb0ELb1EEEvNS_16Flash_fwd_paramsE --------------------------
	.section	.nv.info._ZN5flash24flash_fwd_splitkv_kernelI23Flash_fwd_kernel_traitsILi128ELi64ELi64ELi4ELb0ELb0EN7cutlass6half_tE19Flash_kernel_traitsILi128ELi64ELi64ELi4ES3_EELb1ELb0ELb0ELb0ELb1ELb1ELb0ELb1EEEvNS_16Flash_fwd_paramsE,"",@"SHT_CUDA_INFO"
	.sectionflags	@""
	.align	4


	//----- nvinfo : EIATTR_CUDA_API_VERSION
	.align		4
        /*0000*/ 	.byte	0x04, 0x37
        /*0002*/ 	.short	(.L_1762 - .L_1761)
.L_1761:
        /*0004*/ 	.word	0x00000082


	//----- nvinfo : EIATTR_KPARAM_INFO
	.align		4
.L_1762:
        /*0008*/ 	.byte	0x04, 0x17
        /*000a*/ 	.short	(.L_1764 - .L_1763)
.L_1763:
        /*000c*/ 	.word	0x00000000
        /*0010*/ 	.short	0x0000
        /*0012*/ 	.short	0x0000
        /*0014*/ 	.byte	0x00, 0xf0, 0x41, 0x07


	//----- nvinfo : EIATTR_SPARSE_MMA_MASK
	.align		4
.L_1764:
        /*0018*/ 	.byte	0x03, 0x50
        /*001a*/ 	.short	0x0000


	//----- nvinfo : EIATTR_MAXREG_COUNT
	.align		4
        /*001c*/ 	.byte	0x03, 0x1b
        /*001e*/ 	.short	0x00ff


	//----- nvinfo : EIATTR_NUM_BARRIERS
	.align		4
        /*0020*/ 	.byte	0x02, 0x4c
        /*0022*/ 	.byte	0x01
	.zero		1


	//----- nvinfo : EIATTR_MERCURY_ISA_VERSION
	.align		4
        /*0024*/ 	.byte	0x03, 0x5f
        /*0026*/ 	.short	0x0101


	//----- nvinfo : EIATTR_COOP_GROUP_MASK_REGIDS
	.align		4
        /*0028*/ 	.byte	0x04, 0x29
        /*002a*/ 	.short	(.L_1766 - .L_1765)


	//   ....[0]....
.L_1765:
        /*002c*/ 	.word	0xffffffff


	//   ....[1]....
        /*0030*/ 	.word	0xffffffff


	//   ....[2]....
        /*0034*/ 	.word	0xffffffff


	//   ....[3]....
        /*0038*/ 	.word	0xffffffff


	//   ....[4]....
        /*003c*/ 	.word	0xffffffff


	//   ....[5]....
        /*0040*/ 	.word	0xffffffff


	//   ....[6]....
        /*0044*/ 	.word	0xffffffff


	//   ....[7]....
        /*0048*/ 	.word	0xffffffff


	//   ....[8]....
        /*004c*/ 	.word	0xffffffff


	//   ....[9]....
        /*0050*/ 	.word	0xffffffff


	//   ....[10]....
        /*0054*/ 	.word	0xffffffff


	//   ....[11]....
        /*0058*/ 	.word	0xffffffff


	//   ....[12]....
        /*005c*/ 	.word	0xffffffff


	//   ....[13]....
        /*0060*/ 	.word	0xffffffff


	//   ....[14]....
        /*0064*/ 	.word	0xffffffff


	//   ....[15]....
        /*0068*/ 	.word	0xffffffff


	//----- nvinfo : EIATTR_COOP_GROUP_INSTR_OFFSETS
	.align		4
.L_1766:
        /*006c*/ 	.byte	0x04, 0x28
        /*006e*/ 	.short	(.L_1768 - .L_1767)


	//   ....[0]....
.L_1767:
        /*0070*/ 	.word	0x0000ef30


	//   ....[1]....
        /*0074*/ 	.word	0x0000ef50


	//   ....[2]....
        /*0078*/ 	.word	0x0000eff0


	//   ....[3]....
        /*007c*/ 	.word	0x0000f000


	//   ....[4]....
        /*0080*/ 	.word	0x00011ac0


	//   ....[5]....
        /*0084*/ 	.word	0x00011ad0


	//   ....[6]....
        /*0088*/ 	.word	0x00011b00


	//   ....[7]....
        /*008c*/ 	.word	0x00011b10


	//   ....[8]....
        /*0090*/ 	.word	0x00014660


	//   ....[9]....
        /*0094*/ 	.word	0x00014670


	//   ....[10]....
        /*0098*/ 	.word	0x000146a0


	//   ....[11]....
        /*009c*/ 	.word	0x000146b0


	//   ....[12]....
        /*00a0*/ 	.word	0x000158c0


	//   ....[13]....
        /*00a4*/ 	.word	0x00015900


	//   ....[14]....
        /*00a8*/ 	.word	0x00015960


	//   ....[15]....
        /*00ac*/ 	.word	0x00015970


	//----- nvinfo : EIATTR_EXIT_INSTR_OFFSETS
	.align		4
.L_1768:
        /*00b0*/ 	.byte	0x04, 0x1c
        /*00b2*/ 	.short	(.L_1770 - .L_1769)


	//   ....[0]....
.L_1769:
        /*00b4*/ 	.word	0x00000340


	//   ....[1]....
        /*00b8*/ 	.word	0x00000c30


	//   ....[2]....
        /*00bc*/ 	.word	0x00000c60


	//   ....[3]....
        /*00c0*/ 	.word	0x00016d40


	//   ....[4]....
        /*00c4*/ 	.word	0x00016e20


	//----- nvinfo : EIATTR_CRS_STACK_SIZE
	.align		4
.L_1770:
        /*00c8*/ 	.byte	0x04, 0x1e
        /*00ca*/ 	.short	(.L_1772 - .L_1771)
.L_1771:
        /*00cc*/ 	.word	0x00000000


	//----- nvinfo : EIATTR_CBANK_PARAM_SIZE
	.align		4
.L_1772:
        /*00d0*/ 	.byte	0x03, 0x19
        /*00d2*/ 	.short	0x01d0


	//----- nvinfo : EIATTR_PARAM_CBANK
	.align		4
        /*00d4*/ 	.byte	0x04, 0x0a
        /*00d6*/ 	.short	(.L_1774 - .L_1773)
	.align		4
.L_1773:
        /*00d8*/ 	.word	index@(.nv.constant0._ZN5flash24flash_fwd_splitkv_kernelI23Flash_fwd_kernel_traitsILi128ELi64ELi64ELi4ELb0ELb0EN7cutlass6half_tE19Flash_kernel_traitsILi128ELi64ELi64ELi4ES3_EELb1ELb0ELb0ELb0ELb1ELb1ELb0ELb1EEEvNS_16Flash_fwd_paramsE)
        /*00dc*/ 	.short	0x0210
        /*00de*/ 	.short	0x01d0


	//----- nvinfo : EIATTR_SW_WAR
	.align		4
.L_1774:
        /*00e0*/ 	.byte	0x04, 0x36
        /*00e2*/ 	.short	(.L_1776 - .L_1775)
.L_1775:
        /*00e4*/ 	.word	0x00000008
.L_1776:


//--------------------- .nv.info._ZN5flash24flash_fwd_splitkv_kernelI23Flash_fwd_kernel_traitsILi128ELi64ELi64ELi4ELb0ELb0EN7cutlass6half_tE19Flash_kernel_traitsILi128ELi64ELi64ELi4ES3_EELb1ELb0ELb1ELb0ELb0ELb0ELb0ELb1EEEvNS_16Flash_fwd_paramsE --------------------------
	.section	.nv.info._ZN5flash24flash_fwd_splitkv_kernelI23Flash_fwd_kernel_traitsILi128ELi64ELi64ELi4ELb0ELb0EN7cutlass6half_tE19Flash_kernel_traitsILi128ELi64ELi64ELi4ES3_EELb1ELb0ELb1ELb0ELb0ELb0ELb0ELb1EEEvNS_16Flash_fwd_paramsE,"",@"SHT_CUDA_INFO"
	.sectionflags	@""
	.align	4


	//----- nvinfo : EIATTR_CUDA_API_VERSION
	.align		4
        /*0000*/ 	.byte	0x04, 0x37
        /*0002*/ 	.short	(.L_1778 - .L_1777)
.L_1777:
        /*0004*/ 	.word	0x00000082


	//----- nvinfo : EIATTR_KPARAM_INFO
	.align		4
.L_1778:
        /*0008*/ 	.byte	0x04, 0x17
        /*000a*/ 	.short	(.L_1780 - .L_1779)
.L_1779:
        /*000c*/ 	.word	0x00000000
        /*0010*/ 	.short	0x0000
        /*0012*/ 	.short	0x0000
        /*0014*/ 	.byte	0x00, 0xf0, 0x41, 0x07


	//----- nvinfo : EIATTR_SPARSE_MMA_MASK
	.align		4
.L_1780:
        /*0018*/ 	.byte	0x03, 0x50
        /*001a*/ 	.short	0x0000


	//----- nvinfo : EIATTR_MAXREG_COUNT
	.align		4
        /*001c*/ 	.byte	0x03, 0x1b
        /*001e*/ 	.short	0x00ff


	//----- nvinfo : EIATTR_NUM_BARRIERS
	.align		4
        /*0020*/ 	.byte	0x02, 0x4c
        /*0022*/ 	.byte	0x01
	.zero		1


	//----- nvinfo : EIATTR_MERCURY_ISA_VERSION
	.align		4
        /*0024*/ 	.byte	0x03, 0x5f
        /*0026*/ 	.short	0x0101


	//----- nvinfo : EIATTR_COOP_GROUP_MASK_REGIDS
	.align		4
        /*0028*/ 	.byte	0x04, 0x29
        /*002a*/ 	.short	(.L_1782 - .L_1781)


	//   ....[0]....
.L_1781:
        /*002c*/ 	.word	0xffffffff


	//   ....[1]....
        /*0030*/ 	.word	0xffffffff


	//   ....[2]....
        /*0034*/ 	.word	0xffffffff


	//   ....[3]....
        /*0038*/ 	.word	0xffffffff


	//   ....[4]....
        /*003c*/ 	.word	0xffffffff


	//   ....[5]....
        /*0040*/ 	.word	0xffffffff


	//   ....[6]....
        /*0044*/ 	.word	0xffffffff


	//   ....[7]....
        /*0048*/ 	.word	0xffffffff


	//   ....[8]....
        /*004c*/ 	.word	0xffffffff


	//   ....[9]....
        /*0050*/ 	.word	0xffffffff


	//   ....[10]....
        /*0054*/ 	.word	0xffffffff


	//   ....[11]....
        /*0058*/ 	.word	0xffffffff


	//   ....[12]....
        /*005c*/ 	.word	0xffffffff


	//   ....[13]....
        /*0060*/ 	.word	0xffffffff


	//   ....[14]....
        /*0064*/ 	.word	0xffffffff


	//   ....[15]....
        /*0068*/ 	.word	0xffffffff


	//----- nvinfo : EIATTR_COOP_GROUP_INSTR_OFFSETS
	.align		4
.L_1782:
        /*006c*/ 	.byte	0x04, 0x28
        /*006e*/ 	.short	(.L_1784 - .L_1783)


	//   ....[0]....
.L_1783:
        /*0070*/ 	.word	0x00010ad0


	//   ....[1]....
        /*0074*/ 	.word	0x00010b00


	//   ....[2]....
        /*0078*/ 	.word	0x00010b80


	//   ....[3]....
        /*007c*/ 	.word	0x00010bb0


	//   ....[4]....
        /*0080*/ 	.word	0x00013af0


	//   ....[5]....
        /*0084*/ 	.word	0x00013b00


	//   ....[6]....
        /*0088*/ 	.word	0x00013b30


	//   ....[7]....
        /*008c*/ 	.word	0x00013b40


	//   ....[8]....
        /*0090*/ 	.word	0x00016b70


	//   ....[9]....
        /*0094*/ 	.word	0x00016b80


	//   ....[10]....
        /*0098*/ 	.word	0x00016bc0


	//   ....[11]....
        /*009c*/ 	.word	0x00016bd0


	//   ....[12]....
        /*00a0*/ 	.word	0x00017df0


	//   ....[13]....
        /*00a4*/ 	.word	0x00017e30


	//   ....[14]....
        /*00a8*/ 	.word	0x00017e90


	//   ....[15]....
        /*00ac*/ 	.word	0x00017ea0


	//----- nvinfo : EIATTR_EXIT_INSTR_OFFSETS
	.align		4
.L_1784:
        /*00b0*/ 	.byte	0x04, 0x1c
        /*00b2*/ 	.short	(.L_1786 - .L_1785)


	//   ....[0]....
.L_1785:
        /*00b4*/ 	.word	0x00000330


	//   ....[1]....
        /*00b8*/ 	.word	0x00000d00


	//   ....[2]....
        /*00bc*/ 	.word	0x00000d30


	//   ....[3]....
        /*00c0*/ 	.word	0x000192d0


	//   ....[4]....
        /*00c4*/ 	.word	0x000193d0


	//   ....[5]....
        /*00c8*/ 	.word	0x000193f0


	//----- nvinfo : EIATTR_CRS_STACK_SIZE
	.align		4
.L_1786:
        /*00cc*/ 	.byte	0x04, 0x1e
        /*00ce*/ 	.short	(.L_1788 - .L_1787)
.L_1787:
        /*00d0*/ 	.word	0x00000000


	//----- nvinfo : EIATTR_CBANK_PARAM_SIZE
	.align		4
.L_1788:
        /*00d4*/ 	.byte	0x03, 0x19
        /*00d6*/ 	.short	0x01d0


	//----- nvinfo : EIATTR_PARAM_CBANK
	.align		4
        /*00d8*/ 	.byte	0x04, 0x0a
        /*00da*/ 	.short	(.L_1790 - .L_1789)
	.align		4
.L_1789:
        /*00dc*/ 	.word	index@(.nv.constant0._ZN5flash24flash_fwd_splitkv_kernelI23Flash_fwd_kernel_traitsILi128ELi64ELi64ELi4ELb0ELb0EN7cutlass6half_tE19Flash_kernel_traitsILi128ELi64ELi64ELi4ES3_EELb1ELb0ELb1ELb0ELb0ELb0ELb0ELb1EEEvNS_16Flash_fwd_paramsE)
        /*00e0*/ 	.short	0x0210
        /*00e2*/ 	.short	0x01d0


	//----- nvinfo : EIATTR_SW_WAR
	.align		4
.L_1790:
        /*00e4*/ 	.byte	0x04, 0x36
        /*00e6*/ 	.short	(.L_1792 - .L_1791)
.L_1791:
        /*00e8*/ 	.word	0x00000008
.L_1792:


//--------------------- .nv.info._ZN5flash24flash_fwd_splitkv_kernelI23Flash_fwd_kernel_traitsILi128ELi64ELi64ELi4ELb0ELb0EN7cutlass6half_tE19Flash_kernel_traitsILi128ELi64ELi64ELi4ES3_EELb1ELb0ELb1ELb0ELb0ELb1ELb0ELb1EEEvNS_16Flash_fwd_paramsE --------------------------
	.section	.nv.info._ZN5flash24flash_fwd_splitkv_kernelI23Flash_fwd_kernel_traitsILi128ELi64ELi64ELi4ELb0ELb0EN7cutlass6half_tE19Flash_kernel_traitsILi128ELi64ELi64ELi4ES3_EELb1ELb0ELb1ELb0ELb0ELb1ELb0ELb1EEEvNS_16Flash_fwd_paramsE,"",@"SHT_CUDA_INFO"
	.sectionflags	@""
	.align	4


	//----- nvinfo : EIATTR_CUDA_API_VERSION
	.align		4
        /*0000*/ 	.byte	0x04, 0x37
        /*0002*/ 	.short	(.L_1794 - .L_1793)
.L_1793:
        /*0004*/ 	.word	0x00000082


	//----- nvinfo : EIATTR_KPARAM_INFO
	.align		4
.L_1794:
        /*0008*/ 	.byte	0x04, 0x17
        /*000a*/ 	.short	(.L_1796 - .L_1795)
.L_1795:
        /*000c*/ 	.word	0x00000000
        /*0010*/ 	.short	0x0000
        /*0012*/ 	.short	0x0000
        /*0014*/ 	.byte	0x00, 0xf0, 0x41, 0x07


	//----- nvinfo : EIATTR_SPARSE_MMA_MASK
	.align		4
.L_1796:
        /*0018*/ 	.byte	0x03, 0x50
        /*001a*/ 	.short	0x0000


	//----- nvinfo : EIATTR_MAXREG_COUNT
	.align		4
        /*001c*/ 	.byte	0x03, 0x1b
        /*001e*/ 	.short	0x00ff


	//----- nvinfo : EIATTR_NUM_BARRIERS
	.align		4
        /*0020*/ 	.byte	0x02, 0x4c
        /*0022*/ 	.byte	0x01
	.zero		1


	//----- nvinfo : EIATTR_MERCURY_ISA_VERSION
	.align		4
        /*0024*/ 	.byte	0x03, 0x5f
        /*0026*/ 	.short	0x0101


	//----- nvinfo : EIATTR_COOP_GROUP_MASK_REGIDS
	.align		4
        /*0028*/ 	.byte	0x04, 0x29
        /*002a*/ 	.short	(.L_1798 - .L_1797)


	//   ....[0]....
.L_1797:
        /*002c*/ 	.word	0xffffffff


	//   ....[1]....
        /*0030*/ 	.word	0xffffffff


	//   ....[2]....
        /*0034*/ 	.word	0xffffffff


	//   ....[3]....
        /*0038*/ 	.word	0xffffffff


	//   ....[4]....
        /*003c*/ 	.word	0xffffffff


	//   ....[5]....
        /*0040*/ 	.word	0xffffffff


	//   ....[6]....
        /*0044*/ 	.word	0xffffffff


	//   ....[7]....
        /*0048*/ 	.word	0xffffffff


	//   ....[8]....
        /*004c*/ 	.word	0xffffffff


	//   ....[9]....
        /*0050*/ 	.word	0xffffffff


	//   ....[10]....
        /*0054*/ 	.word	0xffffffff


	//   ....[11]....
        /*0058*/ 	.word	0xffffffff


	//   ....[12]....
        /*005c*/ 	.word	0xffffffff


	//   ....[13]....
        /*0060*/ 	.word	0xffffffff


	//   ....[14]....
        /*0064*/ 	.word	0xffffffff


	//   ....[15]....
        /*0068*/ 	.word	0xffffffff


	//----- nvinfo : EIATTR_COOP_GROUP_INSTR_OFFSETS
	.align		4
.L_1798:
        /*006c*/ 	.byte	0x04, 0x28
        /*006e*/ 	.short	(.L_1800 - .L_1799)


	//   ....[0]....
.L_1799:
        /*0070*/ 	.word	0x00010eb0


	//   ....[1]....
        /*0074*/ 	.word	0x00010f00


	//   ....[2]....
        /*0078*/ 	.word	0x00010f60


	//   ....[3]....
        /*007c*/ 	.word	0x00010fb0


	//   ....[4]....
        /*0080*/ 	.word	0x000142f0


	//   ....[5]....
        /*0084*/ 	.word	0x00014300


	//   ....[6]....
        /*0088*/ 	.word	0x00014330


	//   ....[7]....
        /*008c*/ 	.word	0x00014340


	//   ....[8]....
        /*0090*/ 	.word	0x00017790


	//   ....[9]....
        /*0094*/ 	.word	0x000177a0


	//   ....[10]....
        /*0098*/ 	.word	0x000177d0


	//   ....[11]....
        /*009c*/ 	.word	0x000177e0


	//   ....[12]....
        /*00a0*/ 	.word	0x000189f0


	//   ....[13]....
        /*00a4*/ 	.word	0x00018a30


	//   ....[14]....
        /*00a8*/ 	.word	0x00018a90


	//   ....[15]....
        /*00ac*/ 	.word	0x00018aa0


	//----- nvinfo : EIATTR_EXIT_INSTR_OFFSETS
	.align		4
.L_1800:
        /*00b0*/ 	.byte	0x04, 0x1c
        /*00b2*/ 	.short	(.L_1802 - .L_1801)


	//   ....[0]....
.L_1801:
        /*00b4*/ 	.word	0x00000330


	//   ....[1]....
        /*00b8*/ 	.word	0x00000d00


	//   ....[2]....
        /*00bc*/ 	.word	0x00000d30


	//   ....[3]....
        /*00c0*/ 	.word	0x00019ed0


	//   ....[4]....
        /*00c4*/ 	.word	0x00019fd0


	//   ....[5]....
        /*00c8*/ 	.word	0x00019ff0


	//----- nvinfo : EIATTR_CRS_STACK_SIZE
	.align		4
.L_1802:
        /*00cc*/ 	.byte	0x04, 0x1e
        /*00ce*/ 	.short	(.L_1804 - .L_1803)
.L_1803:
        /*00d0*/ 	.word	0x00000000


	//----- nvinfo : EIATTR_CBANK_PARAM_SIZE
	.align		4
.L_1804:
        /*00d4*/ 	.byte	0x03, 0x19
        /*00d6*/ 	.short	0x01d0


	//----- nvinfo : EIATTR_PARAM_CBANK
	.align		4
        /*00d8*/ 	.byte	0x04, 0x0a
        /*00da*/ 	.short	(.L_1806 - .L_1805)
	.align		4
.L_1805:
        /*00dc*/ 	.word	index@(.nv.constant0._ZN5flash24flash_fwd_splitkv_kernelI23Flash_fwd_kernel_traitsILi128ELi64ELi64ELi4ELb0ELb0EN7cutlass6half_tE19Flash_kernel_traitsILi128ELi64ELi64ELi4ES3_EELb1ELb0ELb1ELb0ELb0ELb1ELb0ELb1EEEvNS_16Flash_fwd_paramsE)
        /*00e0*/ 	.short	0x0210
        /*00e2*/ 	.short	0x01d0


	//----- nvinfo : EIATTR_SW_WAR
	.align		4
.L_1806:
        /*00e4*/ 	.byte	0x04, 0x36
        /*00e6*/ 	.short	(.L_1808 - .L_1807)
.L_1807:
        /*00e8*/ 	.word	0x00000008
.L_1808:


//--------------------- .nv.info._ZN5flash24flash_fwd_splitkv_kernelI23Flash_fwd_kernel_traitsILi128ELi64ELi64ELi4ELb0ELb0EN7cutlass6half_tE19Flash_kernel_traitsILi128ELi64ELi64ELi4ES3_EELb1ELb0ELb0ELb0ELb1ELb0ELb1ELb0EEEvNS_16Flash_fwd_paramsE --------------------------
	.section	.nv.info._ZN5flash24flash_fwd_splitkv_kernelI23Flash_fwd_kernel_traitsILi128ELi64ELi64ELi4ELb0ELb0EN7cutlass6half_tE19Flash_kernel_traitsILi128ELi64ELi64ELi4ES3_EELb1ELb0ELb0ELb0ELb1ELb0ELb1ELb0EEEvNS_16Flash_fwd_paramsE,"",@"SHT_CUDA_INFO"
	.sectionflags	@""
	.align	4


	//----- nvinfo : EIATTR_CUDA_API_VERSION
	.align		4
        /*0000*/ 	.byte	0x04, 0x37
        /*0002*/ 	.short	(.L_1810 - .L_1809)
.L_1809:
        /*0004*/ 	.word	0x00000082


	//----- nvinfo : EIATTR_KPARAM_INFO
	.align		4
.L_1810:
        /*0008*/ 	.byte	0x04, 0x17
        /*000a*/ 	.short	(.L_1812 - .L_1811)
.L_1811:
        /*000c*/ 	.word	0x00000000
        /*0010*/ 	.short	0x0000
        /*0012*/ 	.short	0x0000
        /*0014*/ 	.byte	0x00, 0xf0, 0x41, 0x07


	//----- nvinfo : EIATTR_SPARSE_MMA_MASK
	.align		4
.L_1812:
        /*0018*/ 	.byte	0x03, 0x50
        /*001a*/ 	.short	0x0000


	//----- nvinfo : EIATTR_MAXREG_COUNT
	.align		4
        /*001c*/ 	.byte	0x03, 0x1b
        /*001e*/ 	.short	0x00ff


	//----- nvinfo : EIATTR_NUM_BARRIERS
	.align		4
        /*0020*/ 	.byte	0x02, 0x4c
        /*0022*/ 	.byte	0x01
	.zero		1


	//----- nvinfo : EIATTR_MERCURY_ISA_VERSION
	.align		4
        /*0024*/ 	.byte	0x03, 0x5f
        /*0026*/ 	.short	0x0101


	//----- nvinfo : EIATTR_COOP_GROUP_MASK_REGIDS
	.align		4
        /*0028*/ 	.byte	0x04, 0x29
        /*002a*/ 	.short	(.L_1814 - .L_1813)


	//   ....[0]....
.L_1813:
        /*002c*/ 	.word	0xffffffff


	//   ....[1]....
        /*0030*/ 	.word	0xffffffff


	//   ....[2]....
        /*0034*/ 	.word	0xffffffff


	//   ....[3]....
        /*0038*/ 	.word	0xffffffff


	//   ....[4]....
        /*003c*/ 	.word	0xffffffff


	//   ....[5]....
        /*0040*/ 	.word	0xffffffff


	//   ....[6]....
        /*0044*/ 	.word	0xffffffff


	//   ....[7]....
        /*0048*/ 	.word	0xffffffff


	//   ....[8]....
        /*004c*/ 	.word	0xffffffff


	//   ....[9]....
        /*0050*/ 	.word	0xffffffff


	//   ....[10]....
        /*0054*/ 	.word	0xffffffff


	//   ....[11]....
        /*0058*/ 	.word	0xffffffff


	//   ....[12]....
        /*005c*/ 	.word	0xffffffff


	//   ....[13]....
        /*0060*/ 	.word	0xffffffff


	//   ....[14]....
        /*0064*/ 	.word	0xffffffff


	//   ....[15]....
        /*0068*/ 	.word	0xffffffff


	//----- nvinfo : EIATTR_COOP_GROUP_INSTR_OFFSETS
	.align		4
.L_1814:
        /*006c*/ 	.byte	0x04, 0x28
        /*006e*/ 	.short	(.L_1816 - .L_1815)


	//   ....[0]....
.L_1815:
        /*0070*/ 	.word	0x00003df0


	//   ....[1]....
        /*0074*/ 	.word	0x00003f80


	//   ....[2]....
        /*0078*/ 	.word	0x00003fe0


	//   ....[3]....
        /*007c*/ 	.word	0x00004080


	//   ....[4]....
        /*0080*/ 	.word	0x00006660


	//   ....[5]....
        /*0084*/ 	.word	0x00006680


	//   ....[6]....
        /*0088*/ 	.word	0x000066a0


	//   ....[7]....
        /*008c*/ 	.word	0x000066c0


	//   ....[8]....
        /*0090*/ 	.word	0x00008d30


	//   ....[9]....
        /*0094*/ 	.word	0x00008d50


	//   ....[10]....
        /*0098*/ 	.word	0x00008d80


	//   ....[11]....
        /*009c*/ 	.word	0x00008d90


	//   ....[12]....
        /*00a0*/ 	.word	0x00009fc0


	//   ....[13]....
        /*00a4*/ 	.word	0x0000a000


	//   ....[14]....
        /*00a8*/ 	.word	0x0000a0c0


	//   ....[15]....
        /*00ac*/ 	.word	0x0000a0d0


	//----- nvinfo : EIATTR_EXIT_INSTR_OFFSETS
	.align		4
.L_1816:
        /*00b0*/ 	.byte	0x04, 0x1c
        /*00b2*/ 	.short	(.L_1818 - .L_1817)


	//   ....[0]....
.L_1817:
        /*00b4*/ 	.word	0x00000440


	//   ....[1]....
        /*00b8*/ 	.word	0x00000cb0


	//   ....[2]....
        /*00bc*/ 	.word	0x00000ce0


	//   ....[3]....
        /*00c0*/ 	.word	0x0000b040


	//   ....[4]....
        /*00c4*/ 	.word	0x0000b070


	//----- nvinfo : EIATTR_CRS_STACK_SIZE
	.align		4
.L_1818:
        /*00c8*/ 	.byte	0x04, 0x1e
        /*00ca*/ 	.short	(.L_1820 - .L_1819)
.L_1819:
        /*00cc*/ 	.word	0x00000000


	//----- nvinfo : EIATTR_CBANK_PARAM_SIZE
	.align		4
.L_1820:
        /*00d0*/ 	.byte	0x03, 0x19
        /*00d2*/ 	.short	0x01d0


	//----- nvinfo : EIATTR_PARAM_CBANK
	.align		4
        /*00d4*/ 	.byte	0x04, 0x0a
        /*00d6*/ 	.short	(.L_1822 - .L_1821)
	.align		4
.L_1821:
        /*00d8*/ 	.word	index@(.nv.constant0._ZN5flash24flash_fwd_splitkv_kernelI23Flash_fwd_kernel_traitsILi128ELi64ELi64ELi4ELb0ELb0EN7cutlass6half_tE19Flash_kernel_traitsILi128ELi64ELi64ELi4ES3_EELb1ELb0ELb0ELb0ELb1ELb0ELb1ELb0EEEvNS_16Flash_fwd_paramsE)
        /*00dc*/ 	.short	0x0210
        /*00de*/ 	.short	0x01d0


	//----- nvinfo : EIATTR_SW_WAR
	.align		4
.L_1822:
        /*00e0*/ 	.byte	0x04, 0x36
        /*00e2*/ 	.short	(.L_1824 - .L_1823)
.L_1823:
        /*00e4*/ 	.word	0x00000008
.L_1824:


//--------------------- .nv.info._ZN5flash24flash_fwd_splitkv_kernelI23Flash_fwd_kernel_traitsILi128ELi64ELi64ELi4ELb0ELb0EN7cutlass6half_tE19Flash_kernel_traitsILi128ELi64ELi64ELi4ES3_EELb1ELb0ELb0ELb0ELb1ELb1ELb1ELb0EEEvNS_16Flash_fwd_paramsE --------------------------
	.section	.nv.info._ZN5flash24flash_fwd_splitkv_kernelI23Flash_fwd_kernel_traitsILi128ELi64ELi64ELi4ELb0ELb0EN7cutlass6half_tE19Flash_kernel_traitsILi128ELi64ELi64ELi4ES3_EELb1ELb0ELb0ELb0ELb1ELb1ELb1ELb0EEEvNS_16Flash_fwd_paramsE,"",@"SHT_CUDA_INFO"
	.sectionflags	@""
	.align	4


	//----- nvinfo : EIATTR_CUDA_API_VERSION
	.align		4
        /*0000*/ 	.byte	0x04, 0x37
        /*0002*/ 	.short	(.L_1826 - .L_1825)
.L_1825:
        /*0004*/ 	.word	0x00000082


	//----- nvinfo : EIATTR_KPARAM_INFO
	.align		4
.L_1826:
        /*0008*/ 	.byte	0x04, 0x17
        /*000a*/ 	.short	(.L_1828 - .L_1827)
.L_1827:
        /*000c*/ 	.word	0x00000000
        /*0010*/ 	.short	0x0000
        /*0012*/ 	.short	0x0000
        /*0014*/ 	.byte	0x00, 0xf0, 0x41, 0x07


	//----- nvinfo : EIATTR_SPARSE_MMA_MASK
	.align		4
.L_1828:
        /*0018*/ 	.byte	0x03, 0x50
        /*001a*/ 	.short	0x0000


	//----- nvinfo : EIATTR_MAXREG_COUNT
	.align		4
        /*001c*/ 	.byte	0x03, 0x1b
        /*001e*/ 	.short	0x00ff


	//----- nvinfo : EIATTR_NUM_BARRIERS
	.align		4
        /*0020*/ 	.byte	0x02, 0x4c
        /*0022*/ 	.byte	0x01
	.zero		1


	//----- nvinfo : EIATTR_MERCURY_ISA_VERSION
	.align		4
        /*0024*/ 	.byte	0x03, 0x5f
        /*0026*/ 	.short	0x0101


	//----- nvinfo : EIATTR_COOP_GROUP_MASK_REGIDS
	.align		4
        /*0028*/ 	.byte	0x04, 0x29
        /*002a*/ 	.short	(.L_1830 - .L_1829)


	//   ....[0]....
.L_1829:
        /*002c*/ 	.word	0xffffffff


	//   ....[1]....
        /*0030*/ 	.word	0xffffffff


	//   ....[2]....
        /*0034*/ 	.word	0xffffffff


	//   ....[3]....
        /*0038*/ 	.word	0xffffffff


	//   ....[4]....
        /*003c*/ 	.word	0xffffffff


	//   ....[5]....
        /*0040*/ 	.word	0xffffffff


	//   ....[6]....
        /*0044*/ 	.word	0xffffffff


	//   ....[7]....
        /*0048*/ 	.word	0xffffffff


	//   ....[8]....
        /*004c*/ 	.word	0xffffffff


	//   ....[9]....
        /*0050*/ 	.word	0xffffffff


	//   ....[10]....
        /*0054*/ 	.word	0xffffffff


	//   ....[11]....
        /*0058*/ 	.word	0xffffffff


	//   ....[12]....
        /*005c*/ 	.word	0xffffffff


	//   ....[13]....
        /*0060*/ 	.word	0xffffffff


	//   ....[14]....
        /*0064*/ 	.word	0xffffffff


	//   ....[15]....
        /*0068*/ 	.word	0xffffffff


	//----- nvinfo : EIATTR_COOP_GROUP_INSTR_OFFSETS
	.align		4
.L_1830:
        /*006c*/ 	.byte	0x04, 0x28
        /*006e*/ 	.short	(.L_1832 - .L_1831)


	//   ....[0]....
.L_1831:
        /*0070*/ 	.word	0x00004200


	//   ....[1]....
        /*0074*/ 	.word	0x00004370


	//   ....[2]....
        /*0078*/ 	.word	0x000043d0


	//   ....[3]....
        /*007c*/ 	.word	0x00004470


	//   ....[4]....
        /*0080*/ 	.word	0x00006e50


	//   ....[5]....
        /*0084*/ 	.word	0x00006e60


	//   ....[6]....
        /*0088*/ 	.word	0x00006e90


	//   ....[7]....
        /*008c*/ 	.word	0x00006ea0


	//   ....[8]....
        /*0090*/ 	.word	0x00009960


	//   ....[9]....
        /*0094*/ 	.word	0x00009970


	//   ....[10]....
        /*0098*/ 	.word	0x000099a0


	//   ....[11]....
        /*009c*/ 	.word	0x000099b0


	//   ....[12]....
        /*00a0*/ 	.word	0x0000abc0


	//   ....[13]....
        /*00a4*/ 	.word	0x0000ac00


	//   ....[14]....
        /*00a8*/ 	.word	0x0000acb0


	//   ....[15]....
        /*00ac*/ 	.word	0x0000acc0


	//----- nvinfo : EIATTR_EXIT_INSTR_OFFSETS
	.align		4
.L_1832:
        /*00b0*/ 	.byte	0x04, 0x1c
        /*00b2*/ 	.short	(.L_1834 - .L_1833)


	//   ....[0]....
.L_1833:
        /*00b4*/ 	.word	0x00000440


	//   ....[1]....
        /*00b8*/ 	.word	0x00000cb0


	//   ....[2]....
        /*00bc*/ 	.word	0x00000ce0


	//   ....[3]....
        /*00c0*/ 	.word	0x0000bc40


	//   ....[4]....
        /*00c4*/ 	.word	0x0000bc70


	//----- nvinfo : EIATTR_CRS_STACK_SIZE
	.align		4
.L_1834:
        /*00c8*/ 	.byte	0x04, 0x1e
        /*00ca*/ 	.short	(.L_1836 - .L_1835)
.L_1835:
        /*00cc*/ 	.word	0x00000000


	//----- nvinfo : EIATTR_CBANK_PARAM_SIZE
	.align		4
.L_1836:
        /*00d0*/ 	.byte	0x03, 0x19
        /*00d2*/ 	.short	0x01d0


	//----- nvinfo : EIATTR_PARAM_CBANK
	.align		4
        /*00d4*/ 	.byte	0x04, 0x0a
        /*00d6*/ 	.short	(.L_1838 - .L_1837)
	.align		4
.L_1837:
        /*00d8*/ 	.word	index@(.nv.constant0._ZN5flash24flash_fwd_splitkv_kernelI23Flash_fwd_kernel_traitsILi128ELi64ELi64ELi4ELb0ELb0EN7cutlass6half_tE19Flash_kernel_traitsILi128ELi64ELi64ELi4ES3_EELb1ELb0ELb0ELb0ELb1ELb1ELb1ELb0EEEvNS_16Flash_fwd_paramsE)
        /*00dc*/ 	.short	0x0210
        /*00de*/ 	.short	0x01d0


	//----- nvinfo : EIATTR_SW_WAR
	.align		4
.L_1838:
        /*00e0*/ 	.byte	0x04, 0x36
        /*00e2*/ 	.short	(.L_1840 - .L_1839)
.L_1839:
        /*00e4*/ 	.word	0x00000008
.L_1840:


//--------------------- .nv.info._ZN5flash24flash_fwd_splitkv_kernelI23Flash_fwd_kernel_traitsILi128ELi64ELi64ELi4ELb0ELb0EN7cutlass6half_tE19Flash_kernel_traitsILi128ELi64ELi64ELi4ES3_EELb1ELb0ELb1ELb0ELb0ELb0ELb1ELb0EEEvNS_16Flash_fwd_paramsE --------------------------
	.section	.nv.info._ZN5flash24flash_fwd_splitkv_kernelI23Flash_fwd_kernel_traitsILi128ELi64ELi64ELi4ELb0ELb0EN7cutlass6half_tE19Flash_kernel_traitsILi128ELi64ELi64ELi4ES3_EELb1ELb0ELb1ELb0ELb0ELb0ELb1ELb0EEEvNS_16Flash_fwd_paramsE,"",@"SHT_CUDA_INFO"
	.sectionflags	@""
	.align	4


	//----- nvinfo : EIATTR_CUDA_API_VERSION
	.align		4
        /*0000*/ 	.byte	0x04, 0x37
        /*0002*/ 	.short	(.L_1842 - .L_1841)
.L_1841:
        /*0004*/ 	.word	0x00000082


	//----- nvinfo : EIATTR_KPARAM_INFO
	.align		4
.L_1842:
        /*0008*/ 	.byte	0x04, 0x17
        /*000a*/ 	.short	(.L_1844 - .L_1843)
.L_1843:
        /*000c*/ 	.word	0x00000000
        /*0010*/ 	.short	0x0000
        /*0012*/ 	.short	0x0000
        /*0014*/ 	.byte	0x00, 0xf0, 0x41, 0x07


	//----- nvinfo : EIATTR_SPARSE_MMA_MASK
	.align		4
.L_1844:
        /*0018*/ 	.byte	0x03, 0x50
        /*001a*/ 	.short	0x0000


	//----- nvinfo : EIATTR_MAXREG_COUNT
	.align		4
        /*001c*/ 	.byte	0x03, 0x1b
        /*001e*/ 	.short	0x00ff


	//----- nvinfo : EIATTR_NUM_BARRIERS
	.align		4
        /*0020*/ 	.byte	0x02, 0x4c
        /*0022*/ 	.byte	0x01
	.zero		1


	//----- nvinfo : EIATTR_MERCURY_ISA_VERSION
	.align		4
        /*0024*/ 	.byte	0x03, 0x5f
        /*0026*/ 	.short	0x0101


	//----- nvinfo : EIATTR_COOP_GROUP_MASK_REGIDS
	.align		4
        /*0028*/ 	.byte	0x04, 0x29
        /*002a*/ 	.short	(.L_1846 - .L_1845)


	//   ....[0]....
.L_1845:
        /*002c*/ 	.word	0xffffffff


	//   ....[1]....
        /*0030*/ 	.word	0xffffffff


	//   ....[2]....
        /*0034*/ 	.word	0xffffffff


	//   ....[3]....
        /*0038*/ 	.word	0xffffffff


	//   ....[4]....
        /*003c*/ 	.word	0xffffffff


	//   ....[5]....
        /*0040*/ 	.word	0xffffffff


	//   ....[6]....
        /*0044*/ 	.word	0xffffffff


	//   ....[7]....
        /*0048*/ 	.word	0xffffffff


	//   ....[8]....
        /*004c*/ 	.word	0xffffffff


	//   ....[9]....
        /*0050*/ 	.word	0xffffffff


	//   ....[10]....
        /*0054*/ 	.word	0xffffffff


	//   ....[11]....
        /*0058*/ 	.word	0xffffffff


	//   ....[12]....
        /*005c*/ 	.word	0xffffffff


	//   ....[13]....
        /*0060*/ 	.word	0xffffffff


	//   ....[14]....
        /*0064*/ 	.word	0xffffffff


	//   ....[15]....
        /*0068*/ 	.word	0xffffffff


	//----- nvinfo : EIATTR_COOP_GROUP_INSTR_OFFSETS
	.align		4
.L_1846:
        /*006c*/ 	.byte	0x04, 0x28
        /*006e*/ 	.short	(.L_1848 - .L_1847)


	//   ....[0]....
.L_1847:
        /*0070*/ 	.word	0x000054b0


	//   ....[1]....
        /*0074*/ 	.word	0x00005500


	//   ....[2]....
        /*0078*/ 	.word	0x00005560


	//   ....[3]....
        /*007c*/ 	.word	0x00005580


	//   ....[4]....
        /*0080*/ 	.word	0x00008520


	//   ....[5]....
        /*0084*/ 	.word	0x00008540


	//   ....[6]....
        /*0088*/ 	.word	0x00008560


	//   ....[7]....
        /*008c*/ 	.word	0x00008580


	//   ....[8]....
        /*0090*/ 	.word	0x0000b540


	//   ....[9]....
        /*0094*/ 	.word	0x0000b550


	//   ....[10]....
        /*0098*/ 	.word	0x0000b580


	//   ....[11]....
        /*009c*/ 	.word	0x0000b590


	//   ....[12]....
        /*00a0*/ 	.word	0x0000c7d0


	//   ....[13]....
        /*00a4*/ 	.word	0x0000c810


	//   ....[14]....
        /*00a8*/ 	.word	0x0000c8b0


	//   ....[15]....
        /*00ac*/ 	.word	0x0000c8c0


	//----- nvinfo : EIATTR_EXIT_INSTR_OFFSETS
	.align		4
.L_1848:
        /*00b0*/ 	.byte	0x04, 0x1c
        /*00b2*/ 	.short	(.L_1850 - .L_1849)


	//   ....[0]....
.L_1849:
        /*00b4*/ 	.word	0x00000440


	//   ....[1]....
        /*00b8*/ 	.word	0x00000fc0


	//   ....[2]....
        /*00bc*/ 	.word	0x00000ff0


	//   ....[3]....
        /*00c0*/ 	.word	0x0000dad0


	//   ....[4]....
        /*00c4*/ 	.word	0x0000db20


	//   ....[5]....
        /*00c8*/ 	.word	0x0000db40


	//----- nvinfo : EIATTR_CRS_STACK_SIZE
	.align		4
.L_1850:
        /*00cc*/ 	.byte	0x04, 0x1e
        /*00ce*/ 	.short	(.L_1852 - .L_1851)
.L_1851:
        /*00d0*/ 	.word	0x00000000


	//----- nvinfo : EIATTR_CBANK_PARAM_SIZE
	.align		4
.L_1852:
        /*00d4*/ 	.byte	0x03, 0x19
        /*00d6*/ 	.short	0x01d0


	//----- nvinfo : EIATTR_PARAM_CBANK
	.align		4
        /*00d8*/ 	.byte	0x04, 0x0a
        /*00da*/ 	.short	(.L_1854 - .L_1853)
	.align		4
.L_1853:
        /*00dc*/ 	.word	index@(.nv.constant0._ZN5flash24flash_fwd_splitkv_kernelI23Flash_fwd_kernel_traitsILi128ELi64ELi64ELi4ELb0ELb0EN7cutlass6half_tE19Flash_kernel_traitsILi128ELi64ELi64ELi4ES3_EELb1ELb0ELb1ELb0ELb0ELb0ELb1ELb0EEEvNS_16Flash_fwd_paramsE)
        /*00e0*/ 	.short	0x0210
        /*00e2*/ 	.short	0x01d0


	//----- nvinfo : EIATTR_SW_WAR
	.align		4
.L_1854:
        /*00e4*/ 	.byte	0x04, 0x36
        /*00e6*/ 	.short	(.L_1856 - .L_1855)
.L_1855:
        /*00e8*/ 	.word	0x00000008
.L_1856:


//--------------------- .nv.info._ZN5flash24flash_fwd_splitkv_kernelI23Flash_fwd_kernel_traitsILi128ELi64ELi64ELi4ELb0ELb0EN7cutlass6half_tE19Flash_kernel_traitsILi128ELi64ELi64ELi4ES3_EELb1ELb0ELb1ELb0ELb0ELb1ELb1ELb0EEEvNS_16Flash_fwd_paramsE --------------------------
	.section	.nv.info._ZN5flash24flash_fwd_splitkv_kernelI23Flash_fwd_kernel_traitsILi128ELi64ELi64ELi4ELb0ELb0EN7cutlass6half_tE19Flash_kernel_traitsILi128ELi64ELi64ELi4ES3_EELb1ELb0ELb1ELb0ELb0ELb1ELb1ELb0EEEvNS_16Flash_fwd_paramsE,"",@"SHT_CUDA_INFO"
	.sectionflags	@""
	.align	4


	//----- nvinfo : EIATTR_CUDA_API_VERSION
	.align		4
        /*0000*/ 	.byte	0x04, 0x37
        /*0002*/ 	.short	(.L_1858 - .L_1857)
.L_1857:
        /*0004*/ 	.word	0x00000082


	//----- nvinfo : EIATTR_KPARAM_INFO
	.align		4
.L_1858:
        /*0008*/ 	.byte	0x04, 0x17
        /*000a*/ 	.short	(.L_1860 - .L_1859)
.L_1859:
        /*000c*/ 	.word	0x00000000
        /*0010*/ 	.short	0x0000
        /*0012*/ 	.short	0x0000
        /*0014*/ 	.byte	0x00, 0xf0, 0x41, 0x07


	//----- nvinfo : EIATTR_SPARSE_MMA_MASK
	.align		4
.L_1860:
        /*0018*/ 	.byte	0x03, 0x50
        /*001a*/ 	.short	0x0000


	//----- nvinfo : EIATTR_MAXREG_COUNT
	.align		4
        /*001c*/ 	.byte	0x03, 0x1b
        /*001e*/ 	.short	0x00ff


	//----- nvinfo : EIATTR_NUM_BARRIERS
	.align		4
        /*0020*/ 	.byte	0x02, 0x4c
        /*0022*/ 	.byte	0x01
	.zero		1


	//----- nvinfo : EIATTR_MERCURY_ISA_VERSION
	.align		4
        /*0024*/ 	.byte	0x03, 0x5f
        /*0026*/ 	.short	0x0101


	//----- nvinfo : EIATTR_COOP_GROUP_MASK_REGIDS
	.align		4
        /*0028*/ 	.byte	0x04, 0x29
        /*002a*/ 	.short	(.L_1862 - .L_1861)


	//   ....[0]....
.L_1861:
        /*002c*/ 	.word	0xffffffff


	//   ....[1]....
        /*0030*/ 	.word	0xffffffff


	//   ....[2]....
        /*0034*/ 	.word	0xffffffff


	//   ....[3]....
        /*0038*/ 	.word	0xffffffff


	//   ....[4]....
        /*003c*/ 	.word	0xffffffff


	//   ....[5]....
        /*0040*/ 	.word	0xffffffff


	//   ....[6]....
        /*0044*/ 	.word	0xffffffff


	//   ....[7]....
        /*0048*/ 	.word	0xffffffff


	//   ....[8]....
        /*004c*/ 	.word	0xffffffff


	//   ....[9]....
        /*0050*/ 	.word	0xffffffff


	//   ....[10]....
        /*0054*/ 	.word	0xffffffff


	//   ....[11]....
        /*0058*/ 	.word	0xffffffff


	//   ....[12]....
        /*005c*/ 	.word	0xffffffff


	//   ....[13]....
        /*0060*/ 	.word	0xffffffff


	//   ....[14]....
        /*0064*/ 	.word	0xffffffff


	//   ....[15]....
        /*0068*/ 	.word	0xffffffff


	//----- nvinfo : EIATTR_COOP_GROUP_INSTR_OFFSETS
	.align		4
.L_1862:
        /*006c*/ 	.byte	0x04, 0x28
        /*006e*/ 	.short	(.L_1864 - .L_1863)


	//   ....[0]....
.L_1863:
        /*0070*/ 	.word	0x000058b0


	//   ....[1]....
        /*0074*/ 	.word	0x00005900


	//   ....[2]....
        /*0078*/ 	.word	0x00005960


	//   ....[3]....
        /*007c*/ 	.word	0x00005990


	//   ....[4]....
        /*0080*/ 	.word	0x00008d30


	//   ....[5]....
        /*0084*/ 	.word	0x00008d40


	//   ....[6]....
        /*0088*/ 	.word	0x00008d70


	//   ....[7]....
        /*008c*/ 	.word	0x00008d80


	//   ....[8]....
        /*0090*/ 	.word	0x0000c180


	//   ....[9]....
        /*0094*/ 	.word	0x0000c190


	//   ....[10]....
        /*0098*/ 	.word	0x0000c1c0


	//   ....[11]....
        /*009c*/ 	.word	0x0000c1d0


	//   ....[12]....
        /*00a0*/ 	.word	0x0000d3e0


	//   ....[13]....
        /*00a4*/ 	.word	0x0000d420


	//   ....[14]....
        /*00a8*/ 	.word	0x0000d4c0


	//   ....[15]....
        /*00ac*/ 	.word	0x0000d4d0


	//----- nvinfo : EIATTR_EXIT_INSTR_OFFSETS
	.align		4
.L_1864:
        /*00b0*/ 	.byte	0x04, 0x1c
        /*00b2*/ 	.short	(.L_1866 - .L_1865)


	//   ....[0]....
.L_1865:
        /*00b4*/ 	.word	0x00000440


	//   ....[1]....
        /*00b8*/ 	.word	0x00000fc0


	//   ....[2]....
        /*00bc*/ 	.word	0x00000ff0


	//   ....[3]....
        /*00c0*/ 	.word	0x0000e6e0


	//   ....[4]....
        /*00c4*/ 	.word	0x0000e730


	//   ....[5]....
        /*00c8*/ 	.word	0x0000e750


	//----- nvinfo : EIATTR_CRS_STACK_SIZE
	.align		4
.L_1866:
        /*00cc*/ 	.byte	0x04, 0x1e
        /*00ce*/ 	.short	(.L_1868 - .L_1867)
.L_1867:
        /*00d0*/ 	.word	0x00000000


	//----- nvinfo : EIATTR_CBANK_PARAM_SIZE
	.align		4
.L_1868:
        /*00d4*/ 	.byte	0x03, 0x19
        /*00d6*/ 	.short	0x01d0


	//----- nvinfo : EIATTR_PARAM_CBANK
	.align		4
        /*00d8*/ 	.byte	0x04, 0x0a
        /*00da*/ 	.short	(.L_1870 - .L_1869)
	.align		4
.L_1869:
        /*00dc*/ 	.word	index@(.nv.constant0._ZN5flash24flash_fwd_splitkv_kernelI23Flash_fwd_kernel_traitsILi128ELi64ELi64ELi4ELb0ELb0EN7cutlass6half_tE19Flash_kernel_traitsILi128ELi64ELi64ELi4ES3_EELb1ELb0ELb1ELb0ELb0ELb1ELb1ELb0EEEvNS_16Flash_fwd_paramsE)
        /*00e0*/ 	.short	0x0210
        /*00e2*/ 	.short	0x01d0


	//----- nvinfo : EIATTR_SW_WAR
	.align		4
.L_1870:
        /*00e4*/ 	.byte	0x04, 0x36
        /*00e6*/ 	.short	(.L_1872 - .L_1871)
.L_1871:
        /*00e8*/ 	.word	0x00000008
.L_1872:


//--------------------- .nv.info._ZN5flash24flash_fwd_splitkv_kernelI23Flash_fwd_kernel_traitsILi128ELi64ELi64ELi4ELb0ELb0EN7cutlass6half_tE19Flash_kernel_traitsILi128ELi64ELi64ELi4ES3_EELb1ELb0ELb0ELb0ELb1ELb0ELb1ELb1EEEvNS_16Flash_fwd_paramsE --------------------------
	.section	.nv.info._ZN5flash24flash_fwd_splitkv_kernelI23Flash_fwd_kernel_traitsILi128ELi64ELi64ELi4ELb0ELb0EN7cutlass6half_tE19Flash_kernel_traitsILi128ELi64ELi64ELi4ES3_EELb1ELb0ELb0ELb0ELb1ELb0ELb1ELb1EEEvNS_16Flash_fwd_paramsE,"",@"SHT_CUDA_INFO"
	.sectionflags	@""
	.align	4


	//----- nvinfo : EIATTR_CUDA_API_VERSION
	.align		4
        /*0000*/ 	.byte	0x04, 0x37
        /*0002*/ 	.short	(.L_1874 - .L_1873)
.L_1873:
        /*0004*/ 	.word	0x00000082


	//----- nvinfo : EIATTR_KPARAM_INFO
	.align		4
.L_1874:
        /*0008*/ 	.byte	0x04, 0x17
        /*000a*/ 	.short	(.L_1876 - .L_1875)
.L_1875:
        /*000c*/ 	.word	0x00000000
        /*0010*/ 	.short	0x0000
        /*0012*/ 	.short	0x0000
        /*0014*/ 	.byte	0x00, 0xf0, 0x41, 0x07


	//----- nvinfo : EIATTR_SPARSE_MMA_MASK
	.align		4
.L_1876:
        /*0018*/ 	.byte	0x03, 0x50
        /*001a*/ 	.short	0x0000


	//----- nvinfo : EIATTR_MAXREG_COUNT
	.align		4
        /*001c*/ 	.byte	0x03, 0x1b
        /*001e*/ 	.short	0x00ff


	//----- nvinfo : EIATTR_NUM_BARRIERS
	.align		4
        /*0020*/ 	.byte	0x02, 0x4c
        /*0022*/ 	.byte	0x01
	.zero		1


	//----- nvinfo : EIATTR_MERCURY_ISA_VERSION
	.align		4
        /*0024*/ 	.byte	0x03, 0x5f
        /*0026*/ 	.short	0x0101


	//----- nvinfo : EIATTR_COOP_GROUP_MASK_REGIDS
	.align		4
        /*0028*/ 	.byte	0x04, 0x29
        /*002a*/ 	.short	(.L_1878 - .L_1877)


	//   ....[0]....
.L_1877:
        /*002c*/ 	.word	0xffffffff


	//   ....[1]....
        /*0030*/ 	.word	0xffffffff


	//   ....[2]....
        /*0034*/ 	.word	0xffffffff


	//   ....[3]....
        /*0038*/ 	.word	0xffffffff


	//   ....[4]....
        /*003c*/ 	.word	0xffffffff


	//   ....[5]....
        /*0040*/ 	.word	0xffffffff


	//   ....[6]....
        /*0044*/ 	.word	0xffffffff


	//   ....[7]....
        /*0048*/ 	.word	0xffffffff


	//   ....[8]....
        /*004c*/ 	.word	0xffffffff


	//   ....[9]....
        /*0050*/ 	.word	0xffffffff


	//   ....[10]....
        /*0054*/ 	.word	0xffffffff


	//   ....[11]....
        /*0058*/ 	.word	0xffffffff


	//   ....[12]....
        /*005c*/ 	.word	0xffffffff


	//   ....[13]....
        /*0060*/ 	.word	0xffffffff


	//   ....[14]....
        /*0064*/ 	.word	0xffffffff


	//   ....[15]....
        /*0068*/ 	.word	0xffffffff


	//----- nvinfo : EIATTR_COOP_GROUP_INSTR_OFFSETS
	.align		4
.L_1878:
        /*006c*/ 	.byte	0x04, 0x28
        /*006e*/ 	.short	(.L_1880 - .L_1879)


	//   ....[0]....
.L_1879:
        /*0070*/ 	.word	0x0000ec30


	//   ....[1]....
        /*0074*/ 	.word	0x0000ec70


	//   ....[2]....
        /*0078*/ 	.word	0x0000ecd0


	//   ....[3]....
        /*007c*/ 	.word	0x0000ed00


	//   ....[4]....
        /*0080*/ 	.word	0x000113b0


	//   ....[5]....
        /*0084*/ 	.word	0x000113c0


	//   ....[6]....
        /*0088*/ 	.word	0x000113f0


	//   ....[7]....
        /*008c*/ 	.word	0x00011400


	//   ....[8]....
        /*0090*/ 	.word	0x00013af0


	//   ....[9]....
        /*0094*/ 	.word	0x00013b10


	//   ....[10]....
        /*0098*/ 	.word	0x00013b40


	//   ....[11]....
        /*009c*/ 	.word	0x00013b50


	//   ....[12]....
        /*00a0*/ 	.word	0x00014d70


	//   ....[13]....
        /*00a4*/ 	.word	0x00014db0


	//   ....[14]....
        /*00a8*/ 	.word	0x00014e60


	//   ....[15]....
        /*00ac*/ 	.word	0x00014e70


	//----- nvinfo : EIATTR_EXIT_INSTR_OFFSETS
	.align		4
.L_1880:
        /*00b0*/ 	.byte	0x04, 0x1c
        /*00b2*/ 	.short	(.L_1882 - .L_1881)


	//   ....[0]....
.L_1881:
        /*00b4*/ 	.word	0x00000440


	//   ....[1]....
        /*00b8*/ 	.word	0x00000cc0


	//   ....[2]....
        /*00bc*/ 	.word	0x00000cf0


	//   ....[3]....
        /*00c0*/ 	.word	0x00015e10


	//   ....[4]....
        /*00c4*/ 	.word	0x00015e40


	//----- nvinfo : EIATTR_CRS_STACK_SIZE
	.align		4
.L_1882:
        /*00c8*/ 	.byte	0x04, 0x1e
        /*00ca*/ 	.short	(.L_1884 - .L_1883)
.L_1883:
        /*00cc*/ 	.word	0x00000000


	//----- nvinfo : EIATTR_CBANK_PARAM_SIZE
	.align		4
.L_1884:
        /*00d0*/ 	.byte	0x03, 0x19
        /*00d2*/ 	.short	0x01d0


	//----- nvinfo : EIATTR_PARAM_CBANK
	.align		4
        /*00d4*/ 	.byte	0x04, 0x0a
        /*00d6*/ 	.short	(.L_1886 - .L_1885)
	.align		4
.L_1885:
        /*00d8*/ 	.word	index@(.nv.constant0._ZN5flash24flash_fwd_splitkv_kernelI23Flash_fwd_kernel_traitsILi128ELi64ELi64ELi4ELb0ELb0EN7cutlass6half_tE19Flash_kernel_traitsILi128ELi64ELi64ELi4ES3_EELb1ELb0ELb0ELb0ELb1ELb0ELb1ELb1EEEvNS_16Flash_fwd_paramsE)
        /*00dc*/ 	.short	0x0210
        /*00de*/ 	.short	0x01d0


	//----- nvinfo : EIATTR_SW_WAR
	.align		4
.L_1886:
        /*00e0*/ 	.byte	0x04, 0x36
        /*00e2*/ 	.short	(.L_1888 - .L_1887)
.L_1887:
        /*00e4*/ 	.word	0x00000008
.L_1888:


//--------------------- .nv.info._ZN5flash24flash_fwd_splitkv_kernelI23Flash_fwd_kernel_traitsILi128ELi64ELi64ELi4ELb0ELb0EN7cutlass6half_tE19Flash_kernel_traitsILi128ELi64ELi64ELi4ES3_EELb1ELb0ELb0ELb0ELb1ELb1ELb1ELb1EEEvNS_16Flash_fwd_paramsE --------------------------
	.section	.nv.info._ZN5flash24flash_fwd_splitkv_kernelI23Flash_fwd_kernel_traitsILi128ELi64ELi64ELi4ELb0ELb0EN7cutlass6half_tE19Flash_kernel_traitsILi128ELi64ELi64ELi4ES3_EELb1ELb0ELb0ELb0ELb1ELb1ELb1ELb1EEEvNS_16Flash_fwd_paramsE,"",@"SHT_CUDA_INFO"
	.sectionflags	@""
	.align	4


	//----- nvinfo : EIATTR_CUDA_API_VERSION
	.align		4
        /*0000*/ 	.byte	0x04, 0x37
        /*0002*/ 	.short	(.L_1890 - .L_1889)
.L_1889:
        /*0004*/ 	.word	0x00000082


	//----- nvinfo : EIATTR_KPARAM_INFO
	.align		4
.L_1890:
        /*0008*/ 	.byte	0x04, 0x17
        /*000a*/ 	.short	(.L_1892 - .L_1891)
.L_1891:
        /*000c*/ 	.word	0x00000000
        /*0010*/ 	.short	0x0000
        /*0012*/ 	.short	0x0000
        /*0014*/ 	.byte	0x00, 0xf0, 0x41, 0x07


	//----- nvinfo : EIATTR_SPARSE_MMA_MASK
	.align		4
.L_1892:
        /*0018*/ 	.byte	0x03, 0x50
        /*001a*/ 	.short	0x0000


	//----- nvinfo : EIATTR_MAXREG_COUNT
	.align		4
        /*001c*/ 	.byte	0x03, 0x1b
        /*001e*/ 	.short	0x00ff


	//----- nvinfo : EIATTR_NUM_BARRIERS
	.align		4
        /*0020*/ 	.byte	0x02, 0x4c
        /*0022*/ 	.byte	0x01
	.zero		1


	//----- nvinfo : EIATTR_MERCURY_ISA_VERSION
	.align		4
        /*0024*/ 	.byte	0x03, 0x5f
        /*0026*/ 	.short	0x0101


	//----- nvinfo : EIATTR_COOP_GROUP_MASK_REGIDS
	.align		4
        /*0028*/ 	.byte	0x04, 0x29
        /*002a*/ 	.short	(.L_1894 - .L_1893)


	//   ....[0]....
.L_1893:
        /*002c*/ 	.word	0xffffffff


	//   ....[1]....
        /*0030*/ 	.word	0xffffffff


	//   ....[2]....
        /*0034*/ 	.word	0xffffffff


	//   ....[3]....
        /*0038*/ 	.word	0xffffffff


	//   ....[4]....
        /*003c*/ 	.word	0xffffffff


	//   ....[5]....
        /*0040*/ 	.word	0xffffffff


	//   ....[6]....
        /*0044*/ 	.word	0xffffffff


	//   ....[7]....
        /*0048*/ 	.word	0xffffffff


	//   ....[8]....
        /*004c*/ 	.word	0xffffffff


	//   ....[9]....
        /*0050*/ 	.word	0xffffffff


	//   ....[10]....
        /*0054*/ 	.word	0xffffffff


	//   ....[11]....
        /*0058*/ 	.word	0xffffffff


	//   ....[12]....
        /*005c*/ 	.word	0xffffffff


	//   ....[13]....
        /*0060*/ 	.word	0xffffffff


	//   ....[14]....
        /*0064*/ 	.word	0xffffffff


	//   ....[15]....
        /*0068*/ 	.word	0xffffffff


	//----- nvinfo : EIATTR_COOP_GROUP_INSTR_OFFSETS
	.align		4
.L_1894:
        /*006c*/ 	.byte	0x04, 0x28
        /*006e*/ 	.short	(.L_1896 - .L_1895)


	//   ....[0]....
.L_1895:
        /*0070*/ 	.word	0x0000f000


	//   ....[1]....
        /*0074*/ 	.word	0x0000f020


	//   ....[2]....
        /*0078*/ 	.word	0x0000f0c0


	//   ....[3]....
        /*007c*/ 	.word	0x0000f100


	//   ....[4]....
        /*0080*/ 	.word	0x00011bb0


	//   ....[5]....
        /*0084*/ 	.word	0x00011bc0


	//   ....[6]....
        /*0088*/ 	.word	0x00011bf0


	//   ....[7]....
        /*008c*/ 	.word	0x00011c00


	//   ....[8]....
        /*0090*/ 	.word	0x00014740


	//   ....[9]....
        /*0094*/ 	.word	0x00014750


	//   ....[10]....
        /*0098*/ 	.word	0x00014780


	//   ....[11]....
        /*009c*/ 	.word	0x00014790


	//   ....[12]....
        /*00a0*/ 	.word	0x00015980


	//   ....[13]....
        /*00a4*/ 	.word	0x000159c0


	//   ....[14]....
        /*00a8*/ 	.word	0x00015a70


	//   ....[15]....
        /*00ac*/ 	.word	0x00015a80


	//----- nvinfo : EIATTR_EXIT_INSTR_OFFSETS
	.align		4
.L_1896:
        /*00b0*/ 	.byte	0x04, 0x1c
        /*00b2*/ 	.short	(.L_1898 - .L_1897)


	//   ....[0]....
.L_1897:
        /*00b4*/ 	.word	0x00000440


	//   ....[1]....
        /*00b8*/ 	.word	0x00000cc0


	//   ....[2]....
        /*00bc*/ 	.word	0x00000cf0


	//   ....[3]....
        /*00c0*/ 	.word	0x00016a20


	//   ....[4]....
        /*00c4*/ 	.word	0x00016a50


	//----- nvinfo : EIATTR_CRS_STACK_SIZE
	.align		4
.L_1898:
        /*00c8*/ 	.byte	0x04, 0x1e
        /*00ca*/ 	.short	(.L_1900 - .L_1899)
.L_1899:
        /*00cc*/ 	.word	0x00000000


	//----- nvinfo : EIATTR_CBANK_PARAM_SIZE
	.align		4
.L_1900:
        /*00d0*/ 	.byte	0x03, 0x19
        /*00d2*/ 	.short	0x01d0


	//----- nvinfo : EIATTR_PARAM_CBANK
	.align		4
        /*00d4*/ 	.byte	0x04, 0x0a
        /*00d6*/ 	.short	(.L_1902 - .L_1901)
	.align		4
.L_1901:
        /*00d8*/ 	.word	index@(.nv.constant0._ZN5flash24flash_fwd_splitkv_kernelI23Flash_fwd_kernel_traitsILi128ELi64ELi64ELi4ELb0ELb0EN7cutlass6half_tE19Flash_kernel_traitsILi128ELi64ELi64ELi4ES3_EELb1ELb0ELb0ELb0ELb1ELb1ELb1ELb1EEEvNS_16Flash_fwd_paramsE)
        /*00dc*/ 	.short	0x0210
        /*00de*/ 	.short	0x01d0


	//----- nvinfo : EIATTR_SW_WAR
	.align		4
.L_1902:
        /*00e0*/ 	.byte	0x04, 0x36
        /*00e2*/ 	.short	(.L_1904 - .L_1903)
.L_1903:
        /*00e4*/ 	.word	0x00000008
.L_1904:


//--------------------- .nv.info._ZN5flash24flash_fwd_splitkv_kernelI23Flash_fwd_kernel_traitsILi128ELi64ELi64ELi4ELb0ELb0EN7cutlass6half_tE19Flash_kernel_traitsILi128ELi64ELi64ELi4ES3_EELb1ELb0ELb1ELb0ELb0ELb0ELb1ELb1EEEvNS_16Flash_fwd_paramsE --------------------------
	.section	.nv.info._ZN5flash24flash_fwd_splitkv_kernelI23Flash_fwd_kernel_traitsILi128ELi64ELi64ELi4ELb0ELb0EN7cutlass6half_tE19Flash_kernel_traitsILi128ELi64ELi64ELi4ES3_EELb1ELb0ELb1ELb0ELb0ELb0ELb1ELb1EEEvNS_16Flash_fwd_paramsE,"",@"SHT_CUDA_INFO"
	.sectionflags	@""
	.align	4


	//----- nvinfo : EIATTR_CUDA_API_VERSION
	.align		4
        /*0000*/ 	.byte	0x04, 0x37
        /*0002*/ 	.short	(.L_1906 - .L_1905)
.L_1905:
        /*0004*/ 	.word	0x00000082


	//----- nvinfo : EIATTR_KPARAM_INFO
	.align		4
.L_1906:
        /*0008*/ 	.byte	0x04, 0x17
        /*000a*/ 	.short	(.L_1908 - .L_1907)
.L_1907:
        /*000c*/ 	.word	0x00000000
        /*0010*/ 	.short	0x0000
        /*0012*/ 	.short	0x0000
        /*0014*/ 	.byte	0x00, 0xf0, 0x41, 0x07


	//----- nvinfo : EIATTR_SPARSE_MMA_MASK
	.align		4
.L_1908:
        /*0018*/ 	.byte	0x03, 0x50
        /*001a*/ 	.short	0x0000


	//----- nvinfo : EIATTR_MAXREG_COUNT
	.align		4
        /*001c*/ 	.byte	0x03, 0x1b
        /*001e*/ 	.short	0x00ff


	//----- nvinfo : EIATTR_NUM_BARRIERS
	.align		4
        /*0020*/ 	.byte	0x02, 0x4c
        /*0022*/ 	.byte	0x01
	.zero		1


	//----- nvinfo : EIATTR_MERCURY_ISA_VERSION
	.align		4
        /*0024*/ 	.byte	0x03, 0x5f
        /*0026*/ 	.short	0x0101


	//----- nvinfo : EIATTR_COOP_GROUP_MASK_REGIDS
	.align		4
        /*0028*/ 	.byte	0x04, 0x29
        /*002a*/ 	.short	(.L_1910 - .L_1909)


	//   ....[0]....
.L_1909:
        /*002c*/ 	.word	0xffffffff


	//   ....[1]....
        /*0030*/ 	.word	0xffffffff


	//   ....[2]....
        /*0034*/ 	.word	0xffffffff


	//   ....[3]....
        /*0038*/ 	.word	0xffffffff


	//   ....[4]....
        /*003c*/ 	.word	0xffffffff


	//   ....[5]....
        /*0040*/ 	.word	0xffffffff


	//   ....[6]....
        /*0044*/ 	.word	0xffffffff


	//   ....[7]....
        /*0048*/ 	.word	0xffffffff


	//   ....[8]....
        /*004c*/ 	.word	0xffffffff


	//   ....[9]....
        /*0050*/ 	.word	0xffffffff


	//   ....[10]....
        /*0054*/ 	.word	0xffffffff


	//   ....[11]....
        /*0058*/ 	.word	0xffffffff


	//   ....[12]....
        /*005c*/ 	.word	0xffffffff


	//   ....[13]....
        /*0060*/ 	.word	0xffffffff


	//   ....[14]....
        /*0064*/ 	.word	0xffffffff


	//   ....[15]....
        /*0068*/ 	.word	0xffffffff


	//----- nvinfo : EIATTR_COOP_GROUP_INSTR_OFFSETS
	.align		4
.L_1910:
        /*006c*/ 	.byte	0x04, 0x28
        /*006e*/ 	.short	(.L_1912 - .L_1911)


	//   ....[0]....
.L_1911:
        /*0070*/ 	.word	0x00010d60


	//   ....[1]....
        /*0074*/ 	.word	0x00010d80


	//   ....[2]....
        /*0078*/ 	.word	0x00010e20


	//   ....[3]....
        /*007c*/ 	.word	0x00010e30


	//   ....[4]....
        /*0080*/ 	.word	0x00013d90


	//   ....[5]....
        /*0084*/ 	.word	0x00013da0


	//   ....[6]....
        /*0088*/ 	.word	0x00013dd0


	//   ....[7]....
        /*008c*/ 	.word	0x00013de0


	//   ....[8]....
        /*0090*/ 	.word	0x00016df0


	//   ....[9]....
        /*0094*/ 	.word	0x00016e00


	//   ....[10]....
        /*0098*/ 	.word	0x00016e30


	//   ....[11]....
        /*009c*/ 	.word	0x00016e40


	//   ....[12]....
        /*00a0*/ 	.word	0x00018080


	//   ....[13]....
        /*00a4*/ 	.word	0x000180c0


	//   ....[14]....
        /*00a8*/ 	.word	0x00018160


	//   ....[15]....
        /*00ac*/ 	.word	0x00018170


	//----- nvinfo : EIATTR_EXIT_INSTR_OFFSETS
	.align		4
.L_1912:
        /*00b0*/ 	.byte	0x04, 0x1c
        /*00b2*/ 	.short	(.L_1914 - .L_1913)


	//   ....[0]....
.L_1913:
        /*00b4*/ 	.word	0x00000440


	//   ....[1]....
        /*00b8*/ 	.word	0x00000fd0


	//   ....[2]....
        /*00bc*/ 	.word	0x00001000


	//   ....[3]....
        /*00c0*/ 	.word	0x000193e0


	//   ....[4]....
        /*00c4*/ 	.word	0x00019430


	//   ....[5]....
        /*00c8*/ 	.word	0x00019450


	//----- nvinfo : EIATTR_CRS_STACK_SIZE
	.align		4
.L_1914:
        /*00cc*/ 	.byte	0x04, 0x1e
        /*00ce*/ 	.short	(.L_1916 - .L_1915)
.L_1915:
        /*00d0*/ 	.word	0x00000000


	//----- nvinfo : EIATTR_CBANK_PARAM_SIZE
	.align		4
.L_1916:
        /*00d4*/ 	.byte	0x03, 0x19
        /*00d6*/ 	.short	0x01d0


	//----- nvinfo : EIATTR_PARAM_CBANK
	.align		4
        /*00d8*/ 	.byte	0x04, 0x0a
        /*00da*/ 	.short	(.L_1918 - .L_1917)
	.align		4
.L_1917:
        /*00dc*/ 	.word	index@(.nv.constant0._ZN5flash24flash_fwd_splitkv_kernelI23Flash_fwd_kernel_traitsILi128ELi64ELi64ELi4ELb0ELb0EN7cutlass6half_tE19Flash_kernel_traitsILi128ELi64ELi64ELi4ES3_EELb1ELb0ELb1ELb0ELb0ELb0ELb1ELb1EEEvNS_16Flash_fwd_paramsE)
        /*00e0*/ 	.short	0x0210
        /*00e2*/ 	.short	0x01d0


	//----- nvinfo : EIATTR_SW_WAR
	.align		4
.L_1918:
        /*00e4*/ 	.byte	0x04, 0x36
        /*00e6*/ 	.short	(.L_1920 - .L_1919)
.L_1919:
        /*00e8*/ 	.word	0x00000008
.L_1920:


//--------------------- .nv.info._ZN5flash24flash_fwd_splitkv_kernelI23Flash_fwd_kernel_traitsILi128ELi64ELi64ELi4ELb0ELb0EN7cutlass6half_tE19Flash_kernel_traitsILi128ELi64ELi64ELi4ES3_EELb1ELb0ELb1ELb0ELb0ELb1ELb1ELb1EEEvNS_16Flash_fwd_paramsE --------------------------
	.section	.nv.info._ZN5flash24flash_fwd_splitkv_kernelI23Flash_fwd_kernel_traitsILi128ELi64ELi64ELi4ELb0ELb0EN7cutlass6half_tE19Flash_kernel_traitsILi128ELi64ELi64ELi4ES3_EELb1ELb0ELb1ELb0ELb0ELb1ELb1ELb1EEEvNS_16Flash_fwd_paramsE,"",@"SHT_CUDA_INFO"
	.sectionflags	@""
	.align	4


	//----- nvinfo : EIATTR_CUDA_API_VERSION
	.align		4
        /*0000*/ 	.byte	0x04, 0x37
        /*0002*/ 	.short	(.L_1922 - .L_1921)
.L_1921:
        /*0004*/ 	.word	0x00000082


	//----- nvinfo : EIATTR_KPARAM_INFO
	.align		4
.L_1922:
        /*0008*/ 	.byte	0x04, 0x17
        /*000a*/ 	.short	(.L_1924 - .L_1923)
.L_1923:
        /*000c*/ 	.word	0x00000000
        /*0010*/ 	.short	0x0000
        /*0012*/ 	.short	0x0000
        /*0014*/ 	.byte	0x00, 0xf0, 0x41, 0x07


	//----- nvinfo : EIATTR_SPARSE_MMA_MASK
	.align		4
.L_1924:
        /*0018*/ 	.byte	0x03, 0x50
        /*001a*/ 	.short	0x0000


	//----- nvinfo : EIATTR_MAXREG_COUNT
	.align		4
        /*001c*/ 	.byte	0x03, 0x1b
        /*001e*/ 	.short	0x00ff


	//----- nvinfo : EIATTR_NUM_BARRIERS
	.align		4
        /*0020*/ 	.byte	0x02, 0x4c
        /*0022*/ 	.byte	0x01
	.zero		1


	//----- nvinfo : EIATTR_MERCURY_ISA_VERSION
	.align		4
        /*0024*/ 	.byte	0x03, 0x5f
        /*0026*/ 	.short	0x0101


	//----- nvinfo : EIATTR_COOP_GROUP_MASK_REGIDS
	.align		4
        /*0028*/ 	.byte	0x04, 0x29
        /*002a*/ 	.short	(.L_1926 - .L_1925)


	//   ....[0]....
.L_1925:
        /*002c*/ 	.word	0xffffffff


	//   ....[1]....
        /*0030*/ 	.word	0xffffffff


	//   ....[2]....
        /*0034*/ 	.word	0xffffffff


	//   ....[3]....
        /*0038*/ 	.word	0xffffffff


	//   ....[4]....
        /*003c*/ 	.word	0xffffffff


	//   ....[5]....
        /*0040*/ 	.word	0xffffffff


	//   ....[6]....
        /*0044*/ 	.word	0xffffffff


	//   ....[7]....
        /*0048*/ 	.word	0xffffffff


	//   ....[8]....
        /*004c*/ 	.word	0xffffffff


	//   ....[9]....
        /*0050*/ 	.word	0xffffffff


	//   ....[10]....
        /*0054*/ 	.word	0xffffffff


	//   ....[11]....
        /*0058*/ 	.word	0xffffffff


	//   ....[12]....
        /*005c*/ 	.word	0xffffffff


	//   ....[13]....
        /*0060*/ 	.word	0xffffffff


	//   ....[14]....
        /*0064*/ 	.word	0xffffffff


	//   ....[15]....
        /*0068*/ 	.word	0xffffffff


	//----- nvinfo : EIATTR_COOP_GROUP_INSTR_OFFSETS
	.align		4
.L_1926:
        /*006c*/ 	.byte	0x04, 0x28
        /*006e*/ 	.short	(.L_1928 - .L_1927)


	//   ....[0]....
.L_1927:
        /*0070*/ 	.word	0x00011140


	//   ....[1]....
        /*0074*/ 	.word	0x00011160


	//   ....[2]....
        /*0078*/ 	.word	0x00011200


	//   ....[3]....
        /*007c*/ 	.word	0x00011210


	//   ....[4]....
        /*0080*/ 	.word	0x00014550


	//   ....[5]....
        /*0084*/ 	.word	0x00014560


	//   ....[6]....
        /*0088*/ 	.word	0x00014590


	//   ....[7]....
        /*008c*/ 	.word	0x000145a0


	//   ....[8]....
        /*0090*/ 	.word	0x000179e0


	//   ....[9]....
        /*0094*/ 	.word	0x000179f0


	//   ....[10]....
        /*0098*/ 	.word	0x00017a20


	//   ....[11]....
        /*009c*/ 	.word	0x00017a30


	//   ....[12]....
        /*00a0*/ 	.word	0x00018c50


	//   ....[13]....
        /*00a4*/ 	.word	0x00018c90


	//   ....[14]....
        /*00a8*/ 	.word	0x00018d30


	//   ....[15]....
        /*00ac*/ 	.word	0x00018d40


	//----- nvinfo : EIATTR_EXIT_INSTR_OFFSETS
	.align		4
.L_1928:
        /*00b0*/ 	.byte	0x04, 0x1c
        /*00b2*/ 	.short	(.L_1930 - .L_1929)


	//   ....[0]....
.L_1929:
        /*00b4*/ 	.word	0x00000440


	//   ....[1]....
        /*00b8*/ 	.word	0x00000fd0


	//   ....[2]....
        /*00bc*/ 	.word	0x00001000


	//   ....[3]....
        /*00c0*/ 	.word	0x00019fb0


	//   ....[4]....
        /*00c4*/ 	.word	0x0001a000


	//   ....[5]....
        /*00c8*/ 	.word	0x0001a020


	//----- nvinfo : EIATTR_CRS_STACK_SIZE
	.align		4
.L_1930:
        /*00cc*/ 	.byte	0x04, 0x1e
        /*00ce*/ 	.short	(.L_1932 - .L_1931)
.L_1931:
        /*00d0*/ 	.word	0x00000000


	//----- nvinfo : EIATTR_CBANK_PARAM_SIZE
	.align		4
.L_1932:
        /*00d4*/ 	.byte	0x03, 0x19
        /*00d6*/ 	.short	0x01d0


	//----- nvinfo : EIATTR_PARAM_CBANK
	.align		4
        /*00d8*/ 	.byte	0x04, 0x0a
        /*00da*/ 	.short	(.L_1934 - .L_1933)
	.align		4
.L_1933:
        /*00dc*/ 	.word	index@(.nv.constant0._ZN5flash24flash_fwd_splitkv_kernelI23Flash_fwd_kernel_traitsILi128ELi64ELi64ELi4ELb0ELb0EN7cutlass6half_tE19Flash_kernel_traitsILi128ELi64ELi64ELi4ES3_EELb1ELb0ELb1ELb0ELb0ELb1ELb1ELb1EEEvNS_16Flash_fwd_paramsE)
        /*00e0*/ 	.short	0x0210
        /*00e2*/ 	.short	0x01d0


	//----- nvinfo : EIATTR_SW_WAR
	.align		4
.L_1934:
        /*00e4*/ 	.byte	0x04, 0x36
        /*00e6*/ 	.short	(.L_1936 - .L_1935)
.L_1935:
        /*00e8*/ 	.word	0x00000008
.L_1936:


//--------------------- .nv.callgraph             --------------------------
	.section	.nv.callgraph,"",@"SHT_CUDA_CALLGRAPH"
	.align	4
	.sectionentsize	8
	.align		4
        /*0000*/ 	.word	0x00000000
	.align		4
        /*0004*/ 	.word	0xffffffff
	.align		4
        /*0008*/ 	.word	0x00000000
	.align		4
        /*000c*/ 	.word	0xfffffffe
	.align		4
        /*0010*/ 	.word	0x00000000
	.align		4
        /*0014*/ 	.word	0xfffffffd
	.align		4
        /*0018*/ 	.word	0x00000000
	.align		4
        /*001c*/ 	.word	0xfffffffc


//--------------------- .nv.constant4             --------------------------
	.section	.nv.constant4,"a",@progbits
	.align	8
	.align		8
.nv.constant4:
        /*0000*/ 	.dword	_ZN79_INTERNAL_ba76c388_43_flash_fwd_split_hdim128_fp16_causal_sm80_cu_0106449f_73834cuda3std3__45__cpo5beginE
	.align		8
        /*0008*/ 	.dword	_ZN79_INTERNAL_ba76c388_43_flash_fwd_split_hdim128_fp16_causal_sm80_cu_0106449f_73834cuda3std3__45__cpo3endE
	.align		8
        /*0010*/ 	.dword	_ZN79_INTERNAL_ba76c388_43_flash_fwd_split_hdim128_fp16_causal_sm80_cu_0106449f_73834cuda3std3__45__cpo6cbeginE
	.align		8
        /*0018*/ 	.dword	_ZN79_INTERNAL_ba76c388_43_flash_fwd_split_hdim128_fp16_causal_sm80_cu_0106449f_73834cuda3std3__45__cpo4cendE
	.align		8
        /*0020*/ 	.dword	_ZN79_INTERNAL_ba76c388_43_flash_fwd_split_hdim128_fp16_causal_sm80_cu_0106449f_73834cuda3std3__481_GLOBAL__N__ba76c388_43_flash_fwd_split_hdim128_fp16_causal_sm80_cu_0106449f_73836ignoreE
	.align		8
        /*0028*/ 	.dword	_ZN79_INTERNAL_ba76c388_43_flash_fwd_split_hdim128_fp16_causal_sm80_cu_0106449f_73834cuda3std3__419piecewise_constructE
	.align		8
        /*0030*/ 	.dword	_ZN79_INTERNAL_ba76c388_43_flash_fwd_split_hdim128_fp16_causal_sm80_cu_0106449f_73834cuda3std3__48in_placeE
	.align		8
        /*0038*/ 	.dword	_ZN79_INTERNAL_ba76c388_43_flash_fwd_split_hdim128_fp16_causal_sm80_cu_0106449f_73834cuda3std6ranges3__45__cpo4swapE
	.align		8
        /*0040*/ 	.dword	_ZN79_INTERNAL_ba76c388_43_flash_fwd_split_hdim128_fp16_causal_sm80_cu_0106449f_73834cuda3std6ranges3__45__cpo9iter_moveE
	.align		8
        /*0048*/ 	.dword	_ZN79_INTERNAL_ba76c388_43_flash_fwd_split_hdim128_fp16_causal_sm80_cu_0106449f_73834cute7productE
	.align		8
        /*0050*/ 	.dword	_ZN79_INTERNAL_ba76c388_43_flash_fwd_split_hdim128_fp16_causal_sm80_cu_0106449f_73834cute1_E


//--------------------- .text._ZN5flash32flash_fwd_splitkv_combine_kernelI23Flash_fwd_kernel_traitsILi128ELi64ELi128ELi4ELb0ELb0EN7cutlass6half_tE19Flash_kernel_traitsILi128ELi64ELi128ELi4ES3_EELi4ELi7ELb0EEEvNS_16Flash_fwd_paramsE --------------------------
	.section	.text._ZN5flash32flash_fwd_splitkv_combine_kernelI23Flash_fwd_kernel_traitsILi128ELi64ELi128ELi4ELb0ELb0EN7cutlass6half_tE19Flash_kernel_traitsILi128ELi64ELi128ELi4ES3_EELi4ELi7ELb0EEEvNS_16Flash_fwd_paramsE,"ax",@progbits
	.align	128
        .global         _ZN5flash32flash_fwd_splitkv_combine_kernelI23Flash_fwd_kernel_traitsILi128ELi64ELi128ELi4ELb0ELb0EN7cutlass6half_tE19Flash_kernel_traitsILi128ELi64ELi128ELi4ES3_EELi4ELi7ELb0EEEvNS_16Flash_fwd_paramsE
        .type           _ZN5flash32flash_fwd_splitkv_combine_kernelI23Flash_fwd_kernel_traitsILi128ELi64ELi128ELi4ELb0ELb0EN7cutlass6half_tE19Flash_kernel_traitsILi128ELi64ELi128ELi4ES3_EELi4ELi7ELb0EEEvNS_16Flash_fwd_paramsE,@function
        .size           _ZN5flash32flash_fwd_splitkv_combine_kernelI23Flash_fwd_kernel_traitsILi128ELi64ELi128ELi4ELb0ELb0EN7cutlass6half_tE19Flash_kernel_traitsILi128ELi64ELi128ELi4ES3_EELi4ELi7ELb0EEEvNS_16Flash_fwd_paramsE,(.L_x_8312 - _ZN5flash32flash_fwd_splitkv_combine_kernelI23Flash_fwd_kernel_traitsILi128ELi64ELi128ELi4ELb0ELb0EN7cutlass6half_tE19Flash_kernel_traitsILi128ELi64ELi128ELi4ES3_EELi4ELi7ELb0EEEvNS_16Flash_fwd_paramsE)
        .other          _ZN5flash32flash_fwd_splitkv_combine_kernelI23Flash_fwd_kernel_traitsILi128ELi64ELi128ELi4ELb0ELb0EN7cutlass6half_tE19Flash_kernel_traitsILi128ELi64ELi128ELi4ES3_EELi4ELi7ELb0EEEvNS_16Flash_fwd_paramsE,@"STO_CUDA_ENTRY STV_DEFAULT"
_ZN5flash32flash_fwd_splitkv_combine_kernelI23Flash_fwd_kernel_traitsILi128ELi64ELi128ELi4ELb0ELb0EN7cutlass6half_tE19Flash_kernel_traitsILi128ELi64ELi128ELi4ES3_EELi4ELi7ELb0EEEvNS_16Flash_fwd_paramsE:
.text._ZN5flash32flash_fwd_splitkv_combine_kernelI23Flash_fwd_kernel_traitsILi128ELi64ELi128ELi4ELb0ELb0EN7cutlass6half_tE19Flash_kernel_traitsILi128ELi64ELi128ELi4ES3_EELi4ELi7ELb0EEEvNS_16Flash_fwd_paramsE:
[----:B------:R-:W-:Y:S08]  /*0000*/  LDC R1, c[0x0][0x28] ;  /* 0x00000a00ff017b82 */ /* 0x000ff00000000800 */
[----:B------:R-:W0:Y:S01]  /*0010*/  LDC.64 R26, c[0x0][0x2c0] ;  /* 0x0000b000ff1a7b82 */ /* 0x000e220000000a00 */
[----:B------:R-:W-:-:S07]  /*0020*/  ULDC UR5, c[0x0][0x270] ;  /* 0x00009c0000057ab9 */ /* 0x000fce0000000800 */
[----:B------:R-:W1:Y:S01]  /*0030*/  S2UR UR7, SR_CTAID.X ;  /* 0x00000000000779c3 */ /* 0x000e620000002500 */
[----:B0-----:R-:W-:Y:S01]  /*0040*/  IMAD R12, R26, UR5, RZ ;  /* 0x000000051a0c7c24 */ /* 0x001fe2000f8e02ff */
[----:B------:R-:W-:Y:S01]  /*0050*/  SHF.R.S32.HI R0, RZ, 0x1f, R27 ;  /* 0x0000001fff007819 */ /* 0x000fe2000001141b */
[----:B------:R-:W-:Y:S02]  /*0060*/  USHF.R.S32.HI UR5, URZ, 0x1f, UR5 ;  /* 0x0000001f3f057899 */ /* 0x000fe40008011405 */
[----:B------:R-:W-:Y:S01]  /*0070*/  IMAD R12, R12, R27, RZ ;  /* 0x0000001b0c0c7224 */ /* 0x000fe200078e02ff */
[----:B-1----:R-:W-:-:S04]  /*0080*/  USHF.L.U32 UR7, UR7, 0x2, URZ ;  /* 0x0000000207077899 */ /* 0x002fc8000800063f */
[----:B------:R-:W-:Y:S02]  /*0090*/  ISETP.LT.U32.AND P0, PT, R12, R27, PT ;  /* 0x0000001b0c00720c */ /* 0x000fe40003f01070 */
[----:B------:R-:W-:Y:S01]  /*00a0*/  SHF.R.S32.HI R5, RZ, 0x1f, R12 ;  /* 0x0000001fff057819 */ /* 0x000fe2000001140c */
[----:B------:R-:W-:-:S03]  /*00b0*/  USHF.R.S32.HI UR6, URZ, 0x1f, UR7 ;  /* 0x0000001f3f067899 */ /* 0x000fc60008011407 */
[----:B------:R-:W-:-:S04]  /*00c0*/  ISETP.LT.AND.EX P0, PT, R5, R0, PT, P0 ;  /* 0x000000000500720c */ /* 0x000fc80003f01300 */
[C---:B------:R-:W-:Y:S02]  /*00d0*/  SEL R0, R5.reuse, R0, P0 ;  /* 0x0000000005007207 */ /* 0x040fe40000000000 */
[----:B------:R-:W-:Y:S02]  /*00e0*/  SEL R27, R12, R27, P0 ;  /* 0x0000001b0c1b7207 */ /* 0x000fe40000000000 */
[----:B------:R-:W-:-:S04]  /*00f0*/  LOP3.LUT R2, R5, R0, RZ, 0xfc, !PT ;  /* 0x0000000005027212 */ /* 0x000fc800078efcff */
[----:B------:R-:W-:-:S13]  /*0100*/  ISETP.NE.U32.AND P1, PT, R2, RZ, PT ;  /* 0x000000ff0200720c */ /* 0x000fda0003f25070 */
[----:B------:R-:W-:Y:S05]  /*0110*/  @!P1 BRA `(.L_x_0) ;  /* 0x00000000001c9947 */ /* 0x000fea0003800000 */
[----:B------:R-:W-:Y:S01]  /*0120*/  IMAD.MOV.U32 R28, RZ, RZ, R12 ;  /* 0x000000ffff1c7224 */ /* 0x000fe200078e000c */
[----:B------:R-:W-:Y:S01]  /*0130*/  MOV R26, R27 ;  /* 0x0000001b001a7202 */ /* 0x000fe20000000f00 */
[----:B------:R-:W-:Y:S01]  /*0140*/  IMAD.MOV.U32 R19, RZ, RZ, R5 ;  /* 0x000000ffff137224 */ /* 0x000fe200078e0005 */
[----:B------:R-:W-:Y:S02]  /*0150*/  MOV R25, R0 ;  /* 0x0000000000197202 */ /* 0x000fe40000000f00 */
[----:B------:R-:W-:Y:S02]  /*0160*/  MOV R24, 0x180 ;  /* 0x0000018000187802 */ /* 0x000fe40000000f00 */
[----:B------:R-:W-:Y:S05]  /*0170*/  CALL.REL.NOINC `($__internal_0_$__cuda_sm20_div_s64) ;  /* 0x0000004400e47944 */ /* 0x000fea0003c00000 */
[----:B------:R-:W-:Y:S05]  /*0180*/  BRA `(.L_x_1) ;  /* 0x00000000004c7947 */ /* 0x000fea0003800000 */
.L_x_0:
[----:B------:R-:W0:Y:S01]  /*0190*/  I2F.U32.RP R4, R27 ;  /* 0x0000001b00047306 */ /* 0x000e220000209000 */
[----:B------:R-:W-:Y:S02]  /*01a0*/  ISETP.NE.U32.AND P0, PT, R27, RZ, PT ;  /* 0x000000ff1b00720c */ /* 0x000fe40003f05070 */
[----:B------:R-:W-:-:S05]  /*01b0*/  MOV R21, RZ ;  /* 0x000000ff00157202 */ /* 0x000fca0000000f00 */
[----:B0-----:R-:W0:Y:S02]  /*01c0*/  MUFU.RCP R3, R4 ;  /* 0x0000000400037308 */ /* 0x001e240000001000 */
[----:B0-----:R-:W-:-:S06]  /*01d0*/  VIADD R3, R3, 0xffffffe ;  /* 0x0ffffffe03037836 */ /* 0x001fcc0000000000 */
[----:B------:R-:W0:Y:S02]  /*01e0*/  F2I.FTZ.U32.TRUNC.NTZ R3, R3 ;  /* 0x0000000300037305 */ /* 0x000e24000021f000 */
[----:B0-----:R-:W-:-:S04]  /*01f0*/  IMAD.MOV R2, RZ, RZ, -R3 ;  /* 0x000000ffff027224 */ /* 0x001fc800078e0a03 */
[----:B------:R-:W-:Y:S01]  /*0200*/  IMAD R7, R2, R27, RZ ;  /* 0x0000001b02077224 */ /* 0x000fe200078e02ff */
[----:B------:R-:W-:-:S10]  /*0210*/  HFMA2.MMA R2, -RZ, RZ, 0, 0 ;  /* 0x00000000ff027435 */ /* 0x000fd400000001ff */
[----:B------:R-:W-:-:S06]  /*0220*/  IMAD.HI.U32 R7, R3, R7, R2 ;  /* 0x0000000703077227 */ /* 0x000fcc00078e0002 */
[----:B------:R-:W-:-:S04]  /*0230*/  IMAD.HI.U32 R20, R7, R12, RZ ;  /* 0x0000000c07147227 */ /* 0x000fc800078e00ff */
[----:B------:R-:W-:-:S04]  /*0240*/  IMAD.MOV R2, RZ, RZ, -R20 ;  /* 0x000000ffff027224 */ /* 0x000fc800078e0a14 */
[----:B------:R-:W-:-:S05]  /*0250*/  IMAD R2, R27, R2, R12 ;  /* 0x000000021b027224 */ /* 0x000fca00078e020c */
[----:B------:R-:W-:-:S13]  /*0260*/  ISETP.GE.U32.AND P2, PT, R2, R27, PT ;  /* 0x0000001b0200720c */ /* 0x000fda0003f46070 */
[----:B------:R-:W-:Y:S01]  /*0270*/  @P2 IADD3 R2, R2, -R27, RZ ;  /* 0x8000001b02022210 */ /* 0x000fe20007ffe0ff */
[----:B------:R-:W-:-:S03]  /*0280*/  @P2 VIADD R20, R20, 0x1 ;  /* 0x0000000114142836 */ /* 0x000fc60000000000 */
[----:B------:R-:W-:-:S13]  /*0290*/  ISETP.GE.U32.AND P1, PT, R2, R27, PT ;  /* 0x0000001b0200720c */ /* 0x000fda0003f26070 */
[----:B------:R-:W-:Y:S02]  /*02a0*/  @P1 IADD3 R20, R20, 0x1, RZ ;  /* 0x0000000114141810 */ /* 0x000fe40007ffe0ff */
[----:B------:R-:W-:-:S07]  /*02b0*/  @!P0 LOP3.LUT R20, RZ, R27, RZ, 0x33, !PT ;  /* 0x0000001bff148212 */ /* 0x000fce00078e33ff */
.L_x_1:
[----:B------:R-:W-:Y:S01]  /*02c0*/  ULDC UR4, c[0x0][0x270] ;  /* 0x00009c0000047ab9 */ /* 0x000fe20000000800 */
[----:B------:R-:W-:Y:S01]  /*02d0*/  BSSY B0, `(.L_x_2) ;  /* 0x0000022000007945 */ /* 0x000fe20003800000 */
[----:B------:R-:W-:-:S04]  /*02e0*/  ISETP.LT.U32.AND P0, PT, R20, UR4, PT ;  /* 0x0000000414007c0c */ /* 0x000fc8000bf01070 */
[----:B------:R-:W-:-:S04]  /*02f0*/  ISETP.LT.AND.EX P0, PT, R21, UR5, PT, P0 ;  /* 0x0000000515007c0c */ /* 0x000fc8000bf01300 */
[C---:B------:R-:W-:Y:S02]  /*0300*/  SEL R25, R21.reuse, UR5, P0 ;  /* 0x0000000515197c07 */ /* 0x040fe40008000000 */
[----:B------:R-:W-:Y:S02]  /*0310*/  SEL R26, R20, UR4, P0 ;  /* 0x00000004141a7c07 */ /* 0x000fe40008000000 */
[----:B------:R-:W-:-:S04]  /*0320*/  LOP3.LUT R2, R21, R25, RZ, 0xfc, !PT ;  /* 0x0000001915027212 */ /* 0x000fc800078efcff */
[----:B------:R-:W-:-:S13]  /*0330*/  ISETP.NE.U32.AND P1, PT, R2, RZ, PT ;  /* 0x000000ff0200720c */ /* 0x000fda0003f25070 */
[----:B------:R-:W-:Y:S05]  /*0340*/  @!P1 BRA `(.L_x_3) ;  /* 0x00000000001c9947 */ /* 0x000fea0003800000 */
[----:B------:R-:W-:Y:S01]  /*0350*/  IMAD.MOV.U32 R28, RZ, RZ, R20 ;  /* 0x000000ffff1c7224 */ /* 0x000fe200078e0014 */
[----:B------:R-:W-:Y:S02]  /*0360*/  MOV R19, R21 ;  /* 0x0000001500137202 */ /* 0x000fe40000000f00 */
[----:B------:R-:W-:Y:S02]  /*0370*/  MOV R24, 0x390 ;  /* 0x0000039000187802 */ /* 0x000fe40000000f00 */
[----:B------:R-:W-:Y:S05]  /*0380*/  CALL.REL.NOINC `($__internal_0_$__cuda_sm20_div_s64) ;  /* 0x0000004400607944 */ /* 0x000fea0003c00000 */
[----:B------:R-:W-:Y:S02]  /*0390*/  MOV R6, R20 ;  /* 0x0000001400067202 */ /* 0x000fe40000000f00 */
[----:B------:R-:W-:Y:S01]  /*03a0*/  MOV R7, R21 ;  /* 0x0000001500077202 */ /* 0x000fe20000000f00 */
[----:B------:R-:W-:Y:S05]  /*03b0*/  BRA `(.L_x_4) ;  /* 0x00000000004c7947 */ /* 0x000fea0003800000 */
.L_x_3:
[----:B------:R-:W0:Y:S01]  /*03c0*/  I2F.U32.RP R8, R26 ;  /* 0x0000001a00087306 */ /* 0x000e220000209000 */
[----:B------:R-:W-:-:S07]  /*03d0*/  ISETP.NE.U32.AND P0, PT, R26, RZ, PT ;  /* 0x000000ff1a00720c */ /* 0x000fce0003f05070 */
[----:B0-----:R-:W0:Y:S02]  /*03e0*/  MUFU.RCP R4, R8 ;  /* 0x0000000800047308 */ /* 0x001e240000001000 */
[----:B0-----:R-:W-:-:S06]  /*03f0*/  VIADD R4, R4, 0xffffffe ;  /* 0x0ffffffe04047836 */ /* 0x001fcc0000000000 */
[----:B------:R-:W0:Y:S02]  /*0400*/  F2I.FTZ.U32.TRUNC.NTZ R3, R4 ;  /* 0x0000000400037305 */ /* 0x000e24000021f000 */
[----:B0-----:R-:W-:-:S04]  /*0410*/  IMAD.MOV R2, RZ, RZ, -R3 ;  /* 0x000000ffff027224 */ /* 0x001fc800078e0a03 */
[----:B------:R-:W-:Y:S01]  /*0420*/  IMAD R7, R2, R26, RZ ;  /* 0x0000001a02077224 */ /* 0x000fe200078e02ff */
[----:B------:R-:W-:-:S10]  /*0430*/  HFMA2.MMA R2, -RZ, RZ, 0, 0 ;  /* 0x00000000ff027435 */ /* 0x000fd400000001ff */
[----:B------:R-:W-:-:S06]  /*0440*/  IMAD.HI.U32 R7, R3, R7, R2 ;  /* 0x0000000703077227 */ /* 0x000fcc00078e0002 */
[----:B------:R-:W-:Y:S01]  /*0450*/  IMAD.HI.U32 R6, R7, R20, RZ ;  /* 0x0000001407067227 */ /* 0x000fe200078e00ff */
[----:B------:R-:W-:-:S03]  /*0460*/  MOV R7, RZ ;  /* 0x000000ff00077202 */ /* 0x000fc60000000f00 */
[----:B------:R-:W-:-:S04]  /*0470*/  IMAD.MOV R3, RZ, RZ, -R6 ;  /* 0x000000ffff037224 */ /* 0x000fc800078e0a06 */
[----:B------:R-:W-:-:S05]  /*0480*/  IMAD R3, R26, R3, R20 ;  /* 0x000000031a037224 */ /* 0x000fca00078e0214 */
[----:B------:R-:W-:-:S13]  /*0490*/  ISETP.GE.U32.AND P2, PT, R3, R26, PT ;  /* 0x0000001a0300720c */ /* 0x000fda0003f46070 */
[----:B------:R-:W-:Y:S01]  /*04a0*/  @P2 IADD3 R3, R3, -R26, RZ ;  /* 0x8000001a03032210 */ /* 0x000fe20007ffe0ff */
[----:B------:R-:W-:-:S03]  /*04b0*/  @P2 VIADD R6, R6, 0x1 ;  /* 0x0000000106062836 */ /* 0x000fc60000000000 */
[----:B------:R-:W-:-:S13]  /*04c0*/  ISETP.GE.U32.AND P1, PT, R3, R26, PT ;  /* 0x0000001a0300720c */ /* 0x000fda0003f26070 */
[----:B------:R-:W-:Y:S02]  /*04d0*/  @P1 IADD3 R6, R6, 0x1, RZ ;  /* 0x0000000106061810 */ /* 0x000fe40007ffe0ff */
[----:B------:R-:W-:Y:S02]  /*04e0*/  @!P0 LOP3.LUT R6, RZ, R26, RZ, 0x33, !PT ;  /* 0x0000001aff068212 */ /* 0x000fe400078e33ff */
.L_x_4:
[----:B------:R-:W-:Y:S05]  /*04f0*/  BSYNC B0 ;  /* 0x0000000000007941 */ /* 0x000fea0003800000 */
.L_x_2:
[----:B------:R-:W0:Y:S01]  /*0500*/  LDC R3, c[0x0][0x2c4] ;  /* 0x0000b100ff037b82 */ /* 0x000e220000000800 */
[----:B------:R-:W-:Y:S01]  /*0510*/  BSSY B0, `(.L_x_5) ;  /* 0x000004a000007945 */ /* 0x000fe20003800000 */
[----:B0-----:R-:W-:Y:S01]  /*0520*/  IABS R9, R3 ;  /* 0x0000000300097213 */ /* 0x001fe20000000000 */
[C---:B------:R-:W-:Y:S01]  /*0530*/  VIADD R2, R3.reuse, 0xffffffff ;  /* 0xffffffff03027836 */ /* 0x040fe20000000000 */
[----:B------:R-:W-:Y:S02]  /*0540*/  ISETP.NE.AND P3, PT, R3, RZ, PT ;  /* 0x000000ff0300720c */ /* 0x000fe40003f65270 */
[----:B------:R-:W0:Y:S01]  /*0550*/  I2F.RP R13, R9 ;  /* 0x00000009000d7306 */ /* 0x000e220000209400 */
[----:B------:R-:W-:-:S05]  /*0560*/  IMAD.IADD R4, R2, 0x1, R9 ;  /* 0x0000000102047824 */ /* 0x000fca00078e0209 */
[----:B------:R-:W-:Y:S02]  /*0570*/  IABS R8, R4 ;  /* 0x0000000400087213 */ /* 0x000fe40000000000 */
[----:B0-----:R-:W0:Y:S02]  /*0580*/  MUFU.RCP R14, R13 ;  /* 0x0000000d000e7308 */ /* 0x001e240000001000 */
[----:B0-----:R-:W-:-:S06]  /*0590*/  VIADD R14, R14, 0xffffffe ;  /* 0x0ffffffe0e0e7836 */ /* 0x001fcc0000000000 */
[----:B------:R-:W0:Y:S02]  /*05a0*/  F2I.FTZ.U32.TRUNC.NTZ R15, R14 ;  /* 0x0000000e000f7305 */ /* 0x000e24000021f000 */
[----:B0-----:R-:W-:Y:S02]  /*05b0*/  IMAD.MOV R10, RZ, RZ, -R15 ;  /* 0x000000ffff0a7224 */ /* 0x001fe400078e0a0f */
[----:B------:R-:W-:Y:S02]  /*05c0*/  IMAD.MOV.U32 R14, RZ, RZ, RZ ;  /* 0x000000ffff0e7224 */ /* 0x000fe400078e00ff */
[----:B------:R-:W-:-:S04]  /*05d0*/  IMAD R10, R10, R9, RZ ;  /* 0x000000090a0a7224 */ /* 0x000fc800078e02ff */
[----:B------:R-:W-:-:S04]  /*05e0*/  IMAD.HI.U32 R11, R15, R10, R14 ;  /* 0x0000000a0f0b7227 */ /* 0x000fc800078e000e */
[----:B------:R-:W-:-:S04]  /*05f0*/  IMAD.MOV.U32 R10, RZ, RZ, R8 ;  /* 0x000000ffff0a7224 */ /* 0x000fc800078e0008 */
[----:B------:R-:W-:-:S04]  /*0600*/  IMAD.HI.U32 R11, R11, R10, RZ ;  /* 0x0000000a0b0b7227 */ /* 0x000fc800078e00ff */
[----:B------:R-:W-:-:S04]  /*0610*/  IMAD.MOV R8, RZ, RZ, -R11 ;  /* 0x000000ffff087224 */ /* 0x000fc800078e0a0b */
[----:B------:R-:W-:-:S05]  /*0620*/  IMAD R8, R9, R8, R10 ;  /* 0x0000000809087224 */ /* 0x000fca00078e020a */
[----:B------:R-:W-:-:S13]  /*0630*/  ISETP.GT.U32.AND P1, PT, R9, R8, PT ;  /* 0x000000080900720c */ /* 0x000fda0003f24070 */
[----:B------:R-:W-:Y:S02]  /*0640*/  @!P1 IMAD.IADD R8, R8, 0x1, -R9 ;  /* 0x0000000108089824 */ /* 0x000fe400078e0a09 */
[----:B------:R-:W-:Y:S01]  /*0650*/  @!P1 VIADD R11, R11, 0x1 ;  /* 0x000000010b0b9836 */ /* 0x000fe20000000000 */
[----:B------:R-:W-:Y:S02]  /*0660*/  ISETP.NE.AND P1, PT, R3, RZ, PT ;  /* 0x000000ff0300720c */ /* 0x000fe40003f25270 */
[-C--:B------:R-:W-:Y:S02]  /*0670*/  ISETP.GE.U32.AND P2, PT, R8, R9.reuse, PT ;  /* 0x000000090800720c */ /* 0x080fe40003f46070 */
[C---:B------:R-:W-:Y:S02]  /*0680*/  LOP3.LUT R8, R4.reuse, R9, RZ, 0x3c, !PT ;  /* 0x0000000904087212 */ /* 0x040fe400078e3cff */
[----:B------:R-:W-:Y:S02]  /*0690*/  LOP3.LUT R4, R4, R3, RZ, 0x3c, !PT ;  /* 0x0000000304047212 */ /* 0x000fe400078e3cff */
[----:B------:R-:W-:-:S02]  /*06a0*/  ISETP.GE.AND P0, PT, R8, RZ, PT ;  /* 0x000000ff0800720c */ /* 0x000fc40003f06270 */
[----:B------:R-:W-:-:S05]  /*06b0*/  LEA.HI.SX32 R8, R3, 0x1, 0x1 ;  /* 0x0000000103087811 */ /* 0x000fca00078f0aff */
[----:B------:R-:W-:Y:S01]  /*06c0*/  @P2 VIADD R11, R11, 0x1 ;  /* 0x000000010b0b2836 */ /* 0x000fe20000000000 */
[----:B------:R-:W-:-:S03]  /*06d0*/  ISETP.GT.AND P2, PT, R3, RZ, PT ;  /* 0x000000ff0300720c */ /* 0x000fc60003f44270 */
[----:B------:R-:W-:-:S04]  /*06e0*/  IMAD.MOV.U32 R17, RZ, RZ, R11 ;  /* 0x000000ffff117224 */ /* 0x000fc800078e000b */
[----:B------:R-:W-:Y:S01]  /*06f0*/  @!P0 IMAD.MOV R17, RZ, RZ, -R17 ;  /* 0x000000ffff118224 */ /* 0x000fe200078e0a11 */
[----:B------:R-:W-:Y:S02]  /*0700*/  @!P1 LOP3.LUT R17, RZ, R9, RZ, 0x33, !PT ;  /* 0x00000009ff119212 */ /* 0x000fe400078e33ff */
[----:B------:R-:W-:Y:S02]  /*0710*/  ISETP.GE.AND P1, PT, R4, RZ, PT ;  /* 0x000000ff0400720c */ /* 0x000fe40003f26270 */
[----:B------:R-:W-:Y:S02]  /*0720*/  ISETP.LT.U32.AND P0, PT, R26, R17, PT ;  /* 0x000000111a00720c */ /* 0x000fe40003f01070 */
[----:B------:R-:W-:Y:S02]  /*0730*/  SHF.R.S32.HI R16, RZ, 0x1f, R17 ;  /* 0x0000001fff107819 */ /* 0x000fe40000011411 */
[----:B------:R-:W-:Y:S02]  /*0740*/  SHF.R.S32.HI R9, RZ, 0x1f, R3 ;  /* 0x0000001fff097819 */ /* 0x000fe40000011403 */
[----:B------:R-:W-:-:S03]  /*0750*/  ISETP.LT.AND.EX P0, PT, R25, R16, PT, P0 ;  /* 0x000000101900720c */ /* 0x000fc60003f01300 */
[----:B------:R-:W-:Y:S01]  /*0760*/  @!P2 IMAD.MOV R8, RZ, RZ, R9 ;  /* 0x000000ffff08a224 */ /* 0x000fe200078e0209 */
[C---:B------:R-:W-:Y:S01]  /*0770*/  SEL R16, R25.reuse, R16, P0 ;  /* 0x0000001019107207 */ /* 0x040fe20000000000 */
[----:B------:R-:W-:Y:S01]  /*0780*/  @!P1 IMAD.MOV R11, RZ, RZ, -R11 ;  /* 0x000000ffff0b9224 */ /* 0x000fe200078e0a0b */
[----:B------:R-:W-:Y:S02]  /*0790*/  @!P3 LOP3.LUT R11, RZ, R3, RZ, 0x33, !PT ;  /* 0x00000003ff0bb212 */ /* 0x000fe400078e33ff */
[----:B------:R-:W-:Y:S02]  /*07a0*/  LOP3.LUT R4, R25, R16, RZ, 0xfc, !PT ;  /* 0x0000001019047212 */ /* 0x000fe400078efcff */
[----:B------:R-:W-:Y:S01]  /*07b0*/  SEL R17, R26, R17, P0 ;  /* 0x000000111a117207 */ /* 0x000fe20000000000 */
[----:B------:R-:W-:Y:S01]  /*07c0*/  IMAD R3, R11, R8, RZ ;  /* 0x000000080b037224 */ /* 0x000fe200078e02ff */
        /* <DEDUP_REMOVED lines=8> */
[----:B------:R-:W-:Y:S02]  /*0850*/  MOV R32, R20 ;  /* 0x0000001400207202 */ /* 0x000fe40000000f00 */
[----:B------:R-:W-:Y:S01]  /*0860*/  MOV R33, R21 ;  /* 0x0000001500217202 */ /* 0x000fe20000000f00 */
[----:B------:R-:W-:Y:S05]  /*0870*/  BRA `(.L_x_7) ;  /* 0x00000000004c7947 */ /* 0x000fea0003800000 */
.L_x_6:
[----:B------:R-:W0:Y:S01]  /*0880*/  I2F.U32.RP R10, R17 ;  /* 0x00000011000a7306 */ /* 0x000e220000209000 */
[----:B------:R-:W-:Y:S02]  /*0890*/  ISETP.NE.U32.AND P0, PT, R17, RZ, PT ;  /* 0x000000ff1100720c */ /* 0x000fe40003f05070 */
[----:B------:R-:W-:-:S05]  /*08a0*/  MOV R33, RZ ;  /* 0x000000ff00217202 */ /* 0x000fca0000000f00 */
[----:B0-----:R-:W0:Y:S02]  /*08b0*/  MUFU.RCP R8, R10 ;  /* 0x0000000a00087308 */ /* 0x001e240000001000 */
[----:B0-----:R-:W-:-:S06]  /*08c0*/  VIADD R8, R8, 0xffffffe ;  /* 0x0ffffffe08087836 */ /* 0x001fcc0000000000 */
[----:B------:R0:W1:Y:S02]  /*08d0*/  F2I.FTZ.U32.TRUNC.NTZ R9, R8 ;  /* 0x0000000800097305 */ /* 0x000064000021f000 */
[----:B0-----:R-:W-:Y:S01]  /*08e0*/  HFMA2.MMA R8, -RZ, RZ, 0, 0 ;  /* 0x00000000ff087435 */ /* 0x001fe200000001ff */
[----:B-1----:R-:W-:-:S04]  /*08f0*/  IMAD.MOV R4, RZ, RZ, -R9 ;  /* 0x000000ffff047224 */ /* 0x002fc800078e0a09 */
[----:B------:R-:W-:-:S05]  /*0900*/  IMAD R11, R4, R17, RZ ;  /* 0x00000011040b7224 */ /* 0x000fca00078e02ff */
        /* <DEDUP_REMOVED lines=10> */
.L_x_7:
[----:B------:R-:W-:Y:S05]  /*09b0*/  BSYNC B0 ;  /* 0x0000000000007941 */ /* 0x000fea0003800000 */
.L_x_5:
[----:B------:R-:W0:Y:S01]  /*09c0*/  LDC R8, c[0x0][0x2c4] ;  /* 0x0000b100ff087b82 */ /* 0x000e220000000800 */
[----:B------:R-:W-:Y:S01]  /*09d0*/  ULDC UR4, c[0x0][0x270] ;  /* 0x00009c0000047ab9 */ /* 0x000fe20000000800 */
[----:B------:R-:W-:Y:S01]  /*09e0*/  IABS R11, R3 ;  /* 0x00000003000b7213 */ /* 0x000fe20000000000 */
[----:B------:R-:W1:Y:S01]  /*09f0*/  S2R R35, SR_TID.X ;  /* 0x0000000000237919 */ /* 0x000e620000002100 */
[----:B------:R-:W-:Y:S02]  /*0a00*/  BSSY B0, `(.L_x_8) ;  /* 0x0000078000007945 */ /* 0x000fe40003800000 */
[----:B------:R-:W2:Y:S08]  /*0a10*/  I2F.RP R4, R11 ;  /* 0x0000000b00047306 */ /* 0x000eb00000209400 */
[----:B--2---:R-:W2:Y:S01]  /*0a20*/  MUFU.RCP R4, R4 ;  /* 0x0000000400047308 */ /* 0x004ea20000001000 */
[----:B0-----:R-:W-:Y:S01]  /*0a30*/  IMAD R9, R8, UR4, RZ ;  /* 0x0000000408097c24 */ /* 0x001fe2000f8e02ff */
[----:B------:R-:W-:Y:S01]  /*0a40*/  IABS R10, R8 ;  /* 0x00000008000a7213 */ /* 0x000fe20000000000 */
[----:B------:R-:W-:-:S03]  /*0a50*/  UIADD3 UR4, UR4, -0x1, URZ ;  /* 0xffffffff04047890 */ /* 0x000fc6000fffe03f */
[----:B------:R-:W-:Y:S02]  /*0a60*/  IABS R13, R9 ;  /* 0x00000009000d7213 */ /* 0x000fe40000000000 */
[----:B------:R-:W0:Y:S01]  /*0a70*/  I2F.RP R15, R10 ;  /* 0x0000000a000f7306 */ /* 0x000e220000209400 */
[----:B------:R-:W-:Y:S02]  /*0a80*/  ISETP.NE.AND P5, PT, R9, RZ, PT ;  /* 0x000000ff0900720c */ /* 0x000fe40003fa5270 */
[----:B------:R-:W-:Y:S01]  /*0a90*/  IMAD.IADD R22, R2, 0x1, R13 ;  /* 0x0000000102167824 */ /* 0x000fe200078e020d */
[----:B------:R-:W-:-:S04]  /*0aa0*/  IABS R2, R3 ;  /* 0x0000000300027213 */ /* 0x000fc80000000000 */
[----:B------:R-:W3:Y:S01]  /*0ab0*/  I2F.RP R20, R13 ;  /* 0x0000000d00147306 */ /* 0x000ee20000209400 */
[----:B--2---:R-:W-:Y:S02]  /*0ac0*/  VIADD R18, R4, 0xffffffe ;  /* 0x0ffffffe04127836 */ /* 0x004fe40000000000 */
[----:B------:R-:W-:-:S05]  /*0ad0*/  IMAD.MOV R2, RZ, RZ, -R2 ;  /* 0x000000ffff027224 */ /* 0x000fca00078e0a02 */
[----:B0-----:R-:W0:Y:S08]  /*0ae0*/  MUFU.RCP R24, R15 ;  /* 0x0000000f00187308 */ /* 0x001e300000001000 */
[----:B---3--:R-:W2:Y:S08]  /*0af0*/  MUFU.RCP R28, R20 ;  /* 0x00000014001c7308 */ /* 0x008eb00000001000 */
[----:B------:R-:W3:Y:S01]  /*0b00*/  F2I.FTZ.U32.TRUNC.NTZ R19, R18 ;  /* 0x0000001200137305 */ /* 0x000ee2000021f000 */
[----:B0-----:R-:W-:-:S07]  /*0b10*/  VIADD R24, R24, 0xffffffe ;  /* 0x0ffffffe18187836 */ /* 0x001fce0000000000 */
[----:B------:R-:W0:Y:S01]  /*0b20*/  F2I.FTZ.U32.TRUNC.NTZ R25, R24 ;  /* 0x0000001800197305 */ /* 0x000e22000021f000 */
[----:B--2---:R-:W-:Y:S01]  /*0b30*/  VIADD R28, R28, 0xffffffe ;  /* 0x0ffffffe1c1c7836 */ /* 0x004fe20000000000 */
[----:B------:R-:W-:Y:S01]  /*0b40*/  IABS R20, R22 ;  /* 0x0000001600147213 */ /* 0x000fe20000000000 */
[----:B---3--:R-:W-:-:S05]  /*0b50*/  IMAD.MOV R14, RZ, RZ, -R19 ;  /* 0x000000ffff0e7224 */ /* 0x008fca00078e0a13 */
[----:B------:R-:W2:Y:S01]  /*0b60*/  F2I.FTZ.U32.TRUNC.NTZ R29, R28 ;  /* 0x0000001c001d7305 */ /* 0x000ea2000021f000 */
[----:B------:R-:W-:Y:S02]  /*0b70*/  IMAD.MOV.U32 R18, RZ, RZ, RZ ;  /* 0x000000ffff127224 */ /* 0x000fe400078e00ff */
[----:B------:R-:W-:-:S04]  /*0b80*/  IMAD R14, R14, R11, RZ ;  /* 0x0000000b0e0e7224 */ /* 0x000fc800078e02ff */
[----:B------:R-:W-:Y:S01]  /*0b90*/  IMAD.HI.U32 R14, R19, R14, R18 ;  /* 0x0000000e130e7227 */ /* 0x000fe200078e0012 */
[----:B------:R-:W-:-:S03]  /*0ba0*/  IABS R19, R9 ;  /* 0x0000000900137213 */ /* 0x000fc60000000000 */
[----:B0-----:R-:W-:Y:S02]  /*0bb0*/  IMAD.MOV R15, RZ, RZ, -R25 ;  /* 0x000000ffff0f7224 */ /* 0x001fe400078e0a19 */
[----:B------:R-:W-:Y:S02]  /*0bc0*/  IMAD.MOV R19, RZ, RZ, -R19 ;  /* 0x000000ffff137224 */ /* 0x000fe400078e0a13 */
[----:B--2---:R-:W-:Y:S02]  /*0bd0*/  IMAD.MOV R4, RZ, RZ, -R29 ;  /* 0x000000ffff047224 */ /* 0x004fe400078e0a1d */
[----:B------:R-:W-:Y:S02]  /*0be0*/  IMAD.MOV.U32 R28, RZ, RZ, RZ ;  /* 0x000000ffff1c7224 */ /* 0x000fe400078e00ff */
[----:B------:R-:W-:Y:S02]  /*0bf0*/  IMAD R21, R4, R13, RZ ;  /* 0x0000000d04157224 */ /* 0x000fe400078e02ff */
[----:B------:R-:W-:-:S02]  /*0c00*/  VIADD R4, R11, UR4 ;  /* 0x000000040b047c36 */ /* 0x000fc40008000000 */
[----:B------:R-:W-:-:S03]  /*0c10*/  IMAD.HI.U32 R21, R29, R21, R28 ;  /* 0x000000151d157227 */ /* 0x000fc600078e001c */
[----:B------:R-:W-:Y:S01]  /*0c20*/  IABS R18, R4 ;  /* 0x0000000400127213 */ /* 0x000fe20000000000 */
[----:B------:R-:W-:Y:S02]  /*0c30*/  IMAD R15, R15, R10, RZ ;  /* 0x0000000a0f0f7224 */ /* 0x000fe400078e02ff */
[----:B------:R-:W-:-:S04]  /*0c40*/  IMAD.HI.U32 R21, R21, R20, RZ ;  /* 0x0000001415157227 */ /* 0x000fc800078e00ff */
[----:B------:R-:W-:Y:S02]  /*0c50*/  IMAD R26, R21, R19, R20 ;  /* 0x00000013151a7224 */ /* 0x000fe400078e0214 */
[----:B------:R-:W-:Y:S02]  /*0c60*/  IMAD.MOV.U32 R24, RZ, RZ, RZ ;  /* 0x000000ffff187224 */ /* 0x000fe400078e00ff */
[----:B------:R-:W-:Y:S01]  /*0c70*/  IMAD.HI.U32 R19, R14, R18, RZ ;  /* 0x000000120e137227 */ /* 0x000fe200078e00ff */
[----:B------:R-:W-:Y:S02]  /*0c80*/  ISETP.GT.U32.AND P4, PT, R13, R26, PT ;  /* 0x0000001a0d00720c */ /* 0x000fe40003f84070 */
[C---:B------:R-:W-:Y:S01]  /*0c90*/  LOP3.LUT R14, R22.reuse, R13, RZ, 0x3c, !PT ;  /* 0x0000000d160e7212 */ /* 0x040fe200078e3cff */
[----:B------:R-:W-:Y:S01]  /*0ca0*/  IMAD.HI.U32 R15, R25, R15, R24 ;  /* 0x0000000f190f7227 */ /* 0x000fe200078e0018 */
[----:B------:R-:W-:Y:S02]  /*0cb0*/  LOP3.LUT R22, R22, R8, RZ, 0x3c, !PT ;  /* 0x0000000816167212 */ /* 0x000fe400078e3cff */
[----:B------:R-:W-:Y:S01]  /*0cc0*/  ISETP.GE.AND P1, PT, R14, RZ, PT ;  /* 0x000000ff0e00720c */ /* 0x000fe20003f26270 */
[----:B------:R-:W-:Y:S01]  /*0cd0*/  IMAD R2, R19, R2, R18 ;  /* 0x0000000213027224 */ /* 0x000fe200078e0212 */
[----:B------:R-:W-:Y:S01]  /*0ce0*/  LEA.HI.SX32 R14, R9, 0x1, 0x1 ;  /* 0x00000001090e7811 */ /* 0x000fe200078f0aff */
[----:B------:R-:W-:-:S03]  /*0cf0*/  IMAD.HI.U32 R15, R15, R20, RZ ;  /* 0x000000140f0f7227 */ /* 0x000fc600078e00ff */
[----:B------:R-:W-:Y:S01]  /*0d00*/  ISETP.GT.U32.AND P3, PT, R11, R2, PT ;  /* 0x000000020b00720c */ /* 0x000fe20003f64070 */
[----:B------:R-:W-:Y:S01]  /*0d10*/  @!P4 IMAD.IADD R26, R26, 0x1, -R13 ;  /* 0x000000011a1ac824 */ /* 0x000fe200078e0a0d */
[----:B------:R-:W-:Y:S01]  /*0d20*/  IADD3 R23, -R15, RZ, RZ ;  /* 0x000000ff0f177210 */ /* 0x000fe20007ffe1ff */
[----:B------:R-:W-:-:S03]  /*0d30*/  @!P4 VIADD R21, R21, 0x1 ;  /* 0x000000011515c836 */ /* 0x000fc60000000000 */
[----:B------:R-:W-:Y:S01]  /*0d40*/  ISETP.GE.U32.AND P2, PT, R26, R13, PT ;  /* 0x0000000d1a00720c */ /* 0x000fe20003f46070 */
[----:B------:R-:W-:-:S05]  /*0d50*/  IMAD R23, R10, R23, R20 ;  /* 0x000000170a177224 */ /* 0x000fca00078e0214 */
[----:B------:R-:W-:Y:S01]  /*0d60*/  ISETP.GT.U32.AND P0, PT, R10, R23, PT ;  /* 0x000000170a00720c */ /* 0x000fe20003f04070 */
[----:B------:R-:W-:Y:S02]  /*0d70*/  @!P3 IMAD.IADD R2, R2, 0x1, -R11 ;  /* 0x000000010202b824 */ /* 0x000fe400078e0a0b */
[----:B------:R-:W-:Y:S01]  /*0d80*/  @!P3 VIADD R19, R19, 0x1 ;  /* 0x000000011313b836 */ /* 0x000fe20000000000 */
[----:B------:R-:W-:Y:S02]  /*0d90*/  ISETP.NE.AND P3, PT, R3, RZ, PT ;  /* 0x000000ff0300720c */ /* 0x000fe40003f65270 */
[-C--:B------:R-:W-:Y:S01]  /*0da0*/  ISETP.GE.U32.AND P6, PT, R2, R11.reuse, PT ;  /* 0x0000000b0200720c */ /* 0x080fe20003fc6070 */
[----:B------:R-:W-:Y:S01]  /*0db0*/  @P2 VIADD R21, R21, 0x1 ;  /* 0x0000000115152836 */ /* 0x000fe20000000000 */
[----:B------:R-:W-:-:S03]  /*0dc0*/  LOP3.LUT R2, R4, R11, RZ, 0x3c, !PT ;  /* 0x0000000b04027212 */ /* 0x000fc600078e3cff */
[----:B------:R-:W-:Y:S01]  /*0dd0*/  @!P1 IMAD.MOV R21, RZ, RZ, -R21 ;  /* 0x000000ffff159224 */ /* 0x000fe200078e0a15 */
[----:B------:R-:W-:Y:S01]  /*0de0*/  ISETP.GE.AND P2, PT, R2, RZ, PT ;  /* 0x000000ff0200720c */ /* 0x000fe20003f46270 */
[----:B------:R-:W-:Y:S01]  /*0df0*/  @!P0 IMAD.IADD R23, R23, 0x1, -R10 ;  /* 0x0000000117178824 */ /* 0x000fe200078e0a0a */
[----:B------:R-:W-:Y:S01]  /*0e00*/  @!P5 LOP3.LUT R21, RZ, R13, RZ, 0x33, !PT ;  /* 0x0000000dff15d212 */ /* 0x000fe200078e33ff */
[----:B------:R-:W-:Y:S01]  /*0e10*/  @!P0 VIADD R15, R15, 0x1 ;  /* 0x000000010f0f8836 */ /* 0x000fe20000000000 */
[----:B------:R-:W-:Y:S02]  /*0e20*/  ISETP.GE.AND P1, PT, R22, RZ, PT ;  /* 0x000000ff1600720c */ /* 0x000fe40003f26270 */
[----:B------:R-:W-:Y:S02]  /*0e30*/  ISETP.GE.U32.AND P4, PT, R23, R10, PT ;  /* 0x0000000a1700720c */ /* 0x000fe40003f86070 */
[----:B------:R-:W-:Y:S02]  /*0e40*/  ISETP.LT.U32.AND P0, PT, R6, R21, PT ;  /* 0x000000150600720c */ /* 0x000fe40003f01070 */
[----:B------:R-:W-:-:S02]  /*0e50*/  SHF.R.S32.HI R13, RZ, 0x1f, R21 ;  /* 0x0000001fff0d7819 */ /* 0x000fc40000011415 */
[----:B------:R-:W-:Y:S02]  /*0e60*/  @P6 IADD3 R19, R19, 0x1, RZ ;  /* 0x0000000113136810 */ /* 0x000fe40007ffe0ff */
[----:B------:R-:W-:Y:S02]  /*0e70*/  ISETP.LT.AND.EX P0, PT, R7, R13, PT, P0 ;  /* 0x0000000d0700720c */ /* 0x000fe40003f01300 */
[----:B------:R-:W-:Y:S01]  /*0e80*/  ISETP.GT.AND P5, PT, R9, RZ, PT ;  /* 0x000000ff0900720c */ /* 0x000fe20003fa4270 */
[----:B------:R-:W-:Y:S01]  /*0e90*/  @!P2 IMAD.MOV R19, RZ, RZ, -R19 ;  /* 0x000000ffff13a224 */ /* 0x000fe200078e0a13 */
[----:B------:R-:W-:Y:S01]  /*0ea0*/  @!P3 LOP3.LUT R19, RZ, R11, RZ, 0x33, !PT ;  /* 0x0000000bff13b212 */ /* 0x000fe200078e33ff */
[----:B------:R-:W-:Y:S01]  /*0eb0*/  @P4 VIADD R15, R15, 0x1 ;  /* 0x000000010f0f4836 */ /* 0x000fe20000000000 */
[C---:B------:R-:W-:Y:S02]  /*0ec0*/  SEL R11, R7.reuse, R13, P0 ;  /* 0x0000000d070b7207 */ /* 0x040fe40000000000 */
[----:B------:R-:W-:Y:S01]  /*0ed0*/  ISETP.NE.AND P2, PT, R8, RZ, PT ;  /* 0x000000ff0800720c */ /* 0x000fe20003f45270 */
[----:B------:R-:W-:Y:S01]  /*0ee0*/  @!P1 IMAD.MOV R15, RZ, RZ, -R15 ;  /* 0x000000ffff0f9224 */ /* 0x000fe200078e0a0f */
[----:B------:R-:W-:-:S02]  /*0ef0*/  LOP3.LUT R10, R7, R11, RZ, 0xfc, !PT ;  /* 0x0000000b070a7212 */ /* 0x000fc400078efcff */
[----:B------:R-:W-:Y:S02]  /*0f00*/  SHF.R.S32.HI R2, RZ, 0x1f, R9 ;  /* 0x0000001fff027819 */ /* 0x000fe40000011409 */
[----:B------:R-:W-:Y:S02]  /*0f10*/  ISETP.NE.U32.AND P1, PT, R10, RZ, PT ;  /* 0x000000ff0a00720c */ /* 0x000fe40003f25070 */
[----:B------:R-:W-:Y:S01]  /*0f20*/  ISETP.LT.U32.AND P3, PT, R32, R19, PT ;  /* 0x000000132000720c */ /* 0x000fe20003f61070 */
[----:B------:R-:W-:Y:S01]  /*0f30*/  @!P5 IMAD.MOV R14, RZ, RZ, R2 ;  /* 0x000000ffff0ed224 */ /* 0x000fe200078e0202 */
[----:B------:R-:W-:Y:S02]  /*0f40*/  SHF.R.S32.HI R9, RZ, 0x1f, R19 ;  /* 0x0000001fff097819 */ /* 0x000fe40000011413 */
[----:B------:R-:W-:Y:S02]  /*0f50*/  SEL R13, R6, R21, P0 ;  /* 0x00000015060d7207 */ /* 0x000fe40000000000 */
[----:B------:R-:W-:-:S02]  /*0f60*/  @!P2 LOP3.LUT R15, RZ, R8, RZ, 0x33, !PT ;  /* 0x00000008ff0fa212 */ /* 0x000fc400078e33ff */
[----:B------:R-:W-:-:S03]  /*0f70*/  ISETP.LT.AND.EX P3, PT, R33, R9, PT, P3 ;  /* 0x000000092100720c */ /* 0x000fc60003f61330 */
[----:B------:R-:W-:Y:S01]  /*0f80*/  IMAD R2, R15, R14, RZ ;  /* 0x0000000e0f027224 */ /* 0x000fe200078e02ff */
[----:B------:R-:W-:Y:S02]  /*0f90*/  SEL R15, R32, R19, P3 ;  /* 0x00000013200f7207 */ /* 0x000fe40001800000 */
[----:B------:R-:W-:Y:S01]  /*0fa0*/  SEL R14, R33, R9, P3 ;  /* 0x00000009210e7207 */ /* 0x000fe20001800000 */
[----:B-1----:R-:W-:Y:S06]  /*0fb0*/  @!P1 BRA `(.L_x_9) ;  /* 0x0000000000249947 */ /* 0x002fec0003800000 */
        /* <DEDUP_REMOVED lines=9> */
.L_x_9:
[----:B------:R-:W0:Y:S01]  /*1050*/  I2F.U32.RP R10, R13 ;  /* 0x0000000d000a7306 */ /* 0x000e220000209000 */
[----:B------:R-:W-:Y:S01]  /*1060*/  HFMA2.MMA R8, -RZ, RZ, 0, 0 ;  /* 0x00000000ff087435 */ /* 0x000fe200000001ff */
[----:B------:R-:W-:-:S06]  /*1070*/  ISETP.NE.U32.AND P0, PT, R13, RZ, PT ;  /* 0x000000ff0d00720c */ /* 0x000fcc0003f05070 */
[----:B0-----:R-:W0:Y:S02]  /*1080*/  MUFU.RCP R9, R10 ;  /* 0x0000000a00097308 */ /* 0x001e240000001000 */
[----:B0-----:R-:W-:-:S06]  /*1090*/  VIADD R9, R9, 0xffffffe ;  /* 0x0ffffffe09097836 */ /* 0x001fcc0000000000 */
[----:B------:R-:W0:Y:S02]  /*10a0*/  F2I.FTZ.U32.TRUNC.NTZ R9, R9 ;  /* 0x0000000900097305 */ /* 0x000e24000021f000 */
[----:B0-----:R-:W-:-:S04]  /*10b0*/  IMAD.MOV R7, RZ, RZ, -R9 ;  /* 0x000000ffff077224 */ /* 0x001fc800078e0a09 */
[----:B------:R-:W-:-:S04]  /*10c0*/  IMAD R7, R7, R13, RZ ;  /* 0x0000000d07077224 */ /* 0x000fc800078e02ff */
[----:B------:R-:W-:Y:S01]  /*10d0*/  IMAD.HI.U32 R7, R9, R7, R8 ;  /* 0x0000000709077227 */ /* 0x000fe200078e0008 */
[----:B------:R-:W-:-:S05]  /*10e0*/  MOV R9, RZ ;  /* 0x000000ff00097202 */ /* 0x000fca0000000f00 */
        /* <DEDUP_REMOVED lines=9> */
.L_x_10:
[----:B------:R-:W-:Y:S05]  /*1180*/  BSYNC B0 ;  /* 0x0000000000007941 */ /* 0x000fea0003800000 */
.L_x_8:
[----:B------:R-:W-:Y:S01]  /*1190*/  SHF.R.S32.HI R10, RZ, 0x1f, R35 ;  /* 0x0000001fff0a7819 */ /* 0x000fe20000011423 */
[----:B------:R-:W-:Y:S01]  /*11a0*/  ULDC UR5, c[0x0][0x3c4] ;  /* 0x0000f10000057ab9 */ /* 0x000fe20000000800 */
[----:B------:R-:W-:Y:S01]  /*11b0*/  IADD3 R19, P0, R12, -UR7, RZ ;  /* 0x800000070c137c10 */ /* 0x000fe2000ff1e0ff */
[----:B------:R-:W-:Y:S01]  /*11c0*/  ULDC.64 UR8, c[0x0][0x208] ;  /* 0x0000820000087ab9 */ /* 0x000fe20000000a00 */
[----:B------:R-:W-:Y:S02]  /*11d0*/  LEA.HI R25, R10, R35, RZ, 0x2 ;  /* 0x000000230a197211 */ /* 0x000fe400078f10ff */
[----:B------:R-:W-:Y:S02]  /*11e0*/  IADD3.X R7, R5, ~UR6, RZ, P0, !PT ;  /* 0x8000000605077c10 */ /* 0x000fe400087fe4ff */
[----:B------:R-:W-:Y:S02]  /*11f0*/  LOP3.LUT R24, R25, 0xfffffffc, RZ, 0xc0, !PT ;  /* 0xfffffffc19187812 */ /* 0x000fe400078ec0ff */
[----:B------:R-:W-:-:S03]  /*1200*/  SHF.R.S32.HI R25, RZ, 0x2, R25 ;  /* 0x00000002ff197819 */ /* 0x000fc60000011419 */
[----:B------:R-:W-:Y:S02]  /*1210*/  IMAD.IADD R24, R35, 0x1, -R24 ;  /* 0x0000000123187824 */ /* 0x000fe400078e0a18 */
[C---:B------:R-:W-:Y:S02]  /*1220*/  VIADD R31, R25.reuse, 0x20 ;  /* 0x00000020191f7836 */ /* 0x040fe40000000000 */
[----:B------:R-:W-:Y:S01]  /*1230*/  VIADD R37, R25, 0x40 ;  /* 0x0000004019257836 */ /* 0x000fe20000000000 */
[----:B------:R-:W-:Y:S01]  /*1240*/  ISETP.GT.U32.AND P3, PT, R19, R24, PT ;  /* 0x000000181300720c */ /* 0x000fe20003f64070 */
[----:B------:R-:W-:Y:S01]  /*1250*/  VIADD R30, R25, 0x60 ;  /* 0x00000060191e7836 */ /* 0x000fe20000000000 */
[----:B------:R-:W-:Y:S02]  /*1260*/  SHF.R.S32.HI R6, RZ, 0x1f, R24 ;  /* 0x0000001fff067819 */ /* 0x000fe40000011418 */
[----:B------:R-:W-:Y:S02]  /*1270*/  IADD3 R42, P0, R24, UR7, RZ ;  /* 0x00000007182a7c10 */ /* 0x000fe4000ff1e0ff */
[----:B------:R-:W-:-:S02]  /*1280*/  ISETP.GT.AND.EX P3, PT, R7, R6, PT, P3 ;  /* 0x000000060700720c */ /* 0x000fc40003f64330 */
[----:B------:R-:W-:Y:S02]  /*1290*/  IADD3.X R43, R6, UR6, RZ, P0, !PT ;  /* 0x00000006062b7c10 */ /* 0x000fe400087fe4ff */
[----:B------:R-:W-:Y:S02]  /*12a0*/  ISETP.GE.OR P1, PT, R25, UR5, !P3 ;  /* 0x0000000519007c0c */ /* 0x000fe4000df26670 */
[----:B------:R-:W-:Y:S02]  /*12b0*/  ISETP.GE.OR P5, PT, R31, UR5, !P3 ;  /* 0x000000051f007c0c */ /* 0x000fe4000dfa6670 */
[----:B------:R-:W-:Y:S02]  /*12c0*/  ISETP.GE.OR P4, PT, R37, UR5, !P3 ;  /* 0x0000000525007c0c */ /* 0x000fe4000df86670 */
[----:B------:R-:W-:-:S07]  /*12d0*/  ISETP.GE.OR P3, PT, R30, UR5, !P3 ;  /* 0x000000051e007c0c */ /* 0x000fce000df66670 */
[----:B------:R-:W0:Y:S01]  /*12e0*/  @!P1 LDC.64 R22, c[0x0][0x2b8] ;  /* 0x0000ae00ff169b82 */ /* 0x000e220000000a00 */
[----:B------:R-:W-:Y:S01]  /*12f0*/  @!P1 SHF.R.S32.HI R41, RZ, 0x1f, R25 ;  /* 0x0000001fff299819 */ /* 0x000fe20000011419 */
[----:B------:R-:W-:Y:S01]  /*1300*/  @!P1 IMAD.WIDE.U32 R44, R12, R25, R42 ;  /* 0x000000190c2c9225 */ /* 0x000fe200078e002a */
[----:B------:R-:W-:Y:S02]  /*1310*/  @!P5 SHF.R.S32.HI R29, RZ, 0x1f, R31 ;  /* 0x0000001fff1dd819 */ /* 0x000fe4000001141f */
[----:B------:R-:W-:Y:S01]  /*1320*/  @!P4 SHF.R.S32.HI R39, RZ, 0x1f, R37 ;  /* 0x0000001fff27c819 */ /* 0x000fe20000011425 */
[-C--:B------:R-:W-:Y:S02]  /*1330*/  @!P1 IMAD R26, R41, R12.reuse, RZ ;  /* 0x0000000c291a9224 */ /* 0x080fe400078e02ff */
[----:B------:R-:W1:Y:S01]  /*1340*/  @!P3 LDC.64 R6, c[0x0][0x2b8] ;  /* 0x0000ae00ff06bb82 */ /* 0x000e620000000a00 */
[----:B------:R-:W-:Y:S02]  /*1350*/  @!P5 IMAD R28, R29, R12, RZ ;  /* 0x0000000c1d1cd224 */ /* 0x000fe400078e02ff */
[----:B------:R-:W-:-:S02]  /*1360*/  @!P1 IMAD R29, R25, R5, R26 ;  /* 0x00000005191d9224 */ /* 0x000fc400078e021a */
[----:B------:R-:W-:-:S03]  /*1370*/  @!P5 IMAD.WIDE.U32 R40, R12, R31, R42 ;  /* 0x0000001f0c28d225 */ /* 0x000fc600078e002a */
[----:B------:R-:W2:Y:S01]  /*1380*/  @!P4 LDC.64 R18, c[0x0][0x2b8] ;  /* 0x0000ae00ff12cb82 */ /* 0x000ea20000000a00 */
[----:B------:R-:W-:Y:S01]  /*1390*/  @!P5 IMAD R28, R31, R5, R28 ;  /* 0x000000051f1cd224 */ /* 0x000fe200078e021c */
[----:B------:R-:W-:Y:S01]  /*13a0*/  @!P3 SHF.R.S32.HI R31, RZ, 0x1f, R30 ;  /* 0x0000001fff1fb819 */ /* 0x000fe2000001141e */
[----:B------:R-:W-:Y:S02]  /*13b0*/  @!P4 IMAD R26, R39, R12, RZ ;  /* 0x0000000c271ac224 */ /* 0x000fe400078e02ff */
[----:B------:R-:W-:Y:S02]  /*13c0*/  @!P4 IMAD.MOV.U32 R38, RZ, RZ, R42 ;  /* 0x000000ffff26c224 */ /* 0x000fe400078e002a */
[----:B------:R-:W-:Y:S01]  /*13d0*/  @!P4 IMAD.MOV.U32 R39, RZ, RZ, R43 ;  /* 0x000000ffff27c224 */ /* 0x000fe200078e002b */
[----:B------:R-:W3:Y:S01]  /*13e0*/  @!P5 LDC.64 R20, c[0x0][0x2b8] ;  /* 0x0000ae00ff14db82 */ /* 0x000ee20000000a00 */
[----:B------:R-:W-:Y:S01]  /*13f0*/  @!P1 IMAD.IADD R29, R45, 0x1, R29 ;  /* 0x000000012d1d9824 */ /* 0x000fe200078e021d */
[----:B0-----:R-:W-:Y:S01]  /*1400*/  @!P1 LEA R22, P0, R44, R22, 0x2 ;  /* 0x000000162c169211 */ /* 0x001fe200078010ff */
[----:B------:R-:W-:-:S03]  /*1410*/  @!P4 IMAD.WIDE.U32 R38, R12, R37, R38 ;  /* 0x000000250c26c225 */ /* 0x000fc600078e0026 */
[----:B------:R-:W-:Y:S01]  /*1420*/  @!P1 LEA.HI.X R23, R44, R23, R29, 0x2, P0 ;  /* 0x000000172c179211 */ /* 0x000fe200000f141d */
[----:B------:R-:W-:Y:S02]  /*1430*/  @!P4 IMAD R26, R37, R5, R26 ;  /* 0x00000005251ac224 */ /* 0x000fe400078e021a */
[----:B------:R-:W-:Y:S02]  /*1440*/  @!P3 IMAD R31, R31, R12, RZ ;  /* 0x0000000c1f1fb224 */ /* 0x000fe400078e02ff */
[----:B------:R-:W-:Y:S02]  /*1450*/  @!P3 IMAD.MOV.U32 R36, RZ, RZ, R42 ;  /* 0x000000ffff24b224 */ /* 0x000fe400078e002a */
[----:B------:R-:W-:Y:S02]  /*1460*/  @!P3 IMAD.MOV.U32 R37, RZ, RZ, R43 ;  /* 0x000000ffff25b224 */ /* 0x000fe400078e002b */
[----:B------:R-:W-:Y:S02]  /*1470*/  IMAD.MOV.U32 R29, RZ, RZ, -0x800000 ;  /* 0xff800000ff1d7424 */ /* 0x000fe400078e00ff */
[----:B------:R-:W-:-:S04]  /*1480*/  @!P3 IMAD.WIDE.U32 R36, R12, R30, R36 ;  /* 0x0000001e0c24b225 */ /* 0x000fc800078e0024 */
[----:B------:R-:W-:Y:S01]  /*1490*/  @!P3 IMAD R31, R30, R5, R31 ;  /* 0x000000051e1fb224 */ /* 0x000fe200078e021f */
[----:B-1----:R-:W-:Y:S01]  /*14a0*/  @!P3 LEA R6, P0, R36, R6, 0x2 ;  /* 0x000000062406b211 */ /* 0x002fe200078010ff */
[----:B------:R0:W4:Y:S01]  /*14b0*/  @!P1 LDG.E R29, desc[UR8][R22.64] ;  /* 0x00000008161d9981 */ /* 0x000122000c1e1900 */
[----:B------:R-:W-:Y:S01]  /*14c0*/  @!P4 IMAD.IADD R26, R39, 0x1, R26 ;  /* 0x00000001271ac824 */ /* 0x000fe200078e021a */
[----:B--2---:R-:W-:Y:S01]  /*14d0*/  @!P4 LEA R18, P1, R38, R18, 0x2 ;  /* 0x000000122612c211 */ /* 0x004fe200078210ff */
[----:B------:R-:W-:Y:S01]  /*14e0*/  @!P3 IMAD.IADD R31, R37, 0x1, R31 ;  /* 0x00000001251fb824 */ /* 0x000fe200078e021f */
[----:B---3--:R-:W-:Y:S01]  /*14f0*/  @!P5 LEA R20, P2, R40, R20, 0x2 ;  /* 0x000000142814d211 */ /* 0x008fe200078410ff */
[----:B------:R-:W-:Y:S01]  /*1500*/  @!P5 IMAD.IADD R28, R41, 0x1, R28 ;  /* 0x00000001291cd824 */ /* 0x000fe200078e021c */
[----:B------:R-:W-:Y:S01]  /*1510*/  @!P4 LEA.HI.X R19, R38, R19, R26, 0x2, P1 ;  /* 0x000000132613c211 */ /* 0x000fe200008f141a */
[----:B------:R-:W-:Y:S01]  /*1520*/  IMAD.MOV.U32 R26, RZ, RZ, -0x800000 ;  /* 0xff800000ff1a7424 */ /* 0x000fe200078e00ff */
[----:B------:R-:W-:-:S02]  /*1530*/  @!P3 LEA.HI.X R7, R36, R7, R31, 0x2, P0 ;  /* 0x000000072407b211 */ /* 0x000fc400000f141f */
[----:B------:R-:W-:Y:S01]  /*1540*/  @!P5 LEA.HI.X R21, R40, R21, R28, 0x2, P2 ;  /* 0x000000152815d211 */ /* 0x000fe200010f141c */
[----:B------:R-:W1:Y:S04]  /*1550*/  LDC R31, c[0x0][0x270] ;  /* 0x00009c00ff1f7b82 */ /* 0x000e680000000800 */
[----:B------:R2:W3:Y:S01]  /*1560*/  @!P5 LDG.E R26, desc[UR8][R20.64] ;  /* 0x00000008141ad981 */ /* 0x0004e2000c1e1900 */
[----:B0-----:R-:W-:Y:S02]  /*1570*/  IMAD.MOV.U32 R22, RZ, RZ, -0x800000 ;  /* 0xff800000ff167424 */ /* 0x001fe400078e00ff */
[----:B------:R-:W-:-:S04]  /*1580*/  IMAD.MOV.U32 R23, RZ, RZ, -0x800000 ;  /* 0xff800000ff177424 */ /* 0x000fc800078e00ff */
[----:B------:R0:W5:Y:S04]  /*1590*/  @!P3 LDG.E R22, desc[UR8][R6.64] ;  /* 0x000000080616b981 */ /* 0x000168000c1e1900 */
[----:B------:R0:W5:Y:S01]  /*15a0*/  @!P4 LDG.E R23, desc[UR8][R18.64] ;  /* 0x000000081217c981 */ /* 0x000162000c1e1900 */
[----:B-1----:R-:W-:-:S04]  /*15b0*/  IABS R28, R31 ;  /* 0x0000001f001c7213 */ /* 0x002fc80000000000 */
[----:B------:R-:W1:Y:S08]  /*15c0*/  I2F.U32.RP R34, R28 ;  /* 0x0000001c00227306 */ /* 0x000e700000209000 */
[----:B-1----:R-:W1:Y:S01]  /*15d0*/  MUFU.RCP R36, R34 ;  /* 0x0000002200247308 */ /* 0x002e620000001000 */
[----:B--2---:R-:W2:Y:S01]  /*15e0*/  S2R R20, SR_CgaCtaId ;  /* 0x0000000000147919 */ /* 0x004ea20000008800 */
[----:B-1----:R-:W-:-:S06]  /*15f0*/  VIADD R36, R36, 0xffffffe ;  /* 0x0ffffffe24247836 */ /* 0x002fcc0000000000 */
[----:B------:R-:W1:Y:S01]  /*1600*/  F2I.FTZ.U32.TRUNC.NTZ R37, R36 ;  /* 0x0000002400257305 */ /* 0x000e62000021f000 */
[----:B0-----:R-:W-:Y:S02]  /*1610*/  IABS R6, R4 ;  /* 0x0000000400067213 */ /* 0x001fe40000000000 */
[----:B------:R-:W-:Y:S01]  /*1620*/  IABS R18, R31 ;  /* 0x0000001f00127213 */ /* 0x000fe20000000000 */
[----:B-1----:R-:W-:Y:S02]  /*1630*/  IMAD.MOV R30, RZ, RZ, -R37 ;  /* 0x000000ffff1e7224 */ /* 0x002fe400078e0a25 */
[----:B------:R-:W-:Y:S02]  /*1640*/  IMAD.MOV.U32 R36, RZ, RZ, RZ ;  /* 0x000000ffff247224 */ /* 0x000fe400078e00ff */
[----:B------:R-:W-:-:S04]  /*1650*/  IMAD R7, R30, R28, RZ ;  /* 0x0000001c1e077224 */ /* 0x000fc800078e02ff */
[----:B------:R-:W-:-:S04]  /*1660*/  IMAD.HI.U32 R7, R37, R7, R36 ;  /* 0x0000000725077227 */ /* 0x000fc800078e0024 */
[----:B------:R-:W-:Y:S02]  /*1670*/  IMAD.MOV R18, RZ, RZ, -R18 ;  /* 0x000000ffff127224 */ /* 0x000fe400078e0a12 */
[----:B------:R-:W-:-:S04]  /*1680*/  IMAD.HI.U32 R7, R7, R6, RZ ;  /* 0x0000000607077227 */ /* 0x000fc800078e00ff */
[----:B------:R-:W-:Y:S01]  /*1690*/  IMAD R19, R7, R18, R6 ;  /* 0x0000001207137224 */ /* 0x000fe200078e0206 */
[----:B------:R-:W-:-:S04]  /*16a0*/  MOV R21, 0x400 ;  /* 0x0000040000157802 */ /* 0x000fc80000000f00 */
[----:B------:R-:W-:Y:S02]  /*16b0*/  ISETP.GT.U32.AND P3, PT, R28, R19, PT ;  /* 0x000000131c00720c */ /* 0x000fe40003f64070 */
[----:B--2---:R-:W-:Y:S02]  /*16c0*/  LEA R6, R20, R21, 0x18 ;  /* 0x0000001514067211 */ /* 0x004fe400078ec0ff */
[C---:B------:R-:W-:Y:S02]  /*16d0*/  ISETP.GT.AND P6, PT, R35.reuse, 0x7f, PT ;  /* 0x0000007f2300780c */ /* 0x040fe40003fc4270 */
[----:B------:R-:W-:Y:S01]  /*16e0*/  ISETP.GT.AND P1, PT, R35, 0x17f, PT ;  /* 0x0000017f2300780c */ /* 0x000fe20003f24270 */
[----:B------:R-:W-:Y:S01]  /*16f0*/  IMAD R25, R25, 0x14, R6 ;  /* 0x0000001419197824 */ /* 0x000fe200078e0206 */
[C---:B------:R-:W-:Y:S02]  /*1700*/  ISETP.GT.AND P2, PT, R35.reuse, 0x1ff, PT ;  /* 0x000001ff2300780c */ /* 0x040fe40003f44270 */
[----:B------:R-:W-:Y:S01]  /*1710*/  ISETP.GT.AND P0, PT, R35, 0xff, PT ;  /* 0x000000ff2300780c */ /* 0x000fe20003f04270 */
[----:B------:R-:W-:-:S02]  /*1720*/  IMAD R25, R24, 0x4, R25 ;  /* 0x0000000418197824 */ /* 0x000fc400078e0219 */
[----:B------:R-:W-:Y:S01]  /*1730*/  @!P3 IMAD.IADD R19, R19, 0x1, -R28 ;  /* 0x000000011313b824 */ /* 0x000fe200078e0a1c */
[----:B------:R-:W-:-:S04]  /*1740*/  LOP3.LUT R18, R33, R14, RZ, 0xfc, !PT ;  /* 0x0000000e21127212 */ /* 0x000fc800078efcff */
[----:B------:R-:W-:Y:S02]  /*1750*/  ISETP.GE.U32.AND P4, PT, R19, R28, PT ;  /* 0x0000001c1300720c */ /* 0x000fe40003f86070 */
[----:B------:R-:W-:Y:S01]  /*1760*/  LOP3.LUT R4, R4, R31, RZ, 0x3c, !PT ;  /* 0x0000001f04047212 */ /* 0x000fe200078e3cff */
[----:B------:R-:W-:Y:S01]  /*1770*/  @!P3 VIADD R7, R7, 0x1 ;  /* 0x000000010707b836 */ /* 0x000fe20000000000 */
[----:B------:R-:W-:Y:S09]  /*1780*/  BSSY B0, `(.L_x_11) ;  /* 0x0000029000007945 */ /* 0x000ff20003800000 */
[----:B------:R-:W-:Y:S01]  /*1790*/  @P4 VIADD R7, R7, 0x1 ;  /* 0x0000000107074836 */ /* 0x000fe20000000000 */
[----:B----4-:R0:W-:Y:S01]  /*17a0*/  @!P2 STS [R25], R29 ;  /* 0x0000001d1900a388 */ /* 0x0101e20000000800 */
[----:B------:R-:W-:-:S02]  /*17b0*/  ISETP.GE.AND P2, PT, R4, RZ, PT ;  /* 0x000000ff0400720c */ /* 0x000fc40003f46270 */
[----:B------:R-:W-:Y:S01]  /*17c0*/  IMAD.MOV.U32 R4, RZ, RZ, R7 ;  /* 0x000000ffff047224 */ /* 0x000fe200078e0007 */
[----:B---3--:R0:W-:Y:S01]  /*17d0*/  @!P1 STS [R25+0x280], R26 ;  /* 0x0002801a19009388 */ /* 0x0081e20000000800 */
[----:B------:R-:W-:-:S03]  /*17e0*/  ISETP.NE.U32.AND P1, PT, R18, RZ, PT ;  /* 0x000000ff1200720c */ /* 0x000fc60003f25070 */
[----:B-----5:R0:W-:Y:S04]  /*17f0*/  @!P6 STS [R25+0x780], R22 ;  /* 0x000780161900e388 */ /* 0x0201e80000000800 */
[----:B------:R0:W-:Y:S01]  /*1800*/  @!P0 STS [R25+0x500], R23 ;  /* 0x0005001719008388 */ /* 0x0001e20000000800 */
[----:B------:R-:W-:Y:S01]  /*1810*/  ISETP.NE.AND P0, PT, R31, RZ, PT ;  /* 0x000000ff1f00720c */ /* 0x000fe20003f05270 */
[----:B------:R-:W-:-:S12]  /*1820*/  @!P2 IMAD.MOV R4, RZ, RZ, -R4 ;  /* 0x000000ffff04a224 */ /* 0x000fd800078e0a04 */
[----:B------:R-:W-:Y:S01]  /*1830*/  @!P0 LOP3.LUT R4, RZ, R31, RZ, 0x33, !PT ;  /* 0x0000001fff048212 */ /* 0x000fe200078e33ff */
[----:B------:R-:W-:Y:S06]  /*1840*/  @!P1 BRA `(.L_x_12) ;  /* 0x0000000000249947 */ /* 0x000fec0003800000 */
[----:B------:R-:W-:Y:S01]  /*1850*/  IMAD.MOV.U32 R28, RZ, RZ, R32 ;  /* 0x000000ffff1c7224 */ /* 0x000fe200078e0020 */
[----:B0-----:R-:W-:Y:S01]  /*1860*/  MOV R26, R15 ;  /* 0x0000000f001a7202 */ /* 0x001fe20000000f00 */
[----:B------:R-:W-:Y:S01]  /*1870*/  IMAD.MOV.U32 R19, RZ, RZ, R33 ;  /* 0x000000ffff137224 */ /* 0x000fe200078e0021 */
[----:B------:R-:W-:Y:S02]  /*1880*/  MOV R25, R14 ;  /* 0x0000000e00197202 */ /* 0x000fe40000000f00 */
[----:B------:R-:W-:Y:S02]  /*1890*/  MOV R24, 0x18b0 ;  /* 0x000018b000187802 */ /* 0x000fe40000000f00 */
[----:B------:R-:W-:Y:S05]  /*18a0*/  CALL.REL.NOINC `($__internal_0_$__cuda_sm20_div_s64) ;  /* 0x0000003000187944 */ /* 0x000fea0003c00000 */
[----:B------:R-:W-:Y:S02]  /*18b0*/  MOV R40, R20 ;  /* 0x0000001400287202 */ /* 0x000fe40000000f00 */
[----:B------:R-:W-:Y:S01]  /*18c0*/  MOV R41, R21 ;  /* 0x0000001500297202 */ /* 0x000fe20000000f00 */
[----:B------:R-:W-:Y:S05]  /*18d0*/  BRA `(.L_x_13) ;  /* 0x00000000004c7947 */ /* 0x000fea0003800000 */
.L_x_12:
[----:B------:R-:W1:Y:S01]  /*18e0*/  I2F.U32.RP R20, R15 ;  /* 0x0000000f00147306 */ /* 0x000e620000209000 */
[----:B------:R-:W-:Y:S02]  /*18f0*/  ISETP.NE.U32.AND P0, PT, R15, RZ, PT ;  /* 0x000000ff0f00720c */ /* 0x000fe40003f05070 */
[----:B------:R-:W-:-:S05]  /*1900*/  MOV R41, RZ ;  /* 0x000000ff00297202 */ /* 0x000fca0000000f00 */
[----:B-1----:R-:W1:Y:S02]  /*1910*/  MUFU.RCP R18, R20 ;  /* 0x0000001400127308 */ /* 0x002e640000001000 */
[----:B-1----:R-:W-:-:S06]  /*1920*/  VIADD R18, R18, 0xffffffe ;  /* 0x0ffffffe12127836 */ /* 0x002fcc0000000000 */
[----:B------:R1:W2:Y:S02]  /*1930*/  F2I.FTZ.U32.TRUNC.NTZ R19, R18 ;  /* 0x0000001200137305 */ /* 0x0002a4000021f000 */
[----:B-1----:R-:W-:Y:S01]  /*1940*/  HFMA2.MMA R18, -RZ, RZ, 0, 0 ;  /* 0x00000000ff127435 */ /* 0x002fe200000001ff */
[----:B--2---:R-:W-:-:S04]  /*1950*/  IMAD.MOV R7, RZ, RZ, -R19 ;  /* 0x000000ffff077224 */ /* 0x004fc800078e0a13 */
        /* <DEDUP_REMOVED lines=11> */
.L_x_13:
[----:B------:R-:W-:Y:S05]  /*1a10*/  BSYNC B0 ;  /* 0x0000000000007941 */ /* 0x000fea0003800000 */
.L_x_11:
[----:B------:R-:W-:Y:S01]  /*1a20*/  BAR.SYNC.DEFER_BLOCKING 0x0 ;  /* 0x0000000000007b1d */ /* 0x000fe20000010000 */
[----:B------:R-:W-:Y:S01]  /*1a30*/  LEA.HI R7, R10, R35, RZ, 0x5 ;  /* 0x000000230a077211 */ /* 0x000fe200078f28ff */
[----:B------:R-:W-:Y:S01]  /*1a40*/  IMAD.MOV.U32 R36, RZ, RZ, -0x800000 ;  /* 0xff800000ff247424 */ /* 0x000fe200078e00ff */
[----:B------:R-:W-:Y:S01]  /*1a50*/  MOV R32, 0xff800000 ;  /* 0xff80000000207802 */ /* 0x000fe20000000f00 */
[----:B------:R-:W-:Y:S01]  /*1a60*/  IMAD.MOV.U32 R31, RZ, RZ, -0x800000 ;  /* 0xff800000ff1f7424 */ /* 0x000fe200078e00ff */
[----:B------:R-:W-:Y:S01]  /*1a70*/  LOP3.LUT R10, R7, 0xffffffe0, RZ, 0xc0, !PT ;  /* 0xffffffe0070a7812 */ /* 0x000fe200078ec0ff */
[----:B------:R-:W-:Y:S01]  /*1a80*/  IMAD.MOV.U32 R34, RZ, RZ, -0x800000 ;  /* 0xff800000ff227424 */ /* 0x000fe200078e00ff */
[----:B------:R-:W-:Y:S01]  /*1a90*/  SHF.R.S32.HI R7, RZ, 0x5, R7 ;  /* 0x00000005ff077819 */ /* 0x000fe20000011407 */
[----:B------:R-:W-:Y:S01]  /*1aa0*/  IMAD.MOV.U32 R42, RZ, RZ, RZ ;  /* 0x000000ffff2a7224 */ /* 0x000fe200078e00ff */
[----:B------:R-:W-:Y:S01]  /*1ab0*/  IABS R24, R2 ;  /* 0x0000000200187213 */ /* 0x000fe20000000000 */
[----:B------:R-:W-:Y:S01]  /*1ac0*/  IMAD.IADD R35, R35, 0x1, -R10 ;  /* 0x0000000123237824 */ /* 0x000fe200078e0a0a */
[----:B------:R-:W-:Y:S03]  /*1ad0*/  BSSY B1, `(.L_x_14) ;  /* 0x0000244000017945 */ /* 0x000fe60003800000 */
[----:B------:R-:W-:-:S04]  /*1ae0*/  IMAD R6, R35, 0x14, R6 ;  /* 0x0000001423067824 */ /* 0x000fc800078e0206 */
[----:B------:R-:W-:-:S05]  /*1af0*/  IMAD R33, R7, 0x4, R6 ;  /* 0x0000000407217824 */ /* 0x000fca00078e0206 */
[----:B------:R-:W-:Y:S04]  /*1b00*/  @!P6 LDS R36, [R33] ;  /* 0x000000002124e984 */ /* 0x000fe80000000800 */
[----:B------:R-:W1:Y:S04]  /*1b10*/  @!P6 LDS R31, [R33+0x280] ;  /* 0x00028000211fe984 */ /* 0x000e680000000800 */
[----:B------:R-:W2:Y:S04]  /*1b20*/  @!P6 LDS R32, [R33+0x500] ;  /* 0x000500002120e984 */ /* 0x000ea80000000800 */
[----:B------:R-:W3:Y:S01]  /*1b30*/  @!P6 LDS R34, [R33+0x780] ;  /* 0x000780002122e984 */ /* 0x000ee20000000800 */
[----:B-1----:R-:W-:-:S04]  /*1b40*/  FMNMX.FTZ R19, R36, R31, !PT ;  /* 0x0000001f24137209 */ /* 0x002fc80007810000 */
[----:B--2---:R-:W-:-:S04]  /*1b50*/  FMNMX.FTZ R19, R19, R32, !PT ;  /* 0x0000002013137209 */ /* 0x004fc80007810000 */
[----:B---3--:R-:W-:-:S05]  /*1b60*/  FMNMX.FTZ R19, R19, R34, !PT ;  /* 0x0000002213137209 */ /* 0x008fca0007810000 */
[----:B------:R-:W1:Y:S02]  /*1b70*/  SHFL.BFLY PT, R20, R19, 0x10, 0x1f ;  /* 0x0e001f0013147f89 */ /* 0x000e6400000e0000 */
[----:B-1----:R-:W-:-:S05]  /*1b80*/  FMNMX.FTZ R20, R19, R20, !PT ;  /* 0x0000001413147209 */ /* 0x002fca0007810000 */
[----:B------:R-:W1:Y:S02]  /*1b90*/  SHFL.BFLY PT, R21, R20, 0x8, 0x1f ;  /* 0x0d001f0014157f89 */ /* 0x000e6400000e0000 */
[----:B-1----:R-:W-:-:S05]  /*1ba0*/  FMNMX.FTZ R21, R20, R21, !PT ;  /* 0x0000001514157209 */ /* 0x002fca0007810000 */
[----:B------:R-:W1:Y:S02]  /*1bb0*/  SHFL.BFLY PT, R10, R21, 0x4, 0x1f ;  /* 0x0c801f00150a7f89 */ /* 0x000e6400000e0000 */
[----:B-1----:R-:W-:-:S05]  /*1bc0*/  FMNMX.FTZ R10, R21, R10, !PT ;  /* 0x0000000a150a7209 */ /* 0x002fca0007810000 */
[----:B0-----:R-:W0:Y:S02]  /*1bd0*/  SHFL.BFLY PT, R23, R10, 0x2, 0x1f ;  /* 0x0c401f000a177f89 */ /* 0x001e2400000e0000 */
[----:B0-----:R-:W-:-:S05]  /*1be0*/  FMNMX.FTZ R23, R10, R23, !PT ;  /* 0x000000170a177209 */ /* 0x001fca0007810000 */
[----:B------:R-:W0:Y:S02]  /*1bf0*/  SHFL.BFLY PT, R6, R23, 0x1, 0x1f ;  /* 0x0c201f0017067f89 */ /* 0x000e2400000e0000 */
[----:B0-----:R-:W-:-:S04]  /*1c00*/  FMNMX.FTZ R6, R23, R6, !PT ;  /* 0x0000000617067209 */ /* 0x001fc80007810000 */
[----:B------:R-:W-:-:S04]  /*1c10*/  FSETP.NEU.FTZ.AND P0, PT, R6, -INF , PT ;  /* 0xff8000000600780b */ /* 0x000fc80003f1d000 */
[----:B------:R-:W-:Y:S02]  /*1c20*/  FSEL R19, R6, RZ, P0 ;  /* 0x000000ff06137208 */ /* 0x000fe40000000000 */
[----:B------:R-:W-:-:S03]  /*1c30*/  ISETP.GT.AND P0, PT, R2, RZ, PT ;  /* 0x000000ff0200720c */ /* 0x000fc60003f04270 */
[C---:B------:R-:W-:Y:S01]  /*1c40*/  FADD.FTZ R18, -R19.reuse, R36 ;  /* 0x0000002413127221 */ /* 0x040fe20000010100 */
[C---:B------:R-:W-:Y:S01]  /*1c50*/  FADD.FTZ R22, -R19.reuse, R31 ;  /* 0x0000001f13167221 */ /* 0x040fe20000010100 */
[C---:B------:R-:W-:Y:S01]  /*1c60*/  FADD.FTZ R6, -R19.reuse, R32 ;  /* 0x0000002013067221 */ /* 0x040fe20000010100 */
[----:B------:R-:W-:Y:S01]  /*1c70*/  FADD.FTZ R20, -R19, R34 ;  /* 0x0000002213147221 */ /* 0x000fe20000010100 */
[----:B------:R-:W-:Y:S01]  /*1c80*/  FMUL.FTZ R18, R18, 1.4426950216293334961 ;  /* 0x3fb8aa3b12127820 */ /* 0x000fe20000410000 */
[----:B------:R-:W-:Y:S01]  /*1c90*/  FMUL.FTZ R22, R22, 1.4426950216293334961 ;  /* 0x3fb8aa3b16167820 */ /* 0x000fe20000410000 */
[----:B------:R-:W-:Y:S01]  /*1ca0*/  FMUL.FTZ R6, R6, 1.4426950216293334961 ;  /* 0x3fb8aa3b06067820 */ /* 0x000fe20000410000 */
[----:B------:R-:W-:Y:S01]  /*1cb0*/  FMUL.FTZ R20, R20, 1.4426950216293334961 ;  /* 0x3fb8aa3b14147820 */ /* 0x000fe20000410000 */
[----:B------:R0:W-:Y:S08]  /*1cc0*/  MUFU.EX2 R21, R18 ;  /* 0x0000001200157308 */ /* 0x0001f00000000800 */
[----:B------:R-:W1:Y:S08]  /*1cd0*/  MUFU.EX2 R10, R22 ;  /* 0x00000016000a7308 */ /* 0x000e700000000800 */
[----:B------:R-:W2:Y:S01]  /*1ce0*/  MUFU.EX2 R6, R6 ;  /* 0x0000000600067308 */ /* 0x000ea20000000800 */
[----:B0-----:R-:W0:Y:S07]  /*1cf0*/  LDC R18, c[0x0][0x270] ;  /* 0x00009c00ff127b82 */ /* 0x001e2e0000000800 */
[----:B------:R-:W3:Y:S01]  /*1d00*/  MUFU.EX2 R23, R20 ;  /* 0x0000001400177308 */ /* 0x000ee20000000800 */
[----:B-1----:R-:W-:-:S04]  /*1d10*/  FADD.FTZ R21, R21, R10 ;  /* 0x0000000a15157221 */ /* 0x002fc80000010000 */
[----:B--2---:R-:W-:-:S03]  /*1d20*/  FADD.FTZ R10, R21, R6 ;  /* 0x00000006150a7221 */ /* 0x004fc60000010000 */
[----:B------:R-:W1:Y:S01]  /*1d30*/  I2F.RP R21, R24 ;  /* 0x0000001800157306 */ /* 0x000e620000209400 */
[----:B---3--:R-:W-:Y:S01]  /*1d40*/  FADD.FTZ R23, R10, R23 ;  /* 0x000000170a177221 */ /* 0x008fe20000010000 */
[----:B0-----:R-:W-:-:S04]  /*1d50*/  IABS R22, R18 ;  /* 0x0000001200167213 */ /* 0x001fc80000000000 */
[----:B------:R-:W0:Y:S02]  /*1d60*/  SHFL.BFLY PT, R10, R23, 0x10, 0x1f ;  /* 0x0e001f00170a7f89 */ /* 0x000e2400000e0000 */
[----:B------:R-:W2:Y:S08]  /*1d70*/  I2F.U32.RP R20, R22 ;  /* 0x0000001600147306 */ /* 0x000eb00000209000 */
[----:B-1----:R-:W1:Y:S08]  /*1d80*/  MUFU.RCP R6, R21 ;  /* 0x0000001500067308 */ /* 0x002e700000001000 */
[----:B--2---:R-:W2:Y:S01]  /*1d90*/  MUFU.RCP R38, R20 ;  /* 0x0000001400267308 */ /* 0x004ea20000001000 */
[----:B0-----:R-:W-:Y:S01]  /*1da0*/  FADD.FTZ R10, R23, R10 ;  /* 0x0000000a170a7221 */ /* 0x001fe20000010000 */
[----:B-1----:R-:W-:-:S04]  /*1db0*/  VIADD R6, R6, 0xffffffe ;  /* 0x0ffffffe06067836 */ /* 0x002fc80000000000 */
[----:B------:R-:W0:Y:S02]  /*1dc0*/  SHFL.BFLY PT, R29, R10, 0x8, 0x1f ;  /* 0x0d001f000a1d7f89 */ /* 0x000e2400000e0000 */
[----:B------:R-:W1:Y:S01]  /*1dd0*/  F2I.FTZ.U32.TRUNC.NTZ R43, R6 ;  /* 0x00000006002b7305 */ /* 0x000e62000021f000 */
[----:B--2---:R-:W-:-:S07]  /*1de0*/  VIADD R38, R38, 0xffffffe ;  /* 0x0ffffffe26267836 */ /* 0x004fce0000000000 */
[----:B------:R-:W2:Y:S01]  /*1df0*/  F2I.FTZ.U32.TRUNC.NTZ R39, R38 ;  /* 0x0000002600277305 */ /* 0x000ea2000021f000 */
[----:B-1----:R-:W-:Y:S02]  /*1e00*/  IADD3 R23, RZ, -R43, RZ ;  /* 0x8000002bff177210 */ /* 0x002fe40007ffe0ff */
[----:B------:R-:W-:-:S03]  /*1e10*/  IABS R6, R18 ;  /* 0x0000001200067213 */ /* 0x000fc60000000000 */
[----:B------:R-:W-:Y:S02]  /*1e20*/  IMAD R28, R23, R24, RZ ;  /* 0x00000018171c7224 */ /* 0x000fe400078e02ff */
[----:B------:R-:W-:Y:S02]  /*1e30*/  VIADD R23, R24, UR4 ;  /* 0x0000000418177c36 */ /* 0x000fe40008000000 */
[----:B0-----:R-:W-:Y:S01]  /*1e40*/  FADD.FTZ R29, R10, R29 ;  /* 0x0000001d0a1d7221 */ /* 0x001fe20000010000 */
[----:B--2---:R-:W-:Y:S01]  /*1e50*/  IMAD.MOV R21, RZ, RZ, -R39 ;  /* 0x000000ffff157224 */ /* 0x004fe200078e0a27 */
[----:B------:R-:W-:Y:S01]  /*1e60*/  IABS R10, R2 ;  /* 0x00000002000a7213 */ /* 0x000fe20000000000 */
[----:B------:R-:W-:Y:S01]  /*1e70*/  IMAD.MOV.U32 R38, RZ, RZ, RZ ;  /* 0x000000ffff267224 */ /* 0x000fe200078e00ff */
[----:B------:R-:W-:Y:S01]  /*1e80*/  IABS R20, R23 ;  /* 0x0000001700147213 */ /* 0x000fe20000000000 */
[----:B------:R-:W0:Y:S01]  /*1e90*/  SHFL.BFLY PT, R26, R29, 0x4, 0x1f ;  /* 0x0c801f001d1a7f89 */ /* 0x000e2200000e0000 */
[----:B------:R-:W-:Y:S01]  /*1ea0*/  IMAD R21, R21, R22, RZ ;  /* 0x0000001615157224 */ /* 0x000fe200078e02ff */
[----:B------:R-:W-:Y:S01]  /*1eb0*/  IADD3 R10, RZ, -R10, RZ ;  /* 0x8000000aff0a7210 */ /* 0x000fe20007ffe0ff */
[----:B------:R-:W-:Y:S01]  /*1ec0*/  IMAD.HI.U32 R28, R43, R28, R42 ;  /* 0x0000001c2b1c7227 */ /* 0x000fe200078e002a */
[----:B------:R-:W-:-:S03]  /*1ed0*/  ULDC.U8 UR4, c[0x0][0x3d9] ;  /* 0x0000f64000047ab9 */ /* 0x000fc60000000000 */
[----:B------:R-:W-:-:S04]  /*1ee0*/  IMAD.HI.U32 R21, R39, R21, R38 ;  /* 0x0000001527157227 */ /* 0x000fc800078e0026 */
[----:B------:R-:W-:Y:S02]  /*1ef0*/  IMAD.MOV R6, RZ, RZ, -R6 ;  /* 0x000000ffff067224 */ /* 0x000fe400078e0a06 */
[----:B------:R-:W-:-:S04]  /*1f00*/  IMAD.HI.U32 R21, R21, R20, RZ ;  /* 0x0000001415157227 */ /* 0x000fc800078e00ff */
[----:B------:R-:W-:-:S05]  /*1f10*/  IMAD R39, R21, R6, R20 ;  /* 0x0000000615277224 */ /* 0x000fca00078e0214 */
[----:B------:R-:W-:Y:S01]  /*1f20*/  ISETP.GT.U32.AND P1, PT, R22, R39, PT ;  /* 0x000000271600720c */ /* 0x000fe20003f24070 */
[----:B0-----:R-:W-:Y:S01]  /*1f30*/  FADD.FTZ R26, R29, R26 ;  /* 0x0000001a1d1a7221 */ /* 0x001fe20000010000 */
[----:B------:R-:W-:Y:S01]  /*1f40*/  IMAD.HI.U32 R29, R28, R20, RZ ;  /* 0x000000141c1d7227 */ /* 0x000fe200078e00ff */
[----:B------:R-:W-:-:S03]  /*1f50*/  SHF.R.S32.HI R28, RZ, 0x1f, R2 ;  /* 0x0000001fff1c7819 */ /* 0x000fc60000011402 */
[----:B------:R-:W0:Y:S01]  /*1f60*/  SHFL.BFLY PT, R25, R26, 0x2, 0x1f ;  /* 0x0c401f001a197f89 */ /* 0x000e2200000e0000 */
[----:B------:R-:W-:Y:S01]  /*1f70*/  IMAD R37, R29, R10, R20 ;  /* 0x0000000a1d257224 */ /* 0x000fe200078e0214 */
[----:B------:R-:W-:Y:S01]  /*1f80*/  LOP3.LUT R20, R23, R24, RZ, 0x3c, !PT ;  /* 0x0000001817147212 */ /* 0x000fe200078e3cff */
[----:B------:R-:W1:Y:S03]  /*1f90*/  S2R R10, SR_TID.X ;  /* 0x00000000000a7919 */ /* 0x000e660000002100 */
[----:B------:R-:W-:Y:S01]  /*1fa0*/  ISETP.GT.U32.AND P4, PT, R24, R37, PT ;  /* 0x000000251800720c */ /* 0x000fe20003f84070 */
[----:B------:R-:W-:Y:S01]  /*1fb0*/  @!P1 VIADD R21, R21, 0x1 ;  /* 0x0000000115159836 */ /* 0x000fe20000000000 */
[----:B------:R-:W-:Y:S02]  /*1fc0*/  @!P1 IADD3 R39, R39, -R22, RZ ;  /* 0x8000001627279210 */ /* 0x000fe40007ffe0ff */
[----:B------:R-:W-:-:S02]  /*1fd0*/  ISETP.GE.AND P3, PT, R20, RZ, PT ;  /* 0x000000ff1400720c */ /* 0x000fc40003f66270 */
[----:B------:R-:W-:Y:S02]  /*1fe0*/  ISETP.GE.U32.AND P5, PT, R39, R22, PT ;  /* 0x000000162700720c */ /* 0x000fe40003fa6070 */
[----:B------:R-:W-:Y:S01]  /*1ff0*/  LEA.HI.SX32 R20, R2, 0x1, 0x1 ;  /* 0x0000000102147811 */ /* 0x000fe200078f0aff */
[----:B------:R-:W-:Y:S01]  /*2000*/  @!P0 IMAD.MOV R20, RZ, RZ, R28 ;  /* 0x000000ffff148224 */ /* 0x000fe200078e021c */
[----:B------:R-:W-:-:S03]  /*2010*/  ISETP.NE.AND P0, PT, R18, RZ, PT ;  /* 0x000000ff1200720c */ /* 0x000fc60003f05270 */
[----:B------:R-:W-:Y:S02]  /*2020*/  @!P4 IMAD.IADD R37, R37, 0x1, -R24 ;  /* 0x000000012525c824 */ /* 0x000fe400078e0a18 */
[----:B------:R-:W-:Y:S01]  /*2030*/  @!P4 VIADD R29, R29, 0x1 ;  /* 0x000000011d1dc836 */ /* 0x000fe20000000000 */
[----:B------:R-:W-:Y:S01]  /*2040*/  ISETP.GT.AND P4, PT, R3, RZ, PT ;  /* 0x000000ff0300720c */ /* 0x000fe20003f84270 */
[----:B0-----:R-:W-:Y:S01]  /*2050*/  FADD.FTZ R25, R26, R25 ;  /* 0x000000191a197221 */ /* 0x001fe20000010000 */
[----:B------:R-:W-:Y:S02]  /*2060*/  ISETP.GE.U32.AND P2, PT, R37, R24, PT ;  /* 0x000000182500720c */ /* 0x000fe40003f46070 */
[----:B------:R-:W-:Y:S02]  /*2070*/  @P5 IADD3 R21, R21, 0x1, RZ ;  /* 0x0000000115155810 */ /* 0x000fe40007ffe0ff */
[----:B------:R-:W0:Y:S01]  /*2080*/  SHFL.BFLY PT, R6, R25, 0x1, 0x1f ;  /* 0x0c201f0019067f89 */ /* 0x000e2200000e0000 */
[----:B------:R-:W-:-:S02]  /*2090*/  ISETP.NE.AND P5, PT, R2, RZ, PT ;  /* 0x000000ff0200720c */ /* 0x000fc40003fa5270 */
[----:B------:R-:W-:-:S06]  /*20a0*/  SHF.R.S32.HI R26, RZ, 0x1f, R3 ;  /* 0x0000001fff1a7819 */ /* 0x000fcc0000011403 */
[----:B------:R-:W-:Y:S02]  /*20b0*/  @P2 VIADD R29, R29, 0x1 ;  /* 0x000000011d1d2836 */ /* 0x000fe40000000000 */
[----:B0-----:R-:W-:Y:S01]  /*20c0*/  FADD.FTZ R22, R25, R6 ;  /* 0x0000000619167221 */ /* 0x001fe20000010000 */
[----:B------:R-:W-:Y:S01]  /*20d0*/  LOP3.LUT R6, R23, R18, RZ, 0x3c, !PT ;  /* 0x0000001217067212 */ /* 0x000fe200078e3cff */
[----:B------:R-:W-:Y:S01]  /*20e0*/  IMAD.MOV.U32 R25, RZ, RZ, R29 ;  /* 0x000000ffff197224 */ /* 0x000fe200078e001d */
[----:B------:R-:W0:Y:S01]  /*20f0*/  LDC R23, c[0x0][0x2c4] ;  /* 0x0000b100ff177b82 */ /* 0x000e220000000800 */
[----:B------:R-:W-:Y:S01]  /*2100*/  IMAD.MOV.U32 R29, RZ, RZ, 0x7f800000 ;  /* 0x7f800000ff1d7424 */ /* 0x000fe200078e00ff */
[----:B------:R-:W-:Y:S01]  /*2110*/  FSETP.NE.FTZ.AND P1, PT, R22, RZ, PT ;  /* 0x000000ff1600720b */ /* 0x000fe20003f35000 */
[----:B------:R-:W-:Y:S01]  /*2120*/  @!P3 IMAD.MOV R25, RZ, RZ, -R25 ;  /* 0x000000ffff19b224 */ /* 0x000fe200078e0a19 */
[----:B------:R-:W-:Y:S02]  /*2130*/  ISETP.GE.AND P2, PT, R6, RZ, PT ;  /* 0x000000ff0600720c */ /* 0x000fe40003f46270 */
[----:B------:R-:W-:-:S02]  /*2140*/  LEA.HI.SX32 R6, R3, 0x1, 0x1 ;  /* 0x0000000103067811 */ /* 0x000fc400078f0aff */
[----:B------:R-:W-:Y:S01]  /*2150*/  @!P4 IADD3 R6, R26, RZ, RZ ;  /* 0x000000ff1a06c210 */ /* 0x000fe20007ffe0ff */
[----:B------:R-:W-:Y:S01]  /*2160*/  IMAD.MOV.U32 R26, RZ, RZ, R21 ;  /* 0x000000ffff1a7224 */ /* 0x000fe200078e0015 */
[C---:B-1----:R-:W-:Y:S02]  /*2170*/  LOP3.LUT P4, RZ, R10.reuse, 0x1f, RZ, 0xc0, !PT ;  /* 0x0000001f0aff7812 */ /* 0x042fe4000788c0ff */
[----:B------:R-:W-:Y:S02]  /*2180*/  ISETP.NE.AND P3, PT, RZ, UR4, PT ;  /* 0x00000004ff007c0c */ /* 0x000fe4000bf65270 */
[----:B------:R-:W-:Y:S01]  /*2190*/  ISETP.GT.OR P4, PT, R10, 0x7f, P4 ;  /* 0x0000007f0a00780c */ /* 0x000fe20002784670 */
[----:B------:R-:W1:Y:S01]  /*21a0*/  @P1 MUFU.LG2 R22, R22 ;  /* 0x0000001600161308 */ /* 0x000e620000000c00 */
[----:B------:R-:W-:Y:S02]  /*21b0*/  @!P5 LOP3.LUT R25, RZ, R24, RZ, 0x33, !PT ;  /* 0x00000018ff19d212 */ /* 0x000fe400078e33ff */
[----:B------:R-:W-:-:S02]  /*21c0*/  @!P2 IADD3 R26, -R26, RZ, RZ ;  /* 0x000000ff1a1aa210 */ /* 0x000fc40007ffe1ff */
[----:B------:R-:W-:Y:S02]  /*21d0*/  ISETP.LT.U32.AND P2, PT, R8, R25, PT ;  /* 0x000000190800720c */ /* 0x000fe40003f41070 */
[----:B------:R-:W-:Y:S02]  /*21e0*/  SHF.R.S32.HI R21, RZ, 0x1f, R25 ;  /* 0x0000001fff157819 */ /* 0x000fe40000011419 */
[----:B0-----:R-:W-:Y:S02]  /*21f0*/  SEL R23, R23, 0x1, !P3 ;  /* 0x0000000117177807 */ /* 0x001fe40005800000 */
[----:B------:R-:W-:Y:S02]  /*2200*/  @!P0 LOP3.LUT R26, RZ, R18, RZ, 0x33, !PT ;  /* 0x00000012ff1a8212 */ /* 0x000fe400078e33ff */
[C---:B------:R-:W-:Y:S01]  /*2210*/  ISETP.LT.AND.EX P2, PT, R9.reuse, R21, PT, P2 ;  /* 0x000000150900720c */ /* 0x040fe20003f41320 */
[-C--:B------:R-:W-:Y:S02]  /*2220*/  IMAD R37, R4, R23.reuse, RZ ;  /* 0x0000001704257224 */ /* 0x080fe400078e02ff */
[----:B------:R-:W-:Y:S01]  /*2230*/  IMAD R23, R26, R23, RZ ;  /* 0x000000171a177224 */ /* 0x000fe200078e02ff */
[----:B------:R-:W-:Y:S01]  /*2240*/  SEL R10, R8, R25, P2 ;  /* 0x00000019080a7207 */ /* 0x000fe20001000000 */
[----:B-1----:R-:W-:Y:S01]  /*2250*/  @P1 FFMA.FTZ R29, R22, 0.69314718246459960938, R19 ;  /* 0x3f317218161d1823 */ /* 0x002fe20000010013 */
[----:B------:R-:W-:Y:S01]  /*2260*/  SEL R9, R9, R21, P2 ;  /* 0x0000001509097207 */ /* 0x000fe20001000000 */
[----:B------:R-:W-:-:S02]  /*2270*/  IMAD R6, R37, R6, RZ ;  /* 0x0000000625067224 */ /* 0x000fc400078e02ff */
[----:B------:R-:W-:Y:S01]  /*2280*/  IMAD R8, R20, R23, RZ ;  /* 0x0000001714087224 */ /* 0x000fe200078e02ff */
[----:B------:R-:W-:Y:S06]  /*2290*/  @P4 BRA `(.L_x_15) ;  /* 0x0000001c001c4947 */ /* 0x000fec0003800000 */
[----:B------:R-:W-:Y:S01]  /*22a0*/  ULDC.U8 UR4, c[0x0][0x3d8] ;  /* 0x0000f60000047ab9 */ /* 0x000fe20000000000 */
[C---:B------:R-:W-:Y:S02]  /*22b0*/  IADD3 R38, P0, R7.reuse, UR7, RZ ;  /* 0x0000000707267c10 */ /* 0x040fe4000ff1e0ff */
[----:B------:R-:W-:Y:S02]  /*22c0*/  ISETP.NE.AND P1, PT, RZ, UR4, PT ;  /* 0x00000004ff007c0c */ /* 0x000fe4000bf25270 */
[----:B------:R-:W-:-:S11]  /*22d0*/  LEA.HI.X.SX32 R39, R7, UR6, 0x1, P0 ;  /* 0x0000000607277c11 */ /* 0x000fd600080f0eff */
[----:B------:R-:W-:Y:S05]  /*22e0*/  @!P1 BRA `(.L_x_16) ;  /* 0x0000001800f89947 */ /* 0x000fea0003800000 */
[----:B------:R-:W-:Y:S02]  /*22f0*/  ISETP.GE.U32.AND P1, PT, R38, R12, PT ;  /* 0x0000000c2600720c */ /* 0x000fe40003f26070 */
[----:B------:R-:W-:Y:S02]  /*2300*/  ISETP.LT.U32.AND P0, PT, R18, 0x1, PT ;  /* 0x000000011200780c */ /* 0x000fe40003f01070 */
[----:B------:R-:W-:Y:S02]  /*2310*/  ISETP.GE.AND.EX P1, PT, R39, R5, PT, P1 ;  /* 0x000000052700720c */ /* 0x000fe40003f26310 */
[----:B------:R-:W-:-:S04]  /*2320*/  SHF.R.S32.HI R4, RZ, 0x1f, R18 ;  /* 0x0000001fff047819 */ /* 0x000fc80000011412 */
[----:B------:R-:W-:-:S04]  /*2330*/  ISETP.LT.AND.EX P0, PT, R4, RZ, PT, P0 ;  /* 0x000000ff0400720c */ /* 0x000fc80003f01300 */
[----:B------:R-:W-:Y:S02]  /*2340*/  SEL R5, R18, 0x1, P0 ;  /* 0x0000000112057807 */ /* 0x000fe40000000000 */
[----:B------:R-:W-:Y:S01]  /*2350*/  SEL R4, R4, RZ, P0 ;  /* 0x000000ff04047207 */ /* 0x000fe20000000000 */
[----:B------:R-:W-:Y:S06]  /*2360*/  @P1 BRA `(.L_x_15) ;  /* 0x0000001800e81947 */ /* 0x000fec0003800000 */
[----:B------:R-:W-:Y:S01]  /*2370*/  IADD3 R18, P1, R5, 0x1, RZ ;  /* 0x0000000105127810 */ /* 0x000fe20007f3e0ff */
[----:B------:R-:W-:Y:S03]  /*2380*/  BSSY B0, `(.L_x_17) ;  /* 0x0000035000007945 */ /* 0x000fe60003800000 */
[----:B------:R-:W-:Y:S01]  /*2390*/  ISETP.GE.U32.AND P0, PT, R18, 0x3, PT ;  /* 0x000000031200780c */ /* 0x000fe20003f06070 */
[----:B------:R-:W-:-:S05]  /*23a0*/  IMAD.X R18, RZ, RZ, R4, P1 ;  /* 0x000000ffff127224 */ /* 0x000fca00008e0604 */
[----:B------:R-:W-:-:S04]  /*23b0*/  ISETP.GE.U32.AND.EX P0, PT, R18, RZ, PT, P0 ;  /* 0x000000ff1200720c */ /* 0x000fc80003f06100 */
[----:B------:R-:W-:Y:S02]  /*23c0*/  SEL R20, R4, RZ, !P0 ;  /* 0x000000ff04147207 */ /* 0x000fe40004000000 */
[----:B------:R-:W-:-:S03]  /*23d0*/  SEL R18, R5, RZ, !P0 ;  /* 0x000000ff05127207 */ /* 0x000fc60004000000 */
[-C--:B------:R-:W-:Y:S02]  /*23e0*/  IMAD R19, R20, R27.reuse, RZ ;  /* 0x0000001b14137224 */ /* 0x080fe400078e02ff */
[----:B------:R-:W-:-:S04]  /*23f0*/  IMAD.WIDE.U32 R20, R18, R27, RZ ;  /* 0x0000001b12147225 */ /* 0x000fc800078e00ff */
[----:B------:R-:W-:Y:S02]  /*2400*/  IMAD R19, R18, R0, R19 ;  /* 0x0000000012137224 */ /* 0x000fe400078e0213 */
[----:B------:R-:W-:-:S03]  /*2410*/  IMAD.WIDE.U32 R42, R20, R5, RZ ;  /* 0x00000005142a7225 */ /* 0x000fc600078e00ff */
[----:B------:R-:W-:-:S05]  /*2420*/  IADD3 R18, R21, R19, RZ ;  /* 0x0000001315127210 */ /* 0x000fca0007ffe0ff */
[----:B------:R-:W-:-:S04]  /*2430*/  IMAD R25, R18, R5, RZ ;  /* 0x0000000512197224 */ /* 0x000fc800078e02ff */
[----:B------:R-:W-:-:S04]  /*2440*/  IMAD R25, R4, R20, R25 ;  /* 0x0000001404197224 */ /* 0x000fc800078e0219 */
[----:B------:R-:W-:-:S05]  /*2450*/  IMAD.IADD R25, R43, 0x1, R25 ;  /* 0x000000012b197824 */ /* 0x000fca00078e0219 */
[----:B------:R-:W-:-:S04]  /*2460*/  LOP3.LUT R18, R39, R25, RZ, 0xfc, !PT ;  /* 0x0000001927127212 */ /* 0x000fc800078efcff */
[----:B------:R-:W-:-:S13]  /*2470*/  ISETP.NE.U32.AND P0, PT, R18, RZ, PT ;  /* 0x000000ff1200720c */ /* 0x000fda0003f05070 */
[----:B------:R-:W-:Y:S05]  /*2480*/  @!P0 BRA `(.L_x_18) ;  /* 0x0000000000388947 */ /* 0x000fea0003800000 */
[----:B------:R-:W-:Y:S01]  /*2490*/  IMAD.MOV.U32 R28, RZ, RZ, R38 ;  /* 0x000000ffff1c7224 */ /* 0x000fe200078e0026 */
[----:B------:R-:W-:Y:S01]  /*24a0*/  MOV R19, R39 ;  /* 0x0000002700137202 */ /* 0x000fe20000000f00 */
[----:B------:R-:W-:Y:S01]  /*24b0*/  IMAD.MOV.U32 R26, RZ, RZ, R42 ;  /* 0x000000ffff1a7224 */ /* 0x000fe200078e002a */
[----:B------:R-:W-:Y:S02]  /*24c0*/  MOV R24, 0x24e0 ;  /* 0x000024e000187802 */ /* 0x000fe40000000f00 */
[----:B------:R-:W-:Y:S05]  /*24d0*/  CALL.REL.NOINC `($__internal_0_$__cuda_sm20_div_s64) ;  /* 0x00000024000c7944 */ /* 0x000fea0003c00000 */
[-C--:B------:R-:W-:Y:S02]  /*24e0*/  IADD3 R23, P0, RZ, -R20.reuse, RZ ;  /* 0x80000014ff177210 */ /* 0x080fe40007f1e0ff */
[----:B------:R-:W-:Y:S02]  /*24f0*/  MOV R48, R20 ;  /* 0x0000001400307202 */ /* 0x000fe40000000f00 */
[----:B------:R-:W-:Y:S01]  /*2500*/  IADD3.X R19, RZ, ~R21, RZ, P0, !PT ;  /* 0x80000015ff137210 */ /* 0x000fe200007fe4ff */
[----:B------:R-:W-:Y:S01]  /*2510*/  IMAD.WIDE.U32 R38, R42, R23, R38 ;  /* 0x000000172a267225 */ /* 0x000fe200078e0026 */
[----:B------:R-:W-:-:S03]  /*2520*/  MOV R49, R21 ;  /* 0x0000001500317202 */ /* 0x000fc60000000f00 */
[----:B------:R-:W-:-:S04]  /*2530*/  IMAD R18, R19, R42, RZ ;  /* 0x0000002a13127224 */ /* 0x000fc800078e02ff */
[----:B------:R-:W-:-:S05]  /*2540*/  IMAD R19, R25, R23, R18 ;  /* 0x0000001719137224 */ /* 0x000fca00078e0212 */
[----:B------:R-:W-:Y:S01]  /*2550*/  IADD3 R19, R39, R19, RZ ;  /* 0x0000001327137210 */ /* 0x000fe20007ffe0ff */
[----:B------:R-:W-:Y:S05]  /*2560*/  BRA `(.L_x_19) ;  /* 0x0000000000587947 */ /* 0x000fea0003800000 */
.L_x_18:
[----:B------:R-:W0:Y:S01]  /*2570*/  I2F.U32.RP R22, R42 ;  /* 0x0000002a00167306 */ /* 0x000e220000209000 */
[----:B------:R-:W-:Y:S01]  /*2580*/  ISETP.NE.U32.AND P0, PT, R42, RZ, PT ;  /* 0x000000ff2a00720c */ /* 0x000fe20003f05070 */
[----:B------:R-:W-:-:S06]  /*2590*/  HFMA2.MMA R49, -RZ, RZ, 0, 0 ;  /* 0x00000000ff317435 */ /* 0x000fcc00000001ff */
[----:B0-----:R-:W0:Y:S02]  /*25a0*/  MUFU.RCP R20, R22 ;  /* 0x0000001600147308 */ /* 0x001e240000001000 */
[----:B0-----:R-:W-:-:S06]  /*25b0*/  IADD3 R20, R20, 0xffffffe, RZ ;  /* 0x0ffffffe14147810 */ /* 0x001fcc0007ffe0ff */
        /* <DEDUP_REMOVED lines=11> */
[----:B------:R-:W-:Y:S02]  /*2670*/  ISETP.GE.U32.AND P1, PT, R19, R42, PT ;  /* 0x0000002a1300720c */ /* 0x000fe40003f26070 */
[----:B------:R-:W-:-:S11]  /*2680*/  MOV R19, RZ ;  /* 0x000000ff00137202 */ /* 0x000fd60000000f00 */
[----:B------:R-:W-:Y:S02]  /*2690*/  @P1 IADD3 R48, R48, 0x1, RZ ;  /* 0x0000000130301810 */ /* 0x000fe40007ffe0ff */
[----:B------:R-:W-:-:S05]  /*26a0*/  @!P0 LOP3.LUT R48, RZ, R42, RZ, 0x33, !PT ;  /* 0x0000002aff308212 */ /* 0x000fca00078e33ff */
[----:B------:R-:W-:-:S04]  /*26b0*/  IMAD.MOV R21, RZ, RZ, -R48 ;  /* 0x000000ffff157224 */ /* 0x000fc800078e0a30 */
[----:B------:R-:W-:Y:S02]  /*26c0*/  IMAD R38, R42, R21, R38 ;  /* 0x000000152a267224 */ /* 0x000fe400078e0226 */
.L_x_19:
[----:B------:R-:W-:Y:S05]  /*26d0*/  BSYNC B0 ;  /* 0x0000000000007941 */ /* 0x000fea0003800000 */
.L_x_17:
[----:B------:R-:W-:Y:S01]  /*26e0*/  LOP3.LUT R18, R19, R0, RZ, 0xfc, !PT ;  /* 0x0000000013127212 */ /* 0x000fe200078efcff */
[----:B------:R-:W-:Y:S03]  /*26f0*/  BSSY B0, `(.L_x_20) ;  /* 0x0000028000007945 */ /* 0x000fe60003800000 */
        /* <DEDUP_REMOVED lines=9> */
[-C--:B------:R-:W-:Y:S02]  /*2790*/  IADD3.X R18, RZ, ~R21.reuse, RZ, P0, !PT ;  /* 0x80000015ff127210 */ /* 0x080fe400007fe4ff */
[----:B------:R-:W-:Y:S01]  /*27a0*/  MOV R42, R20 ;  /* 0x00000014002a7202 */ /* 0x000fe20000000f00 */
[----:B------:R-:W-:Y:S01]  /*27b0*/  IMAD.WIDE.U32 R38, R27, R22, R38 ;  /* 0x000000161b267225 */ /* 0x000fe200078e0026 */
[----:B------:R-:W-:-:S03]  /*27c0*/  MOV R43, R21 ;  /* 0x00000015002b7202 */ /* 0x000fc60000000f00 */
[----:B------:R-:W-:-:S04]  /*27d0*/  IMAD R23, R18, R27, RZ ;  /* 0x0000001b12177224 */ /* 0x000fc800078e02ff */
[----:B------:R-:W-:-:S05]  /*27e0*/  IMAD R0, R0, R22, R23 ;  /* 0x0000001600007224 */ /* 0x000fca00078e0217 */
[----:B------:R-:W-:Y:S01]  /*27f0*/  IADD3 R0, R39, R0, RZ ;  /* 0x0000000027007210 */ /* 0x000fe20007ffe0ff */
[----:B------:R-:W-:Y:S05]  /*2800*/  BRA `(.L_x_22) ;  /* 0x0000000000587947 */ /* 0x000fea0003800000 */
.L_x_21:
        /* <DEDUP_REMOVED lines=22> */
.L_x_22:
[----:B------:R-:W-:Y:S05]  /*2970*/  BSYNC B0 ;  /* 0x0000000000007941 */ /* 0x000fea0003800000 */
.L_x_20:
[----:B------:R-:W0:Y:S01]  /*2980*/  LDC R27, c[0x0][0x2c0] ;  /* 0x0000b000ff1b7b82 */ /* 0x000e220000000800 */
[----:B------:R-:W-:Y:S01]  /*2990*/  LOP3.LUT R18, R43, R4, RZ, 0xfc, !PT ;  /* 0x000000042b127212 */ /* 0x000fe200078efcff */
[----:B------:R-:W-:Y:S03]  /*29a0*/  BSSY B0, `(.L_x_23) ;  /* 0x0000027000007945 */ /* 0x000fe60003800000 */
[----:B------:R-:W-:Y:S02]  /*29b0*/  ISETP.NE.U32.AND P0, PT, R18, RZ, PT ;  /* 0x000000ff1200720c */ /* 0x000fe40003f05070 */
[----:B0-----:R-:W-:-:S11]  /*29c0*/  SEL R27, R27, 0x1, P3 ;  /* 0x000000011b1b7807 */ /* 0x001fd60001800000 */
[----:B------:R-:W-:Y:S05]  /*29d0*/  @!P0 BRA `(.L_x_24) ;  /* 0x0000000000348947 */ /* 0x000fea0003800000 */
[----:B------:R-:W-:Y:S01]  /*29e0*/  IMAD.MOV.U32 R28, RZ, RZ, R42 ;  /* 0x000000ffff1c7224 */ /* 0x000fe200078e002a */
[----:B------:R-:W-:Y:S01]  /*29f0*/  MOV R26, R5 ;  /* 0x00000005001a7202 */ /* 0x000fe20000000f00 */
[----:B------:R-:W-:Y:S01]  /*2a00*/  IMAD.MOV.U32 R19, RZ, RZ, R43 ;  /* 0x000000ffff137224 */ /* 0x000fe200078e002b */
[----:B------:R-:W-:Y:S02]  /*2a10*/  MOV R25, R4 ;  /* 0x0000000400197202 */ /* 0x000fe40000000f00 */
[----:B------:R-:W-:Y:S02]  /*2a20*/  MOV R24, 0x2a40 ;  /* 0x00002a4000187802 */ /* 0x000fe40000000f00 */
[----:B------:R-:W-:Y:S05]  /*2a30*/  CALL.REL.NOINC `($__internal_0_$__cuda_sm20_div_s64) ;  /* 0x0000001c00b47944 */ /* 0x000fea0003c00000 */
[----:B------:R-:W-:-:S04]  /*2a40*/  IADD3 R19, P0, RZ, -R20, RZ ;  /* 0x80000014ff137210 */ /* 0x000fc80007f1e0ff */
[----:B------:R-:W-:Y:S01]  /*2a50*/  IADD3.X R18, RZ, ~R21, RZ, P0, !PT ;  /* 0x80000015ff127210 */ /* 0x000fe200007fe4ff */
[----:B------:R-:W-:-:S04]  /*2a60*/  IMAD.WIDE.U32 R42, R5, R19, R42 ;  /* 0x00000013052a7225 */ /* 0x000fc800078e002a */
[----:B------:R-:W-:-:S04]  /*2a70*/  IMAD R18, R18, R5, RZ ;  /* 0x0000000512127224 */ /* 0x000fc800078e02ff */
[----:B------:R-:W-:-:S05]  /*2a80*/  IMAD R4, R4, R19, R18 ;  /* 0x0000001304047224 */ /* 0x000fca00078e0212 */
[----:B------:R-:W-:Y:S01]  /*2a90*/  IADD3 R4, R43, R4, RZ ;  /* 0x000000042b047210 */ /* 0x000fe20007ffe0ff */
[----:B------:R-:W-:Y:S05]  /*2aa0*/  BRA `(.L_x_25) ;  /* 0x0000000000587947 */ /* 0x000fea0003800000 */
.L_x_24:
[----:B------:R-:W0:Y:S01]  /*2ab0*/  I2F.U32.RP R21, R5 ;  /* 0x0000000500157306 */ /* 0x000e220000209000 */
[----:B------:R-:W-:-:S07]  /*2ac0*/  ISETP.NE.U32.AND P0, PT, R5, RZ, PT ;  /* 0x000000ff0500720c */ /* 0x000fce0003f05070 */
[----:B0-----:R-:W0:Y:S02]  /*2ad0*/  MUFU.RCP R18, R21 ;  /* 0x0000001500127308 */ /* 0x001e240000001000 */
[----:B0-----:R-:W-:Y:S01]  /*2ae0*/  IADD3 R18, R18, 0xffffffe, RZ ;  /* 0x0ffffffe12127810 */ /* 0x001fe20007ffe0ff */
[----:B------:R-:W-:-:S05]  /*2af0*/  HFMA2.MMA R21, -RZ, RZ, 0, 0 ;  /* 0x00000000ff157435 */ /* 0x000fca00000001ff */
        /* <DEDUP_REMOVED lines=17> */
.L_x_25:
[----:B------:R-:W-:Y:S05]  /*2c10*/  BSYNC B0 ;  /* 0x0000000000007941 */ /* 0x000fea0003800000 */
.L_x_23:
[-C--:B------:R-:W-:Y:S01]  /*2c20*/  IMAD R5, R41, R17.reuse, RZ ;  /* 0x0000001129057224 */ /* 0x080fe200078e02ff */
[----:B------:R-:W-:Y:S01]  /*2c30*/  SHF.R.S32.HI R19, RZ, 0x1f, R27 ;  /* 0x0000001fff137819 */ /* 0x000fe2000001141b */
[C---:B------:R-:W-:Y:S01]  /*2c40*/  IMAD.WIDE.U32 R46, R40.reuse, R17, RZ ;  /* 0x00000011282e7225 */ /* 0x040fe200078e00ff */
[----:B------:R-:W-:Y:S01]  /*2c50*/  ULDC.U8 UR10, c[0x0][0x3d9] ;  /* 0x0000f640000a7ab9 */ /* 0x000fe20000000000 */
[----:B------:R-:W-:Y:S01]  /*2c60*/  ULDC.64 UR4, c[0x0][0x2c0] ;  /* 0x0000b00000047ab9 */ /* 0x000fe20000000a00 */
[----:B------:R-:W-:Y:S01]  /*2c70*/  UISETP.NE.AND UP0, UPT, UR10, URZ, UPT ;  /* 0x0000003f0a00728c */ /* 0x000fe2000bf05270 */
[----:B------:R-:W-:Y:S01]  /*2c80*/  IMAD R5, R40, R16, R5 ;  /* 0x0000001028057224 */ /* 0x000fe200078e0205 */
[----:B------:R-:W-:Y:S01]  /*2c90*/  UIMAD UR4, UR4, UR5, URZ ;  /* 0x00000005040472a4 */ /* 0x000fe2000f8e023f */
[----:B------:R-:W-:Y:S01]  /*2ca0*/  IMAD R0, R0, R27, RZ ;  /* 0x0000001b00007224 */ /* 0x000fe200078e02ff */
[----:B------:R-:W-:Y:S01]  /*2cb0*/  USEL UR5, UR5, 0x1, !UP0 ;  /* 0x0000000105057887 */ /* 0x000fe2000c000000 */
[----:B------:R-:W-:Y:S01]  /*2cc0*/  BSSY B0, `(.L_x_26) ;  /* 0x0000040000007945 */ /* 0x000fe20003800000 */
[----:B------:R-:W-:Y:S01]  /*2cd0*/  IADD3 R18, R47, R5, RZ ;  /* 0x000000052f127210 */ /* 0x000fe20007ffe0ff */
[----:B------:R-:W-:Y:S01]  /*2ce0*/  IMAD R19, R19, R38, R0 ;  /* 0x0000002613137224 */ /* 0x000fe200078e0200 */
[----:B------:R-:W-:Y:S01]  /*2cf0*/  USHF.R.S32.HI UR11, URZ, 0x1f, UR4 ;  /* 0x0000001f3f0b7899 */ /* 0x000fe20008011404 */
[----:B------:R-:W-:Y:S01]  /*2d00*/  IMAD R23, R4, UR4, RZ ;  /* 0x0000000404177c24 */ /* 0x000fe2000f8e02ff */
[----:B------:R-:W-:Y:S01]  /*2d10*/  USHF.R.S32.HI UR10, URZ, 0x1f, UR5 ;  /* 0x0000001f3f0a7899 */ /* 0x000fe20008011405 */
[----:B------:R-:W-:-:S02]  /*2d20*/  IMAD R25, R18, R15, RZ ;  /* 0x0000000f12197224 */ /* 0x000fc400078e02ff */
[----:B------:R-:W-:Y:S02]  /*2d30*/  IMAD R5, R21, UR5, RZ ;  /* 0x0000000515057c24 */ /* 0x000fe4000f8e02ff */
[----:B------:R-:W-:Y:S02]  /*2d40*/  IMAD R25, R14, R46, R25 ;  /* 0x0000002e0e197224 */ /* 0x000fe400078e0219 */
[----:B------:R-:W-:-:S04]  /*2d50*/  IMAD.WIDE.U32 R46, R46, R15, RZ ;  /* 0x0000000f2e2e7225 */ /* 0x000fc800078e00ff */
[----:B------:R-:W-:Y:S01]  /*2d60*/  IMAD R21, R42, UR11, R23 ;  /* 0x0000000b2a157c24 */ /* 0x000fe2000f8e0217 */
[----:B------:R-:W-:Y:S01]  /*2d70*/  IADD3 R25, R47, R25, RZ ;  /* 0x000000192f197210 */ /* 0x000fe20007ffe0ff */
[----:B------:R-:W-:-:S03]  /*2d80*/  IMAD.WIDE.U32 R38, R38, R27, RZ ;  /* 0x0000001b26267225 */ /* 0x000fc600078e00ff */
[----:B------:R-:W-:Y:S01]  /*2d90*/  LOP3.LUT R0, R49, R25, RZ, 0xfc, !PT ;  /* 0x0000001931007212 */ /* 0x000fe200078efcff */
[----:B------:R-:W-:-:S03]  /*2da0*/  IMAD.WIDE.U32 R42, R42, UR4, RZ ;  /* 0x000000042a2a7c25 */ /* 0x000fc6000f8e00ff */
[----:B------:R-:W-:Y:S01]  /*2db0*/  ISETP.NE.U32.AND P0, PT, R0, RZ, PT ;  /* 0x000000ff0000720c */ /* 0x000fe20003f05070 */
[C---:B------:R-:W-:Y:S01]  /*2dc0*/  IMAD R5, R20.reuse, UR10, R5 ;  /* 0x0000000a14057c24 */ /* 0x040fe2000f8e0205 */
[----:B------:R-:W-:Y:S01]  /*2dd0*/  IADD3 R0, R39, R19, RZ ;  /* 0x0000001327007210 */ /* 0x000fe20007ffe0ff */
[----:B------:R-:W-:Y:S01]  /*2de0*/  IMAD.WIDE.U32 R40, R20, UR5, RZ ;  /* 0x0000000514287c25 */ /* 0x000fe2000f8e00ff */
[----:B------:R-:W-:-:S03]  /*2df0*/  IADD3 R4, R43, R21, RZ ;  /* 0x000000152b047210 */ /* 0x000fc60007ffe0ff */
[----:B------:R-:W-:Y:S01]  /*2e00*/  IMAD R3, R3, UR4, RZ ;  /* 0x0000000403037c24 */ /* 0x000fe2000f8e02ff */
[----:B------:R-:W-:Y:S01]  /*2e10*/  IADD3 R5, R41, R5, RZ ;  /* 0x0000000529057210 */ /* 0x000fe20007ffe0ff */
[----:B------:R-:W-:-:S04]  /*2e20*/  IMAD R2, R2, UR4, RZ ;  /* 0x0000000402027c24 */ /* 0x000fc8000f8e02ff */
[----:B------:R-:W-:Y:S05]  /*2e30*/  @!P0 BRA `(.L_x_27) ;  /* 0x0000000000448947 */ /* 0x000fea0003800000 */
[----:B------:R-:W-:Y:S01]  /*2e40*/  IMAD.MOV.U32 R28, RZ, RZ, R48 ;  /* 0x000000ffff1c7224 */ /* 0x000fe200078e0030 */
[----:B------:R-:W-:Y:S01]  /*2e50*/  MOV R19, R49 ;  /* 0x0000003100137202 */ /* 0x000fe20000000f00 */
[----:B------:R-:W-:Y:S01]  /*2e60*/  IMAD.MOV.U32 R26, RZ, RZ, R46 ;  /* 0x000000ffff1a7224 */ /* 0x000fe200078e002e */
[----:B------:R-:W-:Y:S02]  /*2e70*/  MOV R24, 0x2e90 ;  /* 0x00002e9000187802 */ /* 0x000fe40000000f00 */
[----:B------:R-:W-:Y:S05]  /*2e80*/  CALL.REL.NOINC `($__internal_0_$__cuda_sm20_div_s64) ;  /* 0x0000001800a07944 */ /* 0x000fea0003c00000 */
[----:B------:R-:W-:Y:S01]  /*2e90*/  IADD3 R18, P0, RZ, -R20, RZ ;  /* 0x80000014ff127210 */ /* 0x000fe20007f1e0ff */
[----:B------:R-:W-:Y:S01]  /*2ea0*/  IMAD.MOV.U32 R23, RZ, RZ, R49 ;  /* 0x000000ffff177224 */ /* 0x000fe200078e0031 */
[----:B------:R-:W-:Y:S02]  /*2eb0*/  MOV R22, R48 ;  /* 0x0000003000167202 */ /* 0x000fe40000000f00 */
[----:B------:R-:W-:-:S05]  /*2ec0*/  IADD3.X R19, RZ, ~R21, RZ, P0, !PT ;  /* 0x80000015ff137210 */ /* 0x000fca00007fe4ff */
[-C--:B------:R-:W-:Y:S02]  /*2ed0*/  IMAD R19, R19, R46.reuse, RZ ;  /* 0x0000002e13137224 */ /* 0x080fe400078e02ff */
[----:B------:R-:W-:-:S04]  /*2ee0*/  IMAD.WIDE.U32 R46, R18, R46, R22 ;  /* 0x0000002e122e7225 */ /* 0x000fc800078e0016 */
[----:B------:R-:W-:Y:S01]  /*2ef0*/  IMAD R19, R25, R18, R19 ;  /* 0x0000001219137224 */ /* 0x000fe200078e0213 */
[----:B------:R-:W-:Y:S02]  /*2f00*/  MOV R18, R46 ;  /* 0x0000002e00127202 */ /* 0x000fe40000000f00 */
[----:B------:R-:W-:Y:S01]  /*2f10*/  MOV R46, R20 ;  /* 0x00000014002e7202 */ /* 0x000fe20000000f00 */
[----:B------:R-:W-:Y:S01]  /*2f20*/  IMAD.IADD R19, R47, 0x1, R19 ;  /* 0x000000012f137824 */ /* 0x000fe200078e0213 */
[----:B------:R-:W-:Y:S01]  /*2f30*/  MOV R47, R21 ;  /* 0x00000015002f7202 */ /* 0x000fe20000000f00 */
[----:B------:R-:W-:Y:S05]  /*2f40*/  BRA `(.L_x_28) ;  /* 0x00000000005c7947 */ /* 0x000fea0003800000 */
.L_x_27:
[----:B------:R-:W0:Y:S01]  /*2f50*/  I2F.U32.RP R22, R46 ;  /* 0x0000002e00167306 */ /* 0x000e220000209000 */
[----:B------:R-:W-:Y:S01]  /*2f60*/  IMAD.MOV.U32 R20, RZ, RZ, RZ ;  /* 0x000000ffff147224 */ /* 0x000fe200078e00ff */
[----:B------:R-:W-:Y:S01]  /*2f70*/  ISETP.NE.U32.AND P0, PT, R46, RZ, PT ;  /* 0x000000ff2e00720c */ /* 0x000fe20003f05070 */
[----:B------:R-:W-:-:S05]  /*2f80*/  IMAD.MOV.U32 R47, RZ, RZ, RZ ;  /* 0x000000ffff2f7224 */ /* 0x000fca00078e00ff */
[----:B0-----:R-:W0:Y:S02]  /*2f90*/  MUFU.RCP R21, R22 ;  /* 0x0000001600157308 */ /* 0x001e240000001000 */
[----:B0-----:R-:W-:-:S06]  /*2fa0*/  IADD3 R21, R21, 0xffffffe, RZ ;  /* 0x0ffffffe15157810 */ /* 0x001fcc0007ffe0ff */
[----:B------:R-:W0:Y:S02]  /*2fb0*/  F2I.FTZ.U32.TRUNC.NTZ R21, R21 ;  /* 0x0000001500157305 */ /* 0x000e24000021f000 */
[----:B0-----:R-:W-:-:S05]  /*2fc0*/  IADD3 R18, RZ, -R21, RZ ;  /* 0x80000015ff127210 */ /* 0x001fca0007ffe0ff */
[----:B------:R-:W-:-:S04]  /*2fd0*/  IMAD R18, R18, R46, RZ ;  /* 0x0000002e12127224 */ /* 0x000fc800078e02ff */
[----:B------:R-:W-:-:S06]  /*2fe0*/  IMAD.HI.U32 R19, R21, R18, R20 ;  /* 0x0000001215137227 */ /* 0x000fcc00078e0014 */
[----:B------:R-:W-:-:S05]  /*2ff0*/  IMAD.HI.U32 R20, R19, R48, RZ ;  /* 0x0000003013147227 */ /* 0x000fca00078e00ff */
[----:B------:R-:W-:-:S05]  /*3000*/  IADD3 R19, -R20, RZ, RZ ;  /* 0x000000ff14137210 */ /* 0x000fca0007ffe1ff */
[----:B------:R-:W-:-:S05]  /*3010*/  IMAD R19, R46, R19, R48 ;  /* 0x000000132e137224 */ /* 0x000fca00078e0230 */
[----:B------:R-:W-:-:S13]  /*3020*/  ISETP.GE.U32.AND P2, PT, R19, R46, PT ;  /* 0x0000002e1300720c */ /* 0x000fda0003f46070 */
[----:B------:R-:W-:Y:S01]  /*3030*/  @P2 IMAD.IADD R19, R19, 0x1, -R46 ;  /* 0x0000000113132824 */ /* 0x000fe200078e0a2e */
[----:B------:R-:W-:-:S04]  /*3040*/  @P2 IADD3 R20, R20, 0x1, RZ ;  /* 0x0000000114142810 */ /* 0x000fc80007ffe0ff */
[----:B------:R-:W-:Y:S01]  /*3050*/  ISETP.GE.U32.AND P1, PT, R19, R46, PT ;  /* 0x0000002e1300720c */ /* 0x000fe20003f26070 */
[----:B------:R-:W-:-:S12]  /*3060*/  IMAD.MOV.U32 R19, RZ, RZ, RZ ;  /* 0x000000ffff137224 */ /* 0x000fd800078e00ff */
[----:B------:R-:W-:Y:S01]  /*3070*/  @P1 VIADD R20, R20, 0x1 ;  /* 0x0000000114141836 */ /* 0x000fe20000000000 */
[----:B------:R-:W-:-:S04]  /*3080*/  @!P0 LOP3.LUT R20, RZ, R46, RZ, 0x33, !PT ;  /* 0x0000002eff148212 */ /* 0x000fc800078e33ff */
[----:B------:R-:W-:-:S05]  /*3090*/  IADD3 R21, -R20, RZ, RZ ;  /* 0x000000ff14157210 */ /* 0x000fca0007ffe1ff */
[----:B------:R-:W-:Y:S01]  /*30a0*/  IMAD R18, R46, R21, R48 ;  /* 0x000000152e127224 */ /* 0x000fe200078e0230 */
[----:B------:R-:W-:Y:S02]  /*30b0*/  MOV R46, R20 ;  /* 0x00000014002e7202 */ /* 0x000fe40000000f00 */
.L_x_28:
[----:B------:R-:W-:Y:S05]  /*30c0*/  BSYNC B0 ;  /* 0x0000000000007941 */ /* 0x000fea0003800000 */
.L_x_26:
        /* <DEDUP_REMOVED lines=18> */
.L_x_30:
[----:B------:R-:W0:Y:S01]  /*31f0*/  I2F.U32.RP R21, R17 ;  /* 0x0000001100157306 */ /* 0x000e220000209000 */
[----:B------:R-:W-:Y:S01]  /*3200*/  HFMA2.MMA R22, -RZ, RZ, 0, 0 ;  /* 0x00000000ff167435 */ /* 0x000fe200000001ff */
[----:B------:R-:W-:Y:S01]  /*3210*/  ISETP.NE.U32.AND P0, PT, R17, RZ, PT ;  /* 0x000000ff1100720c */ /* 0x000fe20003f05070 */
[----:B------:R-:W-:-:S05]  /*3220*/  HFMA2.MMA R49, -RZ, RZ, 0, 0 ;  /* 0x00000000ff317435 */ /* 0x000fca00000001ff */
[----:B0-----:R-:W0:Y:S02]  /*3230*/  MUFU.RCP R20, R21 ;  /* 0x0000001500147308 */ /* 0x001e240000001000 */
[----:B0-----:R-:W-:-:S06]  /*3240*/  IADD3 R20, R20, 0xffffffe, RZ ;  /* 0x0ffffffe14147810 */ /* 0x001fcc0007ffe0ff */
[----:B------:R-:W0:Y:S02]  /*3250*/  F2I.FTZ.U32.TRUNC.NTZ R23, R20 ;  /* 0x0000001400177305 */ /* 0x000e24000021f000 */
[----:B0-----:R-:W-:-:S04]  /*3260*/  IMAD.MOV R16, RZ, RZ, -R23 ;  /* 0x000000ffff107224 */ /* 0x001fc800078e0a17 */
[----:B------:R-:W-:-:S04]  /*3270*/  IMAD R16, R16, R17, RZ ;  /* 0x0000001110107224 */ /* 0x000fc800078e02ff */
        /* <DEDUP_REMOVED lines=13> */
.L_x_31:
[----:B------:R-:W-:Y:S05]  /*3350*/  BSYNC B0 ;  /* 0x0000000000007941 */ /* 0x000fea0003800000 */
.L_x_29:
[----:B------:R-:W-:Y:S01]  /*3360*/  LOP3.LUT R17, R49, R14, RZ, 0xfc, !PT ;  /* 0x0000000e31117212 */ /* 0x000fe200078efcff */
[----:B------:R-:W-:Y:S03]  /*3370*/  BSSY B0, `(.L_x_32) ;  /* 0x000002c000007945 */ /* 0x000fe60003800000 */
        /* <DEDUP_REMOVED lines=8> */
[----:B------:R-:W-:Y:S01]  /*3400*/  IADD3 R17, P0, RZ, -R20, RZ ;  /* 0x80000014ff117210 */ /* 0x000fe20007f1e0ff */
[----:B------:R-:W-:Y:S01]  /*3410*/  IMAD.MOV.U32 R25, RZ, RZ, R49 ;  /* 0x000000ffff197224 */ /* 0x000fe200078e0031 */
[----:B------:R-:W-:Y:S02]  /*3420*/  MOV R24, R48 ;  /* 0x0000003000187202 */ /* 0x000fe40000000f00 */
[----:B------:R-:W-:-:S03]  /*3430*/  IADD3.X R22, RZ, ~R21, RZ, P0, !PT ;  /* 0x80000015ff167210 */ /* 0x000fc600007fe4ff */
[----:B------:R-:W-:-:S04]  /*3440*/  IMAD.WIDE.U32 R24, R15, R17, R24 ;  /* 0x000000110f187225 */ /* 0x000fc800078e0018 */
[----:B------:R-:W-:-:S04]  /*3450*/  IMAD R22, R22, R15, RZ ;  /* 0x0000000f16167224 */ /* 0x000fc800078e02ff */
[----:B------:R-:W-:Y:S01]  /*3460*/  IMAD R14, R14, R17, R22 ;  /* 0x000000110e0e7224 */ /* 0x000fe200078e0216 */
[----:B------:R-:W-:Y:S02]  /*3470*/  MOV R22, R24 ;  /* 0x0000001800167202 */ /* 0x000fe40000000f00 */
[----:B------:R-:W-:Y:S01]  /*3480*/  MOV R24, R20 ;  /* 0x0000001400187202 */ /* 0x000fe20000000f00 */
[----:B------:R-:W-:Y:S01]  /*3490*/  IMAD.IADD R14, R25, 0x1, R14 ;  /* 0x00000001190e7824 */ /* 0x000fe200078e020e */
[----:B------:R-:W-:Y:S01]  /*34a0*/  MOV R25, R21 ;  /* 0x0000001500197202 */ /* 0x000fe20000000f00 */
[----:B------:R-:W-:Y:S05]  /*34b0*/  BRA `(.L_x_34) ;  /* 0x00000000005c7947 */ /* 0x000fea0003800000 */
.L_x_33:
        /* <DEDUP_REMOVED lines=20> */
[----:B------:R-:W-:Y:S02]  /*3600*/  IADD3 R22, -R20, RZ, RZ ;  /* 0x000000ff14167210 */ /* 0x000fe40007ffe1ff */
[----:B------:R-:W-:-:S03]  /*3610*/  MOV R24, R20 ;  /* 0x0000001400187202 */ /* 0x000fc60000000f00 */
[----:B------:R-:W-:Y:S02]  /*3620*/  IMAD R22, R15, R22, R48 ;  /* 0x000000160f167224 */ /* 0x000fe400078e0230 */
.L_x_34:
[----:B------:R-:W-:Y:S05]  /*3630*/  BSYNC B0 ;  /* 0x0000000000007941 */ /* 0x000fea0003800000 */
.L_x_32:
[----:B------:R-:W-:Y:S01]  /*3640*/  IMAD R17, R14, R3, RZ ;  /* 0x000000030e117224 */ /* 0x000fe200078e02ff */
[----:B------:R-:W-:Y:S01]  /*3650*/  LOP3.LUT R14, R47, R11, RZ, 0xfc, !PT ;  /* 0x0000000b2f0e7212 */ /* 0x000fe200078efcff */
[----:B------:R-:W-:Y:S01]  /*3660*/  ULDC UR4, c[0x0][0x2c4] ;  /* 0x0000b10000047ab9 */ /* 0x000fe20000000800 */
[----:B------:R-:W-:Y:S01]  /*3670*/  SHF.R.S32.HI R19, RZ, 0x1f, R3 ;  /* 0x0000001fff137819 */ /* 0x000fe20000011403 */
[----:B------:R-:W-:Y:S01]  /*3680*/  IMAD R51, R27, UR4, RZ ;  /* 0x000000041b337c24 */ /* 0x000fe2000f8e02ff */
[----:B------:R-:W-:Y:S01]  /*3690*/  ISETP.NE.U32.AND P0, PT, R14, RZ, PT ;  /* 0x000000ff0e00720c */ /* 0x000fe20003f05070 */
[-C--:B------:R-:W-:Y:S01]  /*36a0*/  IMAD R15, R25, R6.reuse, RZ ;  /* 0x00000006190f7224 */ /* 0x080fe200078e02ff */
[----:B------:R-:W-:Y:S01]  /*36b0*/  SHF.R.S32.HI R20, RZ, 0x1f, R6 ;  /* 0x0000001fff147819 */ /* 0x000fe20000011406 */
[----:B------:R-:W-:Y:S01]  /*36c0*/  IMAD.WIDE.U32 R48, R24, R6, RZ ;  /* 0x0000000618307225 */ /* 0x000fe200078e00ff */
[----:B------:R-:W-:Y:S01]  /*36d0*/  SHF.R.S32.HI R21, RZ, 0x1f, R51 ;  /* 0x0000001fff157819 */ /* 0x000fe20000011433 */
[----:B------:R-:W-:Y:S02]  /*36e0*/  BSSY B0, `(.L_x_35) ;  /* 0x0000034000007945 */ /* 0x000fe40003800000 */
[----:B------:R-:W-:-:S02]  /*36f0*/  IMAD R6, R16, R51, RZ ;  /* 0x0000003310067224 */ /* 0x000fc400078e02ff */
[----:B------:R-:W-:Y:S02]  /*3700*/  IMAD R19, R19, R22, R17 ;  /* 0x0000001613137224 */ /* 0x000fe400078e0211 */
[----:B------:R-:W-:-:S04]  /*3710*/  IMAD.WIDE.U32 R16, R22, R3, RZ ;  /* 0x0000000316107225 */ /* 0x000fc800078e00ff */
[----:B------:R-:W-:Y:S01]  /*3720*/  IMAD R15, R20, R24, R15 ;  /* 0x00000018140f7224 */ /* 0x000fe200078e020f */
[----:B------:R-:W-:Y:S01]  /*3730*/  IADD3 R14, R17, R19, RZ ;  /* 0x00000013110e7210 */ /* 0x000fe20007ffe0ff */
[----:B------:R-:W-:Y:S02]  /*3740*/  IMAD R3, R21, R18, R6 ;  /* 0x0000001215037224 */ /* 0x000fe400078e0206 */
[----:B------:R-:W-:Y:S01]  /*3750*/  IMAD.WIDE.U32 R50, R18, R51, RZ ;  /* 0x0000003312327225 */ /* 0x000fe200078e00ff */
[----:B------:R-:W-:-:S04]  /*3760*/  IADD3 R6, R49, R15, RZ ;  /* 0x0000000f31067210 */ /* 0x000fc80007ffe0ff */
[----:B------:R-:W-:Y:S01]  /*3770*/  IADD3 R3, R51, R3, RZ ;  /* 0x0000000333037210 */ /* 0x000fe20007ffe0ff */
[----:B------:R-:W-:Y:S06]  /*3780*/  @!P0 BRA `(.L_x_36) ;  /* 0x0000000000488947 */ /* 0x000fec0003800000 */
        /* <DEDUP_REMOVED lines=9> */
[-C--:B------:R-:W-:Y:S02]  /*3820*/  IADD3.X R18, RZ, ~R21.reuse, RZ, P0, !PT ;  /* 0x80000015ff127210 */ /* 0x080fe400007fe4ff */
[----:B------:R-:W-:Y:S01]  /*3830*/  MOV R46, R20 ;  /* 0x00000014002e7202 */ /* 0x000fe20000000f00 */
[----:B------:R-:W-:Y:S01]  /*3840*/  IMAD.WIDE.U32 R24, R13, R22, R24 ;  /* 0x000000160d187225 */ /* 0x000fe200078e0018 */
[----:B------:R-:W-:-:S03]  /*3850*/  MOV R47, R21 ;  /* 0x00000015002f7202 */ /* 0x000fc60000000f00 */
[----:B------:R-:W-:-:S04]  /*3860*/  IMAD R18, R18, R13, RZ ;  /* 0x0000000d12127224 */ /* 0x000fc800078e02ff */
[----:B------:R-:W-:Y:S01]  /*3870*/  IMAD R11, R11, R22, R18 ;  /* 0x000000160b0b7224 */ /* 0x000fe200078e0212 */
[----:B------:R-:W-:-:S03]  /*3880*/  MOV R18, R24 ;  /* 0x0000001800127202 */ /* 0x000fc60000000f00 */
[----:B------:R-:W-:Y:S01]  /*3890*/  IMAD.IADD R11, R25, 0x1, R11 ;  /* 0x00000001190b7824 */ /* 0x000fe200078e020b */
[----:B------:R-:W-:Y:S05]  /*38a0*/  BRA `(.L_x_37) ;  /* 0x00000000005c7947 */ /* 0x000fea0003800000 */
.L_x_36:
        /* <DEDUP_REMOVED lines=12> */
[----:B------:R-:W-:Y:S02]  /*3970*/  IMAD R18, R13, R11, R46 ;  /* 0x0000000b0d127224 */ /* 0x000fe400078e022e */
[----:B------:R-:W-:-:S03]  /*3980*/  IMAD.MOV.U32 R11, RZ, RZ, RZ ;  /* 0x000000ffff0b7224 */ /* 0x000fc600078e00ff */
[----:B------:R-:W-:-:S13]  /*3990*/  ISETP.GE.U32.AND P2, PT, R18, R13, PT ;  /* 0x0000000d1200720c */ /* 0x000fda0003f46070 */
[----:B------:R-:W-:Y:S01]  /*39a0*/  @P2 IMAD.IADD R18, R18, 0x1, -R13 ;  /* 0x0000000112122824 */ /* 0x000fe200078e0a0d */
[----:B------:R-:W-:-:S04]  /*39b0*/  @P2 IADD3 R15, R15, 0x1, RZ ;  /* 0x000000010f0f2810 */ /* 0x000fc80007ffe0ff */
[----:B------:R-:W-:-:S13]  /*39c0*/  ISETP.GE.U32.AND P1, PT, R18, R13, PT ;  /* 0x0000000d1200720c */ /* 0x000fda0003f26070 */
[----:B------:R-:W-:Y:S01]  /*39d0*/  @P1 VIADD R15, R15, 0x1 ;  /* 0x000000010f0f1836 */ /* 0x000fe20000000000 */
[----:B------:R-:W-:-:S04]  /*39e0*/  @!P0 LOP3.LUT R15, RZ, R13, RZ, 0x33, !PT ;  /* 0x0000000dff0f8212 */ /* 0x000fc800078e33ff */
[----:B------:R-:W-:-:S05]  /*39f0*/  IADD3 R18, -R15, RZ, RZ ;  /* 0x000000ff0f127210 */ /* 0x000fca0007ffe1ff */
[----:B------:R-:W-:Y:S01]  /*3a00*/  IMAD R18, R13, R18, R46 ;  /* 0x000000120d127224 */ /* 0x000fe200078e022e */
[----:B------:R-:W-:Y:S02]  /*3a10*/  MOV R46, R15 ;  /* 0x0000000f002e7202 */ /* 0x000fe40000000f00 */
.L_x_37:
[----:B------:R-:W-:Y:S05]  /*3a20*/  BSYNC B0 ;  /* 0x0000000000007941 */ /* 0x000fea0003800000 */
.L_x_35:
[----:B------:R-:W-:Y:S01]  /*3a30*/  ULDC UR5, c[0x0][0x270] ;  /* 0x00009c0000057ab9 */ /* 0x000fe20000000800 */
[----:B------:R-:W-:Y:S01]  /*3a40*/  ULDC UR4, c[0x0][0x2c4] ;  /* 0x0000b10000047ab9 */ /* 0x000fe20000000800 */
[----:B------:R-:W-:Y:S01]  /*3a50*/  LOP3.LUT R15, R47, R9, RZ, 0xfc, !PT ;  /* 0x000000092f0f7212 */ /* 0x000fe200078efcff */
[----:B------:R-:W-:Y:S01]  /*3a60*/  UIMAD UR4, UR5, UR4, URZ ;  /* 0x00000004050472a4 */ /* 0x000fe2000f8e023f */
[----:B------:R-:W-:Y:S02]  /*3a70*/  BSSY B0, `(.L_x_38) ;  /* 0x0000030000007945 */ /* 0x000fe40003800000 */
[----:B------:R-:W-:-:S03]  /*3a80*/  ISETP.NE.U32.AND P0, PT, R15, RZ, PT ;  /* 0x000000ff0f00720c */ /* 0x000fc60003f05070 */
[----:B------:R-:W-:-:S04]  /*3a90*/  IMAD R27, R27, UR4, RZ ;  /* 0x000000041b1b7c24 */ /* 0x000fc8000f8e02ff */
[-C--:B------:R-:W-:Y:S01]  /*3aa0*/  IMAD R11, R11, R27.reuse, RZ ;  /* 0x0000001b0b0b7224 */ /* 0x080fe200078e02ff */
[----:B------:R-:W-:Y:S01]  /*3ab0*/  SHF.R.S32.HI R13, RZ, 0x1f, R27 ;  /* 0x0000001fff0d7819 */ /* 0x000fe2000001141b */
[----:B------:R-:W-:-:S04]  /*3ac0*/  IMAD.WIDE.U32 R52, R18, R27, RZ ;  /* 0x0000001b12347225 */ /* 0x000fc800078e00ff */
[----:B------:R-:W-:-:S05]  /*3ad0*/  IMAD R11, R13, R18, R11 ;  /* 0x000000120d0b7224 */ /* 0x000fca00078e020b */
        /* <DEDUP_REMOVED lines=8> */
[----:B------:R-:W-:Y:S02]  /*3b60*/  IADD3 R15, P0, RZ, -R20, RZ ;  /* 0x80000014ff0f7210 */ /* 0x000fe40007f1e0ff */
[----:B------:R-:W-:Y:S02]  /*3b70*/  MOV R22, R46 ;  /* 0x0000002e00167202 */ /* 0x000fe40000000f00 */
[----:B------:R-:W-:Y:S02]  /*3b80*/  IADD3.X R13, RZ, ~R21, RZ, P0, !PT ;  /* 0x80000015ff0d7210 */ /* 0x000fe400007fe4ff */
[----:B------:R-:W-:-:S03]  /*3b90*/  MOV R23, R47 ;  /* 0x0000002f00177202 */ /* 0x000fc60000000f00 */
[----:B------:R-:W-:Y:S02]  /*3ba0*/  IMAD R18, R13, R10, RZ ;  /* 0x0000000a0d127224 */ /* 0x000fe400078e02ff */
[----:B------:R-:W-:-:S04]  /*3bb0*/  IMAD.WIDE.U32 R22, R10, R15, R22 ;  /* 0x0000000f0a167225 */ /* 0x000fc800078e0016 */
[----:B------:R-:W-:Y:S01]  /*3bc0*/  IMAD R9, R9, R15, R18 ;  /* 0x0000000f09097224 */ /* 0x000fe200078e0212 */
[----:B------:R-:W-:-:S04]  /*3bd0*/  MOV R10, R22 ;  /* 0x00000016000a7202 */ /* 0x000fc80000000f00 */
[----:B------:R-:W-:Y:S01]  /*3be0*/  IADD3 R9, R23, R9, RZ ;  /* 0x0000000917097210 */ /* 0x000fe20007ffe0ff */
[----:B------:R-:W-:Y:S05]  /*3bf0*/  BRA `(.L_x_40) ;  /* 0x00000000005c7947 */ /* 0x000fea0003800000 */
.L_x_39:
        /* <DEDUP_REMOVED lines=23> */
.L_x_40:
[----:B------:R-:W-:Y:S05]  /*3d70*/  BSYNC B0 ;  /* 0x0000000000007941 */ /* 0x000fea0003800000 */
.L_x_38:
[----:B------:R-:W-:Y:S01]  /*3d80*/  IADD3 R39, P1, P0, R42, R40, R38 ;  /* 0x000000282a277210 */ /* 0x000fe2000783e026 */
[----:B------:R-:W-:Y:S01]  /*3d90*/  IMAD R9, R9, R2, RZ ;  /* 0x0000000209097224 */ /* 0x000fe200078e02ff */
[----:B------:R-:W-:Y:S02]  /*3da0*/  ULDC.64 UR4, c[0x0][0x2b0] ;  /* 0x0000ac0000047ab9 */ /* 0x000fe40000000a00 */
[----:B------:R-:W-:Y:S02]  /*3db0*/  IADD3 R39, P3, P2, R48, R39, R50 ;  /* 0x0000002730277210 */ /* 0x000fe40007a7e032 */
[----:B------:R-:W-:Y:S02]  /*3dc0*/  IADD3.X R0, R4, R5, R0, P1, P0 ;  /* 0x0000000504007210 */ /* 0x000fe40000fe0400 */
[----:B------:R-:W-:Y:S02]  /*3dd0*/  IADD3 R16, P1, P0, R52, R39, R16 ;  /* 0x0000002734107210 */ /* 0x000fe4000783e010 */
[----:B------:R-:W-:Y:S01]  /*3de0*/  IADD3.X R0, R6, R0, R3, P3, P2 ;  /* 0x0000000006007210 */ /* 0x000fe20001fe4403 */
[----:B------:R-:W-:Y:S01]  /*3df0*/  IMAD R3, R21, R8, RZ ;  /* 0x0000000815037224 */ /* 0x000fe200078e02ff */
[----:B------:R-:W-:-:S02]  /*3e00*/  SHF.R.S32.HI R4, RZ, 0x1f, R8 ;  /* 0x0000001fff047819 */ /* 0x000fc40000011408 */
[----:B------:R-:W-:Y:S02]  /*3e10*/  IADD3.X R17, R11, R0, R14, P1, P0 ;  /* 0x000000000b117210 */ /* 0x000fe40000fe040e */
[----:B------:R-:W-:Y:S01]  /*3e20*/  SHF.R.S32.HI R0, RZ, 0x1f, R2 ;  /* 0x0000001fff007819 */ /* 0x000fe20000011402 */
[-C--:B------:R-:W-:Y:S02]  /*3e30*/  IMAD R3, R4, R20.reuse, R3 ;  /* 0x0000001404037224 */ /* 0x080fe400078e0203 */
[----:B------:R-:W-:-:S04]  /*3e40*/  IMAD.WIDE.U32 R16, R8, R20, R16 ;  /* 0x0000001408107225 */ /* 0x000fc800078e0010 */
[----:B------:R-:W-:Y:S02]  /*3e50*/  IMAD.IADD R17, R17, 0x1, R3 ;  /* 0x0000000111117824 */ /* 0x000fe400078e0203 */
[-C--:B------:R-:W-:Y:S02]  /*3e60*/  IMAD R0, R0, R10.reuse, R9 ;  /* 0x0000000a00007224 */ /* 0x080fe400078e0209 */
[----:B------:R-:W-:-:S04]  /*3e70*/  IMAD.WIDE.U32 R2, R2, R10, R16 ;  /* 0x0000000a02027225 */ /* 0x000fc800078e0010 */
[----:B------:R-:W-:Y:S01]  /*3e80*/  IMAD.IADD R3, R3, 0x1, R0 ;  /* 0x0000000103037824 */ /* 0x000fe200078e0200 */
[----:B------:R-:W-:-:S04]  /*3e90*/  LEA R4, P0, R2, UR4, 0x2 ;  /* 0x0000000402047c11 */ /* 0x000fc8000f8010ff */
[----:B------:R-:W-:-:S05]  /*3ea0*/  LEA.HI.X R5, R2, UR5, R3, 0x2, P0 ;  /* 0x0000000502057c11 */ /* 0x000fca00080f1403 */
[----:B------:R1:W-:Y:S01]  /*3eb0*/  STG.E desc[UR8][R4.64], R29 ;  /* 0x0000001d04007986 */ /* 0x0003e2000c101908 */
[----:B------:R-:W-:Y:S05]  /*3ec0*/  BRA `(.L_x_15) ;  /* 0x0000000000107947 */ /* 0x000fea0003800000 */
.L_x_16:
[----:B------:R-:W-:Y:S02]  /*3ed0*/  ULDC.64 UR4, c[0x0][0x2b0] ;  /* 0x0000ac0000047ab9 */ /* 0x000fe40000000a00 */
[----:B------:R-:W-:-:S04]  /*3ee0*/  LEA R2, P0, R38, UR4, 0x2 ;  /* 0x0000000426027c11 */ /* 0x000fc8000f8010ff */
[----:B------:R-:W-:-:S05]  /*3ef0*/  LEA.HI.X R3, R38, UR5, R39, 0x2, P0 ;  /* 0x0000000526037c11 */ /* 0x000fca00080f1427 */
[----:B------:R0:W-:Y:S04]  /*3f00*/  STG.E desc[UR8][R2.64], R29 ;  /* 0x0000001d02007986 */ /* 0x0001e8000c101908 */
.L_x_15:
[----:B------:R-:W-:Y:S05]  /*3f10*/  BSYNC B1 ;  /* 0x0000000000017941 */ /* 0x000fea0003800000 */
.L_x_14:
[----:B------:R-:W2:Y:S01]  /*3f20*/  LDC R0, c[0x0][0x3c4] ;  /* 0x0000f100ff007b82 */ /* 0x000ea20000000800 */
[C---:B0-----:R-:W-:Y:S01]  /*3f30*/  IADD3 R3, R35.reuse, 0x20, RZ ;  /* 0x0000002023037810 */ /* 0x041fe20007ffe0ff */
[----:B-1----:R-:W-:Y:S01]  /*3f40*/  HFMA2.MMA R5, -RZ, RZ, 0, 0 ;  /* 0x00000000ff057435 */ /* 0x002fe200000001ff */
[----:B------:R-:W-:Y:S02]  /*3f50*/  IMAD.SHL.U32 R16, R35, 0x4, RZ ;  /* 0x0000000423107824 */ /* 0x000fe400078e00ff */
[-C--:B--2---:R-:W-:Y:S02]  /*3f60*/  ISETP.GE.OR P1, PT, R3, R0.reuse, P6 ;  /* 0x000000000300720c */ /* 0x084fe40003726670 */
[C---:B------:R-:W-:Y:S02]  /*3f70*/  IADD3 R3, R35.reuse, 0x40, RZ ;  /* 0x0000004023037810 */ /* 0x040fe40007ffe0ff */
[-C--:B------:R-:W-:Y:S02]  /*3f80*/  ISETP.GE.OR P2, PT, R35, R0.reuse, P6 ;  /* 0x000000002300720c */ /* 0x080fe40003746670 */
[----:B------:R-:W-:-:S02]  /*3f90*/  ISETP.GE.OR P0, PT, R3, R0, P6 ;  /* 0x000000000300720c */ /* 0x000fc40003706670 */
[----:B------:R-:W-:-:S04]  /*3fa0*/  IADD3 R3, R35, 0x60, RZ ;  /* 0x0000006023037810 */ /* 0x000fc80007ffe0ff */
[----:B------:R-:W-:Y:S01]  /*3fb0*/  ISETP.GE.OR P6, PT, R3, R0, P6 ;  /* 0x000000000300720c */ /* 0x000fe200037c6670 */
[----:B------:R-:W-:Y:S01]  /*3fc0*/  @!P1 FADD.FTZ R31, -R29, R31 ;  /* 0x0000001f1d1f9221 */ /* 0x000fe20000010100 */
[----:B------:R-:W-:-:S03]  /*3fd0*/  CS2R R2, SRZ ;  /* 0x0000000000027805 */ /* 0x000fc6000001ff00 */
[----:B------:R-:W-:Y:S01]  /*3fe0*/  @!P2 FADD.FTZ R36, -R29, R36 ;  /* 0x000000241d24a221 */ /* 0x000fe20000010100 */
[----:B------:R-:W-:Y:S01]  /*3ff0*/  @!P1 FMUL.FTZ R31, R31, 1.4426950216293334961 ;  /* 0x3fb8aa3b1f1f9820 */ /* 0x000fe20000410000 */
[C---:B------:R-:W-:Y:S02]  /*4000*/  @!P0 FADD.FTZ R32, -R29.reuse, R32 ;  /* 0x000000201d208221 */ /* 0x040fe40000010100 */
[----:B------:R-:W-:Y:S01]  /*4010*/  @!P2 FMUL.FTZ R36, R36, 1.4426950216293334961 ;  /* 0x3fb8aa3b2424a820 */ /* 0x000fe20000410000 */
[----:B------:R-:W0:Y:S01]  /*4020*/  @!P1 MUFU.EX2 R4, R31 ;  /* 0x0000001f00049308 */ /* 0x000e220000000800 */
[----:B------:R-:W-:Y:S02]  /*4030*/  @!P0 FMUL.FTZ R32, R32, 1.4426950216293334961 ;  /* 0x3fb8aa3b20208820 */ /* 0x000fe40000410000 */
[----:B------:R-:W-:-:S04]  /*4040*/  @!P6 FADD.FTZ R29, -R29, R34 ;  /* 0x000000221d1de221 */ /* 0x000fc80000010100 */
[----:B------:R-:W-:Y:S01]  /*4050*/  @!P6 FMUL.FTZ R6, R29, 1.4426950216293334961 ;  /* 0x3fb8aa3b1d06e820 */ /* 0x000fe20000410000 */
[----:B------:R-:W1:Y:S08]  /*4060*/  @!P0 MUFU.EX2 R32, R32 ;  /* 0x0000002000208308 */ /* 0x000e700000000800 */
[----:B------:R-:W2:Y:S01]  /*4070*/  @!P2 MUFU.EX2 R36, R36 ;  /* 0x000000240024a308 */ /* 0x000ea20000000800 */
[----:B0-----:R0:W-:Y:S07]  /*4080*/  @!P1 STS [R33+0x280], R4 ;  /* 0x0002800421009388 */ /* 0x0011ee0000000800 */
[----:B------:R-:W3:Y:S01]  /*4090*/  @!P6 MUFU.EX2 R6, R6 ;  /* 0x000000060006e308 */ /* 0x000ee20000000800 */
[----:B-1----:R0:W-:Y:S01]  /*40a0*/  @!P0 STS [R33+0x500], R32 ;  /* 0x0005002021008388 */ /* 0x0021e20000000800 */
[----:B------:R-:W-:Y:S01]  /*40b0*/  ISETP.GE.AND P0, PT, R0, 0x1, PT ;  /* 0x000000010000780c */ /* 0x000fe20003f06270 */
[----:B------:R-:W-:-:S02]  /*40c0*/  IMAD.MOV.U32 R0, RZ, RZ, RZ ;  /* 0x000000ffff007224 */ /* 0x000fc400078e00ff */
[----:B--2---:R0:W-:Y:S04]  /*40d0*/  @!P2 STS [R33], R36 ;  /* 0x000000242100a388 */ /* 0x0041e80000000800 */
[----:B---3--:R0:W-:Y:S01]  /*40e0*/  @!P6 STS [R33+0x780], R6 ;  /* 0x000780062100e388 */ /* 0x0081e20000000800 */
[----:B------:R-:W-:Y:S06]  /*40f0*/  BAR.SYNC.DEFER_BLOCKING 0x0 ;  /* 0x0000000000007b1d */ /* 0x000fec0000010000 */
[----:B------:R-:W-:Y:S05]  /*4100*/  @!P0 BRA `(.L_x_41) ;  /* 0x0000000000a88947 */ /* 0x000fea0003800000 */
[----:B------:R-:W1:Y:S01]  /*4110*/  S2UR UR6, SR_CgaCtaId ;  /* 0x00000000000679c3 */ /* 0x000e620000008800 */
[----:B------:R-:W-:Y:S01]  /*4120*/  ULDC UR10, c[0x0][0x2dc] ;  /* 0x0000b700000a7ab9 */ /* 0x000fe20000000800 */
[----:B------:R-:W-:Y:S01]  /*4130*/  IMAD R15, R7, 0x80, R16 ;  /* 0x00000080070f7824 */ /* 0x000fe200078e0210 */
[----:B------:R-:W-:Y:S01]  /*4140*/  UIMAD UR4, UR7, UR10, URZ ;  /* 0x0000000a070472a4 */ /* 0x000fe2000f8e023f */
[C---:B0-----:R-:W-:Y:S01]  /*4150*/  VIADD R4, R12.reuse, -UR7 ;  /* 0x800000070c047c36 */ /* 0x041fe20008000000 */
[----:B------:R-:W-:Y:S01]  /*4160*/  CS2R R8, SRZ ;  /* 0x0000000000087805 */ /* 0x000fe2000001ff00 */
[----:B------:R-:W-:Y:S01]  /*4170*/  IMAD R18, R12, UR10, RZ ;  /* 0x0000000a0c127c24 */ /* 0x000fe2000f8e02ff */
[----:B------:R-:W-:Y:S01]  /*4180*/  USHF.R.S32.HI UR11, URZ, 0x1f, UR4 ;  /* 0x0000001f3f0b7899 */ /* 0x000fe20008011404 */
[----:B------:R-:W0:Y:S01]  /*4190*/  LDC R13, c[0x0][0x3c4] ;  /* 0x0000f100ff0d7b82 */ /* 0x000e220000000800 */
[----:B------:R-:W-:Y:S01]  /*41a0*/  IADD3 R2, P0, R15, UR4, RZ ;  /* 0x000000040f027c10 */ /* 0x000fe2000ff1e0ff */
[----:B------:R-:W-:Y:S01]  /*41b0*/  ULDC.64 UR4, c[0x0][0x288] ;  /* 0x0000a20000047ab9 */ /* 0x000fe20000000a00 */
[----:B------:R-:W-:-:S02]  /*41c0*/  ISETP.GE.AND P2, PT, R7, R4, PT ;  /* 0x000000040700720c */ /* 0x000fc40003f46270 */
[----:B------:R-:W-:Y:S02]  /*41d0*/  CS2R R10, SRZ ;  /* 0x00000000000a7805 */ /* 0x000fe4000001ff00 */
[----:B------:R-:W-:Y:S01]  /*41e0*/  LEA.HI.X.SX32 R15, R15, UR11, 0x1, P0 ;  /* 0x0000000b0f0f7c11 */ /* 0x000fe200080f0eff */
[----:B------:R-:W-:Y:S01]  /*41f0*/  IMAD.WIDE R18, R18, 0x4, RZ ;  /* 0x0000000412127825 */ /* 0x000fe200078e02ff */
[----:B------:R-:W-:Y:S01]  /*4200*/  LEA R14, P0, R2, UR4, 0x2 ;  /* 0x00000004020e7c11 */ /* 0x000fe2000f8010ff */
[----:B------:R-:W-:-:S03]  /*4210*/  UMOV UR4, 0x400 ;  /* 0x0000040000047882 */ /* 0x000fc60000000000 */
[----:B------:R-:W-:Y:S01]  /*4220*/  LEA.HI.X R15, R2, UR5, R15, 0x2, P0 ;  /* 0x00000005020f7c11 */ /* 0x000fe200080f140f */
[----:B------:R-:W-:Y:S01]  /*4230*/  IMAD.MOV.U32 R2, RZ, RZ, RZ ;  /* 0x000000ffff027224 */ /* 0x000fe200078e00ff */
[----:B------:R-:W-:Y:S01]  /*4240*/  UMOV UR5, URZ ;  /* 0x0000003f00057c82 */ /* 0x000fe20008000000 */
[----:B-1----:R-:W-:-:S06]  /*4250*/  ULEA UR4, UR6, UR4, 0x18 ;  /* 0x0000000406047291 */ /* 0x002fcc000f8ec03f */
[----:B------:R-:W-:Y:S01]  /*4260*/  LEA R6, R7, UR4, 0x2 ;  /* 0x0000000407067c11 */ /* 0x000fe2000f8e10ff */
[----:B------:R-:W-:-:S06]  /*4270*/  ULDC UR4, c[0x0][0x2d0] ;  /* 0x0000b40000047ab9 */ /* 0x000fcc0000000800 */
.L_x_44:
[----:B------:R1:W2:Y:S01]  /*4280*/  LDS R4, [R6] ;  /* 0x0000000006047984 */ /* 0x0002a20000000800 */
[----:B------:R-:W-:Y:S01]  /*4290*/  UIADD3 UR5, UR5, 0x1, URZ ;  /* 0x0000000105057890 */ /* 0x000fe2000fffe03f */
[----:B------:R-:W-:Y:S05]  /*42a0*/  BSSY B0, `(.L_x_42) ;  /* 0x0000008000007945 */ /* 0x000fea0003800000 */
[----:B0-----:R-:W-:Y:S01]  /*42b0*/  ISETP.LE.AND P1, PT, R13, UR5, PT ;  /* 0x000000050d007c0c */ /* 0x001fe2000bf23270 */
[----:B------:R-:W-:Y:S01]  /*42c0*/  @!UPT UIADD3 URZ, URZ, URZ, URZ ;  /* 0x0000003f3f3ff290 */ /* 0x000fe2000fffe03f */
[----:B------:R-:W-:Y:S11]  /*42d0*/  @P2 BRA `(.L_x_43) ;  /* 0x0000000000102947 */ /* 0x000ff60003800000 */
[----:B------:R-:W-:Y:S02]  /*42e0*/  ISETP.GE.AND P0, PT, R16, UR4, PT ;  /* 0x0000000410007c0c */ /* 0x000fe4000bf06270 */
[----:B------:R-:W-:Y:S02]  /*42f0*/  CS2R R8, SRZ ;  /* 0x0000000000087805 */ /* 0x000fe4000001ff00 */
[----:B------:R-:W-:Y:S09]  /*4300*/  CS2R R10, SRZ ;  /* 0x00000000000a7805 */ /* 0x000ff2000001ff00 */
[----:B------:R0:W5:Y:S02]  /*4310*/  @!P0 LDG.E.128 R8, desc[UR8][R14.64] ;  /* 0x000000080e088981 */ /* 0x000164000c1e1d00 */
.L_x_43:
[----:B------:R-:W-:Y:S05]  /*4320*/  BSYNC B0 ;  /* 0x0000000000007941 */ /* 0x000fea0003800000 */
.L_x_42:
[----:B0-----:R-:W-:Y:S01]  /*4330*/  IADD3 R14, P0, R18, R14, RZ ;  /* 0x0000000e120e7210 */ /* 0x001fe20007f1e0ff */
[----:B--2--5:R-:W-:Y:S01]  /*4340*/  FFMA.FTZ R3, R4, R8, R3 ;  /* 0x0000000804037223 */ /* 0x024fe20000010003 */
[----:B-1----:R-:W-:Y:S01]  /*4350*/  IADD3 R6, R6, 0x14, RZ ;  /* 0x0000001406067810 */ /* 0x002fe20007ffe0ff */
[C---:B------:R-:W-:Y:S01]  /*4360*/  FFMA.FTZ R0, R4.reuse, R9, R0 ;  /* 0x0000000904007223 */ /* 0x040fe20000010000 */
[C---:B------:R-:W-:Y:S01]  /*4370*/  FFMA.FTZ R5, R4.reuse, R10, R5 ;  /* 0x0000000a04057223 */ /* 0x040fe20000010005 */
[----:B------:R-:W-:Y:S01]  /*4380*/  IADD3.X R15, R19, R15, RZ, P0, !PT ;  /* 0x0000000f130f7210 */ /* 0x000fe200007fe4ff */
[----:B------:R-:W-:Y:S01]  /*4390*/  FFMA.FTZ R2, R4, R11, R2 ;  /* 0x0000000b04027223 */ /* 0x000fe20000010002 */
[----:B------:R-:W-:Y:S06]  /*43a0*/  @!P1 BRA `(.L_x_44) ;  /* 0xfffffffc00b49947 */ /* 0x000fec000383ffff */
.L_x_41:
[----:B------:R-:W-:-:S04]  /*43b0*/  IADD3 R7, R7, UR7, RZ ;  /* 0x0000000707077c10 */ /* 0x000fc8000fffe0ff */
[----:B------:R-:W-:-:S13]  /*43c0*/  ISETP.GE.AND P0, PT, R7, R12, PT ;  /* 0x0000000c0700720c */ /* 0x000fda0003f06270 */
[----:B------:R-:W-:Y:S05]  /*43d0*/  @P0 EXIT ;  /* 0x000000000000094d */ /* 0x000fea0003800000 */
[----:B------:R-:W-:Y:S02]  /*43e0*/  ULDC UR4, c[0x0][0x2d0] ;  /* 0x0000b40000047ab9 */ /* 0x000fe40000000800 */
[----:B------:R-:W-:-:S13]  /*43f0*/  ISETP.GE.AND P0, PT, R16, UR4, PT ;  /* 0x0000000410007c0c */ /* 0x000fda000bf06270 */
[----:B------:R-:W-:Y:S05]  /*4400*/  @P0 EXIT ;  /* 0x000000000000094d */ /* 0x000fea0003800000 */
[----:B------:R-:W1:Y:S01]  /*4410*/  LDC R9, c[0x0][0x2c4] ;  /* 0x0000b100ff097b82 */ /* 0x000e620000000800 */
[----:B------:R-:W-:Y:S01]  /*4420*/  ULDC UR4, c[0x0][0x270] ;  /* 0x00009c0000047ab9 */ /* 0x000fe20000000800 */
[----:B------:R-:W-:Y:S02]  /*4430*/  IABS R13, R7 ;  /* 0x00000007000d7213 */ /* 0x000fe40000000000 */
[----:B------:R-:W-:Y:S02]  /*4440*/  SHF.R.S32.HI R17, RZ, 0x1f, R16 ;  /* 0x0000001fff117819 */ /* 0x000fe40000011410 */
[----:B------:R-:W-:Y:S01]  /*4450*/  F2FP.F16.F32.PACK_AB R5, R2, R5 ;  /* 0x000000050205723e */ /* 0x000fe200000000ff */
[----:B-1----:R-:W-:Y:S01]  /*4460*/  IMAD R10, R9, UR4, RZ ;  /* 0x00000004090a7c24 */ /* 0x002fe2000f8e02ff */
[----:B------:R-:W-:-:S04]  /*4470*/  ULDC.64 UR4, c[0x0][0x290] ;  /* 0x0000a40000047ab9 */ /* 0x000fc80000000a00 */
[-C--:B------:R-:W-:Y:S02]  /*4480*/  IABS R12, R10.reuse ;  /* 0x0000000a000c7213 */ /* 0x080fe40000000000 */
[----:B0-----:R-:W-:Y:S02]  /*4490*/  IABS R6, R10 ;  /* 0x0000000a00067213 */ /* 0x001fe40000000000 */
[----:B------:R-:W0:Y:S03]  /*44a0*/  I2F.RP R8, R12 ;  /* 0x0000000c00087306 */ /* 0x000e260000209400 */
[----:B------:R-:W-:-:S05]  /*44b0*/  IMAD.MOV R6, RZ, RZ, -R6 ;  /* 0x000000ffff067224 */ /* 0x000fca00078e0a06 */
[----:B0-----:R-:W0:Y:S02]  /*44c0*/  MUFU.RCP R14, R8 ;  /* 0x00000008000e7308 */ /* 0x001e240000001000 */
[----:B0-----:R-:W-:Y:S01]  /*44d0*/  VIADD R14, R14, 0xffffffe ;  /* 0x0ffffffe0e0e7836 */ /* 0x001fe20000000000 */
[----:B------:R-:W-:-:S05]  /*44e0*/  IABS R8, R9 ;  /* 0x0000000900087213 */ /* 0x000fca0000000000 */
[----:B------:R-:W0:Y:S02]  /*44f0*/  F2I.FTZ.U32.TRUNC.NTZ R15, R14 ;  /* 0x0000000e000f7305 */ /* 0x000e24000021f000 */
[----:B0-----:R-:W-:Y:S01]  /*4500*/  IMAD.MOV R11, RZ, RZ, -R15 ;  /* 0x000000ffff0b7224 */ /* 0x001fe200078e0a0f */
[----:B------:R-:W-:-:S03]  /*4510*/  MOV R14, RZ ;  /* 0x000000ff000e7202 */ /* 0x000fc60000000f00 */
[----:B------:R-:W-:-:S04]  /*4520*/  IMAD R4, R11, R12, RZ ;  /* 0x0000000c0b047224 */ /* 0x000fc800078e02ff */
[----:B------:R-:W-:-:S06]  /*4530*/  IMAD.HI.U32 R4, R15, R4, R14 ;  /* 0x000000040f047227 */ /* 0x000fcc00078e000e */
[----:B------:R-:W-:Y:S02]  /*4540*/  IMAD.HI.U32 R11, R4, R13, RZ ;  /* 0x0000000d040b7227 */ /* 0x000fe400078e00ff */
[----:B------:R-:W0:Y:S02]  /*4550*/  I2F.RP R4, R8 ;  /* 0x0000000800047306 */ /* 0x000e240000209400 */
[----:B------:R-:W-:Y:S01]  /*4560*/  IMAD R13, R11, R6, R13 ;  /* 0x000000060b0d7224 */ /* 0x000fe200078e020d */
[----:B------:R-:W-:-:S04]  /*4570*/  LOP3.LUT R6, R7, R10, RZ, 0x3c, !PT ;  /* 0x0000000a07067212 */ /* 0x000fc800078e3cff */
[----:B------:R-:W-:Y:S02]  /*4580*/  ISETP.GT.U32.AND P1, PT, R12, R13, PT ;  /* 0x0000000d0c00720c */ /* 0x000fe40003f24070 */
[----:B------:R-:W-:Y:S01]  /*4590*/  ISETP.GE.AND P0, PT, R6, RZ, PT ;  /* 0x000000ff0600720c */ /* 0x000fe20003f06270 */
[----:B0-----:R-:W0:Y:S10]  /*45a0*/  MUFU.RCP R4, R4 ;  /* 0x0000000400047308 */ /* 0x001e340000001000 */
[----:B------:R-:W-:Y:S01]  /*45b0*/  @!P1 IMAD.IADD R13, R13, 0x1, -R12 ;  /* 0x000000010d0d9824 */ /* 0x000fe200078e0a0c */
[----:B------:R-:W-:-:S02]  /*45c0*/  @!P1 IADD3 R11, R11, 0x1, RZ ;  /* 0x000000010b0b9810 */ /* 0x000fc40007ffe0ff */
[----:B------:R-:W-:Y:S02]  /*45d0*/  ISETP.NE.AND P1, PT, R10, RZ, PT ;  /* 0x000000ff0a00720c */ /* 0x000fe40003f25270 */
[----:B------:R-:W-:Y:S01]  /*45e0*/  ISETP.GE.U32.AND P2, PT, R13, R12, PT ;  /* 0x0000000c0d00720c */ /* 0x000fe20003f46070 */
[----:B0-----:R-:W-:-:S04]  /*45f0*/  VIADD R14, R4, 0xffffffe ;  /* 0x0ffffffe040e7836 */ /* 0x001fc80000000000 */
[----:B------:R-:W0:Y:S08]  /*4600*/  F2I.FTZ.U32.TRUNC.NTZ R15, R14 ;  /* 0x0000000e000f7305 */ /* 0x000e30000021f000 */
[----:B------:R-:W-:-:S05]  /*4610*/  @P2 VIADD R11, R11, 0x1 ;  /* 0x000000010b0b2836 */ /* 0x000fca0000000000 */
[----:B------:R-:W-:Y:S02]  /*4620*/  @!P0 IADD3 R11, -R11, RZ, RZ ;  /* 0x000000ff0b0b8210 */ /* 0x000fe40007ffe1ff */
[----:B------:R-:W-:-:S05]  /*4630*/  @!P1 LOP3.LUT R11, RZ, R10, RZ, 0x33, !PT ;  /* 0x0000000aff0b9212 */ /* 0x000fca00078e33ff */
[----:B------:R-:W-:Y:S02]  /*4640*/  IMAD R10, R11, R10, RZ ;  /* 0x0000000a0b0a7224 */ /* 0x000fe400078e02ff */
[----:B0-----:R-:W-:Y:S02]  /*4650*/  IMAD.MOV R13, RZ, RZ, -R15 ;  /* 0x000000ffff0d7224 */ /* 0x001fe400078e0a0f */
[----:B------:R-:W-:Y:S01]  /*4660*/  IMAD.MOV.U32 R14, RZ, RZ, RZ ;  /* 0x000000ffff0e7224 */ /* 0x000fe200078e00ff */
[----:B------:R-:W-:Y:S01]  /*4670*/  IADD3 R12, R7, -R10, RZ ;  /* 0x8000000a070c7210 */ /* 0x000fe20007ffe0ff */
[----:B------:R-:W-:Y:S02]  /*4680*/  IMAD R6, R13, R8, RZ ;  /* 0x000000080d067224 */ /* 0x000fe400078e02ff */
[----:B------:R-:W-:Y:S01]  /*4690*/  IMAD.WIDE.U32 R16, R11, UR4, R16 ;  /* 0x000000040b107c25 */ /* 0x000fe2000f8e0010 */
[----:B------:R-:W-:Y:S02]  /*46a0*/  IABS R4, R12 ;  /* 0x0000000c00047213 */ /* 0x000fe40000000000 */
[----:B------:R-:W-:Y:S01]  /*46b0*/  LOP3.LUT R12, R12, R9, RZ, 0x3c, !PT ;  /* 0x000000090c0c7212 */ /* 0x000fe200078e3cff */
[----:B------:R-:W-:-:S03]  /*46c0*/  IMAD.HI.U32 R6, R15, R6, R14 ;  /* 0x000000060f067227 */ /* 0x000fc600078e000e */
[----:B------:R-:W-:-:S03]  /*46d0*/  ISETP.GE.AND P1, PT, R12, RZ, PT ;  /* 0x000000ff0c00720c */ /* 0x000fc60003f26270 */
[----:B------:R-:W-:-:S05]  /*46e0*/  IMAD.HI.U32 R6, R6, R4, RZ ;  /* 0x0000000406067227 */ /* 0x000fca00078e00ff */
[----:B------:R-:W-:-:S05]  /*46f0*/  IADD3 R13, -R6, RZ, RZ ;  /* 0x000000ff060d7210 */ /* 0x000fca0007ffe1ff */
[----:B------:R-:W-:Y:S01]  /*4700*/  IMAD R13, R8, R13, R4 ;  /* 0x0000000d080d7224 */ /* 0x000fe200078e0204 */
[----:B------:R-:W-:-:S04]  /*4710*/  SHF.R.S32.HI R4, RZ, 0x1f, R11 ;  /* 0x0000001fff047819 */ /* 0x000fc8000001140b */
[----:B------:R-:W-:Y:S01]  /*4720*/  ISETP.GT.U32.AND P0, PT, R8, R13, PT ;  /* 0x0000000d0800720c */ /* 0x000fe20003f04070 */
[----:B------:R-:W-:-:S04]  /*4730*/  IMAD R4, R4, UR4, RZ ;  /* 0x0000000404047c24 */ /* 0x000fc8000f8e02ff */
[----:B------:R-:W-:Y:S01]  /*4740*/  IMAD R11, R11, UR5, R4 ;  /* 0x000000050b0b7c24 */ /* 0x000fe2000f8e0204 */
[----:B------:R-:W-:-:S03]  /*4750*/  ULDC.64 UR4, c[0x0][0x2a0] ;  /* 0x0000a80000047ab9 */ /* 0x000fc60000000a00 */
[----:B------:R-:W-:-:S04]  /*4760*/  IMAD.IADD R17, R17, 0x1, R11 ;  /* 0x0000000111117824 */ /* 0x000fc800078e020b */
[----:B------:R-:W-:Y:S01]  /*4770*/  @!P0 IMAD.IADD R13, R13, 0x1, -R8 ;  /* 0x000000010d0d8824 */ /* 0x000fe200078e0a08 */
[----:B------:R-:W-:Y:S02]  /*4780*/  @!P0 IADD3 R6, R6, 0x1, RZ ;  /* 0x0000000106068810 */ /* 0x000fe40007ffe0ff */
[----:B------:R-:W-:Y:S02]  /*4790*/  ISETP.NE.AND P0, PT, R9, RZ, PT ;  /* 0x000000ff0900720c */ /* 0x000fe40003f05270 */
[----:B------:R-:W-:-:S13]  /*47a0*/  ISETP.GE.U32.AND P2, PT, R13, R8, PT ;  /* 0x000000080d00720c */ /* 0x000fda0003f46070 */
[----:B------:R-:W-:-:S05]  /*47b0*/  @P2 VIADD R6, R6, 0x1 ;  /* 0x0000000106062836 */ /* 0x000fca0000000000 */
[----:B------:R-:W-:Y:S02]  /*47c0*/  @!P1 IADD3 R6, -R6, RZ, RZ ;  /* 0x000000ff06069210 */ /* 0x000fe40007ffe1ff */
[----:B------:R-:W-:-:S04]  /*47d0*/  @!P0 LOP3.LUT R6, RZ, R9, RZ, 0x33, !PT ;  /* 0x00000009ff068212 */ /* 0x000fc800078e33ff */
[----:B------:R-:W-:Y:S01]  /*47e0*/  SHF.R.S32.HI R4, RZ, 0x1f, R6 ;  /* 0x0000001fff047819 */ /* 0x000fe20000011406 */
[C---:B------:R-:W-:Y:S02]  /*47f0*/  IMAD R10, R6.reuse, R9, R10 ;  /* 0x00000009060a7224 */ /* 0x040fe400078e020a */
[----:B------:R-:W-:-:S03]  /*4800*/  IMAD.WIDE.U32 R16, R6, UR4, R16 ;  /* 0x0000000406107c25 */ /* 0x000fc6000f8e0010 */
[----:B------:R-:W-:Y:S01]  /*4810*/  IADD3 R10, R7, -R10, RZ ;  /* 0x8000000a070a7210 */ /* 0x000fe20007ffe0ff */
[----:B------:R-:W-:Y:S01]  /*4820*/  IMAD R9, R4, UR4, RZ ;  /* 0x0000000404097c24 */ /* 0x000fe2000f8e02ff */
[----:B------:R-:W-:Y:S02]  /*4830*/  F2FP.F16.F32.PACK_AB R4, R0, R3 ;  /* 0x000000030004723e */ /* 0x000fe400000000ff */
[----:B------:R-:W-:Y:S01]  /*4840*/  SHF.R.S32.HI R7, RZ, 0x1f, R10 ;  /* 0x0000001fff077819 */ /* 0x000fe2000001140a */
[----:B------:R-:W-:Y:S01]  /*4850*/  IMAD R9, R6, UR5, R9 ;  /* 0x0000000506097c24 */ /* 0x000fe2000f8e0209 */
[----:B------:R-:W-:-:S03]  /*4860*/  ULDC.64 UR4, c[0x0][0x298] ;  /* 0x0000a60000047ab9 */ /* 0x000fc60000000a00 */
[----:B------:R-:W-:Y:S02]  /*4870*/  IMAD R7, R7, UR4, RZ ;  /* 0x0000000407077c24 */ /* 0x000fe4000f8e02ff */
[----:B------:R-:W-:Y:S02]  /*4880*/  IMAD.IADD R17, R17, 0x1, R9 ;  /* 0x0000000111117824 */ /* 0x000fe400078e0209 */
[C---:B------:R-:W-:Y:S02]  /*4890*/  IMAD R7, R10.reuse, UR5, R7 ;  /* 0x000000050a077c24 */ /* 0x040fe4000f8e0207 */
[----:B------:R-:W-:Y:S01]  /*48a0*/  IMAD.WIDE.U32 R10, R10, UR4, R16 ;  /* 0x000000040a0a7c25 */ /* 0x000fe2000f8e0010 */
[----:B------:R-:W-:-:S04]  /*48b0*/  ULDC.64 UR4, c[0x0][0x280] ;  /* 0x0000a00000047ab9 */ /* 0x000fc80000000a00 */
[----:B------:R-:W-:Y:S02]  /*48c0*/  IADD3 R7, R11, R7, RZ ;  /* 0x000000070b077210 */ /* 0x000fe40007ffe0ff */
[----:B------:R-:W-:-:S04]  /*48d0*/  LEA R6, P0, R10, UR4, 0x1 ;  /* 0x000000040a067c11 */ /* 0x000fc8000f8008ff */
[----:B------:R-:W-:-:S05]  /*48e0*/  LEA.HI.X R7, R10, UR5, R7, 0x1, P0 ;  /* 0x000000050a077c11 */ /* 0x000fca00080f0c07 */
[----:B------:R-:W-:Y:S01]  /*48f0*/  STG.E.64 desc[UR8][R6.64], R4 ;  /* 0x0000000406007986 */ /* 0x000fe2000c101b08 */
[----:B------:R-:W-:Y:S05]  /*4900*/  EXIT ;  /* 0x000000000000794d */ /* 0x000fea0003800000 */
        .weak           $__internal_0_$__cuda_sm20_div_s64
        .type           $__internal_0_$__cuda_sm20_div_s64,@function
        .size           $__internal_0_$__cuda_sm20_div_s64,(.L_x_8312 - $__internal_0_$__cuda_sm20_div_s64)
$__internal_0_$__cuda_sm20_div_s64:
[----:B------:R-:W-:Y:S02]  /*4910*/  IADD3 R45, P0, RZ, -R26, RZ ;  /* 0x8000001aff2d7210 */ /* 0x000fe40007f1e0ff */
[----:B------:R-:W-:-:S03]  /*4920*/  ISETP.GE.AND P1, PT, R25, RZ, PT ;  /* 0x000000ff1900720c */ /* 0x000fc60003f26270 */
[----:B------:R-:W-:Y:S01]  /*4930*/  IMAD.X R20, RZ, RZ, ~R25, P0 ;  /* 0x000000ffff147224 */ /* 0x000fe200000e0e19 */
[----:B------:R-:W-:-:S04]  /*4940*/  SEL R44, R45, R26, !P1 ;  /* 0x0000001a2d2c7207 */ /* 0x000fc80004800000 */
[----:B------:R-:W-:-:S04]  /*4950*/  SEL R45, R20, R25, !P1 ;  /* 0x00000019142d7207 */ /* 0x000fc80004800000 */
[----:B------:R-:W0:Y:S08]  /*4960*/  I2F.U64.RP R20, R44 ;  /* 0x0000002c00147312 */ /* 0x000e300000309000 */
[----:B0-----:R-:W0:Y:S02]  /*4970*/  MUFU.RCP R22, R20 ;  /* 0x0000001400167308 */ /* 0x001e240000001000 */
[----:B0-----:R-:W-:-:S06]  /*4980*/  VIADD R22, R22, 0x1ffffffe ;  /* 0x1ffffffe16167836 */ /* 0x001fcc0000000000 */
[----:B------:R-:W0:Y:S02]  /*4990*/  F2I.U64.TRUNC R56, R22 ;  /* 0x0000001600387311 */ /* 0x000e24000020d800 */
[----:B0-----:R-:W-:-:S04]  /*49a0*/  IMAD.WIDE.U32 R54, R56, R44, RZ ;  /* 0x0000002c38367225 */ /* 0x001fc800078e00ff */
[C---:B------:R-:W-:Y:S01]  /*49b0*/  IMAD R21, R56.reuse, R45, R55 ;  /* 0x0000002d38157224 */ /* 0x040fe200078e0237 */
[----:B------:R-:W-:Y:S01]  /*49c0*/  IADD3 R23, P0, RZ, -R54, RZ ;  /* 0x80000036ff177210 */ /* 0x000fe20007f1e0ff */
[----:B------:R-:W-:Y:S02]  /*49d0*/  IMAD.MOV.U32 R55, RZ, RZ, R56 ;  /* 0x000000ffff377224 */ /* 0x000fe400078e0038 */
[----:B------:R-:W-:Y:S02]  /*49e0*/  IMAD R21, R57, R44, R21 ;  /* 0x0000002c39157224 */ /* 0x000fe400078e0215 */
[----:B------:R-:W-:-:S04]  /*49f0*/  IMAD.HI.U32 R54, R56, R23, RZ ;  /* 0x0000001738367227 */ /* 0x000fc800078e00ff */
[----:B------:R-:W-:-:S04]  /*4a00*/  IMAD.X R21, RZ, RZ, ~R21, P0 ;  /* 0x000000ffff157224 */ /* 0x000fc800000e0e15 */
[----:B------:R-:W-:-:S04]  /*4a10*/  IMAD.WIDE.U32 R54, P2, R56, R21, R54 ;  /* 0x0000001538367225 */ /* 0x000fc80007840036 */
[C---:B------:R-:W-:Y:S02]  /*4a20*/  IMAD R20, R57.reuse, R21, RZ ;  /* 0x0000001539147224 */ /* 0x040fe400078e02ff */
[----:B------:R-:W-:-:S04]  /*4a30*/  IMAD.HI.U32 R23, P1, R57, R23, R54 ;  /* 0x0000001739177227 */ /* 0x000fc80007820036 */
[----:B------:R-:W-:Y:S01]  /*4a40*/  IMAD.HI.U32 R21, R57, R21, RZ ;  /* 0x0000001539157227 */ /* 0x000fe200078e00ff */
[----:B------:R-:W-:-:S03]  /*4a50*/  IADD3 R55, P0, R20, R23, RZ ;  /* 0x0000001714377210 */ /* 0x000fc60007f1e0ff */
[----:B------:R-:W-:Y:S02]  /*4a60*/  IMAD.X R21, R21, 0x1, R57, P2 ;  /* 0x0000000115157824 */ /* 0x000fe400010e0639 */
[----:B------:R-:W-:-:S03]  /*4a70*/  IMAD.WIDE.U32 R56, R55, R44, RZ ;  /* 0x0000002c37387225 */ /* 0x000fc600078e00ff */
[----:B------:R-:W-:Y:S01]  /*4a80*/  IADD3.X R37, RZ, RZ, R21, P0, P1 ;  /* 0x000000ffff257210 */ /* 0x000fe200007e2415 */
[----:B------:R-:W-:Y:S01]  /*4a90*/  IMAD R22, R55, R45, R57 ;  /* 0x0000002d37167224 */ /* 0x000fe200078e0239 */
[----:B------:R-:W-:Y:S02]  /*4aa0*/  IADD3 R20, P0, RZ, -R56, RZ ;  /* 0x80000038ff147210 */ /* 0x000fe40007f1e0ff */
[----:B------:R-:W-:Y:S01]  /*4ab0*/  ISETP.GE.AND P1, PT, R19, RZ, PT ;  /* 0x000000ff1300720c */ /* 0x000fe20003f26270 */
[----:B------:R-:W-:Y:S02]  /*4ac0*/  IMAD R22, R37, R44, R22 ;  /* 0x0000002c25167224 */ /* 0x000fe400078e0216 */
[----:B------:R-:W-:-:S04]  /*4ad0*/  IMAD.HI.U32 R54, R55, R20, RZ ;  /* 0x0000001437367227 */ /* 0x000fc800078e00ff */
[----:B------:R-:W-:Y:S01]  /*4ae0*/  IMAD.X R22, RZ, RZ, ~R22, P0 ;  /* 0x000000ffff167224 */ /* 0x000fe200000e0e16 */
[----:B------:R-:W-:-:S03]  /*4af0*/  IADD3 R21, P0, RZ, -R28, RZ ;  /* 0x8000001cff157210 */ /* 0x000fc60007f1e0ff */
[----:B------:R-:W-:Y:S01]  /*4b00*/  IMAD.WIDE.U32 R54, P5, R55, R22, R54 ;  /* 0x0000001637367225 */ /* 0x000fe200078a0036 */
[----:B------:R-:W-:-:S03]  /*4b10*/  SEL R21, R21, R28, !P1 ;  /* 0x0000001c15157207 */ /* 0x000fc60004800000 */
[C---:B------:R-:W-:Y:S02]  /*4b20*/  IMAD R23, R37.reuse, R22, RZ ;  /* 0x0000001625177224 */ /* 0x040fe400078e02ff */
[----:B------:R-:W-:-:S04]  /*4b30*/  IMAD.HI.U32 R20, P4, R37, R20, R54 ;  /* 0x0000001425147227 */ /* 0x000fc80007880036 */
[----:B------:R-:W-:Y:S01]  /*4b40*/  IMAD.HI.U32 R22, R37, R22, RZ ;  /* 0x0000001625167227 */ /* 0x000fe200078e00ff */
[----:B------:R-:W-:Y:S02]  /*4b50*/  IADD3 R23, P2, R23, R20, RZ ;  /* 0x0000001417177210 */ /* 0x000fe40007f5e0ff */
[----:B------:R-:W-:Y:S01]  /*4b60*/  IADD3.X R20, RZ, ~R19, RZ, P0, !PT ;  /* 0x80000013ff147210 */ /* 0x000fe200007fe4ff */
[----:B------:R-:W-:Y:S02]  /*4b70*/  IMAD.X R37, R22, 0x1, R37, P5 ;  /* 0x0000000116257824 */ /* 0x000fe400028e0625 */
[----:B------:R-:W-:Y:S01]  /*4b80*/  IMAD.HI.U32 R54, R23, R21, RZ ;  /* 0x0000001517367227 */ /* 0x000fe200078e00ff */
[----:B------:R-:W-:Y:S02]  /*4b90*/  SEL R20, R20, R19, !P1 ;  /* 0x0000001314147207 */ /* 0x000fe40004800000 */
[----:B------:R-:W-:Y:S01]  /*4ba0*/  IADD3.X R37, RZ, RZ, R37, P2, P4 ;  /* 0x000000ffff257210 */ /* 0x000fe200017e8425 */
[----:B------:R-:W-:-:S02]  /*4bb0*/  IMAD.MOV.U32 R55, RZ, RZ, RZ ;  /* 0x000000ffff377224 */ /* 0x000fc400078e00ff */
[----:B------:R-:W-:-:S04]  /*4bc0*/  IMAD.WIDE.U32 R54, R23, R20, R54 ;  /* 0x0000001417367225 */ /* 0x000fc800078e0036 */
[C---:B------:R-:W-:Y:S02]  /*4bd0*/  IMAD R30, R37.reuse, R20, RZ ;  /* 0x00000014251e7224 */ /* 0x040fe400078e02ff */
[----:B------:R-:W-:-:S04]  /*4be0*/  IMAD.HI.U32 R23, P1, R37, R21, R54 ;  /* 0x0000001525177227 */ /* 0x000fc80007820036 */
[----:B------:R-:W-:Y:S01]  /*4bf0*/  IMAD.HI.U32 R22, R37, R20, RZ ;  /* 0x0000001425167227 */ /* 0x000fe200078e00ff */
[----:B------:R-:W-:-:S03]  /*4c00*/  IADD3 R30, P0, R30, R23, RZ ;  /* 0x000000171e1e7210 */ /* 0x000fc60007f1e0ff */
[----:B------:R-:W-:Y:S02]  /*4c10*/  IMAD.X R22, RZ, RZ, R22, P1 ;  /* 0x000000ffff167224 */ /* 0x000fe400008e0616 */
[----:B------:R-:W-:-:S04]  /*4c20*/  IMAD.WIDE.U32 R54, R30, R44, RZ ;  /* 0x0000002c1e367225 */ /* 0x000fc800078e00ff */
[----:B------:R-:W-:Y:S01]  /*4c30*/  IMAD.X R28, RZ, RZ, R22, P0 ;  /* 0x000000ffff1c7224 */ /* 0x000fe200000e0616 */
[----:B------:R-:W-:Y:S01]  /*4c40*/  IADD3 R21, P0, -R54, R21, RZ ;  /* 0x0000001536157210 */ /* 0x000fe20007f1e1ff */
[----:B------:R-:W-:-:S03]  /*4c50*/  IMAD R23, R30, R45, R55 ;  /* 0x0000002d1e177224 */ /* 0x000fc600078e0237 */
[CC--:B------:R-:W-:Y:S01]  /*4c60*/  ISETP.GE.U32.AND P2, PT, R21.reuse, R44.reuse, PT ;  /* 0x0000002c1500720c */ /* 0x0c0fe20003f46070 */
[-C--:B------:R-:W-:Y:S01]  /*4c70*/  IMAD R23, R28, R44.reuse, R23 ;  /* 0x0000002c1c177224 */ /* 0x080fe200078e0217 */
[----:B------:R-:W-:-:S04]  /*4c80*/  IADD3 R22, P1, R21, -R44, RZ ;  /* 0x8000002c15167210 */ /* 0x000fc80007f3e0ff */
[----:B------:R-:W-:Y:S02]  /*4c90*/  IADD3.X R20, ~R23, R20, RZ, P0, !PT ;  /* 0x0000001417147210 */ /* 0x000fe400007fe5ff */
[----:B------:R-:W-:Y:S02]  /*4ca0*/  IADD3 R23, P0, R30, 0x1, RZ ;  /* 0x000000011e177810 */ /* 0x000fe40007f1e0ff */
[----:B------:R-:W-:-:S04]  /*4cb0*/  ISETP.GE.U32.AND.EX P2, PT, R20, R45, PT, P2 ;  /* 0x0000002d1400720c */ /* 0x000fc80003f46120 */
[----:B------:R-:W-:Y:S01]  /*4cc0*/  SEL R22, R22, R21, P2 ;  /* 0x0000001516167207 */ /* 0x000fe20001000000 */
[----:B------:R-:W-:Y:S01]  /*4cd0*/  IMAD.X R21, R20, 0x1, ~R45, P1 ;  /* 0x0000000114157824 */ /* 0x000fe200008e0e2d */
[----:B------:R-:W-:Y:S01]  /*4ce0*/  SEL R30, R23, R30, P2 ;  /* 0x0000001e171e7207 */ /* 0x000fe20001000000 */
[----:B------:R-:W-:Y:S01]  /*4cf0*/  IMAD.X R23, RZ, RZ, R28, P0 ;  /* 0x000000ffff177224 */ /* 0x000fe200000e061c */
[----:B------:R-:W-:Y:S02]  /*4d00*/  ISETP.GE.U32.AND P0, PT, R22, R44, PT ;  /* 0x0000002c1600720c */ /* 0x000fe40003f06070 */
[----:B------:R-:W-:Y:S02]  /*4d10*/  SEL R21, R21, R20, P2 ;  /* 0x0000001415157207 */ /* 0x000fe40001000000 */
[----:B------:R-:W-:Y:S02]  /*4d20*/  SEL R23, R23, R28, P2 ;  /* 0x0000001c17177207 */ /* 0x000fe40001000000 */
[----:B------:R-:W-:-:S02]  /*4d30*/  IADD3 R37, P1, R30, 0x1, RZ ;  /* 0x000000011e257810 */ /* 0x000fc40007f3e0ff */
[----:B------:R-:W-:Y:S02]  /*4d40*/  ISETP.GE.U32.AND.EX P0, PT, R21, R45, PT, P0 ;  /* 0x0000002d1500720c */ /* 0x000fe40003f06100 */
[----:B------:R-:W-:Y:S01]  /*4d50*/  LOP3.LUT R21, R25, R19, RZ, 0x3c, !PT ;  /* 0x0000001319157212 */ /* 0x000fe200078e3cff */
[----:B------:R-:W-:Y:S01]  /*4d60*/  IMAD.X R20, RZ, RZ, R23, P1 ;  /* 0x000000ffff147224 */ /* 0x000fe200008e0617 */
[----:B------:R-:W-:Y:S02]  /*4d70*/  SEL R37, R37, R30, P0 ;  /* 0x0000001e25257207 */ /* 0x000fe40000000000 */
[----:B------:R-:W-:Y:S02]  /*4d80*/  ISETP.GE.AND P2, PT, R21, RZ, PT ;  /* 0x000000ff1500720c */ /* 0x000fe40003f46270 */
[----:B------:R-:W-:Y:S02]  /*4d90*/  SEL R23, R20, R23, P0 ;  /* 0x0000001714177207 */ /* 0x000fe40000000000 */
[----:B------:R-:W-:-:S02]  /*4da0*/  IADD3 R20, P1, RZ, -R37, RZ ;  /* 0x80000025ff147210 */ /* 0x000fc40007f3e0ff */
[----:B------:R-:W-:Y:S02]  /*4db0*/  ISETP.NE.U32.AND P0, PT, R26, RZ, PT ;  /* 0x000000ff1a00720c */ /* 0x000fe40003f05070 */
[-C--:B------:R-:W-:Y:S02]  /*4dc0*/  IADD3.X R22, RZ, ~R23.reuse, RZ, P1, !PT ;  /* 0x80000017ff167210 */ /* 0x080fe40000ffe4ff */
[----:B------:R-:W-:Y:S02]  /*4dd0*/  ISETP.NE.AND.EX P0, PT, R25, RZ, PT, P0 ;  /* 0x000000ff1900720c */ /* 0x000fe40003f05300 */
[----:B------:R-:W-:Y:S01]  /*4de0*/  SEL R22, R22, R23, !P2 ;  /* 0x0000001716167207 */ /* 0x000fe20005000000 */
[----:B------:R-:W-:Y:S01]  /*4df0*/  IMAD.MOV.U32 R23, RZ, RZ, 0x0 ;  /* 0x00000000ff177424 */ /* 0x000fe200078e00ff */
[----:B------:R-:W-:Y:S02]  /*4e00*/  SEL R20, R20, R37, !P2 ;  /* 0x0000002514147207 */ /* 0x000fe40005000000 */
[----:B------:R-:W-:Y:S01]  /*4e10*/  SEL R21, R22, 0xffffffff, P0 ;  /* 0xffffffff16157807 */ /* 0x000fe20000000000 */
[----:B------:R-:W-:Y:S01]  /*4e20*/  IMAD.MOV.U32 R22, RZ, RZ, R24 ;  /* 0x000000ffff167224 */ /* 0x000fe200078e0018 */
[----:B------:R-:W-:-:S03]  /*4e30*/  SEL R20, R20, 0xffffffff, P0 ;  /* 0xffffffff14147807 */ /* 0x000fc60000000000 */
[----:B------:R-:W-:Y:S05]  /*4e40*/  RET.REL.NODEC R22 `(_ZN5flash32flash_fwd_splitkv_combine_kernelI23Flash_fwd_kernel_traitsILi128ELi64ELi128ELi4ELb0ELb0EN7cutlass6half_tE19Flash_kernel_traitsILi128ELi64ELi128ELi4ES3_EELi4ELi7ELb0EEEvNS_16Flash_fwd_paramsE) ;  /* 0xffffffb0166c7950 */ /* 0x000fea0003c3ffff */
.L_x_45:
[----:B------:R-:W-:-:S00]  /*4e50*/  BRA `(.L_x_45) ;  /* 0xfffffffc00fc7947 */ /* 0x000fc0000383ffff */
[----:B------:R-:W-:-:S00]  /*4e60*/  NOP ;  /* 0x0000000000007918 */ /* 0x000fc00000000000 */
        /* <DEDUP_REMOVED lines=9> */
.L_x_8312:


//--------------------- .text._ZN5flash32flash_fwd_splitkv_combine_kernelI23Flash_fwd_kernel_traitsILi128ELi64ELi128ELi4ELb0ELb0EN7cutlass6half_tE19Flash_kernel_traitsILi128ELi64ELi128ELi4ES3_EELi4ELi6ELb0EEEvNS_16Flash_fwd_paramsE --------------------------
	.section	.text._ZN5flash32flash_fwd_splitkv_combine_kernelI23Flash_fwd_kernel_traitsILi128ELi64ELi128ELi4ELb0ELb0EN7cutlass6half_tE19Flash_kernel_traitsILi128ELi64ELi128ELi4ES3_EELi4ELi6ELb0EEEvNS_16Flash_fwd_paramsE,"ax",@progbits
	.align	128
        .global         _ZN5flash32flash_fwd_splitkv_combine_kernelI23Flash_fwd_kernel_traitsILi128ELi64ELi128ELi4ELb0ELb0EN7cutlass6half_tE19Flash_kernel_traitsILi128ELi64ELi128ELi4ES3_EELi4ELi6ELb0EEEvNS_16Flash_fwd_paramsE
        .type           _ZN5flash32flash_fwd_splitkv_combine_kernelI23Flash_fwd_kernel_traitsILi128ELi64ELi128ELi4ELb0ELb0EN7cutlass6half_tE19Flash_kernel_traitsILi128ELi64ELi128ELi4ES3_EELi4ELi6ELb0EEEvNS_16Flash_fwd_paramsE,@function
        .size           _ZN5flash32flash_fwd_splitkv_combine_kernelI23Flash_fwd_kernel_traitsILi128ELi64ELi128ELi4ELb0ELb0EN7cutlass6half_tE19Flash_kernel_traitsILi128ELi64ELi128ELi4ES3_EELi4ELi6ELb0EEEvNS_16Flash_fwd_paramsE,(.L_x_8313 - _ZN5flash32flash_fwd_splitkv_combine_kernelI23Flash_fwd_kernel_traitsILi128ELi64ELi128ELi4ELb0ELb0EN7cutlass6half_tE19Flash_kernel_traitsILi128ELi64ELi128ELi4ES3_EELi4ELi6ELb0EEEvNS_16Flash_fwd_paramsE)
        .other          _ZN5flash32flash_fwd_splitkv_combine_kernelI23Flash_fwd_kernel_traitsILi128ELi64ELi128ELi4ELb0ELb0EN7cutlass6half_tE19Flash_kernel_traitsILi128ELi64ELi128ELi4ES3_EELi4ELi6ELb0EEEvNS_16Flash_fwd_paramsE,@"STO_CUDA_ENTRY STV_DEFAULT"
_ZN5flash32flash_fwd_splitkv_combine_kernelI23Flash_fwd_kernel_traitsILi128ELi64ELi128ELi4ELb0ELb0EN7cutlass6half_tE19Flash_kernel_traitsILi128ELi64ELi128ELi4ES3_EELi4ELi6ELb0EEEvNS_16Flash_fwd_paramsE:
.text._ZN5flash32flash_fwd_splitkv_combine_kernelI23Flash_fwd_kernel_traitsILi128ELi64ELi128ELi4ELb0ELb0EN7cutlass6half_tE19Flash_kernel_traitsILi128ELi64ELi128ELi4ES3_EELi4ELi6ELb0EEEvNS_16Flash_fwd_paramsE:
        /* <DEDUP_REMOVED lines=23> */
[----:B------:R-:W-:Y:S05]  /*0170*/  CALL.REL.NOINC `($__internal_1_$__cuda_sm20_div_s64) ;  /* 0x0000004400007944 */ /* 0x000fea0003c00000 */
[----:B------:R-:W-:Y:S05]  /*0180*/  BRA `(.L_x_47) ;  /* 0x00000000004c7947 */ /* 0x000fea0003800000 */
.L_x_46:
        /* <DEDUP_REMOVED lines=19> */
.L_x_47:
        /* <DEDUP_REMOVED lines=12> */
[----:B------:R-:W-:Y:S05]  /*0380*/  CALL.REL.NOINC `($__internal_1_$__cuda_sm20_div_s64) ;  /* 0x00000040007c7944 */ /* 0x000fea0003c00000 */
[----:B------:R-:W-:Y:S02]  /*0390*/  MOV R8, R22 ;  /* 0x0000001600087202 */ /* 0x000fe40000000f00 */
[----:B------:R-:W-:Y:S01]  /*03a0*/  MOV R9, R23 ;  /* 0x0000001700097202 */ /* 0x000fe20000000f00 */
[----:B------:R-:W-:Y:S05]  /*03b0*/  BRA `(.L_x_50) ;  /* 0x00000000004c7947 */ /* 0x000fea0003800000 */
.L_x_49:
        /* <DEDUP_REMOVED lines=19> */
.L_x_50:
[----:B------:R-:W-:Y:S05]  /*04f0*/  BSYNC B0 ;  /* 0x0000000000007941 */ /* 0x000fea0003800000 */
.L_x_48:
[----:B------:R-:W0:Y:S01]  /*0500*/  LDC R4, c[0x0][0x2c4] ;  /* 0x0000b100ff047b82 */ /* 0x000e220000000800 */
[----:B------:R-:W-:Y:S01]  /*0510*/  IMAD.MOV.U32 R14, RZ, RZ, RZ ;  /* 0x000000ffff0e7224 */ /* 0x000fe200078e00ff */
[----:B------:R-:W-:Y:S01]  /*0520*/  BSSY B0, `(.L_x_51) ;  /* 0x000003b000007945 */ /* 0x000fe20003800000 */
[----:B0-----:R-:W-:Y:S01]  /*0530*/  IABS R11, R4 ;  /* 0x00000004000b7213 */ /* 0x001fe20000000000 */
[----:B------:R-:W-:-:S03]  /*0540*/  VIADD R6, R4, 0xffffffff ;  /* 0xffffffff04067836 */ /* 0x000fc60000000000 */
[----:B------:R-:W0:Y:S01]  /*0550*/  I2F.RP R13, R11 ;  /* 0x0000000b000d7306 */ /* 0x000e220000209400 */
[----:B------:R-:W-:-:S05]  /*0560*/  IMAD.IADD R2, R6, 0x1, R11 ;  /* 0x0000000106027824 */ /* 0x000fca00078e020b */
[----:B------:R-:W-:Y:S02]  /*0570*/  IABS R3, R2 ;  /* 0x0000000200037213 */ /* 0x000fe40000000000 */
[----:B0-----:R-:W0:Y:S02]  /*0580*/  MUFU.RCP R15, R13 ;  /* 0x0000000d000f7308 */ /* 0x001e240000001000 */
[----:B0-----:R-:W-:-:S06]  /*0590*/  VIADD R15, R15, 0xffffffe ;  /* 0x0ffffffe0f0f7836 */ /* 0x001fcc0000000000 */
[----:B------:R-:W0:Y:S02]  /*05a0*/  F2I.FTZ.U32.TRUNC.NTZ R15, R15 ;  /* 0x0000000f000f7305 */ /* 0x000e24000021f000 */
[----:B0-----:R-:W-:-:S04]  /*05b0*/  IMAD.MOV R10, RZ, RZ, -R15 ;  /* 0x000000ffff0a7224 */ /* 0x001fc800078e0a0f */
[----:B------:R-:W-:-:S04]  /*05c0*/  IMAD R7, R10, R11, RZ ;  /* 0x0000000b0a077224 */ /* 0x000fc800078e02ff */
[----:B------:R-:W-:-:S06]  /*05d0*/  IMAD.HI.U32 R14, R15, R7, R14 ;  /* 0x000000070f0e7227 */ /* 0x000fcc00078e000e */
[----:B------:R-:W-:-:S04]  /*05e0*/  IMAD.HI.U32 R7, R14, R3, RZ ;  /* 0x000000030e077227 */ /* 0x000fc800078e00ff */
[----:B------:R-:W-:-:S04]  /*05f0*/  IMAD.MOV R10, RZ, RZ, -R7 ;  /* 0x000000ffff0a7224 */ /* 0x000fc800078e0a07 */
[----:B------:R-:W-:Y:S01]  /*0600*/  IMAD R10, R11, R10, R3 ;  /* 0x0000000a0b0a7224 */ /* 0x000fe200078e0203 */
[----:B------:R-:W-:-:S04]  /*0610*/  LOP3.LUT R3, R2, R11, RZ, 0x3c, !PT ;  /* 0x0000000b02037212 */ /* 0x000fc800078e3cff */
[----:B------:R-:W-:Y:S02]  /*0620*/  ISETP.GT.U32.AND P1, PT, R11, R10, PT ;  /* 0x0000000a0b00720c */ /* 0x000fe40003f24070 */
[----:B------:R-:W-:-:S11]  /*0630*/  ISETP.GE.AND P0, PT, R3, RZ, PT ;  /* 0x000000ff0300720c */ /* 0x000fd60003f06270 */
[----:B------:R-:W-:Y:S02]  /*0640*/  @!P1 IMAD.IADD R10, R10, 0x1, -R11 ;  /* 0x000000010a0a9824 */ /* 0x000fe400078e0a0b */
[----:B------:R-:W-:Y:S01]  /*0650*/  @!P1 VIADD R7, R7, 0x1 ;  /* 0x0000000107079836 */ /* 0x000fe20000000000 */
[----:B------:R-:W-:Y:S02]  /*0660*/  ISETP.NE.AND P1, PT, R4, RZ, PT ;  /* 0x000000ff0400720c */ /* 0x000fe40003f25270 */
[----:B------:R-:W-:-:S13]  /*0670*/  ISETP.GE.U32.AND P2, PT, R10, R11, PT ;  /* 0x0000000b0a00720c */ /* 0x000fda0003f46070 */
[----:B------:R-:W-:-:S04]  /*0680*/  @P2 VIADD R7, R7, 0x1 ;  /* 0x0000000107072836 */ /* 0x000fc80000000000 */
[----:B------:R-:W-:Y:S01]  /*0690*/  @!P0 IMAD.MOV R7, RZ, RZ, -R7 ;  /* 0x000000ffff078224 */ /* 0x000fe200078e0a07 */
[----:B------:R-:W-:-:S04]  /*06a0*/  @!P1 LOP3.LUT R7, RZ, R11, RZ, 0x33, !PT ;  /* 0x0000000bff079212 */ /* 0x000fc800078e33ff */
[----:B------:R-:W-:Y:S02]  /*06b0*/  ISETP.LT.U32.AND P0, PT, R28, R7, PT ;  /* 0x000000071c00720c */ /* 0x000fe40003f01070 */
[----:B------:R-:W-:-:S04]  /*06c0*/  SHF.R.S32.HI R16, RZ, 0x1f, R7 ;  /* 0x0000001fff107819 */ /* 0x000fc80000011407 */
        /* <DEDUP_REMOVED lines=13> */
.L_x_52:
        /* <DEDUP_REMOVED lines=19> */
.L_x_53:
[----:B------:R-:W-:Y:S05]  /*08d0*/  BSYNC B0 ;  /* 0x0000000000007941 */ /* 0x000fea0003800000 */
.L_x_51:
[----:B------:R-:W0:Y:S01]  /*08e0*/  LDC R7, c[0x0][0x2c4] ;  /* 0x0000b100ff077b82 */ /* 0x000e220000000800 */
[----:B------:R-:W-:Y:S01]  /*08f0*/  ULDC UR5, c[0x0][0x270] ;  /* 0x00009c0000057ab9 */ /* 0x000fe20000000800 */
[----:B------:R-:W-:Y:S01]  /*0900*/  BSSY B0, `(.L_x_54) ;  /* 0x000005d000007945 */ /* 0x000fe20003800000 */
[----:B------:R-:W-:Y:S01]  /*0910*/  UIADD3 UR4, UR5, -0x1, URZ ;  /* 0xffffffff05047890 */ /* 0x000fe2000fffe03f */
[----:B0-----:R-:W-:Y:S02]  /*0920*/  IABS R10, R7 ;  /* 0x00000007000a7213 */ /* 0x001fe40000000000 */
[----:B------:R-:W-:Y:S02]  /*0930*/  ISETP.GT.AND P3, PT, R7, RZ, PT ;  /* 0x000000ff0700720c */ /* 0x000fe40003f64270 */
[----:B------:R-:W0:Y:S08]  /*0940*/  I2F.RP R13, R10 ;  /* 0x0000000a000d7306 */ /* 0x000e300000209400 */
[----:B0-----:R-:W0:Y:S02]  /*0950*/  MUFU.RCP R14, R13 ;  /* 0x0000000d000e7308 */ /* 0x001e240000001000 */
[----:B0-----:R-:W-:-:S06]  /*0960*/  VIADD R14, R14, 0xffffffe ;  /* 0x0ffffffe0e0e7836 */ /* 0x001fcc0000000000 */
[----:B------:R-:W0:Y:S02]  /*0970*/  F2I.FTZ.U32.TRUNC.NTZ R15, R14 ;  /* 0x0000000e000f7305 */ /* 0x000e24000021f000 */
[--C-:B0-----:R-:W-:Y:S02]  /*0980*/  IMAD.MOV R3, RZ, RZ, -R15.reuse ;  /* 0x000000ffff037224 */ /* 0x101fe400078e0a0f */
[----:B------:R-:W-:Y:S02]  /*0990*/  IMAD.MOV.U32 R14, RZ, RZ, RZ ;  /* 0x000000ffff0e7224 */ /* 0x000fe400078e00ff */
[----:B------:R-:W-:Y:S01]  /*09a0*/  IMAD R4, R3, R10, RZ ;  /* 0x0000000a03047224 */ /* 0x000fe200078e02ff */
[----:B------:R-:W-:Y:S02]  /*09b0*/  IABS R3, R2 ;  /* 0x0000000200037213 */ /* 0x000fe40000000000 */
[----:B------:R-:W-:Y:S01]  /*09c0*/  LOP3.LUT R2, R2, R7, RZ, 0x3c, !PT ;  /* 0x0000000702027212 */ /* 0x000fe200078e3cff */
[----:B------:R-:W-:-:S03]  /*09d0*/  IMAD.HI.U32 R4, R15, R4, R14 ;  /* 0x000000040f047227 */ /* 0x000fc600078e000e */
[----:B------:R-:W-:Y:S01]  /*09e0*/  ISETP.GE.AND P1, PT, R2, RZ, PT ;  /* 0x000000ff0200720c */ /* 0x000fe20003f26270 */
[----:B------:R-:W-:Y:S01]  /*09f0*/  IMAD.MOV.U32 R11, RZ, RZ, R3 ;  /* 0x000000ffff0b7224 */ /* 0x000fe200078e0003 */
[----:B------:R-:W-:-:S03]  /*0a00*/  SHF.R.S32.HI R2, RZ, 0x1f, R7 ;  /* 0x0000001fff027819 */ /* 0x000fc60000011407 */
[----:B------:R-:W-:-:S04]  /*0a10*/  IMAD.HI.U32 R4, R4, R11, RZ ;  /* 0x0000000b04047227 */ /* 0x000fc800078e00ff */
[----:B------:R-:W-:-:S04]  /*0a20*/  IMAD.MOV R3, RZ, RZ, -R4 ;  /* 0x000000ffff037224 */ /* 0x000fc800078e0a04 */
[----:B------:R-:W-:-:S05]  /*0a30*/  IMAD R3, R10, R3, R11 ;  /* 0x000000030a037224 */ /* 0x000fca00078e020b */
[----:B------:R-:W-:-:S13]  /*0a40*/  ISETP.GT.U32.AND P2, PT, R10, R3, PT ;  /* 0x000000030a00720c */ /* 0x000fda0003f44070 */
[----:B------:R-:W-:Y:S02]  /*0a50*/  @!P2 IMAD.IADD R3, R3, 0x1, -R10 ;  /* 0x000000010303a824 */ /* 0x000fe400078e0a0a */
[----:B------:R-:W-:Y:S01]  /*0a60*/  @!P2 VIADD R4, R4, 0x1 ;  /* 0x000000010404a836 */ /* 0x000fe20000000000 */
[----:B------:R-:W-:Y:S02]  /*0a70*/  ISETP.NE.AND P2, PT, R7, RZ, PT ;  /* 0x000000ff0700720c */ /* 0x000fe40003f45270 */
[----:B------:R-:W-:Y:S02]  /*0a80*/  ISETP.GE.U32.AND P0, PT, R3, R10, PT ;  /* 0x0000000a0300720c */ /* 0x000fe40003f06070 */
[----:B------:R-:W-:Y:S02]  /*0a90*/  LEA.HI.SX32 R3, R7, 0x1, 0x1 ;  /* 0x0000000107037811 */ /* 0x000fe400078f0aff */
[----:B------:R-:W-:-:S09]  /*0aa0*/  @!P3 IADD3 R3, R2, RZ, RZ ;  /* 0x000000ff0203b210 */ /* 0x000fd20007ffe0ff */
[----:B------:R-:W-:-:S04]  /*0ab0*/  @P0 VIADD R4, R4, 0x1 ;  /* 0x0000000104040836 */ /* 0x000fc80000000000 */
[----:B------:R-:W-:Y:S01]  /*0ac0*/  @!P1 IMAD.MOV R4, RZ, RZ, -R4 ;  /* 0x000000ffff049224 */ /* 0x000fe200078e0a04 */
[----:B------:R-:W-:-:S05]  /*0ad0*/  @!P2 LOP3.LUT R4, RZ, R7, RZ, 0x33, !PT ;  /* 0x00000007ff04a212 */ /* 0x000fca00078e33ff */
[----:B------:R-:W-:-:S05]  /*0ae0*/  IMAD R3, R3, R4, RZ ;  /* 0x0000000403037224 */ /* 0x000fca00078e02ff */
[-C--:B------:R-:W-:Y:S02]  /*0af0*/  IABS R13, R3.reuse ;  /* 0x00000003000d7213 */ /* 0x080fe40000000000 */
[----:B------:R-:W-:Y:S02]  /*0b00*/  IABS R2, R3 ;  /* 0x0000000300027213 */ /* 0x000fe40000000000 */
[----:B------:R-:W0:Y:S01]  /*0b10*/  I2F.RP R18, R13 ;  /* 0x0000000d00127306 */ /* 0x000e220000209400 */
[----:B------:R-:W-:Y:S02]  /*0b20*/  VIADD R4, R13, UR4 ;  /* 0x000000040d047c36 */ /* 0x000fe40008000000 */
[----:B------:R-:W-:-:S05]  /*0b30*/  IMAD.MOV R2, RZ, RZ, -R2 ;  /* 0x000000ffff027224 */ /* 0x000fca00078e0a02 */
[----:B0-----:R-:W0:Y:S02]  /*0b40*/  MUFU.RCP R14, R18 ;  /* 0x00000012000e7308 */ /* 0x001e240000001000 */
[----:B0-----:R-:W-:-:S06]  /*0b50*/  VIADD R14, R14, 0xffffffe ;  /* 0x0ffffffe0e0e7836 */ /* 0x001fcc0000000000 */
[----:B------:R-:W0:Y:S02]  /*0b60*/  F2I.FTZ.U32.TRUNC.NTZ R15, R14 ;  /* 0x0000000e000f7305 */ /* 0x000e24000021f000 */
[----:B0-----:R-:W-:Y:S02]  /*0b70*/  IMAD.MOV R10, RZ, RZ, -R15 ;  /* 0x000000ffff0a7224 */ /* 0x001fe400078e0a0f */
[----:B------:R-:W-:Y:S02]  /*0b80*/  IMAD.MOV.U32 R14, RZ, RZ, RZ ;  /* 0x000000ffff0e7224 */ /* 0x000fe400078e00ff */
[----:B------:R-:W-:Y:S01]  /*0b90*/  IMAD R11, R10, R13, RZ ;  /* 0x0000000d0a0b7224 */ /* 0x000fe200078e02ff */
[----:B------:R-:W-:-:S03]  /*0ba0*/  IABS R10, R4 ;  /* 0x00000004000a7213 */ /* 0x000fc60000000000 */
[----:B------:R-:W-:-:S06]  /*0bb0*/  IMAD.HI.U32 R11, R15, R11, R14 ;  /* 0x0000000b0f0b7227 */ /* 0x000fcc00078e000e */
[----:B------:R-:W-:-:S04]  /*0bc0*/  IMAD.HI.U32 R15, R11, R10, RZ ;  /* 0x0000000a0b0f7227 */ /* 0x000fc800078e00ff */
[----:B------:R-:W-:-:S05]  /*0bd0*/  IMAD R2, R15, R2, R10 ;  /* 0x000000020f027224 */ /* 0x000fca00078e020a */
[----:B------:R-:W-:-:S13]  /*0be0*/  ISETP.GT.U32.AND P1, PT, R13, R2, PT ;  /* 0x000000020d00720c */ /* 0x000fda0003f24070 */
[-C--:B------:R-:W-:Y:S01]  /*0bf0*/  @!P1 IADD3 R2, R2, -R13.reuse, RZ ;  /* 0x8000000d02029210 */ /* 0x080fe20007ffe0ff */
[----:B------:R-:W-:Y:S01]  /*0c00*/  @!P1 VIADD R15, R15, 0x1 ;  /* 0x000000010f0f9836 */ /* 0x000fe20000000000 */
[----:B------:R-:W-:Y:S02]  /*0c10*/  ISETP.NE.AND P1, PT, R3, RZ, PT ;  /* 0x000000ff0300720c */ /* 0x000fe40003f25270 */
[-C--:B------:R-:W-:Y:S02]  /*0c20*/  ISETP.GE.U32.AND P2, PT, R2, R13.reuse, PT ;  /* 0x0000000d0200720c */ /* 0x080fe40003f46070 */
[----:B------:R-:W-:-:S04]  /*0c30*/  LOP3.LUT R2, R4, R13, RZ, 0x3c, !PT ;  /* 0x0000000d04027212 */ /* 0x000fc800078e3cff */
[----:B------:R-:W-:-:S07]  /*0c40*/  ISETP.GE.AND P0, PT, R2, RZ, PT ;  /* 0x000000ff0200720c */ /* 0x000fce0003f06270 */
[----:B------:R-:W-:-:S06]  /*0c50*/  @P2 VIADD R15, R15, 0x1 ;  /* 0x000000010f0f2836 */ /* 0x000fcc0000000000 */
        /* <DEDUP_REMOVED lines=8> */
[----:B------:R-:W-:Y:S01]  /*0ce0*/  ISETP.NE.U32.AND P1, PT, R2, RZ, PT ;  /* 0x000000ff0200720c */ /* 0x000fe20003f25070 */
[----:B------:R-:W-:-:S12]  /*0cf0*/  IMAD R2, R7, UR5, RZ ;  /* 0x0000000507027c24 */ /* 0x000fd8000f8e02ff */
[----:B------:R-:W-:Y:S05]  /*0d00*/  @!P1 BRA `(.L_x_55) ;  /* 0x0000000000249947 */ /* 0x000fea0003800000 */
[----:B------:R-:W-:Y:S01]  /*0d10*/  IMAD.MOV.U32 R24, RZ, RZ, R22 ;  /* 0x000000ffff187224 */ /* 0x000fe200078e0016 */
[----:B------:R-:W-:Y:S01]  /*0d20*/  MOV R28, R15 ;  /* 0x0000000f001c7202 */ /* 0x000fe20000000f00 */
[----:B------:R-:W-:Y:S01]  /*0d30*/  IMAD.MOV.U32 R19, RZ, RZ, R23 ;  /* 0x000000ffff137224 */ /* 0x000fe200078e0017 */
[----:B------:R-:W-:Y:S02]  /*0d40*/  MOV R25, R14 ;  /* 0x0000000e00197202 */ /* 0x000fe40000000f00 */
[----:B------:R-:W-:Y:S02]  /*0d50*/  MOV R26, 0xd70 ;  /* 0x00000d70001a7802 */ /* 0x000fe40000000f00 */
[----:B------:R-:W-:Y:S05]  /*0d60*/  CALL.REL.NOINC `($__internal_1_$__cuda_sm20_div_s64) ;  /* 0x0000003800047944 */ /* 0x000fea0003c00000 */
[----:B------:R-:W-:Y:S02]  /*0d70*/  MOV R38, R22 ;  /* 0x0000001600267202 */ /* 0x000fe40000000f00 */
[----:B------:R-:W-:Y:S01]  /*0d80*/  MOV R39, R23 ;  /* 0x0000001700277202 */ /* 0x000fe20000000f00 */
[----:B------:R-:W-:Y:S05]  /*0d90*/  BRA `(.L_x_56) ;  /* 0x00000000004c7947 */ /* 0x000fea0003800000 */
.L_x_55:
        /* <DEDUP_REMOVED lines=19> */
.L_x_56:
[----:B------:R-:W-:Y:S05]  /*0ed0*/  BSYNC B0 ;  /* 0x0000000000007941 */ /* 0x000fea0003800000 */
.L_x_54:
[-C--:B------:R-:W-:Y:S01]  /*0ee0*/  IABS R7, R2.reuse ;  /* 0x0000000200077213 */ /* 0x080fe20000000000 */
[----:B------:R-:W-:Y:S01]  /*0ef0*/  BSSY B0, `(.L_x_57) ;  /* 0x000003b000007945 */ /* 0x000fe20003800000 */
[----:B------:R-:W-:Y:S02]  /*0f00*/  IABS R10, R2 ;  /* 0x00000002000a7213 */ /* 0x000fe40000000000 */
[----:B------:R-:W0:Y:S01]  /*0f10*/  I2F.RP R20, R7 ;  /* 0x0000000700147306 */ /* 0x000e220000209400 */
[----:B------:R-:W-:Y:S02]  /*0f20*/  IMAD.IADD R6, R6, 0x1, R7 ;  /* 0x0000000106067824 */ /* 0x000fe400078e0207 */
[----:B------:R-:W-:-:S03]  /*0f30*/  IMAD.MOV R10, RZ, RZ, -R10 ;  /* 0x000000ffff0a7224 */ /* 0x000fc600078e0a0a */
[----:B------:R-:W-:Y:S02]  /*0f40*/  IABS R11, R6 ;  /* 0x00000006000b7213 */ /* 0x000fe40000000000 */
[----:B0-----:R-:W0:Y:S02]  /*0f50*/  MUFU.RCP R19, R20 ;  /* 0x0000001400137308 */ /* 0x001e240000001000 */
[----:B0-----:R-:W-:-:S06]  /*0f60*/  VIADD R19, R19, 0xffffffe ;  /* 0x0ffffffe13137836 */ /* 0x001fcc0000000000 */
[----:B------:R-:W0:Y:S02]  /*0f70*/  F2I.FTZ.U32.TRUNC.NTZ R19, R19 ;  /* 0x0000001300137305 */ /* 0x000e24000021f000 */
[----:B0-----:R-:W-:-:S04]  /*0f80*/  IMAD.MOV R18, RZ, RZ, -R19 ;  /* 0x000000ffff127224 */ /* 0x001fc800078e0a13 */
[----:B------:R-:W-:Y:S02]  /*0f90*/  IMAD R13, R18, R7, RZ ;  /* 0x00000007120d7224 */ /* 0x000fe400078e02ff */
[----:B------:R-:W-:-:S04]  /*0fa0*/  IMAD.MOV.U32 R18, RZ, RZ, RZ ;  /* 0x000000ffff127224 */ /* 0x000fc800078e00ff */
[----:B------:R-:W-:-:S06]  /*0fb0*/  IMAD.HI.U32 R13, R19, R13, R18 ;  /* 0x0000000d130d7227 */ /* 0x000fcc00078e0012 */
[----:B------:R-:W-:-:S04]  /*0fc0*/  IMAD.HI.U32 R13, R13, R11, RZ ;  /* 0x0000000b0d0d7227 */ /* 0x000fc800078e00ff */
[----:B------:R-:W-:-:S05]  /*0fd0*/  IMAD R10, R13, R10, R11 ;  /* 0x0000000a0d0a7224 */ /* 0x000fca00078e020b */
[----:B------:R-:W-:-:S13]  /*0fe0*/  ISETP.GT.U32.AND P1, PT, R7, R10, PT ;  /* 0x0000000a0700720c */ /* 0x000fda0003f24070 */
[----:B------:R-:W-:Y:S02]  /*0ff0*/  @!P1 IMAD.IADD R10, R10, 0x1, -R7 ;  /* 0x000000010a0a9824 */ /* 0x000fe400078e0a07 */
        /* <DEDUP_REMOVED lines=23> */
.L_x_58:
        /* <DEDUP_REMOVED lines=19> */
.L_x_59:
[----:B------:R-:W-:Y:S05]  /*12a0*/  BSYNC B0 ;  /* 0x0000000000007941 */ /* 0x000fea0003800000 */
.L_x_57:
[----:B------:R-:W0:Y:S01]  /*12b0*/  S2R R10, SR_TID.X ;  /* 0x00000000000a7919 */ /* 0x000e220000002100 */
[----:B------:R-:W-:Y:S01]  /*12c0*/  IADD3 R9, P0, R12, -UR7, RZ ;  /* 0x800000070c097c10 */ /* 0x000fe2000ff1e0ff */
[----:B------:R-:W-:Y:S01]  /*12d0*/  ULDC UR5, c[0x0][0x3c4] ;  /* 0x0000f10000057ab9 */ /* 0x000fe20000000800 */
[----:B------:R-:W-:Y:S02]  /*12e0*/  ULDC.64 UR8, c[0x0][0x208] ;  /* 0x0000820000087ab9 */ /* 0x000fe40000000a00 */
[----:B------:R-:W-:Y:S02]  /*12f0*/  IADD3.X R8, R5, ~UR6, RZ, P0, !PT ;  /* 0x8000000605087c10 */ /* 0x000fe400087fe4ff */
[----:B0-----:R-:W-:-:S04]  /*1300*/  SHF.R.S32.HI R29, RZ, 0x1f, R10 ;  /* 0x0000001fff1d7819 */ /* 0x001fc8000001140a */
[----:B------:R-:W-:-:S04]  /*1310*/  LEA.HI R7, R29, R10, RZ, 0x2 ;  /* 0x0000000a1d077211 */ /* 0x000fc800078f10ff */
[----:B------:R-:W-:Y:S02]  /*1320*/  LOP3.LUT R19, R7, 0xfffffffc, RZ, 0xc0, !PT ;  /* 0xfffffffc07137812 */ /* 0x000fe400078ec0ff */
[----:B------:R-:W-:-:S03]  /*1330*/  SHF.R.S32.HI R7, RZ, 0x2, R7 ;  /* 0x00000002ff077819 */ /* 0x000fc60000011407 */
[----:B------:R-:W-:Y:S02]  /*1340*/  IMAD.IADD R20, R10, 0x1, -R19 ;  /* 0x000000010a147824 */ /* 0x000fe400078e0a13 */
[----:B------:R-:W-:-:S03]  /*1350*/  VIADD R25, R7, 0x20 ;  /* 0x0000002007197836 */ /* 0x000fc60000000000 */
[----:B------:R-:W-:Y:S02]  /*1360*/  ISETP.GT.U32.AND P2, PT, R9, R20, PT ;  /* 0x000000140900720c */ /* 0x000fe40003f44070 */
[----:B------:R-:W-:Y:S02]  /*1370*/  SHF.R.S32.HI R21, RZ, 0x1f, R20 ;  /* 0x0000001fff157819 */ /* 0x000fe40000011414 */
[----:B------:R-:W-:Y:S02]  /*1380*/  IADD3 R30, P0, R20, UR7, RZ ;  /* 0x00000007141e7c10 */ /* 0x000fe4000ff1e0ff */
[----:B------:R-:W-:Y:S02]  /*1390*/  ISETP.GT.AND.EX P2, PT, R8, R21, PT, P2 ;  /* 0x000000150800720c */ /* 0x000fe40003f44320 */
[----:B------:R-:W-:Y:S02]  /*13a0*/  IADD3.X R31, R21, UR6, RZ, P0, !PT ;  /* 0x00000006151f7c10 */ /* 0x000fe400087fe4ff */
[----:B------:R-:W-:-:S02]  /*13b0*/  ISETP.GE.OR P3, PT, R7, UR5, !P2 ;  /* 0x0000000507007c0c */ /* 0x000fc4000d766670 */
[----:B------:R-:W-:-:S11]  /*13c0*/  ISETP.GE.OR P2, PT, R25, UR5, !P2 ;  /* 0x0000000519007c0c */ /* 0x000fd6000d746670 */
[----:B------:R-:W0:Y:S01]  /*13d0*/  @!P3 LDC.64 R18, c[0x0][0x2b8] ;  /* 0x0000ae00ff12bb82 */ /* 0x000e220000000a00 */
[----:B------:R-:W-:Y:S02]  /*13e0*/  @!P3 SHF.R.S32.HI R33, RZ, 0x1f, R7 ;  /* 0x0000001fff21b819 */ /* 0x000fe40000011407 */
[----:B------:R-:W-:-:S03]  /*13f0*/  @!P2 SHF.R.S32.HI R21, RZ, 0x1f, R25 ;  /* 0x0000001fff15a819 */ /* 0x000fc60000011419 */
[-C--:B------:R-:W-:Y:S02]  /*1400*/  @!P3 IMAD R26, R33, R12.reuse, RZ ;  /* 0x0000000c211ab224 */ /* 0x080fe400078e02ff */
[----:B------:R-:W1:Y:S01]  /*1410*/  @!P2 LDC.64 R8, c[0x0][0x2b8] ;  /* 0x0000ae00ff08ab82 */ /* 0x000e620000000a00 */
[----:B------:R-:W-:Y:S02]  /*1420*/  @!P2 IMAD R24, R21, R12, RZ ;  /* 0x0000000c1518a224 */ /* 0x000fe400078e02ff */
[----:B------:R-:W-:-:S04]  /*1430*/  @!P3 IMAD.WIDE.U32 R32, R12, R7, R30 ;  /* 0x000000070c20b225 */ /* 0x000fc800078e001e */
[----:B------:R-:W-:Y:S02]  /*1440*/  @!P3 IMAD R21, R7, R5, R26 ;  /* 0x000000050715b224 */ /* 0x000fe400078e021a */
[----:B------:R-:W-:-:S04]  /*1450*/  @!P2 IMAD.WIDE.U32 R30, R12, R25, R30 ;  /* 0x000000190c1ea225 */ /* 0x000fc800078e001e */
[----:B------:R-:W-:Y:S02]  /*1460*/  @!P2 IMAD R24, R25, R5, R24 ;  /* 0x000000051918a224 */ /* 0x000fe400078e0218 */
[----:B------:R-:W-:Y:S01]  /*1470*/  @!P3 IMAD.IADD R21, R33, 0x1, R21 ;  /* 0x000000012115b824 */ /* 0x000fe200078e0215 */
[----:B0-----:R-:W-:Y:S01]  /*1480*/  @!P3 LEA R18, P1, R32, R18, 0x2 ;  /* 0x000000122012b211 */ /* 0x001fe200078210ff */
[----:B------:R-:W-:-:S03]  /*1490*/  @!P2 IMAD.IADD R24, R31, 0x1, R24 ;  /* 0x000000011f18a824 */ /* 0x000fc600078e0218 */
[----:B------:R-:W-:Y:S01]  /*14a0*/  @!P3 LEA.HI.X R19, R32, R19, R21, 0x2, P1 ;  /* 0x000000132013b211 */ /* 0x000fe200008f1415 */
[----:B------:R-:W-:Y:S01]  /*14b0*/  IMAD.MOV.U32 R21, RZ, RZ, -0x800000 ;  /* 0xff800000ff157424 */ /* 0x000fe200078e00ff */
[----:B-1----:R-:W-:Y:S01]  /*14c0*/  @!P2 LEA R36, P0, R30, R8, 0x2 ;  /* 0x000000081e24a211 */ /* 0x002fe200078010ff */
[----:B------:R-:W-:-:S04]  /*14d0*/  IMAD.MOV.U32 R8, RZ, RZ, -0x800000 ;  /* 0xff800000ff087424 */ /* 0x000fc800078e00ff */
[----:B------:R0:W2:Y:S01]  /*14e0*/  @!P3 LDG.E R21, desc[UR8][R18.64] ;  /* 0x000000081215b981 */ /* 0x0000a2000c1e1900 */
[----:B------:R-:W-:-:S05]  /*14f0*/  @!P2 LEA.HI.X R37, R30, R9, R24, 0x2, P0 ;  /* 0x000000091e25a211 */ /* 0x000fca00000f1418 */
[----:B------:R-:W3:Y:S01]  /*1500*/  @!P2 LDG.E R8, desc[UR8][R36.64] ;  /* 0x000000082408a981 */ /* 0x000ee2000c1e1900 */
[----:B------:R-:W1:Y:S01]  /*1510*/  S2R R34, SR_CgaCtaId ;  /* 0x0000000000227919 */ /* 0x000e620000008800 */
[----:B------:R-:W-:Y:S02]  /*1520*/  MOV R9, 0x400 ;  /* 0x0000040000097802 */ /* 0x000fe40000000f00 */
[C---:B------:R-:W-:Y:S02]  /*1530*/  ISETP.GT.AND P0, PT, R10.reuse, 0xff, PT ;  /* 0x000000ff0a00780c */ /* 0x040fe40003f04270 */
[----:B------:R-:W-:Y:S02]  /*1540*/  ISETP.GT.AND P3, PT, R10, 0x7f, PT ;  /* 0x0000007f0a00780c */ /* 0x000fe40003f64270 */
[----:B------:R-:W-:-:S04]  /*1550*/  LEA.HI R29, R29, R10, RZ, 0x5 ;  /* 0x0000000a1d1d7211 */ /* 0x000fc800078f28ff */
[----:B------:R-:W-:Y:S02]  /*1560*/  LOP3.LUT R35, R29, 0xffffffe0, RZ, 0xc0, !PT ;  /* 0xffffffe01d237812 */ /* 0x000fe400078ec0ff */
[----:B-1----:R-:W-:-:S05]  /*1570*/  LEA R34, R34, R9, 0x18 ;  /* 0x0000000922227211 */ /* 0x002fca00078ec0ff */
[----:B------:R-:W-:-:S04]  /*1580*/  IMAD R9, R7, 0x14, R34 ;  /* 0x0000001407097824 */ /* 0x000fc800078e0222 */
[----:B------:R-:W-:Y:S02]  /*1590*/  IMAD R24, R20, 0x4, R9 ;  /* 0x0000000414187824 */ /* 0x000fe400078e0209 */
[----:B------:R-:W-:Y:S01]  /*15a0*/  IMAD.IADD R35, R10, 0x1, -R35 ;  /* 0x000000010a237824 */ /* 0x000fe200078e0a23 */
[----:B------:R-:W-:Y:S01]  /*15b0*/  SHF.R.S32.HI R7, RZ, 0x5, R29 ;  /* 0x00000005ff077819 */ /* 0x000fe2000001141d */
[----:B------:R-:W-:Y:S01]  /*15c0*/  IMAD.MOV.U32 R33, RZ, RZ, -0x800000 ;  /* 0xff800000ff217424 */ /* 0x000fe200078e00ff */
[----:B------:R-:W0:Y:S01]  /*15d0*/  LDC R9, c[0x0][0x2c4] ;  /* 0x0000b100ff097b82 */ /* 0x000e220000000800 */
[----:B------:R-:W-:Y:S02]  /*15e0*/  IMAD R34, R35, 0x14, R34 ;  /* 0x0000001423227824 */ /* 0x000fe400078e0222 */
[----:B------:R-:W-:Y:S02]  /*15f0*/  IMAD.MOV.U32 R32, RZ, RZ, -0x800000 ;  /* 0xff800000ff207424 */ /* 0x000fe400078e00ff */
[----:B------:R-:W-:Y:S01]  /*1600*/  IMAD R34, R7, 0x4, R34 ;  /* 0x0000000407227824 */ /* 0x000fe200078e0222 */
[----:B0-----:R-:W-:-:S04]  /*1610*/  IABS R18, R9 ;  /* 0x0000000900127213 */ /* 0x001fc80000000000 */
[----:B------:R-:W0:Y:S01]  /*1620*/  I2F.RP R28, R18 ;  /* 0x00000012001c7306 */ /* 0x000e220000209400 */
[----:B--2---:R-:W-:Y:S04]  /*1630*/  @!P0 STS [R24], R21 ;  /* 0x0000001518008388 */ /* 0x004fe80000000800 */
[----:B---3--:R-:W-:Y:S01]  /*1640*/  @!P3 STS [R24+0x280], R8 ;  /* 0x000280081800b388 */ /* 0x008fe20000000800 */
[----:B------:R-:W-:Y:S06]  /*1650*/  BAR.SYNC.DEFER_BLOCKING 0x0 ;  /* 0x0000000000007b1d */ /* 0x000fec0000010000 */
[----:B------:R-:W-:Y:S04]  /*1660*/  @!P3 LDS R33, [R34] ;  /* 0x000000002221b984 */ /* 0x000fe80000000800 */
[----:B------:R-:W1:Y:S02]  /*1670*/  @!P3 LDS R32, [R34+0x280] ;  /* 0x000280002220b984 */ /* 0x000e640000000800 */
[----:B-1----:R-:W-:-:S05]  /*1680*/  FMNMX.FTZ R25, R33, R32, !PT ;  /* 0x0000002021197209 */ /* 0x002fca0007810000 */
[----:B------:R-:W1:Y:S02]  /*1690*/  SHFL.BFLY PT, R20, R25, 0x10, 0x1f ;  /* 0x0e001f0019147f89 */ /* 0x000e6400000e0000 */
[----:B-1----:R-:W-:-:S05]  /*16a0*/  FMNMX.FTZ R20, R25, R20, !PT ;  /* 0x0000001419147209 */ /* 0x002fca0007810000 */
[----:B------:R-:W1:Y:S02]  /*16b0*/  SHFL.BFLY PT, R19, R20, 0x8, 0x1f ;  /* 0x0d001f0014137f89 */ /* 0x000e6400000e0000 */
[----:B-1----:R-:W-:-:S05]  /*16c0*/  FMNMX.FTZ R19, R20, R19, !PT ;  /* 0x0000001314137209 */ /* 0x002fca0007810000 */
[----:B------:R-:W1:Y:S01]  /*16d0*/  SHFL.BFLY PT, R26, R19, 0x4, 0x1f ;  /* 0x0c801f00131a7f89 */ /* 0x000e6200000e0000 */
[----:B0-----:R-:W0:Y:S01]  /*16e0*/  MUFU.RCP R24, R28 ;  /* 0x0000001c00187308 */ /* 0x001e220000001000 */
[----:B-1----:R-:W-:-:S05]  /*16f0*/  FMNMX.FTZ R26, R19, R26, !PT ;  /* 0x0000001a131a7209 */ /* 0x002fca0007810000 */
[----:B------:R-:W1:Y:S01]  /*1700*/  SHFL.BFLY PT, R21, R26, 0x2, 0x1f ;  /* 0x0c401f001a157f89 */ /* 0x000e6200000e0000 */
[----:B0-----:R-:W-:-:S04]  /*1710*/  VIADD R24, R24, 0xffffffe ;  /* 0x0ffffffe18187836 */ /* 0x001fc80000000000 */
[----:B------:R-:W0:Y:S01]  /*1720*/  F2I.FTZ.U32.TRUNC.NTZ R25, R24 ;  /* 0x0000001800197305 */ /* 0x000e22000021f000 */
[----:B-1----:R-:W-:-:S05]  /*1730*/  FMNMX.FTZ R21, R26, R21, !PT ;  /* 0x000000151a157209 */ /* 0x002fca0007810000 */
[----:B------:R-:W1:Y:S01]  /*1740*/  SHFL.BFLY PT, R20, R21, 0x1, 0x1f ;  /* 0x0c201f0015147f89 */ /* 0x000e6200000e0000 */
[----:B0-----:R-:W-:Y:S02]  /*1750*/  IMAD.MOV R8, RZ, RZ, -R25 ;  /* 0x000000ffff087224 */ /* 0x001fe400078e0a19 */
[----:B------:R-:W-:Y:S02]  /*1760*/  IMAD.MOV.U32 R24, RZ, RZ, RZ ;  /* 0x000000ffff187224 */ /* 0x000fe400078e00ff */
[----:B------:R-:W-:Y:S01]  /*1770*/  IMAD R19, R8, R18, RZ ;  /* 0x0000001208137224 */ /* 0x000fe200078e02ff */
[----:B------:R-:W-:-:S03]  /*1780*/  IABS R8, R6 ;  /* 0x0000000600087213 */ /* 0x000fc60000000000 */
[----:B------:R-:W-:-:S06]  /*1790*/  IMAD.HI.U32 R19, R25, R19, R24 ;  /* 0x0000001319137227 */ /* 0x000fcc00078e0018 */
[----:B------:R-:W-:-:S04]  /*17a0*/  IMAD.HI.U32 R19, R19, R8, RZ ;  /* 0x0000000813137227 */ /* 0x000fc800078e00ff */
[----:B------:R-:W-:Y:S01]  /*17b0*/  IMAD.MOV R25, RZ, RZ, -R19 ;  /* 0x000000ffff197224 */ /* 0x000fe200078e0a13 */
[----:B-1----:R-:W-:-:S03]  /*17c0*/  FMNMX.FTZ R20, R21, R20, !PT ;  /* 0x0000001415147209 */ /* 0x002fc60007810000 */
[----:B------:R-:W-:Y:S01]  /*17d0*/  IMAD R25, R18, R25, R8 ;  /* 0x0000001912197224 */ /* 0x000fe200078e0208 */
[----:B------:R-:W-:-:S04]  /*17e0*/  FSETP.NEU.FTZ.AND P0, PT, R20, -INF , PT ;  /* 0xff8000001400780b */ /* 0x000fc80003f1d000 */
[----:B------:R-:W-:-:S05]  /*17f0*/  FSEL R8, R20, RZ, P0 ;  /* 0x000000ff14087208 */ /* 0x000fca0000000000 */
[C---:B------:R-:W-:Y:S01]  /*1800*/  FADD.FTZ R21, -R8.reuse, R33 ;  /* 0x0000002108157221 */ /* 0x040fe20000010100 */
[----:B------:R-:W-:Y:S01]  /*1810*/  FADD.FTZ R20, -R8, R32 ;  /* 0x0000002008147221 */ /* 0x000fe20000010100 */
[----:B------:R-:W-:Y:S02]  /*1820*/  ISETP.GT.U32.AND P0, PT, R18, R25, PT ;  /* 0x000000191200720c */ /* 0x000fe40003f04070 */
[----:B------:R-:W-:Y:S01]  /*1830*/  FMUL.FTZ R21, R21, 1.4426950216293334961 ;  /* 0x3fb8aa3b15157820 */ /* 0x000fe20000410000 */
[----:B------:R-:W-:-:S05]  /*1840*/  FMUL.FTZ R20, R20, 1.4426950216293334961 ;  /* 0x3fb8aa3b14147820 */ /* 0x000fca0000410000 */
[----:B------:R-:W-:Y:S08]  /*1850*/  MUFU.EX2 R21, R21 ;  /* 0x0000001500157308 */ /* 0x000ff00000000800 */
[----:B------:R-:W0:Y:S01]  /*1860*/  MUFU.EX2 R20, R20 ;  /* 0x0000001400147308 */ /* 0x000e220000000800 */
[----:B------:R-:W-:Y:S01]  /*1870*/  @!P0 IMAD.IADD R25, R25, 0x1, -R18 ;  /* 0x0000000119198824 */ /* 0x000fe200078e0a12 */
[----:B------:R-:W-:-:S04]  /*1880*/  LOP3.LUT R6, R6, R9, RZ, 0x3c, !PT ;  /* 0x0000000906067212 */ /* 0x000fc800078e3cff */
[----:B------:R-:W-:Y:S02]  /*1890*/  ISETP.GE.U32.AND P2, PT, R25, R18, PT ;  /* 0x000000121900720c */ /* 0x000fe40003f46070 */
[----:B------:R-:W-:Y:S01]  /*18a0*/  ISETP.GE.AND P1, PT, R6, RZ, PT ;  /* 0x000000ff0600720c */ /* 0x000fe20003f26270 */
[----:B------:R-:W-:Y:S01]  /*18b0*/  @!P0 VIADD R19, R19, 0x1 ;  /* 0x0000000113138836 */ /* 0x000fe20000000000 */
[----:B------:R-:W-:Y:S01]  /*18c0*/  ISETP.NE.AND P0, PT, R9, RZ, PT ;  /* 0x000000ff0900720c */ /* 0x000fe20003f05270 */
[----:B0-----:R-:W-:Y:S01]  /*18d0*/  FADD.FTZ R6, R21, R20 ;  /* 0x0000001415067221 */ /* 0x001fe20000010000 */
[----:B------:R-:W-:-:S07]  /*18e0*/  ISETP.GT.AND P4, PT, R2, RZ, PT ;  /* 0x000000ff0200720c */ /* 0x000fce0003f84270 */
[----:B------:R-:W-:Y:S01]  /*18f0*/  @P2 VIADD R19, R19, 0x1 ;  /* 0x0000000113132836 */ /* 0x000fe20000000000 */
[----:B------:R-:W0:Y:S03]  /*1900*/  SHFL.BFLY PT, R21, R6, 0x10, 0x1f ;  /* 0x0e001f0006157f89 */ /* 0x000e2600000e0000 */
[----:B------:R-:W-:Y:S01]  /*1910*/  IMAD.MOV.U32 R18, RZ, RZ, R19 ;  /* 0x000000ffff127224 */ /* 0x000fe200078e0013 */
[----:B------:R-:W-:Y:S01]  /*1920*/  SHF.R.S32.HI R20, RZ, 0x1f, R2 ;  /* 0x0000001fff147819 */ /* 0x000fe20000011402 */
[----:B------:R-:W1:Y:S01]  /*1930*/  LDC R19, c[0x0][0x270] ;  /* 0x00009c00ff137b82 */ /* 0x000e620000000800 */
[----:B------:R-:W-:Y:S01]  /*1940*/  LEA.HI.SX32 R25, R2, 0x1, 0x1 ;  /* 0x0000000102197811 */ /* 0x000fe200078f0aff */
[----:B------:R-:W-:Y:S01]  /*1950*/  @!P1 IMAD.MOV R18, RZ, RZ, -R18 ;  /* 0x000000ffff129224 */ /* 0x000fe200078e0a12 */
[----:B------:R-:W-:Y:S01]  /*1960*/  @!P0 LOP3.LUT R18, RZ, R9, RZ, 0x33, !PT ;  /* 0x00000009ff128212 */ /* 0x000fe200078e33ff */
[----:B------:R-:W-:-:S04]  /*1970*/  @!P4 IMAD.MOV R25, RZ, RZ, R20 ;  /* 0x000000ffff19c224 */ /* 0x000fc800078e0214 */
[----:B------:R-:W-:-:S05]  /*1980*/  IMAD R2, R25, R18, RZ ;  /* 0x0000001219027224 */ /* 0x000fca00078e02ff */
[----:B------:R-:W-:Y:S01]  /*1990*/  IABS R29, R2 ;  /* 0x00000002001d7213 */ /* 0x000fe20000000000 */
[----:B0-----:R-:W-:-:S03]  /*19a0*/  FADD.FTZ R21, R6, R21 ;  /* 0x0000001506157221 */ /* 0x001fc60000010000 */
[----:B------:R-:W0:Y:S02]  /*19b0*/  I2F.RP R25, R29 ;  /* 0x0000001d00197306 */ /* 0x000e240000209400 */
[----:B------:R-:W2:Y:S01]  /*19c0*/  SHFL.BFLY PT, R6, R21, 0x8, 0x1f ;  /* 0x0d001f0015067f89 */ /* 0x000ea200000e0000 */
[----:B-1----:R-:W-:-:S05]  /*19d0*/  IABS R24, R19 ;  /* 0x0000001300187213 */ /* 0x002fca0000000000 */
[----:B------:R-:W1:Y:S08]  /*19e0*/  I2F.U32.RP R20, R24 ;  /* 0x0000001800147306 */ /* 0x000e700000209000 */
[----:B0-----:R-:W0:Y:S08]  /*19f0*/  MUFU.RCP R42, R25 ;  /* 0x00000019002a7308 */ /* 0x001e300000001000 */
[----:B-1----:R-:W1:Y:S01]  /*1a00*/  MUFU.RCP R40, R20 ;  /* 0x0000001400287308 */ /* 0x002e620000001000 */
[----:B--2---:R-:W-:-:S05]  /*1a10*/  FADD.FTZ R6, R21, R6 ;  /* 0x0000000615067221 */ /* 0x004fca0000010000 */
[----:B------:R-:W2:Y:S01]  /*1a20*/  SHFL.BFLY PT, R31, R6, 0x4, 0x1f ;  /* 0x0c801f00061f7f89 */ /* 0x000ea200000e0000 */
[----:B0-----:R-:W-:-:S04]  /*1a30*/  VIADD R42, R42, 0xffffffe ;  /* 0x0ffffffe2a2a7836 */ /* 0x001fc80000000000 */
[----:B------:R-:W0:Y:S01]  /*1a40*/  F2I.FTZ.U32.TRUNC.NTZ R43, R42 ;  /* 0x0000002a002b7305 */ /* 0x000e22000021f000 */
[----:B-1----:R-:W-:-:S07]  /*1a50*/  VIADD R40, R40, 0xffffffe ;  /* 0x0ffffffe28287836 */ /* 0x002fce0000000000 */
[----:B------:R-:W1:Y:S01]  /*1a60*/  F2I.FTZ.U32.TRUNC.NTZ R41, R40 ;  /* 0x0000002800297305 */ /* 0x000e62000021f000 */
[----:B------:R-:W-:Y:S02]  /*1a70*/  VIADD R20, R29, UR4 ;  /* 0x000000041d147c36 */ /* 0x000fe40008000000 */
[----:B0-----:R-:W-:Y:S02]  /*1a80*/  IMAD.MOV R18, RZ, RZ, -R43 ;  /* 0x000000ffff127224 */ /* 0x001fe400078e0a2b */
[----:B------:R-:W-:Y:S02]  /*1a90*/  IMAD.MOV.U32 R42, RZ, RZ, RZ ;  /* 0x000000ffff2a7224 */ /* 0x000fe400078e00ff */
[----:B------:R-:W-:Y:S02]  /*1aa0*/  IMAD R37, R18, R29, RZ ;  /* 0x0000001d12257224 */ /* 0x000fe400078e02ff */
[----:B--2---:R-:W-:Y:S01]  /*1ab0*/  FADD.FTZ R31, R6, R31 ;  /* 0x0000001f061f7221 */ /* 0x004fe20000010000 */
[----:B------:R-:W-:Y:S01]  /*1ac0*/  IABS R25, R2 ;  /* 0x0000000200197213 */ /* 0x000fe20000000000 */
[----:B------:R-:W-:Y:S01]  /*1ad0*/  IMAD.HI.U32 R37, R43, R37, R42 ;  /* 0x000000252b257227 */ /* 0x000fe200078e002a */
[----:B------:R-:W-:-:S02]  /*1ae0*/  IABS R26, R20 ;  /* 0x00000014001a7213 */ /* 0x000fc40000000000 */
[----:B------:R-:W0:Y:S01]  /*1af0*/  SHFL.BFLY PT, R28, R31, 0x2, 0x1f ;  /* 0x0c401f001f1c7f89 */ /* 0x000e2200000e0000 */
[----:B-1----:R-:W-:Y:S02]  /*1b00*/  IMAD.MOV R21, RZ, RZ, -R41 ;  /* 0x000000ffff157224 */ /* 0x002fe400078e0a29 */
[----:B------:R-:W-:Y:S02]  /*1b10*/  IMAD.MOV R25, RZ, RZ, -R25 ;  /* 0x000000ffff197224 */ /* 0x000fe400078e0a19 */
[----:B------:R-:W-:Y:S02]  /*1b20*/  IMAD R21, R21, R24, RZ ;  /* 0x0000001815157224 */ /* 0x000fe400078e02ff */
[----:B------:R-:W-:-:S04]  /*1b30*/  IMAD.HI.U32 R30, R37, R26, RZ ;  /* 0x0000001a251e7227 */ /* 0x000fc800078e00ff */
[----:B------:R-:W-:Y:S01]  /*1b40*/  IMAD.MOV.U32 R40, RZ, RZ, RZ ;  /* 0x000000ffff287224 */ /* 0x000fe200078e00ff */
[----:B------:R-:W-:Y:S01]  /*1b50*/  IABS R18, R19 ;  /* 0x0000001300127213 */ /* 0x000fe20000000000 */
[----:B------:R-:W-:Y:S01]  /*1b60*/  IMAD R36, R30, R25, R26 ;  /* 0x000000191e247224 */ /* 0x000fe200078e021a */
[----:B------:R-:W-:Y:S01]  /*1b70*/  IABS R6, R4 ;  /* 0x0000000400067213 */ /* 0x000fe20000000000 */
[----:B------:R-:W-:-:S03]  /*1b80*/  IMAD.HI.U32 R21, R41, R21, R40 ;  /* 0x0000001529157227 */ /* 0x000fc600078e0028 */
[----:B------:R-:W-:Y:S01]  /*1b90*/  ISETP.GT.U32.AND P4, PT, R29, R36, PT ;  /* 0x000000241d00720c */ /* 0x000fe20003f84070 */
[----:B------:R-:W-:Y:S02]  /*1ba0*/  IMAD.MOV R25, RZ, RZ, -R18 ;  /* 0x000000ffff197224 */ /* 0x000fe400078e0a12 */
[----:B------:R-:W-:-:S04]  /*1bb0*/  IMAD.HI.U32 R18, R21, R6, RZ ;  /* 0x0000000615127227 */ /* 0x000fc800078e00ff */
[----:B------:R-:W-:-:S04]  /*1bc0*/  IMAD.HI.U32 R21, R21, R26, RZ ;  /* 0x0000001a15157227 */ /* 0x000fc800078e00ff */
[-C--:B------:R-:W-:Y:S02]  /*1bd0*/  IMAD R37, R18, R25.reuse, R6 ;  /* 0x0000001912257224 */ /* 0x080fe400078e0206 */
[----:B------:R-:W-:Y:S02]  /*1be0*/  IMAD R25, R21, R25, R26 ;  /* 0x0000001915197224 */ /* 0x000fe400078e021a */
[----:B0-----:R-:W-:Y:S01]  /*1bf0*/  FADD.FTZ R31, R31, R28 ;  /* 0x0000001c1f1f7221 */ /* 0x001fe20000010000 */
[----:B------:R-:W-:Y:S01]  /*1c00*/  @!P4 IMAD.IADD R36, R36, 0x1, -R29 ;  /* 0x000000012424c824 */ /* 0x000fe200078e0a1d */
[C---:B------:R-:W-:Y:S02]  /*1c10*/  ISETP.GT.U32.AND P1, PT, R24.reuse, R37, PT ;  /* 0x000000251800720c */ /* 0x040fe40003f24070 */
[----:B------:R-:W-:Y:S01]  /*1c20*/  ISETP.GT.U32.AND P5, PT, R24, R25, PT ;  /* 0x000000191800720c */ /* 0x000fe20003fa4070 */
[----:B------:R-:W0:Y:S01]  /*1c30*/  SHFL.BFLY PT, R6, R31, 0x1, 0x1f ;  /* 0x0c201f001f067f89 */ /* 0x000e2200000e0000 */
[----:B------:R-:W-:Y:S01]  /*1c40*/  ISETP.GE.U32.AND P0, PT, R36, R29, PT ;  /* 0x0000001d2400720c */ /* 0x000fe20003f06070 */
[----:B------:R-:W-:Y:S01]  /*1c50*/  @!P4 VIADD R30, R30, 0x1 ;  /* 0x000000011e1ec836 */ /* 0x000fe20000000000 */
[----:B------:R-:W-:-:S07]  /*1c60*/  LOP3.LUT R4, R4, R19, RZ, 0x3c, !PT ;  /* 0x0000001304047212 */ /* 0x000fce00078e3cff */
[--C-:B------:R-:W-:Y:S02]  /*1c70*/  @!P1 IMAD.IADD R37, R37, 0x1, -R24.reuse ;  /* 0x0000000125259824 */ /* 0x100fe400078e0a18 */
[----:B------:R-:W-:Y:S02]  /*1c80*/  @!P5 IMAD.IADD R25, R25, 0x1, -R24 ;  /* 0x000000011919d824 */ /* 0x000fe400078e0a18 */
[----:B------:R-:W-:Y:S01]  /*1c90*/  @P0 VIADD R30, R30, 0x1 ;  /* 0x000000011e1e0836 */ /* 0x000fe20000000000 */
[-C--:B------:R-:W-:Y:S02]  /*1ca0*/  ISETP.GE.U32.AND P4, PT, R37, R24.reuse, PT ;  /* 0x000000182500720c */ /* 0x080fe40003f86070 */
[----:B------:R-:W-:Y:S02]  /*1cb0*/  ISETP.GE.U32.AND P6, PT, R25, R24, PT ;  /* 0x000000181900720c */ /* 0x000fe40003fc6070 */
[----:B------:R-:W-:Y:S02]  /*1cc0*/  ISETP.GE.AND P0, PT, R4, RZ, PT ;  /* 0x000000ff0400720c */ /* 0x000fe40003f06270 */
[----:B------:R-:W-:Y:S01]  /*1cd0*/  LOP3.LUT R4, R20, R19, RZ, 0x3c, !PT ;  /* 0x0000001314047212 */ /* 0x000fe200078e3cff */
[----:B------:R-:W-:Y:S01]  /*1ce0*/  @!P5 VIADD R21, R21, 0x1 ;  /* 0x000000011515d836 */ /* 0x000fe20000000000 */
[----:B------:R-:W-:Y:S01]  /*1cf0*/  ISETP.GT.AND P5, PT, R3, RZ, PT ;  /* 0x000000ff0300720c */ /* 0x000fe20003fa4270 */
[----:B------:R-:W-:Y:S01]  /*1d00*/  @!P1 VIADD R18, R18, 0x1 ;  /* 0x0000000112129836 */ /* 0x000fe20000000000 */
[----:B------:R-:W-:-:S02]  /*1d10*/  LOP3.LUT R26, R20, R29, RZ, 0x3c, !PT ;  /* 0x0000001d141a7212 */ /* 0x000fc400078e3cff */
[----:B------:R-:W-:Y:S01]  /*1d20*/  ISETP.GE.AND P1, PT, R4, RZ, PT ;  /* 0x000000ff0400720c */ /* 0x000fe20003f26270 */
[----:B------:R-:W1:Y:S01]  /*1d30*/  LDC.U8 R20, c[0x0][0x3d9] ;  /* 0x0000f640ff147b82 */ /* 0x000e620000000000 */
[----:B0-----:R-:W-:Y:S01]  /*1d40*/  FADD.FTZ R6, R31, R6 ;  /* 0x000000061f067221 */ /* 0x001fe20000010000 */
[----:B------:R-:W-:Y:S01]  /*1d50*/  @P6 VIADD R21, R21, 0x1 ;  /* 0x0000000115156836 */ /* 0x000fe20000000000 */
[----:B------:R-:W-:Y:S01]  /*1d60*/  ISETP.GE.AND P2, PT, R26, RZ, PT ;  /* 0x000000ff1a00720c */ /* 0x000fe20003f46270 */
[----:B------:R-:W-:Y:S01]  /*1d70*/  @P4 VIADD R18, R18, 0x1 ;  /* 0x0000000112124836 */ /* 0x000fe20000000000 */
[----:B------:R-:W-:Y:S02]  /*1d80*/  SHF.R.S32.HI R24, RZ, 0x1f, R3 ;  /* 0x0000001fff187819 */ /* 0x000fe40000011403 */
[----:B------:R-:W-:Y:S01]  /*1d90*/  FSETP.NE.FTZ.AND P4, PT, R6, RZ, PT ;  /* 0x000000ff0600720b */ /* 0x000fe20003f95000 */
[----:B------:R-:W-:Y:S01]  /*1da0*/  IMAD.MOV.U32 R31, RZ, RZ, R21 ;  /* 0x000000ffff1f7224 */ /* 0x000fe200078e0015 */
[----:B------:R-:W-:Y:S01]  /*1db0*/  LEA.HI.SX32 R4, R3, 0x1, 0x1 ;  /* 0x0000000103047811 */ /* 0x000fe200078f0aff */
[----:B------:R-:W-:Y:S01]  /*1dc0*/  @!P5 IMAD.MOV R4, RZ, RZ, R24 ;  /* 0x000000ffff04d224 */ /* 0x000fe200078e0218 */
[----:B------:R-:W-:Y:S01]  /*1dd0*/  ISETP.NE.AND P6, PT, R2, RZ, PT ;  /* 0x000000ff0200720c */ /* 0x000fe20003fc5270 */
[----:B------:R-:W-:Y:S01]  /*1de0*/  @!P0 IMAD.MOV R18, RZ, RZ, -R18 ;  /* 0x000000ffff128224 */ /* 0x000fe200078e0a12 */
[----:B------:R-:W-:Y:S01]  /*1df0*/  ISETP.NE.AND P5, PT, R19, RZ, PT ;  /* 0x000000ff1300720c */ /* 0x000fe20003fa5270 */
[----:B------:R-:W-:Y:S01]  /*1e00*/  @!P1 IMAD.MOV R31, RZ, RZ, -R31 ;  /* 0x000000ffff1f9224 */ /* 0x000fe200078e0a1f */
[----:B------:R-:W-:Y:S01]  /*1e10*/  LOP3.LUT R26, RZ, R19, RZ, 0x33, !PT ;  /* 0x00000013ff1a7212 */ /* 0x000fe200078e33ff */
[----:B------:R-:W-:-:S03]  /*1e20*/  IMAD.MOV.U32 R25, RZ, RZ, R30 ;  /* 0x000000ffff197224 */ /* 0x000fc600078e001e */
[C---:B------:R-:W-:Y:S02]  /*1e30*/  SEL R24, R26.reuse, R18, !P5 ;  /* 0x000000121a187207 */ /* 0x040fe40006800000 */
[----:B------:R-:W-:Y:S01]  /*1e40*/  SEL R26, R26, R31, !P5 ;  /* 0x0000001f1a1a7207 */ /* 0x000fe20006800000 */
[----:B------:R-:W-:Y:S01]  /*1e50*/  @!P2 IMAD.MOV R25, RZ, RZ, -R25 ;  /* 0x000000ffff19a224 */ /* 0x000fe200078e0a19 */
[----:B------:R-:W-:Y:S01]  /*1e60*/  LOP3.LUT P5, RZ, R10, 0x1f, RZ, 0xc0, !PT ;  /* 0x0000001f0aff7812 */ /* 0x000fe200078ac0ff */
[----:B------:R-:W0:Y:S01]  /*1e70*/  @P4 MUFU.LG2 R21, R6 ;  /* 0x0000000600154308 */ /* 0x000e220000000c00 */
[----:B------:R-:W-:Y:S02]  /*1e80*/  ISETP.GT.AND P2, PT, R2, RZ, PT ;  /* 0x000000ff0200720c */ /* 0x000fe40003f44270 */
[----:B------:R-:W-:Y:S02]  /*1e90*/  ISETP.GT.OR P5, PT, R10, 0x7f, P5 ;  /* 0x0000007f0a00780c */ /* 0x000fe40002fa4670 */
[----:B-1----:R-:W-:-:S02]  /*1ea0*/  ISETP.NE.AND P0, PT, R20, RZ, PT ;  /* 0x000000ff1400720c */ /* 0x002fc40003f05270 */
[----:B------:R-:W-:Y:S02]  /*1eb0*/  @!P6 LOP3.LUT R25, RZ, R29, RZ, 0x33, !PT ;  /* 0x0000001dff19e212 */ /* 0x000fe400078e33ff */
[----:B------:R-:W-:Y:S02]  /*1ec0*/  SHF.R.S32.HI R20, RZ, 0x1f, R2 ;  /* 0x0000001fff147819 */ /* 0x000fe40000011402 */
[----:B------:R-:W-:Y:S02]  /*1ed0*/  SEL R9, R9, 0x1, !P0 ;  /* 0x0000000109097807 */ /* 0x000fe40004000000 */
[----:B------:R-:W-:Y:S02]  /*1ee0*/  ISETP.LT.U32.AND P1, PT, R22, R25, PT ;  /* 0x000000191600720c */ /* 0x000fe40003f21070 */
[----:B------:R-:W-:Y:S01]  /*1ef0*/  SHF.R.S32.HI R29, RZ, 0x1f, R25 ;  /* 0x0000001fff1d7819 */ /* 0x000fe20000011419 */
[----:B------:R-:W-:Y:S01]  /*1f00*/  IMAD R31, R24, R9, RZ ;  /* 0x00000009181f7224 */ /* 0x000fe200078e02ff */
[----:B------:R-:W-:Y:S01]  /*1f10*/  LEA.HI.SX32 R18, R2, 0x1, 0x1 ;  /* 0x0000000102127811 */ /* 0x000fe200078f0aff */
[----:B------:R-:W-:Y:S01]  /*1f20*/  @!P2 IMAD.MOV R18, RZ, RZ, R20 ;  /* 0x000000ffff12a224 */ /* 0x000fe200078e0214 */
[----:B------:R-:W-:Y:S01]  /*1f30*/  ISETP.LT.AND.EX P1, PT, R23, R29, PT, P1 ;  /* 0x0000001d1700720c */ /* 0x000fe20003f21310 */
[----:B------:R-:W-:Y:S01]  /*1f40*/  IMAD R37, R26, R9, RZ ;  /* 0x000000091a257224 */ /* 0x000fe200078e02ff */
[----:B------:R-:W-:Y:S01]  /*1f50*/  BSSY B1, `(.L_x_60) ;  /* 0x00001cf000017945 */ /* 0x000fe20003800000 */
[----:B------:R-:W-:-:S02]  /*1f60*/  IMAD.MOV.U32 R30, RZ, RZ, 0x7f800000 ;  /* 0x7f800000ff1e7424 */ /* 0x000fc400078e00ff */
[----:B0-----:R-:W-:Y:S01]  /*1f70*/  @P4 FFMA.FTZ R30, R21, 0.69314718246459960938, R8 ;  /* 0x3f317218151e4823 */ /* 0x001fe20000010008 */
[----:B------:R-:W-:Y:S01]  /*1f80*/  SEL R10, R22, R25, P1 ;  /* 0x00000019160a7207 */ /* 0x000fe20000800000 */
[----:B------:R-:W-:Y:S01]  /*1f90*/  IMAD R8, R4, R31, RZ ;  /* 0x0000001f04087224 */ /* 0x000fe200078e02ff */
[----:B------:R-:W-:Y:S01]  /*1fa0*/  SEL R9, R23, R29, P1 ;  /* 0x0000001d17097207 */ /* 0x000fe20000800000 */
        /* <DEDUP_REMOVED lines=37> */
[----:B------:R-:W-:Y:S05]  /*2200*/  CALL.REL.NOINC `($__internal_1_$__cuda_sm20_div_s64) ;  /* 0x0000002000dc7944 */ /* 0x000fea0003c00000 */
        /* <DEDUP_REMOVED lines=9> */
.L_x_64:
        /* <DEDUP_REMOVED lines=22> */
.L_x_65:
[----:B------:R-:W-:Y:S05]  /*2400*/  BSYNC B0 ;  /* 0x0000000000007941 */ /* 0x000fea0003800000 */
.L_x_63:
        /* <DEDUP_REMOVED lines=19> */
.L_x_67:
        /* <DEDUP_REMOVED lines=22> */
.L_x_68:
[----:B------:R-:W-:Y:S05]  /*26a0*/  BSYNC B0 ;  /* 0x0000000000007941 */ /* 0x000fea0003800000 */
.L_x_66:
        /* <DEDUP_REMOVED lines=11> */
[----:B------:R-:W-:Y:S05]  /*2760*/  CALL.REL.NOINC `($__internal_1_$__cuda_sm20_div_s64) ;  /* 0x0000001c00847944 */ /* 0x000fea0003c00000 */
[----:B------:R-:W-:-:S04]  /*2770*/  IADD3 R19, P0, RZ, -R22, RZ ;  /* 0x80000016ff137210 */ /* 0x000fc80007f1e0ff */
[----:B------:R-:W-:Y:S01]  /*2780*/  IADD3.X R18, RZ, ~R23, RZ, P0, !PT ;  /* 0x80000017ff127210 */ /* 0x000fe200007fe4ff */
[----:B------:R-:W-:-:S04]  /*2790*/  IMAD.WIDE.U32 R42, R5, R19, R42 ;  /* 0x00000013052a7225 */ /* 0x000fc800078e002a */
[----:B------:R-:W-:-:S04]  /*27a0*/  IMAD R18, R18, R5, RZ ;  /* 0x0000000512127224 */ /* 0x000fc800078e02ff */
[----:B------:R-:W-:-:S05]  /*27b0*/  IMAD R4, R4, R19, R18 ;  /* 0x0000001304047224 */ /* 0x000fca00078e0212 */
[----:B------:R-:W-:Y:S01]  /*27c0*/  IADD3 R4, R43, R4, RZ ;  /* 0x000000042b047210 */ /* 0x000fe20007ffe0ff */
[----:B------:R-:W-:Y:S05]  /*27d0*/  BRA `(.L_x_71) ;  /* 0x0000000000587947 */ /* 0x000fea0003800000 */
.L_x_70:
        /* <DEDUP_REMOVED lines=22> */
.L_x_71:
[----:B------:R-:W-:Y:S05]  /*2940*/  BSYNC B0 ;  /* 0x0000000000007941 */ /* 0x000fea0003800000 */
.L_x_69:
        /* <DEDUP_REMOVED lines=38> */
[----:B------:R-:W-:Y:S05]  /*2bb0*/  CALL.REL.NOINC `($__internal_1_$__cuda_sm20_div_s64) ;  /* 0x0000001800707944 */ /* 0x000fea0003c00000 */
        /* <DEDUP_REMOVED lines=12> */
.L_x_73:
        /* <DEDUP_REMOVED lines=23> */
.L_x_74:
[----:B------:R-:W-:Y:S05]  /*2df0*/  BSYNC B0 ;  /* 0x0000000000007941 */ /* 0x000fea0003800000 */
.L_x_72:
        /* <DEDUP_REMOVED lines=18> */
.L_x_76:
        /* <DEDUP_REMOVED lines=22> */
.L_x_77:
[----:B------:R-:W-:Y:S05]  /*3080*/  BSYNC B0 ;  /* 0x0000000000007941 */ /* 0x000fea0003800000 */
.L_x_75:
        /* <DEDUP_REMOVED lines=22> */
.L_x_79:
        /* <DEDUP_REMOVED lines=23> */
.L_x_80:
[----:B------:R-:W-:Y:S05]  /*3360*/  BSYNC B0 ;  /* 0x0000000000007941 */ /* 0x000fea0003800000 */
.L_x_78:
        /* <DEDUP_REMOVED lines=39> */
.L_x_82:
        /* <DEDUP_REMOVED lines=23> */
.L_x_83:
[----:B------:R-:W-:Y:S05]  /*3750*/  BSYNC B0 ;  /* 0x0000000000007941 */ /* 0x000fea0003800000 */
.L_x_81:
        /* <DEDUP_REMOVED lines=29> */
.L_x_85:
        /* <DEDUP_REMOVED lines=23> */
.L_x_86:
[----:B------:R-:W-:Y:S05]  /*3aa0*/  BSYNC B0 ;  /* 0x0000000000007941 */ /* 0x000fea0003800000 */
.L_x_84:
        /* <DEDUP_REMOVED lines=21> */
.L_x_62:
[----:B------:R-:W-:Y:S02]  /*3c00*/  ULDC.64 UR4, c[0x0][0x2b0] ;  /* 0x0000ac0000047ab9 */ /* 0x000fe40000000a00 */
[----:B------:R-:W-:-:S04]  /*3c10*/  LEA R2, P0, R36, UR4, 0x2 ;  /* 0x0000000424027c11 */ /* 0x000fc8000f8010ff */
[----:B------:R-:W-:-:S05]  /*3c20*/  LEA.HI.X R3, R36, UR5, R37, 0x2, P0 ;  /* 0x0000000524037c11 */ /* 0x000fca00080f1425 */
[----:B------:R0:W-:Y:S04]  /*3c30*/  STG.E desc[UR8][R2.64], R30 ;  /* 0x0000001e02007986 */ /* 0x0001e8000c101908 */
.L_x_61:
[----:B------:R-:W-:Y:S05]  /*3c40*/  BSYNC B1 ;  /* 0x0000000000017941 */ /* 0x000fea0003800000 */
.L_x_60:
[----:B------:R-:W2:Y:S01]  /*3c50*/  LDC R0, c[0x0][0x3c4] ;  /* 0x0000f100ff007b82 */ /* 0x000ea20000000800 */
[C---:B0-----:R-:W-:Y:S01]  /*3c60*/  VIADD R3, R35.reuse, 0x20 ;  /* 0x0000002023037836 */ /* 0x041fe20000000000 */
[----:B-1----:R-:W-:Y:S01]  /*3c70*/  HFMA2.MMA R5, -RZ, RZ, 0, 0 ;  /* 0x00000000ff057435 */ /* 0x002fe200000001ff */
[C---:B------:R-:W-:Y:S01]  /*3c80*/  IMAD.SHL.U32 R16, R35.reuse, 0x4, RZ ;  /* 0x0000000423107824 */ /* 0x040fe200078e00ff */
[-C--:B--2---:R-:W-:Y:S02]  /*3c90*/  ISETP.GE.OR P0, PT, R35, R0.reuse, P3 ;  /* 0x000000002300720c */ /* 0x084fe40001f06670 */
[----:B------:R-:W-:-:S11]  /*3ca0*/  ISETP.GE.OR P3, PT, R3, R0, P3 ;  /* 0x000000000300720c */ /* 0x000fd60001f66670 */
[C---:B------:R-:W-:Y:S02]  /*3cb0*/  @!P0 FADD.FTZ R3, -R30.reuse, R33 ;  /* 0x000000211e038221 */ /* 0x040fe40000010100 */
[----:B------:R-:W-:Y:S02]  /*3cc0*/  @!P3 FADD.FTZ R30, -R30, R32 ;  /* 0x000000201e1eb221 */ /* 0x000fe40000010100 */
[----:B------:R-:W-:Y:S02]  /*3cd0*/  @!P0 FMUL.FTZ R3, R3, 1.4426950216293334961 ;  /* 0x3fb8aa3b03038820 */ /* 0x000fe40000410000 */
[----:B------:R-:W-:Y:S02]  /*3ce0*/  @!P3 FMUL.FTZ R11, R30, 1.4426950216293334961 ;  /* 0x3fb8aa3b1e0bb820 */ /* 0x000fe40000410000 */
[----:B------:R-:W0:Y:S08]  /*3cf0*/  @!P0 MUFU.EX2 R9, R3 ;  /* 0x0000000300098308 */ /* 0x000e300000000800 */
[----:B------:R-:W1:Y:S01]  /*3d00*/  @!P3 MUFU.EX2 R11, R11 ;  /* 0x0000000b000bb308 */ /* 0x000e620000000800 */
[----:B0-----:R0:W-:Y:S01]  /*3d10*/  @!P0 STS [R34], R9 ;  /* 0x0000000922008388 */ /* 0x0011e20000000800 */
[----:B------:R-:W-:-:S02]  /*3d20*/  ISETP.GE.AND P0, PT, R0, 0x1, PT ;  /* 0x000000010000780c */ /* 0x000fc40003f06270 */
[----:B------:R-:W-:Y:S02]  /*3d30*/  CS2R R2, SRZ ;  /* 0x0000000000027805 */ /* 0x000fe4000001ff00 */
[----:B------:R-:W-:Y:S01]  /*3d40*/  MOV R0, RZ ;  /* 0x000000ff00007202 */ /* 0x000fe20000000f00 */
[----:B-1----:R0:W-:Y:S01]  /*3d50*/  @!P3 STS [R34+0x280], R11 ;  /* 0x0002800b2200b388 */ /* 0x0021e20000000800 */
[----:B------:R-:W-:Y:S07]  /*3d60*/  BAR.SYNC.DEFER_BLOCKING 0x0 ;  /* 0x0000000000007b1d */ /* 0x000fee0000010000 */
[----:B------:R-:W-:Y:S05]  /*3d70*/  @!P0 BRA `(.L_x_87) ;  /* 0x0000000000a88947 */ /* 0x000fea0003800000 */
[----:B------:R-:W1:Y:S01]  /*3d80*/  S2UR UR6, SR_CgaCtaId ;  /* 0x00000000000679c3 */ /* 0x000e620000008800 */
[----:B------:R-:W-:Y:S01]  /*3d90*/  ULDC UR10, c[0x0][0x2dc] ;  /* 0x0000b700000a7ab9 */ /* 0x000fe20000000800 */
[----:B------:R-:W-:Y:S01]  /*3da0*/  IMAD R15, R7, 0x80, R16 ;  /* 0x00000080070f7824 */ /* 0x000fe200078e0210 */
[----:B------:R-:W-:Y:S01]  /*3db0*/  UIMAD UR4, UR7, UR10, URZ ;  /* 0x0000000a070472a4 */ /* 0x000fe2000f8e023f */
[C---:B------:R-:W-:Y:S01]  /*3dc0*/  VIADD R4, R12.reuse, -UR7 ;  /* 0x800000070c047c36 */ /* 0x040fe20008000000 */
[----:B0-----:R-:W-:Y:S01]  /*3dd0*/  CS2R R8, SRZ ;  /* 0x0000000000087805 */ /* 0x001fe2000001ff00 */
        /* <DEDUP_REMOVED lines=17> */
.L_x_90:
        /* <DEDUP_REMOVED lines=10> */
.L_x_89:
[----:B------:R-:W-:Y:S05]  /*3f90*/  BSYNC B0 ;  /* 0x0000000000007941 */ /* 0x000fea0003800000 */
.L_x_88:
        /* <DEDUP_REMOVED lines=8> */
.L_x_87:
[----:B------:R-:W-:-:S04]  /*4020*/  IADD3 R7, R7, UR7, RZ ;  /* 0x0000000707077c10 */ /* 0x000fc8000fffe0ff */
[----:B------:R-:W-:-:S13]  /*4030*/  ISETP.GE.AND P0, PT, R7, R12, PT ;  /* 0x0000000c0700720c */ /* 0x000fda0003f06270 */
[----:B------:R-:W-:Y:S05]  /*4040*/  @P0 EXIT ;  /* 0x000000000000094d */ /* 0x000fea0003800000 */
[----:B------:R-:W-:Y:S02]  /*4050*/  ULDC UR4, c[0x0][0x2d0] ;  /* 0x0000b40000047ab9 */ /* 0x000fe40000000800 */
[----:B------:R-:W-:-:S13]  /*4060*/  ISETP.GE.AND P0, PT, R16, UR4, PT ;  /* 0x0000000410007c0c */ /* 0x000fda000bf06270 */
[----:B------:R-:W-:Y:S05]  /*4070*/  @P0 EXIT ;  /* 0x000000000000094d */ /* 0x000fea0003800000 */
[----:B0-----:R-:W0:Y:S01]  /*4080*/  LDC R9, c[0x0][0x2c4] ;  /* 0x0000b100ff097b82 */ /* 0x001e220000000800 */
[----:B------:R-:W-:Y:S01]  /*4090*/  ULDC UR4, c[0x0][0x270] ;  /* 0x00009c0000047ab9 */ /* 0x000fe20000000800 */
[----:B------:R-:W-:Y:S02]  /*40a0*/  IABS R13, R7 ;  /* 0x00000007000d7213 */ /* 0x000fe40000000000 */
[----:B------:R-:W-:Y:S02]  /*40b0*/  SHF.R.S32.HI R17, RZ, 0x1f, R16 ;  /* 0x0000001fff117819 */ /* 0x000fe40000011410 */
[----:B------:R-:W-:Y:S01]  /*40c0*/  F2FP.F16.F32.PACK_AB R5, R2, R5 ;  /* 0x000000050205723e */ /* 0x000fe200000000ff */
[----:B0-----:R-:W-:Y:S01]  /*40d0*/  IMAD R10, R9, UR4, RZ ;  /* 0x00000004090a7c24 */ /* 0x001fe2000f8e02ff */
[----:B------:R-:W-:-:S04]  /*40e0*/  ULDC.64 UR4, c[0x0][0x290] ;  /* 0x0000a40000047ab9 */ /* 0x000fc80000000a00 */
[-C--:B------:R-:W-:Y:S02]  /*40f0*/  IABS R12, R10.reuse ;  /* 0x0000000a000c7213 */ /* 0x080fe40000000000 */
[----:B------:R-:W-:Y:S02]  /*4100*/  IABS R6, R10 ;  /* 0x0000000a00067213 */ /* 0x000fe40000000000 */
[----:B------:R-:W0:Y:S03]  /*4110*/  I2F.RP R8, R12 ;  /* 0x0000000c00087306 */ /* 0x000e260000209400 */
[----:B------:R-:W-:-:S05]  /*4120*/  IMAD.MOV R6, RZ, RZ, -R6 ;  /* 0x000000ffff067224 */ /* 0x000fca00078e0a06 */
[----:B0-----:R-:W0:Y:S02]  /*4130*/  MUFU.RCP R14, R8 ;  /* 0x00000008000e7308 */ /* 0x001e240000001000 */
[----:B0-----:R-:W-:Y:S01]  /*4140*/  VIADD R14, R14, 0xffffffe ;  /* 0x0ffffffe0e0e7836 */ /* 0x001fe20000000000 */
[----:B------:R-:W-:-:S05]  /*4150*/  IABS R8, R9 ;  /* 0x0000000900087213 */ /* 0x000fca0000000000 */
[----:B------:R0:W1:Y:S02]  /*4160*/  F2I.FTZ.U32.TRUNC.NTZ R15, R14 ;  /* 0x0000000e000f7305 */ /* 0x000064000021f000 */
[----:B0-----:R-:W-:Y:S01]  /*4170*/  HFMA2.MMA R14, -RZ, RZ, 0, 0 ;  /* 0x00000000ff0e7435 */ /* 0x001fe200000001ff */
[----:B-1----:R-:W-:-:S04]  /*4180*/  IMAD.MOV R11, RZ, RZ, -R15 ;  /* 0x000000ffff0b7224 */ /* 0x002fc800078e0a0f */
[----:B------:R-:W-:-:S05]  /*4190*/  IMAD R4, R11, R12, RZ ;  /* 0x0000000c0b047224 */ /* 0x000fca00078e02ff */
        /* <DEDUP_REMOVED lines=62> */
        .weak           $__internal_1_$__cuda_sm20_div_s64
        .type           $__internal_1_$__cuda_sm20_div_s64,@function
        .size           $__internal_1_$__cuda_sm20_div_s64,(.L_x_8313 - $__internal_1_$__cuda_sm20_div_s64)
$__internal_1_$__cuda_sm20_div_s64:
        /* <DEDUP_REMOVED lines=32> */
[----:B------:R-:W-:Y:S02]  /*4780*/  SEL R21, R21, R24, !P2 ;  /* 0x0000001815157207 */ /* 0x000fe40005000000 */
[----:B------:R-:W-:Y:S01]  /*4790*/  IADD3.X R24, RZ, ~R19, RZ, P1, !PT ;  /* 0x80000013ff187210 */ /* 0x000fe20000ffe4ff */
[----:B------:R-:W-:-:S04]  /*47a0*/  IMAD.HI.U32 R29, P5, R23, R22, R40 ;  /* 0x00000016171d7227 */ /* 0x000fc800078a0028 */
[CC--:B------:R-:W-:Y:S02]  /*47b0*/  IMAD R22, R23.reuse, R20.reuse, RZ ;  /* 0x0000001417167224 */ /* 0x0c0fe400078e02ff */
[----:B------:R-:W-:-:S03]  /*47c0*/  IMAD.HI.U32 R20, R23, R20, RZ ;  /* 0x0000001417147227 */ /* 0x000fc600078e00ff */
[----:B------:R-:W-:Y:S01]  /*47d0*/  IADD3 R22, P4, R22, R29, RZ ;  /* 0x0000001d16167210 */ /* 0x000fe20007f9e0ff */
[----:B------:R-:W-:Y:S01]  /*47e0*/  IMAD.X R23, R20, 0x1, R23, P6 ;  /* 0x0000000114177824 */ /* 0x000fe200030e0617 */
[----:B------:R-:W-:Y:S01]  /*47f0*/  SEL R20, R24, R19, !P2 ;  /* 0x0000001318147207 */ /* 0x000fe20005000000 */
[----:B------:R-:W-:Y:S02]  /*4800*/  IMAD.MOV.U32 R41, RZ, RZ, RZ ;  /* 0x000000ffff297224 */ /* 0x000fe400078e00ff */
[----:B------:R-:W-:Y:S01]  /*4810*/  IMAD.HI.U32 R40, R22, R21, RZ ;  /* 0x0000001516287227 */ /* 0x000fe200078e00ff */
[----:B------:R-:W-:-:S03]  /*4820*/  IADD3.X R23, RZ, RZ, R23, P4, P5 ;  /* 0x000000ffff177210 */ /* 0x000fc600027ea417 */
        /* <DEDUP_REMOVED lines=10> */
[-C--:B------:R-:W-:Y:S01]  /*48d0*/  ISETP.GE.U32.AND P4, PT, R21, R44.reuse, PT ;  /* 0x0000002c1500720c */ /* 0x080fe20003f86070 */
[-C--:B------:R-:W-:Y:S01]  /*48e0*/  IMAD R23, R29, R44.reuse, R22 ;  /* 0x0000002c1d177224 */ /* 0x080fe200078e0216 */
[----:B------:R-:W-:-:S04]  /*48f0*/  IADD3 R22, P2, R21, -R44, RZ ;  /* 0x8000002c15167210 */ /* 0x000fc80007f5e0ff */
[----:B------:R-:W-:Y:S02]  /*4900*/  IADD3.X R20, ~R23, R20, RZ, P1, !PT ;  /* 0x0000001417147210 */ /* 0x000fe40000ffe5ff */
[----:B------:R-:W-:Y:S02]  /*4910*/  IADD3 R24, P1, R31, 0x1, RZ ;  /* 0x000000011f187810 */ /* 0x000fe40007f3e0ff */
[C---:B------:R-:W-:Y:S01]  /*4920*/  ISETP.GE.U32.AND.EX P4, PT, R20.reuse, R45, PT, P4 ;  /* 0x0000002d1400720c */ /* 0x040fe20003f86140 */
[----:B------:R-:W-:Y:S02]  /*4930*/  IMAD.X R23, R20, 0x1, ~R45, P2 ;  /* 0x0000000114177824 */ /* 0x000fe400010e0e2d */
[----:B------:R-:W-:Y:S01]  /*4940*/  IMAD.X R40, RZ, RZ, R29, P1 ;  /* 0x000000ffff287224 */ /* 0x000fe200008e061d */
[----:B------:R-:W-:Y:S02]  /*4950*/  SEL R22, R22, R21, P4 ;  /* 0x0000001516167207 */ /* 0x000fe40002000000 */
[----:B------:R-:W-:-:S02]  /*4960*/  SEL R24, R24, R31, P4 ;  /* 0x0000001f18187207 */ /* 0x000fc40002000000 */
[----:B------:R-:W-:Y:S02]  /*4970*/  SEL R23, R23, R20, P4 ;  /* 0x0000001417177207 */ /* 0x000fe40002000000 */
[----:B------:R-:W-:Y:S02]  /*4980*/  ISETP.GE.U32.AND P1, PT, R22, R44, PT ;  /* 0x0000002c1600720c */ /* 0x000fe40003f26070 */
[----:B------:R-:W-:Y:S02]  /*4990*/  SEL R40, R40, R29, P4 ;  /* 0x0000001d28287207 */ /* 0x000fe40002000000 */
[----:B------:R-:W-:Y:S02]  /*49a0*/  IADD3 R21, P2, R24, 0x1, RZ ;  /* 0x0000000118157810 */ /* 0x000fe40007f5e0ff */
[----:B------:R-:W-:Y:S02]  /*49b0*/  ISETP.GE.U32.AND.EX P1, PT, R23, R45, PT, P1 ;  /* 0x0000002d1700720c */ /* 0x000fe40003f26110 */
[----:B------:R-:W-:Y:S01]  /*49c0*/  LOP3.LUT R20, R25, R19, RZ, 0x3c, !PT ;  /* 0x0000001319147212 */ /* 0x000fe200078e3cff */
[----:B------:R-:W-:Y:S01]  /*49d0*/  IMAD.X R23, RZ, RZ, R40, P2 ;  /* 0x000000ffff177224 */ /* 0x000fe200010e0628 */
[----:B------:R-:W-:-:S02]  /*49e0*/  SEL R21, R21, R24, P1 ;  /* 0x0000001815157207 */ /* 0x000fc40000800000 */
[----:B------:R-:W-:Y:S02]  /*49f0*/  ISETP.GE.AND P4, PT, R20, RZ, PT ;  /* 0x000000ff1400720c */ /* 0x000fe40003f86270 */
[----:B------:R-:W-:Y:S02]  /*4a00*/  SEL R23, R23, R40, P1 ;  /* 0x0000002817177207 */ /* 0x000fe40000800000 */
[----:B------:R-:W-:Y:S02]  /*4a10*/  IADD3 R22, P2, RZ, -R21, RZ ;  /* 0x80000015ff167210 */ /* 0x000fe40007f5e0ff */
[----:B------:R-:W-:Y:S02]  /*4a20*/  ISETP.NE.U32.AND P1, PT, R28, RZ, PT ;  /* 0x000000ff1c00720c */ /* 0x000fe40003f25070 */
[----:B------:R-:W-:Y:S02]  /*4a30*/  IADD3.X R20, RZ, ~R23, RZ, P2, !PT ;  /* 0x80000017ff147210 */ /* 0x000fe400017fe4ff */
[----:B------:R-:W-:-:S02]  /*4a40*/  ISETP.NE.AND.EX P1, PT, R25, RZ, PT, P1 ;  /* 0x000000ff1900720c */ /* 0x000fc40003f25310 */
[----:B------:R-:W-:Y:S02]  /*4a50*/  SEL R20, R20, R23, !P4 ;  /* 0x0000001714147207 */ /* 0x000fe40006000000 */
[----:B------:R-:W-:Y:S01]  /*4a60*/  SEL R22, R22, R21, !P4 ;  /* 0x0000001516167207 */ /* 0x000fe20006000000 */
[----:B------:R-:W-:Y:S01]  /*4a70*/  IMAD.MOV.U32 R21, RZ, RZ, 0x0 ;  /* 0x00000000ff157424 */ /* 0x000fe200078e00ff */
[----:B------:R-:W-:Y:S01]  /*4a80*/  SEL R23, R20, 0xffffffff, P1 ;  /* 0xffffffff14177807 */ /* 0x000fe20000800000 */
[----:B------:R-:W-:Y:S01]  /*4a90*/  IMAD.MOV.U32 R20, RZ, RZ, R26 ;  /* 0x000000ffff147224 */ /* 0x000fe200078e001a */
[----:B------:R-:W-:-:S03]  /*4aa0*/  SEL R22, R22, 0xffffffff, P1 ;  /* 0xffffffff16167807 */ /* 0x000fc60000800000 */
[----:B------:R-:W-:Y:S05]  /*4ab0*/  RET.REL.NODEC R20 `(_ZN5flash32flash_fwd_splitkv_combine_kernelI23Flash_fwd_kernel_traitsILi128ELi64ELi128ELi4ELb0ELb0EN7cutlass6half_tE19Flash_kernel_traitsILi128ELi64ELi128ELi4ES3_EELi4ELi6ELb0EEEvNS_16Flash_fwd_paramsE) ;  /* 0xffffffb414507950 */ /* 0x000fea0003c3ffff */
.L_x_91:
        /* <DEDUP_REMOVED lines=12> */
.L_x_8313:


//--------------------- .text._ZN5flash32flash_fwd_splitkv_combine_kernelI23Flash_fwd_kernel_traitsILi128ELi64ELi128ELi4ELb0ELb0EN7cutlass6half_tE19Flash_kernel_traitsILi128ELi64ELi128ELi4ES3_EELi4ELi5ELb0EEEvNS_16Flash_fwd_paramsE --------------------------
	.section	.text._ZN5flash32flash_fwd_splitkv_combine_kernelI23Flash_fwd_kernel_traitsILi128ELi64ELi128ELi4ELb0ELb0EN7cutlass6half_tE19Flash_kernel_traitsILi128ELi64ELi128ELi4ES3_EELi4ELi5ELb0EEEvNS_16Flash_fwd_paramsE,"ax",@progbits
	.align	128
        .global         _ZN5flash32flash_fwd_splitkv_combine_kernelI23Flash_fwd_kernel_traitsILi128ELi64ELi128ELi4ELb0ELb0EN7cutlass6half_tE19Flash_kernel_traitsILi128ELi64ELi128ELi4ES3_EELi4ELi5ELb0EEEvNS_16Flash_fwd_paramsE
        .type           _ZN5flash32flash_fwd_splitkv_combine_kernelI23Flash_fwd_kernel_traitsILi128ELi64ELi128ELi4ELb0ELb0EN7cutlass6half_tE19Flash_kernel_traitsILi128ELi64ELi128ELi4ES3_EELi4ELi5ELb0EEEvNS_16Flash_fwd_paramsE,@function
        .size           _ZN5flash32flash_fwd_splitkv_combine_kernelI23Flash_fwd_kernel_traitsILi128ELi64ELi128ELi4ELb0ELb0EN7cutlass6half_tE19Flash_kernel_traitsILi128ELi64ELi128ELi4ES3_EELi4ELi5ELb0EEEvNS_16Flash_fwd_paramsE,(.L_x_8314 - _ZN5flash32flash_fwd_splitkv_combine_kernelI23Flash_fwd_kernel_traitsILi128ELi64ELi128ELi4ELb0ELb0EN7cutlass6half_tE19Flash_kernel_traitsILi128ELi64ELi128ELi4ES3_EELi4ELi5ELb0EEEvNS_16Flash_fwd_paramsE)
        .other          _ZN5flash32flash_fwd_splitkv_combine_kernelI23Flash_fwd_kernel_traitsILi128ELi64ELi128ELi4ELb0ELb0EN7cutlass6half_tE19Flash_kernel_traitsILi128ELi64ELi128ELi4ES3_EELi4ELi5ELb0EEEvNS_16Flash_fwd_paramsE,@"STO_CUDA_ENTRY STV_DEFAULT"
_ZN5flash32flash_fwd_splitkv_combine_kernelI23Flash_fwd_kernel_traitsILi128ELi64ELi128ELi4ELb0ELb0EN7cutlass6half_tE19Flash_kernel_traitsILi128ELi64ELi128ELi4ES3_EELi4ELi5ELb0EEEvNS_16Flash_fwd_paramsE:
.text._ZN5flash32flash_fwd_splitkv_combine_kernelI23Flash_fwd_kernel_traitsILi128ELi64ELi128ELi4ELb0ELb0EN7cutlass6half_tE19Flash_kernel_traitsILi128ELi64ELi128ELi4ES3_EELi4ELi5ELb0EEEvNS_16Flash_fwd_paramsE:
        /* <DEDUP_REMOVED lines=23> */
[----:B------:R-:W-:Y:S05]  /*0170*/  CALL.REL.NOINC `($__internal_2_$__cuda_sm20_div_s64) ;  /* 0x0000004400047944 */ /* 0x000fea0003c00000 */
[----:B------:R-:W-:Y:S05]  /*0180*/  BRA `(.L_x_93) ;  /* 0x00000000004c7947 */ /* 0x000fea0003800000 */
.L_x_92:
        /* <DEDUP_REMOVED lines=19> */
.L_x_93:
        /* <DEDUP_REMOVED lines=10> */
[----:B------:R-:W-:Y:S01]  /*0360*/  MOV R17, R21 ;  /* 0x0000001500117202 */ /* 0x000fe20000000f00 */
[----:B------:R-:W-:Y:S01]  /*0370*/  IMAD.MOV.U32 R24, RZ, RZ, R3 ;  /* 0x000000ffff187224 */ /* 0x000fe200078e0003 */
[----:B------:R-:W-:Y:S02]  /*0380*/  MOV R22, 0x3a0 ;  /* 0x000003a000167802 */ /* 0x000fe40000000f00 */
[----:B------:R-:W-:Y:S05]  /*0390*/  CALL.REL.NOINC `($__internal_2_$__cuda_sm20_div_s64) ;  /* 0x00000040007c7944 */ /* 0x000fea0003c00000 */
[----:B------:R-:W-:Y:S02]  /*03a0*/  MOV R8, R20 ;  /* 0x0000001400087202 */ /* 0x000fe40000000f00 */
[----:B------:R-:W-:Y:S01]  /*03b0*/  MOV R9, R21 ;  /* 0x0000001500097202 */ /* 0x000fe20000000f00 */
[----:B------:R-:W-:Y:S05]  /*03c0*/  BRA `(.L_x_96) ;  /* 0x00000000004c7947 */ /* 0x000fea0003800000 */
.L_x_95:
[----:B------:R-:W0:Y:S01]  /*03d0*/  I2F.U32.RP R4, R3 ;  /* 0x0000000300047306 */ /* 0x000e220000209000 */
[----:B------:R-:W-:-:S07]  /*03e0*/  ISETP.NE.U32.AND P0, PT, R3, RZ, PT ;  /* 0x000000ff0300720c */ /* 0x000fce0003f05070 */
[----:B0-----:R-:W0:Y:S02]  /*03f0*/  MUFU.RCP R6, R4 ;  /* 0x0000000400067308 */ /* 0x001e240000001000 */
[----:B0-----:R-:W-:-:S06]  /*0400*/  VIADD R6, R6, 0xffffffe ;  /* 0x0ffffffe06067836 */ /* 0x001fcc0000000000 */
[----:B------:R0:W1:Y:S02]  /*0410*/  F2I.FTZ.U32.TRUNC.NTZ R7, R6 ;  /* 0x0000000600077305 */ /* 0x000064000021f000 */
[----:B0-----:R-:W-:Y:S01]  /*0420*/  HFMA2.MMA R6, -RZ, RZ, 0, 0 ;  /* 0x00000000ff067435 */ /* 0x001fe200000001ff */
[----:B-1----:R-:W-:-:S04]  /*0430*/  IMAD.MOV R2, RZ, RZ, -R7 ;  /* 0x000000ffff027224 */ /* 0x002fc800078e0a07 */
[----:B------:R-:W-:-:S05]  /*0440*/  IMAD R9, R2, R3, RZ ;  /* 0x0000000302097224 */ /* 0x000fca00078e02ff */
        /* <DEDUP_REMOVED lines=11> */
.L_x_96:
[----:B------:R-:W-:Y:S05]  /*0500*/  BSYNC B0 ;  /* 0x0000000000007941 */ /* 0x000fea0003800000 */
.L_x_94:
[----:B------:R-:W0:Y:S01]  /*0510*/  LDC R7, c[0x0][0x2c4] ;  /* 0x0000b100ff077b82 */ /* 0x000e220000000800 */
        /* <DEDUP_REMOVED lines=30> */
[----:B------:R-:W-:Y:S02]  /*0700*/  SEL R15, R23, R4, P0 ;  /* 0x00000004170f7207 */ /* 0x000fe40000000000 */
        /* <DEDUP_REMOVED lines=11> */
.L_x_98:
[----:B------:R-:W0:Y:S01]  /*07c0*/  I2F.U32.RP R13, R16 ;  /* 0x00000010000d7306 */ /* 0x000e220000209000 */
[----:B------:R-:W-:Y:S01]  /*07d0*/  HFMA2.MMA R10, -RZ, RZ, 0, 0 ;  /* 0x00000000ff0a7435 */ /* 0x000fe200000001ff */
[----:B------:R-:W-:Y:S02]  /*07e0*/  ISETP.NE.U32.AND P0, PT, R16, RZ, PT ;  /* 0x000000ff1000720c */ /* 0x000fe40003f05070 */
[----:B------:R-:W-:-:S04]  /*07f0*/  MOV R21, RZ ;  /* 0x000000ff00157202 */ /* 0x000fc80000000f00 */
        /* <DEDUP_REMOVED lines=15> */
.L_x_99:
[----:B------:R-:W-:Y:S05]  /*08f0*/  BSYNC B0 ;  /* 0x0000000000007941 */ /* 0x000fea0003800000 */
.L_x_97:
[----:B------:R-:W0:Y:S01]  /*0900*/  LDC R3, c[0x0][0x2c4] ;  /* 0x0000b100ff037b82 */ /* 0x000e220000000800 */
[----:B------:R-:W-:Y:S01]  /*0910*/  IMAD.MOV.U32 R18, RZ, RZ, RZ ;  /* 0x000000ffff127224 */ /* 0x000fe200078e00ff */
        /* <DEDUP_REMOVED lines=9> */
[----:B0-----:R-:W-:-:S04]  /*09b0*/  IMAD.MOV R4, RZ, RZ, -R19 ;  /* 0x000000ffff047224 */ /* 0x001fc800078e0a13 */
        /* <DEDUP_REMOVED lines=11> */
[----:B------:R-:W-:Y:S01]  /*0a70*/  @!P2 IMAD.IADD R7, R7, 0x1, -R10 ;  /* 0x000000010707a824 */ /* 0x000fe200078e0a0a */
[----:B------:R-:W-:Y:S02]  /*0a80*/  @!P2 IADD3 R4, R4, 0x1, RZ ;  /* 0x000000010404a810 */ /* 0x000fe40007ffe0ff */
[----:B------:R-:W-:Y:S02]  /*0a90*/  ISETP.NE.AND P2, PT, R3, RZ, PT ;  /* 0x000000ff0300720c */ /* 0x000fe40003f45270 */
[----:B------:R-:W-:Y:S02]  /*0aa0*/  ISETP.GE.U32.AND P0, PT, R7, R10, PT ;  /* 0x0000000a0700720c */ /* 0x000fe40003f06070 */
[----:B------:R-:W-:Y:S01]  /*0ab0*/  LEA.HI.SX32 R7, R3, 0x1, 0x1 ;  /* 0x0000000103077811 */ /* 0x000fe200078f0aff */
[----:B------:R-:W-:-:S10]  /*0ac0*/  @!P3 IMAD.MOV R7, RZ, RZ, R2 ;  /* 0x000000ffff07b224 */ /* 0x000fd400078e0202 */
[----:B------:R-:W-:-:S04]  /*0ad0*/  @P0 VIADD R4, R4, 0x1 ;  /* 0x0000000104040836 */ /* 0x000fc80000000000 */
[----:B------:R-:W-:Y:S01]  /*0ae0*/  @!P1 IMAD.MOV R4, RZ, RZ, -R4 ;  /* 0x000000ffff049224 */ /* 0x000fe200078e0a04 */
[----:B------:R-:W-:Y:S01]  /*0af0*/  @!P2 LOP3.LUT R4, RZ, R3, RZ, 0x33, !PT ;  /* 0x00000003ff04a212 */ /* 0x000fe200078e33ff */
[----:B------:R-:W-:-:S04]  /*0b00*/  IMAD R3, R3, UR5, RZ ;  /* 0x0000000503037c24 */ /* 0x000fc8000f8e02ff */
        /* <DEDUP_REMOVED lines=9> */
[----:B0-----:R-:W-:Y:S01]  /*0ba0*/  IADD3 R10, RZ, -R19, RZ ;  /* 0x80000013ff0a7210 */ /* 0x001fe20007ffe0ff */
[----:B------:R-:W-:-:S04]  /*0bb0*/  IMAD.MOV.U32 R18, RZ, RZ, RZ ;  /* 0x000000ffff127224 */ /* 0x000fc800078e00ff */
[----:B------:R-:W-:Y:S01]  /*0bc0*/  IMAD R11, R10, R13, RZ ;  /* 0x0000000d0a0b7224 */ /* 0x000fe200078e02ff */
[----:B------:R-:W-:-:S03]  /*0bd0*/  IABS R10, R4 ;  /* 0x00000004000a7213 */ /* 0x000fc60000000000 */
[----:B------:R-:W-:-:S06]  /*0be0*/  IMAD.HI.U32 R11, R19, R11, R18 ;  /* 0x0000000b130b7227 */ /* 0x000fcc00078e0012 */
[----:B------:R-:W-:-:S04]  /*0bf0*/  IMAD.HI.U32 R11, R11, R10, RZ ;  /* 0x0000000a0b0b7227 */ /* 0x000fc800078e00ff */
[----:B------:R-:W-:Y:S01]  /*0c00*/  IMAD R10, R11, R7, R10 ;  /* 0x000000070b0a7224 */ /* 0x000fe200078e020a */
[----:B------:R-:W-:-:S04]  /*0c10*/  LOP3.LUT R7, R4, R13, RZ, 0x3c, !PT ;  /* 0x0000000d04077212 */ /* 0x000fc800078e3cff */
[----:B------:R-:W-:Y:S02]  /*0c20*/  ISETP.GT.U32.AND P1, PT, R13, R10, PT ;  /* 0x0000000a0d00720c */ /* 0x000fe40003f24070 */
[----:B------:R-:W-:-:S11]  /*0c30*/  ISETP.GE.AND P0, PT, R7, RZ, PT ;  /* 0x000000ff0700720c */ /* 0x000fd60003f06270 */
[----:B------:R-:W-:Y:S01]  /*0c40*/  @!P1 IMAD.IADD R10, R10, 0x1, -R13 ;  /* 0x000000010a0a9824 */ /* 0x000fe200078e0a0d */
[----:B------:R-:W-:Y:S02]  /*0c50*/  @!P1 IADD3 R11, R11, 0x1, RZ ;  /* 0x000000010b0b9810 */ /* 0x000fe40007ffe0ff */
[----:B------:R-:W-:Y:S02]  /*0c60*/  ISETP.NE.AND P1, PT, R2, RZ, PT ;  /* 0x000000ff0200720c */ /* 0x000fe40003f25270 */
[----:B------:R-:W-:-:S13]  /*0c70*/  ISETP.GE.U32.AND P2, PT, R10, R13, PT ;  /* 0x0000000d0a00720c */ /* 0x000fda0003f46070 */
[----:B------:R-:W-:-:S04]  /*0c80*/  @P2 VIADD R11, R11, 0x1 ;  /* 0x000000010b0b2836 */ /* 0x000fc80000000000 */
[----:B------:R-:W-:-:S04]  /*0c90*/  IMAD.MOV.U32 R7, RZ, RZ, R11 ;  /* 0x000000ffff077224 */ /* 0x000fc800078e000b */
        /* <DEDUP_REMOVED lines=16> */
[----:B------:R-:W-:Y:S02]  /*0da0*/  MOV R32, R20 ;  /* 0x0000001400207202 */ /* 0x000fe40000000f00 */
[----:B------:R-:W-:Y:S01]  /*0db0*/  MOV R33, R21 ;  /* 0x0000001500217202 */ /* 0x000fe20000000f00 */
[----:B------:R-:W-:Y:S05]  /*0dc0*/  BRA `(.L_x_102) ;  /* 0x00000000004c7947 */ /* 0x000fea0003800000 */
.L_x_101:
        /* <DEDUP_REMOVED lines=19> */
.L_x_102:
[----:B------:R-:W-:Y:S05]  /*0f00*/  BSYNC B0 ;  /* 0x0000000000007941 */ /* 0x000fea0003800000 */
.L_x_100:
        /* <DEDUP_REMOVED lines=43> */
.L_x_104:
        /* <DEDUP_REMOVED lines=19> */
.L_x_105:
[----:B------:R-:W-:Y:S05]  /*12f0*/  BSYNC B0 ;  /* 0x0000000000007941 */ /* 0x000fea0003800000 */
.L_x_103:
[----:B------:R-:W0:Y:S01]  /*1300*/  LDC R9, c[0x0][0x2c4] ;  /* 0x0000b100ff097b82 */ /* 0x000e220000000800 */
[----:B------:R-:W1:Y:S01]  /*1310*/  S2R R18, SR_TID.X ;  /* 0x0000000000127919 */ /* 0x000e620000002100 */
[----:B------:R-:W-:Y:S01]  /*1320*/  ISETP.GT.AND P4, PT, R3, RZ, PT ;  /* 0x000000ff0300720c */ /* 0x000fe20003f84270 */
[----:B------:R-:W-:Y:S01]  /*1330*/  ULDC UR5, c[0x0][0x3c4] ;  /* 0x0000f10000057ab9 */ /* 0x000fe20000000800 */
[----:B------:R-:W-:Y:S01]  /*1340*/  ULDC.64 UR8, c[0x0][0x208] ;  /* 0x0000820000087ab9 */ /* 0x000fe20000000a00 */
[----:B------:R-:W-:Y:S01]  /*1350*/  BSSY B0, `(.L_x_106) ;  /* 0x000003e000007945 */ /* 0x000fe20003800000 */
[----:B------:R-:W-:Y:S01]  /*1360*/  IMAD.MOV.U32 R29, RZ, RZ, -0x800000 ;  /* 0xff800000ff1d7424 */ /* 0x000fe200078e00ff */
[----:B0-----:R-:W-:-:S04]  /*1370*/  IABS R8, R9 ;  /* 0x0000000900087213 */ /* 0x001fc80000000000 */
[----:B------:R-:W0:Y:S01]  /*1380*/  I2F.RP R17, R8 ;  /* 0x0000000800117306 */ /* 0x000e220000209400 */
[----:B-1----:R-:W-:-:S07]  /*1390*/  ISETP.GT.AND P1, PT, R18, 0x7f, PT ;  /* 0x0000007f1200780c */ /* 0x002fce0003f24270 */
        /* <DEDUP_REMOVED lines=9> */
[----:B------:R-:W-:Y:S02]  /*1430*/  ISETP.GE.AND P2, PT, R6, RZ, PT ;  /* 0x000000ff0600720c */ /* 0x000fe40003f46270 */
[----:B------:R-:W-:Y:S01]  /*1440*/  SHF.R.S32.HI R6, RZ, 0x1f, R3 ;  /* 0x0000001fff067819 */ /* 0x000fe20000011403 */
[----:B------:R-:W-:Y:S01]  /*1450*/  IMAD.HI.U32 R17, R20, R7, RZ ;  /* 0x0000000714117227 */ /* 0x000fe200078e00ff */
[----:B------:R-:W-:-:S03]  /*1460*/  LEA.HI.SX32 R20, R3, 0x1, 0x1 ;  /* 0x0000000103147811 */ /* 0x000fc600078f0aff */
[----:B------:R-:W-:Y:S02]  /*1470*/  IMAD.MOV R19, RZ, RZ, -R17 ;  /* 0x000000ffff137224 */ /* 0x000fe400078e0a11 */
[----:B------:R-:W-:Y:S01]  /*1480*/  @!P4 IMAD.MOV R20, RZ, RZ, R6 ;  /* 0x000000ffff14c224 */ /* 0x000fe200078e0206 */
[----:B------:R-:W-:Y:S01]  /*1490*/  @!P1 MOV R6, 0x400 ;  /* 0x0000040000069802 */ /* 0x000fe20000000f00 */
[C---:B------:R-:W-:Y:S02]  /*14a0*/  IMAD R19, R8.reuse, R19, R7 ;  /* 0x0000001308137224 */ /* 0x040fe400078e0207 */
[----:B------:R-:W0:Y:S03]  /*14b0*/  @!P1 S2R R7, SR_CgaCtaId ;  /* 0x0000000000079919 */ /* 0x000e260000008800 */
[----:B------:R-:W-:-:S13]  /*14c0*/  ISETP.GT.U32.AND P0, PT, R8, R19, PT ;  /* 0x000000130800720c */ /* 0x000fda0003f04070 */
[----:B------:R-:W-:Y:S02]  /*14d0*/  @!P0 IMAD.IADD R19, R19, 0x1, -R8 ;  /* 0x0000000113138824 */ /* 0x000fe400078e0a08 */
[----:B------:R-:W-:Y:S01]  /*14e0*/  @!P0 VIADD R17, R17, 0x1 ;  /* 0x0000000111118836 */ /* 0x000fe20000000000 */
[----:B------:R-:W-:Y:S02]  /*14f0*/  ISETP.NE.AND P0, PT, R9, RZ, PT ;  /* 0x000000ff0900720c */ /* 0x000fe40003f05270 */
[----:B------:R-:W-:Y:S02]  /*1500*/  ISETP.GE.U32.AND P3, PT, R19, R8, PT ;  /* 0x000000081300720c */ /* 0x000fe40003f66070 */
[----:B------:R-:W-:-:S04]  /*1510*/  SHF.R.S32.HI R19, RZ, 0x1f, R18 ;  /* 0x0000001fff137819 */ /* 0x000fc80000011412 */
[----:B------:R-:W-:-:S04]  /*1520*/  LEA.HI R8, R19, R18, RZ, 0x2 ;  /* 0x0000001213087211 */ /* 0x000fc800078f10ff */
[----:B------:R-:W-:Y:S02]  /*1530*/  SHF.R.S32.HI R21, RZ, 0x2, R8 ;  /* 0x00000002ff157819 */ /* 0x000fe40000011408 */
[----:B0-----:R-:W-:Y:S01]  /*1540*/  @!P1 LEA R6, R7, R6, 0x18 ;  /* 0x0000000607069211 */ /* 0x001fe200078ec0ff */
[----:B------:R-:W-:Y:S01]  /*1550*/  @P3 VIADD R17, R17, 0x1 ;  /* 0x0000000111113836 */ /* 0x000fe20000000000 */
[----:B------:R-:W-:-:S03]  /*1560*/  LOP3.LUT R7, R8, 0xfffffffc, RZ, 0xc0, !PT ;  /* 0xfffffffc08077812 */ /* 0x000fc600078ec0ff */
[----:B------:R-:W-:Y:S01]  /*1570*/  @!P2 IMAD.MOV R17, RZ, RZ, -R17 ;  /* 0x000000ffff11a224 */ /* 0x000fe200078e0a11 */
[----:B------:R-:W-:Y:S01]  /*1580*/  @!P0 LOP3.LUT R17, RZ, R9, RZ, 0x33, !PT ;  /* 0x00000009ff118212 */ /* 0x000fe200078e33ff */
[----:B------:R-:W-:Y:S01]  /*1590*/  IMAD.IADD R8, R18, 0x1, -R7 ;  /* 0x0000000112087824 */ /* 0x000fe200078e0a07 */
[----:B------:R-:W-:-:S03]  /*15a0*/  ISETP.GE.AND P0, PT, R21, UR5, PT ;  /* 0x0000000515007c0c */ /* 0x000fc6000bf06270 */
[----:B------:R-:W-:Y:S02]  /*15b0*/  IMAD R3, R20, R17, RZ ;  /* 0x0000001114037224 */ /* 0x000fe400078e02ff */
[----:B------:R-:W-:Y:S02]  /*15c0*/  @!P1 IMAD R17, R21, 0x14, R6 ;  /* 0x0000001415119824 */ /* 0x000fe400078e0206 */
[----:B------:R-:W-:Y:S01]  /*15d0*/  IMAD.MOV.U32 R20, RZ, RZ, -0x800000 ;  /* 0xff800000ff147424 */ /* 0x000fe200078e00ff */
[----:B------:R-:W-:Y:S01]  /*15e0*/  IABS R31, R3 ;  /* 0x00000003001f7213 */ /* 0x000fe20000000000 */
[----:B------:R-:W-:-:S04]  /*15f0*/  @!P1 IMAD R17, R8, 0x4, R17 ;  /* 0x0000000408119824 */ /* 0x000fc800078e0211 */
[----:B------:R-:W-:Y:S01]  /*1600*/  VIADD R24, R31, UR4 ;  /* 0x000000041f187c36 */ /* 0x000fe20008000000 */
[----:B------:R-:W-:Y:S06]  /*1610*/  @P0 BRA `(.L_x_107) ;  /* 0x0000000000440947 */ /* 0x000fec0003800000 */
[----:B------:R-:W-:Y:S02]  /*1620*/  IADD3 R27, P2, R12, -UR7, RZ ;  /* 0x800000070c1b7c10 */ /* 0x000fe4000ff5e0ff */
[----:B------:R-:W-:Y:S02]  /*1630*/  SHF.R.S32.HI R7, RZ, 0x1f, R8 ;  /* 0x0000001fff077819 */ /* 0x000fe40000011408 */
[----:B------:R-:W-:Y:S02]  /*1640*/  ISETP.GT.U32.AND P0, PT, R27, R8, PT ;  /* 0x000000081b00720c */ /* 0x000fe40003f04070 */
[----:B------:R-:W-:-:S04]  /*1650*/  IADD3.X R6, R5, ~UR6, RZ, P2, !PT ;  /* 0x8000000605067c10 */ /* 0x000fc800097fe4ff */
[----:B------:R-:W-:-:S13]  /*1660*/  ISETP.GT.AND.EX P0, PT, R6, R7, PT, P0 ;  /* 0x000000070600720c */ /* 0x000fda0003f04300 */
[----:B------:R-:W-:Y:S05]  /*1670*/  @!P0 BRA `(.L_x_107) ;  /* 0x00000000002c8947 */ /* 0x000fea0003800000 */
[----:B------:R-:W-:Y:S01]  /*1680*/  IADD3 R34, P0, R8, UR7, RZ ;  /* 0x0000000708227c10 */ /* 0x000fe2000ff1e0ff */
[----:B------:R-:W-:Y:S01]  /*1690*/  IMAD R27, R5, R21, RZ ;  /* 0x00000015051b7224 */ /* 0x000fe200078e02ff */
[----:B------:R-:W-:Y:S01]  /*16a0*/  SHF.R.S32.HI R6, RZ, 0x1f, R21 ;  /* 0x0000001fff067819 */ /* 0x000fe20000011415 */
[----:B------:R-:W-:Y:S01]  /*16b0*/  ULDC.64 UR4, c[0x0][0x2b8] ;  /* 0x0000ae0000047ab9 */ /* 0x000fe20000000a00 */
[----:B------:R-:W-:-:S03]  /*16c0*/  IADD3.X R35, R7, UR6, RZ, P0, !PT ;  /* 0x0000000607237c10 */ /* 0x000fc600087fe4ff */
[C---:B------:R-:W-:Y:S02]  /*16d0*/  IMAD R6, R12.reuse, R6, R27 ;  /* 0x000000060c067224 */ /* 0x040fe400078e021b */
[----:B------:R-:W-:-:S04]  /*16e0*/  IMAD.WIDE.U32 R34, R12, R21, R34 ;  /* 0x000000150c227225 */ /* 0x000fc800078e0022 */
[----:B------:R-:W-:Y:S01]  /*16f0*/  IMAD.IADD R6, R35, 0x1, R6 ;  /* 0x0000000123067824 */ /* 0x000fe200078e0206 */
[----:B------:R-:W-:-:S04]  /*1700*/  LEA R20, P0, R34, UR4, 0x2 ;  /* 0x0000000422147c11 */ /* 0x000fc8000f8010ff */
[----:B------:R-:W-:-:S05]  /*1710*/  LEA.HI.X R21, R34, UR5, R6, 0x2, P0 ;  /* 0x0000000522157c11 */ /* 0x000fca00080f1406 */
[----:B------:R0:W5:Y:S04]  /*1720*/  LDG.E R20, desc[UR8][R20.64] ;  /* 0x0000000814147981 */ /* 0x000168000c1e1900 */
.L_x_107:
[----:B------:R-:W-:Y:S05]  /*1730*/  BSYNC B0 ;  /* 0x0000000000007941 */ /* 0x000fea0003800000 */
.L_x_106:
[----:B-----5:R1:W-:Y:S01]  /*1740*/  @!P1 STS [R17], R20 ;  /* 0x0000001411009388 */ /* 0x0203e20000000800 */
[----:B------:R-:W-:Y:S01]  /*1750*/  BSSY B0, `(.L_x_108) ;  /* 0x000000d000007945 */ /* 0x000fe20003800000 */
[----:B------:R-:W-:Y:S06]  /*1760*/  BAR.SYNC.DEFER_BLOCKING 0x0 ;  /* 0x0000000000007b1d */ /* 0x000fec0000010000 */
[----:B------:R-:W-:Y:S05]  /*1770*/  @P1 BRA `(.L_x_109) ;  /* 0x0000000000281947 */ /* 0x000fea0003800000 */
[----:B------:R-:W2:Y:S01]  /*1780*/  S2R R6, SR_CgaCtaId ;  /* 0x0000000000067919 */ /* 0x000ea20000008800 */
[----:B------:R-:W-:Y:S02]  /*1790*/  LEA.HI R8, R19, R18, RZ, 0x5 ;  /* 0x0000001213087211 */ /* 0x000fe400078f28ff */
[----:B------:R-:W-:Y:S02]  /*17a0*/  MOV R7, 0x400 ;  /* 0x0000040000077802 */ /* 0x000fe40000000f00 */
[----:B-1----:R-:W-:-:S05]  /*17b0*/  LOP3.LUT R17, R8, 0xffffffe0, RZ, 0xc0, !PT ;  /* 0xffffffe008117812 */ /* 0x002fca00078ec0ff */
[----:B------:R-:W-:Y:S01]  /*17c0*/  IMAD.IADD R17, R18, 0x1, -R17 ;  /* 0x0000000112117824 */ /* 0x000fe200078e0a11 */
[----:B--2---:R-:W-:Y:S02]  /*17d0*/  LEA R6, R6, R7, 0x18 ;  /* 0x0000000706067211 */ /* 0x004fe400078ec0ff */
[----:B------:R-:W-:-:S03]  /*17e0*/  SHF.R.S32.HI R7, RZ, 0x5, R8 ;  /* 0x00000005ff077819 */ /* 0x000fc60000011408 */
[----:B------:R-:W-:-:S04]  /*17f0*/  IMAD R6, R17, 0x14, R6 ;  /* 0x0000001411067824 */ /* 0x000fc800078e0206 */
[----:B------:R-:W-:-:S05]  /*1800*/  IMAD R6, R7, 0x4, R6 ;  /* 0x0000000407067824 */ /* 0x000fca00078e0206 */
[----:B------:R2:W3:Y:S02]  /*1810*/  LDS R29, [R6] ;  /* 0x00000000061d7984 */ /* 0x0004e40000000800 */
.L_x_109:
[----:B------:R-:W-:Y:S05]  /*1820*/  BSYNC B0 ;  /* 0x0000000000007941 */ /* 0x000fea0003800000 */
.L_x_108:
[----:B---3--:R-:W3:Y:S01]  /*1830*/  SHFL.BFLY PT, R26, R29, 0x10, 0x1f ;  /* 0x0e001f001d1a7f89 */ /* 0x008ee200000e0000 */
[----:B-1----:R-:W1:Y:S01]  /*1840*/  LDC R17, c[0x0][0x270] ;  /* 0x00009c00ff117b82 */ /* 0x002e620000000800 */
[----:B------:R-:W-:Y:S01]  /*1850*/  ISETP.GT.AND P5, PT, R3, RZ, PT ;  /* 0x000000ff0300720c */ /* 0x000fe20003fa4270 */
[----:B------:R-:W-:Y:S01]  /*1860*/  BSSY B1, `(.L_x_110) ;  /* 0x0000235000017945 */ /* 0x000fe20003800000 */
[----:B---3--:R-:W-:Y:S02]  /*1870*/  FMNMX.FTZ R26, R26, R29, !PT ;  /* 0x0000001d1a1a7209 */ /* 0x008fe40007810000 */
[----:B-1----:R-:W-:-:S03]  /*1880*/  IABS R36, R17 ;  /* 0x0000001100247213 */ /* 0x002fc60000000000 */
[----:B------:R-:W1:Y:S02]  /*1890*/  SHFL.BFLY PT, R7, R26, 0x8, 0x1f ;  /* 0x0d001f001a077f89 */ /* 0x000e6400000e0000 */
[----:B------:R-:W-:Y:S01]  /*18a0*/  IMAD.MOV R36, RZ, RZ, -R36 ;  /* 0x000000ffff247224 */ /* 0x000fe200078e0a24 */
[----:B-1----:R-:W-:-:S05]  /*18b0*/  FMNMX.FTZ R7, R26, R7, !PT ;  /* 0x000000071a077209 */ /* 0x002fca0007810000 */
[----:B------:R-:W1:Y:S02]  /*18c0*/  SHFL.BFLY PT, R8, R7, 0x4, 0x1f ;  /* 0x0c801f0007087f89 */ /* 0x000e6400000e0000 */
[----:B-1----:R-:W-:-:S05]  /*18d0*/  FMNMX.FTZ R8, R7, R8, !PT ;  /* 0x0000000807087209 */ /* 0x002fca0007810000 */
[----:B------:R-:W1:Y:S02]  /*18e0*/  SHFL.BFLY PT, R27, R8, 0x2, 0x1f ;  /* 0x0c401f00081b7f89 */ /* 0x000e6400000e0000 */
[----:B-1----:R-:W-:Y:S02]  /*18f0*/  FMNMX.FTZ R27, R8, R27, !PT ;  /* 0x0000001b081b7209 */ /* 0x002fe40007810000 */
[----:B------:R-:W1:Y:S03]  /*1900*/  I2F.RP R8, R31 ;  /* 0x0000001f00087306 */ /* 0x000e660000209400 */
[----:B--2---:R-:W2:Y:S05]  /*1910*/  SHFL.BFLY PT, R6, R27, 0x1, 0x1f ;  /* 0x0c201f001b067f89 */ /* 0x004eaa00000e0000 */
[----:B-1----:R-:W1:Y:S01]  /*1920*/  MUFU.RCP R8, R8 ;  /* 0x0000000800087308 */ /* 0x002e620000001000 */
[----:B--2---:R-:W-:-:S02]  /*1930*/  FMNMX.FTZ R6, R27, R6, !PT ;  /* 0x000000061b067209 */ /* 0x004fc40007810000 */
[----:B------:R-:W-:Y:S02]  /*1940*/  IABS R27, R17 ;  /* 0x00000011001b7213 */ /* 0x000fe40000000000 */
[----:B------:R-:W-:Y:S01]  /*1950*/  FSETP.NEU.FTZ.AND P0, PT, R6, -INF , PT ;  /* 0xff8000000600780b */ /* 0x000fe20003f1d000 */
[----:B-1----:R-:W-:Y:S02]  /*1960*/  VIADD R34, R8, 0xffffffe ;  /* 0x0ffffffe08227836 */ /* 0x002fe40000000000 */
[----:B------:R-:W1:Y:S01]  /*1970*/  I2F.U32.RP R26, R27 ;  /* 0x0000001b001a7306 */ /* 0x000e620000209000 */
[----:B------:R-:W-:Y:S02]  /*1980*/  FSEL R20, R6, RZ, P0 ;  /* 0x000000ff06147208 */ /* 0x000fe40000000000 */
[----:B------:R-:W-:-:S03]  /*1990*/  ISETP.GT.AND P0, PT, R2, RZ, PT ;  /* 0x000000ff0200720c */ /* 0x000fc60003f04270 */
[----:B0-----:R-:W-:Y:S02]  /*19a0*/  FADD.FTZ R21, -R20, R29 ;  /* 0x0000001d14157221 */ /* 0x001fe40000010100 */
[----:B------:R0:W-:Y:S02]  /*19b0*/  F2I.FTZ.U32.TRUNC.NTZ R35, R34 ;  /* 0x0000002200237305 */ /* 0x0001e4000021f000 */
[----:B------:R-:W-:-:S06]  /*19c0*/  FMUL.FTZ R21, R21, 1.4426950216293334961 ;  /* 0x3fb8aa3b15157820 */ /* 0x000fcc0000410000 */
[----:B-1----:R-:W1:Y:S01]  /*19d0*/  MUFU.RCP R6, R26 ;  /* 0x0000001a00067308 */ /* 0x002e620000001000 */
[----:B0-----:R-:W-:-:S07]  /*19e0*/  IMAD.MOV.U32 R34, RZ, RZ, RZ ;  /* 0x000000ffff227224 */ /* 0x001fce00078e00ff */
[----:B------:R-:W0:Y:S01]  /*19f0*/  MUFU.EX2 R21, R21 ;  /* 0x0000001500157308 */ /* 0x000e220000000800 */
[----:B-1----:R-:W-:Y:S01]  /*1a00*/  VIADD R38, R6, 0xffffffe ;  /* 0x0ffffffe06267836 */ /* 0x002fe20000000000 */
[----:B------:R-:W-:Y:S01]  /*1a10*/  IABS R26, R24 ;  /* 0x00000018001a7213 */ /* 0x000fe20000000000 */
[----:B------:R-:W-:-:S05]  /*1a20*/  IMAD.MOV R6, RZ, RZ, -R35 ;  /* 0x000000ffff067224 */ /* 0x000fca00078e0a23 */
[----:B------:R-:W1:Y:S01]  /*1a30*/  F2I.FTZ.U32.TRUNC.NTZ R39, R38 ;  /* 0x0000002600277305 */ /* 0x000e62000021f000 */
[----:B0-----:R-:W0:Y:S01]  /*1a40*/  SHFL.BFLY PT, R30, R21, 0x10, 0x1f ;  /* 0x0e001f00151e7f89 */ /* 0x001e2200000e0000 */
[----:B-1----:R-:W-:Y:S02]  /*1a50*/  IMAD.MOV R8, RZ, RZ, -R39 ;  /* 0x000000ffff087224 */ /* 0x002fe400078e0a27 */
[----:B------:R-:W-:Y:S02]  /*1a60*/  IMAD.MOV.U32 R38, RZ, RZ, RZ ;  /* 0x000000ffff267224 */ /* 0x000fe400078e00ff */
[----:B0-----:R-:W-:Y:S01]  /*1a70*/  FADD.FTZ R30, R21, R30 ;  /* 0x0000001e151e7221 */ /* 0x001fe20000010000 */
[----:B------:R-:W-:Y:S01]  /*1a80*/  IMAD R21, R6, R31, RZ ;  /* 0x0000001f06157224 */ /* 0x000fe200078e02ff */
[----:B------:R-:W-:-:S03]  /*1a90*/  IABS R6, R3 ;  /* 0x0000000300067213 */ /* 0x000fc60000000000 */
[----:B------:R-:W0:Y:S01]  /*1aa0*/  SHFL.BFLY PT, R7, R30, 0x8, 0x1f ;  /* 0x0d001f001e077f89 */ /* 0x000e2200000e0000 */
[----:B------:R-:W-:-:S04]  /*1ab0*/  IMAD.HI.U32 R21, R35, R21, R34 ;  /* 0x0000001523157227 */ /* 0x000fc800078e0022 */
[----:B------:R-:W-:Y:S02]  /*1ac0*/  IMAD.MOV R6, RZ, RZ, -R6 ;  /* 0x000000ffff067224 */ /* 0x000fe400078e0a06 */
[----:B------:R-:W-:-:S04]  /*1ad0*/  IMAD.HI.U32 R21, R21, R26, RZ ;  /* 0x0000001a15157227 */ /* 0x000fc800078e00ff */
[----:B------:R-:W-:Y:S02]  /*1ae0*/  IMAD R6, R21, R6, R26 ;  /* 0x0000000615067224 */ /* 0x000fe400078e021a */
[----:B------:R-:W-:-:S03]  /*1af0*/  IMAD R35, R8, R27, RZ ;  /* 0x0000001b08237224 */ /* 0x000fc600078e02ff */
[----:B------:R-:W-:Y:S01]  /*1b00*/  ISETP.GT.U32.AND P1, PT, R31, R6, PT ;  /* 0x000000061f00720c */ /* 0x000fe20003f24070 */
[----:B------:R-:W-:-:S04]  /*1b10*/  IMAD.HI.U32 R35, R39, R35, R38 ;  /* 0x0000002327237227 */ /* 0x000fc800078e0026 */
[----:B0-----:R-:W-:-:S05]  /*1b20*/  FADD.FTZ R7, R30, R7 ;  /* 0x000000071e077221 */ /* 0x001fca0000010000 */
[----:B------:R-:W0:Y:S03]  /*1b30*/  SHFL.BFLY PT, R28, R7, 0x4, 0x1f ;  /* 0x0c801f00071c7f89 */ /* 0x000e2600000e0000 */
[----:B------:R-:W-:Y:S02]  /*1b40*/  @!P1 IMAD.IADD R6, R6, 0x1, -R31 ;  /* 0x0000000106069824 */ /* 0x000fe400078e0a1f */
[----:B------:R-:W-:Y:S01]  /*1b50*/  @!P1 VIADD R21, R21, 0x1 ;  /* 0x0000000115159836 */ /* 0x000fe20000000000 */
[----:B------:R-:W-:Y:S02]  /*1b60*/  ISETP.NE.AND P1, PT, R3, RZ, PT ;  /* 0x000000ff0300720c */ /* 0x000fe40003f25270 */
[----:B------:R-:W-:Y:S02]  /*1b70*/  ISETP.GE.U32.AND P4, PT, R6, R31, PT ;  /* 0x0000001f0600720c */ /* 0x000fe40003f86070 */
[----:B------:R-:W-:-:S11]  /*1b80*/  SHF.R.S32.HI R6, RZ, 0x1f, R2 ;  /* 0x0000001fff067819 */ /* 0x000fd60000011402 */
[----:B------:R-:W-:Y:S02]  /*1b90*/  @P4 VIADD R21, R21, 0x1 ;  /* 0x0000000115154836 */ /* 0x000fe40000000000 */
[----:B0-----:R-:W-:Y:S01]  /*1ba0*/  FADD.FTZ R28, R7, R28 ;  /* 0x0000001c071c7221 */ /* 0x001fe20000010000 */
[----:B------:R-:W-:Y:S02]  /*1bb0*/  IABS R7, R4 ;  /* 0x0000000400077213 */ /* 0x000fe40000000000 */
[----:B------:R-:W-:Y:S02]  /*1bc0*/  LOP3.LUT R4, R4, R17, RZ, 0x3c, !PT ;  /* 0x0000001104047212 */ /* 0x000fe400078e3cff */
[----:B------:R-:W0:Y:S01]  /*1bd0*/  SHFL.BFLY PT, R37, R28, 0x2, 0x1f ;  /* 0x0c401f001c257f89 */ /* 0x000e2200000e0000 */
[----:B------:R-:W-:-:S04]  /*1be0*/  IMAD.HI.U32 R34, R35, R7, RZ ;  /* 0x0000000723227227 */ /* 0x000fc800078e00ff */
[----:B------:R-:W-:-:S04]  /*1bf0*/  IMAD.HI.U32 R35, R35, R26, RZ ;  /* 0x0000001a23237227 */ /* 0x000fc800078e00ff */
[-C--:B------:R-:W-:Y:S01]  /*1c00*/  IMAD R30, R34, R36.reuse, R7 ;  /* 0x00000024221e7224 */ /* 0x080fe200078e0207 */
[----:B------:R-:W-:Y:S01]  /*1c10*/  LEA.HI.SX32 R7, R2, 0x1, 0x1 ;  /* 0x0000000102077811 */ /* 0x000fe200078f0aff */
[----:B------:R-:W-:Y:S02]  /*1c20*/  IMAD R36, R35, R36, R26 ;  /* 0x0000002423247224 */ /* 0x000fe400078e021a */
[----:B------:R-:W-:Y:S01]  /*1c30*/  @!P0 IMAD.MOV R7, RZ, RZ, R6 ;  /* 0x000000ffff078224 */ /* 0x000fe200078e0206 */
[C---:B------:R-:W-:Y:S01]  /*1c40*/  ISETP.GT.U32.AND P3, PT, R27.reuse, R30, PT ;  /* 0x0000001e1b00720c */ /* 0x040fe20003f64070 */
[----:B------:R-:W1:Y:S01]  /*1c50*/  LDC.U8 R26, c[0x0][0x3d9] ;  /* 0x0000f640ff1a7b82 */ /* 0x000e620000000000 */
[----:B------:R-:W-:Y:S02]  /*1c60*/  ISETP.GT.U32.AND P2, PT, R27, R36, PT ;  /* 0x000000241b00720c */ /* 0x000fe40003f44070 */
[----:B------:R-:W-:Y:S01]  /*1c70*/  LEA.HI.SX32 R6, R3, 0x1, 0x1 ;  /* 0x0000000103067811 */ /* 0x000fe200078f0aff */
[----:B0-----:R-:W-:Y:S01]  /*1c80*/  FADD.FTZ R37, R28, R37 ;  /* 0x000000251c257221 */ /* 0x001fe20000010000 */
[----:B------:R-:W-:-:S07]  /*1c90*/  LOP3.LUT R28, R24, R31, RZ, 0x3c, !PT ;  /* 0x0000001f181c7212 */ /* 0x000fce00078e3cff */
[--C-:B------:R-:W-:Y:S01]  /*1ca0*/  @!P3 IMAD.IADD R30, R30, 0x1, -R27.reuse ;  /* 0x000000011e1eb824 */ /* 0x100fe200078e0a1b */
[----:B------:R-:W-:Y:S01]  /*1cb0*/  LOP3.LUT R24, R24, R17, RZ, 0x3c, !PT ;  /* 0x0000001118187212 */ /* 0x000fe200078e3cff */
[----:B------:R-:W0:Y:S01]  /*1cc0*/  SHFL.BFLY PT, R8, R37, 0x1, 0x1f ;  /* 0x0c201f0025087f89 */ /* 0x000e2200000e0000 */
[----:B------:R-:W-:Y:S01]  /*1cd0*/  ISETP.GE.AND P0, PT, R28, RZ, PT ;  /* 0x000000ff1c00720c */ /* 0x000fe20003f06270 */
[----:B------:R-:W-:Y:S01]  /*1ce0*/  @!P2 IMAD.IADD R36, R36, 0x1, -R27 ;  /* 0x000000012424a824 */ /* 0x000fe200078e0a1b */
[----:B------:R-:W-:Y:S01]  /*1cf0*/  SHF.R.S32.HI R28, RZ, 0x1f, R3 ;  /* 0x0000001fff1c7819 */ /* 0x000fe20000011403 */
[----:B------:R-:W-:Y:S01]  /*1d00*/  @!P3 VIADD R34, R34, 0x1 ;  /* 0x000000012222b836 */ /* 0x000fe20000000000 */
[-C--:B------:R-:W-:Y:S01]  /*1d10*/  ISETP.GE.U32.AND P4, PT, R30, R27.reuse, PT ;  /* 0x0000001b1e00720c */ /* 0x080fe20003f86070 */
[----:B------:R-:W-:Y:S01]  /*1d20*/  @!P2 VIADD R35, R35, 0x1 ;  /* 0x000000012323a836 */ /* 0x000fe20000000000 */
[----:B------:R-:W-:Y:S01]  /*1d30*/  ISETP.GE.AND P3, PT, R24, RZ, PT ;  /* 0x000000ff1800720c */ /* 0x000fe20003f66270 */
[----:B------:R-:W-:Y:S01]  /*1d40*/  @!P5 IMAD.MOV R6, RZ, RZ, R28 ;  /* 0x000000ffff06d224 */ /* 0x000fe200078e021c */
[----:B------:R-:W-:Y:S01]  /*1d50*/  ISETP.GE.U32.AND P5, PT, R36, R27, PT ;  /* 0x0000001b2400720c */ /* 0x000fe20003fa6070 */
[----:B------:R-:W-:Y:S01]  /*1d60*/  IMAD.MOV.U32 R28, RZ, RZ, 0x7f800000 ;  /* 0x7f800000ff1c7424 */ /* 0x000fe200078e00ff */
[----:B-1----:R-:W-:-:S03]  /*1d70*/  ISETP.NE.AND P2, PT, R26, RZ, PT ;  /* 0x000000ff1a00720c */ /* 0x002fc60003f45270 */
[----:B------:R-:W-:Y:S01]  /*1d80*/  @!P0 IMAD.MOV R21, RZ, RZ, -R21 ;  /* 0x000000ffff158224 */ /* 0x000fe200078e0a15 */
[----:B------:R-:W-:Y:S02]  /*1d90*/  @!P1 LOP3.LUT R21, RZ, R31, RZ, 0x33, !PT ;  /* 0x0000001fff159212 */ /* 0x000fe400078e33ff */
[----:B------:R-:W-:Y:S01]  /*1da0*/  ISETP.GE.AND P1, PT, R4, RZ, PT ;  /* 0x000000ff0400720c */ /* 0x000fe20003f26270 */
[----:B------:R-:W-:Y:S01]  /*1db0*/  @P4 VIADD R34, R34, 0x1 ;  /* 0x0000000122224836 */ /* 0x000fe20000000000 */
[C---:B------:R-:W-:Y:S02]  /*1dc0*/  LOP3.LUT P4, RZ, R18.reuse, 0x1f, RZ, 0xc0, !PT ;  /* 0x0000001f12ff7812 */ /* 0x040fe4000788c0ff */
[----:B------:R-:W-:Y:S01]  /*1dd0*/  LOP3.LUT R31, RZ, R17, RZ, 0x33, !PT ;  /* 0x00000011ff1f7212 */ /* 0x000fe200078e33ff */
[----:B------:R-:W-:Y:S01]  /*1de0*/  @P5 VIADD R35, R35, 0x1 ;  /* 0x0000000123235836 */ /* 0x000fe20000000000 */
[----:B------:R-:W-:Y:S01]  /*1df0*/  ISETP.GT.OR P4, PT, R18, 0x7f, P4 ;  /* 0x0000007f1200780c */ /* 0x000fe20002784670 */
[----:B0-----:R-:W-:Y:S01]  /*1e00*/  FADD.FTZ R8, R37, R8 ;  /* 0x0000000825087221 */ /* 0x001fe20000010000 */
[----:B------:R-:W-:Y:S01]  /*1e10*/  ISETP.NE.AND P5, PT, R17, RZ, PT ;  /* 0x000000ff1100720c */ /* 0x000fe20003fa5270 */
[----:B------:R-:W-:Y:S01]  /*1e20*/  IMAD.MOV.U32 R4, RZ, RZ, R35 ;  /* 0x000000ffff047224 */ /* 0x000fe200078e0023 */
[----:B------:R-:W-:-:S02]  /*1e30*/  SEL R9, R9, 0x1, !P2 ;  /* 0x0000000109097807 */ /* 0x000fc40005000000 */
[----:B------:R-:W-:Y:S01]  /*1e40*/  FSETP.NE.FTZ.AND P0, PT, R8, RZ, PT ;  /* 0x000000ff0800720b */ /* 0x000fe20003f15000 */
[----:B------:R-:W-:Y:S01]  /*1e50*/  @!P1 IMAD.MOV R34, RZ, RZ, -R34 ;  /* 0x000000ffff229224 */ /* 0x000fe200078e0a22 */
[----:B------:R-:W-:Y:S01]  /*1e60*/  ISETP.LT.U32.AND P1, PT, R22, R21, PT ;  /* 0x000000151600720c */ /* 0x000fe20003f21070 */
[----:B------:R-:W-:Y:S01]  /*1e70*/  @!P3 IMAD.MOV R4, RZ, RZ, -R4 ;  /* 0x000000ffff04b224 */ /* 0x000fe200078e0a04 */
[----:B------:R-:W-:Y:S02]  /*1e80*/  SHF.R.S32.HI R35, RZ, 0x1f, R21 ;  /* 0x0000001fff237819 */ /* 0x000fe40000011415 */
[C---:B------:R-:W-:Y:S02]  /*1e90*/  SEL R34, R31.reuse, R34, !P5 ;  /* 0x000000221f227207 */ /* 0x040fe40006800000 */
[----:B------:R-:W-:Y:S02]  /*1ea0*/  SEL R24, R31, R4, !P5 ;  /* 0x000000041f187207 */ /* 0x000fe40006800000 */
[----:B------:R-:W-:Y:S01]  /*1eb0*/  ISETP.LT.AND.EX P1, PT, R23, R35, PT, P1 ;  /* 0x000000231700720c */ /* 0x000fe20003f21310 */
[----:B------:R-:W-:-:S02]  /*1ec0*/  IMAD R4, R34, R9, RZ ;  /* 0x0000000922047224 */ /* 0x000fc400078e02ff */
[----:B------:R0:W1:Y:S01]  /*1ed0*/  @P0 MUFU.LG2 R27, R8 ;  /* 0x00000008001b0308 */ /* 0x0000620000000c00 */
[----:B------:R-:W-:Y:S01]  /*1ee0*/  IMAD R31, R24, R9, RZ ;  /* 0x00000009181f7224 */ /* 0x000fe200078e02ff */
[----:B------:R-:W-:Y:S01]  /*1ef0*/  SEL R9, R22, R21, P1 ;  /* 0x0000001516097207 */ /* 0x000fe20000800000 */
[----:B------:R-:W-:Y:S02]  /*1f00*/  IMAD R7, R7, R4, RZ ;  /* 0x0000000407077224 */ /* 0x000fe400078e02ff */
[----:B------:R-:W-:Y:S01]  /*1f10*/  IMAD R6, R31, R6, RZ ;  /* 0x000000061f067224 */ /* 0x000fe200078e02ff */
[----:B0-----:R-:W-:Y:S01]  /*1f20*/  SEL R8, R23, R35, P1 ;  /* 0x0000002317087207 */ /* 0x001fe20000800000 */
[----:B-1----:R-:W-:Y:S01]  /*1f30*/  @P0 FFMA.FTZ R28, R27, 0.69314718246459960938, R20 ;  /* 0x3f3172181b1c0823 */ /* 0x002fe20000010014 */
[----:B------:R-:W-:Y:S06]  /*1f40*/  @P4 BRA `(.L_x_111) ;  /* 0x0000001c00184947 */ /* 0x000fec0003800000 */
[----:B------:R-:W-:Y:S01]  /*1f50*/  ULDC.U8 UR4, c[0x0][0x3d8] ;  /* 0x0000f60000047ab9 */ /* 0x000fe20000000000 */
[----:B------:R-:W-:Y:S02]  /*1f60*/  LEA.HI R4, R19, R18, RZ, 0x5 ;  /* 0x0000001213047211 */ /* 0x000fe400078f28ff */
[----:B------:R-:W-:Y:S02]  /*1f70*/  ISETP.NE.AND P1, PT, RZ, UR4, PT ;  /* 0x00000004ff007c0c */ /* 0x000fe4000bf25270 */
[----:B------:R-:W-:-:S04]  /*1f80*/  SHF.R.S32.HI R4, RZ, 0x5, R4 ;  /* 0x00000005ff047819 */ /* 0x000fc80000011404 */
[----:B------:R-:W-:-:S04]  /*1f90*/  IADD3 R30, P0, R4, UR7, RZ ;  /* 0x00000007041e7c10 */ /* 0x000fc8000ff1e0ff */
[----:B------:R-:W-:-:S03]  /*1fa0*/  LEA.HI.X.SX32 R31, R4, UR6, 0x1, P0 ;  /* 0x00000006041f7c11 */ /* 0x000fc600080f0eff */
[----:B------:R-:W-:Y:S06]  /*1fb0*/  @!P1 BRA `(.L_x_112) ;  /* 0x0000001800ec9947 */ /* 0x000fec0003800000 */
        /* <DEDUP_REMOVED lines=31> */
[-C--:B------:R-:W-:Y:S02]  /*21b0*/  IADD3 R19, P0, RZ, -R20.reuse, RZ ;  /* 0x80000014ff137210 */ /* 0x080fe40007f1e0ff */
[----:B------:R-:W-:Y:S02]  /*21c0*/  MOV R42, R20 ;  /* 0x00000014002a7202 */ /* 0x000fe40000000f00 */
[----:B------:R-:W-:Y:S01]  /*21d0*/  IADD3.X R17, RZ, ~R21, RZ, P0, !PT ;  /* 0x80000015ff117210 */ /* 0x000fe200007fe4ff */
[----:B------:R-:W-:Y:S01]  /*21e0*/  IMAD.WIDE.U32 R30, R36, R19, R30 ;  /* 0x00000013241e7225 */ /* 0x000fe200078e001e */
[----:B------:R-:W-:-:S03]  /*21f0*/  MOV R43, R21 ;  /* 0x00000015002b7202 */ /* 0x000fc60000000f00 */
[----:B------:R-:W-:-:S04]  /*2200*/  IMAD R18, R17, R36, RZ ;  /* 0x0000002411127224 */ /* 0x000fc800078e02ff */
[----:B------:R-:W-:Y:S01]  /*2210*/  IMAD R17, R23, R19, R18 ;  /* 0x0000001317117224 */ /* 0x000fe200078e0212 */
[----:B------:R-:W-:-:S04]  /*2220*/  MOV R18, R30 ;  /* 0x0000001e00127202 */ /* 0x000fc80000000f00 */
[----:B------:R-:W-:Y:S01]  /*2230*/  IADD3 R17, R31, R17, RZ ;  /* 0x000000111f117210 */ /* 0x000fe20007ffe0ff */
[----:B------:R-:W-:Y:S05]  /*2240*/  BRA `(.L_x_115) ;  /* 0x0000000000587947 */ /* 0x000fea0003800000 */
.L_x_114:
        /* <DEDUP_REMOVED lines=22> */
.L_x_115:
[----:B------:R-:W-:Y:S05]  /*23b0*/  BSYNC B0 ;  /* 0x0000000000007941 */ /* 0x000fea0003800000 */
.L_x_113:
[----:B------:R-:W-:Y:S01]  /*23c0*/  LOP3.LUT R19, R17, R0, RZ, 0xfc, !PT ;  /* 0x0000000011137212 */ /* 0x000fe200078efcff */
[----:B------:R-:W-:Y:S03]  /*23d0*/  BSSY B0, `(.L_x_116) ;  /* 0x0000028000007945 */ /* 0x000fe60003800000 */
[----:B------:R-:W-:-:S13]  /*23e0*/  ISETP.NE.U32.AND P0, PT, R19, RZ, PT ;  /* 0x000000ff1300720c */ /* 0x000fda0003f05070 */
[----:B------:R-:W-:Y:S05]  /*23f0*/  @!P0 BRA `(.L_x_117) ;  /* 0x00000000003c8947 */ /* 0x000fea0003800000 */
[----:B------:R-:W-:Y:S01]  /*2400*/  IMAD.MOV.U32 R24, RZ, RZ, R25 ;  /* 0x000000ffff187224 */ /* 0x000fe200078e0019 */
[----:B------:R-:W-:Y:S02]  /*2410*/  MOV R23, R0 ;  /* 0x0000000000177202 */ /* 0x000fe40000000f00 */
[----:B------:R-:W-:Y:S02]  /*2420*/  MOV R22, 0x2440 ;  /* 0x0000244000167802 */ /* 0x000fe40000000f00 */
[----:B------:R-:W-:Y:S05]  /*2430*/  CALL.REL.NOINC `($__internal_2_$__cuda_sm20_div_s64) ;  /* 0x0000002000547944 */ /* 0x000fea0003c00000 */
[----:B------:R-:W-:Y:S01]  /*2440*/  IADD3 R19, P0, RZ, -R20, RZ ;  /* 0x80000014ff137210 */ /* 0x000fe20007f1e0ff */
[----:B------:R-:W-:Y:S01]  /*2450*/  IMAD.MOV.U32 R37, RZ, RZ, R21 ;  /* 0x000000ffff257224 */ /* 0x000fe200078e0015 */
[----:B------:R-:W-:Y:S02]  /*2460*/  MOV R30, R18 ;  /* 0x00000012001e7202 */ /* 0x000fe40000000f00 */
[----:B------:R-:W-:Y:S02]  /*2470*/  IADD3.X R22, RZ, ~R21, RZ, P0, !PT ;  /* 0x80000015ff167210 */ /* 0x000fe400007fe4ff */
[----:B------:R-:W-:Y:S02]  /*2480*/  MOV R31, R17 ;  /* 0x00000011001f7202 */ /* 0x000fe40000000f00 */
[----:B------:R-:W-:Y:S01]  /*2490*/  MOV R36, R20 ;  /* 0x0000001400247202 */ /* 0x000fe20000000f00 */
[----:B------:R-:W-:Y:S02]  /*24a0*/  IMAD R22, R22, R25, RZ ;  /* 0x0000001916167224 */ /* 0x000fe400078e02ff */
[----:B------:R-:W-:-:S04]  /*24b0*/  IMAD.WIDE.U32 R30, R25, R19, R30 ;  /* 0x00000013191e7225 */ /* 0x000fc800078e001e */
[----:B------:R-:W-:-:S04]  /*24c0*/  IMAD R0, R0, R19, R22 ;  /* 0x0000001300007224 */ /* 0x000fc800078e0216 */
[----:B------:R-:W-:Y:S01]  /*24d0*/  IMAD.IADD R0, R31, 0x1, R0 ;  /* 0x000000011f007824 */ /* 0x000fe200078e0200 */
[----:B------:R-:W-:Y:S05]  /*24e0*/  BRA `(.L_x_118) ;  /* 0x0000000000587947 */ /* 0x000fea0003800000 */
.L_x_117:
        /* <DEDUP_REMOVED lines=22> */
.L_x_118:
[----:B------:R-:W-:Y:S05]  /*2650*/  BSYNC B0 ;  /* 0x0000000000007941 */ /* 0x000fea0003800000 */
.L_x_116:
        /* <DEDUP_REMOVED lines=11> */
[----:B------:R-:W-:Y:S05]  /*2710*/  CALL.REL.NOINC `($__internal_2_$__cuda_sm20_div_s64) ;  /* 0x0000001c009c7944 */ /* 0x000fea0003c00000 */
[----:B------:R-:W-:-:S04]  /*2720*/  IADD3 R17, P0, RZ, -R20, RZ ;  /* 0x80000014ff117210 */ /* 0x000fc80007f1e0ff */
[----:B------:R-:W-:Y:S01]  /*2730*/  IADD3.X R18, RZ, ~R21, RZ, P0, !PT ;  /* 0x80000015ff127210 */ /* 0x000fe200007fe4ff */
[----:B------:R-:W-:-:S04]  /*2740*/  IMAD.WIDE.U32 R36, R5, R17, R36 ;  /* 0x0000001105247225 */ /* 0x000fc800078e0024 */
[----:B------:R-:W-:-:S04]  /*2750*/  IMAD R18, R18, R5, RZ ;  /* 0x0000000512127224 */ /* 0x000fc800078e02ff */
[----:B------:R-:W-:-:S05]  /*2760*/  IMAD R4, R4, R17, R18 ;  /* 0x0000001104047224 */ /* 0x000fca00078e0212 */
[----:B------:R-:W-:Y:S01]  /*2770*/  IADD3 R4, R37, R4, RZ ;  /* 0x0000000425047210 */ /* 0x000fe20007ffe0ff */
[----:B------:R-:W-:Y:S05]  /*2780*/  BRA `(.L_x_121) ;  /* 0x0000000000587947 */ /* 0x000fea0003800000 */
.L_x_120:
        /* <DEDUP_REMOVED lines=22> */
.L_x_121:
[----:B------:R-:W-:Y:S05]  /*28f0*/  BSYNC B0 ;  /* 0x0000000000007941 */ /* 0x000fea0003800000 */
.L_x_119:
        /* <DEDUP_REMOVED lines=38> */
[----:B------:R-:W-:Y:S05]  /*2b60*/  CALL.REL.NOINC `($__internal_2_$__cuda_sm20_div_s64) ;  /* 0x0000001800887944 */ /* 0x000fea0003c00000 */
        /* <DEDUP_REMOVED lines=12> */
.L_x_123:
[----:B------:R-:W0:Y:S01]  /*2c30*/  I2F.U32.RP R20, R40 ;  /* 0x0000002800147306 */ /* 0x000e220000209000 */
[----:B------:R-:W-:Y:S01]  /*2c40*/  ISETP.NE.U32.AND P0, PT, R40, RZ, PT ;  /* 0x000000ff2800720c */ /* 0x000fe20003f05070 */
[----:B------:R-:W-:-:S06]  /*2c50*/  IMAD.MOV.U32 R41, RZ, RZ, RZ ;  /* 0x000000ffff297224 */ /* 0x000fcc00078e00ff */
[----:B0-----:R-:W0:Y:S02]  /*2c60*/  MUFU.RCP R18, R20 ;  /* 0x0000001400127308 */ /* 0x001e240000001000 */
[----:B0-----:R-:W-:-:S06]  /*2c70*/  IADD3 R18, R18, 0xffffffe, RZ ;  /* 0x0ffffffe12127810 */ /* 0x001fcc0007ffe0ff */
[----:B------:R-:W0:Y:S02]  /*2c80*/  F2I.FTZ.U32.TRUNC.NTZ R19, R18 ;  /* 0x0000001200137305 */ /* 0x000e24000021f000 */
[----:B0-----:R-:W-:Y:S01]  /*2c90*/  IADD3 R17, RZ, -R19, RZ ;  /* 0x80000013ff117210 */ /* 0x001fe20007ffe0ff */
[----:B------:R-:W-:-:S04]  /*2ca0*/  IMAD.MOV.U32 R18, RZ, RZ, RZ ;  /* 0x000000ffff127224 */ /* 0x000fc800078e00ff */
        /* <DEDUP_REMOVED lines=15> */
.L_x_124:
[----:B------:R-:W-:Y:S05]  /*2da0*/  BSYNC B0 ;  /* 0x0000000000007941 */ /* 0x000fea0003800000 */
.L_x_122:
        /* <DEDUP_REMOVED lines=19> */
.L_x_126:
        /* <DEDUP_REMOVED lines=22> */
.L_x_127:
[----:B------:R-:W-:Y:S05]  /*3040*/  BSYNC B0 ;  /* 0x0000000000007941 */ /* 0x000fea0003800000 */
.L_x_125:
        /* <DEDUP_REMOVED lines=20> */
.L_x_129:
[----:B------:R-:W0:Y:S01]  /*3190*/  I2F.U32.RP R19, R14 ;  /* 0x0000000e00137306 */ /* 0x000e220000209000 */
[----:B------:R-:W-:Y:S01]  /*31a0*/  IMAD.MOV.U32 R20, RZ, RZ, RZ ;  /* 0x000000ffff147224 */ /* 0x000fe200078e00ff */
[----:B------:R-:W-:-:S06]  /*31b0*/  ISETP.NE.U32.AND P0, PT, R14, RZ, PT ;  /* 0x000000ff0e00720c */ /* 0x000fcc0003f05070 */
[----:B0-----:R-:W0:Y:S02]  /*31c0*/  MUFU.RCP R17, R19 ;  /* 0x0000001300117308 */ /* 0x001e240000001000 */
[----:B0-----:R-:W-:-:S06]  /*31d0*/  IADD3 R17, R17, 0xffffffe, RZ ;  /* 0x0ffffffe11117810 */ /* 0x001fcc0007ffe0ff */
[----:B------:R-:W0:Y:S02]  /*31e0*/  F2I.FTZ.U32.TRUNC.NTZ R21, R17 ;  /* 0x0000001100157305 */ /* 0x000e24000021f000 */
[----:B0-----:R-:W-:-:S05]  /*31f0*/  IADD3 R13, RZ, -R21, RZ ;  /* 0x80000015ff0d7210 */ /* 0x001fca0007ffe0ff */
[----:B------:R-:W-:-:S04]  /*3200*/  IMAD R13, R13, R14, RZ ;  /* 0x0000000e0d0d7224 */ /* 0x000fc800078e02ff */
[----:B------:R-:W-:-:S04]  /*3210*/  IMAD.HI.U32 R13, R21, R13, R20 ;  /* 0x0000000d150d7227 */ /* 0x000fc800078e0014 */
[----:B------:R-:W-:Y:S02]  /*3220*/  IMAD.MOV.U32 R21, RZ, RZ, RZ ;  /* 0x000000ffff157224 */ /* 0x000fe400078e00ff */
        /* <DEDUP_REMOVED lines=13> */
.L_x_130:
[----:B------:R-:W-:Y:S05]  /*3300*/  BSYNC B0 ;  /* 0x0000000000007941 */ /* 0x000fea0003800000 */
.L_x_128:
[----:B------:R-:W-:Y:S01]  /*3310*/  LOP3.LUT R19, R41, R10, RZ, 0xfc, !PT ;  /* 0x0000000a29137212 */ /* 0x000fe200078efcff */
[----:B------:R-:W-:Y:S01]  /*3320*/  ULDC UR4, c[0x0][0x2c4] ;  /* 0x0000b10000047ab9 */ /* 0x000fe20000000800 */
[----:B------:R-:W-:Y:S01]  /*3330*/  SHF.R.S32.HI R18, RZ, 0x1f, R7 ;  /* 0x0000001fff127819 */ /* 0x000fe20000011407 */
[-C--:B------:R-:W-:Y:S01]  /*3340*/  IMAD R17, R21, R7.reuse, RZ ;  /* 0x0000000715117224 */ /* 0x080fe200078e02ff */
[----:B------:R-:W-:Y:S01]  /*3350*/  ISETP.NE.U32.AND P0, PT, R19, RZ, PT ;  /* 0x000000ff1300720c */ /* 0x000fe20003f05070 */
[----:B------:R-:W-:Y:S01]  /*3360*/  IMAD R44, R25, UR4, RZ ;  /* 0x00000004192c7c24 */ /* 0x000fe2000f8e02ff */
[----:B------:R-:W-:Y:S01]  /*3370*/  SHF.R.S32.HI R21, RZ, 0x1f, R2 ;  /* 0x0000001fff157819 */ /* 0x000fe20000011402 */
[----:B------:R-:W-:Y:S01]  /*3380*/  IMAD.WIDE.U32 R42, R20, R7, RZ ;  /* 0x00000007142a7225 */ /* 0x000fe200078e00ff */
[----:B------:R-:W-:Y:S03]  /*3390*/  BSSY B0, `(.L_x_131) ;  /* 0x0000036000007945 */ /* 0x000fe60003800000 */
[----:B------:R-:W-:Y:S01]  /*33a0*/  IMAD R7, R18, R20, R17 ;  /* 0x0000001412077224 */ /* 0x000fe200078e0211 */
[----:B------:R-:W-:Y:S01]  /*33b0*/  SHF.R.S32.HI R17, RZ, 0x1f, R44 ;  /* 0x0000001fff117819 */ /* 0x000fe2000001142c */
[----:B------:R-:W-:-:S02]  /*33c0*/  IMAD R13, R13, R2, RZ ;  /* 0x000000020d0d7224 */ /* 0x000fc400078e02ff */
[----:B------:R-:W-:Y:S01]  /*33d0*/  IMAD R18, R15, R44, RZ ;  /* 0x0000002c0f127224 */ /* 0x000fe200078e02ff */
[----:B------:R-:W-:Y:S01]  /*33e0*/  IADD3 R7, R43, R7, RZ ;  /* 0x000000072b077210 */ /* 0x000fe20007ffe0ff */
[----:B------:R-:W-:Y:S02]  /*33f0*/  IMAD R13, R21, R14, R13 ;  /* 0x0000000e150d7224 */ /* 0x000fe400078e020d */
[----:B------:R-:W-:-:S04]  /*3400*/  IMAD.WIDE.U32 R14, R14, R2, RZ ;  /* 0x000000020e0e7225 */ /* 0x000fc800078e00ff */
[----:B------:R-:W-:Y:S01]  /*3410*/  IMAD R17, R17, R16, R18 ;  /* 0x0000001011117224 */ /* 0x000fe200078e0212 */
[----:B------:R-:W-:Y:S01]  /*3420*/  IADD3 R13, R15, R13, RZ ;  /* 0x0000000d0f0d7210 */ /* 0x000fe20007ffe0ff */
[----:B------:R-:W-:-:S05]  /*3430*/  IMAD.WIDE.U32 R44, R16, R44, RZ ;  /* 0x0000002c102c7225 */ /* 0x000fca00078e00ff */
[----:B------:R-:W-:Y:S01]  /*3440*/  IADD3 R2, R45, R17, RZ ;  /* 0x000000112d027210 */ /* 0x000fe20007ffe0ff */
[----:B------:R-:W-:Y:S06]  /*3450*/  @!P0 BRA `(.L_x_132) ;  /* 0x0000000000488947 */ /* 0x000fec0003800000 */
[----:B------:R-:W-:Y:S01]  /*3460*/  IMAD.MOV.U32 R18, RZ, RZ, R40 ;  /* 0x000000ffff127224 */ /* 0x000fe200078e0028 */
[----:B------:R-:W-:Y:S01]  /*3470*/  MOV R24, R11 ;  /* 0x0000000b00187202 */ /* 0x000fe20000000f00 */
        /* <DEDUP_REMOVED lines=16> */
.L_x_132:
        /* <DEDUP_REMOVED lines=23> */
.L_x_133:
[----:B------:R-:W-:Y:S05]  /*36f0*/  BSYNC B0 ;  /* 0x0000000000007941 */ /* 0x000fea0003800000 */
.L_x_131:
        /* <DEDUP_REMOVED lines=26> */
.L_x_135:
        /* <DEDUP_REMOVED lines=23> */
.L_x_136:
[----:B------:R-:W-:Y:S05]  /*3a10*/  BSYNC B0 ;  /* 0x0000000000007941 */ /* 0x000fea0003800000 */
.L_x_134:
[----:B------:R-:W-:Y:S01]  /*3a20*/  IADD3 R31, P1, P0, R36, R32, R30 ;  /* 0x00000020241f7210 */ /* 0x000fe2000783e01e */
[----:B------:R-:W-:-:S03]  /*3a30*/  ULDC.64 UR4, c[0x0][0x2b0] ;  /* 0x0000ac0000047ab9 */ /* 0x000fc60000000a00 */
[----:B------:R-:W-:Y:S02]  /*3a40*/  IADD3 R31, P3, P2, R42, R31, R44 ;  /* 0x0000001f2a1f7210 */ /* 0x000fe40007a7e02c */
[----:B------:R-:W-:Y:S01]  /*3a50*/  IADD3.X R0, R4, R5, R0, P1, P0 ;  /* 0x0000000504007210 */ /* 0x000fe20000fe0400 */
[----:B------:R-:W-:Y:S01]  /*3a60*/  IMAD R5, R21, R6, RZ ;  /* 0x0000000615057224 */ /* 0x000fe200078e02ff */
[----:B------:R-:W-:Y:S02]  /*3a70*/  IADD3 R14, P1, P0, R46, R31, R14 ;  /* 0x0000001f2e0e7210 */ /* 0x000fe4000783e00e */
[----:B------:R-:W-:Y:S02]  /*3a80*/  IADD3.X R0, R7, R0, R2, P3, P2 ;  /* 0x0000000007007210 */ /* 0x000fe40001fe4402 */
[----:B------:R-:W-:Y:S02]  /*3a90*/  SHF.R.S32.HI R2, RZ, 0x1f, R6 ;  /* 0x0000001fff027819 */ /* 0x000fe40000011406 */
[----:B------:R-:W-:-:S02]  /*3aa0*/  IADD3.X R15, R10, R0, R13, P1, P0 ;  /* 0x000000000a0f7210 */ /* 0x000fc40000fe040d */
[----:B------:R-:W-:Y:S01]  /*3ab0*/  SHF.R.S32.HI R0, RZ, 0x1f, R3 ;  /* 0x0000001fff007819 */ /* 0x000fe20000011403 */
[-C--:B------:R-:W-:Y:S02]  /*3ac0*/  IMAD R2, R2, R20.reuse, R5 ;  /* 0x0000001402027224 */ /* 0x080fe400078e0205 */
[----:B------:R-:W-:-:S04]  /*3ad0*/  IMAD.WIDE.U32 R14, R6, R20, R14 ;  /* 0x00000014060e7225 */ /* 0x000fc800078e000e */
[----:B------:R-:W-:Y:S02]  /*3ae0*/  IMAD R5, R8, R3, RZ ;  /* 0x0000000308057224 */ /* 0x000fe400078e02ff */
        /* <DEDUP_REMOVED lines=8> */
.L_x_112:
[----:B------:R-:W-:Y:S02]  /*3b70*/  ULDC.64 UR4, c[0x0][0x2b0] ;  /* 0x0000ac0000047ab9 */ /* 0x000fe40000000a00 */
[----:B------:R-:W-:-:S04]  /*3b80*/  LEA R2, P0, R30, UR4, 0x2 ;  /* 0x000000041e027c11 */ /* 0x000fc8000f8010ff */
[----:B------:R-:W-:-:S05]  /*3b90*/  LEA.HI.X R3, R30, UR5, R31, 0x2, P0 ;  /* 0x000000051e037c11 */ /* 0x000fca00080f141f */
[----:B------:R0:W-:Y:S04]  /*3ba0*/  STG.E desc[UR8][R2.64], R28 ;  /* 0x0000001c02007986 */ /* 0x0001e8000c101908 */
.L_x_111:
[----:B------:R-:W-:Y:S05]  /*3bb0*/  BSYNC B1 ;  /* 0x0000000000017941 */ /* 0x000fea0003800000 */
.L_x_110:
[----:B------:R-:W2:Y:S01]  /*3bc0*/  S2R R0, SR_TID.X ;  /* 0x0000000000007919 */ /* 0x000ea20000002100 */
[----:B01----:R-:W0:Y:S01]  /*3bd0*/  LDC R3, c[0x0][0x3c4] ;  /* 0x0000f100ff037b82 */ /* 0x003e220000000800 */
[----:B------:R-:W-:Y:S01]  /*3be0*/  BSSY B0, `(.L_x_137) ;  /* 0x0000012000007945 */ /* 0x000fe20003800000 */
[----:B--2---:R-:W-:-:S04]  /*3bf0*/  SHF.R.S32.HI R13, RZ, 0x1f, R0 ;  /* 0x0000001fff0d7819 */ /* 0x004fc80000011400 */
[----:B------:R-:W-:-:S04]  /*3c00*/  LEA.HI R13, R13, R0, RZ, 0x5 ;  /* 0x000000000d0d7211 */ /* 0x000fc800078f28ff */
[----:B------:R-:W-:-:S05]  /*3c10*/  LOP3.LUT R5, R13, 0xffffffe0, RZ, 0xc0, !PT ;  /* 0xffffffe00d057812 */ /* 0x000fca00078ec0ff */
[----:B------:R-:W-:-:S05]  /*3c20*/  IMAD.IADD R16, R0, 0x1, -R5 ;  /* 0x0000000100107824 */ /* 0x000fca00078e0a05 */
[----:B0-----:R-:W-:-:S04]  /*3c30*/  ISETP.GE.AND P0, PT, R16, R3, PT ;  /* 0x000000031000720c */ /* 0x001fc80003f06270 */
[----:B------:R-:W-:-:S13]  /*3c40*/  ISETP.LT.AND P0, PT, R0, 0x80, !P0 ;  /* 0x000000800000780c */ /* 0x000fda0004701270 */
[----:B------:R-:W-:Y:S05]  /*3c50*/  @!P0 BRA `(.L_x_138) ;  /* 0x0000000000288947 */ /* 0x000fea0003800000 */
[----:B------:R-:W0:Y:S01]  /*3c60*/  S2R R0, SR_CgaCtaId ;  /* 0x0000000000007919 */ /* 0x000e220000008800 */
[----:B------:R-:W-:Y:S01]  /*3c70*/  FADD.FTZ R2, -R28, R29 ;  /* 0x0000001d1c027221 */ /* 0x000fe20000010100 */
[----:B------:R-:W-:-:S03]  /*3c80*/  MOV R5, 0x400 ;  /* 0x0000040000057802 */ /* 0x000fc60000000f00 */
[----:B------:R-:W-:-:S06]  /*3c90*/  FMUL.FTZ R2, R2, 1.4426950216293334961 ;  /* 0x3fb8aa3b02027820 */ /* 0x000fcc0000410000 */
[----:B------:R-:W1:Y:S01]  /*3ca0*/  MUFU.EX2 R2, R2 ;  /* 0x0000000200027308 */ /* 0x000e620000000800 */
[----:B0-----:R-:W-:-:S05]  /*3cb0*/  LEA R5, R0, R5, 0x18 ;  /* 0x0000000500057211 */ /* 0x001fca00078ec0ff */
[----:B------:R-:W-:Y:S01]  /*3cc0*/  IMAD R0, R16, 0x14, R5 ;  /* 0x0000001410007824 */ /* 0x000fe200078e0205 */
[----:B------:R-:W-:-:S04]  /*3cd0*/  SHF.R.S32.HI R5, RZ, 0x5, R13 ;  /* 0x00000005ff057819 */ /* 0x000fc8000001140d */
[----:B------:R-:W-:-:S05]  /*3ce0*/  LEA R5, R5, R0, 0x2 ;  /* 0x0000000005057211 */ /* 0x000fca00078e10ff */
[----:B-1----:R0:W-:Y:S02]  /*3cf0*/  STS [R5], R2 ;  /* 0x0000000205007388 */ /* 0x0021e40000000800 */
.L_x_138:
[----:B------:R-:W-:Y:S05]  /*3d00*/  BSYNC B0 ;  /* 0x0000000000007941 */ /* 0x000fea0003800000 */
.L_x_137:
[----:B------:R-:W-:Y:S01]  /*3d10*/  BAR.SYNC.DEFER_BLOCKING 0x0 ;  /* 0x0000000000007b1d */ /* 0x000fe20000010000 */
[----:B------:R-:W-:Y:S02]  /*3d20*/  ISETP.GE.AND P0, PT, R3, 0x1, PT ;  /* 0x000000010300780c */ /* 0x000fe40003f06270 */
[----:B0-----:R-:W-:Y:S01]  /*3d30*/  CS2R R2, SRZ ;  /* 0x0000000000027805 */ /* 0x001fe2000001ff00 */
[----:B------:R-:W-:Y:S01]  /*3d40*/  IMAD.MOV.U32 R5, RZ, RZ, RZ ;  /* 0x000000ffff057224 */ /* 0x000fe200078e00ff */
[----:B------:R-:W-:Y:S01]  /*3d50*/  SHF.R.S32.HI R13, RZ, 0x5, R13 ;  /* 0x00000005ff0d7819 */ /* 0x000fe2000001140d */
[----:B------:R-:W-:Y:S02]  /*3d60*/  IMAD.MOV.U32 R0, RZ, RZ, RZ ;  /* 0x000000ffff007224 */ /* 0x000fe400078e00ff */
[----:B------:R-:W-:-:S06]  /*3d70*/  IMAD.SHL.U32 R16, R16, 0x4, RZ ;  /* 0x0000000410107824 */ /* 0x000fcc00078e00ff */
[----:B------:R-:W-:Y:S05]  /*3d80*/  @!P0 BRA `(.L_x_139) ;  /* 0x0000000000a88947 */ /* 0x000fea0003800000 */
[----:B------:R-:W0:Y:S01]  /*3d90*/  S2UR UR6, SR_CgaCtaId ;  /* 0x00000000000679c3 */ /* 0x000e220000008800 */
[----:B------:R-:W-:Y:S01]  /*3da0*/  ULDC UR10, c[0x0][0x2dc] ;  /* 0x0000b700000a7ab9 */ /* 0x000fe20000000800 */
[----:B------:R-:W-:Y:S01]  /*3db0*/  IMAD R15, R13, 0x80, R16 ;  /* 0x000000800d0f7824 */ /* 0x000fe200078e0210 */
[----:B------:R-:W-:Y:S01]  /*3dc0*/  UIMAD UR4, UR7, UR10, URZ ;  /* 0x0000000a070472a4 */ /* 0x000fe2000f8e023f */
[C---:B------:R-:W-:Y:S01]  /*3dd0*/  VIADD R4, R12.reuse, -UR7 ;  /* 0x800000070c047c36 */ /* 0x040fe20008000000 */
[----:B------:R-:W-:Y:S01]  /*3de0*/  CS2R R8, SRZ ;  /* 0x0000000000087805 */ /* 0x000fe2000001ff00 */
[----:B------:R-:W-:Y:S01]  /*3df0*/  IMAD R18, R12, UR10, RZ ;  /* 0x0000000a0c127c24 */ /* 0x000fe2000f8e02ff */
[----:B------:R-:W-:Y:S01]  /*3e00*/  USHF.R.S32.HI UR11, URZ, 0x1f, UR4 ;  /* 0x0000001f3f0b7899 */ /* 0x000fe20008011404 */
[----:B------:R-:W1:Y:S01]  /*3e10*/  LDC R7, c[0x0][0x3c4] ;  /* 0x0000f100ff077b82 */ /* 0x000e620000000800 */
        /* <DEDUP_REMOVED lines=11> */
[----:B0-----:R-:W-:-:S06]  /*3ed0*/  ULEA UR4, UR6, UR4, 0x18 ;  /* 0x0000000406047291 */ /* 0x001fcc000f8ec03f */
[----:B------:R-:W-:Y:S01]  /*3ee0*/  LEA R6, R13, UR4, 0x2 ;  /* 0x000000040d067c11 */ /* 0x000fe2000f8e10ff */
[----:B------:R-:W-:-:S06]  /*3ef0*/  ULDC UR4, c[0x0][0x2d0] ;  /* 0x0000b40000047ab9 */ /* 0x000fcc0000000800 */
.L_x_142:
[----:B------:R0:W2:Y:S01]  /*3f00*/  LDS R4, [R6] ;  /* 0x0000000006047984 */ /* 0x0000a20000000800 */
[----:B------:R-:W-:Y:S01]  /*3f10*/  UIADD3 UR5, UR5, 0x1, URZ ;  /* 0x0000000105057890 */ /* 0x000fe2000fffe03f */
[----:B------:R-:W-:Y:S05]  /*3f20*/  BSSY B0, `(.L_x_140) ;  /* 0x0000008000007945 */ /* 0x000fea0003800000 */
[----:B-1----:R-:W-:Y:S01]  /*3f30*/  ISETP.LE.AND P1, PT, R7, UR5, PT ;  /* 0x0000000507007c0c */ /* 0x002fe2000bf23270 */
[----:B------:R-:W-:Y:S01]  /*3f40*/  @!UPT UIADD3 URZ, URZ, URZ, URZ ;  /* 0x0000003f3f3ff290 */ /* 0x000fe2000fffe03f */
[----:B------:R-:W-:Y:S11]  /*3f50*/  @P2 BRA `(.L_x_141) ;  /* 0x0000000000102947 */ /* 0x000ff60003800000 */
[----:B------:R-:W-:Y:S02]  /*3f60*/  ISETP.GE.AND P0, PT, R16, UR4, PT ;  /* 0x0000000410007c0c */ /* 0x000fe4000bf06270 */
[----:B------:R-:W-:Y:S02]  /*3f70*/  CS2R R8, SRZ ;  /* 0x0000000000087805 */ /* 0x000fe4000001ff00 */
[----:B------:R-:W-:Y:S09]  /*3f80*/  CS2R R10, SRZ ;  /* 0x00000000000a7805 */ /* 0x000ff2000001ff00 */
[----:B------:R1:W5:Y:S02]  /*3f90*/  @!P0 LDG.E.128 R8, desc[UR8][R14.64] ;  /* 0x000000080e088981 */ /* 0x000364000c1e1d00 */
.L_x_141:
[----:B------:R-:W-:Y:S05]  /*3fa0*/  BSYNC B0 ;  /* 0x0000000000007941 */ /* 0x000fea0003800000 */
.L_x_140:
[----:B-1----:R-:W-:Y:S01]  /*3fb0*/  IADD3 R14, P0, R18, R14, RZ ;  /* 0x0000000e120e7210 */ /* 0x002fe20007f1e0ff */
[----:B--2--5:R-:W-:Y:S01]  /*3fc0*/  FFMA.FTZ R3, R4, R8, R3 ;  /* 0x0000000804037223 */ /* 0x024fe20000010003 */
[----:B0-----:R-:W-:Y:S01]  /*3fd0*/  IADD3 R6, R6, 0x14, RZ ;  /* 0x0000001406067810 */ /* 0x001fe20007ffe0ff */
[C---:B------:R-:W-:Y:S01]  /*3fe0*/  FFMA.FTZ R0, R4.reuse, R9, R0 ;  /* 0x0000000904007223 */ /* 0x040fe20000010000 */
[C---:B------:R-:W-:Y:S01]  /*3ff0*/  FFMA.FTZ R5, R4.reuse, R10, R5 ;  /* 0x0000000a04057223 */ /* 0x040fe20000010005 */
[----:B------:R-:W-:Y:S01]  /*4000*/  IADD3.X R15, R19, R15, RZ, P0, !PT ;  /* 0x0000000f130f7210 */ /* 0x000fe200007fe4ff */
[----:B------:R-:W-:Y:S01]  /*4010*/  FFMA.FTZ R2, R4, R11, R2 ;  /* 0x0000000b04027223 */ /* 0x000fe20000010002 */
[----:B------:R-:W-:Y:S06]  /*4020*/  @!P1 BRA `(.L_x_142) ;  /* 0xfffffffc00b49947 */ /* 0x000fec000383ffff */
.L_x_139:
[----:B------:R-:W-:-:S04]  /*4030*/  IADD3 R13, R13, UR7, RZ ;  /* 0x000000070d0d7c10 */ /* 0x000fc8000fffe0ff */
[----:B------:R-:W-:-:S13]  /*4040*/  ISETP.GE.AND P0, PT, R13, R12, PT ;  /* 0x0000000c0d00720c */ /* 0x000fda0003f06270 */
[----:B------:R-:W-:Y:S05]  /*4050*/  @P0 EXIT ;  /* 0x000000000000094d */ /* 0x000fea0003800000 */
[----:B------:R-:W-:Y:S02]  /*4060*/  ULDC UR4, c[0x0][0x2d0] ;  /* 0x0000b40000047ab9 */ /* 0x000fe40000000800 */
[----:B------:R-:W-:-:S13]  /*4070*/  ISETP.GE.AND P0, PT, R16, UR4, PT ;  /* 0x0000000410007c0c */ /* 0x000fda000bf06270 */
[----:B------:R-:W-:Y:S05]  /*4080*/  @P0 EXIT ;  /* 0x000000000000094d */ /* 0x000fea0003800000 */
[----:B------:R-:W0:Y:S01]  /*4090*/  LDC R8, c[0x0][0x2c4] ;  /* 0x0000b100ff087b82 */ /* 0x000e220000000800 */
        /* <DEDUP_REMOVED lines=11> */
[----:B0-----:R-:W-:-:S06]  /*4150*/  VIADD R14, R14, 0xffffffe ;  /* 0x0ffffffe0e0e7836 */ /* 0x001fcc0000000000 */
[----:B------:R-:W0:Y:S02]  /*4160*/  F2I.FTZ.U32.TRUNC.NTZ R7, R14 ;  /* 0x0000000e00077305 */ /* 0x000e24000021f000 */
[----:B0-----:R-:W-:-:S04]  /*4170*/  IMAD.MOV R6, RZ, RZ, -R7 ;  /* 0x000000ffff067224 */ /* 0x001fc800078e0a07 */
[----:B------:R-:W-:Y:S01]  /*4180*/  IMAD R11, R6, R9, RZ ;  /* 0x00000009060b7224 */ /* 0x000fe200078e02ff */
[----:B------:R-:W-:-:S10]  /*4190*/  HFMA2.MMA R6, -RZ, RZ, 0, 0 ;  /* 0x00000000ff067435 */ /* 0x000fd400000001ff */
[----:B------:R-:W-:Y:S01]  /*41a0*/  IMAD.HI.U32 R11, R7, R11, R6 ;  /* 0x0000000b070b7227 */ /* 0x000fe200078e0006 */
[----:B------:R-:W-:-:S04]  /*41b0*/  IABS R7, R8 ;  /* 0x0000000800077213 */ /* 0x000fc80000000000 */
[----:B------:R-:W0:Y:S01]  /*41c0*/  I2F.RP R6, R7 ;  /* 0x0000000700067306 */ /* 0x000e220000209400 */
[----:B------:R-:W-:-:S04]  /*41d0*/  IMAD.HI.U32 R11, R11, R12, RZ ;  /* 0x0000000c0b0b7227 */ /* 0x000fc800078e00ff */
[----:B------:R-:W-:-:S05]  /*41e0*/  IMAD R10, R11, R10, R12 ;  /* 0x0000000a0b0a7224 */ /* 0x000fca00078e020c */
[----:B------:R-:W-:Y:S01]  /*41f0*/  ISETP.GT.U32.AND P1, PT, R9, R10, PT ;  /* 0x0000000a0900720c */ /* 0x000fe20003f24070 */
[----:B0-----:R-:W0:-:S12]  /*4200*/  MUFU.RCP R6, R6 ;  /* 0x0000000600067308 */ /* 0x001e180000001000 */
[----:B------:R-:W-:Y:S01]  /*4210*/  @!P1 IMAD.IADD R10, R10, 0x1, -R9 ;  /* 0x000000010a0a9824 */ /* 0x000fe200078e0a09 */
[----:B------:R-:W-:Y:S02]  /*4220*/  @!P1 IADD3 R11, R11, 0x1, RZ ;  /* 0x000000010b0b9810 */ /* 0x000fe40007ffe0ff */
[----:B------:R-:W-:Y:S02]  /*4230*/  ISETP.NE.AND P1, PT, R4, RZ, PT ;  /* 0x000000ff0400720c */ /* 0x000fe40003f25270 */
[----:B------:R-:W-:Y:S02]  /*4240*/  ISETP.GE.U32.AND P2, PT, R10, R9, PT ;  /* 0x000000090a00720c */ /* 0x000fe40003f46070 */
[----:B------:R-:W-:Y:S01]  /*4250*/  LOP3.LUT R9, R13, R4, RZ, 0x3c, !PT ;  /* 0x000000040d097212 */ /* 0x000fe200078e3cff */
[----:B0-----:R-:W-:-:S03]  /*4260*/  VIADD R18, R6, 0xffffffe ;  /* 0x0ffffffe06127836 */ /* 0x001fc60000000000 */
[----:B------:R-:W-:Y:S01]  /*4270*/  ISETP.GE.AND P0, PT, R9, RZ, PT ;  /* 0x000000ff0900720c */ /* 0x000fe20003f06270 */
[----:B------:R-:W0:Y:S06]  /*4280*/  F2I.FTZ.U32.TRUNC.NTZ R19, R18 ;  /* 0x0000001200137305 */ /* 0x000e2c000021f000 */
[----:B------:R-:W-:-:S06]  /*4290*/  @P2 VIADD R11, R11, 0x1 ;  /* 0x000000010b0b2836 */ /* 0x000fcc0000000000 */
[----:B------:R-:W-:Y:S02]  /*42a0*/  @!P0 IADD3 R11, -R11, RZ, RZ ;  /* 0x000000ff0b0b8210 */ /* 0x000fe40007ffe1ff */
[-C--:B------:R-:W-:Y:S01]  /*42b0*/  @!P1 LOP3.LUT R11, RZ, R4.reuse, RZ, 0x33, !PT ;  /* 0x00000004ff0b9212 */ /* 0x080fe200078e33ff */
[----:B0-----:R-:W-:Y:S02]  /*42c0*/  IMAD.MOV R6, RZ, RZ, -R19 ;  /* 0x000000ffff067224 */ /* 0x001fe400078e0a13 */
[----:B------:R-:W-:Y:S02]  /*42d0*/  IMAD.MOV.U32 R18, RZ, RZ, RZ ;  /* 0x000000ffff127224 */ /* 0x000fe400078e00ff */
[C---:B------:R-:W-:Y:S02]  /*42e0*/  IMAD R9, R11.reuse, R4, RZ ;  /* 0x000000040b097224 */ /* 0x040fe400078e02ff */
[----:B------:R-:W-:Y:S02]  /*42f0*/  IMAD R6, R6, R7, RZ ;  /* 0x0000000706067224 */ /* 0x000fe400078e02ff */
[----:B------:R-:W-:Y:S01]  /*4300*/  IMAD.WIDE.U32 R16, R11, UR4, R16 ;  /* 0x000000040b107c25 */ /* 0x000fe2000f8e0010 */
[----:B------:R-:W-:-:S03]  /*4310*/  IADD3 R15, R13, -R9, RZ ;  /* 0x800000090d0f7210 */ /* 0x000fc60007ffe0ff */
[----:B------:R-:W-:Y:S01]  /*4320*/  IMAD.HI.U32 R6, R19, R6, R18 ;  /* 0x0000000613067227 */ /* 0x000fe200078e0012 */
[----:B------:R-:W-:Y:S02]  /*4330*/  IABS R4, R15 ;  /* 0x0000000f00047213 */ /* 0x000fe40000000000 */
[----:B------:R-:W-:-:S03]  /*4340*/  LOP3.LUT R15, R15, R8, RZ, 0x3c, !PT ;  /* 0x000000080f0f7212 */ /* 0x000fc600078e3cff */
[----:B------:R-:W-:Y:S01]  /*4350*/  IMAD.HI.U32 R10, R6, R4, RZ ;  /* 0x00000004060a7227 */ /* 0x000fe200078e00ff */
[----:B------:R-:W-:-:S04]  /*4360*/  ISETP.GE.AND P1, PT, R15, RZ, PT ;  /* 0x000000ff0f00720c */ /* 0x000fc80003f26270 */
[----:B------:R-:W-:-:S05]  /*4370*/  IADD3 R6, -R10, RZ, RZ ;  /* 0x000000ff0a067210 */ /* 0x000fca0007ffe1ff */
[----:B------:R-:W-:-:S05]  /*4380*/  IMAD R4, R7, R6, R4 ;  /* 0x0000000607047224 */ /* 0x000fca00078e0204 */
[----:B------:R-:W-:-:S13]  /*4390*/  ISETP.GT.U32.AND P0, PT, R7, R4, PT ;  /* 0x000000040700720c */ /* 0x000fda0003f04070 */
[----:B------:R-:W-:Y:S01]  /*43a0*/  @!P0 IMAD.IADD R4, R4, 0x1, -R7 ;  /* 0x0000000104048824 */ /* 0x000fe200078e0a07 */
[----:B------:R-:W-:Y:S02]  /*43b0*/  @!P0 IADD3 R10, R10, 0x1, RZ ;  /* 0x000000010a0a8810 */ /* 0x000fe40007ffe0ff */
[----:B------:R-:W-:Y:S02]  /*43c0*/  ISETP.NE.AND P0, PT, R8, RZ, PT ;  /* 0x000000ff0800720c */ /* 0x000fe40003f05270 */
[----:B------:R-:W-:Y:S02]  /*43d0*/  ISETP.GE.U32.AND P2, PT, R4, R7, PT ;  /* 0x000000070400720c */ /* 0x000fe40003f46070 */
[----:B------:R-:W-:-:S05]  /*43e0*/  SHF.R.S32.HI R4, RZ, 0x1f, R11 ;  /* 0x0000001fff047819 */ /* 0x000fca000001140b */
[----:B------:R-:W-:-:S04]  /*43f0*/  IMAD R4, R4, UR4, RZ ;  /* 0x0000000404047c24 */ /* 0x000fc8000f8e02ff */
[----:B------:R-:W-:Y:S01]  /*4400*/  IMAD R11, R11, UR5, R4 ;  /* 0x000000050b0b7c24 */ /* 0x000fe2000f8e0204 */
[----:B------:R-:W-:Y:S01]  /*4410*/  ULDC.64 UR4, c[0x0][0x2a0] ;  /* 0x0000a80000047ab9 */ /* 0x000fe20000000a00 */
[----:B------:R-:W-:Y:S02]  /*4420*/  @P2 VIADD R10, R10, 0x1 ;  /* 0x000000010a0a2836 */ /* 0x000fe40000000000 */
[----:B------:R-:W-:-:S03]  /*4430*/  IMAD.IADD R17, R17, 0x1, R11 ;  /* 0x0000000111117824 */ /* 0x000fc600078e020b */
[----:B------:R-:W-:Y:S02]  /*4440*/  @!P1 IADD3 R10, -R10, RZ, RZ ;  /* 0x000000ff0a0a9210 */ /* 0x000fe40007ffe1ff */
[----:B------:R-:W-:-:S04]  /*4450*/  @!P0 LOP3.LUT R10, RZ, R8, RZ, 0x33, !PT ;  /* 0x00000008ff0a8212 */ /* 0x000fc800078e33ff */
[----:B------:R-:W-:Y:S01]  /*4460*/  SHF.R.S32.HI R4, RZ, 0x1f, R10 ;  /* 0x0000001fff047819 */ /* 0x000fe2000001140a */
[C---:B------:R-:W-:Y:S02]  /*4470*/  IMAD R8, R10.reuse, R8, R9 ;  /* 0x000000080a087224 */ /* 0x040fe400078e0209 */
[----:B------:R-:W-:-:S03]  /*4480*/  IMAD.WIDE.U32 R16, R10, UR4, R16 ;  /* 0x000000040a107c25 */ /* 0x000fc6000f8e0010 */
[----:B------:R-:W-:Y:S01]  /*4490*/  IADD3 R8, R13, -R8, RZ ;  /* 0x800000080d087210 */ /* 0x000fe20007ffe0ff */
[----:B------:R-:W-:Y:S01]  /*44a0*/  IMAD R7, R4, UR4, RZ ;  /* 0x0000000404077c24 */ /* 0x000fe2000f8e02ff */
[----:B------:R-:W-:-:S03]  /*44b0*/  F2FP.F16.F32.PACK_AB R4, R0, R3 ;  /* 0x000000030004723e */ /* 0x000fc600000000ff */
[----:B------:R-:W-:Y:S01]  /*44c0*/  IMAD R9, R10, UR5, R7 ;  /* 0x000000050a097c24 */ /* 0x000fe2000f8e0207 */
[----:B------:R-:W-:Y:S01]  /*44d0*/  SHF.R.S32.HI R7, RZ, 0x1f, R8 ;  /* 0x0000001fff077819 */ /* 0x000fe20000011408 */
[----:B------:R-:W-:Y:S02]  /*44e0*/  ULDC.64 UR4, c[0x0][0x298] ;  /* 0x0000a60000047ab9 */ /* 0x000fe40000000a00 */
[----:B------:R-:W-:Y:S02]  /*44f0*/  IMAD.IADD R17, R17, 0x1, R9 ;  /* 0x0000000111117824 */ /* 0x000fe400078e0209 */
[----:B------:R-:W-:-:S04]  /*4500*/  IMAD R7, R7, UR4, RZ ;  /* 0x0000000407077c24 */ /* 0x000fc8000f8e02ff */
        /* <DEDUP_REMOVED lines=8> */
        .weak           $__internal_2_$__cuda_sm20_div_s64
        .type           $__internal_2_$__cuda_sm20_div_s64,@function
        .size           $__internal_2_$__cuda_sm20_div_s64,(.L_x_8314 - $__internal_2_$__cuda_sm20_div_s64)
$__internal_2_$__cuda_sm20_div_s64:
        /* <DEDUP_REMOVED lines=29> */
[----:B------:R-:W-:-:S04]  /*4760*/  IMAD.X R26, RZ, RZ, ~R26, P0 ;  /* 0x000000ffff1a7224 */ /* 0x000fc800000e0e1a */
[----:B------:R-:W-:-:S04]  /*4770*/  IMAD.WIDE.U32 R34, P5, R35, R26, R34 ;  /* 0x0000001a23227225 */ /* 0x000fc800078a0022 */
[C---:B------:R-:W-:Y:S02]  /*4780*/  IMAD R21, R27.reuse, R26, RZ ;  /* 0x0000001a1b157224 */ /* 0x040fe400078e02ff */
[----:B------:R-:W-:-:S04]  /*4790*/  IMAD.HI.U32 R20, P4, R27, R20, R34 ;  /* 0x000000141b147227 */ /* 0x000fc80007880022 */
[----:B------:R-:W-:Y:S01]  /*47a0*/  IMAD.HI.U32 R19, R27, R26, RZ ;  /* 0x0000001a1b137227 */ /* 0x000fe200078e00ff */
[----:B------:R-:W-:Y:S02]  /*47b0*/  IADD3 R21, P3, R21, R20, RZ ;  /* 0x0000001415157210 */ /* 0x000fe40007f7e0ff */
[-C--:B------:R-:W-:Y:S01]  /*47c0*/  IADD3 R20, P0, RZ, -R18.reuse, RZ ;  /* 0x80000012ff147210 */ /* 0x080fe20007f1e0ff */
[----:B------:R-:W-:Y:S02]  /*47d0*/  IMAD.X R27, R19, 0x1, R27, P5 ;  /* 0x00000001131b7824 */ /* 0x000fe400028e061b */
[----:B------:R-:W-:Y:S01]  /*47e0*/  IMAD.MOV.U32 R35, RZ, RZ, RZ ;  /* 0x000000ffff237224 */ /* 0x000fe200078e00ff */
[----:B------:R-:W-:Y:S02]  /*47f0*/  SEL R20, R20, R18, !P1 ;  /* 0x0000001214147207 */ /* 0x000fe40004800000 */
[----:B------:R-:W-:-:S03]  /*4800*/  IADD3.X R26, RZ, ~R17, RZ, P0, !PT ;  /* 0x80000011ff1a7210 */ /* 0x000fc600007fe4ff */
[----:B------:R-:W-:Y:S01]  /*4810*/  IMAD.HI.U32 R34, R21, R20, RZ ;  /* 0x0000001415227227 */ /* 0x000fe200078e00ff */
[----:B------:R-:W-:Y:S02]  /*4820*/  SEL R19, R26, R17, !P1 ;  /* 0x000000111a137207 */ /* 0x000fe40004800000 */
        /* <DEDUP_REMOVED lines=8> */
[----:B------:R-:W-:Y:S01]  /*48b0*/  IMAD R21, R27, R39, R35 ;  /* 0x000000271b157224 */ /* 0x000fe200078e0223 */
[----:B------:R-:W-:Y:S01]  /*48c0*/  IADD3 R20, P0, -R34, R20, RZ ;  /* 0x0000001422147210 */ /* 0x000fe20007f1e1ff */
[----:B------:R-:W-:-:S03]  /*48d0*/  IMAD.X R26, RZ, RZ, R26, P1 ;  /* 0x000000ffff1a7224 */ /* 0x000fc600008e061a */
[-C--:B------:R-:W-:Y:S01]  /*48e0*/  ISETP.GE.U32.AND P4, PT, R20, R38.reuse, PT ;  /* 0x000000261400720c */ /* 0x080fe20003f86070 */
[-C--:B------:R-:W-:Y:S01]  /*48f0*/  IMAD R34, R26, R38.reuse, R21 ;  /* 0x000000261a227224 */ /* 0x080fe200078e0215 */
[----:B------:R-:W-:-:S04]  /*4900*/  IADD3 R21, P3, R20, -R38, RZ ;  /* 0x8000002614157210 */ /* 0x000fc80007f7e0ff */
[----:B------:R-:W-:Y:S02]  /*4910*/  IADD3.X R19, ~R34, R19, RZ, P0, !PT ;  /* 0x0000001322137210 */ /* 0x000fe400007fe5ff */
[----:B------:R-:W-:Y:S02]  /*4920*/  IADD3 R34, P1, R27, 0x1, RZ ;  /* 0x000000011b227810 */ /* 0x000fe40007f3e0ff */
[----:B------:R-:W-:-:S04]  /*4930*/  ISETP.GE.U32.AND.EX P4, PT, R19, R39, PT, P4 ;  /* 0x000000271300720c */ /* 0x000fc80003f86140 */
[----:B------:R-:W-:Y:S01]  /*4940*/  SEL R21, R21, R20, P4 ;  /* 0x0000001415157207 */ /* 0x000fe20002000000 */
[----:B------:R-:W-:Y:S01]  /*4950*/  IMAD.X R20, R19, 0x1, ~R39, P3 ;  /* 0x0000000113147824 */ /* 0x000fe200018e0e27 */
[----:B------:R-:W-:Y:S02]  /*4960*/  SEL R34, R34, R27, P4 ;  /* 0x0000001b22227207 */ /* 0x000fe40002000000 */
[----:B------:R-:W-:Y:S01]  /*4970*/  ISETP.GE.U32.AND P0, PT, R21, R38, PT ;  /* 0x000000261500720c */ /* 0x000fe20003f06070 */
[----:B------:R-:W-:Y:S01]  /*4980*/  IMAD.X R21, RZ, RZ, R26, P1 ;  /* 0x000000ffff157224 */ /* 0x000fe200008e061a */
[----:B------:R-:W-:Y:S02]  /*4990*/  SEL R19, R20, R19, P4 ;  /* 0x0000001314137207 */ /* 0x000fe40002000000 */
[----:B------:R-:W-:Y:S02]  /*49a0*/  IADD3 R27, P1, R34, 0x1, RZ ;  /* 0x00000001221b7810 */ /* 0x000fe40007f3e0ff */
[----:B------:R-:W-:Y:S01]  /*49b0*/  SEL R21, R21, R26, P4 ;  /* 0x0000001a15157207 */ /* 0x000fe20002000000 */
[----:B------:R-:W-:Y:S01]  /*49c0*/  IMAD.MOV.U32 R26, RZ, RZ, R22 ;  /* 0x000000ffff1a7224 */ /* 0x000fe200078e0016 */
[----:B------:R-:W-:-:S02]  /*49d0*/  ISETP.GE.U32.AND.EX P0, PT, R19, R39, PT, P0 ;  /* 0x000000271300720c */ /* 0x000fc40003f06100 */
[----:B------:R-:W-:Y:S01]  /*49e0*/  LOP3.LUT R19, R23, R17, RZ, 0x3c, !PT ;  /* 0x0000001117137212 */ /* 0x000fe200078e3cff */
[----:B------:R-:W-:Y:S01]  /*49f0*/  IMAD.X R20, RZ, RZ, R21, P1 ;  /* 0x000000ffff147224 */ /* 0x000fe200008e0615 */
[----:B------:R-:W-:Y:S02]  /*4a00*/  SEL R27, R27, R34, P0 ;  /* 0x000000221b1b7207 */ /* 0x000fe40000000000 */
[----:B------:R-:W-:Y:S02]  /*4a10*/  ISETP.GE.AND P3, PT, R19, RZ, PT ;  /* 0x000000ff1300720c */ /* 0x000fe40003f66270 */
[----:B------:R-:W-:Y:S02]  /*4a20*/  SEL R21, R20, R21, P0 ;  /* 0x0000001514157207 */ /* 0x000fe40000000000 */
[----:B------:R-:W-:Y:S02]  /*4a30*/  IADD3 R20, P1, RZ, -R27, RZ ;  /* 0x8000001bff147210 */ /* 0x000fe40007f3e0ff */
[----:B------:R-:W-:-:S02]  /*4a40*/  ISETP.NE.U32.AND P0, PT, R24, RZ, PT ;  /* 0x000000ff1800720c */ /* 0x000fc40003f05070 */
[----:B------:R-:W-:Y:S02]  /*4a50*/  IADD3.X R24, RZ, ~R21, RZ, P1, !PT ;  /* 0x80000015ff187210 */ /* 0x000fe40000ffe4ff */
[----:B------:R-:W-:Y:S01]  /*4a60*/  SEL R20, R20, R27, !P3 ;  /* 0x0000001b14147207 */ /* 0x000fe20005800000 */
[----:B------:R-:W-:Y:S01]  /*4a70*/  IMAD.MOV.U32 R27, RZ, RZ, 0x0 ;  /* 0x00000000ff1b7424 */ /* 0x000fe200078e00ff */
[----:B------:R-:W-:Y:S02]  /*4a80*/  ISETP.NE.AND.EX P0, PT, R23, RZ, PT, P0 ;  /* 0x000000ff1700720c */ /* 0x000fe40003f05300 */
[----:B------:R-:W-:Y:S02]  /*4a90*/  SEL R24, R24, R21, !P3 ;  /* 0x0000001518187207 */ /* 0x000fe40005800000 */
[----:B------:R-:W-:Y:S02]  /*4aa0*/  SEL R20, R20, 0xffffffff, P0 ;  /* 0xffffffff14147807 */ /* 0x000fe40000000000 */
[----:B------:R-:W-:Y:S01]  /*4ab0*/  SEL R21, R24, 0xffffffff, P0 ;  /* 0xffffffff18157807 */ /* 0x000fe20000000000 */
[----:B------:R-:W-:Y:S06]  /*4ac0*/  RET.REL.NODEC R26 `(_ZN5flash32flash_fwd_splitkv_combine_kernelI23Flash_fwd_kernel_traitsILi128ELi64ELi128ELi4ELb0ELb0EN7cutlass6half_tE19Flash_kernel_traitsILi128ELi64ELi128ELi4ES3_EELi4ELi5ELb0EEEvNS_16Flash_fwd_paramsE) ;  /* 0xffffffb41a4c7950 */ /* 0x000fec0003c3ffff */
.L_x_143:
        /* <DEDUP_REMOVED lines=11> */
.L_x_8314:


//--------------------- .text._ZN5flash32flash_fwd_splitkv_combine_kernelI23Flash_fwd_kernel_traitsILi128ELi64ELi128ELi4ELb0ELb0EN7cutlass6half_tE19Flash_kernel_traitsILi128ELi64ELi128ELi4ES3_EELi4ELi4ELb0EEEvNS_16Flash_fwd_paramsE --------------------------
	.section	.text._ZN5flash32flash_fwd_splitkv_combine_kernelI23Flash_fwd_kernel_traitsILi128ELi64ELi128ELi4ELb0ELb0EN7cutlass6half_tE19Flash_kernel_traitsILi128ELi64ELi128ELi4ES3_EELi4ELi4ELb0EEEvNS_16Flash_fwd_paramsE,"ax",@progbits
	.align	128
        .global         _ZN5flash32flash_fwd_splitkv_combine_kernelI23Flash_fwd_kernel_traitsILi128ELi64ELi128ELi4ELb0ELb0EN7cutlass6half_tE19Flash_kernel_traitsILi128ELi64ELi128ELi4ES3_EELi4ELi4ELb0EEEvNS_16Flash_fwd_paramsE
        .type           _ZN5flash32flash_fwd_splitkv_combine_kernelI23Flash_fwd_kernel_traitsILi128ELi64ELi128ELi4ELb0ELb0EN7cutlass6half_tE19Flash_kernel_traitsILi128ELi64ELi128ELi4ES3_EELi4ELi4ELb0EEEvNS_16Flash_fwd_paramsE,@function
        .size           _ZN5flash32flash_fwd_splitkv_combine_kernelI23Flash_fwd_kernel_traitsILi128ELi64ELi128ELi4ELb0ELb0EN7cutlass6half_tE19Flash_kernel_traitsILi128ELi64ELi128ELi4ES3_EELi4ELi4ELb0EEEvNS_16Flash_fwd_paramsE,(.L_x_8315 - _ZN5flash32flash_fwd_splitkv_combine_kernelI23Flash_fwd_kernel_traitsILi128ELi64ELi128ELi4ELb0ELb0EN7cutlass6half_tE19Flash_kernel_traitsILi128ELi64ELi128ELi4ES3_EELi4ELi4ELb0EEEvNS_16Flash_fwd_paramsE)
        .other          _ZN5flash32flash_fwd_splitkv_combine_kernelI23Flash_fwd_kernel_traitsILi128ELi64ELi128ELi4ELb0ELb0EN7cutlass6half_tE19Flash_kernel_traitsILi128ELi64ELi128ELi4ES3_EELi4ELi4ELb0EEEvNS_16Flash_fwd_paramsE,@"STO_CUDA_ENTRY STV_DEFAULT"
_ZN5flash32flash_fwd_splitkv_combine_kernelI23Flash_fwd_kernel_traitsILi128ELi64ELi128ELi4ELb0ELb0EN7cutlass6half_tE19Flash_kernel_traitsILi128ELi64ELi128ELi4ES3_EELi4ELi4ELb0EEEvNS_16Flash_fwd_paramsE:
.text._ZN5flash32flash_fwd_splitkv_combine_kernelI23Flash_fwd_kernel_traitsILi128ELi64ELi128ELi4ELb0ELb0EN7cutlass6half_tE19Flash_kernel_traitsILi128ELi64ELi128ELi4ES3_EELi4ELi4ELb0EEEvNS_16Flash_fwd_paramsE:
        /* <DEDUP_REMOVED lines=23> */
[----:B------:R-:W-:Y:S05]  /*0170*/  CALL.REL.NOINC `($__internal_3_$__cuda_sm20_div_s64) ;  /* 0x0000004400047944 */ /* 0x000fea0003c00000 */
[----:B------:R-:W-:Y:S05]  /*0180*/  BRA `(.L_x_145) ;  /* 0x00000000004c7947 */ /* 0x000fea0003800000 */
.L_x_144:
        /* <DEDUP_REMOVED lines=19> */
.L_x_145:
        /* <DEDUP_REMOVED lines=13> */
[----:B------:R-:W-:Y:S05]  /*0390*/  CALL.REL.NOINC `($__internal_3_$__cuda_sm20_div_s64) ;  /* 0x00000040007c7944 */ /* 0x000fea0003c00000 */
[----:B------:R-:W-:Y:S02]  /*03a0*/  MOV R8, R20 ;  /* 0x0000001400087202 */ /* 0x000fe40000000f00 */
[----:B------:R-:W-:Y:S01]  /*03b0*/  MOV R9, R21 ;  /* 0x0000001500097202 */ /* 0x000fe20000000f00 */
[----:B------:R-:W-:Y:S05]  /*03c0*/  BRA `(.L_x_148) ;  /* 0x00000000004c7947 */ /* 0x000fea0003800000 */
.L_x_147:
        /* <DEDUP_REMOVED lines=19> */
.L_x_148:
[----:B------:R-:W-:Y:S05]  /*0500*/  BSYNC B0 ;  /* 0x0000000000007941 */ /* 0x000fea0003800000 */
.L_x_146:
        /* <DEDUP_REMOVED lines=43> */
.L_x_150:
        /* <DEDUP_REMOVED lines=19> */
.L_x_151:
[----:B------:R-:W-:Y:S05]  /*08f0*/  BSYNC B0 ;  /* 0x0000000000007941 */ /* 0x000fea0003800000 */
.L_x_149:
        /* <DEDUP_REMOVED lines=74> */
[----:B------:R-:W-:Y:S02]  /*0da0*/  MOV R32, R20 ;  /* 0x0000001400207202 */ /* 0x000fe40000000f00 */
[----:B------:R-:W-:Y:S01]  /*0db0*/  MOV R33, R21 ;  /* 0x0000001500217202 */ /* 0x000fe20000000f00 */
[----:B------:R-:W-:Y:S05]  /*0dc0*/  BRA `(.L_x_154) ;  /* 0x00000000004c7947 */ /* 0x000fea0003800000 */
.L_x_153:
        /* <DEDUP_REMOVED lines=19> */
.L_x_154:
[----:B------:R-:W-:Y:S05]  /*0f00*/  BSYNC B0 ;  /* 0x0000000000007941 */ /* 0x000fea0003800000 */
.L_x_152:
        /* <DEDUP_REMOVED lines=43> */
.L_x_156:
        /* <DEDUP_REMOVED lines=19> */
.L_x_157:
[----:B------:R-:W-:Y:S05]  /*12f0*/  BSYNC B0 ;  /* 0x0000000000007941 */ /* 0x000fea0003800000 */
.L_x_155:
        /* <DEDUP_REMOVED lines=67> */
.L_x_159:
[----:B------:R-:W-:Y:S05]  /*1730*/  BSYNC B0 ;  /* 0x0000000000007941 */ /* 0x000fea0003800000 */
.L_x_158:
        /* <DEDUP_REMOVED lines=14> */
.L_x_161:
[----:B------:R-:W-:Y:S05]  /*1820*/  BSYNC B0 ;  /* 0x0000000000007941 */ /* 0x000fea0003800000 */
.L_x_160:
[----:B--23--:R-:W2:Y:S01]  /*1830*/  SHFL.BFLY PT, R6, R29, 0x8, 0x1f ;  /* 0x0d001f001d067f89 */ /* 0x00cea200000e0000 */
[----:B-1----:R-:W1:Y:S01]  /*1840*/  LDC R17, c[0x0][0x270] ;  /* 0x00009c00ff117b82 */ /* 0x002e620000000800 */
[----:B------:R-:W-:Y:S01]  /*1850*/  ISETP.GT.AND P5, PT, R3, RZ, PT ;  /* 0x000000ff0300720c */ /* 0x000fe20003fa4270 */
[----:B------:R-:W-:Y:S01]  /*1860*/  BSSY B1, `(.L_x_162) ;  /* 0x0000231000017945 */ /* 0x000fe20003800000 */
[----:B--2---:R-:W-:Y:S02]  /*1870*/  FMNMX.FTZ R7, R6, R29, !PT ;  /* 0x0000001d06077209 */ /* 0x004fe40007810000 */
[-C--:B-1----:R-:W-:Y:S02]  /*1880*/  IABS R27, R17.reuse ;  /* 0x00000011001b7213 */ /* 0x082fe40000000000 */
[----:B------:R-:W-:Y:S01]  /*1890*/  IABS R36, R17 ;  /* 0x0000001100247213 */ /* 0x000fe20000000000 */
[----:B------:R-:W1:Y:S01]  /*18a0*/  SHFL.BFLY PT, R8, R7, 0x4, 0x1f ;  /* 0x0c801f0007087f89 */ /* 0x000e6200000e0000 */
[----:B------:R-:W-:Y:S03]  /*18b0*/  I2F.U32.RP R26, R27 ;  /* 0x0000001b001a7306 */ /* 0x000fe60000209000 */
[----:B------:R-:W-:Y:S01]  /*18c0*/  IMAD.MOV R36, RZ, RZ, -R36 ;  /* 0x000000ffff247224 */ /* 0x000fe200078e0a24 */
[----:B-1----:R-:W-:-:S05]  /*18d0*/  FMNMX.FTZ R8, R7, R8, !PT ;  /* 0x0000000807087209 */ /* 0x002fca0007810000 */
[----:B0-----:R-:W0:Y:S02]  /*18e0*/  SHFL.BFLY PT, R21, R8, 0x2, 0x1f ;  /* 0x0c401f0008157f89 */ /* 0x001e2400000e0000 */
[----:B0-----:R-:W-:Y:S02]  /*18f0*/  FMNMX.FTZ R21, R8, R21, !PT ;  /* 0x0000001508157209 */ /* 0x001fe40007810000 */
[----:B------:R-:W0:Y:S03]  /*1900*/  I2F.RP R8, R31 ;  /* 0x0000001f00087306 */ /* 0x000e260000209400 */
[----:B------:R-:W1:Y:S05]  /*1910*/  SHFL.BFLY PT, R6, R21, 0x1, 0x1f ;  /* 0x0c201f0015067f89 */ /* 0x000e6a00000e0000 */
[----:B0-----:R-:W0:Y:S01]  /*1920*/  MUFU.RCP R8, R8 ;  /* 0x0000000800087308 */ /* 0x001e220000001000 */
[----:B-1----:R-:W-:-:S04]  /*1930*/  FMNMX.FTZ R6, R21, R6, !PT ;  /* 0x0000000615067209 */ /* 0x002fc80007810000 */
[----:B------:R-:W-:Y:S01]  /*1940*/  FSETP.NEU.FTZ.AND P0, PT, R6, -INF , PT ;  /* 0xff8000000600780b */ /* 0x000fe20003f1d000 */
[----:B0-----:R-:W-:-:S03]  /*1950*/  VIADD R34, R8, 0xffffffe ;  /* 0x0ffffffe08227836 */ /* 0x001fc60000000000 */
[----:B------:R-:W-:Y:S01]  /*1960*/  FSEL R20, R6, RZ, P0 ;  /* 0x000000ff06147208 */ /* 0x000fe20000000000 */
[----:B------:R0:W-:Y:S01]  /*1970*/  F2I.FTZ.U32.TRUNC.NTZ R35, R34 ;  /* 0x0000002200237305 */ /* 0x0001e2000021f000 */
[----:B------:R-:W-:-:S03]  /*1980*/  ISETP.GT.AND P0, PT, R2, RZ, PT ;  /* 0x000000ff0200720c */ /* 0x000fc60003f04270 */
[----:B------:R-:W-:-:S04]  /*1990*/  FADD.FTZ R30, -R20, R29 ;  /* 0x0000001d141e7221 */ /* 0x000fc80000010100 */
[----:B------:R-:W-:Y:S01]  /*19a0*/  FMUL.FTZ R30, R30, 1.4426950216293334961 ;  /* 0x3fb8aa3b1e1e7820 */ /* 0x000fe20000410000 */
[----:B------:R-:W1:Y:S01]  /*19b0*/  MUFU.RCP R6, R26 ;  /* 0x0000001a00067308 */ /* 0x000e620000001000 */
[----:B0-----:R-:W-:-:S07]  /*19c0*/  IMAD.MOV.U32 R34, RZ, RZ, RZ ;  /* 0x000000ffff227224 */ /* 0x001fce00078e00ff */
[----:B------:R-:W0:Y:S01]  /*19d0*/  MUFU.EX2 R30, R30 ;  /* 0x0000001e001e7308 */ /* 0x000e220000000800 */
[----:B-1----:R-:W-:Y:S01]  /*19e0*/  VIADD R38, R6, 0xffffffe ;  /* 0x0ffffffe06267836 */ /* 0x002fe20000000000 */
[----:B------:R-:W-:Y:S01]  /*19f0*/  IABS R26, R24 ;  /* 0x00000018001a7213 */ /* 0x000fe20000000000 */
[----:B------:R-:W-:-:S05]  /*1a00*/  IMAD.MOV R6, RZ, RZ, -R35 ;  /* 0x000000ffff067224 */ /* 0x000fca00078e0a23 */
[----:B------:R-:W1:Y:S01]  /*1a10*/  F2I.FTZ.U32.TRUNC.NTZ R39, R38 ;  /* 0x0000002600277305 */ /* 0x000e62000021f000 */
[----:B------:R-:W-:Y:S01]  /*1a20*/  IMAD R21, R6, R31, RZ ;  /* 0x0000001f06157224 */ /* 0x000fe200078e02ff */
[----:B------:R-:W-:Y:S01]  /*1a30*/  IABS R6, R3 ;  /* 0x0000000300067213 */ /* 0x000fe20000000000 */
[----:B0-----:R-:W0:Y:S02]  /*1a40*/  SHFL.BFLY PT, R7, R30, 0x8, 0x1f ;  /* 0x0d001f001e077f89 */ /* 0x001e2400000e0000 */
[----:B------:R-:W-:-:S04]  /*1a50*/  IMAD.HI.U32 R21, R35, R21, R34 ;  /* 0x0000001523157227 */ /* 0x000fc800078e0022 */
[----:B------:R-:W-:Y:S02]  /*1a60*/  IMAD.MOV R6, RZ, RZ, -R6 ;  /* 0x000000ffff067224 */ /* 0x000fe400078e0a06 */
[----:B------:R-:W-:-:S04]  /*1a70*/  IMAD.HI.U32 R21, R21, R26, RZ ;  /* 0x0000001a15157227 */ /* 0x000fc800078e00ff */
[----:B-1----:R-:W-:Y:S02]  /*1a80*/  IMAD.MOV R8, RZ, RZ, -R39 ;  /* 0x000000ffff087224 */ /* 0x002fe400078e0a27 */
[----:B------:R-:W-:Y:S02]  /*1a90*/  IMAD R6, R21, R6, R26 ;  /* 0x0000000615067224 */ /* 0x000fe400078e021a */
[----:B------:R-:W-:Y:S02]  /*1aa0*/  IMAD R35, R8, R27, RZ ;  /* 0x0000001b08237224 */ /* 0x000fe400078e02ff */
[----:B------:R-:W-:Y:S01]  /*1ab0*/  IMAD.MOV.U32 R38, RZ, RZ, RZ ;  /* 0x000000ffff267224 */ /* 0x000fe200078e00ff */
[----:B------:R-:W-:-:S03]  /*1ac0*/  ISETP.GT.U32.AND P1, PT, R31, R6, PT ;  /* 0x000000061f00720c */ /* 0x000fc60003f24070 */
[----:B------:R-:W-:-:S04]  /*1ad0*/  IMAD.HI.U32 R35, R39, R35, R38 ;  /* 0x0000002327237227 */ /* 0x000fc800078e0026 */
[----:B0-----:R-:W-:-:S05]  /*1ae0*/  FADD.FTZ R7, R30, R7 ;  /* 0x000000071e077221 */ /* 0x001fca0000010000 */
[----:B------:R-:W0:Y:S01]  /*1af0*/  SHFL.BFLY PT, R28, R7, 0x4, 0x1f ;  /* 0x0c801f00071c7f89 */ /* 0x000e2200000e0000 */
        /* <DEDUP_REMOVED lines=113> */
.L_x_166:
        /* <DEDUP_REMOVED lines=22> */
.L_x_167:
[----:B------:R-:W-:Y:S05]  /*2370*/  BSYNC B0 ;  /* 0x0000000000007941 */ /* 0x000fea0003800000 */
.L_x_165:
[----:B------:R-:W-:Y:S01]  /*2380*/  LOP3.LUT R19, R17, R0, RZ, 0xfc, !PT ;  /* 0x0000000011137212 */ /* 0x000fe200078efcff */
[----:B------:R-:W-:Y:S03]  /*2390*/  BSSY B0, `(.L_x_168) ;  /* 0x0000028000007945 */ /* 0x000fe60003800000 */
[----:B------:R-:W-:-:S13]  /*23a0*/  ISETP.NE.U32.AND P0, PT, R19, RZ, PT ;  /* 0x000000ff1300720c */ /* 0x000fda0003f05070 */
[----:B------:R-:W-:Y:S05]  /*23b0*/  @!P0 BRA `(.L_x_169) ;  /* 0x00000000003c8947 */ /* 0x000fea0003800000 */
[----:B------:R-:W-:Y:S01]  /*23c0*/  IMAD.MOV.U32 R24, RZ, RZ, R25 ;  /* 0x000000ffff187224 */ /* 0x000fe200078e0019 */
[----:B------:R-:W-:Y:S02]  /*23d0*/  MOV R23, R0 ;  /* 0x0000000000177202 */ /* 0x000fe40000000f00 */
[----:B------:R-:W-:Y:S02]  /*23e0*/  MOV R22, 0x2400 ;  /* 0x0000240000167802 */ /* 0x000fe40000000f00 */
[----:B------:R-:W-:Y:S05]  /*23f0*/  CALL.REL.NOINC `($__internal_3_$__cuda_sm20_div_s64) ;  /* 0x0000002000647944 */ /* 0x000fea0003c00000 */
        /* <DEDUP_REMOVED lines=11> */
.L_x_169:
        /* <DEDUP_REMOVED lines=22> */
.L_x_170:
[----:B------:R-:W-:Y:S05]  /*2610*/  BSYNC B0 ;  /* 0x0000000000007941 */ /* 0x000fea0003800000 */
.L_x_168:
        /* <DEDUP_REMOVED lines=11> */
[----:B------:R-:W-:Y:S05]  /*26d0*/  CALL.REL.NOINC `($__internal_3_$__cuda_sm20_div_s64) ;  /* 0x0000001c00ac7944 */ /* 0x000fea0003c00000 */
[----:B------:R-:W-:-:S04]  /*26e0*/  IADD3 R17, P0, RZ, -R20, RZ ;  /* 0x80000014ff117210 */ /* 0x000fc80007f1e0ff */
[----:B------:R-:W-:Y:S01]  /*26f0*/  IADD3.X R18, RZ, ~R21, RZ, P0, !PT ;  /* 0x80000015ff127210 */ /* 0x000fe200007fe4ff */
[----:B------:R-:W-:-:S04]  /*2700*/  IMAD.WIDE.U32 R36, R5, R17, R36 ;  /* 0x0000001105247225 */ /* 0x000fc800078e0024 */
[----:B------:R-:W-:-:S04]  /*2710*/  IMAD R18, R18, R5, RZ ;  /* 0x0000000512127224 */ /* 0x000fc800078e02ff */
[----:B------:R-:W-:-:S05]  /*2720*/  IMAD R4, R4, R17, R18 ;  /* 0x0000001104047224 */ /* 0x000fca00078e0212 */
[----:B------:R-:W-:Y:S01]  /*2730*/  IADD3 R4, R37, R4, RZ ;  /* 0x0000000425047210 */ /* 0x000fe20007ffe0ff */
[----:B------:R-:W-:Y:S05]  /*2740*/  BRA `(.L_x_173) ;  /* 0x0000000000587947 */ /* 0x000fea0003800000 */
.L_x_172:
        /* <DEDUP_REMOVED lines=22> */
.L_x_173:
[----:B------:R-:W-:Y:S05]  /*28b0*/  BSYNC B0 ;  /* 0x0000000000007941 */ /* 0x000fea0003800000 */
.L_x_171:
        /* <DEDUP_REMOVED lines=38> */
[----:B------:R-:W-:Y:S05]  /*2b20*/  CALL.REL.NOINC `($__internal_3_$__cuda_sm20_div_s64) ;  /* 0x0000001800987944 */ /* 0x000fea0003c00000 */
        /* <DEDUP_REMOVED lines=12> */
.L_x_175:
        /* <DEDUP_REMOVED lines=23> */
.L_x_176:
[----:B------:R-:W-:Y:S05]  /*2d60*/  BSYNC B0 ;  /* 0x0000000000007941 */ /* 0x000fea0003800000 */
.L_x_174:
        /* <DEDUP_REMOVED lines=19> */
.L_x_178:
        /* <DEDUP_REMOVED lines=22> */
.L_x_179:
[----:B------:R-:W-:Y:S05]  /*3000*/  BSYNC B0 ;  /* 0x0000000000007941 */ /* 0x000fea0003800000 */
.L_x_177:
        /* <DEDUP_REMOVED lines=20> */
.L_x_181:
        /* <DEDUP_REMOVED lines=23> */
.L_x_182:
[----:B------:R-:W-:Y:S05]  /*32c0*/  BSYNC B0 ;  /* 0x0000000000007941 */ /* 0x000fea0003800000 */
.L_x_180:
        /* <DEDUP_REMOVED lines=39> */
.L_x_184:
        /* <DEDUP_REMOVED lines=23> */
.L_x_185:
[----:B------:R-:W-:Y:S05]  /*36b0*/  BSYNC B0 ;  /* 0x0000000000007941 */ /* 0x000fea0003800000 */
.L_x_183:
        /* <DEDUP_REMOVED lines=26> */
.L_x_187:
        /* <DEDUP_REMOVED lines=23> */
.L_x_188:
[----:B------:R-:W-:Y:S05]  /*39d0*/  BSYNC B0 ;  /* 0x0000000000007941 */ /* 0x000fea0003800000 */
.L_x_186:
        /* <DEDUP_REMOVED lines=21> */
.L_x_164:
[----:B------:R-:W-:Y:S02]  /*3b30*/  ULDC.64 UR4, c[0x0][0x2b0] ;  /* 0x0000ac0000047ab9 */ /* 0x000fe40000000a00 */
[----:B------:R-:W-:-:S04]  /*3b40*/  LEA R2, P0, R30, UR4, 0x2 ;  /* 0x000000041e027c11 */ /* 0x000fc8000f8010ff */
[----:B------:R-:W-:-:S05]  /*3b50*/  LEA.HI.X R3, R30, UR5, R31, 0x2, P0 ;  /* 0x000000051e037c11 */ /* 0x000fca00080f141f */
[----:B------:R0:W-:Y:S04]  /*3b60*/  STG.E desc[UR8][R2.64], R28 ;  /* 0x0000001c02007986 */ /* 0x0001e8000c101908 */
.L_x_163:
[----:B------:R-:W-:Y:S05]  /*3b70*/  BSYNC B1 ;  /* 0x0000000000017941 */ /* 0x000fea0003800000 */
.L_x_162:
        /* <DEDUP_REMOVED lines=8> */
[----:B------:R-:W-:-:S13]  /*3c00*/  ISETP.GT.OR P0, PT, R6, 0x3f, P0 ;  /* 0x0000003f0600780c */ /* 0x000fda0000704670 */
[----:B------:R-:W-:Y:S05]  /*3c10*/  @P0 BRA `(.L_x_190) ;  /* 0x0000000000280947 */ /* 0x000fea0003800000 */
        /* <DEDUP_REMOVED lines=10> */
.L_x_190:
[----:B------:R-:W-:Y:S05]  /*3cc0*/  BSYNC B0 ;  /* 0x0000000000007941 */ /* 0x000fea0003800000 */
.L_x_189:
[----:B------:R-:W-:Y:S01]  /*3cd0*/  BAR.SYNC.DEFER_BLOCKING 0x0 ;  /* 0x0000000000007b1d */ /* 0x000fe20000010000 */
[----:B------:R-:W-:Y:S01]  /*3ce0*/  ISETP.GE.AND P0, PT, R2, 0x1, PT ;  /* 0x000000010200780c */ /* 0x000fe20003f06270 */
[----:B------:R-:W-:Y:S01]  /*3cf0*/  IMAD.MOV.U32 R0, RZ, RZ, RZ ;  /* 0x000000ffff007224 */ /* 0x000fe200078e00ff */
[----:B------:R-:W-:Y:S01]  /*3d00*/  LEA.HI R16, R5, R6, RZ, 0x5 ;  /* 0x0000000605107211 */ /* 0x000fe200078f28ff */
[----:B------:R-:W-:-:S03]  /*3d10*/  IMAD.MOV.U32 R5, RZ, RZ, RZ ;  /* 0x000000ffff057224 */ /* 0x000fc600078e00ff */
[----:B0-----:R-:W-:Y:S02]  /*3d20*/  LOP3.LUT R3, R16, 0x3fffffe0, RZ, 0xc0, !PT ;  /* 0x3fffffe010037812 */ /* 0x001fe400078ec0ff */
[----:B------:R-:W-:-:S03]  /*3d30*/  SHF.R.S32.HI R16, RZ, 0x5, R16 ;  /* 0x00000005ff107819 */ /* 0x000fc60000011410 */
[----:B------:R-:W-:Y:S01]  /*3d40*/  IMAD.IADD R6, R6, 0x1, -R3 ;  /* 0x0000000106067824 */ /* 0x000fe200078e0a03 */
[----:B------:R-:W-:-:S03]  /*3d50*/  CS2R R2, SRZ ;  /* 0x0000000000027805 */ /* 0x000fc6000001ff00 */
[----:B------:R-:W-:Y:S01]  /*3d60*/  IMAD.SHL.U32 R18, R6, 0x4, RZ ;  /* 0x0000000406127824 */ /* 0x000fe200078e00ff */
[----:B------:R-:W-:Y:S06]  /*3d70*/  @!P0 BRA `(.L_x_191) ;  /* 0x0000000000ac8947 */ /* 0x000fec0003800000 */
        /* <DEDUP_REMOVED lines=23> */
.L_x_194:
        /* <DEDUP_REMOVED lines=9> */
[----:B------:R-:W-:Y:S05]  /*3f80*/  @!P0 IMAD.MOV.U32 R15, RZ, RZ, R13 ;  /* 0x000000ffff0f8224 */ /* 0x000fea00078e000d */
[----:B------:R1:W5:Y:S02]  /*3f90*/  @!P0 LDG.E.128 R8, desc[UR8][R14.64] ;  /* 0x000000080e088981 */ /* 0x000364000c1e1d00 */
.L_x_193:
[----:B------:R-:W-:Y:S05]  /*3fa0*/  BSYNC B0 ;  /* 0x0000000000007941 */ /* 0x000fea0003800000 */
.L_x_192:
        /* <DEDUP_REMOVED lines=8> */
.L_x_191:
        /* <DEDUP_REMOVED lines=86> */
        .weak           $__internal_3_$__cuda_sm20_div_s64
        .type           $__internal_3_$__cuda_sm20_div_s64,@function
        .size           $__internal_3_$__cuda_sm20_div_s64,(.L_x_8315 - $__internal_3_$__cuda_sm20_div_s64)
$__internal_3_$__cuda_sm20_div_s64:
        /* <DEDUP_REMOVED lines=83> */
[----:B------:R-:W-:Y:S06]  /*4ac0*/  RET.REL.NODEC R26 `(_ZN5flash32flash_fwd_splitkv_combine_kernelI23Flash_fwd_kernel_traitsILi128ELi64ELi128ELi4ELb0ELb0EN7cutlass6half_tE19Flash_kernel_traitsILi128ELi64ELi128ELi4ES3_EELi4ELi4ELb0EEEvNS_16Flash_fwd_paramsE) ;  /* 0xffffffb41a4c7950 */ /* 0x000fec0003c3ffff */
.L_x_195:
        /* <DEDUP_REMOVED lines=11> */
.L_x_8315:


//--------------------- .text._ZN5flash32flash_fwd_splitkv_combine_kernelI23Flash_fwd_kernel_traitsILi128ELi64ELi128ELi4ELb0ELb0EN7cutlass6half_tE19Flash_kernel_traitsILi128ELi64ELi128ELi4ES3_EELi4ELi3ELb0EEEvNS_16Flash_fwd_paramsE --------------------------
	.section	.text._ZN5flash32flash_fwd_splitkv_combine_kernelI23Flash_fwd_kernel_traitsILi128ELi64ELi128ELi4ELb0ELb0EN7cutlass6half_tE19Flash_kernel_traitsILi128ELi64ELi128ELi4ES3_EELi4ELi3ELb0EEEvNS_16Flash_fwd_paramsE,"ax",@progbits
	.align	128
        .global         _ZN5flash32flash_fwd_splitkv_combine_kernelI23Flash_fwd_kernel_traitsILi128ELi64ELi128ELi4ELb0ELb0EN7cutlass6half_tE19Flash_kernel_traitsILi128ELi64ELi128ELi4ES3_EELi4ELi3ELb0EEEvNS_16Flash_fwd_paramsE
        .type           _ZN5flash32flash_fwd_splitkv_combine_kernelI23Flash_fwd_kernel_traitsILi128ELi64ELi128ELi4ELb0ELb0EN7cutlass6half_tE19Flash_kernel_traitsILi128ELi64ELi128ELi4ES3_EELi4ELi3ELb0EEEvNS_16Flash_fwd_paramsE,@function
        .size           _ZN5flash32flash_fwd_splitkv_combine_kernelI23Flash_fwd_kernel_traitsILi128ELi64ELi128ELi4ELb0ELb0EN7cutlass6half_tE19Flash_kernel_traitsILi128ELi64ELi128ELi4ES3_EELi4ELi3ELb0EEEvNS_16Flash_fwd_paramsE,(.L_x_8316 - _ZN5flash32flash_fwd_splitkv_combine_kernelI23Flash_fwd_kernel_traitsILi128ELi64ELi128ELi4ELb0ELb0EN7cutlass6half_tE19Flash_kernel_traitsILi128ELi64ELi128ELi4ES3_EELi4ELi3ELb0EEEvNS_16Flash_fwd_paramsE)
        .other          _ZN5flash32flash_fwd_splitkv_combine_kernelI23Flash_fwd_kernel_traitsILi128ELi64ELi128ELi4ELb0ELb0EN7cutlass6half_tE19Flash_kernel_traitsILi128ELi64ELi128ELi4ES3_EELi4ELi3ELb0EEEvNS_16Flash_fwd_paramsE,@"STO_CUDA_ENTRY STV_DEFAULT"
_ZN5flash32flash_fwd_splitkv_combine_kernelI23Flash_fwd_kernel_traitsILi128ELi64ELi128ELi4ELb0ELb0EN7cutlass6half_tE19Flash_kernel_traitsILi128ELi64ELi128ELi4ES3_EELi4ELi3ELb0EEEvNS_16Flash_fwd_paramsE:
.text._ZN5flash32flash_fwd_splitkv_combine_kernelI23Flash_fwd_kernel_traitsILi128ELi64ELi128ELi4ELb0ELb0EN7cutlass6half_tE19Flash_kernel_traitsILi128ELi64ELi128ELi4ES3_EELi4ELi3ELb0EEEvNS_16Flash_fwd_paramsE:
        /* <DEDUP_REMOVED lines=23> */
[----:B------:R-:W-:Y:S05]  /*0170*/  CALL.REL.NOINC `($__internal_4_$__cuda_sm20_div_s64) ;  /* 0x0000004000f47944 */ /* 0x000fea0003c00000 */
[----:B------:R-:W-:Y:S05]  /*0180*/  BRA `(.L_x_197) ;  /* 0x00000000004c7947 */ /* 0x000fea0003800000 */
.L_x_196:
        /* <DEDUP_REMOVED lines=19> */
.L_x_197:
        /* <DEDUP_REMOVED lines=13> */
[----:B------:R-:W-:Y:S05]  /*0390*/  CALL.REL.NOINC `($__internal_4_$__cuda_sm20_div_s64) ;  /* 0x00000040006c7944 */ /* 0x000fea0003c00000 */
[----:B------:R-:W-:Y:S02]  /*03a0*/  MOV R8, R20 ;  /* 0x0000001400087202 */ /* 0x000fe40000000f00 */
[----:B------:R-:W-:Y:S01]  /*03b0*/  MOV R9, R21 ;  /* 0x0000001500097202 */ /* 0x000fe20000000f00 */
[----:B------:R-:W-:Y:S05]  /*03c0*/  BRA `(.L_x_200) ;  /* 0x00000000004c7947 */ /* 0x000fea0003800000 */
.L_x_199:
        /* <DEDUP_REMOVED lines=19> */
.L_x_200:
[----:B------:R-:W-:Y:S05]  /*0500*/  BSYNC B0 ;  /* 0x0000000000007941 */ /* 0x000fea0003800000 */
.L_x_198:
        /* <DEDUP_REMOVED lines=43> */
.L_x_202:
        /* <DEDUP_REMOVED lines=19> */
.L_x_203:
[----:B------:R-:W-:Y:S05]  /*08f0*/  BSYNC B0 ;  /* 0x0000000000007941 */ /* 0x000fea0003800000 */
.L_x_201:
        /* <DEDUP_REMOVED lines=74> */
[----:B------:R-:W-:Y:S02]  /*0da0*/  MOV R32, R20 ;  /* 0x0000001400207202 */ /* 0x000fe40000000f00 */
[----:B------:R-:W-:Y:S01]  /*0db0*/  MOV R33, R21 ;  /* 0x0000001500217202 */ /* 0x000fe20000000f00 */
[----:B------:R-:W-:Y:S05]  /*0dc0*/  BRA `(.L_x_206) ;  /* 0x00000000004c7947 */ /* 0x000fea0003800000 */
.L_x_205:
        /* <DEDUP_REMOVED lines=19> */
.L_x_206:
[----:B------:R-:W-:Y:S05]  /*0f00*/  BSYNC B0 ;  /* 0x0000000000007941 */ /* 0x000fea0003800000 */
.L_x_204:
        /* <DEDUP_REMOVED lines=43> */
.L_x_208:
        /* <DEDUP_REMOVED lines=19> */
.L_x_209:
[----:B------:R-:W-:Y:S05]  /*12f0*/  BSYNC B0 ;  /* 0x0000000000007941 */ /* 0x000fea0003800000 */
.L_x_207:
        /* <DEDUP_REMOVED lines=67> */
.L_x_211:
[----:B------:R-:W-:Y:S05]  /*1730*/  BSYNC B0 ;  /* 0x0000000000007941 */ /* 0x000fea0003800000 */
.L_x_210:
        /* <DEDUP_REMOVED lines=14> */
.L_x_213:
[----:B------:R-:W-:Y:S05]  /*1820*/  BSYNC B0 ;  /* 0x0000000000007941 */ /* 0x000fea0003800000 */
.L_x_212:
[----:B--23--:R-:W2:Y:S01]  /*1830*/  SHFL.BFLY PT, R6, R29, 0x4, 0x1f ;  /* 0x0c801f001d067f89 */ /* 0x00cea200000e0000 */
[----:B-1----:R-:W1:Y:S01]  /*1840*/  LDC R17, c[0x0][0x270] ;  /* 0x00009c00ff117b82 */ /* 0x002e620000000800 */
[----:B0-----:R-:W0:Y:S01]  /*1850*/  I2F.RP R21, R31 ;  /* 0x0000001f00157306 */ /* 0x001e220000209400 */
[----:B------:R-:W-:Y:S01]  /*1860*/  IMAD.MOV.U32 R34, RZ, RZ, RZ ;  /* 0x000000ffff227224 */ /* 0x000fe200078e00ff */
[----:B------:R-:W-:Y:S01]  /*1870*/  ISETP.GT.AND P5, PT, R3, RZ, PT ;  /* 0x000000ff0300720c */ /* 0x000fe20003fa4270 */
[----:B------:R-:W-:Y:S05]  /*1880*/  BSSY B1, `(.L_x_214) ;  /* 0x000022b000017945 */ /* 0x000fea0003800000 */
[----:B0-----:R-:W0:Y:S01]  /*1890*/  MUFU.RCP R8, R21 ;  /* 0x0000001500087308 */ /* 0x001e220000001000 */
[----:B--2---:R-:W-:-:S02]  /*18a0*/  FMNMX.FTZ R6, R6, R29, !PT ;  /* 0x0000001d06067209 */ /* 0x004fc40007810000 */
[-C--:B-1----:R-:W-:Y:S02]  /*18b0*/  IABS R27, R17.reuse ;  /* 0x00000011001b7213 */ /* 0x082fe40000000000 */
[----:B------:R-:W-:Y:S01]  /*18c0*/  IABS R36, R17 ;  /* 0x0000001100247213 */ /* 0x000fe20000000000 */
[----:B------:R-:W1:Y:S02]  /*18d0*/  SHFL.BFLY PT, R35, R6, 0x2, 0x1f ;  /* 0x0c401f0006237f89 */ /* 0x000e6400000e0000 */
[----:B------:R-:W2:Y:S02]  /*18e0*/  I2F.U32.RP R26, R27 ;  /* 0x0000001b001a7306 */ /* 0x000ea40000209000 */
[----:B------:R-:W-:Y:S02]  /*18f0*/  IMAD.MOV R36, RZ, RZ, -R36 ;  /* 0x000000ffff247224 */ /* 0x000fe400078e0a24 */
[----:B0-----:R-:W-:Y:S01]  /*1900*/  VIADD R8, R8, 0xffffffe ;  /* 0x0ffffffe08087836 */ /* 0x001fe20000000000 */
[----:B-1----:R-:W-:-:S03]  /*1910*/  FMNMX.FTZ R35, R6, R35, !PT ;  /* 0x0000002306237209 */ /* 0x002fc60007810000 */
[----:B--2---:R-:W0:Y:S02]  /*1920*/  MUFU.RCP R6, R26 ;  /* 0x0000001a00067308 */ /* 0x004e240000001000 */
[----:B------:R-:W1:Y:S01]  /*1930*/  SHFL.BFLY PT, R20, R35, 0x1, 0x1f ;  /* 0x0c201f0023147f89 */ /* 0x000e6200000e0000 */
[----:B0-----:R-:W-:Y:S01]  /*1940*/  VIADD R38, R6, 0xffffffe ;  /* 0x0ffffffe06267836 */ /* 0x001fe20000000000 */
[----:B------:R-:W-:-:S04]  /*1950*/  IABS R26, R24 ;  /* 0x00000018001a7213 */ /* 0x000fc80000000000 */
[----:B------:R0:W-:Y:S01]  /*1960*/  F2I.FTZ.U32.TRUNC.NTZ R39, R38 ;  /* 0x0000002600277305 */ /* 0x0001e2000021f000 */
[----:B-1----:R-:W-:-:S07]  /*1970*/  FMNMX.FTZ R20, R35, R20, !PT ;  /* 0x0000001423147209 */ /* 0x002fce0007810000 */
[----:B------:R-:W1:Y:S01]  /*1980*/  F2I.FTZ.U32.TRUNC.NTZ R35, R8 ;  /* 0x0000000800237305 */ /* 0x000e62000021f000 */
[----:B------:R-:W-:-:S04]  /*1990*/  FSETP.NEU.FTZ.AND P0, PT, R20, -INF , PT ;  /* 0xff8000001400780b */ /* 0x000fc80003f1d000 */
[----:B------:R-:W-:Y:S01]  /*19a0*/  FSEL R20, R20, RZ, P0 ;  /* 0x000000ff14147208 */ /* 0x000fe20000000000 */
[----:B0-----:R-:W-:Y:S01]  /*19b0*/  IMAD.MOV.U32 R38, RZ, RZ, RZ ;  /* 0x000000ffff267224 */ /* 0x001fe200078e00ff */
[----:B------:R-:W-:-:S03]  /*19c0*/  ISETP.GT.AND P0, PT, R2, RZ, PT ;  /* 0x000000ff0200720c */ /* 0x000fc60003f04270 */
[----:B------:R-:W-:-:S04]  /*19d0*/  FADD.FTZ R7, -R20, R29 ;  /* 0x0000001d14077221 */ /* 0x000fc80000010100 */
[----:B------:R-:W-:Y:S01]  /*19e0*/  FMUL.FTZ R7, R7, 1.4426950216293334961 ;  /* 0x3fb8aa3b07077820 */ /* 0x000fe20000410000 */
[----:B-1----:R-:W-:Y:S02]  /*19f0*/  IMAD.MOV R6, RZ, RZ, -R35 ;  /* 0x000000ffff067224 */ /* 0x002fe400078e0a23 */
[----:B------:R-:W-:Y:S02]  /*1a00*/  IMAD.MOV R8, RZ, RZ, -R39 ;  /* 0x000000ffff087224 */ /* 0x000fe400078e0a27 */
[----:B------:R-:W-:Y:S01]  /*1a10*/  IMAD R21, R6, R31, RZ ;  /* 0x0000001f06157224 */ /* 0x000fe200078e02ff */
[----:B------:R-:W0:Y:S01]  /*1a20*/  MUFU.EX2 R7, R7 ;  /* 0x0000000700077308 */ /* 0x000e220000000800 */
[----:B------:R-:W-:Y:S02]  /*1a30*/  IABS R6, R3 ;  /* 0x0000000300067213 */ /* 0x000fe40000000000 */
[----:B------:R-:W-:-:S04]  /*1a40*/  IMAD.HI.U32 R21, R35, R21, R34 ;  /* 0x0000001523157227 */ /* 0x000fc800078e0022 */
[----:B------:R-:W-:Y:S02]  /*1a50*/  IMAD.MOV R6, RZ, RZ, -R6 ;  /* 0x000000ffff067224 */ /* 0x000fe400078e0a06 */
[----:B------:R-:W-:-:S04]  /*1a60*/  IMAD.HI.U32 R21, R21, R26, RZ ;  /* 0x0000001a15157227 */ /* 0x000fc800078e00ff */
[----:B------:R-:W-:Y:S02]  /*1a70*/  IMAD R6, R21, R6, R26 ;  /* 0x0000000615067224 */ /* 0x000fe400078e021a */
[----:B------:R-:W-:Y:S01]  /*1a80*/  IMAD R35, R8, R27, RZ ;  /* 0x0000001b08237224 */ /* 0x000fe200078e02ff */
[----:B0-----:R-:W0:Y:S02]  /*1a90*/  SHFL.BFLY PT, R28, R7, 0x4, 0x1f ;  /* 0x0c801f00071c7f89 */ /* 0x001e2400000e0000 */
[----:B------:R-:W-:Y:S01]  /*1aa0*/  ISETP.GT.U32.AND P1, PT, R31, R6, PT ;  /* 0x000000061f00720c */ /* 0x000fe20003f24070 */
[----:B------:R-:W-:-:S12]  /*1ab0*/  IMAD.HI.U32 R35, R39, R35, R38 ;  /* 0x0000002327237227 */ /* 0x000fd800078e0026 */
[----:B------:R-:W-:Y:S02]  /*1ac0*/  @!P1 IMAD.IADD R6, R6, 0x1, -R31 ;  /* 0x0000000106069824 */ /* 0x000fe400078e0a1f */
[----:B------:R-:W-:Y:S01]  /*1ad0*/  @!P1 VIADD R21, R21, 0x1 ;  /* 0x0000000115159836 */ /* 0x000fe20000000000 */
[----:B------:R-:W-:Y:S02]  /*1ae0*/  ISETP.NE.AND P1, PT, R3, RZ, PT ;  /* 0x000000ff0300720c */ /* 0x000fe40003f25270 */
[----:B------:R-:W-:Y:S02]  /*1af0*/  ISETP.GE.U32.AND P4, PT, R6, R31, PT ;  /* 0x0000001f0600720c */ /* 0x000fe40003f86070 */
[----:B------:R-:W-:Y:S01]  /*1b00*/  SHF.R.S32.HI R6, RZ, 0x1f, R2 ;  /* 0x0000001fff067819 */ /* 0x000fe20000011402 */
[----:B0-----:R-:W-:Y:S01]  /*1b10*/  FADD.FTZ R28, R7, R28 ;  /* 0x0000001c071c7221 */ /* 0x001fe20000010000 */
[----:B------:R-:W-:Y:S02]  /*1b20*/  IABS R7, R4 ;  /* 0x0000000400077213 */ /* 0x000fe40000000000 */
[----:B------:R-:W-:-:S02]  /*1b30*/  LOP3.LUT R4, R4, R17, RZ, 0x3c, !PT ;  /* 0x0000001104047212 */ /* 0x000fc400078e3cff */
        /* <DEDUP_REMOVED lines=9> */
[----:B------:R-:W-:Y:S01]  /*1bd0*/  ISETP.GT.U32.AND P2, PT, R27, R36, PT ;  /* 0x000000241b00720c */ /* 0x000fe20003f44070 */
[----:B------:R-:W-:Y:S01]  /*1be0*/  @P4 VIADD R21, R21, 0x1 ;  /* 0x0000000115154836 */ /* 0x000fe20000000000 */
        /* <DEDUP_REMOVED lines=94> */
.L_x_218:
        /* <DEDUP_REMOVED lines=22> */
.L_x_219:
[----:B------:R-:W-:Y:S05]  /*2330*/  BSYNC B0 ;  /* 0x0000000000007941 */ /* 0x000fea0003800000 */
.L_x_217:
[----:B------:R-:W-:Y:S01]  /*2340*/  LOP3.LUT R19, R17, R0, RZ, 0xfc, !PT ;  /* 0x0000000011137212 */ /* 0x000fe200078efcff */
[----:B------:R-:W-:Y:S03]  /*2350*/  BSSY B0, `(.L_x_220) ;  /* 0x0000028000007945 */ /* 0x000fe60003800000 */
[----:B------:R-:W-:-:S13]  /*2360*/  ISETP.NE.U32.AND P0, PT, R19, RZ, PT ;  /* 0x000000ff1300720c */ /* 0x000fda0003f05070 */
[----:B------:R-:W-:Y:S05]  /*2370*/  @!P0 BRA `(.L_x_221) ;  /* 0x00000000003c8947 */ /* 0x000fea0003800000 */
[----:B------:R-:W-:Y:S01]  /*2380*/  IMAD.MOV.U32 R24, RZ, RZ, R25 ;  /* 0x000000ffff187224 */ /* 0x000fe200078e0019 */
[----:B------:R-:W-:Y:S02]  /*2390*/  MOV R23, R0 ;  /* 0x0000000000177202 */ /* 0x000fe40000000f00 */
[----:B------:R-:W-:Y:S02]  /*23a0*/  MOV R22, 0x23c0 ;  /* 0x000023c000167802 */ /* 0x000fe40000000f00 */
[----:B------:R-:W-:Y:S05]  /*23b0*/  CALL.REL.NOINC `($__internal_4_$__cuda_sm20_div_s64) ;  /* 0x0000002000647944 */ /* 0x000fea0003c00000 */
        /* <DEDUP_REMOVED lines=11> */
.L_x_221:
        /* <DEDUP_REMOVED lines=22> */
.L_x_222:
[----:B------:R-:W-:Y:S05]  /*25d0*/  BSYNC B0 ;  /* 0x0000000000007941 */ /* 0x000fea0003800000 */
.L_x_220:
        /* <DEDUP_REMOVED lines=11> */
[----:B------:R-:W-:Y:S05]  /*2690*/  CALL.REL.NOINC `($__internal_4_$__cuda_sm20_div_s64) ;  /* 0x0000001c00ac7944 */ /* 0x000fea0003c00000 */
[----:B------:R-:W-:-:S04]  /*26a0*/  IADD3 R17, P0, RZ, -R20, RZ ;  /* 0x80000014ff117210 */ /* 0x000fc80007f1e0ff */
[----:B------:R-:W-:Y:S01]  /*26b0*/  IADD3.X R18, RZ, ~R21, RZ, P0, !PT ;  /* 0x80000015ff127210 */ /* 0x000fe200007fe4ff */
[----:B------:R-:W-:-:S04]  /*26c0*/  IMAD.WIDE.U32 R36, R5, R17, R36 ;  /* 0x0000001105247225 */ /* 0x000fc800078e0024 */
[----:B------:R-:W-:-:S04]  /*26d0*/  IMAD R18, R18, R5, RZ ;  /* 0x0000000512127224 */ /* 0x000fc800078e02ff */
[----:B------:R-:W-:-:S05]  /*26e0*/  IMAD R4, R4, R17, R18 ;  /* 0x0000001104047224 */ /* 0x000fca00078e0212 */
[----:B------:R-:W-:Y:S01]  /*26f0*/  IADD3 R4, R37, R4, RZ ;  /* 0x0000000425047210 */ /* 0x000fe20007ffe0ff */
[----:B------:R-:W-:Y:S05]  /*2700*/  BRA `(.L_x_225) ;  /* 0x0000000000587947 */ /* 0x000fea0003800000 */
.L_x_224:
        /* <DEDUP_REMOVED lines=22> */
.L_x_225:
[----:B------:R-:W-:Y:S05]  /*2870*/  BSYNC B0 ;  /* 0x0000000000007941 */ /* 0x000fea0003800000 */
.L_x_223:
        /* <DEDUP_REMOVED lines=38> */
[----:B------:R-:W-:Y:S05]  /*2ae0*/  CALL.REL.NOINC `($__internal_4_$__cuda_sm20_div_s64) ;  /* 0x0000001800987944 */ /* 0x000fea0003c00000 */
        /* <DEDUP_REMOVED lines=12> */
.L_x_227:
        /* <DEDUP_REMOVED lines=23> */
.L_x_228:
[----:B------:R-:W-:Y:S05]  /*2d20*/  BSYNC B0 ;  /* 0x0000000000007941 */ /* 0x000fea0003800000 */
.L_x_226:
        /* <DEDUP_REMOVED lines=19> */
.L_x_230:
        /* <DEDUP_REMOVED lines=22> */
.L_x_231:
[----:B------:R-:W-:Y:S05]  /*2fc0*/  BSYNC B0 ;  /* 0x0000000000007941 */ /* 0x000fea0003800000 */
.L_x_229:
        /* <DEDUP_REMOVED lines=20> */
.L_x_233:
        /* <DEDUP_REMOVED lines=23> */
.L_x_234:
[----:B------:R-:W-:Y:S05]  /*3280*/  BSYNC B0 ;  /* 0x0000000000007941 */ /* 0x000fea0003800000 */
.L_x_232:
        /* <DEDUP_REMOVED lines=39> */
.L_x_236:
        /* <DEDUP_REMOVED lines=23> */
.L_x_237:
[----:B------:R-:W-:Y:S05]  /*3670*/  BSYNC B0 ;  /* 0x0000000000007941 */ /* 0x000fea0003800000 */
.L_x_235:
        /* <DEDUP_REMOVED lines=26> */
.L_x_239:
        /* <DEDUP_REMOVED lines=23> */
.L_x_240:
[----:B------:R-:W-:Y:S05]  /*3990*/  BSYNC B0 ;  /* 0x0000000000007941 */ /* 0x000fea0003800000 */
.L_x_238:
        /* <DEDUP_REMOVED lines=21> */
.L_x_216:
[----:B------:R-:W-:Y:S02]  /*3af0*/  ULDC.64 UR4, c[0x0][0x2b0] ;  /* 0x0000ac0000047ab9 */ /* 0x000fe40000000a00 */
[----:B------:R-:W-:-:S04]  /*3b00*/  LEA R2, P0, R30, UR4, 0x2 ;  /* 0x000000041e027c11 */ /* 0x000fc8000f8010ff */
[----:B------:R-:W-:-:S05]  /*3b10*/  LEA.HI.X R3, R30, UR5, R31, 0x2, P0 ;  /* 0x000000051e037c11 */ /* 0x000fca00080f141f */
[----:B------:R0:W-:Y:S04]  /*3b20*/  STG.E desc[UR8][R2.64], R28 ;  /* 0x0000001c02007986 */ /* 0x0001e8000c101908 */
.L_x_215:
[----:B------:R-:W-:Y:S05]  /*3b30*/  BSYNC B1 ;  /* 0x0000000000017941 */ /* 0x000fea0003800000 */
.L_x_214:
        /* <DEDUP_REMOVED lines=20> */
.L_x_242:
[----:B------:R-:W-:Y:S05]  /*3c80*/  BSYNC B0 ;  /* 0x0000000000007941 */ /* 0x000fea0003800000 */
.L_x_241:
        /* <DEDUP_REMOVED lines=34> */
.L_x_246:
        /* <DEDUP_REMOVED lines=11> */
.L_x_245:
[----:B------:R-:W-:Y:S05]  /*3f60*/  BSYNC B0 ;  /* 0x0000000000007941 */ /* 0x000fea0003800000 */
.L_x_244:
        /* <DEDUP_REMOVED lines=8> */
.L_x_243:
        /* <DEDUP_REMOVED lines=86> */
        .weak           $__internal_4_$__cuda_sm20_div_s64
        .type           $__internal_4_$__cuda_sm20_div_s64,@function
        .size           $__internal_4_$__cuda_sm20_div_s64,(.L_x_8316 - $__internal_4_$__cuda_sm20_div_s64)
$__internal_4_$__cuda_sm20_div_s64:
        /* <DEDUP_REMOVED lines=83> */
[----:B------:R-:W-:Y:S06]  /*4a80*/  RET.REL.NODEC R26 `(_ZN5flash32flash_fwd_splitkv_combine_kernelI23Flash_fwd_kernel_traitsILi128ELi64ELi128ELi4ELb0ELb0EN7cutlass6half_tE19Flash_kernel_traitsILi128ELi64ELi128ELi4ES3_EELi4ELi3ELb0EEEvNS_16Flash_fwd_paramsE) ;  /* 0xffffffb41a5c7950 */ /* 0x000fec0003c3ffff */
.L_x_247:
        /* <DEDUP_REMOVED lines=15> */
.L_x_8316:


//--------------------- .text._ZN5flash32flash_fwd_splitkv_combine_kernelI23Flash_fwd_kernel_traitsILi128ELi64ELi128ELi4ELb0ELb0EN7cutlass6half_tE19Flash_kernel_traitsILi128ELi64ELi128ELi4ES3_EELi4ELi2ELb0EEEvNS_16Flash_fwd_paramsE --------------------------
	.section	.text._ZN5flash32flash_fwd_splitkv_combine_kernelI23Flash_fwd_kernel_traitsILi128ELi64ELi128ELi4ELb0ELb0EN7cutlass6half_tE19Flash_kernel_traitsILi128ELi64ELi128ELi4ES3_EELi4ELi2ELb0EEEvNS_16Flash_fwd_paramsE,"ax",@progbits
	.align	128
        .global         _ZN5flash32flash_fwd_splitkv_combine_kernelI23Flash_fwd_kernel_traitsILi128ELi64ELi128ELi4ELb0ELb0EN7cutlass6half_tE19Flash_kernel_traitsILi128ELi64ELi128ELi4ES3_EELi4ELi2ELb0EEEvNS_16Flash_fwd_paramsE
        .type           _ZN5flash32flash_fwd_splitkv_combine_kernelI23Flash_fwd_kernel_traitsILi128ELi64ELi128ELi4ELb0ELb0EN7cutlass6half_tE19Flash_kernel_traitsILi128ELi64ELi128ELi4ES3_EELi4ELi2ELb0EEEvNS_16Flash_fwd_paramsE,@function
        .size           _ZN5flash32flash_fwd_splitkv_combine_kernelI23Flash_fwd_kernel_traitsILi128ELi64ELi128ELi4ELb0ELb0EN7cutlass6half_tE19Flash_kernel_traitsILi128ELi64ELi128ELi4ES3_EELi4ELi2ELb0EEEvNS_16Flash_fwd_paramsE,(.L_x_8317 - _ZN5flash32flash_fwd_splitkv_combine_kernelI23Flash_fwd_kernel_traitsILi128ELi64ELi128ELi4ELb0ELb0EN7cutlass6half_tE19Flash_kernel_traitsILi128ELi64ELi128ELi4ES3_EELi4ELi2ELb0EEEvNS_16Flash_fwd_paramsE)
        .other          _ZN5flash32flash_fwd_splitkv_combine_kernelI23Flash_fwd_kernel_traitsILi128ELi64ELi128ELi4ELb0ELb0EN7cutlass6half_tE19Flash_kernel_traitsILi128ELi64ELi128ELi4ES3_EELi4ELi2ELb0EEEvNS_16Flash_fwd_paramsE,@"STO_CUDA_ENTRY STV_DEFAULT"
_ZN5flash32flash_fwd_splitkv_combine_kernelI23Flash_fwd_kernel_traitsILi128ELi64ELi128ELi4ELb0ELb0EN7cutlass6half_tE19Flash_kernel_traitsILi128ELi64ELi128ELi4ES3_EELi4ELi2ELb0EEEvNS_16Flash_fwd_paramsE:
.text._ZN5flash32flash_fwd_splitkv_combine_kernelI23Flash_fwd_kernel_traitsILi128ELi64ELi128ELi4ELb0ELb0EN7cutlass6half_tE19Flash_kernel_traitsILi128ELi64ELi128ELi4ES3_EELi4ELi2ELb0EEEvNS_16Flash_fwd_paramsE:
        /* <DEDUP_REMOVED lines=23> */
[----:B------:R-:W-:Y:S05]  /*0170*/  CALL.REL.NOINC `($__internal_5_$__cuda_sm20_div_s64) ;  /* 0x0000004000787944 */ /* 0x000fea0003c00000 */
[----:B------:R-:W-:Y:S02]  /*0180*/  MOV R22, R0 ;  /* 0x0000000000167202 */ /* 0x000fe40000000f00 */
[----:B------:R-:W-:Y:S01]  /*0190*/  MOV R23, R25 ;  /* 0x0000001900177202 */ /* 0x000fe20000000f00 */
[----:B------:R-:W-:Y:S06]  /*01a0*/  BRA `(.L_x_249) ;  /* 0x00000000004c7947 */ /* 0x000fec0003800000 */
.L_x_248:
        /* <DEDUP_REMOVED lines=19> */
.L_x_249:
        /* <DEDUP_REMOVED lines=9> */
[----:B------:R-:W-:Y:S02]  /*0370*/  MOV R46, R22 ;  /* 0x00000016002e7202 */ /* 0x000fe40000000f00 */
[----:B------:R-:W-:Y:S02]  /*0380*/  MOV R22, 0x3a0 ;  /* 0x000003a000167802 */ /* 0x000fe40000000f00 */
[----:B------:R-:W-:Y:S05]  /*0390*/  CALL.REL.NOINC `($__internal_5_$__cuda_sm20_div_s64) ;  /* 0x0000003c00f07944 */ /* 0x000fea0003c00000 */
[----:B------:R-:W-:Y:S02]  /*03a0*/  MOV R8, R0 ;  /* 0x0000000000087202 */ /* 0x000fe40000000f00 */
[----:B------:R-:W-:Y:S01]  /*03b0*/  MOV R9, R25 ;  /* 0x0000001900097202 */ /* 0x000fe20000000f00 */
[----:B------:R-:W-:Y:S05]  /*03c0*/  BRA `(.L_x_252) ;  /* 0x00000000004c7947 */ /* 0x000fea0003800000 */
.L_x_251:
        /* <DEDUP_REMOVED lines=19> */
.L_x_252:
[----:B------:R-:W-:Y:S05]  /*0500*/  BSYNC B0 ;  /* 0x0000000000007941 */ /* 0x000fea0003800000 */
.L_x_250:
        /* <DEDUP_REMOVED lines=43> */
[----:B------:R-:W-:Y:S05]  /*07c0*/  BRA `(.L_x_255) ;  /* 0x00000000004c7947 */ /* 0x000fea0003800000 */
.L_x_254:
        /* <DEDUP_REMOVED lines=19> */
.L_x_255:
[----:B------:R-:W-:Y:S05]  /*0900*/  BSYNC B0 ;  /* 0x0000000000007941 */ /* 0x000fea0003800000 */
.L_x_253:
        /* <DEDUP_REMOVED lines=37> */
[----:B------:R-:W-:-:S03]  /*0b60*/  IMAD.MOV R5, RZ, RZ, -R5 ;  /* 0x000000ffff057224 */ /* 0x000fc600078e0a05 */
        /* <DEDUP_REMOVED lines=9> */
[----:B------:R-:W-:Y:S01]  /*0c00*/  IMAD R10, R17, R5, R7 ;  /* 0x00000005110a7224 */ /* 0x000fe200078e0207 */
[----:B------:R-:W-:Y:S01]  /*0c10*/  LOP3.LUT R5, R4, R11, RZ, 0x3c, !PT ;  /* 0x0000000b04057212 */ /* 0x000fe200078e3cff */
[----:B------:R-:W-:-:S03]  /*0c20*/  IMAD R7, R0, UR4, RZ ;  /* 0x0000000400077c24 */ /* 0x000fc6000f8e02ff */
[----:B------:R-:W-:Y:S02]  /*0c30*/  ISETP.GT.U32.AND P1, PT, R11, R10, PT ;  /* 0x0000000a0b00720c */ /* 0x000fe40003f24070 */
[----:B------:R-:W-:-:S11]  /*0c40*/  ISETP.GE.AND P0, PT, R5, RZ, PT ;  /* 0x000000ff0500720c */ /* 0x000fd60003f06270 */
[-C--:B------:R-:W-:Y:S01]  /*0c50*/  @!P1 IADD3 R10, R10, -R11.reuse, RZ ;  /* 0x8000000b0a0a9210 */ /* 0x080fe20007ffe0ff */
        /* <DEDUP_REMOVED lines=17> */
[----:B------:R-:W-:Y:S02]  /*0d70*/  MOV R22, 0xd90 ;  /* 0x00000d9000167802 */ /* 0x000fe40000000f00 */
[----:B------:R-:W-:Y:S05]  /*0d80*/  CALL.REL.NOINC `($__internal_5_$__cuda_sm20_div_s64) ;  /* 0x0000003400747944 */ /* 0x000fea0003c00000 */
[----:B------:R-:W-:Y:S02]  /*0d90*/  MOV R38, R0 ;  /* 0x0000000000267202 */ /* 0x000fe40000000f00 */
[----:B------:R-:W-:Y:S01]  /*0da0*/  MOV R39, R25 ;  /* 0x0000001900277202 */ /* 0x000fe20000000f00 */
[----:B------:R-:W-:Y:S05]  /*0db0*/  BRA `(.L_x_258) ;  /* 0x00000000004c7947 */ /* 0x000fea0003800000 */
.L_x_257:
        /* <DEDUP_REMOVED lines=19> */
.L_x_258:
[----:B------:R-:W-:Y:S05]  /*0ef0*/  BSYNC B0 ;  /* 0x0000000000007941 */ /* 0x000fea0003800000 */
.L_x_256:
[-C--:B------:R-:W-:Y:S01]  /*0f00*/  IABS R5, R7.reuse ;  /* 0x0000000700057213 */ /* 0x080fe20000000000 */
[----:B------:R-:W-:Y:S01]  /*0f10*/  BSSY B0, `(.L_x_259) ;  /* 0x000003c000007945 */ /* 0x000fe20003800000 */
[----:B------:R-:W-:Y:S02]  /*0f20*/  IABS R0, R7 ;  /* 0x0000000700007213 */ /* 0x000fe40000000000 */
[----:B------:R-:W0:Y:S01]  /*0f30*/  I2F.RP R13, R5 ;  /* 0x00000005000d7306 */ /* 0x000e220000209400 */
[----:B------:R-:W-:Y:S02]  /*0f40*/  IMAD.IADD R6, R6, 0x1, R5 ;  /* 0x0000000106067824 */ /* 0x000fe400078e0205 */
        /* <DEDUP_REMOVED lines=35> */
[----:B------:R-:W-:Y:S01]  /*1180*/  MOV R24, R0 ;  /* 0x0000000000187202 */ /* 0x000fe20000000f00 */
[----:B------:R-:W-:Y:S05]  /*1190*/  BRA `(.L_x_261) ;  /* 0x00000000004c7947 */ /* 0x000fea0003800000 */
.L_x_260:
        /* <DEDUP_REMOVED lines=19> */
.L_x_261:
[----:B------:R-:W-:Y:S05]  /*12d0*/  BSYNC B0 ;  /* 0x0000000000007941 */ /* 0x000fea0003800000 */
.L_x_259:
[----:B------:R-:W0:Y:S01]  /*12e0*/  LDC R11, c[0x0][0x2c4] ;  /* 0x0000b100ff0b7b82 */ /* 0x000e220000000800 */
[----:B------:R-:W-:Y:S01]  /*12f0*/  ISETP.GT.AND P3, PT, R7, RZ, PT ;  /* 0x000000ff0700720c */ /* 0x000fe20003f64270 */
[----:B------:R-:W-:Y:S01]  /*1300*/  ULDC UR4, c[0x0][0x3c4] ;  /* 0x0000f10000047ab9 */ /* 0x000fe20000000800 */
[----:B------:R-:W-:Y:S01]  /*1310*/  ULDC.64 UR8, c[0x0][0x208] ;  /* 0x0000820000087ab9 */ /* 0x000fe20000000a00 */
[----:B------:R-:W-:Y:S01]  /*1320*/  BSSY B0, `(.L_x_262) ;  /* 0x0000041000007945 */ /* 0x000fe20003800000 */
[----:B------:R-:W-:Y:S02]  /*1330*/  IMAD.MOV.U32 R23, RZ, RZ, -0x800000 ;  /* 0xff800000ff177424 */ /* 0x000fe400078e00ff */
[----:B------:R-:W-:Y:S01]  /*1340*/  IMAD.MOV.U32 R29, RZ, RZ, -0x800000 ;  /* 0xff800000ff1d7424 */ /* 0x000fe200078e00ff */
[----:B0-----:R-:W-:-:S04]  /*1350*/  IABS R0, R11 ;  /* 0x0000000b00007213 */ /* 0x001fc80000000000 */
[----:B------:R-:W0:Y:S08]  /*1360*/  I2F.RP R10, R0 ;  /* 0x00000000000a7306 */ /* 0x000e300000209400 */
[----:B0-----:R-:W0:Y:S02]  /*1370*/  MUFU.RCP R20, R10 ;  /* 0x0000000a00147308 */ /* 0x001e240000001000 */
[----:B0-----:R-:W-:Y:S01]  /*1380*/  VIADD R20, R20, 0xffffffe ;  /* 0x0ffffffe14147836 */ /* 0x001fe20000000000 */
[----:B------:R-:W-:-:S05]  /*1390*/  MOV R10, 0x400 ;  /* 0x00000400000a7802 */ /* 0x000fca0000000f00 */
        /* <DEDUP_REMOVED lines=8> */
[----:B------:R-:W-:Y:S01]  /*1420*/  LEA.HI.SX32 R6, R7, 0x1, 0x1 ;  /* 0x0000000107067811 */ /* 0x000fe200078f0aff */
[----:B------:R-:W-:Y:S02]  /*1430*/  IMAD.HI.U32 R9, R8, R5, RZ ;  /* 0x0000000508097227 */ /* 0x000fe400078e00ff */
[----:B------:R-:W0:Y:S02]  /*1440*/  S2R R8, SR_TID.X ;  /* 0x0000000000087919 */ /* 0x000e240000002100 */
[----:B------:R-:W-:-:S04]  /*1450*/  IMAD.MOV R13, RZ, RZ, -R9 ;  /* 0x000000ffff0d7224 */ /* 0x000fc800078e0a09 */
[C---:B------:R-:W-:Y:S02]  /*1460*/  IMAD R13, R0.reuse, R13, R5 ;  /* 0x0000000d000d7224 */ /* 0x040fe400078e0205 */
[----:B------:R-:W1:Y:S03]  /*1470*/  S2R R5, SR_CgaCtaId ;  /* 0x0000000000057919 */ /* 0x000e660000008800 */
[----:B------:R-:W-:-:S13]  /*1480*/  ISETP.GT.U32.AND P0, PT, R0, R13, PT ;  /* 0x0000000d0000720c */ /* 0x000fda0003f04070 */
[----:B------:R-:W-:Y:S02]  /*1490*/  @!P0 IMAD.IADD R13, R13, 0x1, -R0 ;  /* 0x000000010d0d8824 */ /* 0x000fe400078e0a00 */
[----:B------:R-:W-:Y:S01]  /*14a0*/  @!P0 VIADD R9, R9, 0x1 ;  /* 0x0000000109098836 */ /* 0x000fe20000000000 */
[----:B------:R-:W-:Y:S02]  /*14b0*/  ISETP.NE.AND P0, PT, R11, RZ, PT ;  /* 0x000000ff0b00720c */ /* 0x000fe40003f05270 */
[----:B------:R-:W-:Y:S02]  /*14c0*/  ISETP.GE.U32.AND P2, PT, R13, R0, PT ;  /* 0x000000000d00720c */ /* 0x000fe40003f46070 */
[----:B------:R-:W-:Y:S02]  /*14d0*/  SHF.R.S32.HI R0, RZ, 0x1f, R7 ;  /* 0x0000001fff007819 */ /* 0x000fe40000011407 */
[----:B0-----:R-:W-:Y:S02]  /*14e0*/  SHF.R.S32.HI R13, RZ, 0x1f, R8 ;  /* 0x0000001fff0d7819 */ /* 0x001fe40000011408 */
[----:B------:R-:W-:-:S02]  /*14f0*/  @!P3 IADD3 R6, R0, RZ, RZ ;  /* 0x000000ff0006b210 */ /* 0x000fc40007ffe0ff */
[----:B------:R-:W-:Y:S02]  /*1500*/  LEA.HI R0, R13, R8, RZ, 0x2 ;  /* 0x000000080d007211 */ /* 0x000fe400078f10ff */
[----:B------:R-:W-:Y:S02]  /*1510*/  ISETP.GT.AND P3, PT, R8, 0xf, PT ;  /* 0x0000000f0800780c */ /* 0x000fe40003f64270 */
[----:B------:R-:W-:Y:S01]  /*1520*/  LOP3.LUT R31, R0, 0xfffffffc, RZ, 0xc0, !PT ;  /* 0xfffffffc001f7812 */ /* 0x000fe200078ec0ff */
[----:B------:R-:W-:Y:S01]  /*1530*/  @P2 VIADD R9, R9, 0x1 ;  /* 0x0000000109092836 */ /* 0x000fe20000000000 */
[----:B------:R-:W-:Y:S02]  /*1540*/  SHF.R.S32.HI R0, RZ, 0x2, R0 ;  /* 0x00000002ff007819 */ /* 0x000fe40000011400 */
[----:B-1----:R-:W-:Y:S01]  /*1550*/  LEA R5, R5, R10, 0x18 ;  /* 0x0000000a05057211 */ /* 0x002fe200078ec0ff */
[----:B------:R-:W-:Y:S01]  /*1560*/  @!P1 IMAD.MOV R9, RZ, RZ, -R9 ;  /* 0x000000ffff099224 */ /* 0x000fe200078e0a09 */
[----:B------:R-:W-:Y:S01]  /*1570*/  @!P0 LOP3.LUT R9, RZ, R11, RZ, 0x33, !PT ;  /* 0x0000000bff098212 */ /* 0x000fe200078e33ff */
[----:B------:R-:W-:Y:S01]  /*1580*/  IMAD.IADD R31, R8, 0x1, -R31 ;  /* 0x00000001081f7824 */ /* 0x000fe200078e0a1f */
[----:B------:R-:W-:-:S03]  /*1590*/  ISETP.GE.AND P0, PT, R0, UR4, PT ;  /* 0x0000000400007c0c */ /* 0x000fc6000bf06270 */
[----:B------:R-:W-:Y:S02]  /*15a0*/  IMAD R9, R6, R9, RZ ;  /* 0x0000000906097224 */ /* 0x000fe400078e02ff */
[C-C-:B------:R-:W-:Y:S02]  /*15b0*/  @!P3 IMAD R22, R0.reuse, 0x14, R5.reuse ;  /* 0x000000140016b824 */ /* 0x140fe400078e0205 */
[C---:B------:R-:W-:Y:S01]  /*15c0*/  IMAD R5, R31.reuse, 0x14, R5 ;  /* 0x000000141f057824 */ /* 0x040fe200078e0205 */
[----:B------:R-:W-:Y:S02]  /*15d0*/  IABS R27, R9 ;  /* 0x00000009001b7213 */ /* 0x000fe40000000000 */
[----:B------:R-:W-:Y:S01]  /*15e0*/  @!P3 LEA R22, R31, R22, 0x2 ;  /* 0x000000161f16b211 */ /* 0x000fe200078e10ff */
[----:B------:R-:W-:Y:S02]  /*15f0*/  IMAD R30, R0, 0x4, R5 ;  /* 0x00000004001e7824 */ /* 0x000fe400078e0205 */
        /* <DEDUP_REMOVED lines=19> */
.L_x_263:
[----:B------:R-:W-:Y:S05]  /*1730*/  BSYNC B0 ;  /* 0x0000000000007941 */ /* 0x000fea0003800000 */
.L_x_262:
[----:B-----5:R1:W-:Y:S01]  /*1740*/  @!P3 STS [R22], R23 ;  /* 0x000000171600b388 */ /* 0x0203e20000000800 */
[----:B------:R-:W2:Y:S01]  /*1750*/  LDC R5, c[0x0][0x270] ;  /* 0x00009c00ff057b82 */ /* 0x000ea20000000800 */
[----:B------:R-:W1:Y:S01]  /*1760*/  I2F.RP R10, R27 ;  /* 0x0000001b000a7306 */ /* 0x000e620000209400 */
[----:B------:R-:W-:Y:S06]  /*1770*/  BSSY B1, `(.L_x_264) ;  /* 0x000022d000017945 */ /* 0x000fec0003800000 */
[----:B------:R-:W-:Y:S01]  /*1780*/  BAR.SYNC.DEFER_BLOCKING 0x0 ;  /* 0x0000000000007b1d */ /* 0x000fe20000010000 */
[----:B--2---:R-:W-:-:S05]  /*1790*/  IABS R21, R5 ;  /* 0x0000000500157213 */ /* 0x004fca0000000000 */
[----:B-1----:R-:W1:Y:S01]  /*17a0*/  MUFU.RCP R22, R10 ;  /* 0x0000000a00167308 */ /* 0x002e620000001000 */
[----:B------:R-:W2:Y:S07]  /*17b0*/  @!P3 LDS R29, [R30] ;  /* 0x000000001e1db984 */ /* 0x000eae0000000800 */
[----:B------:R-:W3:Y:S01]  /*17c0*/  I2F.U32.RP R26, R21 ;  /* 0x00000015001a7306 */ /* 0x000ee20000209000 */
[----:B-1----:R-:W-:Y:S01]  /*17d0*/  VIADD R22, R22, 0xffffffe ;  /* 0x0ffffffe16167836 */ /* 0x002fe20000000000 */
[----:B------:R-:W-:-:S06]  /*17e0*/  IABS R10, R4 ;  /* 0x00000004000a7213 */ /* 0x000fcc0000000000 */
[----:B------:R-:W0:Y:S08]  /*17f0*/  F2I.FTZ.U32.TRUNC.NTZ R23, R22 ;  /* 0x0000001600177305 */ /* 0x000e30000021f000 */
[----:B---3--:R-:W1:Y:S01]  /*1800*/  MUFU.RCP R42, R26 ;  /* 0x0000001a002a7308 */ /* 0x008e620000001000 */
[----:B0-----:R-:W-:Y:S02]  /*1810*/  IMAD.MOV R34, RZ, RZ, -R23 ;  /* 0x000000ffff227224 */ /* 0x001fe400078e0a17 */
[----:B------:R-:W-:-:S02]  /*1820*/  IMAD.MOV.U32 R22, RZ, RZ, RZ ;  /* 0x000000ffff167224 */ /* 0x000fc400078e00ff */
[----:B------:R-:W-:Y:S01]  /*1830*/  IMAD R34, R34, R27, RZ ;  /* 0x0000001b22227224 */ /* 0x000fe200078e02ff */
[----:B--2---:R-:W0:Y:S03]  /*1840*/  SHFL.BFLY PT, R6, R29, 0x2, 0x1f ;  /* 0x0c401f001d067f89 */ /* 0x004e2600000e0000 */
[----:B------:R-:W-:Y:S01]  /*1850*/  IMAD.HI.U32 R34, R23, R34, R22 ;  /* 0x0000002217227227 */ /* 0x000fe200078e0016 */
[----:B------:R-:W-:Y:S02]  /*1860*/  IABS R22, R9 ;  /* 0x0000000900167213 */ /* 0x000fe40000000000 */
[----:B------:R-:W-:Y:S01]  /*1870*/  IABS R23, R20 ;  /* 0x0000001400177213 */ /* 0x000fe20000000000 */
[----:B-1----:R-:W-:Y:S02]  /*1880*/  VIADD R42, R42, 0xffffffe ;  /* 0x0ffffffe2a2a7836 */ /* 0x002fe40000000000 */
[----:B------:R-:W-:-:S02]  /*1890*/  IMAD.MOV R22, RZ, RZ, -R22 ;  /* 0x000000ffff167224 */ /* 0x000fc400078e0a16 */
[----:B------:R-:W1:Y:S01]  /*18a0*/  F2I.FTZ.U32.TRUNC.NTZ R43, R42 ;  /* 0x0000002a002b7305 */ /* 0x000e62000021f000 */
[----:B------:R-:W-:-:S04]  /*18b0*/  IMAD.HI.U32 R34, R34, R23, RZ ;  /* 0x0000001722227227 */ /* 0x000fc800078e00ff */
[----:B------:R-:W-:-:S05]  /*18c0*/  IMAD R22, R34, R22, R23 ;  /* 0x0000001622167224 */ /* 0x000fca00078e0217 */
[----:B------:R-:W-:Y:S02]  /*18d0*/  ISETP.GT.U32.AND P2, PT, R27, R22, PT ;  /* 0x000000161b00720c */ /* 0x000fe40003f44070 */
[----:B0-----:R-:W-:Y:S01]  /*18e0*/  FMNMX.FTZ R13, R6, R29, !PT ;  /* 0x0000001d060d7209 */ /* 0x001fe20007810000 */
[----:B-1----:R-:W-:Y:S02]  /*18f0*/  IMAD.MOV R32, RZ, RZ, -R43 ;  /* 0x000000ffff207224 */ /* 0x002fe400078e0a2b */
[----:B------:R-:W-:Y:S02]  /*1900*/  IMAD.MOV.U32 R42, RZ, RZ, RZ ;  /* 0x000000ffff2a7224 */ /* 0x000fe400078e00ff */
[----:B------:R-:W0:Y:S01]  /*1910*/  SHFL.BFLY PT, R6, R13, 0x1, 0x1f ;  /* 0x0c201f000d067f89 */ /* 0x000e2200000e0000 */
[----:B------:R-:W-:-:S05]  /*1920*/  IMAD R32, R32, R21, RZ ;  /* 0x0000001520207224 */ /* 0x000fca00078e02ff */
[----:B------:R-:W-:Y:S02]  /*1930*/  @!P2 IMAD.IADD R22, R22, 0x1, -R27 ;  /* 0x000000011616a824 */ /* 0x000fe400078e0a1b */
[----:B------:R-:W-:-:S03]  /*1940*/  IMAD.HI.U32 R32, R43, R32, R42 ;  /* 0x000000202b207227 */ /* 0x000fc600078e002a */
[-C--:B------:R-:W-:Y:S01]  /*1950*/  ISETP.GE.U32.AND P6, PT, R22, R27.reuse, PT ;  /* 0x0000001b1600720c */ /* 0x080fe20003fc6070 */
[----:B------:R-:W-:Y:S01]  /*1960*/  @!P2 VIADD R34, R34, 0x1 ;  /* 0x000000012222a836 */ /* 0x000fe20000000000 */
[----:B------:R-:W-:Y:S01]  /*1970*/  LOP3.LUT R22, R20, R27, RZ, 0x3c, !PT ;  /* 0x0000001b14167212 */ /* 0x000fe200078e3cff */
[----:B------:R-:W-:Y:S01]  /*1980*/  IMAD.HI.U32 R28, R32, R10, RZ ;  /* 0x0000000a201c7227 */ /* 0x000fe200078e00ff */
[----:B------:R-:W-:Y:S02]  /*1990*/  LOP3.LUT R20, R20, R5, RZ, 0x3c, !PT ;  /* 0x0000000514147212 */ /* 0x000fe400078e3cff */
[----:B------:R-:W-:Y:S01]  /*19a0*/  ISETP.GE.AND P2, PT, R22, RZ, PT ;  /* 0x000000ff1600720c */ /* 0x000fe20003f46270 */
[----:B------:R-:W-:-:S06]  /*19b0*/  IMAD.HI.U32 R32, R32, R23, RZ ;  /* 0x0000001720207227 */ /* 0x000fcc00078e00ff */
[----:B------:R-:W-:Y:S01]  /*19c0*/  @P6 VIADD R34, R34, 0x1 ;  /* 0x0000000122226836 */ /* 0x000fe20000000000 */
[----:B------:R-:W-:Y:S02]  /*19d0*/  ISETP.NE.AND P6, PT, R9, RZ, PT ;  /* 0x000000ff0900720c */ /* 0x000fe40003fc5270 */
[----:B0-----:R-:W-:Y:S02]  /*19e0*/  FMNMX.FTZ R6, R13, R6, !PT ;  /* 0x000000060d067209 */ /* 0x001fe40007810000 */
[----:B------:R-:W-:Y:S01]  /*19f0*/  IABS R13, R5 ;  /* 0x00000005000d7213 */ /* 0x000fe20000000000 */
[----:B------:R-:W-:Y:S01]  /*1a00*/  @!P2 IMAD.MOV R34, RZ, RZ, -R34 ;  /* 0x000000ffff22a224 */ /* 0x000fe200078e0a22 */
[----:B------:R-:W-:-:S03]  /*1a10*/  FSETP.NEU.FTZ.AND P0, PT, R6, -INF , PT ;  /* 0xff8000000600780b */ /* 0x000fc60003f1d000 */
[----:B------:R-:W-:Y:S01]  /*1a20*/  IMAD.MOV R13, RZ, RZ, -R13 ;  /* 0x000000ffff0d7224 */ /* 0x000fe200078e0a0d */
[----:B------:R-:W-:-:S03]  /*1a30*/  FSEL R6, R6, RZ, P0 ;  /* 0x000000ff06067208 */ /* 0x000fc60000000000 */
[----:B------:R-:W-:Y:S01]  /*1a40*/  IMAD R10, R28, R13, R10 ;  /* 0x0000000d1c0a7224 */ /* 0x000fe200078e020a */
[----:B------:R-:W-:Y:S01]  /*1a50*/  @!P6 LOP3.LUT R34, RZ, R27, RZ, 0x33, !PT ;  /* 0x0000001bff22e212 */ /* 0x000fe200078e33ff */
[----:B------:R-:W-:Y:S01]  /*1a60*/  FADD.FTZ R33, -R6, R29 ;  /* 0x0000001d06217221 */ /* 0x000fe20000010100 */
[----:B------:R-:W-:Y:S01]  /*1a70*/  IMAD R36, R32, R13, R23 ;  /* 0x0000000d20247224 */ /* 0x000fe200078e0217 */
[----:B------:R-:W-:Y:S02]  /*1a80*/  ISETP.GT.AND P6, PT, R9, RZ, PT ;  /* 0x000000ff0900720c */ /* 0x000fe40003fc4270 */
[----:B------:R-:W-:Y:S01]  /*1a90*/  FMUL.FTZ R33, R33, 1.4426950216293334961 ;  /* 0x3fb8aa3b21217820 */ /* 0x000fe20000410000 */
[C---:B------:R-:W-:Y:S02]  /*1aa0*/  ISETP.GT.U32.AND P1, PT, R21.reuse, R10, PT ;  /* 0x0000000a1500720c */ /* 0x040fe40003f24070 */
[----:B------:R-:W-:Y:S02]  /*1ab0*/  ISETP.GT.U32.AND P0, PT, R21, R36, PT ;  /* 0x000000241500720c */ /* 0x000fe40003f04070 */
[----:B------:R-:W-:Y:S01]  /*1ac0*/  SHF.R.S32.HI R23, RZ, 0x1f, R3 ;  /* 0x0000001fff177819 */ /* 0x000fe20000011403 */
[----:B------:R-:W0:Y:S08]  /*1ad0*/  MUFU.EX2 R33, R33 ;  /* 0x0000002100217308 */ /* 0x000e300000000800 */
[----:B------:R-:W-:-:S02]  /*1ae0*/  @!P1 IMAD.IADD R10, R10, 0x1, -R21 ;  /* 0x000000010a0a9824 */ /* 0x000fc400078e0a15 */
[----:B------:R-:W-:Y:S02]  /*1af0*/  @!P0 IMAD.IADD R36, R36, 0x1, -R21 ;  /* 0x0000000124248824 */ /* 0x000fe400078e0a15 */
[----:B------:R-:W-:Y:S01]  /*1b00*/  @!P0 VIADD R32, R32, 0x1 ;  /* 0x0000000120208836 */ /* 0x000fe20000000000 */
[-C--:B------:R-:W-:Y:S01]  /*1b10*/  ISETP.GE.U32.AND P4, PT, R10, R21.reuse, PT ;  /* 0x000000150a00720c */ /* 0x080fe20003f86070 */
[----:B------:R-:W-:Y:S01]  /*1b20*/  @!P1 VIADD R28, R28, 0x1 ;  /* 0x000000011c1c9836 */ /* 0x000fe20000000000 */
[----:B------:R-:W-:Y:S01]  /*1b30*/  ISETP.GE.U32.AND P5, PT, R36, R21, PT ;  /* 0x000000152400720c */ /* 0x000fe20003fa6070 */
[----:B0-----:R-:W0:Y:S01]  /*1b40*/  SHFL.BFLY PT, R26, R33, 0x2, 0x1f ;  /* 0x0c401f00211a7f89 */ /* 0x001e2200000e0000 */
[----:B------:R-:W-:Y:S02]  /*1b50*/  LOP3.LUT R10, R4, R5, RZ, 0x3c, !PT ;  /* 0x00000005040a7212 */ /* 0x000fe400078e3cff */
[----:B------:R-:W1:Y:S01]  /*1b60*/  LDC.U8 R4, c[0x0][0x3d9] ;  /* 0x0000f640ff047b82 */ /* 0x000e620000000000 */
[----:B------:R-:W-:-:S02]  /*1b70*/  ISETP.GE.AND P1, PT, R20, RZ, PT ;  /* 0x000000ff1400720c */ /* 0x000fc40003f26270 */
[----:B------:R-:W-:Y:S02]  /*1b80*/  ISETP.GE.AND P0, PT, R10, RZ, PT ;  /* 0x000000ff0a00720c */ /* 0x000fe40003f06270 */
[----:B------:R-:W-:Y:S02]  /*1b90*/  LOP3.LUT R21, RZ, R5, RZ, 0x33, !PT ;  /* 0x00000005ff157212 */ /* 0x000fe400078e33ff */
[----:B------:R-:W-:Y:S01]  /*1ba0*/  @P4 VIADD R28, R28, 0x1 ;  /* 0x000000011c1c4836 */ /* 0x000fe20000000000 */
[----:B------:R-:W-:Y:S01]  /*1bb0*/  ISETP.NE.AND P4, PT, R5, RZ, PT ;  /* 0x000000ff0500720c */ /* 0x000fe20003f85270 */
[----:B------:R-:W-:Y:S01]  /*1bc0*/  @P5 VIADD R32, R32, 0x1 ;  /* 0x0000000120205836 */ /* 0x000fe20000000000 */
[C---:B------:R-:W-:Y:S02]  /*1bd0*/  LOP3.LUT P5, RZ, R8.reuse, 0x3, RZ, 0xc0, !PT ;  /* 0x0000000308ff7812 */ /* 0x040fe400078ac0ff */
[C---:B------:R-:W-:Y:S02]  /*1be0*/  LEA.HI.SX32 R10, R3.reuse, 0x1, 0x1 ;  /* 0x00000001030a7811 */ /* 0x040fe400078f0aff */
[----:B------:R-:W-:Y:S01]  /*1bf0*/  ISETP.GT.OR P5, PT, R8, 0xf, P5 ;  /* 0x0000000f0800780c */ /* 0x000fe20002fa4670 */
[----:B------:R-:W-:Y:S01]  /*1c00*/  @!P1 IMAD.MOV R32, RZ, RZ, -R32 ;  /* 0x000000ffff209224 */ /* 0x000fe200078e0a20 */
[----:B------:R-:W-:Y:S01]  /*1c10*/  ISETP.LT.U32.AND P1, PT, R24, R34, PT ;  /* 0x000000221800720c */ /* 0x000fe20003f21070 */
[----:B------:R-:W-:Y:S01]  /*1c20*/  @!P0 IMAD.MOV R28, RZ, RZ, -R28 ;  /* 0x000000ffff1c8224 */ /* 0x000fe200078e0a1c */
[----:B------:R-:W-:-:S02]  /*1c30*/  ISETP.GT.AND P0, PT, R3, RZ, PT ;  /* 0x000000ff0300720c */ /* 0x000fc40003f04270 */
[----:B------:R-:W-:Y:S01]  /*1c40*/  SEL R20, R21, R32, !P4 ;  /* 0x0000002015147207 */ /* 0x000fe20006000000 */
[----:B0-----:R-:W-:Y:S01]  /*1c50*/  FADD.FTZ R26, R33, R26 ;  /* 0x0000001a211a7221 */ /* 0x001fe20000010000 */
[----:B------:R-:W-:Y:S01]  /*1c60*/  SEL R22, R21, R28, !P4 ;  /* 0x0000001c15167207 */ /* 0x000fe20006000000 */
[----:B------:R-:W-:Y:S01]  /*1c70*/  IMAD.MOV.U32 R28, RZ, RZ, 0x7f800000 ;  /* 0x7f800000ff1c7424 */ /* 0x000fe200078e00ff */
[----:B-1----:R-:W-:Y:S02]  /*1c80*/  ISETP.NE.AND P4, PT, R4, RZ, PT ;  /* 0x000000ff0400720c */ /* 0x002fe40003f85270 */
[----:B------:R-:W0:Y:S01]  /*1c90*/  SHFL.BFLY PT, R13, R26, 0x1, 0x1f ;  /* 0x0c201f001a0d7f89 */ /* 0x000e2200000e0000 */
[----:B------:R-:W-:Y:S02]  /*1ca0*/  LEA.HI.SX32 R4, R9, 0x1, 0x1 ;  /* 0x0000000109047811 */ /* 0x000fe400078f0aff */
[----:B------:R-:W-:Y:S02]  /*1cb0*/  SEL R27, R11, 0x1, !P4 ;  /* 0x000000010b1b7807 */ /* 0x000fe40006000000 */
[----:B------:R-:W-:Y:S01]  /*1cc0*/  @!P0 IMAD.MOV R10, RZ, RZ, R23 ;  /* 0x000000ffff0a8224 */ /* 0x000fe200078e0217 */
[----:B------:R-:W-:-:S02]  /*1cd0*/  SHF.R.S32.HI R11, RZ, 0x1f, R34 ;  /* 0x0000001fff0b7819 */ /* 0x000fc40000011422 */
[----:B------:R-:W-:Y:S02]  /*1ce0*/  IMAD R23, R22, R27, RZ ;  /* 0x0000001b16177224 */ /* 0x000fe400078e02ff */
[C---:B------:R-:W-:Y:S01]  /*1cf0*/  ISETP.LT.AND.EX P1, PT, R25.reuse, R11, PT, P1 ;  /* 0x0000000b1900720c */ /* 0x040fe20003f21310 */
[----:B------:R-:W-:Y:S02]  /*1d00*/  IMAD R27, R20, R27, RZ ;  /* 0x0000001b141b7224 */ /* 0x000fe400078e02ff */
[----:B------:R-:W-:Y:S01]  /*1d10*/  IMAD R10, R10, R23, RZ ;  /* 0x000000170a0a7224 */ /* 0x000fe200078e02ff */
[----:B------:R-:W-:Y:S01]  /*1d20*/  SEL R11, R25, R11, P1 ;  /* 0x0000000b190b7207 */ /* 0x000fe20000800000 */
[----:B0-----:R-:W-:Y:S01]  /*1d30*/  FADD.FTZ R13, R26, R13 ;  /* 0x0000000d1a0d7221 */ /* 0x001fe20000010000 */
[----:B------:R-:W-:-:S04]  /*1d40*/  SHF.R.S32.HI R26, RZ, 0x1f, R9 ;  /* 0x0000001fff1a7819 */ /* 0x000fc80000011409 */
[----:B------:R-:W-:Y:S01]  /*1d50*/  FSETP.NE.FTZ.AND P2, PT, R13, RZ, PT ;  /* 0x000000ff0d00720b */ /* 0x000fe20003f55000 */
[----:B------:R-:W-:-:S04]  /*1d60*/  @!P6 IMAD.MOV R4, RZ, RZ, R26 ;  /* 0x000000ffff04e224 */ /* 0x000fc800078e021a */
[----:B------:R-:W-:-:S08]  /*1d70*/  IMAD R8, R27, R4, RZ ;  /* 0x000000041b087224 */ /* 0x000fd000078e02ff */
[----:B------:R0:W1:Y:S02]  /*1d80*/  @P2 MUFU.LG2 R21, R13 ;  /* 0x0000000d00152308 */ /* 0x0000640000000c00 */
[----:B0-----:R-:W-:Y:S01]  /*1d90*/  SEL R13, R24, R34, P1 ;  /* 0x00000022180d7207 */ /* 0x001fe20000800000 */
[----:B-1----:R-:W-:Y:S01]  /*1da0*/  @P2 FFMA.FTZ R28, R21, 0.69314718246459960938, R6 ;  /* 0x3f317218151c2823 */ /* 0x002fe20000010006 */
        /* <DEDUP_REMOVED lines=46> */
.L_x_268:
[----:B------:R-:W0:Y:S01]  /*2090*/  I2F.U32.RP R22, R40 ;  /* 0x0000002800167306 */ /* 0x000e220000209000 */
[----:B------:R-:W-:Y:S01]  /*20a0*/  ISETP.NE.U32.AND P0, PT, R40, RZ, PT ;  /* 0x000000ff2800720c */ /* 0x000fe20003f05070 */
[----:B------:R-:W-:Y:S01]  /*20b0*/  HFMA2.MMA R45, -RZ, RZ, 0, 0 ;  /* 0x00000000ff2d7435 */ /* 0x000fe200000001ff */
[----:B------:R-:W-:-:S05]  /*20c0*/  MOV R23, RZ ;  /* 0x000000ff00177202 */ /* 0x000fca0000000f00 */
        /* <DEDUP_REMOVED lines=15> */
[----:B------:R-:W-:-:S05]  /*21c0*/  @!P0 LOP3.LUT R44, RZ, R40, RZ, 0x33, !PT ;  /* 0x00000028ff2c8212 */ /* 0x000fca00078e33ff */
[----:B------:R-:W-:-:S04]  /*21d0*/  IMAD.MOV R5, RZ, RZ, -R44 ;  /* 0x000000ffff057224 */ /* 0x000fc800078e0a2c */
[----:B------:R-:W-:Y:S02]  /*21e0*/  IMAD R46, R40, R5, R32 ;  /* 0x00000005282e7224 */ /* 0x000fe400078e0220 */
.L_x_269:
[----:B------:R-:W-:Y:S05]  /*21f0*/  BSYNC B0 ;  /* 0x0000000000007941 */ /* 0x000fea0003800000 */
.L_x_267:
[----:B------:R-:W-:Y:S01]  /*2200*/  LOP3.LUT R0, R23, R2, RZ, 0xfc, !PT ;  /* 0x0000000217007212 */ /* 0x000fe200078efcff */
[----:B------:R-:W-:Y:S03]  /*2210*/  BSSY B0, `(.L_x_270) ;  /* 0x0000027000007945 */ /* 0x000fe60003800000 */
[----:B------:R-:W-:-:S13]  /*2220*/  ISETP.NE.U32.AND P0, PT, R0, RZ, PT ;  /* 0x000000ff0000720c */ /* 0x000fda0003f05070 */
[----:B------:R-:W-:Y:S05]  /*2230*/  @!P0 BRA `(.L_x_271) ;  /* 0x0000000000388947 */ /* 0x000fea0003800000 */
[----:B------:R-:W-:Y:S01]  /*2240*/  IMAD.MOV.U32 R24, RZ, RZ, R37 ;  /* 0x000000ffff187224 */ /* 0x000fe200078e0025 */
[----:B------:R-:W-:Y:S02]  /*2250*/  MOV R5, R2 ;  /* 0x0000000200057202 */ /* 0x000fe40000000f00 */
[----:B------:R-:W-:Y:S02]  /*2260*/  MOV R22, 0x2280 ;  /* 0x0000228000167802 */ /* 0x000fe40000000f00 */
[----:B------:R-:W-:Y:S05]  /*2270*/  CALL.REL.NOINC `($__internal_5_$__cuda_sm20_div_s64) ;  /* 0x0000002000387944 */ /* 0x000fea0003c00000 */
[-C--:B------:R-:W-:Y:S02]  /*2280*/  IADD3 R5, P0, RZ, -R0.reuse, RZ ;  /* 0x80000000ff057210 */ /* 0x080fe40007f1e0ff */
[----:B------:R-:W-:Y:S02]  /*2290*/  MOV R47, R23 ;  /* 0x00000017002f7202 */ /* 0x000fe40000000f00 */
[----:B------:R-:W-:Y:S02]  /*22a0*/  IADD3.X R20, RZ, ~R25, RZ, P0, !PT ;  /* 0x80000019ff147210 */ /* 0x000fe400007fe4ff */
[----:B------:R-:W-:Y:S01]  /*22b0*/  MOV R36, R0 ;  /* 0x0000000000247202 */ /* 0x000fe20000000f00 */
[----:B------:R-:W-:-:S04]  /*22c0*/  IMAD.WIDE.U32 R32, R37, R5, R46 ;  /* 0x0000000525207225 */ /* 0x000fc800078e002e */
[----:B------:R-:W-:Y:S01]  /*22d0*/  IMAD R20, R20, R37, RZ ;  /* 0x0000002514147224 */ /* 0x000fe200078e02ff */
[----:B------:R-:W-:-:S03]  /*22e0*/  MOV R37, R25 ;  /* 0x0000001900257202 */ /* 0x000fc60000000f00 */
[----:B------:R-:W-:-:S05]  /*22f0*/  IMAD R20, R2, R5, R20 ;  /* 0x0000000502147224 */ /* 0x000fca00078e0214 */
[----:B------:R-:W-:Y:S01]  /*2300*/  IADD3 R33, R33, R20, RZ ;  /* 0x0000001421217210 */ /* 0x000fe20007ffe0ff */
[----:B------:R-:W-:Y:S05]  /*2310*/  BRA `(.L_x_272) ;  /* 0x0000000000587947 */ /* 0x000fea0003800000 */
.L_x_271:
[----:B------:R-:W0:Y:S01]  /*2320*/  I2F.U32.RP R2, R37 ;  /* 0x0000002500027306 */ /* 0x000e220000209000 */
[----:B------:R-:W-:Y:S02]  /*2330*/  ISETP.NE.U32.AND P0, PT, R37, RZ, PT ;  /* 0x000000ff2500720c */ /* 0x000fe40003f05070 */
        /* <DEDUP_REMOVED lines=18> */
[----:B------:R-:W-:Y:S01]  /*2460*/  IMAD R32, R37, R32, R46 ;  /* 0x0000002025207224 */ /* 0x000fe200078e022e */
[----:B------:R-:W-:-:S11]  /*2470*/  HFMA2.MMA R37, -RZ, RZ, 0, 0 ;  /* 0x00000000ff257435 */ /* 0x000fd600000001ff */
.L_x_272:
[----:B------:R-:W-:Y:S05]  /*2480*/  BSYNC B0 ;  /* 0x0000000000007941 */ /* 0x000fea0003800000 */
.L_x_270:
[----:B------:R-:W0:Y:S01]  /*2490*/  LDC.64 R26, c[0x0][0x2c0] ;  /* 0x0000b000ff1a7b82 */ /* 0x000e220000000a00 */
[----:B------:R-:W-:Y:S01]  /*24a0*/  LOP3.LUT R0, R37, R4, RZ, 0xfc, !PT ;  /* 0x0000000425007212 */ /* 0x000fe200078efcff */
[----:B------:R-:W-:Y:S03]  /*24b0*/  BSSY B0, `(.L_x_273) ;  /* 0x000002d000007945 */ /* 0x000fe60003800000 */
[----:B------:R-:W-:Y:S01]  /*24c0*/  ISETP.NE.U32.AND P0, PT, R0, RZ, PT ;  /* 0x000000ff0000720c */ /* 0x000fe20003f05070 */
[C---:B0-----:R-:W-:Y:S01]  /*24d0*/  IMAD R2, R26.reuse, R27, RZ ;  /* 0x0000001b1a027224 */ /* 0x041fe200078e02ff */
[----:B------:R-:W-:-:S11]  /*24e0*/  SEL R26, R26, 0x1, P4 ;  /* 0x000000011a1a7807 */ /* 0x000fd60002000000 */
[----:B------:R-:W-:Y:S05]  /*24f0*/  @!P0 BRA `(.L_x_274) ;  /* 0x0000000000488947 */ /* 0x000fea0003800000 */
[----:B------:R-:W-:Y:S01]  /*2500*/  IMAD.MOV.U32 R46, RZ, RZ, R36 ;  /* 0x000000ffff2e7224 */ /* 0x000fe200078e0024 */
[----:B------:R-:W-:Y:S01]  /*2510*/  MOV R24, R6 ;  /* 0x0000000600187202 */ /* 0x000fe20000000f00 */
[----:B------:R-:W-:Y:S01]  /*2520*/  IMAD.MOV.U32 R23, RZ, RZ, R37 ;  /* 0x000000ffff177224 */ /* 0x000fe200078e0025 */
[----:B------:R-:W-:Y:S02]  /*2530*/  MOV R5, R4 ;  /* 0x0000000400057202 */ /* 0x000fe40000000f00 */
[----:B------:R-:W-:Y:S02]  /*2540*/  MOV R22, 0x2560 ;  /* 0x0000256000167802 */ /* 0x000fe40000000f00 */
[----:B------:R-:W-:Y:S05]  /*2550*/  CALL.REL.NOINC `($__internal_5_$__cuda_sm20_div_s64) ;  /* 0x0000001c00807944 */ /* 0x000fea0003c00000 */
[----:B------:R-:W-:Y:S01]  /*2560*/  IADD3 R21, P0, RZ, -R0, RZ ;  /* 0x80000000ff157210 */ /* 0x000fe20007f1e0ff */
[----:B------:R-:W-:Y:S01]  /*2570*/  IMAD.MOV.U32 R23, RZ, RZ, R37 ;  /* 0x000000ffff177224 */ /* 0x000fe200078e0025 */
[----:B------:R-:W-:Y:S02]  /*2580*/  MOV R22, R36 ;  /* 0x0000002400167202 */ /* 0x000fe40000000f00 */
[----:B------:R-:W-:-:S03]  /*2590*/  IADD3.X R5, RZ, ~R25, RZ, P0, !PT ;  /* 0x80000019ff057210 */ /* 0x000fc600007fe4ff */
[----:B------:R-:W-:-:S04]  /*25a0*/  IMAD.WIDE.U32 R22, R6, R21, R22 ;  /* 0x0000001506167225 */ /* 0x000fc800078e0016 */
[----:B------:R-:W-:Y:S01]  /*25b0*/  IMAD R5, R5, R6, RZ ;  /* 0x0000000605057224 */ /* 0x000fe200078e02ff */
[----:B------:R-:W-:Y:S02]  /*25c0*/  MOV R6, R22 ;  /* 0x0000001600067202 */ /* 0x000fe40000000f00 */
[----:B------:R-:W-:Y:S01]  /*25d0*/  MOV R22, R0 ;  /* 0x0000000000167202 */ /* 0x000fe20000000f00 */
[----:B------:R-:W-:-:S04]  /*25e0*/  IMAD R5, R4, R21, R5 ;  /* 0x0000001504057224 */ /* 0x000fc800078e0205 */
[----:B------:R-:W-:Y:S01]  /*25f0*/  IMAD.IADD R5, R23, 0x1, R5 ;  /* 0x0000000117057824 */ /* 0x000fe200078e0205 */
[----:B------:R-:W-:Y:S01]  /*2600*/  MOV R23, R25 ;  /* 0x0000001900177202 */ /* 0x000fe20000000f00 */
[----:B------:R-:W-:Y:S05]  /*2610*/  BRA `(.L_x_275) ;  /* 0x0000000000587947 */ /* 0x000fea0003800000 */
.L_x_274:
        /* <DEDUP_REMOVED lines=22> */
.L_x_275:
[----:B------:R-:W-:Y:S05]  /*2780*/  BSYNC B0 ;  /* 0x0000000000007941 */ /* 0x000fea0003800000 */
.L_x_273:
[-C--:B------:R-:W-:Y:S01]  /*2790*/  IMAD R21, R39, R19.reuse, RZ ;  /* 0x0000001327157224 */ /* 0x080fe200078e02ff */
[----:B------:R-:W-:Y:S01]  /*27a0*/  ULDC.U8 UR5, c[0x0][0x3d9] ;  /* 0x0000f64000057ab9 */ /* 0x000fe20000000000 */
[C---:B------:R-:W-:Y:S01]  /*27b0*/  IMAD.WIDE.U32 R36, R38.reuse, R19, RZ ;  /* 0x0000001326247225 */ /* 0x040fe200078e00ff */
[----:B------:R-:W-:Y:S01]  /*27c0*/  UISETP.NE.AND UP0, UPT, UR5, URZ, UPT ;  /* 0x0000003f0500728c */ /* 0x000fe2000bf05270 */
[----:B------:R-:W-:Y:S01]  /*27d0*/  BSSY B0, `(.L_x_276) ;  /* 0x0000044000007945 */ /* 0x000fe20003800000 */
[----:B------:R-:W-:Y:S01]  /*27e0*/  ULDC UR4, c[0x0][0x2c4] ;  /* 0x0000b10000047ab9 */ /* 0x000fe20000000800 */
[----:B------:R-:W-:Y:S01]  /*27f0*/  IMAD R21, R38, R18, R21 ;  /* 0x0000001226157224 */ /* 0x000fe200078e0215 */
[----:B------:R-:W-:Y:S01]  /*2800*/  USEL UR4, UR4, 0x1, !UP0 ;  /* 0x0000000104047887 */ /* 0x000fe2000c000000 */
[----:B------:R-:W-:Y:S02]  /*2810*/  IMAD R25, R5, R2, RZ ;  /* 0x0000000205197224 */ /* 0x000fe400078e02ff */
[----:B------:R-:W-:Y:S01]  /*2820*/  IMAD R33, R33, R26, RZ ;  /* 0x0000001a21217224 */ /* 0x000fe200078e02ff */
[----:B------:R-:W-:Y:S01]  /*2830*/  IADD3 R0, R37, R21, RZ ;  /* 0x0000001525007210 */ /* 0x000fe20007ffe0ff */
[----:B------:R-:W-:Y:S01]  /*2840*/  USHF.R.S32.HI UR5, URZ, 0x1f, UR4 ;  /* 0x0000001f3f057899 */ /* 0x000fe20008011404 */
[----:B------:R-:W-:Y:S01]  /*2850*/  SHF.R.S32.HI R21, RZ, 0x1f, R26 ;  /* 0x0000001fff157819 */ /* 0x000fe2000001141a */
[----:B------:R-:W-:-:S02]  /*2860*/  IMAD R23, R23, UR4, RZ ;  /* 0x0000000417177c24 */ /* 0x000fc4000f8e02ff */
[-C--:B------:R-:W-:Y:S01]  /*2870*/  IMAD R27, R0, R17.reuse, RZ ;  /* 0x00000011001b7224 */ /* 0x080fe200078e02ff */
[----:B------:R-:W-:Y:S01]  /*2880*/  SHF.R.S32.HI R0, RZ, 0x1f, R2 ;  /* 0x0000001fff007819 */ /* 0x000fe20000011402 */
[----:B------:R-:W-:Y:S02]  /*2890*/  IMAD R21, R21, R32, R33 ;  /* 0x0000002015157224 */ /* 0x000fe400078e0221 */
[----:B------:R-:W-:Y:S02]  /*28a0*/  IMAD R27, R16, R36, R27 ;  /* 0x00000024101b7224 */ /* 0x000fe400078e021b */
[----:B------:R-:W-:-:S04]  /*28b0*/  IMAD.WIDE.U32 R36, R36, R17, RZ ;  /* 0x0000001124247225 */ /* 0x000fc800078e00ff */
[----:B------:R-:W-:Y:S01]  /*28c0*/  IMAD R25, R0, R6, R25 ;  /* 0x0000000600197224 */ /* 0x000fe200078e0219 */
[----:B------:R-:W-:Y:S01]  /*28d0*/  IADD3 R5, R37, R27, RZ ;  /* 0x0000001b25057210 */ /* 0x000fe20007ffe0ff */
[----:B------:R-:W-:-:S03]  /*28e0*/  IMAD.WIDE.U32 R40, R6, R2, RZ ;  /* 0x0000000206287225 */ /* 0x000fc600078e00ff */
[----:B------:R-:W-:Y:S01]  /*28f0*/  LOP3.LUT R0, R45, R5, RZ, 0xfc, !PT ;  /* 0x000000052d007212 */ /* 0x000fe200078efcff */
[----:B------:R-:W-:Y:S01]  /*2900*/  IMAD.WIDE.U32 R32, R32, R26, RZ ;  /* 0x0000001a20207225 */ /* 0x000fe200078e00ff */
[----:B------:R-:W-:Y:S02]  /*2910*/  IADD3 R6, R41, R25, RZ ;  /* 0x0000001929067210 */ /* 0x000fe40007ffe0ff */
[----:B------:R-:W-:Y:S01]  /*2920*/  ISETP.NE.U32.AND P0, PT, R0, RZ, PT ;  /* 0x000000ff0000720c */ /* 0x000fe20003f05070 */
[C---:B------:R-:W-:Y:S02]  /*2930*/  IMAD R23, R22.reuse, UR5, R23 ;  /* 0x0000000516177c24 */ /* 0x040fe4000f8e0217 */
[----:B------:R-:W-:-:S04]  /*2940*/  IMAD.WIDE.U32 R38, R22, UR4, RZ ;  /* 0x0000000416267c25 */ /* 0x000fc8000f8e00ff */
[-C--:B------:R-:W-:Y:S01]  /*2950*/  IMAD R4, R9, R2.reuse, RZ ;  /* 0x0000000209047224 */ /* 0x080fe200078e02ff */
[----:B------:R-:W-:Y:S01]  /*2960*/  IADD3 R9, R39, R23, RZ ;  /* 0x0000001727097210 */ /* 0x000fe20007ffe0ff */
[----:B------:R-:W-:Y:S01]  /*2970*/  IMAD R3, R3, R2, RZ ;  /* 0x0000000203037224 */ /* 0x000fe200078e02ff */
[----:B------:R-:W-:-:S03]  /*2980*/  IADD3 R2, R33, R21, RZ ;  /* 0x0000001521027210 */ /* 0x000fc60007ffe0ff */
[----:B------:R-:W-:Y:S05]  /*2990*/  @!P0 BRA `(.L_x_277) ;  /* 0x0000000000408947 */ /* 0x000fea0003800000 */
[----:B------:R-:W-:Y:S01]  /*29a0*/  IMAD.MOV.U32 R46, RZ, RZ, R44 ;  /* 0x000000ffff2e7224 */ /* 0x000fe200078e002c */
[----:B------:R-:W-:Y:S01]  /*29b0*/  MOV R23, R45 ;  /* 0x0000002d00177202 */ /* 0x000fe20000000f00 */
[----:B------:R-:W-:Y:S01]  /*29c0*/  IMAD.MOV.U32 R24, RZ, RZ, R36 ;  /* 0x000000ffff187224 */ /* 0x000fe200078e0024 */
[----:B------:R-:W-:Y:S02]  /*29d0*/  MOV R22, 0x29f0 ;  /* 0x000029f000167802 */ /* 0x000fe40000000f00 */
[----:B------:R-:W-:Y:S05]  /*29e0*/  CALL.REL.NOINC `($__internal_5_$__cuda_sm20_div_s64) ;  /* 0x00000018005c7944 */ /* 0x000fea0003c00000 */
[----:B------:R-:W-:Y:S02]  /*29f0*/  IADD3 R20, P0, RZ, -R0, RZ ;  /* 0x80000000ff147210 */ /* 0x000fe40007f1e0ff */
[----:B------:R-:W-:Y:S02]  /*2a00*/  MOV R22, R44 ;  /* 0x0000002c00167202 */ /* 0x000fe40000000f00 */
[----:B------:R-:W-:Y:S02]  /*2a10*/  IADD3.X R21, RZ, ~R25, RZ, P0, !PT ;  /* 0x80000019ff157210 */ /* 0x000fe400007fe4ff */
[----:B------:R-:W-:Y:S01]  /*2a20*/  MOV R23, R45 ;  /* 0x0000002d00177202 */ /* 0x000fe20000000f00 */
[----:B------:R-:W-:Y:S01]  /*2a30*/  IMAD.MOV.U32 R45, RZ, RZ, R25 ;  /* 0x000000ffff2d7224 */ /* 0x000fe200078e0019 */
[----:B------:R-:W-:Y:S01]  /*2a40*/  MOV R44, R0 ;  /* 0x00000000002c7202 */ /* 0x000fe20000000f00 */
[-C--:B------:R-:W-:Y:S02]  /*2a50*/  IMAD R21, R21, R36.reuse, RZ ;  /* 0x0000002415157224 */ /* 0x080fe400078e02ff */
[----:B------:R-:W-:-:S04]  /*2a60*/  IMAD.WIDE.U32 R36, R20, R36, R22 ;  /* 0x0000002414247225 */ /* 0x000fc800078e0016 */
[----:B------:R-:W-:-:S04]  /*2a70*/  IMAD R21, R5, R20, R21 ;  /* 0x0000001405157224 */ /* 0x000fc800078e0215 */
[----:B------:R-:W-:Y:S01]  /*2a80*/  IMAD.IADD R23, R37, 0x1, R21 ;  /* 0x0000000125177824 */ /* 0x000fe200078e0215 */
[----:B------:R-:W-:Y:S05]  /*2a90*/  BRA `(.L_x_278) ;  /* 0x00000000005c7947 */ /* 0x000fea0003800000 */
.L_x_277:
        /* <DEDUP_REMOVED lines=23> */
.L_x_278:
[----:B------:R-:W-:Y:S05]  /*2c10*/  BSYNC B0 ;  /* 0x0000000000007941 */ /* 0x000fea0003800000 */
.L_x_276:
        /* <DEDUP_REMOVED lines=11> */
[----:B------:R-:W-:Y:S02]  /*2cd0*/  IADD3.X R20, RZ, ~R25, RZ, P0, !PT ;  /* 0x80000019ff147210 */ /* 0x000fe400007fe4ff */
[----:B------:R-:W-:Y:S01]  /*2ce0*/  MOV R48, R0 ;  /* 0x0000000000307202 */ /* 0x000fe20000000f00 */
[----:B------:R-:W-:Y:S01]  /*2cf0*/  IMAD.WIDE.U32 R36, R19, R5, R36 ;  /* 0x0000000513247225 */ /* 0x000fe200078e0024 */
[----:B------:R-:W-:-:S03]  /*2d00*/  MOV R49, R25 ;  /* 0x0000001900317202 */ /* 0x000fc60000000f00 */
[----:B------:R-:W-:-:S04]  /*2d10*/  IMAD R20, R20, R19, RZ ;  /* 0x0000001314147224 */ /* 0x000fc800078e02ff */
[----:B------:R-:W-:-:S05]  /*2d20*/  IMAD R18, R18, R5, R20 ;  /* 0x0000000512127224 */ /* 0x000fca00078e0214 */
[----:B------:R-:W-:Y:S01]  /*2d30*/  IADD3 R18, R37, R18, RZ ;  /* 0x0000001225127210 */ /* 0x000fe20007ffe0ff */
[----:B------:R-:W-:Y:S05]  /*2d40*/  BRA `(.L_x_281) ;  /* 0x0000000000587947 */ /* 0x000fea0003800000 */
.L_x_280:
[----:B------:R-:W0:Y:S01]  /*2d50*/  I2F.U32.RP R20, R19 ;  /* 0x0000001300147306 */ /* 0x000e220000209000 */
[----:B------:R-:W-:Y:S01]  /*2d60*/  HFMA2.MMA R22, -RZ, RZ, 0, 0 ;  /* 0x00000000ff167435 */ /* 0x000fe200000001ff */
[----:B------:R-:W-:Y:S01]  /*2d70*/  ISETP.NE.U32.AND P0, PT, R19, RZ, PT ;  /* 0x000000ff1300720c */ /* 0x000fe20003f05070 */
[----:B------:R-:W-:-:S05]  /*2d80*/  HFMA2.MMA R49, -RZ, RZ, 0, 0 ;  /* 0x00000000ff317435 */ /* 0x000fca00000001ff */
[----:B0-----:R-:W0:Y:S02]  /*2d90*/  MUFU.RCP R18, R20 ;  /* 0x0000001400127308 */ /* 0x001e240000001000 */
[----:B0-----:R-:W-:-:S06]  /*2da0*/  IADD3 R18, R18, 0xffffffe, RZ ;  /* 0x0ffffffe12127810 */ /* 0x001fcc0007ffe0ff */
[----:B------:R-:W0:Y:S02]  /*2db0*/  F2I.FTZ.U32.TRUNC.NTZ R23, R18 ;  /* 0x0000001200177305 */ /* 0x000e24000021f000 */
[----:B0-----:R-:W-:Y:S01]  /*2dc0*/  IMAD.MOV R0, RZ, RZ, -R23 ;  /* 0x000000ffff007224 */ /* 0x001fe200078e0a17 */
[----:B------:R-:W-:-:S03]  /*2dd0*/  MOV R18, RZ ;  /* 0x000000ff00127202 */ /* 0x000fc60000000f00 */
        /* <DEDUP_REMOVED lines=13> */
.L_x_281:
[----:B------:R-:W-:Y:S05]  /*2eb0*/  BSYNC B0 ;  /* 0x0000000000007941 */ /* 0x000fea0003800000 */
.L_x_279:
        /* <DEDUP_REMOVED lines=13> */
[----:B------:R-:W-:Y:S02]  /*2f90*/  IADD3.X R20, RZ, ~R25, RZ, P0, !PT ;  /* 0x80000019ff147210 */ /* 0x000fe400007fe4ff */
[----:B------:R-:W-:-:S03]  /*2fa0*/  MOV R23, R49 ;  /* 0x0000003100177202 */ /* 0x000fc60000000f00 */
[----:B------:R-:W-:Y:S02]  /*2fb0*/  IMAD R20, R20, R17, RZ ;  /* 0x0000001114147224 */ /* 0x000fe400078e02ff */
[----:B------:R-:W-:-:S04]  /*2fc0*/  IMAD.WIDE.U32 R22, R17, R5, R22 ;  /* 0x0000000511167225 */ /* 0x000fc800078e0016 */
[----:B------:R-:W-:Y:S02]  /*2fd0*/  IMAD R16, R16, R5, R20 ;  /* 0x0000000510107224 */ /* 0x000fe400078e0214 */
[----:B------:R-:W-:-:S03]  /*2fe0*/  IMAD.MOV.U32 R20, RZ, RZ, R22 ;  /* 0x000000ffff147224 */ /* 0x000fc600078e0016 */
[----:B------:R-:W-:Y:S01]  /*2ff0*/  IADD3 R16, R23, R16, RZ ;  /* 0x0000001017107210 */ /* 0x000fe20007ffe0ff */
[----:B------:R-:W-:Y:S05]  /*3000*/  BRA `(.L_x_284) ;  /* 0x00000000005c7947 */ /* 0x000fea0003800000 */
.L_x_283:
        /* <DEDUP_REMOVED lines=23> */
.L_x_284:
[----:B------:R-:W-:Y:S05]  /*3180*/  BSYNC B0 ;  /* 0x0000000000007941 */ /* 0x000fea0003800000 */
.L_x_282:
[----:B------:R-:W-:Y:S01]  /*3190*/  SHF.R.S32.HI R0, RZ, 0x1f, R10 ;  /* 0x0000001fff007819 */ /* 0x000fe2000001140a */
[-C--:B------:R-:W-:Y:S01]  /*31a0*/  IMAD R5, R25, R10.reuse, RZ ;  /* 0x0000000a19057224 */ /* 0x080fe200078e02ff */
[----:B------:R-:W-:Y:S01]  /*31b0*/  ULDC UR4, c[0x0][0x2c4] ;  /* 0x0000b10000047ab9 */ /* 0x000fe20000000800 */
[----:B------:R-:W-:Y:S01]  /*31c0*/  IMAD.WIDE.U32 R48, R24, R10, RZ ;  /* 0x0000000a18307225 */ /* 0x000fe200078e00ff */
[----:B------:R-:W-:Y:S01]  /*31d0*/  LOP3.LUT R10, R45, R14, RZ, 0xfc, !PT ;  /* 0x0000000e2d0a7212 */ /* 0x000fe200078efcff */
[----:B------:R-:W-:Y:S01]  /*31e0*/  BSSY B0, `(.L_x_285) ;  /* 0x0000039000007945 */ /* 0x000fe20003800000 */
[----:B------:R-:W-:Y:S01]  /*31f0*/  SHF.R.S32.HI R17, RZ, 0x1f, R3 ;  /* 0x0000001fff117819 */ /* 0x000fe20000011403 */
[----:B------:R-:W-:Y:S01]  /*3200*/  IMAD R37, R26, UR4, RZ ;  /* 0x000000041a257c24 */ /* 0x000fe2000f8e02ff */
[----:B------:R-:W-:Y:S01]  /*3210*/  ISETP.NE.U32.AND P0, PT, R10, RZ, PT ;  /* 0x000000ff0a00720c */ /* 0x000fe20003f05070 */
[----:B------:R-:W-:Y:S02]  /*3220*/  IMAD R5, R0, R24, R5 ;  /* 0x0000001800057224 */ /* 0x000fe400078e0205 */
[----:B------:R-:W-:Y:S01]  /*3230*/  IMAD R0, R18, R37, RZ ;  /* 0x0000002512007224 */ /* 0x000fe200078e02ff */
[----:B------:R-:W-:Y:S01]  /*3240*/  SHF.R.S32.HI R21, RZ, 0x1f, R37 ;  /* 0x0000001fff157819 */ /* 0x000fe20000011425 */
[----:B------:R-:W-:Y:S01]  /*3250*/  IMAD R16, R16, R3, RZ ;  /* 0x0000000310107224 */ /* 0x000fe200078e02ff */
[----:B------:R-:W-:Y:S01]  /*3260*/  IADD3 R10, R49, R5, RZ ;  /* 0x00000005310a7210 */ /* 0x000fe20007ffe0ff */
[----:B------:R-:W-:-:S04]  /*3270*/  IMAD.WIDE.U32 R18, R20, R3, RZ ;  /* 0x0000000314127225 */ /* 0x000fc800078e00ff */
[----:B------:R-:W-:Y:S02]  /*3280*/  IMAD R3, R21, R36, R0 ;  /* 0x0000002415037224 */ /* 0x000fe400078e0200 */
[----:B------:R-:W-:Y:S02]  /*3290*/  IMAD R17, R17, R20, R16 ;  /* 0x0000001411117224 */ /* 0x000fe400078e0210 */
[----:B------:R-:W-:-:S03]  /*32a0*/  IMAD.WIDE.U32 R36, R36, R37, RZ ;  /* 0x0000002524247225 */ /* 0x000fc600078e00ff */
[----:B------:R-:W-:Y:S02]  /*32b0*/  IADD3 R16, R19, R17, RZ ;  /* 0x0000001113107210 */ /* 0x000fe40007ffe0ff */
[----:B------:R-:W-:Y:S01]  /*32c0*/  IADD3 R3, R37, R3, RZ ;  /* 0x0000000325037210 */ /* 0x000fe20007ffe0ff */
[----:B------:R-:W-:Y:S06]  /*32d0*/  @!P0 BRA `(.L_x_286) ;  /* 0x0000000000488947 */ /* 0x000fec0003800000 */
        /* <DEDUP_REMOVED lines=18> */
.L_x_286:
        /* <DEDUP_REMOVED lines=23> */
.L_x_287:
[----:B------:R-:W-:Y:S05]  /*3570*/  BSYNC B0 ;  /* 0x0000000000007941 */ /* 0x000fea0003800000 */
.L_x_285:
[----:B------:R-:W-:Y:S01]  /*3580*/  LOP3.LUT R0, R45, R11, RZ, 0xfc, !PT ;  /* 0x0000000b2d007212 */ /* 0x000fe200078efcff */
[----:B------:R-:W-:Y:S01]  /*3590*/  IMAD R26, R7, R26, RZ ;  /* 0x0000001a071a7224 */ /* 0x000fe200078e02ff */
[----:B------:R-:W-:Y:S02]  /*35a0*/  BSSY B0, `(.L_x_288) ;  /* 0x0000030000007945 */ /* 0x000fe40003800000 */
[----:B------:R-:W-:Y:S01]  /*35b0*/  ISETP.NE.U32.AND P0, PT, R0, RZ, PT ;  /* 0x000000ff0000720c */ /* 0x000fe20003f05070 */
        /* <DEDUP_REMOVED lines=23> */
.L_x_289:
        /* <DEDUP_REMOVED lines=10> */
[----:B------:R-:W-:-:S04]  /*37d0*/  IMAD.HI.U32 R14, R5, R44, RZ ;  /* 0x0000002c050e7227 */ /* 0x000fc800078e00ff */
[----:B------:R-:W-:Y:S01]  /*37e0*/  IMAD.MOV.U32 R5, RZ, RZ, RZ ;  /* 0x000000ffff057224 */ /* 0x000fe200078e00ff */
        /* <DEDUP_REMOVED lines=8> */
[----:B------:R-:W-:Y:S02]  /*3870*/  IADD3 R0, -R14, RZ, RZ ;  /* 0x000000ff0e007210 */ /* 0x000fe40007ffe1ff */
[----:B------:R-:W-:-:S03]  /*3880*/  MOV R24, R14 ;  /* 0x0000000e00187202 */ /* 0x000fc60000000f00 */
[----:B------:R-:W-:Y:S02]  /*3890*/  IMAD R13, R13, R0, R44 ;  /* 0x000000000d0d7224 */ /* 0x000fe400078e022c */
.L_x_290:
[----:B------:R-:W-:Y:S05]  /*38a0*/  BSYNC B0 ;  /* 0x0000000000007941 */ /* 0x000fea0003800000 */
.L_x_288:
[----:B------:R-:W-:Y:S01]  /*38b0*/  IADD3 R33, P1, P0, R40, R38, R32 ;  /* 0x0000002628217210 */ /* 0x000fe2000783e020 */
[----:B------:R-:W-:Y:S01]  /*38c0*/  ULDC.64 UR4, c[0x0][0x2b0] ;  /* 0x0000ac0000047ab9 */ /* 0x000fe20000000a00 */
[----:B------:R-:W-:Y:S02]  /*38d0*/  SHF.R.S32.HI R0, RZ, 0x1f, R8 ;  /* 0x0000001fff007819 */ /* 0x000fe40000011408 */
[----:B------:R-:W-:Y:S02]  /*38e0*/  IADD3 R33, P4, P2, R48, R33, R36 ;  /* 0x0000002130217210 */ /* 0x000fe40007a9e024 */
[----:B------:R-:W-:Y:S02]  /*38f0*/  IADD3.X R2, R6, R9, R2, P1, P0 ;  /* 0x0000000906027210 */ /* 0x000fe40000fe0402 */
[----:B------:R-:W-:Y:S02]  /*3900*/  IADD3 R18, P1, P0, R50, R33, R18 ;  /* 0x0000002132127210 */ /* 0x000fe4000783e012 */
[----:B------:R-:W-:Y:S01]  /*3910*/  IADD3.X R2, R10, R2, R3, P4, P2 ;  /* 0x000000020a027210 */ /* 0x000fe200027e4403 */
[----:B------:R-:W-:-:S03]  /*3920*/  IMAD R3, R25, R8, RZ ;  /* 0x0000000819037224 */ /* 0x000fc600078e02ff */
[----:B------:R-:W-:Y:S01]  /*3930*/  IADD3.X R19, R15, R2, R16, P1, P0 ;  /* 0x000000020f137210 */ /* 0x000fe20000fe0410 */
[----:B------:R-:W-:Y:S01]  /*3940*/  IMAD R0, R0, R24, R3 ;  /* 0x0000001800007224 */ /* 0x000fe200078e0203 */
[----:B------:R-:W-:Y:S01]  /*3950*/  SHF.R.S32.HI R3, RZ, 0x1f, R4 ;  /* 0x0000001fff037819 */ /* 0x000fe20000011404 */
[----:B------:R-:W-:Y:S02]  /*3960*/  IMAD R2, R5, R4, RZ ;  /* 0x0000000405027224 */ /* 0x000fe400078e02ff */
        /* <DEDUP_REMOVED lines=9> */
.L_x_266:
[----:B------:R-:W-:Y:S02]  /*3a00*/  ULDC.64 UR4, c[0x0][0x2b0] ;  /* 0x0000ac0000047ab9 */ /* 0x000fe40000000a00 */
[----:B------:R-:W-:-:S04]  /*3a10*/  LEA R2, P0, R32, UR4, 0x2 ;  /* 0x0000000420027c11 */ /* 0x000fc8000f8010ff */
[----:B------:R-:W-:-:S05]  /*3a20*/  LEA.HI.X R3, R32, UR5, R33, 0x2, P0 ;  /* 0x0000000520037c11 */ /* 0x000fca00080f1421 */
[----:B------:R1:W-:Y:S04]  /*3a30*/  STG.E desc[UR8][R2.64], R28 ;  /* 0x0000001c02007986 */ /* 0x0003e8000c101908 */
.L_x_265:
[----:B------:R-:W-:Y:S05]  /*3a40*/  BSYNC B1 ;  /* 0x0000000000017941 */ /* 0x000fea0003800000 */
.L_x_264:
[----:B------:R-:W2:Y:S01]  /*3a50*/  LDC R0, c[0x0][0x3c4] ;  /* 0x0000f100ff007b82 */ /* 0x000ea20000000800 */
[----:B------:R-:W0:Y:S01]  /*3a60*/  S2R R18, SR_TID.X ;  /* 0x0000000000127919 */ /* 0x000e220000002100 */
[----:B------:R-:W-:Y:S01]  /*3a70*/  IMAD.MOV.U32 R5, RZ, RZ, RZ ;  /* 0x000000ffff057224 */ /* 0x000fe200078e00ff */
[----:B--2---:R-:W-:Y:S02]  /*3a80*/  ISETP.GE.OR P3, PT, R31, R0, P3 ;  /* 0x000000001f00720c */ /* 0x004fe40001f66670 */
[----:B------:R-:W-:Y:S01]  /*3a90*/  ISETP.GE.AND P0, PT, R0, 0x1, PT ;  /* 0x000000010000780c */ /* 0x000fe20003f06270 */
[----:B------:R-:W-:Y:S01]  /*3aa0*/  IMAD.MOV.U32 R0, RZ, RZ, RZ ;  /* 0x000000ffff007224 */ /* 0x000fe200078e00ff */
[----:B01----:R-:W-:-:S09]  /*3ab0*/  SHF.R.S32.HI R3, RZ, 0x1f, R18 ;  /* 0x0000001fff037819 */ /* 0x003fd20000011412 */
[----:B------:R-:W-:Y:S01]  /*3ac0*/  @!P3 FADD.FTZ R9, -R28, R29 ;  /* 0x0000001d1c09b221 */ /* 0x000fe20000010100 */
[----:B------:R-:W-:-:S03]  /*3ad0*/  LEA.HI R16, R3, R18, RZ, 0x5 ;  /* 0x0000001203107211 */ /* 0x000fc600078f28ff */
[----:B------:R-:W-:Y:S01]  /*3ae0*/  @!P3 FMUL.FTZ R9, R9, 1.4426950216293334961 ;  /* 0x3fb8aa3b0909b820 */ /* 0x000fe20000410000 */
[----:B------:R-:W-:Y:S02]  /*3af0*/  LOP3.LUT R3, R16, 0x3fffffe0, RZ, 0xc0, !PT ;  /* 0x3fffffe010037812 */ /* 0x000fe400078ec0ff */
[----:B------:R-:W-:-:S03]  /*3b00*/  SHF.R.S32.HI R16, RZ, 0x5, R16 ;  /* 0x00000005ff107819 */ /* 0x000fc60000011410 */
[----:B------:R-:W0:Y:S01]  /*3b10*/  @!P3 MUFU.EX2 R9, R9 ;  /* 0x000000090009b308 */ /* 0x000e220000000800 */
[----:B------:R-:W-:Y:S01]  /*3b20*/  IMAD.IADD R18, R18, 0x1, -R3 ;  /* 0x0000000112127824 */ /* 0x000fe200078e0a03 */
[----:B------:R-:W-:-:S03]  /*3b30*/  CS2R R2, SRZ ;  /* 0x0000000000027805 */ /* 0x000fc6000001ff00 */
[----:B------:R-:W-:Y:S01]  /*3b40*/  IMAD.SHL.U32 R18, R18, 0x4, RZ ;  /* 0x0000000412127824 */ /* 0x000fe200078e00ff */
[----:B0-----:R0:W-:Y:S01]  /*3b50*/  @!P3 STS [R30], R9 ;  /* 0x000000091e00b388 */ /* 0x0011e20000000800 */
        /* <DEDUP_REMOVED lines=25> */
.L_x_294:
        /* <DEDUP_REMOVED lines=10> */
.L_x_293:
[----:B------:R-:W-:Y:S05]  /*3d90*/  BSYNC B0 ;  /* 0x0000000000007941 */ /* 0x000fea0003800000 */
.L_x_292:
        /* <DEDUP_REMOVED lines=8> */
.L_x_291:
[----:B------:R-:W-:-:S04]  /*3e20*/  IADD3 R16, R16, UR7, RZ ;  /* 0x0000000710107c10 */ /* 0x000fc8000fffe0ff */
[----:B------:R-:W-:-:S13]  /*3e30*/  ISETP.GE.AND P0, PT, R16, R12, PT ;  /* 0x0000000c1000720c */ /* 0x000fda0003f06270 */
[----:B------:R-:W-:Y:S05]  /*3e40*/  @P0 EXIT ;  /* 0x000000000000094d */ /* 0x000fea0003800000 */
[----:B------:R-:W-:Y:S02]  /*3e50*/  ULDC UR4, c[0x0][0x2d0] ;  /* 0x0000b40000047ab9 */ /* 0x000fe40000000800 */
[----:B------:R-:W-:-:S13]  /*3e60*/  ISETP.GE.AND P0, PT, R18, UR4, PT ;  /* 0x0000000412007c0c */ /* 0x000fda000bf06270 */
[----:B------:R-:W-:Y:S05]  /*3e70*/  @P0 EXIT ;  /* 0x000000000000094d */ /* 0x000fea0003800000 */
[-C--:B------:R-:W-:Y:S01]  /*3e80*/  IABS R10, R7.reuse ;  /* 0x00000007000a7213 */ /* 0x080fe20000000000 */
[----:B------:R-:W1:Y:S01]  /*3e90*/  LDC R6, c[0x0][0x2c4] ;  /* 0x0000b100ff067b82 */ /* 0x000e620000000800 */
[----:B------:R-:W-:Y:S01]  /*3ea0*/  IABS R12, R16 ;  /* 0x00000010000c7213 */ /* 0x000fe20000000000 */
[----:B------:R-:W-:Y:S01]  /*3eb0*/  ULDC.64 UR4, c[0x0][0x290] ;  /* 0x0000a40000047ab9 */ /* 0x000fe20000000a00 */
[----:B------:R-:W2:Y:S01]  /*3ec0*/  I2F.RP R8, R10 ;  /* 0x0000000a00087306 */ /* 0x000ea20000209400 */
[----:B------:R-:W-:Y:S02]  /*3ed0*/  IABS R11, R7 ;  /* 0x00000007000b7213 */ /* 0x000fe40000000000 */
[----:B------:R-:W-:Y:S02]  /*3ee0*/  SHF.R.S32.HI R19, RZ, 0x1f, R18 ;  /* 0x0000001fff137819 */ /* 0x000fe40000011412 */
[----:B------:R-:W-:Y:S01]  /*3ef0*/  F2FP.F16.F32.PACK_AB R5, R2, R5 ;  /* 0x000000050205723e */ /* 0x000fe200000000ff */
[----:B------:R-:W-:-:S02]  /*3f00*/  IMAD.MOV R11, RZ, RZ, -R11 ;  /* 0x000000ffff0b7224 */ /* 0x000fc400078e0a0b */
[----:B--2---:R-:W2:Y:S02]  /*3f10*/  MUFU.RCP R14, R8 ;  /* 0x00000008000e7308 */ /* 0x004ea40000001000 */
[----:B--2---:R-:W-:-:S06]  /*3f20*/  VIADD R14, R14, 0xffffffe ;  /* 0x0ffffffe0e0e7836 */ /* 0x004fcc0000000000 */
[----:B------:R2:W3:Y:S02]  /*3f30*/  F2I.FTZ.U32.TRUNC.NTZ R15, R14 ;  /* 0x0000000e000f7305 */ /* 0x0004e4000021f000 */
[----:B--2---:R-:W-:Y:S01]  /*3f40*/  HFMA2.MMA R14, -RZ, RZ, 0, 0 ;  /* 0x00000000ff0e7435 */ /* 0x004fe200000001ff */
[----:B---3--:R-:W-:-:S04]  /*3f50*/  IMAD.MOV R4, RZ, RZ, -R15 ;  /* 0x000000ffff047224 */ /* 0x008fc800078e0a0f */
[----:B0-----:R-:W-:Y:S01]  /*3f60*/  IMAD R9, R4, R10, RZ ;  /* 0x0000000a04097224 */ /* 0x001fe200078e02ff */
[----:B-1----:R-:W-:-:S04]  /*3f70*/  IABS R4, R6 ;  /* 0x0000000600047213 */ /* 0x002fc80000000000 */
[----:B------:R-:W-:-:S06]  /*3f80*/  IMAD.HI.U32 R9, R15, R9, R14 ;  /* 0x000000090f097227 */ /* 0x000fcc00078e000e */
[----:B------:R-:W-:Y:S02]  /*3f90*/  IMAD.HI.U32 R8, R9, R12, RZ ;  /* 0x0000000c09087227 */ /* 0x000fe400078e00ff */
[----:B------:R-:W0:Y:S02]  /*3fa0*/  I2F.RP R9, R4 ;  /* 0x0000000400097306 */ /* 0x000e240000209400 */
[----:B------:R-:W-:-:S05]  /*3fb0*/  IMAD R11, R8, R11, R12 ;  /* 0x0000000b080b7224 */ /* 0x000fca00078e020c */
[----:B------:R-:W-:Y:S01]  /*3fc0*/  ISETP.GT.U32.AND P1, PT, R10, R11, PT ;  /* 0x0000000b0a00720c */ /* 0x000fe20003f24070 */
[----:B0-----:R-:W0:-:S12]  /*3fd0*/  MUFU.RCP R9, R9 ;  /* 0x0000000900097308 */ /* 0x001e180000001000 */
[----:B------:R-:W-:Y:S01]  /*3fe0*/  @!P1 IMAD.IADD R11, R11, 0x1, -R10 ;  /* 0x000000010b0b9824 */ /* 0x000fe200078e0a0a */
[----:B------:R-:W-:Y:S02]  /*3ff0*/  @!P1 IADD3 R8, R8, 0x1, RZ ;  /* 0x0000000108089810 */ /* 0x000fe40007ffe0ff */
[----:B------:R-:W-:Y:S02]  /*4000*/  ISETP.NE.AND P1, PT, R7, RZ, PT ;  /* 0x000000ff0700720c */ /* 0x000fe40003f25270 */
[----:B------:R-:W-:Y:S02]  /*4010*/  ISETP.GE.U32.AND P2, PT, R11, R10, PT ;  /* 0x0000000a0b00720c */ /* 0x000fe40003f46070 */
[----:B------:R-:W-:-:S04]  /*4020*/  LOP3.LUT R10, R16, R7, RZ, 0x3c, !PT ;  /* 0x00000007100a7212 */ /* 0x000fc800078e3cff */
[----:B------:R-:W-:Y:S01]  /*4030*/  ISETP.GE.AND P0, PT, R10, RZ, PT ;  /* 0x000000ff0a00720c */ /* 0x000fe20003f06270 */
[----:B0-----:R-:W-:-:S04]  /*4040*/  VIADD R14, R9, 0xffffffe ;  /* 0x0ffffffe090e7836 */ /* 0x001fc80000000000 */
[----:B------:R-:W0:Y:S02]  /*4050*/  F2I.FTZ.U32.TRUNC.NTZ R15, R14 ;  /* 0x0000000e000f7305 */ /* 0x000e24000021f000 */
[----:B------:R-:W-:-:S06]  /*4060*/  @P2 VIADD R8, R8, 0x1 ;  /* 0x0000000108082836 */ /* 0x000fcc0000000000 */
[----:B------:R-:W-:Y:S02]  /*4070*/  @!P0 IADD3 R8, -R8, RZ, RZ ;  /* 0x000000ff08088210 */ /* 0x000fe40007ffe1ff */
[----:B------:R-:W-:Y:S01]  /*4080*/  @!P1 LOP3.LUT R8, RZ, R7, RZ, 0x33, !PT ;  /* 0x00000007ff089212 */ /* 0x000fe200078e33ff */
[----:B0-----:R-:W-:-:S04]  /*4090*/  IMAD.MOV R9, RZ, RZ, -R15 ;  /* 0x000000ffff097224 */ /* 0x001fc800078e0a0f */
[----:B------:R-:W-:Y:S02]  /*40a0*/  IMAD R11, R8, R7, RZ ;  /* 0x00000007080b7224 */ /* 0x000fe400078e02ff */
[----:B------:R-:W-:Y:S02]  /*40b0*/  IMAD R9, R9, R4, RZ ;  /* 0x0000000409097224 */ /* 0x000fe400078e02ff */
[----:B------:R-:W-:Y:S01]  /*40c0*/  IMAD.MOV.U32 R14, RZ, RZ, RZ ;  /* 0x000000ffff0e7224 */ /* 0x000fe200078e00ff */
[----:B------:R-:W-:Y:S01]  /*40d0*/  IADD3 R13, R16, -R11, RZ ;  /* 0x8000000b100d7210 */ /* 0x000fe20007ffe0ff */
[----:B------:R-:W-:-:S03]  /*40e0*/  IMAD.WIDE.U32 R18, R8, UR4, R18 ;  /* 0x0000000408127c25 */ /* 0x000fc6000f8e0012 */
[----:B------:R-:W-:Y:S01]  /*40f0*/  IABS R7, R13 ;  /* 0x0000000d00077213 */ /* 0x000fe20000000000 */
[----:B------:R-:W-:Y:S01]  /*4100*/  IMAD.HI.U32 R9, R15, R9, R14 ;  /* 0x000000090f097227 */ /* 0x000fe200078e000e */
[----:B------:R-:W-:-:S04]  /*4110*/  LOP3.LUT R13, R13, R6, RZ, 0x3c, !PT ;  /* 0x000000060d0d7212 */ /* 0x000fc800078e3cff */
[----:B------:R-:W-:Y:S01]  /*4120*/  ISETP.GE.AND P1, PT, R13, RZ, PT ;  /* 0x000000ff0d00720c */ /* 0x000fe20003f26270 */
[----:B------:R-:W-:-:S05]  /*4130*/  IMAD.HI.U32 R10, R9, R7, RZ ;  /* 0x00000007090a7227 */ /* 0x000fca00078e00ff */
        /* <DEDUP_REMOVED lines=19> */
[----:B------:R-:W-:-:S03]  /*4270*/  IMAD R7, R4, UR4, RZ ;  /* 0x0000000404077c24 */ /* 0x000fc6000f8e02ff */
[----:B------:R-:W-:Y:S01]  /*4280*/  SHF.R.S32.HI R4, RZ, 0x1f, R11 ;  /* 0x0000001fff047819 */ /* 0x000fe2000001140b */
[----:B------:R-:W-:Y:S01]  /*4290*/  IMAD R7, R10, UR5, R7 ;  /* 0x000000050a077c24 */ /* 0x000fe2000f8e0207 */
[----:B------:R-:W-:-:S03]  /*42a0*/  ULDC.64 UR4, c[0x0][0x298] ;  /* 0x0000a60000047ab9 */ /* 0x000fc60000000a00 */
[----:B------:R-:W-:Y:S02]  /*42b0*/  IMAD.IADD R19, R19, 0x1, R7 ;  /* 0x0000000113137824 */ /* 0x000fe400078e0207 */
[----:B------:R-:W-:Y:S02]  /*42c0*/  IMAD R4, R4, UR4, RZ ;  /* 0x0000000404047c24 */ /* 0x000fe4000f8e02ff */
[----:B------:R-:W-:-:S04]  /*42d0*/  IMAD.WIDE.U32 R18, R11, UR4, R18 ;  /* 0x000000040b127c25 */ /* 0x000fc8000f8e0012 */
[----:B------:R-:W-:Y:S01]  /*42e0*/  IMAD R4, R11, UR5, R4 ;  /* 0x000000050b047c24 */ /* 0x000fe2000f8e0204 */
[----:B------:R-:W-:Y:S02]  /*42f0*/  ULDC.64 UR4, c[0x0][0x280] ;  /* 0x0000a00000047ab9 */ /* 0x000fe40000000a00 */
[----:B------:R-:W-:Y:S02]  /*4300*/  LEA R6, P0, R18, UR4, 0x1 ;  /* 0x0000000412067c11 */ /* 0x000fe4000f8008ff */
[----:B------:R-:W-:Y:S02]  /*4310*/  IADD3 R7, R19, R4, RZ ;  /* 0x0000000413077210 */ /* 0x000fe40007ffe0ff */
[----:B------:R-:W-:Y:S02]  /*4320*/  F2FP.F16.F32.PACK_AB R4, R0, R3 ;  /* 0x000000030004723e */ /* 0x000fe400000000ff */
[----:B------:R-:W-:-:S05]  /*4330*/  LEA.HI.X R7, R18, UR5, R7, 0x1, P0 ;  /* 0x0000000512077c11 */ /* 0x000fca00080f0c07 */
[----:B------:R-:W-:Y:S01]  /*4340*/  STG.E.64 desc[UR8][R6.64], R4 ;  /* 0x0000000406007986 */ /* 0x000fe2000c101b08 */
[----:B------:R-:W-:Y:S05]  /*4350*/  EXIT ;  /* 0x000000000000794d */ /* 0x000fea0003800000 */
        .weak           $__internal_5_$__cuda_sm20_div_s64
        .type           $__internal_5_$__cuda_sm20_div_s64,@function
        .size           $__internal_5_$__cuda_sm20_div_s64,(.L_x_8317 - $__internal_5_$__cuda_sm20_div_s64)
$__internal_5_$__cuda_sm20_div_s64:
        /* <DEDUP_REMOVED lines=17> */
[----:B------:R-:W-:-:S04]  /*4470*/  IMAD.HI.U32 R20, R35, R0, RZ ;  /* 0x0000000023147227 */ /* 0x000fc800078e00ff */
[----:B------:R-:W-:-:S04]  /*4480*/  IMAD.HI.U32 R21, P1, R35, R21, R52 ;  /* 0x0000001523157227 */ /* 0x000fc80007820034 */
[----:B------:R-:W-:Y:S02]  /*4490*/  IMAD R0, R35, R0, RZ ;  /* 0x0000000023007224 */ /* 0x000fe400078e02ff */
[----:B------:R-:W-:-:S03]  /*44a0*/  IMAD.X R20, R20, 0x1, R35, P0 ;  /* 0x0000000114147824 */ /* 0x000fc600000e0623 */
[----:B------:R-:W-:-:S04]  /*44b0*/  IADD3 R35, P0, R0, R21, RZ ;  /* 0x0000001500237210 */ /* 0x000fc80007f1e0ff */
[----:B------:R-:W-:Y:S01]  /*44c0*/  IADD3.X R21, RZ, RZ, R20, P0, P1 ;  /* 0x000000ffff157210 */ /* 0x000fe200007e2414 */
[----:B------:R-:W-:Y:S01]  /*44d0*/  IMAD.WIDE.U32 R52, R35, R42, RZ ;  /* 0x0000002a23347225 */ /* 0x000fe200078e00ff */
[----:B------:R-:W-:-:S03]  /*44e0*/  ISETP.GE.AND P1, PT, R23, RZ, PT ;  /* 0x000000ff1700720c */ /* 0x000fc60003f26270 */
[----:B------:R-:W-:Y:S01]  /*44f0*/  IMAD R0, R35, R43, R53 ;  /* 0x0000002b23007224 */ /* 0x000fe200078e0235 */
[----:B------:R-:W-:Y:S01]  /*4500*/  IADD3 R20, P0, RZ, -R52, RZ ;  /* 0x80000034ff147210 */ /* 0x000fe20007f1e0ff */
[----:B------:R-:W-:Y:S02]  /*4510*/  IMAD.MOV.U32 R53, RZ, RZ, RZ ;  /* 0x000000ffff357224 */ /* 0x000fe400078e00ff */
[----:B------:R-:W-:Y:S02]  /*4520*/  IMAD R0, R21, R42, R0 ;  /* 0x0000002a15007224 */ /* 0x000fe400078e0200 */
[----:B------:R-:W-:-:S04]  /*4530*/  IMAD.HI.U32 R34, R35, R20, RZ ;  /* 0x0000001423227227 */ /* 0x000fc800078e00ff */
[----:B------:R-:W-:-:S04]  /*4540*/  IMAD.X R0, RZ, RZ, ~R0, P0 ;  /* 0x000000ffff007224 */ /* 0x000fc800000e0e00 */
[----:B------:R-:W-:-:S04]  /*4550*/  IMAD.WIDE.U32 R34, P0, R35, R0, R34 ;  /* 0x0000000023227225 */ /* 0x000fc80007800022 */
[----:B------:R-:W-:-:S04]  /*4560*/  IMAD.HI.U32 R20, P5, R21, R20, R34 ;  /* 0x0000001415147227 */ /* 0x000fc800078a0022 */
[----:B------:R-:W-:-:S05]  /*4570*/  IMAD.HI.U32 R34, R21, R0, RZ ;  /* 0x0000000015227227 */ /* 0x000fca00078e00ff */
[----:B------:R-:W-:Y:S01]  /*4580*/  IADD3.X R35, R34, R21, RZ, P0, !PT ;  /* 0x0000001522237210 */ /* 0x000fe200007fe4ff */
[----:B------:R-:W-:Y:S01]  /*4590*/  IMAD R21, R21, R0, RZ ;  /* 0x0000000015157224 */ /* 0x000fe200078e02ff */
[----:B------:R-:W-:-:S04]  /*45a0*/  IADD3 R25, P0, RZ, -R46, RZ ;  /* 0x8000002eff197210 */ /* 0x000fc80007f1e0ff */
[----:B------:R-:W-:Y:S01]  /*45b0*/  IADD3 R21, P2, R21, R20, RZ ;  /* 0x0000001415157210 */ /* 0x000fe20007f5e0ff */
[----:B------:R-:W-:Y:S01]  /*45c0*/  IMAD.X R20, RZ, RZ, ~R23, P0 ;  /* 0x000000ffff147224 */ /* 0x000fe200000e0e17 */
[----:B------:R-:W-:Y:S02]  /*45d0*/  SEL R0, R25, R46, !P1 ;  /* 0x0000002e19007207 */ /* 0x000fe40004800000 */
[----:B------:R-:W-:Y:S02]  /*45e0*/  IADD3.X R35, RZ, RZ, R35, P2, P5 ;  /* 0x000000ffff237210 */ /* 0x000fe400017ea423 */
[----:B------:R-:W-:Y:S01]  /*45f0*/  SEL R20, R20, R23, !P1 ;  /* 0x0000001714147207 */ /* 0x000fe20004800000 */
[----:B------:R-:W-:-:S04]  /*4600*/  IMAD.HI.U32 R52, R21, R0, RZ ;  /* 0x0000000015347227 */ /* 0x000fc800078e00ff */
[-C--:B------:R-:W-:Y:S02]  /*4610*/  IMAD R27, R35, R20.reuse, RZ ;  /* 0x00000014231b7224 */ /* 0x080fe400078e02ff */
[----:B------:R-:W-:-:S04]  /*4620*/  IMAD.WIDE.U32 R52, R21, R20, R52 ;  /* 0x0000001415347225 */ /* 0x000fc800078e0034 */
[----:B------:R-:W-:-:S05]  /*4630*/  IMAD.HI.U32 R34, P2, R35, R0, R52 ;  /* 0x0000000023227227 */ /* 0x000fca0007840034 */
[----:B------:R-:W-:-:S05]  /*4640*/  IADD3 R27, P1, R27, R34, RZ ;  /* 0x000000221b1b7210 */ /* 0x000fca0007f3e0ff */
[----:B------:R-:W-:-:S04]  /*4650*/  IMAD.WIDE.U32 R52, R27, R42, RZ ;  /* 0x0000002a1b347225 */ /* 0x000fc800078e00ff */
[----:B------:R-:W-:Y:S01]  /*4660*/  IMAD R25, R27, R43, R53 ;  /* 0x0000002b1b197224 */ /* 0x000fe200078e0235 */
[----:B------:R-:W-:Y:S01]  /*4670*/  IADD3 R21, P0, -R52, R0, RZ ;  /* 0x0000000034157210 */ /* 0x000fe20007f1e1ff */
[----:B------:R-:W-:-:S04]  /*4680*/  IMAD.HI.U32 R0, R35, R20, RZ ;  /* 0x0000001423007227 */ /* 0x000fc800078e00ff */
[----:B------:R-:W-:Y:S01]  /*4690*/  IMAD.X R0, RZ, RZ, R0, P2 ;  /* 0x000000ffff007224 */ /* 0x000fe200010e0600 */
[----:B------:R-:W-:-:S03]  /*46a0*/  ISETP.GE.U32.AND P2, PT, R21, R42, PT ;  /* 0x0000002a1500720c */ /* 0x000fc60003f46070 */
[----:B------:R-:W-:-:S04]  /*46b0*/  IMAD.X R0, RZ, RZ, R0, P1 ;  /* 0x000000ffff007224 */ /* 0x000fc800008e0600 */
[----:B------:R-:W-:-:S05]  /*46c0*/  IMAD R25, R0, R42, R25 ;  /* 0x0000002a00197224 */ /* 0x000fca00078e0219 */
[----:B------:R-:W-:Y:S02]  /*46d0*/  IADD3.X R25, ~R25, R20, RZ, P0, !PT ;  /* 0x0000001419197210 */ /* 0x000fe400007fe5ff */
[----:B------:R-:W-:Y:S02]  /*46e0*/  IADD3 R20, P0, R21, -R42, RZ ;  /* 0x8000002a15147210 */ /* 0x000fe40007f1e0ff */
[----:B------:R-:W-:-:S04]  /*46f0*/  ISETP.GE.U32.AND.EX P2, PT, R25, R43, PT, P2 ;  /* 0x0000002b1900720c */ /* 0x000fc80003f46120 */
[----:B------:R-:W-:Y:S01]  /*4700*/  SEL R21, R20, R21, P2 ;  /* 0x0000001514157207 */ /* 0x000fe20001000000 */
[----:B------:R-:W-:-:S03]  /*4710*/  IMAD.X R20, R25, 0x1, ~R43, P0 ;  /* 0x0000000119147824 */ /* 0x000fc600000e0e2b */
[----:B------:R-:W-:Y:S02]  /*4720*/  ISETP.GE.U32.AND P1, PT, R21, R42, PT ;  /* 0x0000002a1500720c */ /* 0x000fe40003f26070 */
[----:B------:R-:W-:Y:S02]  /*4730*/  SEL R25, R20, R25, P2 ;  /* 0x0000001914197207 */ /* 0x000fe40001000000 */
[----:B------:R-:W-:Y:S02]  /*4740*/  IADD3 R20, P0, R27, 0x1, RZ ;  /* 0x000000011b147810 */ /* 0x000fe40007f1e0ff */
[----:B------:R-:W-:Y:S02]  /*4750*/  ISETP.GE.U32.AND.EX P1, PT, R25, R43, PT, P1 ;  /* 0x0000002b1900720c */ /* 0x000fe40003f26110 */
[----:B------:R-:W-:Y:S01]  /*4760*/  SEL R27, R20, R27, P2 ;  /* 0x0000001b141b7207 */ /* 0x000fe20001000000 */
[----:B------:R-:W-:Y:S01]  /*4770*/  IMAD.X R21, RZ, RZ, R0, P0 ;  /* 0x000000ffff157224 */ /* 0x000fe200000e0600 */
[----:B------:R-:W-:-:S02]  /*4780*/  LOP3.LUT R25, R5, R23, RZ, 0x3c, !PT ;  /* 0x0000001705197212 */ /* 0x000fc400078e3cff */
[----:B------:R-:W-:Y:S02]  /*4790*/  IADD3 R20, P0, R27, 0x1, RZ ;  /* 0x000000011b147810 */ /* 0x000fe40007f1e0ff */
[----:B------:R-:W-:Y:S02]  /*47a0*/  SEL R21, R21, R0, P2 ;  /* 0x0000000015157207 */ /* 0x000fe40001000000 */
[----:B------:R-:W-:Y:S02]  /*47b0*/  SEL R20, R20, R27, P1 ;  /* 0x0000001b14147207 */ /* 0x000fe40000800000 */
[----:B------:R-:W-:Y:S01]  /*47c0*/  ISETP.GE.AND P2, PT, R25, RZ, PT ;  /* 0x000000ff1900720c */ /* 0x000fe20003f46270 */
[----:B------:R-:W-:Y:S01]  /*47d0*/  IMAD.X R0, RZ, RZ, R21, P0 ;  /* 0x000000ffff007224 */ /* 0x000fe200000e0615 */
[----:B------:R-:W-:-:S04]  /*47e0*/  ISETP.NE.U32.AND P0, PT, R24, RZ, PT ;  /* 0x000000ff1800720c */ /* 0x000fc80003f05070 */
[----:B------:R-:W-:Y:S02]  /*47f0*/  SEL R0, R0, R21, P1 ;  /* 0x0000001500007207 */ /* 0x000fe40000800000 */
[----:B------:R-:W-:Y:S02]  /*4800*/  IADD3 R21, P1, RZ, -R20, RZ ;  /* 0x80000014ff157210 */ /* 0x000fe40007f3e0ff */
[----:B------:R-:W-:Y:S02]  /*4810*/  ISETP.NE.AND.EX P0, PT, R5, RZ, PT, P0 ;  /* 0x000000ff0500720c */ /* 0x000fe40003f05300 */
[----:B------:R-:W-:Y:S02]  /*4820*/  IADD3.X R25, RZ, ~R0, RZ, P1, !PT ;  /* 0x80000000ff197210 */ /* 0x000fe40000ffe4ff */
[----:B------:R-:W-:Y:S01]  /*4830*/  SEL R21, R21, R20, !P2 ;  /* 0x0000001415157207 */ /* 0x000fe20005000000 */
[----:B------:R-:W-:Y:S01]  /*4840*/  IMAD.MOV.U32 R20, RZ, RZ, R22 ;  /* 0x000000ffff147224 */ /* 0x000fe200078e0016 */
[----:B------:R-:W-:-:S02]  /*4850*/  SEL R25, R25, R0, !P2 ;  /* 0x0000000019197207 */ /* 0x000fc40005000000 */
[----:B------:R-:W-:Y:S01]  /*4860*/  SEL R0, R21, 0xffffffff, P0 ;  /* 0xffffffff15007807 */ /* 0x000fe20000000000 */
[----:B------:R-:W-:Y:S01]  /*4870*/  IMAD.MOV.U32 R21, RZ, RZ, 0x0 ;  /* 0x00000000ff157424 */ /* 0x000fe200078e00ff */
[----:B------:R-:W-:-:S03]  /*4880*/  SEL R25, R25, 0xffffffff, P0 ;  /* 0xffffffff19197807 */ /* 0x000fc60000000000 */
[----:B------:R-:W-:Y:S05]  /*4890*/  RET.REL.NODEC R20 `(_ZN5flash32flash_fwd_splitkv_combine_kernelI23Flash_fwd_kernel_traitsILi128ELi64ELi128ELi4ELb0ELb0EN7cutlass6half_tE19Flash_kernel_traitsILi128ELi64ELi128ELi4ES3_EELi4ELi2ELb0EEEvNS_16Flash_fwd_paramsE) ;  /* 0xffffffb414d87950 */ /* 0x000fea0003c3ffff */
.L_x_295:
        /* <DEDUP_REMOVED lines=14> */
.L_x_8317:


//--------------------- .text._ZN5flash32flash_fwd_splitkv_combine_kernelI23Flash_fwd_kernel_traitsILi128ELi64ELi128ELi4ELb0ELb0EN7cutlass6half_tE19Flash_kernel_traitsILi128ELi64ELi128ELi4ES3_EELi4ELi1ELb0EEEvNS_16Flash_fwd_paramsE --------------------------
	.section	.text._ZN5flash32flash_fwd_splitkv_combine_kernelI23Flash_fwd_kernel_traitsILi128ELi64ELi128ELi4ELb0ELb0EN7cutlass6half_tE19Flash_kernel_traitsILi128ELi64ELi128ELi4ES3_EELi4ELi1ELb0EEEvNS_16Flash_fwd_paramsE,"ax",@progbits
	.align	128
        .global         _ZN5flash32flash_fwd_splitkv_combine_kernelI23Flash_fwd_kernel_traitsILi128ELi64ELi128ELi4ELb0ELb0EN7cutlass6half_tE19Flash_kernel_traitsILi128ELi64ELi128ELi4ES3_EELi4ELi1ELb0EEEvNS_16Flash_fwd_paramsE
        .type           _ZN5flash32flash_fwd_splitkv_combine_kernelI23Flash_fwd_kernel_traitsILi128ELi64ELi128ELi4ELb0ELb0EN7cutlass6half_tE19Flash_kernel_traitsILi128ELi64ELi128ELi4ES3_EELi4ELi1ELb0EEEvNS_16Flash_fwd_paramsE,@function
        .size           _ZN5flash32flash_fwd_splitkv_combine_kernelI23Flash_fwd_kernel_traitsILi128ELi64ELi128ELi4ELb0ELb0EN7cutlass6half_tE19Flash_kernel_traitsILi128ELi64ELi128ELi4ES3_EELi4ELi1ELb0EEEvNS_16Flash_fwd_paramsE,(.L_x_8318 - _ZN5flash32flash_fwd_splitkv_combine_kernelI23Flash_fwd_kernel_traitsILi128ELi64ELi128ELi4ELb0ELb0EN7cutlass6half_tE19Flash_kernel_traitsILi128ELi64ELi128ELi4ES3_EELi4ELi1ELb0EEEvNS_16Flash_fwd_paramsE)
        .other          _ZN5flash32flash_fwd_splitkv_combine_kernelI23Flash_fwd_kernel_traitsILi128ELi64ELi128ELi4ELb0ELb0EN7cutlass6half_tE19Flash_kernel_traitsILi128ELi64ELi128ELi4ES3_EELi4ELi1ELb0EEEvNS_16Flash_fwd_paramsE,@"STO_CUDA_ENTRY STV_DEFAULT"
_ZN5flash32flash_fwd_splitkv_combine_kernelI23Flash_fwd_kernel_traitsILi128ELi64ELi128ELi4ELb0ELb0EN7cutlass6half_tE19Flash_kernel_traitsILi128ELi64ELi128ELi4ES3_EELi4ELi1ELb0EEEvNS_16Flash_fwd_paramsE:
.text._ZN5flash32flash_fwd_splitkv_combine_kernelI23Flash_fwd_kernel_traitsILi128ELi64ELi128ELi4ELb0ELb0EN7cutlass6half_tE19Flash_kernel_traitsILi128ELi64ELi128ELi4ES3_EELi4ELi1ELb0EEEvNS_16Flash_fwd_paramsE:
[----:B------:R-:W-:Y:S08]  /*0000*/  LDC R1, c[0x0][0x28] ;  /* 0x00000a00ff017b82 */ /* 0x000ff00000000800 */
[----:B------:R-:W0:Y:S01]  /*0010*/  LDC.64 R2, c[0x0][0x2c0] ;  /* 0x0000b000ff027b82 */ /* 0x000e220000000a00 */
[----:B------:R-:W-:-:S07]  /*0020*/  ULDC UR5, c[0x0][0x270] ;  /* 0x00009c0000057ab9 */ /* 0x000fce0000000800 */
[----:B------:R-:W1:Y:S01]  /*0030*/  S2UR UR7, SR_CTAID.X ;  /* 0x00000000000779c3 */ /* 0x000e620000002500 */
[----:B0-----:R-:W-:Y:S01]  /*0040*/  IMAD R2, R2, UR5, RZ ;  /* 0x0000000502027c24 */ /* 0x001fe2000f8e02ff */
[----:B------:R-:W-:-:S03]  /*0050*/  USHF.R.S32.HI UR5, URZ, 0x1f, UR5 ;  /* 0x0000001f3f057899 */ /* 0x000fc60008011405 */
[----:B------:R-:W-:Y:S01]  /*0060*/  IMAD R12, R2, R3, RZ ;  /* 0x00000003020c7224 */ /* 0x000fe200078e02ff */
[----:B------:R-:W-:Y:S01]  /*0070*/  SHF.R.S32.HI R2, RZ, 0x1f, R3 ;  /* 0x0000001fff027819 */ /* 0x000fe20000011403 */
[----:B-1----:R-:W-:-:S03]  /*0080*/  USHF.L.U32 UR7, UR7, 0x2, URZ ;  /* 0x0000000207077899 */ /* 0x002fc6000800063f */
[----:B------:R-:W-:Y:S02]  /*0090*/  ISETP.LT.U32.AND P0, PT, R12, R3, PT ;  /* 0x000000030c00720c */ /* 0x000fe40003f01070 */
[----:B------:R-:W-:Y:S01]  /*00a0*/  SHF.R.S32.HI R6, RZ, 0x1f, R12 ;  /* 0x0000001fff067819 */ /* 0x000fe2000001140c */
[----:B------:R-:W-:-:S03]  /*00b0*/  USHF.R.S32.HI UR6, URZ, 0x1f, UR7 ;  /* 0x0000001f3f067899 */ /* 0x000fc60008011407 */
        /* <DEDUP_REMOVED lines=11> */
[----:B------:R-:W-:Y:S05]  /*0170*/  CALL.REL.NOINC `($__internal_6_$__cuda_sm20_div_s64) ;  /* 0x0000004000f87944 */ /* 0x000fea0003c00000 */
[----:B------:R-:W-:Y:S02]  /*0180*/  MOV R8, R0 ;  /* 0x0000000000087202 */ /* 0x000fe40000000f00 */
[----:B------:R-:W-:Y:S01]  /*0190*/  MOV R9, R23 ;  /* 0x0000001700097202 */ /* 0x000fe20000000f00 */
[----:B------:R-:W-:Y:S06]  /*01a0*/  BRA `(.L_x_297) ;  /* 0x00000000004c7947 */ /* 0x000fec0003800000 */
.L_x_296:
        /* <DEDUP_REMOVED lines=19> */
.L_x_297:
        /* <DEDUP_REMOVED lines=13> */
[----:B------:R-:W-:Y:S05]  /*03b0*/  CALL.REL.NOINC `($__internal_6_$__cuda_sm20_div_s64) ;  /* 0x0000004000687944 */ /* 0x000fea0003c00000 */
[----:B------:R-:W-:Y:S02]  /*03c0*/  MOV R10, R0 ;  /* 0x00000000000a7202 */ /* 0x000fe40000000f00 */
[----:B------:R-:W-:Y:S01]  /*03d0*/  MOV R11, R23 ;  /* 0x00000017000b7202 */ /* 0x000fe20000000f00 */
[----:B------:R-:W-:Y:S05]  /*03e0*/  BRA `(.L_x_300) ;  /* 0x00000000004c7947 */ /* 0x000fea0003800000 */
.L_x_299:
        /* <DEDUP_REMOVED lines=19> */
.L_x_300:
[----:B------:R-:W-:Y:S05]  /*0520*/  BSYNC B0 ;  /* 0x0000000000007941 */ /* 0x000fea0003800000 */
.L_x_298:
        /* <DEDUP_REMOVED lines=44> */
[----:B------:R-:W-:Y:S05]  /*07f0*/  BRA `(.L_x_303) ;  /* 0x00000000004c7947 */ /* 0x000fea0003800000 */
.L_x_302:
        /* <DEDUP_REMOVED lines=19> */
.L_x_303:
[----:B------:R-:W-:Y:S05]  /*0930*/  BSYNC B0 ;  /* 0x0000000000007941 */ /* 0x000fea0003800000 */
.L_x_301:
        /* <DEDUP_REMOVED lines=17> */
[----:B------:R-:W-:-:S04]  /*0a50*/  IMAD.MOV.U32 R9, RZ, RZ, R0 ;  /* 0x000000ffff097224 */ /* 0x000fc800078e0000 */
[----:B------:R-:W-:-:S04]  /*0a60*/  IMAD.HI.U32 R5, R5, R9, RZ ;  /* 0x0000000905057227 */ /* 0x000fc800078e00ff */
[----:B------:R-:W-:-:S04]  /*0a70*/  IMAD.MOV R0, RZ, RZ, -R5 ;  /* 0x000000ffff007224 */ /* 0x000fc800078e0a05 */
[----:B------:R-:W-:-:S05]  /*0a80*/  IMAD R0, R8, R0, R9 ;  /* 0x0000000008007224 */ /* 0x000fca00078e0209 */
[----:B------:R-:W-:-:S13]  /*0a90*/  ISETP.GT.U32.AND P2, PT, R8, R0, PT ;  /* 0x000000000800720c */ /* 0x000fda0003f44070 */
[----:B------:R-:W-:Y:S02]  /*0aa0*/  @!P2 IMAD.IADD R0, R0, 0x1, -R8 ;  /* 0x000000010000a824 */ /* 0x000fe400078e0a08 */
[----:B------:R-:W-:Y:S01]  /*0ab0*/  @!P2 VIADD R5, R5, 0x1 ;  /* 0x000000010505a836 */ /* 0x000fe20000000000 */
[C---:B------:R-:W-:Y:S02]  /*0ac0*/  ISETP.NE.AND P2, PT, R7.reuse, RZ, PT ;  /* 0x000000ff0700720c */ /* 0x040fe40003f45270 */
[----:B------:R-:W-:Y:S02]  /*0ad0*/  ISETP.GE.U32.AND P0, PT, R0, R8, PT ;  /* 0x000000080000720c */ /* 0x000fe40003f06070 */
[----:B------:R-:W-:-:S11]  /*0ae0*/  LEA.HI.SX32 R0, R7, 0x1, 0x1 ;  /* 0x0000000107007811 */ /* 0x000fd600078f0aff */
[----:B------:R-:W-:-:S05]  /*0af0*/  @P0 IADD3 R5, R5, 0x1, RZ ;  /* 0x0000000105050810 */ /* 0x000fca0007ffe0ff */
[----:B------:R-:W-:Y:S01]  /*0b00*/  IMAD.MOV.U32 R3, RZ, RZ, R5 ;  /* 0x000000ffff037224 */ /* 0x000fe200078e0005 */
[----:B------:R-:W-:-:S03]  /*0b10*/  SHF.R.S32.HI R5, RZ, 0x1f, R7 ;  /* 0x0000001fff057819 */ /* 0x000fc60000011407 */
[----:B------:R-:W-:Y:S01]  /*0b20*/  @!P1 IMAD.MOV R3, RZ, RZ, -R3 ;  /* 0x000000ffff039224 */ /* 0x000fe200078e0a03 */
[----:B------:R-:W-:Y:S01]  /*0b30*/  @!P2 LOP3.LUT R3, RZ, R7, RZ, 0x33, !PT ;  /* 0x00000007ff03a212 */ /* 0x000fe200078e33ff */
[----:B------:R-:W-:Y:S02]  /*0b40*/  @!P3 IMAD.MOV R0, RZ, RZ, R5 ;  /* 0x000000ffff00b224 */ /* 0x000fe400078e0205 */
[----:B------:R-:W-:Y:S02]  /*0b50*/  IMAD R7, R7, UR5, RZ ;  /* 0x0000000507077c24 */ /* 0x000fe4000f8e02ff */
        /* <DEDUP_REMOVED lines=10> */
[----:B0-----:R-:W-:Y:S01]  /*0c00*/  IADD3 R9, RZ, -R17, RZ ;  /* 0x80000011ff097210 */ /* 0x001fe20007ffe0ff */
[----:B------:R-:W-:-:S04]  /*0c10*/  IMAD.MOV.U32 R16, RZ, RZ, RZ ;  /* 0x000000ffff107224 */ /* 0x000fc800078e00ff */
[----:B------:R-:W-:-:S04]  /*0c20*/  IMAD R9, R9, R13, RZ ;  /* 0x0000000d09097224 */ /* 0x000fc800078e02ff */
[----:B------:R-:W-:-:S06]  /*0c30*/  IMAD.HI.U32 R9, R17, R9, R16 ;  /* 0x0000000911097227 */ /* 0x000fcc00078e0010 */
[----:B------:R-:W-:-:S04]  /*0c40*/  IMAD.HI.U32 R9, R9, R5, RZ ;  /* 0x0000000509097227 */ /* 0x000fc800078e00ff */
[----:B------:R-:W-:-:S05]  /*0c50*/  IMAD R0, R9, R0, R5 ;  /* 0x0000000009007224 */ /* 0x000fca00078e0205 */
[----:B------:R-:W-:-:S13]  /*0c60*/  ISETP.GT.U32.AND P1, PT, R13, R0, PT ;  /* 0x000000000d00720c */ /* 0x000fda0003f24070 */
[----:B------:R-:W-:Y:S01]  /*0c70*/  @!P1 IMAD.IADD R0, R0, 0x1, -R13 ;  /* 0x0000000100009824 */ /* 0x000fe200078e0a0d */
[----:B------:R-:W-:Y:S02]  /*0c80*/  @!P1 IADD3 R9, R9, 0x1, RZ ;  /* 0x0000000109099810 */ /* 0x000fe40007ffe0ff */
[----:B------:R-:W-:Y:S02]  /*0c90*/  ISETP.NE.AND P1, PT, R3, RZ, PT ;  /* 0x000000ff0300720c */ /* 0x000fe40003f25270 */
[-C--:B------:R-:W-:Y:S02]  /*0ca0*/  ISETP.GE.U32.AND P2, PT, R0, R13.reuse, PT ;  /* 0x0000000d0000720c */ /* 0x080fe40003f46070 */
[----:B------:R-:W-:-:S04]  /*0cb0*/  LOP3.LUT R0, R8, R13, RZ, 0x3c, !PT ;  /* 0x0000000d08007212 */ /* 0x000fc800078e3cff */
[----:B------:R-:W-:-:S07]  /*0cc0*/  ISETP.GE.AND P0, PT, R0, RZ, PT ;  /* 0x000000ff0000720c */ /* 0x000fce0003f06270 */
        /* <DEDUP_REMOVED lines=21> */
.L_x_305:
        /* <DEDUP_REMOVED lines=19> */
.L_x_306:
[----:B------:R-:W-:Y:S05]  /*0f50*/  BSYNC B0 ;  /* 0x0000000000007941 */ /* 0x000fea0003800000 */
.L_x_304:
        /* <DEDUP_REMOVED lines=43> */
.L_x_308:
[----:B------:R-:W0:Y:S01]  /*1210*/  I2F.U32.RP R20, R15 ;  /* 0x0000000f00147306 */ /* 0x000e220000209000 */
[----:B------:R-:W-:-:S07]  /*1220*/  ISETP.NE.U32.AND P0, PT, R15, RZ, PT ;  /* 0x000000ff0f00720c */ /* 0x000fce0003f05070 */
        /* <DEDUP_REMOVED lines=16> */
[----:B------:R-:W-:Y:S01]  /*1330*/  MOV R10, R11 ;  /* 0x0000000b000a7202 */ /* 0x000fe20000000f00 */
[----:B------:R-:W-:Y:S02]  /*1340*/  IMAD.MOV.U32 R11, RZ, RZ, RZ ;  /* 0x000000ffff0b7224 */ /* 0x000fe400078e00ff */
.L_x_309:
[----:B------:R-:W-:Y:S05]  /*1350*/  BSYNC B0 ;  /* 0x0000000000007941 */ /* 0x000fea0003800000 */
.L_x_307:
[----:B------:R-:W0:Y:S01]  /*1360*/  LDC R36, c[0x0][0x2c4] ;  /* 0x0000b100ff247b82 */ /* 0x000e220000000800 */
[----:B------:R-:W1:Y:S01]  /*1370*/  S2R R26, SR_TID.X ;  /* 0x00000000001a7919 */ /* 0x000e620000002100 */
[----:B------:R-:W-:Y:S01]  /*1380*/  ISETP.GT.AND P2, PT, R7, RZ, PT ;  /* 0x000000ff0700720c */ /* 0x000fe20003f44270 */
[----:B------:R-:W-:Y:S01]  /*1390*/  ULDC UR5, c[0x0][0x3c4] ;  /* 0x0000f10000057ab9 */ /* 0x000fe20000000800 */
[----:B------:R-:W-:Y:S01]  /*13a0*/  ULDC.64 UR8, c[0x0][0x208] ;  /* 0x0000820000087ab9 */ /* 0x000fe20000000a00 */
[----:B------:R-:W-:Y:S01]  /*13b0*/  BSSY B0, `(.L_x_310) ;  /* 0x0000043000007945 */ /* 0x000fe20003800000 */
[----:B------:R-:W-:Y:S02]  /*13c0*/  IMAD.MOV.U32 R25, RZ, RZ, -0x800000 ;  /* 0xff800000ff197424 */ /* 0x000fe400078e00ff */
[----:B------:R-:W2:Y:S01]  /*13d0*/  LDC R33, c[0x0][0x270] ;  /* 0x00009c00ff217b82 */ /* 0x000ea20000000800 */
[----:B0-----:R-:W-:-:S04]  /*13e0*/  IABS R0, R36 ;  /* 0x0000002400007213 */ /* 0x001fc80000000000 */
[----:B------:R-:W0:Y:S01]  /*13f0*/  I2F.RP R20, R0 ;  /* 0x0000000000147306 */ /* 0x000e220000209400 */
[----:B--2---:R-:W-:Y:S02]  /*1400*/  IABS R22, R33 ;  /* 0x0000002100167213 */ /* 0x004fe40000000000 */
[----:B-1----:R-:W-:-:S05]  /*1410*/  SHF.R.S32.HI R31, RZ, 0x1f, R26 ;  /* 0x0000001fff1f7819 */ /* 0x002fca000001141a */
        /* <DEDUP_REMOVED lines=8> */
[----:B------:R-:W-:Y:S01]  /*14a0*/  IMAD.HI.U32 R9, R21, R9, R20 ;  /* 0x0000000915097227 */ /* 0x000fe200078e0014 */
[----:B------:R-:W-:-:S02]  /*14b0*/  LEA.HI R20, R31, R26, RZ, 0x2 ;  /* 0x0000001a1f147211 */ /* 0x000fc400078f10ff */
[----:B------:R-:W-:Y:S02]  /*14c0*/  ISETP.GE.AND P1, PT, R4, RZ, PT ;  /* 0x000000ff0400720c */ /* 0x000fe40003f26270 */
[----:B------:R-:W-:Y:S01]  /*14d0*/  SHF.R.S32.HI R27, RZ, 0x2, R20 ;  /* 0x00000002ff1b7819 */ /* 0x000fe20000011414 */
[----:B------:R-:W-:Y:S01]  /*14e0*/  IMAD.HI.U32 R9, R9, R5, RZ ;  /* 0x0000000509097227 */ /* 0x000fe200078e00ff */
[----:B------:R-:W-:-:S03]  /*14f0*/  LOP3.LUT R20, R20, 0xfffffffc, RZ, 0xc0, !PT ;  /* 0xfffffffc14147812 */ /* 0x000fc600078ec0ff */
[----:B------:R-:W-:Y:S02]  /*1500*/  IMAD.MOV R13, RZ, RZ, -R9 ;  /* 0x000000ffff0d7224 */ /* 0x000fe400078e0a09 */
[----:B------:R-:W-:Y:S02]  /*1510*/  IMAD.IADD R20, R26, 0x1, -R20 ;  /* 0x000000011a147824 */ /* 0x000fe400078e0a14 */
[----:B------:R-:W-:-:S05]  /*1520*/  IMAD R5, R0, R13, R5 ;  /* 0x0000000d00057224 */ /* 0x000fca00078e0205 */
[----:B------:R-:W-:-:S13]  /*1530*/  ISETP.GT.U32.AND P0, PT, R0, R5, PT ;  /* 0x000000050000720c */ /* 0x000fda0003f04070 */
[----:B------:R-:W-:Y:S02]  /*1540*/  @!P0 IMAD.IADD R5, R5, 0x1, -R0 ;  /* 0x0000000105058824 */ /* 0x000fe400078e0a00 */
[----:B------:R-:W-:Y:S01]  /*1550*/  @!P0 VIADD R9, R9, 0x1 ;  /* 0x0000000109098836 */ /* 0x000fe20000000000 */
[----:B------:R-:W-:Y:S02]  /*1560*/  ISETP.NE.AND P0, PT, R36, RZ, PT ;  /* 0x000000ff2400720c */ /* 0x000fe40003f05270 */
[----:B------:R-:W-:Y:S02]  /*1570*/  ISETP.GE.U32.AND P3, PT, R5, R0, PT ;  /* 0x000000000500720c */ /* 0x000fe40003f66070 */
[----:B------:R-:W-:Y:S02]  /*1580*/  SHF.R.S32.HI R5, RZ, 0x1f, R7 ;  /* 0x0000001fff057819 */ /* 0x000fe40000011407 */
[----:B------:R-:W-:-:S03]  /*1590*/  LEA.HI.SX32 R0, R7, 0x1, 0x1 ;  /* 0x0000000107007811 */ /* 0x000fc600078f0aff */
[----:B------:R-:W-:-:S06]  /*15a0*/  @!P2 IMAD.MOV R0, RZ, RZ, R5 ;  /* 0x000000ffff00a224 */ /* 0x000fcc00078e0205 */
[----:B------:R-:W-:Y:S01]  /*15b0*/  @P3 VIADD R9, R9, 0x1 ;  /* 0x0000000109093836 */ /* 0x000fe20000000000 */
[----:B------:R-:W-:-:S03]  /*15c0*/  ISETP.GT.AND P3, PT, R26, 0x7, PT ;  /* 0x000000071a00780c */ /* 0x000fc60003f64270 */
[----:B------:R-:W-:-:S04]  /*15d0*/  IMAD.MOV.U32 R4, RZ, RZ, R9 ;  /* 0x000000ffff047224 */ /* 0x000fc800078e0009 */
[----:B------:R-:W-:Y:S01]  /*15e0*/  @!P1 IMAD.MOV R4, RZ, RZ, -R4 ;  /* 0x000000ffff049224 */ /* 0x000fe200078e0a04 */
[----:B------:R-:W-:Y:S02]  /*15f0*/  @!P0 LOP3.LUT R4, RZ, R36, RZ, 0x33, !PT ;  /* 0x00000024ff048212 */ /* 0x000fe400078e33ff */
[----:B------:R-:W-:-:S03]  /*1600*/  ISETP.GE.AND P0, PT, R27, UR5, PT ;  /* 0x000000051b007c0c */ /* 0x000fc6000bf06270 */
[----:B------:R-:W0:Y:S01]  /*1610*/  @!P3 S2R R23, SR_CgaCtaId ;  /* 0x000000000017b919 */ /* 0x000e220000008800 */
[----:B------:R-:W-:Y:S01]  /*1620*/  IMAD R4, R0, R4, RZ ;  /* 0x0000000400047224 */ /* 0x000fe200078e02ff */
[----:B------:R-:W-:-:S04]  /*1630*/  @!P3 MOV R0, 0x400 ;  /* 0x000004000000b802 */ /* 0x000fc80000000f00 */
[----:B------:R-:W-:-:S04]  /*1640*/  IABS R24, R4 ;  /* 0x0000000400187213 */ /* 0x000fc80000000000 */
[----:B------:R-:W1:Y:S01]  /*1650*/  I2F.RP R5, R24 ;  /* 0x0000001800057306 */ /* 0x000e620000209400 */
[----:B------:R-:W-:-:S07]  /*1660*/  VIADD R21, R24, UR4 ;  /* 0x0000000418157c36 */ /* 0x000fce0008000000 */
[----:B-1----:R-:W1:Y:S01]  /*1670*/  MUFU.RCP R5, R5 ;  /* 0x0000000500057308 */ /* 0x002e620000001000 */
[----:B0-----:R-:W-:-:S07]  /*1680*/  @!P3 LEA R23, R23, R0, 0x18 ;  /* 0x000000001717b211 */ /* 0x001fce00078ec0ff */
[----:B------:R0:W2:Y:S01]  /*1690*/  I2F.U32.RP R0, R22 ;  /* 0x0000001600007306 */ /* 0x0000a20000209000 */
[----:B------:R-:W-:-:S04]  /*16a0*/  @!P3 IMAD R23, R27, 0x14, R23 ;  /* 0x000000141b17b824 */ /* 0x000fc800078e0217 */
[----:B------:R-:W-:Y:S01]  /*16b0*/  @!P3 IMAD R23, R20, 0x4, R23 ;  /* 0x000000041417b824 */ /* 0x000fe200078e0217 */
[----:B-1----:R-:W-:Y:S06]  /*16c0*/  @P0 BRA `(.L_x_311) ;  /* 0x0000000000440947 */ /* 0x002fec0003800000 */
        /* <DEDUP_REMOVED lines=17> */
.L_x_311:
[----:B------:R-:W-:Y:S05]  /*17e0*/  BSYNC B0 ;  /* 0x0000000000007941 */ /* 0x000fea0003800000 */
.L_x_310:
[----:B-----5:R3:W-:Y:S01]  /*17f0*/  @!P3 STS [R23], R25 ;  /* 0x000000191700b388 */ /* 0x0207e20000000800 */
[----:B------:R-:W-:Y:S01]  /*1800*/  BSSY B0, `(.L_x_312) ;  /* 0x000000f000007945 */ /* 0x000fe20003800000 */
[----:B------:R-:W-:Y:S01]  /*1810*/  MOV R30, 0xff800000 ;  /* 0xff800000001e7802 */ /* 0x000fe20000000f00 */
[----:B------:R-:W-:Y:S06]  /*1820*/  BAR.SYNC.DEFER_BLOCKING 0x0 ;  /* 0x0000000000007b1d */ /* 0x000fec0000010000 */
[----:B------:R-:W-:Y:S05]  /*1830*/  @P3 BRA `(.L_x_313) ;  /* 0x00000000002c3947 */ /* 0x000fea0003800000 */
[----:B------:R-:W4:Y:S01]  /*1840*/  S2R R9, SR_CgaCtaId ;  /* 0x0000000000097919 */ /* 0x000f220000008800 */
[----:B---3--:R-:W-:Y:S02]  /*1850*/  LEA.HI R23, R26, R26, RZ, 0x1 ;  /* 0x0000001a1a177211 */ /* 0x008fe400078f08ff */
[----:B------:R-:W-:Y:S02]  /*1860*/  MOV R13, 0x400 ;  /* 0x00000400000d7802 */ /* 0x000fe40000000f00 */
[C---:B------:R-:W-:Y:S01]  /*1870*/  LOP3.LUT R20, R23.reuse, 0xfffffffe, RZ, 0xc0, !PT ;  /* 0xfffffffe17147812 */ /* 0x040fe200078ec0ff */
[----:B------:R-:W-:-:S04]  /*1880*/  IMAD.SHL.U32 R23, R23, 0x2, RZ ;  /* 0x0000000217177824 */ /* 0x000fc800078e00ff */
[----:B------:R-:W-:Y:S01]  /*1890*/  IMAD.IADD R20, R26, 0x1, -R20 ;  /* 0x000000011a147824 */ /* 0x000fe200078e0a14 */
[----:B------:R-:W-:Y:S02]  /*18a0*/  LOP3.LUT R23, R23, 0xfffffffc, RZ, 0xc0, !PT ;  /* 0xfffffffc17177812 */ /* 0x000fe400078ec0ff */
[----:B----4-:R-:W-:-:S05]  /*18b0*/  LEA R9, R9, R13, 0x18 ;  /* 0x0000000d09097211 */ /* 0x010fca00078ec0ff */
[----:B------:R-:W-:-:S04]  /*18c0*/  IMAD R9, R20, 0x14, R9 ;  /* 0x0000001414097824 */ /* 0x000fc800078e0209 */
[----:B------:R-:W-:-:S05]  /*18d0*/  IMAD.IADD R9, R9, 0x1, R23 ;  /* 0x0000000109097824 */ /* 0x000fca00078e0217 */
[----:B------:R4:W3:Y:S02]  /*18e0*/  LDS R30, [R9] ;  /* 0x00000000091e7984 */ /* 0x0008e40000000800 */
.L_x_313:
[----:B------:R-:W-:Y:S05]  /*18f0*/  BSYNC B0 ;  /* 0x0000000000007941 */ /* 0x000fea0003800000 */
.L_x_312:
[----:B--2---:R-:W2:Y:S01]  /*1900*/  MUFU.RCP R0, R0 ;  /* 0x0000000000007308 */ /* 0x004ea20000001000 */
[----:B---34-:R-:W3:Y:S01]  /*1910*/  SHFL.BFLY PT, R9, R30, 0x1, 0x1f ;  /* 0x0c201f001e097f89 */ /* 0x018ee200000e0000 */
[----:B------:R-:W-:Y:S01]  /*1920*/  VIADD R5, R5, 0xffffffe ;  /* 0x0ffffffe05057836 */ /* 0x000fe20000000000 */
[----:B------:R-:W-:Y:S01]  /*1930*/  IABS R20, R4 ;  /* 0x0000000400147213 */ /* 0x000fe20000000000 */
[----:B-1----:R-:W-:Y:S01]  /*1940*/  IMAD.MOV.U32 R38, RZ, RZ, RZ ;  /* 0x000000ffff267224 */ /* 0x002fe200078e00ff */
[----:B------:R-:W-:Y:S01]  /*1950*/  IABS R23, R21 ;  /* 0x0000001500177213 */ /* 0x000fe20000000000 */
[----:B------:R-:W-:Y:S01]  /*1960*/  IMAD.MOV.U32 R28, RZ, RZ, RZ ;  /* 0x000000ffff1c7224 */ /* 0x000fe200078e00ff */
[----:B------:R-:W-:Y:S01]  /*1970*/  BSSY B1, `(.L_x_314) ;  /* 0x0000220000017945 */ /* 0x000fe20003800000 */
[----:B------:R-:W1:Y:S01]  /*1980*/  F2I.FTZ.U32.TRUNC.NTZ R39, R5 ;  /* 0x0000000500277305 */ /* 0x000e62000021f000 */
[----:B------:R-:W-:Y:S02]  /*1990*/  IMAD.MOV R20, RZ, RZ, -R20 ;  /* 0x000000ffff147224 */ /* 0x000fe400078e0a14 */
[----:B--2---:R-:W-:-:S05]  /*19a0*/  VIADD R0, R0, 0xffffffe ;  /* 0x0ffffffe00007836 */ /* 0x004fca0000000000 */
[----:B------:R2:W4:Y:S01]  /*19b0*/  F2I.FTZ.U32.TRUNC.NTZ R29, R0 ;  /* 0x00000000001d7305 */ /* 0x000522000021f000 */
[--C-:B-1----:R-:W-:Y:S01]  /*19c0*/  IMAD.MOV R27, RZ, RZ, -R39.reuse ;  /* 0x000000ffff1b7224 */ /* 0x102fe200078e0a27 */
[----:B------:R-:W-:Y:S02]  /*19d0*/  IABS R5, R8 ;  /* 0x0000000800057213 */ /* 0x000fe40000000000 */
[----:B---3--:R-:W-:Y:S01]  /*19e0*/  FMNMX.FTZ R9, R9, R30, !PT ;  /* 0x0000001e09097209 */ /* 0x008fe20007810000 */
[----:B------:R-:W-:Y:S01]  /*19f0*/  IMAD R27, R27, R24, RZ ;  /* 0x000000181b1b7224 */ /* 0x000fe200078e02ff */
[----:B------:R-:W-:Y:S02]  /*1a00*/  LOP3.LUT R8, R8, R33, RZ, 0x3c, !PT ;  /* 0x0000002108087212 */ /* 0x000fe400078e3cff */
[----:B------:R-:W-:Y:S01]  /*1a10*/  FSETP.NEU.FTZ.AND P0, PT, R9, -INF , PT ;  /* 0xff8000000900780b */ /* 0x000fe20003f1d000 */
[----:B------:R-:W-:-:S03]  /*1a20*/  IMAD.HI.U32 R27, R39, R27, R38 ;  /* 0x0000001b271b7227 */ /* 0x000fc600078e0026 */
[----:B--2---:R-:W-:Y:S01]  /*1a30*/  FSEL R0, R9, RZ, P0 ;  /* 0x000000ff09007208 */ /* 0x004fe20000000000 */
[----:B----4-:R-:W-:Y:S01]  /*1a40*/  IMAD.MOV R13, RZ, RZ, -R29 ;  /* 0x000000ffff0d7224 */ /* 0x010fe200078e0a1d */
[----:B------:R-:W-:Y:S01]  /*1a50*/  IABS R9, R33 ;  /* 0x0000002100097213 */ /* 0x000fe20000000000 */
[----:B------:R-:W-:-:S04]  /*1a60*/  IMAD.HI.U32 R27, R27, R23, RZ ;  /* 0x000000171b1b7227 */ /* 0x000fc800078e00ff */
[----:B------:R-:W-:Y:S01]  /*1a70*/  FADD.FTZ R25, -R0, R30 ;  /* 0x0000001e00197221 */ /* 0x000fe20000010100 */
[----:B------:R-:W-:-:S03]  /*1a80*/  IMAD R13, R13, R22, RZ ;  /* 0x000000160d0d7224 */ /* 0x000fc600078e02ff */
[----:B------:R-:W-:Y:S01]  /*1a90*/  FMUL.FTZ R25, R25, 1.4426950216293334961 ;  /* 0x3fb8aa3b19197820 */ /* 0x000fe20000410000 */
[----:B------:R-:W-:Y:S02]  /*1aa0*/  IMAD.MOV R9, RZ, RZ, -R9 ;  /* 0x000000ffff097224 */ /* 0x000fe400078e0a09 */
[----:B------:R-:W-:-:S03]  /*1ab0*/  IMAD.HI.U32 R13, R29, R13, R28 ;  /* 0x0000000d1d0d7227 */ /* 0x000fc600078e001c */
[----:B------:R-:W1:Y:S01]  /*1ac0*/  MUFU.EX2 R25, R25 ;  /* 0x0000001900197308 */ /* 0x000e620000000800 */
[----:B------:R-:W-:Y:S02]  /*1ad0*/  IMAD R29, R27, R20, R23 ;  /* 0x000000141b1d7224 */ /* 0x000fe400078e0217 */
[----:B------:R-:W-:-:S03]  /*1ae0*/  IMAD.HI.U32 R28, R13, R5, RZ ;  /* 0x000000050d1c7227 */ /* 0x000fc600078e00ff */
[----:B------:R-:W-:Y:S01]  /*1af0*/  ISETP.GT.U32.AND P4, PT, R24, R29, PT ;  /* 0x0000001d1800720c */ /* 0x000fe20003f84070 */
[----:B------:R-:W-:Y:S02]  /*1b00*/  IMAD R5, R28, R9, R5 ;  /* 0x000000091c057224 */ /* 0x000fe400078e0205 */
[----:B------:R-:W-:-:S03]  /*1b10*/  IMAD.HI.U32 R13, R13, R23, RZ ;  /* 0x000000170d0d7227 */ /* 0x000fc600078e00ff */
[C---:B------:R-:W-:Y:S01]  /*1b20*/  ISETP.GT.U32.AND P1, PT, R22.reuse, R5, PT ;  /* 0x000000051600720c */ /* 0x040fe20003f24070 */
[----:B------:R-:W-:Y:S01]  /*1b30*/  IMAD R9, R13, R9, R23 ;  /* 0x000000090d097224 */ /* 0x000fe200078e0217 */
[C---:B------:R-:W-:Y:S02]  /*1b40*/  LOP3.LUT R23, R21.reuse, R24, RZ, 0x3c, !PT ;  /* 0x0000001815177212 */ /* 0x040fe400078e3cff */
[----:B------:R-:W-:Y:S01]  /*1b50*/  LOP3.LUT R21, R21, R33, RZ, 0x3c, !PT ;  /* 0x0000002115157212 */ /* 0x000fe200078e3cff */
[----:B-1----:R-:W1:Y:S01]  /*1b60*/  SHFL.BFLY PT, R20, R25, 0x1, 0x1f ;  /* 0x0c201f0019147f89 */ /* 0x002e6200000e0000 */
[----:B------:R-:W-:Y:S01]  /*1b70*/  ISETP.GT.U32.AND P0, PT, R22, R9, PT ;  /* 0x000000091600720c */ /* 0x000fe20003f04070 */
[----:B------:R-:W-:Y:S01]  /*1b80*/  @!P4 IMAD.IADD R29, R29, 0x1, -R24 ;  /* 0x000000011d1dc824 */ /* 0x000fe200078e0a18 */
[----:B------:R-:W-:Y:S01]  /*1b90*/  ISETP.GE.AND P2, PT, R23, RZ, PT ;  /* 0x000000ff1700720c */ /* 0x000fe20003f46270 */
[----:B------:R-:W-:Y:S01]  /*1ba0*/  @!P4 VIADD R27, R27, 0x1 ;  /* 0x000000011b1bc836 */ /* 0x000fe20000000000 */
[----:B------:R-:W-:-:S02]  /*1bb0*/  SHF.R.S32.HI R23, RZ, 0x1f, R4 ;  /* 0x0000001fff177819 */ /* 0x000fc40000011404 */
[----:B------:R-:W-:Y:S01]  /*1bc0*/  ISETP.GE.U32.AND P5, PT, R29, R24, PT ;  /* 0x000000181d00720c */ /* 0x000fe20003fa6070 */
[--C-:B------:R-:W-:Y:S02]  /*1bd0*/  @!P1 IMAD.IADD R5, R5, 0x1, -R22.reuse ;  /* 0x0000000105059824 */ /* 0x100fe400078e0a16 */
[----:B------:R-:W-:Y:S01]  /*1be0*/  @!P1 VIADD R28, R28, 0x1 ;  /* 0x000000011c1c9836 */ /* 0x000fe20000000000 */
[----:B------:R-:W-:Y:S01]  /*1bf0*/  ISETP.GE.AND P1, PT, R21, RZ, PT ;  /* 0x000000ff1500720c */ /* 0x000fe20003f26270 */
[----:B------:R-:W-:Y:S01]  /*1c00*/  IMAD.MOV.U32 R29, RZ, RZ, 0x7f800000 ;  /* 0x7f800000ff1d7424 */ /* 0x000fe200078e00ff */
[----:B------:R-:W-:Y:S01]  /*1c10*/  ISETP.GE.U32.AND P4, PT, R5, R22, PT ;  /* 0x000000160500720c */ /* 0x000fe20003f86070 */
[----:B------:R-:W-:Y:S01]  /*1c20*/  @!P0 IMAD.IADD R9, R9, 0x1, -R22 ;  /* 0x0000000109098824 */ /* 0x000fe200078e0a16 */
[----:B------:R-:W-:Y:S01]  /*1c30*/  LEA.HI.SX32 R5, R3, 0x1, 0x1 ;  /* 0x0000000103057811 */ /* 0x000fe200078f0aff */
[----:B------:R-:W-:Y:S01]  /*1c40*/  @!P0 VIADD R13, R13, 0x1 ;  /* 0x000000010d0d8836 */ /* 0x000fe20000000000 */
[----:B------:R-:W-:-:S02]  /*1c50*/  ISETP.GE.AND P0, PT, R8, RZ, PT ;  /* 0x000000ff0800720c */ /* 0x000fc40003f06270 */
[----:B------:R-:W-:Y:S02]  /*1c60*/  ISETP.GE.U32.AND P6, PT, R9, R22, PT ;  /* 0x000000160900720c */ /* 0x000fe40003fc6070 */
[----:B------:R-:W-:Y:S01]  /*1c70*/  @P5 IADD3 R27, R27, 0x1, RZ ;  /* 0x000000011b1b5810 */ /* 0x000fe20007ffe0ff */
[----:B------:R-:W2:Y:S01]  /*1c80*/  LDC.U8 R9, c[0x0][0x3d9] ;  /* 0x0000f640ff097b82 */ /* 0x000ea20000000000 */
[----:B------:R-:W-:Y:S01]  /*1c90*/  ISETP.GT.AND P5, PT, R3, RZ, PT ;  /* 0x000000ff0300720c */ /* 0x000fe20003fa4270 */
[----:B-1----:R-:W-:Y:S01]  /*1ca0*/  FADD.FTZ R20, R25, R20 ;  /* 0x0000001419147221 */ /* 0x002fe20000010000 */
[----:B------:R-:W-:Y:S01]  /*1cb0*/  SHF.R.S32.HI R8, RZ, 0x1f, R3 ;  /* 0x0000001fff087819 */ /* 0x000fe20000011403 */
[----:B------:R-:W-:Y:S01]  /*1cc0*/  @P4 VIADD R28, R28, 0x1 ;  /* 0x000000011c1c4836 */ /* 0x000fe20000000000 */
[----:B------:R-:W-:Y:S02]  /*1cd0*/  @!P2 IADD3 R27, -R27, RZ, RZ ;  /* 0x000000ff1b1ba210 */ /* 0x000fe40007ffe1ff */
[----:B------:R-:W-:Y:S01]  /*1ce0*/  FSETP.NE.FTZ.AND P4, PT, R20, RZ, PT ;  /* 0x000000ff1400720b */ /* 0x000fe20003f95000 */
[----:B0-----:R-:W-:Y:S01]  /*1cf0*/  IMAD.MOV.U32 R22, RZ, RZ, R28 ;  /* 0x000000ffff167224 */ /* 0x001fe200078e001c */
[----:B------:R-:W-:Y:S01]  /*1d00*/  ISETP.NE.AND P2, PT, R33, RZ, PT ;  /* 0x000000ff2100720c */ /* 0x000fe20003f45270 */
[----:B------:R-:W-:Y:S01]  /*1d10*/  @P6 VIADD R13, R13, 0x1 ;  /* 0x000000010d0d6836 */ /* 0x000fe20000000000 */
[C---:B------:R-:W-:Y:S01]  /*1d20*/  ISETP.NE.AND P6, PT, R4.reuse, RZ, PT ;  /* 0x000000ff0400720c */ /* 0x040fe20003fc5270 */
[----:B------:R-:W-:Y:S01]  /*1d30*/  @!P0 IMAD.MOV R22, RZ, RZ, -R22 ;  /* 0x000000ffff168224 */ /* 0x000fe200078e0a16 */
[----:B------:R-:W-:Y:S01]  /*1d40*/  ISETP.GT.AND P0, PT, R4, RZ, PT ;  /* 0x000000ff0400720c */ /* 0x000fe20003f04270 */
[----:B------:R-:W-:Y:S01]  /*1d50*/  @!P5 IMAD.MOV R5, RZ, RZ, R8 ;  /* 0x000000ffff05d224 */ /* 0x000fe200078e0208 */
[----:B------:R-:W-:Y:S01]  /*1d60*/  LOP3.LUT R8, RZ, R33, RZ, 0x33, !PT ;  /* 0x00000021ff087212 */ /* 0x000fe200078e33ff */
[----:B------:R-:W-:-:S03]  /*1d70*/  @!P1 IMAD.MOV R13, RZ, RZ, -R13 ;  /* 0x000000ffff0d9224 */ /* 0x000fc600078e0a0d */
[C---:B------:R-:W-:Y:S01]  /*1d80*/  SEL R22, R8.reuse, R22, !P2 ;  /* 0x0000001608167207 */ /* 0x040fe20005000000 */
[----:B------:R-:W0:Y:S01]  /*1d90*/  @P4 MUFU.LG2 R20, R20 ;  /* 0x0000001400144308 */ /* 0x000e220000000c00 */
[----:B------:R-:W-:Y:S02]  /*1da0*/  SEL R8, R8, R13, !P2 ;  /* 0x0000000d08087207 */ /* 0x000fe40005000000 */
[----:B------:R-:W-:Y:S02]  /*1db0*/  LOP3.LUT R13, R26, 0x1, RZ, 0xc0, !PT ;  /* 0x000000011a0d7812 */ /* 0x000fe400078ec0ff */
[----:B------:R-:W-:Y:S02]  /*1dc0*/  @!P6 LOP3.LUT R27, RZ, R24, RZ, 0x33, !PT ;  /* 0x00000018ff1be212 */ /* 0x000fe400078e33ff */
[----:B------:R-:W-:Y:S02]  /*1dd0*/  ISETP.EQ.U32.OR P5, PT, R13, 0x1, P3 ;  /* 0x000000010d00780c */ /* 0x000fe40001fa2470 */
[----:B--2---:R-:W-:-:S02]  /*1de0*/  ISETP.NE.AND P1, PT, R9, RZ, PT ;  /* 0x000000ff0900720c */ /* 0x004fc40003f25270 */
[----:B------:R-:W-:Y:S02]  /*1df0*/  ISETP.LT.U32.AND P2, PT, R10, R27, PT ;  /* 0x0000001b0a00720c */ /* 0x000fe40003f41070 */
[----:B------:R-:W-:Y:S02]  /*1e00*/  SHF.R.S32.HI R21, RZ, 0x1f, R27 ;  /* 0x0000001fff157819 */ /* 0x000fe4000001141b */
[----:B------:R-:W-:Y:S02]  /*1e10*/  SEL R36, R36, 0x1, !P1 ;  /* 0x0000000124247807 */ /* 0x000fe40004800000 */
[----:B------:R-:W-:Y:S01]  /*1e20*/  LEA.HI.SX32 R9, R4, 0x1, 0x1 ;  /* 0x0000000104097811 */ /* 0x000fe200078f0aff */
[----:B------:R-:W-:Y:S01]  /*1e30*/  @!P0 IMAD.MOV R9, RZ, RZ, R23 ;  /* 0x000000ffff098224 */ /* 0x000fe200078e0217 */
[----:B------:R-:W-:Y:S01]  /*1e40*/  ISETP.LT.AND.EX P2, PT, R11, R21, PT, P2 ;  /* 0x000000150b00720c */ /* 0x000fe20003f41320 */
[-C--:B------:R-:W-:Y:S02]  /*1e50*/  IMAD R22, R22, R36.reuse, RZ ;  /* 0x0000002416167224 */ /* 0x080fe400078e02ff */
[----:B0-----:R-:W-:Y:S01]  /*1e60*/  @P4 FFMA.FTZ R29, R20, 0.69314718246459960938, R0 ;  /* 0x3f317218141d4823 */ /* 0x001fe20000010000 */
[----:B------:R-:W-:Y:S01]  /*1e70*/  IMAD R8, R8, R36, RZ ;  /* 0x0000002408087224 */ /* 0x000fe200078e02ff */
[----:B------:R-:W-:Y:S01]  /*1e80*/  SEL R13, R10, R27, P2 ;  /* 0x0000001b0a0d7207 */ /* 0x000fe20001000000 */
[----:B------:R-:W-:Y:S01]  /*1e90*/  IMAD R10, R5, R22, RZ ;  /* 0x00000016050a7224 */ /* 0x000fe200078e02ff */
[----:B------:R-:W-:Y:S01]  /*1ea0*/  SEL R11, R11, R21, P2 ;  /* 0x000000150b0b7207 */ /* 0x000fe20001000000 */
[----:B------:R-:W-:Y:S01]  /*1eb0*/  IMAD R9, R8, R9, RZ ;  /* 0x0000000908097224 */ /* 0x000fe200078e02ff */
        /* <DEDUP_REMOVED lines=39> */
[----:B------:R-:W-:Y:S02]  /*2130*/  IADD3 R20, P0, RZ, -R0, RZ ;  /* 0x80000000ff147210 */ /* 0x000fe40007f1e0ff */
[-C--:B------:R-:W-:Y:S02]  /*2140*/  MOV R43, R23.reuse ;  /* 0x00000017002b7202 */ /* 0x080fe40000000f00 */
[----:B------:R-:W-:Y:S01]  /*2150*/  IADD3.X R6, RZ, ~R23, RZ, P0, !PT ;  /* 0x80000017ff067210 */ /* 0x000fe200007fe4ff */
[----:B------:R-:W-:-:S04]  /*2160*/  IMAD.WIDE.U32 R38, R42, R20, R38 ;  /* 0x000000142a267225 */ /* 0x000fc800078e0026 */
[----:B------:R-:W-:Y:S01]  /*2170*/  IMAD R6, R6, R42, RZ ;  /* 0x0000002a06067224 */ /* 0x000fe200078e02ff */
[----:B------:R-:W-:Y:S02]  /*2180*/  MOV R25, R38 ;  /* 0x0000002600197202 */ /* 0x000fe40000000f00 */
[----:B------:R-:W-:Y:S01]  /*2190*/  MOV R42, R0 ;  /* 0x00000000002a7202 */ /* 0x000fe20000000f00 */
[----:B------:R-:W-:-:S05]  /*21a0*/  IMAD R6, R5, R20, R6 ;  /* 0x0000001405067224 */ /* 0x000fca00078e0206 */
[----:B------:R-:W-:Y:S01]  /*21b0*/  IADD3 R6, R39, R6, RZ ;  /* 0x0000000627067210 */ /* 0x000fe20007ffe0ff */
[----:B------:R-:W-:Y:S05]  /*21c0*/  BRA `(.L_x_319) ;  /* 0x00000000005c7947 */ /* 0x000fea0003800000 */
.L_x_318:
        /* <DEDUP_REMOVED lines=21> */
[----:B------:R-:W-:Y:S01]  /*2320*/  MOV R42, R43 ;  /* 0x0000002b002a7202 */ /* 0x000fe20000000f00 */
[----:B------:R-:W-:Y:S02]  /*2330*/  IMAD.MOV.U32 R43, RZ, RZ, RZ ;  /* 0x000000ffff2b7224 */ /* 0x000fe400078e00ff */
.L_x_319:
[----:B------:R-:W-:Y:S05]  /*2340*/  BSYNC B0 ;  /* 0x0000000000007941 */ /* 0x000fea0003800000 */
.L_x_317:
        /* <DEDUP_REMOVED lines=10> */
[-C--:B------:R-:W-:Y:S02]  /*23f0*/  IADD3 R20, P0, RZ, -R0.reuse, RZ ;  /* 0x80000000ff147210 */ /* 0x080fe40007f1e0ff */
[----:B------:R-:W-:Y:S01]  /*2400*/  MOV R24, R25 ;  /* 0x0000001900187202 */ /* 0x000fe20000000f00 */
[----:B------:R-:W-:Y:S01]  /*2410*/  IMAD.MOV.U32 R25, RZ, RZ, R6 ;  /* 0x000000ffff197224 */ /* 0x000fe200078e0006 */
[-C--:B------:R-:W-:Y:S02]  /*2420*/  IADD3.X R5, RZ, ~R23.reuse, RZ, P0, !PT ;  /* 0x80000017ff057210 */ /* 0x080fe400007fe4ff */
[----:B------:R-:W-:Y:S01]  /*2430*/  MOV R38, R0 ;  /* 0x0000000000267202 */ /* 0x000fe20000000f00 */
[----:B------:R-:W-:Y:S01]  /*2440*/  IMAD.WIDE.U32 R24, R32, R20, R24 ;  /* 0x0000001420187225 */ /* 0x000fe200078e0018 */
[----:B------:R-:W-:-:S03]  /*2450*/  MOV R39, R23 ;  /* 0x0000001700277202 */ /* 0x000fc60000000f00 */
[----:B------:R-:W-:Y:S01]  /*2460*/  IMAD R5, R5, R32, RZ ;  /* 0x0000002005057224 */ /* 0x000fe200078e02ff */
[----:B------:R-:W-:-:S03]  /*2470*/  MOV R32, R24 ;  /* 0x0000001800207202 */ /* 0x000fc60000000f00 */
[----:B------:R-:W-:-:S04]  /*2480*/  IMAD R5, R2, R20, R5 ;  /* 0x0000001402057224 */ /* 0x000fc800078e0205 */
[----:B------:R-:W-:Y:S01]  /*2490*/  IMAD.IADD R6, R25, 0x1, R5 ;  /* 0x0000000119067824 */ /* 0x000fe200078e0205 */
[----:B------:R-:W-:Y:S05]  /*24a0*/  BRA `(.L_x_322) ;  /* 0x0000000000587947 */ /* 0x000fea0003800000 */
.L_x_321:
        /* <DEDUP_REMOVED lines=22> */
.L_x_322:
[----:B------:R-:W-:Y:S05]  /*2610*/  BSYNC B0 ;  /* 0x0000000000007941 */ /* 0x000fea0003800000 */
.L_x_320:
        /* <DEDUP_REMOVED lines=14> */
[----:B------:R-:W-:Y:S02]  /*2700*/  MOV R40, R0 ;  /* 0x0000000000287202 */ /* 0x000fe40000000f00 */
[-C--:B------:R-:W-:Y:S01]  /*2710*/  IADD3.X R5, RZ, ~R23.reuse, RZ, P0, !PT ;  /* 0x80000017ff057210 */ /* 0x080fe200007fe4ff */
[----:B------:R-:W-:Y:S01]  /*2720*/  IMAD.WIDE.U32 R38, R33, R20, R38 ;  /* 0x0000001421267225 */ /* 0x000fe200078e0026 */
[----:B------:R-:W-:-:S03]  /*2730*/  MOV R41, R23 ;  /* 0x0000001700297202 */ /* 0x000fc60000000f00 */
[----:B------:R-:W-:-:S04]  /*2740*/  IMAD R5, R5, R33, RZ ;  /* 0x0000002105057224 */ /* 0x000fc800078e02ff */
[----:B------:R-:W-:-:S05]  /*2750*/  IMAD R5, R8, R20, R5 ;  /* 0x0000001408057224 */ /* 0x000fca00078e0205 */
[----:B------:R-:W-:Y:S01]  /*2760*/  IADD3 R8, R39, R5, RZ ;  /* 0x0000000527087210 */ /* 0x000fe20007ffe0ff */
[----:B------:R-:W-:Y:S05]  /*2770*/  BRA `(.L_x_325) ;  /* 0x0000000000587947 */ /* 0x000fea0003800000 */
.L_x_324:
        /* <DEDUP_REMOVED lines=22> */
.L_x_325:
[----:B------:R-:W-:Y:S05]  /*28e0*/  BSYNC B0 ;  /* 0x0000000000007941 */ /* 0x000fea0003800000 */
.L_x_323:
[-C--:B------:R-:W-:Y:S01]  /*28f0*/  IMAD R0, R35, R19.reuse, RZ ;  /* 0x0000001323007224 */ /* 0x080fe200078e02ff */
[----:B------:R-:W-:Y:S01]  /*2900*/  SHF.R.S32.HI R22, RZ, 0x1f, R2 ;  /* 0x0000001fff167819 */ /* 0x000fe20000011402 */
[C---:B------:R-:W-:Y:S01]  /*2910*/  IMAD.WIDE.U32 R20, R34.reuse, R19, RZ ;  /* 0x0000001322147225 */ /* 0x040fe200078e00ff */
[----:B------:R-:W-:Y:S01]  /*2920*/  SHF.R.S32.HI R23, RZ, 0x1f, R36 ;  /* 0x0000001fff177819 */ /* 0x000fe20000011424 */
[----:B------:R-:W-:Y:S02]  /*2930*/  BSSY B0, `(.L_x_326) ;  /* 0x0000040000007945 */ /* 0x000fe40003800000 */
[----:B------:R-:W-:Y:S02]  /*2940*/  IMAD R0, R34, R18, R0 ;  /* 0x0000001222007224 */ /* 0x000fe400078e0200 */
[----:B------:R-:W-:-:S03]  /*2950*/  IMAD.WIDE.U32 R34, R20, R17, RZ ;  /* 0x0000001114227225 */ /* 0x000fc600078e00ff */
[----:B------:R-:W-:Y:S01]  /*2960*/  IADD3 R0, R21, R0, RZ ;  /* 0x0000000015007210 */ /* 0x000fe20007ffe0ff */
[-C--:B------:R-:W-:Y:S01]  /*2970*/  IMAD R8, R8, R2.reuse, RZ ;  /* 0x0000000208087224 */ /* 0x080fe200078e02ff */
[----:B------:R-:W-:Y:S01]  /*2980*/  SHF.R.S32.HI R21, RZ, 0x1f, R25 ;  /* 0x0000001fff157819 */ /* 0x000fe20000011419 */
[----:B------:R-:W-:Y:S02]  /*2990*/  IMAD R4, R4, R2, RZ ;  /* 0x0000000204047224 */ /* 0x000fe400078e02ff */
[----:B------:R-:W-:Y:S02]  /*29a0*/  IMAD R5, R0, R17, RZ ;  /* 0x0000001100057224 */ /* 0x000fe400078e02ff */
[----:B------:R-:W-:Y:S02]  /*29b0*/  IMAD R0, R6, R25, RZ ;  /* 0x0000001906007224 */ /* 0x000fe400078e02ff */
[----:B------:R-:W-:Y:S02]  /*29c0*/  IMAD R5, R16, R20, R5 ;  /* 0x0000001410057224 */ /* 0x000fe400078e0205 */
[----:B------:R-:W-:-:S02]  /*29d0*/  IMAD R6, R41, R36, RZ ;  /* 0x0000002429067224 */ /* 0x000fc400078e02ff */
[----:B------:R-:W-:Y:S01]  /*29e0*/  IMAD R8, R22, R38, R8 ;  /* 0x0000002616087224 */ /* 0x000fe200078e0208 */
[----:B------:R-:W-:Y:S01]  /*29f0*/  IADD3 R5, R35, R5, RZ ;  /* 0x0000000523057210 */ /* 0x000fe20007ffe0ff */
[----:B------:R-:W-:Y:S02]  /*2a00*/  IMAD R0, R21, R32, R0 ;  /* 0x0000002015007224 */ /* 0x000fe400078e0200 */
[----:B------:R-:W-:Y:S01]  /*2a10*/  IMAD.WIDE.U32 R36, R40, R36, RZ ;  /* 0x0000002428247225 */ /* 0x000fe200078e00ff */
[----:B------:R-:W-:-:S03]  /*2a20*/  LOP3.LUT R20, R43, R5, RZ, 0xfc, !PT ;  /* 0x000000052b147212 */ /* 0x000fc600078efcff */
[----:B------:R-:W-:Y:S01]  /*2a30*/  IMAD R6, R23, R40, R6 ;  /* 0x0000002817067224 */ /* 0x000fe200078e0206 */
[----:B------:R-:W-:Y:S01]  /*2a40*/  ISETP.NE.U32.AND P0, PT, R20, RZ, PT ;  /* 0x000000ff1400720c */ /* 0x000fe20003f05070 */
[----:B------:R-:W-:-:S03]  /*2a50*/  IMAD.WIDE.U32 R38, R38, R2, RZ ;  /* 0x0000000226267225 */ /* 0x000fc600078e00ff */
[----:B------:R-:W-:Y:S01]  /*2a60*/  IADD3 R6, R37, R6, RZ ;  /* 0x0000000625067210 */ /* 0x000fe20007ffe0ff */
[----:B------:R-:W-:Y:S01]  /*2a70*/  IMAD.WIDE.U32 R32, R32, R25, RZ ;  /* 0x0000001920207225 */ /* 0x000fe200078e00ff */
[----:B------:R-:W-:-:S03]  /*2a80*/  IADD3 R8, R39, R8, RZ ;  /* 0x0000000827087210 */ /* 0x000fc60007ffe0ff */
[----:B------:R-:W-:Y:S01]  /*2a90*/  IMAD R3, R3, R2, RZ ;  /* 0x0000000203037224 */ /* 0x000fe200078e02ff */
[----:B------:R-:W-:-:S03]  /*2aa0*/  IADD3 R2, R33, R0, RZ ;  /* 0x0000000021027210 */ /* 0x000fc60007ffe0ff */
[----:B------:R-:W-:Y:S05]  /*2ab0*/  @!P0 BRA `(.L_x_327) ;  /* 0x0000000000408947 */ /* 0x000fea0003800000 */
[----:B------:R-:W-:Y:S01]  /*2ac0*/  IMAD.MOV.U32 R28, RZ, RZ, R42 ;  /* 0x000000ffff1c7224 */ /* 0x000fe200078e002a */
[----:B------:R-:W-:Y:S01]  /*2ad0*/  MOV R24, R43 ;  /* 0x0000002b00187202 */ /* 0x000fe20000000f00 */
[----:B------:R-:W-:Y:S01]  /*2ae0*/  IMAD.MOV.U32 R23, RZ, RZ, R34 ;  /* 0x000000ffff177224 */ /* 0x000fe200078e0022 */
[----:B------:R-:W-:Y:S02]  /*2af0*/  MOV R22, 0x2b10 ;  /* 0x00002b1000167802 */ /* 0x000fe40000000f00 */
[----:B------:R-:W-:Y:S05]  /*2b00*/  CALL.REL.NOINC `($__internal_6_$__cuda_sm20_div_s64) ;  /* 0x0000001800947944 */ /* 0x000fea0003c00000 */
        /* <DEDUP_REMOVED lines=11> */
.L_x_327:
        /* <DEDUP_REMOVED lines=23> */
.L_x_328:
[----:B------:R-:W-:Y:S05]  /*2d30*/  BSYNC B0 ;  /* 0x0000000000007941 */ /* 0x000fea0003800000 */
.L_x_326:
        /* <DEDUP_REMOVED lines=11> */
[----:B------:R-:W-:Y:S01]  /*2df0*/  IADD3.X R5, RZ, ~R23, RZ, P0, !PT ;  /* 0x80000017ff057210 */ /* 0x000fe200007fe4ff */
[----:B------:R-:W-:-:S04]  /*2e00*/  IMAD.WIDE.U32 R34, R19, R20, R34 ;  /* 0x0000001413227225 */ /* 0x000fc800078e0022 */
[----:B------:R-:W-:Y:S01]  /*2e10*/  IMAD R5, R5, R19, RZ ;  /* 0x0000001305057224 */ /* 0x000fe200078e02ff */
[----:B------:R-:W-:Y:S02]  /*2e20*/  MOV R19, R34 ;  /* 0x0000002200137202 */ /* 0x000fe40000000f00 */
[----:B------:R-:W-:Y:S01]  /*2e30*/  MOV R34, R0 ;  /* 0x0000000000227202 */ /* 0x000fe20000000f00 */
[----:B------:R-:W-:-:S04]  /*2e40*/  IMAD R5, R18, R20, R5 ;  /* 0x0000001412057224 */ /* 0x000fc800078e0205 */
[----:B------:R-:W-:Y:S02]  /*2e50*/  IMAD.IADD R18, R35, 0x1, R5 ;  /* 0x0000000123127824 */ /* 0x000fe400078e0205 */
[----:B------:R-:W-:Y:S01]  /*2e60*/  IMAD.MOV.U32 R35, RZ, RZ, R23 ;  /* 0x000000ffff237224 */ /* 0x000fe200078e0017 */
[----:B------:R-:W-:Y:S05]  /*2e70*/  BRA `(.L_x_331) ;  /* 0x00000000005c7947 */ /* 0x000fea0003800000 */
.L_x_330:
        /* <DEDUP_REMOVED lines=23> */
.L_x_331:
[----:B------:R-:W-:Y:S05]  /*2ff0*/  BSYNC B0 ;  /* 0x0000000000007941 */ /* 0x000fea0003800000 */
.L_x_329:
        /* <DEDUP_REMOVED lines=12> */
[----:B------:R-:W-:Y:S01]  /*30c0*/  IADD3.X R5, RZ, ~R23, RZ, P0, !PT ;  /* 0x80000017ff057210 */ /* 0x000fe200007fe4ff */
[----:B------:R-:W-:-:S04]  /*30d0*/  IMAD.WIDE.U32 R34, R17, R20, R34 ;  /* 0x0000001411227225 */ /* 0x000fc800078e0022 */
[----:B------:R-:W-:Y:S01]  /*30e0*/  IMAD R5, R5, R17, RZ ;  /* 0x0000001105057224 */ /* 0x000fe200078e02ff */
[----:B------:R-:W-:-:S03]  /*30f0*/  MOV R17, R34 ;  /* 0x0000002200117202 */ /* 0x000fc60000000f00 */
[----:B------:R-:W-:-:S05]  /*3100*/  IMAD R5, R16, R20, R5 ;  /* 0x0000001410057224 */ /* 0x000fca00078e0205 */
[----:B------:R-:W-:Y:S01]  /*3110*/  IADD3 R5, R35, R5, RZ ;  /* 0x0000000523057210 */ /* 0x000fe20007ffe0ff */
[----:B------:R-:W-:Y:S05]  /*3120*/  BRA `(.L_x_334) ;  /* 0x00000000005c7947 */ /* 0x000fea0003800000 */
.L_x_333:
        /* <DEDUP_REMOVED lines=23> */
.L_x_334:
[----:B------:R-:W-:Y:S05]  /*32a0*/  BSYNC B0 ;  /* 0x0000000000007941 */ /* 0x000fea0003800000 */
.L_x_332:
[----:B------:R-:W-:Y:S01]  /*32b0*/  SHF.R.S32.HI R20, RZ, 0x1f, R10 ;  /* 0x0000001fff147819 */ /* 0x000fe2000001140a */
[-C--:B------:R-:W-:Y:S01]  /*32c0*/  IMAD R16, R23, R10.reuse, RZ ;  /* 0x0000000a17107224 */ /* 0x080fe200078e02ff */
[----:B------:R-:W-:Y:S01]  /*32d0*/  ULDC UR4, c[0x0][0x2c4] ;  /* 0x0000b10000047ab9 */ /* 0x000fe20000000800 */
[----:B------:R-:W-:Y:S01]  /*32e0*/  IMAD.WIDE.U32 R34, R22, R10, RZ ;  /* 0x0000000a16227225 */ /* 0x000fe200078e00ff */
[----:B------:R-:W-:Y:S03]  /*32f0*/  BSSY B0, `(.L_x_335) ;  /* 0x000003a000007945 */ /* 0x000fe60003800000 */
[----:B------:R-:W-:Y:S01]  /*3300*/  IMAD R10, R20, R22, R16 ;  /* 0x00000016140a7224 */ /* 0x000fe200078e0210 */
[----:B------:R-:W-:Y:S01]  /*3310*/  LOP3.LUT R20, R43, R14, RZ, 0xfc, !PT ;  /* 0x0000000e2b147212 */ /* 0x000fe200078efcff */
[----:B------:R-:W-:Y:S01]  /*3320*/  IMAD R0, R25, UR4, RZ ;  /* 0x0000000419007c24 */ /* 0x000fe2000f8e02ff */
[----:B------:R-:W-:Y:S01]  /*3330*/  SHF.R.S32.HI R16, RZ, 0x1f, R3 ;  /* 0x0000001fff107819 */ /* 0x000fe20000011403 */
[-C--:B------:R-:W-:Y:S01]  /*3340*/  IMAD R21, R5, R3.reuse, RZ ;  /* 0x0000000305157224 */ /* 0x080fe200078e02ff */
[----:B------:R-:W-:Y:S01]  /*3350*/  ISETP.NE.U32.AND P0, PT, R20, RZ, PT ;  /* 0x000000ff1400720c */ /* 0x000fe20003f05070 */
[----:B------:R-:W-:Y:S01]  /*3360*/  IMAD R18, R18, R0, RZ ;  /* 0x0000000012127224 */ /* 0x000fe200078e02ff */
[----:B------:R-:W-:Y:S01]  /*3370*/  SHF.R.S32.HI R5, RZ, 0x1f, R0 ;  /* 0x0000001fff057819 */ /* 0x000fe20000011400 */
[----:B------:R-:W-:Y:S01]  /*3380*/  IMAD.WIDE.U32 R44, R17, R3, RZ ;  /* 0x00000003112c7225 */ /* 0x000fe200078e00ff */
[----:B------:R-:W-:-:S03]  /*3390*/  IADD3 R10, R35, R10, RZ ;  /* 0x0000000a230a7210 */ /* 0x000fc60007ffe0ff */
        /* <DEDUP_REMOVED lines=11> */
[----:B------:R-:W-:Y:S05]  /*3450*/  CALL.REL.NOINC `($__internal_6_$__cuda_sm20_div_s64) ;  /* 0x0000001000407944 */ /* 0x000fea0003c00000 */
[----:B------:R-:W-:Y:S01]  /*3460*/  IADD3 R17, P0, RZ, -R0, RZ ;  /* 0x80000000ff117210 */ /* 0x000fe20007f1e0ff */
[----:B------:R-:W-:Y:S01]  /*3470*/  IMAD.MOV.U32 R21, RZ, RZ, R43 ;  /* 0x000000ffff157224 */ /* 0x000fe200078e002b */
[----:B------:R-:W-:Y:S02]  /*3480*/  MOV R20, R42 ;  /* 0x0000002a00147202 */ /* 0x000fe40000000f00 */
[----:B------:R-:W-:Y:S02]  /*3490*/  IADD3.X R5, RZ, ~R23, RZ, P0, !PT ;  /* 0x80000017ff057210 */ /* 0x000fe400007fe4ff */
        /* <DEDUP_REMOVED lines=8> */
.L_x_336:
        /* <DEDUP_REMOVED lines=23> */
.L_x_337:
[----:B------:R-:W-:Y:S05]  /*3690*/  BSYNC B0 ;  /* 0x0000000000007941 */ /* 0x000fea0003800000 */
.L_x_335:
        /* <DEDUP_REMOVED lines=28> */
.L_x_339:
        /* <DEDUP_REMOVED lines=23> */
.L_x_340:
[----:B------:R-:W-:Y:S05]  /*39d0*/  BSYNC B0 ;  /* 0x0000000000007941 */ /* 0x000fea0003800000 */
.L_x_338:
[----:B------:R-:W-:Y:S01]  /*39e0*/  IADD3 R32, P1, P0, R38, R36, R32 ;  /* 0x0000002426207210 */ /* 0x000fe2000783e020 */
[----:B------:R-:W-:Y:S01]  /*39f0*/  IMAD R0, R21, R9, RZ ;  /* 0x0000000915007224 */ /* 0x000fe200078e02ff */
[----:B------:R-:W-:Y:S01]  /*3a00*/  ULDC.64 UR4, c[0x0][0x2b0] ;  /* 0x0000ac0000047ab9 */ /* 0x000fe20000000a00 */
[----:B------:R-:W-:Y:S01]  /*3a10*/  IMAD R5, R5, R4, RZ ;  /* 0x0000000405057224 */ /* 0x000fe200078e02ff */
[----:B------:R-:W-:Y:S02]  /*3a20*/  IADD3 R32, P4, P2, R34, R32, R18 ;  /* 0x0000002022207210 */ /* 0x000fe40007a9e012 */
[----:B------:R-:W-:Y:S02]  /*3a30*/  IADD3.X R2, R8, R6, R2, P1, P0 ;  /* 0x0000000608027210 */ /* 0x000fe40000fe0402 */
[----:B------:R-:W-:Y:S02]  /*3a40*/  IADD3 R32, P1, P0, R46, R32, R44 ;  /* 0x000000202e207210 */ /* 0x000fe4000783e02c */
[----:B------:R-:W-:-:S02]  /*3a50*/  IADD3.X R2, R10, R2, R3, P4, P2 ;  /* 0x000000020a027210 */ /* 0x000fc400027e4403 */
[----:B------:R-:W-:Y:S02]  /*3a60*/  SHF.R.S32.HI R3, RZ, 0x1f, R9 ;  /* 0x0000001fff037819 */ /* 0x000fe40000011409 */
        /* <DEDUP_REMOVED lines=12> */
.L_x_316:
[----:B------:R-:W-:Y:S02]  /*3b30*/  ULDC.64 UR4, c[0x0][0x2b0] ;  /* 0x0000ac0000047ab9 */ /* 0x000fe40000000a00 */
[----:B------:R-:W-:-:S04]  /*3b40*/  LEA R2, P0, R38, UR4, 0x2 ;  /* 0x0000000426027c11 */ /* 0x000fc8000f8010ff */
[----:B------:R-:W-:-:S05]  /*3b50*/  LEA.HI.X R3, R38, UR5, R39, 0x2, P0 ;  /* 0x0000000526037c11 */ /* 0x000fca00080f1427 */
[----:B------:R0:W-:Y:S04]  /*3b60*/  STG.E desc[UR8][R2.64], R29 ;  /* 0x0000001d02007986 */ /* 0x0001e8000c101908 */
.L_x_315:
[----:B------:R-:W-:Y:S05]  /*3b70*/  BSYNC B1 ;  /* 0x0000000000017941 */ /* 0x000fea0003800000 */
.L_x_314:
[----:B0-----:R-:W0:Y:S01]  /*3b80*/  LDC R2, c[0x0][0x3c4] ;  /* 0x0000f100ff027b82 */ /* 0x001e220000000800 */
[----:B------:R-:W-:Y:S01]  /*3b90*/  LEA.HI R4, R26, R26, RZ, 0x1 ;  /* 0x0000001a1a047211 */ /* 0x000fe200078f08ff */
[----:B------:R-:W-:Y:S03]  /*3ba0*/  BSSY B0, `(.L_x_341) ;  /* 0x0000010000007945 */ /* 0x000fe60003800000 */
[----:B------:R-:W-:-:S05]  /*3bb0*/  LOP3.LUT R3, R4, 0xfffffffe, RZ, 0xc0, !PT ;  /* 0xfffffffe04037812 */ /* 0x000fca00078ec0ff */
[----:B------:R-:W-:-:S05]  /*3bc0*/  IMAD.IADD R3, R26, 0x1, -R3 ;  /* 0x000000011a037824 */ /* 0x000fca00078e0a03 */
[----:B0-----:R-:W-:-:S13]  /*3bd0*/  ISETP.GE.OR P3, PT, R3, R2, P3 ;  /* 0x000000020300720c */ /* 0x001fda0001f66670 */
[----:B------:R-:W-:Y:S05]  /*3be0*/  @P3 BRA `(.L_x_342) ;  /* 0x00000000002c3947 */ /* 0x000fea0003800000 */
[----:B------:R-:W0:Y:S01]  /*3bf0*/  S2R R0, SR_CgaCtaId ;  /* 0x0000000000007919 */ /* 0x000e220000008800 */
[----:B------:R-:W-:Y:S01]  /*3c00*/  FADD.FTZ R6, -R29, R30 ;  /* 0x0000001e1d067221 */ /* 0x000fe20000010100 */
[----:B------:R-:W-:Y:S02]  /*3c10*/  MOV R5, 0x400 ;  /* 0x0000040000057802 */ /* 0x000fe40000000f00 */
[----:B------:R-:W-:Y:S01]  /*3c20*/  SHF.L.U32 R4, R4, 0x1, RZ ;  /* 0x0000000104047819 */ /* 0x000fe200000006ff */
[----:B------:R-:W-:-:S03]  /*3c30*/  FMUL.FTZ R6, R6, 1.4426950216293334961 ;  /* 0x3fb8aa3b06067820 */ /* 0x000fc60000410000 */
[----:B------:R-:W-:-:S03]  /*3c40*/  LOP3.LUT R4, R4, 0xfffffffc, RZ, 0xc0, !PT ;  /* 0xfffffffc04047812 */ /* 0x000fc600078ec0ff */
[----:B------:R-:W2:Y:S01]  /*3c50*/  MUFU.EX2 R6, R6 ;  /* 0x0000000600067308 */ /* 0x000ea20000000800 */
[----:B0-----:R-:W-:-:S05]  /*3c60*/  LEA R0, R0, R5, 0x18 ;  /* 0x0000000500007211 */ /* 0x001fca00078ec0ff */
[----:B------:R-:W-:-:S05]  /*3c70*/  IMAD R0, R3, 0x14, R0 ;  /* 0x0000001403007824 */ /* 0x000fca00078e0200 */
[----:B------:R-:W-:-:S05]  /*3c80*/  IADD3 R0, R0, R4, RZ ;  /* 0x0000000400007210 */ /* 0x000fca0007ffe0ff */
[----:B--2---:R0:W-:Y:S02]  /*3c90*/  STS [R0], R6 ;  /* 0x0000000600007388 */ /* 0x0041e40000000800 */
.L_x_342:
[----:B------:R-:W-:Y:S05]  /*3ca0*/  BSYNC B0 ;  /* 0x0000000000007941 */ /* 0x000fea0003800000 */
.L_x_341:
[----:B------:R-:W-:Y:S01]  /*3cb0*/  BAR.SYNC.DEFER_BLOCKING 0x0 ;  /* 0x0000000000007b1d */ /* 0x000fe20000010000 */
[----:B------:R-:W-:Y:S01]  /*3cc0*/  ISETP.GE.AND P0, PT, R2, 0x1, PT ;  /* 0x000000010200780c */ /* 0x000fe20003f06270 */
[----:B------:R-:W-:Y:S01]  /*3cd0*/  IMAD.MOV.U32 R4, RZ, RZ, RZ ;  /* 0x000000ffff047224 */ /* 0x000fe200078e00ff */
[----:B------:R-:W-:Y:S02]  /*3ce0*/  LEA.HI R16, R31, R26, RZ, 0x5 ;  /* 0x0000001a1f107211 */ /* 0x000fe400078f28ff */
[----:B------:R-:W-:Y:S01]  /*3cf0*/  CS2R R2, SRZ ;  /* 0x0000000000027805 */ /* 0x000fe2000001ff00 */
[----:B0-----:R-:W-:Y:S01]  /*3d00*/  IMAD.MOV.U32 R0, RZ, RZ, RZ ;  /* 0x000000ffff007224 */ /* 0x001fe200078e00ff */
[----:B------:R-:W-:Y:S02]  /*3d10*/  LOP3.LUT R18, R16, 0x3fffffe0, RZ, 0xc0, !PT ;  /* 0x3fffffe010127812 */ /* 0x000fe400078ec0ff */
[----:B------:R-:W-:-:S03]  /*3d20*/  SHF.R.S32.HI R16, RZ, 0x5, R16 ;  /* 0x00000005ff107819 */ /* 0x000fc60000011410 */
[----:B------:R-:W-:-:S04]  /*3d30*/  IMAD.IADD R18, R26, 0x1, -R18 ;  /* 0x000000011a127824 */ /* 0x000fc800078e0a12 */
[----:B------:R-:W-:Y:S01]  /*3d40*/  IMAD.SHL.U32 R18, R18, 0x4, RZ ;  /* 0x0000000412127824 */ /* 0x000fe200078e00ff */
[----:B------:R-:W-:Y:S06]  /*3d50*/  @!P0 BRA `(.L_x_343) ;  /* 0x0000000000b08947 */ /* 0x000fec0003800000 */
[----:B------:R-:W0:Y:S01]  /*3d60*/  S2UR UR6, SR_CgaCtaId ;  /* 0x00000000000679c3 */ /* 0x000e220000008800 */
[----:B------:R-:W-:Y:S01]  /*3d70*/  ULDC UR10, c[0x0][0x2dc] ;  /* 0x0000b700000a7ab9 */ /* 0x000fe20000000800 */
[----:B------:R-:W-:Y:S01]  /*3d80*/  IMAD R14, R16, 0x80, R18 ;  /* 0x00000080100e7824 */ /* 0x000fe200078e0212 */
[----:B------:R-:W-:Y:S01]  /*3d90*/  UIMAD UR4, UR7, UR10, URZ ;  /* 0x0000000a070472a4 */ /* 0x000fe2000f8e023f */
[C---:B------:R-:W-:Y:S01]  /*3da0*/  VIADD R5, R12.reuse, -UR7 ;  /* 0x800000070c057c36 */ /* 0x040fe20008000000 */
[----:B-1----:R-:W-:Y:S01]  /*3db0*/  CS2R R8, SRZ ;  /* 0x0000000000087805 */ /* 0x002fe2000001ff00 */
        /* <DEDUP_REMOVED lines=17> */
.L_x_346:
        /* <DEDUP_REMOVED lines=9> */
[----:B------:R-:W-:Y:S02]  /*3f60*/  @!P0 IMAD.MOV.U32 R20, RZ, RZ, R15 ;  /* 0x000000ffff148224 */ /* 0x000fe400078e000f */
[----:B------:R-:W-:Y:S05]  /*3f70*/  @!P0 IMAD.MOV.U32 R21, RZ, RZ, R14 ;  /* 0x000000ffff158224 */ /* 0x000fea00078e000e */
[----:B------:R1:W5:Y:S02]  /*3f80*/  @!P0 LDG.E.128 R8, desc[UR8][R20.64] ;  /* 0x0000000814088981 */ /* 0x000364000c1e1d00 */
.L_x_345:
[----:B------:R-:W-:Y:S05]  /*3f90*/  BSYNC B0 ;  /* 0x0000000000007941 */ /* 0x000fea0003800000 */
.L_x_344:
[----:B------:R-:W-:Y:S01]  /*3fa0*/  IADD3 R15, P0, R22, R15, RZ ;  /* 0x0000000f160f7210 */ /* 0x000fe20007f1e0ff */
[C---:B--2--5:R-:W-:Y:S01]  /*3fb0*/  FFMA.FTZ R0, R5.reuse, R8, R0 ;  /* 0x0000000805007223 */ /* 0x064fe20000010000 */
[----:B0-----:R-:W-:Y:S01]  /*3fc0*/  IADD3 R6, R6, 0x14, RZ ;  /* 0x0000001406067810 */ /* 0x001fe20007ffe0ff */
[C---:B------:R-:W-:Y:S01]  /*3fd0*/  FFMA.FTZ R2, R5.reuse, R9, R2 ;  /* 0x0000000905027223 */ /* 0x040fe20000010002 */
[----:B------:R-:W-:Y:S01]  /*3fe0*/  FFMA.FTZ R3, R5, R10, R3 ;  /* 0x0000000a05037223 */ /* 0x000fe20000010003 */
[----:B------:R-:W-:Y:S01]  /*3ff0*/  IADD3.X R14, R23, R14, RZ, P0, !PT ;  /* 0x0000000e170e7210 */ /* 0x000fe200007fe4ff */
[----:B------:R-:W-:Y:S01]  /*4000*/  FFMA.FTZ R4, R5, R11, R4 ;  /* 0x0000000b05047223 */ /* 0x000fe20000010004 */
[----:B------:R-:W-:Y:S06]  /*4010*/  @!P1 BRA `(.L_x_346) ;  /* 0xfffffffc00ac9947 */ /* 0x000fec000383ffff */
.L_x_343:
[----:B------:R-:W-:-:S04]  /*4020*/  IADD3 R16, R16, UR7, RZ ;  /* 0x0000000710107c10 */ /* 0x000fc8000fffe0ff */
[----:B------:R-:W-:-:S13]  /*4030*/  ISETP.GE.AND P0, PT, R16, R12, PT ;  /* 0x0000000c1000720c */ /* 0x000fda0003f06270 */
[----:B------:R-:W-:Y:S05]  /*4040*/  @P0 EXIT ;  /* 0x000000000000094d */ /* 0x000fea0003800000 */
[----:B------:R-:W-:Y:S02]  /*4050*/  ULDC UR4, c[0x0][0x2d0] ;  /* 0x0000b40000047ab9 */ /* 0x000fe40000000800 */
[----:B------:R-:W-:-:S13]  /*4060*/  ISETP.GE.AND P0, PT, R18, UR4, PT ;  /* 0x0000000412007c0c */ /* 0x000fda000bf06270 */
[----:B------:R-:W-:Y:S05]  /*4070*/  @P0 EXIT ;  /* 0x000000000000094d */ /* 0x000fea0003800000 */
[-C--:B------:R-:W-:Y:S01]  /*4080*/  IABS R11, R7.reuse ;  /* 0x00000007000b7213 */ /* 0x080fe20000000000 */
[----:B------:R-:W0:Y:S01]  /*4090*/  LDC R6, c[0x0][0x2c4] ;  /* 0x0000b100ff067b82 */ /* 0x000e220000000800 */
[----:B------:R-:W-:Y:S01]  /*40a0*/  IABS R12, R16 ;  /* 0x00000010000c7213 */ /* 0x000fe20000000000 */
[----:B------:R-:W-:Y:S01]  /*40b0*/  ULDC.64 UR4, c[0x0][0x290] ;  /* 0x0000a40000047ab9 */ /* 0x000fe20000000a00 */
[----:B------:R-:W2:Y:S01]  /*40c0*/  I2F.RP R14, R11 ;  /* 0x0000000b000e7306 */ /* 0x000ea20000209400 */
[----:B------:R-:W-:Y:S02]  /*40d0*/  IABS R10, R7 ;  /* 0x00000007000a7213 */ /* 0x000fe40000000000 */
[----:B------:R-:W-:Y:S02]  /*40e0*/  SHF.R.S32.HI R19, RZ, 0x1f, R18 ;  /* 0x0000001fff137819 */ /* 0x000fe40000011412 */
[----:B------:R-:W-:Y:S01]  /*40f0*/  F2FP.F16.F32.PACK_AB R2, R2, R0 ;  /* 0x000000000202723e */ /* 0x000fe200000000ff */
[----:B------:R-:W-:Y:S01]  /*4100*/  IMAD.MOV R10, RZ, RZ, -R10 ;  /* 0x000000ffff0a7224 */ /* 0x000fe200078e0a0a */
[----:B------:R-:W-:Y:S01]  /*4110*/  F2FP.F16.F32.PACK_AB R3, R4, R3 ;  /* 0x000000030403723e */ /* 0x000fe200000000ff */
[----:B--2---:R-:W2:Y:S02]  /*4120*/  MUFU.RCP R14, R14 ;  /* 0x0000000e000e7308 */ /* 0x004ea40000001000 */
[----:B--2---:R-:W-:-:S06]  /*4130*/  VIADD R14, R14, 0xffffffe ;  /* 0x0ffffffe0e0e7836 */ /* 0x004fcc0000000000 */
[----:B------:R2:W3:Y:S02]  /*4140*/  F2I.FTZ.U32.TRUNC.NTZ R15, R14 ;  /* 0x0000000e000f7305 */ /* 0x0004e4000021f000 */
[----:B--2---:R-:W-:Y:S01]  /*4150*/  HFMA2.MMA R14, -RZ, RZ, 0, 0 ;  /* 0x00000000ff0e7435 */ /* 0x004fe200000001ff */
[----:B---3--:R-:W-:-:S04]  /*4160*/  IMAD.MOV R5, RZ, RZ, -R15 ;  /* 0x000000ffff057224 */ /* 0x008fc800078e0a0f */
[----:B-1----:R-:W-:Y:S01]  /*4170*/  IMAD R8, R5, R11, RZ ;  /* 0x0000000b05087224 */ /* 0x002fe200078e02ff */
[----:B0-----:R-:W-:-:S04]  /*4180*/  IABS R5, R6 ;  /* 0x0000000600057213 */ /* 0x001fc80000000000 */
[----:B------:R-:W-:Y:S01]  /*4190*/  IMAD.HI.U32 R8, R15, R8, R14 ;  /* 0x000000080f087227 */ /* 0x000fe200078e000e */
[----:B------:R-:W0:Y:S05]  /*41a0*/  I2F.RP R9, R5 ;  /* 0x0000000500097306 */ /* 0x000e2a0000209400 */
[----:B------:R-:W-:-:S04]  /*41b0*/  IMAD.HI.U32 R8, R8, R12, RZ ;  /* 0x0000000c08087227 */ /* 0x000fc800078e00ff */
[----:B------:R-:W-:Y:S02]  /*41c0*/  IMAD R10, R8, R10, R12 ;  /* 0x0000000a080a7224 */ /* 0x000fe400078e020c */
[----:B------:R-:W-:-:S03]  /*41d0*/  IMAD.MOV.U32 R12, RZ, RZ, RZ ;  /* 0x000000ffff0c7224 */ /* 0x000fc600078e00ff */
[----:B------:R-:W-:Y:S01]  /*41e0*/  ISETP.GT.U32.AND P1, PT, R11, R10, PT ;  /* 0x0000000a0b00720c */ /* 0x000fe20003f24070 */
[----:B0-----:R-:W0:-:S12]  /*41f0*/  MUFU.RCP R9, R9 ;  /* 0x0000000900097308 */ /* 0x001e180000001000 */
[----:B------:R-:W-:Y:S01]  /*4200*/  @!P1 IMAD.IADD R10, R10, 0x1, -R11 ;  /* 0x000000010a0a9824 */ /* 0x000fe200078e0a0b */
[----:B------:R-:W-:Y:S02]  /*4210*/  @!P1 IADD3 R8, R8, 0x1, RZ ;  /* 0x0000000108089810 */ /* 0x000fe40007ffe0ff */
[----:B------:R-:W-:Y:S02]  /*4220*/  ISETP.NE.AND P1, PT, R7, RZ, PT ;  /* 0x000000ff0700720c */ /* 0x000fe40003f25270 */
[----:B------:R-:W-:Y:S01]  /*4230*/  ISETP.GE.U32.AND P2, PT, R10, R11, PT ;  /* 0x0000000b0a00720c */ /* 0x000fe20003f46070 */
[----:B0-----:R-:W-:Y:S01]  /*4240*/  VIADD R9, R9, 0xffffffe ;  /* 0x0ffffffe09097836 */ /* 0x001fe20000000000 */
[----:B------:R-:W-:-:S03]  /*4250*/  LOP3.LUT R10, R16, R7, RZ, 0x3c, !PT ;  /* 0x00000007100a7212 */ /* 0x000fc600078e3cff */
[----:B------:R-:W0:Y:S01]  /*4260*/  F2I.FTZ.U32.TRUNC.NTZ R13, R9 ;  /* 0x00000009000d7305 */ /* 0x000e22000021f000 */
[----:B------:R-:W-:-:S07]  /*4270*/  ISETP.GE.AND P0, PT, R10, RZ, PT ;  /* 0x000000ff0a00720c */ /* 0x000fce0003f06270 */
[----:B------:R-:W-:-:S06]  /*4280*/  @P2 VIADD R8, R8, 0x1 ;  /* 0x0000000108082836 */ /* 0x000fcc0000000000 */
[----:B------:R-:W-:Y:S01]  /*4290*/  @!P0 IADD3 R8, -R8, RZ, RZ ;  /* 0x000000ff08088210 */ /* 0x000fe20007ffe1ff */
[----:B0-----:R-:W-:Y:S01]  /*42a0*/  IMAD.MOV R9, RZ, RZ, -R13 ;  /* 0x000000ffff097224 */ /* 0x001fe200078e0a0d */
[----:B------:R-:W-:-:S03]  /*42b0*/  @!P1 LOP3.LUT R8, RZ, R7, RZ, 0x33, !PT ;  /* 0x00000007ff089212 */ /* 0x000fc600078e33ff */
[----:B------:R-:W-:Y:S02]  /*42c0*/  IMAD R9, R9, R5, RZ ;  /* 0x0000000509097224 */ /* 0x000fe400078e02ff */
[----:B------:R-:W-:Y:S02]  /*42d0*/  IMAD R10, R8, R7, RZ ;  /* 0x00000007080a7224 */ /* 0x000fe400078e02ff */
[----:B------:R-:W-:-:S03]  /*42e0*/  IMAD.HI.U32 R9, R13, R9, R12 ;  /* 0x000000090d097227 */ /* 0x000fc600078e000c */
[----:B------:R-:W-:Y:S01]  /*42f0*/  IADD3 R11, R16, -R10, RZ ;  /* 0x8000000a100b7210 */ /* 0x000fe20007ffe0ff */
[----:B------:R-:W-:-:S03]  /*4300*/  IMAD.WIDE.U32 R18, R8, UR4, R18 ;  /* 0x0000000408127c25 */ /* 0x000fc6000f8e0012 */
        /* <DEDUP_REMOVED lines=23> */
[----:B------:R-:W-:-:S04]  /*4480*/  IMAD R5, R5, UR4, RZ ;  /* 0x0000000405057c24 */ /* 0x000fc8000f8e02ff */
[----:B------:R-:W-:Y:S01]  /*4490*/  IMAD R12, R12, UR5, R5 ;  /* 0x000000050c0c7c24 */ /* 0x000fe2000f8e0205 */
[----:B------:R-:W-:Y:S01]  /*44a0*/  SHF.R.S32.HI R5, RZ, 0x1f, R6 ;  /* 0x0000001fff057819 */ /* 0x000fe20000011406 */
[----:B------:R-:W-:Y:S02]  /*44b0*/  ULDC.64 UR4, c[0x0][0x298] ;  /* 0x0000a60000047ab9 */ /* 0x000fe40000000a00 */
[----:B------:R-:W-:Y:S02]  /*44c0*/  IMAD.IADD R19, R19, 0x1, R12 ;  /* 0x0000000113137824 */ /* 0x000fe400078e020c */
[----:B------:R-:W-:Y:S02]  /*44d0*/  IMAD R5, R5, UR4, RZ ;  /* 0x0000000405057c24 */ /* 0x000fe4000f8e02ff */
[----:B------:R-:W-:-:S04]  /*44e0*/  IMAD.WIDE.U32 R18, R6, UR4, R18 ;  /* 0x0000000406127c25 */ /* 0x000fc8000f8e0012 */
[----:B------:R-:W-:Y:S01]  /*44f0*/  IMAD R5, R6, UR5, R5 ;  /* 0x0000000506057c24 */ /* 0x000fe2000f8e0205 */
[----:B------:R-:W-:Y:S02]  /*4500*/  ULDC.64 UR4, c[0x0][0x280] ;  /* 0x0000a00000047ab9 */ /* 0x000fe40000000a00 */
[----:B------:R-:W-:Y:S02]  /*4510*/  LEA R6, P0, R18, UR4, 0x1 ;  /* 0x0000000412067c11 */ /* 0x000fe4000f8008ff */
[----:B------:R-:W-:-:S04]  /*4520*/  IADD3 R5, R19, R5, RZ ;  /* 0x0000000513057210 */ /* 0x000fc80007ffe0ff */
[----:B------:R-:W-:-:S05]  /*4530*/  LEA.HI.X R7, R18, UR5, R5, 0x1, P0 ;  /* 0x0000000512077c11 */ /* 0x000fca00080f0c05 */
[----:B------:R-:W-:Y:S01]  /*4540*/  STG.E.64 desc[UR8][R6.64], R2 ;  /* 0x0000000206007986 */ /* 0x000fe2000c101b08 */
[----:B------:R-:W-:Y:S05]  /*4550*/  EXIT ;  /* 0x000000000000794d */ /* 0x000fea0003800000 */
        .weak           $__internal_6_$__cuda_sm20_div_s64
        .type           $__internal_6_$__cuda_sm20_div_s64,@function
        .size           $__internal_6_$__cuda_sm20_div_s64,(.L_x_8318 - $__internal_6_$__cuda_sm20_div_s64)
$__internal_6_$__cuda_sm20_div_s64:
        /* <DEDUP_REMOVED lines=26> */
[----:B------:R-:W-:-:S03]  /*4700*/  IADD3 R21, P0, RZ, -R50, RZ ;  /* 0x80000032ff157210 */ /* 0x000fc60007f1e0ff */
[----:B------:R-:W-:Y:S02]  /*4710*/  IMAD R20, R27, R40, R20 ;  /* 0x000000281b147224 */ /* 0x000fe400078e0214 */
[----:B------:R-:W-:-:S04]  /*4720*/  IMAD.HI.U32 R48, R49, R21, RZ ;  /* 0x0000001531307227 */ /* 0x000fc800078e00ff */
[----:B------:R-:W-:-:S04]  /*4730*/  IMAD.X R20, RZ, RZ, ~R20, P0 ;  /* 0x000000ffff147224 */ /* 0x000fc800000e0e14 */
[----:B------:R-:W-:-:S04]  /*4740*/  IMAD.WIDE.U32 R48, P0, R49, R20, R48 ;  /* 0x0000001431307225 */ /* 0x000fc80007800030 */
[----:B------:R-:W-:-:S04]  /*4750*/  IMAD.HI.U32 R0, R27, R20, RZ ;  /* 0x000000141b007227 */ /* 0x000fc800078e00ff */
[----:B------:R-:W-:Y:S01]  /*4760*/  IMAD.HI.U32 R21, P5, R27, R21, R48 ;  /* 0x000000151b157227 */ /* 0x000fe200078a0030 */
[----:B------:R-:W-:-:S03]  /*4770*/  IADD3.X R0, R0, R27, RZ, P0, !PT ;  /* 0x0000001b00007210 */ /* 0x000fc600007fe4ff */
[----:B------:R-:W-:Y:S02]  /*4780*/  IMAD R27, R27, R20, RZ ;  /* 0x000000141b1b7224 */ /* 0x000fe400078e02ff */
[----:B------:R-:W-:-:S03]  /*4790*/  IMAD.MOV.U32 R49, RZ, RZ, RZ ;  /* 0x000000ffff317224 */ /* 0x000fc600078e00ff */
[----:B------:R-:W-:Y:S02]  /*47a0*/  IADD3 R27, P4, R27, R21, RZ ;  /* 0x000000151b1b7210 */ /* 0x000fe40007f9e0ff */
[-C--:B------:R-:W-:Y:S02]  /*47b0*/  IADD3 R21, P0, RZ, -R28.reuse, RZ ;  /* 0x8000001cff157210 */ /* 0x080fe40007f1e0ff */
[----:B------:R-:W-:Y:S02]  /*47c0*/  IADD3.X R0, RZ, RZ, R0, P4, P5 ;  /* 0x000000ffff007210 */ /* 0x000fe400027ea400 */
[----:B------:R-:W-:Y:S01]  /*47d0*/  SEL R21, R21, R28, !P2 ;  /* 0x0000001c15157207 */ /* 0x000fe20005000000 */
[----:B------:R-:W-:-:S04]  /*47e0*/  IMAD.X R20, RZ, RZ, ~R24, P0 ;  /* 0x000000ffff147224 */ /* 0x000fc800000e0e18 */
[----:B------:R-:W-:Y:S01]  /*47f0*/  IMAD.HI.U32 R48, R27, R21, RZ ;  /* 0x000000151b307227 */ /* 0x000fe200078e00ff */
[----:B------:R-:W-:-:S05]  /*4800*/  SEL R20, R20, R24, !P2 ;  /* 0x0000001814147207 */ /* 0x000fca0005000000 */
        /* <DEDUP_REMOVED lines=31> */
[-C--:B------:R-:W-:Y:S02]  /*4a00*/  IADD3 R0, P2, RZ, -R21.reuse, RZ ;  /* 0x80000015ff007210 */ /* 0x080fe40007f5e0ff */
[----:B------:R-:W-:Y:S02]  /*4a10*/  ISETP.NE.AND.EX P0, PT, R5, RZ, PT, P0 ;  /* 0x000000ff0500720c */ /* 0x000fe40003f05300 */
[-C--:B------:R-:W-:Y:S02]  /*4a20*/  IADD3.X R23, RZ, ~R20.reuse, RZ, P2, !PT ;  /* 0x80000014ff177210 */ /* 0x080fe400017fe4ff */
[----:B------:R-:W-:Y:S01]  /*4a30*/  SEL R0, R0, R21, !P4 ;  /* 0x0000001500007207 */ /* 0x000fe20006000000 */
[----:B------:R-:W-:Y:S01]  /*4a40*/  IMAD.MOV.U32 R21, RZ, RZ, 0x0 ;  /* 0x00000000ff157424 */ /* 0x000fe200078e00ff */
[----:B------:R-:W-:Y:S01]  /*4a50*/  SEL R23, R23, R20, !P4 ;  /* 0x0000001417177207 */ /* 0x000fe20006000000 */
[----:B------:R-:W-:Y:S01]  /*4a60*/  IMAD.MOV.U32 R20, RZ, RZ, R22 ;  /* 0x000000ffff147224 */ /* 0x000fe200078e0016 */
[----:B------:R-:W-:-:S02]  /*4a70*/  SEL R0, R0, 0xffffffff, P0 ;  /* 0xffffffff00007807 */ /* 0x000fc40000000000 */
[----:B------:R-:W-:Y:S01]  /*4a80*/  SEL R23, R23, 0xffffffff, P0 ;  /* 0xffffffff17177807 */ /* 0x000fe20000000000 */
[----:B------:R-:W-:Y:S06]  /*4a90*/  RET.REL.NODEC R20 `(_ZN5flash32flash_fwd_splitkv_combine_kernelI23Flash_fwd_kernel_traitsILi128ELi64ELi128ELi4ELb0ELb0EN7cutlass6half_tE19Flash_kernel_traitsILi128ELi64ELi128ELi4ES3_EELi4ELi1ELb0EEEvNS_16Flash_fwd_paramsE) ;  /* 0xffffffb414587950 */ /* 0x000fec0003c3ffff */
.L_x_347:
        /* <DEDUP_REMOVED lines=14> */
.L_x_8318:


//--------------------- .text._ZN5flash32flash_fwd_splitkv_combine_kernelI23Flash_fwd_kernel_traitsILi128ELi64ELi128ELi4ELb0ELb0EN7cutlass6half_tE19Flash_kernel_traitsILi128ELi64ELi128ELi4ES3_EELi4ELi7ELb1EEEvNS_16Flash_fwd_paramsE --------------------------
	.section	.text._ZN5flash32flash_fwd_splitkv_combine_kernelI23Flash_fwd_kernel_traitsILi128ELi64ELi128ELi4ELb0ELb0EN7cutlass6half_tE19Flash_kernel_traitsILi128ELi64ELi128ELi4ES3_EELi4ELi7ELb1EEEvNS_16Flash_fwd_paramsE,"ax",@progbits
	.align	128
        .global         _ZN5flash32flash_fwd_splitkv_combine_kernelI23Flash_fwd_kernel_traitsILi128ELi64ELi128ELi4ELb0ELb0EN7cutlass6half_tE19Flash_kernel_traitsILi128ELi64ELi128ELi4ES3_EELi4ELi7ELb1EEEvNS_16Flash_fwd_paramsE
        .type           _ZN5flash32flash_fwd_splitkv_combine_kernelI23Flash_fwd_kernel_traitsILi128ELi64ELi128ELi4ELb0ELb0EN7cutlass6half_tE19Flash_kernel_traitsILi128ELi64ELi128ELi4ES3_EELi4ELi7ELb1EEEvNS_16Flash_fwd_paramsE,@function
        .size           _ZN5flash32flash_fwd_splitkv_combine_kernelI23Flash_fwd_kernel_traitsILi128ELi64ELi128ELi4ELb0ELb0EN7cutlass6half_tE19Flash_kernel_traitsILi128ELi64ELi128ELi4ES3_EELi4ELi7ELb1EEEvNS_16Flash_fwd_paramsE,(.L_x_8319 - _ZN5flash32flash_fwd_splitkv_combine_kernelI23Flash_fwd_kernel_traitsILi128ELi64ELi128ELi4ELb0ELb0EN7cutlass6half_tE19Flash_kernel_traitsILi128ELi64ELi128ELi4ES3_EELi4ELi7ELb1EEEvNS_16Flash_fwd_paramsE)
        .other          _ZN5flash32flash_fwd_splitkv_combine_kernelI23Flash_fwd_kernel_traitsILi128ELi64ELi128ELi4ELb0ELb0EN7cutlass6half_tE19Flash_kernel_traitsILi128ELi64ELi128ELi4ES3_EELi4ELi7ELb1EEEvNS_16Flash_fwd_paramsE,@"STO_CUDA_ENTRY STV_DEFAULT"
_ZN5flash32flash_fwd_splitkv_combine_kernelI23Flash_fwd_kernel_traitsILi128ELi64ELi128ELi4ELb0ELb0EN7cutlass6half_tE19Flash_kernel_traitsILi128ELi64ELi128ELi4ES3_EELi4ELi7ELb1EEEvNS_16Flash_fwd_paramsE:
.text._ZN5flash32flash_fwd_splitkv_combine_kernelI23Flash_fwd_kernel_traitsILi128ELi64ELi128ELi4ELb0ELb0EN7cutlass6half_tE19Flash_kernel_traitsILi128ELi64ELi128ELi4ES3_EELi4ELi7ELb1EEEvNS_16Flash_fwd_paramsE:
        /* <DEDUP_REMOVED lines=23> */
[----:B------:R-:W-:Y:S05]  /*0170*/  CALL.REL.NOINC `($__internal_7_$__cuda_sm20_div_s64) ;  /* 0x0000004800c87944 */ /* 0x000fea0003c00000 */
[----:B------:R-:W-:Y:S05]  /*0180*/  BRA `(.L_x_349) ;  /* 0x00000000004c7947 */ /* 0x000fea0003800000 */
.L_x_348:
        /* <DEDUP_REMOVED lines=19> */
.L_x_349:
        /* <DEDUP_REMOVED lines=12> */
[----:B------:R-:W-:Y:S05]  /*0380*/  CALL.REL.NOINC `($__internal_7_$__cuda_sm20_div_s64) ;  /* 0x0000004800447944 */ /* 0x000fea0003c00000 */
[----:B------:R-:W-:Y:S02]  /*0390*/  MOV R6, R20 ;  /* 0x0000001400067202 */ /* 0x000fe40000000f00 */
[----:B------:R-:W-:Y:S01]  /*03a0*/  MOV R7, R21 ;  /* 0x0000001500077202 */ /* 0x000fe20000000f00 */
[----:B------:R-:W-:Y:S05]  /*03b0*/  BRA `(.L_x_352) ;  /* 0x00000000004c7947 */ /* 0x000fea0003800000 */
.L_x_351:
        /* <DEDUP_REMOVED lines=19> */
.L_x_352:
[----:B------:R-:W-:Y:S05]  /*04f0*/  BSYNC B0 ;  /* 0x0000000000007941 */ /* 0x000fea0003800000 */
.L_x_350:
        /* <DEDUP_REMOVED lines=53> */
[----:B------:R-:W-:Y:S02]  /*0850*/  MOV R32, R20 ;  /* 0x0000001400207202 */ /* 0x000fe40000000f00 */
[----:B------:R-:W-:Y:S01]  /*0860*/  MOV R33, R21 ;  /* 0x0000001500217202 */ /* 0x000fe20000000f00 */
[----:B------:R-:W-:Y:S05]  /*0870*/  BRA `(.L_x_355) ;  /* 0x00000000004c7947 */ /* 0x000fea0003800000 */
.L_x_354:
        /* <DEDUP_REMOVED lines=19> */
.L_x_355:
[----:B------:R-:W-:Y:S05]  /*09b0*/  BSYNC B0 ;  /* 0x0000000000007941 */ /* 0x000fea0003800000 */
.L_x_353:
        /* <DEDUP_REMOVED lines=105> */
.L_x_357:
        /* <DEDUP_REMOVED lines=19> */
.L_x_358:
[----:B------:R-:W-:Y:S05]  /*1180*/  BSYNC B0 ;  /* 0x0000000000007941 */ /* 0x000fea0003800000 */
.L_x_356:
        /* <DEDUP_REMOVED lines=113> */
[----:B------:R-:W-:Y:S05]  /*18a0*/  CALL.REL.NOINC `($__internal_7_$__cuda_sm20_div_s64) ;  /* 0x0000003000fc7944 */ /* 0x000fea0003c00000 */
[----:B------:R-:W-:Y:S02]  /*18b0*/  MOV R40, R20 ;  /* 0x0000001400287202 */ /* 0x000fe40000000f00 */
[----:B------:R-:W-:Y:S01]  /*18c0*/  MOV R41, R21 ;  /* 0x0000001500297202 */ /* 0x000fe20000000f00 */
[----:B------:R-:W-:Y:S05]  /*18d0*/  BRA `(.L_x_361) ;  /* 0x00000000004c7947 */ /* 0x000fea0003800000 */
.L_x_360:
        /* <DEDUP_REMOVED lines=19> */
.L_x_361:
[----:B------:R-:W-:Y:S05]  /*1a10*/  BSYNC B0 ;  /* 0x0000000000007941 */ /* 0x000fea0003800000 */
.L_x_359:
        /* <DEDUP_REMOVED lines=171> */
[----:B------:R-:W-:Y:S05]  /*24d0*/  CALL.REL.NOINC `($__internal_7_$__cuda_sm20_div_s64) ;  /* 0x0000002400f07944 */ /* 0x000fea0003c00000 */
        /* <DEDUP_REMOVED lines=9> */
.L_x_366:
        /* <DEDUP_REMOVED lines=22> */
.L_x_367:
[----:B------:R-:W-:Y:S05]  /*26d0*/  BSYNC B0 ;  /* 0x0000000000007941 */ /* 0x000fea0003800000 */
.L_x_365:
        /* <DEDUP_REMOVED lines=19> */
.L_x_369:
        /* <DEDUP_REMOVED lines=22> */
.L_x_370:
[----:B------:R-:W-:Y:S05]  /*2970*/  BSYNC B0 ;  /* 0x0000000000007941 */ /* 0x000fea0003800000 */
.L_x_368:
        /* <DEDUP_REMOVED lines=11> */
[----:B------:R-:W-:Y:S05]  /*2a30*/  CALL.REL.NOINC `($__internal_7_$__cuda_sm20_div_s64) ;  /* 0x0000002000987944 */ /* 0x000fea0003c00000 */
[----:B------:R-:W-:-:S04]  /*2a40*/  IADD3 R19, P0, RZ, -R20, RZ ;  /* 0x80000014ff137210 */ /* 0x000fc80007f1e0ff */
[----:B------:R-:W-:Y:S01]  /*2a50*/  IADD3.X R18, RZ, ~R21, RZ, P0, !PT ;  /* 0x80000015ff127210 */ /* 0x000fe200007fe4ff */
[----:B------:R-:W-:-:S04]  /*2a60*/  IMAD.WIDE.U32 R42, R5, R19, R42 ;  /* 0x00000013052a7225 */ /* 0x000fc800078e002a */
[----:B------:R-:W-:-:S04]  /*2a70*/  IMAD R18, R18, R5, RZ ;  /* 0x0000000512127224 */ /* 0x000fc800078e02ff */
[----:B------:R-:W-:-:S05]  /*2a80*/  IMAD R4, R4, R19, R18 ;  /* 0x0000001304047224 */ /* 0x000fca00078e0212 */
[----:B------:R-:W-:Y:S01]  /*2a90*/  IADD3 R4, R43, R4, RZ ;  /* 0x000000042b047210 */ /* 0x000fe20007ffe0ff */
[----:B------:R-:W-:Y:S05]  /*2aa0*/  BRA `(.L_x_373) ;  /* 0x0000000000587947 */ /* 0x000fea0003800000 */
.L_x_372:
        /* <DEDUP_REMOVED lines=22> */
.L_x_373:
[----:B------:R-:W-:Y:S05]  /*2c10*/  BSYNC B0 ;  /* 0x0000000000007941 */ /* 0x000fea0003800000 */
.L_x_371:
        /* <DEDUP_REMOVED lines=38> */
[----:B------:R-:W-:Y:S05]  /*2e80*/  CALL.REL.NOINC `($__internal_7_$__cuda_sm20_div_s64) ;  /* 0x0000001c00847944 */ /* 0x000fea0003c00000 */
        /* <DEDUP_REMOVED lines=12> */
.L_x_375:
        /* <DEDUP_REMOVED lines=23> */
.L_x_376:
[----:B------:R-:W-:Y:S05]  /*30c0*/  BSYNC B0 ;  /* 0x0000000000007941 */ /* 0x000fea0003800000 */
.L_x_374:
        /* <DEDUP_REMOVED lines=18> */
.L_x_378:
        /* <DEDUP_REMOVED lines=22> */
.L_x_379:
[----:B------:R-:W-:Y:S05]  /*3350*/  BSYNC B0 ;  /* 0x0000000000007941 */ /* 0x000fea0003800000 */
.L_x_377:
        /* <DEDUP_REMOVED lines=22> */
.L_x_381:
        /* <DEDUP_REMOVED lines=23> */
.L_x_382:
[----:B------:R-:W-:Y:S05]  /*3630*/  BSYNC B0 ;  /* 0x0000000000007941 */ /* 0x000fea0003800000 */
.L_x_380:
        /* <DEDUP_REMOVED lines=39> */
.L_x_384:
        /* <DEDUP_REMOVED lines=23> */
.L_x_385:
[----:B------:R-:W-:Y:S05]  /*3a20*/  BSYNC B0 ;  /* 0x0000000000007941 */ /* 0x000fea0003800000 */
.L_x_383:
        /* <DEDUP_REMOVED lines=29> */
.L_x_387:
        /* <DEDUP_REMOVED lines=23> */
.L_x_388:
[----:B------:R-:W-:Y:S05]  /*3d70*/  BSYNC B0 ;  /* 0x0000000000007941 */ /* 0x000fea0003800000 */
.L_x_386:
        /* <DEDUP_REMOVED lines=21> */
.L_x_364:
[----:B------:R-:W-:Y:S02]  /*3ed0*/  ULDC.64 UR4, c[0x0][0x2b0] ;  /* 0x0000ac0000047ab9 */ /* 0x000fe40000000a00 */
[----:B------:R-:W-:-:S04]  /*3ee0*/  LEA R2, P0, R38, UR4, 0x2 ;  /* 0x0000000426027c11 */ /* 0x000fc8000f8010ff */
[----:B------:R-:W-:-:S05]  /*3ef0*/  LEA.HI.X R3, R38, UR5, R39, 0x2, P0 ;  /* 0x0000000526037c11 */ /* 0x000fca00080f1427 */
[----:B------:R0:W-:Y:S04]  /*3f00*/  STG.E desc[UR8][R2.64], R29 ;  /* 0x0000001d02007986 */ /* 0x0001e8000c101908 */
.L_x_363:
[----:B------:R-:W-:Y:S05]  /*3f10*/  BSYNC B1 ;  /* 0x0000000000017941 */ /* 0x000fea0003800000 */
.L_x_362:
[----:B------:R-:W2:Y:S01]  /*3f20*/  LDC R14, c[0x0][0x3c4] ;  /* 0x0000f100ff0e7b82 */ /* 0x000ea20000000800 */
[C---:B0-----:R-:W-:Y:S01]  /*3f30*/  IADD3 R3, R35.reuse, 0x20, RZ ;  /* 0x0000002023037810 */ /* 0x041fe20007ffe0ff */
[----:B------:R-:W-:Y:S01]  /*3f40*/  HFMA2.MMA R0, -RZ, RZ, 0, 0 ;  /* 0x00000000ff007435 */ /* 0x000fe200000001ff */
[----:B------:R-:W-:Y:S02]  /*3f50*/  IMAD.SHL.U32 R18, R35, 0x4, RZ ;  /* 0x0000000423127824 */ /* 0x000fe400078e00ff */
[----:B-1----:R-:W-:Y:S01]  /*3f60*/  IMAD.MOV.U32 R5, RZ, RZ, RZ ;  /* 0x000000ffff057224 */ /* 0x002fe200078e00ff */
[-C--:B--2---:R-:W-:Y:S02]  /*3f70*/  ISETP.GE.OR P1, PT, R3, R14.reuse, P6 ;  /* 0x0000000e0300720c */ /* 0x084fe40003726670 */
[C---:B------:R-:W-:Y:S02]  /*3f80*/  IADD3 R3, R35.reuse, 0x40, RZ ;  /* 0x0000004023037810 */ /* 0x040fe40007ffe0ff */
[----:B------:R-:W-:-:S02]  /*3f90*/  ISETP.GE.OR P2, PT, R35, R14, P6 ;  /* 0x0000000e2300720c */ /* 0x000fc40003746670 */
[----:B------:R-:W-:Y:S02]  /*3fa0*/  ISETP.GE.OR P0, PT, R3, R14, P6 ;  /* 0x0000000e0300720c */ /* 0x000fe40003706670 */
        /* <DEDUP_REMOVED lines=17> */
[----:B------:R-:W-:-:S03]  /*40c0*/  ISETP.GE.AND P0, PT, R14, 0x1, PT ;  /* 0x000000010e00780c */ /* 0x000fc60003f06270 */
[----:B--2---:R0:W-:Y:S04]  /*40d0*/  @!P2 STS [R33], R36 ;  /* 0x000000242100a388 */ /* 0x0041e80000000800 */
[----:B---3--:R0:W-:Y:S01]  /*40e0*/  @!P6 STS [R33+0x780], R6 ;  /* 0x000780062100e388 */ /* 0x0081e20000000800 */
[----:B------:R-:W-:Y:S06]  /*40f0*/  BAR.SYNC.DEFER_BLOCKING 0x0 ;  /* 0x0000000000007b1d */ /* 0x000fec0000010000 */
[----:B------:R-:W-:Y:S05]  /*4100*/  @!P0 BRA `(.L_x_389) ;  /* 0x0000000400988947 */ /* 0x000fea0003800000 */
[----:B------:R-:W-:Y:S01]  /*4110*/  ULDC UR10, c[0x0][0x2dc] ;  /* 0x0000b700000a7ab9 */ /* 0x000fe20000000800 */
[----:B------:R-:W1:Y:S01]  /*4120*/  S2UR UR6, SR_CgaCtaId ;  /* 0x00000000000679c3 */ /* 0x000e620000008800 */
[----:B------:R-:W-:Y:S01]  /*4130*/  UIMAD UR4, UR7, UR10, URZ ;  /* 0x0000000a070472a4 */ /* 0x000fe2000f8e023f */
[----:B------:R-:W-:Y:S01]  /*4140*/  IMAD R25, R7, 0x80, R18 ;  /* 0x0000008007197824 */ /* 0x000fe200078e0212 */
[----:B------:R-:W-:Y:S01]  /*4150*/  PLOP3.LUT P4, PT, PT, PT, PT, 0x80, 0x0 ;  /* 0x000000000000781c */ /* 0x000fe20003f8f070 */
[C---:B------:R-:W-:Y:S01]  /*4160*/  IMAD R20, R12.reuse, UR10, RZ ;  /* 0x0000000a0c147c24 */ /* 0x040fe2000f8e02ff */
[----:B------:R-:W-:Y:S01]  /*4170*/  USHF.R.S32.HI UR11, URZ, 0x1f, UR4 ;  /* 0x0000001f3f0b7899 */ /* 0x000fe20008011404 */
[----:B------:R-:W-:Y:S01]  /*4180*/  VIADD R16, R12, -UR7 ;  /* 0x800000070c107c36 */ /* 0x000fe20008000000 */
[----:B------:R-:W-:Y:S01]  /*4190*/  IADD3 R0, P0, R25, UR4, RZ ;  /* 0x0000000419007c10 */ /* 0x000fe2000ff1e0ff */
[----:B------:R-:W-:Y:S01]  /*41a0*/  ULDC.64 UR4, c[0x0][0x288] ;  /* 0x0000a20000047ab9 */ /* 0x000fe20000000a00 */
[----:B------:R-:W2:Y:S01]  /*41b0*/  LDC R13, c[0x0][0x3c4] ;  /* 0x0000f100ff0d7b82 */ /* 0x000ea20000000800 */
[----:B------:R-:W-:-:S02]  /*41c0*/  CS2R R8, SRZ ;  /* 0x0000000000087805 */ /* 0x000fc4000001ff00 */
[----:B------:R-:W-:Y:S02]  /*41d0*/  LEA.HI.X.SX32 R25, R25, UR11, 0x1, P0 ;  /* 0x0000000b19197c11 */ /* 0x000fe400080f0eff */
[----:B------:R-:W-:Y:S02]  /*41e0*/  CS2R R10, SRZ ;  /* 0x00000000000a7805 */ /* 0x000fe4000001ff00 */
[----:B------:R-:W-:Y:S01]  /*41f0*/  LEA R24, P0, R0, UR4, 0x2 ;  /* 0x0000000400187c11 */ /* 0x000fe2000f8010ff */
[----:B------:R-:W-:Y:S01]  /*4200*/  UMOV UR4, 0x400 ;  /* 0x0000040000047882 */ /* 0x000fe20000000000 */
[----:B------:R-:W-:Y:S02]  /*4210*/  IMAD.WIDE R20, R20, 0x4, RZ ;  /* 0x0000000414147825 */ /* 0x000fe400078e02ff */
[----:B------:R-:W-:Y:S01]  /*4220*/  LEA.HI.X R25, R0, UR5, R25, 0x2, P0 ;  /* 0x0000000500197c11 */ /* 0x000fe200080f1419 */
[----:B------:R-:W-:Y:S01]  /*4230*/  UMOV UR5, URZ ;  /* 0x0000003f00057c82 */ /* 0x000fe20008000000 */
[----:B------:R-:W-:Y:S01]  /*4240*/  ISETP.GT.AND P0, PT, R14, 0x3, PT ;  /* 0x000000030e00780c */ /* 0x000fe20003f04270 */
[----:B------:R-:W-:Y:S01]  /*4250*/  IMAD.MOV.U32 R0, RZ, RZ, RZ ;  /* 0x000000ffff007224 */ /* 0x000fe200078e00ff */
[----:B-1----:R-:W-:-:S06]  /*4260*/  ULEA UR4, UR6, UR4, 0x18 ;  /* 0x0000000406047291 */ /* 0x002fcc000f8ec03f */
[----:B0-----:R-:W-:-:S05]  /*4270*/  LEA R6, R7, UR4, 0x2 ;  /* 0x0000000407067c11 */ /* 0x001fca000f8e10ff */
[----:B------:R-:W-:Y:S05]  /*4280*/  @!P0 BRA `(.L_x_390) ;  /* 0x0000000000a48947 */ /* 0x000fea0003800000 */
[----:B------:R-:W-:Y:S01]  /*4290*/  PLOP3.LUT P4, PT, PT, PT, PT, 0x8, 0x0 ;  /* 0x000000000000781c */ /* 0x000fe20003f8e170 */
[----:B------:R-:W-:Y:S01]  /*42a0*/  VIADD R14, R14, 0xfffffffd ;  /* 0xfffffffd0e0e7836 */ /* 0x000fe20000000000 */
[CC--:B------:R-:W-:Y:S02]  /*42b0*/  ISETP.GE.AND P3, PT, R7.reuse, R16.reuse, PT ;  /* 0x000000100700720c */ /* 0x0c0fe40003f66270 */
[----:B------:R-:W-:-:S13]  /*42c0*/  ISETP.GE.AND P0, PT, R7, R16, PT ;  /* 0x000000100700720c */ /* 0x000fda0003f06270 */
.L_x_391:
[----:B------:R0:W3:Y:S01]  /*42d0*/  @!P3 LDG.E.128 R8, desc[UR8][R24.64] ;  /* 0x000000081808b981 */ /* 0x0000e2000c1e1d00 */
[----:B------:R-:W-:Y:S01]  /*42e0*/  PLOP3.LUT P3, PT, P0, PT, PT, 0x80, 0x0 ;  /* 0x000000000000781c */ /* 0x000fe2000076f070 */
[----:B------:R-:W-:Y:S01]  /*42f0*/  UIADD3 UR5, UR5, 0x4, URZ ;  /* 0x0000000405057890 */ /* 0x000fe2000fffe03f */
[----:B------:R-:W-:Y:S01]  /*4300*/  IADD3 R26, P1, R20, R24, RZ ;  /* 0x00000018141a7210 */ /* 0x000fe20007f3e0ff */
[----:B------:R-:W3:Y:S03]  /*4310*/  LDS R4, [R6] ;  /* 0x0000000006047984 */ /* 0x000ee60000000800 */
[C---:B------:R-:W-:Y:S02]  /*4320*/  IADD3.X R27, R21.reuse, R25, RZ, P1, !PT ;  /* 0x00000019151b7210 */ /* 0x040fe40000ffe4ff */
[----:B------:R-:W-:Y:S02]  /*4330*/  ISETP.LE.AND P2, PT, R14, UR5, PT ;  /* 0x000000050e007c0c */ /* 0x000fe4000bf43270 */
[C---:B0-----:R-:W-:Y:S04]  /*4340*/  IADD3 R24, P1, R20.reuse, R26, RZ ;  /* 0x0000001a14187210 */ /* 0x041fe80007f3e0ff */
[C---:B------:R-:W-:Y:S02]  /*4350*/  IADD3.X R25, R21.reuse, R27, RZ, P1, !PT ;  /* 0x0000001b15197210 */ /* 0x040fe40000ffe4ff */
[----:B------:R-:W-:Y:S04]  /*4360*/  IADD3 R22, P1, R20, R24, RZ ;  /* 0x0000001814167210 */ /* 0x000fe80007f3e0ff */
[C---:B------:R-:W-:Y:S01]  /*4370*/  IADD3.X R23, R21.reuse, R25, RZ, P1, !PT ;  /* 0x0000001915177210 */ /* 0x040fe20000ffe4ff */
[C---:B---3--:R-:W-:Y:S01]  /*4380*/  FFMA.FTZ R5, R4.reuse, R8, R5 ;  /* 0x0000000804057223 */ /* 0x048fe20000010005 */
[C---:B------:R-:W-:Y:S01]  /*4390*/  FFMA.FTZ R2, R4.reuse, R9, R2 ;  /* 0x0000000904027223 */ /* 0x040fe20000010002 */
[C---:B------:R-:W-:Y:S01]  /*43a0*/  FFMA.FTZ R3, R4.reuse, R10, R3 ;  /* 0x0000000a04037223 */ /* 0x040fe20000010003 */
[----:B------:R-:W-:Y:S02]  /*43b0*/  FFMA.FTZ R0, R4, R11, R0 ;  /* 0x0000000b04007223 */ /* 0x000fe40000010000 */
[----:B------:R-:W3:Y:S04]  /*43c0*/  @!P3 LDG.E.128 R8, desc[UR8][R26.64] ;  /* 0x000000081a08b981 */ /* 0x000ee8000c1e1d00 */
[----:B------:R-:W3:Y:S02]  /*43d0*/  LDS R4, [R6+0x14] ;  /* 0x0000140006047984 */ /* 0x000ee40000000800 */
[C---:B---3--:R-:W-:Y:S01]  /*43e0*/  FFMA.FTZ R5, R4.reuse, R8, R5 ;  /* 0x0000000804057223 */ /* 0x048fe20000010005 */
[C---:B------:R-:W-:Y:S01]  /*43f0*/  FFMA.FTZ R2, R4.reuse, R9, R2 ;  /* 0x0000000904027223 */ /* 0x040fe20000010002 */
[C---:B------:R-:W-:Y:S01]  /*4400*/  FFMA.FTZ R3, R4.reuse, R10, R3 ;  /* 0x0000000a04037223 */ /* 0x040fe20000010003 */
[----:B------:R-:W-:Y:S02]  /*4410*/  FFMA.FTZ R0, R4, R11, R0 ;  /* 0x0000000b04007223 */ /* 0x000fe40000010000 */
[----:B------:R0:W3:Y:S04]  /*4420*/  @!P3 LDG.E.128 R8, desc[UR8][R24.64] ;  /* 0x000000081808b981 */ /* 0x0000e8000c1e1d00 */
[----:B------:R-:W3:Y:S01]  /*4430*/  LDS R4, [R6+0x28] ;  /* 0x0000280006047984 */ /* 0x000ee20000000800 */
[----:B0-----:R-:W-:Y:S04]  /*4440*/  IADD3 R24, P1, R20, R22, RZ ;  /* 0x0000001614187210 */ /* 0x001fe80007f3e0ff */
[----:B------:R-:W-:Y:S01]  /*4450*/  IADD3.X R25, R21, R23, RZ, P1, !PT ;  /* 0x0000001715197210 */ /* 0x000fe20000ffe4ff */
[C---:B---3--:R-:W-:Y:S01]  /*4460*/  FFMA.FTZ R5, R4.reuse, R8, R5 ;  /* 0x0000000804057223 */ /* 0x048fe20000010005 */
[C---:B------:R-:W-:Y:S01]  /*4470*/  FFMA.FTZ R2, R4.reuse, R9, R2 ;  /* 0x0000000904027223 */ /* 0x040fe20000010002 */
[C---:B------:R-:W-:Y:S01]  /*4480*/  FFMA.FTZ R3, R4.reuse, R10, R3 ;  /* 0x0000000a04037223 */ /* 0x040fe20000010003 */
[----:B------:R-:W-:Y:S02]  /*4490*/  FFMA.FTZ R0, R4, R11, R0 ;  /* 0x0000000b04007223 */ /* 0x000fe40000010000 */
[----:B------:R-:W3:Y:S04]  /*44a0*/  @!P3 LDG.E.128 R8, desc[UR8][R22.64] ;  /* 0x000000081608b981 */ /* 0x000ee8000c1e1d00 */
[----:B------:R0:W3:Y:S02]  /*44b0*/  LDS R4, [R6+0x3c] ;  /* 0x00003c0006047984 */ /* 0x0000e40000000800 */
[----:B0-----:R-:W-:Y:S01]  /*44c0*/  IADD3 R6, R6, 0x50, RZ ;  /* 0x0000005006067810 */ /* 0x001fe20007ffe0ff */
[C---:B---3--:R-:W-:Y:S01]  /*44d0*/  FFMA.FTZ R5, R4.reuse, R8, R5 ;  /* 0x0000000804057223 */ /* 0x048fe20000010005 */
[C---:B------:R-:W-:Y:S01]  /*44e0*/  FFMA.FTZ R2, R4.reuse, R9, R2 ;  /* 0x0000000904027223 */ /* 0x040fe20000010002 */
[C---:B------:R-:W-:Y:S01]  /*44f0*/  FFMA.FTZ R3, R4.reuse, R10, R3 ;  /* 0x0000000a04037223 */ /* 0x040fe20000010003 */
[----:B------:R-:W-:Y:S01]  /*4500*/  FFMA.FTZ R0, R4, R11, R0 ;  /* 0x0000000b04007223 */ /* 0x000fe20000010000 */
[----:B------:R-:W-:Y:S09]  /*4510*/  @!P2 BRA `(.L_x_391) ;  /* 0xfffffffc006ca947 */ /* 0x000ff2000383ffff */
.L_x_390:
[----:B--2---:R-:W-:-:S04]  /*4520*/  IADD3 R4, R13, -UR5, RZ ;  /* 0x800000050d047c10 */ /* 0x004fc8000fffe0ff */
[----:B------:R-:W-:-:S13]  /*4530*/  ISETP.GT.AND P0, PT, R4, 0x1, PT ;  /* 0x000000010400780c */ /* 0x000fda0003f04270 */
[----:B------:R-:W-:Y:S05]  /*4540*/  @!P0 BRA `(.L_x_392) ;  /* 0x0000000000588947 */ /* 0x000fea0003800000 */
[----:B------:R-:W-:Y:S01]  /*4550*/  ISETP.GE.AND P0, PT, R7, R16, PT ;  /* 0x000000100700720c */ /* 0x000fe20003f06270 */
[----:B------:R-:W0:-:S12]  /*4560*/  LDS R4, [R6] ;  /* 0x0000000006047984 */ /* 0x000e180000000800 */
[----:B------:R-:W0:Y:S01]  /*4570*/  @!P0 LDG.E.128 R8, desc[UR8][R24.64] ;  /* 0x0000000818088981 */ /* 0x000e22000c1e1d00 */
[----:B------:R-:W-:-:S04]  /*4580*/  IADD3 R14, P1, R20, R24, RZ ;  /* 0x00000018140e7210 */ /* 0x000fc80007f3e0ff */
[----:B------:R-:W-:Y:S01]  /*4590*/  IADD3.X R15, R21, R25, RZ, P1, !PT ;  /* 0x00000019150f7210 */ /* 0x000fe20000ffe4ff */
[-C--:B0-----:R-:W-:Y:S01]  /*45a0*/  FFMA.FTZ R5, R8, R4.reuse, R5 ;  /* 0x0000000408057223 */ /* 0x081fe20000010005 */
[-C--:B------:R-:W-:Y:S01]  /*45b0*/  FFMA.FTZ R2, R9, R4.reuse, R2 ;  /* 0x0000000409027223 */ /* 0x080fe20000010002 */
[-C--:B------:R-:W-:Y:S01]  /*45c0*/  FFMA.FTZ R3, R10, R4.reuse, R3 ;  /* 0x000000040a037223 */ /* 0x080fe20000010003 */
[----:B------:R-:W-:Y:S02]  /*45d0*/  FFMA.FTZ R0, R11, R4, R0 ;  /* 0x000000040b007223 */ /* 0x000fe40000010000 */
[----:B------:R-:W2:Y:S01]  /*45e0*/  @!P0 LDG.E.128 R8, desc[UR8][R14.64] ;  /* 0x000000080e088981 */ /* 0x000ea2000c1e1d00 */
[----:B------:R-:W-:Y:S01]  /*45f0*/  IADD3 R24, P0, R20, R14, RZ ;  /* 0x0000000e14187210 */ /* 0x000fe20007f1e0ff */
[----:B------:R-:W-:Y:S01]  /*4600*/  UIADD3 UR5, UR5, 0x1, URZ ;  /* 0x0000000105057890 */ /* 0x000fe2000fffe03f */
[----:B------:R-:W-:Y:S01]  /*4610*/  IADD3 R17, R6, 0x14, RZ ;  /* 0x0000001406117810 */ /* 0x000fe20007ffe0ff */
[----:B------:R0:W2:Y:S01]  /*4620*/  LDS R4, [R6+0x14] ;  /* 0x0000140006047984 */ /* 0x0000a20000000800 */
[----:B------:R-:W-:Y:S01]  /*4630*/  IADD3.X R25, R21, R15, RZ, P0, !PT ;  /* 0x0000000f15197210 */ /* 0x000fe200007fe4ff */
[----:B------:R-:W-:Y:S01]  /*4640*/  UIADD3 UR5, UR5, 0x1, URZ ;  /* 0x0000000105057890 */ /* 0x000fe2000fffe03f */
[----:B------:R-:W-:-:S02]  /*4650*/  PLOP3.LUT P4, PT, PT, PT, PT, 0x8, 0x0 ;  /* 0x000000000000781c */ /* 0x000fc40003f8e170 */
[----:B0-----:R-:W-:Y:S01]  /*4660*/  IADD3 R6, R17, 0x14, RZ ;  /* 0x0000001411067810 */ /* 0x001fe20007ffe0ff */
[-C--:B--2---:R-:W-:Y:S01]  /*4670*/  FFMA.FTZ R5, R8, R4.reuse, R5 ;  /* 0x0000000408057223 */ /* 0x084fe20000010005 */
[-C--:B------:R-:W-:Y:S01]  /*4680*/  FFMA.FTZ R2, R9, R4.reuse, R2 ;  /* 0x0000000409027223 */ /* 0x080fe20000010002 */
[-C--:B------:R-:W-:Y:S01]  /*4690*/  FFMA.FTZ R3, R10, R4.reuse, R3 ;  /* 0x000000040a037223 */ /* 0x080fe20000010003 */
[----:B------:R-:W-:-:S07]  /*46a0*/  FFMA.FTZ R0, R11, R4, R0 ;  /* 0x000000040b007223 */ /* 0x000fce0000010000 */
.L_x_392:
[----:B------:R-:W-:-:S13]  /*46b0*/  ISETP.GT.OR P4, PT, R13, UR5, P4 ;  /* 0x000000050d007c0c */ /* 0x000fda000a784670 */
[----:B------:R-:W-:Y:S05]  /*46c0*/  @!P4 BRA `(.L_x_389) ;  /* 0x000000000028c947 */ /* 0x000fea0003800000 */
[----:B------:R-:W0:Y:S01]  /*46d0*/  LDS R6, [R6] ;  /* 0x0000000006067984 */ /* 0x000e220000000800 */
[----:B------:R-:W-:Y:S01]  /*46e0*/  ISETP.GE.AND P0, PT, R7, R16, PT ;  /* 0x000000100700720c */ /* 0x000fe20003f06270 */
[----:B------:R-:W-:-:S12]  /*46f0*/  BSSY B0, `(.L_x_393) ;  /* 0x0000003000007945 */ /* 0x000fd80003800000 */
[----:B------:R-:W-:Y:S05]  /*4700*/  @P0 BRA `(.L_x_394) ;  /* 0x0000000000040947 */ /* 0x000fea0003800000 */
[----:B------:R1:W5:Y:S02]  /*4710*/  LDG.E.128 R8, desc[UR8][R24.64] ;  /* 0x0000000818087981 */ /* 0x000364000c1e1d00 */
.L_x_394:
[----:B------:R-:W-:Y:S05]  /*4720*/  BSYNC B0 ;  /* 0x0000000000007941 */ /* 0x000fea0003800000 */
.L_x_393:
[C---:B0----5:R-:W-:Y:S01]  /*4730*/  FFMA.FTZ R5, R6.reuse, R8, R5 ;  /* 0x0000000806057223 */ /* 0x061fe20000010005 */
[C---:B------:R-:W-:Y:S01]  /*4740*/  FFMA.FTZ R2, R6.reuse, R9, R2 ;  /* 0x0000000906027223 */ /* 0x040fe20000010002 */
[C---:B------:R-:W-:Y:S01]  /*4750*/  FFMA.FTZ R3, R6.reuse, R10, R3 ;  /* 0x0000000a06037223 */ /* 0x040fe20000010003 */
[----:B------:R-:W-:Y:S01]  /*4760*/  FFMA.FTZ R0, R6, R11, R0 ;  /* 0x0000000b06007223 */ /* 0x000fe20000010000 */
.L_x_389:
[----:B------:R-:W-:-:S04]  /*4770*/  IADD3 R7, R7, UR7, RZ ;  /* 0x0000000707077c10 */ /* 0x000fc8000fffe0ff */
[----:B------:R-:W-:-:S13]  /*4780*/  ISETP.GE.AND P0, PT, R7, R12, PT ;  /* 0x0000000c0700720c */ /* 0x000fda0003f06270 */
[----:B------:R-:W-:Y:S05]  /*4790*/  @P0 EXIT ;  /* 0x000000000000094d */ /* 0x000fea0003800000 */
[----:B------:R-:W2:Y:S01]  /*47a0*/  LDC R9, c[0x0][0x2c4] ;  /* 0x0000b100ff097b82 */ /* 0x000ea20000000800 */
[----:B------:R-:W-:Y:S01]  /*47b0*/  ULDC UR4, c[0x0][0x270] ;  /* 0x00009c0000047ab9 */ /* 0x000fe20000000800 */
[----:B------:R-:W-:Y:S02]  /*47c0*/  IABS R13, R7 ;  /* 0x00000007000d7213 */ /* 0x000fe40000000000 */
[----:B------:R-:W-:Y:S02]  /*47d0*/  SHF.R.S32.HI R19, RZ, 0x1f, R18 ;  /* 0x0000001fff137819 */ /* 0x000fe40000011412 */
[----:B------:R-:W-:Y:S02]  /*47e0*/  F2FP.F16.F32.PACK_AB R2, R2, R5 ;  /* 0x000000050202723e */ /* 0x000fe400000000ff */
[----:B------:R-:W-:Y:S01]  /*47f0*/  F2FP.F16.F32.PACK_AB R3, R0, R3 ;  /* 0x000000030003723e */ /* 0x000fe200000000ff */
[----:B--2---:R-:W-:Y:S01]  /*4800*/  IMAD R10, R9, UR4, RZ ;  /* 0x00000004090a7c24 */ /* 0x004fe2000f8e02ff */
        /* <DEDUP_REMOVED lines=8> */
[----:B------:R0:W2:Y:S02]  /*4890*/  F2I.FTZ.U32.TRUNC.NTZ R15, R14 ;  /* 0x0000000e000f7305 */ /* 0x0000a4000021f000 */
[----:B0-----:R-:W-:Y:S01]  /*48a0*/  HFMA2.MMA R14, -RZ, RZ, 0, 0 ;  /* 0x00000000ff0e7435 */ /* 0x001fe200000001ff */
[----:B--2---:R-:W-:-:S04]  /*48b0*/  IMAD.MOV R11, RZ, RZ, -R15 ;  /* 0x000000ffff0b7224 */ /* 0x004fc800078e0a0f */
        /* <DEDUP_REMOVED lines=62> */
        .weak           $__internal_7_$__cuda_sm20_div_s64
        .type           $__internal_7_$__cuda_sm20_div_s64,@function
        .size           $__internal_7_$__cuda_sm20_div_s64,(.L_x_8319 - $__internal_7_$__cuda_sm20_div_s64)
$__internal_7_$__cuda_sm20_div_s64:
        /* <DEDUP_REMOVED lines=83> */
[----:B------:R-:W-:Y:S05]  /*51d0*/  RET.REL.NODEC R22 `(_ZN5flash32flash_fwd_splitkv_combine_kernelI23Flash_fwd_kernel_traitsILi128ELi64ELi128ELi4ELb0ELb0EN7cutlass6half_tE19Flash_kernel_traitsILi128ELi64ELi128ELi4ES3_EELi4ELi7ELb1EEEvNS_16Flash_fwd_paramsE) ;  /* 0xffffffac16887950 */ /* 0x000fea0003c3ffff */
.L_x_395:
        /* <DEDUP_REMOVED lines=10> */
.L_x_8319:


//--------------------- .text._ZN5flash32flash_fwd_splitkv_combine_kernelI23Flash_fwd_kernel_traitsILi128ELi64ELi128ELi4ELb0ELb0EN7cutlass6half_tE19Flash_kernel_traitsILi128ELi64ELi128ELi4ES3_EELi4ELi6ELb1EEEvNS_16Flash_fwd_paramsE --------------------------
	.section	.text._ZN5flash32flash_fwd_splitkv_combine_kernelI23Flash_fwd_kernel_traitsILi128ELi64ELi128ELi4ELb0ELb0EN7cutlass6half_tE19Flash_kernel_traitsILi128ELi64ELi128ELi4ES3_EELi4ELi6ELb1EEEvNS_16Flash_fwd_paramsE,"ax",@progbits
	.align	128
        .global         _ZN5flash32flash_fwd_splitkv_combine_kernelI23Flash_fwd_kernel_traitsILi128ELi64ELi128ELi4ELb0ELb0EN7cutlass6half_tE19Flash_kernel_traitsILi128ELi64ELi128ELi4ES3_EELi4ELi6ELb1EEEvNS_16Flash_fwd_paramsE
        .type           _ZN5flash32flash_fwd_splitkv_combine_kernelI23Flash_fwd_kernel_traitsILi128ELi64ELi128ELi4ELb0ELb0EN7cutlass6half_tE19Flash_kernel_traitsILi128ELi64ELi128ELi4ES3_EELi4ELi6ELb1EEEvNS_16Flash_fwd_paramsE,@function
        .size           _ZN5flash32flash_fwd_splitkv_combine_kernelI23Flash_fwd_kernel_traitsILi128ELi64ELi128ELi4ELb0ELb0EN7cutlass6half_tE19Flash_kernel_traitsILi128ELi64ELi128ELi4ES3_EELi4ELi6ELb1EEEvNS_16Flash_fwd_paramsE,(.L_x_8320 - _ZN5flash32flash_fwd_splitkv_combine_kernelI23Flash_fwd_kernel_traitsILi128ELi64ELi128ELi4ELb0ELb0EN7cutlass6half_tE19Flash_kernel_traitsILi128ELi64ELi128ELi4ES3_EELi4ELi6ELb1EEEvNS_16Flash_fwd_paramsE)
        .other          _ZN5flash32flash_fwd_splitkv_combine_kernelI23Flash_fwd_kernel_traitsILi128ELi64ELi128ELi4ELb0ELb0EN7cutlass6half_tE19Flash_kernel_traitsILi128ELi64ELi128ELi4ES3_EELi4ELi6ELb1EEEvNS_16Flash_fwd_paramsE,@"STO_CUDA_ENTRY STV_DEFAULT"
_ZN5flash32flash_fwd_splitkv_combine_kernelI23Flash_fwd_kernel_traitsILi128ELi64ELi128ELi4ELb0ELb0EN7cutlass6half_tE19Flash_kernel_traitsILi128ELi64ELi128ELi4ES3_EELi4ELi6ELb1EEEvNS_16Flash_fwd_paramsE:
.text._ZN5flash32flash_fwd_splitkv_combine_kernelI23Flash_fwd_kernel_traitsILi128ELi64ELi128ELi4ELb0ELb0EN7cutlass6half_tE19Flash_kernel_traitsILi128ELi64ELi128ELi4ES3_EELi4ELi6ELb1EEEvNS_16Flash_fwd_paramsE:
        /* <DEDUP_REMOVED lines=23> */
[----:B------:R-:W-:Y:S05]  /*0170*/  CALL.REL.NOINC `($__internal_8_$__cuda_sm20_div_s64) ;  /* 0x0000004400e47944 */ /* 0x000fea0003c00000 */
[----:B------:R-:W-:Y:S05]  /*0180*/  BRA `(.L_x_397) ;  /* 0x00000000004c7947 */ /* 0x000fea0003800000 */
.L_x_396:
        /* <DEDUP_REMOVED lines=19> */
.L_x_397:
        /* <DEDUP_REMOVED lines=12> */
[----:B------:R-:W-:Y:S05]  /*0380*/  CALL.REL.NOINC `($__internal_8_$__cuda_sm20_div_s64) ;  /* 0x0000004400607944 */ /* 0x000fea0003c00000 */
[----:B------:R-:W-:Y:S02]  /*0390*/  MOV R8, R22 ;  /* 0x0000001600087202 */ /* 0x000fe40000000f00 */
[----:B------:R-:W-:Y:S01]  /*03a0*/  MOV R9, R23 ;  /* 0x0000001700097202 */ /* 0x000fe20000000f00 */
[----:B------:R-:W-:Y:S05]  /*03b0*/  BRA `(.L_x_400) ;  /* 0x00000000004c7947 */ /* 0x000fea0003800000 */
.L_x_399:
        /* <DEDUP_REMOVED lines=19> */
.L_x_400:
[----:B------:R-:W-:Y:S05]  /*04f0*/  BSYNC B0 ;  /* 0x0000000000007941 */ /* 0x000fea0003800000 */
.L_x_398:
        /* <DEDUP_REMOVED lines=42> */
.L_x_402:
        /* <DEDUP_REMOVED lines=19> */
.L_x_403:
[----:B------:R-:W-:Y:S05]  /*08d0*/  BSYNC B0 ;  /* 0x0000000000007941 */ /* 0x000fea0003800000 */
.L_x_401:
        /* <DEDUP_REMOVED lines=72> */
[----:B------:R-:W-:Y:S05]  /*0d60*/  CALL.REL.NOINC `($__internal_8_$__cuda_sm20_div_s64) ;  /* 0x0000003800e87944 */ /* 0x000fea0003c00000 */
[----:B------:R-:W-:Y:S02]  /*0d70*/  MOV R38, R22 ;  /* 0x0000001600267202 */ /* 0x000fe40000000f00 */
[----:B------:R-:W-:Y:S01]  /*0d80*/  MOV R39, R23 ;  /* 0x0000001700277202 */ /* 0x000fe20000000f00 */
[----:B------:R-:W-:Y:S05]  /*0d90*/  BRA `(.L_x_406) ;  /* 0x00000000004c7947 */ /* 0x000fea0003800000 */
.L_x_405:
        /* <DEDUP_REMOVED lines=19> */
.L_x_406:
[----:B------:R-:W-:Y:S05]  /*0ed0*/  BSYNC B0 ;  /* 0x0000000000007941 */ /* 0x000fea0003800000 */
.L_x_404:
        /* <DEDUP_REMOVED lines=41> */
.L_x_408:
        /* <DEDUP_REMOVED lines=19> */
.L_x_409:
[----:B------:R-:W-:Y:S05]  /*12a0*/  BSYNC B0 ;  /* 0x0000000000007941 */ /* 0x000fea0003800000 */
.L_x_407:
        /* <DEDUP_REMOVED lines=245> */
[----:B------:R-:W-:Y:S05]  /*2200*/  CALL.REL.NOINC `($__internal_8_$__cuda_sm20_div_s64) ;  /* 0x0000002400c07944 */ /* 0x000fea0003c00000 */
        /* <DEDUP_REMOVED lines=9> */
.L_x_414:
        /* <DEDUP_REMOVED lines=22> */
.L_x_415:
[----:B------:R-:W-:Y:S05]  /*2400*/  BSYNC B0 ;  /* 0x0000000000007941 */ /* 0x000fea0003800000 */
.L_x_413:
        /* <DEDUP_REMOVED lines=19> */
.L_x_417:
        /* <DEDUP_REMOVED lines=22> */
.L_x_418:
[----:B------:R-:W-:Y:S05]  /*26a0*/  BSYNC B0 ;  /* 0x0000000000007941 */ /* 0x000fea0003800000 */
.L_x_416:
        /* <DEDUP_REMOVED lines=11> */
[----:B------:R-:W-:Y:S05]  /*2760*/  CALL.REL.NOINC `($__internal_8_$__cuda_sm20_div_s64) ;  /* 0x0000002000687944 */ /* 0x000fea0003c00000 */
[----:B------:R-:W-:-:S04]  /*2770*/  IADD3 R19, P0, RZ, -R22, RZ ;  /* 0x80000016ff137210 */ /* 0x000fc80007f1e0ff */
[----:B------:R-:W-:Y:S01]  /*2780*/  IADD3.X R18, RZ, ~R23, RZ, P0, !PT ;  /* 0x80000017ff127210 */ /* 0x000fe200007fe4ff */
[----:B------:R-:W-:-:S04]  /*2790*/  IMAD.WIDE.U32 R42, R5, R19, R42 ;  /* 0x00000013052a7225 */ /* 0x000fc800078e002a */
[----:B------:R-:W-:-:S04]  /*27a0*/  IMAD R18, R18, R5, RZ ;  /* 0x0000000512127224 */ /* 0x000fc800078e02ff */
[----:B------:R-:W-:-:S05]  /*27b0*/  IMAD R4, R4, R19, R18 ;  /* 0x0000001304047224 */ /* 0x000fca00078e0212 */
[----:B------:R-:W-:Y:S01]  /*27c0*/  IADD3 R4, R43, R4, RZ ;  /* 0x000000042b047210 */ /* 0x000fe20007ffe0ff */
[----:B------:R-:W-:Y:S05]  /*27d0*/  BRA `(.L_x_421) ;  /* 0x0000000000587947 */ /* 0x000fea0003800000 */
.L_x_420:
        /* <DEDUP_REMOVED lines=22> */
.L_x_421:
[----:B------:R-:W-:Y:S05]  /*2940*/  BSYNC B0 ;  /* 0x0000000000007941 */ /* 0x000fea0003800000 */
.L_x_419:
        /* <DEDUP_REMOVED lines=38> */
[----:B------:R-:W-:Y:S05]  /*2bb0*/  CALL.REL.NOINC `($__internal_8_$__cuda_sm20_div_s64) ;  /* 0x0000001c00547944 */ /* 0x000fea0003c00000 */
        /* <DEDUP_REMOVED lines=12> */
.L_x_423:
        /* <DEDUP_REMOVED lines=23> */
.L_x_424:
[----:B------:R-:W-:Y:S05]  /*2df0*/  BSYNC B0 ;  /* 0x0000000000007941 */ /* 0x000fea0003800000 */
.L_x_422:
        /* <DEDUP_REMOVED lines=18> */
.L_x_426:
        /* <DEDUP_REMOVED lines=22> */
.L_x_427:
[----:B------:R-:W-:Y:S05]  /*3080*/  BSYNC B0 ;  /* 0x0000000000007941 */ /* 0x000fea0003800000 */
.L_x_425:
        /* <DEDUP_REMOVED lines=22> */
.L_x_429:
        /* <DEDUP_REMOVED lines=23> */
.L_x_430:
[----:B------:R-:W-:Y:S05]  /*3360*/  BSYNC B0 ;  /* 0x0000000000007941 */ /* 0x000fea0003800000 */
.L_x_428:
        /* <DEDUP_REMOVED lines=39> */
.L_x_432:
        /* <DEDUP_REMOVED lines=23> */
.L_x_433:
[----:B------:R-:W-:Y:S05]  /*3750*/  BSYNC B0 ;  /* 0x0000000000007941 */ /* 0x000fea0003800000 */
.L_x_431:
        /* <DEDUP_REMOVED lines=29> */
.L_x_435:
        /* <DEDUP_REMOVED lines=23> */
.L_x_436:
[----:B------:R-:W-:Y:S05]  /*3aa0*/  BSYNC B0 ;  /* 0x0000000000007941 */ /* 0x000fea0003800000 */
.L_x_434:
        /* <DEDUP_REMOVED lines=21> */
.L_x_412:
[----:B------:R-:W-:Y:S02]  /*3c00*/  ULDC.64 UR4, c[0x0][0x2b0] ;  /* 0x0000ac0000047ab9 */ /* 0x000fe40000000a00 */
[----:B------:R-:W-:-:S04]  /*3c10*/  LEA R2, P0, R36, UR4, 0x2 ;  /* 0x0000000424027c11 */ /* 0x000fc8000f8010ff */
[----:B------:R-:W-:-:S05]  /*3c20*/  LEA.HI.X R3, R36, UR5, R37, 0x2, P0 ;  /* 0x0000000524037c11 */ /* 0x000fca00080f1425 */
[----:B------:R0:W-:Y:S04]  /*3c30*/  STG.E desc[UR8][R2.64], R30 ;  /* 0x0000001e02007986 */ /* 0x0001e8000c101908 */
.L_x_411:
[----:B------:R-:W-:Y:S05]  /*3c40*/  BSYNC B1 ;  /* 0x0000000000017941 */ /* 0x000fea0003800000 */
.L_x_410:
[----:B------:R-:W2:Y:S01]  /*3c50*/  LDC R14, c[0x0][0x3c4] ;  /* 0x0000f100ff0e7b82 */ /* 0x000ea20000000800 */
[C---:B0-----:R-:W-:Y:S01]  /*3c60*/  VIADD R3, R35.reuse, 0x20 ;  /* 0x0000002023037836 */ /* 0x041fe20000000000 */
[----:B------:R-:W-:Y:S01]  /*3c70*/  HFMA2.MMA R0, -RZ, RZ, 0, 0 ;  /* 0x00000000ff007435 */ /* 0x000fe200000001ff */
[C---:B------:R-:W-:Y:S01]  /*3c80*/  IMAD.SHL.U32 R18, R35.reuse, 0x4, RZ ;  /* 0x0000000423127824 */ /* 0x040fe200078e00ff */
[----:B-1----:R-:W-:Y:S02]  /*3c90*/  MOV R5, RZ ;  /* 0x000000ff00057202 */ /* 0x002fe40000000f00 */
[-C--:B--2---:R-:W-:Y:S02]  /*3ca0*/  ISETP.GE.OR P0, PT, R35, R14.reuse, P3 ;  /* 0x0000000e2300720c */ /* 0x084fe40001f06670 */
[----:B------:R-:W-:Y:S02]  /*3cb0*/  ISETP.GE.OR P3, PT, R3, R14, P3 ;  /* 0x0000000e0300720c */ /* 0x000fe40001f66670 */
[----:B------:R-:W-:-:S09]  /*3cc0*/  CS2R R2, SRZ ;  /* 0x0000000000027805 */ /* 0x000fd2000001ff00 */
[C---:B------:R-:W-:Y:S02]  /*3cd0*/  @!P0 FADD.FTZ R4, -R30.reuse, R33 ;  /* 0x000000211e048221 */ /* 0x040fe40000010100 */
[----:B------:R-:W-:Y:S02]  /*3ce0*/  @!P3 FADD.FTZ R30, -R30, R32 ;  /* 0x000000201e1eb221 */ /* 0x000fe40000010100 */
[----:B------:R-:W-:Y:S02]  /*3cf0*/  @!P0 FMUL.FTZ R4, R4, 1.4426950216293334961 ;  /* 0x3fb8aa3b04048820 */ /* 0x000fe40000410000 */
[----:B------:R-:W-:Y:S02]  /*3d00*/  @!P3 FMUL.FTZ R11, R30, 1.4426950216293334961 ;  /* 0x3fb8aa3b1e0bb820 */ /* 0x000fe40000410000 */
[----:B------:R-:W0:Y:S08]  /*3d10*/  @!P0 MUFU.EX2 R9, R4 ;  /* 0x0000000400098308 */ /* 0x000e300000000800 */
[----:B------:R-:W1:Y:S01]  /*3d20*/  @!P3 MUFU.EX2 R11, R11 ;  /* 0x0000000b000bb308 */ /* 0x000e620000000800 */
[----:B0-----:R0:W-:Y:S01]  /*3d30*/  @!P0 STS [R34], R9 ;  /* 0x0000000922008388 */ /* 0x0011e20000000800 */
[----:B------:R-:W-:-:S03]  /*3d40*/  ISETP.GE.AND P0, PT, R14, 0x1, PT ;  /* 0x000000010e00780c */ /* 0x000fc60003f06270 */
[----:B-1----:R0:W-:Y:S01]  /*3d50*/  @!P3 STS [R34+0x280], R11 ;  /* 0x0002800b2200b388 */ /* 0x0021e20000000800 */
[----:B------:R-:W-:Y:S09]  /*3d60*/  BAR.SYNC.DEFER_BLOCKING 0x0 ;  /* 0x0000000000007b1d */ /* 0x000ff20000010000 */
        /* <DEDUP_REMOVED lines=12> */
[----:B0-----:R-:W-:-:S02]  /*3e30*/  CS2R R8, SRZ ;  /* 0x0000000000087805 */ /* 0x001fc4000001ff00 */
        /* <DEDUP_REMOVED lines=10> */
[----:B------:R-:W-:-:S05]  /*3ee0*/  LEA R6, R7, UR4, 0x2 ;  /* 0x0000000407067c11 */ /* 0x000fca000f8e10ff */
[----:B------:R-:W-:Y:S05]  /*3ef0*/  @!P0 BRA `(.L_x_438) ;  /* 0x0000000000a48947 */ /* 0x000fea0003800000 */
[----:B------:R-:W-:Y:S01]  /*3f00*/  PLOP3.LUT P4, PT, PT, PT, PT, 0x8, 0x0 ;  /* 0x000000000000781c */ /* 0x000fe20003f8e170 */
[----:B------:R-:W-:Y:S01]  /*3f10*/  VIADD R14, R14, 0xfffffffd ;  /* 0xfffffffd0e0e7836 */ /* 0x000fe20000000000 */
[CC--:B------:R-:W-:Y:S02]  /*3f20*/  ISETP.GE.AND P3, PT, R7.reuse, R16.reuse, PT ;  /* 0x000000100700720c */ /* 0x0c0fe40003f66270 */
[----:B------:R-:W-:-:S13]  /*3f30*/  ISETP.GE.AND P0, PT, R7, R16, PT ;  /* 0x000000100700720c */ /* 0x000fda0003f06270 */
.L_x_439:
        /* <DEDUP_REMOVED lines=37> */
.L_x_438:
        /* <DEDUP_REMOVED lines=25> */
.L_x_440:
[----:B------:R-:W-:-:S13]  /*4320*/  ISETP.GT.OR P4, PT, R13, UR5, P4 ;  /* 0x000000050d007c0c */ /* 0x000fda000a784670 */
[----:B------:R-:W-:Y:S05]  /*4330*/  @!P4 BRA `(.L_x_437) ;  /* 0x000000000028c947 */ /* 0x000fea0003800000 */
[----:B------:R-:W0:Y:S01]  /*4340*/  LDS R6, [R6] ;  /* 0x0000000006067984 */ /* 0x000e220000000800 */
[----:B------:R-:W-:Y:S01]  /*4350*/  ISETP.GE.AND P0, PT, R7, R16, PT ;  /* 0x000000100700720c */ /* 0x000fe20003f06270 */
[----:B------:R-:W-:-:S12]  /*4360*/  BSSY B0, `(.L_x_441) ;  /* 0x0000003000007945 */ /* 0x000fd80003800000 */
[----:B------:R-:W-:Y:S05]  /*4370*/  @P0 BRA `(.L_x_442) ;  /* 0x0000000000040947 */ /* 0x000fea0003800000 */
[----:B------:R1:W5:Y:S02]  /*4380*/  LDG.E.128 R8, desc[UR8][R24.64] ;  /* 0x0000000818087981 */ /* 0x000364000c1e1d00 */
.L_x_442:
[----:B------:R-:W-:Y:S05]  /*4390*/  BSYNC B0 ;  /* 0x0000000000007941 */ /* 0x000fea0003800000 */
.L_x_441:
[C---:B0----5:R-:W-:Y:S01]  /*43a0*/  FFMA.FTZ R5, R6.reuse, R8, R5 ;  /* 0x0000000806057223 */ /* 0x061fe20000010005 */
[C---:B------:R-:W-:Y:S01]  /*43b0*/  FFMA.FTZ R2, R6.reuse, R9, R2 ;  /* 0x0000000906027223 */ /* 0x040fe20000010002 */
[C---:B------:R-:W-:Y:S01]  /*43c0*/  FFMA.FTZ R3, R6.reuse, R10, R3 ;  /* 0x0000000a06037223 */ /* 0x040fe20000010003 */
[----:B------:R-:W-:Y:S01]  /*43d0*/  FFMA.FTZ R0, R6, R11, R0 ;  /* 0x0000000b06007223 */ /* 0x000fe20000010000 */
.L_x_437:
[----:B------:R-:W-:-:S04]  /*43e0*/  IADD3 R7, R7, UR7, RZ ;  /* 0x0000000707077c10 */ /* 0x000fc8000fffe0ff */
[----:B------:R-:W-:-:S13]  /*43f0*/  ISETP.GE.AND P0, PT, R7, R12, PT ;  /* 0x0000000c0700720c */ /* 0x000fda0003f06270 */
[----:B------:R-:W-:Y:S05]  /*4400*/  @P0 EXIT ;  /* 0x000000000000094d */ /* 0x000fea0003800000 */
[----:B0-----:R-:W0:Y:S01]  /*4410*/  LDC R9, c[0x0][0x2c4] ;  /* 0x0000b100ff097b82 */ /* 0x001e220000000800 */
[----:B------:R-:W-:Y:S01]  /*4420*/  ULDC UR4, c[0x0][0x270] ;  /* 0x00009c0000047ab9 */ /* 0x000fe20000000800 */
[----:B------:R-:W-:Y:S02]  /*4430*/  IABS R13, R7 ;  /* 0x00000007000d7213 */ /* 0x000fe40000000000 */
[----:B------:R-:W-:Y:S02]  /*4440*/  SHF.R.S32.HI R19, RZ, 0x1f, R18 ;  /* 0x0000001fff137819 */ /* 0x000fe40000011412 */
[----:B------:R-:W-:Y:S02]  /*4450*/  F2FP.F16.F32.PACK_AB R2, R2, R5 ;  /* 0x000000050202723e */ /* 0x000fe400000000ff */
        /* <DEDUP_REMOVED lines=75> */
        .weak           $__internal_8_$__cuda_sm20_div_s64
        .type           $__internal_8_$__cuda_sm20_div_s64,@function
        .size           $__internal_8_$__cuda_sm20_div_s64,(.L_x_8320 - $__internal_8_$__cuda_sm20_div_s64)
$__internal_8_$__cuda_sm20_div_s64:
        /* <DEDUP_REMOVED lines=83> */
[----:B------:R-:W-:Y:S05]  /*4e40*/  RET.REL.NODEC R20 `(_ZN5flash32flash_fwd_splitkv_combine_kernelI23Flash_fwd_kernel_traitsILi128ELi64ELi128ELi4ELb0ELb0EN7cutlass6half_tE19Flash_kernel_traitsILi128ELi64ELi128ELi4ES3_EELi4ELi6ELb1EEEvNS_16Flash_fwd_paramsE) ;  /* 0xffffffb0146c7950 */ /* 0x000fea0003c3ffff */
.L_x_443:
        /* <DEDUP_REMOVED lines=11> */
.L_x_8320:


//--------------------- .text._ZN5flash32flash_fwd_splitkv_combine_kernelI23Flash_fwd_kernel_traitsILi128ELi64ELi128ELi4ELb0ELb0EN7cutlass6half_tE19Flash_kernel_traitsILi128ELi64ELi128ELi4ES3_EELi4ELi5ELb1EEEvNS_16Flash_fwd_paramsE --------------------------
	.section	.text._ZN5flash32flash_fwd_splitkv_combine_kernelI23Flash_fwd_kernel_traitsILi128ELi64ELi128ELi4ELb0ELb0EN7cutlass6half_tE19Flash_kernel_traitsILi128ELi64ELi128ELi4ES3_EELi4ELi5ELb1EEEvNS_16Flash_fwd_paramsE,"ax",@progbits
	.align	128
        .global         _ZN5flash32flash_fwd_splitkv_combine_kernelI23Flash_fwd_kernel_traitsILi128ELi64ELi128ELi4ELb0ELb0EN7cutlass6half_tE19Flash_kernel_traitsILi128ELi64ELi128ELi4ES3_EELi4ELi5ELb1EEEvNS_16Flash_fwd_paramsE
        .type           _ZN5flash32flash_fwd_splitkv_combine_kernelI23Flash_fwd_kernel_traitsILi128ELi64ELi128ELi4ELb0ELb0EN7cutlass6half_tE19Flash_kernel_traitsILi128ELi64ELi128ELi4ES3_EELi4ELi5ELb1EEEvNS_16Flash_fwd_paramsE,@function
        .size           _ZN5flash32flash_fwd_splitkv_combine_kernelI23Flash_fwd_kernel_traitsILi128ELi64ELi128ELi4ELb0ELb0EN7cutlass6half_tE19Flash_kernel_traitsILi128ELi64ELi128ELi4ES3_EELi4ELi5ELb1EEEvNS_16Flash_fwd_paramsE,(.L_x_8321 - _ZN5flash32flash_fwd_splitkv_combine_kernelI23Flash_fwd_kernel_traitsILi128ELi64ELi128ELi4ELb0ELb0EN7cutlass6half_tE19Flash_kernel_traitsILi128ELi64ELi128ELi4ES3_EELi4ELi5ELb1EEEvNS_16Flash_fwd_paramsE)
        .other          _ZN5flash32flash_fwd_splitkv_combine_kernelI23Flash_fwd_kernel_traitsILi128ELi64ELi128ELi4ELb0ELb0EN7cutlass6half_tE19Flash_kernel_traitsILi128ELi64ELi128ELi4ES3_EELi4ELi5ELb1EEEvNS_16Flash_fwd_paramsE,@"STO_CUDA_ENTRY STV_DEFAULT"
_ZN5flash32flash_fwd_splitkv_combine_kernelI23Flash_fwd_kernel_traitsILi128ELi64ELi128ELi4ELb0ELb0EN7cutlass6half_tE19Flash_kernel_traitsILi128ELi64ELi128ELi4ES3_EELi4ELi5ELb1EEEvNS_16Flash_fwd_paramsE:
.text._ZN5flash32flash_fwd_splitkv_combine_kernelI23Flash_fwd_kernel_traitsILi128ELi64ELi128ELi4ELb0ELb0EN7cutlass6half_tE19Flash_kernel_traitsILi128ELi64ELi128ELi4ES3_EELi4ELi5ELb1EEEvNS_16Flash_fwd_paramsE:
        /* <DEDUP_REMOVED lines=23> */
[----:B------:R-:W-:Y:S05]  /*0170*/  CALL.REL.NOINC `($__internal_9_$__cuda_sm20_div_s64) ;  /* 0x0000004400e87944 */ /* 0x000fea0003c00000 */
[----:B------:R-:W-:Y:S05]  /*0180*/  BRA `(.L_x_445) ;  /* 0x00000000004c7947 */ /* 0x000fea0003800000 */
.L_x_444:
        /* <DEDUP_REMOVED lines=19> */
.L_x_445:
        /* <DEDUP_REMOVED lines=13> */
[----:B------:R-:W-:Y:S05]  /*0390*/  CALL.REL.NOINC `($__internal_9_$__cuda_sm20_div_s64) ;  /* 0x0000004400607944 */ /* 0x000fea0003c00000 */
[----:B------:R-:W-:Y:S02]  /*03a0*/  MOV R8, R20 ;  /* 0x0000001400087202 */ /* 0x000fe40000000f00 */
[----:B------:R-:W-:Y:S01]  /*03b0*/  MOV R9, R21 ;  /* 0x0000001500097202 */ /* 0x000fe20000000f00 */
[----:B------:R-:W-:Y:S05]  /*03c0*/  BRA `(.L_x_448) ;  /* 0x00000000004c7947 */ /* 0x000fea0003800000 */
.L_x_447:
        /* <DEDUP_REMOVED lines=19> */
.L_x_448:
[----:B------:R-:W-:Y:S05]  /*0500*/  BSYNC B0 ;  /* 0x0000000000007941 */ /* 0x000fea0003800000 */
.L_x_446:
        /* <DEDUP_REMOVED lines=43> */
.L_x_450:
        /* <DEDUP_REMOVED lines=19> */
.L_x_451:
[----:B------:R-:W-:Y:S05]  /*08f0*/  BSYNC B0 ;  /* 0x0000000000007941 */ /* 0x000fea0003800000 */
.L_x_449:
        /* <DEDUP_REMOVED lines=74> */
[----:B------:R-:W-:Y:S02]  /*0da0*/  MOV R32, R20 ;  /* 0x0000001400207202 */ /* 0x000fe40000000f00 */
[----:B------:R-:W-:Y:S01]  /*0db0*/  MOV R33, R21 ;  /* 0x0000001500217202 */ /* 0x000fe20000000f00 */
[----:B------:R-:W-:Y:S05]  /*0dc0*/  BRA `(.L_x_454) ;  /* 0x00000000004c7947 */ /* 0x000fea0003800000 */
.L_x_453:
        /* <DEDUP_REMOVED lines=19> */
.L_x_454:
[----:B------:R-:W-:Y:S05]  /*0f00*/  BSYNC B0 ;  /* 0x0000000000007941 */ /* 0x000fea0003800000 */
.L_x_452:
        /* <DEDUP_REMOVED lines=43> */
.L_x_456:
        /* <DEDUP_REMOVED lines=19> */
.L_x_457:
[----:B------:R-:W-:Y:S05]  /*12f0*/  BSYNC B0 ;  /* 0x0000000000007941 */ /* 0x000fea0003800000 */
.L_x_455:
        /* <DEDUP_REMOVED lines=67> */
.L_x_459:
[----:B------:R-:W-:Y:S05]  /*1730*/  BSYNC B0 ;  /* 0x0000000000007941 */ /* 0x000fea0003800000 */
.L_x_458:
        /* <DEDUP_REMOVED lines=14> */
.L_x_461:
[----:B------:R-:W-:Y:S05]  /*1820*/  BSYNC B0 ;  /* 0x0000000000007941 */ /* 0x000fea0003800000 */
.L_x_460:
        /* <DEDUP_REMOVED lines=162> */
.L_x_466:
        /* <DEDUP_REMOVED lines=22> */
.L_x_467:
[----:B------:R-:W-:Y:S05]  /*23b0*/  BSYNC B0 ;  /* 0x0000000000007941 */ /* 0x000fea0003800000 */
.L_x_465:
[----:B------:R-:W-:Y:S01]  /*23c0*/  LOP3.LUT R19, R17, R0, RZ, 0xfc, !PT ;  /* 0x0000000011137212 */ /* 0x000fe200078efcff */
[----:B------:R-:W-:Y:S03]  /*23d0*/  BSSY B0, `(.L_x_468) ;  /* 0x0000028000007945 */ /* 0x000fe60003800000 */
[----:B------:R-:W-:-:S13]  /*23e0*/  ISETP.NE.U32.AND P0, PT, R19, RZ, PT ;  /* 0x000000ff1300720c */ /* 0x000fda0003f05070 */
[----:B------:R-:W-:Y:S05]  /*23f0*/  @!P0 BRA `(.L_x_469) ;  /* 0x00000000003c8947 */ /* 0x000fea0003800000 */
[----:B------:R-:W-:Y:S01]  /*2400*/  IMAD.MOV.U32 R24, RZ, RZ, R25 ;  /* 0x000000ffff187224 */ /* 0x000fe200078e0019 */
[----:B------:R-:W-:Y:S02]  /*2410*/  MOV R23, R0 ;  /* 0x0000000000177202 */ /* 0x000fe40000000f00 */
[----:B------:R-:W-:Y:S02]  /*2420*/  MOV R22, 0x2440 ;  /* 0x0000244000167802 */ /* 0x000fe40000000f00 */
[----:B------:R-:W-:Y:S05]  /*2430*/  CALL.REL.NOINC `($__internal_9_$__cuda_sm20_div_s64) ;  /* 0x0000002400387944 */ /* 0x000fea0003c00000 */
        /* <DEDUP_REMOVED lines=11> */
.L_x_469:
        /* <DEDUP_REMOVED lines=22> */
.L_x_470:
[----:B------:R-:W-:Y:S05]  /*2650*/  BSYNC B0 ;  /* 0x0000000000007941 */ /* 0x000fea0003800000 */
.L_x_468:
        /* <DEDUP_REMOVED lines=11> */
[----:B------:R-:W-:Y:S05]  /*2710*/  CALL.REL.NOINC `($__internal_9_$__cuda_sm20_div_s64) ;  /* 0x0000002000807944 */ /* 0x000fea0003c00000 */
[----:B------:R-:W-:-:S04]  /*2720*/  IADD3 R17, P0, RZ, -R20, RZ ;  /* 0x80000014ff117210 */ /* 0x000fc80007f1e0ff */
[----:B------:R-:W-:Y:S01]  /*2730*/  IADD3.X R18, RZ, ~R21, RZ, P0, !PT ;  /* 0x80000015ff127210 */ /* 0x000fe200007fe4ff */
[----:B------:R-:W-:-:S04]  /*2740*/  IMAD.WIDE.U32 R36, R5, R17, R36 ;  /* 0x0000001105247225 */ /* 0x000fc800078e0024 */
[----:B------:R-:W-:-:S04]  /*2750*/  IMAD R18, R18, R5, RZ ;  /* 0x0000000512127224 */ /* 0x000fc800078e02ff */
[----:B------:R-:W-:-:S05]  /*2760*/  IMAD R4, R4, R17, R18 ;  /* 0x0000001104047224 */ /* 0x000fca00078e0212 */
[----:B------:R-:W-:Y:S01]  /*2770*/  IADD3 R4, R37, R4, RZ ;  /* 0x0000000425047210 */ /* 0x000fe20007ffe0ff */
[----:B------:R-:W-:Y:S05]  /*2780*/  BRA `(.L_x_473) ;  /* 0x0000000000587947 */ /* 0x000fea0003800000 */
.L_x_472:
        /* <DEDUP_REMOVED lines=22> */
.L_x_473:
[----:B------:R-:W-:Y:S05]  /*28f0*/  BSYNC B0 ;  /* 0x0000000000007941 */ /* 0x000fea0003800000 */
.L_x_471:
        /* <DEDUP_REMOVED lines=38> */
[----:B------:R-:W-:Y:S05]  /*2b60*/  CALL.REL.NOINC `($__internal_9_$__cuda_sm20_div_s64) ;  /* 0x0000001c006c7944 */ /* 0x000fea0003c00000 */
        /* <DEDUP_REMOVED lines=12> */
.L_x_475:
        /* <DEDUP_REMOVED lines=23> */
.L_x_476:
[----:B------:R-:W-:Y:S05]  /*2da0*/  BSYNC B0 ;  /* 0x0000000000007941 */ /* 0x000fea0003800000 */
.L_x_474:
        /* <DEDUP_REMOVED lines=19> */
.L_x_478:
        /* <DEDUP_REMOVED lines=22> */
.L_x_479:
[----:B------:R-:W-:Y:S05]  /*3040*/  BSYNC B0 ;  /* 0x0000000000007941 */ /* 0x000fea0003800000 */
.L_x_477:
        /* <DEDUP_REMOVED lines=20> */
.L_x_481:
        /* <DEDUP_REMOVED lines=23> */
.L_x_482:
[----:B------:R-:W-:Y:S05]  /*3300*/  BSYNC B0 ;  /* 0x0000000000007941 */ /* 0x000fea0003800000 */
.L_x_480:
        /* <DEDUP_REMOVED lines=39> */
.L_x_484:
        /* <DEDUP_REMOVED lines=23> */
.L_x_485:
[----:B------:R-:W-:Y:S05]  /*36f0*/  BSYNC B0 ;  /* 0x0000000000007941 */ /* 0x000fea0003800000 */
.L_x_483:
        /* <DEDUP_REMOVED lines=26> */
.L_x_487:
        /* <DEDUP_REMOVED lines=23> */
.L_x_488:
[----:B------:R-:W-:Y:S05]  /*3a10*/  BSYNC B0 ;  /* 0x0000000000007941 */ /* 0x000fea0003800000 */
.L_x_486:
        /* <DEDUP_REMOVED lines=21> */
.L_x_464:
[----:B------:R-:W-:Y:S02]  /*3b70*/  ULDC.64 UR4, c[0x0][0x2b0] ;  /* 0x0000ac0000047ab9 */ /* 0x000fe40000000a00 */
[----:B------:R-:W-:-:S04]  /*3b80*/  LEA R2, P0, R30, UR4, 0x2 ;  /* 0x000000041e027c11 */ /* 0x000fc8000f8010ff */
[----:B------:R-:W-:-:S05]  /*3b90*/  LEA.HI.X R3, R30, UR5, R31, 0x2, P0 ;  /* 0x000000051e037c11 */ /* 0x000fca00080f141f */
[----:B------:R0:W-:Y:S04]  /*3ba0*/  STG.E desc[UR8][R2.64], R28 ;  /* 0x0000001c02007986 */ /* 0x0001e8000c101908 */
.L_x_463:
[----:B------:R-:W-:Y:S05]  /*3bb0*/  BSYNC B1 ;  /* 0x0000000000017941 */ /* 0x000fea0003800000 */
.L_x_462:
[----:B------:R-:W2:Y:S01]  /*3bc0*/  S2R R0, SR_TID.X ;  /* 0x0000000000007919 */ /* 0x000ea20000002100 */
[----:B------:R-:W3:Y:S01]  /*3bd0*/  LDC R14, c[0x0][0x3c4] ;  /* 0x0000f100ff0e7b82 */ /* 0x000ee20000000800 */
[----:B------:R-:W-:Y:S01]  /*3be0*/  BSSY B0, `(.L_x_489) ;  /* 0x0000012000007945 */ /* 0x000fe20003800000 */
[----:B--2---:R-:W-:-:S04]  /*3bf0*/  SHF.R.S32.HI R13, RZ, 0x1f, R0 ;  /* 0x0000001fff0d7819 */ /* 0x004fc80000011400 */
[----:B------:R-:W-:-:S04]  /*3c00*/  LEA.HI R13, R13, R0, RZ, 0x5 ;  /* 0x000000000d0d7211 */ /* 0x000fc800078f28ff */
[----:B------:R-:W-:-:S05]  /*3c10*/  LOP3.LUT R19, R13, 0xffffffe0, RZ, 0xc0, !PT ;  /* 0xffffffe00d137812 */ /* 0x000fca00078ec0ff */
[----:B------:R-:W-:-:S05]  /*3c20*/  IMAD.IADD R19, R0, 0x1, -R19 ;  /* 0x0000000100137824 */ /* 0x000fca00078e0a13 */
[----:B---3--:R-:W-:-:S04]  /*3c30*/  ISETP.GE.AND P0, PT, R19, R14, PT ;  /* 0x0000000e1300720c */ /* 0x008fc80003f06270 */
[----:B------:R-:W-:-:S13]  /*3c40*/  ISETP.LT.AND P0, PT, R0, 0x80, !P0 ;  /* 0x000000800000780c */ /* 0x000fda0004701270 */
[----:B------:R-:W-:Y:S05]  /*3c50*/  @!P0 BRA `(.L_x_490) ;  /* 0x0000000000288947 */ /* 0x000fea0003800000 */
[----:B------:R-:W2:Y:S01]  /*3c60*/  S2R R0, SR_CgaCtaId ;  /* 0x0000000000007919 */ /* 0x000ea20000008800 */
[----:B01----:R-:W-:Y:S01]  /*3c70*/  FADD.FTZ R2, -R28, R29 ;  /* 0x0000001d1c027221 */ /* 0x003fe20000010100 */
[----:B------:R-:W-:-:S03]  /*3c80*/  MOV R3, 0x400 ;  /* 0x0000040000037802 */ /* 0x000fc60000000f00 */
[----:B------:R-:W-:-:S06]  /*3c90*/  FMUL.FTZ R2, R2, 1.4426950216293334961 ;  /* 0x3fb8aa3b02027820 */ /* 0x000fcc0000410000 */
[----:B------:R-:W0:Y:S01]  /*3ca0*/  MUFU.EX2 R2, R2 ;  /* 0x0000000200027308 */ /* 0x000e220000000800 */
[----:B--2---:R-:W-:Y:S02]  /*3cb0*/  LEA R0, R0, R3, 0x18 ;  /* 0x0000000300007211 */ /* 0x004fe400078ec0ff */
[----:B------:R-:W-:-:S03]  /*3cc0*/  SHF.R.S32.HI R3, RZ, 0x5, R13 ;  /* 0x00000005ff037819 */ /* 0x000fc6000001140d */
[----:B------:R-:W-:-:S05]  /*3cd0*/  IMAD R0, R19, 0x14, R0 ;  /* 0x0000001413007824 */ /* 0x000fca00078e0200 */
[----:B------:R-:W-:-:S05]  /*3ce0*/  LEA R3, R3, R0, 0x2 ;  /* 0x0000000003037211 */ /* 0x000fca00078e10ff */
[----:B0-----:R2:W-:Y:S02]  /*3cf0*/  STS [R3], R2 ;  /* 0x0000000203007388 */ /* 0x0015e40000000800 */
.L_x_490:
[----:B------:R-:W-:Y:S05]  /*3d00*/  BSYNC B0 ;  /* 0x0000000000007941 */ /* 0x000fea0003800000 */
.L_x_489:
[----:B------:R-:W-:Y:S01]  /*3d10*/  BAR.SYNC.DEFER_BLOCKING 0x0 ;  /* 0x0000000000007b1d */ /* 0x000fe20000010000 */
[----:B------:R-:W-:Y:S01]  /*3d20*/  ISETP.GE.AND P0, PT, R14, 0x1, PT ;  /* 0x000000010e00780c */ /* 0x000fe20003f06270 */
[----:B------:R-:W-:Y:S01]  /*3d30*/  IMAD.MOV.U32 R0, RZ, RZ, RZ ;  /* 0x000000ffff007224 */ /* 0x000fe200078e00ff */
[----:B012---:R-:W-:Y:S01]  /*3d40*/  CS2R R2, SRZ ;  /* 0x0000000000027805 */ /* 0x007fe2000001ff00 */
[----:B------:R-:W-:Y:S01]  /*3d50*/  IMAD.MOV.U32 R5, RZ, RZ, RZ ;  /* 0x000000ffff057224 */ /* 0x000fe200078e00ff */
[----:B------:R-:W-:Y:S01]  /*3d60*/  SHF.R.S32.HI R13, RZ, 0x5, R13 ;  /* 0x00000005ff0d7819 */ /* 0x000fe2000001140d */
[----:B------:R-:W-:-:S08]  /*3d70*/  IMAD.SHL.U32 R18, R19, 0x4, RZ ;  /* 0x0000000413127824 */ /* 0x000fd000078e00ff */
[----:B------:R-:W-:Y:S05]  /*3d80*/  @!P0 BRA `(.L_x_491) ;  /* 0x0000000400988947 */ /* 0x000fea0003800000 */
[----:B------:R-:W-:Y:S01]  /*3d90*/  ULDC UR10, c[0x0][0x2dc] ;  /* 0x0000b700000a7ab9 */ /* 0x000fe20000000800 */
[----:B------:R-:W0:Y:S01]  /*3da0*/  S2UR UR6, SR_CgaCtaId ;  /* 0x00000000000679c3 */ /* 0x000e220000008800 */
        /* <DEDUP_REMOVED lines=8> */
[----:B------:R-:W1:Y:S01]  /*3e30*/  LDC R7, c[0x0][0x3c4] ;  /* 0x0000f100ff077b82 */ /* 0x000e620000000800 */
        /* <DEDUP_REMOVED lines=10> */
[----:B0-----:R-:W-:-:S06]  /*3ee0*/  ULEA UR4, UR6, UR4, 0x18 ;  /* 0x0000000406047291 */ /* 0x001fcc000f8ec03f */
[----:B------:R-:W-:-:S05]  /*3ef0*/  LEA R6, R13, UR4, 0x2 ;  /* 0x000000040d067c11 */ /* 0x000fca000f8e10ff */
[----:B------:R-:W-:Y:S05]  /*3f00*/  @!P0 BRA `(.L_x_492) ;  /* 0x0000000000a48947 */ /* 0x000fea0003800000 */
[----:B------:R-:W-:Y:S01]  /*3f10*/  PLOP3.LUT P4, PT, PT, PT, PT, 0x8, 0x0 ;  /* 0x000000000000781c */ /* 0x000fe20003f8e170 */
[----:B------:R-:W-:Y:S01]  /*3f20*/  VIADD R14, R14, 0xfffffffd ;  /* 0xfffffffd0e0e7836 */ /* 0x000fe20000000000 */
[CC--:B------:R-:W-:Y:S02]  /*3f30*/  ISETP.GE.AND P3, PT, R13.reuse, R16.reuse, PT ;  /* 0x000000100d00720c */ /* 0x0c0fe40003f66270 */
[----:B------:R-:W-:-:S13]  /*3f40*/  ISETP.GE.AND P0, PT, R13, R16, PT ;  /* 0x000000100d00720c */ /* 0x000fda0003f06270 */
.L_x_493:
[----:B------:R0:W2:Y:S01]  /*3f50*/  @!P3 LDG.E.128 R8, desc[UR8][R24.64] ;  /* 0x000000081808b981 */ /* 0x0000a2000c1e1d00 */
[----:B------:R-:W-:Y:S01]  /*3f60*/  PLOP3.LUT P3, PT, P0, PT, PT, 0x80, 0x0 ;  /* 0x000000000000781c */ /* 0x000fe2000076f070 */
[----:B------:R-:W-:Y:S01]  /*3f70*/  UIADD3 UR5, UR5, 0x4, URZ ;  /* 0x0000000405057890 */ /* 0x000fe2000fffe03f */
[----:B------:R-:W-:Y:S01]  /*3f80*/  IADD3 R26, P1, R20, R24, RZ ;  /* 0x00000018141a7210 */ /* 0x000fe20007f3e0ff */
[----:B------:R-:W2:Y:S03]  /*3f90*/  LDS R4, [R6] ;  /* 0x0000000006047984 */ /* 0x000ea60000000800 */
[C---:B------:R-:W-:Y:S02]  /*3fa0*/  IADD3.X R27, R21.reuse, R25, RZ, P1, !PT ;  /* 0x00000019151b7210 */ /* 0x040fe40000ffe4ff */
[----:B------:R-:W-:Y:S02]  /*3fb0*/  ISETP.LE.AND P2, PT, R14, UR5, PT ;  /* 0x000000050e007c0c */ /* 0x000fe4000bf43270 */
[C---:B0-----:R-:W-:Y:S04]  /*3fc0*/  IADD3 R24, P1, R20.reuse, R26, RZ ;  /* 0x0000001a14187210 */ /* 0x041fe80007f3e0ff */
[C---:B------:R-:W-:Y:S02]  /*3fd0*/  IADD3.X R25, R21.reuse, R27, RZ, P1, !PT ;  /* 0x0000001b15197210 */ /* 0x040fe40000ffe4ff */
[----:B------:R-:W-:Y:S04]  /*3fe0*/  IADD3 R22, P1, R20, R24, RZ ;  /* 0x0000001814167210 */ /* 0x000fe80007f3e0ff */
[C---:B------:R-:W-:Y:S01]  /*3ff0*/  IADD3.X R23, R21.reuse, R25, RZ, P1, !PT ;  /* 0x0000001915177210 */ /* 0x040fe20000ffe4ff */
[C---:B--2---:R-:W-:Y:S01]  /*4000*/  FFMA.FTZ R5, R4.reuse, R8, R5 ;  /* 0x0000000804057223 */ /* 0x044fe20000010005 */
[C---:B------:R-:W-:Y:S01]  /*4010*/  FFMA.FTZ R2, R4.reuse, R9, R2 ;  /* 0x0000000904027223 */ /* 0x040fe20000010002 */
[C---:B------:R-:W-:Y:S01]  /*4020*/  FFMA.FTZ R3, R4.reuse, R10, R3 ;  /* 0x0000000a04037223 */ /* 0x040fe20000010003 */
[----:B------:R-:W-:Y:S02]  /*4030*/  FFMA.FTZ R0, R4, R11, R0 ;  /* 0x0000000b04007223 */ /* 0x000fe40000010000 */
[----:B------:R-:W2:Y:S04]  /*4040*/  @!P3 LDG.E.128 R8, desc[UR8][R26.64] ;  /* 0x000000081a08b981 */ /* 0x000ea8000c1e1d00 */
[----:B------:R-:W2:Y:S02]  /*4050*/  LDS R4, [R6+0x14] ;  /* 0x0000140006047984 */ /* 0x000ea40000000800 */
[C---:B--2---:R-:W-:Y:S01]  /*4060*/  FFMA.FTZ R5, R4.reuse, R8, R5 ;  /* 0x0000000804057223 */ /* 0x044fe20000010005 */
[C---:B------:R-:W-:Y:S01]  /*4070*/  FFMA.FTZ R2, R4.reuse, R9, R2 ;  /* 0x0000000904027223 */ /* 0x040fe20000010002 */
[C---:B------:R-:W-:Y:S01]  /*4080*/  FFMA.FTZ R3, R4.reuse, R10, R3 ;  /* 0x0000000a04037223 */ /* 0x040fe20000010003 */
[----:B------:R-:W-:Y:S02]  /*4090*/  FFMA.FTZ R0, R4, R11, R0 ;  /* 0x0000000b04007223 */ /* 0x000fe40000010000 */
[----:B------:R0:W2:Y:S04]  /*40a0*/  @!P3 LDG.E.128 R8, desc[UR8][R24.64] ;  /* 0x000000081808b981 */ /* 0x0000a8000c1e1d00 */
[----:B------:R-:W2:Y:S01]  /*40b0*/  LDS R4, [R6+0x28] ;  /* 0x0000280006047984 */ /* 0x000ea20000000800 */
[----:B0-----:R-:W-:Y:S04]  /*40c0*/  IADD3 R24, P1, R20, R22, RZ ;  /* 0x0000001614187210 */ /* 0x001fe80007f3e0ff */
[----:B------:R-:W-:Y:S01]  /*40d0*/  IADD3.X R25, R21, R23, RZ, P1, !PT ;  /* 0x0000001715197210 */ /* 0x000fe20000ffe4ff */
[C---:B--2---:R-:W-:Y:S01]  /*40e0*/  FFMA.FTZ R5, R4.reuse, R8, R5 ;  /* 0x0000000804057223 */ /* 0x044fe20000010005 */
[C---:B------:R-:W-:Y:S01]  /*40f0*/  FFMA.FTZ R2, R4.reuse, R9, R2 ;  /* 0x0000000904027223 */ /* 0x040fe20000010002 */
[C---:B------:R-:W-:Y:S01]  /*4100*/  FFMA.FTZ R3, R4.reuse, R10, R3 ;  /* 0x0000000a04037223 */ /* 0x040fe20000010003 */
[----:B------:R-:W-:Y:S02]  /*4110*/  FFMA.FTZ R0, R4, R11, R0 ;  /* 0x0000000b04007223 */ /* 0x000fe40000010000 */
[----:B------:R-:W2:Y:S04]  /*4120*/  @!P3 LDG.E.128 R8, desc[UR8][R22.64] ;  /* 0x000000081608b981 */ /* 0x000ea8000c1e1d00 */
[----:B------:R0:W2:Y:S02]  /*4130*/  LDS R4, [R6+0x3c] ;  /* 0x00003c0006047984 */ /* 0x0000a40000000800 */
[----:B0-----:R-:W-:Y:S01]  /*4140*/  IADD3 R6, R6, 0x50, RZ ;  /* 0x0000005006067810 */ /* 0x001fe20007ffe0ff */
[C---:B--2---:R-:W-:Y:S01]  /*4150*/  FFMA.FTZ R5, R4.reuse, R8, R5 ;  /* 0x0000000804057223 */ /* 0x044fe20000010005 */
[C---:B------:R-:W-:Y:S01]  /*4160*/  FFMA.FTZ R2, R4.reuse, R9, R2 ;  /* 0x0000000904027223 */ /* 0x040fe20000010002 */
[C---:B------:R-:W-:Y:S01]  /*4170*/  FFMA.FTZ R3, R4.reuse, R10, R3 ;  /* 0x0000000a04037223 */ /* 0x040fe20000010003 */
[----:B------:R-:W-:Y:S01]  /*4180*/  FFMA.FTZ R0, R4, R11, R0 ;  /* 0x0000000b04007223 */ /* 0x000fe20000010000 */
[----:B------:R-:W-:Y:S09]  /*4190*/  @!P2 BRA `(.L_x_493) ;  /* 0xfffffffc006ca947 */ /* 0x000ff2000383ffff */
.L_x_492:
[----:B-1----:R-:W-:-:S04]  /*41a0*/  IADD3 R4, R7, -UR5, RZ ;  /* 0x8000000507047c10 */ /* 0x002fc8000fffe0ff */
        /* <DEDUP_REMOVED lines=24> */
.L_x_494:
[----:B------:R-:W-:-:S13]  /*4330*/  ISETP.GT.OR P4, PT, R7, UR5, P4 ;  /* 0x0000000507007c0c */ /* 0x000fda000a784670 */
[----:B------:R-:W-:Y:S05]  /*4340*/  @!P4 BRA `(.L_x_491) ;  /* 0x000000000028c947 */ /* 0x000fea0003800000 */
[----:B------:R-:W0:Y:S01]  /*4350*/  LDS R6, [R6] ;  /* 0x0000000006067984 */ /* 0x000e220000000800 */
[----:B------:R-:W-:Y:S01]  /*4360*/  ISETP.GE.AND P0, PT, R13, R16, PT ;  /* 0x000000100d00720c */ /* 0x000fe20003f06270 */
[----:B------:R-:W-:-:S12]  /*4370*/  BSSY B0, `(.L_x_495) ;  /* 0x0000003000007945 */ /* 0x000fd80003800000 */
[----:B------:R-:W-:Y:S05]  /*4380*/  @P0 BRA `(.L_x_496) ;  /* 0x0000000000040947 */ /* 0x000fea0003800000 */
[----:B------:R1:W5:Y:S02]  /*4390*/  LDG.E.128 R8, desc[UR8][R24.64] ;  /* 0x0000000818087981 */ /* 0x000364000c1e1d00 */
.L_x_496:
[----:B------:R-:W-:Y:S05]  /*43a0*/  BSYNC B0 ;  /* 0x0000000000007941 */ /* 0x000fea0003800000 */
.L_x_495:
[C---:B0----5:R-:W-:Y:S01]  /*43b0*/  FFMA.FTZ R5, R6.reuse, R8, R5 ;  /* 0x0000000806057223 */ /* 0x061fe20000010005 */
[C---:B------:R-:W-:Y:S01]  /*43c0*/  FFMA.FTZ R2, R6.reuse, R9, R2 ;  /* 0x0000000906027223 */ /* 0x040fe20000010002 */
[C---:B------:R-:W-:Y:S01]  /*43d0*/  FFMA.FTZ R3, R6.reuse, R10, R3 ;  /* 0x0000000a06037223 */ /* 0x040fe20000010003 */
[----:B------:R-:W-:Y:S01]  /*43e0*/  FFMA.FTZ R0, R6, R11, R0 ;  /* 0x0000000b06007223 */ /* 0x000fe20000010000 */
.L_x_491:
[----:B------:R-:W-:-:S04]  /*43f0*/  IADD3 R13, R13, UR7, RZ ;  /* 0x000000070d0d7c10 */ /* 0x000fc8000fffe0ff */
[----:B------:R-:W-:-:S13]  /*4400*/  ISETP.GE.AND P0, PT, R13, R12, PT ;  /* 0x0000000c0d00720c */ /* 0x000fda0003f06270 */
[----:B------:R-:W-:Y:S05]  /*4410*/  @P0 EXIT ;  /* 0x000000000000094d */ /* 0x000fea0003800000 */
[----:B------:R-:W0:Y:S01]  /*4420*/  LDC R8, c[0x0][0x2c4] ;  /* 0x0000b100ff087b82 */ /* 0x000e220000000800 */
        /* <DEDUP_REMOVED lines=79> */
        .weak           $__internal_9_$__cuda_sm20_div_s64
        .type           $__internal_9_$__cuda_sm20_div_s64,@function
        .size           $__internal_9_$__cuda_sm20_div_s64,(.L_x_8321 - $__internal_9_$__cuda_sm20_div_s64)
$__internal_9_$__cuda_sm20_div_s64:
        /* <DEDUP_REMOVED lines=83> */
[----:B------:R-:W-:Y:S06]  /*4e50*/  RET.REL.NODEC R26 `(_ZN5flash32flash_fwd_splitkv_combine_kernelI23Flash_fwd_kernel_traitsILi128ELi64ELi128ELi4ELb0ELb0EN7cutlass6half_tE19Flash_kernel_traitsILi128ELi64ELi128ELi4ES3_EELi4ELi5ELb1EEEvNS_16Flash_fwd_paramsE) ;  /* 0xffffffb01a687950 */ /* 0x000fec0003c3ffff */
.L_x_497:
        /* <DEDUP_REMOVED lines=10> */
.L_x_8321:


//--------------------- .text._ZN5flash32flash_fwd_splitkv_combine_kernelI23Flash_fwd_kernel_traitsILi128ELi64ELi128ELi4ELb0ELb0EN7cutlass6half_tE19Flash_kernel_traitsILi128ELi64ELi128ELi4ES3_EELi4ELi4ELb1EEEvNS_16Flash_fwd_paramsE --------------------------
	.section	.text._ZN5flash32flash_fwd_splitkv_combine_kernelI23Flash_fwd_kernel_traitsILi128ELi64ELi128ELi4ELb0ELb0EN7cutlass6half_tE19Flash_kernel_traitsILi128ELi64ELi128ELi4ES3_EELi4ELi4ELb1EEEvNS_16Flash_fwd_paramsE,"ax",@progbits
	.align	128
        .global         _ZN5flash32flash_fwd_splitkv_combine_kernelI23Flash_fwd_kernel_traitsILi128ELi64ELi128ELi4ELb0ELb0EN7cutlass6half_tE19Flash_kernel_traitsILi128ELi64ELi128ELi4ES3_EELi4ELi4ELb1EEEvNS_16Flash_fwd_paramsE
        .type           _ZN5flash32flash_fwd_splitkv_combine_kernelI23Flash_fwd_kernel_traitsILi128ELi64ELi128ELi4ELb0ELb0EN7cutlass6half_tE19Flash_kernel_traitsILi128ELi64ELi128ELi4ES3_EELi4ELi4ELb1EEEvNS_16Flash_fwd_paramsE,@function
        .size           _ZN5flash32flash_fwd_splitkv_combine_kernelI23Flash_fwd_kernel_traitsILi128ELi64ELi128ELi4ELb0ELb0EN7cutlass6half_tE19Flash_kernel_traitsILi128ELi64ELi128ELi4ES3_EELi4ELi4ELb1EEEvNS_16Flash_fwd_paramsE,(.L_x_8322 - _ZN5flash32flash_fwd_splitkv_combine_kernelI23Flash_fwd_kernel_traitsILi128ELi64ELi128ELi4ELb0ELb0EN7cutlass6half_tE19Flash_kernel_traitsILi128ELi64ELi128ELi4ES3_EELi4ELi4ELb1EEEvNS_16Flash_fwd_paramsE)
        .other          _ZN5flash32flash_fwd_splitkv_combine_kernelI23Flash_fwd_kernel_traitsILi128ELi64ELi128ELi4ELb0ELb0EN7cutlass6half_tE19Flash_kernel_traitsILi128ELi64ELi128ELi4ES3_EELi4ELi4ELb1EEEvNS_16Flash_fwd_paramsE,@"STO_CUDA_ENTRY STV_DEFAULT"
_ZN5flash32flash_fwd_splitkv_combine_kernelI23Flash_fwd_kernel_traitsILi128ELi64ELi128ELi4ELb0ELb0EN7cutlass6half_tE19Flash_kernel_traitsILi128ELi64ELi128ELi4ES3_EELi4ELi4ELb1EEEvNS_16Flash_fwd_paramsE:
.text._ZN5flash32flash_fwd_splitkv_combine_kernelI23Flash_fwd_kernel_traitsILi128ELi64ELi128ELi4ELb0ELb0EN7cutlass6half_tE19Flash_kernel_traitsILi128ELi64ELi128ELi4ES3_EELi4ELi4ELb1EEEvNS_16Flash_fwd_paramsE:
        /* <DEDUP_REMOVED lines=23> */
[----:B------:R-:W-:Y:S05]  /*0170*/  CALL.REL.NOINC `($__internal_10_$__cuda_sm20_div_s64) ;  /* 0x0000004400e47944 */ /* 0x000fea0003c00000 */
[----:B------:R-:W-:Y:S05]  /*0180*/  BRA `(.L_x_499) ;  /* 0x00000000004c7947 */ /* 0x000fea0003800000 */
.L_x_498:
        /* <DEDUP_REMOVED lines=19> */
.L_x_499:
        /* <DEDUP_REMOVED lines=13> */
[----:B------:R-:W-:Y:S05]  /*0390*/  CALL.REL.NOINC `($__internal_10_$__cuda_sm20_div_s64) ;  /* 0x00000044005c7944 */ /* 0x000fea0003c00000 */
[----:B------:R-:W-:Y:S02]  /*03a0*/  MOV R8, R20 ;  /* 0x0000001400087202 */ /* 0x000fe40000000f00 */
[----:B------:R-:W-:Y:S01]  /*03b0*/  MOV R9, R21 ;  /* 0x0000001500097202 */ /* 0x000fe20000000f00 */
[----:B------:R-:W-:Y:S05]  /*03c0*/  BRA `(.L_x_502) ;  /* 0x00000000004c7947 */ /* 0x000fea0003800000 */
.L_x_501:
        /* <DEDUP_REMOVED lines=19> */
.L_x_502:
[----:B------:R-:W-:Y:S05]  /*0500*/  BSYNC B0 ;  /* 0x0000000000007941 */ /* 0x000fea0003800000 */
.L_x_500:
        /* <DEDUP_REMOVED lines=43> */
.L_x_504:
        /* <DEDUP_REMOVED lines=19> */
.L_x_505:
[----:B------:R-:W-:Y:S05]  /*08f0*/  BSYNC B0 ;  /* 0x0000000000007941 */ /* 0x000fea0003800000 */
.L_x_503:
        /* <DEDUP_REMOVED lines=74> */
[----:B------:R-:W-:Y:S02]  /*0da0*/  MOV R32, R20 ;  /* 0x0000001400207202 */ /* 0x000fe40000000f00 */
[----:B------:R-:W-:Y:S01]  /*0db0*/  MOV R33, R21 ;  /* 0x0000001500217202 */ /* 0x000fe20000000f00 */
[----:B------:R-:W-:Y:S05]  /*0dc0*/  BRA `(.L_x_508) ;  /* 0x00000000004c7947 */ /* 0x000fea0003800000 */
.L_x_507:
        /* <DEDUP_REMOVED lines=19> */
.L_x_508:
[----:B------:R-:W-:Y:S05]  /*0f00*/  BSYNC B0 ;  /* 0x0000000000007941 */ /* 0x000fea0003800000 */
.L_x_506:
        /* <DEDUP_REMOVED lines=43> */
.L_x_510:
        /* <DEDUP_REMOVED lines=19> */
.L_x_511:
[----:B------:R-:W-:Y:S05]  /*12f0*/  BSYNC B0 ;  /* 0x0000000000007941 */ /* 0x000fea0003800000 */
.L_x_509:
        /* <DEDUP_REMOVED lines=67> */
.L_x_513:
[----:B------:R-:W-:Y:S05]  /*1730*/  BSYNC B0 ;  /* 0x0000000000007941 */ /* 0x000fea0003800000 */
.L_x_512:
        /* <DEDUP_REMOVED lines=14> */
.L_x_515:
[----:B------:R-:W-:Y:S05]  /*1820*/  BSYNC B0 ;  /* 0x0000000000007941 */ /* 0x000fea0003800000 */
.L_x_514:
        /* <DEDUP_REMOVED lines=158> */
.L_x_520:
        /* <DEDUP_REMOVED lines=22> */
.L_x_521:
[----:B------:R-:W-:Y:S05]  /*2370*/  BSYNC B0 ;  /* 0x0000000000007941 */ /* 0x000fea0003800000 */
.L_x_519:
[----:B------:R-:W-:Y:S01]  /*2380*/  LOP3.LUT R19, R17, R0, RZ, 0xfc, !PT ;  /* 0x0000000011137212 */ /* 0x000fe200078efcff */
[----:B------:R-:W-:Y:S03]  /*2390*/  BSSY B0, `(.L_x_522) ;  /* 0x0000028000007945 */ /* 0x000fe60003800000 */
[----:B------:R-:W-:-:S13]  /*23a0*/  ISETP.NE.U32.AND P0, PT, R19, RZ, PT ;  /* 0x000000ff1300720c */ /* 0x000fda0003f05070 */
[----:B------:R-:W-:Y:S05]  /*23b0*/  @!P0 BRA `(.L_x_523) ;  /* 0x00000000003c8947 */ /* 0x000fea0003800000 */
[----:B------:R-:W-:Y:S01]  /*23c0*/  IMAD.MOV.U32 R24, RZ, RZ, R25 ;  /* 0x000000ffff187224 */ /* 0x000fe200078e0019 */
[----:B------:R-:W-:Y:S02]  /*23d0*/  MOV R23, R0 ;  /* 0x0000000000177202 */ /* 0x000fe40000000f00 */
[----:B------:R-:W-:Y:S02]  /*23e0*/  MOV R22, 0x2400 ;  /* 0x0000240000167802 */ /* 0x000fe40000000f00 */
[----:B------:R-:W-:Y:S05]  /*23f0*/  CALL.REL.NOINC `($__internal_10_$__cuda_sm20_div_s64) ;  /* 0x0000002400447944 */ /* 0x000fea0003c00000 */
        /* <DEDUP_REMOVED lines=11> */
.L_x_523:
        /* <DEDUP_REMOVED lines=22> */
.L_x_524:
[----:B------:R-:W-:Y:S05]  /*2610*/  BSYNC B0 ;  /* 0x0000000000007941 */ /* 0x000fea0003800000 */
.L_x_522:
        /* <DEDUP_REMOVED lines=11> */
[----:B------:R-:W-:Y:S05]  /*26d0*/  CALL.REL.NOINC `($__internal_10_$__cuda_sm20_div_s64) ;  /* 0x00000020008c7944 */ /* 0x000fea0003c00000 */
[----:B------:R-:W-:-:S04]  /*26e0*/  IADD3 R17, P0, RZ, -R20, RZ ;  /* 0x80000014ff117210 */ /* 0x000fc80007f1e0ff */
[----:B------:R-:W-:Y:S01]  /*26f0*/  IADD3.X R18, RZ, ~R21, RZ, P0, !PT ;  /* 0x80000015ff127210 */ /* 0x000fe200007fe4ff */
[----:B------:R-:W-:-:S04]  /*2700*/  IMAD.WIDE.U32 R36, R5, R17, R36 ;  /* 0x0000001105247225 */ /* 0x000fc800078e0024 */
[----:B------:R-:W-:-:S04]  /*2710*/  IMAD R18, R18, R5, RZ ;  /* 0x0000000512127224 */ /* 0x000fc800078e02ff */
[----:B------:R-:W-:-:S05]  /*2720*/  IMAD R4, R4, R17, R18 ;  /* 0x0000001104047224 */ /* 0x000fca00078e0212 */
[----:B------:R-:W-:Y:S01]  /*2730*/  IADD3 R4, R37, R4, RZ ;  /* 0x0000000425047210 */ /* 0x000fe20007ffe0ff */
[----:B------:R-:W-:Y:S05]  /*2740*/  BRA `(.L_x_527) ;  /* 0x0000000000587947 */ /* 0x000fea0003800000 */
.L_x_526:
        /* <DEDUP_REMOVED lines=22> */
.L_x_527:
[----:B------:R-:W-:Y:S05]  /*28b0*/  BSYNC B0 ;  /* 0x0000000000007941 */ /* 0x000fea0003800000 */
.L_x_525:
        /* <DEDUP_REMOVED lines=38> */
[----:B------:R-:W-:Y:S05]  /*2b20*/  CALL.REL.NOINC `($__internal_10_$__cuda_sm20_div_s64) ;  /* 0x0000001c00787944 */ /* 0x000fea0003c00000 */
        /* <DEDUP_REMOVED lines=12> */
.L_x_529:
        /* <DEDUP_REMOVED lines=23> */
.L_x_530:
[----:B------:R-:W-:Y:S05]  /*2d60*/  BSYNC B0 ;  /* 0x0000000000007941 */ /* 0x000fea0003800000 */
.L_x_528:
        /* <DEDUP_REMOVED lines=19> */
.L_x_532:
        /* <DEDUP_REMOVED lines=22> */
.L_x_533:
[----:B------:R-:W-:Y:S05]  /*3000*/  BSYNC B0 ;  /* 0x0000000000007941 */ /* 0x000fea0003800000 */
.L_x_531:
        /* <DEDUP_REMOVED lines=20> */
.L_x_535:
        /* <DEDUP_REMOVED lines=23> */
.L_x_536:
[----:B------:R-:W-:Y:S05]  /*32c0*/  BSYNC B0 ;  /* 0x0000000000007941 */ /* 0x000fea0003800000 */
.L_x_534:
        /* <DEDUP_REMOVED lines=39> */
.L_x_538:
        /* <DEDUP_REMOVED lines=23> */
.L_x_539:
[----:B------:R-:W-:Y:S05]  /*36b0*/  BSYNC B0 ;  /* 0x0000000000007941 */ /* 0x000fea0003800000 */
.L_x_537:
        /* <DEDUP_REMOVED lines=26> */
.L_x_541:
        /* <DEDUP_REMOVED lines=23> */
.L_x_542:
[----:B------:R-:W-:Y:S05]  /*39d0*/  BSYNC B0 ;  /* 0x0000000000007941 */ /* 0x000fea0003800000 */
.L_x_540:
        /* <DEDUP_REMOVED lines=21> */
.L_x_518:
[----:B------:R-:W-:Y:S02]  /*3b30*/  ULDC.64 UR4, c[0x0][0x2b0] ;  /* 0x0000ac0000047ab9 */ /* 0x000fe40000000a00 */
[----:B------:R-:W-:-:S04]  /*3b40*/  LEA R2, P0, R30, UR4, 0x2 ;  /* 0x000000041e027c11 */ /* 0x000fc8000f8010ff */
[----:B------:R-:W-:-:S05]  /*3b50*/  LEA.HI.X R3, R30, UR5, R31, 0x2, P0 ;  /* 0x000000051e037c11 */ /* 0x000fca00080f141f */
[----:B------:R0:W-:Y:S04]  /*3b60*/  STG.E desc[UR8][R2.64], R28 ;  /* 0x0000001c02007986 */ /* 0x0001e8000c101908 */
.L_x_517:
[----:B------:R-:W-:Y:S05]  /*3b70*/  BSYNC B1 ;  /* 0x0000000000017941 */ /* 0x000fea0003800000 */
.L_x_516:
[----:B------:R-:W2:Y:S01]  /*3b80*/  S2R R5, SR_TID.X ;  /* 0x0000000000057919 */ /* 0x000ea20000002100 */
[----:B------:R-:W3:Y:S01]  /*3b90*/  LDC R13, c[0x0][0x3c4] ;  /* 0x0000f100ff0d7b82 */ /* 0x000ee20000000800 */
[----:B------:R-:W-:Y:S01]  /*3ba0*/  BSSY B0, `(.L_x_543) ;  /* 0x0000012000007945 */ /* 0x000fe20003800000 */
[----:B--2---:R-:W-:-:S04]  /*3bb0*/  SHF.R.S32.HI R4, RZ, 0x1f, R5 ;  /* 0x0000001fff047819 */ /* 0x004fc80000011405 */
[----:B01----:R-:W-:-:S04]  /*3bc0*/  LEA.HI R3, R4, R5, RZ, 0x4 ;  /* 0x0000000504037211 */ /* 0x003fc800078f20ff */
[----:B------:R-:W-:-:S05]  /*3bd0*/  LOP3.LUT R2, R3, 0xfffffff0, RZ, 0xc0, !PT ;  /* 0xfffffff003027812 */ /* 0x000fca00078ec0ff */
[----:B------:R-:W-:-:S05]  /*3be0*/  IMAD.IADD R2, R5, 0x1, -R2 ;  /* 0x0000000105027824 */ /* 0x000fca00078e0a02 */
[----:B---3--:R-:W-:-:S04]  /*3bf0*/  ISETP.GE.AND P0, PT, R2, R13, PT ;  /* 0x0000000d0200720c */ /* 0x008fc80003f06270 */
[----:B------:R-:W-:-:S13]  /*3c00*/  ISETP.GT.OR P0, PT, R5, 0x3f, P0 ;  /* 0x0000003f0500780c */ /* 0x000fda0000704670 */
[----:B------:R-:W-:Y:S05]  /*3c10*/  @P0 BRA `(.L_x_544) ;  /* 0x0000000000280947 */ /* 0x000fea0003800000 */
[----:B------:R-:W0:Y:S01]  /*3c20*/  S2R R0, SR_CgaCtaId ;  /* 0x0000000000007919 */ /* 0x000e220000008800 */
[----:B------:R-:W-:Y:S01]  /*3c30*/  FADD.FTZ R6, -R28, R29 ;  /* 0x0000001d1c067221 */ /* 0x000fe20000010100 */
[----:B------:R-:W-:-:S03]  /*3c40*/  MOV R7, 0x400 ;  /* 0x0000040000077802 */ /* 0x000fc60000000f00 */
[----:B------:R-:W-:-:S06]  /*3c50*/  FMUL.FTZ R6, R6, 1.4426950216293334961 ;  /* 0x3fb8aa3b06067820 */ /* 0x000fcc0000410000 */
[----:B------:R-:W1:Y:S01]  /*3c60*/  MUFU.EX2 R6, R6 ;  /* 0x0000000600067308 */ /* 0x000e620000000800 */
[----:B0-----:R-:W-:Y:S02]  /*3c70*/  LEA R7, R0, R7, 0x18 ;  /* 0x0000000700077211 */ /* 0x001fe400078ec0ff */
[----:B------:R-:W-:-:S03]  /*3c80*/  SHF.R.S32.HI R0, RZ, 0x4, R3 ;  /* 0x00000004ff007819 */ /* 0x000fc60000011403 */
[----:B------:R-:W-:-:S05]  /*3c90*/  IMAD R7, R2, 0x14, R7 ;  /* 0x0000001402077824 */ /* 0x000fca00078e0207 */
[----:B------:R-:W-:-:S05]  /*3ca0*/  LEA R7, R0, R7, 0x2 ;  /* 0x0000000700077211 */ /* 0x000fca00078e10ff */
[----:B-1----:R0:W-:Y:S02]  /*3cb0*/  STS [R7], R6 ;  /* 0x0000000607007388 */ /* 0x0021e40000000800 */
.L_x_544:
[----:B------:R-:W-:Y:S05]  /*3cc0*/  BSYNC B0 ;  /* 0x0000000000007941 */ /* 0x000fea0003800000 */
.L_x_543:
[----:B------:R-:W-:Y:S01]  /*3cd0*/  BAR.SYNC.DEFER_BLOCKING 0x0 ;  /* 0x0000000000007b1d */ /* 0x000fe20000010000 */
[----:B------:R-:W-:Y:S01]  /*3ce0*/  ISETP.GE.AND P0, PT, R13, 0x1, PT ;  /* 0x000000010d00780c */ /* 0x000fe20003f06270 */
[----:B------:R-:W-:Y:S01]  /*3cf0*/  IMAD.MOV.U32 R0, RZ, RZ, RZ ;  /* 0x000000ffff007224 */ /* 0x000fe200078e00ff */
[----:B------:R-:W-:Y:S02]  /*3d00*/  LEA.HI R4, R4, R5, RZ, 0x5 ;  /* 0x0000000504047211 */ /* 0x000fe400078f28ff */
[----:B------:R-:W-:Y:S02]  /*3d10*/  CS2R R2, SRZ ;  /* 0x0000000000027805 */ /* 0x000fe4000001ff00 */
[----:B------:R-:W-:Y:S02]  /*3d20*/  LOP3.LUT R16, R4, 0x3fffffe0, RZ, 0xc0, !PT ;  /* 0x3fffffe004107812 */ /* 0x000fe400078ec0ff */
[----:B------:R-:W-:-:S03]  /*3d30*/  SHF.R.S32.HI R15, RZ, 0x5, R4 ;  /* 0x00000005ff0f7819 */ /* 0x000fc60000011404 */
[----:B------:R-:W-:Y:S02]  /*3d40*/  IMAD.IADD R16, R5, 0x1, -R16 ;  /* 0x0000000105107824 */ /* 0x000fe400078e0a10 */
[----:B------:R-:W-:Y:S02]  /*3d50*/  IMAD.MOV.U32 R5, RZ, RZ, RZ ;  /* 0x000000ffff057224 */ /* 0x000fe400078e00ff */
[----:B------:R-:W-:Y:S01]  /*3d60*/  IMAD.SHL.U32 R16, R16, 0x4, RZ ;  /* 0x0000000410107824 */ /* 0x000fe200078e00ff */
[----:B------:R-:W-:Y:S06]  /*3d70*/  @!P0 BRA `(.L_x_545) ;  /* 0x0000000400988947 */ /* 0x000fec0003800000 */
        /* <DEDUP_REMOVED lines=10> */
[----:B0-----:R-:W0:Y:S01]  /*3e20*/  LDC R7, c[0x0][0x3c4] ;  /* 0x0000f100ff077b82 */ /* 0x001e220000000800 */
        /* <DEDUP_REMOVED lines=17> */
.L_x_547:
[----:B------:R1:W2:Y:S01]  /*3f40*/  @!P3 LDG.E.128 R8, desc[UR8][R22.64] ;  /* 0x000000081608b981 */ /* 0x0002a2000c1e1d00 */
[----:B------:R-:W-:Y:S01]  /*3f50*/  PLOP3.LUT P3, PT, P0, PT, PT, 0x80, 0x0 ;  /* 0x000000000000781c */ /* 0x000fe2000076f070 */
[----:B------:R-:W-:Y:S01]  /*3f60*/  UIADD3 UR5, UR5, 0x4, URZ ;  /* 0x0000000405057890 */ /* 0x000fe2000fffe03f */
[C---:B------:R-:W-:Y:S01]  /*3f70*/  IADD3 R24, P1, R18.reuse, R22, RZ ;  /* 0x0000001612187210 */ /* 0x040fe20007f3e0ff */
[----:B------:R-:W2:Y:S03]  /*3f80*/  LDS R4, [R6] ;  /* 0x0000000006047984 */ /* 0x000ea60000000800 */
[----:B------:R-:W-:Y:S02]  /*3f90*/  IADD3.X R25, R19, R23, RZ, P1, !PT ;  /* 0x0000001713197210 */ /* 0x000fe40000ffe4ff */
[----:B------:R-:W-:Y:S02]  /*3fa0*/  ISETP.LE.AND P2, PT, R13, UR5, PT ;  /* 0x000000050d007c0c */ /* 0x000fe4000bf43270 */
[C---:B-1----:R-:W-:Y:S04]  /*3fb0*/  IADD3 R22, P1, R18.reuse, R24, RZ ;  /* 0x0000001812167210 */ /* 0x042fe80007f3e0ff */
        /* <DEDUP_REMOVED lines=15> */
[----:B-1----:R-:W-:Y:S04]  /*40b0*/  IADD3 R22, P1, R18, R20, RZ ;  /* 0x0000001412167210 */ /* 0x002fe80007f3e0ff */
[----:B------:R-:W-:Y:S01]  /*40c0*/  IADD3.X R23, R19, R21, RZ, P1, !PT ;  /* 0x0000001513177210 */ /* 0x000fe20000ffe4ff */
[C---:B--2---:R-:W-:Y:S01]  /*40d0*/  FFMA.FTZ R5, R4.reuse, R8, R5 ;  /* 0x0000000804057223 */ /* 0x044fe20000010005 */
[C---:B------:R-:W-:Y:S01]  /*40e0*/  FFMA.FTZ R2, R4.reuse, R9, R2 ;  /* 0x0000000904027223 */ /* 0x040fe20000010002 */
[C---:B------:R-:W-:Y:S01]  /*40f0*/  FFMA.FTZ R3, R4.reuse, R10, R3 ;  /* 0x0000000a04037223 */ /* 0x040fe20000010003 */
[----:B------:R-:W-:Y:S02]  /*4100*/  FFMA.FTZ R0, R4, R11, R0 ;  /* 0x0000000b04007223 */ /* 0x000fe40000010000 */
[----:B------:R-:W2:Y:S04]  /*4110*/  @!P3 LDG.E.128 R8, desc[UR8][R20.64] ;  /* 0x000000081408b981 */ /* 0x000ea8000c1e1d00 */
[----:B------:R1:W2:Y:S02]  /*4120*/  LDS R4, [R6+0x3c] ;  /* 0x00003c0006047984 */ /* 0x0002a40000000800 */
[----:B-1----:R-:W-:Y:S01]  /*4130*/  IADD3 R6, R6, 0x50, RZ ;  /* 0x0000005006067810 */ /* 0x002fe20007ffe0ff */
[C---:B--2---:R-:W-:Y:S01]  /*4140*/  FFMA.FTZ R5, R4.reuse, R8, R5 ;  /* 0x0000000804057223 */ /* 0x044fe20000010005 */
[C---:B------:R-:W-:Y:S01]  /*4150*/  FFMA.FTZ R2, R4.reuse, R9, R2 ;  /* 0x0000000904027223 */ /* 0x040fe20000010002 */
[C---:B------:R-:W-:Y:S01]  /*4160*/  FFMA.FTZ R3, R4.reuse, R10, R3 ;  /* 0x0000000a04037223 */ /* 0x040fe20000010003 */
[----:B------:R-:W-:Y:S01]  /*4170*/  FFMA.FTZ R0, R4, R11, R0 ;  /* 0x0000000b04007223 */ /* 0x000fe20000010000 */
[----:B------:R-:W-:Y:S09]  /*4180*/  @!P2 BRA `(.L_x_547) ;  /* 0xfffffffc006ca947 */ /* 0x000ff2000383ffff */
.L_x_546:
[----:B0-----:R-:W-:-:S04]  /*4190*/  IADD3 R4, R7, -UR5, RZ ;  /* 0x8000000507047c10 */ /* 0x001fc8000fffe0ff */
        /* <DEDUP_REMOVED lines=24> */
.L_x_548:
[----:B------:R-:W-:-:S13]  /*4320*/  ISETP.GT.OR P4, PT, R7, UR5, P4 ;  /* 0x0000000507007c0c */ /* 0x000fda000a784670 */
[----:B------:R-:W-:Y:S05]  /*4330*/  @!P4 BRA `(.L_x_545) ;  /* 0x000000000028c947 */ /* 0x000fea0003800000 */
[----:B------:R-:W0:Y:S01]  /*4340*/  LDS R6, [R6] ;  /* 0x0000000006067984 */ /* 0x000e220000000800 */
[----:B------:R-:W-:Y:S01]  /*4350*/  ISETP.GE.AND P0, PT, R15, R14, PT ;  /* 0x0000000e0f00720c */ /* 0x000fe20003f06270 */
[----:B------:R-:W-:-:S12]  /*4360*/  BSSY B0, `(.L_x_549) ;  /* 0x0000003000007945 */ /* 0x000fd80003800000 */
[----:B------:R-:W-:Y:S05]  /*4370*/  @P0 BRA `(.L_x_550) ;  /* 0x0000000000040947 */ /* 0x000fea0003800000 */
[----:B------:R1:W5:Y:S02]  /*4380*/  LDG.E.128 R8, desc[UR8][R22.64] ;  /* 0x0000000816087981 */ /* 0x000364000c1e1d00 */
.L_x_550:
[----:B------:R-:W-:Y:S05]  /*4390*/  BSYNC B0 ;  /* 0x0000000000007941 */ /* 0x000fea0003800000 */
.L_x_549:
[C---:B0----5:R-:W-:Y:S01]  /*43a0*/  FFMA.FTZ R5, R6.reuse, R8, R5 ;  /* 0x0000000806057223 */ /* 0x061fe20000010005 */
[C---:B------:R-:W-:Y:S01]  /*43b0*/  FFMA.FTZ R2, R6.reuse, R9, R2 ;  /* 0x0000000906027223 */ /* 0x040fe20000010002 */
[C---:B------:R-:W-:Y:S01]  /*43c0*/  FFMA.FTZ R3, R6.reuse, R10, R3 ;  /* 0x0000000a06037223 */ /* 0x040fe20000010003 */
[----:B------:R-:W-:Y:S01]  /*43d0*/  FFMA.FTZ R0, R6, R11, R0 ;  /* 0x0000000b06007223 */ /* 0x000fe20000010000 */
.L_x_545:
        /* <DEDUP_REMOVED lines=12> */
[----:B------:R-:W-:Y:S02]  /*44a0*/  IABS R10, R4 ;  /* 0x00000004000a7213 */ /* 0x000fe40000000000 */
[----:B------:R-:W2:Y:S03]  /*44b0*/  I2F.RP R14, R9 ;  /* 0x00000009000e7306 */ /* 0x000ea60000209400 */
[----:B------:R-:W-:-:S05]  /*44c0*/  IMAD.MOV R10, RZ, RZ, -R10 ;  /* 0x000000ffff0a7224 */ /* 0x000fca00078e0a0a */
[----:B--2---:R-:W2:Y:S02]  /*44d0*/  MUFU.RCP R13, R14 ;  /* 0x0000000e000d7308 */ /* 0x004ea40000001000 */
[----:B--2---:R-:W-:-:S06]  /*44e0*/  VIADD R13, R13, 0xffffffe ;  /* 0x0ffffffe0d0d7836 */ /* 0x004fcc0000000000 */
[----:B0-----:R-:W0:Y:S02]  /*44f0*/  F2I.FTZ.U32.TRUNC.NTZ R7, R13 ;  /* 0x0000000d00077305 */ /* 0x001e24000021f000 */
        /* <DEDUP_REMOVED lines=65> */
        .weak           $__internal_10_$__cuda_sm20_div_s64
        .type           $__internal_10_$__cuda_sm20_div_s64,@function
        .size           $__internal_10_$__cuda_sm20_div_s64,(.L_x_8322 - $__internal_10_$__cuda_sm20_div_s64)
$__internal_10_$__cuda_sm20_div_s64:
        /* <DEDUP_REMOVED lines=83> */
[----:B------:R-:W-:Y:S06]  /*4e40*/  RET.REL.NODEC R26 `(_ZN5flash32flash_fwd_splitkv_combine_kernelI23Flash_fwd_kernel_traitsILi128ELi64ELi128ELi4ELb0ELb0EN7cutlass6half_tE19Flash_kernel_traitsILi128ELi64ELi128ELi4ES3_EELi4ELi4ELb1EEEvNS_16Flash_fwd_paramsE) ;  /* 0xffffffb01a6c7950 */ /* 0x000fec0003c3ffff */
.L_x_551:
        /* <DEDUP_REMOVED lines=11> */
.L_x_8322:


//--------------------- .text._ZN5flash32flash_fwd_splitkv_combine_kernelI23Flash_fwd_kernel_traitsILi128ELi64ELi128ELi4ELb0ELb0EN7cutlass6half_tE19Flash_kernel_traitsILi128ELi64ELi128ELi4ES3_EELi4ELi3ELb1EEEvNS_16Flash_fwd_paramsE --------------------------
	.section	.text._ZN5flash32flash_fwd_splitkv_combine_kernelI23Flash_fwd_kernel_traitsILi128ELi64ELi128ELi4ELb0ELb0EN7cutlass6half_tE19Flash_kernel_traitsILi128ELi64ELi128ELi4ES3_EELi4ELi3ELb1EEEvNS_16Flash_fwd_paramsE,"ax",@progbits
	.align	128
        .global         _ZN5flash32flash_fwd_splitkv_combine_kernelI23Flash_fwd_kernel_traitsILi128ELi64ELi128ELi4ELb0ELb0EN7cutlass6half_tE19Flash_kernel_traitsILi128ELi64ELi128ELi4ES3_EELi4ELi3ELb1EEEvNS_16Flash_fwd_paramsE
        .type           _ZN5flash32flash_fwd_splitkv_combine_kernelI23Flash_fwd_kernel_traitsILi128ELi64ELi128ELi4ELb0ELb0EN7cutlass6half_tE19Flash_kernel_traitsILi128ELi64ELi128ELi4ES3_EELi4ELi3ELb1EEEvNS_16Flash_fwd_paramsE,@function
        .size           _ZN5flash32flash_fwd_splitkv_combine_kernelI23Flash_fwd_kernel_traitsILi128ELi64ELi128ELi4ELb0ELb0EN7cutlass6half_tE19Flash_kernel_traitsILi128ELi64ELi128ELi4ES3_EELi4ELi3ELb1EEEvNS_16Flash_fwd_paramsE,(.L_x_8323 - _ZN5flash32flash_fwd_splitkv_combine_kernelI23Flash_fwd_kernel_traitsILi128ELi64ELi128ELi4ELb0ELb0EN7cutlass6half_tE19Flash_kernel_traitsILi128ELi64ELi128ELi4ES3_EELi4ELi3ELb1EEEvNS_16Flash_fwd_paramsE)
        .other          _ZN5flash32flash_fwd_splitkv_combine_kernelI23Flash_fwd_kernel_traitsILi128ELi64ELi128ELi4ELb0ELb0EN7cutlass6half_tE19Flash_kernel_traitsILi128ELi64ELi128ELi4ES3_EELi4ELi3ELb1EEEvNS_16Flash_fwd_paramsE,@"STO_CUDA_ENTRY STV_DEFAULT"
_ZN5flash32flash_fwd_splitkv_combine_kernelI23Flash_fwd_kernel_traitsILi128ELi64ELi128ELi4ELb0ELb0EN7cutlass6half_tE19Flash_kernel_traitsILi128ELi64ELi128ELi4ES3_EELi4ELi3ELb1EEEvNS_16Flash_fwd_paramsE:
.text._ZN5flash32flash_fwd_splitkv_combine_kernelI23Flash_fwd_kernel_traitsILi128ELi64ELi128ELi4ELb0ELb0EN7cutlass6half_tE19Flash_kernel_traitsILi128ELi64ELi128ELi4ES3_EELi4ELi3ELb1EEEvNS_16Flash_fwd_paramsE:
        /* <DEDUP_REMOVED lines=23> */
[----:B------:R-:W-:Y:S05]  /*0170*/  CALL.REL.NOINC `($__internal_11_$__cuda_sm20_div_s64) ;  /* 0x0000004400d47944 */ /* 0x000fea0003c00000 */
[----:B------:R-:W-:Y:S05]  /*0180*/  BRA `(.L_x_553) ;  /* 0x00000000004c7947 */ /* 0x000fea0003800000 */
.L_x_552:
        /* <DEDUP_REMOVED lines=19> */
.L_x_553:
        /* <DEDUP_REMOVED lines=13> */
[----:B------:R-:W-:Y:S05]  /*0390*/  CALL.REL.NOINC `($__internal_11_$__cuda_sm20_div_s64) ;  /* 0x00000044004c7944 */ /* 0x000fea0003c00000 */
[----:B------:R-:W-:Y:S02]  /*03a0*/  MOV R8, R20 ;  /* 0x0000001400087202 */ /* 0x000fe40000000f00 */
[----:B------:R-:W-:Y:S01]  /*03b0*/  MOV R9, R21 ;  /* 0x0000001500097202 */ /* 0x000fe20000000f00 */
[----:B------:R-:W-:Y:S05]  /*03c0*/  BRA `(.L_x_556) ;  /* 0x00000000004c7947 */ /* 0x000fea0003800000 */
.L_x_555:
        /* <DEDUP_REMOVED lines=19> */
.L_x_556:
[----:B------:R-:W-:Y:S05]  /*0500*/  BSYNC B0 ;  /* 0x0000000000007941 */ /* 0x000fea0003800000 */
.L_x_554:
        /* <DEDUP_REMOVED lines=43> */
.L_x_558:
        /* <DEDUP_REMOVED lines=19> */
.L_x_559:
[----:B------:R-:W-:Y:S05]  /*08f0*/  BSYNC B0 ;  /* 0x0000000000007941 */ /* 0x000fea0003800000 */
.L_x_557:
        /* <DEDUP_REMOVED lines=74> */
[----:B------:R-:W-:Y:S02]  /*0da0*/  MOV R32, R20 ;  /* 0x0000001400207202 */ /* 0x000fe40000000f00 */
[----:B------:R-:W-:Y:S01]  /*0db0*/  MOV R33, R21 ;  /* 0x0000001500217202 */ /* 0x000fe20000000f00 */
[----:B------:R-:W-:Y:S05]  /*0dc0*/  BRA `(.L_x_562) ;  /* 0x00000000004c7947 */ /* 0x000fea0003800000 */
.L_x_561:
        /* <DEDUP_REMOVED lines=19> */
.L_x_562:
[----:B------:R-:W-:Y:S05]  /*0f00*/  BSYNC B0 ;  /* 0x0000000000007941 */ /* 0x000fea0003800000 */
.L_x_560:
        /* <DEDUP_REMOVED lines=43> */
.L_x_564:
        /* <DEDUP_REMOVED lines=19> */
.L_x_565:
[----:B------:R-:W-:Y:S05]  /*12f0*/  BSYNC B0 ;  /* 0x0000000000007941 */ /* 0x000fea0003800000 */
.L_x_563:
        /* <DEDUP_REMOVED lines=67> */
.L_x_567:
[----:B------:R-:W-:Y:S05]  /*1730*/  BSYNC B0 ;  /* 0x0000000000007941 */ /* 0x000fea0003800000 */
.L_x_566:
        /* <DEDUP_REMOVED lines=14> */
.L_x_569:
[----:B------:R-:W-:Y:S05]  /*1820*/  BSYNC B0 ;  /* 0x0000000000007941 */ /* 0x000fea0003800000 */
.L_x_568:
        /* <DEDUP_REMOVED lines=154> */
.L_x_574:
        /* <DEDUP_REMOVED lines=22> */
.L_x_575:
[----:B------:R-:W-:Y:S05]  /*2330*/  BSYNC B0 ;  /* 0x0000000000007941 */ /* 0x000fea0003800000 */
.L_x_573:
[----:B------:R-:W-:Y:S01]  /*2340*/  LOP3.LUT R19, R17, R0, RZ, 0xfc, !PT ;  /* 0x0000000011137212 */ /* 0x000fe200078efcff */
[----:B------:R-:W-:Y:S03]  /*2350*/  BSSY B0, `(.L_x_576) ;  /* 0x0000028000007945 */ /* 0x000fe60003800000 */
[----:B------:R-:W-:-:S13]  /*2360*/  ISETP.NE.U32.AND P0, PT, R19, RZ, PT ;  /* 0x000000ff1300720c */ /* 0x000fda0003f05070 */
[----:B------:R-:W-:Y:S05]  /*2370*/  @!P0 BRA `(.L_x_577) ;  /* 0x00000000003c8947 */ /* 0x000fea0003800000 */
[----:B------:R-:W-:Y:S01]  /*2380*/  IMAD.MOV.U32 R24, RZ, RZ, R25 ;  /* 0x000000ffff187224 */ /* 0x000fe200078e0019 */
[----:B------:R-:W-:Y:S02]  /*2390*/  MOV R23, R0 ;  /* 0x0000000000177202 */ /* 0x000fe40000000f00 */
[----:B------:R-:W-:Y:S02]  /*23a0*/  MOV R22, 0x23c0 ;  /* 0x000023c000167802 */ /* 0x000fe40000000f00 */
[----:B------:R-:W-:Y:S05]  /*23b0*/  CALL.REL.NOINC `($__internal_11_$__cuda_sm20_div_s64) ;  /* 0x0000002400447944 */ /* 0x000fea0003c00000 */
        /* <DEDUP_REMOVED lines=11> */
.L_x_577:
        /* <DEDUP_REMOVED lines=22> */
.L_x_578:
[----:B------:R-:W-:Y:S05]  /*25d0*/  BSYNC B0 ;  /* 0x0000000000007941 */ /* 0x000fea0003800000 */
.L_x_576:
        /* <DEDUP_REMOVED lines=11> */
[----:B------:R-:W-:Y:S05]  /*2690*/  CALL.REL.NOINC `($__internal_11_$__cuda_sm20_div_s64) ;  /* 0x00000020008c7944 */ /* 0x000fea0003c00000 */
[----:B------:R-:W-:-:S04]  /*26a0*/  IADD3 R17, P0, RZ, -R20, RZ ;  /* 0x80000014ff117210 */ /* 0x000fc80007f1e0ff */
[----:B------:R-:W-:Y:S01]  /*26b0*/  IADD3.X R18, RZ, ~R21, RZ, P0, !PT ;  /* 0x80000015ff127210 */ /* 0x000fe200007fe4ff */
[----:B------:R-:W-:-:S04]  /*26c0*/  IMAD.WIDE.U32 R36, R5, R17, R36 ;  /* 0x0000001105247225 */ /* 0x000fc800078e0024 */
[----:B------:R-:W-:-:S04]  /*26d0*/  IMAD R18, R18, R5, RZ ;  /* 0x0000000512127224 */ /* 0x000fc800078e02ff */
[----:B------:R-:W-:-:S05]  /*26e0*/  IMAD R4, R4, R17, R18 ;  /* 0x0000001104047224 */ /* 0x000fca00078e0212 */
[----:B------:R-:W-:Y:S01]  /*26f0*/  IADD3 R4, R37, R4, RZ ;  /* 0x0000000425047210 */ /* 0x000fe20007ffe0ff */
[----:B------:R-:W-:Y:S05]  /*2700*/  BRA `(.L_x_581) ;  /* 0x0000000000587947 */ /* 0x000fea0003800000 */
.L_x_580:
        /* <DEDUP_REMOVED lines=22> */
.L_x_581:
[----:B------:R-:W-:Y:S05]  /*2870*/  BSYNC B0 ;  /* 0x0000000000007941 */ /* 0x000fea0003800000 */
.L_x_579:
        /* <DEDUP_REMOVED lines=38> */
[----:B------:R-:W-:Y:S05]  /*2ae0*/  CALL.REL.NOINC `($__internal_11_$__cuda_sm20_div_s64) ;  /* 0x0000001c00787944 */ /* 0x000fea0003c00000 */
        /* <DEDUP_REMOVED lines=12> */
.L_x_583:
        /* <DEDUP_REMOVED lines=23> */
.L_x_584:
[----:B------:R-:W-:Y:S05]  /*2d20*/  BSYNC B0 ;  /* 0x0000000000007941 */ /* 0x000fea0003800000 */
.L_x_582:
        /* <DEDUP_REMOVED lines=19> */
.L_x_586:
        /* <DEDUP_REMOVED lines=22> */
.L_x_587:
[----:B------:R-:W-:Y:S05]  /*2fc0*/  BSYNC B0 ;  /* 0x0000000000007941 */ /* 0x000fea0003800000 */
.L_x_585:
        /* <DEDUP_REMOVED lines=20> */
.L_x_589:
        /* <DEDUP_REMOVED lines=23> */
.L_x_590:
[----:B------:R-:W-:Y:S05]  /*3280*/  BSYNC B0 ;  /* 0x0000000000007941 */ /* 0x000fea0003800000 */
.L_x_588:
        /* <DEDUP_REMOVED lines=39> */
.L_x_592:
        /* <DEDUP_REMOVED lines=23> */
.L_x_593:
[----:B------:R-:W-:Y:S05]  /*3670*/  BSYNC B0 ;  /* 0x0000000000007941 */ /* 0x000fea0003800000 */
.L_x_591:
        /* <DEDUP_REMOVED lines=26> */
.L_x_595:
        /* <DEDUP_REMOVED lines=23> */
.L_x_596:
[----:B------:R-:W-:Y:S05]  /*3990*/  BSYNC B0 ;  /* 0x0000000000007941 */ /* 0x000fea0003800000 */
.L_x_594:
        /* <DEDUP_REMOVED lines=21> */
.L_x_572:
[----:B------:R-:W-:Y:S02]  /*3af0*/  ULDC.64 UR4, c[0x0][0x2b0] ;  /* 0x0000ac0000047ab9 */ /* 0x000fe40000000a00 */
[----:B------:R-:W-:-:S04]  /*3b00*/  LEA R2, P0, R30, UR4, 0x2 ;  /* 0x000000041e027c11 */ /* 0x000fc8000f8010ff */
[----:B------:R-:W-:-:S05]  /*3b10*/  LEA.HI.X R3, R30, UR5, R31, 0x2, P0 ;  /* 0x000000051e037c11 */ /* 0x000fca00080f141f */
[----:B------:R0:W-:Y:S04]  /*3b20*/  STG.E desc[UR8][R2.64], R28 ;  /* 0x0000001c02007986 */ /* 0x0001e8000c101908 */
.L_x_571:
[----:B------:R-:W-:Y:S05]  /*3b30*/  BSYNC B1 ;  /* 0x0000000000017941 */ /* 0x000fea0003800000 */
.L_x_570:
        /* <DEDUP_REMOVED lines=20> */
.L_x_598:
[----:B------:R-:W-:Y:S05]  /*3c80*/  BSYNC B0 ;  /* 0x0000000000007941 */ /* 0x000fea0003800000 */
.L_x_597:
        /* <DEDUP_REMOVED lines=39> */
.L_x_601:
        /* <DEDUP_REMOVED lines=37> */
.L_x_600:
        /* <DEDUP_REMOVED lines=25> */
.L_x_602:
[----:B------:R-:W-:-:S13]  /*42e0*/  ISETP.GT.OR P4, PT, R7, UR5, P4 ;  /* 0x0000000507007c0c */ /* 0x000fda000a784670 */
[----:B------:R-:W-:Y:S05]  /*42f0*/  @!P4 BRA `(.L_x_599) ;  /* 0x000000000028c947 */ /* 0x000fea0003800000 */
[----:B------:R-:W0:Y:S01]  /*4300*/  LDS R6, [R6] ;  /* 0x0000000006067984 */ /* 0x000e220000000800 */
[----:B------:R-:W-:Y:S01]  /*4310*/  ISETP.GE.AND P0, PT, R15, R14, PT ;  /* 0x0000000e0f00720c */ /* 0x000fe20003f06270 */
[----:B------:R-:W-:-:S12]  /*4320*/  BSSY B0, `(.L_x_603) ;  /* 0x0000003000007945 */ /* 0x000fd80003800000 */
[----:B------:R-:W-:Y:S05]  /*4330*/  @P0 BRA `(.L_x_604) ;  /* 0x0000000000040947 */ /* 0x000fea0003800000 */
[----:B------:R1:W5:Y:S02]  /*4340*/  LDG.E.128 R8, desc[UR8][R22.64] ;  /* 0x0000000816087981 */ /* 0x000364000c1e1d00 */
.L_x_604:
[----:B------:R-:W-:Y:S05]  /*4350*/  BSYNC B0 ;  /* 0x0000000000007941 */ /* 0x000fea0003800000 */
.L_x_603:
[C---:B0----5:R-:W-:Y:S01]  /*4360*/  FFMA.FTZ R5, R6.reuse, R8, R5 ;  /* 0x0000000806057223 */ /* 0x061fe20000010005 */
[C---:B------:R-:W-:Y:S01]  /*4370*/  FFMA.FTZ R2, R6.reuse, R9, R2 ;  /* 0x0000000906027223 */ /* 0x040fe20000010002 */
[C---:B------:R-:W-:Y:S01]  /*4380*/  FFMA.FTZ R3, R6.reuse, R10, R3 ;  /* 0x0000000a06037223 */ /* 0x040fe20000010003 */
[----:B------:R-:W-:Y:S01]  /*4390*/  FFMA.FTZ R0, R6, R11, R0 ;  /* 0x0000000b06007223 */ /* 0x000fe20000010000 */
.L_x_599:
        /* <DEDUP_REMOVED lines=83> */
        .weak           $__internal_11_$__cuda_sm20_div_s64
        .type           $__internal_11_$__cuda_sm20_div_s64,@function
        .size           $__internal_11_$__cuda_sm20_div_s64,(.L_x_8323 - $__internal_11_$__cuda_sm20_div_s64)
$__internal_11_$__cuda_sm20_div_s64:
        /* <DEDUP_REMOVED lines=83> */
[----:B------:R-:W-:Y:S06]  /*4e00*/  RET.REL.NODEC R26 `(_ZN5flash32flash_fwd_splitkv_combine_kernelI23Flash_fwd_kernel_traitsILi128ELi64ELi128ELi4ELb0ELb0EN7cutlass6half_tE19Flash_kernel_traitsILi128ELi64ELi128ELi4ES3_EELi4ELi3ELb1EEEvNS_16Flash_fwd_paramsE) ;  /* 0xffffffb01a7c7950 */ /* 0x000fec0003c3ffff */
.L_x_605:
        /* <DEDUP_REMOVED lines=15> */
.L_x_8323:


//--------------------- .text._ZN5flash32flash_fwd_splitkv_combine_kernelI23Flash_fwd_kernel_traitsILi128ELi64ELi128ELi4ELb0ELb0EN7cutlass6half_tE19Flash_kernel_traitsILi128ELi64ELi128ELi4ES3_EELi4ELi2ELb1EEEvNS_16Flash_fwd_paramsE --------------------------
	.section	.text._ZN5flash32flash_fwd_splitkv_combine_kernelI23Flash_fwd_kernel_traitsILi128ELi64ELi128ELi4ELb0ELb0EN7cutlass6half_tE19Flash_kernel_traitsILi128ELi64ELi128ELi4ES3_EELi4ELi2ELb1EEEvNS_16Flash_fwd_paramsE,"ax",@progbits
	.align	128
        .global         _ZN5flash32flash_fwd_splitkv_combine_kernelI23Flash_fwd_kernel_traitsILi128ELi64ELi128ELi4ELb0ELb0EN7cutlass6half_tE19Flash_kernel_traitsILi128ELi64ELi128ELi4ES3_EELi4ELi2ELb1EEEvNS_16Flash_fwd_paramsE
        .type           _ZN5flash32flash_fwd_splitkv_combine_kernelI23Flash_fwd_kernel_traitsILi128ELi64ELi128ELi4ELb0ELb0EN7cutlass6half_tE19Flash_kernel_traitsILi128ELi64ELi128ELi4ES3_EELi4ELi2ELb1EEEvNS_16Flash_fwd_paramsE,@function
        .size           _ZN5flash32flash_fwd_splitkv_combine_kernelI23Flash_fwd_kernel_traitsILi128ELi64ELi128ELi4ELb0ELb0EN7cutlass6half_tE19Flash_kernel_traitsILi128ELi64ELi128ELi4ES3_EELi4ELi2ELb1EEEvNS_16Flash_fwd_paramsE,(.L_x_8324 - _ZN5flash32flash_fwd_splitkv_combine_kernelI23Flash_fwd_kernel_traitsILi128ELi64ELi128ELi4ELb0ELb0EN7cutlass6half_tE19Flash_kernel_traitsILi128ELi64ELi128ELi4ES3_EELi4ELi2ELb1EEEvNS_16Flash_fwd_paramsE)
        .other          _ZN5flash32flash_fwd_splitkv_combine_kernelI23Flash_fwd_kernel_traitsILi128ELi64ELi128ELi4ELb0ELb0EN7cutlass6half_tE19Flash_kernel_traitsILi128ELi64ELi128ELi4ES3_EELi4ELi2ELb1EEEvNS_16Flash_fwd_paramsE,@"STO_CUDA_ENTRY STV_DEFAULT"
_ZN5flash32flash_fwd_splitkv_combine_kernelI23Flash_fwd_kernel_traitsILi128ELi64ELi128ELi4ELb0ELb0EN7cutlass6half_tE19Flash_kernel_traitsILi128ELi64ELi128ELi4ES3_EELi4ELi2ELb1EEEvNS_16Flash_fwd_paramsE:
.text._ZN5flash32flash_fwd_splitkv_combine_kernelI23Flash_fwd_kernel_traitsILi128ELi64ELi128ELi4ELb0ELb0EN7cutlass6half_tE19Flash_kernel_traitsILi128ELi64ELi128ELi4ES3_EELi4ELi2ELb1EEEvNS_16Flash_fwd_paramsE:
        /* <DEDUP_REMOVED lines=23> */
[----:B------:R-:W-:Y:S05]  /*0170*/  CALL.REL.NOINC `($__internal_12_$__cuda_sm20_div_s64) ;  /* 0x00000044005c7944 */ /* 0x000fea0003c00000 */
[----:B------:R-:W-:Y:S02]  /*0180*/  MOV R22, R0 ;  /* 0x0000000000167202 */ /* 0x000fe40000000f00 */
[----:B------:R-:W-:Y:S01]  /*0190*/  MOV R23, R25 ;  /* 0x0000001900177202 */ /* 0x000fe20000000f00 */
[----:B------:R-:W-:Y:S06]  /*01a0*/  BRA `(.L_x_607) ;  /* 0x00000000004c7947 */ /* 0x000fec0003800000 */
.L_x_606:
        /* <DEDUP_REMOVED lines=19> */
.L_x_607:
        /* <DEDUP_REMOVED lines=11> */
[----:B------:R-:W-:Y:S05]  /*0390*/  CALL.REL.NOINC `($__internal_12_$__cuda_sm20_div_s64) ;  /* 0x0000004000d47944 */ /* 0x000fea0003c00000 */
[----:B------:R-:W-:Y:S02]  /*03a0*/  MOV R8, R0 ;  /* 0x0000000000087202 */ /* 0x000fe40000000f00 */
[----:B------:R-:W-:Y:S01]  /*03b0*/  MOV R9, R25 ;  /* 0x0000001900097202 */ /* 0x000fe20000000f00 */
[----:B------:R-:W-:Y:S05]  /*03c0*/  BRA `(.L_x_610) ;  /* 0x00000000004c7947 */ /* 0x000fea0003800000 */
.L_x_609:
        /* <DEDUP_REMOVED lines=19> */
.L_x_610:
[----:B------:R-:W-:Y:S05]  /*0500*/  BSYNC B0 ;  /* 0x0000000000007941 */ /* 0x000fea0003800000 */
.L_x_608:
        /* <DEDUP_REMOVED lines=43> */
[----:B------:R-:W-:Y:S05]  /*07c0*/  BRA `(.L_x_613) ;  /* 0x00000000004c7947 */ /* 0x000fea0003800000 */
.L_x_612:
        /* <DEDUP_REMOVED lines=19> */
.L_x_613:
[----:B------:R-:W-:Y:S05]  /*0900*/  BSYNC B0 ;  /* 0x0000000000007941 */ /* 0x000fea0003800000 */
.L_x_611:
        /* <DEDUP_REMOVED lines=71> */
[----:B------:R-:W-:Y:S05]  /*0d80*/  CALL.REL.NOINC `($__internal_12_$__cuda_sm20_div_s64) ;  /* 0x0000003800587944 */ /* 0x000fea0003c00000 */
[----:B------:R-:W-:Y:S02]  /*0d90*/  MOV R38, R0 ;  /* 0x0000000000267202 */ /* 0x000fe40000000f00 */
[----:B------:R-:W-:Y:S01]  /*0da0*/  MOV R39, R25 ;  /* 0x0000001900277202 */ /* 0x000fe20000000f00 */
[----:B------:R-:W-:Y:S05]  /*0db0*/  BRA `(.L_x_616) ;  /* 0x00000000004c7947 */ /* 0x000fea0003800000 */
.L_x_615:
        /* <DEDUP_REMOVED lines=19> */
.L_x_616:
[----:B------:R-:W-:Y:S05]  /*0ef0*/  BSYNC B0 ;  /* 0x0000000000007941 */ /* 0x000fea0003800000 */
.L_x_614:
        /* <DEDUP_REMOVED lines=40> */
[----:B------:R-:W-:Y:S01]  /*1180*/  MOV R24, R0 ;  /* 0x0000000000187202 */ /* 0x000fe20000000f00 */
[----:B------:R-:W-:Y:S05]  /*1190*/  BRA `(.L_x_619) ;  /* 0x00000000004c7947 */ /* 0x000fea0003800000 */
.L_x_618:
        /* <DEDUP_REMOVED lines=19> */
.L_x_619:
[----:B------:R-:W-:Y:S05]  /*12d0*/  BSYNC B0 ;  /* 0x0000000000007941 */ /* 0x000fea0003800000 */
.L_x_617:
        /* <DEDUP_REMOVED lines=69> */
.L_x_621:
[----:B------:R-:W-:Y:S05]  /*1730*/  BSYNC B0 ;  /* 0x0000000000007941 */ /* 0x000fea0003800000 */
.L_x_620:
        /* <DEDUP_REMOVED lines=149> */
.L_x_626:
        /* <DEDUP_REMOVED lines=22> */
.L_x_627:
[----:B------:R-:W-:Y:S05]  /*21f0*/  BSYNC B0 ;  /* 0x0000000000007941 */ /* 0x000fea0003800000 */
.L_x_625:
[----:B------:R-:W-:Y:S01]  /*2200*/  LOP3.LUT R0, R23, R2, RZ, 0xfc, !PT ;  /* 0x0000000217007212 */ /* 0x000fe200078efcff */
[----:B------:R-:W-:Y:S03]  /*2210*/  BSSY B0, `(.L_x_628) ;  /* 0x0000027000007945 */ /* 0x000fe60003800000 */
[----:B------:R-:W-:-:S13]  /*2220*/  ISETP.NE.U32.AND P0, PT, R0, RZ, PT ;  /* 0x000000ff0000720c */ /* 0x000fda0003f05070 */
[----:B------:R-:W-:Y:S05]  /*2230*/  @!P0 BRA `(.L_x_629) ;  /* 0x0000000000388947 */ /* 0x000fea0003800000 */
[----:B------:R-:W-:Y:S01]  /*2240*/  IMAD.MOV.U32 R24, RZ, RZ, R37 ;  /* 0x000000ffff187224 */ /* 0x000fe200078e0025 */
[----:B------:R-:W-:Y:S02]  /*2250*/  MOV R5, R2 ;  /* 0x0000000200057202 */ /* 0x000fe40000000f00 */
[----:B------:R-:W-:Y:S02]  /*2260*/  MOV R22, 0x2280 ;  /* 0x0000228000167802 */ /* 0x000fe40000000f00 */
[----:B------:R-:W-:Y:S05]  /*2270*/  CALL.REL.NOINC `($__internal_12_$__cuda_sm20_div_s64) ;  /* 0x00000024001c7944 */ /* 0x000fea0003c00000 */
        /* <DEDUP_REMOVED lines=10> */
.L_x_629:
        /* <DEDUP_REMOVED lines=22> */
.L_x_630:
[----:B------:R-:W-:Y:S05]  /*2480*/  BSYNC B0 ;  /* 0x0000000000007941 */ /* 0x000fea0003800000 */
.L_x_628:
        /* <DEDUP_REMOVED lines=12> */
[----:B------:R-:W-:Y:S05]  /*2550*/  CALL.REL.NOINC `($__internal_12_$__cuda_sm20_div_s64) ;  /* 0x0000002000647944 */ /* 0x000fea0003c00000 */
        /* <DEDUP_REMOVED lines=12> */
.L_x_632:
        /* <DEDUP_REMOVED lines=22> */
.L_x_633:
[----:B------:R-:W-:Y:S05]  /*2780*/  BSYNC B0 ;  /* 0x0000000000007941 */ /* 0x000fea0003800000 */
.L_x_631:
        /* <DEDUP_REMOVED lines=37> */
[----:B------:R-:W-:Y:S05]  /*29e0*/  CALL.REL.NOINC `($__internal_12_$__cuda_sm20_div_s64) ;  /* 0x0000001c00407944 */ /* 0x000fea0003c00000 */
        /* <DEDUP_REMOVED lines=11> */
.L_x_635:
        /* <DEDUP_REMOVED lines=23> */
.L_x_636:
[----:B------:R-:W-:Y:S05]  /*2c10*/  BSYNC B0 ;  /* 0x0000000000007941 */ /* 0x000fea0003800000 */
.L_x_634:
        /* <DEDUP_REMOVED lines=19> */
.L_x_638:
        /* <DEDUP_REMOVED lines=22> */
.L_x_639:
[----:B------:R-:W-:Y:S05]  /*2eb0*/  BSYNC B0 ;  /* 0x0000000000007941 */ /* 0x000fea0003800000 */
.L_x_637:
        /* <DEDUP_REMOVED lines=21> */
.L_x_641:
        /* <DEDUP_REMOVED lines=23> */
.L_x_642:
[----:B------:R-:W-:Y:S05]  /*3180*/  BSYNC B0 ;  /* 0x0000000000007941 */ /* 0x000fea0003800000 */
.L_x_640:
        /* <DEDUP_REMOVED lines=39> */
.L_x_644:
        /* <DEDUP_REMOVED lines=23> */
.L_x_645:
[----:B------:R-:W-:Y:S05]  /*3570*/  BSYNC B0 ;  /* 0x0000000000007941 */ /* 0x000fea0003800000 */
.L_x_643:
        /* <DEDUP_REMOVED lines=27> */
.L_x_647:
        /* <DEDUP_REMOVED lines=23> */
.L_x_648:
[----:B------:R-:W-:Y:S05]  /*38a0*/  BSYNC B0 ;  /* 0x0000000000007941 */ /* 0x000fea0003800000 */
.L_x_646:
        /* <DEDUP_REMOVED lines=21> */
.L_x_624:
[----:B------:R-:W-:Y:S02]  /*3a00*/  ULDC.64 UR4, c[0x0][0x2b0] ;  /* 0x0000ac0000047ab9 */ /* 0x000fe40000000a00 */
[----:B------:R-:W-:-:S04]  /*3a10*/  LEA R2, P0, R32, UR4, 0x2 ;  /* 0x0000000420027c11 */ /* 0x000fc8000f8010ff */
[----:B------:R-:W-:-:S05]  /*3a20*/  LEA.HI.X R3, R32, UR5, R33, 0x2, P0 ;  /* 0x0000000520037c11 */ /* 0x000fca00080f1421 */
[----:B------:R1:W-:Y:S04]  /*3a30*/  STG.E desc[UR8][R2.64], R28 ;  /* 0x0000001c02007986 */ /* 0x0003e8000c101908 */
.L_x_623:
[----:B------:R-:W-:Y:S05]  /*3a40*/  BSYNC B1 ;  /* 0x0000000000017941 */ /* 0x000fea0003800000 */
.L_x_622:
[----:B------:R-:W2:Y:S01]  /*3a50*/  LDC R14, c[0x0][0x3c4] ;  /* 0x0000f100ff0e7b82 */ /* 0x000ea20000000800 */
[----:B------:R-:W0:Y:S01]  /*3a60*/  S2R R18, SR_TID.X ;  /* 0x0000000000127919 */ /* 0x000e220000002100 */
[----:B------:R-:W-:Y:S02]  /*3a70*/  IMAD.MOV.U32 R0, RZ, RZ, RZ ;  /* 0x000000ffff007224 */ /* 0x000fe400078e00ff */
[----:B------:R-:W-:Y:S01]  /*3a80*/  IMAD.MOV.U32 R5, RZ, RZ, RZ ;  /* 0x000000ffff057224 */ /* 0x000fe200078e00ff */
[----:B--2---:R-:W-:Y:S02]  /*3a90*/  ISETP.GE.OR P3, PT, R31, R14, P3 ;  /* 0x0000000e1f00720c */ /* 0x004fe40001f66670 */
[----:B------:R-:W-:Y:S02]  /*3aa0*/  ISETP.GE.AND P0, PT, R14, 0x1, PT ;  /* 0x000000010e00780c */ /* 0x000fe40003f06270 */
        /* <DEDUP_REMOVED lines=41> */
.L_x_651:
        /* <DEDUP_REMOVED lines=37> */
.L_x_650:
        /* <DEDUP_REMOVED lines=25> */
.L_x_652:
[----:B------:R-:W-:-:S13]  /*4120*/  ISETP.GT.OR P4, PT, R13, UR5, P4 ;  /* 0x000000050d007c0c */ /* 0x000fda000a784670 */
[----:B------:R-:W-:Y:S05]  /*4130*/  @!P4 BRA `(.L_x_649) ;  /* 0x000000000028c947 */ /* 0x000fea0003800000 */
[----:B------:R-:W0:Y:S01]  /*4140*/  LDS R6, [R6] ;  /* 0x0000000006067984 */ /* 0x000e220000000800 */
[----:B------:R-:W-:Y:S01]  /*4150*/  ISETP.GE.AND P0, PT, R16, R15, PT ;  /* 0x0000000f1000720c */ /* 0x000fe20003f06270 */
[----:B------:R-:W-:-:S12]  /*4160*/  BSSY B0, `(.L_x_653) ;  /* 0x0000003000007945 */ /* 0x000fd80003800000 */
[----:B------:R-:W-:Y:S05]  /*4170*/  @P0 BRA `(.L_x_654) ;  /* 0x0000000000040947 */ /* 0x000fea0003800000 */
[----:B------:R1:W5:Y:S02]  /*4180*/  LDG.E.128 R8, desc[UR8][R24.64] ;  /* 0x0000000818087981 */ /* 0x000364000c1e1d00 */
.L_x_654:
[----:B------:R-:W-:Y:S05]  /*4190*/  BSYNC B0 ;  /* 0x0000000000007941 */ /* 0x000fea0003800000 */
.L_x_653:
[C---:B0----5:R-:W-:Y:S01]  /*41a0*/  FFMA.FTZ R5, R6.reuse, R8, R5 ;  /* 0x0000000806057223 */ /* 0x061fe20000010005 */
[C---:B------:R-:W-:Y:S01]  /*41b0*/  FFMA.FTZ R2, R6.reuse, R9, R2 ;  /* 0x0000000906027223 */ /* 0x040fe20000010002 */
[C---:B------:R-:W-:Y:S01]  /*41c0*/  FFMA.FTZ R3, R6.reuse, R10, R3 ;  /* 0x0000000a06037223 */ /* 0x040fe20000010003 */
[----:B------:R-:W-:Y:S01]  /*41d0*/  FFMA.FTZ R0, R6, R11, R0 ;  /* 0x0000000b06007223 */ /* 0x000fe20000010000 */
.L_x_649:
[----:B------:R-:W-:-:S04]  /*41e0*/  IADD3 R16, R16, UR7, RZ ;  /* 0x0000000710107c10 */ /* 0x000fc8000fffe0ff */
[----:B------:R-:W-:-:S13]  /*41f0*/  ISETP.GE.AND P0, PT, R16, R12, PT ;  /* 0x0000000c1000720c */ /* 0x000fda0003f06270 */
[----:B------:R-:W-:Y:S05]  /*4200*/  @P0 EXIT ;  /* 0x000000000000094d */ /* 0x000fea0003800000 */
[-C--:B------:R-:W-:Y:S01]  /*4210*/  IABS R10, R7.reuse ;  /* 0x00000007000a7213 */ /* 0x080fe20000000000 */
[----:B------:R-:W2:Y:S01]  /*4220*/  LDC R6, c[0x0][0x2c4] ;  /* 0x0000b100ff067b82 */ /* 0x000ea20000000800 */
[----:B------:R-:W-:Y:S01]  /*4230*/  IABS R12, R16 ;  /* 0x00000010000c7213 */ /* 0x000fe20000000000 */
[----:B------:R-:W-:Y:S01]  /*4240*/  ULDC.64 UR4, c[0x0][0x290] ;  /* 0x0000a40000047ab9 */ /* 0x000fe20000000a00 */
[----:B------:R-:W3:Y:S01]  /*4250*/  I2F.RP R8, R10 ;  /* 0x0000000a00087306 */ /* 0x000ee20000209400 */
[----:B------:R-:W-:Y:S02]  /*4260*/  IABS R11, R7 ;  /* 0x00000007000b7213 */ /* 0x000fe40000000000 */
[----:B------:R-:W-:Y:S02]  /*4270*/  SHF.R.S32.HI R19, RZ, 0x1f, R18 ;  /* 0x0000001fff137819 */ /* 0x000fe40000011412 */
[----:B------:R-:W-:Y:S01]  /*4280*/  F2FP.F16.F32.PACK_AB R2, R2, R5 ;  /* 0x000000050202723e */ /* 0x000fe200000000ff */
[----:B------:R-:W-:Y:S01]  /*4290*/  IMAD.MOV R11, RZ, RZ, -R11 ;  /* 0x000000ffff0b7224 */ /* 0x000fe200078e0a0b */
[----:B------:R-:W-:Y:S01]  /*42a0*/  F2FP.F16.F32.PACK_AB R3, R0, R3 ;  /* 0x000000030003723e */ /* 0x000fe200000000ff */
[----:B---3--:R-:W3:Y:S02]  /*42b0*/  MUFU.RCP R14, R8 ;  /* 0x00000008000e7308 */ /* 0x008ee40000001000 */
[----:B---3--:R-:W-:-:S06]  /*42c0*/  VIADD R14, R14, 0xffffffe ;  /* 0x0ffffffe0e0e7836 */ /* 0x008fcc0000000000 */
[----:B------:R3:W4:Y:S02]  /*42d0*/  F2I.FTZ.U32.TRUNC.NTZ R15, R14 ;  /* 0x0000000e000f7305 */ /* 0x000724000021f000 */
[----:B---3--:R-:W-:Y:S01]  /*42e0*/  HFMA2.MMA R14, -RZ, RZ, 0, 0 ;  /* 0x00000000ff0e7435 */ /* 0x008fe200000001ff */
[----:B----4-:R-:W-:-:S04]  /*42f0*/  IMAD.MOV R4, RZ, RZ, -R15 ;  /* 0x000000ffff047224 */ /* 0x010fc800078e0a0f */
[----:B0-----:R-:W-:Y:S01]  /*4300*/  IMAD R9, R4, R10, RZ ;  /* 0x0000000a04097224 */ /* 0x001fe200078e02ff */
[----:B--2---:R-:W-:-:S04]  /*4310*/  IABS R4, R6 ;  /* 0x0000000600047213 */ /* 0x004fc80000000000 */
        /* <DEDUP_REMOVED lines=55> */
[----:B------:R-:W-:-:S04]  /*4690*/  ULDC.64 UR4, c[0x0][0x280] ;  /* 0x0000a00000047ab9 */ /* 0x000fc80000000a00 */
[----:B------:R-:W-:Y:S02]  /*46a0*/  IADD3 R6, R19, R4, RZ ;  /* 0x0000000413067210 */ /* 0x000fe40007ffe0ff */
[----:B------:R-:W-:-:S04]  /*46b0*/  LEA R4, P0, R18, UR4, 0x1 ;  /* 0x0000000412047c11 */ /* 0x000fc8000f8008ff */
[----:B------:R-:W-:-:S05]  /*46c0*/  LEA.HI.X R5, R18, UR5, R6, 0x1, P0 ;  /* 0x0000000512057c11 */ /* 0x000fca00080f0c06 */
[----:B------:R-:W-:Y:S01]  /*46d0*/  STG.E.64 desc[UR8][R4.64], R2 ;  /* 0x0000000204007986 */ /* 0x000fe2000c101b08 */
[----:B------:R-:W-:Y:S05]  /*46e0*/  EXIT ;  /* 0x000000000000794d */ /* 0x000fea0003800000 */
        .weak           $__internal_12_$__cuda_sm20_div_s64
        .type           $__internal_12_$__cuda_sm20_div_s64,@function
        .size           $__internal_12_$__cuda_sm20_div_s64,(.L_x_8324 - $__internal_12_$__cuda_sm20_div_s64)
$__internal_12_$__cuda_sm20_div_s64:
        /* <DEDUP_REMOVED lines=83> */
[----:B------:R-:W-:Y:S05]  /*4c20*/  RET.REL.NODEC R20 `(_ZN5flash32flash_fwd_splitkv_combine_kernelI23Flash_fwd_kernel_traitsILi128ELi64ELi128ELi4ELb0ELb0EN7cutlass6half_tE19Flash_kernel_traitsILi128ELi64ELi128ELi4ES3_EELi4ELi2ELb1EEEvNS_16Flash_fwd_paramsE) ;  /* 0xffffffb014f47950 */ /* 0x000fea0003c3ffff */
.L_x_655:
        /* <DEDUP_REMOVED lines=13> */
.L_x_8324:


//--------------------- .text._ZN5flash32flash_fwd_splitkv_combine_kernelI23Flash_fwd_kernel_traitsILi128ELi64ELi128ELi4ELb0ELb0EN7cutlass6half_tE19Flash_kernel_traitsILi128ELi64ELi128ELi4ES3_EELi4ELi1ELb1EEEvNS_16Flash_fwd_paramsE --------------------------
	.section	.text._ZN5flash32flash_fwd_splitkv_combine_kernelI23Flash_fwd_kernel_traitsILi128ELi64ELi128ELi4ELb0ELb0EN7cutlass6half_tE19Flash_kernel_traitsILi128ELi64ELi128ELi4ES3_EELi4ELi1ELb1EEEvNS_16Flash_fwd_paramsE,"ax",@progbits
	.align	128
        .global         _ZN5flash32flash_fwd_splitkv_combine_kernelI23Flash_fwd_kernel_traitsILi128ELi64ELi128ELi4ELb0ELb0EN7cutlass6half_tE19Flash_kernel_traitsILi128ELi64ELi128ELi4ES3_EELi4ELi1ELb1EEEvNS_16Flash_fwd_paramsE
        .type           _ZN5flash32flash_fwd_splitkv_combine_kernelI23Flash_fwd_kernel_traitsILi128ELi64ELi128ELi4ELb0ELb0EN7cutlass6half_tE19Flash_kernel_traitsILi128ELi64ELi128ELi4ES3_EELi4ELi1ELb1EEEvNS_16Flash_fwd_paramsE,@function
        .size           _ZN5flash32flash_fwd_splitkv_combine_kernelI23Flash_fwd_kernel_traitsILi128ELi64ELi128ELi4ELb0ELb0EN7cutlass6half_tE19Flash_kernel_traitsILi128ELi64ELi128ELi4ES3_EELi4ELi1ELb1EEEvNS_16Flash_fwd_paramsE,(.L_x_8325 - _ZN5flash32flash_fwd_splitkv_combine_kernelI23Flash_fwd_kernel_traitsILi128ELi64ELi128ELi4ELb0ELb0EN7cutlass6half_tE19Flash_kernel_traitsILi128ELi64ELi128ELi4ES3_EELi4ELi1ELb1EEEvNS_16Flash_fwd_paramsE)
        .other          _ZN5flash32flash_fwd_splitkv_combine_kernelI23Flash_fwd_kernel_traitsILi128ELi64ELi128ELi4ELb0ELb0EN7cutlass6half_tE19Flash_kernel_traitsILi128ELi64ELi128ELi4ES3_EELi4ELi1ELb1EEEvNS_16Flash_fwd_paramsE,@"STO_CUDA_ENTRY STV_DEFAULT"
_ZN5flash32flash_fwd_splitkv_combine_kernelI23Flash_fwd_kernel_traitsILi128ELi64ELi128ELi4ELb0ELb0EN7cutlass6half_tE19Flash_kernel_traitsILi128ELi64ELi128ELi4ES3_EELi4ELi1ELb1EEEvNS_16Flash_fwd_paramsE:
.text._ZN5flash32flash_fwd_splitkv_combine_kernelI23Flash_fwd_kernel_traitsILi128ELi64ELi128ELi4ELb0ELb0EN7cutlass6half_tE19Flash_kernel_traitsILi128ELi64ELi128ELi4ES3_EELi4ELi1ELb1EEEvNS_16Flash_fwd_paramsE:
        /* <DEDUP_REMOVED lines=23> */
[----:B------:R-:W-:Y:S05]  /*0170*/  CALL.REL.NOINC `($__internal_13_$__cuda_sm20_div_s64) ;  /* 0x0000004400ec7944 */ /* 0x000fea0003c00000 */
[----:B------:R-:W-:Y:S02]  /*0180*/  MOV R8, R0 ;  /* 0x0000000000087202 */ /* 0x000fe40000000f00 */
[----:B------:R-:W-:Y:S01]  /*0190*/  MOV R9, R23 ;  /* 0x0000001700097202 */ /* 0x000fe20000000f00 */
[----:B------:R-:W-:Y:S06]  /*01a0*/  BRA `(.L_x_657) ;  /* 0x00000000004c7947 */ /* 0x000fec0003800000 */
.L_x_656:
        /* <DEDUP_REMOVED lines=19> */
.L_x_657:
        /* <DEDUP_REMOVED lines=13> */
[----:B------:R-:W-:Y:S05]  /*03b0*/  CALL.REL.NOINC `($__internal_13_$__cuda_sm20_div_s64) ;  /* 0x00000044005c7944 */ /* 0x000fea0003c00000 */
[----:B------:R-:W-:Y:S02]  /*03c0*/  MOV R10, R0 ;  /* 0x00000000000a7202 */ /* 0x000fe40000000f00 */
[----:B------:R-:W-:Y:S01]  /*03d0*/  MOV R11, R23 ;  /* 0x00000017000b7202 */ /* 0x000fe20000000f00 */
[----:B------:R-:W-:Y:S05]  /*03e0*/  BRA `(.L_x_660) ;  /* 0x00000000004c7947 */ /* 0x000fea0003800000 */
.L_x_659:
        /* <DEDUP_REMOVED lines=19> */
.L_x_660:
[----:B------:R-:W-:Y:S05]  /*0520*/  BSYNC B0 ;  /* 0x0000000000007941 */ /* 0x000fea0003800000 */
.L_x_658:
        /* <DEDUP_REMOVED lines=44> */
[----:B------:R-:W-:Y:S05]  /*07f0*/  BRA `(.L_x_663) ;  /* 0x00000000004c7947 */ /* 0x000fea0003800000 */
.L_x_662:
        /* <DEDUP_REMOVED lines=19> */
.L_x_663:
[----:B------:R-:W-:Y:S05]  /*0930*/  BSYNC B0 ;  /* 0x0000000000007941 */ /* 0x000fea0003800000 */
.L_x_661:
        /* <DEDUP_REMOVED lines=78> */
.L_x_665:
        /* <DEDUP_REMOVED lines=19> */
.L_x_666:
[----:B------:R-:W-:Y:S05]  /*0f50*/  BSYNC B0 ;  /* 0x0000000000007941 */ /* 0x000fea0003800000 */
.L_x_664:
        /* <DEDUP_REMOVED lines=43> */
.L_x_668:
        /* <DEDUP_REMOVED lines=20> */
.L_x_669:
[----:B------:R-:W-:Y:S05]  /*1350*/  BSYNC B0 ;  /* 0x0000000000007941 */ /* 0x000fea0003800000 */
.L_x_667:
        /* <DEDUP_REMOVED lines=72> */
.L_x_671:
[----:B------:R-:W-:Y:S05]  /*17e0*/  BSYNC B0 ;  /* 0x0000000000007941 */ /* 0x000fea0003800000 */
.L_x_670:
        /* <DEDUP_REMOVED lines=16> */
.L_x_673:
[----:B------:R-:W-:Y:S05]  /*18f0*/  BSYNC B0 ;  /* 0x0000000000007941 */ /* 0x000fea0003800000 */
.L_x_672:
        /* <DEDUP_REMOVED lines=141> */
.L_x_678:
        /* <DEDUP_REMOVED lines=23> */
.L_x_679:
[----:B------:R-:W-:Y:S05]  /*2340*/  BSYNC B0 ;  /* 0x0000000000007941 */ /* 0x000fea0003800000 */
.L_x_677:
        /* <DEDUP_REMOVED lines=22> */
.L_x_681:
        /* <DEDUP_REMOVED lines=22> */
.L_x_682:
[----:B------:R-:W-:Y:S05]  /*2610*/  BSYNC B0 ;  /* 0x0000000000007941 */ /* 0x000fea0003800000 */
.L_x_680:
        /* <DEDUP_REMOVED lines=22> */
.L_x_684:
        /* <DEDUP_REMOVED lines=22> */
.L_x_685:
[----:B------:R-:W-:Y:S05]  /*28e0*/  BSYNC B0 ;  /* 0x0000000000007941 */ /* 0x000fea0003800000 */
.L_x_683:
        /* <DEDUP_REMOVED lines=33> */
[----:B------:R-:W-:Y:S05]  /*2b00*/  CALL.REL.NOINC `($__internal_13_$__cuda_sm20_div_s64) ;  /* 0x0000001c00887944 */ /* 0x000fea0003c00000 */
        /* <DEDUP_REMOVED lines=11> */
.L_x_687:
        /* <DEDUP_REMOVED lines=23> */
.L_x_688:
[----:B------:R-:W-:Y:S05]  /*2d30*/  BSYNC B0 ;  /* 0x0000000000007941 */ /* 0x000fea0003800000 */
.L_x_686:
        /* <DEDUP_REMOVED lines=20> */
.L_x_690:
        /* <DEDUP_REMOVED lines=23> */
.L_x_691:
[----:B------:R-:W-:Y:S05]  /*2ff0*/  BSYNC B0 ;  /* 0x0000000000007941 */ /* 0x000fea0003800000 */
.L_x_689:
        /* <DEDUP_REMOVED lines=19> */
.L_x_693:
        /* <DEDUP_REMOVED lines=23> */
.L_x_694:
[----:B------:R-:W-:Y:S05]  /*32a0*/  BSYNC B0 ;  /* 0x0000000000007941 */ /* 0x000fea0003800000 */
.L_x_692:
        /* <DEDUP_REMOVED lines=26> */
[----:B------:R-:W-:Y:S05]  /*3450*/  CALL.REL.NOINC `($__internal_13_$__cuda_sm20_div_s64) ;  /* 0x0000001400347944 */ /* 0x000fea0003c00000 */
        /* <DEDUP_REMOVED lines=12> */
.L_x_696:
        /* <DEDUP_REMOVED lines=23> */
.L_x_697:
[----:B------:R-:W-:Y:S05]  /*3690*/  BSYNC B0 ;  /* 0x0000000000007941 */ /* 0x000fea0003800000 */
.L_x_695:
        /* <DEDUP_REMOVED lines=28> */
.L_x_699:
        /* <DEDUP_REMOVED lines=23> */
.L_x_700:
[----:B------:R-:W-:Y:S05]  /*39d0*/  BSYNC B0 ;  /* 0x0000000000007941 */ /* 0x000fea0003800000 */
.L_x_698:
        /* <DEDUP_REMOVED lines=21> */
.L_x_676:
[----:B------:R-:W-:Y:S02]  /*3b30*/  ULDC.64 UR4, c[0x0][0x2b0] ;  /* 0x0000ac0000047ab9 */ /* 0x000fe40000000a00 */
[----:B------:R-:W-:-:S04]  /*3b40*/  LEA R2, P0, R38, UR4, 0x2 ;  /* 0x0000000426027c11 */ /* 0x000fc8000f8010ff */
[----:B------:R-:W-:-:S05]  /*3b50*/  LEA.HI.X R3, R38, UR5, R39, 0x2, P0 ;  /* 0x0000000526037c11 */ /* 0x000fca00080f1427 */
[----:B------:R0:W-:Y:S04]  /*3b60*/  STG.E desc[UR8][R2.64], R29 ;  /* 0x0000001d02007986 */ /* 0x0001e8000c101908 */
.L_x_675:
[----:B------:R-:W-:Y:S05]  /*3b70*/  BSYNC B1 ;  /* 0x0000000000017941 */ /* 0x000fea0003800000 */
.L_x_674:
[----:B------:R-:W2:Y:S01]  /*3b80*/  LDC R14, c[0x0][0x3c4] ;  /* 0x0000f100ff0e7b82 */ /* 0x000ea20000000800 */
[----:B0-----:R-:W-:Y:S01]  /*3b90*/  LEA.HI R3, R26, R26, RZ, 0x1 ;  /* 0x0000001a1a037211 */ /* 0x001fe200078f08ff */
[----:B------:R-:W-:Y:S03]  /*3ba0*/  BSSY B0, `(.L_x_701) ;  /* 0x0000010000007945 */ /* 0x000fe60003800000 */
[----:B------:R-:W-:-:S05]  /*3bb0*/  LOP3.LUT R2, R3, 0xfffffffe, RZ, 0xc0, !PT ;  /* 0xfffffffe03027812 */ /* 0x000fca00078ec0ff */
[----:B------:R-:W-:-:S05]  /*3bc0*/  IMAD.IADD R2, R26, 0x1, -R2 ;  /* 0x000000011a027824 */ /* 0x000fca00078e0a02 */
[----:B--2---:R-:W-:-:S13]  /*3bd0*/  ISETP.GE.OR P3, PT, R2, R14, P3 ;  /* 0x0000000e0200720c */ /* 0x004fda0001f66670 */
        /* <DEDUP_REMOVED lines=12> */
.L_x_702:
[----:B------:R-:W-:Y:S05]  /*3ca0*/  BSYNC B0 ;  /* 0x0000000000007941 */ /* 0x000fea0003800000 */
.L_x_701:
[----:B------:R-:W-:Y:S01]  /*3cb0*/  BAR.SYNC.DEFER_BLOCKING 0x0 ;  /* 0x0000000000007b1d */ /* 0x000fe20000010000 */
[----:B------:R-:W-:Y:S01]  /*3cc0*/  ISETP.GE.AND P0, PT, R14, 0x1, PT ;  /* 0x000000010e00780c */ /* 0x000fe20003f06270 */
[----:B0-----:R-:W-:Y:S01]  /*3cd0*/  IMAD.MOV.U32 R0, RZ, RZ, RZ ;  /* 0x000000ffff007224 */ /* 0x001fe200078e00ff */
[----:B------:R-:W-:Y:S02]  /*3ce0*/  LEA.HI R16, R31, R26, RZ, 0x5 ;  /* 0x0000001a1f107211 */ /* 0x000fe400078f28ff */
[----:B------:R-:W-:Y:S01]  /*3cf0*/  CS2R R2, SRZ ;  /* 0x0000000000027805 */ /* 0x000fe2000001ff00 */
[----:B------:R-:W-:Y:S01]  /*3d00*/  IMAD.MOV.U32 R4, RZ, RZ, RZ ;  /* 0x000000ffff047224 */ /* 0x000fe200078e00ff */
[----:B------:R-:W-:Y:S02]  /*3d10*/  LOP3.LUT R18, R16, 0x3fffffe0, RZ, 0xc0, !PT ;  /* 0x3fffffe010127812 */ /* 0x000fe400078ec0ff */
[----:B------:R-:W-:-:S03]  /*3d20*/  SHF.R.S32.HI R16, RZ, 0x5, R16 ;  /* 0x00000005ff107819 */ /* 0x000fc60000011410 */
[----:B------:R-:W-:-:S04]  /*3d30*/  IMAD.IADD R18, R26, 0x1, -R18 ;  /* 0x000000011a127824 */ /* 0x000fc800078e0a12 */
[----:B------:R-:W-:Y:S01]  /*3d40*/  IMAD.SHL.U32 R18, R18, 0x4, RZ ;  /* 0x0000000412127824 */ /* 0x000fe200078e00ff */
[----:B------:R-:W-:Y:S06]  /*3d50*/  @!P0 BRA `(.L_x_703) ;  /* 0x0000000400b08947 */ /* 0x000fec0003800000 */
        /* <DEDUP_REMOVED lines=11> */
[----:B-1----:R-:W-:-:S02]  /*3e10*/  CS2R R8, SRZ ;  /* 0x0000000000087805 */ /* 0x002fc4000001ff00 */
        /* <DEDUP_REMOVED lines=16> */
.L_x_705:
[----:B------:R-:W0:Y:S01]  /*3f20*/  LDS R5, [R6] ;  /* 0x0000000006057984 */ /* 0x000e220000000800 */
[-C--:B------:R-:W-:Y:S01]  /*3f30*/  @!P3 MOV R24, R17.reuse ;  /* 0x000000110018b202 */ /* 0x080fe20000000f00 */
[----:B------:R-:W-:Y:S01]  /*3f40*/  UIADD3 UR5, UR5, 0x4, URZ ;  /* 0x0000000405057890 */ /* 0x000fe2000fffe03f */
[-C--:B------:R-:W-:Y:S05]  /*3f50*/  @!P3 MOV R25, R22.reuse ;  /* 0x000000160019b202 */ /* 0x080fea0000000f00 */
[----:B------:R1:W0:Y:S01]  /*3f60*/  @!P3 LDG.E.128 R8, desc[UR8][R24.64] ;  /* 0x000000081808b981 */ /* 0x000222000c1e1d00 */
[----:B------:R-:W-:Y:S02]  /*3f70*/  PLOP3.LUT P3, PT, P0, PT, PT, 0x80, 0x0 ;  /* 0x000000000000781c */ /* 0x000fe4000076f070 */
[----:B------:R-:W-:Y:S02]  /*3f80*/  ISETP.LE.AND P2, PT, R14, UR5, PT ;  /* 0x000000050e007c0c */ /* 0x000fe4000bf43270 */
[C---:B-1----:R-:W-:Y:S04]  /*3f90*/  IADD3 R24, P1, R20.reuse, R17, RZ ;  /* 0x0000001114187210 */ /* 0x042fe80007f3e0ff */
[C---:B------:R-:W-:Y:S02]  /*3fa0*/  IADD3.X R25, R21.reuse, R22, RZ, P1, !PT ;  /* 0x0000001615197210 */ /* 0x040fe40000ffe4ff */
[C---:B------:R-:W-:Y:S04]  /*3fb0*/  IADD3 R22, P1, R20.reuse, R24, RZ ;  /* 0x0000001814167210 */ /* 0x040fe80007f3e0ff */
[----:B------:R-:W-:Y:S01]  /*3fc0*/  IADD3.X R23, R21, R25, RZ, P1, !PT ;  /* 0x0000001915177210 */ /* 0x000fe20000ffe4ff */
[C---:B0-----:R-:W-:Y:S01]  /*3fd0*/  FFMA.FTZ R4, R5.reuse, R8, R4 ;  /* 0x0000000805047223 */ /* 0x041fe20000010004 */
[C---:B------:R-:W-:Y:S01]  /*3fe0*/  FFMA.FTZ R3, R5.reuse, R9, R3 ;  /* 0x0000000905037223 */ /* 0x040fe20000010003 */
[C---:B------:R-:W-:Y:S01]  /*3ff0*/  FFMA.FTZ R2, R5.reuse, R10, R2 ;  /* 0x0000000a05027223 */ /* 0x040fe20000010002 */
[----:B------:R-:W-:Y:S02]  /*4000*/  FFMA.FTZ R0, R5, R11, R0 ;  /* 0x0000000b05007223 */ /* 0x000fe40000010000 */
[----:B------:R-:W0:Y:S04]  /*4010*/  LDS R5, [R6+0x14] ;  /* 0x0000140006057984 */ /* 0x000e280000000800 */
[----:B------:R-:W0:Y:S02]  /*4020*/  @!P3 LDG.E.128 R8, desc[UR8][R24.64] ;  /* 0x000000081808b981 */ /* 0x000e24000c1e1d00 */
[C---:B0-----:R-:W-:Y:S01]  /*4030*/  FFMA.FTZ R4, R5.reuse, R8, R4 ;  /* 0x0000000805047223 */ /* 0x041fe20000010004 */
[C---:B------:R-:W-:Y:S01]  /*4040*/  FFMA.FTZ R3, R5.reuse, R9, R3 ;  /* 0x0000000905037223 */ /* 0x040fe20000010003 */
[C---:B------:R-:W-:Y:S01]  /*4050*/  FFMA.FTZ R2, R5.reuse, R10, R2 ;  /* 0x0000000a05027223 */ /* 0x040fe20000010002 */
[----:B------:R-:W-:Y:S02]  /*4060*/  FFMA.FTZ R0, R5, R11, R0 ;  /* 0x0000000b05007223 */ /* 0x000fe40000010000 */
[----:B------:R-:W0:Y:S04]  /*4070*/  LDS R5, [R6+0x28] ;  /* 0x0000280006057984 */ /* 0x000e280000000800 */
[----:B------:R1:W0:Y:S02]  /*4080*/  @!P3 LDG.E.128 R8, desc[UR8][R22.64] ;  /* 0x000000081608b981 */ /* 0x000224000c1e1d00 */
[C---:B-1----:R-:W-:Y:S04]  /*4090*/  IADD3 R22, P1, R20.reuse, R22, RZ ;  /* 0x0000001614167210 */ /* 0x042fe80007f3e0ff */
[----:B------:R-:W-:Y:S02]  /*40a0*/  IADD3.X R23, R21, R23, RZ, P1, !PT ;  /* 0x0000001715177210 */ /* 0x000fe40000ffe4ff */
[----:B------:R-:W-:Y:S01]  /*40b0*/  IADD3 R17, P1, R20, R22, RZ ;  /* 0x0000001614117210 */ /* 0x000fe20007f3e0ff */
[C---:B0-----:R-:W-:Y:S01]  /*40c0*/  FFMA.FTZ R4, R5.reuse, R8, R4 ;  /* 0x0000000805047223 */ /* 0x041fe20000010004 */
[C---:B------:R-:W-:Y:S01]  /*40d0*/  FFMA.FTZ R3, R5.reuse, R9, R3 ;  /* 0x0000000905037223 */ /* 0x040fe20000010003 */
[C---:B------:R-:W-:Y:S01]  /*40e0*/  FFMA.FTZ R2, R5.reuse, R10, R2 ;  /* 0x0000000a05027223 */ /* 0x040fe20000010002 */
[----:B------:R-:W-:Y:S02]  /*40f0*/  FFMA.FTZ R0, R5, R11, R0 ;  /* 0x0000000b05007223 */ /* 0x000fe40000010000 */
[----:B------:R0:W1:Y:S04]  /*4100*/  LDS R5, [R6+0x3c] ;  /* 0x00003c0006057984 */ /* 0x0000680000000800 */
[----:B------:R3:W1:Y:S01]  /*4110*/  @!P3 LDG.E.128 R8, desc[UR8][R22.64] ;  /* 0x000000081608b981 */ /* 0x000662000c1e1d00 */
[----:B0-----:R-:W-:Y:S02]  /*4120*/  IADD3 R6, R6, 0x50, RZ ;  /* 0x0000005006067810 */ /* 0x001fe40007ffe0ff */
[----:B---3--:R-:W-:Y:S01]  /*4130*/  IADD3.X R22, R21, R23, RZ, P1, !PT ;  /* 0x0000001715167210 */ /* 0x008fe20000ffe4ff */
[C---:B-1----:R-:W-:Y:S01]  /*4140*/  FFMA.FTZ R4, R5.reuse, R8, R4 ;  /* 0x0000000805047223 */ /* 0x042fe20000010004 */
[C---:B------:R-:W-:Y:S01]  /*4150*/  FFMA.FTZ R3, R5.reuse, R9, R3 ;  /* 0x0000000905037223 */ /* 0x040fe20000010003 */
[C---:B------:R-:W-:Y:S01]  /*4160*/  FFMA.FTZ R2, R5.reuse, R10, R2 ;  /* 0x0000000a05027223 */ /* 0x040fe20000010002 */
[----:B------:R-:W-:Y:S01]  /*4170*/  FFMA.FTZ R0, R5, R11, R0 ;  /* 0x0000000b05007223 */ /* 0x000fe20000010000 */
[----:B------:R-:W-:Y:S09]  /*4180*/  @!P2 BRA `(.L_x_705) ;  /* 0xfffffffc0064a947 */ /* 0x000ff2000383ffff */
.L_x_704:
[----:B--2---:R-:W-:-:S04]  /*4190*/  IADD3 R5, R13, -UR5, RZ ;  /* 0x800000050d057c10 */ /* 0x004fc8000fffe0ff */
[----:B------:R-:W-:-:S13]  /*41a0*/  ISETP.GT.AND P0, PT, R5, 0x1, PT ;  /* 0x000000010500780c */ /* 0x000fda0003f04270 */
[----:B------:R-:W-:Y:S05]  /*41b0*/  @!P0 BRA `(.L_x_706) ;  /* 0x0000000000608947 */ /* 0x000fea0003800000 */
[----:B------:R-:W-:Y:S01]  /*41c0*/  ISETP.GE.AND P0, PT, R16, R15, PT ;  /* 0x0000000f1000720c */ /* 0x000fe20003f06270 */
[----:B------:R-:W0:-:S12]  /*41d0*/  LDS R5, [R6] ;  /* 0x0000000006057984 */ /* 0x000e180000000800 */
[----:B------:R-:W-:Y:S02]  /*41e0*/  @!P0 MOV R24, R17 ;  /* 0x0000001100188202 */ /* 0x000fe40000000f00 */
[----:B------:R-:W-:-:S05]  /*41f0*/  @!P0 MOV R25, R22 ;  /* 0x0000001600198202 */ /* 0x000fca0000000f00 */
[----:B------:R1:W0:Y:S02]  /*4200*/  @!P0 LDG.E.128 R8, desc[UR8][R24.64] ;  /* 0x0000000818088981 */ /* 0x000224000c1e1d00 */
[----:B-1----:R-:W-:-:S04]  /*4210*/  IADD3 R24, P1, R20, R17, RZ ;  /* 0x0000001114187210 */ /* 0x002fc80007f3e0ff */
        /* <DEDUP_REMOVED lines=8> */
[----:B------:R-:W-:Y:S01]  /*42a0*/  PLOP3.LUT P4, PT, PT, PT, PT, 0x8, 0x0 ;  /* 0x000000000000781c */ /* 0x000fe20003f8e170 */
[----:B------:R0:W2:Y:S01]  /*42b0*/  LDS R5, [R6+0x14] ;  /* 0x0000140006057984 */ /* 0x0000a20000000800 */
[----:B------:R-:W-:Y:S01]  /*42c0*/  IADD3.X R22, R21, R25, RZ, P0, !PT ;  /* 0x0000001915167210 */ /* 0x000fe200007fe4ff */
[----:B------:R-:W-:Y:S01]  /*42d0*/  UIADD3 UR5, UR5, 0x1, URZ ;  /* 0x0000000105057890 */ /* 0x000fe2000fffe03f */
[----:B0-----:R-:W-:-:S04]  /*42e0*/  IADD3 R6, R6, 0x14, RZ ;  /* 0x0000001406067810 */ /* 0x001fc80007ffe0ff */
[----:B------:R-:W-:Y:S01]  /*42f0*/  IADD3 R6, R6, 0x14, RZ ;  /* 0x0000001406067810 */ /* 0x000fe20007ffe0ff */
[-C--:B--2---:R-:W-:Y:S01]  /*4300*/  FFMA.FTZ R4, R8, R5.reuse, R4 ;  /* 0x0000000508047223 */ /* 0x084fe20000010004 */
[-C--:B------:R-:W-:Y:S01]  /*4310*/  FFMA.FTZ R3, R9, R5.reuse, R3 ;  /* 0x0000000509037223 */ /* 0x080fe20000010003 */
[-C--:B------:R-:W-:Y:S01]  /*4320*/  FFMA.FTZ R2, R10, R5.reuse, R2 ;  /* 0x000000050a027223 */ /* 0x080fe20000010002 */
[----:B------:R-:W-:-:S07]  /*4330*/  FFMA.FTZ R0, R11, R5, R0 ;  /* 0x000000050b007223 */ /* 0x000fce0000010000 */
.L_x_706:
[----:B------:R-:W-:Y:S01]  /*4340*/  ISETP.GT.OR P4, PT, R13, UR5, P4 ;  /* 0x000000050d007c0c */ /* 0x000fe2000a784670 */
[----:B------:R-:W-:Y:S01]  /*4350*/  IMAD.MOV.U32 R23, RZ, RZ, R22 ;  /* 0x000000ffff177224 */ /* 0x000fe200078e0016 */
[----:B------:R-:W-:-:S11]  /*4360*/  MOV R22, R17 ;  /* 0x0000001100167202 */ /* 0x000fd60000000f00 */
[----:B------:R-:W-:Y:S05]  /*4370*/  @!P4 BRA `(.L_x_703) ;  /* 0x000000000028c947 */ /* 0x000fea0003800000 */
[----:B------:R-:W0:Y:S01]  /*4380*/  LDS R6, [R6] ;  /* 0x0000000006067984 */ /* 0x000e220000000800 */
[----:B------:R-:W-:Y:S01]  /*4390*/  ISETP.GE.AND P0, PT, R16, R15, PT ;  /* 0x0000000f1000720c */ /* 0x000fe20003f06270 */
[----:B------:R-:W-:-:S12]  /*43a0*/  BSSY B0, `(.L_x_707) ;  /* 0x0000003000007945 */ /* 0x000fd80003800000 */
[----:B------:R-:W-:Y:S05]  /*43b0*/  @P0 BRA `(.L_x_708) ;  /* 0x0000000000040947 */ /* 0x000fea0003800000 */
[----:B------:R1:W5:Y:S02]  /*43c0*/  LDG.E.128 R8, desc[UR8][R22.64] ;  /* 0x0000000816087981 */ /* 0x000364000c1e1d00 */
.L_x_708:
[----:B------:R-:W-:Y:S05]  /*43d0*/  BSYNC B0 ;  /* 0x0000000000007941 */ /* 0x000fea0003800000 */
.L_x_707:
[C---:B0----5:R-:W-:Y:S01]  /*43e0*/  FFMA.FTZ R4, R6.reuse, R8, R4 ;  /* 0x0000000806047223 */ /* 0x061fe20000010004 */
[C---:B------:R-:W-:Y:S01]  /*43f0*/  FFMA.FTZ R3, R6.reuse, R9, R3 ;  /* 0x0000000906037223 */ /* 0x040fe20000010003 */
[C---:B------:R-:W-:Y:S01]  /*4400*/  FFMA.FTZ R2, R6.reuse, R10, R2 ;  /* 0x0000000a06027223 */ /* 0x040fe20000010002 */
[----:B------:R-:W-:Y:S01]  /*4410*/  FFMA.FTZ R0, R6, R11, R0 ;  /* 0x0000000b06007223 */ /* 0x000fe20000010000 */
.L_x_703:
[----:B------:R-:W-:-:S04]  /*4420*/  IADD3 R16, R16, UR7, RZ ;  /* 0x0000000710107c10 */ /* 0x000fc8000fffe0ff */
[----:B------:R-:W-:-:S13]  /*4430*/  ISETP.GE.AND P0, PT, R16, R12, PT ;  /* 0x0000000c1000720c */ /* 0x000fda0003f06270 */
        /* <DEDUP_REMOVED lines=75> */
[----:B------:R-:W-:Y:S02]  /*48f0*/  LEA.HI.X R7, R18, UR5, R5, 0x1, P0 ;  /* 0x0000000512077c11 */ /* 0x000fe400080f0c05 */
[----:B------:R-:W-:-:S05]  /*4900*/  F2FP.F16.F32.PACK_AB R5, R0, R2 ;  /* 0x000000020005723e */ /* 0x000fca00000000ff */
[----:B------:R-:W-:Y:S01]  /*4910*/  STG.E.64 desc[UR8][R6.64], R4 ;  /* 0x0000000406007986 */ /* 0x000fe2000c101b08 */
[----:B------:R-:W-:Y:S05]  /*4920*/  EXIT ;  /* 0x000000000000794d */ /* 0x000fea0003800000 */
        .weak           $__internal_13_$__cuda_sm20_div_s64
        .type           $__internal_13_$__cuda_sm20_div_s64,@function
        .size           $__internal_13_$__cuda_sm20_div_s64,(.L_x_8325 - $__internal_13_$__cuda_sm20_div_s64)
$__internal_13_$__cuda_sm20_div_s64:
        /* <DEDUP_REMOVED lines=83> */
[----:B------:R-:W-:Y:S06]  /*4e60*/  RET.REL.NODEC R20 `(_ZN5flash32flash_fwd_splitkv_combine_kernelI23Flash_fwd_kernel_traitsILi128ELi64ELi128ELi4ELb0ELb0EN7cutlass6half_tE19Flash_kernel_traitsILi128ELi64ELi128ELi4ES3_EELi4ELi1ELb1EEEvNS_16Flash_fwd_paramsE) ;  /* 0xffffffb014647950 */ /* 0x000fec0003c3ffff */
.L_x_709:
        /* <DEDUP_REMOVED lines=9> */
.L_x_8325:


//--------------------- .text._ZN5flash24flash_fwd_splitkv_kernelI23Flash_fwd_kernel_traitsILi128ELi64ELi128ELi4ELb0ELb0EN7cutlass6half_tE19Flash_kernel_traitsILi128ELi64ELi128ELi4ES3_EELb1ELb0ELb0ELb0ELb0ELb0ELb0ELb0EEEvNS_16Flash_fwd_paramsE --------------------------
	.section	.text._ZN5flash24flash_fwd_splitkv_kernelI23Flash_fwd_kernel_traitsILi128ELi64ELi128ELi4ELb0ELb0EN7cutlass6half_tE19Flash_kernel_traitsILi128ELi64ELi128ELi4ES3_EELb1ELb0ELb0ELb0ELb0ELb0ELb0ELb0EEEvNS_16Flash_fwd_paramsE,"ax",@progbits
	.align	128
        .global         _ZN5flash24flash_fwd_splitkv_kernelI23Flash_fwd_kernel_traitsILi128ELi64ELi128ELi4ELb0ELb0EN7cutlass6half_tE19Flash_kernel_traitsILi128ELi64ELi128ELi4ES3_EELb1ELb0ELb0ELb0ELb0ELb0ELb0ELb0EEEvNS_16Flash_fwd_paramsE
        .type           _ZN5flash24flash_fwd_splitkv_kernelI23Flash_fwd_kernel_traitsILi128ELi64ELi128ELi4ELb0ELb0EN7cutlass6half_tE19Flash_kernel_traitsILi128ELi64ELi128ELi4ES3_EELb1ELb0ELb0ELb0ELb0ELb0ELb0ELb0EEEvNS_16Flash_fwd_paramsE,@function
        .size           _ZN5flash24flash_fwd_splitkv_kernelI23Flash_fwd_kernel_traitsILi128ELi64ELi128ELi4ELb0ELb0EN7cutlass6half_tE19Flash_kernel_traitsILi128ELi64ELi128ELi4ES3_EELb1ELb0ELb0ELb0ELb0ELb0ELb0ELb0EEEvNS_16Flash_fwd_paramsE,(.L_x_8362 - _ZN5flash24flash_fwd_splitkv_kernelI23Flash_fwd_kernel_traitsILi128ELi64ELi128ELi4ELb0ELb0EN7cutlass6half_tE19Flash_kernel_traitsILi128ELi64ELi128ELi4ES3_EELb1ELb0ELb0ELb0ELb0ELb0ELb0ELb0EEEvNS_16Flash_fwd_paramsE)
        .other          _ZN5flash24flash_fwd_splitkv_kernelI23Flash_fwd_kernel_traitsILi128ELi64ELi128ELi4ELb0ELb0EN7cutlass6half_tE19Flash_kernel_traitsILi128ELi64ELi128ELi4ES3_EELb1ELb0ELb0ELb0ELb0ELb0ELb0ELb0EEEvNS_16Flash_fwd_paramsE,@"STO_CUDA_ENTRY STV_DEFAULT"
_ZN5flash24flash_fwd_splitkv_kernelI23Flash_fwd_kernel_traitsILi128ELi64ELi128ELi4ELb0ELb0EN7cutlass6half_tE19Flash_kernel_traitsILi128ELi64ELi128ELi4ES3_EELb1ELb0ELb0ELb0ELb0ELb0ELb0ELb0EEEvNS_16Flash_fwd_paramsE:
.text._ZN5flash24flash_fwd_splitkv_kernelI23Flash_fwd_kernel_traitsILi128ELi64ELi128ELi4ELb0ELb0EN7cutlass6half_tE19Flash_kernel_traitsILi128ELi64ELi128ELi4ES3_EELb1ELb0ELb0ELb0ELb0ELb0ELb0ELb0EEEvNS_16Flash_fwd_paramsE:
[----:B------:R-:W-:Y:S08]  /*0000*/  LDC R1, c[0x0][0x28] ;  /* 0x00000a00ff017b82 */ /* 0x000ff00000000800 */
[----:B------:R-:W1:Y:S01]  /*0010*/  LDC.64 R4, c[0x0][0x2f0] ;  /* 0x0000bc00ff047b82 */ /* 0x000e620000000a00 */
[----:B------:R-:W2:Y:S01]  /*0020*/  S2R R11, SR_CTAID.Y ;  /* 0x00000000000b7919 */ /* 0x000ea20000002600 */
[----:B------:R-:W-:Y:S01]  /*0030*/  IMAD.MOV.U32 R218, RZ, RZ, -0x1 ;  /* 0xffffffffffda7424 */ /* 0x000fe200078e00ff */
[----:B------:R-:W-:-:S05]  /*0040*/  ULDC.64 UR12, c[0x0][0x208] ;  /* 0x00008200000c7ab9 */ /* 0x000fca0000000a00 */
[----:B------:R-:W3:Y:S08]  /*0050*/  LDC.64 R2, c[0x0][0x300] ;  /* 0x0000c000ff027b82 */ /* 0x000ef00000000a00 */
[----:B------:R-:W2:Y:S01]  /*0060*/  LDC.64 R6, c[0x0][0x2f0] ;  /* 0x0000bc00ff067b82 */ /* 0x000ea20000000a00 */
[----:B-1----:R-:W-:-:S07]  /*0070*/  ISETP.NE.U32.AND P2, PT, R4, RZ, PT ;  /* 0x000000ff0400720c */ /* 0x002fce0003f45070 */
[----:B------:R-:W1:Y:S01]  /*0080*/  LDC.U8 R0, c[0x0][0x3c2] ;  /* 0x0000f080ff007b82 */ /* 0x000e620000000000 */
[----:B------:R-:W-:Y:S02]  /*0090*/  ISETP.NE.AND.EX P2, PT, R5, RZ, PT, P2 ;  /* 0x000000ff0500720c */ /* 0x000fe40003f45320 */
[----:B---3--:R-:W-:-:S04]  /*00a0*/  ISETP.NE.U32.AND P1, PT, R2, RZ, PT ;  /* 0x000000ff0200720c */ /* 0x008fc80003f25070 */
[----:B------:R-:W-:Y:S01]  /*00b0*/  ISETP.NE.AND.EX P1, PT, R3, RZ, PT, P1 ;  /* 0x000000ff0300720c */ /* 0x000fe20003f25310 */
[----:B------:R-:W-:Y:S01]  /*00c0*/  IMAD.MOV.U32 R10, RZ, RZ, RZ ;  /* 0x000000ffff0a7224 */ /* 0x000fe200078e00ff */
[----:B------:R-:W3:Y:S01]  /*00d0*/  LDC.64 R2, c[0x0][0x2f8] ;  /* 0x0000be00ff027b82 */ /* 0x000ee20000000a00 */
[----:B--2---:R-:W-:-:S05]  /*00e0*/  IMAD.WIDE R8, R11, 0x4, R6 ;  /* 0x000000040b087825 */ /* 0x004fca00078e0206 */
[----:B------:R-:W2:Y:S02]  /*00f0*/  @P2 LDG.E R218, desc[UR12][R8.64] ;  /* 0x0000000c08da2981 */ /* 0x000ea4000c1e1900 */
[----:B------:R-:W4:Y:S02]  /*0100*/  LDC.64 R6, c[0x0][0x2f8] ;  /* 0x0000be00ff067b82 */ /* 0x000f240000000a00 */
[----:B------:R-:W2:Y:S06]  /*0110*/  @P2 LDG.E R221, desc[UR12][R8.64+0x4] ;  /* 0x0000040c08dd2981 */ /* 0x000eac000c1e1900 */
[----:B------:R-:W1:Y:S02]  /*0120*/  @P1 LDC.64 R4, c[0x0][0x300] ;  /* 0x0000c000ff041b82 */ /* 0x000e640000000a00 */
[----:B-1----:R-:W-:-:S05]  /*0130*/  @P1 IMAD.WIDE R4, R11, 0x4, R4 ;  /* 0x000000040b041825 */ /* 0x002fca00078e0204 */
[----:B------:R1:W5:Y:S01]  /*0140*/  @P1 LDG.E R10, desc[UR12][R4.64] ;  /* 0x0000000c040a1981 */ /* 0x000362000c1e1900 */
[----:B------:R-:W-:Y:S02]  /*0150*/  ISETP.NE.AND P3, PT, R0, RZ, PT ;  /* 0x000000ff0000720c */ /* 0x000fe40003f65270 */
[----:B---3--:R-:W-:-:S04]  /*0160*/  ISETP.EQ.U32.AND P0, PT, R2, RZ, PT ;  /* 0x000000ff0200720c */ /* 0x008fc80003f02070 */
[----:B------:R-:W-:Y:S01]  /*0170*/  ISETP.EQ.OR.EX P0, PT, R3, RZ, !P3, P0 ;  /* 0x000000ff0300720c */ /* 0x000fe20005f02700 */
[----:B------:R-:W-:Y:S02]  /*0180*/  IMAD.MOV.U32 R13, RZ, RZ, -0x1 ;  /* 0xffffffffff0d7424 */ /* 0x000fe400078e00ff */
[----:B----4-:R-:W-:Y:S01]  /*0190*/  IMAD.WIDE R6, R11, 0x4, R6 ;  /* 0x000000040b067825 */ /* 0x010fe200078e0206 */
[----:B------:R-:W3:Y:S01]  /*01a0*/  S2R R31, SR_CTAID.X ;  /* 0x00000000001f7919 */ /* 0x000ee20000002500 */
[----:B------:R-:W4:Y:S08]  /*01b0*/  S2R R20, SR_CTAID.Z ;  /* 0x0000000000147919 */ /* 0x000f300000002700 */
[----:B------:R1:W5:Y:S01]  /*01c0*/  @!P0 LDG.E R13, desc[UR12][R6.64] ;  /* 0x0000000c060d8981 */ /* 0x000362000c1e1900 */
[----:B------:R-:W-:-:S04]  /*01d0*/  ISETP.NE.U32.AND P0, PT, R2, RZ, PT ;  /* 0x000000ff0200720c */ /* 0x000fc80003f05070 */
[----:B------:R-:W-:Y:S01]  /*01e0*/  ISETP.NE.AND.EX P0, PT, R3, RZ, PT, P0 ;  /* 0x000000ff0300720c */ /* 0x000fe20003f05300 */
[----:B--2---:R-:W-:-:S06]  /*01f0*/  @P2 IMAD.IADD R221, R221, 0x1, -R218 ;  /* 0x00000001dddd2824 */ /* 0x004fcc00078e0ada */
[----:B------:R-:W2:Y:S06]  /*0200*/  @!P2 LDC R221, c[0x0][0x2c4] ;  /* 0x0000b100ffddab82 */ /* 0x000eac0000000800 */
[----:B-1-34-:R-:W-:Y:S05]  /*0210*/  @!P0 BRA `(.L_x_710) ;  /* 0x0000000000108947 */ /* 0x01afea0003800000 */
[----:B------:R-:W3:Y:S02]  /*0220*/  @P3 LDG.E R0, desc[UR12][R6.64+0x4] ;  /* 0x0000040c06003981 */ /* 0x000ee4000c1e1900 */
[----:B---3-5:R-:W-:-:S06]  /*0230*/  @P3 IADD3 R5, R0, -R13, RZ ;  /* 0x8000000d00053210 */ /* 0x028fcc0007ffe0ff */
[----:B------:R3:W5:Y:S01]  /*0240*/  @!P3 LDG.E R5, desc[UR12][R6.64] ;  /* 0x0000000c0605b981 */ /* 0x000762000c1e1900 */
[----:B------:R-:W-:Y:S05]  /*0250*/  BRA `(.L_x_711) ;  /* 0x0000000000047947 */ /* 0x000fea0003800000 */
.L_x_710:
[----:B------:R-:W1:Y:S02]  /*0260*/  LDC R5, c[0x0][0x2c8] ;  /* 0x0000b200ff057b82 */ /* 0x000e640000000800 */
.L_x_711:
[----:B------:R-:W4:Y:S02]  /*0270*/  LDC.64 R2, c[0x0][0x308] ;  /* 0x0000c200ff027b82 */ /* 0x000f240000000a00 */
[----:B----4-:R-:W-:-:S04]  /*0280*/  ISETP.NE.U32.AND P1, PT, R2, RZ, PT ;  /* 0x000000ff0200720c */ /* 0x010fc80003f25070 */
[----:B------:R-:W-:-:S13]  /*0290*/  ISETP.NE.AND.EX P1, PT, R3, RZ, PT, P1 ;  /* 0x000000ff0300720c */ /* 0x000fda0003f25310 */
[----:B------:R-:W3:Y:S01]  /*02a0*/  @P1 LDC.64 R2, c[0x0][0x308] ;  /* 0x0000c200ff021b82 */ /* 0x000ee20000000a00 */
[----:B------:R-:W-:-:S07]  /*02b0*/  IMAD.SHL.U32 R134, R31, 0x40, RZ ;  /* 0x000000401f867824 */ /* 0x000fce00078e00ff */
[----:B------:R-:W4:Y:S01]  /*02c0*/  @!P1 LDC R0, c[0x0][0x2cc] ;  /* 0x0000b300ff009b82 */ /* 0x000f220000000800 */
[----:B---3--:R-:W-:-:S07]  /*02d0*/  @P1 IMAD.WIDE R6, R11, 0x4, R2 ;  /* 0x000000040b061825 */ /* 0x008fce00078e0202 */
[----:B------:R-:W3:Y:S01]  /*02e0*/  @!P1 LDC.64 R2, c[0x0][0x318] ;  /* 0x0000c600ff029b82 */ /* 0x000ee20000000a00 */
[----:B------:R1:W5:Y:S01]  /*02f0*/  @P1 LDG.E R7, desc[UR12][R6.64] ;  /* 0x0000000c06071981 */ /* 0x000362000c1e1900 */
[----:B--2---:R-:W-:-:S13]  /*0300*/  ISETP.GT.AND P0, PT, R221, R134, PT ;  /* 0x00000086dd00720c */ /* 0x004fda0003f04270 */
[----:B----4-:R-:W-:Y:S05]  /*0310*/  @!P0 EXIT ;  /* 0x000000000000894d */ /* 0x010fea0003800000 */
[----:B------:R-:W2:Y:S01]  /*0320*/  LDC R131, c[0x0][0x398] ;  /* 0x0000e600ff837b82 */ /* 0x000ea20000000800 */
[----:B---3--:R-:W-:Y:S01]  /*0330*/  @!P1 ISETP.NE.U32.AND P0, PT, R2, RZ, PT ;  /* 0x000000ff0200920c */ /* 0x008fe20003f05070 */
[----:B-1---5:R-:W-:Y:S01]  /*0340*/  @P1 IMAD.IADD R6, R7, 0x1, -R10 ;  /* 0x0000000107061824 */ /* 0x022fe200078e0a0a */
[----:B------:R-:W-:Y:S01]  /*0350*/  ULDC UR5, c[0x0][0x2c8] ;  /* 0x0000b20000057ab9 */ /* 0x000fe20000000800 */
[----:B------:R-:W1:Y:S01]  /*0360*/  S2R R128, SR_TID.X ;  /* 0x0000000000807919 */ /* 0x000e620000002100 */
[----:B------:R-:W-:Y:S01]  /*0370*/  @!P1 ISETP.NE.AND.EX P0, PT, R3, RZ, PT, P0 ;  /* 0x000000ff0300920c */ /* 0x000fe20003f05300 */
[----:B------:R-:W-:Y:S01]  /*0380*/  UIADD3 UR5, UR5, 0x7f, URZ ;  /* 0x0000007f05057890 */ /* 0x000fe2000fffe03f */
[----:B------:R-:W-:Y:S02]  /*0390*/  IADD3 R3, -R221, 0xbf, R134 ;  /* 0x000000bfdd037810 */ /* 0x000fe40007ffe186 */
[----:B------:R-:W-:Y:S01]  /*03a0*/  @!P1 SEL R0, R0, RZ, P0 ;  /* 0x000000ff00009207 */ /* 0x000fe20000000000 */
[----:B------:R-:W-:-:S03]  /*03b0*/  USHF.R.S32.HI UR4, URZ, 0x1f, UR5 ;  /* 0x0000001f3f047899 */ /* 0x000fc60008011405 */
[----:B------:R-:W-:Y:S01]  /*03c0*/  @!P1 IADD3 R6, R0, R5, -R10 ;  /* 0x0000000500069210 */ /* 0x000fe20007ffe80a */
[----:B------:R-:W-:-:S04]  /*03d0*/  ULEA.HI UR4, UR4, UR5, URZ, 0x7 ;  /* 0x0000000504047291 */ /* 0x000fc8000f8f383f */
[----:B------:R-:W-:Y:S01]  /*03e0*/  VIADD R5, R6, 0x7f ;  /* 0x0000007f06057836 */ /* 0x000fe20000000000 */
[----:B------:R-:W-:-:S04]  /*03f0*/  USHF.R.S32.HI UR4, URZ, 0x7, UR4 ;  /* 0x000000073f047899 */ /* 0x000fc80008011404 */
[----:B------:R-:W-:Y:S02]  /*0400*/  SHF.R.S32.HI R2, RZ, 0x1f, R5 ;  /* 0x0000001fff027819 */ /* 0x000fe40000011405 */
[----:B--2---:R-:W-:Y:S02]  /*0410*/  IADD3 R3, R3, R131, R6 ;  /* 0x0000008303037210 */ /* 0x004fe40007ffe006 */
[----:B------:R-:W-:Y:S02]  /*0420*/  LEA.HI R2, R2, R5, RZ, 0x7 ;  /* 0x0000000502027211 */ /* 0x000fe400078f38ff */
[----:B------:R-:W-:Y:S02]  /*0430*/  SHF.R.S32.HI R0, RZ, 0x1f, R3 ;  /* 0x0000001fff007819 */ /* 0x000fe40000011403 */
[----:B------:R-:W-:Y:S02]  /*0440*/  SHF.R.S32.HI R2, RZ, 0x7, R2 ;  /* 0x00000007ff027819 */ /* 0x000fe40000011402 */
[----:B------:R-:W-:-:S04]  /*0450*/  LEA.HI R0, R0, R3, RZ, 0x7 ;  /* 0x0000000300007211 */ /* 0x000fc800078f38ff */
[----:B------:R-:W-:-:S04]  /*0460*/  SHF.R.S32.HI R3, RZ, 0x7, R0 ;  /* 0x00000007ff037819 */ /* 0x000fc80000011400 */
[----:B------:R-:W-:-:S04]  /*0470*/  VIMNMX3 R196, R2, UR4, R3, PT ;  /* 0x0000000402c47c0f */ /* 0x000fc8000b800103 */
[----:B------:R-:W-:-:S13]  /*0480*/  ISETP.GT.AND P0, PT, R196, RZ, PT ;  /* 0x000000ffc400720c */ /* 0x000fda0003f04270 */
[----:B-1----:R-:W-:Y:S05]  /*0490*/  @P0 BRA `(.L_x_712) ;  /* 0x0000000800200947 */ /* 0x002fea0003800000 */
[----:B------:R-:W-:Y:S01]  /*04a0*/  ISETP.NE.AND P0, PT, R218, -0x1, PT ;  /* 0xffffffffda00780c */ /* 0x000fe20003f05270 */
[----:B------:R-:W1:Y:S01]  /*04b0*/  LDC.64 R4, c[0x0][0x298] ;  /* 0x0000a600ff047b82 */ /* 0x000e620000000a00 */
[----:B------:R-:W-:Y:S01]  /*04c0*/  SHF.R.S32.HI R7, RZ, 0x1f, R128 ;  /* 0x0000001fff077819 */ /* 0x000fe20000011480 */
[----:B------:R-:W-:Y:S01]  /*04d0*/  ULDC.64 UR4, c[0x0][0x2a0] ;  /* 0x0000a80000047ab9 */ /* 0x000fe20000000a00 */
[----:B------:R-:W-:Y:S01]  /*04e0*/  IADD3 R221, -R134, R221, RZ ;  /* 0x000000dd86dd7210 */ /* 0x000fe20007ffe1ff */
[----:B------:R-:W-:Y:S01]  /*04f0*/  ULDC UR6, c[0x0][0x270] ;  /* 0x00009c0000067ab9 */ /* 0x000fe20000000800 */
[----:B------:R-:W-:Y:S01]  /*0500*/  LEA.HI R0, R7, R128, RZ, 0x3 ;  /* 0x0000008007007211 */ /* 0x000fe200078f18ff */
[----:B------:R-:W-:Y:S03]  /*0510*/  BSSY B0, `(.L_x_713) ;  /* 0x0000034000007945 */ /* 0x000fe60003800000 */
[----:B------:R-:W-:-:S02]  /*0520*/  LOP3.LUT R7, R0, 0xfffffff8, RZ, 0xc0, !PT ;  /* 0xfffffff800077812 */ /* 0x000fc400078ec0ff */
[----:B------:R-:W-:Y:S01]  /*0530*/  SHF.R.S32.HI R0, RZ, 0x3, R0 ;  /* 0x00000003ff007819 */ /* 0x000fe20000011400 */
[----:B------:R-:W2:Y:S01]  /*0540*/  @!P0 LDC.64 R2, c[0x0][0x290] ;  /* 0x0000a400ff028b82 */ /* 0x000ea20000000a00 */
[----:B------:R-:W-:Y:S01]  /*0550*/  @!P0 SHF.R.S32.HI R9, RZ, 0x1f, R11 ;  /* 0x0000001fff098819 */ /* 0x000fe2000001140b */
[----:B------:R-:W-:Y:S01]  /*0560*/  IMAD.IADD R128, R128, 0x1, -R7 ;  /* 0x0000000180807824 */ /* 0x000fe200078e0a07 */
[----:B------:R-:W-:Y:S01]  /*0570*/  SHF.R.S32.HI R7, RZ, 0x1f, R134 ;  /* 0x0000001fff077819 */ /* 0x000fe20000011486 */
[C---:B------:R-:W-:Y:S01]  /*0580*/  VIADD R10, R0.reuse, 0x10 ;  /* 0x00000010000a7836 */ /* 0x040fe20000000000 */
[-C--:B------:R-:W-:Y:S02]  /*0590*/  ISETP.GE.AND P2, PT, R0, R221.reuse, PT ;  /* 0x000000dd0000720c */ /* 0x080fe40003f46270 */
[----:B------:R-:W-:Y:S02]  /*05a0*/  ISETP.NE.AND P6, PT, R128, RZ, PT ;  /* 0x000000ff8000720c */ /* 0x000fe40003fc5270 */
[----:B------:R-:W-:-:S02]  /*05b0*/  ISETP.GE.AND P1, PT, R10, R221, PT ;  /* 0x000000dd0a00720c */ /* 0x000fc40003f26270 */
[----:B------:R-:W-:Y:S01]  /*05c0*/  ISETP.GE.OR P4, PT, R10, R221, P6 ;  /* 0x000000dd0a00720c */ /* 0x000fe20003786670 */
[-C--:B--2---:R-:W-:Y:S02]  /*05d0*/  @!P0 IMAD R6, R9, R2.reuse, RZ ;  /* 0x0000000209068224 */ /* 0x084fe400078e02ff */
[----:B------:R-:W-:-:S04]  /*05e0*/  @!P0 IMAD.WIDE.U32 R12, R11, R2, RZ ;  /* 0x000000020b0c8225 */ /* 0x000fc800078e00ff */
[----:B------:R-:W-:Y:S02]  /*05f0*/  IMAD.SHL.U32 R2, R128, 0x8, RZ ;  /* 0x0000000880027824 */ /* 0x000fe400078e00ff */
[----:B-1----:R-:W-:Y:S01]  /*0600*/  @P0 IMAD.WIDE.U32 R8, R218, R4, RZ ;  /* 0x00000004da080225 */ /* 0x002fe200078e00ff */
[----:B------:R-:W-:-:S03]  /*0610*/  @!P0 MOV R8, R12 ;  /* 0x0000000c00088202 */ /* 0x000fc60000000f00 */
[----:B------:R-:W-:Y:S01]  /*0620*/  @!P0 IMAD R6, R11, R3, R6 ;  /* 0x000000030b068224 */ /* 0x000fe200078e0206 */
[----:B------:R-:W-:Y:S01]  /*0630*/  SHF.R.S32.HI R3, RZ, 0x1f, R2 ;  /* 0x0000001fff037819 */ /* 0x000fe20000011402 */
[----:B------:R-:W-:Y:S02]  /*0640*/  @P0 IMAD R218, R218, R5, R9 ;  /* 0x00000005dada0224 */ /* 0x000fe400078e0209 */
[----:B------:R-:W-:Y:S02]  /*0650*/  @!P0 IMAD.IADD R218, R13, 0x1, R6 ;  /* 0x000000010dda8824 */ /* 0x000fe400078e0206 */
[-C--:B------:R-:W-:Y:S01]  /*0660*/  IMAD R6, R7, R4.reuse, RZ ;  /* 0x0000000407067224 */ /* 0x080fe200078e02ff */
[----:B------:R-:W-:Y:S01]  /*0670*/  SHF.R.S32.HI R7, RZ, 0x1f, R20 ;  /* 0x0000001fff077819 */ /* 0x000fe20000011414 */
[----:B------:R-:W-:-:S04]  /*0680*/  IMAD.WIDE.U32 R12, R134, R4, R2 ;  /* 0x00000004860c7225 */ /* 0x000fc800078e0002 */
[----:B------:R-:W-:Y:S01]  /*0690*/  IMAD R9, R134, R5, R6 ;  /* 0x0000000586097224 */ /* 0x000fe200078e0206 */
[----:B------:R-:W-:Y:S01]  /*06a0*/  IADD3 R8, P0, R8, R12, RZ ;  /* 0x0000000c08087210 */ /* 0x000fe20007f1e0ff */
[----:B------:R-:W-:Y:S01]  /*06b0*/  IMAD R7, R7, UR4, RZ ;  /* 0x0000000407077c24 */ /* 0x000fe2000f8e02ff */
[----:B------:R-:W-:Y:S01]  /*06c0*/  IADD3 R6, R0, 0x20, RZ ;  /* 0x0000002000067810 */ /* 0x000fe20007ffe0ff */
[----:B------:R-:W-:Y:S01]  /*06d0*/  IMAD R11, R11, UR6, R20 ;  /* 0x000000060b0b7c24 */ /* 0x000fe2000f8e0214 */
[----:B------:R-:W-:Y:S01]  /*06e0*/  IADD3.X R9, R218, R13, R9, P0, !PT ;  /* 0x0000000dda097210 */ /* 0x000fe200007fe409 */
[----:B------:R-:W-:Y:S01]  /*06f0*/  IMAD R15, R20, UR5, R7 ;  /* 0x00000005140f7c24 */ /* 0x000fe2000f8e0207 */
[----:B------:R-:W-:Y:S01]  /*0700*/  ISETP.GE.AND P0, PT, R6, R221, PT ;  /* 0x000000dd0600720c */ /* 0x000fe20003f06270 */
[----:B------:R-:W-:Y:S01]  /*0710*/  IMAD.WIDE.U32 R20, R20, UR4, R8 ;  /* 0x0000000414147c25 */ /* 0x000fe2000f8e0008 */
[----:B------:R-:W-:Y:S01]  /*0720*/  ULDC UR4, c[0x0][0x2c4] ;  /* 0x0000b10000047ab9 */ /* 0x000fe20000000800 */
[----:B------:R-:W-:-:S02]  /*0730*/  SHF.R.S32.HI R9, RZ, 0x1f, R0 ;  /* 0x0000001fff097819 */ /* 0x000fc40000011400 */
[----:B------:R-:W-:Y:S01]  /*0740*/  IMAD R134, R11, UR4, R134 ;  /* 0x000000040b867c24 */ /* 0x000fe2000f8e0286 */
[----:B------:R-:W-:Y:S01]  /*0750*/  IADD3 R15, R21, R15, RZ ;  /* 0x0000000f150f7210 */ /* 0x000fe20007ffe0ff */
[----:B------:R-:W-:Y:S01]  /*0760*/  VIADD R11, R2, 0x40 ;  /* 0x00000040020b7836 */ /* 0x000fe20000000000 */
[----:B------:R-:W-:Y:S06]  /*0770*/  @P2 BRA `(.L_x_714) ;  /* 0x0000000000342947 */ /* 0x000fec0003800000 */
[-C--:B------:R-:W-:Y:S01]  /*0780*/  IMAD R7, R9, R4.reuse, RZ ;  /* 0x0000000409077224 */ /* 0x080fe200078e02ff */
[----:B------:R-:W-:Y:S01]  /*0790*/  ULDC UR6, c[0x0][0x2d0] ;  /* 0x0000b40000067ab9 */ /* 0x000fe20000000800 */
[----:B------:R-:W-:Y:S01]  /*07a0*/  IMAD.MOV.U32 R14, RZ, RZ, R20 ;  /* 0x000000ffff0e7224 */ /* 0x000fe200078e0014 */
[----:B------:R-:W-:Y:S01]  /*07b0*/  ISETP.GE.AND P5, PT, R2, UR6, PT ;  /* 0x0000000602007c0c */ /* 0x000fe2000bfa6270 */
[C---:B------:R-:W-:Y:S01]  /*07c0*/  IMAD R7, R0.reuse, R5, R7 ;  /* 0x0000000500077224 */ /* 0x040fe200078e0207 */
[----:B------:R-:W-:Y:S01]  /*07d0*/  ISETP.GE.AND P3, PT, R11, UR6, PT ;  /* 0x000000060b007c0c */ /* 0x000fe2000bf66270 */
[----:B------:R-:W-:Y:S01]  /*07e0*/  IMAD.WIDE.U32 R12, R0, R4, R14 ;  /* 0x00000004000c7225 */ /* 0x000fe200078e000e */
[----:B------:R-:W-:-:S04]  /*07f0*/  ULDC.64 UR4, c[0x0][0x280] ;  /* 0x0000a00000047ab9 */ /* 0x000fc80000000a00 */
[----:B------:R-:W-:Y:S02]  /*0800*/  IADD3 R7, R13, R7, RZ ;  /* 0x000000070d077210 */ /* 0x000fe40007ffe0ff */
[----:B------:R-:W-:-:S04]  /*0810*/  LEA R16, P2, R12, UR4, 0x1 ;  /* 0x000000040c107c11 */ /* 0x000fc8000f8408ff */
[----:B------:R-:W-:-:S05]  /*0820*/  LEA.HI.X R17, R12, UR5, R7, 0x1, P2 ;  /* 0x000000050c117c11 */ /* 0x000fca00090f0c07 */
[----:B------:R1:W-:Y:S04]  /*0830*/  @!P5 STG.E.128 desc[UR12][R16.64], RZ ;  /* 0x000000ff1000d986 */ /* 0x0003e8000c101d0c */
[----:B------:R1:W-:Y:S02]  /*0840*/  @!P3 STG.E.128 desc[UR12][R16.64+0x80], RZ ;  /* 0x000080ff1000b986 */ /* 0x0003e4000c101d0c */
.L_x_714:
[----:B------:R-:W-:Y:S05]  /*0850*/  BSYNC B0 ;  /* 0x0000000000007941 */ /* 0x000fea0003800000 */
.L_x_713:
[----:B------:R-:W-:Y:S01]  /*0860*/  BSSY B0, `(.L_x_715) ;  /* 0x0000013000007945 */ /* 0x000fe20003800000 */
[----:B------:R-:W-:-:S03]  /*0870*/  ISETP.GE.OR P3, PT, R6, R221, P6 ;  /* 0x000000dd0600720c */ /* 0x000fc60003766670 */
[----:B------:R-:W-:Y:S10]  /*0880*/  @P1 BRA `(.L_x_716) ;  /* 0x0000000000401947 */ /* 0x000ff40003800000 */
[----:B------:R-:W-:Y:S01]  /*0890*/  IADD3 R7, P1, R0, 0x10, RZ ;  /* 0x0000001000077810 */ /* 0x000fe20007f3e0ff */
[----:B------:R-:W-:Y:S01]  /*08a0*/  IMAD.MOV.U32 R12, RZ, RZ, R20 ;  /* 0x000000ffff0c7224 */ /* 0x000fe200078e0014 */
[----:B------:R-:W-:Y:S01]  /*08b0*/  ULDC UR6, c[0x0][0x2d0] ;  /* 0x0000b40000067ab9 */ /* 0x000fe20000000800 */
[----:B------:R-:W-:Y:S01]  /*08c0*/  ULDC.64 UR4, c[0x0][0x280] ;  /* 0x0000a00000047ab9 */ /* 0x000fe20000000a00 */
[----:B------:R-:W-:Y:S01]  /*08d0*/  ISETP.GE.AND P2, PT, R2, UR6, PT ;  /* 0x0000000602007c0c */ /* 0x000fe2000bf46270 */
[----:B------:R-:W-:Y:S01]  /*08e0*/  IMAD.X R13, RZ, RZ, R9, P1 ;  /* 0x000000ffff0d7224 */ /* 0x000fe200008e0609 */
[----:B------:R-:W-:-:S03]  /*08f0*/  ISETP.GE.AND P1, PT, R11, UR6, PT ;  /* 0x000000060b007c0c */ /* 0x000fc6000bf26270 */
[----:B------:R-:W-:Y:S01]  /*0900*/  IMAD R6, R13, R4, RZ ;  /* 0x000000040d067224 */ /* 0x000fe200078e02ff */
[----:B------:R-:W-:-:S03]  /*0910*/  MOV R13, R15 ;  /* 0x0000000f000d7202 */ /* 0x000fc60000000f00 */
[C---:B------:R-:W-:Y:S02]  /*0920*/  IMAD R6, R7.reuse, R5, R6 ;  /* 0x0000000507067224 */ /* 0x040fe400078e0206 */
[----:B------:R-:W-:-:S04]  /*0930*/  IMAD.WIDE.U32 R12, R7, R4, R12 ;  /* 0x00000004070c7225 */ /* 0x000fc800078e000c */
[----:B------:R-:W-:Y:S01]  /*0940*/  IMAD.IADD R6, R13, 0x1, R6 ;  /* 0x000000010d067824 */ /* 0x000fe200078e0206 */
[----:B-1----:R-:W-:-:S04]  /*0950*/  LEA R16, P5, R12, UR4, 0x1 ;  /* 0x000000040c107c11 */ /* 0x002fc8000f8a08ff */
[----:B------:R-:W-:-:S05]  /*0960*/  LEA.HI.X R17, R12, UR5, R6, 0x1, P5 ;  /* 0x000000050c117c11 */ /* 0x000fca000a8f0c06 */
[----:B------:R2:W-:Y:S04]  /*0970*/  @!P2 STG.E.128 desc[UR12][R16.64], RZ ;  /* 0x000000ff1000a986 */ /* 0x0005e8000c101d0c */
[----:B------:R2:W-:Y:S02]  /*0980*/  @!P1 STG.E.128 desc[UR12][R16.64+0x80], RZ ;  /* 0x000080ff10009986 */ /* 0x0005e4000c101d0c */
.L_x_716:
[----:B------:R-:W-:Y:S05]  /*0990*/  BSYNC B0 ;  /* 0x0000000000007941 */ /* 0x000fea0003800000 */
.L_x_715:
[----:B------:R-:W-:Y:S01]  /*09a0*/  BSSY B0, `(.L_x_717) ;  /* 0x0000014000007945 */ /* 0x000fe20003800000 */
[----:B------:R-:W-:Y:S02]  /*09b0*/  IADD3 R8, P2, R134, R0, RZ ;  /* 0x0000000086087210 */ /* 0x000fe40007f5e0ff */
[----:B------:R-:W-:Y:S01]  /*09c0*/  IADD3 R10, R0, 0x30, RZ ;  /* 0x00000030000a7810 */ /* 0x000fe20007ffe0ff */
[----:B------:R-:W-:Y:S05]  /*09d0*/  @P0 BRA `(.L_x_718) ;  /* 0x0000000000400947 */ /* 0x000fea0003800000 */
        /* <DEDUP_REMOVED lines=12> */
[----:B-12---:R-:W-:-:S04]  /*0aa0*/  LEA R16, P5, R12, UR4, 0x1 ;  /* 0x000000040c107c11 */ /* 0x006fc8000f8a08ff */
[----:B------:R-:W-:-:S05]  /*0ab0*/  LEA.HI.X R17, R12, UR5, R7, 0x1, P5 ;  /* 0x000000050c117c11 */ /* 0x000fca000a8f0c07 */
[----:B------:R3:W-:Y:S04]  /*0ac0*/  @!P1 STG.E.128 desc[UR12][R16.64], RZ ;  /* 0x000000ff10009986 */ /* 0x0007e8000c101d0c */
[----:B------:R3:W-:Y:S02]  /*0ad0*/  @!P0 STG.E.128 desc[UR12][R16.64+0x80], RZ ;  /* 0x000080ff10008986 */ /* 0x0007e4000c101d0c */
.L_x_718:
[----:B------:R-:W-:Y:S05]  /*0ae0*/  BSYNC B0 ;  /* 0x0000000000007941 */ /* 0x000fea0003800000 */
.L_x_717:
[-C--:B------:R-:W-:Y:S01]  /*0af0*/  ISETP.GE.AND P0, PT, R10, R221.reuse, PT ;  /* 0x000000dd0a00720c */ /* 0x080fe20003f06270 */
[----:B------:R-:W-:Y:S01]  /*0b00*/  BSSY B0, `(.L_x_719) ;  /* 0x0000012000007945 */ /* 0x000fe20003800000 */
[----:B------:R-:W-:-:S11]  /*0b10*/  ISETP.GE.OR P5, PT, R0, R221, P6 ;  /* 0x000000dd0000720c */ /* 0x000fd600037a6670 */
[----:B------:R-:W-:Y:S05]  /*0b20*/  @P0 BRA `(.L_x_720) ;  /* 0x00000000003c0947 */ /* 0x000fea0003800000 */
[----:B------:R-:W-:Y:S01]  /*0b30*/  IADD3 R3, P0, R0, 0x30, RZ ;  /* 0x0000003000037810 */ /* 0x000fe20007f1e0ff */
[----:B------:R-:W-:Y:S01]  /*0b40*/  ULDC.64 UR4, c[0x0][0x280] ;  /* 0x0000a00000047ab9 */ /* 0x000fe20000000a00 */
[----:B------:R-:W-:-:S03]  /*0b50*/  MOV R14, R20 ;  /* 0x00000014000e7202 */ /* 0x000fc60000000f00 */
[----:B------:R-:W-:Y:S02]  /*0b60*/  IMAD.X R7, RZ, RZ, R9, P0 ;  /* 0x000000ffff077224 */ /* 0x000fe400000e0609 */
[----:B------:R-:W-:-:S04]  /*0b70*/  IMAD.WIDE.U32 R14, R3, R4, R14 ;  /* 0x00000004030e7225 */ /* 0x000fc800078e000e */
[----:B------:R-:W-:Y:S01]  /*0b80*/  IMAD R0, R7, R4, RZ ;  /* 0x0000000407007224 */ /* 0x000fe200078e02ff */
[----:B------:R-:W-:Y:S01]  /*0b90*/  LEA R4, P0, R14, UR4, 0x1 ;  /* 0x000000040e047c11 */ /* 0x000fe2000f8008ff */
[----:B------:R-:W-:Y:S02]  /*0ba0*/  ULDC UR4, c[0x0][0x2d0] ;  /* 0x0000b40000047ab9 */ /* 0x000fe40000000800 */
[----:B------:R-:W-:Y:S01]  /*0bb0*/  IMAD R3, R3, R5, R0 ;  /* 0x0000000503037224 */ /* 0x000fe200078e0200 */
[----:B------:R-:W-:-:S03]  /*0bc0*/  ISETP.GE.AND P1, PT, R2, UR4, PT ;  /* 0x0000000402007c0c */ /* 0x000fc6000bf26270 */
[----:B------:R-:W-:-:S05]  /*0bd0*/  IMAD.IADD R3, R15, 0x1, R3 ;  /* 0x000000010f037824 */ /* 0x000fca00078e0203 */
[----:B------:R-:W-:Y:S02]  /*0be0*/  LEA.HI.X R5, R14, UR5, R3, 0x1, P0 ;  /* 0x000000050e057c11 */ /* 0x000fe400080f0c03 */
[----:B------:R-:W-:-:S03]  /*0bf0*/  ISETP.GE.AND P0, PT, R11, UR4, PT ;  /* 0x000000040b007c0c */ /* 0x000fc6000bf06270 */
[----:B------:R4:W-:Y:S10]  /*0c00*/  @!P1 STG.E.128 desc[UR12][R4.64], RZ ;  /* 0x000000ff04009986 */ /* 0x0009f4000c101d0c */
[----:B------:R4:W-:Y:S02]  /*0c10*/  @!P0 STG.E.128 desc[UR12][R4.64+0x80], RZ ;  /* 0x000080ff04008986 */ /* 0x0009e4000c101d0c */
.L_x_720:
[----:B------:R-:W-:Y:S05]  /*0c20*/  BSYNC B0 ;  /* 0x0000000000007941 */ /* 0x000fea0003800000 */
.L_x_719:
[----:B------:R-:W-:Y:S01]  /*0c30*/  ULDC.64 UR4, c[0x0][0x2b0] ;  /* 0x0000ac0000047ab9 */ /* 0x000fe20000000a00 */
[----:B------:R-:W-:Y:S01]  /*0c40*/  ISETP.GE.OR P6, PT, R10, R221, P6 ;  /* 0x000000dd0a00720c */ /* 0x000fe200037c6670 */
[----:B------:R-:W-:Y:S01]  /*0c50*/  @!P4 IMAD.MOV.U32 R7, RZ, RZ, 0x7f800000 ;  /* 0x7f800000ff07c424 */ /* 0x000fe200078e00ff */
[----:B------:R-:W-:Y:S01]  /*0c60*/  LEA.HI.X.SX32 R9, R134, R9, 0x1, P2 ;  /* 0x0000000986097211 */ /* 0x000fe200010f0eff */
[----:B----4-:R-:W-:Y:S01]  /*0c70*/  @!P3 IMAD.MOV.U32 R5, RZ, RZ, 0x7f800000 ;  /* 0x7f800000ff05b424 */ /* 0x010fe200078e00ff */
[----:B------:R-:W-:-:S04]  /*0c80*/  LEA R2, P0, R8, UR4, 0x2 ;  /* 0x0000000408027c11 */ /* 0x000fc8000f8010ff */
[----:B------:R-:W-:Y:S01]  /*0c90*/  LEA.HI.X R3, R8, UR5, R9, 0x2, P0 ;  /* 0x0000000508037c11 */ /* 0x000fe200080f1409 */
[----:B------:R-:W-:-:S04]  /*0ca0*/  @!P5 IMAD.MOV.U32 R9, RZ, RZ, 0x7f800000 ;  /* 0x7f800000ff09d424 */ /* 0x000fc800078e00ff */
[----:B------:R4:W-:Y:S04]  /*0cb0*/  @!P4 STG.E desc[UR12][R2.64+0x40], R7 ;  /* 0x000040070200c986 */ /* 0x0009e8000c10190c */
[----:B------:R4:W-:Y:S04]  /*0cc0*/  @!P5 STG.E desc[UR12][R2.64], R9 ;  /* 0x000000090200d986 */ /* 0x0009e8000c10190c */
[----:B------:R4:W-:Y:S01]  /*0cd0*/  @!P3 STG.E desc[UR12][R2.64+0x80], R5 ;  /* 0x000080050200b986 */ /* 0x0009e2000c10190c */
[----:B------:R-:W-:Y:S05]  /*0ce0*/  @P6 EXIT ;  /* 0x000000000000694d */ /* 0x000fea0003800000 */
[----:B----4-:R-:W-:-:S05]  /*0cf0*/  MOV R5, 0x7f800000 ;  /* 0x7f80000000057802 */ /* 0x010fca0000000f00 */
[----:B------:R-:W-:Y:S01]  /*0d00*/  STG.E desc[UR12][R2.64+0xc0], R5 ;  /* 0x0000c00502007986 */ /* 0x000fe2000c10190c */
[----:B------:R-:W-:Y:S05]  /*0d10*/  EXIT ;  /* 0x000000000000794d */ /* 0x000fea0003800000 */
.L_x_712:
[----:B------:R-:W1:Y:S01]  /*0d20*/  LDC.64 R2, c[0x0][0x368] ;  /* 0x0000da00ff027b82 */ /* 0x000e620000000a00 */
[----:B------:R-:W-:-:S07]  /*0d30*/  IMAD.MOV.U32 R0, RZ, RZ, R11 ;  /* 0x000000ffff007224 */ /* 0x000fce00078e000b */
[----:B------:R-:W2:Y:S01]  /*0d40*/  LDC.64 R4, c[0x0][0x370] ;  /* 0x0000dc00ff047b82 */ /* 0x000ea20000000a00 */
[----:B-1----:R-:W-:-:S04]  /*0d50*/  ISETP.NE.U32.AND P0, PT, R2, RZ, PT ;  /* 0x000000ff0200720c */ /* 0x002fc80003f05070 */
[----:B------:R-:W-:-:S13]  /*0d60*/  ISETP.NE.AND.EX P0, PT, R3, RZ, PT, P0 ;  /* 0x000000ff0300720c */ /* 0x000fda0003f05300 */
[----:B------:R-:W1:Y:S01]  /*0d70*/  @P0 LDC.64 R2, c[0x0][0x368] ;  /* 0x0000da00ff020b82 */ /* 0x000e620000000a00 */
[----:B--2---:R-:W-:-:S04]  /*0d80*/  ISETP.NE.U32.AND P1, PT, R4, RZ, PT ;  /* 0x000000ff0400720c */ /* 0x004fc80003f25070 */
[----:B------:R-:W-:Y:S02]  /*0d90*/  ISETP.NE.AND.EX P1, PT, R5, RZ, PT, P1 ;  /* 0x000000ff0500720c */ /* 0x000fe40003f25310 */
[----:B------:R-:W-:Y:S01]  /*0da0*/  CS2R R226, SRZ ;  /* 0x0000000000e27805 */ /* 0x000fe2000001ff00 */
[----:B-1----:R-:W-:-:S05]  /*0db0*/  @P0 IMAD.WIDE R2, R11, 0x4, R2 ;  /* 0x000000040b020825 */ /* 0x002fca00078e0202 */
[----:B------:R1:W5:Y:S01]  /*0dc0*/  @P0 LDG.E R0, desc[UR12][R2.64] ;  /* 0x0000000c02000981 */ /* 0x000362000c1e1900 */
[----:B------:R-:W-:-:S04]  /*0dd0*/  PLOP3.LUT P0, PT, PT, PT, PT, 0x8, 0x0 ;  /* 0x000000000000781c */ /* 0x000fc80003f0e170 */
[----:B------:R-:W-:Y:S09]  /*0de0*/  @!P1 BRA `(.L_x_721) ;  /* 0x00000000002c9947 */ /* 0x000ff20003800000 */
[----:B-1----:R-:W1:Y:S01]  /*0df0*/  LDC.64 R2, c[0x0][0x378] ;  /* 0x0000de00ff027b82 */ /* 0x002e620000000a00 */
[----:B------:R-:W-:-:S05]  /*0e00*/  SHF.R.S32.HI R7, RZ, 0x1f, R11 ;  /* 0x0000001fff077819 */ /* 0x000fca000001140b */
[-C--:B-1----:R-:W-:Y:S02]  /*0e10*/  IMAD R8, R7, R2.reuse, RZ ;  /* 0x0000000207087224 */ /* 0x082fe400078e02ff */
[----:B------:R-:W-:-:S04]  /*0e20*/  IMAD.WIDE.U32 R14, R11, R2, RZ ;  /* 0x000000020b0e7225 */ /* 0x000fc800078e00ff */
[----:B------:R-:W-:Y:S01]  /*0e30*/  IMAD R3, R11, R3, R8 ;  /* 0x000000030b037224 */ /* 0x000fe200078e0208 */
[----:B------:R-:W-:-:S03]  /*0e40*/  LEA R226, P1, R14, R4, 0x2 ;  /* 0x000000040ee27211 */ /* 0x000fc600078210ff */
[----:B------:R-:W-:Y:S01]  /*0e50*/  IMAD.IADD R3, R15, 0x1, R3 ;  /* 0x000000010f037824 */ /* 0x000fe200078e0203 */
[----:B------:R-:W-:-:S04]  /*0e60*/  ISETP.NE.U32.AND P0, PT, R226, RZ, PT ;  /* 0x000000ffe200720c */ /* 0x000fc80003f05070 */
[----:B------:R-:W-:-:S05]  /*0e70*/  SHF.L.U64.HI R14, R14, 0x2, R3 ;  /* 0x000000020e0e7819 */ /* 0x000fca0000010203 */
[----:B------:R-:W-:-:S05]  /*0e80*/  IMAD.X R227, R14, 0x1, R5, P1 ;  /* 0x000000010ee37824 */ /* 0x000fca00008e0605 */
[----:B------:R-:W-:-:S13]  /*0e90*/  ISETP.NE.AND.EX P0, PT, R227, RZ, PT, P0 ;  /* 0x000000ffe300720c */ /* 0x000fda0003f05300 */
.L_x_721:
[----:B------:R-:W-:Y:S05]  /*0ea0*/  @!P0 BRA `(.L_x_722) ;  /* 0x00000004003c8947 */ /* 0x000fea0003800000 */
[----:B------:R-:W1:Y:S01]  /*0eb0*/  LDC R12, c[0x0][0x380] ;  /* 0x0000e000ff0c7b82 */ /* 0x000e620000000800 */
[----:B------:R-:W-:Y:S01]  /*0ec0*/  LEA R19, R196, 0xffffff80, 0x7 ;  /* 0xffffff80c4137811 */ /* 0x000fe200078e38ff */
[----:B------:R-:W-:-:S03]  /*0ed0*/  ULDC.64 UR4, c[0x0][0x260] ;  /* 0x0000980000047ab9 */ /* 0x000fc60000000a00 */
[----:B-----5:R-:W-:-:S03]  /*0ee0*/  IABS R0, R19 ;  /* 0x0000001300007213 */ /* 0x020fc60000000000 */
[----:B------:R-:W2:Y:S01]  /*0ef0*/  LDC.64 R192, c[0x0][0x248] ;  /* 0x00009200ffc07b82 */ /* 0x000ea20000000a00 */
[----:B-1----:R-:W-:-:S04]  /*0f00*/  IABS R3, R12 ;  /* 0x0000000c00037213 */ /* 0x002fc80000000000 */
[----:B------:R-:W1:Y:S08]  /*0f10*/  I2F.RP R7, R3 ;  /* 0x0000000300077306 */ /* 0x000e700000209400 */
[----:B-1----:R-:W1:Y:S02]  /*0f20*/  MUFU.RCP R4, R7 ;  /* 0x0000000700047308 */ /* 0x002e640000001000 */
[----:B-1----:R-:W-:Y:S01]  /*0f30*/  IADD3 R4, R4, 0xffffffe, RZ ;  /* 0x0ffffffe04047810 */ /* 0x002fe20007ffe0ff */
[----:B------:R-:W1:Y:S05]  /*0f40*/  LDC R7, c[0x0][0x278] ;  /* 0x00009e00ff077b82 */ /* 0x000e6a0000000800 */
[----:B------:R-:W3:Y:S02]  /*0f50*/  F2I.FTZ.U32.TRUNC.NTZ R5, R4 ;  /* 0x0000000400057305 */ /* 0x000ee4000021f000 */
[----:B---3--:R-:W-:Y:S01]  /*0f60*/  IMAD.MOV R2, RZ, RZ, -R5 ;  /* 0x000000ffff027224 */ /* 0x008fe200078e0a05 */
[----:B------:R-:W-:-:S03]  /*0f70*/  MOV R4, RZ ;  /* 0x000000ff00047202 */ /* 0x000fc60000000f00 */
[----:B------:R-:W-:-:S04]  /*0f80*/  IMAD R2, R2, R3, RZ ;  /* 0x0000000302027224 */ /* 0x000fc800078e02ff */
[----:B------:R-:W-:-:S04]  /*0f90*/  IMAD.HI.U32 R5, R5, R2, R4 ;  /* 0x0000000205057227 */ /* 0x000fc800078e0004 */
[----:B------:R-:W-:-:S04]  /*0fa0*/  IMAD.MOV.U32 R2, RZ, RZ, R0 ;  /* 0x000000ffff027224 */ /* 0x000fc800078e0000 */
        /* <DEDUP_REMOVED lines=8> */
[----:B------:R-:W-:-:S04]  /*1030*/  LOP3.LUT R0, R19, R12, RZ, 0x3c, !PT ;  /* 0x0000000c13007212 */ /* 0x000fc800078e3cff */
[----:B------:R-:W-:-:S07]  /*1040*/  ISETP.GE.AND P1, PT, R0, RZ, PT ;  /* 0x000000ff0000720c */ /* 0x000fce0003f26270 */
[----:B------:R-:W-:-:S06]  /*1050*/  @P3 VIADD R13, R13, 0x1 ;  /* 0x000000010d0d3836 */ /* 0x000fcc0000000000 */
[----:B------:R-:W-:Y:S02]  /*1060*/  @!P1 IADD3 R13, -R13, RZ, RZ ;  /* 0x000000ff0d0d9210 */ /* 0x000fe40007ffe1ff */
[----:B------:R-:W-:-:S05]  /*1070*/  @!P2 LOP3.LUT R13, RZ, R12, RZ, 0x33, !PT ;  /* 0x0000000cff0da212 */ /* 0x000fca00078e33ff */
[----:B------:R-:W-:-:S05]  /*1080*/  IMAD.WIDE R14, R13, 0x4, R226 ;  /* 0x000000040d0e7825 */ /* 0x000fca00078e02e2 */
[----:B------:R-:W3:Y:S01]  /*1090*/  LDG.E R0, desc[UR12][R14.64] ;  /* 0x0000000c0e007981 */ /* 0x000ee2000c1e1900 */
[----:B-1----:R-:W-:Y:S02]  /*10a0*/  IABS R2, R7 ;  /* 0x0000000700027213 */ /* 0x002fe40000000000 */
[----:B------:R-:W-:Y:S02]  /*10b0*/  IADD3 R10, -R13, RZ, RZ ;  /* 0x000000ff0d0a7210 */ /* 0x000fe40007ffe1ff */
[----:B------:R-:W1:Y:S03]  /*10c0*/  I2F.RP R5, R2 ;  /* 0x0000000200057306 */ /* 0x000e660000209400 */
[----:B------:R-:W-:-:S05]  /*10d0*/  IMAD R19, R12, R10, R19 ;  /* 0x0000000a0c137224 */ /* 0x000fca00078e0213 */
[----:B------:R-:W-:Y:S01]  /*10e0*/  SHF.R.S32.HI R17, RZ, 0x1f, R19 ;  /* 0x0000001fff117819 */ /* 0x000fe20000011413 */
[----:B-1----:R-:W1:Y:S02]  /*10f0*/  MUFU.RCP R8, R5 ;  /* 0x0000000500087308 */ /* 0x002e640000001000 */
[----:B-1----:R-:W-:-:S06]  /*1100*/  VIADD R8, R8, 0xffffffe ;  /* 0x0ffffffe08087836 */ /* 0x002fcc0000000000 */
[----:B------:R-:W1:Y:S02]  /*1110*/  F2I.FTZ.U32.TRUNC.NTZ R9, R8 ;  /* 0x0000000800097305 */ /* 0x000e64000021f000 */
[----:B-1----:R-:W-:Y:S01]  /*1120*/  IADD3 R3, RZ, -R9, RZ ;  /* 0x80000009ff037210 */ /* 0x002fe20007ffe0ff */
[----:B------:R-:W-:-:S04]  /*1130*/  IMAD.MOV.U32 R8, RZ, RZ, RZ ;  /* 0x000000ffff087224 */ /* 0x000fc800078e00ff */
[----:B------:R-:W-:Y:S01]  /*1140*/  IMAD R4, R3, R2, RZ ;  /* 0x0000000203047224 */ /* 0x000fe200078e02ff */
[----:B------:R-:W-:-:S03]  /*1150*/  IABS R3, R20 ;  /* 0x0000001400037213 */ /* 0x000fc60000000000 */
[----:B------:R-:W-:Y:S01]  /*1160*/  IMAD.HI.U32 R9, R9, R4, R8 ;  /* 0x0000000409097227 */ /* 0x000fe200078e0008 */
[----:B------:R-:W-:-:S05]  /*1170*/  MOV R4, R3 ;  /* 0x0000000300047202 */ /* 0x000fca0000000f00 */
[----:B------:R-:W-:-:S04]  /*1180*/  IMAD.HI.U32 R24, R9, R4, RZ ;  /* 0x0000000409187227 */ /* 0x000fc800078e00ff */
[----:B------:R-:W-:-:S04]  /*1190*/  IMAD.MOV R3, RZ, RZ, -R24 ;  /* 0x000000ffff037224 */ /* 0x000fc800078e0a18 */
[C---:B------:R-:W-:Y:S02]  /*11a0*/  IMAD R3, R2.reuse, R3, R4 ;  /* 0x0000000302037224 */ /* 0x040fe400078e0204 */
[----:B------:R-:W1:Y:S03]  /*11b0*/  LDC.64 R4, c[0x0][0x230] ;  /* 0x00008c00ff047b82 */ /* 0x000e660000000a00 */
[----:B------:R-:W-:-:S13]  /*11c0*/  ISETP.GT.U32.AND P2, PT, R2, R3, PT ;  /* 0x000000030200720c */ /* 0x000fda0003f44070 */
[-C--:B------:R-:W-:Y:S01]  /*11d0*/  @!P2 IADD3 R3, R3, -R2.reuse, RZ ;  /* 0x800000020303a210 */ /* 0x080fe20007ffe0ff */
[----:B------:R-:W-:Y:S01]  /*11e0*/  @!P2 VIADD R24, R24, 0x1 ;  /* 0x000000011818a836 */ /* 0x000fe20000000000 */
[----:B------:R-:W-:Y:S02]  /*11f0*/  ISETP.NE.AND P2, PT, R7, RZ, PT ;  /* 0x000000ff0700720c */ /* 0x000fe40003f45270 */
[----:B------:R-:W-:Y:S02]  /*1200*/  ISETP.GE.U32.AND P3, PT, R3, R2, PT ;  /* 0x000000020300720c */ /* 0x000fe40003f66070 */
[----:B------:R-:W-:-:S04]  /*1210*/  LOP3.LUT R2, R20, R7, RZ, 0x3c, !PT ;  /* 0x0000000714027212 */ /* 0x000fc800078e3cff */
[----:B------:R-:W-:Y:S02]  /*1220*/  ISETP.GE.AND P1, PT, R2, RZ, PT ;  /* 0x000000ff0200720c */ /* 0x000fe40003f26270 */
[----:B------:R-:W4:Y:S05]  /*1230*/  LDC.64 R2, c[0x0][0x238] ;  /* 0x00008e00ff027b82 */ /* 0x000f2a0000000a00 */
[----:B------:R-:W-:-:S06]  /*1240*/  @P3 VIADD R24, R24, 0x1 ;  /* 0x0000000118183836 */ /* 0x000fcc0000000000 */
[----:B------:R-:W-:Y:S02]  /*1250*/  @!P1 IADD3 R24, -R24, RZ, RZ ;  /* 0x000000ff18189210 */ /* 0x000fe40007ffe1ff */
[----:B------:R-:W-:-:S04]  /*1260*/  @!P2 LOP3.LUT R24, RZ, R7, RZ, 0x33, !PT ;  /* 0x00000007ff18a212 */ /* 0x000fc800078e33ff */
[----:B------:R-:W-:Y:S02]  /*1270*/  SHF.R.S32.HI R7, RZ, 0x1f, R24 ;  /* 0x0000001fff077819 */ /* 0x000fe40000011418 */
[----:B---3--:R-:W-:Y:S01]  /*1280*/  SHF.R.S32.HI R9, RZ, 0x1f, R0 ;  /* 0x0000001fff097819 */ /* 0x008fe20000011400 */
[----:B-1----:R-:W-:-:S04]  /*1290*/  IMAD.WIDE.U32 R12, R0, R4, RZ ;  /* 0x00000004000c7225 */ /* 0x002fc800078e00ff */
[----:B------:R-:W-:Y:S02]  /*12a0*/  IMAD R8, R9, R4, RZ ;  /* 0x0000000409087224 */ /* 0x000fe400078e02ff */
[----:B--2---:R-:W-:Y:S02]  /*12b0*/  IMAD R4, R17, R192, RZ ;  /* 0x000000c011047224 */ /* 0x004fe400078e02ff */
[----:B------:R-:W-:Y:S02]  /*12c0*/  IMAD R5, R0, R5, R8 ;  /* 0x0000000500057224 */ /* 0x000fe400078e0208 */
[----:B------:R-:W-:Y:S02]  /*12d0*/  IMAD R4, R19, R193, R4 ;  /* 0x000000c113047224 */ /* 0x000fe400078e0204 */
[----:B----4-:R-:W-:Y:S01]  /*12e0*/  IMAD R9, R9, R2, RZ ;  /* 0x0000000209097224 */ /* 0x010fe200078e02ff */
[----:B------:R-:W-:Y:S01]  /*12f0*/  IADD3 R13, R13, R5, RZ ;  /* 0x000000050d0d7210 */ /* 0x000fe20007ffe0ff */
[----:B------:R-:W-:-:S02]  /*1300*/  IMAD R5, R7, UR4, RZ ;  /* 0x0000000407057c24 */ /* 0x000fc4000f8e02ff */
[----:B------:R-:W-:Y:S02]  /*1310*/  IMAD R9, R0, R3, R9 ;  /* 0x0000000300097224 */ /* 0x000fe400078e0209 */
[----:B------:R-:W-:-:S04]  /*1320*/  IMAD.WIDE.U32 R12, R19, R192, R12 ;  /* 0x000000c0130c7225 */ /* 0x000fc800078e000c */
[----:B------:R-:W-:Y:S02]  /*1330*/  IMAD.IADD R13, R13, 0x1, R4 ;  /* 0x000000010d0d7824 */ /* 0x000fe400078e0204 */
[----:B------:R-:W-:-:S04]  /*1340*/  IMAD.WIDE.U32 R14, R0, R2, RZ ;  /* 0x00000002000e7225 */ /* 0x000fc800078e00ff */
[C---:B------:R-:W-:Y:S01]  /*1350*/  IMAD R5, R24.reuse, UR5, R5 ;  /* 0x0000000518057c24 */ /* 0x040fe2000f8e0205 */
[----:B------:R-:W-:Y:S01]  /*1360*/  IADD3 R9, R15, R9, RZ ;  /* 0x000000090f097210 */ /* 0x000fe20007ffe0ff */
[----:B------:R-:W-:-:S05]  /*1370*/  IMAD.WIDE.U32 R28, R24, UR4, R12 ;  /* 0x00000004181c7c25 */ /* 0x000fca000f8e000c */
[----:B------:R-:W-:Y:S01]  /*1380*/  IADD3 R8, R29, R5, RZ ;  /* 0x000000051d087210 */ /* 0x000fe20007ffe0ff */
[----:B------:R-:W-:Y:S06]  /*1390*/  BRA `(.L_x_723) ;  /* 0x0000000400347947 */ /* 0x000fec0003800000 */
.L_x_722:
[----:B------:R-:W1:Y:S01]  /*13a0*/  LDC R7, c[0x0][0x278] ;  /* 0x00009e00ff077b82 */ /* 0x000e620000000800 */
[----:B------:R-:W-:Y:S02]  /*13b0*/  ISETP.NE.AND P4, PT, R13, -0x1, PT ;  /* 0xffffffff0d00780c */ /* 0x000fe40003f85270 */
[----:B------:R-:W-:-:S04]  /*13c0*/  LEA R19, R196, 0xffffff80, 0x7 ;  /* 0xffffff80c4137811 */ /* 0x000fc800078e38ff */
[----:B------:R-:W-:-:S07]  /*13d0*/  SHF.R.S32.HI R17, RZ, 0x1f, R19 ;  /* 0x0000001fff117819 */ /* 0x000fce0000011413 */
[----:B------:R-:W2:Y:S01]  /*13e0*/  @P4 LDC.64 R192, c[0x0][0x248] ;  /* 0x00009200ffc04b82 */ /* 0x000ea20000000a00 */
[----:B------:R-:W-:Y:S01]  /*13f0*/  @P4 IMAD.IADD R14, R10, 0x1, R13 ;  /* 0x000000010a0e4824 */ /* 0x000fe200078e020d */
[----:B-1----:R-:W-:-:S04]  /*1400*/  IABS R3, R7 ;  /* 0x0000000700037213 */ /* 0x002fc80000000000 */
[----:B------:R-:W1:Y:S08]  /*1410*/  I2F.RP R5, R3 ;  /* 0x0000000300057306 */ /* 0x000e700000209400 */
[----:B-1----:R-:W1:Y:S02]  /*1420*/  MUFU.RCP R8, R5 ;  /* 0x0000000500087308 */ /* 0x002e640000001000 */
[----:B-1----:R-:W-:-:S02]  /*1430*/  VIADD R8, R8, 0xffffffe ;  /* 0x0ffffffe08087836 */ /* 0x002fc40000000000 */
[----:B--2---:R-:W-:-:S04]  /*1440*/  @P4 IMAD R5, R14, R193, RZ ;  /* 0x000000c10e054224 */ /* 0x004fc800078e02ff */
[----:B------:R-:W1:Y:S01]  /*1450*/  F2I.FTZ.U32.TRUNC.NTZ R9, R8 ;  /* 0x0000000800097305 */ /* 0x000e62000021f000 */
[----:B------:R-:W-:-:S05]  /*1460*/  @P4 IMAD.WIDE.U32 R14, R14, R192, RZ ;  /* 0x000000c00e0e4225 */ /* 0x000fca00078e00ff */
[----:B------:R-:W-:Y:S02]  /*1470*/  @P4 IADD3 R5, R15, R5, RZ ;  /* 0x000000050f054210 */ /* 0x000fe40007ffe0ff */
[----:B------:R-:W-:Y:S01]  /*1480*/  @P4 MOV R12, R14 ;  /* 0x0000000e000c4202 */ /* 0x000fe20000000f00 */
[----:B-1----:R-:W-:Y:S01]  /*1490*/  IMAD.MOV R2, RZ, RZ, -R9 ;  /* 0x000000ffff027224 */ /* 0x002fe200078e0a09 */
[----:B------:R-:W-:-:S03]  /*14a0*/  MOV R8, RZ ;  /* 0x000000ff00087202 */ /* 0x000fc60000000f00 */
[----:B------:R-:W-:Y:S01]  /*14b0*/  IMAD R4, R2, R3, RZ ;  /* 0x0000000302047224 */ /* 0x000fe200078e02ff */
[----:B------:R-:W-:-:S03]  /*14c0*/  IABS R2, R20 ;  /* 0x0000001400027213 */ /* 0x000fc60000000000 */
[----:B------:R-:W-:-:S04]  /*14d0*/  IMAD.HI.U32 R9, R9, R4, R8 ;  /* 0x0000000409097227 */ /* 0x000fc800078e0008 */
[----:B------:R-:W-:-:S04]  /*14e0*/  IMAD.MOV.U32 R4, RZ, RZ, R2 ;  /* 0x000000ffff047224 */ /* 0x000fc800078e0002 */
[----:B------:R-:W-:Y:S02]  /*14f0*/  IMAD.HI.U32 R24, R9, R4, RZ ;  /* 0x0000000409187227 */ /* 0x000fe400078e00ff */
[----:B------:R-:W1:Y:S02]  /*1500*/  @P4 LDC.64 R8, c[0x0][0x250] ;  /* 0x00009400ff084b82 */ /* 0x000e640000000a00 */
[----:B------:R-:W-:-:S04]  /*1510*/  IMAD.MOV R2, RZ, RZ, -R24 ;  /* 0x000000ffff027224 */ /* 0x000fc800078e0a18 */
[----:B------:R-:W-:Y:S01]  /*1520*/  IMAD R2, R3, R2, R4 ;  /* 0x0000000203027224 */ /* 0x000fe200078e0204 */
[----:B------:R-:W-:-:S04]  /*1530*/  LOP3.LUT R4, R20, R7, RZ, 0x3c, !PT ;  /* 0x0000000714047212 */ /* 0x000fc800078e3cff */
[----:B------:R-:W-:Y:S02]  /*1540*/  ISETP.GT.U32.AND P1, PT, R3, R2, PT ;  /* 0x000000020300720c */ /* 0x000fe40003f24070 */
[----:B------:R-:W-:-:S11]  /*1550*/  ISETP.GE.AND P2, PT, R4, RZ, PT ;  /* 0x000000ff0400720c */ /* 0x000fd60003f46270 */
[-C--:B------:R-:W-:Y:S02]  /*1560*/  @!P1 IADD3 R2, R2, -R3.reuse, RZ ;  /* 0x8000000302029210 */ /* 0x080fe40007ffe0ff */
[----:B------:R-:W-:Y:S02]  /*1570*/  @!P1 IADD3 R24, R24, 0x1, RZ ;  /* 0x0000000118189810 */ /* 0x000fe40007ffe0ff */
[----:B------:R-:W-:Y:S02]  /*1580*/  ISETP.GE.U32.AND P3, PT, R2, R3, PT ;  /* 0x000000030200720c */ /* 0x000fe40003f66070 */
[----:B------:R-:W2:Y:S01]  /*1590*/  LDC.64 R2, c[0x0][0x260] ;  /* 0x00009800ff027b82 */ /* 0x000ea20000000a00 */
[----:B------:R-:W-:-:S10]  /*15a0*/  ISETP.NE.AND P1, PT, R7, RZ, PT ;  /* 0x000000ff0700720c */ /* 0x000fd40003f25270 */
[----:B------:R-:W-:-:S04]  /*15b0*/  @P3 VIADD R24, R24, 0x1 ;  /* 0x0000000118183836 */ /* 0x000fc80000000000 */
[----:B------:R-:W-:Y:S01]  /*15c0*/  @!P2 IMAD.MOV R24, RZ, RZ, -R24 ;  /* 0x000000ffff18a224 */ /* 0x000fe200078e0a18 */
[----:B------:R-:W-:Y:S06]  /*15d0*/  @P4 BRA `(.L_x_724) ;  /* 0x0000000000344947 */ /* 0x000fec0003800000 */
[----:B------:R-:W3:Y:S01]  /*15e0*/  LDC.64 R192, c[0x0][0x248] ;  /* 0x00009200ffc07b82 */ /* 0x000ee20000000a00 */
[----:B------:R-:W-:-:S07]  /*15f0*/  SHF.R.S32.HI R15, RZ, 0x1f, R10 ;  /* 0x0000001fff0f7819 */ /* 0x000fce000001140a */
[----:B------:R-:W4:Y:S01]  /*1600*/  LDC.64 R4, c[0x0][0x230] ;  /* 0x00008c00ff047b82 */ /* 0x000f220000000a00 */
[-C--:B---3--:R-:W-:Y:S01]  /*1610*/  IMAD R14, R15, R192.reuse, RZ ;  /* 0x000000c00f0e7224 */ /* 0x088fe200078e02ff */
[----:B-----5:R-:W-:Y:S01]  /*1620*/  SHF.R.S32.HI R15, RZ, 0x1f, R0 ;  /* 0x0000001fff0f7819 */ /* 0x020fe20000011400 */
[----:B------:R-:W-:-:S04]  /*1630*/  IMAD.WIDE.U32 R22, R10, R192, RZ ;  /* 0x000000c00a167225 */ /* 0x000fc800078e00ff */
[----:B------:R-:W-:Y:S02]  /*1640*/  IMAD R14, R10, R193, R14 ;  /* 0x000000c10a0e7224 */ /* 0x000fe400078e020e */
[----:B----4-:R-:W-:-:S03]  /*1650*/  IMAD R12, R15, R4, RZ ;  /* 0x000000040f0c7224 */ /* 0x010fc600078e02ff */
[----:B------:R-:W-:Y:S01]  /*1660*/  IADD3 R23, R23, R14, RZ ;  /* 0x0000000e17177210 */ /* 0x000fe20007ffe0ff */
[C---:B------:R-:W-:Y:S02]  /*1670*/  IMAD R5, R0.reuse, R5, R12 ;  /* 0x0000000500057224 */ /* 0x040fe400078e020c */
[----:B------:R-:W-:-:S05]  /*1680*/  IMAD.WIDE.U32 R22, R0, R4, R22 ;  /* 0x0000000400167225 */ /* 0x000fca00078e0016 */
[----:B------:R-:W-:Y:S02]  /*1690*/  IADD3 R5, R23, R5, RZ ;  /* 0x0000000517057210 */ /* 0x000fe40007ffe0ff */
[----:B------:R-:W-:-:S07]  /*16a0*/  MOV R12, R22 ;  /* 0x00000016000c7202 */ /* 0x000fce0000000f00 */
.L_x_724:
[----:B------:R-:W-:Y:S01]  /*16b0*/  MOV R22, R12 ;  /* 0x0000000c00167202 */ /* 0x000fe20000000f00 */
[----:B------:R-:W-:Y:S01]  /*16c0*/  IMAD R4, R17, R192, RZ ;  /* 0x000000c011047224 */ /* 0x000fe200078e02ff */
[----:B------:R-:W-:Y:S02]  /*16d0*/  MOV R23, R5 ;  /* 0x0000000500177202 */ /* 0x000fe40000000f00 */
[----:B------:R-:W-:Y:S01]  /*16e0*/  @!P1 LOP3.LUT R24, RZ, R7, RZ, 0x33, !PT ;  /* 0x00000007ff189212 */ /* 0x000fe200078e33ff */
[----:B------:R-:W-:Y:S01]  /*16f0*/  IMAD R5, R193, R19, R4 ;  /* 0x00000013c1057224 */ /* 0x000fe200078e0204 */
[----:B------:R-:W-:Y:S01]  /*1700*/  @P4 IADD3 R13, R10, R13, RZ ;  /* 0x0000000d0a0d4210 */ /* 0x000fe20007ffe0ff */
[----:B------:R-:W-:Y:S01]  /*1710*/  IMAD.WIDE.U32 R22, R192, R19, R22 ;  /* 0x00000013c0167225 */ /* 0x000fe200078e0016 */
[----:B------:R-:W-:-:S03]  /*1720*/  SHF.R.S32.HI R7, RZ, 0x1f, R24 ;  /* 0x0000001fff077819 */ /* 0x000fc60000011418 */
[----:B-1----:R-:W-:Y:S01]  /*1730*/  @P4 IMAD.WIDE.U32 R14, R13, R8, RZ ;  /* 0x000000080d0e4225 */ /* 0x002fe200078e00ff */
[----:B------:R-:W-:-:S03]  /*1740*/  IADD3 R23, R23, R5, RZ ;  /* 0x0000000517177210 */ /* 0x000fc60007ffe0ff */
[-C--:B--2---:R-:W-:Y:S02]  /*1750*/  IMAD R4, R7, R2.reuse, RZ ;  /* 0x0000000207047224 */ /* 0x084fe400078e02ff */
[----:B------:R-:W-:-:S04]  /*1760*/  IMAD.WIDE.U32 R28, R24, R2, R22 ;  /* 0x00000002181c7225 */ /* 0x000fc800078e0016 */
[----:B------:R-:W-:Y:S02]  /*1770*/  IMAD R3, R24, R3, R4 ;  /* 0x0000000318037224 */ /* 0x000fe400078e0204 */
[----:B------:R-:W-:-:S03]  /*1780*/  @P4 IMAD R9, R13, R9, R15 ;  /* 0x000000090d094224 */ /* 0x000fc600078e020f */
[----:B------:R-:W-:Y:S01]  /*1790*/  IADD3 R8, R29, R3, RZ ;  /* 0x000000031d087210 */ /* 0x000fe20007ffe0ff */
[----:B------:R-:W-:Y:S06]  /*17a0*/  @P4 BRA `(.L_x_723) ;  /* 0x0000000000304947 */ /* 0x000fec0003800000 */
[----:B------:R-:W1:Y:S01]  /*17b0*/  LDC.64 R4, c[0x0][0x250] ;  /* 0x00009400ff047b82 */ /* 0x000e620000000a00 */
[----:B------:R-:W-:-:S07]  /*17c0*/  SHF.R.S32.HI R9, RZ, 0x1f, R10 ;  /* 0x0000001fff097819 */ /* 0x000fce000001140a */
[----:B------:R-:W2:Y:S01]  /*17d0*/  LDC.64 R2, c[0x0][0x238] ;  /* 0x00008e00ff027b82 */ /* 0x000ea20000000a00 */
[----:B-1----:R-:W-:Y:S01]  /*17e0*/  IMAD R12, R9, R4, RZ ;  /* 0x00000004090c7224 */ /* 0x002fe200078e02ff */
[----:B-----5:R-:W-:-:S03]  /*17f0*/  SHF.R.S32.HI R9, RZ, 0x1f, R0 ;  /* 0x0000001fff097819 */ /* 0x020fc60000011400 */
[C---:B------:R-:W-:Y:S02]  /*1800*/  IMAD R5, R10.reuse, R5, R12 ;  /* 0x000000050a057224 */ /* 0x040fe400078e020c */
[----:B------:R-:W-:-:S04]  /*1810*/  IMAD.WIDE.U32 R12, R10, R4, RZ ;  /* 0x000000040a0c7225 */ /* 0x000fc800078e00ff */
[----:B--2---:R-:W-:Y:S01]  /*1820*/  IMAD R9, R9, R2, RZ ;  /* 0x0000000209097224 */ /* 0x004fe200078e02ff */
[----:B------:R-:W-:-:S03]  /*1830*/  IADD3 R13, R13, R5, RZ ;  /* 0x000000050d0d7210 */ /* 0x000fc60007ffe0ff */
[C---:B------:R-:W-:Y:S02]  /*1840*/  IMAD R9, R0.reuse, R3, R9 ;  /* 0x0000000300097224 */ /* 0x040fe400078e0209 */
[----:B------:R-:W-:-:S05]  /*1850*/  IMAD.WIDE.U32 R14, R0, R2, R12 ;  /* 0x00000002000e7225 */ /* 0x000fca00078e000c */
[----:B------:R-:W-:-:S07]  /*1860*/  IADD3 R9, R15, R9, RZ ;  /* 0x000000090f097210 */ /* 0x000fce0007ffe0ff */
.L_x_723:
[----:B------:R-:W-:Y:S01]  /*1870*/  ISETP.NE.AND P1, PT, R218, -0x1, PT ;  /* 0xffffffffda00780c */ /* 0x000fe20003f25270 */
[----:B------:R-:W1:Y:S01]  /*1880*/  S2UR UR8, SR_CgaCtaId ;  /* 0x00000000000879c3 */ /* 0x000e620000008800 */
[----:B------:R-:W-:Y:S01]  /*1890*/  SHF.R.S32.HI R13, RZ, 0x1f, R128 ;  /* 0x0000001fff0d7819 */ /* 0x000fe20000011480 */
[----:B------:R-:W-:Y:S01]  /*18a0*/  IMAD.IADD R212, R221, 0x1, -R134 ;  /* 0x00000001ddd47824 */ /* 0x000fe200078e0a86 */
[----:B------:R-:W-:Y:S01]  /*18b0*/  ULDC.64 UR4, c[0x0][0x258] ;  /* 0x0000960000047ab9 */ /* 0x000fe20000000a00 */
[----:B------:R-:W-:Y:S01]  /*18c0*/  ULDC.64 UR6, c[0x0][0x268] ;  /* 0x00009a0000067ab9 */ /* 0x000fe20000000a00 */
[CC--:B------:R-:W-:Y:S01]  /*18d0*/  LEA.HI R15, R13.reuse, R128.reuse, RZ, 0x3 ;  /* 0x000000800d0f7211 */ /* 0x0c0fe200078f18ff */
[----:B------:R-:W-:Y:S01]  /*18e0*/  BSSY B0, `(.L_x_725) ;  /* 0x000005f000007945 */ /* 0x000fe20003800000 */
[----:B------:R-:W-:Y:S01]  /*18f0*/  LEA.HI R12, R13, R128, RZ, 0x4 ;  /* 0x000000800d0c7211 */ /* 0x000fe200078f20ff */
[----:B------:R-:W2:Y:S01]  /*1900*/  LDC.64 R194, c[0x0][0x250] ;  /* 0x00009400ffc27b82 */ /* 0x000ea20000000a00 */
[----:B------:R-:W-:-:S02]  /*1910*/  SHF.R.S32.HI R224, RZ, 0x3, R15 ;  /* 0x00000003ffe07819 */ /* 0x000fc4000001140f */
[----:B------:R-:W-:Y:S02]  /*1920*/  LOP3.LUT R15, R15, 0xfffffff8, RZ, 0xc0, !PT ;  /* 0xfffffff80f0f7812 */ /* 0x000fe400078ec0ff */
[----:B------:R-:W-:Y:S01]  /*1930*/  @!P1 SHF.R.S32.HI R23, RZ, 0x1f, R11 ;  /* 0x0000001fff179819 */ /* 0x000fe2000001140b */
[C---:B------:R-:W-:Y:S01]  /*1940*/  IMAD.SHL.U32 R25, R224.reuse, 0x40, RZ ;  /* 0x00000040e0197824 */ /* 0x040fe200078e00ff */
[----:B------:R-:W-:Y:S01]  /*1950*/  ISETP.GE.AND P6, PT, R224, R212, PT ;  /* 0x000000d4e000720c */ /* 0x000fe20003fc6270 */
[----:B------:R-:W3:Y:S01]  /*1960*/  @P1 LDC.64 R4, c[0x0][0x240] ;  /* 0x00009000ff041b82 */ /* 0x000ee20000000a00 */
[----:B-----5:R-:W-:Y:S01]  /*1970*/  IMAD.IADD R0, R128, 0x1, -R15 ;  /* 0x0000000180007824 */ /* 0x020fe200078e0a0f */
[----:B------:R-:W-:Y:S01]  /*1980*/  LOP3.LUT R15, R12, 0xfffffff0, RZ, 0xc0, !PT ;  /* 0xfffffff00c0f7812 */ /* 0x000fe200078ec0ff */
[----:B------:R-:W-:Y:S01]  /*1990*/  VIADD R18, R224, 0x10 ;  /* 0x00000010e0127836 */ /* 0x000fe20000000000 */
[----:B------:R-:W-:Y:S01]  /*19a0*/  LOP3.LUT R25, R25, 0x1c0, RZ, 0xc0, !PT ;  /* 0x000001c019197812 */ /* 0x000fe200078ec0ff */
[----:B------:R-:W-:Y:S01]  /*19b0*/  IMAD.SHL.U32 R222, R0, 0x8, RZ ;  /* 0x0000000800de7824 */ /* 0x000fe200078e00ff */
[----:B------:R-:W-:Y:S01]  /*19c0*/  IADD3 R219, R196, -0x1, RZ ;  /* 0xffffffffc4db7810 */ /* 0x000fe20007ffe0ff */
[----:B------:R-:W-:Y:S01]  /*19d0*/  IMAD.IADD R15, R128, 0x1, -R15 ;  /* 0x00000001800f7824 */ /* 0x000fe200078e0a0f */
[----:B------:R-:W4:Y:S01]  /*19e0*/  @!P1 LDC.64 R2, c[0x0][0x228] ;  /* 0x00008a00ff029b82 */ /* 0x000f220000000a00 */
[----:B------:R-:W-:Y:S01]  /*19f0*/  SHF.R.U32.HI R220, RZ, 0x3, R25 ;  /* 0x00000003ffdc7819 */ /* 0x000fe20000011619 */
[----:B------:R-:W-:Y:S01]  /*1a00*/  VIADD R16, R224, 0x20 ;  /* 0x00000020e0107836 */ /* 0x000fe20000000000 */
[C---:B------:R-:W-:Y:S01]  /*1a10*/  IADD3 R28, P3, R222.reuse, R28, RZ ;  /* 0x0000001cde1c7210 */ /* 0x040fe20007f7e0ff */
[----:B------:R-:W-:Y:S01]  /*1a20*/  IMAD.SHL.U32 R37, R219, 0x80, RZ ;  /* 0x00000080db257824 */ /* 0x000fe200078e00ff */
[----:B------:R-:W-:Y:S01]  /*1a30*/  LOP3.LUT R21, R25, 0x38, R222, 0xf8, !PT ;  /* 0x0000003819157812 */ /* 0x000fe200078ef8de */
[----:B------:R-:W-:Y:S01]  /*1a40*/  VIADD R213, R222, 0x40 ;  /* 0x00000040ded57836 */ /* 0x000fe20000000000 */
[----:B------:R-:W-:-:S02]  /*1a50*/  ISETP.GE.AND P5, PT, R18, R212, PT ;  /* 0x000000d41200720c */ /* 0x000fc40003fa6270 */
[----:B------:R-:W-:Y:S02]  /*1a60*/  LOP3.LUT R220, R21, R220, RZ, 0x3c, !PT ;  /* 0x000000dc15dc7212 */ /* 0x000fe400078e3cff */
[----:B------:R-:W-:Y:S02]  /*1a70*/  ISETP.GE.AND P4, PT, R16, R212, PT ;  /* 0x000000d41000720c */ /* 0x000fe40003f86270 */
[----:B------:R-:W-:Y:S01]  /*1a80*/  SHF.R.S32.HI R225, RZ, 0x1f, R224 ;  /* 0x0000001fffe17819 */ /* 0x000fe200000114e0 */
[----:B---3--:R-:W-:Y:S01]  /*1a90*/  @P1 IMAD.WIDE.U32 R26, R218, R4, RZ ;  /* 0x00000004da1a1225 */ /* 0x008fe200078e00ff */
[----:B------:R-:W-:-:S03]  /*1aa0*/  LEA.HI R4, R13, R128, RZ, 0x6 ;  /* 0x000000800d047211 */ /* 0x000fc600078f30ff */
[----:B------:R-:W-:Y:S02]  /*1ab0*/  @P1 IMAD R5, R218, R5, R27 ;  /* 0x00000005da051224 */ /* 0x000fe400078e021b */
[----:B------:R-:W-:-:S04]  /*1ac0*/  IMAD.WIDE R30, R31, 0x40, R224 ;  /* 0x000000401f1e7825 */ /* 0x000fc800078e02e0 */
[-C--:B----4-:R-:W-:Y:S02]  /*1ad0*/  @!P1 IMAD R10, R23, R2.reuse, RZ ;  /* 0x00000002170a9224 */ /* 0x090fe400078e02ff */
[----:B------:R-:W-:-:S04]  /*1ae0*/  @!P1 IMAD.WIDE.U32 R22, R11, R2, RZ ;  /* 0x000000020b169225 */ /* 0x000fc800078e00ff */
[----:B------:R-:W-:Y:S01]  /*1af0*/  @!P1 IMAD R3, R11, R3, R10 ;  /* 0x000000030b039224 */ /* 0x000fe200078e020a */
[----:B------:R-:W-:Y:S01]  /*1b00*/  SHF.R.S32.HI R10, RZ, 0x1f, R15 ;  /* 0x0000001fff0a7819 */ /* 0x000fe2000001140f */
[----:B------:R-:W-:Y:S02]  /*1b10*/  IMAD.SHL.U32 R11, R4, 0x8, RZ ;  /* 0x00000008040b7824 */ /* 0x000fe400078e00ff */
[----:B------:R-:W-:Y:S01]  /*1b20*/  @P1 IMAD.MOV.U32 R4, RZ, RZ, R26 ;  /* 0x000000ffff041224 */ /* 0x000fe200078e001a */
[----:B------:R-:W-:Y:S01]  /*1b30*/  @!P1 IADD3 R5, R23, R3, RZ ;  /* 0x0000000317059210 */ /* 0x000fe20007ffe0ff */
[----:B------:R-:W-:Y:S01]  /*1b40*/  @!P1 IMAD.MOV.U32 R4, RZ, RZ, R22 ;  /* 0x000000ffff049224 */ /* 0x000fe200078e0016 */
[C---:B------:R-:W-:Y:S02]  /*1b50*/  IADD3 R22, P2, R222.reuse, R14, RZ ;  /* 0x0000000ede167210 */ /* 0x040fe40007f5e0ff */
[----:B------:R-:W-:Y:S02]  /*1b60*/  SHF.R.S32.HI R14, RZ, 0x1f, R222 ;  /* 0x0000001fff0e7819 */ /* 0x000fe400000114de */
[----:B------:R-:W-:-:S02]  /*1b70*/  IADD3 R4, P1, R222, R4, RZ ;  /* 0x00000004de047210 */ /* 0x000fc40007f3e0ff */
[----:B------:R-:W-:Y:S01]  /*1b80*/  LEA.HI R10, R10, R15, RZ, 0x3 ;  /* 0x0000000f0a0a7211 */ /* 0x000fe200078f18ff */
[C---:B------:R-:W-:Y:S01]  /*1b90*/  IMAD.X R23, R14.reuse, 0x1, R9, P2 ;  /* 0x000000010e177824 */ /* 0x040fe200010e0609 */
[----:B------:R-:W-:Y:S01]  /*1ba0*/  SHF.R.S32.HI R3, RZ, 0x1f, R20 ;  /* 0x0000001fff037819 */ /* 0x000fe20000011414 */
[----:B------:R-:W-:Y:S01]  /*1bb0*/  IMAD.X R29, R14, 0x1, R8, P3 ;  /* 0x000000010e1d7824 */ /* 0x000fe200018e0608 */
[----:B------:R-:W-:Y:S01]  /*1bc0*/  LOP3.LUT R2, R10, 0xfffffff8, RZ, 0xc0, !PT ;  /* 0xfffffff80a027812 */ /* 0x000fe200078ec0ff */
[----:B------:R-:W-:Y:S01]  /*1bd0*/  IMAD.X R5, R14, 0x1, R5, P1 ;  /* 0x000000010e057824 */ /* 0x000fe200008e0605 */
[----:B------:R-:W-:Y:S01]  /*1be0*/  LOP3.LUT R220, R220, 0xfffffe00, R11, 0xf8, !PT ;  /* 0xfffffe00dcdc7812 */ /* 0x000fe200078ef80b */
[----:B------:R-:W-:Y:S02]  /*1bf0*/  IMAD R3, R3, UR4, RZ ;  /* 0x0000000403037c24 */ /* 0x000fe4000f8e02ff */
[----:B------:R-:W-:Y:S02]  /*1c00*/  VIADD R14, R224, 0x30 ;  /* 0x00000030e00e7836 */ /* 0x000fe40000000000 */
[----:B------:R-:W-:-:S02]  /*1c10*/  IMAD.IADD R2, R15, 0x1, -R2 ;  /* 0x000000010f027824 */ /* 0x000fc400078e0a02 */
[----:B------:R-:W-:Y:S01]  /*1c20*/  IMAD R27, R20, UR5, R3 ;  /* 0x00000005141b7c24 */ /* 0x000fe2000f8e0203 */
[----:B------:R-:W-:Y:S01]  /*1c30*/  ISETP.GE.AND P3, PT, R14, R212, PT ;  /* 0x000000d40e00720c */ /* 0x000fe20003f66270 */
[----:B------:R-:W-:Y:S01]  /*1c40*/  IMAD.WIDE.U32 R20, R20, UR4, R4 ;  /* 0x0000000414147c25 */ /* 0x000fe2000f8e0004 */
[----:B------:R-:W-:Y:S01]  /*1c50*/  UMOV UR4, 0x400 ;  /* 0x0000040000047882 */ /* 0x000fe20000000000 */
[----:B------:R-:W-:Y:S01]  /*1c60*/  MOV R5, 0x20 ;  /* 0x0000002000057802 */ /* 0x000fe20000000f00 */
[----:B-1----:R-:W-:Y:S01]  /*1c70*/  ULEA UR4, UR8, UR4, 0x18 ;  /* 0x0000000408047291 */ /* 0x002fe2000f8ec03f */
[----:B------:R-:W-:Y:S01]  /*1c80*/  IMAD R15, R7, UR6, RZ ;  /* 0x00000006070f7c24 */ /* 0x000fe2000f8e02ff */
[----:B------:R-:W-:Y:S01]  /*1c90*/  R2P PR, R2, 0x6 ;  /* 0x0000000602007804 */ /* 0x000fe20000000000 */
[----:B------:R-:W-:Y:S02]  /*1ca0*/  IMAD.MOV.U32 R7, RZ, RZ, 0x10 ;  /* 0x00000010ff077424 */ /* 0x000fe400078e00ff */
[----:B------:R-:W-:Y:S01]  /*1cb0*/  IMAD R15, R24, UR7, R15 ;  /* 0x00000007180f7c24 */ /* 0x000fe2000f8e020f */
[----:B------:R-:W-:Y:S01]  /*1cc0*/  LEA R220, R220, UR4, 0x1 ;  /* 0x00000004dcdc7c11 */ /* 0x000fe2000f8e08ff */
[----:B------:R-:W-:Y:S01]  /*1cd0*/  IMAD.WIDE.U32 R24, R24, UR6, R22 ;  /* 0x0000000618187c25 */ /* 0x000fe2000f8e0016 */
[----:B------:R-:W-:-:S02]  /*1ce0*/  SEL R4, R7, 0xfffffff0, !P1 ;  /* 0xfffffff007047807 */ /* 0x000fc40004800000 */
[----:B------:R-:W-:Y:S01]  /*1cf0*/  SEL R3, R5, 0xffffffe0, !P2 ;  /* 0xffffffe005037807 */ /* 0x000fe20005000000 */
[----:B------:R-:W-:Y:S02]  /*1d00*/  IMAD.IADD R11, R6, 0x1, -R37 ;  /* 0x00000001060b7824 */ /* 0x000fe400078e0a25 */
[----:B------:R-:W-:Y:S01]  /*1d10*/  IMAD.IADD R27, R21, 0x1, R27 ;  /* 0x00000001151b7824 */ /* 0x000fe200078e021b */
[----:B--2---:R-:W-:Y:S06]  /*1d20*/  @P6 BRA `(.L_x_726) ;  /* 0x0000000000686947 */ /* 0x004fec0003800000 */
[----:B------:R-:W-:Y:S01]  /*1d30*/  ULDC UR5, c[0x0][0x2d0] ;  /* 0x0000b40000057ab9 */ /* 0x000fe20000000800 */
[----:B------:R-:W-:Y:S01]  /*1d40*/  ULDC.64 UR6, c[0x0][0x240] ;  /* 0x0000900000067ab9 */ /* 0x000fe20000000a00 */
[----:B------:R-:W-:Y:S01]  /*1d50*/  ISETP.GE.AND P6, PT, R222, UR5, PT ;  /* 0x00000005de007c0c */ /* 0x000fe2000bfc6270 */
[----:B------:R-:W-:Y:S01]  /*1d60*/  IMAD R23, R31, UR6, RZ ;  /* 0x000000061f177c24 */ /* 0x000fe2000f8e02ff */
[----:B------:R-:W-:Y:S01]  /*1d70*/  ISETP.GE.AND P2, PT, R213, UR5, PT ;  /* 0x00000005d5007c0c */ /* 0x000fe2000bf46270 */
[----:B------:R-:W-:Y:S02]  /*1d80*/  IMAD.MOV.U32 R26, RZ, RZ, R20 ;  /* 0x000000ffff1a7224 */ /* 0x000fe400078e0014 */
[C---:B------:R-:W-:Y:S02]  /*1d90*/  IMAD R22, R30.reuse, UR7, R23 ;  /* 0x000000071e167c24 */ /* 0x040fe4000f8e0217 */
[----:B------:R-:W-:-:S05]  /*1da0*/  IMAD.WIDE.U32 R32, R30, UR6, R26 ;  /* 0x000000061e207c25 */ /* 0x000fca000f8e001a */
[----:B------:R-:W-:Y:S01]  /*1db0*/  IADD3 R22, R33, R22, RZ ;  /* 0x0000001621167210 */ /* 0x000fe20007ffe0ff */
[----:B------:R-:W1:Y:S01]  /*1dc0*/  @!P6 LDC.64 R8, c[0x0][0x210] ;  /* 0x00008400ff08eb82 */ /* 0x000e620000000a00 */
[----:B------:R2:W-:Y:S01]  /*1dd0*/  @P6 STS.128 [R220], RZ ;  /* 0x000000ffdc006388 */ /* 0x0005e20000000c00 */
[----:B-1----:R-:W-:-:S04]  /*1de0*/  @!P6 LEA R8, P1, R32, R8, 0x1 ;  /* 0x000000082008e211 */ /* 0x002fc800078208ff */
[----:B------:R-:W-:-:S05]  /*1df0*/  @!P6 LEA.HI.X R9, R32, R9, R22, 0x1, P1 ;  /* 0x000000092009e211 */ /* 0x000fca00008f0c16 */
[----:B------:R-:W-:Y:S01]  /*1e00*/  @!PT LDS RZ, [RZ] ;  /* 0x00000000fffff984 */ /* 0x000fe20000000800 */
[----:B------:R-:W-:Y:S01]  /*1e10*/  @!PT LDS RZ, [RZ] ;  /* 0x00000000fffff984 */ /* 0x000fe20000000800 */
[----:B------:R-:W-:Y:S01]  /*1e20*/  @!PT LDS RZ, [RZ] ;  /* 0x00000000fffff984 */ /* 0x000fe20000000800 */
[----:B------:R2:W-:Y:S04]  /*1e30*/  @!P6 LDGSTS.E.BYPASS.LTC128B.128 [R220], desc[UR12][R8.64] ;  /* 0x0000000008dcefae */ /* 0x0005e8000b901d4c */
[----:B------:R2:W-:Y:S01]  /*1e40*/  @P2 STS.128 [R220+0x2000], RZ ;  /* 0x002000ffdc002388 */ /* 0x0005e20000000c00 */
[----:B------:R-:W-:Y:S05]  /*1e50*/  @P2 BRA `(.L_x_726) ;  /* 0x00000000001c2947 */ /* 0x000fea0003800000 */
[----:B------:R-:W-:Y:S02]  /*1e60*/  ULDC.64 UR6, c[0x0][0x210] ;  /* 0x0000840000067ab9 */ /* 0x000fe40000000a00 */
[----:B--2---:R-:W-:-:S04]  /*1e70*/  LEA R8, P1, R32, UR6, 0x1 ;  /* 0x0000000620087c11 */ /* 0x004fc8000f8208ff */
[----:B------:R-:W-:-:S05]  /*1e80*/  LEA.HI.X R9, R32, UR7, R22, 0x1, P1 ;  /* 0x0000000720097c11 */ /* 0x000fca00088f0c16 */
[----:B------:R-:W-:Y:S01]  /*1e90*/  @!PT LDS RZ, [RZ] ;  /* 0x00000000fffff984 */ /* 0x000fe20000000800 */
[----:B------:R-:W-:Y:S01]  /*1ea0*/  @!PT LDS RZ, [RZ] ;  /* 0x00000000fffff984 */ /* 0x000fe20000000800 */
[----:B------:R-:W-:Y:S01]  /*1eb0*/  @!PT LDS RZ, [RZ] ;  /* 0x00000000fffff984 */ /* 0x000fe20000000800 */
[----:B------:R1:W-:Y:S04]  /*1ec0*/  LDGSTS.E.BYPASS.LTC128B.128 [R220+0x2000], desc[UR12][R8.64+0x80] ;  /* 0x0200008008dc7fae */ /* 0x0003e8000b901d4c */
.L_x_726:
[----:B------:R-:W-:Y:S05]  /*1ed0*/  BSYNC B0 ;  /* 0x0000000000007941 */ /* 0x000fea0003800000 */
.L_x_725:
[----:B------:R-:W-:Y:S04]  /*1ee0*/  BSSY B0, `(.L_x_727) ;  /* 0x000001f000007945 */ /* 0x000fe80003800000 */
[----:B------:R-:W-:Y:S05]  /*1ef0*/  @P5 BRA `(.L_x_728) ;  /* 0x0000000000745947 */ /* 0x000fea0003800000 */
[----:B------:R-:W-:Y:S01]  /*1f00*/  ULDC UR5, c[0x0][0x2d0] ;  /* 0x0000b40000057ab9 */ /* 0x000fe20000000800 */
[----:B------:R-:W-:Y:S01]  /*1f10*/  IADD3 R23, P1, R30, 0x10, RZ ;  /* 0x000000101e177810 */ /* 0x000fe20007f3e0ff */
[----:B------:R-:W-:Y:S01]  /*1f20*/  ULDC.64 UR6, c[0x0][0x240] ;  /* 0x0000900000067ab9 */ /* 0x000fe20000000a00 */
[----:B------:R-:W-:Y:S01]  /*1f30*/  ISETP.GE.AND P2, PT, R222, UR5, PT ;  /* 0x00000005de007c0c */ /* 0x000fe2000bf46270 */
[----:B------:R-:W-:Y:S01]  /*1f40*/  IMAD.MOV.U32 R32, RZ, RZ, R20 ;  /* 0x000000ffff207224 */ /* 0x000fe200078e0014 */
[----:B------:R-:W-:Y:S01]  /*1f50*/  MOV R33, R27 ;  /* 0x0000001b00217202 */ /* 0x000fe20000000f00 */
[----:B------:R-:W-:Y:S01]  /*1f60*/  IMAD.X R22, RZ, RZ, R31, P1 ;  /* 0x000000ffff167224 */ /* 0x000fe200008e061f */
[----:B------:R-:W-:-:S03]  /*1f70*/  ISETP.GE.AND P1, PT, R213, UR5, PT ;  /* 0x00000005d5007c0c */ /* 0x000fc6000bf26270 */
[----:B------:R-:W-:Y:S02]  /*1f80*/  IMAD R22, R22, UR6, RZ ;  /* 0x0000000616167c24 */ /* 0x000fe4000f8e02ff */
[----:B------:R-:W-:-:S04]  /*1f90*/  IMAD.WIDE.U32 R32, R23, UR6, R32 ;  /* 0x0000000617207c25 */ /* 0x000fc8000f8e0020 */
[----:B-12---:R-:W1:Y:S01]  /*1fa0*/  @!P2 LDC.64 R8, c[0x0][0x210] ;  /* 0x00008400ff08ab82 */ /* 0x006e620000000a00 */
[----:B------:R-:W-:Y:S01]  /*1fb0*/  IMAD R22, R23, UR7, R22 ;  /* 0x0000000717167c24 */ /* 0x000fe2000f8e0216 */
[----:B------:R3:W-:Y:S03]  /*1fc0*/  @P2 STS.128 [R220+0x800], RZ ;  /* 0x000800ffdc002388 */ /* 0x0007e60000000c00 */
[----:B------:R-:W-:Y:S01]  /*1fd0*/  IMAD.IADD R22, R33, 0x1, R22 ;  /* 0x0000000121167824 */ /* 0x000fe200078e0216 */
[----:B-1----:R-:W-:-:S04]  /*1fe0*/  @!P2 LEA R8, P5, R32, R8, 0x1 ;  /* 0x000000082008a211 */ /* 0x002fc800078a08ff */
[----:B------:R-:W-:-:S05]  /*1ff0*/  @!P2 LEA.HI.X R9, R32, R9, R22, 0x1, P5 ;  /* 0x000000092009a211 */ /* 0x000fca00028f0c16 */
[----:B------:R-:W-:Y:S01]  /*2000*/  @!PT LDS RZ, [RZ] ;  /* 0x00000000fffff984 */ /* 0x000fe20000000800 */
[----:B------:R-:W-:Y:S01]  /*2010*/  @!PT LDS RZ, [RZ] ;  /* 0x00000000fffff984 */ /* 0x000fe20000000800 */
[----:B------:R-:W-:Y:S01]  /*2020*/  @!PT LDS RZ, [RZ] ;  /* 0x00000000fffff984 */ /* 0x000fe20000000800 */
[----:B------:R3:W-:Y:S04]  /*2030*/  @!P2 LDGSTS.E.BYPASS.LTC128B.128 [R220+0x800], desc[UR12][R8.64] ;  /* 0x0080000008dcafae */ /* 0x0007e8000b901d4c */
[----:B------:R3:W-:Y:S01]  /*2040*/  @P1 STS.128 [R220+0x2800], RZ ;  /* 0x002800ffdc001388 */ /* 0x0007e20000000c00 */
[----:B------:R-:W-:Y:S05]  /*2050*/  @P1 BRA `(.L_x_728) ;  /* 0x00000000001c1947 */ /* 0x000fea0003800000 */
[----:B------:R-:W-:Y:S02]  /*2060*/  ULDC.64 UR6, c[0x0][0x210] ;  /* 0x0000840000067ab9 */ /* 0x000fe40000000a00 */
[----:B---3--:R-:W-:-:S04]  /*2070*/  LEA R8, P1, R32, UR6, 0x1 ;  /* 0x0000000620087c11 */ /* 0x008fc8000f8208ff */
[----:B------:R-:W-:-:S05]  /*2080*/  LEA.HI.X R9, R32, UR7, R22, 0x1, P1 ;  /* 0x0000000720097c11 */ /* 0x000fca00088f0c16 */
[----:B------:R-:W-:Y:S01]  /*2090*/  @!PT LDS RZ, [RZ] ;  /* 0x00000000fffff984 */ /* 0x000fe20000000800 */
[----:B------:R-:W-:Y:S01]  /*20a0*/  @!PT LDS RZ, [RZ] ;  /* 0x00000000fffff984 */ /* 0x000fe20000000800 */
[----:B------:R-:W-:Y:S01]  /*20b0*/  @!PT LDS RZ, [RZ] ;  /* 0x00000000fffff984 */ /* 0x000fe20000000800 */
[----:B------:R4:W-:Y:S04]  /*20c0*/  LDGSTS.E.BYPASS.LTC128B.128 [R220+0x2800], desc[UR12][R8.64+0x80] ;  /* 0x0280008008dc7fae */ /* 0x0009e8000b901d4c */
.L_x_728:
[----:B------:R-:W-:Y:S05]  /*20d0*/  BSYNC B0 ;  /* 0x0000000000007941 */ /* 0x000fea0003800000 */
.L_x_727:
        /* <DEDUP_REMOVED lines=12> */
[----:B-1234-:R-:W1:Y:S01]  /*21a0*/  @!P2 LDC.64 R8, c[0x0][0x210] ;  /* 0x00008400ff08ab82 */ /* 0x01ee620000000a00 */
        /* <DEDUP_REMOVED lines=18> */
.L_x_730:
[----:B------:R-:W-:Y:S05]  /*22d0*/  BSYNC B0 ;  /* 0x0000000000007941 */ /* 0x000fea0003800000 */
.L_x_729:
[----:B------:R-:W-:Y:S04]  /*22e0*/  BSSY B0, `(.L_x_731) ;  /* 0x000001e000007945 */ /* 0x000fe80003800000 */
[----:B------:R-:W-:Y:S05]  /*22f0*/  @P3 BRA `(.L_x_732) ;  /* 0x0000000000703947 */ /* 0x000fea0003800000 */
[----:B------:R-:W-:Y:S01]  /*2300*/  ULDC UR5, c[0x0][0x2d0] ;  /* 0x0000b40000057ab9 */ /* 0x000fe20000000800 */
[----:B------:R-:W-:Y:S01]  /*2310*/  IADD3 R21, P1, R30, 0x30, RZ ;  /* 0x000000301e157810 */ /* 0x000fe20007f3e0ff */
[----:B------:R-:W-:Y:S01]  /*2320*/  ULDC.64 UR6, c[0x0][0x240] ;  /* 0x0000900000067ab9 */ /* 0x000fe20000000a00 */
[----:B------:R-:W-:Y:S02]  /*2330*/  ISETP.GE.AND P2, PT, R222, UR5, PT ;  /* 0x00000005de007c0c */ /* 0x000fe4000bf46270 */
        /* <DEDUP_REMOVED lines=24> */
.L_x_732:
[----:B------:R-:W-:Y:S05]  /*24c0*/  BSYNC B0 ;  /* 0x0000000000007941 */ /* 0x000fea0003800000 */
.L_x_731:
[CC--:B------:R-:W-:Y:S01]  /*24d0*/  ISETP.GE.AND P3, PT, R224.reuse, R11.reuse, PT ;  /* 0x0000000be000720c */ /* 0x0c0fe20003f66270 */
[-C--:B------:R-:W-:Y:S01]  /*24e0*/  IMAD R197, R225, R192.reuse, RZ ;  /* 0x000000c0e1c57224 */ /* 0x080fe200078e02ff */
[----:B------:R-:W-:Y:S01]  /*24f0*/  BSSY B0, `(.L_x_733) ;  /* 0x000001f000007945 */ /* 0x000fe20003800000 */
[----:B------:R-:W-:Y:S01]  /*2500*/  IMAD.WIDE.U32 R198, R224, R192, R28 ;  /* 0x000000c0e0c67225 */ /* 0x000fe200078e001c */
[-C--:B------:R-:W-:Y:S02]  /*2510*/  ISETP.GE.AND P6, PT, R18, R11.reuse, PT ;  /* 0x0000000b1200720c */ /* 0x080fe40003fc6270 */
[----:B------:R-:W-:Y:S01]  /*2520*/  ISETP.GE.AND P2, PT, R16, R11, PT ;  /* 0x0000000b1000720c */ /* 0x000fe20003f46270 */
[----:B------:R-:W-:Y:S01]  /*2530*/  IMAD R197, R224, R193, R197 ;  /* 0x000000c1e0c57224 */ /* 0x000fe200078e02c5 */
[----:B------:R-:W-:Y:S01]  /*2540*/  ISETP.GE.AND P1, PT, R14, R11, PT ;  /* 0x0000000b0e00720c */ /* 0x000fe20003f26270 */
[C---:B------:R-:W-:Y:S01]  /*2550*/  IMAD.SHL.U32 R215, R192.reuse, 0x10, RZ ;  /* 0x00000010c0d77824 */ /* 0x040fe200078e00ff */
[----:B------:R-:W-:Y:S01]  /*2560*/  SHF.L.U64.HI R214, R192, 0x4, R193 ;  /* 0x00000004c0d67819 */ /* 0x000fe200000102c1 */
[----:B------:R-:W-:Y:S01]  /*2570*/  IMAD.IADD R197, R199, 0x1, R197 ;  /* 0x00000001c7c57824 */ /* 0x000fe200078e02c5 */
[----:B------:R-:W-:Y:S01]  /*2580*/  IADD3 R28, R224, 0x40, RZ ;  /* 0x00000040e01c7810 */ /* 0x000fe20007ffe0ff */
[----:B------:R-:W-:Y:S08]  /*2590*/  @P3 BRA `(.L_x_734) ;  /* 0x0000000000503947 */ /* 0x000ff00003800000 */
[----:B------:R-:W-:Y:S02]  /*25a0*/  ULDC UR5, c[0x0][0x2d0] ;  /* 0x0000b40000057ab9 */ /* 0x000fe40000000800 */
[----:B------:R-:W-:Y:S02]  /*25b0*/  ISETP.GE.AND P4, PT, R222, UR5, PT ;  /* 0x00000005de007c0c */ /* 0x000fe4000bf86270 */
[----:B------:R-:W-:-:S11]  /*25c0*/  ISETP.GE.AND P3, PT, R213, UR5, PT ;  /* 0x00000005d5007c0c */ /* 0x000fd6000bf66270 */
[----:B-1234-:R-:W1:Y:S01]  /*25d0*/  @!P4 LDC.64 R8, c[0x0][0x218] ;  /* 0x00008600ff08cb82 */ /* 0x01ee620000000a00 */
[----:B------:R2:W-:Y:S01]  /*25e0*/  @P4 STS.128 [R220+0x4000], RZ ;  /* 0x004000ffdc004388 */ /* 0x0005e20000000c00 */
        /* <DEDUP_REMOVED lines=15> */
.L_x_734:
[----:B------:R-:W-:Y:S05]  /*26e0*/  BSYNC B0 ;  /* 0x0000000000007941 */ /* 0x000fea0003800000 */
.L_x_733:
[----:B------:R-:W-:Y:S04]  /*26f0*/  BSSY B0, `(.L_x_735) ;  /* 0x0000018000007945 */ /* 0x000fe80003800000 */
[----:B------:R-:W-:Y:S05]  /*2700*/  @P6 BRA `(.L_x_736) ;  /* 0x0000000000586947 */ /* 0x000fea0003800000 */
[----:B------:R-:W-:Y:S01]  /*2710*/  ULDC UR5, c[0x0][0x2d0] ;  /* 0x0000b40000057ab9 */ /* 0x000fe20000000800 */
[----:B------:R-:W-:Y:S02]  /*2720*/  IADD3 R21, P5, R215, R198, RZ ;  /* 0x000000c6d7157210 */ /* 0x000fe40007fbe0ff */
[----:B------:R-:W-:Y:S02]  /*2730*/  ISETP.GE.AND P4, PT, R222, UR5, PT ;  /* 0x00000005de007c0c */ /* 0x000fe4000bf86270 */
[----:B------:R-:W-:Y:S01]  /*2740*/  ISETP.GE.AND P3, PT, R213, UR5, PT ;  /* 0x00000005d5007c0c */ /* 0x000fe2000bf66270 */
[----:B------:R-:W-:-:S10]  /*2750*/  IMAD.X R20, R214, 0x1, R197, P5 ;  /* 0x00000001d6147824 */ /* 0x000fd400028e06c5 */
        /* <DEDUP_REMOVED lines=17> */
.L_x_736:
[----:B------:R-:W-:Y:S05]  /*2870*/  BSYNC B0 ;  /* 0x0000000000007941 */ /* 0x000fea0003800000 */
.L_x_735:
[----:B------:R-:W-:Y:S01]  /*2880*/  BSSY B0, `(.L_x_737) ;  /* 0x000001b000007945 */ /* 0x000fe20003800000 */
[----:B------:R-:W-:Y:S01]  /*2890*/  ISETP.GE.AND P6, PT, R28, R11, PT ;  /* 0x0000000b1c00720c */ /* 0x000fe20003fc6270 */
[C---:B------:R-:W-:Y:S01]  /*28a0*/  VIADD R26, R224.reuse, 0x50 ;  /* 0x00000050e01a7836 */ /* 0x040fe20000000000 */
[----:B------:R-:W-:Y:S01]  /*28b0*/  IADD3 R20, R224, 0x60, RZ ;  /* 0x00000060e0147810 */ /* 0x000fe20007ffe0ff */
[----:B------:R-:W-:Y:S05]  /*28c0*/  @P2 BRA `(.L_x_738) ;  /* 0x0000000000582947 */ /* 0x000fea0003800000 */
[----:B------:R-:W-:Y:S01]  /*28d0*/  ULDC UR5, c[0x0][0x2d0] ;  /* 0x0000b40000057ab9 */ /* 0x000fe20000000800 */
[----:B------:R-:W-:Y:S02]  /*28e0*/  LEA R21, P4, R192, R198, 0x5 ;  /* 0x000000c6c0157211 */ /* 0x000fe400078828ff */
[----:B------:R-:W-:Y:S02]  /*28f0*/  ISETP.GE.AND P3, PT, R222, UR5, PT ;  /* 0x00000005de007c0c */ /* 0x000fe4000bf66270 */
[----:B------:R-:W-:Y:S02]  /*2900*/  ISETP.GE.AND P2, PT, R213, UR5, PT ;  /* 0x00000005d5007c0c */ /* 0x000fe4000bf46270 */
[----:B------:R-:W-:-:S09]  /*2910*/  LEA.HI.X R22, R192, R197, R193, 0x5, P4 ;  /* 0x000000c5c0167211 */ /* 0x000fd200020f2cc1 */
        /* <DEDUP_REMOVED lines=17> */
.L_x_738:
[----:B------:R-:W-:Y:S05]  /*2a30*/  BSYNC B0 ;  /* 0x0000000000007941 */ /* 0x000fea0003800000 */
.L_x_737:
[----:B------:R-:W-:Y:S01]  /*2a40*/  BSSY B0, `(.L_x_739) ;  /* 0x000001d000007945 */ /* 0x000fe20003800000 */
[-C--:B------:R-:W-:Y:S01]  /*2a50*/  ISETP.GE.AND P5, PT, R26, R11.reuse, PT ;  /* 0x0000000b1a00720c */ /* 0x080fe20003fa6270 */
[----:B------:R-:W-:Y:S01]  /*2a60*/  VIADD R22, R224, 0x70 ;  /* 0x00000070e0167836 */ /* 0x000fe20000000000 */
[----:B------:R-:W-:Y:S01]  /*2a70*/  ISETP.GE.AND P4, PT, R20, R11, PT ;  /* 0x0000000b1400720c */ /* 0x000fe20003f86270 */
[----:B------:R-:W-:-:S12]  /*2a80*/  @P1 BRA `(.L_x_740) ;  /* 0x0000000000601947 */ /* 0x000fd80003800000 */
[----:B------:R-:W-:Y:S01]  /*2a90*/  ULDC UR5, c[0x0][0x2d0] ;  /* 0x0000b40000057ab9 */ /* 0x000fe20000000800 */
[----:B------:R-:W-:Y:S01]  /*2aa0*/  IMAD.MOV.U32 R199, RZ, RZ, R197 ;  /* 0x000000ffffc77224 */ /* 0x000fe200078e00c5 */
[----:B------:R-:W-:Y:S01]  /*2ab0*/  ISETP.GE.AND P2, PT, R222, UR5, PT ;  /* 0x00000005de007c0c */ /* 0x000fe2000bf46270 */
[----:B------:R-:W-:Y:S01]  /*2ac0*/  IMAD R30, R193, 0x30, RZ ;  /* 0x00000030c11e7824 */ /* 0x000fe200078e02ff */
[----:B------:R-:W-:Y:S01]  /*2ad0*/  ISETP.GE.AND P1, PT, R213, UR5, PT ;  /* 0x00000005d5007c0c */ /* 0x000fe2000bf26270 */
[----:B------:R-:W-:-:S04]  /*2ae0*/  IMAD.WIDE.U32 R32, R192, 0x30, R198 ;  /* 0x00000030c0207825 */ /* 0x000fc800078e00c6 */
[----:B------:R-:W-:-:S06]  /*2af0*/  IMAD.IADD R30, R33, 0x1, R30 ;  /* 0x00000001211e7824 */ /* 0x000fcc00078e021e */
        /* <DEDUP_REMOVED lines=17> */
.L_x_740:
[----:B------:R-:W-:Y:S05]  /*2c10*/  BSYNC B0 ;  /* 0x0000000000007941 */ /* 0x000fea0003800000 */
.L_x_739:
[----:B------:R-:W-:Y:S04]  /*2c20*/  BSSY B0, `(.L_x_741) ;  /* 0x0000018000007945 */ /* 0x000fe80003800000 */
        /* <DEDUP_REMOVED lines=23> */
.L_x_742:
[----:B------:R-:W-:Y:S05]  /*2da0*/  BSYNC B0 ;  /* 0x0000000000007941 */ /* 0x000fea0003800000 */
.L_x_741:
[----:B------:R-:W-:Y:S01]  /*2db0*/  IADD3 R19, P2, R224, R19, RZ ;  /* 0x00000013e0137210 */ /* 0x000fe20007f5e0ff */
[----:B------:R-:W-:Y:S01]  /*2dc0*/  BSSY B0, `(.L_x_743) ;  /* 0x000001c000007945 */ /* 0x000fe20003800000 */
[----:B------:R-:W-:-:S03]  /*2dd0*/  ISETP.GE.AND P1, PT, R22, R11, PT ;  /* 0x0000000b1600720c */ /* 0x000fc60003f26270 */
[----:B------:R-:W-:Y:S01]  /*2de0*/  IMAD.X R17, R225, 0x1, R17, P2 ;  /* 0x00000001e1117824 */ /* 0x000fe200010e0611 */
[----:B------:R-:W-:Y:S09]  /*2df0*/  @P5 BRA `(.L_x_744) ;  /* 0x0000000000605947 */ /* 0x000ff20003800000 */
        /* <DEDUP_REMOVED lines=24> */
.L_x_744:
[----:B------:R-:W-:Y:S05]  /*2f80*/  BSYNC B0 ;  /* 0x0000000000007941 */ /* 0x000fea0003800000 */
.L_x_743:
[----:B------:R-:W-:Y:S04]  /*2f90*/  BSSY B0, `(.L_x_745) ;  /* 0x000001a000007945 */ /* 0x000fe80003800000 */
[----:B------:R-:W-:Y:S05]  /*2fa0*/  @P4 BRA `(.L_x_746) ;  /* 0x0000000000604947 */ /* 0x000fea0003800000 */
        /* <DEDUP_REMOVED lines=24> */
.L_x_746:
[----:B------:R-:W-:Y:S05]  /*3130*/  BSYNC B0 ;  /* 0x0000000000007941 */ /* 0x000fea0003800000 */
.L_x_745:
        /* <DEDUP_REMOVED lines=26> */
.L_x_748:
[----:B------:R-:W-:Y:S05]  /*32e0*/  BSYNC B0 ;  /* 0x0000000000007941 */ /* 0x000fea0003800000 */
.L_x_747:
[----:B------:R-:W0:Y:S01]  /*32f0*/  LDGDEPBAR ;  /* 0x00000000000079af */ /* 0x000e220000000000 */
[----:B------:R-:W-:Y:S01]  /*3300*/  ISETP.GE.AND P5, PT, R224, R11, PT ;  /* 0x0000000be000720c */ /* 0x000fe20003fa6270 */
[----:B------:R-:W-:Y:S01]  /*3310*/  IMAD.IADD R25, R25, 0x1, R15 ;  /* 0x0000000119197824 */ /* 0x000fe200078e020f */
[----:B-1234-:R-:W-:Y:S01]  /*3320*/  SHF.R.S32.HI R9, RZ, 0x4, R12 ;  /* 0x00000004ff097819 */ /* 0x01efe2000001140c */
[-C--:B------:R-:W-:Y:S01]  /*3330*/  IMAD R8, R17, R194.reuse, RZ ;  /* 0x000000c211087224 */ /* 0x080fe200078e02ff */
[----:B------:R-:W-:Y:S01]  /*3340*/  ULDC.64 UR6, c[0x0][0x220] ;  /* 0x0000880000067ab9 */ /* 0x000fe20000000a00 */
[C---:B------:R-:W-:Y:S01]  /*3350*/  IMAD.WIDE.U32 R38, R19.reuse, R194, R24 ;  /* 0x000000c213267225 */ /* 0x040fe200078e0018 */
[----:B------:R-:W-:Y:S01]  /*3360*/  LEA.HI R210, R12, R9, RZ, 0x1 ;  /* 0x000000090cd27211 */ /* 0x000fe200078f08ff */
[----:B------:R-:W-:Y:S01]  /*3370*/  BSSY B0, `(.L_x_749) ;  /* 0x0000020000007945 */ /* 0x000fe20003800000 */
[----:B------:R-:W-:Y:S01]  /*3380*/  ISETP.GE.AND P6, PT, R18, R11, PT ;  /* 0x0000000b1200720c */ /* 0x000fe20003fc6270 */
[----:B------:R-:W-:Y:S01]  /*3390*/  IMAD R15, R19, R195, R8 ;  /* 0x000000c3130f7224 */ /* 0x000fe200078e0208 */
[----:B------:R-:W-:Y:S01]  /*33a0*/  LEA R188, P4, R38, UR6, 0x1 ;  /* 0x0000000626bc7c11 */ /* 0x000fe2000f8808ff */
[----:B------:R-:W-:Y:S01]  /*33b0*/  IMAD.SHL.U32 R217, R194, 0x10, RZ ;  /* 0x00000010c2d97824 */ /* 0x000fe200078e00ff */
[-C--:B------:R-:W-:Y:S01]  /*33c0*/  ISETP.GE.AND P2, PT, R16, R11.reuse, PT ;  /* 0x0000000b1000720c */ /* 0x080fe20003f46270 */
[----:B------:R-:W-:Y:S01]  /*33d0*/  IMAD.IADD R36, R39, 0x1, R15 ;  /* 0x0000000127247824 */ /* 0x000fe200078e020f */
[----:B------:R-:W-:-:S02]  /*33e0*/  ISETP.GE.AND P1, PT, R14, R11, PT ;  /* 0x0000000b0e00720c */ /* 0x000fc40003f26270 */
[----:B------:R-:W-:Y:S02]  /*33f0*/  ISETP.GE.AND P3, PT, R28, R11, PT ;  /* 0x0000000b1c00720c */ /* 0x000fe40003f66270 */
[----:B------:R-:W-:Y:S02]  /*3400*/  LEA.HI R132, R13, R128, RZ, 0x5 ;  /* 0x000000800d847211 */ /* 0x000fe400078f28ff */
[----:B------:R-:W-:Y:S02]  /*3410*/  SHF.L.U64.HI R216, R194, 0x4, R195 ;  /* 0x00000004c2d87819 */ /* 0x000fe400000102c3 */
[----:B------:R-:W-:Y:S01]  /*3420*/  LOP3.LUT R210, R210, 0xfffffffe, RZ, 0xc0, !PT ;  /* 0xfffffffed2d27812 */ /* 0x000fe200078ec0ff */
[----:B------:R-:W-:-:S04]  /*3430*/  DEPBAR.LE SB0, 0x0 ;  /* 0x000080000000791a */ /* 0x000fc80000000000 */
[----:B------:R-:W-:Y:S01]  /*3440*/  BAR.SYNC.DEFER_BLOCKING 0x0 ;  /* 0x0000000000007b1d */ /* 0x000fe20000010000 */
[----:B------:R-:W-:-:S05]  /*3450*/  LEA.HI.X R189, R38, UR7, R36, 0x1, P4 ;  /* 0x0000000726bd7c11 */ /* 0x000fca000a0f0c24 */
[----:B------:R1:W-:Y:S04]  /*3460*/  @P5 STS.128 [R220+0xc000], RZ ;  /* 0x00c000ffdc005388 */ /* 0x0003e80000000c00 */
[----:B------:R1:W-:Y:S01]  /*3470*/  @P5 STS.128 [R220+0x10000], RZ ;  /* 0x010000ffdc005388 */ /* 0x0003e20000000c00 */
[----:B------:R-:W-:Y:S05]  /*3480*/  @P5 BRA `(.L_x_750) ;  /* 0x0000000000385947 */ /* 0x000fea0003800000 */
[----:B------:R-:W-:Y:S02]  /*3490*/  ULDC UR5, c[0x0][0x2d0] ;  /* 0x0000b40000057ab9 */ /* 0x000fe40000000800 */
[----:B------:R-:W-:Y:S02]  /*34a0*/  ISETP.GE.AND P5, PT, R222, UR5, PT ;  /* 0x00000005de007c0c */ /* 0x000fe4000bfa6270 */
[----:B------:R-:W-:-:S11]  /*34b0*/  ISETP.GE.AND P4, PT, R213, UR5, PT ;  /* 0x00000005d5007c0c */ /* 0x000fd6000bf86270 */
[----:B------:R2:W-:Y:S04]  /*34c0*/  @P5 STS.128 [R220+0xc000], RZ ;  /* 0x00c000ffdc005388 */ /* 0x0005e80000000c00 */
[----:B------:R-:W-:Y:S01]  /*34d0*/  @!PT LDS RZ, [RZ] ;  /* 0x00000000fffff984 */ /* 0x000fe20000000800 */
[----:B------:R-:W-:Y:S01]  /*34e0*/  @!PT LDS RZ, [RZ] ;  /* 0x00000000fffff984 */ /* 0x000fe20000000800 */
[----:B------:R-:W-:Y:S01]  /*34f0*/  @!PT LDS RZ, [RZ] ;  /* 0x00000000fffff984 */ /* 0x000fe20000000800 */
[----:B------:R2:W-:Y:S04]  /*3500*/  @!P5 LDGSTS.E.BYPASS.LTC128B.128 [R220+0xc000], desc[UR12][R188.64] ;  /* 0x0c000000bcdcdfae */ /* 0x0005e8000b901d4c */
[----:B------:R2:W-:Y:S01]  /*3510*/  @P4 STS.128 [R220+0x10000], RZ ;  /* 0x010000ffdc004388 */ /* 0x0005e20000000c00 */
[----:B------:R-:W-:Y:S05]  /*3520*/  @P4 BRA `(.L_x_750) ;  /* 0x0000000000104947 */ /* 0x000fea0003800000 */
[----:B------:R-:W-:Y:S01]  /*3530*/  @!PT LDS RZ, [RZ] ;  /* 0x00000000fffff984 */ /* 0x000fe20000000800 */
[----:B------:R-:W-:Y:S01]  /*3540*/  @!PT LDS RZ, [RZ] ;  /* 0x00000000fffff984 */ /* 0x000fe20000000800 */
[----:B------:R-:W-:Y:S01]  /*3550*/  @!PT LDS RZ, [RZ] ;  /* 0x00000000fffff984 */ /* 0x000fe20000000800 */
[----:B------:R3:W-:Y:S02]  /*3560*/  LDGSTS.E.BYPASS.LTC128B.128 [R220+0x10000], desc[UR12][R188.64+0x80] ;  /* 0x10000080bcdc7fae */ /* 0x0007e4000b901d4c */
.L_x_750:
[----:B------:R-:W-:Y:S05]  /*3570*/  BSYNC B0 ;  /* 0x0000000000007941 */ /* 0x000fea0003800000 */
.L_x_749:
[----:B------:R4:W-:Y:S01]  /*3580*/  @P6 STS.128 [R220+0xc800], RZ ;  /* 0x00c800ffdc006388 */ /* 0x0009e20000000c00 */
[----:B------:R-:W-:Y:S03]  /*3590*/  BSSY B0, `(.L_x_751) ;  /* 0x0000015000007945 */ /* 0x000fe60003800000 */
[----:B------:R4:W-:Y:S01]  /*35a0*/  @P6 STS.128 [R220+0x10800], RZ ;  /* 0x010800ffdc006388 */ /* 0x0009e20000000c00 */
[----:B------:R-:W-:Y:S05]  /*35b0*/  @P6 BRA `(.L_x_752) ;  /* 0x0000000000486947 */ /* 0x000fea0003800000 */
[----:B------:R-:W-:Y:S02]  /*35c0*/  ULDC UR5, c[0x0][0x2d0] ;  /* 0x0000b40000057ab9 */ /* 0x000fe40000000800 */
[----:B------:R-:W-:Y:S02]  /*35d0*/  ISETP.GE.AND P5, PT, R222, UR5, PT ;  /* 0x00000005de007c0c */ /* 0x000fe4000bfa6270 */
[----:B------:R-:W-:-:S11]  /*35e0*/  ISETP.GE.AND P4, PT, R213, UR5, PT ;  /* 0x00000005d5007c0c */ /* 0x000fd6000bf86270 */
[C---:B------:R-:W-:Y:S01]  /*35f0*/  @!P5 LEA R12, P6, R217.reuse, R188, 0x1 ;  /* 0x000000bcd90cd211 */ /* 0x040fe200078c08ff */
[----:B------:R1:W-:Y:S03]  /*3600*/  @P5 STS.128 [R220+0xc800], RZ ;  /* 0x00c800ffdc005388 */ /* 0x0003e60000000c00 */
[----:B------:R-:W-:-:S05]  /*3610*/  @!P5 LEA.HI.X R13, R217, R189, R216, 0x1, P6 ;  /* 0x000000bdd90dd211 */ /* 0x000fca00030f0cd8 */
[----:B------:R-:W-:Y:S01]  /*3620*/  @!PT LDS RZ, [RZ] ;  /* 0x00000000fffff984 */ /* 0x000fe20000000800 */
[----:B------:R-:W-:Y:S01]  /*3630*/  @!PT LDS RZ, [RZ] ;  /* 0x00000000fffff984 */ /* 0x000fe20000000800 */
[----:B------:R-:W-:Y:S01]  /*3640*/  @!PT LDS RZ, [RZ] ;  /* 0x00000000fffff984 */ /* 0x000fe20000000800 */
[----:B------:R1:W-:Y:S04]  /*3650*/  @!P5 LDGSTS.E.BYPASS.LTC128B.128 [R220+0xc800], desc[UR12][R12.64] ;  /* 0x0c8000000cdcdfae */ /* 0x0003e8000b901d4c */
[----:B------:R1:W-:Y:S01]  /*3660*/  @P4 STS.128 [R220+0x10800], RZ ;  /* 0x010800ffdc004388 */ /* 0x0003e20000000c00 */
[----:B------:R-:W-:Y:S05]  /*3670*/  @P4 BRA `(.L_x_752) ;  /* 0x0000000000184947 */ /* 0x000fea0003800000 */
[----:B-1----:R-:W-:-:S04]  /*3680*/  LEA R12, P4, R217, R188, 0x1 ;  /* 0x000000bcd90c7211 */ /* 0x002fc800078808ff */
[----:B------:R-:W-:-:S05]  /*3690*/  LEA.HI.X R13, R217, R189, R216, 0x1, P4 ;  /* 0x000000bdd90d7211 */ /* 0x000fca00020f0cd8 */
[----:B------:R-:W-:Y:S01]  /*36a0*/  @!PT LDS RZ, [RZ] ;  /* 0x00000000fffff984 */ /* 0x000fe20000000800 */
[----:B------:R-:W-:Y:S01]  /*36b0*/  @!PT LDS RZ, [RZ] ;  /* 0x00000000fffff984 */ /* 0x000fe20000000800 */
[----:B------:R-:W-:Y:S01]  /*36c0*/  @!PT LDS RZ, [RZ] ;  /* 0x00000000fffff984 */ /* 0x000fe20000000800 */
[----:B------:R1:W-:Y:S04]  /*36d0*/  LDGSTS.E.BYPASS.LTC128B.128 [R220+0x10800], desc[UR12][R12.64+0x80] ;  /* 0x108000800cdc7fae */ /* 0x0003e8000b901d4c */
.L_x_752:
[----:B------:R-:W-:Y:S05]  /*36e0*/  BSYNC B0 ;  /* 0x0000000000007941 */ /* 0x000fea0003800000 */
.L_x_751:
[----:B------:R2:W-:Y:S01]  /*36f0*/  @P2 STS.128 [R220+0xd000], RZ ;  /* 0x00d000ffdc002388 */ /* 0x0005e20000000c00 */
[----:B------:R-:W-:Y:S01]  /*3700*/  IMAD.IADD R210, R9, 0x1, -R210 ;  /* 0x0000000109d27824 */ /* 0x000fe200078e0ad2 */
[----:B------:R-:W-:Y:S01]  /*3710*/  SHF.R.S32.HI R130, RZ, 0x5, R132 ;  /* 0x00000005ff827819 */ /* 0x000fe20000011484 */
[----:B-1----:R-:W-:Y:S01]  /*3720*/  IMAD.SHL.U32 R13, R0, 0x40, RZ ;  /* 0x00000040000d7824 */ /* 0x002fe200078e00ff */
[----:B------:R2:W-:Y:S01]  /*3730*/  @P2 STS.128 [R220+0x11000], RZ ;  /* 0x011000ffdc002388 */ /* 0x0005e20000000c00 */
[----:B------:R-:W-:Y:S01]  /*3740*/  IMAD.SHL.U32 R2, R2, 0x40, RZ ;  /* 0x0000004002027824 */ /* 0x000fe200078e00ff */
[----:B------:R-:W-:Y:S01]  /*3750*/  BSSY B0, `(.L_x_753) ;  /* 0x0000024000007945 */ /* 0x000fe20003800000 */
[----:B------:R-:W-:Y:S01]  /*3760*/  IMAD.SHL.U32 R8, R224, 0x8, RZ ;  /* 0x00000008e0087824 */ /* 0x000fe200078e00ff */
[----:B------:R-:W-:Y:S01]  /*3770*/  LOP3.LUT R13, R13, 0x1c0, RZ, 0xc0, !PT ;  /* 0x000001c00d0d7812 */ /* 0x000fe200078ec0ff */
[----:B------:R-:W-:Y:S01]  /*3780*/  IMAD.SHL.U32 R9, R210, 0x8, RZ ;  /* 0x00000008d2097824 */ /* 0x000fe200078e00ff */
[----:B------:R-:W-:Y:S01]  /*3790*/  LOP3.LUT R2, R2, 0x1c0, RZ, 0xc0, !PT ;  /* 0x000001c002027812 */ /* 0x000fe200078ec0ff */
[----:B------:R-:W-:Y:S01]  /*37a0*/  IMAD.SHL.U32 R129, R10, 0x40, RZ ;  /* 0x000000400a817824 */ /* 0x000fe200078e00ff */
[----:B------:R-:W-:-:S02]  /*37b0*/  LOP3.LUT R8, R13, 0x8, R8, 0xf8, !PT ;  /* 0x000000080d087812 */ /* 0x000fc400078ef808 */
[----:B------:R-:W-:Y:S02]  /*37c0*/  LOP3.LUT R9, R2, 0x8, R9, 0xf8, !PT ;  /* 0x0000000802097812 */ /* 0x000fe400078ef809 */
[----:B------:R-:W-:Y:S02]  /*37d0*/  LOP3.LUT R129, R129, 0xfffffe00, RZ, 0xc0, !PT ;  /* 0xfffffe0081817812 */ /* 0x000fe400078ec0ff */
[----:B------:R-:W-:Y:S02]  /*37e0*/  SHF.R.U32.HI R13, RZ, 0x3, R13 ;  /* 0x00000003ff0d7819 */ /* 0x000fe4000001160d */
[----:B------:R-:W-:Y:S01]  /*37f0*/  SHF.R.U32.HI R2, RZ, 0x3, R2 ;  /* 0x00000003ff027819 */ /* 0x000fe20000011602 */
[----:B------:R-:W-:Y:S01]  /*3800*/  IMAD R211, R130, 0x400, R129 ;  /* 0x0000040082d37824 */ /* 0x000fe200078e0281 */
[----:B------:R-:W-:Y:S02]  /*3810*/  ISETP.GE.AND P6, PT, R26, R11, PT ;  /* 0x0000000b1a00720c */ /* 0x000fe40003fc6270 */
[----:B------:R-:W-:-:S02]  /*3820*/  LOP3.LUT R13, R8, R13, RZ, 0x3c, !PT ;  /* 0x0000000d080d7212 */ /* 0x000fc400078e3cff */
[----:B------:R-:W-:Y:S01]  /*3830*/  LOP3.LUT R2, R9, R2, RZ, 0x3c, !PT ;  /* 0x0000000209027212 */ /* 0x000fe200078e3cff */
[----:B--2---:R-:W-:Y:S08]  /*3840*/  @P2 BRA `(.L_x_754) ;  /* 0x0000000000502947 */ /* 0x004ff00003800000 */
[----:B------:R-:W-:Y:S01]  /*3850*/  ULDC UR5, c[0x0][0x2d0] ;  /* 0x0000b40000057ab9 */ /* 0x000fe20000000800 */
[----:B------:R-:W-:Y:S01]  /*3860*/  IMAD.SHL.U32 R9, R194, 0x20, RZ ;  /* 0x00000020c2097824 */ /* 0x000fe200078e00ff */
[----:B------:R-:W-:Y:S02]  /*3870*/  ISETP.GE.AND P4, PT, R222, UR5, PT ;  /* 0x00000005de007c0c */ /* 0x000fe4000bf86270 */
[----:B------:R-:W-:Y:S02]  /*3880*/  ISETP.GE.AND P2, PT, R213, UR5, PT ;  /* 0x00000005d5007c0c */ /* 0x000fe4000bf46270 */
[----:B------:R-:W-:-:S09]  /*3890*/  SHF.L.U64.HI R8, R194, 0x5, R195 ;  /* 0x00000005c2087819 */ /* 0x000fd200000102c3 */
        /* <DEDUP_REMOVED lines=15> */
.L_x_754:
[----:B------:R-:W-:Y:S05]  /*3990*/  BSYNC B0 ;  /* 0x0000000000007941 */ /* 0x000fea0003800000 */
.L_x_753:
[----:B------:R1:W-:Y:S01]  /*39a0*/  @P1 STS.128 [R220+0xd800], RZ ;  /* 0x00d800ffdc001388 */ /* 0x0003e20000000c00 */
[----:B------:R-:W-:Y:S01]  /*39b0*/  IMAD R210, R210, 0x200, R13 ;  /* 0x00000200d2d27824 */ /* 0x000fe200078e020d */
[----:B------:R-:W-:Y:S01]  /*39c0*/  BSSY B0, `(.L_x_755) ;  /* 0x000001c000007945 */ /* 0x000fe20003800000 */
[----:B------:R-:W-:Y:S01]  /*39d0*/  IMAD.IADD R211, R2, 0x1, R211 ;  /* 0x0000000102d37824 */ /* 0x000fe200078e02d3 */
[----:B------:R1:W-:Y:S01]  /*39e0*/  @P1 STS.128 [R220+0x11800], RZ ;  /* 0x011800ffdc001388 */ /* 0x0003e20000000c00 */
[-C--:B------:R-:W-:Y:S02]  /*39f0*/  ISETP.GE.AND P5, PT, R20, R11.reuse, PT ;  /* 0x0000000b1400720c */ /* 0x080fe40003fa6270 */
[----:B------:R-:W-:Y:S02]  /*3a00*/  ISETP.GE.AND P4, PT, R22, R11, PT ;  /* 0x0000000b1600720c */ /* 0x000fe40003f86270 */
[----:B------:R-:W-:Y:S02]  /*3a10*/  LEA R210, R210, UR4, 0x1 ;  /* 0x00000004d2d27c11 */ /* 0x000fe4000f8e08ff */
[----:B------:R-:W-:Y:S01]  /*3a20*/  LEA R211, R211, UR4, 0x1 ;  /* 0x00000004d3d37c11 */ /* 0x000fe2000f8e08ff */
[----:B------:R-:W-:Y:S08]  /*3a30*/  @P1 BRA `(.L_x_756) ;  /* 0x0000000000501947 */ /* 0x000ff00003800000 */
[----:B------:R-:W-:Y:S02]  /*3a40*/  ULDC UR5, c[0x0][0x2d0] ;  /* 0x0000b40000057ab9 */ /* 0x000fe40000000800 */
[----:B------:R-:W-:Y:S02]  /*3a50*/  ISETP.GE.AND P2, PT, R222, UR5, PT ;  /* 0x00000005de007c0c */ /* 0x000fe4000bf46270 */
[----:B------:R-:W-:-:S11]  /*3a60*/  ISETP.GE.AND P1, PT, R213, UR5, PT ;  /* 0x00000005d5007c0c */ /* 0x000fd6000bf26270 */
[----:B------:R-:W-:Y:S01]  /*3a70*/  @!P2 IMAD R8, R195, 0x60, RZ ;  /* 0x00000060c308a824 */ /* 0x000fe200078e02ff */
[----:B------:R1:W-:Y:S01]  /*3a80*/  @P2 STS.128 [R220+0xd800], RZ ;  /* 0x00d800ffdc002388 */ /* 0x0003e20000000c00 */
[----:B------:R-:W-:-:S05]  /*3a90*/  @!P2 IMAD.WIDE.U32 R10, R194, 0x60, R188 ;  /* 0x00000060c20aa825 */ /* 0x000fca00078e00bc */
[----:B------:R-:W-:-:S05]  /*3aa0*/  @!P2 IADD3 R11, R11, R8, RZ ;  /* 0x000000080b0ba210 */ /* 0x000fca0007ffe0ff */
[----:B------:R-:W-:Y:S01]  /*3ab0*/  @!PT LDS RZ, [RZ] ;  /* 0x00000000fffff984 */ /* 0x000fe20000000800 */
[----:B------:R-:W-:Y:S01]  /*3ac0*/  @!PT LDS RZ, [RZ] ;  /* 0x00000000fffff984 */ /* 0x000fe20000000800 */
[----:B------:R-:W-:Y:S01]  /*3ad0*/  @!PT LDS RZ, [RZ] ;  /* 0x00000000fffff984 */ /* 0x000fe20000000800 */
[----:B------:R1:W-:Y:S04]  /*3ae0*/  @!P2 LDGSTS.E.BYPASS.LTC128B.128 [R220+0xd800], desc[UR12][R10.64] ;  /* 0x0d8000000adcafae */ /* 0x0003e8000b901d4c */
[----:B------:R1:W-:Y:S01]  /*3af0*/  @P1 STS.128 [R220+0x11800], RZ ;  /* 0x011800ffdc001388 */ /* 0x0003e20000000c00 */
[----:B------:R-:W-:Y:S05]  /*3b00*/  @P1 BRA `(.L_x_756) ;  /* 0x00000000001c1947 */ /* 0x000fea0003800000 */
[----:B------:R-:W-:Y:S02]  /*3b10*/  IMAD R8, R195, 0x60, RZ ;  /* 0x00000060c3087824 */ /* 0x000fe400078e02ff */
[----:B-1----:R-:W-:-:S05]  /*3b20*/  IMAD.WIDE.U32 R10, R194, 0x60, R188 ;  /* 0x00000060c20a7825 */ /* 0x002fca00078e00bc */
[----:B------:R-:W-:-:S05]  /*3b30*/  IADD3 R11, R11, R8, RZ ;  /* 0x000000080b0b7210 */ /* 0x000fca0007ffe0ff */
[----:B------:R-:W-:Y:S01]  /*3b40*/  @!PT LDS RZ, [RZ] ;  /* 0x00000000fffff984 */ /* 0x000fe20000000800 */
[----:B------:R-:W-:Y:S01]  /*3b50*/  @!PT LDS RZ, [RZ] ;  /* 0x00000000fffff984 */ /* 0x000fe20000000800 */
[----:B------:R-:W-:Y:S01]  /*3b60*/  @!PT LDS RZ, [RZ] ;  /* 0x00000000fffff984 */ /* 0x000fe20000000800 */
[----:B------:R1:W-:Y:S02]  /*3b70*/  LDGSTS.E.BYPASS.LTC128B.128 [R220+0x11800], desc[UR12][R10.64+0x80] ;  /* 0x118000800adc7fae */ /* 0x0003e4000b901d4c */
.L_x_756:
[----:B------:R-:W-:Y:S05]  /*3b80*/  BSYNC B0 ;  /* 0x0000000000007941 */ /* 0x000fea0003800000 */
.L_x_755:
[----:B------:R1:W-:Y:S01]  /*3b90*/  @P3 STS.128 [R220+0xe000], RZ ;  /* 0x00e000ffdc003388 */ /* 0x0003e20000000c00 */
[----:B------:R-:W-:Y:S03]  /*3ba0*/  BSSY B0, `(.L_x_757) ;  /* 0x0000017000007945 */ /* 0x000fe60003800000 */
[----:B------:R1:W-:Y:S01]  /*3bb0*/  @P3 STS.128 [R220+0x12000], RZ ;  /* 0x012000ffdc003388 */ /* 0x0003e20000000c00 */
[----:B------:R-:W-:Y:S05]  /*3bc0*/  @P3 BRA `(.L_x_758) ;  /* 0x0000000000503947 */ /* 0x000fea0003800000 */
[----:B------:R-:W-:Y:S01]  /*3bd0*/  ULDC UR5, c[0x0][0x2d0] ;  /* 0x0000b40000057ab9 */ /* 0x000fe20000000800 */
[----:B------:R-:W-:Y:S01]  /*3be0*/  IMAD.SHL.U32 R9, R194, 0x40, RZ ;  /* 0x00000040c2097824 */ /* 0x000fe200078e00ff */
[----:B------:R-:W-:Y:S02]  /*3bf0*/  ISETP.GE.AND P2, PT, R222, UR5, PT ;  /* 0x00000005de007c0c */ /* 0x000fe4000bf46270 */
[----:B------:R-:W-:Y:S02]  /*3c00*/  ISETP.GE.AND P1, PT, R213, UR5, PT ;  /* 0x00000005d5007c0c */ /* 0x000fe4000bf26270 */
[----:B------:R-:W-:-:S09]  /*3c10*/  SHF.L.U64.HI R8, R194, 0x6, R195 ;  /* 0x00000006c2087819 */ /* 0x000fd200000102c3 */
[C---:B-1----:R-:W-:Y:S01]  /*3c20*/  @!P2 LEA R10, P3, R9.reuse, R188, 0x1 ;  /* 0x000000bc090aa211 */ /* 0x042fe200078608ff */
        /* <DEDUP_REMOVED lines=14> */
.L_x_758:
[----:B------:R-:W-:Y:S05]  /*3d10*/  BSYNC B0 ;  /* 0x0000000000007941 */ /* 0x000fea0003800000 */
.L_x_757:
[----:B------:R1:W-:Y:S01]  /*3d20*/  @P6 STS.128 [R220+0xe800], RZ ;  /* 0x00e800ffdc006388 */ /* 0x0003e20000000c00 */
[----:B------:R-:W-:Y:S03]  /*3d30*/  BSSY B0, `(.L_x_759) ;  /* 0x0000017000007945 */ /* 0x000fe60003800000 */
[----:B------:R1:W-:Y:S01]  /*3d40*/  @P6 STS.128 [R220+0x12800], RZ ;  /* 0x012800ffdc006388 */ /* 0x0003e20000000c00 */
[----:B------:R-:W-:Y:S05]  /*3d50*/  @P6 BRA `(.L_x_760) ;  /* 0x0000000000506947 */ /* 0x000fea0003800000 */
[----:B------:R-:W-:Y:S02]  /*3d60*/  ULDC UR5, c[0x0][0x2d0] ;  /* 0x0000b40000057ab9 */ /* 0x000fe40000000800 */
[----:B------:R-:W-:Y:S02]  /*3d70*/  ISETP.GE.AND P2, PT, R222, UR5, PT ;  /* 0x00000005de007c0c */ /* 0x000fe4000bf46270 */
[----:B------:R-:W-:-:S11]  /*3d80*/  ISETP.GE.AND P1, PT, R213, UR5, PT ;  /* 0x00000005d5007c0c */ /* 0x000fd6000bf26270 */
[----:B------:R-:W-:Y:S01]  /*3d90*/  @!P2 IMAD R8, R195, 0xa0, RZ ;  /* 0x000000a0c308a824 */ /* 0x000fe200078e02ff */
[----:B------:R2:W-:Y:S01]  /*3da0*/  @P2 STS.128 [R220+0xe800], RZ ;  /* 0x00e800ffdc002388 */ /* 0x0005e20000000c00 */
[----:B-1----:R-:W-:-:S05]  /*3db0*/  @!P2 IMAD.WIDE.U32 R10, R194, 0xa0, R188 ;  /* 0x000000a0c20aa825 */ /* 0x002fca00078e00bc */
        /* <DEDUP_REMOVED lines=8> */
[----:B--2---:R-:W-:-:S05]  /*3e40*/  IMAD.WIDE.U32 R10, R194, 0xa0, R188 ;  /* 0x000000a0c20a7825 */ /* 0x004fca00078e00bc */
[----:B------:R-:W-:-:S05]  /*3e50*/  IADD3 R11, R11, R8, RZ ;  /* 0x000000080b0b7210 */ /* 0x000fca0007ffe0ff */
[----:B------:R-:W-:Y:S01]  /*3e60*/  @!PT LDS RZ, [RZ] ;  /* 0x00000000fffff984 */ /* 0x000fe20000000800 */
[----:B------:R-:W-:Y:S01]  /*3e70*/  @!PT LDS RZ, [RZ] ;  /* 0x00000000fffff984 */ /* 0x000fe20000000800 */
[----:B------:R-:W-:Y:S01]  /*3e80*/  @!PT LDS RZ, [RZ] ;  /* 0x00000000fffff984 */ /* 0x000fe20000000800 */
[----:B------:R1:W-:Y:S02]  /*3e90*/  LDGSTS.E.BYPASS.LTC128B.128 [R220+0x12800], desc[UR12][R10.64+0x80] ;  /* 0x128000800adc7fae */ /* 0x0003e4000b901d4c */
.L_x_760:
[----:B------:R-:W-:Y:S05]  /*3ea0*/  BSYNC B0 ;  /* 0x0000000000007941 */ /* 0x000fea0003800000 */
.L_x_759:
        /* <DEDUP_REMOVED lines=9> */
[----:B-12---:R-:W-:-:S05]  /*3f40*/  @!P2 IMAD.WIDE.U32 R10, R194, 0xc0, R188 ;  /* 0x000000c0c20aa825 */ /* 0x006fca00078e00bc */
        /* <DEDUP_REMOVED lines=8> */
[----:B---3--:R-:W-:-:S05]  /*3fd0*/  IMAD.WIDE.U32 R10, R194, 0xc0, R188 ;  /* 0x000000c0c20a7825 */ /* 0x008fca00078e00bc */
[----:B------:R-:W-:-:S05]  /*3fe0*/  IADD3 R11, R11, R8, RZ ;  /* 0x000000080b0b7210 */ /* 0x000fca0007ffe0ff */
[----:B------:R-:W-:Y:S01]  /*3ff0*/  @!PT LDS RZ, [RZ] ;  /* 0x00000000fffff984 */ /* 0x000fe20000000800 */
[----:B------:R-:W-:Y:S01]  /*4000*/  @!PT LDS RZ, [RZ] ;  /* 0x00000000fffff984 */ /* 0x000fe20000000800 */
[----:B------:R-:W-:Y:S01]  /*4010*/  @!PT LDS RZ, [RZ] ;  /* 0x00000000fffff984 */ /* 0x000fe20000000800 */
[----:B------:R1:W-:Y:S02]  /*4020*/  LDGSTS.E.BYPASS.LTC128B.128 [R220+0x13000], desc[UR12][R10.64+0x80] ;  /* 0x130000800adc7fae */ /* 0x0003e4000b901d4c */
.L_x_762:
[----:B------:R-:W-:Y:S05]  /*4030*/  BSYNC B0 ;  /* 0x0000000000007941 */ /* 0x000fea0003800000 */
.L_x_761:
        /* <DEDUP_REMOVED lines=9> */
[----:B-123--:R-:W-:-:S05]  /*40d0*/  @!P2 IMAD.WIDE.U32 R10, R194, 0xe0, R188 ;  /* 0x000000e0c20aa825 */ /* 0x00efca00078e00bc */
        /* <DEDUP_REMOVED lines=8> */
[----:B----4-:R-:W-:-:S05]  /*4160*/  IMAD.WIDE.U32 R10, R194, 0xe0, R188 ;  /* 0x000000e0c20a7825 */ /* 0x010fca00078e00bc */
[----:B------:R-:W-:-:S05]  /*4170*/  IADD3 R11, R11, R8, RZ ;  /* 0x000000080b0b7210 */ /* 0x000fca0007ffe0ff */
[----:B------:R-:W-:Y:S01]  /*4180*/  @!PT LDS RZ, [RZ] ;  /* 0x00000000fffff984 */ /* 0x000fe20000000800 */
[----:B------:R-:W-:Y:S01]  /*4190*/  @!PT LDS RZ, [RZ] ;  /* 0x00000000fffff984 */ /* 0x000fe20000000800 */
[----:B------:R-:W-:Y:S01]  /*41a0*/  @!PT LDS RZ, [RZ] ;  /* 0x00000000fffff984 */ /* 0x000fe20000000800 */
[----:B------:R1:W-:Y:S02]  /*41b0*/  LDGSTS.E.BYPASS.LTC128B.128 [R220+0x13800], desc[UR12][R10.64+0x80] ;  /* 0x138000800adc7fae */ /* 0x0003e4000b901d4c */
.L_x_764:
[----:B------:R-:W-:Y:S05]  /*41c0*/  BSYNC B0 ;  /* 0x0000000000007941 */ /* 0x000fea0003800000 */
.L_x_763:
[----:B------:R-:W-:Y:S01]  /*41d0*/  LDSM.16.M88.4 R96, [R211] ;  /* 0x00000000d360783b */ /* 0x000fe20000000200 */
[----:B------:R-:W-:Y:S01]  /*41e0*/  LOP3.LUT P1, RZ, R0, 0x2, RZ, 0xc0, !PT ;  /* 0x0000000200ff7812 */ /* 0x000fe2000782c0ff */
[--C-:B------:R-:W-:Y:S02]  /*41f0*/  IMAD R209, R4, 0x2, R211.reuse ;  /* 0x0000000204d17824 */ /* 0x100fe400078e02d3 */
[----:B------:R-:W5:Y:S01]  /*4200*/  LDSM.16.M88.4 R52, [R210+0x4000] ;  /* 0x00400000d234783b */ /* 0x000f620000000200 */
[----:B------:R-:W-:Y:S01]  /*4210*/  SEL R7, R7, 0xfffffff0, !P1 ;  /* 0xfffffff007077807 */ /* 0x000fe20004800000 */
[----:B------:R-:W-:Y:S01]  /*4220*/  IMAD R207, R3, 0x2, R211 ;  /* 0x0000000203cf7824 */ /* 0x000fe200078e02d3 */
[----:B------:R-:W-:Y:S01]  /*4230*/  LOP3.LUT P1, RZ, R0, 0x4, RZ, 0xc0, !PT ;  /* 0x0000000400ff7812 */ /* 0x000fe2000782c0ff */
[----:B------:R-:W5:Y:S01]  /*4240*/  LDSM.16.M88.4 R16, [R210+0x6000] ;  /* 0x00600000d210783b */ /* 0x000f620000000200 */
[----:B------:R-:W-:Y:S02]  /*4250*/  VIADD R0, R210, 0x4000 ;  /* 0x00004000d2007836 */ /* 0x000fe40000000000 */
[----:B------:R-:W-:Y:S01]  /*4260*/  IMAD R124, R7, 0x2, R210 ;  /* 0x00000002077c7824 */ /* 0x000fe200078e02d2 */
[----:B------:R-:W5:Y:S01]  /*4270*/  LDSM.16.M88.4 R44, [R210+0x4800] ;  /* 0x00480000d22c783b */ /* 0x000f620000000200 */
[----:B------:R-:W-:Y:S01]  /*4280*/  SEL R5, R5, 0xffffffe0, !P1 ;  /* 0xffffffe005057807 */ /* 0x000fe20004800000 */
[----:B------:R-:W-:Y:S01]  /*4290*/  IMAD R208, R7, 0x2, R0 ;  /* 0x0000000207d07824 */ /* 0x000fe200078e0200 */
[----:B------:R-:W-:Y:S01]  /*42a0*/  ISETP.GE.AND P1, PT, R196, 0x2, PT ;  /* 0x00000002c400780c */ /* 0x000fe20003f26270 */
[----:B------:R-:W5:Y:S01]  /*42b0*/  LDSM.16.M88.4 R32, [R210+0x5000] ;  /* 0x00500000d220783b */ /* 0x000f620000000200 */
[----:B------:R-:W-:-:S02]  /*42c0*/  IMAD R206, R3, 0x2, R209 ;  /* 0x0000000203ce7824 */ /* 0x000fc400078e02d1 */
[C---:B------:R-:W-:Y:S01]  /*42d0*/  IMAD R203, R5.reuse, 0x2, R210 ;  /* 0x0000000205cb7824 */ /* 0x040fe200078e02d2 */
[----:B------:R-:W5:Y:S01]  /*42e0*/  LDSM.16.M88.4 R24, [R210+0x5800] ;  /* 0x00580000d218783b */ /* 0x000f620000000200 */
[----:B------:R-:W-:Y:S01]  /*42f0*/  IMAD R205, R5, 0x2, R208 ;  /* 0x0000000205cd7824 */ /* 0x000fe200078e02d0 */
[----:B------:R-:W-:Y:S01]  /*4300*/  LOP3.LUT R5, R132, 0xffffffe0, RZ, 0xc0, !PT ;  /* 0xffffffe084057812 */ /* 0x000fe200078ec0ff */
[C---:B------:R-:W-:Y:S01]  /*4310*/  IMAD.SHL.U32 R232, R128.reuse, 0x2, RZ ;  /* 0x0000000280e87824 */ /* 0x040fe200078e00ff */
[----:B-1234-:R-:W1:Y:S03]  /*4320*/  LDSM.16.M88.4 R8, [R210+0x6800] ;  /* 0x00680000d208783b */ /* 0x01ee660000000200 */
[----:B------:R-:W-:Y:S01]  /*4330*/  IMAD.IADD R5, R128, 0x1, -R5 ;  /* 0x0000000180057824 */ /* 0x000fe200078e0a05 */
[----:B------:R-:W2:Y:S01]  /*4340*/  LDSM.16.M88.4 R104, [R210+0x7000] ;  /* 0x00700000d268783b */ /* 0x000ea20000000200 */
[----:B------:R-:W-:-:S03]  /*4350*/  LOP3.LUT R232, R232, 0x6, RZ, 0xc0, !PT ;  /* 0x00000006e8e87812 */ /* 0x000fc600078ec0ff */
[----:B------:R-:W3:Y:S01]  /*4360*/  LDSM.16.M88.4 R64, [R210+0x7800] ;  /* 0x00780000d240783b */ /* 0x000ee20000000200 */
[----:B------:R-:W-:-:S03]  /*4370*/  SHF.R.S32.HI R0, RZ, 0x1f, R5 ;  /* 0x0000001fff007819 */ /* 0x000fc60000011405 */
[----:B------:R-:W-:Y:S01]  /*4380*/  LDSM.16.M88.4 R60, [R209] ;  /* 0x00000000d13c783b */ /* 0x000fe20000000200 */
[----:B------:R-:W-:Y:S01]  /*4390*/  LEA.HI R229, R0, R5, RZ, 0x2 ;  /* 0x0000000500e57211 */ /* 0x000fe200078f10ff */
[----:B------:R-:W-:Y:S01]  /*43a0*/  IMAD R0, R130, 0x10, R134 ;  /* 0x0000001082007824 */ /* 0x000fe200078e0286 */
[----:B------:R-:W-:Y:S01]  /*43b0*/  SHF.R.S32.HI R5, RZ, 0x1f, R130 ;  /* 0x0000001fff057819 */ /* 0x000fe20000011482 */
[----:B------:R-:W4:Y:S01]  /*43c0*/  LDSM.16.M88.4 R80, [R124+0x4000] ;  /* 0x004000007c50783b */ /* 0x000f220000000200 */
[----:B------:R-:W-:Y:S02]  /*43d0*/  SHF.R.S32.HI R229, RZ, 0x2, R229 ;  /* 0x00000002ffe57819 */ /* 0x000fe400000114e5 */
[----:B------:R-:W-:Y:S01]  /*43e0*/  LEA.HI R5, R5, R130, RZ, 0x2 ;  /* 0x0000008205057211 */ /* 0x000fe200078f10ff */
[----:B------:R-:W4:Y:S01]  /*43f0*/  LDSM.16.M88.4 R76, [R124+0x6000] ;  /* 0x006000007c4c783b */ /* 0x000f220000000200 */
[----:B-----5:R-:W-:Y:S01]  /*4400*/  HMMA.16816.F32 R56, R96, R52, RZ ;  /* 0x000000346038723c */ /* 0x020fe200000018ff */
[----:B------:R-:W-:-:S02]  /*4410*/  IADD3 R0, R0, 0x1, R229 ;  /* 0x0000000100007810 */ /* 0x000fc40007ffe0e5 */
[----:B------:R-:W5:Y:S01]  /*4420*/  LDSM.16.M88.4 R116, [R124+0x4800] ;  /* 0x004800007c74783b */ /* 0x000f620000000200 */
[----:B------:R-:W-:Y:S02]  /*4430*/  LOP3.LUT R5, R5, 0xfffffffc, RZ, 0xc0, !PT ;  /* 0xfffffffc05057812 */ /* 0x000fe400078ec0ff */
[C---:B------:R-:W-:Y:S01]  /*4440*/  HMMA.16816.F32 R20, R96.reuse, R16, RZ ;  /* 0x000000106014723c */ /* 0x040fe200000018ff */
[----:B------:R-:W5:Y:S01]  /*4450*/  LDSM.16.M88.4 R112, [R124+0x5000] ;  /* 0x005000007c70783b */ /* 0x000f620000000200 */
[----:B------:R-:W-:Y:S01]  /*4460*/  IADD3 R0, R6, R0, -R221 ;  /* 0x0000000006007210 */ /* 0x000fe20007ffe8dd */
[----:B------:R-:W-:Y:S01]  /*4470*/  IMAD.IADD R228, R130, 0x1, -R5 ;  /* 0x0000000182e47824 */ /* 0x000fe200078e0a05 */
[----:B------:R-:W-:Y:S01]  /*4480*/  LOP3.LUT R5, R2, R129, RZ, 0xfc, !PT ;  /* 0x0000008102057212 */ /* 0x000fe200078efcff */
[----:B------:R-:W5:Y:S01]  /*4490*/  LDSM.16.M88.4 R88, [R124+0x5800] ;  /* 0x005800007c58783b */ /* 0x000f620000000200 */
[----:B------:R-:W-:Y:S01]  /*44a0*/  HMMA.16816.F32 R52, R96, R54, RZ ;  /* 0x000000366034723c */ /* 0x000fe200000018ff */
[----:B------:R-:W-:-:S02]  /*44b0*/  IMAD.IADD R131, R0, 0x1, R131 ;  /* 0x0000000100837824 */ /* 0x000fc400078e0283 */
[----:B------:R-:W5:Y:S03]  /*44c0*/  LDSM.16.M88.4 R72, [R124+0x6800] ;  /* 0x006800007c48783b */ /* 0x000f660000000200 */
[C---:B------:R-:W-:Y:S01]  /*44d0*/  HMMA.16816.F32 R16, R96.reuse, R18, RZ ;  /* 0x000000126010723c */ /* 0x040fe200000018ff */
[----:B------:R-:W5:Y:S01]  /*44e0*/  LDSM.16.M88.4 R84, [R124+0x7000] ;  /* 0x007000007c54783b */ /* 0x000f620000000200 */
[C---:B------:R-:W-:Y:S02]  /*44f0*/  VIMNMX R230, R131.reuse, R6, PT ;  /* 0x0000000683e67248 */ /* 0x040fe40003fe0100 */
[----:B------:R-:W-:Y:S01]  /*4500*/  VIADDMNMX R199, R131, 0x8, R6, PT ;  /* 0x0000000883c77846 */ /* 0x000fe20003800106 */
[----:B------:R-:W5:Y:S01]  /*4510*/  LDSM.16.M88.4 R68, [R124+0x7800] ;  /* 0x007800007c44783b */ /* 0x000f620000000200 */
[C---:B------:R-:W-:Y:S03]  /*4520*/  HMMA.16816.F32 R48, R96.reuse, R44, RZ ;  /* 0x0000002c6030723c */ /* 0x040fe600000018ff */
[----:B------:R-:W-:Y:S03]  /*4530*/  LDSM.16.M88.4 R92, [R207] ;  /* 0x00000000cf5c783b */ /* 0x000fe60000000200 */
[C---:B------:R-:W-:Y:S01]  /*4540*/  HMMA.16816.F32 R40, R96.reuse, R32, RZ ;  /* 0x000000206028723c */ /* 0x040fe200000018ff */
[----:B------:R-:W-:Y:S04]  /*4550*/  LDSM.16.M88.4 R120, [R207+0x2000] ;  /* 0x00200000cf78783b */ /* 0x000fe80000000200 */
[----:B------:R-:W0:Y:S01]  /*4560*/  LDGDEPBAR ;  /* 0x00000000000079af */ /* 0x000e220000000000 */
[C---:B------:R-:W-:Y:S06]  /*4570*/  HMMA.16816.F32 R44, R96.reuse, R46, RZ ;  /* 0x0000002e602c723c */ /* 0x040fec00000018ff */
[C---:B------:R-:W-:Y:S06]  /*4580*/  HMMA.16816.F32 R32, R96.reuse, R34, RZ ;  /* 0x000000226020723c */ /* 0x040fec00000018ff */
[C---:B------:R-:W-:Y:S06]  /*4590*/  HMMA.16816.F32 R28, R96.reuse, R24, RZ ;  /* 0x00000018601c723c */ /* 0x040fec00000018ff */
[C---:B-1----:R-:W-:Y:S06]  /*45a0*/  HMMA.16816.F32 R12, R96.reuse, R8, RZ ;  /* 0x00000008600c723c */ /* 0x042fec00000018ff */
[C---:B--2---:R-:W-:Y:S06]  /*45b0*/  HMMA.16816.F32 R108, R96.reuse, R104, RZ ;  /* 0x00000068606c723c */ /* 0x044fec00000018ff */
[C---:B------:R-:W-:Y:S06]  /*45c0*/  HMMA.16816.F32 R24, R96.reuse, R26, RZ ;  /* 0x0000001a6018723c */ /* 0x040fec00000018ff */
[C---:B------:R-:W-:Y:S06]  /*45d0*/  HMMA.16816.F32 R8, R96.reuse, R10, RZ ;  /* 0x0000000a6008723c */ /* 0x040fec00000018ff */
[C---:B------:R-:W-:Y:S06]  /*45e0*/  HMMA.16816.F32 R104, R96.reuse, R106, RZ ;  /* 0x0000006a6068723c */ /* 0x040fec00000018ff */
[C---:B---3--:R-:W-:Y:S06]  /*45f0*/  HMMA.16816.F32 R100, R96.reuse, R64, RZ ;  /* 0x000000406064723c */ /* 0x048fec00000018ff */
[----:B------:R-:W-:Y:S01]  /*4600*/  HMMA.16816.F32 R96, R96, R66, RZ ;  /* 0x000000426060723c */ /* 0x000fe200000018ff */
[----:B------:R-:W1:Y:S05]  /*4610*/  LDSM.16.M88.4 R64, [R203+0x4000] ;  /* 0x00400000cb40783b */ /* 0x000e6a0000000200 */
[C---:B----4-:R-:W-:Y:S06]  /*4620*/  HMMA.16816.F32 R56, R60.reuse, R80, R56 ;  /* 0x000000503c38723c */ /* 0x050fec0000001838 */
[C---:B------:R-:W-:Y:S01]  /*4630*/  HMMA.16816.F32 R52, R60.reuse, R82, R52 ;  /* 0x000000523c34723c */ /* 0x040fe20000001834 */
[----:B------:R-:W2:Y:S05]  /*4640*/  LDSM.16.M88.4 R80, [R203+0x4800] ;  /* 0x00480000cb50783b */ /* 0x000eaa0000000200 */
[C---:B------:R-:W-:Y:S06]  /*4650*/  HMMA.16816.F32 R20, R60.reuse, R76, R20 ;  /* 0x0000004c3c14723c */ /* 0x040fec0000001814 */
[C---:B------:R-:W-:Y:S01]  /*4660*/  HMMA.16816.F32 R16, R60.reuse, R78, R16 ;  /* 0x0000004e3c10723c */ /* 0x040fe20000001810 */
[----:B------:R-:W3:Y:S05]  /*4670*/  LDSM.16.M88.4 R76, [R203+0x5000] ;  /* 0x00500000cb4c783b */ /* 0x000eea0000000200 */
[C---:B-----5:R-:W-:Y:S06]  /*4680*/  HMMA.16816.F32 R48, R60.reuse, R116, R48 ;  /* 0x000000743c30723c */ /* 0x060fec0000001830 */
[C---:B------:R-:W-:Y:S01]  /*4690*/  HMMA.16816.F32 R44, R60.reuse, R118, R44 ;  /* 0x000000763c2c723c */ /* 0x040fe2000000182c */
[----:B------:R-:W-:Y:S05]  /*46a0*/  LDSM.16.M88.4 R116, [R203+0xb000] ;  /* 0x00b00000cb74783b */ /* 0x000fea0000000200 */
[C---:B------:R-:W-:Y:S06]  /*46b0*/  HMMA.16816.F32 R40, R60.reuse, R112, R40 ;  /* 0x000000703c28723c */ /* 0x040fec0000001828 */
[C---:B------:R-:W-:Y:S01]  /*46c0*/  HMMA.16816.F32 R32, R60.reuse, R114, R32 ;  /* 0x000000723c20723c */ /* 0x040fe20000001820 */
[----:B------:R-:W-:Y:S05]  /*46d0*/  LDSM.16.M88.4 R112, [R203+0x7800] ;  /* 0x00780000cb70783b */ /* 0x000fea0000000200 */
[C---:B------:R-:W-:Y:S06]  /*46e0*/  HMMA.16816.F32 R28, R60.reuse, R88, R28 ;  /* 0x000000583c1c723c */ /* 0x040fec000000181c */
[C---:B------:R-:W-:Y:S01]  /*46f0*/  HMMA.16816.F32 R24, R60.reuse, R90, R24 ;  /* 0x0000005a3c18723c */ /* 0x040fe20000001818 */
[----:B------:R-:W-:Y:S05]  /*4700*/  LDSM.16.M88.4 R88, [R205+0x2000] ;  /* 0x00200000cd58783b */ /* 0x000fea0000000200 */
[C---:B------:R-:W-:Y:S06]  /*4710*/  HMMA.16816.F32 R12, R60.reuse, R72, R12 ;  /* 0x000000483c0c723c */ /* 0x040fec000000180c */
[C---:B------:R-:W-:Y:S01]  /*4720*/  HMMA.16816.F32 R8, R60.reuse, R74, R8 ;  /* 0x0000004a3c08723c */ /* 0x040fe20000001808 */
[----:B------:R-:W4:Y:S05]  /*4730*/  LDSM.16.M88.4 R72, [R203+0x5800] ;  /* 0x00580000cb48783b */ /* 0x000f2a0000000200 */
[C---:B------:R-:W-:Y:S06]  /*4740*/  HMMA.16816.F32 R108, R60.reuse, R84, R108 ;  /* 0x000000543c6c723c */ /* 0x040fec000000186c */
[C---:B------:R-:W-:Y:S01]  /*4750*/  HMMA.16816.F32 R104, R60.reuse, R86, R104 ;  /* 0x000000563c68723c */ /* 0x040fe20000001868 */
[----:B------:R-:W-:Y:S05]  /*4760*/  LDSM.16.M88.4 R84, [R206] ;  /* 0x00000000ce54783b */ /* 0x000fea0000000200 */
[C---:B------:R-:W-:Y:S06]  /*4770*/  HMMA.16816.F32 R100, R60.reuse, R68, R100 ;  /* 0x000000443c64723c */ /* 0x040fec0000001864 */
[----:B------:R-:W-:Y:S01]  /*4780*/  HMMA.16816.F32 R96, R60, R70, R96 ;  /* 0x000000463c60723c */ /* 0x000fe20000001860 */
[----:B------:R-:W5:Y:S04]  /*4790*/  LDSM.16.M88.4 R60, [R203+0x6000] ;  /* 0x00600000cb3c783b */ /* 0x000f680000000200 */
[----:B------:R-:W5:Y:S01]  /*47a0*/  LDSM.16.M88.4 R68, [R203+0x6800] ;  /* 0x00680000cb44783b */ /* 0x000f620000000200 */
[C---:B-1----:R-:W-:Y:S06]  /*47b0*/  HMMA.16816.F32 R56, R92.reuse, R64, R56 ;  /* 0x000000405c38723c */ /* 0x042fec0000001838 */
[C---:B------:R-:W-:Y:S01]  /*47c0*/  HMMA.16816.F32 R52, R92.reuse, R66, R52 ;  /* 0x000000425c34723c */ /* 0x040fe20000001834 */
[----:B------:R-:W1:Y:S05]  /*47d0*/  LDSM.16.M88.4 R64, [R203+0x7000] ;  /* 0x00700000cb40783b */ /* 0x000e6a0000000200 */
[C---:B--2---:R-:W-:Y:S06]  /*47e0*/  HMMA.16816.F32 R48, R92.reuse, R80, R48 ;  /* 0x000000505c30723c */ /* 0x044fec0000001830 */
[C---:B------:R-:W-:Y:S01]  /*47f0*/  HMMA.16816.F32 R44, R92.reuse, R82, R44 ;  /* 0x000000525c2c723c */ /* 0x040fe2000000182c */
[----:B------:R-:W2:Y:S05]  /*4800*/  LDSM.16.M88.4 R80, [R205] ;  /* 0x00000000cd50783b */ /* 0x000eaa0000000200 */
[C---:B---3--:R-:W-:Y:S06]  /*4810*/  HMMA.16816.F32 R40, R92.reuse, R76, R40 ;  /* 0x0000004c5c28723c */ /* 0x048fec0000001828 */
[C---:B------:R-:W-:Y:S01]  /*4820*/  HMMA.16816.F32 R32, R92.reuse, R78, R32 ;  /* 0x0000004e5c20723c */ /* 0x040fe20000001820 */
[----:B------:R-:W3:Y:S05]  /*4830*/  LDSM.16.M88.4 R76, [R205+0x800] ;  /* 0x00080000cd4c783b */ /* 0x000eea0000000200 */
[C---:B----4-:R-:W-:Y:S06]  /*4840*/  HMMA.16816.F32 R28, R92.reuse, R72, R28 ;  /* 0x000000485c1c723c */ /* 0x050fec000000181c */
[C---:B------:R-:W-:Y:S01]  /*4850*/  HMMA.16816.F32 R24, R92.reuse, R74, R24 ;  /* 0x0000004a5c18723c */ /* 0x040fe20000001818 */
[----:B------:R-:W4:Y:S05]  /*4860*/  LDSM.16.M88.4 R72, [R205+0x1000] ;  /* 0x00100000cd48783b */ /* 0x000f2a0000000200 */
[C---:B-----5:R-:W-:Y:S06]  /*4870*/  HMMA.16816.F32 R20, R92.reuse, R60, R20 ;  /* 0x0000003c5c14723c */ /* 0x060fec0000001814 */
[C---:B------:R-:W-:Y:S01]  /*4880*/  HMMA.16816.F32 R16, R92.reuse, R62, R16 ;  /* 0x0000003e5c10723c */ /* 0x040fe20000001810 */
[----:B------:R-:W5:Y:S05]  /*4890*/  LDSM.16.M88.4 R60, [R205+0x1800] ;  /* 0x00180000cd3c783b */ /* 0x000f6a0000000200 */
[C---:B------:R-:W-:Y:S06]  /*48a0*/  HMMA.16816.F32 R12, R92.reuse, R68, R12 ;  /* 0x000000445c0c723c */ /* 0x040fec000000180c */
[C---:B------:R-:W-:Y:S01]  /*48b0*/  HMMA.16816.F32 R8, R92.reuse, R70, R8 ;  /* 0x000000465c08723c */ /* 0x040fe20000001808 */
[----:B------:R-:W5:Y:S05]  /*48c0*/  LDSM.16.M88.4 R68, [R205+0x2800] ;  /* 0x00280000cd44783b */ /* 0x000f6a0000000200 */
[C---:B-1----:R-:W-:Y:S06]  /*48d0*/  HMMA.16816.F32 R108, R92.reuse, R64, R108 ;  /* 0x000000405c6c723c */ /* 0x042fec000000186c */
[C---:B------:R-:W-:Y:S01]  /*48e0*/  HMMA.16816.F32 R104, R92.reuse, R66, R104 ;  /* 0x000000425c68723c */ /* 0x040fe20000001868 */
[----:B------:R-:W1:Y:S05]  /*48f0*/  LDSM.16.M88.4 R64, [R205+0x3000] ;  /* 0x00300000cd40783b */ /* 0x000e6a0000000200 */
[C---:B------:R-:W-:Y:S06]  /*4900*/  HMMA.16816.F32 R100, R92.reuse, R112, R100 ;  /* 0x000000705c64723c */ /* 0x040fec0000001864 */
[----:B------:R-:W-:Y:S01]  /*4910*/  HMMA.16816.F32 R96, R92, R114, R96 ;  /* 0x000000725c60723c */ /* 0x000fe20000001860 */
[----:B------:R-:W1:Y:S04]  /*4920*/  LDSM.16.M88.4 R92, [R205+0x3800] ;  /* 0x00380000cd5c783b */ /* 0x000e680000000200 */
[----:B------:R-:W-:Y:S01]  /*4930*/  LDSM.16.M88.4 R112, [R124+0x9000] ;  /* 0x009000007c70783b */ /* 0x000fe20000000200 */
[C---:B--2---:R-:W-:Y:S06]  /*4940*/  HMMA.16816.F32 R56, R84.reuse, R80, R56 ;  /* 0x000000505438723c */ /* 0x044fec0000001838 */
[C---:B------:R-:W-:Y:S01]  /*4950*/  HMMA.16816.F32 R52, R84.reuse, R82, R52 ;  /* 0x000000525434723c */ /* 0x040fe20000001834 */
[----:B------:R-:W-:Y:S05]  /*4960*/  LDSM.16.M88.4 R80, [R210+0x8000] ;  /* 0x00800000d250783b */ /* 0x000fea0000000200 */
[C---:B---3--:R-:W-:Y:S06]  /*4970*/  HMMA.16816.F32 R48, R84.reuse, R76, R48 ;  /* 0x0000004c5430723c */ /* 0x048fec0000001830 */
[C---:B------:R-:W-:Y:S01]  /*4980*/  HMMA.16816.F32 R44, R84.reuse, R78, R44 ;  /* 0x0000004e542c723c */ /* 0x040fe2000000182c */
[----:B------:R-:W2:Y:S05]  /*4990*/  LDSM.16.M88.4 R76, [R211+0x2000] ;  /* 0x00200000d34c783b */ /* 0x000eaa0000000200 */
[C---:B----4-:R-:W-:Y:S06]  /*49a0*/  HMMA.16816.F32 R40, R84.reuse, R72, R40 ;  /* 0x000000485428723c */ /* 0x050fec0000001828 */
[C---:B------:R-:W-:Y:S01]  /*49b0*/  HMMA.16816.F32 R32, R84.reuse, R74, R32 ;  /* 0x0000004a5420723c */ /* 0x040fe20000001820 */
[----:B------:R-:W3:Y:S05]  /*49c0*/  LDSM.16.M88.4 R72, [R210+0x8800] ;  /* 0x00880000d248783b */ /* 0x000eea0000000200 */
[C---:B-----5:R-:W-:Y:S06]  /*49d0*/  HMMA.16816.F32 R28, R84.reuse, R60, R28 ;  /* 0x0000003c541c723c */ /* 0x060fec000000181c */
[C---:B------:R-:W-:Y:S01]  /*49e0*/  HMMA.16816.F32 R24, R84.reuse, R62, R24 ;  /* 0x0000003e5418723c */ /* 0x040fe20000001818 */
[----:B------:R-:W4:Y:S05]  /*49f0*/  LDSM.16.M88.4 R60, [R210+0x9000] ;  /* 0x00900000d23c783b */ /* 0x000f2a0000000200 */
[C---:B------:R-:W-:Y:S06]  /*4a00*/  HMMA.16816.F32 R20, R84.reuse, R88, R20 ;  /* 0x000000585414723c */ /* 0x040fec0000001814 */
[C---:B------:R-:W-:Y:S01]  /*4a10*/  HMMA.16816.F32 R16, R84.reuse, R90, R16 ;  /* 0x0000005a5410723c */ /* 0x040fe20000001810 */
[----:B------:R-:W-:Y:S05]  /*4a20*/  LDSM.16.M88.4 R88, [R210+0xa000] ;  /* 0x00a00000d258783b */ /* 0x000fea0000000200 */
        /* <DEDUP_REMOVED lines=12> */
[----:B------:R-:W2:Y:S05]  /*4af0*/  LDSM.16.M88.4 R80, [R210+0xb800] ;  /* 0x00b80000d250783b */ /* 0x000eaa0000000200 */
[C---:B---3--:R-:W-:Y:S06]  /*4b00*/  HMMA.16816.F32 R48, R76.reuse, R72, R48 ;  /* 0x000000484c30723c */ /* 0x048fec0000001830 */
[C---:B------:R-:W-:Y:S01]  /*4b10*/  HMMA.16816.F32 R44, R76.reuse, R74, R44 ;  /* 0x0000004a4c2c723c */ /* 0x040fe2000000182c */
[----:B------:R-:W-:Y:S05]  /*4b20*/  LDSM.16.M88.4 R72, [R124+0x8000] ;  /* 0x008000007c48783b */ /* 0x000fea0000000200 */
        /* <DEDUP_REMOVED lines=9> */
[C---:B-1----:R-:W-:Y:S06]  /*4bc0*/  HMMA.16816.F32 R12, R76.reuse, R64, R12 ;  /* 0x000000404c0c723c */ /* 0x042fec000000180c */
[C---:B------:R-:W-:Y:S01]  /*4bd0*/  HMMA.16816.F32 R8, R76.reuse, R66, R8 ;  /* 0x000000424c08723c */ /* 0x040fe20000001808 */
[----:B------:R-:W1:Y:S05]  /*4be0*/  LDSM.16.M88.4 R64, [R124+0x9800] ;  /* 0x009800007c40783b */ /* 0x000e6a0000000200 */
[C---:B------:R-:W-:Y:S06]  /*4bf0*/  HMMA.16816.F32 R108, R76.reuse, R84, R108 ;  /* 0x000000544c6c723c */ /* 0x040fec000000186c */
[C---:B------:R-:W-:Y:S01]  /*4c00*/  HMMA.16816.F32 R104, R76.reuse, R86, R104 ;  /* 0x000000564c68723c */ /* 0x040fe20000001868 */
[----:B------:R-:W5:Y:S05]  /*4c10*/  LDSM.16.M88.4 R84, [R124+0xb000] ;  /* 0x00b000007c54783b */ /* 0x000f6a0000000200 */
[C---:B--2---:R-:W-:Y:S06]  /*4c20*/  HMMA.16816.F32 R100, R76.reuse, R80, R100 ;  /* 0x000000504c64723c */ /* 0x044fec0000001864 */
[----:B------:R-:W-:Y:S01]  /*4c30*/  HMMA.16816.F32 R96, R76, R82, R96 ;  /* 0x000000524c60723c */ /* 0x000fe20000001860 */
[----:B------:R-:W2:Y:S04]  /*4c40*/  LDSM.16.M88.4 R80, [R124+0xb800] ;  /* 0x00b800007c50783b */ /* 0x000ea80000000200 */
[----:B------:R-:W2:Y:S01]  /*4c50*/  LDSM.16.M88.4 R76, [R203+0x8000] ;  /* 0x00800000cb4c783b */ /* 0x000ea20000000200 */
[C---:B---3--:R-:W-:Y:S03]  /*4c60*/  HMMA.16816.F32 R56, R60.reuse, R72, R56 ;  /* 0x000000483c38723c */ /* 0x048fe60000001838 */
[----:B------:R-:W-:Y:S03]  /*4c70*/  LDSM.16.M88.4 R124, [R203+0xa800] ;  /* 0x00a80000cb7c783b */ /* 0x000fe60000000200 */
[C---:B------:R-:W-:Y:S01]  /*4c80*/  HMMA.16816.F32 R52, R60.reuse, R74, R52 ;  /* 0x0000004a3c34723c */ /* 0x040fe20000001834 */
[----:B------:R-:W3:Y:S05]  /*4c90*/  LDSM.16.M88.4 R72, [R203+0x8800] ;  /* 0x00880000cb48783b */ /* 0x000eea0000000200 */
[C---:B----4-:R-:W-:Y:S06]  /*4ca0*/  HMMA.16816.F32 R48, R60.reuse, R68, R48 ;  /* 0x000000443c30723c */ /* 0x050fec0000001830 */
        /* <DEDUP_REMOVED lines=10> */
[----:B------:R-:W-:Y:S05]  /*4d50*/  LDSM.16.M88.4 R92, [R206+0x2000] ;  /* 0x00200000ce5c783b */ /* 0x000fea0000000200 */
[C---:B------:R-:W-:Y:S06]  /*4d60*/  HMMA.16816.F32 R12, R60.reuse, R88, R12 ;  /* 0x000000583c0c723c */ /* 0x040fec000000180c */
[C---:B------:R-:W-:Y:S01]  /*4d70*/  HMMA.16816.F32 R8, R60.reuse, R90, R8 ;  /* 0x0000005a3c08723c */ /* 0x040fe20000001808 */
[----:B------:R-:W-:Y:S05]  /*4d80*/  LDSM.16.M88.4 R88, [R205+0x4000] ;  /* 0x00400000cd58783b */ /* 0x000fea0000000200 */
[C---:B-----5:R-:W-:Y:S06]  /*4d90*/  HMMA.16816.F32 R108, R60.reuse, R84, R108 ;  /* 0x000000543c6c723c */ /* 0x060fec000000186c */
[C---:B------:R-:W-:Y:S01]  /*4da0*/  HMMA.16816.F32 R104, R60.reuse, R86, R104 ;  /* 0x000000563c68723c */ /* 0x040fe20000001868 */
[----:B------:R-:W-:Y:S05]  /*4db0*/  LDSM.16.M88.4 R84, [R205+0x4800] ;  /* 0x00480000cd54783b */ /* 0x000fea0000000200 */
[C---:B--2---:R-:W-:Y:S06]  /*4dc0*/  HMMA.16816.F32 R100, R60.reuse, R80, R100 ;  /* 0x000000503c64723c */ /* 0x044fec0000001864 */
[----:B------:R-:W-:Y:S01]  /*4dd0*/  HMMA.16816.F32 R96, R60, R82, R96 ;  /* 0x000000523c60723c */ /* 0x000fe20000001860 */
[----:B------:R-:W2:Y:S04]  /*4de0*/  LDSM.16.M88.4 R60, [R203+0xa000] ;  /* 0x00a00000cb3c783b */ /* 0x000ea80000000200 */
[----:B------:R-:W5:Y:S01]  /*4df0*/  LDSM.16.M88.4 R80, [R205+0x5000] ;  /* 0x00500000cd50783b */ /* 0x000f620000000200 */
[C---:B------:R-:W-:Y:S06]  /*4e00*/  HMMA.16816.F32 R56, R120.reuse, R76, R56 ;  /* 0x0000004c7838723c */ /* 0x040fec0000001838 */
[C---:B------:R-:W-:Y:S01]  /*4e10*/  HMMA.16816.F32 R52, R120.reuse, R78, R52 ;  /* 0x0000004e7834723c */ /* 0x040fe20000001834 */
[----:B------:R-:W5:Y:S05]  /*4e20*/  LDSM.16.M88.4 R76, [R205+0x5800] ;  /* 0x00580000cd4c783b */ /* 0x000f6a0000000200 */
[C---:B---3--:R-:W-:Y:S06]  /*4e30*/  HMMA.16816.F32 R48, R120.reuse, R72, R48 ;  /* 0x000000487830723c */ /* 0x048fec0000001830 */
[C---:B------:R-:W-:Y:S01]  /*4e40*/  HMMA.16816.F32 R44, R120.reuse, R74, R44 ;  /* 0x0000004a782c723c */ /* 0x040fe2000000182c */
[----:B------:R-:W3:Y:S05]  /*4e50*/  LDSM.16.M88.4 R72, [R205+0x6000] ;  /* 0x00600000cd48783b */ /* 0x000eea0000000200 */
[C---:B----4-:R-:W-:Y:S06]  /*4e60*/  HMMA.16816.F32 R40, R120.reuse, R68, R40 ;  /* 0x000000447828723c */ /* 0x050fec0000001828 */
[C---:B------:R-:W-:Y:S01]  /*4e70*/  HMMA.16816.F32 R32, R120.reuse, R70, R32 ;  /* 0x000000467820723c */ /* 0x040fe20000001820 */
[----:B------:R-:W4:Y:S05]  /*4e80*/  LDSM.16.M88.4 R68, [R205+0x6800] ;  /* 0x00680000cd44783b */ /* 0x000f2a0000000200 */
[C---:B-1----:R-:W-:Y:S06]  /*4e90*/  HMMA.16816.F32 R28, R120.reuse, R64, R28 ;  /* 0x00000040781c723c */ /* 0x042fec000000181c */
[C---:B------:R-:W-:Y:S01]  /*4ea0*/  HMMA.16816.F32 R24, R120.reuse, R66, R24 ;  /* 0x000000427818723c */ /* 0x040fe20000001818 */
[----:B------:R-:W1:Y:S05]  /*4eb0*/  LDSM.16.M88.4 R64, [R205+0x7000] ;  /* 0x00700000cd40783b */ /* 0x000e6a0000000200 */
[C---:B--2---:R-:W-:Y:S06]  /*4ec0*/  HMMA.16816.F32 R20, R120.reuse, R60, R20 ;  /* 0x0000003c7814723c */ /* 0x044fec0000001814 */
[----:B------:R-:W-:Y:S01]  /*4ed0*/  HMMA.16816.F32 R16, R120, R62, R16 ;  /* 0x0000003e7810723c */ /* 0x000fe20000001810 */
[----:B------:R-:W2:Y:S01]  /*4ee0*/  LDSM.16.M88.4 R60, [R205+0x7800] ;  /* 0x00780000cd3c783b */ /* 0x000ea20000000200 */
[----:B------:R-:W-:-:S04]  /*4ef0*/  DEPBAR.LE SB0, 0x0 ;  /* 0x000080000000791a */ /* 0x000fc80000000000 */
[C---:B------:R-:W-:Y:S06]  /*4f00*/  HMMA.16816.F32 R12, R120.reuse, R124, R12 ;  /* 0x0000007c780c723c */ /* 0x040fec000000180c */
[C---:B------:R-:W-:Y:S06]  /*4f10*/  HMMA.16816.F32 R8, R120.reuse, R126, R8 ;  /* 0x0000007e7808723c */ /* 0x040fec0000001808 */
[C---:B------:R-:W-:Y:S06]  /*4f20*/  HMMA.16816.F32 R108, R120.reuse, R116, R108 ;  /* 0x00000074786c723c */ /* 0x040fec000000186c */
[C---:B------:R-:W-:Y:S06]  /*4f30*/  HMMA.16816.F32 R104, R120.reuse, R118, R104 ;  /* 0x000000767868723c */ /* 0x040fec0000001868 */
[C---:B------:R-:W-:Y:S06]  /*4f40*/  HMMA.16816.F32 R100, R120.reuse, R112, R100 ;  /* 0x000000707864723c */ /* 0x040fec0000001864 */
[----:B------:R-:W-:Y:S06]  /*4f50*/  HMMA.16816.F32 R96, R120, R114, R96 ;  /* 0x000000727860723c */ /* 0x000fec0000001860 */
[C---:B------:R-:W-:Y:S06]  /*4f60*/  HMMA.16816.F32 R56, R92.reuse, R88, R56 ;  /* 0x000000585c38723c */ /* 0x040fec0000001838 */
[C---:B------:R-:W-:Y:S06]  /*4f70*/  HMMA.16816.F32 R52, R92.reuse, R90, R52 ;  /* 0x0000005a5c34723c */ /* 0x040fec0000001834 */
[C---:B------:R-:W-:Y:S06]  /*4f80*/  HMMA.16816.F32 R48, R92.reuse, R84, R48 ;  /* 0x000000545c30723c */ /* 0x040fec0000001830 */
[C---:B------:R-:W-:Y:S06]  /*4f90*/  HMMA.16816.F32 R44, R92.reuse, R86, R44 ;  /* 0x000000565c2c723c */ /* 0x040fec000000182c */
[C---:B-----5:R-:W-:Y:S06]  /*4fa0*/  HMMA.16816.F32 R40, R92.reuse, R80, R40 ;  /* 0x000000505c28723c */ /* 0x060fec0000001828 */
[C---:B------:R-:W-:Y:S06]  /*4fb0*/  HMMA.16816.F32 R32, R92.reuse, R82, R32 ;  /* 0x000000525c20723c */ /* 0x040fec0000001820 */
[C---:B------:R-:W-:Y:S06]  /*4fc0*/  HMMA.16816.F32 R28, R92.reuse, R76, R28 ;  /* 0x0000004c5c1c723c */ /* 0x040fec000000181c */
[C---:B------:R-:W-:Y:S06]  /*4fd0*/  HMMA.16816.F32 R24, R92.reuse, R78, R24 ;  /* 0x0000004e5c18723c */ /* 0x040fec0000001818 */
[C---:B---3--:R-:W-:Y:S06]  /*4fe0*/  HMMA.16816.F32 R20, R92.reuse, R72, R20 ;  /* 0x000000485c14723c */ /* 0x048fec0000001814 */
[C---:B------:R-:W-:Y:S06]  /*4ff0*/  HMMA.16816.F32 R16, R92.reuse, R74, R16 ;  /* 0x0000004a5c10723c */ /* 0x040fec0000001810 */
[C---:B----4-:R-:W-:Y:S06]  /*5000*/  HMMA.16816.F32 R12, R92.reuse, R68, R12 ;  /* 0x000000445c0c723c */ /* 0x050fec000000180c */
[C---:B------:R-:W-:Y:S06]  /*5010*/  HMMA.16816.F32 R8, R92.reuse, R70, R8 ;  /* 0x000000465c08723c */ /* 0x040fec0000001808 */
[C---:B-1----:R-:W-:Y:S06]  /*5020*/  HMMA.16816.F32 R108, R92.reuse, R64, R108 ;  /* 0x000000405c6c723c */ /* 0x042fec000000186c */
[C---:B------:R-:W-:Y:S06]  /*5030*/  HMMA.16816.F32 R104, R92.reuse, R66, R104 ;  /* 0x000000425c68723c */ /* 0x040fec0000001868 */
[C---:B--2---:R-:W-:Y:S06]  /*5040*/  HMMA.16816.F32 R100, R92.reuse, R60, R100 ;  /* 0x0000003c5c64723c */ /* 0x044fec0000001864 */
[----:B------:R-:W-:Y:S01]  /*5050*/  HMMA.16816.F32 R96, R92, R62, R96 ;  /* 0x0000003e5c60723c */ /* 0x000fe20000001860 */
[----:B------:R-:W-:Y:S06]  /*5060*/  BAR.SYNC.DEFER_BLOCKING 0x0 ;  /* 0x0000000000007b1d */ /* 0x000fec0000010000 */
[----:B------:R-:W-:-:S02]  /*5070*/  NOP ;  /* 0x0000000000007918 */ /* 0x000fc40000000000 */
[----:B------:R-:W-:-:S15]  /*5080*/  @!P1 BRA `(.L_x_765) ;  /* 0x0000000c00d49947 */ /* 0x000fde0003800000 */
[----:B------:R-:W-:Y:S05]  /*5090*/  @!P0 BRA `(.L_x_766) ;  /* 0x0000000000ec8947 */ /* 0x000fea0003800000 */
[----:B------:R-:W1:Y:S01]  /*50a0*/  LDC R2, c[0x0][0x380] ;  /* 0x0000e000ff027b82 */ /* 0x000e620000000800 */
[----:B------:R-:W-:Y:S01]  /*50b0*/  VIADD R63, R37, 0xffffff80 ;  /* 0xffffff80253f7836 */ /* 0x000fe20000000000 */
[----:B------:R-:W-:Y:S01]  /*50c0*/  IABS R60, R37 ;  /* 0x00000025003c7213 */ /* 0x000fe20000000000 */
[----:B------:R-:W-:-:S03]  /*50d0*/  ULDC.64 UR8, c[0x0][0x230] ;  /* 0x00008c0000087ab9 */ /* 0x000fc60000000a00 */
[----:B------:R-:W-:Y:S02]  /*50e0*/  IABS R6, R63 ;  /* 0x0000003f00067213 */ /* 0x000fe40000000000 */
[-C--:B-1----:R-:W-:Y:S02]  /*50f0*/  IABS R0, R2.reuse ;  /* 0x0000000200007213 */ /* 0x082fe40000000000 */
[----:B------:R-:W-:Y:S02]  /*5100*/  LOP3.LUT R63, R63, R2, RZ, 0x3c, !PT ;  /* 0x000000023f3f7212 */ /* 0x000fe400078e3cff */
[----:B------:R-:W1:Y:S08]  /*5110*/  I2F.RP R61, R0 ;  /* 0x00000000003d7306 */ /* 0x000e700000209400 */
[----:B-1----:R-:W1:Y:S02]  /*5120*/  MUFU.RCP R64, R61 ;  /* 0x0000003d00407308 */ /* 0x002e640000001000 */
[----:B-1----:R-:W-:-:S06]  /*5130*/  VIADD R64, R64, 0xffffffe ;  /* 0x0ffffffe40407836 */ /* 0x002fcc0000000000 */
[----:B------:R-:W1:Y:S02]  /*5140*/  F2I.FTZ.U32.TRUNC.NTZ R65, R64 ;  /* 0x0000004000417305 */ /* 0x000e64000021f000 */
[----:B-1----:R-:W-:Y:S02]  /*5150*/  IADD3 R7, RZ, -R65, RZ ;  /* 0x80000041ff077210 */ /* 0x002fe40007ffe0ff */
[----:B------:R-:W-:-:S03]  /*5160*/  MOV R64, RZ ;  /* 0x000000ff00407202 */ /* 0x000fc60000000f00 */
[----:B------:R-:W-:-:S04]  /*5170*/  IMAD R7, R7, R0, RZ ;  /* 0x0000000007077224 */ /* 0x000fc800078e02ff */
[----:B------:R-:W-:-:S06]  /*5180*/  IMAD.HI.U32 R7, R65, R7, R64 ;  /* 0x0000000741077227 */ /* 0x000fcc00078e0040 */
[----:B------:R-:W-:-:S04]  /*5190*/  IMAD.HI.U32 R62, R7, R6, RZ ;  /* 0x00000006073e7227 */ /* 0x000fc800078e00ff */
[----:B------:R-:W-:Y:S01]  /*51a0*/  IMAD.HI.U32 R64, R7, R60, RZ ;  /* 0x0000003c07407227 */ /* 0x000fe200078e00ff */
[----:B------:R-:W-:-:S03]  /*51b0*/  IADD3 R7, -R62, RZ, RZ ;  /* 0x000000ff3e077210 */ /* 0x000fc60007ffe1ff */
[----:B------:R-:W-:Y:S02]  /*51c0*/  IMAD.MOV R61, RZ, RZ, -R64 ;  /* 0x000000ffff3d7224 */ /* 0x000fe400078e0a40 */
[C---:B------:R-:W-:Y:S01]  /*51d0*/  IMAD R7, R0.reuse, R7, R6 ;  /* 0x0000000700077224 */ /* 0x040fe200078e0206 */
[----:B------:R-:W-:Y:S01]  /*51e0*/  LOP3.LUT R6, RZ, R2, RZ, 0x33, !PT ;  /* 0x00000002ff067212 */ /* 0x000fe200078e33ff */
[----:B------:R-:W-:-:S03]  /*51f0*/  IMAD R61, R0, R61, R60 ;  /* 0x0000003d003d7224 */ /* 0x000fc600078e023c */
[C---:B------:R-:W-:Y:S02]  /*5200*/  ISETP.GT.U32.AND P3, PT, R0.reuse, R7, PT ;  /* 0x000000070000720c */ /* 0x040fe40003f64070 */
[----:B------:R-:W-:-:S11]  /*5210*/  ISETP.GT.U32.AND P2, PT, R0, R61, PT ;  /* 0x0000003d0000720c */ /* 0x000fd60003f44070 */
[-C--:B------:R-:W-:Y:S02]  /*5220*/  @!P3 IADD3 R7, R7, -R0.reuse, RZ ;  /* 0x800000000707b210 */ /* 0x080fe40007ffe0ff */
[----:B------:R-:W-:Y:S01]  /*5230*/  @!P2 IMAD.IADD R61, R61, 0x1, -R0 ;  /* 0x000000013d3da824 */ /* 0x000fe200078e0a00 */
[----:B------:R-:W-:Y:S01]  /*5240*/  @!P3 IADD3 R62, R62, 0x1, RZ ;  /* 0x000000013e3eb810 */ /* 0x000fe20007ffe0ff */
[----:B------:R-:W-:Y:S01]  /*5250*/  @!P2 VIADD R64, R64, 0x1 ;  /* 0x000000014040a836 */ /* 0x000fe20000000000 */
[-C--:B------:R-:W-:Y:S02]  /*5260*/  ISETP.GE.U32.AND P5, PT, R7, R0.reuse, PT ;  /* 0x000000000700720c */ /* 0x080fe40003fa6070 */
[----:B------:R-:W-:Y:S02]  /*5270*/  ISETP.GE.U32.AND P6, PT, R61, R0, PT ;  /* 0x000000003d00720c */ /* 0x000fe40003fc6070 */
[----:B------:R-:W-:Y:S02]  /*5280*/  LOP3.LUT R0, R37, R2, RZ, 0x3c, !PT ;  /* 0x0000000225007212 */ /* 0x000fe400078e3cff */
[----:B------:R-:W-:-:S02]  /*5290*/  ISETP.GE.AND P2, PT, R63, RZ, PT ;  /* 0x000000ff3f00720c */ /* 0x000fc40003f46270 */
[----:B------:R-:W-:Y:S02]  /*52a0*/  ISETP.GE.AND P4, PT, R0, RZ, PT ;  /* 0x000000ff0000720c */ /* 0x000fe40003f86270 */
[----:B------:R-:W-:-:S03]  /*52b0*/  ISETP.NE.AND P3, PT, R2, RZ, PT ;  /* 0x000000ff0200720c */ /* 0x000fc60003f65270 */
[----:B------:R-:W-:Y:S02]  /*52c0*/  @P5 IADD3 R62, R62, 0x1, RZ ;  /* 0x000000013e3e5810 */ /* 0x000fe40007ffe0ff */
[----:B------:R-:W-:-:S04]  /*52d0*/  @P6 VIADD R64, R64, 0x1 ;  /* 0x0000000140406836 */ /* 0x000fc80000000000 */
[----:B------:R-:W-:Y:S02]  /*52e0*/  @!P2 IADD3 R62, -R62, RZ, RZ ;  /* 0x000000ff3e3ea210 */ /* 0x000fe40007ffe1ff */
[----:B------:R-:W-:-:S05]  /*52f0*/  @!P4 IMAD.MOV R64, RZ, RZ, -R64 ;  /* 0x000000ffff40c224 */ /* 0x000fca00078e0a40 */
[C---:B------:R-:W-:Y:S02]  /*5300*/  SEL R7, R6.reuse, R64, !P3 ;  /* 0x0000004006077207 */ /* 0x040fe40005800000 */
[----:B------:R-:W-:-:S03]  /*5310*/  SEL R6, R6, R62, !P3 ;  /* 0x0000003e06067207 */ /* 0x000fc60005800000 */
[----:B------:R-:W-:-:S04]  /*5320*/  IMAD.WIDE R60, R7, 0x4, R226 ;  /* 0x00000004073c7825 */ /* 0x000fc800078e02e2 */
[----:B------:R-:W-:Y:S02]  /*5330*/  IMAD.WIDE R64, R6, 0x4, R226 ;  /* 0x0000000406407825 */ /* 0x000fe400078e02e2 */
[----:B------:R-:W2:Y:S04]  /*5340*/  LDG.E R61, desc[UR12][R60.64] ;  /* 0x0000000c3c3d7981 */ /* 0x000ea8000c1e1900 */
[----:B------:R-:W2:Y:S01]  /*5350*/  LDG.E R0, desc[UR12][R64.64] ;  /* 0x0000000c40007981 */ /* 0x000ea2000c1e1900 */
[----:B------:R-:W-:-:S04]  /*5360*/  IMAD.IADD R7, R7, 0x1, -R6 ;  /* 0x0000000107077824 */ /* 0x000fc800078e0a06 */
[----:B------:R-:W-:-:S04]  /*5370*/  IMAD R2, R7, R2, -0x80 ;  /* 0xffffff8007027424 */ /* 0x000fc800078e0202 */
[----:B------:R-:W-:Y:S01]  /*5380*/  IMAD.WIDE.U32 R62, R2, R192, RZ ;  /* 0x000000c0023e7225 */ /* 0x000fe200078e00ff */
[----:B------:R-:W-:-:S05]  /*5390*/  SHF.R.S32.HI R7, RZ, 0x1f, R2 ;  /* 0x0000001fff077819 */ /* 0x000fca0000011402 */
[----:B------:R-:W-:-:S04]  /*53a0*/  IMAD R7, R7, R192, RZ ;  /* 0x000000c007077224 */ /* 0x000fc800078e02ff */
[----:B------:R-:W-:-:S04]  /*53b0*/  IMAD R7, R2, R193, R7 ;  /* 0x000000c102077224 */ /* 0x000fc800078e0207 */
[----:B------:R-:W-:Y:S01]  /*53c0*/  IMAD.IADD R63, R63, 0x1, R7 ;  /* 0x000000013f3f7824 */ /* 0x000fe200078e0207 */
[----:B--2---:R-:W-:-:S04]  /*53d0*/  IADD3 R0, -R61, R0, RZ ;  /* 0x000000003d007210 */ /* 0x004fc80007ffe1ff */
[----:B------:R-:W-:Y:S01]  /*53e0*/  SHF.R.S32.HI R6, RZ, 0x1f, R0 ;  /* 0x0000001fff067819 */ /* 0x000fe20000011400 */
[----:B------:R-:W-:-:S04]  /*53f0*/  IMAD.WIDE.U32 R62, R0, UR8, R62 ;  /* 0x00000008003e7c25 */ /* 0x000fc8000f8e003e */
[----:B------:R-:W-:Y:S02]  /*5400*/  IMAD R61, R6, UR8, RZ ;  /* 0x00000008063d7c24 */ /* 0x000fe4000f8e02ff */
[----:B------:R-:W-:Y:S02]  /*5410*/  IMAD.MOV.U32 R67, RZ, RZ, R62 ;  /* 0x000000ffff437224 */ /* 0x000fe400078e003e */
[----:B------:R-:W-:-:S05]  /*5420*/  IMAD R61, R0, UR9, R61 ;  /* 0x00000009003d7c24 */ /* 0x000fca000f8e023d */
[----:B------:R-:W-:Y:S01]  /*5430*/  IADD3 R0, R63, R61, RZ ;  /* 0x0000003d3f007210 */ /* 0x000fe20007ffe0ff */
[----:B------:R-:W-:Y:S06]  /*5440*/  BRA `(.L_x_767) ;  /* 0x0000000000087947 */ /* 0x000fec0003800000 */
.L_x_766:
[----:B------:R-:W-:-:S04]  /*5450*/  LEA R67, -R192, RZ, 0x7 ;  /* 0x000000ffc0437211 */ /* 0x000fc800078e39ff */
[----:B------:R-:W-:-:S07]  /*5460*/  SHF.R.S32.HI R0, RZ, 0x1f, R67 ;  /* 0x0000001fff007819 */ /* 0x000fce0000011443 */
.L_x_767:
[----:B------:R-:W-:Y:S01]  /*5470*/  ULDC UR5, c[0x0][0x2d0] ;  /* 0x0000b40000057ab9 */ /* 0x000fe20000000800 */
[----:B------:R-:W-:Y:S01]  /*5480*/  BSSY B0, `(.L_x_768) ;  /* 0x00000b2000007945 */ /* 0x000fe20003800000 */
[----:B------:R-:W-:Y:S02]  /*5490*/  ISETP.GE.AND P4, PT, R222, UR5, PT ;  /* 0x00000005de007c0c */ /* 0x000fe4000bf86270 */
[----:B------:R-:W-:-:S11]  /*54a0*/  ISETP.GE.AND P3, PT, R213, UR5, PT ;  /* 0x00000005d5007c0c */ /* 0x000fd6000bf66270 */
[----:B------:R-:W1:Y:S01]  /*54b0*/  @!P4 LDC.64 R62, c[0x0][0x218] ;  /* 0x00008600ff3ecb82 */ /* 0x000e620000000a00 */
[----:B------:R-:W-:Y:S01]  /*54c0*/  @!P4 IADD3 R71, P2, R67, R198, RZ ;  /* 0x000000c64347c210 */ /* 0x000fe20007f5e0ff */
[----:B------:R2:W-:Y:S04]  /*54d0*/  @P4 STS.128 [R220+0x4000], RZ ;  /* 0x004000ffdc004388 */ /* 0x0005e80000000c00 */
[----:B------:R-:W-:Y:S01]  /*54e0*/  @!P4 IMAD.X R2, R0, 0x1, R197, P2 ;  /* 0x000000010002c824 */ /* 0x000fe200010e06c5 */
[----:B------:R-:W-:Y:S01]  /*54f0*/  IADD3 R69, P2, R215, R67, RZ ;  /* 0x00000043d7457210 */ /* 0x000fe20007f5e0ff */
[----:B------:R-:W3:Y:S08]  /*5500*/  @!P3 LDC.64 R60, c[0x0][0x218] ;  /* 0x00008600ff3cbb82 */ /* 0x000ef00000000a00 */
[----:B------:R-:W4:Y:S01]  /*5510*/  @!P4 LDC.64 R6, c[0x0][0x218] ;  /* 0x00008600ff06cb82 */ /* 0x000f220000000a00 */
[----:B-1----:R-:W-:-:S07]  /*5520*/  @!P4 LEA R74, P5, R71, R62, 0x1 ;  /* 0x0000003e474ac211 */ /* 0x002fce00078a08ff */
[----:B------:R-:W1:Y:S01]  /*5530*/  @!P3 LDC.64 R64, c[0x0][0x218] ;  /* 0x00008600ff40bb82 */ /* 0x000e620000000a00 */
[----:B------:R-:W-:Y:S01]  /*5540*/  @!P4 LEA.HI.X R75, R71, R63, R2, 0x1, P5 ;  /* 0x0000003f474bc211 */ /* 0x000fe200028f0c02 */
[----:B------:R-:W-:Y:S01]  /*5550*/  IMAD.X R2, R214, 0x1, R0, P2 ;  /* 0x00000001d6027824 */ /* 0x000fe200010e0600 */
[-C--:B------:R-:W-:Y:S02]  /*5560*/  @!P3 IADD3 R71, P2, R67, R198.reuse, RZ ;  /* 0x000000c64347b210 */ /* 0x080fe40007f5e0ff */
[----:B------:R-:W-:-:S03]  /*5570*/  @!P4 IADD3 R73, P5, R69, R198, RZ ;  /* 0x000000c64549c210 */ /* 0x000fc60007fbe0ff */
[----:B------:R-:W5:Y:S01]  /*5580*/  @!P4 LDC.64 R62, c[0x0][0x218] ;  /* 0x00008600ff3ecb82 */ /* 0x000f620000000a00 */
[----:B------:R-:W-:Y:S01]  /*5590*/  @!PT LDS RZ, [RZ] ;  /* 0x00000000fffff984 */ /* 0x000fe20000000800 */
[----:B------:R-:W-:Y:S01]  /*55a0*/  @!PT LDS RZ, [RZ] ;  /* 0x00000000fffff984 */ /* 0x000fe20000000800 */
[----:B------:R-:W-:Y:S01]  /*55b0*/  @!PT LDS RZ, [RZ] ;  /* 0x00000000fffff984 */ /* 0x000fe20000000800 */
[----:B------:R2:W-:Y:S01]  /*55c0*/  @!P4 LDGSTS.E.BYPASS.LTC128B.128 [R220+0x4000], desc[UR12][R74.64] ;  /* 0x040000004adccfae */ /* 0x0005e2000b901d4c */
[--C-:B------:R-:W-:Y:S01]  /*55d0*/  @!P3 IMAD.X R66, R0, 0x1, R197.reuse, P2 ;  /* 0x000000010042b824 */ /* 0x100fe200010e06c5 */
[----:B---3--:R-:W-:Y:S01]  /*55e0*/  @!P3 LEA R80, P2, R71, R60, 0x1 ;  /* 0x0000003c4750b211 */ /* 0x008fe200078408ff */
[----:B------:R-:W-:Y:S01]  /*55f0*/  @!P4 IMAD.X R68, R2, 0x1, R197, P5 ;  /* 0x000000010244c824 */ /* 0x000fe200028e06c5 */
[----:B------:R3:W-:Y:S01]  /*5600*/  @P3 STS.128 [R220+0x8000], RZ ;  /* 0x008000ffdc003388 */ /* 0x0007e20000000c00 */
[----:B----4-:R-:W-:Y:S02]  /*5610*/  @!P4 LEA R70, P5, R73, R6, 0x1 ;  /* 0x000000064946c211 */ /* 0x010fe400078a08ff */
[----:B------:R-:W-:Y:S02]  /*5620*/  @!P3 LEA.HI.X R81, R71, R61, R66, 0x1, P2 ;  /* 0x0000003d4751b211 */ /* 0x000fe400010f0c42 */
[----:B------:R-:W-:Y:S01]  /*5630*/  @!P4 LEA.HI.X R71, R73, R7, R68, 0x1, P5 ;  /* 0x000000074947c211 */ /* 0x000fe200028f0c44 */
[----:B------:R-:W4:Y:S01]  /*5640*/  @!P3 LDC.64 R60, c[0x0][0x218] ;  /* 0x00008600ff3cbb82 */ /* 0x000f220000000a00 */
[----:B------:R-:W-:Y:S01]  /*5650*/  @!P3 IADD3 R73, P5, R69, R198, RZ ;  /* 0x000000c64549b210 */ /* 0x000fe20007fbe0ff */
[----:B------:R-:W-:Y:S01]  /*5660*/  @!PT LDS RZ, [RZ] ;  /* 0x00000000fffff984 */ /* 0x000fe20000000800 */
[----:B------:R-:W-:Y:S01]  /*5670*/  @!PT LDS RZ, [RZ] ;  /* 0x00000000fffff984 */ /* 0x000fe20000000800 */
[----:B------:R-:W-:Y:S01]  /*5680*/  @!PT LDS RZ, [RZ] ;  /* 0x00000000fffff984 */ /* 0x000fe20000000800 */
[----:B------:R-:W-:Y:S01]  /*5690*/  @!P3 LDGSTS.E.BYPASS.LTC128B.128 [R220+0x8000], desc[UR12][R80.64+0x80] ;  /* 0x0800008050dcbfae */ /* 0x000fe2000b901d4c */
[----:B------:R-:W-:-:S03]  /*56a0*/  IADD3 R69, P2, R215, R69, RZ ;  /* 0x00000045d7457210 */ /* 0x000fc60007f5e0ff */
[----:B------:R-:W-:Y:S01]  /*56b0*/  @!P3 IMAD.X R68, R2, 0x1, R197, P5 ;  /* 0x000000010244b824 */ /* 0x000fe200028e06c5 */
[----:B-1----:R-:W-:Y:S01]  /*56c0*/  @!P3 LEA R76, P5, R73, R64, 0x1 ;  /* 0x00000040494cb211 */ /* 0x002fe200078a08ff */
[----:B------:R-:W1:Y:S01]  /*56d0*/  @!P4 LDC.64 R6, c[0x0][0x218] ;  /* 0x00008600ff06cb82 */ /* 0x000e620000000a00 */
[----:B------:R-:W-:Y:S01]  /*56e0*/  IMAD.X R2, R214, 0x1, R2, P2 ;  /* 0x00000001d6027824 */ /* 0x000fe200010e0602 */
[----:B------:R-:W-:Y:S01]  /*56f0*/  @!P4 IADD3 R66, P2, R69, R198, RZ ;  /* 0x000000c64542c210 */ /* 0x000fe20007f5e0ff */
[----:B------:R3:W-:Y:S01]  /*5700*/  @P4 STS.128 [R220+0x4800], RZ ;  /* 0x004800ffdc004388 */ /* 0x0007e20000000c00 */
[----:B------:R-:W-:-:S03]  /*5710*/  @!P3 LEA.HI.X R77, R73, R65, R68, 0x1, P5 ;  /* 0x00000041494db211 */ /* 0x000fc600028f0c44 */
[--C-:B------:R-:W-:Y:S01]  /*5720*/  @!P4 IMAD.X R68, R2, 0x1, R197.reuse, P2 ;  /* 0x000000010244c824 */ /* 0x100fe200010e06c5 */
[C---:B-----5:R-:W-:Y:S01]  /*5730*/  @!P4 LEA R78, P2, R66.reuse, R62, 0x1 ;  /* 0x0000003e424ec211 */ /* 0x060fe200078408ff */
[----:B------:R-:W5:Y:S01]  /*5740*/  @!P3 LDC.64 R64, c[0x0][0x218] ;  /* 0x00008600ff40bb82 */ /* 0x000f620000000a00 */
[----:B--2---:R-:W-:Y:S01]  /*5750*/  IADD3 R75, P5, R215, R69, RZ ;  /* 0x00000045d74b7210 */ /* 0x004fe20007fbe0ff */
[----:B------:R-:W-:Y:S01]  /*5760*/  @!PT LDS RZ, [RZ] ;  /* 0x00000000fffff984 */ /* 0x000fe20000000800 */
[----:B------:R-:W-:Y:S01]  /*5770*/  @!PT LDS RZ, [RZ] ;  /* 0x00000000fffff984 */ /* 0x000fe20000000800 */
[----:B------:R-:W-:Y:S01]  /*5780*/  @!PT LDS RZ, [RZ] ;  /* 0x00000000fffff984 */ /* 0x000fe20000000800 */
[----:B------:R2:W-:Y:S01]  /*5790*/  @!P4 LDGSTS.E.BYPASS.LTC128B.128 [R220+0x4800], desc[UR12][R70.64] ;  /* 0x0480000046dccfae */ /* 0x0005e2000b901d4c */
[----:B------:R-:W-:Y:S02]  /*57a0*/  @!P4 LEA.HI.X R79, R66, R63, R68, 0x1, P2 ;  /* 0x0000003f424fc211 */ /* 0x000fe400010f0c44 */
[-C--:B------:R-:W-:Y:S01]  /*57b0*/  @!P3 IADD3 R69, P2, R69, R198.reuse, RZ ;  /* 0x000000c64545b210 */ /* 0x080fe20007f5e0ff */
[----:B------:R-:W-:Y:S01]  /*57c0*/  IMAD.X R66, R214, 0x1, R2, P5 ;  /* 0x00000001d6427824 */ /* 0x000fe200028e0602 */
[----:B------:R-:W-:Y:S01]  /*57d0*/  @!P4 IADD3 R68, P5, R75, R198, RZ ;  /* 0x000000c64b44c210 */ /* 0x000fe20007fbe0ff */
[----:B------:R-:W3:Y:S01]  /*57e0*/  @!P4 LDC.64 R62, c[0x0][0x218] ;  /* 0x00008600ff3ecb82 */ /* 0x000ee20000000a00 */
[----:B------:R1:W-:Y:S01]  /*57f0*/  @P3 STS.128 [R220+0x8800], RZ ;  /* 0x008800ffdc003388 */ /* 0x0003e20000000c00 */
[--C-:B------:R-:W-:Y:S01]  /*5800*/  @!P3 IMAD.X R2, R2, 0x1, R197.reuse, P2 ;  /* 0x000000010202b824 */ /* 0x100fe200010e06c5 */
[----:B----4-:R-:W-:Y:S01]  /*5810*/  @!P3 LEA R82, P2, R69, R60, 0x1 ;  /* 0x0000003c4552b211 */ /* 0x010fe200078408ff */
[----:B------:R-:W-:Y:S01]  /*5820*/  @!P4 IMAD.X R60, R66, 0x1, R197, P5 ;  /* 0x00000001423cc824 */ /* 0x000fe200028e06c5 */
[----:B------:R-:W-:Y:S01]  /*5830*/  @!PT LDS RZ, [RZ] ;  /* 0x00000000fffff984 */ /* 0x000fe20000000800 */
[----:B------:R-:W-:Y:S01]  /*5840*/  @!PT LDS RZ, [RZ] ;  /* 0x00000000fffff984 */ /* 0x000fe20000000800 */
[----:B------:R-:W-:Y:S01]  /*5850*/  @!PT LDS RZ, [RZ] ;  /* 0x00000000fffff984 */ /* 0x000fe20000000800 */
[----:B------:R3:W-:Y:S01]  /*5860*/  @!P3 LDGSTS.E.BYPASS.LTC128B.128 [R220+0x8800], desc[UR12][R76.64+0x80] ;  /* 0x088000804cdcbfae */ /* 0x0007e2000b901d4c */
[----:B-1----:R-:W-:-:S02]  /*5870*/  @!P4 LEA R72, P5, R68, R6, 0x1 ;  /* 0x000000064448c211 */ /* 0x002fc400078a08ff */
[----:B------:R-:W-:Y:S01]  /*5880*/  @!P3 LEA.HI.X R83, R69, R61, R2, 0x1, P2 ;  /* 0x0000003d4553b211 */ /* 0x000fe200010f0c02 */
[----:B------:R1:W-:Y:S01]  /*5890*/  @P4 STS.128 [R220+0x5000], RZ ;  /* 0x005000ffdc004388 */ /* 0x0003e20000000c00 */
[----:B------:R-:W-:Y:S02]  /*58a0*/  @!P4 LEA.HI.X R73, R68, R7, R60, 0x1, P5 ;  /* 0x000000074449c211 */ /* 0x000fe400028f0c3c */
[----:B------:R-:W-:Y:S01]  /*58b0*/  @!P3 IADD3 R69, P5, R75, R198, RZ ;  /* 0x000000c64b45b210 */ /* 0x000fe20007fbe0ff */
[----:B------:R-:W4:Y:S01]  /*58c0*/  @!P3 LDC.64 R60, c[0x0][0x218] ;  /* 0x00008600ff3cbb82 */ /* 0x000f220000000a00 */
[----:B------:R-:W-:Y:S01]  /*58d0*/  IADD3 R75, P2, R215, R75, RZ ;  /* 0x0000004bd74b7210 */ /* 0x000fe20007f5e0ff */
[----:B------:R-:W-:Y:S01]  /*58e0*/  @!PT LDS RZ, [RZ] ;  /* 0x00000000fffff984 */ /* 0x000fe20000000800 */
[----:B------:R-:W-:Y:S01]  /*58f0*/  @!PT LDS RZ, [RZ] ;  /* 0x00000000fffff984 */ /* 0x000fe20000000800 */
[----:B------:R-:W-:Y:S01]  /*5900*/  @!PT LDS RZ, [RZ] ;  /* 0x00000000fffff984 */ /* 0x000fe20000000800 */
[----:B------:R4:W-:Y:S04]  /*5910*/  @!P4 LDGSTS.E.BYPASS.LTC128B.128 [R220+0x5000], desc[UR12][R78.64] ;  /* 0x050000004edccfae */ /* 0x0009e8000b901d4c */
[----:B------:R1:W-:Y:S01]  /*5920*/  @P3 STS.128 [R220+0x9000], RZ ;  /* 0x009000ffdc003388 */ /* 0x0003e20000000c00 */
[----:B--2---:R-:W-:Y:S01]  /*5930*/  @!P3 IMAD.X R70, R66, 0x1, R197, P5 ;  /* 0x000000014246b824 */ /* 0x004fe200028e06c5 */
[----:B------:R-:W2:Y:S01]  /*5940*/  @!P4 LDC.64 R6, c[0x0][0x218] ;  /* 0x00008600ff06cb82 */ /* 0x000ea20000000a00 */
[----:B------:R-:W-:Y:S01]  /*5950*/  IMAD.X R66, R214, 0x1, R66, P2 ;  /* 0x00000001d6427824 */ /* 0x000fe200010e0642 */
[----:B-----5:R-:W-:Y:S01]  /*5960*/  @!P3 LEA R68, P5, R69, R64, 0x1 ;  /* 0x000000404544b211 */ /* 0x020fe200078a08ff */
[----:B------:R-:W-:Y:S01]  /*5970*/  @!PT LDS RZ, [RZ] ;  /* 0x00000000fffff984 */ /* 0x000fe20000000800 */
[----:B------:R-:W-:Y:S01]  /*5980*/  @!PT LDS RZ, [RZ] ;  /* 0x00000000fffff984 */ /* 0x000fe20000000800 */
[----:B------:R-:W-:Y:S01]  /*5990*/  @!PT LDS RZ, [RZ] ;  /* 0x00000000fffff984 */ /* 0x000fe20000000800 */
[----:B------:R5:W-:Y:S01]  /*59a0*/  @!P3 LDGSTS.E.BYPASS.LTC128B.128 [R220+0x9000], desc[UR12][R82.64+0x80] ;  /* 0x0900008052dcbfae */ /* 0x000be2000b901d4c */
[----:B------:R-:W-:-:S02]  /*59b0*/  @!P4 IADD3 R2, P2, R75, R198, RZ ;  /* 0x000000c64b02c210 */ /* 0x000fc40007f5e0ff */
[----:B------:R-:W-:Y:S01]  /*59c0*/  @!P3 LEA.HI.X R69, R69, R65, R70, 0x1, P5 ;  /* 0x000000414545b211 */ /* 0x000fe200028f0c46 */
[----:B------:R1:W-:Y:S01]  /*59d0*/  @P4 STS.128 [R220+0x5800], RZ ;  /* 0x005800ffdc004388 */ /* 0x0003e20000000c00 */
[----:B------:R-:W-:Y:S01]  /*59e0*/  IADD3 R71, P5, R215, R75, RZ ;  /* 0x0000004bd7477210 */ /* 0x000fe20007fbe0ff */
[--C-:B------:R-:W-:Y:S01]  /*59f0*/  @!P4 IMAD.X R70, R66, 0x1, R197.reuse, P2 ;  /* 0x000000014246c824 */ /* 0x100fe200010e06c5 */
[C---:B---3--:R-:W-:Y:S01]  /*5a00*/  @!P4 LEA R76, P2, R2.reuse, R62, 0x1 ;  /* 0x0000003e024cc211 */ /* 0x048fe200078408ff */
[----:B------:R-:W5:Y:S01]  /*5a10*/  @!P3 LDC.64 R64, c[0x0][0x218] ;  /* 0x00008600ff40bb82 */ /* 0x000f620000000a00 */
[----:B------:R-:W-:Y:S01]  /*5a20*/  @!PT LDS RZ, [RZ] ;  /* 0x00000000fffff984 */ /* 0x000fe20000000800 */
[----:B------:R-:W-:Y:S01]  /*5a30*/  @!PT LDS RZ, [RZ] ;  /* 0x00000000fffff984 */ /* 0x000fe20000000800 */
[----:B------:R-:W-:Y:S01]  /*5a40*/  @!PT LDS RZ, [RZ] ;  /* 0x00000000fffff984 */ /* 0x000fe20000000800 */
[----:B------:R3:W-:Y:S02]  /*5a50*/  @!P4 LDGSTS.E.BYPASS.LTC128B.128 [R220+0x5800], desc[UR12][R72.64] ;  /* 0x0580000048dccfae */ /* 0x0007e4000b901d4c */
[----:B------:R-:W-:Y:S01]  /*5a60*/  @!P4 LEA.HI.X R77, R2, R63, R70, 0x1, P2 ;  /* 0x0000003f024dc211 */ /* 0x000fe200010f0c46 */
[----:B------:R-:W-:Y:S01]  /*5a70*/  IMAD.X R2, R214, 0x1, R66, P5 ;  /* 0x00000001d6027824 */ /* 0x000fe200028e0642 */
[-C--:B------:R-:W-:Y:S01]  /*5a80*/  @!P3 IADD3 R70, P2, R75, R198.reuse, RZ ;  /* 0x000000c64b46b210 */ /* 0x080fe20007f5e0ff */
[----:B------:R1:W-:Y:S01]  /*5a90*/  @P3 STS.128 [R220+0x9800], RZ ;  /* 0x009800ffdc003388 */ /* 0x0003e20000000c00 */
[----:B------:R-:W-:Y:S01]  /*5aa0*/  @!P4 IADD3 R74, P5, R71, R198, RZ ;  /* 0x000000c6474ac210 */ /* 0x000fe20007fbe0ff */
[----:B------:R-:W3:Y:S02]  /*5ab0*/  @!P4 LDC.64 R62, c[0x0][0x218] ;  /* 0x00008600ff3ecb82 */ /* 0x000ee40000000a00 */
[--C-:B------:R-:W-:Y:S01]  /*5ac0*/  @!P3 IMAD.X R66, R66, 0x1, R197.reuse, P2 ;  /* 0x000000014242b824 */ /* 0x100fe200010e06c5 */
[----:B----4-:R-:W-:Y:S01]  /*5ad0*/  @!P3 LEA R78, P2, R70, R60, 0x1 ;  /* 0x0000003c464eb211 */ /* 0x010fe200078408ff */
[----:B------:R-:W-:Y:S01]  /*5ae0*/  @!P4 IMAD.X R60, R2, 0x1, R197, P5 ;  /* 0x00000001023cc824 */ /* 0x000fe200028e06c5 */
[----:B--2---:R-:W-:Y:S01]  /*5af0*/  @!P4 LEA R80, P5, R74, R6, 0x1 ;  /* 0x000000064a50c211 */ /* 0x004fe200078a08ff */
[----:B------:R-:W-:Y:S01]  /*5b00*/  @!PT LDS RZ, [RZ] ;  /* 0x00000000fffff984 */ /* 0x000fe20000000800 */
[----:B------:R-:W-:Y:S01]  /*5b10*/  @!PT LDS RZ, [RZ] ;  /* 0x00000000fffff984 */ /* 0x000fe20000000800 */
[----:B------:R-:W-:Y:S01]  /*5b20*/  @!PT LDS RZ, [RZ] ;  /* 0x00000000fffff984 */ /* 0x000fe20000000800 */
[----:B------:R2:W-:Y:S01]  /*5b30*/  @!P3 LDGSTS.E.BYPASS.LTC128B.128 [R220+0x9800], desc[UR12][R68.64+0x80] ;  /* 0x0980008044dcbfae */ /* 0x0005e2000b901d4c */
[----:B------:R-:W-:-:S02]  /*5b40*/  @!P3 LEA.HI.X R79, R70, R61, R66, 0x1, P2 ;  /* 0x0000003d464fb211 */ /* 0x000fc400010f0c42 */
[----:B------:R-:W-:Y:S01]  /*5b50*/  @!P4 LEA.HI.X R81, R74, R7, R60, 0x1, P5 ;  /* 0x000000074a51c211 */ /* 0x000fe200028f0c3c */
[----:B------:R1:W-:Y:S01]  /*5b60*/  @P4 STS.128 [R220+0x6000], RZ ;  /* 0x006000ffdc004388 */ /* 0x0003e20000000c00 */
[----:B------:R-:W2:Y:S01]  /*5b70*/  @!P3 LDC.64 R60, c[0x0][0x218] ;  /* 0x00008600ff3cbb82 */ /* 0x000ea20000000a00 */
[-C--:B------:R-:W-:Y:S02]  /*5b80*/  @!P3 IADD3 R66, P2, R71, R198.reuse, RZ ;  /* 0x000000c64742b210 */ /* 0x080fe40007f5e0ff */
[----:B------:R-:W-:Y:S01]  /*5b90*/  IADD3 R71, P5, R215, R71, RZ ;  /* 0x00000047d7477210 */ /* 0x000fe20007fbe0ff */
[----:B------:R-:W-:Y:S01]  /*5ba0*/  @!PT LDS RZ, [RZ] ;  /* 0x00000000fffff984 */ /* 0x000fe20000000800 */
[----:B------:R-:W-:Y:S01]  /*5bb0*/  @!PT LDS RZ, [RZ] ;  /* 0x00000000fffff984 */ /* 0x000fe20000000800 */
[----:B------:R-:W-:Y:S01]  /*5bc0*/  @!PT LDS RZ, [RZ] ;  /* 0x00000000fffff984 */ /* 0x000fe20000000800 */
[----:B------:R1:W-:Y:S02]  /*5bd0*/  @!P4 LDGSTS.E.BYPASS.LTC128B.128 [R220+0x6000], desc[UR12][R76.64] ;  /* 0x060000004cdccfae */ /* 0x0003e4000b901d4c */
[--C-:B------:R-:W-:Y:S01]  /*5be0*/  @!P3 IMAD.X R70, R2, 0x1, R197.reuse, P2 ;  /* 0x000000010246b824 */ /* 0x100fe200010e06c5 */
[----:B------:R-:W-:Y:S01]  /*5bf0*/  @!P4 IADD3 R74, P2, R71, R198, RZ ;  /* 0x000000c6474ac210 */ /* 0x000fe20007f5e0ff */
[----:B------:R-:W4:Y:S01]  /*5c00*/  @!P4 LDC.64 R6, c[0x0][0x218] ;  /* 0x00008600ff06cb82 */ /* 0x000f220000000a00 */
[----:B------:R-:W-:Y:S01]  /*5c10*/  IMAD.X R2, R214, 0x1, R2, P5 ;  /* 0x00000001d6027824 */ /* 0x000fe200028e0602 */
[----:B-----5:R-:W-:Y:S01]  /*5c20*/  @!P3 LEA R82, P5, R66, R64, 0x1 ;  /* 0x000000404252b211 */ /* 0x020fe200078a08ff */
[----:B------:R1:W-:Y:S02]  /*5c30*/  @P3 STS.128 [R220+0xa000], RZ ;  /* 0x00a000ffdc003388 */ /* 0x0003e40000000c00 */
[----:B------:R-:W-:Y:S01]  /*5c40*/  @!P4 IMAD.X R64, R2, 0x1, R197, P2 ;  /* 0x000000010240c824 */ /* 0x000fe200010e06c5 */
[----:B------:R-:W-:Y:S01]  /*5c50*/  @!P3 LEA.HI.X R83, R66, R65, R70, 0x1, P5 ;  /* 0x000000414253b211 */ /* 0x000fe200028f0c46 */
[----:B------:R-:W-:Y:S01]  /*5c60*/  @!PT LDS RZ, [RZ] ;  /* 0x00000000fffff984 */ /* 0x000fe20000000800 */
[----:B------:R-:W-:Y:S01]  /*5c70*/  @!PT LDS RZ, [RZ] ;  /* 0x00000000fffff984 */ /* 0x000fe20000000800 */
[----:B------:R-:W-:Y:S01]  /*5c80*/  @!PT LDS RZ, [RZ] ;  /* 0x00000000fffff984 */ /* 0x000fe20000000800 */
[----:B------:R1:W-:Y:S01]  /*5c90*/  @!P3 LDGSTS.E.BYPASS.LTC128B.128 [R220+0xa000], desc[UR12][R78.64+0x80] ;  /* 0x0a0000804edcbfae */ /* 0x0003e2000b901d4c */
[----:B---3--:R-:W-:-:S02]  /*5ca0*/  @!P4 LEA R72, P2, R74, R62, 0x1 ;  /* 0x0000003e4a48c211 */ /* 0x008fc400078408ff */
[----:B------:R-:W-:Y:S01]  /*5cb0*/  IADD3 R65, P5, R215, R71, RZ ;  /* 0x00000047d7417210 */ /* 0x000fe20007fbe0ff */
[----:B------:R1:W-:Y:S01]  /*5cc0*/  @P4 STS.128 [R220+0x6800], RZ ;  /* 0x006800ffdc004388 */ /* 0x0003e20000000c00 */
[----:B------:R-:W-:Y:S02]  /*5cd0*/  @!P4 LEA.HI.X R73, R74, R63, R64, 0x1, P2 ;  /* 0x0000003f4a49c211 */ /* 0x000fe400010f0c40 */
[-C--:B------:R-:W-:Y:S01]  /*5ce0*/  @!P3 IADD3 R71, P2, R71, R198.reuse, RZ ;  /* 0x000000c64747b210 */ /* 0x080fe20007f5e0ff */
[----:B------:R-:W-:Y:S01]  /*5cf0*/  IMAD.X R62, R214, 0x1, R2, P5 ;  /* 0x00000001d63e7824 */ /* 0x000fe200028e0602 */
[----:B------:R-:W-:Y:S01]  /*5d00*/  @!P4 IADD3 R63, P5, R65, R198, RZ ;  /* 0x000000c6413fc210 */ /* 0x000fe20007fbe0ff */
[----:B------:R-:W-:Y:S01]  /*5d10*/  @!PT LDS RZ, [RZ] ;  /* 0x00000000fffff984 */ /* 0x000fe20000000800 */
[----:B------:R-:W-:Y:S01]  /*5d20*/  @!PT LDS RZ, [RZ] ;  /* 0x00000000fffff984 */ /* 0x000fe20000000800 */
[----:B------:R-:W-:Y:S01]  /*5d30*/  @!PT LDS RZ, [RZ] ;  /* 0x00000000fffff984 */ /* 0x000fe20000000800 */
[----:B------:R1:W-:Y:S02]  /*5d40*/  @!P4 LDGSTS.E.BYPASS.LTC128B.128 [R220+0x6800], desc[UR12][R80.64] ;  /* 0x0680000050dccfae */ /* 0x0003e4000b901d4c */
[--C-:B------:R-:W-:Y:S01]  /*5d50*/  @!P3 IMAD.X R2, R2, 0x1, R197.reuse, P2 ;  /* 0x000000010202b824 */ /* 0x100fe200010e06c5 */
[----:B--2---:R-:W-:Y:S01]  /*5d60*/  @!P3 LEA R68, P2, R71, R60, 0x1 ;  /* 0x0000003c4744b211 */ /* 0x004fe200078408ff */
[----:B------:R-:W-:Y:S01]  /*5d70*/  @!P4 IMAD.X R60, R62, 0x1, R197, P5 ;  /* 0x000000013e3cc824 */ /* 0x000fe200028e06c5 */
[----:B------:R1:W-:Y:S01]  /*5d80*/  @P3 STS.128 [R220+0xa800], RZ ;  /* 0x00a800ffdc003388 */ /* 0x0003e20000000c00 */
[----:B----4-:R-:W-:-:S02]  /*5d90*/  @!P4 LEA R6, P5, R63, R6, 0x1 ;  /* 0x000000063f06c211 */ /* 0x010fc400078a08ff */
[----:B------:R-:W-:Y:S01]  /*5da0*/  @!P3 LEA.HI.X R69, R71, R61, R2, 0x1, P2 ;  /* 0x0000003d4745b211 */ /* 0x000fe200010f0c02 */
[----:B------:R-:W-:Y:S01]  /*5db0*/  @!PT LDS RZ, [RZ] ;  /* 0x00000000fffff984 */ /* 0x000fe20000000800 */
[----:B------:R-:W-:Y:S01]  /*5dc0*/  @!PT LDS RZ, [RZ] ;  /* 0x00000000fffff984 */ /* 0x000fe20000000800 */
[----:B------:R-:W-:Y:S01]  /*5dd0*/  @!PT LDS RZ, [RZ] ;  /* 0x00000000fffff984 */ /* 0x000fe20000000800 */
[----:B------:R1:W-:Y:S01]  /*5de0*/  @!P3 LDGSTS.E.BYPASS.LTC128B.128 [R220+0xa800], desc[UR12][R82.64+0x80] ;  /* 0x0a80008052dcbfae */ /* 0x0003e2000b901d4c */
[----:B------:R-:W-:-:S03]  /*5df0*/  @!P4 LEA.HI.X R7, R63, R7, R60, 0x1, P5 ;  /* 0x000000073f07c211 */ /* 0x000fc600028f0c3c */
[----:B------:R1:W-:Y:S04]  /*5e00*/  @P4 STS.128 [R220+0x7000], RZ ;  /* 0x007000ffdc004388 */ /* 0x0003e80000000c00 */
[----:B------:R-:W-:Y:S01]  /*5e10*/  @!PT LDS RZ, [RZ] ;  /* 0x00000000fffff984 */ /* 0x000fe20000000800 */
[----:B------:R-:W-:Y:S01]  /*5e20*/  @!PT LDS RZ, [RZ] ;  /* 0x00000000fffff984 */ /* 0x000fe20000000800 */
[----:B------:R-:W-:Y:S01]  /*5e30*/  @!PT LDS RZ, [RZ] ;  /* 0x00000000fffff984 */ /* 0x000fe20000000800 */
[----:B------:R1:W-:Y:S04]  /*5e40*/  @!P4 LDGSTS.E.BYPASS.LTC128B.128 [R220+0x7000], desc[UR12][R72.64] ;  /* 0x0700000048dccfae */ /* 0x0003e8000b901d4c */
        /* <DEDUP_REMOVED lines=10> */
[----:B------:R1:W-:Y:S01]  /*5ef0*/  @P3 STS.128 [R220+0xb800], RZ ;  /* 0x00b800ffdc003388 */ /* 0x0003e20000000c00 */
[----:B------:R-:W-:Y:S05]  /*5f00*/  @P3 BRA `(.L_x_769) ;  /* 0x0000000000243947 */ /* 0x000fea0003800000 */
[----:B------:R-:W-:Y:S01]  /*5f10*/  IADD3 R65, P2, R65, R198, RZ ;  /* 0x000000c641417210 */ /* 0x000fe20007f5e0ff */
[----:B------:R-:W-:-:S04]  /*5f20*/  ULDC.64 UR8, c[0x0][0x218] ;  /* 0x0000860000087ab9 */ /* 0x000fc80000000a00 */
[----:B------:R-:W-:Y:S01]  /*5f30*/  IMAD.X R62, R62, 0x1, R197, P2 ;  /* 0x000000013e3e7824 */ /* 0x000fe200010e06c5 */
[----:B-1----:R-:W-:-:S04]  /*5f40*/  LEA R6, P2, R65, UR8, 0x1 ;  /* 0x0000000841067c11 */ /* 0x002fc8000f8408ff */
[----:B------:R-:W-:-:S05]  /*5f50*/  LEA.HI.X R7, R65, UR9, R62, 0x1, P2 ;  /* 0x0000000941077c11 */ /* 0x000fca00090f0c3e */
[----:B------:R-:W-:Y:S01]  /*5f60*/  @!PT LDS RZ, [RZ] ;  /* 0x00000000fffff984 */ /* 0x000fe20000000800 */
[----:B------:R-:W-:Y:S01]  /*5f70*/  @!PT LDS RZ, [RZ] ;  /* 0x00000000fffff984 */ /* 0x000fe20000000800 */
[----:B------:R-:W-:Y:S01]  /*5f80*/  @!PT LDS RZ, [RZ] ;  /* 0x00000000fffff984 */ /* 0x000fe20000000800 */
[----:B------:R2:W-:Y:S04]  /*5f90*/  LDGSTS.E.BYPASS.LTC128B.128 [R220+0xb800], desc[UR12][R6.64+0x80] ;  /* 0x0b80008006dc7fae */ /* 0x0005e8000b901d4c */
.L_x_769:
[----:B------:R-:W-:Y:S05]  /*5fa0*/  BSYNC B0 ;  /* 0x0000000000007941 */ /* 0x000fea0003800000 */
.L_x_768:
[----:B------:R-:W0:Y:S01]  /*5fb0*/  LDGDEPBAR ;  /* 0x00000000000079af */ /* 0x000e220000000000 */
[----:B------:R-:W-:-:S04]  /*5fc0*/  IADD3 R198, P2, R67, R198, RZ ;  /* 0x000000c643c67210 */ /* 0x000fc80007f5e0ff */
[----:B------:R-:W-:-:S09]  /*5fd0*/  IADD3.X R197, R0, R197, RZ, P2, !PT ;  /* 0x000000c500c57210 */ /* 0x000fd200017fe4ff */
.L_x_765:
[----:B------:R-:W-:Y:S01]  /*5fe0*/  IMAD.IADD R37, R37, 0x1, R232 ;  /* 0x0000000125257824 */ /* 0x000fe200078e02e8 */
[----:B------:R-:W-:Y:S01]  /*5ff0*/  LEA R204, R5, UR4, 0x1 ;  /* 0x0000000405cc7c11 */ /* 0x000fe2000f8e08ff */
[----:B------:R-:W-:Y:S01]  /*6000*/  ULDC UR10, c[0x0][0x2ec] ;  /* 0x0000bb00000a7ab9 */ /* 0x000fe20000000800 */
[----:B------:R-:W-:Y:S01]  /*6010*/  ULDC.64 UR8, c[0x0][0x218] ;  /* 0x0000860000087ab9 */ /* 0x000fe20000000a00 */
[C---:B------:R-:W-:Y:S02]  /*6020*/  VIADD R0, R37.reuse, 0x1 ;  /* 0x0000000125007836 */ /* 0x040fe40000000000 */
[----:B------:R-:W-:Y:S01]  /*6030*/  VIADD R2, R37, 0x8 ;  /* 0x0000000825027836 */ /* 0x000fe20000000000 */
[----:B-1----:R-:W-:Y:S01]  /*6040*/  LDSM.16.MT88.4 R68, [R204+0xc000] ;  /* 0x00c00000cc44783b */ /* 0x002fe20000004200 */
[--C-:B------:R-:W-:Y:S01]  /*6050*/  IMAD R202, R4, 0x2, R204.reuse ;  /* 0x0000000204ca7824 */ /* 0x100fe200078e02cc */
[CC--:B------:R-:W-:Y:S01]  /*6060*/  ISETP.GE.AND P6, PT, R0.reuse, R230.reuse, PT ;  /* 0x000000e60000720c */ /* 0x0c0fe20003fc6270 */
[----:B------:R-:W-:Y:S01]  /*6070*/  IMAD R201, R3, 0x2, R204 ;  /* 0x0000000203c97824 */ /* 0x000fe200078e02cc */
[-C--:B------:R-:W-:Y:S01]  /*6080*/  ISETP.GE.AND P3, PT, R0, R199.reuse, PT ;  /* 0x000000c70000720c */ /* 0x080fe20003f66270 */
[C---:B------:R-:W-:Y:S01]  /*6090*/  VIADD R0, R37.reuse, 0x9 ;  /* 0x0000000925007836 */ /* 0x040fe20000000000 */
[CC--:B------:R-:W-:Y:S01]  /*60a0*/  ISETP.GE.AND P4, PT, R2.reuse, R230.reuse, PT ;  /* 0x000000e60200720c */ /* 0x0c0fe20003f86270 */
[----:B------:R-:W-:Y:S01]  /*60b0*/  LDSM.16.MT88.4 R76, [R202+0xc000] ;  /* 0x00c00000ca4c783b */ /* 0x000fe20000004200 */
[-C--:B------:R-:W-:Y:S01]  /*60c0*/  ISETP.GE.AND P2, PT, R2, R199.reuse, PT ;  /* 0x000000c70200720c */ /* 0x080fe20003f46270 */
[----:B------:R-:W-:Y:S01]  /*60d0*/  VIADD R2, R37, 0x10 ;  /* 0x0000001025027836 */ /* 0x000fe20000000000 */
[----:B------:R-:W-:Y:S01]  /*60e0*/  ISETP.GE.AND P5, PT, R0, R230, PT ;  /* 0x000000e60000720c */ /* 0x000fe20003fa6270 */
[----:B------:R-:W-:Y:S01]  /*60f0*/  LDSM.16.MT88.4 R124, [R202+0x10000] ;  /* 0x01000000ca7c783b */ /* 0x000fe20000004200 */
[----:B------:R-:W-:Y:S01]  /*6100*/  FSEL R60, R52, -INF , !P4 ;  /* 0xff800000343c7808 */ /* 0x000fe20006000000 */
[----:B------:R-:W-:Y:S01]  /*6110*/  IMAD R200, R3, 0x2, R202 ;  /* 0x0000000203c87824 */ /* 0x000fe200078e02ca */
[----:B------:R-:W-:Y:S01]  /*6120*/  ISETP.GE.AND P4, PT, R0, R199, PT ;  /* 0x000000c70000720c */ /* 0x000fe20003f86270 */
[----:B------:R-:W-:Y:S01]  /*6130*/  VIADD R0, R37, 0x11 ;  /* 0x0000001125007836 */ /* 0x000fe20000000000 */
[----:B------:R-:W-:Y:S01]  /*6140*/  FSEL R62, R54, -INF , !P2 ;  /* 0xff800000363e7808 */ /* 0x000fe20005000000 */
[----:B------:R-:W-:Y:S01]  /*6150*/  LDSM.16.MT88.4 R120, [R201+0x10000] ;  /* 0x01000000c978783b */ /* 0x000fe20000004200 */
[----:B------:R-:W-:-:S02]  /*6160*/  FSEL R64, R53, -INF , !P5 ;  /* 0xff80000035407808 */ /* 0x000fc40006800000 */
[CC--:B------:R-:W-:Y:S01]  /*6170*/  ISETP.GE.AND P2, PT, R2.reuse, R230.reuse, PT ;  /* 0x000000e60200720c */ /* 0x0c0fe20003f46270 */
[----:B------:R-:W-:Y:S01]  /*6180*/  LDSM.16.MT88.4 R92, [R200+0xc000] ;  /* 0x00c00000c85c783b */ /* 0x000fe20000004200 */
[-C--:B------:R-:W-:Y:S01]  /*6190*/  ISETP.GE.AND P5, PT, R2, R199.reuse, PT ;  /* 0x000000c70200720c */ /* 0x080fe20003fa6270 */
[----:B------:R-:W-:Y:S01]  /*61a0*/  VIADD R2, R37, 0x18 ;  /* 0x0000001825027836 */ /* 0x000fe20000000000 */
[----:B------:R-:W-:Y:S02]  /*61b0*/  FSEL R84, R55, -INF , !P4 ;  /* 0xff80000037547808 */ /* 0x000fe40006000000 */
[----:B------:R-:W-:Y:S02]  /*61c0*/  FSEL R88, R48, -INF , !P2 ;  /* 0xff80000030587808 */ /* 0x000fe40005000000 */
[C---:B------:R-:W-:Y:S02]  /*61d0*/  ISETP.GE.AND P4, PT, R0.reuse, R230, PT ;  /* 0x000000e60000720c */ /* 0x040fe40003f86270 */
[----:B------:R-:W-:Y:S01]  /*61e0*/  ISETP.GE.AND P2, PT, R0, R199, PT ;  /* 0x000000c70000720c */ /* 0x000fe20003f46270 */
[----:B------:R-:W-:Y:S01]  /*61f0*/  VIADD R0, R37, 0x19 ;  /* 0x0000001925007836 */ /* 0x000fe20000000000 */
[----:B------:R-:W-:-:S02]  /*6200*/  FSEL R82, R50, -INF , !P5 ;  /* 0xff80000032527808 */ /* 0x000fc40006800000 */
[CC--:B------:R-:W-:Y:S02]  /*6210*/  ISETP.GE.AND P5, PT, R2.reuse, R230.reuse, PT ;  /* 0x000000e60200720c */ /* 0x0c0fe40003fa6270 */
[----:B------:R-:W-:Y:S02]  /*6220*/  FSEL R74, R49, -INF , !P4 ;  /* 0xff800000314a7808 */ /* 0x000fe40006000000 */
[----:B------:R-:W-:Y:S01]  /*6230*/  ISETP.GE.AND P4, PT, R2, R199, PT ;  /* 0x000000c70200720c */ /* 0x000fe20003f86270 */
[----:B------:R-:W-:Y:S01]  /*6240*/  VIADD R2, R37, 0x20 ;  /* 0x0000002025027836 */ /* 0x000fe20000000000 */
[----:B------:R-:W-:Y:S02]  /*6250*/  FSEL R80, R51, -INF , !P2 ;  /* 0xff80000033507808 */ /* 0x000fe40005000000 */
[----:B------:R-:W-:Y:S02]  /*6260*/  FSEL R54, R44, -INF , !P5 ;  /* 0xff8000002c367808 */ /* 0x000fe40006800000 */
[----:B------:R-:W-:-:S02]  /*6270*/  ISETP.GE.AND P2, PT, R0, R230, PT ;  /* 0x000000e60000720c */ /* 0x000fc40003f46270 */
[-C--:B------:R-:W-:Y:S01]  /*6280*/  ISETP.GE.AND P5, PT, R0, R199.reuse, PT ;  /* 0x000000c70000720c */ /* 0x080fe20003fa6270 */
[----:B------:R-:W-:Y:S01]  /*6290*/  VIADD R0, R37, 0x21 ;  /* 0x0000002125007836 */ /* 0x000fe20000000000 */
[----:B------:R-:W-:Y:S02]  /*62a0*/  FSEL R52, R46, -INF , !P4 ;  /* 0xff8000002e347808 */ /* 0x000fe40006000000 */
[----:B------:R-:W-:Y:S02]  /*62b0*/  FSEL R72, R45, -INF , !P2 ;  /* 0xff8000002d487808 */ /* 0x000fe40005000000 */
[C---:B------:R-:W-:Y:S02]  /*62c0*/  ISETP.GE.AND P4, PT, R2.reuse, R230, PT ;  /* 0x000000e60200720c */ /* 0x040fe40003f86270 */
[----:B------:R-:W-:Y:S01]  /*62d0*/  ISETP.GE.AND P2, PT, R2, R199, PT ;  /* 0x000000c70200720c */ /* 0x000fe20003f46270 */
[----:B------:R-:W-:Y:S01]  /*62e0*/  VIADD R2, R37, 0x28 ;  /* 0x0000002825027836 */ /* 0x000fe20000000000 */
[----:B--2---:R-:W-:-:S02]  /*62f0*/  FSEL R6, R47, -INF , !P5 ;  /* 0xff8000002f067808 */ /* 0x004fc40006800000 */
[-C--:B------:R-:W-:Y:S02]  /*6300*/  ISETP.GE.AND P5, PT, R0, R230.reuse, PT ;  /* 0x000000e60000720c */ /* 0x080fe40003fa6270 */
        /* <DEDUP_REMOVED lines=29> */
[-C--:B------:R-:W-:Y:S01]  /*64e0*/  ISETP.GE.AND P5, PT, R0, R230.reuse, PT ;  /* 0x000000e60000720c */ /* 0x080fe20003fa6270 */
[----:B------:R-:W-:Y:S01]  /*64f0*/  LDSM.16.MT88.4 R28, [R200+0x10000] ;  /* 0x01000000c81c783b */ /* 0x000fe20000004200 */
[----:B------:R-:W-:Y:S02]  /*6500*/  FSEL R240, R26, -INF , !P2 ;  /* 0xff8000001af07808 */ /* 0x000fe40005000000 */
[----:B------:R-:W-:Y:S02]  /*6510*/  FSEL R244, R25, -INF , !P5 ;  /* 0xff80000019f47808 */ /* 0x000fe40006800000 */
[C---:B------:R-:W-:Y:S02]  /*6520*/  ISETP.GE.AND P2, PT, R2.reuse, R230, PT ;  /* 0x000000e60200720c */ /* 0x040fe40003f46270 */
[----:B------:R-:W-:Y:S01]  /*6530*/  ISETP.GE.AND P5, PT, R2, R199, PT ;  /* 0x000000c70200720c */ /* 0x000fe20003fa6270 */
[----:B------:R-:W-:Y:S01]  /*6540*/  VIADD R2, R37, 0x41 ;  /* 0x0000004125027836 */ /* 0x000fe20000000000 */
[----:B------:R-:W-:-:S02]  /*6550*/  FSEL R40, R24, -INF , !P4 ;  /* 0xff80000018287808 */ /* 0x000fc40006000000 */
[-C--:B------:R-:W-:Y:S01]  /*6560*/  ISETP.GE.AND P4, PT, R0, R199.reuse, PT ;  /* 0x000000c70000720c */ /* 0x080fe20003f86270 */
[----:B------:R-:W-:Y:S01]  /*6570*/  VIADD R0, R37, 0x48 ;  /* 0x0000004825007836 */ /* 0x000fe20000000000 */
[----:B------:R-:W-:Y:S02]  /*6580*/  FSEL R24, R57, -INF , !P6 ;  /* 0xff80000039187808 */ /* 0x000fe40007000000 */
[----:B------:R-:W-:Y:S02]  /*6590*/  FSEL R238, R20, -INF , !P2 ;  /* 0xff80000014ee7808 */ /* 0x000fe40005000000 */
[----:B------:R-:W-:Y:S02]  /*65a0*/  FSEL R152, R27, -INF , !P4 ;  /* 0xff8000001b987808 */ /* 0x000fe40006000000 */
[----:B------:R-:W-:Y:S02]  /*65b0*/  ISETP.GE.AND P6, PT, R37, R230, PT ;  /* 0x000000e62500720c */ /* 0x000fe40003fc6270 */
[----:B------:R-:W-:-:S02]  /*65c0*/  ISETP.GE.AND P2, PT, R2, R199, PT ;  /* 0x000000c70200720c */ /* 0x000fc40003f46270 */
[-C--:B------:R-:W-:Y:S01]  /*65d0*/  ISETP.GE.AND P4, PT, R2, R230.reuse, PT ;  /* 0x000000e60200720c */ /* 0x080fe20003f86270 */
[----:B------:R-:W-:Y:S01]  /*65e0*/  VIADD R2, R37, 0x50 ;  /* 0x0000005025027836 */ /* 0x000fe20000000000 */
[----:B------:R-:W-:Y:S02]  /*65f0*/  FSEL R56, R56, -INF , !P6 ;  /* 0xff80000038387808 */ /* 0x000fe40007000000 */
[----:B------:R-:W-:Y:S02]  /*6600*/  FSEL R172, R23, -INF , !P2 ;  /* 0xff80000017ac7808 */ /* 0x000fe40005000000 */
[----:B------:R-:W-:Y:S02]  /*6610*/  FSEL R168, R21, -INF , !P4 ;  /* 0xff80000015a87808 */ /* 0x000fe40006000000 */
[----:B------:R-:W-:Y:S02]  /*6620*/  ISETP.GE.AND P2, PT, R37, R199, PT ;  /* 0x000000c72500720c */ /* 0x000fe40003f46270 */
[----:B------:R-:W-:-:S02]  /*6630*/  ISETP.GE.AND P6, PT, R0, R230, PT ;  /* 0x000000e60000720c */ /* 0x000fc40003fc6270 */
[----:B------:R-:W-:Y:S01]  /*6640*/  ISETP.GE.AND P4, PT, R0, R199, PT ;  /* 0x000000c70000720c */ /* 0x000fe20003f86270 */
[----:B------:R-:W-:Y:S01]  /*6650*/  VIADD R0, R37, 0x49 ;  /* 0x0000004925007836 */ /* 0x000fe20000000000 */
[----:B------:R-:W-:Y:S02]  /*6660*/  FMNMX.FTZ R7, R56, R24, !PT ;  /* 0x0000001838077209 */ /* 0x000fe40007810000 */
[----:B------:R-:W-:Y:S02]  /*6670*/  FSEL R20, R59, -INF , !P3 ;  /* 0xff8000003b147808 */ /* 0x000fe40005800000 */
[----:B------:R-:W-:Y:S02]  /*6680*/  FSEL R58, R58, -INF , !P2 ;  /* 0xff8000003a3a7808 */ /* 0x000fe40005000000 */
[----:B------:R-:W-:Y:S02]  /*6690*/  FMNMX.FTZ R7, R60, R7, !PT ;  /* 0x000000073c077209 */ /* 0x000fe40007810000 */
[----:B------:R-:W-:-:S02]  /*66a0*/  ISETP.GE.AND P3, PT, R0, R230, PT ;  /* 0x000000e60000720c */ /* 0x000fc40003f66270 */
[----:B------:R-:W-:Y:S02]  /*66b0*/  FMNMX.FTZ R21, R58, R20, !PT ;  /* 0x000000143a157209 */ /* 0x000fe40007810000 */
[----:B------:R-:W-:Y:S02]  /*66c0*/  FMNMX.FTZ R7, R64, R7, !PT ;  /* 0x0000000740077209 */ /* 0x000fe40007810000 */
[----:B------:R-:W-:Y:S02]  /*66d0*/  FSEL R170, R17, -INF , !P3 ;  /* 0xff80000011aa7808 */ /* 0x000fe40005800000 */
[----:B------:R-:W-:Y:S02]  /*66e0*/  FMNMX.FTZ R17, R62, R21, !PT ;  /* 0x000000153e117209 */ /* 0x000fe40007810000 */
[----:B------:R-:W-:Y:S02]  /*66f0*/  FMNMX.FTZ R7, R88, R7, !PT ;  /* 0x0000000758077209 */ /* 0x000fe40007810000 */
[----:B------:R-:W-:-:S02]  /*6700*/  FMNMX.FTZ R17, R84, R17, !PT ;  /* 0x0000001154117209 */ /* 0x000fc40007810000 */
[----:B------:R-:W-:Y:S02]  /*6710*/  FMNMX.FTZ R7, R74, R7, !PT ;  /* 0x000000074a077209 */ /* 0x000fe40007810000 */
[----:B------:R-:W-:Y:S02]  /*6720*/  FSEL R234, R22, -INF , !P5 ;  /* 0xff80000016ea7808 */ /* 0x000fe40006800000 */
[----:B------:R-:W-:Y:S02]  /*6730*/  FMNMX.FTZ R17, R82, R17, !PT ;  /* 0x0000001152117209 */ /* 0x000fe40007810000 */
[----:B------:R-:W-:Y:S01]  /*6740*/  ISETP.GE.AND P5, PT, R0, R199, PT ;  /* 0x000000c70000720c */ /* 0x000fe20003fa6270 */
[----:B------:R-:W-:Y:S01]  /*6750*/  VIADD R0, R37, 0x51 ;  /* 0x0000005125007836 */ /* 0x000fe20000000000 */
[----:B------:R-:W-:Y:S02]  /*6760*/  FMNMX.FTZ R7, R54, R7, !PT ;  /* 0x0000000736077209 */ /* 0x000fe40007810000 */
[----:B------:R-:W-:-:S02]  /*6770*/  FMNMX.FTZ R17, R80, R17, !PT ;  /* 0x0000001150117209 */ /* 0x000fc40007810000 */
[----:B------:R-:W-:Y:S02]  /*6780*/  FSEL R236, R16, -INF , !P6 ;  /* 0xff80000010ec7808 */ /* 0x000fe40007000000 */
[-C--:B------:R-:W-:Y:S02]  /*6790*/  ISETP.GE.AND P6, PT, R0, R230.reuse, PT ;  /* 0x000000e60000720c */ /* 0x080fe40003fc6270 */
[----:B------:R-:W-:Y:S02]  /*67a0*/  FMNMX.FTZ R7, R72, R7, !PT ;  /* 0x0000000748077209 */ /* 0x000fe40007810000 */
[----:B------:R-:W-:Y:S02]  /*67b0*/  FMNMX.FTZ R17, R52, R17, !PT ;  /* 0x0000001134117209 */ /* 0x000fe40007810000 */
[----:B------:R-:W-:Y:S02]  /*67c0*/  FSEL R190, R18, -INF , !P4 ;  /* 0xff80000012be7808 */ /* 0x000fe40006000000 */
[----:B------:R-:W-:-:S02]  /*67d0*/  ISETP.GE.AND P2, PT, R2, R230, PT ;  /* 0x000000e60200720c */ /* 0x000fc40003f46270 */
[----:B------:R-:W-:Y:S02]  /*67e0*/  ISETP.GE.AND P4, PT, R2, R199, PT ;  /* 0x000000c70200720c */ /* 0x000fe40003f86270 */
[----:B------:R-:W-:Y:S02]  /*67f0*/  FMNMX.FTZ R2, R50, R7, !PT ;  /* 0x0000000732027209 */ /* 0x000fe40007810000 */
[----:B------:R-:W-:Y:S02]  /*6800*/  FSEL R34, R13, -INF , !P6 ;  /* 0xff8000000d227808 */ /* 0x000fe40007000000 */
[----:B------:R-:W-:Y:S02]  /*6810*/  FMNMX.FTZ R13, R6, R17, !PT ;  /* 0x00000011060d7209 */ /* 0x000fe40007810000 */
[----:B------:R-:W-:Y:S01]  /*6820*/  ISETP.GE.AND P3, PT, R0, R199, PT ;  /* 0x000000c70000720c */ /* 0x000fe20003f66270 */
[----:B------:R-:W-:Y:S01]  /*6830*/  VIADD R0, R37, 0x58 ;  /* 0x0000005825007836 */ /* 0x000fe20000000000 */
[----:B------:R-:W-:Y:S01]  /*6840*/  FMNMX.FTZ R7, R41, R2, !PT ;  /* 0x0000000229077209 */ /* 0x000fe20007810000 */
[----:B------:R-:W-:Y:S01]  /*6850*/  VIADD R2, R37, 0x71 ;  /* 0x0000007125027836 */ /* 0x000fe20000000000 */
[----:B------:R-:W-:-:S02]  /*6860*/  FMNMX.FTZ R13, R48, R13, !PT ;  /* 0x0000000d300d7209 */ /* 0x000fc40007810000 */
[----:B------:R-:W-:Y:S02]  /*6870*/  FMNMX.FTZ R7, R46, R7, !PT ;  /* 0x000000072e077209 */ /* 0x000fe40007810000 */
[----:B------:R-:W-:Y:S02]  /*6880*/  FSEL R174, R19, -INF , !P5 ;  /* 0xff80000013ae7808 */ /* 0x000fe40006800000 */
[----:B------:R-:W-:Y:S01]  /*6890*/  FSEL R184, R12, -INF , !P2 ;  /* 0xff8000000cb87808 */ /* 0x000fe20005000000 */
[----:B------:R-:W-:Y:S01]  /*68a0*/  LDSM.16.MT88.4 R16, [R201+0xc800] ;  /* 0x00c80000c910783b */ /* 0x000fe20000004200 */
[----:B------:R-:W-:Y:S02]  /*68b0*/  FMNMX.FTZ R13, R250, R13, !PT ;  /* 0x0000000dfa0d7209 */ /* 0x000fe40007810000 */
[C---:B------:R-:W-:Y:S02]  /*68c0*/  ISETP.GE.AND P5, PT, R0.reuse, R230, PT ;  /* 0x000000e60000720c */ /* 0x040fe40003fa6270 */
[----:B------:R-:W-:Y:S01]  /*68d0*/  ISETP.GE.AND P2, PT, R0, R199, PT ;  /* 0x000000c70000720c */ /* 0x000fe20003f46270 */
[----:B------:R-:W-:Y:S01]  /*68e0*/  VIADD R0, R37, 0x59 ;  /* 0x0000005925007836 */ /* 0x000fe20000000000 */
[----:B------:R-:W-:-:S02]  /*68f0*/  FMNMX.FTZ R7, R252, R7, !PT ;  /* 0x00000007fc077209 */ /* 0x000fc40007810000 */
[----:B------:R-:W-:Y:S02]  /*6900*/  FMNMX.FTZ R13, R44, R13, !PT ;  /* 0x0000000d2c0d7209 */ /* 0x000fe40007810000 */
[----:B------:R-:W-:Y:S02]  /*6910*/  FSEL R182, R14, -INF , !P4 ;  /* 0xff8000000eb67808 */ /* 0x000fe40006000000 */
[----:B------:R-:W-:Y:S02]  /*6920*/  ISETP.GE.AND P4, PT, R0, R230, PT ;  /* 0x000000e60000720c */ /* 0x000fe40003f86270 */
[----:B------:R-:W-:Y:S02]  /*6930*/  FMNMX.FTZ R7, R42, R7, !PT ;  /* 0x000000072a077209 */ /* 0x000fe40007810000 */
[----:B------:R-:W-:Y:S02]  /*6940*/  FMNMX.FTZ R13, R248, R13, !PT ;  /* 0x0000000df80d7209 */ /* 0x000fe40007810000 */
[----:B------:R-:W-:-:S02]  /*6950*/  FMNMX.FTZ R7, R246, R7, !PT ;  /* 0x00000007f6077209 */ /* 0x000fc40007810000 */
[----:B------:R-:W-:Y:S02]  /*6960*/  FSEL R186, R9, -INF , !P4 ;  /* 0xff80000009ba7808 */ /* 0x000fe40006000000 */
[----:B------:R-:W-:Y:S02]  /*6970*/  FMNMX.FTZ R9, R242, R13, !PT ;  /* 0x0000000df2097209 */ /* 0x000fe40007810000 */
[----:B------:R-:W-:Y:S02]  /*6980*/  FMNMX.FTZ R7, R40, R7, !PT ;  /* 0x0000000728077209 */ /* 0x000fe40007810000 */
[----:B------:R-:W-:Y:S02]  /*6990*/  FMNMX.FTZ R9, R150, R9, !PT ;  /* 0x0000000996097209 */ /* 0x000fe40007810000 */
[----:B------:R-:W-:Y:S02]  /*69a0*/  FMNMX.FTZ R7, R244, R7, !PT ;  /* 0x00000007f4077209 */ /* 0x000fe40007810000 */
[----:B------:R-:W-:-:S02]  /*69b0*/  FMNMX.FTZ R9, R240, R9, !PT ;  /* 0x00000009f0097209 */ /* 0x000fc40007810000 */
[----:B------:R-:W-:Y:S02]  /*69c0*/  FMNMX.FTZ R7, R238, R7, !PT ;  /* 0x00000007ee077209 */ /* 0x000fe40007810000 */
[----:B------:R-:W-:Y:S02]  /*69d0*/  FMNMX.FTZ R9, R152, R9, !PT ;  /* 0x0000000998097209 */ /* 0x000fe40007810000 */
[----:B------:R-:W-:Y:S01]  /*69e0*/  ISETP.GE.AND P6, PT, R0, R199, PT ;  /* 0x000000c70000720c */ /* 0x000fe20003fc6270 */
[----:B------:R-:W-:Y:S01]  /*69f0*/  VIADD R0, R37, 0x60 ;  /* 0x0000006025007836 */ /* 0x000fe20000000000 */
[----:B------:R-:W-:Y:S02]  /*6a00*/  FMNMX.FTZ R7, R168, R7, !PT ;  /* 0x00000007a8077209 */ /* 0x000fe40007810000 */
[----:B------:R-:W-:Y:S02]  /*6a10*/  FMNMX.FTZ R9, R234, R9, !PT ;  /* 0x00000009ea097209 */ /* 0x000fe40007810000 */
[----:B------:R-:W-:-:S02]  /*6a20*/  FSEL R176, R11, -INF , !P6 ;  /* 0xff8000000bb07808 */ /* 0x000fc40007000000 */
[----:B------:R-:W-:Y:S01]  /*6a30*/  FMNMX.FTZ R11, R236, R7, !PT ;  /* 0x00000007ec0b7209 */ /* 0x000fe20007810000 */
[----:B------:R-:W-:Y:S01]  /*6a40*/  VIADD R7, R37, 0x70 ;  /* 0x0000007025077836 */ /* 0x000fe20000000000 */
[----:B------:R-:W-:Y:S02]  /*6a50*/  FMNMX.FTZ R9, R172, R9, !PT ;  /* 0x00000009ac097209 */ /* 0x000fe40007810000 */
[----:B------:R-:W-:Y:S02]  /*6a60*/  FMNMX.FTZ R11, R170, R11, !PT ;  /* 0x0000000baa0b7209 */ /* 0x000fe40007810000 */
[----:B------:R-:W-:Y:S02]  /*6a70*/  FMNMX.FTZ R9, R190, R9, !PT ;  /* 0x00000009be097209 */ /* 0x000fe40007810000 */
[----:B------:R-:W-:Y:S02]  /*6a80*/  FMNMX.FTZ R11, R184, R11, !PT ;  /* 0x0000000bb80b7209 */ /* 0x000fe40007810000 */
[----:B------:R-:W-:-:S02]  /*6a90*/  FSEL R180, R15, -INF , !P3 ;  /* 0xff8000000fb47808 */ /* 0x000fc40005800000 */
[----:B------:R-:W-:Y:S02]  /*6aa0*/  FSEL R32, R8, -INF , !P5 ;  /* 0xff80000008207808 */ /* 0x000fe40006800000 */
[----:B------:R-:W-:Y:S02]  /*6ab0*/  FMNMX.FTZ R9, R174, R9, !PT ;  /* 0x00000009ae097209 */ /* 0x000fe40007810000 */
[C---:B------:R-:W-:Y:S02]  /*6ac0*/  ISETP.GE.AND P3, PT, R0.reuse, R230, PT ;  /* 0x000000e60000720c */ /* 0x040fe40003f66270 */
[----:B------:R-:W-:Y:S01]  /*6ad0*/  ISETP.GE.AND P5, PT, R0, R199, PT ;  /* 0x000000c70000720c */ /* 0x000fe20003fa6270 */
[----:B------:R-:W-:Y:S01]  /*6ae0*/  VIADD R0, R37, 0x61 ;  /* 0x0000006125007836 */ /* 0x000fe20000000000 */
[----:B------:R-:W-:Y:S02]  /*6af0*/  FMNMX.FTZ R11, R34, R11, !PT ;  /* 0x0000000b220b7209 */ /* 0x000fe40007810000 */
[----:B------:R-:W-:-:S02]  /*6b00*/  FMNMX.FTZ R9, R182, R9, !PT ;  /* 0x00000009b6097209 */ /* 0x000fc40007810000 */
[----:B------:R-:W-:Y:S02]  /*6b10*/  FSEL R178, R10, -INF , !P2 ;  /* 0xff8000000ab27808 */ /* 0x000fe40005000000 */
[C---:B------:R-:W-:Y:S02]  /*6b20*/  ISETP.GE.AND P2, PT, R0.reuse, R230, PT ;  /* 0x000000e60000720c */ /* 0x040fe40003f46270 */
[----:B------:R-:W-:Y:S01]  /*6b30*/  ISETP.GE.AND P4, PT, R0, R199, PT ;  /* 0x000000c70000720c */ /* 0x000fe20003f86270 */
[----:B------:R-:W-:Y:S01]  /*6b40*/  VIADD R0, R37, 0x68 ;  /* 0x0000006825007836 */ /* 0x000fe20000000000 */
[----:B------:R-:W-:Y:S02]  /*6b50*/  FMNMX.FTZ R11, R32, R11, !PT ;  /* 0x0000000b200b7209 */ /* 0x000fe40007810000 */
[----:B------:R-:W-:Y:S02]  /*6b60*/  FMNMX.FTZ R9, R180, R9, !PT ;  /* 0x00000009b4097209 */ /* 0x000fe40007810000 */
[----:B------:R-:W-:-:S02]  /*6b70*/  FSEL R166, R108, -INF , !P3 ;  /* 0xff8000006ca67808 */ /* 0x000fc40005800000 */
[----:B------:R-:W-:Y:S02]  /*6b80*/  FMNMX.FTZ R11, R186, R11, !PT ;  /* 0x0000000bba0b7209 */ /* 0x000fe40007810000 */
[----:B------:R-:W-:Y:S02]  /*6b90*/  FMNMX.FTZ R9, R178, R9, !PT ;  /* 0x00000009b2097209 */ /* 0x000fe40007810000 */
[C---:B------:R-:W-:Y:S02]  /*6ba0*/  ISETP.GE.AND P6, PT, R0.reuse, R230, PT ;  /* 0x000000e60000720c */ /* 0x040fe40003fc6270 */
[----:B------:R-:W-:Y:S01]  /*6bb0*/  ISETP.GE.AND P3, PT, R0, R199, PT ;  /* 0x000000c70000720c */ /* 0x000fe20003f66270 */
[----:B------:R-:W-:Y:S01]  /*6bc0*/  VIADD R0, R37, 0x69 ;  /* 0x0000006925007836 */ /* 0x000fe20000000000 */
[----:B------:R-:W-:Y:S02]  /*6bd0*/  FSEL R164, R109, -INF , !P2 ;  /* 0xff8000006da47808 */ /* 0x000fe40005000000 */
[----:B------:R-:W-:-:S02]  /*6be0*/  FMNMX.FTZ R11, R166, R11, !PT ;  /* 0x0000000ba60b7209 */ /* 0x000fc40007810000 */
[----:B------:R-:W-:Y:S02]  /*6bf0*/  FSEL R158, R110, -INF , !P5 ;  /* 0xff8000006e9e7808 */ /* 0x000fe40006800000 */
[----:B------:R-:W-:Y:S02]  /*6c00*/  FMNMX.FTZ R9, R176, R9, !PT ;  /* 0x00000009b0097209 */ /* 0x000fe40007810000 */
[----:B------:R-:W-:Y:S02]  /*6c10*/  ISETP.GE.AND P5, PT, R0, R230, PT ;  /* 0x000000e60000720c */ /* 0x000fe40003fa6270 */
[----:B------:R-:W-:Y:S02]  /*6c20*/  FSEL R162, R104, -INF , !P6 ;  /* 0xff80000068a27808 */ /* 0x000fe40007000000 */
[----:B------:R-:W-:Y:S02]  /*6c30*/  FMNMX.FTZ R11, R164, R11, !PT ;  /* 0x0000000ba40b7209 */ /* 0x000fe40007810000 */
[----:B------:R-:W-:-:S02]  /*6c40*/  FSEL R156, R111, -INF , !P4 ;  /* 0xff8000006f9c7808 */ /* 0x000fc40006000000 */
[----:B------:R-:W-:Y:S02]  /*6c50*/  FMNMX.FTZ R9, R158, R9, !PT ;  /* 0x000000099e097209 */ /* 0x000fe40007810000 */
[----:B------:R-:W-:Y:S02]  /*6c60*/  ISETP.GE.AND P4, PT, R7, R230, PT ;  /* 0x000000e60700720c */ /* 0x000fe40003f86270 */
[----:B------:R-:W-:Y:S02]  /*6c70*/  FSEL R160, R105, -INF , !P5 ;  /* 0xff80000069a07808 */ /* 0x000fe40006800000 */
[----:B------:R-:W-:Y:S02]  /*6c80*/  FMNMX.FTZ R11, R162, R11, !PT ;  /* 0x0000000ba20b7209 */ /* 0x000fe40007810000 */
[----:B------:R-:W-:Y:S01]  /*6c90*/  ISETP.GE.AND P2, PT, R0, R199, PT ;  /* 0x000000c70000720c */ /* 0x000fe20003f46270 */
[C---:B------:R-:W-:Y:S01]  /*6ca0*/  VIADD R0, R37.reuse, 0x78 ;  /* 0x0000007825007836 */ /* 0x040fe20000000000 */
[----:B------:R-:W-:Y:S01]  /*6cb0*/  FSEL R154, R106, -INF , !P3 ;  /* 0xff8000006a9a7808 */ /* 0x000fe20005800000 */
[----:B------:R-:W-:Y:S01]  /*6cc0*/  VIADD R37, R37, 0x79 ;  /* 0x0000007925257836 */ /* 0x000fe20000000000 */
[----:B------:R-:W-:-:S02]  /*6cd0*/  FMNMX.FTZ R9, R156, R9, !PT ;  /* 0x000000099c097209 */ /* 0x000fc40007810000 */
[----:B------:R-:W-:Y:S02]  /*6ce0*/  ISETP.GE.AND P5, PT, R2, R230, PT ;  /* 0x000000e60200720c */ /* 0x000fe40003fa6270 */
[----:B------:R-:W-:Y:S02]  /*6cf0*/  FSEL R146, R100, -INF , !P4 ;  /* 0xff80000064927808 */ /* 0x000fe40006000000 */
[----:B------:R-:W-:Y:S02]  /*6d00*/  FMNMX.FTZ R11, R160, R11, !PT ;  /* 0x0000000ba00b7209 */ /* 0x000fe40007810000 */
[----:B------:R-:W-:Y:S02]  /*6d10*/  ISETP.GE.AND P3, PT, R7, R199, PT ;  /* 0x000000c70700720c */ /* 0x000fe40003f66270 */
[----:B------:R-:W-:Y:S02]  /*6d20*/  FSEL R148, R107, -INF , !P2 ;  /* 0xff8000006b947808 */ /* 0x000fe40005000000 */
        /* <DEDUP_REMOVED lines=12> */
[----:B------:R-:W-:Y:S01]  /*6df0*/  FMNMX.FTZ R9, R138, R9, !PT ;  /* 0x000000098a097209 */ /* 0x000fe20007810000 */
[----:B------:R-:W-:Y:S01]  /*6e00*/  LDSM.16.MT88.4 R100, [R204+0x10000] ;  /* 0x01000000cc64783b */ /* 0x000fe20000004200 */
[----:B------:R-:W-:-:S02]  /*6e10*/  FSEL R140, R97, -INF , !P5 ;  /* 0xff800000618c7808 */ /* 0x000fc40006800000 */
[----:B------:R-:W-:Y:S02]  /*6e20*/  FMNMX.FTZ R11, R142, R11, !PT ;  /* 0x0000000b8e0b7209 */ /* 0x000fe40007810000 */
[----:B------:R-:W-:Y:S02]  /*6e30*/  ISETP.GE.AND P2, PT, R37, R199, PT ;  /* 0x000000c72500720c */ /* 0x000fe40003f46270 */
[----:B------:R-:W-:Y:S02]  /*6e40*/  FSEL R134, R98, -INF , !P3 ;  /* 0xff80000062867808 */ /* 0x000fe40005800000 */
[----:B------:R-:W-:Y:S02]  /*6e50*/  FMNMX.FTZ R9, R136, R9, !PT ;  /* 0x0000000988097209 */ /* 0x000fe40007810000 */
[----:B------:R-:W-:Y:S02]  /*6e60*/  FMNMX.FTZ R7, R140, R11, !PT ;  /* 0x0000000b8c077209 */ /* 0x000fe40007810000 */
[----:B------:R-:W-:-:S02]  /*6e70*/  FSEL R132, R99, -INF , !P2 ;  /* 0xff80000063847808 */ /* 0x000fc40005000000 */
[----:B------:R-:W-:Y:S01]  /*6e80*/  FMNMX.FTZ R9, R134, R9, !PT ;  /* 0x0000000986097209 */ /* 0x000fe20007810000 */
[----:B------:R-:W1:Y:S03]  /*6e90*/  SHFL.BFLY PT, R2, R7, 0x2, 0x1f ;  /* 0x0c401f0007027f89 */ /* 0x000e6600000e0000 */
[----:B------:R-:W-:-:S05]  /*6ea0*/  FMNMX.FTZ R11, R132, R9, !PT ;  /* 0x00000009840b7209 */ /* 0x000fca0007810000 */
[----:B------:R-:W2:Y:S01]  /*6eb0*/  SHFL.BFLY PT, R0, R11, 0x2, 0x1f ;  /* 0x0c401f000b007f89 */ /* 0x000ea200000e0000 */
[----:B-1----:R-:W-:-:S05]  /*6ec0*/  FMNMX.FTZ R9, R7, R2, !PT ;  /* 0x0000000207097209 */ /* 0x002fca0007810000 */
[----:B------:R-:W1:Y:S01]  /*6ed0*/  SHFL.BFLY PT, R2, R9, 0x1, 0x1f ;  /* 0x0c201f0009027f89 */ /* 0x000e6200000e0000 */
[----:B--2---:R-:W-:-:S05]  /*6ee0*/  FMNMX.FTZ R7, R11, R0, !PT ;  /* 0x000000000b077209 */ /* 0x004fca0007810000 */
[----:B------:R-:W2:Y:S01]  /*6ef0*/  SHFL.BFLY PT, R0, R7, 0x1, 0x1f ;  /* 0x0c201f0007007f89 */ /* 0x000ea200000e0000 */
[----:B-1----:R-:W-:-:S03]  /*6f00*/  FMNMX.FTZ R2, R9, R2, !PT ;  /* 0x0000000209027209 */ /* 0x002fc60007810000 */
[----:B------:R-:W-:Y:S01]  /*6f10*/  LDSM.16.MT88.4 R8, [R202+0xc800] ;  /* 0x00c80000ca08783b */ /* 0x000fe20000004200 */
[C---:B------:R-:W-:Y:S01]  /*6f20*/  FSETP.NEU.FTZ.AND P2, PT, R2.reuse, -INF , PT ;  /* 0xff8000000200780b */ /* 0x040fe20003f5d000 */
[----:B------:R-:W-:Y:S01]  /*6f30*/  FMUL.FTZ R133, R2, UR10 ;  /* 0x0000000a02857c20 */ /* 0x000fe20008410000 */
[----:B--2---:R-:W-:-:S04]  /*6f40*/  FMNMX.FTZ R0, R7, R0, !PT ;  /* 0x0000000007007209 */ /* 0x004fc80007810000 */
[----:B------:R-:W-:Y:S02]  /*6f50*/  FSEL R133, R133, RZ, P2 ;  /* 0x000000ff85857208 */ /* 0x000fe40001000000 */
[C---:B------:R-:W-:Y:S01]  /*6f60*/  FSETP.NEU.FTZ.AND P2, PT, R0.reuse, -INF , PT ;  /* 0xff8000000000780b */ /* 0x040fe20003f5d000 */
[----:B------:R-:W-:Y:S02]  /*6f70*/  FMUL.FTZ R65, R0, UR10 ;  /* 0x0000000a00417c20 */ /* 0x000fe40008410000 */
[--C-:B------:R-:W-:Y:S01]  /*6f80*/  FFMA.FTZ R59, R64, UR10, -R133.reuse ;  /* 0x0000000a403b7c23 */ /* 0x100fe20008010885 */
[--C-:B------:R-:W-:Y:S01]  /*6f90*/  FFMA.FTZ R66, R56, UR10, -R133.reuse ;  /* 0x0000000a38427c23 */ /* 0x100fe20008010885 */
[--C-:B------:R-:W-:Y:S01]  /*6fa0*/  FFMA.FTZ R63, R24, UR10, -R133.reuse ;  /* 0x0000000a183f7c23 */ /* 0x100fe20008010885 */
[----:B------:R-:W-:Y:S01]  /*6fb0*/  FSEL R65, R65, RZ, P2 ;  /* 0x000000ff41417208 */ /* 0x000fe20001000000 */
[--C-:B------:R-:W-:Y:S01]  /*6fc0*/  FFMA.FTZ R60, R60, UR10, -R133.reuse ;  /* 0x0000000a3c3c7c23 */ /* 0x100fe20008010885 */
[----:B------:R-:W-:Y:S01]  /*6fd0*/  LDSM.16.MT88.4 R24, [R204+0xc800] ;  /* 0x00c80000cc18783b */ /* 0x000fe20000004200 */
[----:B------:R-:W-:Y:S01]  /*6fe0*/  MUFU.EX2 R59, R59 ;  /* 0x0000003b003b7308 */ /* 0x000fe20000000800 */
[----:B------:R-:W-:Y:S01]  /*6ff0*/  FFMA.FTZ R56, R88, UR10, -R133 ;  /* 0x0000000a58387c23 */ /* 0x000fe20008010885 */
[--C-:B------:R-:W-:Y:S01]  /*7000*/  FFMA.FTZ R61, R58, UR10, -R65.reuse ;  /* 0x0000000a3a3d7c23 */ /* 0x100fe20008010841 */
[--C-:B------:R-:W-:Y:S01]  /*7010*/  FFMA.FTZ R64, R20, UR10, -R65.reuse ;  /* 0x0000000a14407c23 */ /* 0x100fe20008010841 */
[--C-:B------:R-:W-:Y:S01]  /*7020*/  FFMA.FTZ R62, R62, UR10, -R65.reuse ;  /* 0x0000000a3e3e7c23 */ /* 0x100fe20008010841 */
[----:B------:R-:W-:Y:S01]  /*7030*/  FFMA.FTZ R57, R84, UR10, -R65 ;  /* 0x0000000a54397c23 */ /* 0x000fe20008010841 */
[--C-:B------:R-:W-:Y:S01]  /*7040*/  FFMA.FTZ R55, R74, UR10, -R133.reuse ;  /* 0x0000000a4a377c23 */ /* 0x100fe20008010885 */
[----:B------:R-:W1:Y:S01]  /*7050*/  LDSM.16.MT88.4 R84, [R201+0xc000] ;  /* 0x00c00000c954783b */ /* 0x000e620000004200 */
[----:B------:R-:W-:Y:S01]  /*7060*/  MUFU.EX2 R66, R66 ;  /* 0x0000004200427308 */ /* 0x000fe20000000800 */
[--C-:B------:R-:W-:Y:S01]  /*7070*/  FFMA.FTZ R54, R54, UR10, -R133.reuse ;  /* 0x0000000a36367c23 */ /* 0x100fe20008010885 */
[----:B------:R-:W-:Y:S01]  /*7080*/  FFMA.FTZ R51, R72, UR10, -R133 ;  /* 0x0000000a48337c23 */ /* 0x000fe20008010885 */
[--C-:B------:R-:W-:Y:S01]  /*7090*/  FFMA.FTZ R58, R82, UR10, -R65.reuse ;  /* 0x0000000a523a7c23 */ /* 0x100fe20008010841 */
[--C-:B------:R-:W-:Y:S01]  /*70a0*/  FFMA.FTZ R53, R80, UR10, -R65.reuse ;  /* 0x0000000a50357c23 */ /* 0x100fe20008010841 */
[--C-:B------:R-:W-:Y:S01]  /*70b0*/  FFMA.FTZ R52, R52, UR10, -R65.reuse ;  /* 0x0000000a34347c23 */ /* 0x100fe20008010841 */
[----:B------:R-:W-:Y:S01]  /*70c0*/  FFMA.FTZ R49, R6, UR10, -R65 ;  /* 0x0000000a06317c23 */ /* 0x000fe20008010841 */
[----:B------:R-:W-:Y:S01]  /*70d0*/  LDSM.16.MT88.4 R20, [R200+0xc800] ;  /* 0x00c80000c814783b */ /* 0x000fe20000004200 */
[----:B------:R-:W2:Y:S01]  /*70e0*/  MUFU.EX2 R63, R63 ;  /* 0x0000003f003f7308 */ /* 0x000ea20000000800 */
[--C-:B------:R-:W-:Y:S01]  /*70f0*/  FFMA.FTZ R47, R41, UR10, -R133.reuse ;  /* 0x0000000a292f7c23 */ /* 0x100fe20008010885 */
[--C-:B------:R-:W-:Y:S01]  /*7100*/  FFMA.FTZ R50, R50, UR10, -R133.reuse ;  /* 0x0000000a32327c23 */ /* 0x100fe20008010885 */
[----:B------:R-:W3:Y:S01]  /*7110*/  LDSM.16.MT88.4 R4, [R204+0x10800] ;  /* 0x01080000cc04783b */ /* 0x000ee20000004200 */
[--C-:B------:R-:W-:Y:S01]  /*7120*/  FFMA.FTZ R46, R46, UR10, -R133.reuse ;  /* 0x0000000a2e2e7c23 */ /* 0x100fe20008010885 */
[----:B------:R-:W-:Y:S01]  /*7130*/  FFMA.FTZ R43, R252, UR10, -R133 ;  /* 0x0000000afc2b7c23 */ /* 0x000fe20008010885 */
[--C-:B------:R-:W-:Y:S01]  /*7140*/  FFMA.FTZ R48, R48, UR10, -R65.reuse ;  /* 0x0000000a30307c23 */ /* 0x100fe20008010841 */
[--C-:B------:R-:W-:Y:S01]  /*7150*/  FFMA.FTZ R45, R250, UR10, -R65.reuse ;  /* 0x0000000afa2d7c23 */ /* 0x100fe20008010841 */
[----:B------:R-:W4:Y:S01]  /*7160*/  MUFU.EX2 R60, R60 ;  /* 0x0000003c003c7308 */ /* 0x000f220000000800 */
[--C-:B------:R-:W-:Y:S01]  /*7170*/  FFMA.FTZ R44, R44, UR10, -R65.reuse ;  /* 0x0000000a2c2c7c23 */ /* 0x100fe20008010841 */
[----:B------:R-:W-:Y:S01]  /*7180*/  FFMA.FTZ R41, R248, UR10, -R65 ;  /* 0x0000000af8297c23 */ /* 0x000fe20008010841 */
[--C-:B------:R-:W-:Y:S01]  /*7190*/  FFMA.FTZ R42, R42, UR10, -R133.reuse ;  /* 0x0000000a2a2a7c23 */ /* 0x100fe20008010885 */
[--C-:B------:R-:W-:Y:S01]  /*71a0*/  FFMA.FTZ R37, R246, UR10, -R133.reuse ;  /* 0x0000000af6257c23 */ /* 0x100fe20008010885 */
[--C-:B------:R-:W-:Y:S01]  /*71b0*/  FFMA.FTZ R40, R40, UR10, -R133.reuse ;  /* 0x0000000a28287c23 */ /* 0x100fe20008010885 */
[----:B------:R-:W-:Y:S01]  /*71c0*/  FFMA.FTZ R3, R244, UR10, -R133 ;  /* 0x0000000af4037c23 */ /* 0x000fe20008010885 */
[--C-:B------:R-:W-:Y:S01]  /*71d0*/  FFMA.FTZ R67, R242, UR10, -R65.reuse ;  /* 0x0000000af2437c23 */ /* 0x100fe20008010841 */
[----:B------:R-:W-:Y:S01]  /*71e0*/  MUFU.EX2 R61, R61 ;  /* 0x0000003d003d7308 */ /* 0x000fe20000000800 */
[----:B--2---:R-:W-:Y:S01]  /*71f0*/  F2FP.F16.F32.PACK_AB R116, R63, R66 ;  /* 0x000000423f74723e */ /* 0x004fe200000000ff */
[--C-:B------:R-:W-:Y:S01]  /*7200*/  FFMA.FTZ R150, R150, UR10, -R65.reuse ;  /* 0x0000000a96967c23 */ /* 0x100fe20008010841 */
[--C-:B------:R-:W-:Y:S01]  /*7210*/  FFMA.FTZ R135, R240, UR10, -R65.reuse ;  /* 0x0000000af0877c23 */ /* 0x100fe20008010841 */
[----:B------:R-:W-:Y:S01]  /*7220*/  FFMA.FTZ R152, R152, UR10, -R65 ;  /* 0x0000000a98987c23 */ /* 0x000fe20008010841 */
[--C-:B------:R-:W-:Y:S01]  /*7230*/  FFMA.FTZ R137, R238, UR10, -R133.reuse ;  /* 0x0000000aee897c23 */ /* 0x100fe20008010885 */
[--C-:B------:R-:W-:Y:S01]  /*7240*/  FFMA.FTZ R168, R168, UR10, -R133.reuse ;  /* 0x0000000aa8a87c23 */ /* 0x100fe20008010885 */
[--C-:B------:R-:W-:Y:S01]  /*7250*/  FFMA.FTZ R139, R236, UR10, -R133.reuse ;  /* 0x0000000aec8b7c23 */ /* 0x100fe20008010885 */
[----:B------:R-:W2:Y:S01]  /*7260*/  MUFU.EX2 R64, R64 ;  /* 0x0000004000407308 */ /* 0x000ea20000000800 */
[----:B----4-:R-:W-:Y:S01]  /*7270*/  F2FP.F16.F32.PACK_AB R118, R59, R60 ;  /* 0x0000003c3b76723e */ /* 0x010fe200000000ff */
[----:B------:R-:W-:Y:S01]  /*7280*/  FFMA.FTZ R170, R170, UR10, -R133 ;  /* 0x0000000aaaaa7c23 */ /* 0x000fe20008010885 */
[--C-:B------:R-:W-:Y:S01]  /*7290*/  FFMA.FTZ R141, R234, UR10, -R65.reuse ;  /* 0x0000000aea8d7c23 */ /* 0x100fe20008010841 */
[--C-:B------:R-:W-:Y:S01]  /*72a0*/  FFMA.FTZ R172, R172, UR10, -R65.reuse ;  /* 0x0000000aacac7c23 */ /* 0x100fe20008010841 */
[--C-:B------:R-:W-:Y:S01]  /*72b0*/  FFMA.FTZ R143, R190, UR10, -R65.reuse ;  /* 0x0000000abe8f7c23 */ /* 0x100fe20008010841 */
[----:B------:R-:W-:Y:S01]  /*72c0*/  FFMA.FTZ R174, R174, UR10, -R65 ;  /* 0x0000000aaeae7c23 */ /* 0x000fe20008010841 */
[--C-:B------:R-:W-:Y:S01]  /*72d0*/  FFMA.FTZ R145, R184, UR10, -R133.reuse ;  /* 0x0000000ab8917c23 */ /* 0x100fe20008010885 */
[----:B------:R-:W-:Y:S01]  /*72e0*/  MUFU.EX2 R62, R62 ;  /* 0x0000003e003e7308 */ /* 0x000fe20000000800 */
[--C-:B------:R-:W-:Y:S01]  /*72f0*/  FFMA.FTZ R184, R34, UR10, -R133.reuse ;  /* 0x0000000a22b87c23 */ /* 0x100fe20008010885 */
[--C-:B------:R-:W-:Y:S01]  /*7300*/  FFMA.FTZ R147, R32, UR10, -R133.reuse ;  /* 0x0000000a20937c23 */ /* 0x100fe20008010885 */
[----:B------:R-:W-:Y:S01]  /*7310*/  FFMA.FTZ R186, R186, UR10, -R133 ;  /* 0x0000000ababa7c23 */ /* 0x000fe20008010885 */
[----:B------:R-:W-:Y:S01]  /*7320*/  LDSM.16.MT88.4 R32, [R204+0x12000] ;  /* 0x01200000cc20783b */ /* 0x000fe20000004200 */
[--C-:B------:R-:W-:Y:S01]  /*7330*/  FFMA.FTZ R149, R182, UR10, -R65.reuse ;  /* 0x0000000ab6957c23 */ /* 0x100fe20008010841 */
[--C-:B------:R-:W-:Y:S01]  /*7340*/  FFMA.FTZ R180, R180, UR10, -R65.reuse ;  /* 0x0000000ab4b47c23 */ /* 0x100fe20008010841 */
[--C-:B------:R-:W-:Y:S01]  /*7350*/  FFMA.FTZ R151, R178, UR10, -R65.reuse ;  /* 0x0000000ab2977c23 */ /* 0x100fe20008010841 */
[----:B------:R-:W4:Y:S01]  /*7360*/  MUFU.EX2 R57, R57 ;  /* 0x0000003900397308 */ /* 0x000f220000000800 */
[----:B--2---:R-:W-:Y:S01]  /*7370*/  F2FP.F16.F32.PACK_AB R117, R64, R61 ;  /* 0x0000003d4075723e */ /* 0x004fe200000000ff */
        /* <DEDUP_REMOVED lines=10> */
[----:B------:R-:W-:Y:S01]  /*7420*/  FADD.FTZ R63, R66, R63 ;  /* 0x0000003f423f7221 */ /* 0x000fe20000010000 */
[----:B------:R-:W-:Y:S01]  /*7430*/  FADD.FTZ R61, R61, R64 ;  /* 0x000000403d3d7221 */ /* 0x000fe20000010000 */
[----:B------:R-:W-:Y:S01]  /*7440*/  FFMA.FTZ R237, R140, UR10, -R133 ;  /* 0x0000000a8ced7c23 */ /* 0x000fe20008010885 */
[----:B------:R-:W-:Y:S01]  /*7450*/  FFMA.FTZ R236, R132, UR10, -R65 ;  /* 0x0000000a84ec7c23 */ /* 0x000fe20008010841 */
[----:B------:R-:W2:Y:S01]  /*7460*/  MUFU.EX2 R55, R55 ;  /* 0x0000003700377308 */ /* 0x000ea20000000800 */
[----:B----4-:R-:W-:Y:S01]  /*7470*/  F2FP.F16.F32.PACK_AB R119, R57, R62 ;  /* 0x0000003e3977723e */ /* 0x010fe200000000ff */
[----:B------:R-:W-:Y:S01]  /*7480*/  FADD.FTZ R60, R60, R63 ;  /* 0x0000003f3c3c7221 */ /* 0x000fe20000010000 */
[----:B------:R-:W-:Y:S01]  /*7490*/  FADD.FTZ R62, R62, R61 ;  /* 0x0000003d3e3e7221 */ /* 0x000fe20000010000 */
[----:B------:R-:W-:-:S02]  /*74a0*/  LEA R234, P2, R198, UR8, 0x1 ;  /* 0x00000008c6ea7c11 */ /* 0x000fc4000f8408ff */
[----:B------:R-:W-:Y:S01]  /*74b0*/  FADD.FTZ R59, R59, R60 ;  /* 0x0000003c3b3b7221 */ /* 0x000fe20000010000 */
[----:B------:R-:W-:Y:S01]  /*74c0*/  FADD.FTZ R57, R57, R62 ;  /* 0x0000003e39397221 */ /* 0x000fe20000010000 */
[----:B------:R-:W-:Y:S01]  /*74d0*/  HMMA.16816.F32 R72, R116, R76, RZ ;  /* 0x0000004c7448723c */ /* 0x000fe200000018ff */
[----:B------:R-:W-:Y:S01]  /*74e0*/  MUFU.EX2 R54, R54 ;  /* 0x0000003600367308 */ /* 0x000fe20000000800 */
[----:B------:R-:W-:-:S04]  /*74f0*/  LEA.HI.X R235, R198, UR9, R197, 0x1, P2 ;  /* 0x00000009c6eb7c11 */ /* 0x000fc800090f0cc5 */
[C---:B------:R-:W-:Y:S03]  /*7500*/  HMMA.16816.F32 R76, R116.reuse, R78, RZ ;  /* 0x0000004e744c723c */ /* 0x040fe600000018ff */
[----:B------:R-:W4:Y:S01]  /*7510*/  MUFU.EX2 R51, R51 ;  /* 0x0000003300337308 */ /* 0x000f220000000800 */
[C---:B--2---:R-:W-:Y:S01]  /*7520*/  F2FP.F16.F32.PACK_AB R12, R55.reuse, R56 ;  /* 0x00000038370c723e */ /* 0x044fe200000000ff */
[----:B------:R-:W-:Y:S01]  /*7530*/  FADD.FTZ R56, R56, R59 ;  /* 0x0000003b38387221 */ /* 0x000fe20000010000 */
[C---:B------:R-:W-:Y:S03]  /*7540*/  HMMA.16816.F32 R128, R116.reuse, R68, RZ ;  /* 0x000000447480723c */ /* 0x040fe600000018ff */
[----:B------:R-:W-:Y:S02]  /*7550*/  FADD.FTZ R55, R55, R56 ;  /* 0x0000003837377221 */ /* 0x000fe40000010000 */
[----:B------:R-:W-:Y:S01]  /*7560*/  MUFU.EX2 R58, R58 ;  /* 0x0000003a003a7308 */ /* 0x000fe20000000800 */
[C---:B------:R-:W-:Y:S06]  /*7570*/  HMMA.16816.F32 R68, R116.reuse, R70, RZ ;  /* 0x000000467444723c */ /* 0x040fec00000018ff */
[----:B-1----:R-:W-:Y:S01]  /*7580*/  HMMA.16816.F32 R80, R116, R84, RZ ;  /* 0x000000547450723c */ /* 0x002fe200000018ff */
[----:B------:R-:W1:Y:S01]  /*7590*/  MUFU.EX2 R53, R53 ;  /* 0x0000003500357308 */ /* 0x000e620000000800 */
[----:B----4-:R-:W-:Y:S01]  /*75a0*/  F2FP.F16.F32.PACK_AB R14, R51, R54 ;  /* 0x00000036330e723e */ /* 0x010fe200000000ff */
[----:B------:R-:W-:-:S03]  /*75b0*/  FADD.FTZ R54, R54, R55 ;  /* 0x0000003736367221 */ /* 0x000fc60000010000 */
[C---:B------:R-:W-:Y:S01]  /*75c0*/  HMMA.16816.F32 R96, R116.reuse, R100, RZ ;  /* 0x000000647460723c */ /* 0x040fe200000018ff */
[----:B------:R-:W-:Y:S02]  /*75d0*/  FADD.FTZ R51, R51, R54 ;  /* 0x0000003633337221 */ /* 0x000fe40000010000 */
[----:B------:R-:W-:Y:S03]  /*75e0*/  MUFU.EX2 R52, R52 ;  /* 0x0000003400347308 */ /* 0x000fe60000000800 */
[C---:B------:R-:W-:Y:S05]  /*75f0*/  HMMA.16816.F32 R84, R116.reuse, R86, RZ ;  /* 0x000000567454723c */ /* 0x040fea00000018ff */
[----:B------:R-:W2:Y:S01]  /*7600*/  MUFU.EX2 R49, R49 ;  /* 0x0000003100317308 */ /* 0x000ea20000000800 */
[----:B------:R-:W-:Y:S01]  /*7610*/  HMMA.16816.F32 R100, R116, R102, RZ ;  /* 0x000000667464723c */ /* 0x000fe200000018ff */
[----:B-1----:R-:W-:Y:S01]  /*7620*/  F2FP.F16.F32.PACK_AB R13, R53, R58 ;  /* 0x0000003a350d723e */ /* 0x002fe200000000ff */
[----:B------:R-:W-:-:S04]  /*7630*/  FADD.FTZ R58, R58, R57 ;  /* 0x000000393a3a7221 */ /* 0x000fc80000010000 */
[----:B------:R-:W-:Y:S01]  /*7640*/  HMMA.16816.F32 R104, R116, R124, RZ ;  /* 0x0000007c7468723c */ /* 0x000fe200000018ff */
[----:B------:R-:W-:Y:S01]  /*7650*/  MUFU.EX2 R50, R50 ;  /* 0x0000003200327308 */ /* 0x000fe20000000800 */
[----:B------:R-:W-:-:S04]  /*7660*/  FADD.FTZ R53, R53, R58 ;  /* 0x0000003a35357221 */ /* 0x000fc80000010000 */
[C---:B------:R-:W-:Y:S03]  /*7670*/  HMMA.16816.F32 R124, R116.reuse, R126, RZ ;  /* 0x0000007e747c723c */ /* 0x040fe600000018ff */
[----:B------:R-:W1:Y:S01]  /*7680*/  MUFU.EX2 R47, R47 ;  /* 0x0000002f002f7308 */ /* 0x000e620000000800 */
[C---:B--2---:R-:W-:Y:S01]  /*7690*/  F2FP.F16.F32.PACK_AB R15, R49.reuse, R52 ;  /* 0x00000034310f723e */ /* 0x044fe200000000ff */
[----:B------:R-:W-:Y:S01]  /*76a0*/  FADD.FTZ R52, R52, R53 ;  /* 0x0000003534347221 */ /* 0x000fe20000010000 */
[----:B------:R-:W-:Y:S03]  /*76b0*/  HMMA.16816.F32 R88, R116, R92, RZ ;  /* 0x0000005c7458723c */ /* 0x000fe600000018ff */
[----:B------:R-:W-:Y:S02]  /*76c0*/  FADD.FTZ R49, R49, R52 ;  /* 0x0000003431317221 */ /* 0x000fe40000010000 */
[----:B------:R-:W-:Y:S01]  /*76d0*/  MUFU.EX2 R46, R46 ;  /* 0x0000002e002e7308 */ /* 0x000fe20000000800 */
[C---:B------:R-:W-:Y:S06]  /*76e0*/  HMMA.16816.F32 R72, R12.reuse, R8, R72 ;  /* 0x000000080c48723c */ /* 0x040fec0000001848 */
[C---:B------:R-:W-:Y:S01]  /*76f0*/  HMMA.16816.F32 R76, R12.reuse, R10, R76 ;  /* 0x0000000a0c4c723c */ /* 0x040fe2000000184c */
[----:B------:R-:W2:Y:S01]  /*7700*/  LDSM.16.MT88.4 R8, [R202+0x10800] ;  /* 0x01080000ca08783b */ /* 0x000ea20000004200 */
[----:B------:R-:W-:Y:S04]  /*7710*/  MUFU.EX2 R43, R43 ;  /* 0x0000002b002b7308 */ /* 0x000fe80000000800 */
[C---:B------:R-:W-:Y:S04]  /*7720*/  HMMA.16816.F32 R128, R12.reuse, R24, R128 ;  /* 0x000000180c80723c */ /* 0x040fe80000001880 */
[----:B------:R-:W-:Y:S02]  /*7730*/  MUFU.EX2 R48, R48 ;  /* 0x0000003000307308 */ /* 0x000fe40000000800 */
[C---:B------:R-:W-:Y:S01]  /*7740*/  HMMA.16816.F32 R68, R12.reuse, R26, R68 ;  /* 0x0000001a0c44723c */ /* 0x040fe20000001844 */
[----:B------:R-:W4:Y:S05]  /*7750*/  LDSM.16.MT88.4 R24, [R200+0x10800] ;  /* 0x01080000c818783b */ /* 0x000f2a0000004200 */
[C---:B------:R-:W-:Y:S01]  /*7760*/  HMMA.16816.F32 R80, R12.reuse, R16, R80 ;  /* 0x000000100c50723c */ /* 0x040fe20000001850 */
[----:B------:R-:W5:Y:S05]  /*7770*/  MUFU.EX2 R45, R45 ;  /* 0x0000002d002d7308 */ /* 0x000f6a0000000800 */
[C---:B------:R-:W-:Y:S01]  /*7780*/  HMMA.16816.F32 R84, R12.reuse, R18, R84 ;  /* 0x000000120c54723c */ /* 0x040fe20000001854 */
[----:B------:R-:W5:Y:S02]  /*7790*/  LDSM.16.MT88.4 R16, [R201+0x10800] ;  /* 0x01080000c910783b */ /* 0x000f640000004200 */
[----:B------:R-:W-:Y:S03]  /*77a0*/  MUFU.EX2 R44, R44 ;  /* 0x0000002c002c7308 */ /* 0x000fe60000000800 */
[C---:B---3--:R-:W-:Y:S05]  /*77b0*/  HMMA.16816.F32 R96, R12.reuse, R4, R96 ;  /* 0x000000040c60723c */ /* 0x048fea0000001860 */
[----:B------:R-:W3:Y:S01]  /*77c0*/  MUFU.EX2 R41, R41 ;  /* 0x0000002900297308 */ /* 0x000ee20000000800 */
[----:B------:R-:W-:Y:S01]  /*77d0*/  HMMA.16816.F32 R100, R12, R6, R100 ;  /* 0x000000060c64723c */ /* 0x000fe20000001864 */
[----:B------:R-:W3:Y:S05]  /*77e0*/  LDSM.16.MT88.4 R4, [R202+0xd000] ;  /* 0x00d00000ca04783b */ /* 0x000eea0000004200 */
[C---:B------:R-:W-:Y:S01]  /*77f0*/  HMMA.16816.F32 R108, R116.reuse, R120, RZ ;  /* 0x00000078746c723c */ /* 0x040fe200000018ff */
[----:B------:R-:W-:Y:S05]  /*7800*/  MUFU.EX2 R42, R42 ;  /* 0x0000002a002a7308 */ /* 0x000fea0000000800 */
[C---:B------:R-:W-:Y:S03]  /*7810*/  HMMA.16816.F32 R92, R116.reuse, R94, RZ ;  /* 0x0000005e745c723c */ /* 0x040fe600000018ff */
[----:B------:R-:W3:Y:S03]  /*7820*/  MUFU.EX2 R37, R37 ;  /* 0x0000002500257308 */ /* 0x000ee60000000800 */
[C---:B------:R-:W-:Y:S05]  /*7830*/  HMMA.16816.F32 R120, R116.reuse, R122, RZ ;  /* 0x0000007a7478723c */ /* 0x040fea00000018ff */
[----:B------:R-:W-:Y:S01]  /*7840*/  MUFU.EX2 R40, R40 ;  /* 0x0000002800287308 */ /* 0x000fe20000000800 */
[C---:B------:R-:W-:Y:S06]  /*7850*/  HMMA.16816.F32 R112, R116.reuse, R28, RZ ;  /* 0x0000001c7470723c */ /* 0x040fec00000018ff */
[----:B------:R-:W-:Y:S01]  /*7860*/  HMMA.16816.F32 R116, R116, R30, RZ ;  /* 0x0000001e7474723c */ /* 0x000fe200000018ff */
[----:B------:R-:W-:Y:S01]  /*7870*/  LDSM.16.MT88.4 R28, [R200+0x11000] ;  /* 0x01100000c81c783b */ /* 0x000fe20000004200 */
[----:B------:R-:W-:Y:S04]  /*7880*/  MUFU.EX2 R3, R3 ;  /* 0x0000000300037308 */ /* 0x000fe80000000800 */
[C---:B--2---:R-:W-:Y:S04]  /*7890*/  HMMA.16816.F32 R104, R12.reuse, R8, R104 ;  /* 0x000000080c68723c */ /* 0x044fe80000001868 */
[----:B------:R-:W-:Y:S02]  /*78a0*/  MUFU.EX2 R67, R67 ;  /* 0x0000004300437308 */ /* 0x000fe40000000800 */
[C---:B------:R-:W-:Y:S01]  /*78b0*/  HMMA.16816.F32 R124, R12.reuse, R10, R124 ;  /* 0x0000000a0c7c723c */ /* 0x040fe2000000187c */
[----:B------:R-:W2:Y:S05]  /*78c0*/  LDSM.16.MT88.4 R8, [R201+0xd000] ;  /* 0x00d00000c908783b */ /* 0x000eaa0000004200 */
[C---:B------:R-:W-:Y:S01]  /*78d0*/  HMMA.16816.F32 R88, R12.reuse, R20, R88 ;  /* 0x000000140c58723c */ /* 0x040fe20000001858 */
[----:B------:R-:W2:Y:S05]  /*78e0*/  MUFU.EX2 R150, R150 ;  /* 0x0000009600967308 */ /* 0x000eaa0000000800 */
[C---:B------:R-:W-:Y:S01]  /*78f0*/  HMMA.16816.F32 R92, R12.reuse, R22, R92 ;  /* 0x000000160c5c723c */ /* 0x040fe2000000185c */
[----:B------:R-:W2:Y:S02]  /*7900*/  LDSM.16.MT88.4 R20, [R204+0xd000] ;  /* 0x00d00000cc14783b */ /* 0x000ea40000004200 */
[----:B------:R-:W-:Y:S03]  /*7910*/  MUFU.EX2 R135, R135 ;  /* 0x0000008700877308 */ /* 0x000fe60000000800 */
[C---:B----4-:R-:W-:Y:S05]  /*7920*/  HMMA.16816.F32 R112, R12.reuse, R24, R112 ;  /* 0x000000180c70723c */ /* 0x050fea0000001870 */
[----:B------:R-:W4:Y:S01]  /*7930*/  MUFU.EX2 R152, R152 ;  /* 0x0000009800987308 */ /* 0x000f220000000800 */
[----:B------:R-:W-:Y:S01]  /*7940*/  HMMA.16816.F32 R116, R12, R26, R116 ;  /* 0x0000001a0c74723c */ /* 0x000fe20000001874 */
[----:B-1----:R-:W-:Y:S01]  /*7950*/  F2FP.F16.F32.PACK_AB R24, R47, R50 ;  /* 0x000000322f18723e */ /* 0x002fe200000000ff */
[----:B------:R-:W-:Y:S01]  /*7960*/  FADD.FTZ R50, R50, R51 ;  /* 0x0000003332327221 */ /* 0x000fe20000010000 */
[----:B-----5:R-:W-:Y:S01]  /*7970*/  F2FP.F16.F32.PACK_AB R25, R45, R48 ;  /* 0x000000302d19723e */ /* 0x020fe200000000ff */
[----:B------:R-:W-:-:S02]  /*7980*/  FADD.FTZ R48, R48, R49 ;  /* 0x0000003130307221 */ /* 0x000fc40000010000 */
[C---:B------:R-:W-:Y:S01]  /*7990*/  HMMA.16816.F32 R108, R12.reuse, R16, R108 ;  /* 0x000000100c6c723c */ /* 0x040fe2000000186c */
[----:B------:R-:W-:Y:S01]  /*79a0*/  F2FP.F16.F32.PACK_AB R26, R43, R46 ;  /* 0x0000002e2b1a723e */ /* 0x000fe200000000ff */
[----:B------:R-:W-:Y:S01]  /*79b0*/  MUFU.EX2 R137, R137 ;  /* 0x0000008900897308 */ /* 0x000fe20000000800 */
[----:B---3--:R-:W-:Y:S01]  /*79c0*/  F2FP.F16.F32.PACK_AB R27, R41, R44 ;  /* 0x0000002c291b723e */ /* 0x008fe200000000ff */
[----:B------:R-:W-:Y:S01]  /*79d0*/  FADD.FTZ R47, R47, R50 ;  /* 0x000000322f2f7221 */ /* 0x000fe20000010000 */
[----:B------:R-:W-:Y:S01]  /*79e0*/  FADD.FTZ R45, R45, R48 ;  /* 0x000000302d2d7221 */ /* 0x000fe20000010000 */
[----:B------:R-:W-:Y:S01]  /*79f0*/  HMMA.16816.F32 R120, R12, R18, R120 ;  /* 0x000000120c78723c */ /* 0x000fe20000001878 */
[----:B------:R-:W1:Y:S01]  /*7a00*/  LDSM.16.MT88.4 R12, [R204+0x11000] ;  /* 0x01100000cc0c783b */ /* 0x000e620000004200 */
[----:B------:R-:W-:Y:S01]  /*7a10*/  FADD.FTZ R46, R46, R47 ;  /* 0x0000002f2e2e7221 */ /* 0x000fe20000010000 */
[----:B------:R-:W-:Y:S01]  /*7a20*/  FADD.FTZ R44, R44, R45 ;  /* 0x0000002d2c2c7221 */ /* 0x000fe20000010000 */
[----:B------:R-:W3:Y:S01]  /*7a30*/  MUFU.EX2 R168, R168 ;  /* 0x000000a800a87308 */ /* 0x000ee20000000800 */
[----:B------:R-:W-:Y:S01]  /*7a40*/  LDSM.16.MT88.4 R16, [R200+0xd000] ;  /* 0x00d00000c810783b */ /* 0x000fe20000004200 */
[----:B------:R-:W-:Y:S01]  /*7a50*/  HMMA.16816.F32 R72, R24, R4, R72 ;  /* 0x000000041848723c */ /* 0x000fe20000001848 */
[----:B------:R-:W-:Y:S01]  /*7a60*/  FADD.FTZ R43, R43, R46 ;  /* 0x0000002e2b2b7221 */ /* 0x000fe20000010000 */
[----:B------:R-:W-:-:S04]  /*7a70*/  FADD.FTZ R44, R41, R44 ;  /* 0x0000002c292c7221 */ /* 0x000fc80000010000 */
[C---:B------:R-:W-:Y:S01]  /*7a80*/  HMMA.16816.F32 R76, R24.reuse, R6, R76 ;  /* 0x00000006184c723c */ /* 0x040fe2000000184c */
[----:B------:R-:W5:Y:S01]  /*7a90*/  LDSM.16.MT88.4 R4, [R202+0x11000] ;  /* 0x01100000ca04783b */ /* 0x000f620000004200 */
[----:B------:R-:W-:Y:S04]  /*7aa0*/  MUFU.EX2 R139, R139 ;  /* 0x0000008b008b7308 */ /* 0x000fe80000000800 */
[C---:B--2---:R-:W-:Y:S04]  /*7ab0*/  HMMA.16816.F32 R80, R24.reuse, R8, R80 ;  /* 0x000000081850723c */ /* 0x044fe80000001850 */
[----:B------:R-:W-:Y:S02]  /*7ac0*/  MUFU.EX2 R170, R170 ;  /* 0x000000aa00aa7308 */ /* 0x000fe40000000800 */
[C---:B------:R-:W-:Y:S01]  /*7ad0*/  HMMA.16816.F32 R84, R24.reuse, R10, R84 ;  /* 0x0000000a1854723c */ /* 0x040fe20000001854 */
[----:B------:R-:W2:Y:S05]  /*7ae0*/  LDSM.16.MT88.4 R8, [R201+0x11000] ;  /* 0x01100000c908783b */ /* 0x000eaa0000004200 */
[C---:B------:R-:W-:Y:S01]  /*7af0*/  HMMA.16816.F32 R128, R24.reuse, R20, R128 ;  /* 0x000000141880723c */ /* 0x040fe20000001880 */
[----:B------:R-:W-:Y:S05]  /*7b00*/  MUFU.EX2 R141, R141 ;  /* 0x0000008d008d7308 */ /* 0x000fea0000000800 */
[C---:B------:R-:W-:Y:S01]  /*7b10*/  HMMA.16816.F32 R68, R24.reuse, R22, R68 ;  /* 0x000000161844723c */ /* 0x040fe20000001844 */
[----:B------:R-:W3:Y:S02]  /*7b20*/  LDSM.16.MT88.4 R20, [R204+0xd800] ;  /* 0x00d80000cc14783b */ /* 0x000ee40000004200 */
[----:B------:R-:W3:Y:S03]  /*7b30*/  MUFU.EX2 R172, R172 ;  /* 0x000000ac00ac7308 */ /* 0x000ee60000000800 */
[C---:B-1----:R-:W-:Y:S05]  /*7b40*/  HMMA.16816.F32 R96, R24.reuse, R12, R96 ;  /* 0x0000000c1860723c */ /* 0x042fea0000001860 */
[----:B------:R-:W-:Y:S01]  /*7b50*/  MUFU.EX2 R143, R143 ;  /* 0x0000008f008f7308 */ /* 0x000fe20000000800 */
[C---:B------:R-:W-:Y:S01]  /*7b60*/  HMMA.16816.F32 R100, R24.reuse, R14, R100 ;  /* 0x0000000e1864723c */ /* 0x040fe20000001864 */
[----:B------:R-:W1:Y:S05]  /*7b70*/  LDSM.16.MT88.4 R12, [R202+0xd800] ;  /* 0x00d80000ca0c783b */ /* 0x000e6a0000004200 */
[C---:B-----5:R-:W-:Y:S01]  /*7b80*/  HMMA.16816.F32 R104, R24.reuse, R4, R104 ;  /* 0x000000041868723c */ /* 0x060fe20000001868 */
[----:B------:R-:W5:Y:S05]  /*7b90*/  MUFU.EX2 R174, R174 ;  /* 0x000000ae00ae7308 */ /* 0x000f6a0000000800 */
[C---:B------:R-:W-:Y:S01]  /*7ba0*/  HMMA.16816.F32 R124, R24.reuse, R6, R124 ;  /* 0x00000006187c723c */ /* 0x040fe2000000187c */
[----:B------:R-:W5:Y:S02]  /*7bb0*/  LDSM.16.MT88.4 R4, [R201+0xd800] ;  /* 0x00d80000c904783b */ /* 0x000f640000004200 */
[----:B------:R-:W-:Y:S03]  /*7bc0*/  MUFU.EX2 R145, R145 ;  /* 0x0000009100917308 */ /* 0x000fe60000000800 */
[C---:B--2---:R-:W-:Y:S05]  /*7bd0*/  HMMA.16816.F32 R108, R24.reuse, R8, R108 ;  /* 0x00000008186c723c */ /* 0x044fea000000186c */
[----:B------:R-:W2:Y:S01]  /*7be0*/  MUFU.EX2 R184, R184 ;  /* 0x000000b800b87308 */ /* 0x000ea20000000800 */
[----:B------:R-:W-:Y:S01]  /*7bf0*/  HMMA.16816.F32 R120, R24, R10, R120 ;  /* 0x0000000a1878723c */ /* 0x000fe20000001878 */
[----:B------:R-:W-:Y:S01]  /*7c00*/  F2FP.F16.F32.PACK_AB R8, R37, R42 ;  /* 0x0000002a2508723e */ /* 0x000fe200000000ff */
[----:B------:R-:W-:Y:S01]  /*7c10*/  FADD.FTZ R42, R42, R43 ;  /* 0x0000002b2a2a7221 */ /* 0x000fe20000010000 */
[----:B------:R-:W-:Y:S01]  /*7c20*/  F2FP.F16.F32.PACK_AB R9, R150, R67 ;  /* 0x000000439609723e */ /* 0x000fe200000000ff */
[----:B------:R-:W-:-:S02]  /*7c30*/  FADD.FTZ R67, R67, R44 ;  /* 0x0000002c43437221 */ /* 0x000fc40000010000 */
[C---:B------:R-:W-:Y:S01]  /*7c40*/  HMMA.16816.F32 R88, R24.reuse, R16, R88 ;  /* 0x000000101858723c */ /* 0x040fe20000001858 */
[----:B------:R-:W-:Y:S01]  /*7c50*/  F2FP.F16.F32.PACK_AB R10, R3, R40 ;  /* 0x00000028030a723e */ /* 0x000fe200000000ff */
[----:B------:R-:W-:Y:S01]  /*7c60*/  MUFU.EX2 R147, R147 ;  /* 0x0000009300937308 */ /* 0x000fe20000000800 */
[----:B----4-:R-:W-:Y:S01]  /*7c70*/  F2FP.F16.F32.PACK_AB R11, R152, R135 ;  /* 0x00000087980b723e */ /* 0x010fe200000000ff */
[----:B------:R-:W-:Y:S01]  /*7c80*/  FADD.FTZ R37, R37, R42 ;  /* 0x0000002a25257221 */ /* 0x000fe20000010000 */
[----:B------:R-:W-:Y:S01]  /*7c90*/  FADD.FTZ R150, R150, R67 ;  /* 0x0000004396967221 */ /* 0x000fe20000010000 */
[----:B------:R-:W-:Y:S01]  /*7ca0*/  HMMA.16816.F32 R92, R24, R18, R92 ;  /* 0x00000012185c723c */ /* 0x000fe2000000185c */
[----:B------:R-:W4:Y:S02]  /*7cb0*/  LDSM.16.MT88.4 R16, [R200+0xd800] ;  /* 0x00d80000c810783b */ /* 0x000f240000004200 */
[----:B------:R-:W-:Y:S01]  /*7cc0*/  FADD.FTZ R135, R135, R150 ;  /* 0x0000009687877221 */ /* 0x000fe20000010000 */
[----:B------:R-:W-:Y:S02]  /*7cd0*/  MUFU.EX2 R186, R186 ;  /* 0x000000ba00ba7308 */ /* 0x000fe40000000800 */
[----:B---3--:R-:W-:Y:S01]  /*7ce0*/  HMMA.16816.F32 R128, R8, R20, R128 ;  /* 0x000000140880723c */ /* 0x008fe20000001880 */
[----:B------:R-:W-:-:S05]  /*7cf0*/  FADD.FTZ R152, R152, R135 ;  /* 0x0000008798987221 */ /* 0x000fca0000010000 */
[----:B------:R-:W-:Y:S01]  /*7d00*/  HMMA.16816.F32 R68, R8, R22, R68 ;  /* 0x000000160844723c */ /* 0x000fe20000001844 */
[----:B------:R-:W3:Y:S01]  /*7d10*/  LDSM.16.MT88.4 R20, [R202+0x11800] ;  /* 0x01180000ca14783b */ /* 0x000ee20000004200 */
[----:B------:R-:W-:Y:S04]  /*7d20*/  MUFU.EX2 R149, R149 ;  /* 0x0000009500957308 */ /* 0x000fe80000000800 */
[C---:B------:R-:W-:Y:S04]  /*7d30*/  HMMA.16816.F32 R112, R24.reuse, R28, R112 ;  /* 0x0000001c1870723c */ /* 0x040fe80000001870 */
[----:B------:R-:W2:Y:S02]  /*7d40*/  MUFU.EX2 R180, R180 ;  /* 0x000000b400b47308 */ /* 0x000ea40000000800 */
[----:B------:R-:W-:Y:S01]  /*7d50*/  HMMA.16816.F32 R116, R24, R30, R116 ;  /* 0x0000001e1874723c */ /* 0x000fe20000001874 */
[----:B------:R-:W2:Y:S04]  /*7d60*/  LDSM.16.MT88.4 R28, [R204+0x11800] ;  /* 0x01180000cc1c783b */ /* 0x000ea80000004200 */
[----:B------:R-:W-:Y:S01]  /*7d70*/  LDSM.16.MT88.4 R24, [R200+0x11800] ;  /* 0x01180000c818783b */ /* 0x000fe20000004200 */
[C---:B-1----:R-:W-:Y:S01]  /*7d80*/  HMMA.16816.F32 R72, R8.reuse, R12, R72 ;  /* 0x0000000c0848723c */ /* 0x042fe20000001848 */
[----:B------:R-:W-:Y:S05]  /*7d90*/  MUFU.EX2 R151, R151 ;  /* 0x0000009700977308 */ /* 0x000fea0000000800 */
[C---:B------:R-:W-:Y:S01]  /*7da0*/  HMMA.16816.F32 R76, R8.reuse, R14, R76 ;  /* 0x0000000e084c723c */ /* 0x040fe2000000184c */
[----:B------:R-:W1:Y:S02]  /*7db0*/  LDSM.16.MT88.4 R12, [R201+0x11800] ;  /* 0x01180000c90c783b */ /* 0x000e640000004200 */
[----:B------:R-:W1:Y:S03]  /*7dc0*/  MUFU.EX2 R176, R176 ;  /* 0x000000b000b07308 */ /* 0x000e660000000800 */
[C---:B-----5:R-:W-:Y:S05]  /*7dd0*/  HMMA.16816.F32 R80, R8.reuse, R4, R80 ;  /* 0x000000040850723c */ /* 0x060fea0000001850 */
[----:B------:R-:W-:Y:S01]  /*7de0*/  MUFU.EX2 R153, R153 ;  /* 0x0000009900997308 */ /* 0x000fe20000000800 */
[C---:B------:R-:W-:Y:S01]  /*7df0*/  HMMA.16816.F32 R84, R8.reuse, R6, R84 ;  /* 0x000000060854723c */ /* 0x040fe20000001854 */
[----:B------:R-:W5:Y:S05]  /*7e00*/  LDSM.16.MT88.4 R4, [R204+0xe000] ;  /* 0x00e00000cc04783b */ /* 0x000f6a0000004200 */
[C---:B----4-:R-:W-:Y:S01]  /*7e10*/  HMMA.16816.F32 R88, R8.reuse, R16, R88 ;  /* 0x000000100858723c */ /* 0x050fe20000001858 */
[----:B------:R-:W4:Y:S05]  /*7e20*/  MUFU.EX2 R164, R164 ;  /* 0x000000a400a47308 */ /* 0x000f2a0000000800 */
[C---:B------:R-:W-:Y:S01]  /*7e30*/  HMMA.16816.F32 R92, R8.reuse, R18, R92 ;  /* 0x00000012085c723c */ /* 0x040fe2000000185c */
[----:B------:R-:W4:Y:S02]  /*7e40*/  LDSM.16.MT88.4 R16, [R202+0xe000] ;  /* 0x00e00000ca10783b */ /* 0x000f240000004200 */
[----:B------:R-:W-:Y:S03]  /*7e50*/  MUFU.EX2 R155, R155 ;  /* 0x0000009b009b7308 */ /* 0x000fe60000000800 */
[C---:B---3--:R-:W-:Y:S05]  /*7e60*/  HMMA.16816.F32 R104, R8.reuse, R20, R104 ;  /* 0x000000140868723c */ /* 0x048fea0000001868 */
[----:B------:R-:W-:Y:S01]  /*7e70*/  MUFU.EX2 R160, R160 ;  /* 0x000000a000a07308 */ /* 0x000fe20000000800 */
[----:B------:R-:W-:Y:S01]  /*7e80*/  HMMA.16816.F32 R124, R8, R22, R124 ;  /* 0x00000016087c723c */ /* 0x000fe2000000187c */
[----:B------:R-:W-:-:S02]  /*7e90*/  F2FP.F16.F32.PACK_AB R20, R168, R137 ;  /* 0x00000089a814723e */ /* 0x000fc400000000ff */
[----:B------:R-:W-:Y:S01]  /*7ea0*/  F2FP.F16.F32.PACK_AB R21, R172, R141 ;  /* 0x0000008dac15723e */ /* 0x000fe200000000ff */
[----:B------:R-:W-:Y:S02]  /*7eb0*/  FADD.FTZ R141, R141, R152 ;  /* 0x000000988d8d7221 */ /* 0x000fe40000010000 */
[C---:B--2---:R-:W-:Y:S01]  /*7ec0*/  HMMA.16816.F32 R96, R8.reuse, R28, R96 ;  /* 0x0000001c0860723c */ /* 0x044fe20000001860 */
[----:B------:R-:W-:Y:S01]  /*7ed0*/  F2FP.F16.F32.PACK_AB R22, R170, R139 ;  /* 0x0000008baa16723e */ /* 0x000fe200000000ff */
[----:B------:R-:W-:Y:S01]  /*7ee0*/  MUFU.EX2 R157, R157 ;  /* 0x0000009d009d7308 */ /* 0x000fe20000000800 */
[----:B------:R-:W-:Y:S01]  /*7ef0*/  F2FP.F16.F32.PACK_AB R23, R174, R143 ;  /* 0x0000008fae17723e */ /* 0x000fe200000000ff */
[----:B------:R-:W-:Y:S02]  /*7f00*/  FADD.FTZ R172, R172, R141 ;  /* 0x0000008dacac7221 */ /* 0x000fe40000010000 */
[----:B------:R-:W-:Y:S01]  /*7f10*/  HMMA.16816.F32 R100, R8, R30, R100 ;  /* 0x0000001e0864723c */ /* 0x000fe20000001864 */
[----:B------:R-:W-:Y:S01]  /*7f20*/  LDSM.16.MT88.4 R28, [R202+0x12000] ;  /* 0x01200000ca1c783b */ /* 0x000fe20000004200 */
[----:B------:R-:W-:-:S02]  /*7f30*/  FADD.FTZ R143, R143, R172 ;  /* 0x000000ac8f8f7221 */ /* 0x000fc40000010000 */
[----:B------:R-:W2:Y:S02]  /*7f40*/  MUFU.EX2 R156, R156 ;  /* 0x0000009c009c7308 */ /* 0x000ea40000000800 */
[----:B-1----:R-:W-:Y:S01]  /*7f50*/  HMMA.16816.F32 R108, R8, R12, R108 ;  /* 0x0000000c086c723c */ /* 0x002fe2000000186c */
[----:B------:R-:W-:-:S05]  /*7f60*/  FADD.FTZ R174, R174, R143 ;  /* 0x0000008faeae7221 */ /* 0x000fca0000010000 */
[C---:B------:R-:W-:Y:S01]  /*7f70*/  HMMA.16816.F32 R120, R8.reuse, R14, R120 ;  /* 0x0000000e0878723c */ /* 0x040fe20000001878 */
[----:B------:R-:W1:Y:S01]  /*7f80*/  LDSM.16.MT88.4 R12, [R201+0xe000] ;  /* 0x00e00000c90c783b */ /* 0x000e620000004200 */
[----:B------:R-:W-:Y:S04]  /*7f90*/  MUFU.EX2 R154, R154 ;  /* 0x0000009a009a7308 */ /* 0x000fe80000000800 */
[C---:B------:R-:W-:Y:S04]  /*7fa0*/  HMMA.16816.F32 R112, R8.reuse, R24, R112 ;  /* 0x000000180870723c */ /* 0x040fe80000001870 */
[----:B------:R-:W3:Y:S02]  /*7fb0*/  MUFU.EX2 R159, R159 ;  /* 0x0000009f009f7308 */ /* 0x000ee40000000800 */
[----:B------:R-:W-:Y:S01]  /*7fc0*/  HMMA.16816.F32 R116, R8, R26, R116 ;  /* 0x0000001a0874723c */ /* 0x000fe20000001874 */
[----:B------:R-:W2:Y:S04]  /*7fd0*/  LDSM.16.MT88.4 R8, [R200+0xe000] ;  /* 0x00e00000c808783b */ /* 0x000ea80000004200 */
[----:B------:R-:W-:Y:S01]  /*7fe0*/  LDSM.16.MT88.4 R24, [R200+0x12000] ;  /* 0x01200000c818783b */ /* 0x000fe20000004200 */
[C---:B-----5:R-:W-:Y:S01]  /*7ff0*/  HMMA.16816.F32 R128, R20.reuse, R4, R128 ;  /* 0x000000041480723c */ /* 0x060fe20000001880 */
[----:B------:R-:W-:Y:S05]  /*8000*/  MUFU.EX2 R237, R237 ;  /* 0x000000ed00ed7308 */ /* 0x000fea0000000800 */
[C---:B------:R-:W-:Y:S01]  /*8010*/  HMMA.16816.F32 R68, R20.reuse, R6, R68 ;  /* 0x000000061444723c */ /* 0x040fe20000001844 */
[----:B------:R-:W5:Y:S02]  /*8020*/  LDSM.16.MT88.4 R4, [R201+0x12000] ;  /* 0x01200000c904783b */ /* 0x000f640000004200 */
[----:B------:R-:W-:Y:S03]  /*8030*/  MUFU.EX2 R236, R236 ;  /* 0x000000ec00ec7308 */ /* 0x000fe60000000800 */
[C---:B----4-:R-:W-:Y:S06]  /*8040*/  HMMA.16816.F32 R72, R20.reuse, R16, R72 ;  /* 0x000000101448723c */ /* 0x050fec0000001848 */
[C---:B------:R-:W-:Y:S01]  /*8050*/  HMMA.16816.F32 R76, R20.reuse, R18, R76 ;  /* 0x00000012144c723c */ /* 0x040fe2000000184c */
[----:B------:R-:W4:Y:S05]  /*8060*/  LDSM.16.MT88.4 R16, [R204+0xe800] ;  /* 0x00e80000cc10783b */ /* 0x000f2a0000004200 */
[C---:B-1----:R-:W-:Y:S06]  /*8070*/  HMMA.16816.F32 R80, R20.reuse, R12, R80 ;  /* 0x0000000c1450723c */ /* 0x042fec0000001850 */
[C---:B------:R-:W-:Y:S01]  /*8080*/  HMMA.16816.F32 R84, R20.reuse, R14, R84 ;  /* 0x0000000e1454723c */ /* 0x040fe20000001854 */
[----:B------:R-:W1:Y:S05]  /*8090*/  LDSM.16.MT88.4 R12, [R202+0xe800] ;  /* 0x00e80000ca0c783b */ /* 0x000e6a0000004200 */
[C---:B--2---:R-:W-:Y:S06]  /*80a0*/  HMMA.16816.F32 R88, R20.reuse, R8, R88 ;  /* 0x000000081458723c */ /* 0x044fec0000001858 */
[C---:B------:R-:W-:Y:S01]  /*80b0*/  HMMA.16816.F32 R92, R20.reuse, R10, R92 ;  /* 0x0000000a145c723c */ /* 0x040fe2000000185c */
[----:B------:R-:W2:Y:S05]  /*80c0*/  LDSM.16.MT88.4 R8, [R201+0xe800] ;  /* 0x00e80000c908783b */ /* 0x000eaa0000004200 */
[C---:B-----5:R-:W-:Y:S06]  /*80d0*/  HMMA.16816.F32 R108, R20.reuse, R4, R108 ;  /* 0x00000004146c723c */ /* 0x060fec000000186c */
[C---:B------:R-:W-:Y:S01]  /*80e0*/  HMMA.16816.F32 R120, R20.reuse, R6, R120 ;  /* 0x000000061478723c */ /* 0x040fe20000001878 */
[----:B------:R-:W5:Y:S05]  /*80f0*/  LDSM.16.MT88.4 R4, [R200+0xe800] ;  /* 0x00e80000c804783b */ /* 0x000f6a0000004200 */
[C---:B------:R-:W-:Y:S06]  /*8100*/  HMMA.16816.F32 R104, R20.reuse, R28, R104 ;  /* 0x0000001c1468723c */ /* 0x040fec0000001868 */
[----:B------:R-:W-:Y:S01]  /*8110*/  HMMA.16816.F32 R124, R20, R30, R124 ;  /* 0x0000001e147c723c */ /* 0x000fe2000000187c */
[----:B------:R-:W-:-:S02]  /*8120*/  F2FP.F16.F32.PACK_AB R28, R184, R145 ;  /* 0x00000091b81c723e */ /* 0x000fc400000000ff */
[----:B------:R-:W-:Y:S01]  /*8130*/  F2FP.F16.F32.PACK_AB R29, R180, R149 ;  /* 0x00000095b41d723e */ /* 0x000fe200000000ff */
[----:B------:R-:W-:Y:S02]  /*8140*/  FADD.FTZ R149, R149, R174 ;  /* 0x000000ae95957221 */ /* 0x000fe40000010000 */
[----:B------:R-:W-:Y:S01]  /*8150*/  HMMA.16816.F32 R96, R20, R32, R96 ;  /* 0x000000201460723c */ /* 0x000fe20000001860 */
[----:B------:R-:W-:Y:S01]  /*8160*/  F2FP.F16.F32.PACK_AB R30, R186, R147 ;  /* 0x00000093ba1e723e */ /* 0x000fe200000000ff */
[----:B------:R-:W-:Y:S01]  /*8170*/  FADD.FTZ R180, R180, R149 ;  /* 0x00000095b4b47221 */ /* 0x000fe20000010000 */
[----:B------:R-:W-:-:S03]  /*8180*/  F2FP.F16.F32.PACK_AB R31, R176, R151 ;  /* 0x00000097b01f723e */ /* 0x000fc600000000ff */
[----:B------:R-:W-:Y:S01]  /*8190*/  HMMA.16816.F32 R100, R20, R34, R100 ;  /* 0x000000221464723c */ /* 0x000fe20000001864 */
[----:B------:R-:W-:Y:S01]  /*81a0*/  LDSM.16.MT88.4 R32, [R200+0x12800] ;  /* 0x01280000c820783b */ /* 0x000fe20000004200 */
[----:B------:R-:W-:-:S04]  /*81b0*/  FADD.FTZ R151, R151, R180 ;  /* 0x000000b497977221 */ /* 0x000fc80000010000 */
[----:B----4-:R-:W-:Y:S01]  /*81c0*/  HMMA.16816.F32 R128, R28, R16, R128 ;  /* 0x000000101c80723c */ /* 0x010fe20000001880 */
[----:B------:R-:W-:-:S05]  /*81d0*/  FADD.FTZ R176, R176, R151 ;  /* 0x00000097b0b07221 */ /* 0x000fca0000010000 */
[----:B------:R-:W-:Y:S01]  /*81e0*/  HMMA.16816.F32 R68, R28, R18, R68 ;  /* 0x000000121c44723c */ /* 0x000fe20000001844 */
[----:B------:R-:W4:Y:S05]  /*81f0*/  LDSM.16.MT88.4 R16, [R202+0x12800] ;  /* 0x01280000ca10783b */ /* 0x000f2a0000004200 */
[C---:B------:R-:W-:Y:S06]  /*8200*/  HMMA.16816.F32 R112, R20.reuse, R24, R112 ;  /* 0x000000181470723c */ /* 0x040fec0000001870 */
[----:B------:R-:W-:Y:S01]  /*8210*/  HMMA.16816.F32 R116, R20, R26, R116 ;  /* 0x0000001a1474723c */ /* 0x000fe20000001874 */
[----:B------:R-:W3:Y:S04]  /*8220*/  LDSM.16.MT88.4 R20, [R204+0x12800] ;  /* 0x01280000cc14783b */ /* 0x000ee80000004200 */
[----:B------:R-:W-:Y:S01]  /*8230*/  LDSM.16.MT88.4 R24, [R204+0xf000] ;  /* 0x00f00000cc18783b */ /* 0x000fe20000004200 */
        /* <DEDUP_REMOVED lines=9> */
[C---:B----4-:R-:W-:Y:S06]  /*82d0*/  HMMA.16816.F32 R104, R28.reuse, R16, R104 ;  /* 0x000000101c68723c */ /* 0x050fec0000001868 */
[----:B------:R-:W-:Y:S01]  /*82e0*/  HMMA.16816.F32 R124, R28, R18, R124 ;  /* 0x000000121c7c723c */ /* 0x000fe2000000187c */
[----:B------:R-:W-:-:S02]  /*82f0*/  F2FP.F16.F32.PACK_AB R16, R164, R153 ;  /* 0x00000099a410723e */ /* 0x000fc400000000ff */
[----:B------:R-:W-:-:S03]  /*8300*/  F2FP.F16.F32.PACK_AB R17, R156, R157 ;  /* 0x0000009d9c11723e */ /* 0x000fc600000000ff */
[----:B---3--:R-:W-:Y:S01]  /*8310*/  HMMA.16816.F32 R96, R28, R20, R96 ;  /* 0x000000141c60723c */ /* 0x008fe20000001860 */
[----:B------:R-:W-:Y:S02]  /*8320*/  F2FP.F16.F32.PACK_AB R18, R160, R155 ;  /* 0x0000009ba012723e */ /* 0x000fe400000000ff */
[----:B------:R-:W-:-:S03]  /*8330*/  F2FP.F16.F32.PACK_AB R19, R159, R154 ;  /* 0x0000009a9f13723e */ /* 0x000fc600000000ff */
[C---:B------:R-:W-:Y:S01]  /*8340*/  HMMA.16816.F32 R100, R28.reuse, R22, R100 ;  /* 0x000000161c64723c */ /* 0x040fe20000001864 */
[----:B------:R-:W3:Y:S05]  /*8350*/  LDSM.16.MT88.4 R20, [R200+0xf000] ;  /* 0x00f00000c814783b */ /* 0x000eea0000004200 */
[C---:B-1----:R-:W-:Y:S06]  /*8360*/  HMMA.16816.F32 R108, R28.reuse, R12, R108 ;  /* 0x0000000c1c6c723c */ /* 0x042fec000000186c */
[----:B------:R-:W-:Y:S01]  /*8370*/  HMMA.16816.F32 R120, R28, R14, R120 ;  /* 0x0000000e1c78723c */ /* 0x000fe20000001878 */
[----:B------:R-:W1:Y:S05]  /*8380*/  LDSM.16.MT88.4 R12, [R204+0x13000] ;  /* 0x01300000cc0c783b */ /* 0x000e6a0000004200 */
[C---:B------:R-:W-:Y:S06]  /*8390*/  HMMA.16816.F32 R128, R16.reuse, R24, R128 ;  /* 0x000000181080723c */ /* 0x040fec0000001880 */
[C---:B------:R-:W-:Y:S01]  /*83a0*/  HMMA.16816.F32 R68, R16.reuse, R26, R68 ;  /* 0x0000001a1044723c */ /* 0x040fe20000001844 */
[----:B------:R-:W-:Y:S05]  /*83b0*/  LDSM.16.MT88.4 R24, [R200+0x13000] ;  /* 0x01300000c818783b */ /* 0x000fea0000004200 */
[C---:B--2---:R-:W-:Y:S06]  /*83c0*/  HMMA.16816.F32 R72, R16.reuse, R8, R72 ;  /* 0x000000081048723c */ /* 0x044fec0000001848 */
[C---:B------:R-:W-:Y:S01]  /*83d0*/  HMMA.16816.F32 R76, R16.reuse, R10, R76 ;  /* 0x0000000a104c723c */ /* 0x040fe2000000184c */
[----:B------:R-:W2:Y:S05]  /*83e0*/  LDSM.16.MT88.4 R8, [R202+0x13000] ;  /* 0x01300000ca08783b */ /* 0x000eaa0000004200 */
[C---:B-----5:R-:W-:Y:S06]  /*83f0*/  HMMA.16816.F32 R80, R16.reuse, R4, R80 ;  /* 0x000000041050723c */ /* 0x060fec0000001850 */
[----:B------:R-:W-:Y:S01]  /*8400*/  HMMA.16816.F32 R84, R16, R6, R84 ;  /* 0x000000061054723c */ /* 0x000fe20000001854 */
[----:B------:R-:W4:Y:S05]  /*8410*/  LDSM.16.MT88.4 R4, [R201+0x13000] ;  /* 0x01300000c904783b */ /* 0x000f2a0000004200 */
[C---:B------:R-:W-:Y:S06]  /*8420*/  HMMA.16816.F32 R112, R28.reuse, R32, R112 ;  /* 0x000000201c70723c */ /* 0x040fec0000001870 */
[----:B------:R-:W-:Y:S01]  /*8430*/  HMMA.16816.F32 R116, R28, R34, R116 ;  /* 0x000000221c74723c */ /* 0x000fe20000001874 */
[--C-:B------:R-:W-:Y:S01]  /*8440*/  FFMA.FTZ R32, R136, UR10, -R65.reuse ;  /* 0x0000000a88207c23 */ /* 0x100fe20008010841 */
[----:B------:R-:W-:-:S04]  /*8450*/  FFMA.FTZ R33, R134, UR10, -R65 ;  /* 0x0000000a86217c23 */ /* 0x000fc80008010841 */
[C---:B---3--:R-:W-:Y:S01]  /*8460*/  HMMA.16816.F32 R88, R16.reuse, R20, R88 ;  /* 0x000000141058723c */ /* 0x048fe20000001858 */
[--C-:B------:R-:W-:Y:S01]  /*8470*/  FFMA.FTZ R28, R146, UR10, -R133.reuse ;  /* 0x0000000a921c7c23 */ /* 0x100fe20008010885 */
[--C-:B------:R-:W-:Y:S01]  /*8480*/  FFMA.FTZ R29, R144, UR10, -R133.reuse ;  /* 0x0000000a901d7c23 */ /* 0x100fe20008010885 */
[----:B------:R-:W-:Y:S01]  /*8490*/  FFMA.FTZ R30, R142, UR10, -R133 ;  /* 0x0000000a8e1e7c23 */ /* 0x000fe20008010885 */
[----:B------:R-:W-:Y:S01]  /*84a0*/  FFMA.FTZ R31, R138, UR10, -R65 ;  /* 0x0000000a8a1f7c23 */ /* 0x000fe20008010841 */
[----:B------:R-:W-:Y:S01]  /*84b0*/  MUFU.EX2 R32, R32 ;  /* 0x0000002000207308 */ /* 0x000fe20000000800 */
[C---:B------:R-:W-:Y:S01]  /*84c0*/  HMMA.16816.F32 R92, R16.reuse, R22, R92 ;  /* 0x00000016105c723c */ /* 0x040fe2000000185c */
[----:B------:R-:W-:Y:S05]  /*84d0*/  LDSM.16.MT88.4 R20, [R201+0xf800] ;  /* 0x00f80000c914783b */ /* 0x000fea0000004200 */
[C---:B-1----:R-:W-:Y:S01]  /*84e0*/  HMMA.16816.F32 R96, R16.reuse, R12, R96 ;  /* 0x0000000c1060723c */ /* 0x042fe20000001860 */
[----:B------:R-:W-:Y:S05]  /*84f0*/  MUFU.EX2 R28, R28 ;  /* 0x0000001c001c7308 */ /* 0x000fea0000000800 */
[C---:B------:R-:W-:Y:S01]  /*8500*/  HMMA.16816.F32 R100, R16.reuse, R14, R100 ;  /* 0x0000000e1064723c */ /* 0x040fe20000001864 */
[----:B------:R-:W1:Y:S02]  /*8510*/  LDSM.16.MT88.4 R12, [R204+0xf800] ;  /* 0x00f80000cc0c783b */ /* 0x000e640000004200 */
[----:B------:R-:W3:Y:S03]  /*8520*/  MUFU.EX2 R29, R29 ;  /* 0x0000001d001d7308 */ /* 0x000ee60000000800 */
[C---:B--2---:R-:W-:Y:S05]  /*8530*/  HMMA.16816.F32 R104, R16.reuse, R8, R104 ;  /* 0x000000081068723c */ /* 0x044fea0000001868 */
[----:B------:R-:W2:Y:S01]  /*8540*/  MUFU.EX2 R30, R30 ;  /* 0x0000001e001e7308 */ /* 0x000ea20000000800 */
[C---:B------:R-:W-:Y:S01]  /*8550*/  HMMA.16816.F32 R124, R16.reuse, R10, R124 ;  /* 0x0000000a107c723c */ /* 0x040fe2000000187c */
[----:B------:R-:W5:Y:S05]  /*8560*/  LDSM.16.MT88.4 R8, [R202+0xf800] ;  /* 0x00f80000ca08783b */ /* 0x000f6a0000004200 */
[C---:B----4-:R-:W-:Y:S01]  /*8570*/  HMMA.16816.F32 R108, R16.reuse, R4, R108 ;  /* 0x00000004106c723c */ /* 0x050fe2000000186c */
[----:B------:R-:W4:Y:S05]  /*8580*/  MUFU.EX2 R31, R31 ;  /* 0x0000001f001f7308 */ /* 0x000f2a0000000800 */
[----:B------:R-:W-:Y:S01]  /*8590*/  HMMA.16816.F32 R120, R16, R6, R120 ;  /* 0x000000061078723c */ /* 0x000fe20000001878 */
[----:B---3--:R-:W-:-:S02]  /*85a0*/  F2FP.F16.F32.PACK_AB R4, R29, R28 ;  /* 0x0000001c1d04723e */ /* 0x008fc400000000ff */
[----:B------:R-:W3:Y:S03]  /*85b0*/  MUFU.EX2 R33, R33 ;  /* 0x0000002100217308 */ /* 0x000ee60000000800 */
[----:B------:R-:W-:Y:S01]  /*85c0*/  HMMA.16816.F32 R112, R16, R24, R112 ;  /* 0x000000181070723c */ /* 0x000fe20000001870 */
[----:B--2---:R-:W-:-:S05]  /*85d0*/  F2FP.F16.F32.PACK_AB R6, R237, R30 ;  /* 0x0000001eed06723e */ /* 0x004fca00000000ff */
[----:B------:R-:W-:Y:S01]  /*85e0*/  HMMA.16816.F32 R116, R16, R26, R116 ;  /* 0x0000001a1074723c */ /* 0x000fe20000001874 */
[----:B------:R-:W2:Y:S01]  /*85f0*/  LDSM.16.MT88.4 R16, [R200+0xf800] ;  /* 0x00f80000c810783b */ /* 0x000ea20000004200 */
[----:B------:R-:W-:Y:S01]  /*8600*/  FADD.FTZ R24, R40, R37 ;  /* 0x0000002528187221 */ /* 0x000fe20000010000 */
[----:B----4-:R-:W-:-:S03]  /*8610*/  F2FP.F16.F32.PACK_AB R5, R32, R31 ;  /* 0x0000001f2005723e */ /* 0x010fc600000000ff */
[----:B------:R-:W-:Y:S01]  /*8620*/  FADD.FTZ R24, R3, R24 ;  /* 0x0000001803187221 */ /* 0x000fe20000010000 */
[----:B------:R-:W-:Y:S01]  /*8630*/  FADD.FTZ R3, R157, R176 ;  /* 0x000000b09d037221 */ /* 0x000fe20000010000 */
[----:B---3--:R-:W-:Y:S02]  /*8640*/  F2FP.F16.F32.PACK_AB R7, R236, R33 ;  /* 0x00000021ec07723e */ /* 0x008fe400000000ff */
[----:B------:R-:W-:Y:S01]  /*8650*/  FADD.FTZ R137, R137, R24 ;  /* 0x0000001889897221 */ /* 0x000fe20000010000 */
[----:B------:R-:W-:-:S03]  /*8660*/  FADD.FTZ R3, R156, R3 ;  /* 0x000000039c037221 */ /* 0x000fc60000010000 */
[----:B------:R-:W-:Y:S01]  /*8670*/  FADD.FTZ R168, R168, R137 ;  /* 0x00000089a8a87221 */ /* 0x000fe20000010000 */
[C---:B-1----:R-:W-:Y:S01]  /*8680*/  HMMA.16816.F32 R128, R4.reuse, R12, R128 ;  /* 0x0000000c0480723c */ /* 0x042fe20000001880 */
[----:B------:R-:W-:Y:S02]  /*8690*/  FADD.FTZ R154, R154, R3 ;  /* 0x000000039a9a7221 */ /* 0x000fe40000010000 */
[----:B------:R-:W-:Y:S02]  /*86a0*/  FADD.FTZ R139, R139, R168 ;  /* 0x000000a88b8b7221 */ /* 0x000fe40000010000 */
[----:B------:R-:W-:Y:S01]  /*86b0*/  FADD.FTZ R154, R159, R154 ;  /* 0x0000009a9f9a7221 */ /* 0x000fe20000010000 */
[----:B------:R-:W-:Y:S01]  /*86c0*/  HMMA.16816.F32 R68, R4, R14, R68 ;  /* 0x0000000e0444723c */ /* 0x000fe20000001844 */
[----:B------:R-:W-:Y:S01]  /*86d0*/  FADD.FTZ R170, R170, R139 ;  /* 0x0000008baaaa7221 */ /* 0x000fe20000010000 */
[----:B------:R-:W1:Y:S01]  /*86e0*/  LDSM.16.MT88.4 R12, [R204+0x13800] ;  /* 0x01380000cc0c783b */ /* 0x000e620000004200 */
[----:B------:R-:W-:-:S02]  /*86f0*/  FADD.FTZ R31, R31, R154 ;  /* 0x0000009a1f1f7221 */ /* 0x000fc40000010000 */
[----:B------:R-:W-:Y:S01]  /*8700*/  FADD.FTZ R145, R145, R170 ;  /* 0x000000aa91917221 */ /* 0x000fe20000010000 */
[C---:B-----5:R-:W-:Y:S01]  /*8710*/  HMMA.16816.F32 R72, R4.reuse, R8, R72 ;  /* 0x000000080448723c */ /* 0x060fe20000001848 */
[----:B------:R-:W-:Y:S02]  /*8720*/  FADD.FTZ R32, R32, R31 ;  /* 0x0000001f20207221 */ /* 0x000fe40000010000 */
[----:B------:R-:W-:Y:S02]  /*8730*/  FADD.FTZ R184, R184, R145 ;  /* 0x00000091b8b87221 */ /* 0x000fe40000010000 */
[----:B------:R-:W-:Y:S01]  /*8740*/  FADD.FTZ R33, R33, R32 ;  /* 0x0000002021217221 */ /* 0x000fe20000010000 */
[----:B------:R-:W-:Y:S01]  /*8750*/  HMMA.16816.F32 R76, R4, R10, R76 ;  /* 0x0000000a044c723c */ /* 0x000fe2000000184c */
[----:B------:R-:W3:Y:S01]  /*8760*/  LDSM.16.MT88.4 R8, [R202+0x13800] ;  /* 0x01380000ca08783b */ /* 0x000ee20000004200 */
[----:B------:R-:W-:Y:S01]  /*8770*/  FADD.FTZ R147, R147, R184 ;  /* 0x000000b893937221 */ /* 0x000fe20000010000 */
[----:B------:R-:W-:-:S03]  /*8780*/  FADD.FTZ R236, R236, R33 ;  /* 0x00000021ecec7221 */ /* 0x000fc60000010000 */
[----:B------:R-:W-:Y:S01]  /*8790*/  HMMA.16816.F32 R80, R4, R20, R80 ;  /* 0x000000140450723c */ /* 0x000fe20000001850 */
[----:B------:R-:W-:-:S04]  /*87a0*/  FADD.FTZ R186, R186, R147 ;  /* 0x00000093baba7221 */ /* 0x000fc80000010000 */
[----:B------:R-:W-:Y:S01]  /*87b0*/  FADD.FTZ R153, R153, R186 ;  /* 0x000000ba99997221 */ /* 0x000fe20000010000 */
[----:B------:R-:W-:Y:S01]  /*87c0*/  HMMA.16816.F32 R84, R4, R22, R84 ;  /* 0x000000160454723c */ /* 0x000fe20000001854 */
[----:B------:R-:W4:Y:S02]  /*87d0*/  LDSM.16.MT88.4 R20, [R201+0x13800] ;  /* 0x01380000c914783b */ /* 0x000f240000004200 */
[----:B------:R-:W-:-:S03]  /*87e0*/  FADD.FTZ R164, R164, R153 ;  /* 0x00000099a4a47221 */ /* 0x000fc60000010000 */
[----:B--2---:R-:W-:Y:S01]  /*87f0*/  HMMA.16816.F32 R88, R4, R16, R88 ;  /* 0x000000100458723c */ /* 0x004fe20000001858 */
[----:B------:R-:W-:-:S04]  /*8800*/  FADD.FTZ R155, R155, R164 ;  /* 0x000000a49b9b7221 */ /* 0x000fc80000010000 */
[----:B------:R-:W-:Y:S01]  /*8810*/  FADD.FTZ R3, R160, R155 ;  /* 0x0000009ba0037221 */ /* 0x000fe20000010000 */
[----:B------:R-:W-:Y:S01]  /*8820*/  HMMA.16816.F32 R92, R4, R18, R92 ;  /* 0x00000012045c723c */ /* 0x000fe2000000185c */
[----:B------:R-:W2:Y:S02]  /*8830*/  LDSM.16.MT88.4 R16, [R200+0x13800] ;  /* 0x01380000c810783b */ /* 0x000ea40000004200 */
[----:B------:R-:W-:-:S03]  /*8840*/  FADD.FTZ R28, R28, R3 ;  /* 0x000000031c1c7221 */ /* 0x000fc60000010000 */
[----:B-1----:R-:W-:Y:S01]  /*8850*/  HMMA.16816.F32 R96, R4, R12, R96 ;  /* 0x0000000c0460723c */ /* 0x002fe20000001860 */
[----:B------:R-:W-:-:S04]  /*8860*/  FADD.FTZ R29, R29, R28 ;  /* 0x0000001c1d1d7221 */ /* 0x000fc80000010000 */
[----:B------:R-:W-:Y:S01]  /*8870*/  FADD.FTZ R30, R30, R29 ;  /* 0x0000001d1e1e7221 */ /* 0x000fe20000010000 */
[----:B------:R-:W-:Y:S03]  /*8880*/  HMMA.16816.F32 R100, R4, R14, R100 ;  /* 0x0000000e0464723c */ /* 0x000fe60000001864 */
[----:B------:R-:W-:-:S03]  /*8890*/  FADD.FTZ R237, R237, R30 ;  /* 0x0000001eeded7221 */ /* 0x000fc60000010000 */
[C---:B---3--:R-:W-:Y:S06]  /*88a0*/  HMMA.16816.F32 R104, R4.reuse, R8, R104 ;  /* 0x000000080468723c */ /* 0x048fec0000001868 */
[C---:B------:R-:W-:Y:S06]  /*88b0*/  HMMA.16816.F32 R124, R4.reuse, R10, R124 ;  /* 0x0000000a047c723c */ /* 0x040fec000000187c */
[C---:B----4-:R-:W-:Y:S06]  /*88c0*/  HMMA.16816.F32 R108, R4.reuse, R20, R108 ;  /* 0x00000014046c723c */ /* 0x050fec000000186c */
[C---:B------:R-:W-:Y:S06]  /*88d0*/  HMMA.16816.F32 R120, R4.reuse, R22, R120 ;  /* 0x000000160478723c */ /* 0x040fec0000001878 */
[C---:B--2---:R-:W-:Y:S06]  /*88e0*/  HMMA.16816.F32 R112, R4.reuse, R16, R112 ;  /* 0x000000100470723c */ /* 0x044fec0000001870 */
[----:B------:R-:W-:Y:S01]  /*88f0*/  HMMA.16816.F32 R116, R4, R18, R116 ;  /* 0x000000120474723c */ /* 0x000fe20000001874 */
[----:B------:R-:W-:-:S08]  /*8900*/  NOP ;  /* 0x0000000000007918 */ /* 0x000fd00000000000 */
[----:B------:R-:W-:-:S15]  /*8910*/  @!P1 BRA `(.L_x_770) ;  /* 0x0000005400309947 */ /* 0x000fde0003800000 */
[----:B------:R-:W-:-:S04]  /*8920*/  DEPBAR.LE SB0, 0x0 ;  /* 0x000080000000791a */ /* 0x000fc80000000000 */
[----:B------:R-:W-:Y:S01]  /*8930*/  IADD3 R219, R196, -0x2, RZ ;  /* 0xfffffffec4db7810 */ /* 0x000fe20007ffe0ff */
[----:B------:R-:W-:Y:S06]  /*8940*/  BAR.SYNC.DEFER_BLOCKING 0x0 ;  /* 0x0000000000007b1d */ /* 0x000fec0000010000 */
[----:B------:R-:W-:Y:S05]  /*8950*/  @!P0 BRA `(.L_x_771) ;  /* 0x0000000000ec8947 */ /* 0x000fea0003800000 */
[----:B------:R-:W1:Y:S01]  /*8960*/  LDC R4, c[0x0][0x380] ;  /* 0x0000e000ff047b82 */ /* 0x000e620000000800 */
[----:B------:R-:W-:Y:S01]  /*8970*/  IMAD.SHL.U32 R5, R219, 0x80, RZ ;  /* 0x00000080db057824 */ /* 0x000fe200078e00ff */
[----:B------:R-:W-:-:S04]  /*8980*/  ULDC.64 UR4, c[0x0][0x238] ;  /* 0x00008e0000047ab9 */ /* 0x000fc80000000a00 */
[C---:B------:R-:W-:Y:S02]  /*8990*/  IADD3 R13, R5.reuse, 0x80, RZ ;  /* 0x00000080050d7810 */ /* 0x040fe40007ffe0ff */
[----:B------:R-:W-:Y:S02]  /*89a0*/  IABS R7, R5 ;  /* 0x0000000500077213 */ /* 0x000fe40000000000 */
[----:B------:R-:W-:Y:S02]  /*89b0*/  IABS R9, R13 ;  /* 0x0000000d00097213 */ /* 0x000fe40000000000 */
[-C--:B-1----:R-:W-:Y:S02]  /*89c0*/  IABS R3, R4.reuse ;  /* 0x0000000400037213 */ /* 0x082fe40000000000 */
[-C--:B------:R-:W-:Y:S02]  /*89d0*/  LOP3.LUT R5, R5, R4.reuse, RZ, 0x3c, !PT ;  /* 0x0000000405057212 */ /* 0x080fe400078e3cff */
[----:B------:R-:W1:Y:S01]  /*89e0*/  I2F.RP R6, R3 ;  /* 0x0000000300067306 */ /* 0x000e620000209400 */
[----:B------:R-:W-:-:S02]  /*89f0*/  LOP3.LUT R13, R13, R4, RZ, 0x3c, !PT ;  /* 0x000000040d0d7212 */ /* 0x000fc400078e3cff */
[----:B------:R-:W-:Y:S02]  /*8a00*/  ISETP.GE.AND P1, PT, R5, RZ, PT ;  /* 0x000000ff0500720c */ /* 0x000fe40003f26270 */
[----:B------:R-:W-:-:S03]  /*8a10*/  ISETP.GE.AND P3, PT, R13, RZ, PT ;  /* 0x000000ff0d00720c */ /* 0x000fc60003f66270 */
[----:B-1----:R-:W1:Y:S02]  /*8a20*/  MUFU.RCP R14, R6 ;  /* 0x00000006000e7308 */ /* 0x002e640000001000 */
[----:B-1----:R-:W-:-:S06]  /*8a30*/  VIADD R14, R14, 0xffffffe ;  /* 0x0ffffffe0e0e7836 */ /* 0x002fcc0000000000 */
[----:B------:R-:W1:Y:S02]  /*8a40*/  F2I.FTZ.U32.TRUNC.NTZ R15, R14 ;  /* 0x0000000e000f7305 */ /* 0x000e64000021f000 */
[----:B-1----:R-:W-:Y:S01]  /*8a50*/  IADD3 R10, RZ, -R15, RZ ;  /* 0x8000000fff0a7210 */ /* 0x002fe20007ffe0ff */
[----:B------:R-:W-:-:S04]  /*8a60*/  IMAD.MOV.U32 R14, RZ, RZ, RZ ;  /* 0x000000ffff0e7224 */ /* 0x000fc800078e00ff */
[----:B------:R-:W-:-:S04]  /*8a70*/  IMAD R10, R10, R3, RZ ;  /* 0x000000030a0a7224 */ /* 0x000fc800078e02ff */
[----:B------:R-:W-:-:S06]  /*8a80*/  IMAD.HI.U32 R10, R15, R10, R14 ;  /* 0x0000000a0f0a7227 */ /* 0x000fcc00078e000e */
[----:B------:R-:W-:-:S04]  /*8a90*/  IMAD.HI.U32 R11, R10, R9, RZ ;  /* 0x000000090a0b7227 */ /* 0x000fc800078e00ff */
[----:B------:R-:W-:Y:S01]  /*8aa0*/  IMAD.HI.U32 R10, R10, R7, RZ ;  /* 0x000000070a0a7227 */ /* 0x000fe200078e00ff */
[----:B------:R-:W-:-:S03]  /*8ab0*/  IADD3 R8, -R11, RZ, RZ ;  /* 0x000000ff0b087210 */ /* 0x000fc60007ffe1ff */
[----:B------:R-:W-:Y:S02]  /*8ac0*/  IMAD.MOV R6, RZ, RZ, -R10 ;  /* 0x000000ffff067224 */ /* 0x000fe400078e0a0a */
[C---:B------:R-:W-:Y:S02]  /*8ad0*/  IMAD R8, R3.reuse, R8, R9 ;  /* 0x0000000803087224 */ /* 0x040fe400078e0209 */
[C---:B------:R-:W-:Y:S01]  /*8ae0*/  IMAD R6, R3.reuse, R6, R7 ;  /* 0x0000000603067224 */ /* 0x040fe200078e0207 */
[----:B------:R-:W-:Y:S02]  /*8af0*/  LOP3.LUT R7, RZ, R4, RZ, 0x33, !PT ;  /* 0x00000004ff077212 */ /* 0x000fe400078e33ff */
        /* <DEDUP_REMOVED lines=8> */
[----:B------:R-:W-:-:S09]  /*8b80*/  ISETP.NE.AND P2, PT, R4, RZ, PT ;  /* 0x000000ff0400720c */ /* 0x000fd20003f45270 */
[----:B------:R-:W-:Y:S02]  /*8b90*/  @P6 IADD3 R11, R11, 0x1, RZ ;  /* 0x000000010b0b6810 */ /* 0x000fe40007ffe0ff */
[----:B------:R-:W-:Y:S02]  /*8ba0*/  @P5 VIADD R10, R10, 0x1 ;  /* 0x000000010a0a5836 */ /* 0x000fe40000000000 */
[----:B------:R-:W-:Y:S02]  /*8bb0*/  @!P3 IADD3 R11, -R11, RZ, RZ ;  /* 0x000000ff0b0bb210 */ /* 0x000fe40007ffe1ff */
[----:B------:R-:W-:Y:S02]  /*8bc0*/  @!P1 IMAD.MOV R10, RZ, RZ, -R10 ;  /* 0x000000ffff0a9224 */ /* 0x000fe400078e0a0a */
[----:B------:R-:W-:-:S03]  /*8bd0*/  SEL R3, R7, R11, !P2 ;  /* 0x0000000b07037207 */ /* 0x000fc60005000000 */
[----:B------:R-:W-:Y:S02]  /*8be0*/  SEL R7, R7, R10, !P2 ;  /* 0x0000000a07077207 */ /* 0x000fe40005000000 */
[----:B------:R-:W-:-:S04]  /*8bf0*/  IMAD.WIDE R12, R3, 0x4, R226 ;  /* 0x00000004030c7825 */ /* 0x000fc800078e02e2 */
[----:B------:R-:W-:Y:S01]  /*8c00*/  IMAD.WIDE R10, R7, 0x4, R226 ;  /* 0x00000004070a7825 */ /* 0x000fe200078e02e2 */
[----:B------:R-:W2:Y:S04]  /*8c10*/  LDG.E R6, desc[UR12][R12.64] ;  /* 0x0000000c0c067981 */ /* 0x000ea8000c1e1900 */
[----:B------:R-:W2:Y:S01]  /*8c20*/  LDG.E R5, desc[UR12][R10.64] ;  /* 0x0000000c0a057981 */ /* 0x000ea2000c1e1900 */
[----:B------:R-:W-:-:S05]  /*8c30*/  IADD3 R3, R3, -R7, RZ ;  /* 0x8000000703037210 */ /* 0x000fca0007ffe0ff */
[----:B------:R-:W-:-:S04]  /*8c40*/  IMAD R4, R3, R4, -0x80 ;  /* 0xffffff8003047424 */ /* 0x000fc800078e0204 */
[----:B------:R-:W-:Y:S01]  /*8c50*/  IMAD.WIDE.U32 R8, R4, R194, RZ ;  /* 0x000000c204087225 */ /* 0x000fe200078e00ff */
[----:B------:R-:W-:-:S05]  /*8c60*/  SHF.R.S32.HI R3, RZ, 0x1f, R4 ;  /* 0x0000001fff037819 */ /* 0x000fca0000011404 */
[----:B------:R-:W-:-:S04]  /*8c70*/  IMAD R3, R3, R194, RZ ;  /* 0x000000c203037224 */ /* 0x000fc800078e02ff */
[----:B------:R-:W-:-:S05]  /*8c80*/  IMAD R3, R4, R195, R3 ;  /* 0x000000c304037224 */ /* 0x000fca00078e0203 */
[----:B------:R-:W-:Y:S01]  /*8c90*/  IADD3 R9, R9, R3, RZ ;  /* 0x0000000309097210 */ /* 0x000fe20007ffe0ff */
[----:B--2---:R-:W-:-:S05]  /*8ca0*/  IMAD.IADD R5, R5, 0x1, -R6 ;  /* 0x0000000105057824 */ /* 0x004fca00078e0a06 */
[----:B------:R-:W-:-:S05]  /*8cb0*/  SHF.R.S32.HI R6, RZ, 0x1f, R5 ;  /* 0x0000001fff067819 */ /* 0x000fca0000011405 */
[----:B------:R-:W-:-:S04]  /*8cc0*/  IMAD R6, R6, UR4, RZ ;  /* 0x0000000406067c24 */ /* 0x000fc8000f8e02ff */
[C---:B------:R-:W-:Y:S02]  /*8cd0*/  IMAD R6, R5.reuse, UR5, R6 ;  /* 0x0000000505067c24 */ /* 0x040fe4000f8e0206 */
[----:B------:R-:W-:-:S04]  /*8ce0*/  IMAD.WIDE.U32 R4, R5, UR4, R8 ;  /* 0x0000000405047c25 */ /* 0x000fc8000f8e0008 */
[----:B------:R-:W-:Y:S01]  /*8cf0*/  IMAD.IADD R5, R5, 0x1, R6 ;  /* 0x0000000105057824 */ /* 0x000fe200078e0206 */
[----:B------:R-:W-:Y:S06]  /*8d00*/  BRA `(.L_x_772) ;  /* 0x0000000000087947 */ /* 0x000fec0003800000 */
.L_x_771:
[----:B------:R-:W-:-:S04]  /*8d10*/  LEA R4, -R194, RZ, 0x7 ;  /* 0x000000ffc2047211 */ /* 0x000fc800078e39ff */
[----:B------:R-:W-:-:S07]  /*8d20*/  SHF.R.S32.HI R5, RZ, 0x1f, R4 ;  /* 0x0000001fff057819 */ /* 0x000fce0000011404 */
.L_x_772:
[----:B------:R-:W-:Y:S01]  /*8d30*/  ULDC UR4, c[0x0][0x2d0] ;  /* 0x0000b40000047ab9 */ /* 0x000fe20000000800 */
[----:B------:R-:W-:Y:S01]  /*8d40*/  LEA R238, P3, R4, R188, 0x1 ;  /* 0x000000bc04ee7211 */ /* 0x000fe200078608ff */
[----:B------:R-:W-:Y:S01]  /*8d50*/  IMAD R232, R219, 0x80, R232 ;  /* 0x00000080dbe87824 */ /* 0x000fe200078e02e8 */
[----:B------:R-:W-:Y:S02]  /*8d60*/  ISETP.GE.AND P1, PT, R213, UR4, PT ;  /* 0x00000004d5007c0c */ /* 0x000fe4000bf26270 */
[----:B------:R-:W-:Y:S02]  /*8d70*/  ISETP.GE.AND P2, PT, R222, UR4, PT ;  /* 0x00000004de007c0c */ /* 0x000fe4000bf46270 */
[----:B------:R-:W-:-:S09]  /*8d80*/  LEA.HI.X R239, R4, R189, R5, 0x1, P3 ;  /* 0x000000bd04ef7211 */ /* 0x000fd200018f0c05 */
[----:B------:R-:W-:Y:S02]  /*8d90*/  @!P1 IADD3 R6, P4, R4, R38, RZ ;  /* 0x0000002604069210 */ /* 0x000fe40007f9e0ff */
[----:B------:R-:W-:Y:S01]  /*8da0*/  IADD3 R4, P3, R217, R4, RZ ;  /* 0x00000004d9047210 */ /* 0x000fe20007f7e0ff */
[----:B------:R-:W-:Y:S02]  /*8db0*/  @P2 STS.128 [R220+0xc000], RZ ;  /* 0x00c000ffdc002388 */ /* 0x000fe40000000c00 */
[----:B------:R-:W-:Y:S01]  /*8dc0*/  @!P1 IMAD.X R3, R5, 0x1, R36, P4 ;  /* 0x0000000105039824 */ /* 0x000fe200020e0624 */
[----:B------:R-:W-:Y:S01]  /*8dd0*/  @!P1 LEA R24, P4, R6, UR6, 0x1 ;  /* 0x0000000606189c11 */ /* 0x000fe2000f8808ff */
[----:B------:R-:W-:Y:S01]  /*8de0*/  IMAD.X R5, R216, 0x1, R5, P3 ;  /* 0x00000001d8057824 */ /* 0x000fe200018e0605 */
[----:B------:R-:W-:Y:S01]  /*8df0*/  @!P1 IADD3 R8, P3, R4, R38, RZ ;  /* 0x0000002604089210 */ /* 0x000fe20007f7e0ff */
[----:B------:R-:W-:Y:S01]  /*8e00*/  @!PT LDS RZ, [RZ] ;  /* 0x00000000fffff984 */ /* 0x000fe20000000800 */
[----:B------:R-:W-:Y:S01]  /*8e10*/  @!PT LDS RZ, [RZ] ;  /* 0x00000000fffff984 */ /* 0x000fe20000000800 */
[----:B------:R-:W-:Y:S01]  /*8e20*/  @!PT LDS RZ, [RZ] ;  /* 0x00000000fffff984 */ /* 0x000fe20000000800 */
[----:B------:R-:W-:Y:S01]  /*8e30*/  @!P2 LDGSTS.E.BYPASS.LTC128B.128 [R220+0xc000], desc[UR12][R238.64] ;  /* 0x0c000000eedcafae */ /* 0x000fe2000b901d4c */
[----:B------:R-:W-:-:S02]  /*8e40*/  @!P1 LEA.HI.X R25, R6, UR7, R3, 0x1, P4 ;  /* 0x0000000706199c11 */ /* 0x000fc4000a0f0c03 */
[----:B------:R-:W-:Y:S01]  /*8e50*/  @!P2 LEA R22, P5, R4, R188, 0x1 ;  /* 0x000000bc0416a211 */ /* 0x000fe200078a08ff */
[----:B------:R-:W-:Y:S01]  /*8e60*/  @!P1 IMAD.X R3, R5, 0x1, R36, P3 ;  /* 0x0000000105039824 */ /* 0x000fe200018e0624 */
[----:B------:R-:W-:Y:S01]  /*8e70*/  IADD3 R6, P4, R217, R4, RZ ;  /* 0x00000004d9067210 */ /* 0x000fe20007f9e0ff */
[----:B------:R-:W-:Y:S01]  /*8e80*/  @P1 STS.128 [R220+0x10000], RZ ;  /* 0x010000ffdc001388 */ /* 0x000fe20000000c00 */
[----:B------:R-:W-:Y:S02]  /*8e90*/  @!P1 LEA R20, P3, R8, UR6, 0x1 ;  /* 0x0000000608149c11 */ /* 0x000fe4000f8608ff */
[--C-:B------:R-:W-:Y:S01]  /*8ea0*/  @!P2 LEA.HI.X R23, R4, R189, R5.reuse, 0x1, P5 ;  /* 0x000000bd0417a211 */ /* 0x100fe200028f0c05 */
[----:B------:R-:W-:Y:S01]  /*8eb0*/  IMAD.X R5, R216, 0x1, R5, P4 ;  /* 0x00000001d8057824 */ /* 0x000fe200020e0605 */
[----:B------:R-:W-:Y:S01]  /*8ec0*/  @!P1 IADD3 R4, P4, R6, R38, RZ ;  /* 0x0000002606049210 */ /* 0x000fe20007f9e0ff */
[----:B------:R-:W-:Y:S01]  /*8ed0*/  @!PT LDS RZ, [RZ] ;  /* 0x00000000fffff984 */ /* 0x000fe20000000800 */
[----:B------:R-:W-:Y:S01]  /*8ee0*/  @!PT LDS RZ, [RZ] ;  /* 0x00000000fffff984 */ /* 0x000fe20000000800 */
[----:B------:R-:W-:Y:S01]  /*8ef0*/  @!PT LDS RZ, [RZ] ;  /* 0x00000000fffff984 */ /* 0x000fe20000000800 */
[----:B------:R1:W-:Y:S01]  /*8f00*/  @!P1 LDGSTS.E.BYPASS.LTC128B.128 [R220+0x10000], desc[UR12][R24.64+0x80] ;  /* 0x1000008018dc9fae */ /* 0x0003e2000b901d4c */
[----:B------:R-:W-:-:S02]  /*8f10*/  @!P1 LEA.HI.X R21, R8, UR7, R3, 0x1, P3 ;  /* 0x0000000708159c11 */ /* 0x000fc400098f0c03 */
[C---:B------:R-:W-:Y:S01]  /*8f20*/  @!P2 LEA R18, P5, R6.reuse, R188, 0x1 ;  /* 0x000000bc0612a211 */ /* 0x040fe200078a08ff */
[----:B------:R-:W-:Y:S01]  /*8f30*/  @!P1 IMAD.X R3, R5, 0x1, R36, P4 ;  /* 0x0000000105039824 */ /* 0x000fe200020e0624 */
[----:B------:R-:W-:Y:S01]  /*8f40*/  IADD3 R8, P3, R217, R6, RZ ;  /* 0x00000006d9087210 */ /* 0x000fe20007f7e0ff */
[----:B------:R-:W-:Y:S01]  /*8f50*/  @P2 STS.128 [R220+0xc800], RZ ;  /* 0x00c800ffdc002388 */ /* 0x000fe20000000c00 */
[--C-:B------:R-:W-:Y:S02]  /*8f60*/  @!P2 LEA.HI.X R19, R6, R189, R5.reuse, 0x1, P5 ;  /* 0x000000bd0613a211 */ /* 0x100fe400028f0c05 */
        /* <DEDUP_REMOVED lines=19> */
[----:B------:R-:W-:Y:S01]  /*90a0*/  @!P1 LDGSTS.E.BYPASS.LTC128B.128 [R220+0x10800], desc[UR12][R20.64+0x80] ;  /* 0x1080008014dc9fae */ /* 0x000fe2000b901d4c */
        /* <DEDUP_REMOVED lines=21> */
[----:B------:R-:W-:Y:S01]  /*9200*/  @!P1 LEA.HI.X R27, R4, UR7, R7, 0x1, P4 ;  /* 0x00000007041b9c11 */ /* 0x000fe2000a0f0c07 */
[----:B------:R-:W-:Y:S01]  /*9210*/  @!PT LDS RZ, [RZ] ;  /* 0x00000000fffff984 */ /* 0x000fe20000000800 */
[----:B------:R-:W-:Y:S01]  /*9220*/  @!PT LDS RZ, [RZ] ;  /* 0x00000000fffff984 */ /* 0x000fe20000000800 */
[----:B------:R-:W-:Y:S01]  /*9230*/  @!PT LDS RZ, [RZ] ;  /* 0x00000000fffff984 */ /* 0x000fe20000000800 */
[----:B------:R-:W-:Y:S01]  /*9240*/  @!P1 LDGSTS.E.BYPASS.LTC128B.128 [R220+0x11000], desc[UR12][R16.64+0x80] ;  /* 0x1100008010dc9fae */ /* 0x000fe2000b901d4c */
[----:B------:R-:W-:-:S02]  /*9250*/  IADD3 R3, P4, R217, R6, RZ ;  /* 0x00000006d9037210 */ /* 0x000fc40007f9e0ff */
[C---:B------:R-:W-:Y:S01]  /*9260*/  @!P2 LEA R30, P6, R6.reuse, R188, 0x1 ;  /* 0x000000bc061ea211 */ /* 0x040fe200078c08ff */
[----:B------:R-:W-:Y:S01]  /*9270*/  @P2 STS.128 [R220+0xd800], RZ ;  /* 0x00d800ffdc002388 */ /* 0x000fe20000000c00 */
[CC--:B------:R-:W-:Y:S02]  /*9280*/  @!P1 IADD3 R4, P5, R6.reuse, R38.reuse, RZ ;  /* 0x0000002606049210 */ /* 0x0c0fe40007fbe0ff */
[--C-:B------:R-:W-:Y:S01]  /*9290*/  @!P2 LEA.HI.X R31, R6, R189, R5.reuse, 0x1, P6 ;  /* 0x000000bd061fa211 */ /* 0x100fe200030f0c05 */
[----:B------:R-:W-:Y:S01]  /*92a0*/  @!PT LDS RZ, [RZ] ;  /* 0x00000000fffff984 */ /* 0x000fe20000000800 */
[----:B------:R-:W-:Y:S01]  /*92b0*/  @!PT LDS RZ, [RZ] ;  /* 0x00000000fffff984 */ /* 0x000fe20000000800 */
[----:B------:R-:W-:Y:S01]  /*92c0*/  @!PT LDS RZ, [RZ] ;  /* 0x00000000fffff984 */ /* 0x000fe20000000800 */
[----:B------:R-:W-:Y:S01]  /*92d0*/  @!P2 LDGSTS.E.BYPASS.LTC128B.128 [R220+0xd800], desc[UR12][R14.64] ;  /* 0x0d8000000edcafae */ /* 0x000fe2000b901d4c */
[C---:B------:R-:W-:Y:S01]  /*92e0*/  @!P1 IADD3 R38, P3, R3.reuse, R38, RZ ;  /* 0x0000002603269210 */ /* 0x040fe20007f7e0ff */
[----:B------:R-:W-:Y:S01]  /*92f0*/  IMAD.X R6, R216, 0x1, R5, P4 ;  /* 0x00000001d8067824 */ /* 0x000fe200020e0605 */
[----:B-1----:R-:W-:Y:S01]  /*9300*/  @!P2 LEA R24, P4, R3, R188, 0x1 ;  /* 0x000000bc0318a211 */ /* 0x002fe200078808ff */
[----:B------:R-:W-:Y:S01]  /*9310*/  @P1 STS.128 [R220+0x11800], RZ ;  /* 0x011800ffdc001388 */ /* 0x000fe20000000c00 */
[--C-:B------:R-:W-:Y:S01]  /*9320*/  @!P1 IMAD.X R5, R5, 0x1, R36.reuse, P5 ;  /* 0x0000000105059824 */ /* 0x100fe200028e0624 */
[----:B------:R-:W-:Y:S01]  /*9330*/  @!P1 LEA R32, P5, R4, UR6, 0x1 ;  /* 0x0000000604209c11 */ /* 0x000fe2000f8a08ff */
[----:B------:R-:W-:Y:S01]  /*9340*/  @!P1 IMAD.X R7, R6, 0x1, R36, P3 ;  /* 0x0000000106079824 */ /* 0x000fe200018e0624 */
[----:B------:R-:W-:Y:S01]  /*9350*/  @!PT LDS RZ, [RZ] ;  /* 0x00000000fffff984 */ /* 0x000fe20000000800 */
[----:B------:R-:W-:Y:S01]  /*9360*/  @!PT LDS RZ, [RZ] ;  /* 0x00000000fffff984 */ /* 0x000fe20000000800 */
[----:B------:R-:W-:Y:S01]  /*9370*/  @!PT LDS RZ, [RZ] ;  /* 0x00000000fffff984 */ /* 0x000fe20000000800 */
[----:B------:R1:W-:Y:S01]  /*9380*/  @!P1 LDGSTS.E.BYPASS.LTC128B.128 [R220+0x11800], desc[UR12][R12.64+0x80] ;  /* 0x118000800cdc9fae */ /* 0x0003e2000b901d4c */
[----:B------:R-:W-:-:S02]  /*9390*/  @!P1 LEA R36, P3, R38, UR6, 0x1 ;  /* 0x0000000626249c11 */ /* 0x000fc4000f8608ff */
[----:B------:R-:W-:Y:S01]  /*93a0*/  @!P1 LEA.HI.X R33, R4, UR7, R5, 0x1, P5 ;  /* 0x0000000704219c11 */ /* 0x000fe2000a8f0c05 */
[----:B------:R-:W-:Y:S01]  /*93b0*/  @P2 STS.128 [R220+0xe000], RZ ;  /* 0x00e000ffdc002388 */ /* 0x000fe20000000c00 */
[----:B------:R-:W-:Y:S02]  /*93c0*/  @!P2 LEA.HI.X R25, R3, R189, R6, 0x1, P4 ;  /* 0x000000bd0319a211 */ /* 0x000fe400020f0c06 */
[----:B------:R-:W-:Y:S01]  /*93d0*/  @!P1 LEA.HI.X R37, R38, UR7, R7, 0x1, P3 ;  /* 0x0000000726259c11 */ /* 0x000fe200098f0c07 */
[----:B------:R-:W-:Y:S01]  /*93e0*/  @!PT LDS RZ, [RZ] ;  /* 0x00000000fffff984 */ /* 0x000fe20000000800 */
[----:B------:R-:W-:Y:S01]  /*93f0*/  @!PT LDS RZ, [RZ] ;  /* 0x00000000fffff984 */ /* 0x000fe20000000800 */
[----:B------:R-:W-:Y:S01]  /*9400*/  @!PT LDS RZ, [RZ] ;  /* 0x00000000fffff984 */ /* 0x000fe20000000800 */
[----:B------:R-:W-:Y:S01]  /*9410*/  @!P2 LDGSTS.E.BYPASS.LTC128B.128 [R220+0xe000], desc[UR12][R10.64] ;  /* 0x0e0000000adcafae */ /* 0x000fe2000b901d4c */
[----:B------:R-:W-:Y:S02]  /*9420*/  ISETP.GE.AND P4, PT, R232, R230, PT ;  /* 0x000000e6e800720c */ /* 0x000fe40003f86270 */
[----:B------:R-:W-:Y:S01]  /*9430*/  ISETP.GE.AND P3, PT, R196, 0x3, PT ;  /* 0x00000003c400780c */ /* 0x000fe20003f66270 */
[----:B------:R-:W-:Y:S04]  /*9440*/  @P1 STS.128 [R220+0x12000], RZ ;  /* 0x012000ffdc001388 */ /* 0x000fe80000000c00 */
[----:B------:R-:W-:Y:S01]  /*9450*/  @!PT LDS RZ, [RZ] ;  /* 0x00000000fffff984 */ /* 0x000fe20000000800 */
[----:B------:R-:W-:Y:S01]  /*9460*/  @!PT LDS RZ, [RZ] ;  /* 0x00000000fffff984 */ /* 0x000fe20000000800 */
[----:B------:R-:W-:Y:S01]  /*9470*/  @!PT LDS RZ, [RZ] ;  /* 0x00000000fffff984 */ /* 0x000fe20000000800 */
[----:B------:R-:W-:Y:S04]  /*9480*/  @!P1 LDGSTS.E.BYPASS.LTC128B.128 [R220+0x12000], desc[UR12][R8.64+0x80] ;  /* 0x1200008008dc9fae */ /* 0x000fe8000b901d4c */
        /* <DEDUP_REMOVED lines=19> */
[----:B------:R2:W-:Y:S04]  /*95c0*/  @!P1 LDGSTS.E.BYPASS.LTC128B.128 [R220+0x13000], desc[UR12][R32.64+0x80] ;  /* 0x1300008020dc9fae */ /* 0x0005e8000b901d4c */
        /* <DEDUP_REMOVED lines=10> */
[----:B------:R-:W-:Y:S04]  /*9670*/  LDSM.16.M88.4 R64, [R211] ;  /* 0x00000000d340783b */ /* 0x000fe80000000200 */
[----:B-1----:R-:W1:Y:S04]  /*9680*/  LDSM.16.M88.4 R12, [R210+0x4800] ;  /* 0x00480000d20c783b */ /* 0x002e680000000200 */
[----:B------:R-:W4:Y:S04]  /*9690*/  LDSM.16.M88.4 R4, [R210+0x5000] ;  /* 0x00500000d204783b */ /* 0x000f280000000200 */
[----:B------:R-:W5:Y:S04]  /*96a0*/  LDSM.16.M88.4 R20, [R210+0x4000] ;  /* 0x00400000d214783b */ /* 0x000f680000000200 */
[----:B------:R-:W5:Y:S04]  /*96b0*/  LDSM.16.M88.4 R160, [R210+0x5800] ;  /* 0x00580000d2a0783b */ /* 0x000f680000000200 */
[----:B--2---:R-:W-:Y:S04]  /*96c0*/  LDSM.16.M88.4 R32, [R209] ;  /* 0x00000000d120783b */ /* 0x004fe80000000200 */
[----:B------:R-:W2:Y:S04]  /*96d0*/  LDSM.16.M88.4 R44, [R208+0x800] ;  /* 0x00080000d02c783b */ /* 0x000ea80000000200 */
[----:B------:R-:W2:Y:S04]  /*96e0*/  LDSM.16.M88.4 R28, [R208+0x1000] ;  /* 0x00100000d01c783b */ /* 0x000ea80000000200 */
[----:B------:R-:W2:Y:S04]  /*96f0*/  LDSM.16.M88.4 R152, [R210+0x6000] ;  /* 0x00600000d298783b */ /* 0x000ea80000000200 */
[----:B------:R-:W2:Y:S04]  /*9700*/  LDSM.16.M88.4 R144, [R210+0x6800] ;  /* 0x00680000d290783b */ /* 0x000ea80000000200 */
[----:B------:R-:W2:Y:S04]  /*9710*/  LDSM.16.M88.4 R136, [R210+0x7000] ;  /* 0x00700000d288783b */ /* 0x000ea80000000200 */
[----:B------:R-:W2:Y:S01]  /*9720*/  LDSM.16.M88.4 R60, [R210+0x7800] ;  /* 0x00780000d23c783b */ /* 0x000ea20000000200 */
[C---:B-1----:R-:W-:Y:S03]  /*9730*/  HMMA.16816.F32 R16, R64.reuse, R12, RZ ;  /* 0x0000000c4010723c */ /* 0x042fe600000018ff */
[----:B------:R-:W1:Y:S03]  /*9740*/  LDSM.16.M88.4 R52, [R208] ;  /* 0x00000000d034783b */ /* 0x000e660000000200 */
[C---:B----4-:R-:W-:Y:S01]  /*9750*/  HMMA.16816.F32 R8, R64.reuse, R4, RZ ;  /* 0x000000044008723c */ /* 0x050fe200000018ff */
[----:B------:R-:W4:Y:S04]  /*9760*/  LDSM.16.M88.4 R48, [R208+0x1800] ;  /* 0x00180000d030783b */ /* 0x000f280000000200 */
[----:B------:R-:W4:Y:S01]  /*9770*/  LDSM.16.M88.4 R56, [R208+0x2000] ;  /* 0x00200000d038783b */ /* 0x000f220000000200 */
[C---:B------:R-:W-:Y:S03]  /*9780*/  HMMA.16816.F32 R12, R64.reuse, R14, RZ ;  /* 0x0000000e400c723c */ /* 0x040fe600000018ff */
[----:B------:R-:W4:Y:S03]  /*9790*/  LDSM.16.M88.4 R40, [R208+0x2800] ;  /* 0x00280000d028783b */ /* 0x000f260000000200 */
[C---:B------:R-:W-:Y:S01]  /*97a0*/  HMMA.16816.F32 R4, R64.reuse, R6, RZ ;  /* 0x000000064004723c */ /* 0x040fe200000018ff */
[----:B---3--:R-:W3:Y:S04]  /*97b0*/  LDSM.16.M88.4 R36, [R208+0x3000] ;  /* 0x00300000d024783b */ /* 0x008ee80000000200 */
[----:B------:R-:W3:Y:S01]  /*97c0*/  LDSM.16.M88.4 R180, [R208+0x3800] ;  /* 0x00380000d0b4783b */ /* 0x000ee20000000200 */
[C---:B-----5:R-:W-:Y:S03]  /*97d0*/  HMMA.16816.F32 R24, R64.reuse, R20, RZ ;  /* 0x000000144018723c */ /* 0x060fe600000018ff */
[----:B------:R-:W-:Y:S03]  /*97e0*/  LDSM.16.M88.4 R176, [R203+0x4000] ;  /* 0x00400000cbb0783b */ /* 0x000fe60000000200 */
[C---:B------:R-:W-:Y:S01]  /*97f0*/  HMMA.16816.F32 R164, R64.reuse, R160, RZ ;  /* 0x000000a040a4723c */ /* 0x040fe200000018ff */
[----:B------:R-:W-:Y:S04]  /*9800*/  LDSM.16.M88.4 R172, [R203+0x4800] ;  /* 0x00480000cbac783b */ /* 0x000fe80000000200 */
[----:B------:R-:W-:Y:S01]  /*9810*/  LDSM.16.M88.4 R168, [R203+0x6800] ;  /* 0x00680000cba8783b */ /* 0x000fe20000000200 */
[C---:B------:R-:W-:Y:S03]  /*9820*/  HMMA.16816.F32 R20, R64.reuse, R22, RZ ;  /* 0x000000164014723c */ /* 0x040fe600000018ff */
[----:B------:R-:W-:Y:S03]  /*9830*/  LDSM.16.M88.4 R188, [R207+0x2000] ;  /* 0x00200000cfbc783b */ /* 0x000fe60000000200 */
[----:B------:R-:W-:Y:S01]  /*9840*/  HMMA.16816.F32 R160, R64, R162, RZ ;  /* 0x000000a240a0723c */ /* 0x000fe200000018ff */
[----:B------:R-:W-:Y:S04]  /*9850*/  LDSM.16.M88.4 R184, [R203+0x9800] ;  /* 0x00980000cbb8783b */ /* 0x000fe80000000200 */
[----:B------:R-:W0:Y:S01]  /*9860*/  LDGDEPBAR ;  /* 0x00000000000079af */ /* 0x000e220000000000 */
[C---:B--2---:R-:W-:Y:S06]  /*9870*/  HMMA.16816.F32 R16, R32.reuse, R44, R16 ;  /* 0x0000002c2010723c */ /* 0x044fec0000001810 */
[C---:B------:R-:W-:Y:S01]  /*9880*/  HMMA.16816.F32 R12, R32.reuse, R46, R12 ;  /* 0x0000002e200c723c */ /* 0x040fe2000000180c */
[----:B------:R-:W-:Y:S05]  /*9890*/  LDSM.16.M88.4 R44, [R207] ;  /* 0x00000000cf2c783b */ /* 0x000fea0000000200 */
[C---:B------:R-:W-:Y:S06]  /*98a0*/  HMMA.16816.F32 R8, R32.reuse, R28, R8 ;  /* 0x0000001c2008723c */ /* 0x040fec0000001808 */
[----:B------:R-:W-:Y:S01]  /*98b0*/  HMMA.16816.F32 R4, R32, R30, R4 ;  /* 0x0000001e2004723c */ /* 0x000fe20000001804 */
[----:B------:R-:W2:Y:S05]  /*98c0*/  LDSM.16.M88.4 R28, [R203+0x5800] ;  /* 0x00580000cb1c783b */ /* 0x000eaa0000000200 */
[C---:B------:R-:W-:Y:S06]  /*98d0*/  HMMA.16816.F32 R156, R64.reuse, R152, RZ ;  /* 0x00000098409c723c */ /* 0x040fec00000018ff */
[C---:B------:R-:W-:Y:S06]  /*98e0*/  HMMA.16816.F32 R152, R64.reuse, R154, RZ ;  /* 0x0000009a4098723c */ /* 0x040fec00000018ff */
[C---:B------:R-:W-:Y:S06]  /*98f0*/  HMMA.16816.F32 R148, R64.reuse, R144, RZ ;  /* 0x000000904094723c */ /* 0x040fec00000018ff */
[C---:B------:R-:W-:Y:S06]  /*9900*/  HMMA.16816.F32 R140, R64.reuse, R136, RZ ;  /* 0x00000088408c723c */ /* 0x040fec00000018ff */
[C---:B------:R-:W-:Y:S06]  /*9910*/  HMMA.16816.F32 R144, R64.reuse, R146, RZ ;  /* 0x000000924090723c */ /* 0x040fec00000018ff */
[C---:B------:R-:W-:Y:S06]  /*9920*/  HMMA.16816.F32 R136, R64.reuse, R138, RZ ;  /* 0x0000008a4088723c */ /* 0x040fec00000018ff */
[C---:B------:R-:W-:Y:S06]  /*9930*/  HMMA.16816.F32 R132, R64.reuse, R60, RZ ;  /* 0x0000003c4084723c */ /* 0x040fec00000018ff */
[----:B------:R-:W-:Y:S01]  /*9940*/  HMMA.16816.F32 R64, R64, R62, RZ ;  /* 0x0000003e4040723c */ /* 0x000fe200000018ff */
[----:B------:R-:W-:Y:S05]  /*9950*/  LDSM.16.M88.4 R60, [R203+0x7000] ;  /* 0x00700000cb3c783b */ /* 0x000fea0000000200 */
[C---:B-1----:R-:W-:Y:S06]  /*9960*/  HMMA.16816.F32 R24, R32.reuse, R52, R24 ;  /* 0x000000342018723c */ /* 0x042fec0000001818 */
[C---:B------:R-:W-:Y:S01]  /*9970*/  HMMA.16816.F32 R20, R32.reuse, R54, R20 ;  /* 0x000000362014723c */ /* 0x040fe20000001814 */
[----:B------:R-:W1:Y:S05]  /*9980*/  LDSM.16.M88.4 R52, [R203+0x5000] ;  /* 0x00500000cb34783b */ /* 0x000e6a0000000200 */
[C---:B----4-:R-:W-:Y:S06]  /*9990*/  HMMA.16816.F32 R164, R32.reuse, R48, R164 ;  /* 0x0000003020a4723c */ /* 0x050fec00000018a4 */
[C---:B------:R-:W-:Y:S01]  /*99a0*/  HMMA.16816.F32 R160, R32.reuse, R50, R160 ;  /* 0x0000003220a0723c */ /* 0x040fe200000018a0 */
[----:B------:R-:W4:Y:S05]  /*99b0*/  LDSM.16.M88.4 R48, [R203+0x6000] ;  /* 0x00600000cb30783b */ /* 0x000f2a0000000200 */
[C---:B------:R-:W-:Y:S06]  /*99c0*/  HMMA.16816.F32 R156, R32.reuse, R56, R156 ;  /* 0x00000038209c723c */ /* 0x040fec000000189c */
[C---:B------:R-:W-:Y:S01]  /*99d0*/  HMMA.16816.F32 R152, R32.reuse, R58, R152 ;  /* 0x0000003a2098723c */ /* 0x040fe20000001898 */
[----:B------:R-:W5:Y:S05]  /*99e0*/  LDSM.16.M88.4 R56, [R203+0x7800] ;  /* 0x00780000cb38783b */ /* 0x000f6a0000000200 */
[C---:B------:R-:W-:Y:S06]  /*99f0*/  HMMA.16816.F32 R148, R32.reuse, R40, R148 ;  /* 0x000000282094723c */ /* 0x040fec0000001894 */
[C---:B------:R-:W-:Y:S01]  /*9a00*/  HMMA.16816.F32 R144, R32.reuse, R42, R144 ;  /* 0x0000002a2090723c */ /* 0x040fe20000001890 */
[----:B------:R-:W-:Y:S05]  /*9a10*/  LDSM.16.M88.4 R40, [R206] ;  /* 0x00000000ce28783b */ /* 0x000fea0000000200 */
[C---:B---3--:R-:W-:Y:S06]  /*9a20*/  HMMA.16816.F32 R140, R32.reuse, R36, R140 ;  /* 0x00000024208c723c */ /* 0x048fec000000188c */
[C---:B------:R-:W-:Y:S01]  /*9a30*/  HMMA.16816.F32 R136, R32.reuse, R38, R136 ;  /* 0x000000262088723c */ /* 0x040fe20000001888 */
[----:B------:R-:W3:Y:S05]  /*9a40*/  LDSM.16.M88.4 R36, [R205] ;  /* 0x00000000cd24783b */ /* 0x000eea0000000200 */
[C---:B------:R-:W-:Y:S06]  /*9a50*/  HMMA.16816.F32 R132, R32.reuse, R180, R132 ;  /* 0x000000b42084723c */ /* 0x040fec0000001884 */
[----:B------:R-:W-:Y:S01]  /*9a60*/  HMMA.16816.F32 R64, R32, R182, R64 ;  /* 0x000000b62040723c */ /* 0x000fe20000001840 */
[----:B------:R-:W3:Y:S04]  /*9a70*/  LDSM.16.M88.4 R32, [R205+0x800] ;  /* 0x00080000cd20783b */ /* 0x000ee80000000200 */
[----:B------:R-:W-:Y:S01]  /*9a80*/  LDSM.16.M88.4 R180, [R210+0xa800] ;  /* 0x00a80000d2b4783b */ /* 0x000fe20000000200 */
[C---:B--2---:R-:W-:Y:S06]  /*9a90*/  HMMA.16816.F32 R164, R44.reuse, R28, R164 ;  /* 0x0000001c2ca4723c */ /* 0x044fec00000018a4 */
[C---:B------:R-:W-:Y:S01]  /*9aa0*/  HMMA.16816.F32 R160, R44.reuse, R30, R160 ;  /* 0x0000001e2ca0723c */ /* 0x040fe200000018a0 */
[----:B------:R-:W2:Y:S05]  /*9ab0*/  LDSM.16.M88.4 R28, [R205+0x1800] ;  /* 0x00180000cd1c783b */ /* 0x000eaa0000000200 */
[C---:B------:R-:W-:Y:S06]  /*9ac0*/  HMMA.16816.F32 R24, R44.reuse, R176, R24 ;  /* 0x000000b02c18723c */ /* 0x040fec0000001818 */
[C---:B------:R-:W-:Y:S01]  /*9ad0*/  HMMA.16816.F32 R20, R44.reuse, R178, R20 ;  /* 0x000000b22c14723c */ /* 0x040fe20000001814 */
[----:B------:R-:W-:Y:S05]  /*9ae0*/  LDSM.16.M88.4 R176, [R210+0xb000] ;  /* 0x00b00000d2b0783b */ /* 0x000fea0000000200 */
[C---:B------:R-:W-:Y:S06]  /*9af0*/  HMMA.16816.F32 R16, R44.reuse, R172, R16 ;  /* 0x000000ac2c10723c */ /* 0x040fec0000001810 */
[C---:B------:R-:W-:Y:S01]  /*9b00*/  HMMA.16816.F32 R12, R44.reuse, R174, R12 ;  /* 0x000000ae2c0c723c */ /* 0x040fe2000000180c */
        /* <DEDUP_REMOVED lines=9> */
[----:B------:R-:W-:Y:S05]  /*9ba0*/  LDSM.16.M88.4 R168, [R208+0x5000] ;  /* 0x00500000d0a8783b */ /* 0x000fea0000000200 */
[C---:B------:R-:W-:Y:S06]  /*9bb0*/  HMMA.16816.F32 R140, R44.reuse, R60, R140 ;  /* 0x0000003c2c8c723c */ /* 0x040fec000000188c */
[C---:B------:R-:W-:Y:S01]  /*9bc0*/  HMMA.16816.F32 R136, R44.reuse, R62, R136 ;  /* 0x0000003e2c88723c */ /* 0x040fe20000001888 */
[----:B------:R-:W-:Y:S05]  /*9bd0*/  LDSM.16.M88.4 R60, [R205+0x3000] ;  /* 0x00300000cd3c783b */ /* 0x000fea0000000200 */
[C---:B-----5:R-:W-:Y:S06]  /*9be0*/  HMMA.16816.F32 R132, R44.reuse, R56, R132 ;  /* 0x000000382c84723c */ /* 0x060fec0000001884 */
[----:B------:R-:W-:Y:S01]  /*9bf0*/  HMMA.16816.F32 R64, R44, R58, R64 ;  /* 0x0000003a2c40723c */ /* 0x000fe20000001840 */
[----:B------:R-:W5:Y:S04]  /*9c00*/  LDSM.16.M88.4 R44, [R205+0x2800] ;  /* 0x00280000cd2c783b */ /* 0x000f680000000200 */
[----:B------:R-:W5:Y:S01]  /*9c10*/  LDSM.16.M88.4 R56, [R205+0x3800] ;  /* 0x00380000cd38783b */ /* 0x000f620000000200 */
[C---:B---3--:R-:W-:Y:S06]  /*9c20*/  HMMA.16816.F32 R24, R40.reuse, R36, R24 ;  /* 0x000000242818723c */ /* 0x048fec0000001818 */
[C---:B------:R-:W-:Y:S01]  /*9c30*/  HMMA.16816.F32 R20, R40.reuse, R38, R20 ;  /* 0x000000262814723c */ /* 0x040fe20000001814 */
[----:B------:R-:W-:Y:S05]  /*9c40*/  LDSM.16.M88.4 R36, [R211+0x2000] ;  /* 0x00200000d324783b */ /* 0x000fea0000000200 */
[C---:B------:R-:W-:Y:S06]  /*9c50*/  HMMA.16816.F32 R16, R40.reuse, R32, R16 ;  /* 0x000000202810723c */ /* 0x040fec0000001810 */
[C---:B------:R-:W-:Y:S01]  /*9c60*/  HMMA.16816.F32 R12, R40.reuse, R34, R12 ;  /* 0x00000022280c723c */ /* 0x040fe2000000180c */
[----:B------:R-:W3:Y:S05]  /*9c70*/  LDSM.16.M88.4 R32, [R210+0x8000] ;  /* 0x00800000d220783b */ /* 0x000eea0000000200 */
[C---:B--2---:R-:W-:Y:S06]  /*9c80*/  HMMA.16816.F32 R164, R40.reuse, R28, R164 ;  /* 0x0000001c28a4723c */ /* 0x044fec00000018a4 */
[C---:B------:R-:W-:Y:S01]  /*9c90*/  HMMA.16816.F32 R160, R40.reuse, R30, R160 ;  /* 0x0000001e28a0723c */ /* 0x040fe200000018a0 */
[----:B------:R-:W2:Y:S05]  /*9ca0*/  LDSM.16.M88.4 R28, [R210+0x9000] ;  /* 0x00900000d21c783b */ /* 0x000eaa0000000200 */
[C---:B-1----:R-:W-:Y:S06]  /*9cb0*/  HMMA.16816.F32 R8, R40.reuse, R52, R8 ;  /* 0x000000342808723c */ /* 0x042fec0000001808 */
[C---:B------:R-:W-:Y:S01]  /*9cc0*/  HMMA.16816.F32 R4, R40.reuse, R54, R4 ;  /* 0x000000362804723c */ /* 0x040fe20000001804 */
[----:B------:R-:W1:Y:S05]  /*9cd0*/  LDSM.16.M88.4 R52, [R210+0x8800] ;  /* 0x00880000d234783b */ /* 0x000e6a0000000200 */
        /* <DEDUP_REMOVED lines=8> */
[----:B------:R-:W-:Y:S05]  /*9d60*/  LDSM.16.M88.4 R60, [R208+0x5800] ;  /* 0x00580000d03c783b */ /* 0x000fea0000000200 */
[C---:B------:R-:W-:Y:S06]  /*9d70*/  HMMA.16816.F32 R132, R40.reuse, R56, R132 ;  /* 0x000000382884723c */ /* 0x040fec0000001884 */
[----:B------:R-:W-:Y:S01]  /*9d80*/  HMMA.16816.F32 R64, R40, R58, R64 ;  /* 0x0000003a2840723c */ /* 0x000fe20000001840 */
[----:B------:R-:W-:Y:S04]  /*9d90*/  LDSM.16.M88.4 R40, [R209+0x2000] ;  /* 0x00200000d128783b */ /* 0x000fe80000000200 */
[----:B------:R-:W-:Y:S01]  /*9da0*/  LDSM.16.M88.4 R56, [R208+0x6000] ;  /* 0x00600000d038783b */ /* 0x000fe20000000200 */
[C---:B---3--:R-:W-:Y:S06]  /*9db0*/  HMMA.16816.F32 R24, R36.reuse, R32, R24 ;  /* 0x000000202418723c */ /* 0x048fec0000001818 */
        /* <DEDUP_REMOVED lines=12> */
[----:B------:R-:W-:Y:S01]  /*9e80*/  HMMA.16816.F32 R152, R36, R46, R152 ;  /* 0x0000002e2498723c */ /* 0x000fe20000001898 */
[----:B------:R-:W5:Y:S05]  /*9e90*/  LDSM.16.M88.4 R44, [R208+0x7800] ;  /* 0x00780000d02c783b */ /* 0x000f6a0000000200 */
[C---:B---3--:R-:W-:Y:S06]  /*9ea0*/  HMMA.16816.F32 R24, R40.reuse, R32, R24 ;  /* 0x000000202818723c */ /* 0x048fec0000001818 */
[C---:B------:R-:W-:Y:S01]  /*9eb0*/  HMMA.16816.F32 R20, R40.reuse, R34, R20 ;  /* 0x000000222814723c */ /* 0x040fe20000001814 */
[----:B------:R-:W3:Y:S05]  /*9ec0*/  LDSM.16.M88.4 R32, [R203+0x8800] ;  /* 0x00880000cb20783b */ /* 0x000eea0000000200 */
[C---:B--2---:R-:W-:Y:S06]  /*9ed0*/  HMMA.16816.F32 R16, R40.reuse, R28, R16 ;  /* 0x0000001c2810723c */ /* 0x044fec0000001810 */
[----:B------:R-:W-:Y:S01]  /*9ee0*/  HMMA.16816.F32 R12, R40, R30, R12 ;  /* 0x0000001e280c723c */ /* 0x000fe2000000180c */
[----:B------:R-:W2:Y:S05]  /*9ef0*/  LDSM.16.M88.4 R28, [R203+0x9000] ;  /* 0x00900000cb1c783b */ /* 0x000eaa0000000200 */
[C---:B------:R-:W-:Y:S06]  /*9f00*/  HMMA.16816.F32 R148, R36.reuse, R180, R148 ;  /* 0x000000b42494723c */ /* 0x040fec0000001894 */
[C---:B------:R-:W-:Y:S01]  /*9f10*/  HMMA.16816.F32 R144, R36.reuse, R182, R144 ;  /* 0x000000b62490723c */ /* 0x040fe20000001890 */
[----:B------:R-:W-:Y:S05]  /*9f20*/  LDSM.16.M88.4 R180, [R203+0xa000] ;  /* 0x00a00000cbb4783b */ /* 0x000fea0000000200 */
[C---:B------:R-:W-:Y:S06]  /*9f30*/  HMMA.16816.F32 R140, R36.reuse, R176, R140 ;  /* 0x000000b0248c723c */ /* 0x040fec000000188c */
[C---:B------:R-:W-:Y:S01]  /*9f40*/  HMMA.16816.F32 R136, R36.reuse, R178, R136 ;  /* 0x000000b22488723c */ /* 0x040fe20000001888 */
[----:B------:R-:W-:Y:S05]  /*9f50*/  LDSM.16.M88.4 R176, [R203+0xa800] ;  /* 0x00a80000cbb0783b */ /* 0x000fea0000000200 */
[C---:B------:R-:W-:Y:S06]  /*9f60*/  HMMA.16816.F32 R132, R36.reuse, R172, R132 ;  /* 0x000000ac2484723c */ /* 0x040fec0000001884 */
[----:B------:R-:W-:Y:S01]  /*9f70*/  HMMA.16816.F32 R64, R36, R174, R64 ;  /* 0x000000ae2440723c */ /* 0x000fe20000001840 */
[----:B------:R-:W2:Y:S04]  /*9f80*/  LDSM.16.M88.4 R36, [R203+0x8000] ;  /* 0x00800000cb24783b */ /* 0x000ea80000000200 */
[----:B------:R-:W2:Y:S01]  /*9f90*/  LDSM.16.M88.4 R172, [R203+0xb000] ;  /* 0x00b00000cbac783b */ /* 0x000ea20000000200 */
[C---:B------:R-:W-:Y:S06]  /*9fa0*/  HMMA.16816.F32 R8, R40.reuse, R168, R8 ;  /* 0x000000a82808723c */ /* 0x040fec0000001808 */
[C---:B------:R-:W-:Y:S01]  /*9fb0*/  HMMA.16816.F32 R4, R40.reuse, R170, R4 ;  /* 0x000000aa2804723c */ /* 0x040fe20000001804 */
[----:B------:R-:W2:Y:S05]  /*9fc0*/  LDSM.16.M88.4 R168, [R203+0xb800] ;  /* 0x00b80000cba8783b */ /* 0x000eaa0000000200 */
[C---:B------:R-:W-:Y:S06]  /*9fd0*/  HMMA.16816.F32 R164, R40.reuse, R60, R164 ;  /* 0x0000003c28a4723c */ /* 0x040fec00000018a4 */
[C---:B------:R-:W-:Y:S01]  /*9fe0*/  HMMA.16816.F32 R160, R40.reuse, R62, R160 ;  /* 0x0000003e28a0723c */ /* 0x040fe200000018a0 */
[----:B------:R-:W-:Y:S05]  /*9ff0*/  LDSM.16.M88.4 R60, [R206+0x2000] ;  /* 0x00200000ce3c783b */ /* 0x000fea0000000200 */
[C---:B------:R-:W-:Y:S06]  /*a000*/  HMMA.16816.F32 R156, R40.reuse, R56, R156 ;  /* 0x00000038289c723c */ /* 0x040fec000000189c */
        /* <DEDUP_REMOVED lines=8> */
[----:B-----5:R-:W-:Y:S06]  /*a090*/  HMMA.16816.F32 R132, R40, R44, R132 ;  /* 0x0000002c2884723c */ /* 0x020fec0000001884 */
[C---:B---3--:R-:W-:Y:S06]  /*a0a0*/  HMMA.16816.F32 R16, R188.reuse, R32, R16 ;  /* 0x00000020bc10723c */ /* 0x048fec0000001810 */
[----:B------:R-:W-:Y:S01]  /*a0b0*/  HMMA.16816.F32 R12, R188, R34, R12 ;  /* 0x00000022bc0c723c */ /* 0x000fe2000000180c */
[----:B------:R-:W3:Y:S05]  /*a0c0*/  LDSM.16.M88.4 R32, [R205+0x7000] ;  /* 0x00700000cd20783b */ /* 0x000eea0000000200 */
[----:B------:R-:W-:Y:S01]  /*a0d0*/  HMMA.16816.F32 R64, R40, R46, R64 ;  /* 0x0000002e2840723c */ /* 0x000fe20000001840 */
[----:B------:R-:W-:Y:S04]  /*a0e0*/  LDSM.16.M88.4 R44, [R205+0x5800] ;  /* 0x00580000cd2c783b */ /* 0x000fe80000000200 */
[----:B------:R-:W-:Y:S01]  /*a0f0*/  LDSM.16.M88.4 R40, [R205+0x6000] ;  /* 0x00600000cd28783b */ /* 0x000fe20000000200 */
[C---:B--2---:R-:W-:Y:S06]  /*a100*/  HMMA.16816.F32 R8, R188.reuse, R28, R8 ;  /* 0x0000001cbc08723c */ /* 0x044fec0000001808 */
[C---:B------:R-:W-:Y:S01]  /*a110*/  HMMA.16816.F32 R4, R188.reuse, R30, R4 ;  /* 0x0000001ebc04723c */ /* 0x040fe20000001804 */
[----:B------:R-:W2:Y:S05]  /*a120*/  LDSM.16.M88.4 R28, [R205+0x7800] ;  /* 0x00780000cd1c783b */ /* 0x000eaa0000000200 */
[C---:B------:R-:W-:Y:S06]  /*a130*/  HMMA.16816.F32 R24, R188.reuse, R36, R24 ;  /* 0x00000024bc18723c */ /* 0x040fec0000001818 */
[----:B------:R-:W-:Y:S01]  /*a140*/  HMMA.16816.F32 R20, R188, R38, R20 ;  /* 0x00000026bc14723c */ /* 0x000fe20000001814 */
[----:B------:R-:W5:Y:S01]  /*a150*/  LDSM.16.M88.4 R36, [R205+0x6800] ;  /* 0x00680000cd24783b */ /* 0x000f620000000200 */
[----:B------:R-:W-:-:S04]  /*a160*/  DEPBAR.LE SB0, 0x0 ;  /* 0x000080000000791a */ /* 0x000fc80000000000 */
[C---:B------:R-:W-:Y:S06]  /*a170*/  HMMA.16816.F32 R140, R188.reuse, R172, R140 ;  /* 0x000000acbc8c723c */ /* 0x040fec000000188c */
[----:B------:R-:W-:Y:S01]  /*a180*/  HMMA.16816.F32 R136, R188, R174, R136 ;  /* 0x000000aebc88723c */ /* 0x000fe20000001888 */
[C---:B------:R-:W-:Y:S02]  /*a190*/  VIADD R173, R232.reuse, 0x9 ;  /* 0x00000009e8ad7836 */ /* 0x040fe40000000000 */
[----:B------:R-:W-:-:S03]  /*a1a0*/  VIADD R172, R232, 0x10 ;  /* 0x00000010e8ac7836 */ /* 0x000fc60000000000 */
[----:B------:R-:W-:Y:S01]  /*a1b0*/  HMMA.16816.F32 R132, R188, R168, R132 ;  /* 0x000000a8bc84723c */ /* 0x000fe20000001884 */
[----:B------:R-:W-:-:S05]  /*a1c0*/  VIADD R175, R232, 0x8 ;  /* 0x00000008e8af7836 */ /* 0x000fca0000000000 */
[----:B------:R-:W-:Y:S01]  /*a1d0*/  HMMA.16816.F32 R164, R188, R184, R164 ;  /* 0x000000b8bca4723c */ /* 0x000fe200000018a4 */
[----:B------:R-:W-:-:S05]  /*a1e0*/  ISETP.GE.AND P5, PT, R175, R230, PT ;  /* 0x000000e6af00720c */ /* 0x000fca0003fa6270 */
[C---:B------:R-:W-:Y:S06]  /*a1f0*/  HMMA.16816.F32 R160, R188.reuse, R186, R160 ;  /* 0x000000babca0723c */ /* 0x040fec00000018a0 */
[----:B------:R-:W-:Y:S06]  /*a200*/  HMMA.16816.F32 R64, R188, R170, R64 ;  /* 0x000000aabc40723c */ /* 0x000fec0000001840 */
[----:B------:R-:W-:Y:S06]  /*a210*/  HMMA.16816.F32 R24, R60, R56, R24 ;  /* 0x000000383c18723c */ /* 0x000fec0000001818 */
[----:B------:R-:W-:Y:S01]  /*a220*/  HMMA.16816.F32 R156, R188, R180, R156 ;  /* 0x000000b4bc9c723c */ /* 0x000fe2000000189c */
[----:B------:R-:W-:-:S02]  /*a230*/  VIADD R57, R232, 0x38 ;  /* 0x00000038e8397836 */ /* 0x000fc40000000000 */
[----:B------:R-:W-:-:S03]  /*a240*/  VIADD R56, R232, 0x39 ;  /* 0x00000039e8387836 */ /* 0x000fc60000000000 */
[C---:B------:R-:W-:Y:S06]  /*a250*/  HMMA.16816.F32 R152, R188.reuse, R182, R152 ;  /* 0x000000b6bc98723c */ /* 0x040fec0000001898 */
[C---:B------:R-:W-:Y:S06]  /*a260*/  HMMA.16816.F32 R148, R188.reuse, R176, R148 ;  /* 0x000000b0bc94723c */ /* 0x040fec0000001894 */
[----:B------:R-:W-:Y:S06]  /*a270*/  HMMA.16816.F32 R144, R188, R178, R144 ;  /* 0x000000b2bc90723c */ /* 0x000fec0000001890 */
[----:B------:R-:W-:Y:S01]  /*a280*/  HMMA.16816.F32 R20, R60, R58, R20 ;  /* 0x0000003a3c14723c */ /* 0x000fe20000001814 */
[----:B------:R-:W-:-:S02]  /*a290*/  IMAD.MOV.U32 R188, RZ, RZ, R238 ;  /* 0x000000ffffbc7224 */ /* 0x000fc400078e00ee */
[----:B------:R-:W-:-:S03]  /*a2a0*/  IMAD.MOV.U32 R189, RZ, RZ, R239 ;  /* 0x000000ffffbd7224 */ /* 0x000fc600078e00ef */
[----:B-1----:R-:W-:Y:S01]  /*a2b0*/  HMMA.16816.F32 R16, R60, R52, R16 ;  /* 0x000000343c10723c */ /* 0x002fe20000001810 */
[C---:B------:R-:W-:Y:S02]  /*a2c0*/  VIADD R59, R232.reuse, 0x30 ;  /* 0x00000030e83b7836 */ /* 0x040fe40000000000 */
[----:B------:R-:W-:-:S03]  /*a2d0*/  VIADD R58, R232, 0x31 ;  /* 0x00000031e83a7836 */ /* 0x000fc60000000000 */
[----:B------:R-:W-:Y:S01]  /*a2e0*/  HMMA.16816.F32 R12, R60, R54, R12 ;  /* 0x000000363c0c723c */ /* 0x000fe2000000180c */
[----:B------:R-:W-:-:S05]  /*a2f0*/  VIADD R52, R232, 0x18 ;  /* 0x00000018e8347836 */ /* 0x000fca0000000000 */
[----:B----4-:R-:W-:Y:S01]  /*a300*/  HMMA.16816.F32 R8, R60, R48, R8 ;  /* 0x000000303c08723c */ /* 0x010fe20000001808 */
[C---:B------:R-:W-:Y:S02]  /*a310*/  VIADD R55, R232.reuse, 0x20 ;  /* 0x00000020e8377836 */ /* 0x040fe40000000000 */
[----:B------:R-:W-:-:S03]  /*a320*/  VIADD R54, R232, 0x40 ;  /* 0x00000040e8367836 */ /* 0x000fc60000000000 */
[----:B---3--:R-:W-:Y:S01]  /*a330*/  HMMA.16816.F32 R140, R60, R32, R140 ;  /* 0x000000203c8c723c */ /* 0x008fe2000000188c */
[C---:B------:R-:W-:Y:S02]  /*a340*/  VIADD R49, R232.reuse, 0x49 ;  /* 0x00000049e8317836 */ /* 0x040fe40000000000 */
[----:B------:R-:W-:-:S03]  /*a350*/  VIADD R48, R232, 0x50 ;  /* 0x00000050e8307836 */ /* 0x000fc60000000000 */
[C---:B------:R-:W-:Y:S06]  /*a360*/  HMMA.16816.F32 R136, R60.reuse, R34, R136 ;  /* 0x000000223c88723c */ /* 0x040fec0000001888 */
[C---:B--2---:R-:W-:Y:S06]  /*a370*/  HMMA.16816.F32 R32, R60.reuse, R28, R132 ;  /* 0x0000001c3c20723c */ /* 0x044fec0000001884 */
[----:B------:R-:W-:Y:S01]  /*a380*/  HMMA.16816.F32 R4, R60, R50, R4 ;  /* 0x000000323c04723c */ /* 0x000fe20000001804 */
[----:B------:R-:W-:-:S02]  /*a390*/  VIADD R132, R232, 0x1 ;  /* 0x00000001e8847836 */ /* 0x000fc40000000000 */
[C---:B------:R-:W-:Y:S02]  /*a3a0*/  VIADD R135, R232.reuse, 0x11 ;  /* 0x00000011e8877836 */ /* 0x040fe40000000000 */
[----:B------:R-:W-:Y:S01]  /*a3b0*/  VIADD R28, R232, 0x79 ;  /* 0x00000079e81c7836 */ /* 0x000fe20000000000 */
[C---:B------:R-:W-:Y:S01]  /*a3c0*/  HMMA.16816.F32 R164, R60.reuse, R44, R164 ;  /* 0x0000002c3ca4723c */ /* 0x040fe200000018a4 */
[-C--:B------:R-:W-:Y:S01]  /*a3d0*/  ISETP.GE.AND P6, PT, R132, R230.reuse, PT ;  /* 0x000000e68400720c */ /* 0x080fe20003fc6270 */
[C---:B------:R-:W-:Y:S02]  /*a3e0*/  VIADD R51, R232.reuse, 0x41 ;  /* 0x00000041e8337836 */ /* 0x040fe40000000000 */
[----:B------:R-:W-:Y:S01]  /*a3f0*/  VIADD R50, R232, 0x48 ;  /* 0x00000048e8327836 */ /* 0x000fe20000000000 */
[----:B------:R-:W-:Y:S01]  /*a400*/  FSEL R29, R25, -INF , !P6 ;  /* 0xff800000191d7808 */ /* 0x000fe20007000000 */
[C---:B------:R-:W-:Y:S01]  /*a410*/  HMMA.16816.F32 R160, R60.reuse, R46, R160 ;  /* 0x0000002e3ca0723c */ /* 0x040fe200000018a0 */
[-C--:B------:R-:W-:Y:S01]  /*a420*/  ISETP.GE.AND P6, PT, R172, R230.reuse, PT ;  /* 0x000000e6ac00720c */ /* 0x080fe20003fc6270 */
[----:B------:R-:W-:Y:S01]  /*a430*/  VIADD R44, R232, 0x58 ;  /* 0x00000058e82c7836 */ /* 0x000fe20000000000 */
[----:B------:R-:W-:Y:S01]  /*a440*/  FSEL R25, R20, -INF , !P5 ;  /* 0xff80000014197808 */ /* 0x000fe20006800000 */
[----:B------:R-:W-:Y:S01]  /*a450*/  BAR.SYNC.DEFER_BLOCKING 0x0 ;  /* 0x0000000000007b1d */ /* 0x000fe20000010000 */
[----:B------:R-:W-:Y:S01]  /*a460*/  ISETP.GE.AND P5, PT, R135, R230, PT ;  /* 0x000000e68700720c */ /* 0x000fe20003fa6270 */
[----:B------:R-:W-:Y:S01]  /*a470*/  HMMA.16816.F32 R64, R60, R30, R64 ;  /* 0x0000001e3c40723c */ /* 0x000fe20000001840 */
[----:B------:R-:W-:-:S02]  /*a480*/  VIADD R46, R232, 0x51 ;  /* 0x00000051e82e7836 */ /* 0x000fc40000000000 */
[----:B------:R-:W-:Y:S02]  /*a490*/  FSEL R47, R17, -INF , !P5 ;  /* 0xff800000112f7808 */ /* 0x000fe40006800000 */
[-C--:B------:R-:W-:Y:S01]  /*a4a0*/  ISETP.GE.AND P5, PT, R55, R230.reuse, PT ;  /* 0x000000e63700720c */ /* 0x080fe20003fa6270 */
[C---:B------:R-:W-:Y:S01]  /*a4b0*/  HMMA.16816.F32 R156, R60.reuse, R40, R156 ;  /* 0x000000283c9c723c */ /* 0x040fe2000000189c */
[----:B------:R-:W-:Y:S01]  /*a4c0*/  FSEL R31, R24, -INF , !P4 ;  /* 0xff800000181f7808 */ /* 0x000fe20006000000 */
[----:B------:R-:W-:Y:S01]  /*a4d0*/  VIADD R30, R232, 0x78 ;  /* 0x00000078e81e7836 */ /* 0x000fe20000000000 */
[-C--:B------:R-:W-:Y:S02]  /*a4e0*/  ISETP.GE.AND P4, PT, R173, R230.reuse, PT ;  /* 0x000000e6ad00720c */ /* 0x080fe40003f86270 */
[----:B------:R-:W-:Y:S01]  /*a4f0*/  FSEL R180, R8, -INF , !P5 ;  /* 0xff80000008b47808 */ /* 0x000fe20006800000 */
[----:B------:R-:W-:Y:S01]  /*a500*/  HMMA.16816.F32 R152, R60, R42, R152 ;  /* 0x0000002a3c98723c */ /* 0x000fe20000001898 */
[----:B------:R-:W-:Y:S01]  /*a510*/  FSEL R21, R21, -INF , !P4 ;  /* 0xff80000015157808 */ /* 0x000fe20006000000 */
[----:B------:R-:W-:Y:S01]  /*a520*/  VIADD R41, R232, 0x61 ;  /* 0x00000061e8297836 */ /* 0x000fe20000000000 */
[----:B------:R-:W-:Y:S01]  /*a530*/  ISETP.GE.AND P4, PT, R52, R230, PT ;  /* 0x000000e63400720c */ /* 0x000fe20003f86270 */
[----:B------:R-:W-:-:S02]  /*a540*/  VIADD R40, R232, 0x68 ;  /* 0x00000068e8287836 */ /* 0x000fc40000000000 */
[C---:B-----5:R-:W-:Y:S01]  /*a550*/  HMMA.16816.F32 R148, R60.reuse, R36, R148 ;  /* 0x000000243c94723c */ /* 0x060fe20000001894 */
[----:B------:R-:W-:Y:S01]  /*a560*/  FSEL R45, R12, -INF , !P4 ;  /* 0xff8000000c2d7808 */ /* 0x000fe20006000000 */
[C---:B------:R-:W-:Y:S02]  /*a570*/  VIADD R43, R232.reuse, 0x59 ;  /* 0x00000059e82b7836 */ /* 0x040fe40000000000 */
[----:B------:R-:W-:Y:S02]  /*a580*/  VIADD R42, R232, 0x60 ;  /* 0x00000060e82a7836 */ /* 0x000fe40000000000 */
[----:B------:R-:W-:Y:S01]  /*a590*/  HMMA.16816.F32 R144, R60, R38, R144 ;  /* 0x000000263c90723c */ /* 0x000fe20000001890 */
[----:B------:R-:W-:Y:S01]  /*a5a0*/  FSEL R37, R16, -INF , !P6 ;  /* 0xff80000010257808 */ /* 0x000fe20007000000 */
[----:B------:R-:W-:-:S05]  /*a5b0*/  VIADD R36, R232, 0x71 ;  /* 0x00000071e8247836 */ /* 0x000fca0000000000 */
[C---:B------:R-:W-:Y:S02]  /*a5c0*/  VIADD R63, R232.reuse, 0x19 ;  /* 0x00000019e83f7836 */ /* 0x040fe40000000000 */
[C---:B------:R-:W-:Y:S02]  /*a5d0*/  VIADD R61, R232.reuse, 0x21 ;  /* 0x00000021e83d7836 */ /* 0x040fe40000000000 */
[C---:B------:R-:W-:Y:S01]  /*a5e0*/  VIADD R62, R232.reuse, 0x28 ;  /* 0x00000028e83e7836 */ /* 0x040fe20000000000 */
[-C--:B------:R-:W-:Y:S01]  /*a5f0*/  ISETP.GE.AND P6, PT, R63, R230.reuse, PT ;  /* 0x000000e63f00720c */ /* 0x080fe20003fc6270 */
[C---:B------:R-:W-:Y:S01]  /*a600*/  VIADD R60, R232.reuse, 0x29 ;  /* 0x00000029e83c7836 */ /* 0x040fe20000000000 */
[-C--:B------:R-:W-:Y:S01]  /*a610*/  ISETP.GE.AND P4, PT, R61, R230.reuse, PT ;  /* 0x000000e63d00720c */ /* 0x080fe20003f86270 */
[C---:B------:R-:W-:Y:S01]  /*a620*/  VIADD R39, R232.reuse, 0x69 ;  /* 0x00000069e8277836 */ /* 0x040fe20000000000 */
[----:B------:R-:W-:Y:S01]  /*a630*/  FSEL R53, R13, -INF , !P6 ;  /* 0xff8000000d357808 */ /* 0x000fe20007000000 */
[----:B------:R-:W-:Y:S01]  /*a640*/  VIADD R38, R232, 0x70 ;  /* 0x00000070e8267836 */ /* 0x000fe20000000000 */
[----:B------:R-:W-:-:S02]  /*a650*/  ISETP.GE.AND P6, PT, R62, R230, PT ;  /* 0x000000e63e00720c */ /* 0x000fc40003fc6270 */
[-C--:B------:R-:W-:Y:S02]  /*a660*/  ISETP.GE.AND P5, PT, R60, R230.reuse, PT ;  /* 0x000000e63c00720c */ /* 0x080fe40003fa6270 */
[----:B------:R-:W-:Y:S02]  /*a670*/  FSEL R176, R9, -INF , !P4 ;  /* 0xff80000009b07808 */ /* 0x000fe40006000000 */
[-C--:B------:R-:W-:Y:S02]  /*a680*/  ISETP.GE.AND P4, PT, R59, R230.reuse, PT ;  /* 0x000000e63b00720c */ /* 0x080fe40003f86270 */
[----:B------:R-:W-:Y:S02]  /*a690*/  FSEL R174, R4, -INF , !P6 ;  /* 0xff80000004ae7808 */ /* 0x000fe40007000000 */
[----:B------:R-:W-:Y:S02]  /*a6a0*/  ISETP.GE.AND P6, PT, R58, R230, PT ;  /* 0x000000e63a00720c */ /* 0x000fe40003fc6270 */
[----:B------:R-:W-:-:S02]  /*a6b0*/  FSEL R170, R5, -INF , !P5 ;  /* 0xff80000005aa7808 */ /* 0x000fc40006800000 */
        /* <DEDUP_REMOVED lines=56> */
[----:B------:R-:W-:Y:S02]  /*aa40*/  ISETP.GE.AND P4, PT, R62, R199, PT ;  /* 0x000000c73e00720c */ /* 0x000fe40003f86270 */
[----:B------:R-:W-:Y:S02]  /*aa50*/  FSEL R182, R10, -INF , !P6 ;  /* 0xff8000000ab67808 */ /* 0x000fe40007000000 */
[----:B------:R-:W-:Y:S02]  /*aa60*/  FSEL R178, R11, -INF , !P5 ;  /* 0xff8000000bb27808 */ /* 0x000fe40006800000 */
[----:B------:R-:W-:-:S02]  /*aa70*/  FSEL R172, R6, -INF , !P4 ;  /* 0xff80000006ac7808 */ /* 0x000fc40006000000 */
[-C--:B------:R-:W-:Y:S02]  /*aa80*/  ISETP.GE.AND P6, PT, R60, R199.reuse, PT ;  /* 0x000000c73c00720c */ /* 0x080fe40003fc6270 */
[-C--:B------:R-:W-:Y:S02]  /*aa90*/  ISETP.GE.AND P5, PT, R59, R199.reuse, PT ;  /* 0x000000c73b00720c */ /* 0x080fe40003fa6270 */
        /* <DEDUP_REMOVED lines=39> */
[----:B------:R-:W-:Y:S01]  /*ad10*/  FSEL R136, R67, -INF , !P4 ;  /* 0xff80000043887808 */ /* 0x000fe20006000000 */
[----:B------:R-:W-:Y:S06]  /*ad20*/  @!P3 BRA `(.L_x_773) ;  /* 0x0000000c004cb947 */ /* 0x000fec0003800000 */
[----:B------:R-:W-:Y:S05]  /*ad30*/  @!P0 BRA `(.L_x_774) ;  /* 0x0000000000f08947 */ /* 0x000fea0003800000 */
[----:B------:R-:W1:Y:S01]  /*ad40*/  LDC R6, c[0x0][0x380] ;  /* 0x0000e000ff067b82 */ /* 0x000e620000000800 */
[----:B------:R-:W-:-:S04]  /*ad50*/  SHF.L.U32 R7, R219, 0x7, RZ ;  /* 0x00000007db077819 */ /* 0x000fc800000006ff */
[----:B------:R-:W-:Y:S01]  /*ad60*/  IABS R11, R7 ;  /* 0x00000007000b7213 */ /* 0x000fe20000000000 */
[C---:B------:R-:W-:Y:S01]  /*ad70*/  VIADD R15, R7.reuse, 0xffffff80 ;  /* 0xffffff80070f7836 */ /* 0x040fe20000000000 */
[-C--:B-1----:R-:W-:Y:S02]  /*ad80*/  IABS R5, R6.reuse ;  /* 0x0000000600057213 */ /* 0x082fe40000000000 */
[----:B------:R-:W-:Y:S02]  /*ad90*/  LOP3.LUT R7, R7, R6, RZ, 0x3c, !PT ;  /* 0x0000000607077212 */ /* 0x000fe400078e3cff */
[----:B------:R-:W1:Y:S08]  /*ada0*/  I2F.RP R8, R5 ;  /* 0x0000000500087306 */ /* 0x000e700000209400 */
[----:B-1----:R-:W1:Y:S02]  /*adb0*/  MUFU.RCP R16, R8 ;  /* 0x0000000800107308 */ /* 0x002e640000001000 */
[----:B-1----:R-:W-:Y:S01]  /*adc0*/  VIADD R16, R16, 0xffffffe ;  /* 0x0ffffffe10107836 */ /* 0x002fe20000000000 */
[----:B------:R-:W-:-:S02]  /*add0*/  IABS R8, R15 ;  /* 0x0000000f00087213 */ /* 0x000fc40000000000 */
[----:B------:R-:W-:-:S03]  /*ade0*/  LOP3.LUT R15, R15, R6, RZ, 0x3c, !PT ;  /* 0x000000060f0f7212 */ /* 0x000fc600078e3cff */
[----:B------:R-:W1:Y:S02]  /*adf0*/  F2I.FTZ.U32.TRUNC.NTZ R17, R16 ;  /* 0x0000001000117305 */ /* 0x000e64000021f000 */
[----:B-1----:R-:W-:Y:S01]  /*ae00*/  IMAD.MOV R4, RZ, RZ, -R17 ;  /* 0x000000ffff047224 */ /* 0x002fe200078e0a11 */
[----:B------:R-:W-:-:S03]  /*ae10*/  MOV R16, RZ ;  /* 0x000000ff00107202 */ /* 0x000fc60000000f00 */
[----:B------:R-:W-:-:S04]  /*ae20*/  IMAD R4, R4, R5, RZ ;  /* 0x0000000504047224 */ /* 0x000fc800078e02ff */
[----:B------:R-:W-:-:S06]  /*ae30*/  IMAD.HI.U32 R4, R17, R4, R16 ;  /* 0x0000000411047227 */ /* 0x000fcc00078e0010 */
[----:B------:R-:W-:-:S04]  /*ae40*/  IMAD.HI.U32 R12, R4, R11, RZ ;  /* 0x0000000b040c7227 */ /* 0x000fc800078e00ff */
[----:B------:R-:W-:Y:S02]  /*ae50*/  IMAD.MOV R10, RZ, RZ, -R12 ;  /* 0x000000ffff0a7224 */ /* 0x000fe400078e0a0c */
[----:B------:R-:W-:-:S04]  /*ae60*/  IMAD.HI.U32 R4, R4, R8, RZ ;  /* 0x0000000804047227 */ /* 0x000fc800078e00ff */
[----:B------:R-:W-:Y:S01]  /*ae70*/  IMAD R14, R5, R10, R11 ;  /* 0x0000000a050e7224 */ /* 0x000fe200078e020b */
[----:B------:R-:W-:-:S04]  /*ae80*/  IADD3 R10, -R4, RZ, RZ ;  /* 0x000000ff040a7210 */ /* 0x000fc80007ffe1ff */
[C---:B------:R-:W-:Y:S01]  /*ae90*/  ISETP.GT.U32.AND P5, PT, R5.reuse, R14, PT ;  /* 0x0000000e0500720c */ /* 0x040fe20003fa4070 */
[----:B------:R-:W-:-:S05]  /*aea0*/  IMAD R8, R5, R10, R8 ;  /* 0x0000000a05087224 */ /* 0x000fca00078e0208 */
[----:B------:R-:W-:-:S07]  /*aeb0*/  ISETP.GT.U32.AND P4, PT, R5, R8, PT ;  /* 0x000000080500720c */ /* 0x000fce0003f84070 */
[----:B------:R-:W-:Y:S02]  /*aec0*/  @!P5 IMAD.IADD R14, R14, 0x1, -R5 ;  /* 0x000000010e0ed824 */ /* 0x000fe400078e0a05 */
[----:B------:R-:W-:Y:S01]  /*aed0*/  @!P5 VIADD R12, R12, 0x1 ;  /* 0x000000010c0cd836 */ /* 0x000fe20000000000 */
[----:B------:R-:W-:Y:S02]  /*aee0*/  ISETP.GE.AND P5, PT, R7, RZ, PT ;  /* 0x000000ff0700720c */ /* 0x000fe40003fa6270 */
[-C--:B------:R-:W-:Y:S01]  /*aef0*/  ISETP.GE.U32.AND P3, PT, R14, R5.reuse, PT ;  /* 0x000000050e00720c */ /* 0x080fe20003f66070 */
[----:B------:R-:W-:Y:S01]  /*af00*/  @!P4 VIADD R4, R4, 0x1 ;  /* 0x000000010404c836 */ /* 0x000fe20000000000 */
[-C--:B------:R-:W-:Y:S02]  /*af10*/  @!P4 IADD3 R8, R8, -R5.reuse, RZ ;  /* 0x800000050808c210 */ /* 0x080fe40007ffe0ff */
[----:B------:R-:W-:Y:S02]  /*af20*/  ISETP.NE.AND P4, PT, R6, RZ, PT ;  /* 0x000000ff0600720c */ /* 0x000fe40003f85270 */
[----:B------:R-:W-:-:S07]  /*af30*/  ISETP.GE.U32.AND P6, PT, R8, R5, PT ;  /* 0x000000050800720c */ /* 0x000fce0003fc6070 */
[----:B------:R-:W-:Y:S02]  /*af40*/  @P3 IADD3 R12, R12, 0x1, RZ ;  /* 0x000000010c0c3810 */ /* 0x000fe40007ffe0ff */
[----:B------:R-:W-:Y:S02]  /*af50*/  ISETP.GE.AND P3, PT, R15, RZ, PT ;  /* 0x000000ff0f00720c */ /* 0x000fe40003f66270 */
[----:B------:R-:W-:Y:S02]  /*af60*/  @!P5 IADD3 R12, -R12, RZ, RZ ;  /* 0x000000ff0c0cd210 */ /* 0x000fe40007ffe1ff */
[----:B------:R-:W-:-:S05]  /*af70*/  @P6 IADD3 R4, R4, 0x1, RZ ;  /* 0x0000000104046810 */ /* 0x000fca0007ffe0ff */
[----:B------:R-:W-:Y:S01]  /*af80*/  IMAD.MOV.U32 R5, RZ, RZ, R4 ;  /* 0x000000ffff057224 */ /* 0x000fe200078e0004 */
[----:B------:R-:W-:-:S03]  /*af90*/  LOP3.LUT R4, RZ, R6, RZ, 0x33, !PT ;  /* 0x00000006ff047212 */ /* 0x000fc600078e33ff */
[----:B------:R-:W-:Y:S01]  /*afa0*/  @!P3 IMAD.MOV R5, RZ, RZ, -R5 ;  /* 0x000000ffff05b224 */ /* 0x000fe200078e0a05 */
[----:B------:R-:W-:-:S04]  /*afb0*/  SEL R11, R4, R12, !P4 ;  /* 0x0000000c040b7207 */ /* 0x000fc80006000000 */
[----:B------:R-:W-:Y:S01]  /*afc0*/  SEL R4, R4, R5, !P4 ;  /* 0x0000000504047207 */ /* 0x000fe20006000000 */
[----:B------:R-:W-:-:S04]  /*afd0*/  IMAD.WIDE R32, R11, 0x4, R226 ;  /* 0x000000040b207825 */ /* 0x000fc800078e02e2 */
[----:B------:R-:W-:Y:S01]  /*afe0*/  IMAD.WIDE R18, R4, 0x4, R226 ;  /* 0x0000000404127825 */ /* 0x000fe200078e02e2 */
[----:B------:R-:W2:Y:S04]  /*aff0*/  LDG.E R8, desc[UR12][R32.64] ;  /* 0x0000000c20087981 */ /* 0x000ea8000c1e1900 */
[----:B------:R-:W2:Y:S01]  /*b000*/  LDG.E R7, desc[UR12][R18.64] ;  /* 0x0000000c12077981 */ /* 0x000ea2000c1e1900 */
[----:B------:R-:W-:Y:S02]  /*b010*/  IADD3 R11, R11, -R4, RZ ;  /* 0x800000040b0b7210 */ /* 0x000fe40007ffe0ff */
[----:B------:R-:W1:Y:S03]  /*b020*/  LDC.64 R4, c[0x0][0x230] ;  /* 0x00008c00ff047b82 */ /* 0x000e660000000a00 */
[----:B------:R-:W-:-:S04]  /*b030*/  IMAD R6, R11, R6, -0x80 ;  /* 0xffffff800b067424 */ /* 0x000fc800078e0206 */
[----:B------:R-:W-:Y:S01]  /*b040*/  IMAD.WIDE.U32 R16, R6, R192, RZ ;  /* 0x000000c006107225 */ /* 0x000fe200078e00ff */
[----:B------:R-:W-:-:S05]  /*b050*/  SHF.R.S32.HI R11, RZ, 0x1f, R6 ;  /* 0x0000001fff0b7819 */ /* 0x000fca0000011406 */
[----:B------:R-:W-:-:S04]  /*b060*/  IMAD R11, R11, R192, RZ ;  /* 0x000000c00b0b7224 */ /* 0x000fc800078e02ff */
[----:B------:R-:W-:-:S05]  /*b070*/  IMAD R11, R6, R193, R11 ;  /* 0x000000c1060b7224 */ /* 0x000fca00078e020b */
[----:B------:R-:W-:Y:S01]  /*b080*/  IADD3 R17, R17, R11, RZ ;  /* 0x0000000b11117210 */ /* 0x000fe20007ffe0ff */
[----:B--2---:R-:W-:-:S04]  /*b090*/  IMAD.IADD R7, R7, 0x1, -R8 ;  /* 0x0000000107077824 */ /* 0x004fc800078e0a08 */
[----:B-1----:R-:W-:Y:S01]  /*b0a0*/  IMAD.WIDE.U32 R10, R7, R4, R16 ;  /* 0x00000004070a7225 */ /* 0x002fe200078e0010 */
[----:B------:R-:W-:-:S05]  /*b0b0*/  SHF.R.S32.HI R15, RZ, 0x1f, R7 ;  /* 0x0000001fff0f7819 */ /* 0x000fca0000011407 */
[----:B------:R-:W-:-:S04]  /*b0c0*/  IMAD R6, R15, R4, RZ ;  /* 0x000000040f067224 */ /* 0x000fc800078e02ff */
[----:B------:R-:W-:-:S04]  /*b0d0*/  IMAD R5, R7, R5, R6 ;  /* 0x0000000507057224 */ /* 0x000fc800078e0206 */
[----:B------:R-:W-:Y:S01]  /*b0e0*/  IMAD.IADD R8, R11, 0x1, R5 ;  /* 0x000000010b087824 */ /* 0x000fe200078e0205 */
[----:B------:R-:W-:Y:S06]  /*b0f0*/  BRA `(.L_x_775) ;  /* 0x0000000000087947 */ /* 0x000fec0003800000 */
.L_x_774:
[----:B------:R-:W-:-:S04]  /*b100*/  LEA R10, -R192, RZ, 0x7 ;  /* 0x000000ffc00a7211 */ /* 0x000fc800078e39ff */
[----:B------:R-:W-:-:S07]  /*b110*/  SHF.R.S32.HI R8, RZ, 0x1f, R10 ;  /* 0x0000001fff087819 */ /* 0x000fce000001140a */
.L_x_775:
[CC--:B------:R-:W-:Y:S01]  /*b120*/  @!P1 IADD3 R5, P3, R198.reuse, R10.reuse, RZ ;  /* 0x0000000ac6059210 */ /* 0x0c0fe20007f7e0ff */
[----:B------:R1:W-:Y:S01]  /*b130*/  @P2 STS.128 [R220+0x4000], RZ ;  /* 0x004000ffdc002388 */ /* 0x0003e20000000c00 */
[-C--:B------:R-:W-:Y:S01]  /*b140*/  @!P1 IADD3 R11, P5, P4, R198, R10.reuse, R215 ;  /* 0x0000000ac60b9210 */ /* 0x080fe20007cbe0d7 */
[----:B------:R-:W-:Y:S01]  /*b150*/  BSSY B0, `(.L_x_776) ;  /* 0x000008d000007945 */ /* 0x000fe20003800000 */
[----:B------:R-:W-:Y:S01]  /*b160*/  @!P2 IADD3 R7, P6, R215, R10, RZ ;  /* 0x0000000ad707a210 */ /* 0x000fe20007fde0ff */
[----:B------:R-:W-:Y:S01]  /*b170*/  @!P1 IMAD.X R4, R197, 0x1, R8, P3 ;  /* 0x00000001c5049824 */ /* 0x000fe200018e0608 */
[----:B------:R-:W-:Y:S02]  /*b180*/  @!P1 LEA R42, P3, R5, UR8, 0x1 ;  /* 0x00000008052a9c11 */ /* 0x000fe4000f8608ff */
[----:B------:R-:W-:Y:S02]  /*b190*/  @!P1 IADD3.X R6, R197, R8, R214, P5, P4 ;  /* 0x00000008c5069210 */ /* 0x000fe40002fe84d6 */
[----:B------:R-:W-:Y:S01]  /*b1a0*/  @!P1 LEA.HI.X R43, R5, UR9, R4, 0x1, P3 ;  /* 0x00000009052b9c11 */ /* 0x000fe200098f0c04 */
[----:B------:R-:W-:Y:S01]  /*b1b0*/  @!P2 IMAD.X R4, R214, 0x1, R8, P6 ;  /* 0x00000001d604a824 */ /* 0x000fe200030e0608 */
[----:B------:R-:W-:-:S02]  /*b1c0*/  @!P2 LEA R14, P3, R10, R234, 0x1 ;  /* 0x000000ea0a0ea211 */ /* 0x000fc400078608ff */
[----:B------:R-:W-:Y:S02]  /*b1d0*/  @!P1 LEA R38, P5, R11, UR8, 0x1 ;  /* 0x000000080b269c11 */ /* 0x000fe4000f8a08ff */
[----:B------:R-:W-:Y:S02]  /*b1e0*/  @!P2 LEA.HI.X R15, R10, R235, R8, 0x1, P3 ;  /* 0x000000eb0a0fa211 */ /* 0x000fe400018f0c08 */
[----:B------:R-:W-:Y:S02]  /*b1f0*/  IADD3 R5, P4, P3, R215, R10, R215 ;  /* 0x0000000ad7057210 */ /* 0x000fe40007b9e0d7 */
[----:B------:R-:W-:Y:S01]  /*b200*/  @!P1 LEA.HI.X R39, R11, UR9, R6, 0x1, P5 ;  /* 0x000000090b279c11 */ /* 0x000fe2000a8f0c06 */
[----:B------:R-:W-:Y:S01]  /*b210*/  @!PT LDS RZ, [RZ] ;  /* 0x00000000fffff984 */ /* 0x000fe20000000800 */
[----:B------:R-:W-:Y:S01]  /*b220*/  @!PT LDS RZ, [RZ] ;  /* 0x00000000fffff984 */ /* 0x000fe20000000800 */
[----:B------:R-:W-:Y:S01]  /*b230*/  @!PT LDS RZ, [RZ] ;  /* 0x00000000fffff984 */ /* 0x000fe20000000800 */
[----:B------:R2:W-:Y:S01]  /*b240*/  @!P2 LDGSTS.E.BYPASS.LTC128B.128 [R220+0x4000], desc[UR12][R14.64] ;  /* 0x040000000edcafae */ /* 0x0005e2000b901d4c */
[----:B------:R-:W-:Y:S02]  /*b250*/  @!P2 LEA R40, P6, R7, R234, 0x1 ;  /* 0x000000ea0728a211 */ /* 0x000fe400078c08ff */
[----:B------:R-:W-:Y:S01]  /*b260*/  IADD3.X R6, R214, R8, R214, P4, P3 ;  /* 0x00000008d6067210 */ /* 0x000fe200027e64d6 */
[----:B------:R1:W-:Y:S01]  /*b270*/  @P1 STS.128 [R220+0x8000], RZ ;  /* 0x008000ffdc001388 */ /* 0x0003e20000000c00 */
[----:B------:R-:W-:-:S02]  /*b280*/  @!P1 IADD3 R11, P3, R198, R5, RZ ;  /* 0x00000005c60b9210 */ /* 0x000fc40007f7e0ff */
[----:B------:R-:W-:Y:S01]  /*b290*/  @!P2 LEA.HI.X R41, R7, R235, R4, 0x1, P6 ;  /* 0x000000eb0729a211 */ /* 0x000fe200030f0c04 */
[----:B------:R-:W-:Y:S01]  /*b2a0*/  @!PT LDS RZ, [RZ] ;  /* 0x00000000fffff984 */ /* 0x000fe20000000800 */
[----:B------:R-:W-:Y:S01]  /*b2b0*/  @!PT LDS RZ, [RZ] ;  /* 0x00000000fffff984 */ /* 0x000fe20000000800 */
[----:B------:R-:W-:Y:S01]  /*b2c0*/  @!PT LDS RZ, [RZ] ;  /* 0x00000000fffff984 */ /* 0x000fe20000000800 */
[----:B------:R-:W-:Y:S01]  /*b2d0*/  @!P1 LDGSTS.E.BYPASS.LTC128B.128 [R220+0x8000], desc[UR12][R42.64+0x80] ;  /* 0x080000802adc9fae */ /* 0x000fe2000b901d4c */
[----:B------:R-:W-:Y:S01]  /*b2e0*/  @!P2 LEA R34, P5, R5, R234, 0x1 ;  /* 0x000000ea0522a211 */ /* 0x000fe200078a08ff */
[--C-:B------:R-:W-:Y:S01]  /*b2f0*/  @!P1 IMAD.X R4, R197, 0x1, R6.reuse, P3 ;  /* 0x00000001c5049824 */ /* 0x100fe200018e0606 */
[----:B------:R-:W-:Y:S01]  /*b300*/  IADD3 R7, P4, R215, R5, RZ ;  /* 0x00000005d7077210 */ /* 0x000fe20007f9e0ff */
[----:B------:R1:W-:Y:S01]  /*b310*/  @P2 STS.128 [R220+0x4800], RZ ;  /* 0x004800ffdc002388 */ /* 0x0003e20000000c00 */
[----:B------:R-:W-:Y:S02]  /*b320*/  @!P1 LEA R32, P3, R11, UR8, 0x1 ;  /* 0x000000080b209c11 */ /* 0x000fe4000f8608ff */
[--C-:B------:R-:W-:Y:S01]  /*b330*/  @!P2 LEA.HI.X R35, R5, R235, R6.reuse, 0x1, P5 ;  /* 0x000000eb0523a211 */ /* 0x100fe200028f0c06 */
[----:B------:R-:W-:Y:S01]  /*b340*/  IMAD.X R6, R214, 0x1, R6, P4 ;  /* 0x00000001d6067824 */ /* 0x000fe200020e0606 */
[----:B------:R-:W-:Y:S01]  /*b350*/  IADD3 R5, P4, R215, R7, RZ ;  /* 0x00000007d7057210 */ /* 0x000fe20007f9e0ff */
[----:B------:R-:W-:Y:S01]  /*b360*/  @!PT LDS RZ, [RZ] ;  /* 0x00000000fffff984 */ /* 0x000fe20000000800 */
[----:B------:R-:W-:Y:S01]  /*b370*/  @!PT LDS RZ, [RZ] ;  /* 0x00000000fffff984 */ /* 0x000fe20000000800 */
[----:B------:R-:W-:Y:S01]  /*b380*/  @!PT LDS RZ, [RZ] ;  /* 0x00000000fffff984 */ /* 0x000fe20000000800 */
[----:B------:R-:W-:Y:S01]  /*b390*/  @!P2 LDGSTS.E.BYPASS.LTC128B.128 [R220+0x4800], desc[UR12][R40.64] ;  /* 0x0480000028dcafae */ /* 0x000fe2000b901d4c */
[----:B------:R-:W-:-:S02]  /*b3a0*/  @!P1 LEA.HI.X R33, R11, UR9, R4, 0x1, P3 ;  /* 0x000000090b219c11 */ /* 0x000fc400098f0c04 */
[----:B------:R-:W-:Y:S01]  /*b3b0*/  @!P1 IADD3 R12, P3, R198, R7, RZ ;  /* 0x00000007c60c9210 */ /* 0x000fe20007f7e0ff */
[--C-:B------:R-:W-:Y:S01]  /*b3c0*/  IMAD.X R4, R214, 0x1, R6.reuse, P4 ;  /* 0x00000001d6047824 */ /* 0x100fe200020e0606 */
[----:B------:R-:W-:Y:S01]  /*b3d0*/  @!P2 LEA R18, P5, R7, R234, 0x1 ;  /* 0x000000ea0712a211 */ /* 0x000fe200078a08ff */
[----:B------:R1:W-:Y:S02]  /*b3e0*/  @P1 STS.128 [R220+0x8800], RZ ;  /* 0x008800ffdc001388 */ /* 0x0003e40000000c00 */
[--C-:B------:R-:W-:Y:S01]  /*b3f0*/  @!P1 IMAD.X R11, R197, 0x1, R6.reuse, P3 ;  /* 0x00000001c50b9824 */ /* 0x100fe200018e0606 */
[----:B--2---:R-:W-:Y:S01]  /*b400*/  @!P1 IADD3 R14, P4, R198, R5, RZ ;  /* 0x00000005c60e9210 */ /* 0x004fe20007f9e0ff */
[----:B------:R-:W-:Y:S01]  /*b410*/  @!PT LDS RZ, [RZ] ;  /* 0x00000000fffff984 */ /* 0x000fe20000000800 */
[----:B------:R-:W-:Y:S01]  /*b420*/  @!PT LDS RZ, [RZ] ;  /* 0x00000000fffff984 */ /* 0x000fe20000000800 */
[----:B------:R-:W-:Y:S01]  /*b430*/  @!PT LDS RZ, [RZ] ;  /* 0x00000000fffff984 */ /* 0x000fe20000000800 */
[----:B------:R-:W-:Y:S01]  /*b440*/  @!P1 LDGSTS.E.BYPASS.LTC128B.128 [R220+0x8800], desc[UR12][R38.64+0x80] ;  /* 0x0880008026dc9fae */ /* 0x000fe2000b901d4c */
[C---:B------:R-:W-:Y:S02]  /*b450*/  @!P1 LEA R16, P3, R12.reuse, UR8, 0x1 ;  /* 0x000000080c109c11 */ /* 0x040fe4000f8608ff */
[----:B------:R-:W-:Y:S01]  /*b460*/  @!P2 LEA.HI.X R19, R7, R235, R6, 0x1, P5 ;  /* 0x000000eb0713a211 */ /* 0x000fe200028f0c06 */
[----:B------:R-:W-:Y:S01]  /*b470*/  @!P1 IMAD.X R7, R197, 0x1, R4, P4 ;  /* 0x00000001c5079824 */ /* 0x000fe200020e0604 */
[----:B------:R-:W-:Y:S01]  /*b480*/  @!P1 LEA.HI.X R17, R12, UR9, R11, 0x1, P3 ;  /* 0x000000090c119c11 */ /* 0x000fe200098f0c0b */
[----:B------:R1:W-:Y:S01]  /*b490*/  @P2 STS.128 [R220+0x5000], RZ ;  /* 0x005000ffdc002388 */ /* 0x0003e20000000c00 */
[----:B------:R-:W-:-:S02]  /*b4a0*/  @!P1 LEA R48, P4, R14, UR8, 0x1 ;  /* 0x000000080e309c11 */ /* 0x000fc4000f8808ff */
[----:B------:R-:W-:Y:S01]  /*b4b0*/  IADD3 R6, P3, R215, R5, RZ ;  /* 0x00000005d7067210 */ /* 0x000fe20007f7e0ff */
[----:B------:R-:W-:Y:S01]  /*b4c0*/  @!PT LDS RZ, [RZ] ;  /* 0x00000000fffff984 */ /* 0x000fe20000000800 */
[----:B------:R-:W-:Y:S01]  /*b4d0*/  @!PT LDS RZ, [RZ] ;  /* 0x00000000fffff984 */ /* 0x000fe20000000800 */
[----:B------:R-:W-:Y:S01]  /*b4e0*/  @!PT LDS RZ, [RZ] ;  /* 0x00000000fffff984 */ /* 0x000fe20000000800 */
[----:B------:R-:W-:Y:S01]  /*b4f0*/  @!P2 LDGSTS.E.BYPASS.LTC128B.128 [R220+0x5000], desc[UR12][R34.64] ;  /* 0x0500000022dcafae */ /* 0x000fe2000b901d4c */
[C---:B------:R-:W-:Y:S02]  /*b500*/  @!P2 LEA R50, P5, R5.reuse, R234, 0x1 ;  /* 0x000000ea0532a211 */ /* 0x040fe400078a08ff */
[----:B------:R-:W-:Y:S01]  /*b510*/  @!P1 LEA.HI.X R49, R14, UR9, R7, 0x1, P4 ;  /* 0x000000090e319c11 */ /* 0x000fe2000a0f0c07 */
[--C-:B------:R-:W-:Y:S01]  /*b520*/  IMAD.X R7, R214, 0x1, R4.reuse, P3 ;  /* 0x00000001d6077824 */ /* 0x100fe200018e0604 */
[----:B------:R-:W-:Y:S01]  /*b530*/  @!P2 LEA.HI.X R51, R5, R235, R4, 0x1, P5 ;  /* 0x000000eb0533a211 */ /* 0x000fe200028f0c04 */
[----:B------:R1:W-:Y:S01]  /*b540*/  @P1 STS.128 [R220+0x9000], RZ ;  /* 0x009000ffdc001388 */ /* 0x0003e20000000c00 */
[-C--:B------:R-:W-:Y:S02]  /*b550*/  IADD3 R5, P3, R215, R6.reuse, RZ ;  /* 0x00000006d7057210 */ /* 0x080fe40007f7e0ff */
[----:B------:R-:W-:Y:S01]  /*b560*/  @!P1 IADD3 R12, P4, R198, R6, RZ ;  /* 0x00000006c60c9210 */ /* 0x000fe20007f9e0ff */
[----:B------:R-:W-:Y:S01]  /*b570*/  @!PT LDS RZ, [RZ] ;  /* 0x00000000fffff984 */ /* 0x000fe20000000800 */
[----:B------:R-:W-:Y:S01]  /*b580*/  @!PT LDS RZ, [RZ] ;  /* 0x00000000fffff984 */ /* 0x000fe20000000800 */
[----:B------:R-:W-:Y:S01]  /*b590*/  @!PT LDS RZ, [RZ] ;  /* 0x00000000fffff984 */ /* 0x000fe20000000800 */
[----:B------:R-:W-:Y:S01]  /*b5a0*/  @!P1 LDGSTS.E.BYPASS.LTC128B.128 [R220+0x9000], desc[UR12][R32.64+0x80] ;  /* 0x0900008020dc9fae */ /* 0x000fe2000b901d4c */
[----:B------:R-:W-:Y:S01]  /*b5b0*/  @!P2 LEA R58, P5, R6, R234, 0x1 ;  /* 0x000000ea063aa211 */ /* 0x000fe200078a08ff */
[--C-:B------:R-:W-:Y:S01]  /*b5c0*/  IMAD.X R4, R214, 0x1, R7.reuse, P3 ;  /* 0x00000001d6047824 */ /* 0x100fe200018e0607 */
[----:B------:R-:W-:Y:S01]  /*b5d0*/  @!P1 IADD3 R14, P3, R198, R5, RZ ;  /* 0x00000005c60e9210 */ /* 0x000fe20007f7e0ff */
[C-C-:B------:R-:W-:Y:S01]  /*b5e0*/  @!P1 IMAD.X R11, R197.reuse, 0x1, R7.reuse, P4 ;  /* 0x00000001c50b9824 */ /* 0x140fe200020e0607 */
[----:B------:R-:W-:Y:S01]  /*b5f0*/  @!P2 LEA.HI.X R59, R6, R235, R7, 0x1, P5 ;  /* 0x000000eb063ba211 */ /* 0x000fe200028f0c07 */
[----:B------:R1:W-:Y:S01]  /*b600*/  @P2 STS.128 [R220+0x5800], RZ ;  /* 0x005800ffdc002388 */ /* 0x0003e20000000c00 */
[----:B------:R-:W-:Y:S01]  /*b610*/  @!P1 LEA R56, P4, R12, UR8, 0x1 ;  /* 0x000000080c389c11 */ /* 0x000fe2000f8808ff */
[----:B------:R-:W-:Y:S01]  /*b620*/  @!P1 IMAD.X R7, R197, 0x1, R4, P3 ;  /* 0x00000001c5079824 */ /* 0x000fe200018e0604 */
[----:B------:R-:W-:Y:S01]  /*b630*/  @!P1 LEA R6, P3, R14, UR8, 0x1 ;  /* 0x000000080e069c11 */ /* 0x000fe2000f8608ff */
[----:B------:R-:W-:Y:S01]  /*b640*/  @!PT LDS RZ, [RZ] ;  /* 0x00000000fffff984 */ /* 0x000fe20000000800 */
[----:B------:R-:W-:Y:S01]  /*b650*/  @!PT LDS RZ, [RZ] ;  /* 0x00000000fffff984 */ /* 0x000fe20000000800 */
[----:B------:R-:W-:Y:S01]  /*b660*/  @!PT LDS RZ, [RZ] ;  /* 0x00000000fffff984 */ /* 0x000fe20000000800 */
[----:B------:R2:W-:Y:S01]  /*b670*/  @!P2 LDGSTS.E.BYPASS.LTC128B.128 [R220+0x5800], desc[UR12][R18.64] ;  /* 0x0580000012dcafae */ /* 0x0005e2000b901d4c */
[----:B------:R-:W-:-:S02]  /*b680*/  @!P1 LEA.HI.X R57, R12, UR9, R11, 0x1, P4 ;  /* 0x000000090c399c11 */ /* 0x000fc4000a0f0c0b */
[----:B------:R-:W-:Y:S01]  /*b690*/  @!P1 LEA.HI.X R7, R14, UR9, R7, 0x1, P3 ;  /* 0x000000090e079c11 */ /* 0x000fe200098f0c07 */
[----:B------:R1:W-:Y:S01]  /*b6a0*/  @P1 STS.128 [R220+0x9800], RZ ;  /* 0x009800ffdc001388 */ /* 0x0003e20000000c00 */
[----:B------:R-:W-:Y:S02]  /*b6b0*/  @!P2 LEA R14, P4, R5, R234, 0x1 ;  /* 0x000000ea050ea211 */ /* 0x000fe400078808ff */
[----:B------:R-:W-:Y:S01]  /*b6c0*/  IADD3 R11, P3, R215, R5, RZ ;  /* 0x00000005d70b7210 */ /* 0x000fe20007f7e0ff */
[----:B------:R-:W-:Y:S01]  /*b6d0*/  @!PT LDS RZ, [RZ] ;  /* 0x00000000fffff984 */ /* 0x000fe20000000800 */
[----:B------:R-:W-:Y:S01]  /*b6e0*/  @!PT LDS RZ, [RZ] ;  /* 0x00000000fffff984 */ /* 0x000fe20000000800 */
[----:B------:R-:W-:Y:S01]  /*b6f0*/  @!PT LDS RZ, [RZ] ;  /* 0x00000000fffff984 */ /* 0x000fe20000000800 */
[----:B------:R1:W-:Y:S01]  /*b700*/  @!P1 LDGSTS.E.BYPASS.LTC128B.128 [R220+0x9800], desc[UR12][R16.64+0x80] ;  /* 0x0980008010dc9fae */ /* 0x0003e2000b901d4c */
[----:B------:R-:W-:-:S03]  /*b710*/  @!P2 LEA.HI.X R15, R5, R235, R4, 0x1, P4 ;  /* 0x000000eb050fa211 */ /* 0x000fc600020f0c04 */
[----:B------:R1:W-:Y:S01]  /*b720*/  @P2 STS.128 [R220+0x6000], RZ ;  /* 0x006000ffdc002388 */ /* 0x0003e20000000c00 */
[----:B------:R-:W-:-:S03]  /*b730*/  IMAD.X R4, R214, 0x1, R4, P3 ;  /* 0x00000001d6047824 */ /* 0x000fc600018e0604 */
        /* <DEDUP_REMOVED lines=8> */
[----:B------:R1:W-:Y:S01]  /*b7c0*/  @!P1 LDGSTS.E.BYPASS.LTC128B.128 [R220+0xa000], desc[UR12][R48.64+0x80] ;  /* 0x0a00008030dc9fae */ /* 0x0003e2000b901d4c */
[----:B--2---:R-:W-:-:S03]  /*b7d0*/  @!P2 LEA R18, P3, R11, R234, 0x1 ;  /* 0x000000ea0b12a211 */ /* 0x004fc600078608ff */
[----:B------:R1:W-:Y:S01]  /*b7e0*/  @P2 STS.128 [R220+0x6800], RZ ;  /* 0x006800ffdc002388 */ /* 0x0003e20000000c00 */
[----:B------:R-:W-:-:S03]  /*b7f0*/  @!P2 LEA.HI.X R19, R11, R235, R4, 0x1, P3 ;  /* 0x000000eb0b13a211 */ /* 0x000fc600018f0c04 */
        /* <DEDUP_REMOVED lines=26> */
[----:B------:R-:W-:-:S05]  /*b9a0*/  IADD3 R11, P1, R198, R11, RZ ;  /* 0x0000000bc60b7210 */ /* 0x000fca0007f3e0ff */
[----:B------:R-:W-:Y:S01]  /*b9b0*/  IMAD.X R4, R197, 0x1, R4, P1 ;  /* 0x00000001c5047824 */ /* 0x000fe200008e0604 */
[----:B-1----:R-:W-:-:S04]  /*b9c0*/  LEA R6, P1, R11, UR8, 0x1 ;  /* 0x000000080b067c11 */ /* 0x002fc8000f8208ff */
[----:B------:R-:W-:-:S05]  /*b9d0*/  LEA.HI.X R7, R11, UR9, R4, 0x1, P1 ;  /* 0x000000090b077c11 */ /* 0x000fca00088f0c04 */
[----:B------:R-:W-:Y:S01]  /*b9e0*/  @!PT LDS RZ, [RZ] ;  /* 0x00000000fffff984 */ /* 0x000fe20000000800 */
[----:B------:R-:W-:Y:S01]  /*b9f0*/  @!PT LDS RZ, [RZ] ;  /* 0x00000000fffff984 */ /* 0x000fe20000000800 */
[----:B------:R-:W-:Y:S01]  /*ba00*/  @!PT LDS RZ, [RZ] ;  /* 0x00000000fffff984 */ /* 0x000fe20000000800 */
[----:B------:R2:W-:Y:S04]  /*ba10*/  LDGSTS.E.BYPASS.LTC128B.128 [R220+0xb800], desc[UR12][R6.64+0x80] ;  /* 0x0b80008006dc7fae */ /* 0x0005e8000b901d4c */
.L_x_777:
[----:B------:R-:W-:Y:S05]  /*ba20*/  BSYNC B0 ;  /* 0x0000000000007941 */ /* 0x000fea0003800000 */
.L_x_776:
[----:B------:R-:W0:Y:S01]  /*ba30*/  LDGDEPBAR ;  /* 0x00000000000079af */ /* 0x000e220000000000 */
[----:B------:R-:W-:-:S04]  /*ba40*/  LEA R234, P1, R10, R234, 0x1 ;  /* 0x000000ea0aea7211 */ /* 0x000fc800078208ff */
[----:B------:R-:W-:-:S09]  /*ba50*/  LEA.HI.X R235, R10, R235, R8, 0x1, P1 ;  /* 0x000000eb0aeb7211 */ /* 0x000fd200008f0c08 */
.L_x_773:
[----:B-12---:R-:W-:Y:S01]  /*ba60*/  FMNMX.FTZ R6, R2, R31, !PT ;  /* 0x0000001f02067209 */ /* 0x006fe20007810000 */
[----:B------:R-:W-:Y:S01]  /*ba70*/  LDSM.16.MT88.4 R16, [R202+0xc000] ;  /* 0x00c00000ca10783b */ /* 0x000fe20000004200 */
[----:B------:R-:W-:Y:S02]  /*ba80*/  FMNMX.FTZ R4, R0, R13, !PT ;  /* 0x0000000d00047209 */ /* 0x000fe40007810000 */
[----:B------:R-:W-:Y:S01]  /*ba90*/  FMNMX.FTZ R6, R29, R6, !PT ;  /* 0x000000061d067209 */ /* 0x000fe20007810000 */
[----:B------:R-:W-:Y:S01]  /*baa0*/  LDSM.16.MT88.4 R40, [R204+0x10000] ;  /* 0x01000000cc28783b */ /* 0x000fe20000004200 */
[----:B------:R-:W-:Y:S02]  /*bab0*/  FMNMX.FTZ R4, R27, R4, !PT ;  /* 0x000000041b047209 */ /* 0x000fe40007810000 */
[----:B------:R-:W-:Y:S01]  /*bac0*/  FMNMX.FTZ R6, R25, R6, !PT ;  /* 0x0000000619067209 */ /* 0x000fe20007810000 */
[----:B------:R-:W-:Y:S01]  /*bad0*/  LDSM.16.MT88.4 R32, [R200+0xc000] ;  /* 0x00c00000c820783b */ /* 0x000fe20000004200 */
[----:B------:R-:W-:-:S02]  /*bae0*/  FMNMX.FTZ R4, R9, R4, !PT ;  /* 0x0000000409047209 */ /* 0x000fc40007810000 */
[----:B------:R-:W-:Y:S01]  /*baf0*/  FMNMX.FTZ R6, R21, R6, !PT ;  /* 0x0000000615067209 */ /* 0x000fe20007810000 */
[----:B------:R-:W-:Y:S01]  /*bb00*/  LDSM.16.MT88.4 R56, [R202+0x10000] ;  /* 0x01000000ca38783b */ /* 0x000fe20000004200 */
[----:B------:R-:W-:Y:S02]  /*bb10*/  FMNMX.FTZ R5, R23, R4, !PT ;  /* 0x0000000417057209 */ /* 0x000fe40007810000 */
[----:B------:R-:W-:Y:S01]  /*bb20*/  FMNMX.FTZ R6, R37, R6, !PT ;  /* 0x0000000625067209 */ /* 0x000fe20007810000 */
[----:B------:R-:W-:Y:S01]  /*bb30*/  LDSM.16.MT88.4 R64, [R201+0x10000] ;  /* 0x01000000c940783b */ /* 0x000fe20000004200 */
[----:B------:R-:W-:Y:S02]  /*bb40*/  FMNMX.FTZ R4, R52, R5, !PT ;  /* 0x0000000534047209 */ /* 0x000fe40007810000 */
[----:B------:R-:W-:Y:S02]  /*bb50*/  FMNMX.FTZ R6, R47, R6, !PT ;  /* 0x000000062f067209 */ /* 0x000fe40007810000 */
[----:B------:R-:W-:-:S02]  /*bb60*/  FMNMX.FTZ R4, R63, R4, !PT ;  /* 0x000000043f047209 */ /* 0x000fc40007810000 */
[----:B------:R-:W-:Y:S02]  /*bb70*/  FMNMX.FTZ R6, R45, R6, !PT ;  /* 0x000000062d067209 */ /* 0x000fe40007810000 */
[----:B------:R-:W-:Y:S02]  /*bb80*/  FMNMX.FTZ R4, R55, R4, !PT ;  /* 0x0000000437047209 */ /* 0x000fe40007810000 */
[----:B------:R-:W-:Y:S02]  /*bb90*/  FMNMX.FTZ R7, R53, R6, !PT ;  /* 0x0000000635077209 */ /* 0x000fe40007810000 */
        /* <DEDUP_REMOVED lines=48> */
[----:B------:R-:W-:-:S03]  /*bea0*/  FMNMX.FTZ R7, R136, R7, !PT ;  /* 0x0000000788077209 */ /* 0x000fc60007810000 */
[----:B------:R-:W1:Y:S04]  /*beb0*/  SHFL.BFLY PT, R5, R6, 0x2, 0x1f ;  /* 0x0c401f0006057f89 */ /* 0x000e6800000e0000 */
[----:B------:R-:W2:Y:S01]  /*bec0*/  SHFL.BFLY PT, R4, R7, 0x2, 0x1f ;  /* 0x0c401f0007047f89 */ /* 0x000ea200000e0000 */
[----:B-1----:R-:W-:Y:S02]  /*bed0*/  FMNMX.FTZ R5, R6, R5, !PT ;  /* 0x0000000506057209 */ /* 0x002fe40007810000 */
[----:B--2---:R-:W-:-:S03]  /*bee0*/  FMNMX.FTZ R4, R7, R4, !PT ;  /* 0x0000000407047209 */ /* 0x004fc60007810000 */
[----:B------:R-:W1:Y:S04]  /*bef0*/  SHFL.BFLY PT, R148, R5, 0x1, 0x1f ;  /* 0x0c201f0005947f89 */ /* 0x000e6800000e0000 */
[----:B------:R-:W2:Y:S01]  /*bf00*/  SHFL.BFLY PT, R147, R4, 0x1, 0x1f ;  /* 0x0c201f0004937f89 */ /* 0x000ea200000e0000 */
[----:B-1----:R-:W-:-:S04]  /*bf10*/  FMNMX.FTZ R148, R5, R148, !PT ;  /* 0x0000009405947209 */ /* 0x002fc80007810000 */
[C---:B------:R-:W-:Y:S01]  /*bf20*/  FSETP.NEU.FTZ.AND P2, PT, R148.reuse, -INF , PT ;  /* 0xff8000009400780b */ /* 0x040fe20003f5d000 */
[----:B------:R-:W-:Y:S01]  /*bf30*/  FMUL.FTZ R152, R148, UR10 ;  /* 0x0000000a94987c20 */ /* 0x000fe20008410000 */
[----:B--2---:R-:W-:Y:S02]  /*bf40*/  FMNMX.FTZ R147, R4, R147, !PT ;  /* 0x0000009304937209 */ /* 0x004fe40007810000 */
[----:B------:R-:W-:Y:S02]  /*bf50*/  FSEL R5, R148, RZ, P2 ;  /* 0x000000ff94057208 */ /* 0x000fe40001000000 */
[C---:B------:R-:W-:Y:S01]  /*bf60*/  FSETP.NEU.FTZ.AND P1, PT, R147.reuse, -INF , PT ;  /* 0xff8000009300780b */ /* 0x040fe20003f3d000 */
[C---:B------:R-:W-:Y:S01]  /*bf70*/  FMUL.FTZ R142, R147.reuse, UR10 ;  /* 0x0000000a938e7c20 */ /* 0x040fe20008410000 */
[----:B------:R-:W-:Y:S01]  /*bf80*/  FSEL R152, R152, RZ, P2 ;  /* 0x000000ff98987208 */ /* 0x000fe20001000000 */
[----:B------:R-:W-:Y:S01]  /*bf90*/  FADD.FTZ R4, R2, -R5 ;  /* 0x8000000502047221 */ /* 0x000fe20000010000 */
[----:B------:R-:W-:-:S02]  /*bfa0*/  FSEL R5, R147, RZ, P1 ;  /* 0x000000ff93057208 */ /* 0x000fc40000800000 */
[----:B------:R-:W-:Y:S01]  /*bfb0*/  FSEL R142, R142, RZ, P1 ;  /* 0x000000ff8e8e7208 */ /* 0x000fe20000800000 */
[--C-:B------:R-:W-:Y:S01]  /*bfc0*/  FFMA.FTZ R146, R31, UR10, -R152.reuse ;  /* 0x0000000a1f927c23 */ /* 0x100fe20008010898 */
[--C-:B------:R-:W-:Y:S01]  /*bfd0*/  FFMA.FTZ R145, R29, UR10, -R152.reuse ;  /* 0x0000000a1d917c23 */ /* 0x100fe20008010898 */
[----:B------:R-:W-:Y:S01]  /*bfe0*/  FADD.FTZ R5, R0, -R5 ;  /* 0x8000000500057221 */ /* 0x000fe20000010000 */
[--C-:B------:R-:W-:Y:S01]  /*bff0*/  FFMA.FTZ R144, R25, UR10, -R152.reuse ;  /* 0x0000000a19907c23 */ /* 0x100fe20008010898 */
[----:B------:R-:W-:Y:S01]  /*c000*/  FFMA.FTZ R143, R21, UR10, -R152 ;  /* 0x0000000a158f7c23 */ /* 0x000fe20008010898 */
[--C-:B------:R-:W-:Y:S01]  /*c010*/  FFMA.FTZ R141, R13, UR10, -R142.reuse ;  /* 0x0000000a0d8d7c23 */ /* 0x100fe2000801088e */
[--C-:B------:R-:W-:Y:S01]  /*c020*/  FFMA.FTZ R140, R27, UR10, -R142.reuse ;  /* 0x0000000a1b8c7c23 */ /* 0x100fe2000801088e */
[--C-:B------:R-:W-:Y:S01]  /*c030*/  FFMA.FTZ R139, R9, UR10, -R142.reuse ;  /* 0x0000000a098b7c23 */ /* 0x100fe2000801088e */
[----:B------:R-:W-:Y:S01]  /*c040*/  FFMA.FTZ R2, R23, UR10, -R142 ;  /* 0x0000000a17027c23 */ /* 0x000fe2000801088e */
[----:B------:R-:W-:Y:S01]  /*c050*/  FMUL.FTZ R149, R4, UR10 ;  /* 0x0000000a04957c20 */ /* 0x000fe20008410000 */
[----:B------:R-:W-:Y:S01]  /*c060*/  FMUL.FTZ R0, R5, UR10 ;  /* 0x0000000a05007c20 */ /* 0x000fe20008410000 */
[----:B------:R-:W-:Y:S01]  /*c070*/  MUFU.EX2 R146, R146 ;  /* 0x0000009200927308 */ /* 0x000fe20000000800 */
[----:B------:R-:W1:Y:S01]  /*c080*/  LDSM.16.MT88.4 R8, [R204+0xc000] ;  /* 0x00c00000cc08783b */ /* 0x000e620000004200 */
[--C-:B------:R-:W-:Y:S01]  /*c090*/  FFMA.FTZ R150, R47, UR10, -R152.reuse ;  /* 0x0000000a2f967c23 */ /* 0x100fe20008010898 */
[--C-:B------:R-:W-:Y:S01]  /*c0a0*/  FFMA.FTZ R153, R45, UR10, -R152.reuse ;  /* 0x0000000a2d997c23 */ /* 0x100fe20008010898 */
[----:B------:R-:W-:Y:S01]  /*c0b0*/  FFMA.FTZ R151, R37, UR10, -R152 ;  /* 0x0000000a25977c23 */ /* 0x000fe20008010898 */
[----:B------:R-:W2:Y:S01]  /*c0c0*/  LDSM.16.MT88.4 R24, [R201+0xc000] ;  /* 0x00c00000c918783b */ /* 0x000ea20000004200 */
[----:B------:R-:W-:Y:S01]  /*c0d0*/  FFMA.FTZ R52, R52, UR10, -R142 ;  /* 0x0000000a34347c23 */ /* 0x000fe2000801088e */
[----:B------:R-:W-:Y:S01]  /*c0e0*/  FFMA.FTZ R154, R187, UR10, -R152 ;  /* 0x0000000abb9a7c23 */ /* 0x000fe20008010898 */
[----:B------:R-:W3:Y:S01]  /*c0f0*/  MUFU.EX2 R145, R145 ;  /* 0x0000009100917308 */ /* 0x000ee20000000800 */
[--C-:B------:R-:W-:Y:S01]  /*c100*/  FFMA.FTZ R187, R243, UR10, -R142.reuse ;  /* 0x0000000af3bb7c23 */ /* 0x100fe2000801088e */
[----:B------:R-:W-:Y:S01]  /*c110*/  FFMA.FTZ R158, R233, UR10, -R142 ;  /* 0x0000000ae99e7c23 */ /* 0x000fe2000801088e */
[--C-:B------:R-:W-:Y:S01]  /*c120*/  FFMA.FTZ R181, R181, UR10, -R152.reuse ;  /* 0x0000000ab5b57c23 */ /* 0x100fe20008010898 */
[----:B------:R-:W-:Y:S01]  /*c130*/  FFMA.FTZ R171, R171, UR10, -R152 ;  /* 0x0000000aabab7c23 */ /* 0x000fe20008010898 */
[--C-:B------:R-:W-:Y:S01]  /*c140*/  FFMA.FTZ R177, R177, UR10, -R142.reuse ;  /* 0x0000000ab1b17c23 */ /* 0x100fe2000801088e */
[----:B------:R-:W-:Y:S01]  /*c150*/  FFMA.FTZ R173, R173, UR10, -R142 ;  /* 0x0000000aadad7c23 */ /* 0x000fe2000801088e */
[--C-:B------:R-:W-:Y:S01]  /*c160*/  FFMA.FTZ R165, R165, UR10, -R152.reuse ;  /* 0x0000000aa5a57c23 */ /* 0x100fe20008010898 */
[----:B------:R-:W-:Y:S01]  /*c170*/  MUFU.EX2 R144, R144 ;  /* 0x0000009000907308 */ /* 0x000fe20000000800 */
[----:B------:R-:W-:Y:S01]  /*c180*/  FFMA.FTZ R161, R161, UR10, -R152 ;  /* 0x0000000aa1a17c23 */ /* 0x000fe20008010898 */
[----:B------:R-:W-:Y:S01]  /*c190*/  FFMA.FTZ R159, R159, UR10, -R142 ;  /* 0x0000000a9f9f7c23 */ /* 0x000fe2000801088e */
[--C-:B------:R-:W-:Y:S01]  /*c1a0*/  FFMA.FTZ R3, R3, UR10, -R152.reuse ;  /* 0x0000000a03037c23 */ /* 0x100fe20008010898 */
[--C-:B------:R-:W-:Y:S01]  /*c1b0*/  FFMA.FTZ R134, R134, UR10, -R152.reuse ;  /* 0x0000000a86867c23 */ /* 0x100fe20008010898 */
[--C-:B------:R-:W-:Y:S01]  /*c1c0*/  FFMA.FTZ R133, R133, UR10, -R152.reuse ;  /* 0x0000000a85857c23 */ /* 0x100fe20008010898 */
[----:B------:R-:W-:Y:S01]  /*c1d0*/  FFMA.FTZ R132, R132, UR10, -R152 ;  /* 0x0000000a84847c23 */ /* 0x000fe20008010898 */
[--C-:B------:R-:W-:Y:S01]  /*c1e0*/  FFMA.FTZ R135, R135, UR10, -R142.reuse ;  /* 0x0000000a87877c23 */ /* 0x100fe2000801088e */
[----:B------:R-:W4:Y:S01]  /*c1f0*/  MUFU.EX2 R143, R143 ;  /* 0x0000008f008f7308 */ /* 0x000f220000000800 */
[----:B---3--:R-:W-:Y:S01]  /*c200*/  F2FP.F16.F32.PACK_AB R4, R145, R146 ;  /* 0x000000929104723e */ /* 0x008fe200000000ff */
[--C-:B------:R-:W-:Y:S01]  /*c210*/  FFMA.FTZ R138, R138, UR10, -R142.reuse ;  /* 0x0000000a8a8a7c23 */ /* 0x100fe2000801088e */
[--C-:B------:R-:W-:Y:S01]  /*c220*/  FFMA.FTZ R137, R137, UR10, -R142.reuse ;  /* 0x0000000a89897c23 */ /* 0x100fe2000801088e */
[----:B------:R-:W-:-:S04]  /*c230*/  FFMA.FTZ R136, R136, UR10, -R142 ;  /* 0x0000000a88887c23 */ /* 0x000fc8000801088e */
[----:B------:R-:W-:Y:S08]  /*c240*/  MUFU.EX2 R141, R141 ;  /* 0x0000008d008d7308 */ /* 0x000ff00000000800 */
[----:B------:R-:W3:Y:S01]  /*c250*/  MUFU.EX2 R140, R140 ;  /* 0x0000008c008c7308 */ /* 0x000ee20000000800 */
[----:B----4-:R-:W-:-:S07]  /*c260*/  F2FP.F16.F32.PACK_AB R6, R143, R144 ;  /* 0x000000908f06723e */ /* 0x010fce00000000ff */
[----:B------:R-:W-:Y:S08]  /*c270*/  MUFU.EX2 R139, R139 ;  /* 0x0000008b008b7308 */ /* 0x000ff00000000800 */
[----:B------:R-:W4:Y:S01]  /*c280*/  MUFU.EX2 R2, R2 ;  /* 0x0000000200027308 */ /* 0x000f220000000800 */
[----:B---3--:R-:W-:-:S07]  /*c290*/  F2FP.F16.F32.PACK_AB R5, R140, R141 ;  /* 0x0000008d8c05723e */ /* 0x008fce00000000ff */
[----:B------:R-:W3:Y:S08]  /*c2a0*/  MUFU.EX2 R149, R149 ;  /* 0x0000009500957308 */ /* 0x000ef00000000800 */
[----:B------:R-:W5:Y:S01]  /*c2b0*/  MUFU.EX2 R0, R0 ;  /* 0x0000000000007308 */ /* 0x000f620000000800 */
[----:B----4-:R-:W-:-:S07]  /*c2c0*/  F2FP.F16.F32.PACK_AB R7, R2, R139 ;  /* 0x0000008b0207723e */ /* 0x010fce00000000ff */
[----:B------:R-:W-:Y:S01]  /*c2d0*/  MUFU.EX2 R151, R151 ;  /* 0x0000009700977308 */ /* 0x000fe20000000800 */
[-C--:B---3--:R-:W-:Y:S01]  /*c2e0*/  FMUL.FTZ R20, R72, R149.reuse ;  /* 0x0000009548147220 */ /* 0x088fe20000410000 */
[-C--:B------:R-:W-:Y:S01]  /*c2f0*/  FMUL.FTZ R21, R73, R149.reuse ;  /* 0x0000009549157220 */ /* 0x080fe20000410000 */
[-C--:B------:R-:W-:Y:S01]  /*c300*/  FMUL.FTZ R76, R76, R149.reuse ;  /* 0x000000954c4c7220 */ /* 0x080fe20000410000 */
[-C--:B------:R-:W-:Y:S01]  /*c310*/  FMUL.FTZ R77, R77, R149.reuse ;  /* 0x000000954d4d7220 */ /* 0x080fe20000410000 */
[-C--:B------:R-:W-:Y:S01]  /*c320*/  FMUL.FTZ R44, R96, R149.reuse ;  /* 0x00000095602c7220 */ /* 0x080fe20000410000 */
[-C--:B------:R-:W-:Y:S01]  /*c330*/  FMUL.FTZ R45, R97, R149.reuse ;  /* 0x00000095612d7220 */ /* 0x080fe20000410000 */
[-C--:B------:R-:W-:Y:S01]  /*c340*/  FMUL.FTZ R28, R80, R149.reuse ;  /* 0x00000095501c7220 */ /* 0x080fe20000410000 */
[-C--:B------:R-:W-:Y:S01]  /*c350*/  FMUL.FTZ R29, R81, R149.reuse ;  /* 0x00000095511d7220 */ /* 0x080fe20000410000 */
[-C--:B-----5:R-:W-:Y:S01]  /*c360*/  FMUL.FTZ R22, R74, R0.reuse ;  /* 0x000000004a167220 */ /* 0x0a0fe20000410000 */
[-C--:B------:R-:W-:Y:S01]  /*c370*/  FMUL.FTZ R23, R75, R0.reuse ;  /* 0x000000004b177220 */ /* 0x080fe20000410000 */
[-C--:B------:R-:W-:Y:S01]  /*c380*/  FMUL.FTZ R78, R78, R0.reuse ;  /* 0x000000004e4e7220 */ /* 0x080fe20000410000 */
[-C--:B------:R-:W-:Y:S01]  /*c390*/  FMUL.FTZ R79, R79, R0.reuse ;  /* 0x000000004f4f7220 */ /* 0x080fe20000410000 */
[-C--:B------:R-:W-:Y:S01]  /*c3a0*/  FMUL.FTZ R46, R98, R0.reuse ;  /* 0x00000000622e7220 */ /* 0x080fe20000410000 */
[-C--:B------:R-:W-:Y:S01]  /*c3b0*/  FMUL.FTZ R47, R99, R0.reuse ;  /* 0x00000000632f7220 */ /* 0x080fe20000410000 */
[-C--:B------:R-:W-:Y:S01]  /*c3c0*/  FMUL.FTZ R30, R82, R0.reuse ;  /* 0x00000000521e7220 */ /* 0x080fe20000410000 */
[-C--:B------:R-:W-:Y:S01]  /*c3d0*/  FMUL.FTZ R31, R83, R0.reuse ;  /* 0x00000000531f7220 */ /* 0x080fe20000410000 */
[C---:B------:R-:W-:Y:S01]  /*c3e0*/  HMMA.16816.F32 R20, R4.reuse, R16, R20 ;  /* 0x000000100414723c */ /* 0x040fe20000001814 */
[-C--:B------:R-:W-:Y:S01]  /*c3f0*/  FMUL.FTZ R48, R100, R149.reuse ;  /* 0x0000009564307220 */ /* 0x080fe20000410000 */
[-C--:B------:R-:W-:Y:S01]  /*c400*/  FMUL.FTZ R49, R101, R149.reuse ;  /* 0x0000009565317220 */ /* 0x080fe20000410000 */
[-C--:B------:R-:W-:Y:S01]  /*c410*/  FMUL.FTZ R50, R102, R0.reuse ;  /* 0x0000000066327220 */ /* 0x080fe20000410000 */
[-C--:B------:R-:W-:Y:S01]  /*c420*/  FMUL.FTZ R51, R103, R0.reuse ;  /* 0x0000000067337220 */ /* 0x080fe20000410000 */
[-C--:B------:R-:W-:Y:S01]  /*c430*/  FMUL.FTZ R12, R128, R149.reuse ;  /* 0x00000095800c7220 */ /* 0x080fe20000410000 */
[C---:B------:R-:W-:Y:S01]  /*c440*/  HMMA.16816.F32 R16, R4.reuse, R18, R76 ;  /* 0x000000120410723c */ /* 0x040fe2000000184c */
[----:B------:R-:W3:Y:S01]  /*c450*/  LDSM.16.MT88.4 R76, [R204+0xc800] ;  /* 0x00c80000cc4c783b */ /* 0x000ee20000004200 */
[-C--:B------:R-:W-:Y:S01]  /*c460*/  FMUL.FTZ R13, R129, R149.reuse ;  /* 0x00000095810d7220 */ /* 0x080fe20000410000 */
[-C--:B------:R-:W-:Y:S01]  /*c470*/  FMUL.FTZ R14, R130, R0.reuse ;  /* 0x00000000820e7220 */ /* 0x080fe20000410000 */
[-C--:B------:R-:W-:Y:S01]  /*c480*/  FMUL.FTZ R15, R131, R0.reuse ;  /* 0x00000000830f7220 */ /* 0x080fe20000410000 */
[----:B------:R-:W4:Y:S01]  /*c490*/  LDSM.16.MT88.4 R80, [R202+0xc800] ;  /* 0x00c80000ca50783b */ /* 0x000f220000004200 */
[-C--:B------:R-:W-:Y:S01]  /*c4a0*/  FMUL.FTZ R68, R68, R149.reuse ;  /* 0x0000009544447220 */ /* 0x080fe20000410000 */
[-C--:B------:R-:W-:Y:S01]  /*c4b0*/  FMUL.FTZ R69, R69, R149.reuse ;  /* 0x0000009545457220 */ /* 0x080fe20000410000 */
[-C--:B------:R-:W-:Y:S01]  /*c4c0*/  FMUL.FTZ R70, R70, R0.reuse ;  /* 0x0000000046467220 */ /* 0x080fe20000410000 */
[-C--:B------:R-:W-:Y:S01]  /*c4d0*/  FMUL.FTZ R71, R71, R0.reuse ;  /* 0x0000000047477220 */ /* 0x080fe20000410000 */
[----:B------:R-:W-:Y:S01]  /*c4e0*/  FFMA.FTZ R100, R53, UR10, -R152 ;  /* 0x0000000a35647c23 */ /* 0x000fe20008010898 */
[--C-:B------:R-:W-:Y:S01]  /*c4f0*/  FFMA.FTZ R101, R63, UR10, -R142.reuse ;  /* 0x0000000a3f657c23 */ /* 0x100fe2000801088e */
[--C-:B------:R-:W-:Y:S01]  /*c500*/  FFMA.FTZ R103, R55, UR10, -R142.reuse ;  /* 0x0000000a37677c23 */ /* 0x100fe2000801088e */
[----:B------:R-:W-:Y:S01]  /*c510*/  FFMA.FTZ R102, R61, UR10, -R142 ;  /* 0x0000000a3d667c23 */ /* 0x000fe2000801088e */
[C---:B------:R-:W-:Y:S01]  /*c520*/  HMMA.16816.F32 R44, R4.reuse, R40, R44 ;  /* 0x00000028042c723c */ /* 0x040fe2000000182c */
[----:B------:R-:W5:Y:S01]  /*c530*/  MUFU.EX2 R150, R150 ;  /* 0x0000009600967308 */ /* 0x000f620000000800 */
[-C--:B------:R-:W-:Y:S01]  /*c540*/  FMUL.FTZ R36, R88, R149.reuse ;  /* 0x0000009558247220 */ /* 0x080fe20000410000 */
[-C--:B------:R-:W-:Y:S01]  /*c550*/  FMUL.FTZ R37, R89, R149.reuse ;  /* 0x0000009559257220 */ /* 0x080fe20000410000 */
[-C--:B------:R-:W-:Y:S01]  /*c560*/  FMUL.FTZ R38, R90, R0.reuse ;  /* 0x000000005a267220 */ /* 0x080fe20000410000 */
[-C--:B------:R-:W-:Y:S01]  /*c570*/  FMUL.FTZ R39, R91, R0.reuse ;  /* 0x000000005b277220 */ /* 0x080fe20000410000 */
[C---:B------:R-:W-:Y:S01]  /*c580*/  HMMA.16816.F32 R40, R4.reuse, R42, R48 ;  /* 0x0000002a0428723c */ /* 0x040fe20000001830 */
[----:B------:R-:W4:Y:S01]  /*c590*/  LDSM.16.MT88.4 R88, [R200+0x10000] ;  /* 0x01000000c858783b */ /* 0x000f220000004200 */
[-C--:B------:R-:W-:Y:S01]  /*c5a0*/  FMUL.FTZ R84, R84, R149.reuse ;  /* 0x0000009554547220 */ /* 0x080fe20000410000 */
[----:B------:R-:W-:Y:S01]  /*c5b0*/  MUFU.EX2 R153, R153 ;  /* 0x0000009900997308 */ /* 0x000fe20000000800 */
[-C--:B------:R-:W-:Y:S01]  /*c5c0*/  FMUL.FTZ R85, R85, R149.reuse ;  /* 0x0000009555557220 */ /* 0x080fe20000410000 */
[-C--:B------:R-:W-:Y:S01]  /*c5d0*/  FMUL.FTZ R86, R86, R0.reuse ;  /* 0x0000000056567220 */ /* 0x080fe20000410000 */
[C---:B-1----:R-:W-:Y:S01]  /*c5e0*/  HMMA.16816.F32 R12, R4.reuse, R8, R12 ;  /* 0x00000008040c723c */ /* 0x042fe2000000180c */
[-C--:B------:R-:W-:Y:S01]  /*c5f0*/  FMUL.FTZ R48, R104, R149.reuse ;  /* 0x0000009568307220 */ /* 0x080fe20000410000 */
[-C--:B------:R-:W-:Y:S01]  /*c600*/  FMUL.FTZ R87, R87, R0.reuse ;  /* 0x0000000057577220 */ /* 0x080fe20000410000 */
[-C--:B------:R-:W-:Y:S01]  /*c610*/  FMUL.FTZ R92, R92, R149.reuse ;  /* 0x000000955c5c7220 */ /* 0x080fe20000410000 */
[----:B------:R-:W-:Y:S01]  /*c620*/  FMUL.FTZ R93, R93, R149 ;  /* 0x000000955d5d7220 */ /* 0x000fe20000410000 */
[----:B------:R-:W1:Y:S01]  /*c630*/  MUFU.EX2 R100, R100 ;  /* 0x0000006400647308 */ /* 0x000e620000000800 */
[C---:B------:R-:W-:Y:S01]  /*c640*/  HMMA.16816.F32 R8, R4.reuse, R10, R68 ;  /* 0x0000000a0408723c */ /* 0x040fe20000001844 */
[----:B-----5:R-:W-:Y:S01]  /*c650*/  F2FP.F16.F32.PACK_AB R72, R150, R151 ;  /* 0x000000979648723e */ /* 0x020fe200000000ff */
[----:B------:R-:W-:Y:S01]  /*c660*/  LDSM.16.MT88.4 R68, [R200+0xc800] ;  /* 0x00c80000c844783b */ /* 0x000fe20000004200 */
[-C--:B------:R-:W-:Y:S01]  /*c670*/  FMUL.FTZ R94, R94, R0.reuse ;  /* 0x000000005e5e7220 */ /* 0x080fe20000410000 */
[-C--:B------:R-:W-:Y:S01]  /*c680*/  FMUL.FTZ R95, R95, R0.reuse ;  /* 0x000000005f5f7220 */ /* 0x080fe20000410000 */
[-C--:B------:R-:W-:Y:S01]  /*c690*/  FMUL.FTZ R49, R105, R149.reuse ;  /* 0x0000009569317220 */ /* 0x080fe20000410000 */
[C---:B--2---:R-:W-:Y:S01]  /*c6a0*/  HMMA.16816.F32 R28, R4.reuse, R24, R28 ;  /* 0x00000018041c723c */ /* 0x044fe2000000181c */
[----:B------:R2:W-:Y:S01]  /*c6b0*/  MUFU.EX2 R104, R52 ;  /* 0x0000003400687308 */ /* 0x0005e20000000800 */
[-C--:B------:R-:W-:Y:S01]  /*c6c0*/  FMUL.FTZ R50, R106, R0.reuse ;  /* 0x000000006a327220 */ /* 0x080fe20000410000 */
[-C--:B------:R-:W-:Y:S01]  /*c6d0*/  FMUL.FTZ R51, R107, R0.reuse ;  /* 0x000000006b337220 */ /* 0x080fe20000410000 */
[-C--:B------:R-:W-:Y:S01]  /*c6e0*/  FMUL.FTZ R124, R124, R149.reuse ;  /* 0x000000957c7c7220 */ /* 0x080fe20000410000 */
[----:B------:R-:W-:Y:S01]  /*c6f0*/  FMUL.FTZ R125, R125, R149 ;  /* 0x000000957d7d7220 */ /* 0x000fe20000410000 */
[C---:B------:R-:W-:Y:S01]  /*c700*/  HMMA.16816.F32 R24, R4.reuse, R26, R84 ;  /* 0x0000001a0418723c */ /* 0x040fe20000001854 */
[----:B------:R-:W5:Y:S01]  /*c710*/  LDSM.16.MT88.4 R84, [R201+0xc800] ;  /* 0x00c80000c954783b */ /* 0x000f620000004200 */
[-C--:B------:R-:W-:Y:S01]  /*c720*/  FMUL.FTZ R126, R126, R0.reuse ;  /* 0x000000007e7e7220 */ /* 0x080fe20000410000 */
[----:B------:R-:W3:Y:S01]  /*c730*/  MUFU.EX2 R101, R101 ;  /* 0x0000006500657308 */ /* 0x000ee20000000800 */
[----:B-1----:R-:W-:Y:S01]  /*c740*/  F2FP.F16.F32.PACK_AB R74, R100, R153 ;  /* 0x00000099644a723e */ /* 0x002fe200000000ff */
[-C--:B------:R-:W-:Y:S01]  /*c750*/  FMUL.FTZ R127, R127, R0.reuse ;  /* 0x000000007f7f7220 */ /* 0x080fe20000410000 */
[C---:B------:R-:W-:Y:S01]  /*c760*/  HMMA.16816.F32 R36, R4.reuse, R32, R36 ;  /* 0x000000200424723c */ /* 0x040fe20000001824 */
[-C--:B------:R-:W-:Y:S01]  /*c770*/  FMUL.FTZ R53, R109, R149.reuse ;  /* 0x000000956d357220 */ /* 0x080fe20000410000 */
[-C--:B------:R-:W-:Y:S01]  /*c780*/  FMUL.FTZ R54, R110, R0.reuse ;  /* 0x000000006e367220 */ /* 0x080fe20000410000 */
[-C--:B------:R-:W-:Y:S01]  /*c790*/  FMUL.FTZ R55, R111, R0.reuse ;  /* 0x000000006f377220 */ /* 0x080fe20000410000 */
[-C--:B------:R-:W-:Y:S01]  /*c7a0*/  FMUL.FTZ R120, R120, R149.reuse ;  /* 0x0000009578787220 */ /* 0x080fe20000410000 */
[----:B------:R-:W-:Y:S01]  /*c7b0*/  MUFU.EX2 R103, R103 ;  /* 0x0000006700677308 */ /* 0x000fe20000000800 */
[C---:B------:R-:W-:Y:S01]  /*c7c0*/  HMMA.16816.F32 R32, R4.reuse, R34, R92 ;  /* 0x000000220420723c */ /* 0x040fe2000000185c */
[-C--:B--2---:R-:W-:Y:S01]  /*c7d0*/  FMUL.FTZ R52, R108, R149.reuse ;  /* 0x000000956c347220 */ /* 0x084fe20000410000 */
[-C--:B------:R-:W-:Y:S01]  /*c7e0*/  FMUL.FTZ R121, R121, R149.reuse ;  /* 0x0000009579797220 */ /* 0x080fe20000410000 */
[-C--:B------:R-:W-:Y:S01]  /*c7f0*/  FMUL.FTZ R60, R112, R149.reuse ;  /* 0x00000095703c7220 */ /* 0x080fe20000410000 */
[-C--:B------:R-:W-:Y:S01]  /*c800*/  FMUL.FTZ R61, R113, R149.reuse ;  /* 0x00000095713d7220 */ /* 0x080fe20000410000 */
[----:B------:R-:W-:Y:S01]  /*c810*/  FMUL.FTZ R122, R122, R0 ;  /* 0x000000007a7a7220 */ /* 0x000fe20000410000 */
[C---:B------:R-:W-:Y:S01]  /*c820*/  HMMA.16816.F32 R48, R4.reuse, R56, R48 ;  /* 0x000000380430723c */ /* 0x040fe20000001830 */
[----:B------:R-:W1:Y:S01]  /*c830*/  MUFU.EX2 R102, R102 ;  /* 0x0000006600667308 */ /* 0x000e620000000800 */
[----:B---3--:R-:W-:Y:S01]  /*c840*/  F2FP.F16.F32.PACK_AB R73, R101, R104 ;  /* 0x000000686549723e */ /* 0x008fe200000000ff */
[-C--:B------:R-:W-:Y:S01]  /*c850*/  FMUL.FTZ R123, R123, R0.reuse ;  /* 0x000000007b7b7220 */ /* 0x080fe20000410000 */
[-C--:B------:R-:W-:Y:S01]  /*c860*/  FMUL.FTZ R62, R114, R0.reuse ;  /* 0x00000000723e7220 */ /* 0x080fe20000410000 */
[-C--:B------:R-:W-:Y:S01]  /*c870*/  FMUL.FTZ R63, R115, R0.reuse ;  /* 0x00000000733f7220 */ /* 0x080fe20000410000 */
[C---:B------:R-:W-:Y:S01]  /*c880*/  HMMA.16816.F32 R56, R4.reuse, R58, R124 ;  /* 0x0000003a0438723c */ /* 0x040fe2000000187c */
[-C--:B------:R-:W-:Y:S01]  /*c890*/  FMUL.FTZ R116, R116, R149.reuse ;  /* 0x0000009574747220 */ /* 0x080fe20000410000 */
[----:B------:R-:W-:Y:S01]  /*c8a0*/  FMUL.FTZ R117, R117, R149 ;  /* 0x0000009575757220 */ /* 0x000fe20000410000 */
[-C--:B------:R-:W-:Y:S01]  /*c8b0*/  FMUL.FTZ R118, R118, R0.reuse ;  /* 0x0000000076767220 */ /* 0x080fe20000410000 */
[-C--:B------:R-:W-:Y:S01]  /*c8c0*/  FMUL.FTZ R119, R119, R0.reuse ;  /* 0x0000000077777220 */ /* 0x080fe20000410000 */
[--C-:B------:R-:W-:Y:S01]  /*c8d0*/  FFMA.FTZ R105, R180, UR10, -R152.reuse ;  /* 0x0000000ab4697c23 */ /* 0x100fe20008010898 */
[C---:B------:R-:W-:Y:S01]  /*c8e0*/  HMMA.16816.F32 R52, R4.reuse, R64, R52 ;  /* 0x000000400434723c */ /* 0x040fe20000001834 */
[--C-:B------:R-:W-:Y:S01]  /*c8f0*/  FFMA.FTZ R106, R176, UR10, -R152.reuse ;  /* 0x0000000ab06a7c23 */ /* 0x100fe20008010898 */
[--C-:B------:R-:W-:Y:S01]  /*c900*/  FFMA.FTZ R107, R174, UR10, -R152.reuse ;  /* 0x0000000aae6b7c23 */ /* 0x100fe20008010898 */
[----:B------:R-:W-:Y:S01]  /*c910*/  FFMA.FTZ R108, R170, UR10, -R152 ;  /* 0x0000000aaa6c7c23 */ /* 0x000fe20008010898 */
[--C-:B------:R-:W-:Y:S01]  /*c920*/  FFMA.FTZ R109, R182, UR10, -R142.reuse ;  /* 0x0000000ab66d7c23 */ /* 0x100fe2000801088e */
[--C-:B------:R-:W-:Y:S01]  /*c930*/  FFMA.FTZ R110, R178, UR10, -R142.reuse ;  /* 0x0000000ab26e7c23 */ /* 0x100fe2000801088e */
[----:B-1----:R-:W-:Y:S01]  /*c940*/  F2FP.F16.F32.PACK_AB R75, R102, R103 ;  /* 0x00000067664b723e */ /* 0x002fe200000000ff */
[----:B------:R-:W-:Y:S01]  /*c950*/  HMMA.16816.F32 R64, R4, R66, R120 ;  /* 0x000000420440723c */ /* 0x000fe20000001878 */
[--C-:B------:R-:W-:Y:S01]  /*c960*/  FFMA.FTZ R111, R172, UR10, -R142.reuse ;  /* 0x0000000aac6f7c23 */ /* 0x100fe2000801088e */
[----:B------:R-:W-:Y:S01]  /*c970*/  FFMA.FTZ R112, R160, UR10, -R142 ;  /* 0x0000000aa0707c23 */ /* 0x000fe2000801088e */
[----:B------:R-:W-:Y:S01]  /*c980*/  MUFU.EX2 R105, R105 ;  /* 0x0000006900697308 */ /* 0x000fe20000000800 */
[----:B------:R-:W-:Y:S01]  /*c990*/  LDSM.16.MT88.4 R92, [R204+0xd000] ;  /* 0x00d00000cc5c783b */ /* 0x000fe20000004200 */
[--C-:B------:R-:W-:Y:S01]  /*c9a0*/  FFMA.FTZ R113, R168, UR10, -R152.reuse ;  /* 0x0000000aa8717c23 */ /* 0x100fe20008010898 */
[C---:B------:R-:W-:Y:S01]  /*c9b0*/  HMMA.16816.F32 R12, R72.reuse, R76, R12 ;  /* 0x0000004c480c723c */ /* 0x040fe2000000180c */
[--C-:B------:R-:W-:Y:S01]  /*c9c0*/  FFMA.FTZ R114, R164, UR10, -R152.reuse ;  /* 0x0000000aa4727c23 */ /* 0x100fe20008010898 */
[----:B------:R-:W-:Y:S01]  /*c9d0*/  LDSM.16.MT88.4 R96, [R201+0xd000] ;  /* 0x00d00000c960783b */ /* 0x000fe20000004200 */
[--C-:B------:R-:W-:Y:S01]  /*c9e0*/  FFMA.FTZ R115, R251, UR10, -R152.reuse ;  /* 0x0000000afb737c23 */ /* 0x100fe20008010898 */
[----:B------:R-:W-:Y:S01]  /*c9f0*/  FFMA.FTZ R120, R249, UR10, -R152 ;  /* 0x0000000af9787c23 */ /* 0x000fe20008010898 */
[----:B------:R-:W1:Y:S01]  /*ca00*/  MUFU.EX2 R106, R106 ;  /* 0x0000006a006a7308 */ /* 0x000e620000000800 */
[C---:B------:R-:W-:Y:S01]  /*ca10*/  HMMA.16816.F32 R8, R72.reuse, R78, R8 ;  /* 0x0000004e4808723c */ /* 0x040fe20000001808 */
[----:B------:R-:W2:Y:S01]  /*ca20*/  LDSM.16.MT88.4 R76, [R204+0x10800] ;  /* 0x01080000cc4c783b */ /* 0x000ea20000004200 */
[--C-:B------:R-:W-:Y:S01]  /*ca30*/  FFMA.FTZ R121, R166, UR10, -R142.reuse ;  /* 0x0000000aa6797c23 */ /* 0x100fe2000801088e */
[--C-:B------:R-:W-:Y:S01]  /*ca40*/  FFMA.FTZ R122, R156, UR10, -R142.reuse ;  /* 0x0000000a9c7a7c23 */ /* 0x100fe2000801088e */
[--C-:B------:R-:W-:Y:S01]  /*ca50*/  FFMA.FTZ R123, R162, UR10, -R142.reuse ;  /* 0x0000000aa27b7c23 */ /* 0x100fe2000801088e */
[----:B------:R-:W-:Y:S01]  /*ca60*/  FFMA.FTZ R124, R247, UR10, -R142 ;  /* 0x0000000af77c7c23 */ /* 0x000fe2000801088e */
[C---:B----4-:R-:W-:Y:S01]  /*ca70*/  HMMA.16816.F32 R20, R72.reuse, R80, R20 ;  /* 0x000000504814723c */ /* 0x050fe20000001814 */
[----:B------:R-:W-:Y:S01]  /*ca80*/  MUFU.EX2 R107, R107 ;  /* 0x0000006b006b7308 */ /* 0x000fe20000000800 */
[--C-:B------:R-:W-:Y:S01]  /*ca90*/  FFMA.FTZ R127, R191, UR10, -R152.reuse ;  /* 0x0000000abf7f7c23 */ /* 0x100fe20008010898 */
[--C-:B------:R-:W-:Y:S01]  /*caa0*/  FFMA.FTZ R125, R241, UR10, -R152.reuse ;  /* 0x0000000af17d7c23 */ /* 0x100fe20008010898 */
[----:B------:R-:W-:Y:S01]  /*cab0*/  FFMA.FTZ R126, R231, UR10, -R152 ;  /* 0x0000000ae77e7c23 */ /* 0x000fe20008010898 */
[--C-:B------:R-:W-:Y:S01]  /*cac0*/  FFMA.FTZ R156, R245, UR10, -R142.reuse ;  /* 0x0000000af59c7c23 */ /* 0x100fe2000801088e */
[----:B------:R-:W-:Y:S01]  /*cad0*/  HMMA.16816.F32 R16, R72, R82, R16 ;  /* 0x000000524810723c */ /* 0x000fe20000001810 */
[----:B------:R-:W3:Y:S01]  /*cae0*/  LDSM.16.MT88.4 R80, [R202+0x10800] ;  /* 0x01080000ca50783b */ /* 0x000ee20000004200 */
[----:B------:R-:W-:Y:S01]  /*caf0*/  FFMA.FTZ R191, R195, UR10, -R142 ;  /* 0x0000000ac3bf7c23 */ /* 0x000fe2000801088e */
[----:B------:R-:W-:Y:S01]  /*cb00*/  MUFU.EX2 R108, R108 ;  /* 0x0000006c006c7308 */ /* 0x000fe20000000800 */
[--C-:B------:R-:W-:Y:S01]  /*cb10*/  FFMA.FTZ R160, R185, UR10, -R152.reuse ;  /* 0x0000000ab9a07c23 */ /* 0x100fe20008010898 */
[----:B------:R-:W-:Y:S01]  /*cb20*/  FFMA.FTZ R162, R179, UR10, -R152 ;  /* 0x0000000ab3a27c23 */ /* 0x000fe20008010898 */
[C---:B------:R-:W-:Y:S01]  /*cb30*/  HMMA.16816.F32 R60, R4.reuse, R88, R60 ;  /* 0x00000058043c723c */ /* 0x040fe2000000183c */
[--C-:B------:R-:W-:Y:S01]  /*cb40*/  FFMA.FTZ R164, R183, UR10, -R142.reuse ;  /* 0x0000000ab7a47c23 */ /* 0x100fe2000801088e */
[----:B------:R-:W-:Y:S01]  /*cb50*/  FFMA.FTZ R166, R175, UR10, -R142 ;  /* 0x0000000aafa67c23 */ /* 0x000fe2000801088e */
[--C-:B------:R-:W-:Y:S01]  /*cb60*/  FFMA.FTZ R170, R157, UR10, -R152.reuse ;  /* 0x0000000a9daa7c23 */ /* 0x100fe20008010898 */
[----:B------:R-:W-:Y:S01]  /*cb70*/  FFMA.FTZ R168, R169, UR10, -R152 ;  /* 0x0000000aa9a87c23 */ /* 0x000fe20008010898 */
[----:B------:R-:W-:Y:S01]  /*cb80*/  MUFU.EX2 R109, R109 ;  /* 0x0000006d006d7308 */ /* 0x000fe20000000800 */
[----:B------:R-:W-:Y:S01]  /*cb90*/  HMMA.16816.F32 R4, R4, R90, R116 ;  /* 0x0000005a0404723c */ /* 0x000fe20000001874 */
[----:B------:R-:W4:Y:S01]  /*cba0*/  LDSM.16.MT88.4 R88, [R201+0x10800] ;  /* 0x01080000c958783b */ /* 0x000f220000004200 */
[--C-:B------:R-:W-:Y:S01]  /*cbb0*/  FFMA.FTZ R157, R167, UR10, -R142.reuse ;  /* 0x0000000aa79d7c23 */ /* 0x100fe2000801088e */
[--C-:B------:R-:W-:Y:S01]  /*cbc0*/  FFMA.FTZ R172, R163, UR10, -R142.reuse ;  /* 0x0000000aa3ac7c23 */ /* 0x100fe2000801088e */
[----:B------:R-:W-:Y:S01]  /*cbd0*/  FFMA.FTZ R174, R155, UR10, -R142 ;  /* 0x0000000a9bae7c23 */ /* 0x000fe2000801088e */
[----:B------:R-:W-:Y:S01]  /*cbe0*/  FFMA.FTZ R146, R237, R149, R146 ;  /* 0x00000095ed927223 */ /* 0x000fe20000010092 */
[----:B-----5:R-:W-:Y:S01]  /*cbf0*/  HMMA.16816.F32 R28, R72, R84, R28 ;  /* 0x00000054481c723c */ /* 0x020fe2000000181c */
[----:B------:R-:W5:Y:S01]  /*cc00*/  MUFU.EX2 R110, R110 ;  /* 0x0000006e006e7308 */ /* 0x000f620000000800 */
[----:B------:R-:W-:Y:S01]  /*cc10*/  FFMA.FTZ R141, R236, R0, R141 ;  /* 0x00000000ec8d7223 */ /* 0x000fe2000001008d */
[----:B------:R-:W-:-:S03]  /*cc20*/  FADD.FTZ R145, R145, R146 ;  /* 0x0000009291917221 */ /* 0x000fc60000010000 */
[C---:B------:R-:W-:Y:S01]  /*cc30*/  HMMA.16816.F32 R24, R72.reuse, R86, R24 ;  /* 0x000000564818723c */ /* 0x040fe20000001818 */
[----:B------:R-:W5:Y:S01]  /*cc40*/  LDSM.16.MT88.4 R84, [R200+0x10800] ;  /* 0x01080000c854783b */ /* 0x000f620000004200 */
[----:B------:R-:W-:Y:S01]  /*cc50*/  FADD.FTZ R140, R140, R141 ;  /* 0x0000008d8c8c7221 */ /* 0x000fe20000010000 */
[----:B------:R-:W-:Y:S01]  /*cc60*/  MUFU.EX2 R111, R111 ;  /* 0x0000006f006f7308 */ /* 0x000fe20000000800 */
[----:B------:R-:W-:Y:S02]  /*cc70*/  FADD.FTZ R144, R144, R145 ;  /* 0x0000009190907221 */ /* 0x000fe40000010000 */
[----:B------:R-:W-:Y:S01]  /*cc80*/  HMMA.16816.F32 R36, R72, R68, R36 ;  /* 0x000000444824723c */ /* 0x000fe20000001824 */
[----:B------:R-:W-:Y:S01]  /*cc90*/  FADD.FTZ R139, R139, R140 ;  /* 0x0000008c8b8b7221 */ /* 0x000fe20000010000 */
[----:B------:R-:W-:-:S03]  /*cca0*/  FADD.FTZ R144, R143, R144 ;  /* 0x000000908f907221 */ /* 0x000fc60000010000 */
[----:B------:R-:W5:Y:S01]  /*ccb0*/  MUFU.EX2 R112, R112 ;  /* 0x0000007000707308 */ /* 0x000f620000000800 */
[C---:B------:R-:W-:Y:S01]  /*ccc0*/  HMMA.16816.F32 R32, R72.reuse, R70, R32 ;  /* 0x000000464820723c */ /* 0x040fe20000001820 */
[----:B------:R-:W5:Y:S01]  /*ccd0*/  LDSM.16.MT88.4 R68, [R202+0xd000] ;  /* 0x00d00000ca44783b */ /* 0x000f620000004200 */
[----:B------:R-:W-:Y:S01]  /*cce0*/  FADD.FTZ R139, R2, R139 ;  /* 0x0000008b028b7221 */ /* 0x000fe20000010000 */
[----:B------:R-:W-:Y:S01]  /*ccf0*/  FADD.FTZ R151, R151, R144 ;  /* 0x0000009097977221 */ /* 0x000fe20000010000 */
[----:B------:R-:W-:Y:S02]  /*cd00*/  MOV R2, R148 ;  /* 0x0000009400027202 */ /* 0x000fe40000000f00 */
[----:B--2---:R-:W-:Y:S01]  /*cd10*/  HMMA.16816.F32 R44, R72, R76, R44 ;  /* 0x0000004c482c723c */ /* 0x004fe2000000182c */
[----:B------:R-:W-:Y:S01]  /*cd20*/  MUFU.EX2 R113, R113 ;  /* 0x0000007100717308 */ /* 0x000fe20000000800 */
[----:B------:R-:W-:Y:S01]  /*cd30*/  FADD.FTZ R104, R104, R139 ;  /* 0x0000008b68687221 */ /* 0x000fe20000010000 */
[----:B------:R-:W-:-:S03]  /*cd40*/  FADD.FTZ R150, R150, R151 ;  /* 0x0000009796967221 */ /* 0x000fc60000010000 */
[C---:B------:R-:W-:Y:S01]  /*cd50*/  HMMA.16816.F32 R40, R72.reuse, R78, R40 ;  /* 0x0000004e4828723c */ /* 0x040fe20000001828 */
[----:B------:R-:W2:Y:S01]  /*cd60*/  LDSM.16.MT88.4 R76, [R200+0xd000] ;  /* 0x00d00000c84c783b */ /* 0x000ea20000004200 */
[----:B------:R-:W-:Y:S01]  /*cd70*/  FADD.FTZ R104, R101, R104 ;  /* 0x0000006865687221 */ /* 0x000fe20000010000 */
[----:B------:R-:W-:Y:S01]  /*cd80*/  MUFU.EX2 R114, R114 ;  /* 0x0000007200727308 */ /* 0x000fe20000000800 */
[----:B------:R-:W-:Y:S02]  /*cd90*/  FADD.FTZ R153, R153, R150 ;  /* 0x0000009699997221 */ /* 0x000fe40000010000 */
[----:B---3--:R-:W-:Y:S01]  /*cda0*/  HMMA.16816.F32 R48, R72, R80, R48 ;  /* 0x000000504830723c */ /* 0x008fe20000001830 */
[----:B------:R-:W-:Y:S01]  /*cdb0*/  FADD.FTZ R103, R103, R104 ;  /* 0x0000006867677221 */ /* 0x000fe20000010000 */
[----:B------:R-:W-:-:S03]  /*cdc0*/  FADD.FTZ R100, R100, R153 ;  /* 0x0000009964647221 */ /* 0x000fc60000010000 */
[----:B------:R-:W-:Y:S01]  /*cdd0*/  MUFU.EX2 R115, R115 ;  /* 0x0000007300737308 */ /* 0x000fe20000000800 */
[----:B------:R-:W-:Y:S01]  /*cde0*/  HMMA.16816.F32 R56, R72, R82, R56 ;  /* 0x000000524838723c */ /* 0x000fe20000001838 */
[----:B------:R-:W3:Y:S01]  /*cdf0*/  LDSM.16.MT88.4 R80, [R204+0x11000] ;  /* 0x01100000cc50783b */ /* 0x000ee20000004200 */
[----:B------:R-:W-:-:S04]  /*ce00*/  FADD.FTZ R102, R102, R103 ;  /* 0x0000006766667221 */ /* 0x000fc80000010000 */
[C---:B----4-:R-:W-:Y:S01]  /*ce10*/  HMMA.16816.F32 R52, R72.reuse, R88, R52 ;  /* 0x000000584834723c */ /* 0x050fe20000001834 */
[----:B------:R-:W-:Y:S05]  /*ce20*/  MUFU.EX2 R120, R120 ;  /* 0x0000007800787308 */ /* 0x000fea0000000800 */
[C---:B------:R-:W-:Y:S01]  /*ce30*/  HMMA.16816.F32 R64, R72.reuse, R90, R64 ;  /* 0x0000005a4840723c */ /* 0x040fe20000001840 */
[----:B-1----:R-:W-:Y:S01]  /*ce40*/  F2FP.F16.F32.PACK_AB R88, R106, R105 ;  /* 0x000000696a58723e */ /* 0x002fe200000000ff */
[----:B------:R-:W-:Y:S01]  /*ce50*/  FADD.FTZ R105, R105, R100 ;  /* 0x0000006469697221 */ /* 0x000fe20000010000 */
[----:B-----5:R-:W-:Y:S01]  /*ce60*/  F2FP.F16.F32.PACK_AB R89, R110, R109 ;  /* 0x0000006d6e59723e */ /* 0x020fe200000000ff */
[----:B------:R-:W-:Y:S01]  /*ce70*/  MUFU.EX2 R121, R121 ;  /* 0x0000007900797308 */ /* 0x000fe20000000800 */
[----:B------:R-:W-:Y:S01]  /*ce80*/  FADD.FTZ R109, R109, R102 ;  /* 0x000000666d6d7221 */ /* 0x000fe20000010000 */
[----:B------:R-:W-:Y:S01]  /*ce90*/  HMMA.16816.F32 R60, R72, R84, R60 ;  /* 0x00000054483c723c */ /* 0x000fe2000000183c */
[----:B------:R-:W-:Y:S01]  /*cea0*/  F2FP.F16.F32.PACK_AB R90, R108, R107 ;  /* 0x0000006b6c5a723e */ /* 0x000fe200000000ff */
[----:B------:R-:W-:Y:S01]  /*ceb0*/  FADD.FTZ R106, R106, R105 ;  /* 0x000000696a6a7221 */ /* 0x000fe20000010000 */
[----:B------:R-:W-:Y:S01]  /*cec0*/  F2FP.F16.F32.PACK_AB R91, R112, R111 ;  /* 0x0000006f705b723e */ /* 0x000fe200000000ff */
[----:B------:R-:W-:-:S02]  /*ced0*/  FADD.FTZ R110, R110, R109 ;  /* 0x0000006d6e6e7221 */ /* 0x000fc40000010000 */
[----:B------:R-:W-:Y:S01]  /*cee0*/  HMMA.16816.F32 R4, R72, R86, R4 ;  /* 0x000000564804723c */ /* 0x000fe20000001804 */
[----:B------:R-:W-:Y:S01]  /*cef0*/  LDSM.16.MT88.4 R72, [R201+0x11000] ;  /* 0x01100000c948783b */ /* 0x000fe20000004200 */
[----:B------:R-:W-:Y:S01]  /*cf00*/  MUFU.EX2 R122, R122 ;  /* 0x0000007a007a7308 */ /* 0x000fe20000000800 */
[----:B------:R-:W-:Y:S01]  /*cf10*/  FADD.FTZ R107, R107, R106 ;  /* 0x0000006a6b6b7221 */ /* 0x000fe20000010000 */
[----:B------:R-:W-:Y:S01]  /*cf20*/  FADD.FTZ R111, R111, R110 ;  /* 0x0000006e6f6f7221 */ /* 0x000fe20000010000 */
[----:B------:R-:W-:Y:S01]  /*cf30*/  LDSM.16.MT88.4 R84, [R202+0xd800] ;  /* 0x00d80000ca54783b */ /* 0x000fe20000004200 */
[C---:B------:R-:W-:Y:S01]  /*cf40*/  HMMA.16816.F32 R20, R88.reuse, R68, R20 ;  /* 0x000000445814723c */ /* 0x040fe20000001814 */
[----:B------:R-:W-:Y:S01]  /*cf50*/  FADD.FTZ R108, R108, R107 ;  /* 0x0000006b6c6c7221 */ /* 0x000fe20000010000 */
[----:B------:R-:W-:Y:S02]  /*cf60*/  FADD.FTZ R112, R112, R111 ;  /* 0x0000006f70707221 */ /* 0x000fe40000010000 */
[----:B------:R-:W-:Y:S02]  /*cf70*/  MUFU.EX2 R123, R123 ;  /* 0x0000007b007b7308 */ /* 0x000fe40000000800 */
[C---:B------:R-:W-:Y:S01]  /*cf80*/  HMMA.16816.F32 R16, R88.reuse, R70, R16 ;  /* 0x000000465810723c */ /* 0x040fe20000001810 */
[----:B------:R-:W1:Y:S05]  /*cf90*/  LDSM.16.MT88.4 R68, [R202+0x11000] ;  /* 0x01100000ca44783b */ /* 0x000e6a0000004200 */
[C---:B--2---:R-:W-:Y:S01]  /*cfa0*/  HMMA.16816.F32 R36, R88.reuse, R76, R36 ;  /* 0x0000004c5824723c */ /* 0x044fe20000001824 */
[----:B------:R-:W-:Y:S05]  /*cfb0*/  MUFU.EX2 R124, R124 ;  /* 0x0000007c007c7308 */ /* 0x000fea0000000800 */
[C---:B------:R-:W-:Y:S01]  /*cfc0*/  HMMA.16816.F32 R32, R88.reuse, R78, R32 ;  /* 0x0000004e5820723c */ /* 0x040fe20000001820 */
[----:B------:R-:W2:Y:S02]  /*cfd0*/  LDSM.16.MT88.4 R76, [R200+0x11000] ;  /* 0x01100000c84c783b */ /* 0x000ea40000004200 */
[----:B------:R-:W-:Y:S03]  /*cfe0*/  MUFU.EX2 R125, R125 ;  /* 0x0000007d007d7308 */ /* 0x000fe60000000800 */
[C---:B---3--:R-:W-:Y:S05]  /*cff0*/  HMMA.16816.F32 R44, R88.reuse, R80, R44 ;  /* 0x00000050582c723c */ /* 0x048fea000000182c */
[----:B------:R-:W3:Y:S01]  /*d000*/  MUFU.EX2 R126, R126 ;  /* 0x0000007e007e7308 */ /* 0x000ee20000000800 */
[C---:B------:R-:W-:Y:S01]  /*d010*/  HMMA.16816.F32 R40, R88.reuse, R82, R40 ;  /* 0x000000525828723c */ /* 0x040fe20000001828 */
[----:B------:R-:W4:Y:S05]  /*d020*/  LDSM.16.MT88.4 R80, [R204+0xd800] ;  /* 0x00d80000cc50783b */ /* 0x000f2a0000004200 */
[C---:B------:R-:W-:Y:S01]  /*d030*/  HMMA.16816.F32 R12, R88.reuse, R92, R12 ;  /* 0x0000005c580c723c */ /* 0x040fe2000000180c */
[----:B------:R-:W-:Y:S05]  /*d040*/  MUFU.EX2 R127, R127 ;  /* 0x0000007f007f7308 */ /* 0x000fea0000000800 */
[----:B------:R-:W-:Y:S03]  /*d050*/  HMMA.16816.F32 R8, R88, R94, R8 ;  /* 0x0000005e5808723c */ /* 0x000fe60000001808 */
[----:B------:R-:W5:Y:S01]  /*d060*/  MUFU.EX2 R154, R154 ;  /* 0x0000009a009a7308 */ /* 0x000f620000000800 */
[----:B---3--:R-:W-:-:S02]  /*d070*/  F2FP.F16.F32.PACK_AB R92, R126, R125 ;  /* 0x0000007d7e5c723e */ /* 0x008fc400000000ff */
[C---:B------:R-:W-:Y:S05]  /*d080*/  HMMA.16816.F32 R28, R88.reuse, R96, R28 ;  /* 0x00000060581c723c */ /* 0x040fea000000181c */
[----:B------:R-:W-:Y:S01]  /*d090*/  MUFU.EX2 R156, R156 ;  /* 0x0000009c009c7308 */ /* 0x000fe20000000800 */
[C---:B------:R-:W-:Y:S01]  /*d0a0*/  HMMA.16816.F32 R24, R88.reuse, R98, R24 ;  /* 0x000000625818723c */ /* 0x040fe20000001818 */
[----:B------:R-:W-:Y:S05]  /*d0b0*/  LDSM.16.MT88.4 R96, [R201+0x12800] ;  /* 0x01280000c960783b */ /* 0x000fea0000004200 */
[----:B-1----:R-:W-:Y:S01]  /*d0c0*/  HMMA.16816.F32 R48, R88, R68, R48 ;  /* 0x000000445830723c */ /* 0x002fe20000001830 */
[----:B------:R-:W1:Y:S01]  /*d0d0*/  MUFU.EX2 R187, R187 ;  /* 0x000000bb00bb7308 */ /* 0x000e620000000800 */
[----:B-----5:R-:W-:-:S04]  /*d0e0*/  F2FP.F16.F32.PACK_AB R94, R154, R127 ;  /* 0x0000007f9a5e723e */ /* 0x020fc800000000ff */
[C---:B------:R-:W-:Y:S01]  /*d0f0*/  HMMA.16816.F32 R56, R88.reuse, R70, R56 ;  /* 0x000000465838723c */ /* 0x040fe20000001838 */
[----:B------:R-:W3:Y:S02]  /*d100*/  LDSM.16.MT88.4 R68, [R201+0xd800] ;  /* 0x00d80000c944783b */ /* 0x000ee40000004200 */
[----:B------:R-:W-:Y:S03]  /*d110*/  MUFU.EX2 R158, R158 ;  /* 0x0000009e009e7308 */ /* 0x000fe60000000800 */
[C---:B------:R-:W-:Y:S05]  /*d120*/  HMMA.16816.F32 R52, R88.reuse, R72, R52 ;  /* 0x000000485834723c */ /* 0x040fea0000001834 */
[----:B------:R-:W5:Y:S01]  /*d130*/  MUFU.EX2 R191, R191 ;  /* 0x000000bf00bf7308 */ /* 0x000f620000000800 */
[----:B------:R-:W-:Y:S01]  /*d140*/  HMMA.16816.F32 R64, R88, R74, R64 ;  /* 0x0000004a5840723c */ /* 0x000fe20000001840 */
[----:B------:R-:W-:Y:S01]  /*d150*/  LDSM.16.MT88.4 R72, [R200+0xd800] ;  /* 0x00d80000c848783b */ /* 0x000fe20000004200 */
[----:B-1----:R-:W-:-:S04]  /*d160*/  F2FP.F16.F32.PACK_AB R93, R187, R156 ;  /* 0x0000009cbb5d723e */ /* 0x002fc800000000ff */
[C---:B--2---:R-:W-:Y:S01]  /*d170*/  HMMA.16816.F32 R60, R88.reuse, R76, R60 ;  /* 0x0000004c583c723c */ /* 0x044fe2000000183c */
[----:B------:R-:W-:Y:S05]  /*d180*/  MUFU.EX2 R160, R160 ;  /* 0x000000a000a07308 */ /* 0x000fea0000000800 */
[----:B------:R-:W-:Y:S01]  /*d190*/  HMMA.16816.F32 R4, R88, R78, R4 ;  /* 0x0000004e5804723c */ /* 0x000fe20000001804 */
[----:B------:R-:W1:Y:S02]  /*d1a0*/  LDSM.16.MT88.4 R76, [R204+0x11800] ;  /* 0x01180000cc4c783b */ /* 0x000e640000004200 */
[----:B------:R-:W-:Y:S01]  /*d1b0*/  MUFU.EX2 R181, R181 ;  /* 0x000000b500b57308 */ /* 0x000fe20000000800 */
[----:B-----5:R-:W-:-:S03]  /*d1c0*/  F2FP.F16.F32.PACK_AB R95, R191, R158 ;  /* 0x0000009ebf5f723e */ /* 0x020fc600000000ff */
[----:B------:R-:W-:Y:S01]  /*d1d0*/  F2FP.F16.F32.PACK_AB R88, R114, R113 ;  /* 0x000000717258723e */ /* 0x000fe200000000ff */
[----:B------:R-:W-:Y:S01]  /*d1e0*/  FADD.FTZ R113, R113, R108 ;  /* 0x0000006c71717221 */ /* 0x000fe20000010000 */
[----:B------:R-:W-:Y:S01]  /*d1f0*/  F2FP.F16.F32.PACK_AB R89, R122, R121 ;  /* 0x000000797a59723e */ /* 0x000fe200000000ff */
[----:B------:R-:W-:Y:S01]  /*d200*/  FADD.FTZ R121, R121, R112 ;  /* 0x0000007079797221 */ /* 0x000fe20000010000 */
[----:B------:R-:W-:Y:S01]  /*d210*/  F2FP.F16.F32.PACK_AB R90, R120, R115 ;  /* 0x00000073785a723e */ /* 0x000fe200000000ff */
[----:B------:R-:W-:Y:S01]  /*d220*/  MUFU.EX2 R162, R162 ;  /* 0x000000a200a27308 */ /* 0x000fe20000000800 */
[----:B------:R-:W-:Y:S01]  /*d230*/  F2FP.F16.F32.PACK_AB R91, R124, R123 ;  /* 0x0000007b7c5b723e */ /* 0x000fe200000000ff */
[----:B------:R-:W-:Y:S01]  /*d240*/  FADD.FTZ R114, R114, R113 ;  /* 0x0000007172727221 */ /* 0x000fe20000010000 */
[----:B------:R-:W-:-:S03]  /*d250*/  FADD.FTZ R122, R122, R121 ;  /* 0x000000797a7a7221 */ /* 0x000fc60000010000 */
[----:B------:R-:W-:Y:S02]  /*d260*/  FADD.FTZ R115, R115, R114 ;  /* 0x0000007273737221 */ /* 0x000fe40000010000 */
[----:B----4-:R-:W-:Y:S01]  /*d270*/  HMMA.16816.F32 R12, R88, R80, R12 ;  /* 0x00000050580c723c */ /* 0x010fe2000000180c */
[----:B------:R-:W-:Y:S01]  /*d280*/  MUFU.EX2 R171, R171 ;  /* 0x000000ab00ab7308 */ /* 0x000fe20000000800 */
[----:B------:R-:W-:-:S04]  /*d290*/  FADD.FTZ R120, R120, R115 ;  /* 0x0000007378787221 */ /* 0x000fc80000010000 */
[C---:B------:R-:W-:Y:S01]  /*d2a0*/  HMMA.16816.F32 R8, R88.reuse, R82, R8 ;  /* 0x000000525808723c */ /* 0x040fe20000001808 */
[----:B------:R-:W2:Y:S01]  /*d2b0*/  LDSM.16.MT88.4 R80, [R202+0x11800] ;  /* 0x01180000ca50783b */ /* 0x000ea20000004200 */
[----:B------:R-:W-:Y:S01]  /*d2c0*/  FADD.FTZ R125, R125, R120 ;  /* 0x000000787d7d7221 */ /* 0x000fe20000010000 */
[----:B------:R-:W-:Y:S03]  /*d2d0*/  MUFU.EX2 R164, R164 ;  /* 0x000000a400a47308 */ /* 0x000fe60000000800 */
[----:B---3--:R-:W-:Y:S01]  /*d2e0*/  HMMA.16816.F32 R28, R88, R68, R28 ;  /* 0x00000044581c723c */ /* 0x008fe2000000181c */
[----:B------:R-:W-:-:S04]  /*d2f0*/  FADD.FTZ R126, R126, R125 ;  /* 0x0000007d7e7e7221 */ /* 0x000fc80000010000 */
[----:B------:R-:W-:Y:S01]  /*d300*/  MUFU.EX2 R177, R177 ;  /* 0x000000b100b17308 */ /* 0x000fe20000000800 */
[C---:B------:R-:W-:Y:S01]  /*d310*/  HMMA.16816.F32 R24, R88.reuse, R70, R24 ;  /* 0x000000465818723c */ /* 0x040fe20000001818 */
[----:B------:R-:W-:Y:S05]  /*d320*/  LDSM.16.MT88.4 R68, [R201+0x11800] ;  /* 0x01180000c944783b */ /* 0x000fea0000004200 */
[C---:B-1----:R-:W-:Y:S01]  /*d330*/  HMMA.16816.F32 R44, R88.reuse, R76, R44 ;  /* 0x0000004c582c723c */ /* 0x042fe2000000182c */
[----:B------:R-:W-:Y:S05]  /*d340*/  MUFU.EX2 R166, R166 ;  /* 0x000000a600a67308 */ /* 0x000fea0000000800 */
[C---:B------:R-:W-:Y:S01]  /*d350*/  HMMA.16816.F32 R40, R88.reuse, R78, R40 ;  /* 0x0000004e5828723c */ /* 0x040fe20000001828 */
[----:B------:R-:W1:Y:S02]  /*d360*/  LDSM.16.MT88.4 R76, [R202+0xe000] ;  /* 0x00e00000ca4c783b */ /* 0x000e640000004200 */
[----:B------:R-:W-:Y:S03]  /*d370*/  MUFU.EX2 R173, R173 ;  /* 0x000000ad00ad7308 */ /* 0x000fe60000000800 */
[C---:B------:R-:W-:Y:S05]  /*d380*/  HMMA.16816.F32 R20, R88.reuse, R84, R20 ;  /* 0x000000545814723c */ /* 0x040fea0000001814 */
[----:B------:R-:W-:Y:S01]  /*d390*/  MUFU.EX2 R168, R168 ;  /* 0x000000a800a87308 */ /* 0x000fe20000000800 */
[C---:B------:R-:W-:Y:S01]  /*d3a0*/  HMMA.16816.F32 R16, R88.reuse, R86, R16 ;  /* 0x000000565810723c */ /* 0x040fe20000001810 */
[----:B------:R-:W-:Y:S05]  /*d3b0*/  LDSM.16.MT88.4 R84, [R200+0x11800] ;  /* 0x01180000c854783b */ /* 0x000fea0000004200 */
[C---:B--2---:R-:W-:Y:S01]  /*d3c0*/  HMMA.16816.F32 R48, R88.reuse, R80, R48 ;  /* 0x000000505830723c */ /* 0x044fe20000001830 */
[----:B------:R-:W-:Y:S05]  /*d3d0*/  MUFU.EX2 R165, R165 ;  /* 0x000000a500a57308 */ /* 0x000fea0000000800 */
[C---:B------:R-:W-:Y:S01]  /*d3e0*/  HMMA.16816.F32 R56, R88.reuse, R82, R56 ;  /* 0x000000525838723c */ /* 0x040fe20000001838 */
[----:B------:R-:W2:Y:S02]  /*d3f0*/  LDSM.16.MT88.4 R80, [R201+0xe000] ;  /* 0x00e00000c950783b */ /* 0x000ea40000004200 */
[----:B------:R-:W-:Y:S03]  /*d400*/  MUFU.EX2 R161, R161 ;  /* 0x000000a100a17308 */ /* 0x000fe60000000800 */
[C---:B------:R-:W-:Y:S05]  /*d410*/  HMMA.16816.F32 R36, R88.reuse, R72, R36 ;  /* 0x000000485824723c */ /* 0x040fea0000001824 */
[----:B------:R-:W-:Y:S01]  /*d420*/  MUFU.EX2 R170, R170 ;  /* 0x000000aa00aa7308 */ /* 0x000fe20000000800 */
[----:B------:R-:W-:Y:S01]  /*d430*/  HMMA.16816.F32 R32, R88, R74, R32 ;  /* 0x0000004a5820723c */ /* 0x000fe20000001820 */
[----:B------:R-:W3:Y:S05]  /*d440*/  LDSM.16.MT88.4 R72, [R204+0xe000] ;  /* 0x00e00000cc48783b */ /* 0x000eea0000004200 */
[C---:B-1----:R-:W-:Y:S01]  /*d450*/  HMMA.16816.F32 R20, R92.reuse, R76, R20 ;  /* 0x0000004c5c14723c */ /* 0x042fe20000001814 */
[----:B------:R-:W-:Y:S05]  /*d460*/  MUFU.EX2 R157, R157 ;  /* 0x0000009d009d7308 */ /* 0x000fea0000000800 */
[----:B------:R-:W-:Y:S01]  /*d470*/  HMMA.16816.F32 R16, R92, R78, R16 ;  /* 0x0000004e5c10723c */ /* 0x000fe20000001810 */
[----:B------:R-:W1:Y:S02]  /*d480*/  LDSM.16.MT88.4 R76, [R201+0x12000] ;  /* 0x01200000c94c783b */ /* 0x000e640000004200 */
[----:B------:R-:W-:Y:S03]  /*d490*/  MUFU.EX2 R172, R172 ;  /* 0x000000ac00ac7308 */ /* 0x000fe60000000800 */
[C---:B------:R-:W-:Y:S05]  /*d4a0*/  HMMA.16816.F32 R52, R88.reuse, R68, R52 ;  /* 0x000000445834723c */ /* 0x040fea0000001834 */
[----:B------:R-:W-:Y:S01]  /*d4b0*/  MUFU.EX2 R159, R159 ;  /* 0x0000009f009f7308 */ /* 0x000fe20000000800 */
[----:B------:R-:W-:Y:S01]  /*d4c0*/  HMMA.16816.F32 R64, R88, R70, R64 ;  /* 0x000000465840723c */ /* 0x000fe20000001840 */
[----:B------:R-:W4:Y:S05]  /*d4d0*/  LDSM.16.MT88.4 R68, [R200+0xe000] ;  /* 0x00e00000c844783b */ /* 0x000f2a0000004200 */
[C---:B--2---:R-:W-:Y:S01]  /*d4e0*/  HMMA.16816.F32 R28, R92.reuse, R80, R28 ;  /* 0x000000505c1c723c */ /* 0x044fe2000000181c */
[----:B------:R-:W-:Y:S05]  /*d4f0*/  MUFU.EX2 R174, R174 ;  /* 0x000000ae00ae7308 */ /* 0x000fea0000000800 */
[----:B------:R-:W-:Y:S01]  /*d500*/  HMMA.16816.F32 R24, R92, R82, R24 ;  /* 0x000000525c18723c */ /* 0x000fe20000001818 */
[----:B------:R-:W2:Y:S02]  /*d510*/  LDSM.16.MT88.4 R80, [R204+0xe800] ;  /* 0x00e80000cc50783b */ /* 0x000ea40000004200 */
[----:B------:R-:W-:Y:S03]  /*d520*/  MUFU.EX2 R3, R3 ;  /* 0x0000000300037308 */ /* 0x000fe60000000800 */
[C---:B------:R-:W-:Y:S05]  /*d530*/  HMMA.16816.F32 R60, R88.reuse, R84, R60 ;  /* 0x00000054583c723c */ /* 0x040fea000000183c */
[----:B------:R-:W5:Y:S01]  /*d540*/  MUFU.EX2 R134, R134 ;  /* 0x0000008600867308 */ /* 0x000f620000000800 */
[----:B------:R-:W-:Y:S01]  /*d550*/  HMMA.16816.F32 R4, R88, R86, R4 ;  /* 0x000000565804723c */ /* 0x000fe20000001804 */
[----:B------:R-:W2:Y:S04]  /*d560*/  LDSM.16.MT88.4 R84, [R202+0x12000] ;  /* 0x01200000ca54783b */ /* 0x000ea80000004200 */
[----:B------:R-:W-:Y:S01]  /*d570*/  LDSM.16.MT88.4 R88, [R200+0x12000] ;  /* 0x01200000c858783b */ /* 0x000fe20000004200 */
[C---:B---3--:R-:W-:Y:S01]  /*d580*/  HMMA.16816.F32 R12, R92.reuse, R72, R12 ;  /* 0x000000485c0c723c */ /* 0x048fe2000000180c */
[----:B------:R-:W-:Y:S05]  /*d590*/  MUFU.EX2 R133, R133 ;  /* 0x0000008500857308 */ /* 0x000fea0000000800 */
[----:B------:R-:W-:Y:S01]  /*d5a0*/  HMMA.16816.F32 R8, R92, R74, R8 ;  /* 0x0000004a5c08723c */ /* 0x000fe20000001808 */
[----:B------:R-:W3:Y:S02]  /*d5b0*/  LDSM.16.MT88.4 R72, [R204+0x12000] ;  /* 0x01200000cc48783b */ /* 0x000ee40000004200 */
[----:B------:R-:W4:Y:S01]  /*d5c0*/  MUFU.EX2 R132, R132 ;  /* 0x0000008400847308 */ /* 0x000f220000000800 */
[----:B-----5:R-:W-:-:S02]  /*d5d0*/  F2FP.F16.F32.PACK_AB R116, R134, R3 ;  /* 0x000000038674723e */ /* 0x020fc400000000ff */
[C---:B-1----:R-:W-:Y:S05]  /*d5e0*/  HMMA.16816.F32 R52, R92.reuse, R76, R52 ;  /* 0x0000004c5c34723c */ /* 0x042fea0000001834 */
[----:B------:R-:W-:Y:S01]  /*d5f0*/  MUFU.EX2 R135, R135 ;  /* 0x0000008700877308 */ /* 0x000fe20000000800 */
[----:B------:R-:W-:Y:S01]  /*d600*/  HMMA.16816.F32 R64, R92, R78, R64 ;  /* 0x0000004e5c40723c */ /* 0x000fe20000001840 */
[----:B------:R-:W-:Y:S02]  /*d610*/  F2FP.F16.F32.PACK_AB R76, R181, R160 ;  /* 0x000000a0b54c723e */ /* 0x000fe400000000ff */
[----:B------:R-:W-:-:S03]  /*d620*/  F2FP.F16.F32.PACK_AB R77, R177, R164 ;  /* 0x000000a4b14d723e */ /* 0x000fc600000000ff */
[C---:B----4-:R-:W-:Y:S01]  /*d630*/  HMMA.16816.F32 R36, R92.reuse, R68, R36 ;  /* 0x000000445c24723c */ /* 0x050fe20000001824 */
[----:B------:R-:W-:Y:S01]  /*d640*/  F2FP.F16.F32.PACK_AB R78, R171, R162 ;  /* 0x000000a2ab4e723e */ /* 0x000fe200000000ff */
[----:B------:R-:W1:Y:S01]  /*d650*/  MUFU.EX2 R138, R138 ;  /* 0x0000008a008a7308 */ /* 0x000e620000000800 */
[----:B------:R-:W-:Y:S02]  /*d660*/  F2FP.F16.F32.PACK_AB R79, R173, R166 ;  /* 0x000000a6ad4f723e */ /* 0x000fe400000000ff */
[----:B------:R-:W-:Y:S01]  /*d670*/  F2FP.F16.F32.PACK_AB R118, R132, R133 ;  /* 0x000000858476723e */ /* 0x000fe200000000ff */
[----:B------:R-:W-:Y:S01]  /*d680*/  HMMA.16816.F32 R32, R92, R70, R32 ;  /* 0x000000465c20723c */ /* 0x000fe20000001820 */
[----:B------:R-:W4:Y:S03]  /*d690*/  LDSM.16.MT88.4 R68, [R202+0xe800] ;  /* 0x00e80000ca44783b */ /* 0x000f260000004200 */
[----:B------:R-:W-:Y:S02]  /*d6a0*/  MUFU.EX2 R137, R137 ;  /* 0x0000008900897308 */ /* 0x000fe40000000800 */
[C---:B--2---:R-:W-:Y:S06]  /*d6b0*/  HMMA.16816.F32 R12, R76.reuse, R80, R12 ;  /* 0x000000504c0c723c */ /* 0x044fec000000180c */
[----:B------:R-:W-:Y:S01]  /*d6c0*/  HMMA.16816.F32 R8, R76, R82, R8 ;  /* 0x000000524c08723c */ /* 0x000fe20000001808 */
[----:B------:R-:W2:Y:S01]  /*d6d0*/  LDSM.16.MT88.4 R80, [R202+0x12800] ;  /* 0x01280000ca50783b */ /* 0x000ea20000004200 */
[----:B------:R-:W5:Y:S01]  /*d6e0*/  MUFU.EX2 R136, R136 ;  /* 0x0000008800887308 */ /* 0x000f620000000800 */
[----:B-1----:R-:W-:-:S03]  /*d6f0*/  F2FP.F16.F32.PACK_AB R117, R138, R135 ;  /* 0x000000878a75723e */ /* 0x002fc600000000ff */
[C---:B------:R-:W-:Y:S06]  /*d700*/  HMMA.16816.F32 R48, R92.reuse, R84, R48 ;  /* 0x000000545c30723c */ /* 0x040fec0000001830 */
[C---:B------:R-:W-:Y:S01]  /*d710*/  HMMA.16816.F32 R56, R92.reuse, R86, R56 ;  /* 0x000000565c38723c */ /* 0x040fe20000001838 */
[----:B------:R-:W1:Y:S05]  /*d720*/  LDSM.16.MT88.4 R84, [R200+0xe800] ;  /* 0x00e80000c854783b */ /* 0x000e6a0000004200 */
[----:B---3--:R-:W-:Y:S01]  /*d730*/  HMMA.16816.F32 R44, R92, R72, R44 ;  /* 0x000000485c2c723c */ /* 0x008fe2000000182c */
[----:B-----5:R-:W-:-:S05]  /*d740*/  F2FP.F16.F32.PACK_AB R119, R136, R137 ;  /* 0x000000898877723e */ /* 0x020fca00000000ff */
[C---:B------:R-:W-:Y:S01]  /*d750*/  HMMA.16816.F32 R40, R92.reuse, R74, R40 ;  /* 0x0000004a5c28723c */ /* 0x040fe20000001828 */
[----:B------:R-:W3:Y:S05]  /*d760*/  LDSM.16.MT88.4 R72, [R201+0xe800] ;  /* 0x00e80000c948783b */ /* 0x000eea0000004200 */
[C---:B------:R-:W-:Y:S06]  /*d770*/  HMMA.16816.F32 R60, R92.reuse, R88, R60 ;  /* 0x000000585c3c723c */ /* 0x040fec000000183c */
[----:B------:R-:W-:Y:S01]  /*d780*/  HMMA.16816.F32 R4, R92, R90, R4 ;  /* 0x0000005a5c04723c */ /* 0x000fe20000001804 */
[----:B------:R-:W5:Y:S04]  /*d790*/  LDSM.16.MT88.4 R88, [R204+0x12800] ;  /* 0x01280000cc58783b */ /* 0x000f680000004200 */
[----:B------:R-:W5:Y:S01]  /*d7a0*/  LDSM.16.MT88.4 R92, [R200+0x12800] ;  /* 0x01280000c85c783b */ /* 0x000f620000004200 */
[C---:B----4-:R-:W-:Y:S06]  /*d7b0*/  HMMA.16816.F32 R20, R76.reuse, R68, R20 ;  /* 0x000000444c14723c */ /* 0x050fec0000001814 */
[C---:B------:R-:W-:Y:S01]  /*d7c0*/  HMMA.16816.F32 R16, R76.reuse, R70, R16 ;  /* 0x000000464c10723c */ /* 0x040fe20000001810 */
[----:B------:R-:W4:Y:S05]  /*d7d0*/  LDSM.16.MT88.4 R68, [R204+0xf000] ;  /* 0x00f00000cc44783b */ /* 0x000f2a0000004200 */
[C---:B--2---:R-:W-:Y:S06]  /*d7e0*/  HMMA.16816.F32 R48, R76.reuse, R80, R48 ;  /* 0x000000504c30723c */ /* 0x044fec0000001830 */
[C---:B------:R-:W-:Y:S01]  /*d7f0*/  HMMA.16816.F32 R56, R76.reuse, R82, R56 ;  /* 0x000000524c38723c */ /* 0x040fe20000001838 */
[----:B------:R-:W2:Y:S05]  /*d800*/  LDSM.16.MT88.4 R80, [R200+0xf000] ;  /* 0x00f00000c850783b */ /* 0x000eaa0000004200 */
[C---:B-1----:R-:W-:Y:S06]  /*d810*/  HMMA.16816.F32 R36, R76.reuse, R84, R36 ;  /* 0x000000544c24723c */ /* 0x042fec0000001824 */
[C---:B------:R-:W-:Y:S01]  /*d820*/  HMMA.16816.F32 R32, R76.reuse, R86, R32 ;  /* 0x000000564c20723c */ /* 0x040fe20000001820 */
[----:B------:R-:W-:Y:S05]  /*d830*/  LDSM.16.MT88.4 R84, [R201+0xf000] ;  /* 0x00f00000c954783b */ /* 0x000fea0000004200 */
[C---:B---3--:R-:W-:Y:S06]  /*d840*/  HMMA.16816.F32 R28, R76.reuse, R72, R28 ;  /* 0x000000484c1c723c */ /* 0x048fec000000181c */
[C---:B------:R-:W-:Y:S01]  /*d850*/  HMMA.16816.F32 R24, R76.reuse, R74, R24 ;  /* 0x0000004a4c18723c */ /* 0x040fe20000001818 */
[----:B------:R-:W1:Y:S05]  /*d860*/  LDSM.16.MT88.4 R72, [R202+0xf000] ;  /* 0x00f00000ca48783b */ /* 0x000e6a0000004200 */
[C---:B-----5:R-:W-:Y:S06]  /*d870*/  HMMA.16816.F32 R44, R76.reuse, R88, R44 ;  /* 0x000000584c2c723c */ /* 0x060fec000000182c */
[----:B------:R-:W-:Y:S01]  /*d880*/  HMMA.16816.F32 R40, R76, R90, R40 ;  /* 0x0000005a4c28723c */ /* 0x000fe20000001828 */
[----:B------:R-:W-:-:S02]  /*d890*/  F2FP.F16.F32.PACK_AB R88, R165, R168 ;  /* 0x000000a8a558723e */ /* 0x000fc400000000ff */
[----:B------:R-:W-:-:S03]  /*d8a0*/  F2FP.F16.F32.PACK_AB R89, R172, R157 ;  /* 0x0000009dac59723e */ /* 0x000fc600000000ff */
[----:B------:R-:W-:Y:S01]  /*d8b0*/  HMMA.16816.F32 R60, R76, R92, R60 ;  /* 0x0000005c4c3c723c */ /* 0x000fe2000000183c */
[----:B------:R-:W-:Y:S02]  /*d8c0*/  F2FP.F16.F32.PACK_AB R90, R170, R161 ;  /* 0x000000a1aa5a723e */ /* 0x000fe400000000ff */
[----:B------:R-:W-:-:S03]  /*d8d0*/  F2FP.F16.F32.PACK_AB R91, R174, R159 ;  /* 0x0000009fae5b723e */ /* 0x000fc600000000ff */
[----:B------:R-:W-:Y:S01]  /*d8e0*/  HMMA.16816.F32 R4, R76, R94, R4 ;  /* 0x0000005e4c04723c */ /* 0x000fe20000001804 */
[----:B------:R-:W3:Y:S05]  /*d8f0*/  LDSM.16.MT88.4 R92, [R202+0x13000] ;  /* 0x01300000ca5c783b */ /* 0x000eea0000004200 */
[C---:B----4-:R-:W-:Y:S06]  /*d900*/  HMMA.16816.F32 R12, R88.reuse, R68, R12 ;  /* 0x00000044580c723c */ /* 0x050fec000000180c */
[C---:B------:R-:W-:Y:S01]  /*d910*/  HMMA.16816.F32 R8, R88.reuse, R70, R8 ;  /* 0x000000465808723c */ /* 0x040fe20000001808 */
[----:B------:R-:W4:Y:S05]  /*d920*/  LDSM.16.MT88.4 R68, [R204+0x13000] ;  /* 0x01300000cc44783b */ /* 0x000f2a0000004200 */
[C---:B--2---:R-:W-:Y:S06]  /*d930*/  HMMA.16816.F32 R36, R88.reuse, R80, R36 ;  /* 0x000000505824723c */ /* 0x044fec0000001824 */
[C---:B------:R-:W-:Y:S01]  /*d940*/  HMMA.16816.F32 R32, R88.reuse, R82, R32 ;  /* 0x000000525820723c */ /* 0x040fe20000001820 */
[----:B------:R-:W2:Y:S05]  /*d950*/  LDSM.16.MT88.4 R80, [R204+0xf800] ;  /* 0x00f80000cc50783b */ /* 0x000eaa0000004200 */
[C---:B-1----:R-:W-:Y:S06]  /*d960*/  HMMA.16816.F32 R20, R88.reuse, R72, R20 ;  /* 0x000000485814723c */ /* 0x042fec0000001814 */
[----:B------:R-:W-:Y:S01]  /*d970*/  HMMA.16816.F32 R16, R88, R74, R16 ;  /* 0x0000004a5810723c */ /* 0x000fe20000001810 */
[----:B------:R-:W1:Y:S05]  /*d980*/  LDSM.16.MT88.4 R72, [R200+0x13000] ;  /* 0x01300000c848783b */ /* 0x000e6a0000004200 */
[C---:B------:R-:W-:Y:S06]  /*d990*/  HMMA.16816.F32 R52, R76.reuse, R96, R52 ;  /* 0x000000604c34723c */ /* 0x040fec0000001834 */
[----:B------:R-:W-:Y:S01]  /*d9a0*/  HMMA.16816.F32 R64, R76, R98, R64 ;  /* 0x000000624c40723c */ /* 0x000fe20000001840 */
[----:B------:R-:W5:Y:S04]  /*d9b0*/  LDSM.16.MT88.4 R76, [R202+0xf800] ;  /* 0x00f80000ca4c783b */ /* 0x000f680000004200 */
[----:B------:R-:W-:Y:S01]  /*d9c0*/  LDSM.16.MT88.4 R96, [R200+0xf800] ;  /* 0x00f80000c860783b */ /* 0x000fe20000004200 */
[C---:B------:R-:W-:Y:S06]  /*d9d0*/  HMMA.16816.F32 R28, R88.reuse, R84, R28 ;  /* 0x00000054581c723c */ /* 0x040fec000000181c */
[C---:B------:R-:W-:Y:S01]  /*d9e0*/  HMMA.16816.F32 R24, R88.reuse, R86, R24 ;  /* 0x000000565818723c */ /* 0x040fe20000001818 */
[----:B------:R-:W5:Y:S05]  /*d9f0*/  LDSM.16.MT88.4 R84, [R201+0x13000] ;  /* 0x01300000c954783b */ /* 0x000f6a0000004200 */
[C---:B---3--:R-:W-:Y:S06]  /*da00*/  HMMA.16816.F32 R48, R88.reuse, R92, R48 ;  /* 0x0000005c5830723c */ /* 0x048fec0000001830 */
[C---:B------:R-:W-:Y:S01]  /*da10*/  HMMA.16816.F32 R56, R88.reuse, R94, R56 ;  /* 0x0000005e5838723c */ /* 0x040fe20000001838 */
[----:B------:R-:W3:Y:S05]  /*da20*/  LDSM.16.MT88.4 R92, [R201+0xf800] ;  /* 0x00f80000c95c783b */ /* 0x000eea0000004200 */
[C---:B----4-:R-:W-:Y:S06]  /*da30*/  HMMA.16816.F32 R44, R88.reuse, R68, R44 ;  /* 0x00000044582c723c */ /* 0x050fec000000182c */
[----:B------:R-:W-:Y:S06]  /*da40*/  HMMA.16816.F32 R40, R88, R70, R40 ;  /* 0x000000465828723c */ /* 0x000fec0000001828 */
[C---:B--2---:R-:W-:Y:S01]  /*da50*/  HMMA.16816.F32 R68, R116.reuse, R82, R8 ;  /* 0x000000527444723c */ /* 0x044fe20000001808 */
[----:B------:R-:W2:Y:S05]  /*da60*/  LDSM.16.MT88.4 R8, [R204+0x13800] ;  /* 0x01380000cc08783b */ /* 0x000eaa0000004200 */
[----:B------:R-:W-:Y:S01]  /*da70*/  HMMA.16816.F32 R128, R116, R80, R12 ;  /* 0x000000507480723c */ /* 0x000fe2000000180c */
[----:B------:R-:W4:Y:S05]  /*da80*/  LDSM.16.MT88.4 R12, [R202+0x13800] ;  /* 0x01380000ca0c783b */ /* 0x000f2a0000004200 */
[C---:B-1----:R-:W-:Y:S06]  /*da90*/  HMMA.16816.F32 R60, R88.reuse, R72, R60 ;  /* 0x00000048583c723c */ /* 0x042fec000000183c */
[----:B------:R-:W-:Y:S06]  /*daa0*/  HMMA.16816.F32 R4, R88, R74, R4 ;  /* 0x0000004a5804723c */ /* 0x000fec0000001804 */
[----:B-----5:R-:W-:Y:S06]  /*dab0*/  HMMA.16816.F32 R72, R116, R76, R20 ;  /* 0x0000004c7448723c */ /* 0x020fec0000001814 */
[----:B------:R-:W-:Y:S01]  /*dac0*/  HMMA.16816.F32 R52, R88, R84, R52 ;  /* 0x000000545834723c */ /* 0x000fe20000001834 */
[----:B------:R-:W-:-:S04]  /*dad0*/  FADD.FTZ R21, R123, R122 ;  /* 0x0000007a7b157221 */ /* 0x000fc80000010000 */
[----:B------:R-:W-:Y:S01]  /*dae0*/  FADD.FTZ R21, R124, R21 ;  /* 0x000000157c157221 */ /* 0x000fe20000010000 */
[----:B------:R-:W-:Y:S03]  /*daf0*/  HMMA.16816.F32 R64, R88, R86, R64 ;  /* 0x000000565840723c */ /* 0x000fe60000001840 */
[----:B------:R-:W-:-:S03]  /*db00*/  FADD.FTZ R156, R156, R21 ;  /* 0x000000159c9c7221 */ /* 0x000fc60000010000 */
[----:B---3--:R-:W-:Y:S01]  /*db10*/  HMMA.16816.F32 R80, R116, R92, R28 ;  /* 0x0000005c7450723c */ /* 0x008fe2000000181c */
[----:B------:R-:W-:-:S04]  /*db20*/  FADD.FTZ R187, R187, R156 ;  /* 0x0000009cbbbb7221 */ /* 0x000fc80000010000 */
[----:B------:R-:W-:Y:S01]  /*db30*/  FADD.FTZ R158, R158, R187 ;  /* 0x000000bb9e9e7221 */ /* 0x000fe20000010000 */
[----:B------:R-:W-:Y:S03]  /*db40*/  HMMA.16816.F32 R84, R116, R94, R24 ;  /* 0x0000005e7454723c */ /* 0x000fe60000001818 */
[----:B------:R-:W-:-:S03]  /*db50*/  FADD.FTZ R191, R191, R158 ;  /* 0x0000009ebfbf7221 */ /* 0x000fc60000010000 */
[----:B------:R-:W-:Y:S01]  /*db60*/  HMMA.16816.F32 R88, R116, R96, R36 ;  /* 0x000000607458723c */ /* 0x000fe20000001824 */
[----:B------:R-:W-:-:S04]  /*db70*/  FADD.FTZ R164, R164, R191 ;  /* 0x000000bfa4a47221 */ /* 0x000fc80000010000 */
[----:B------:R-:W-:Y:S01]  /*db80*/  FADD.FTZ R177, R177, R164 ;  /* 0x000000a4b1b17221 */ /* 0x000fe20000010000 */
[----:B------:R-:W-:Y:S03]  /*db90*/  HMMA.16816.F32 R92, R116, R98, R32 ;  /* 0x00000062745c723c */ /* 0x000fe60000001820 */
[----:B------:R-:W-:-:S03]  /*dba0*/  FADD.FTZ R0, R166, R177 ;  /* 0x000000b1a6007221 */ /* 0x000fc60000010000 */
[----:B------:R-:W-:Y:S01]  /*dbb0*/  HMMA.16816.F32 R76, R116, R78, R16 ;  /* 0x0000004e744c723c */ /* 0x000fe20000001810 */
[----:B------:R-:W1:Y:S01]  /*dbc0*/  LDSM.16.MT88.4 R16, [R201+0x13800] ;  /* 0x01380000c910783b */ /* 0x000e620000004200 */
[----:B------:R-:W-:-:S04]  /*dbd0*/  FADD.FTZ R0, R173, R0 ;  /* 0x00000000ad007221 */ /* 0x000fc80000010000 */
[----:B--2---:R-:W-:Y:S01]  /*dbe0*/  HMMA.16816.F32 R96, R116, R8, R44 ;  /* 0x000000087460723c */ /* 0x004fe2000000182c */
[----:B------:R-:W-:-:S04]  /*dbf0*/  FADD.FTZ R157, R157, R0 ;  /* 0x000000009d9d7221 */ /* 0x000fc80000010000 */
[----:B------:R-:W-:Y:S01]  /*dc00*/  FADD.FTZ R172, R172, R157 ;  /* 0x0000009dacac7221 */ /* 0x000fe20000010000 */
[----:B------:R-:W-:Y:S01]  /*dc10*/  HMMA.16816.F32 R100, R116, R10, R40 ;  /* 0x0000000a7464723c */ /* 0x000fe20000001828 */
[----:B------:R-:W2:Y:S02]  /*dc20*/  LDSM.16.MT88.4 R8, [R200+0x13800] ;  /* 0x01380000c808783b */ /* 0x000ea40000004200 */
[----:B------:R-:W-:-:S03]  /*dc30*/  FADD.FTZ R159, R159, R172 ;  /* 0x000000ac9f9f7221 */ /* 0x000fc60000010000 */
[----:B----4-:R-:W-:Y:S01]  /*dc40*/  HMMA.16816.F32 R104, R116, R12, R48 ;  /* 0x0000000c7468723c */ /* 0x010fe20000001830 */
[----:B------:R-:W-:-:S04]  /*dc50*/  FADD.FTZ R174, R174, R159 ;  /* 0x0000009faeae7221 */ /* 0x000fc80000010000 */
[----:B------:R-:W-:Y:S02]  /*dc60*/  FADD.FTZ R135, R135, R174 ;  /* 0x000000ae87877221 */ /* 0x000fe40000010000 */
[----:B------:R-:W-:Y:S02]  /*dc70*/  FADD.FTZ R13, R127, R126 ;  /* 0x0000007e7f0d7221 */ /* 0x000fe40000010000 */
[----:B------:R-:W-:Y:S01]  /*dc80*/  HMMA.16816.F32 R124, R116, R14, R56 ;  /* 0x0000000e747c723c */ /* 0x000fe20000001838 */
[----:B------:R-:W-:Y:S01]  /*dc90*/  FADD.FTZ R138, R138, R135 ;  /* 0x000000878a8a7221 */ /* 0x000fe20000010000 */
[----:B------:R-:W-:-:S03]  /*dca0*/  FADD.FTZ R13, R154, R13 ;  /* 0x0000000d9a0d7221 */ /* 0x000fc60000010000 */
[----:B------:R-:W-:Y:S01]  /*dcb0*/  FADD.FTZ R137, R137, R138 ;  /* 0x0000008a89897221 */ /* 0x000fe20000010000 */
[----:B------:R-:W-:-:S03]  /*dcc0*/  FADD.FTZ R160, R160, R13 ;  /* 0x0000000da0a07221 */ /* 0x000fc60000010000 */
[----:B------:R-:W-:Y:S01]  /*dcd0*/  FADD.FTZ R236, R136, R137 ;  /* 0x0000008988ec7221 */ /* 0x000fe20000010000 */
[----:B------:R-:W-:-:S04]  /*dce0*/  FADD.FTZ R181, R181, R160 ;  /* 0x000000a0b5b57221 */ /* 0x000fc80000010000 */
[----:B------:R-:W-:Y:S01]  /*dcf0*/  FADD.FTZ R162, R162, R181 ;  /* 0x000000b5a2a27221 */ /* 0x000fe20000010000 */
[----:B-1----:R-:W-:Y:S03]  /*dd00*/  HMMA.16816.F32 R108, R116, R16, R52 ;  /* 0x00000010746c723c */ /* 0x002fe60000001834 */
[----:B------:R-:W-:-:S03]  /*dd10*/  FADD.FTZ R171, R171, R162 ;  /* 0x000000a2abab7221 */ /* 0x000fc60000010000 */
[----:B------:R-:W-:Y:S01]  /*dd20*/  HMMA.16816.F32 R120, R116, R18, R64 ;  /* 0x000000127478723c */ /* 0x000fe20000001840 */
[----:B------:R-:W-:-:S04]  /*dd30*/  FADD.FTZ R168, R168, R171 ;  /* 0x000000aba8a87221 */ /* 0x000fc80000010000 */
[----:B------:R-:W-:Y:S01]  /*dd40*/  FADD.FTZ R0, R165, R168 ;  /* 0x000000a8a5007221 */ /* 0x000fe20000010000 */
[C---:B--2---:R-:W-:Y:S03]  /*dd50*/  HMMA.16816.F32 R112, R116.reuse, R8, R60 ;  /* 0x000000087470723c */ /* 0x044fe6000000183c */
[----:B------:R-:W-:Y:S01]  /*dd60*/  FADD.FTZ R161, R161, R0 ;  /* 0x00000000a1a17221 */ /* 0x000fe20000010000 */
[----:B------:R-:W-:Y:S02]  /*dd70*/  MOV R0, R147 ;  /* 0x0000009300007202 */ /* 0x000fe40000000f00 */
[----:B------:R-:W-:Y:S01]  /*dd80*/  HMMA.16816.F32 R116, R116, R10, R4 ;  /* 0x0000000a7474723c */ /* 0x000fe20000001804 */
[----:B------:R-:W-:-:S04]  /*dd90*/  FADD.FTZ R170, R170, R161 ;  /* 0x000000a1aaaa7221 */ /* 0x000fc80000010000 */
[----:B------:R-:W-:-:S04]  /*dda0*/  FADD.FTZ R3, R3, R170 ;  /* 0x000000aa03037221 */ /* 0x000fc80000010000 */
[----:B------:R-:W-:-:S04]  /*ddb0*/  FADD.FTZ R134, R134, R3 ;  /* 0x0000000386867221 */ /* 0x000fc80000010000 */
[----:B------:R-:W-:-:S04]  /*ddc0*/  FADD.FTZ R133, R133, R134 ;  /* 0x0000008685857221 */ /* 0x000fc80000010000 */
[----:B------:R-:W-:-:S07]  /*ddd0*/  FADD.FTZ R237, R132, R133 ;  /* 0x0000008584ed7221 */ /* 0x000fce0000010000 */
.L_x_770:
[----:B------:R-:W-:-:S13]  /*dde0*/  ISETP.GE.AND P1, PT, R219, 0x1, PT ;  /* 0x00000001db00780c */ /* 0x000fda0003f26270 */
[----:B------:R-:W-:Y:S05]  /*ddf0*/  @!P1 BRA `(.L_x_778) ;  /* 0x0000004800909947 */ /* 0x000fea0003800000 */
[----:B------:R-:W-:Y:S01]  /*de00*/  IMAD.U32 R233, R194, -0x80, RZ ;  /* 0xffffff80c2e97824 */ /* 0x000fe200078e00ff */
[----:B------:R-:W-:Y:S01]  /*de10*/  MOV R3, R0 ;  /* 0x0000000000037202 */ /* 0x000fe20000000f00 */
[----:B------:R-:W-:Y:S01]  /*de20*/  IMAD.U32 R231, R192, -0x80, RZ ;  /* 0xffffff80c0e77824 */ /* 0x000fe200078e00ff */
[----:B------:R-:W-:Y:S01]  /*de30*/  ULDC.64 UR6, c[0x0][0x250] ;  /* 0x0000940000067ab9 */ /* 0x000fe20000000a00 */
[----:B------:R-:W-:Y:S01]  /*de40*/  IMAD.MOV.U32 R133, RZ, RZ, R2 ;  /* 0x000000ffff857224 */ /* 0x000fe200078e0002 */
[----:B------:R-:W-:Y:S01]  /*de50*/  SHF.R.S32.HI R232, RZ, 0x1f, R233 ;  /* 0x0000001fffe87819 */ /* 0x000fe200000114e9 */
[----:B------:R-:W-:Y:S01]  /*de60*/  ULDC UR5, c[0x0][0x2d0] ;  /* 0x0000b40000057ab9 */ /* 0x000fe20000000800 */
[----:B------:R-:W-:Y:S01]  /*de70*/  SHF.R.S32.HI R230, RZ, 0x1f, R231 ;  /* 0x0000001fffe67819 */ /* 0x000fe200000114e7 */
[----:B------:R-:W-:Y:S01]  /*de80*/  ULDC UR4, c[0x0][0x2ec] ;  /* 0x0000bb0000047ab9 */ /* 0x000fe20000000800 */
[----:B------:R-:W-:Y:S01]  /*de90*/  ULDC.64 UR8, c[0x0][0x248] ;  /* 0x0000920000087ab9 */ /* 0x000fe20000000a00 */
[----:B------:R-:W-:Y:S01]  /*dea0*/  UMOV UR11, UR6 ;  /* 0x00000006000b7c82 */ /* 0x000fe20008000000 */
[----:B------:R-:W-:-:S05]  /*deb0*/  UMOV UR10, UR7 ;  /* 0x00000007000a7c82 */ /* 0x000fca0008000000 */
.L_x_782:
[----:B------:R-:W-:Y:S04]  /*dec0*/  DEPBAR.LE SB0, 0x0 ;  /* 0x000080000000791a */ /* 0x000fe80000000000 */
[----:B------:R-:W-:Y:S01]  /*ded0*/  BAR.SYNC.DEFER_BLOCKING 0x0 ;  /* 0x0000000000007b1d */ /* 0x000fe20000010000 */
[----:B------:R-:W-:Y:S01]  /*dee0*/  ISETP.GE.AND P4, PT, R222, UR5, PT ;  /* 0x00000005de007c0c */ /* 0x000fe2000bf86270 */
[----:B------:R-:W-:Y:S01]  /*def0*/  IMAD.MOV.U32 R2, RZ, RZ, R233 ;  /* 0x000000ffff027224 */ /* 0x000fe200078e00e9 */
[----:B------:R-:W-:Y:S01]  /*df00*/  ISETP.GE.AND P3, PT, R213, UR5, PT ;  /* 0x00000005d5007c0c */ /* 0x000fe2000bf66270 */
[----:B------:R-:W-:Y:S02]  /*df10*/  IMAD.MOV.U32 R0, RZ, RZ, R232 ;  /* 0x000000ffff007224 */ /* 0x000fe400078e00e8 */
[----:B------:R-:W-:Y:S01]  /*df20*/  UMOV UR15, UR6 ;  /* 0x00000006000f7c82 */ /* 0x000fe20008000000 */
[----:B------:R-:W-:Y:S01]  /*df30*/  UMOV UR14, UR7 ;  /* 0x00000007000e7c82 */ /* 0x000fe20008000000 */
[----:B------:R-:W-:Y:S08]  /*df40*/  @!P0 BRA `(.L_x_779) ;  /* 0x0000000000fc8947 */ /* 0x000ff00003800000 */
[----:B------:R-:W1:Y:S01]  /*df50*/  LDC R0, c[0x0][0x380] ;  /* 0x0000e000ff007b82 */ /* 0x000e620000000800 */
[----:B------:R-:W-:Y:S01]  /*df60*/  SHF.L.U32 R11, R219, 0x7, RZ ;  /* 0x00000007db0b7819 */ /* 0x000fe200000006ff */
[----:B------:R-:W-:Y:S01]  /*df70*/  UMOV UR15, UR11 ;  /* 0x0000000b000f7c82 */ /* 0x000fe20008000000 */
[----:B------:R-:W-:Y:S02]  /*df80*/  UMOV UR14, UR10 ;  /* 0x0000000a000e7c82 */ /* 0x000fe40008000000 */
[----:B------:R-:W-:Y:S01]  /*df90*/  IABS R6, R11 ;  /* 0x0000000b00067213 */ /* 0x000fe20000000000 */
[C---:B------:R-:W-:Y:S01]  /*dfa0*/  VIADD R5, R11.reuse, 0xffffff80 ;  /* 0xffffff800b057836 */ /* 0x040fe20000000000 */
[-C--:B-1----:R-:W-:Y:S02]  /*dfb0*/  IABS R2, R0.reuse ;  /* 0x0000000000027213 */ /* 0x082fe40000000000 */
[-C--:B------:R-:W-:Y:S02]  /*dfc0*/  LOP3.LUT R11, R11, R0.reuse, RZ, 0x3c, !PT ;  /* 0x000000000b0b7212 */ /* 0x080fe400078e3cff */
[----:B------:R-:W1:Y:S10]  /*dfd0*/  I2F.RP R10, R2 ;  /* 0x00000002000a7306 */ /* 0x000e740000209400 */
[----:B-1----:R-:W1:Y:S02]  /*dfe0*/  MUFU.RCP R4, R10 ;  /* 0x0000000a00047308 */ /* 0x002e640000001000 */
[----:B-1----:R-:W-:Y:S01]  /*dff0*/  VIADD R8, R4, 0xffffffe ;  /* 0x0ffffffe04087836 */ /* 0x002fe20000000000 */
[----:B------:R-:W-:Y:S02]  /*e000*/  IABS R4, R5 ;  /* 0x0000000500047213 */ /* 0x000fe40000000000 */
[----:B------:R-:W-:Y:S05]  /*e010*/  LOP3.LUT R5, R5, R0, RZ, 0x3c, !PT ;  /* 0x0000000005057212 */ /* 0x000fea00078e3cff */
[----:B------:R-:W1:Y:S02]  /*e020*/  F2I.FTZ.U32.TRUNC.NTZ R9, R8 ;  /* 0x0000000800097305 */ /* 0x000e64000021f000 */
[--C-:B-1----:R-:W-:Y:S02]  /*e030*/  IMAD.MOV R7, RZ, RZ, -R9.reuse ;  /* 0x000000ffff077224 */ /* 0x102fe400078e0a09 */
[----:B------:R-:W-:Y:S02]  /*e040*/  IMAD.MOV.U32 R8, RZ, RZ, RZ ;  /* 0x000000ffff087224 */ /* 0x000fe400078e00ff */
[----:B------:R-:W-:Y:S04]  /*e050*/  IMAD R7, R7, R2, RZ ;  /* 0x0000000207077224 */ /* 0x000fe800078e02ff */
[----:B------:R-:W-:Y:S06]  /*e060*/  IMAD.HI.U32 R7, R9, R7, R8 ;  /* 0x0000000709077227 */ /* 0x000fec00078e0008 */
[C---:B------:R-:W-:Y:S04]  /*e070*/  IMAD.HI.U32 R8, R7.reuse, R4, RZ ;  /* 0x0000000407087227 */ /* 0x040fe800078e00ff */
[----:B------:R-:W-:Y:S01]  /*e080*/  IMAD.HI.U32 R10, R7, R6, RZ ;  /* 0x00000006070a7227 */ /* 0x000fe200078e00ff */
[----:B------:R-:W-:Y:S03]  /*e090*/  IADD3 R7, -R8, RZ, RZ ;  /* 0x000000ff08077210 */ /* 0x000fe60007ffe1ff */
[----:B------:R-:W-:Y:S02]  /*e0a0*/  IMAD.MOV R9, RZ, RZ, -R10 ;  /* 0x000000ffff097224 */ /* 0x000fe400078e0a0a */
[C---:B------:R-:W-:Y:S02]  /*e0b0*/  IMAD R4, R2.reuse, R7, R4 ;  /* 0x0000000702047224 */ /* 0x040fe400078e0204 */
[C---:B------:R-:W-:Y:S01]  /*e0c0*/  IMAD R6, R2.reuse, R9, R6 ;  /* 0x0000000902067224 */ /* 0x040fe200078e0206 */
[----:B------:R-:W-:Y:S02]  /*e0d0*/  LOP3.LUT R9, RZ, R0, RZ, 0x33, !PT ;  /* 0x00000000ff097212 */ /* 0x000fe400078e33ff */
[C---:B------:R-:W-:Y:S02]  /*e0e0*/  ISETP.GT.U32.AND P1, PT, R2.reuse, R4, PT ;  /* 0x000000040200720c */ /* 0x040fe40003f24070 */
[----:B------:R-:W-:Y:S11]  /*e0f0*/  ISETP.GT.U32.AND P2, PT, R2, R6, PT ;  /* 0x000000060200720c */ /* 0x000ff60003f44070 */
[----:B------:R-:W-:Y:S02]  /*e100*/  @!P1 IMAD.IADD R4, R4, 0x1, -R2 ;  /* 0x0000000104049824 */ /* 0x000fe400078e0a02 */
[-C--:B------:R-:W-:Y:S01]  /*e110*/  @!P2 IADD3 R6, R6, -R2.reuse, RZ ;  /* 0x800000020606a210 */ /* 0x080fe20007ffe0ff */
[----:B------:R-:W-:Y:S01]  /*e120*/  @!P1 VIADD R8, R8, 0x1 ;  /* 0x0000000108089836 */ /* 0x000fe20000000000 */
[----:B------:R-:W-:Y:S01]  /*e130*/  ISETP.GE.AND P1, PT, R5, RZ, PT ;  /* 0x000000ff0500720c */ /* 0x000fe20003f26270 */
[----:B------:R-:W-:Y:S01]  /*e140*/  @!P2 VIADD R10, R10, 0x1 ;  /* 0x000000010a0aa836 */ /* 0x000fe20000000000 */
[-C--:B------:R-:W-:Y:S02]  /*e150*/  ISETP.GE.U32.AND P5, PT, R4, R2.reuse, PT ;  /* 0x000000020400720c */ /* 0x080fe40003fa6070 */
[----:B------:R-:W-:Y:S02]  /*e160*/  ISETP.GE.U32.AND P6, PT, R6, R2, PT ;  /* 0x000000020600720c */ /* 0x000fe40003fc6070 */
[----:B------:R-:W-:Y:S09]  /*e170*/  ISETP.GE.AND P2, PT, R11, RZ, PT ;  /* 0x000000ff0b00720c */ /* 0x000ff20003f46270 */
[----:B------:R-:W-:Y:S02]  /*e180*/  @P5 IADD3 R8, R8, 0x1, RZ ;  /* 0x0000000108085810 */ /* 0x000fe40007ffe0ff */
[----:B------:R-:W-:Y:S01]  /*e190*/  @P6 VIADD R10, R10, 0x1 ;  /* 0x000000010a0a6836 */ /* 0x000fe20000000000 */
[----:B------:R-:W-:Y:S02]  /*e1a0*/  ISETP.NE.AND P5, PT, R0, RZ, PT ;  /* 0x000000ff0000720c */ /* 0x000fe40003fa5270 */
[----:B------:R-:W-:Y:S02]  /*e1b0*/  @!P1 IMAD.MOV R8, RZ, RZ, -R8 ;  /* 0x000000ffff089224 */ /* 0x000fe400078e0a08 */
[----:B------:R-:W-:Y:S03]  /*e1c0*/  @!P2 IADD3 R10, -R10, RZ, RZ ;  /* 0x000000ff0a0aa210 */ /* 0x000fe60007ffe1ff */
[C---:B------:R-:W-:Y:S02]  /*e1d0*/  SEL R5, R9.reuse, R8, !P5 ;  /* 0x0000000809057207 */ /* 0x040fe40006800000 */
[----:B------:R-:W-:Y:S02]  /*e1e0*/  SEL R9, R9, R10, !P5 ;  /* 0x0000000a09097207 */ /* 0x000fe40006800000 */
[-C--:B------:R-:W-:Y:S02]  /*e1f0*/  LEA R14, P2, R5, R226.reuse, 0x2 ;  /* 0x000000e2050e7211 */ /* 0x080fe400078410ff */
[----:B------:R-:W-:Y:S02]  /*e200*/  LEA R12, P1, R9, R226, 0x2 ;  /* 0x000000e2090c7211 */ /* 0x000fe400078210ff */
[-C--:B------:R-:W-:Y:S02]  /*e210*/  LEA.HI.X.SX32 R15, R5, R227.reuse, 0x2, P2 ;  /* 0x000000e3050f7211 */ /* 0x080fe400010f16ff */
[C---:B------:R-:W-:Y:S01]  /*e220*/  LEA.HI.X.SX32 R13, R9.reuse, R227, 0x2, P1 ;  /* 0x000000e3090d7211 */ /* 0x040fe200008f16ff */
[----:B------:R-:W-:Y:S02]  /*e230*/  IMAD.IADD R9, R9, 0x1, -R5 ;  /* 0x0000000109097824 */ /* 0x000fe400078e0a05 */
[----:B------:R-:W2:Y:S01]  /*e240*/  LDG.E R2, desc[UR12][R14.64] ;  /* 0x0000000c0e027981 */ /* 0x000ea2000c1e1900 */
[----:B------:R-:W1:Y:S01]  /*e250*/  LDC.64 R4, c[0x0][0x238] ;  /* 0x00008e00ff047b82 */ /* 0x000e620000000a00 */
[----:B------:R-:W-:Y:S02]  /*e260*/  IMAD R6, R9, R0, -0x80 ;  /* 0xffffff8009067424 */ /* 0x000fe400078e0200 */
[----:B------:R-:W2:Y:S02]  /*e270*/  LDG.E R7, desc[UR12][R12.64] ;  /* 0x0000000c0c077981 */ /* 0x000ea4000c1e1900 */
[C---:B------:R-:W-:Y:S01]  /*e280*/  IMAD R0, R6.reuse, UR10, RZ ;  /* 0x0000000a06007c24 */ /* 0x040fe2000f8e02ff */
[----:B------:R-:W-:Y:S05]  /*e290*/  SHF.R.S32.HI R9, RZ, 0x1f, R6 ;  /* 0x0000001fff097819 */ /* 0x000fea0000011406 */
[----:B------:R-:W-:Y:S02]  /*e2a0*/  IMAD R0, R9, UR11, R0 ;  /* 0x0000000b09007c24 */ /* 0x000fe4000f8e0200 */
[----:B------:R-:W-:Y:S05]  /*e2b0*/  IMAD.WIDE.U32 R8, R6, UR11, RZ ;  /* 0x0000000b06087c25 */ /* 0x000fea000f8e00ff */
[----:B------:R-:W-:Y:S01]  /*e2c0*/  IADD3 R9, R9, R0, RZ ;  /* 0x0000000009097210 */ /* 0x000fe20007ffe0ff */
[----:B--2---:R-:W-:Y:S04]  /*e2d0*/  IMAD.IADD R2, R2, 0x1, -R7 ;  /* 0x0000000102027824 */ /* 0x004fe800078e0a07 */
[CC--:B-1----:R-:W-:Y:S01]  /*e2e0*/  IMAD.WIDE.U32 R8, R2.reuse, R4.reuse, R8 ;  /* 0x0000000402087225 */ /* 0x0c2fe200078e0008 */
[----:B------:R-:W-:Y:S05]  /*e2f0*/  SHF.R.S32.HI R7, RZ, 0x1f, R2 ;  /* 0x0000001fff077819 */ /* 0x000fea0000011402 */
[----:B------:R-:W-:Y:S04]  /*e300*/  IMAD R7, R7, R4, RZ ;  /* 0x0000000407077224 */ /* 0x000fe800078e02ff */
[----:B------:R-:W-:Y:S02]  /*e310*/  IMAD R7, R2, R5, R7 ;  /* 0x0000000502077224 */ /* 0x000fe400078e0207 */
[----:B------:R-:W-:Y:S03]  /*e320*/  IMAD.MOV.U32 R2, RZ, RZ, R8 ;  /* 0x000000ffff027224 */ /* 0x000fe600078e0008 */
[----:B------:R-:W-:Y:S07]  /*e330*/  IADD3 R0, R9, R7, RZ ;  /* 0x0000000709007210 */ /* 0x000fee0007ffe0ff */
.L_x_779:
[C---:B------:R-:W-:Y:S01]  /*e340*/  LEA R134, P2, R2.reuse, R188, 0x1 ;  /* 0x000000bc02867211 */ /* 0x040fe200078408ff */
[----:B------:R-:W-:Y:S01]  /*e350*/  @P4 STS.128 [R220+0xc000], RZ ;  /* 0x00c000ffdc004388 */ /* 0x000fe20000000c00 */
[----:B------:R-:W-:Y:S02]  /*e360*/  IADD3 R49, P1, R217, R2, RZ ;  /* 0x00000002d9317210 */ /* 0x000fe40007f3e0ff */
[--C-:B------:R-:W-:Y:S02]  /*e370*/  LEA.HI.X R135, R2, R189, R0.reuse, 0x1, P2 ;  /* 0x000000bd02877211 */ /* 0x100fe400010f0c00 */
[CC--:B------:R-:W-:Y:S01]  /*e380*/  @!P4 LEA R62, P5, R49.reuse, R188.reuse, 0x1 ;  /* 0x000000bc313ec211 */ /* 0x0c0fe200078a08ff */
[C---:B------:R-:W-:Y:S01]  /*e390*/  IMAD.X R2, R216.reuse, 0x1, R0, P1 ;  /* 0x00000001d8027824 */ /* 0x040fe200008e0600 */
[-C--:B------:R-:W-:Y:S01]  /*e3a0*/  @!P3 LEA R56, P1, R49, R188.reuse, 0x1 ;  /* 0x000000bc3138b211 */ /* 0x080fe200078208ff */
[----:B------:R-:W-:Y:S01]  /*e3b0*/  @!PT LDS RZ, [RZ] ;  /* 0x00000000fffff984 */ /* 0x000fe20000000800 */
[----:B------:R-:W-:Y:S01]  /*e3c0*/  @!PT LDS RZ, [RZ] ;  /* 0x00000000fffff984 */ /* 0x000fe20000000800 */
[----:B------:R-:W-:Y:S01]  /*e3d0*/  @!PT LDS RZ, [RZ] ;  /* 0x00000000fffff984 */ /* 0x000fe20000000800 */
[----:B------:R-:W-:Y:S01]  /*e3e0*/  @!P4 LDGSTS.E.BYPASS.LTC128B.128 [R220+0xc000], desc[UR12][R134.64] ;  /* 0x0c00000086dccfae */ /* 0x000fe2000b901d4c */
[----:B------:R-:W-:Y:S02]  /*e3f0*/  IADD3 R51, P2, R217, R49, RZ ;  /* 0x00000031d9337210 */ /* 0x000fe40007f5e0ff */
[CCC-:B------:R-:W-:Y:S01]  /*e400*/  @!P4 LEA.HI.X R63, R49.reuse, R189.reuse, R2.reuse, 0x1, P5 ;  /* 0x000000bd313fc211 */ /* 0x1c0fe200028f0c02 */
[----:B------:R-:W-:Y:S01]  /*e410*/  @P3 STS.128 [R220+0x10000], RZ ;  /* 0x010000ffdc003388 */ /* 0x000fe20000000c00 */
[-CC-:B------:R-:W-:Y:S01]  /*e420*/  @!P3 LEA.HI.X R57, R49, R189.reuse, R2.reuse, 0x1, P1 ;  /* 0x000000bd3139b211 */ /* 0x180fe200008f0c02 */
[C---:B------:R-:W-:Y:S01]  /*e430*/  IMAD.X R2, R216.reuse, 0x1, R2, P2 ;  /* 0x00000001d8027824 */ /* 0x040fe200010e0602 */
[CC--:B------:R-:W-:Y:S01]  /*e440*/  @!P4 LEA R60, P5, R51.reuse, R188.reuse, 0x1 ;  /* 0x000000bc333cc211 */ /* 0x0c0fe200078a08ff */
[----:B------:R-:W-:Y:S01]  /*e450*/  @!PT LDS RZ, [RZ] ;  /* 0x00000000fffff984 */ /* 0x000fe20000000800 */
[----:B------:R-:W-:Y:S01]  /*e460*/  @!PT LDS RZ, [RZ] ;  /* 0x00000000fffff984 */ /* 0x000fe20000000800 */
[----:B------:R-:W-:Y:S01]  /*e470*/  @!PT LDS RZ, [RZ] ;  /* 0x00000000fffff984 */ /* 0x000fe20000000800 */
[----:B------:R-:W-:Y:S01]  /*e480*/  @!P3 LDGSTS.E.BYPASS.LTC128B.128 [R220+0x10000], desc[UR12][R134.64+0x80] ;  /* 0x1000008086dcbfae */ /* 0x000fe2000b901d4c */
[CC--:B------:R-:W-:Y:S02]  /*e490*/  @!P3 LEA R54, P1, R51.reuse, R188.reuse, 0x1 ;  /* 0x000000bc3336b211 */ /* 0x0c0fe400078208ff */
[--C-:B------:R-:W-:Y:S01]  /*e4a0*/  @!P4 LEA.HI.X R61, R51, R189, R2.reuse, 0x1, P5 ;  /* 0x000000bd333dc211 */ /* 0x100fe200028f0c02 */
[----:B------:R-:W-:Y:S01]  /*e4b0*/  @P4 STS.128 [R220+0xc800], RZ ;  /* 0x00c800ffdc004388 */ /* 0x000fe20000000c00 */
[----:B------:R-:W-:Y:S02]  /*e4c0*/  IADD3 R49, P2, R217, R51, RZ ;  /* 0x00000033d9317210 */ /* 0x000fe40007f5e0ff */
[--C-:B------:R-:W-:Y:S01]  /*e4d0*/  @!P3 LEA.HI.X R55, R51, R189, R2.reuse, 0x1, P1 ;  /* 0x000000bd3337b211 */ /* 0x100fe200008f0c02 */
[----:B------:R-:W-:Y:S01]  /*e4e0*/  @!PT LDS RZ, [RZ] ;  /* 0x00000000fffff984 */ /* 0x000fe20000000800 */
[----:B------:R-:W-:Y:S01]  /*e4f0*/  @!PT LDS RZ, [RZ] ;  /* 0x00000000fffff984 */ /* 0x000fe20000000800 */
[----:B------:R-:W-:Y:S01]  /*e500*/  @!PT LDS RZ, [RZ] ;  /* 0x00000000fffff984 */ /* 0x000fe20000000800 */
[----:B------:R-:W-:Y:S01]  /*e510*/  @!P4 LDGSTS.E.BYPASS.LTC128B.128 [R220+0xc800], desc[UR12][R62.64] ;  /* 0x0c8000003edccfae */ /* 0x000fe2000b901d4c */
[CC--:B------:R-:W-:Y:S01]  /*e520*/  @!P4 LEA R58, P5, R49.reuse, R188.reuse, 0x1 ;  /* 0x000000bc313ac211 */ /* 0x0c0fe200078a08ff */
[C---:B------:R-:W-:Y:S01]  /*e530*/  IMAD.X R2, R216.reuse, 0x1, R2, P2 ;  /* 0x00000001d8027824 */ /* 0x040fe200010e0602 */
[-C--:B------:R-:W-:Y:S01]  /*e540*/  @!P3 LEA R52, P1, R49, R188.reuse, 0x1 ;  /* 0x000000bc3134b211 */ /* 0x080fe200078208ff */
[----:B------:R-:W-:Y:S01]  /*e550*/  @P3 STS.128 [R220+0x10800], RZ ;  /* 0x010800ffdc003388 */ /* 0x000fe20000000c00 */
[----:B------:R-:W-:Y:S02]  /*e560*/  IADD3 R51, P2, R217, R49, RZ ;  /* 0x00000031d9337210 */ /* 0x000fe40007f5e0ff */
[CCC-:B------:R-:W-:Y:S01]  /*e570*/  @!P4 LEA.HI.X R59, R49.reuse, R189.reuse, R2.reuse, 0x1, P5 ;  /* 0x000000bd313bc211 */ /* 0x1c0fe200028f0c02 */
[----:B------:R-:W-:Y:S01]  /*e580*/  @!PT LDS RZ, [RZ] ;  /* 0x00000000fffff984 */ /* 0x000fe20000000800 */
[----:B------:R-:W-:Y:S01]  /*e590*/  @!PT LDS RZ, [RZ] ;  /* 0x00000000fffff984 */ /* 0x000fe20000000800 */
[----:B------:R-:W-:Y:S01]  /*e5a0*/  @!PT LDS RZ, [RZ] ;  /* 0x00000000fffff984 */ /* 0x000fe20000000800 */
[----:B------:R-:W-:Y:S01]  /*e5b0*/  @!P3 LDGSTS.E.BYPASS.LTC128B.128 [R220+0x10800], desc[UR12][R56.64+0x80] ;  /* 0x1080008038dcbfae */ /* 0x000fe2000b901d4c */
[-CC-:B------:R-:W-:Y:S01]  /*e5c0*/  @!P3 LEA.HI.X R53, R49, R189.reuse, R2.reuse, 0x1, P1 ;  /* 0x000000bd3135b211 */ /* 0x180fe200008f0c02 */
[C---:B------:R-:W-:Y:S01]  /*e5d0*/  IMAD.X R2, R216.reuse, 0x1, R2, P2 ;  /* 0x00000001d8027824 */ /* 0x040fe200010e0602 */
[CC--:B------:R-:W-:Y:S01]  /*e5e0*/  @!P4 LEA R66, P5, R51.reuse, R188.reuse, 0x1 ;  /* 0x000000bc3342c211 */ /* 0x0c0fe200078a08ff */
[----:B------:R-:W-:Y:S01]  /*e5f0*/  @P4 STS.128 [R220+0xd000], RZ ;  /* 0x00d000ffdc004388 */ /* 0x000fe20000000c00 */
[CC--:B------:R-:W-:Y:S02]  /*e600*/  @!P3 LEA R64, P1, R51.reuse, R188.reuse, 0x1 ;  /* 0x000000bc3340b211 */ /* 0x0c0fe400078208ff */
[--C-:B------:R-:W-:Y:S01]  /*e610*/  @!P4 LEA.HI.X R67, R51, R189, R2.reuse, 0x1, P5 ;  /* 0x000000bd3343c211 */ /* 0x100fe200028f0c02 */
[----:B------:R-:W-:Y:S01]  /*e620*/  @!PT LDS RZ, [RZ] ;  /* 0x00000000fffff984 */ /* 0x000fe20000000800 */
[----:B------:R-:W-:Y:S01]  /*e630*/  @!PT LDS RZ, [RZ] ;  /* 0x00000000fffff984 */ /* 0x000fe20000000800 */
[----:B------:R-:W-:Y:S01]  /*e640*/  @!PT LDS RZ, [RZ] ;  /* 0x00000000fffff984 */ /* 0x000fe20000000800 */
[----:B------:R-:W-:Y:S01]  /*e650*/  @!P4 LDGSTS.E.BYPASS.LTC128B.128 [R220+0xd000], desc[UR12][R60.64] ;  /* 0x0d0000003cdccfae */ /* 0x000fe2000b901d4c */
[----:B------:R-:W-:Y:S02]  /*e660*/  IADD3 R49, P2, R217, R51, RZ ;  /* 0x00000033d9317210 */ /* 0x000fe40007f5e0ff */
[--C-:B------:R-:W-:Y:S01]  /*e670*/  @!P3 LEA.HI.X R65, R51, R189, R2.reuse, 0x1, P1 ;  /* 0x000000bd3341b211 */ /* 0x100fe200008f0c02 */
[----:B------:R-:W-:Y:S01]  /*e680*/  @P3 STS.128 [R220+0x11000], RZ ;  /* 0x011000ffdc003388 */ /* 0x000fe20000000c00 */
        /* <DEDUP_REMOVED lines=21> */
[-CC-:B------:R-:W-:Y:S01]  /*e7e0*/  @!P3 LEA.HI.X R51, R51, R189.reuse, R2.reuse, 0x1, P2 ;  /* 0x000000bd3333b211 */ /* 0x180fe200010f0c02 */
[----:B------:R-:W-:Y:S01]  /*e7f0*/  @!PT LDS RZ, [RZ] ;  /* 0x00000000fffff984 */ /* 0x000fe20000000800 */
[----:B------:R-:W-:Y:S01]  /*e800*/  @!PT LDS RZ, [RZ] ;  /* 0x00000000fffff984 */ /* 0x000fe20000000800 */
[----:B------:R-:W-:Y:S01]  /*e810*/  @!PT LDS RZ, [RZ] ;  /* 0x00000000fffff984 */ /* 0x000fe20000000800 */
[----:B------:R-:W-:Y:S01]  /*e820*/  @!P3 LDGSTS.E.BYPASS.LTC128B.128 [R220+0x11800], desc[UR12][R52.64+0x80] ;  /* 0x1180008034dcbfae */ /* 0x000fe2000b901d4c */
[CC--:B------:R-:W-:Y:S01]  /*e830*/  @!P4 LEA R194, P5, R49.reuse, R188.reuse, 0x1 ;  /* 0x000000bc31c2c211 */ /* 0x0c0fe200078a08ff */
[----:B------:R-:W-:Y:S01]  /*e840*/  IMAD.X R0, R216, 0x1, R2, P1 ;  /* 0x00000001d8007824 */ /* 0x000fe200008e0602 */
[C---:B------:R-:W-:Y:S01]  /*e850*/  @!P3 LEA R48, P1, R49.reuse, R188, 0x1 ;  /* 0x000000bc3130b211 */ /* 0x040fe200078208ff */
[----:B------:R-:W-:Y:S03]  /*e860*/  @P4 STS.128 [R220+0xe000], RZ ;  /* 0x00e000ffdc004388 */ /* 0x000fe60000000c00 */
[CCC-:B------:R-:W-:Y:S01]  /*e870*/  @!P4 LEA.HI.X R195, R49.reuse, R189.reuse, R0.reuse, 0x1, P5 ;  /* 0x000000bd31c3c211 */ /* 0x1c0fe200028f0c00 */
[----:B------:R-:W-:Y:S01]  /*e880*/  @!PT LDS RZ, [RZ] ;  /* 0x00000000fffff984 */ /* 0x000fe20000000800 */
[----:B------:R-:W-:Y:S01]  /*e890*/  @!PT LDS RZ, [RZ] ;  /* 0x00000000fffff984 */ /* 0x000fe20000000800 */
[----:B------:R-:W-:Y:S01]  /*e8a0*/  @!PT LDS RZ, [RZ] ;  /* 0x00000000fffff984 */ /* 0x000fe20000000800 */
[----:B------:R-:W-:Y:S01]  /*e8b0*/  @!P4 LDGSTS.E.BYPASS.LTC128B.128 [R220+0xe000], desc[UR12][R66.64] ;  /* 0x0e00000042dccfae */ /* 0x000fe2000b901d4c */
[----:B------:R-:W-:Y:S02]  /*e8c0*/  @!P3 LEA.HI.X R49, R49, R189, R0, 0x1, P1 ;  /* 0x000000bd3131b211 */ /* 0x000fe400008f0c00 */
        /* <DEDUP_REMOVED lines=35> */
[----:B------:R3:W-:Y:S04]  /*eb00*/  @!P3 LDGSTS.E.BYPASS.LTC128B.128 [R220+0x13800], desc[UR12][R48.64+0x80] ;  /* 0x1380008030dcbfae */ /* 0x0007e8000b901d4c */
[----:B------:R-:W-:Y:S04]  /*eb10*/  LDSM.16.M88.4 R136, [R211] ;  /* 0x00000000d388783b */ /* 0x000fe80000000200 */
[----:B------:R-:W4:Y:S04]  /*eb20*/  LDSM.16.M88.4 R140, [R210+0x4000] ;  /* 0x00400000d28c783b */ /* 0x000f280000000200 */
[----:B------:R-:W5:Y:S04]  /*eb30*/  LDSM.16.M88.4 R144, [R210+0x4800] ;  /* 0x00480000d290783b */ /* 0x000f680000000200 */
[----:B------:R-:W2:Y:S04]  /*eb40*/  LDSM.16.M88.4 R148, [R210+0x5000] ;  /* 0x00500000d294783b */ /* 0x000ea80000000200 */
[----:B------:R-:W3:Y:S04]  /*eb50*/  LDSM.16.M88.4 R152, [R210+0x5800] ;  /* 0x00580000d298783b */ /* 0x000ee80000000200 */
[----:B------:R-:W0:Y:S04]  /*eb60*/  LDGDEPBAR ;  /* 0x00000000000079af */ /* 0x000e280000000000 */
[----:B------:R-:W3:Y:S04]  /*eb70*/  LDSM.16.M88.4 R156, [R210+0x6000] ;  /* 0x00600000d29c783b */ /* 0x000ee80000000200 */
[----:B------:R-:W3:Y:S04]  /*eb80*/  LDSM.16.M88.4 R160, [R210+0x6800] ;  /* 0x00680000d2a0783b */ /* 0x000ee80000000200 */
[----:B------:R-:W3:Y:S04]  /*eb90*/  LDSM.16.M88.4 R164, [R210+0x7000] ;  /* 0x00700000d2a4783b */ /* 0x000ee80000000200 */
[----:B------:R-:W3:Y:S04]  /*eba0*/  LDSM.16.M88.4 R168, [R210+0x7800] ;  /* 0x00780000d2a8783b */ /* 0x000ee80000000200 */
[----:B------:R-:W-:Y:S01]  /*ebb0*/  LDSM.16.M88.4 R172, [R209] ;  /* 0x00000000d1ac783b */ /* 0x000fe20000000200 */
[C---:B----4-:R-:W-:Y:S03]  /*ebc0*/  HMMA.16816.F32 R4, R136.reuse, R140, RZ ;  /* 0x0000008c8804723c */ /* 0x050fe600000018ff */
[----:B------:R-:W4:Y:S04]  /*ebd0*/  LDSM.16.M88.4 R176, [R208] ;  /* 0x00000000d0b0783b */ /* 0x000f280000000200 */
[----:B------:R-:W-:Y:S01]  /*ebe0*/  LDSM.16.M88.4 R180, [R208+0x1000] ;  /* 0x00100000d0b4783b */ /* 0x000fe20000000200 */
[C---:B------:R-:W-:Y:S03]  /*ebf0*/  HMMA.16816.F32 R8, R136.reuse, R142, RZ ;  /* 0x0000008e8808723c */ /* 0x040fe600000018ff */
[----:B------:R-:W4:Y:S03]  /*ec00*/  LDSM.16.M88.4 R140, [R208+0x800] ;  /* 0x00080000d08c783b */ /* 0x000f260000000200 */
[C---:B-----5:R-:W-:Y:S01]  /*ec10*/  HMMA.16816.F32 R12, R136.reuse, R144, RZ ;  /* 0x00000090880c723c */ /* 0x060fe200000018ff */
[----:B------:R-:W5:Y:S04]  /*ec20*/  LDSM.16.M88.4 R184, [R208+0x1800] ;  /* 0x00180000d0b8783b */ /* 0x000f680000000200 */
[----:B-1----:R-:W-:Y:S01]  /*ec30*/  LDSM.16.M88.4 R188, [R205+0x6000] ;  /* 0x00600000cdbc783b */ /* 0x002fe20000000200 */
[C---:B------:R-:W-:Y:S03]  /*ec40*/  HMMA.16816.F32 R16, R136.reuse, R146, RZ ;  /* 0x000000928810723c */ /* 0x040fe600000018ff */
[----:B------:R-:W1:Y:S03]  /*ec50*/  LDSM.16.M88.4 R144, [R208+0x2000] ;  /* 0x00200000d090783b */ /* 0x000e660000000200 */
[C---:B--2---:R-:W-:Y:S01]  /*ec60*/  HMMA.16816.F32 R20, R136.reuse, R148, RZ ;  /* 0x000000948814723c */ /* 0x044fe200000018ff */
[----:B------:R-:W-:Y:S04]  /*ec70*/  LDSM.16.M88.4 R192, [R205+0x6800] ;  /* 0x00680000cdc0783b */ /* 0x000fe80000000200 */
[----:B------:R-:W-:Y:S01]  /*ec80*/  LDSM.16.M88.4 R196, [R205+0x7000] ;  /* 0x00700000cdc4783b */ /* 0x000fe20000000200 */
[C---:B------:R-:W-:Y:S03]  /*ec90*/  HMMA.16816.F32 R24, R136.reuse, R150, RZ ;  /* 0x000000968818723c */ /* 0x040fe600000018ff */
[----:B------:R-:W2:Y:S03]  /*eca0*/  LDSM.16.M88.4 R148, [R208+0x2800] ;  /* 0x00280000d094783b */ /* 0x000ea60000000200 */
[C---:B---3--:R-:W-:Y:S06]  /*ecb0*/  HMMA.16816.F32 R28, R136.reuse, R152, RZ ;  /* 0x00000098881c723c */ /* 0x048fec00000018ff */
[C---:B------:R-:W-:Y:S01]  /*ecc0*/  HMMA.16816.F32 R32, R136.reuse, R154, RZ ;  /* 0x0000009a8820723c */ /* 0x040fe200000018ff */
[----:B------:R-:W3:Y:S05]  /*ecd0*/  LDSM.16.M88.4 R152, [R208+0x3000] ;  /* 0x00300000d098783b */ /* 0x000eea0000000200 */
[C---:B------:R-:W-:Y:S06]  /*ece0*/  HMMA.16816.F32 R36, R136.reuse, R156, RZ ;  /* 0x0000009c8824723c */ /* 0x040fec00000018ff */
[C---:B------:R-:W-:Y:S01]  /*ecf0*/  HMMA.16816.F32 R40, R136.reuse, R158, RZ ;  /* 0x0000009e8828723c */ /* 0x040fe200000018ff */
[----:B------:R-:W-:Y:S05]  /*ed00*/  LDSM.16.M88.4 R156, [R203+0x4000] ;  /* 0x00400000cb9c783b */ /* 0x000fea0000000200 */
[C---:B------:R-:W-:Y:S06]  /*ed10*/  HMMA.16816.F32 R44, R136.reuse, R160, RZ ;  /* 0x000000a0882c723c */ /* 0x040fec00000018ff */
[C---:B------:R-:W-:Y:S01]  /*ed20*/  HMMA.16816.F32 R48, R136.reuse, R162, RZ ;  /* 0x000000a28830723c */ /* 0x040fe200000018ff */
[----:B------:R-:W-:Y:S05]  /*ed30*/  LDSM.16.M88.4 R160, [R203+0x4800] ;  /* 0x00480000cba0783b */ /* 0x000fea0000000200 */
[C---:B------:R-:W-:Y:S06]  /*ed40*/  HMMA.16816.F32 R52, R136.reuse, R164, RZ ;  /* 0x000000a48834723c */ /* 0x040fec00000018ff */
[C---:B------:R-:W-:Y:S01]  /*ed50*/  HMMA.16816.F32 R56, R136.reuse, R166, RZ ;  /* 0x000000a68838723c */ /* 0x040fe200000018ff */
[----:B------:R-:W-:Y:S05]  /*ed60*/  LDSM.16.M88.4 R164, [R203+0x5000] ;  /* 0x00500000cba4783b */ /* 0x000fea0000000200 */
[C---:B------:R-:W-:Y:S06]  /*ed70*/  HMMA.16816.F32 R60, R136.reuse, R168, RZ ;  /* 0x000000a8883c723c */ /* 0x040fec00000018ff */
[----:B------:R-:W-:Y:S01]  /*ed80*/  HMMA.16816.F32 R64, R136, R170, RZ ;  /* 0x000000aa8840723c */ /* 0x000fe200000018ff */
[----:B------:R-:W3:Y:S04]  /*ed90*/  LDSM.16.M88.4 R136, [R208+0x3800] ;  /* 0x00380000d088783b */ /* 0x000ee80000000200 */
[----:B------:R-:W-:Y:S01]  /*eda0*/  LDSM.16.M88.4 R168, [R203+0x5800] ;  /* 0x00580000cba8783b */ /* 0x000fe20000000200 */
[C---:B----4-:R-:W-:Y:S06]  /*edb0*/  HMMA.16816.F32 R4, R172.reuse, R176, R4 ;  /* 0x000000b0ac04723c */ /* 0x050fec0000001804 */
[C---:B------:R-:W-:Y:S01]  /*edc0*/  HMMA.16816.F32 R8, R172.reuse, R178, R8 ;  /* 0x000000b2ac08723c */ /* 0x040fe20000001808 */
[----:B------:R-:W-:Y:S05]  /*edd0*/  LDSM.16.M88.4 R176, [R203+0x6000] ;  /* 0x00600000cbb0783b */ /* 0x000fea0000000200 */
[C---:B------:R-:W-:Y:S06]  /*ede0*/  HMMA.16816.F32 R12, R172.reuse, R140, R12 ;  /* 0x0000008cac0c723c */ /* 0x040fec000000180c */
[C---:B------:R-:W-:Y:S01]  /*edf0*/  HMMA.16816.F32 R16, R172.reuse, R142, R16 ;  /* 0x0000008eac10723c */ /* 0x040fe20000001810 */
[----:B------:R-:W4:Y:S05]  /*ee00*/  LDSM.16.M88.4 R140, [R207] ;  /* 0x00000000cf8c783b */ /* 0x000f2a0000000200 */
[C---:B------:R-:W-:Y:S06]  /*ee10*/  HMMA.16816.F32 R20, R172.reuse, R180, R20 ;  /* 0x000000b4ac14723c */ /* 0x040fec0000001814 */
[C---:B------:R-:W-:Y:S01]  /*ee20*/  HMMA.16816.F32 R24, R172.reuse, R182, R24 ;  /* 0x000000b6ac18723c */ /* 0x040fe20000001818 */
[----:B------:R-:W-:Y:S05]  /*ee30*/  LDSM.16.M88.4 R180, [R206] ;  /* 0x00000000ceb4783b */ /* 0x000fea0000000200 */
[C---:B-----5:R-:W-:Y:S06]  /*ee40*/  HMMA.16816.F32 R28, R172.reuse, R184, R28 ;  /* 0x000000b8ac1c723c */ /* 0x060fec000000181c */
[C---:B------:R-:W-:Y:S01]  /*ee50*/  HMMA.16816.F32 R32, R172.reuse, R186, R32 ;  /* 0x000000baac20723c */ /* 0x040fe20000001820 */
[----:B------:R-:W-:Y:S05]  /*ee60*/  LDSM.16.M88.4 R184, [R205] ;  /* 0x00000000cdb8783b */ /* 0x000fea0000000200 */
[C---:B-1----:R-:W-:Y:S06]  /*ee70*/  HMMA.16816.F32 R36, R172.reuse, R144, R36 ;  /* 0x00000090ac24723c */ /* 0x042fec0000001824 */
[C---:B------:R-:W-:Y:S01]  /*ee80*/  HMMA.16816.F32 R40, R172.reuse, R146, R40 ;  /* 0x00000092ac28723c */ /* 0x040fe20000001828 */
[----:B------:R-:W1:Y:S05]  /*ee90*/  LDSM.16.M88.4 R144, [R203+0x6800] ;  /* 0x00680000cb90783b */ /* 0x000e6a0000000200 */
[C---:B--2---:R-:W-:Y:S06]  /*eea0*/  HMMA.16816.F32 R44, R172.reuse, R148, R44 ;  /* 0x00000094ac2c723c */ /* 0x044fec000000182c */
[C---:B------:R-:W-:Y:S01]  /*eeb0*/  HMMA.16816.F32 R48, R172.reuse, R150, R48 ;  /* 0x00000096ac30723c */ /* 0x040fe20000001830 */
[----:B------:R-:W2:Y:S05]  /*eec0*/  LDSM.16.M88.4 R148, [R203+0x7000] ;  /* 0x00700000cb94783b */ /* 0x000eaa0000000200 */
[C---:B---3--:R-:W-:Y:S06]  /*eed0*/  HMMA.16816.F32 R52, R172.reuse, R152, R52 ;  /* 0x00000098ac34723c */ /* 0x048fec0000001834 */
[C---:B------:R-:W-:Y:S01]  /*eee0*/  HMMA.16816.F32 R56, R172.reuse, R154, R56 ;  /* 0x0000009aac38723c */ /* 0x040fe20000001838 */
[----:B------:R-:W3:Y:S05]  /*eef0*/  LDSM.16.M88.4 R152, [R203+0x7800] ;  /* 0x00780000cb98783b */ /* 0x000eea0000000200 */
[C---:B------:R-:W-:Y:S06]  /*ef00*/  HMMA.16816.F32 R60, R172.reuse, R136, R60 ;  /* 0x00000088ac3c723c */ /* 0x040fec000000183c */
[----:B------:R-:W-:Y:S01]  /*ef10*/  HMMA.16816.F32 R64, R172, R138, R64 ;  /* 0x0000008aac40723c */ /* 0x000fe20000001840 */
[----:B------:R-:W5:Y:S04]  /*ef20*/  LDSM.16.M88.4 R136, [R205+0x800] ;  /* 0x00080000cd88783b */ /* 0x000f680000000200 */
[----:B------:R-:W-:Y:S01]  /*ef30*/  LDSM.16.M88.4 R172, [R208+0x4000] ;  /* 0x00400000d0ac783b */ /* 0x000fe20000000200 */
[C---:B----4-:R-:W-:Y:S06]  /*ef40*/  HMMA.16816.F32 R4, R140.reuse, R156, R4 ;  /* 0x0000009c8c04723c */ /* 0x050fec0000001804 */
[C---:B------:R-:W-:Y:S01]  /*ef50*/  HMMA.16816.F32 R8, R140.reuse, R158, R8 ;  /* 0x0000009e8c08723c */ /* 0x040fe20000001808 */
[----:B------:R-:W4:Y:S05]  /*ef60*/  LDSM.16.M88.4 R156, [R205+0x1000] ;  /* 0x00100000cd9c783b */ /* 0x000f2a0000000200 */
[C---:B------:R-:W-:Y:S06]  /*ef70*/  HMMA.16816.F32 R12, R140.reuse, R160, R12 ;  /* 0x000000a08c0c723c */ /* 0x040fec000000180c */
[C---:B------:R-:W-:Y:S01]  /*ef80*/  HMMA.16816.F32 R16, R140.reuse, R162, R16 ;  /* 0x000000a28c10723c */ /* 0x040fe20000001810 */
[----:B------:R-:W4:Y:S05]  /*ef90*/  LDSM.16.M88.4 R160, [R205+0x1800] ;  /* 0x00180000cda0783b */ /* 0x000f2a0000000200 */
[C---:B------:R-:W-:Y:S06]  /*efa0*/  HMMA.16816.F32 R20, R140.reuse, R164, R20 ;  /* 0x000000a48c14723c */ /* 0x040fec0000001814 */
        /* <DEDUP_REMOVED lines=10> */
[----:B------:R-:W-:Y:S05]  /*f050*/  LDSM.16.M88.4 R144, [R205+0x3000] ;  /* 0x00300000cd90783b */ /* 0x000fea0000000200 */
[C---:B--2---:R-:W-:Y:S06]  /*f060*/  HMMA.16816.F32 R52, R140.reuse, R148, R52 ;  /* 0x000000948c34723c */ /* 0x044fec0000001834 */
[C---:B------:R-:W-:Y:S01]  /*f070*/  HMMA.16816.F32 R56, R140.reuse, R150, R56 ;  /* 0x000000968c38723c */ /* 0x040fe20000001838 */
[----:B------:R-:W-:Y:S05]  /*f080*/  LDSM.16.M88.4 R148, [R205+0x3800] ;  /* 0x00380000cd94783b */ /* 0x000fea0000000200 */
[C---:B---3--:R-:W-:Y:S06]  /*f090*/  HMMA.16816.F32 R60, R140.reuse, R152, R60 ;  /* 0x000000988c3c723c */ /* 0x048fec000000183c */
[----:B------:R-:W-:Y:S01]  /*f0a0*/  HMMA.16816.F32 R64, R140, R154, R64 ;  /* 0x0000009a8c40723c */ /* 0x000fe20000001840 */
[----:B------:R-:W1:Y:S04]  /*f0b0*/  LDSM.16.M88.4 R140, [R205+0x2800] ;  /* 0x00280000cd8c783b */ /* 0x000e680000000200 */
[----:B------:R-:W-:Y:S01]  /*f0c0*/  LDSM.16.M88.4 R152, [R210+0x8000] ;  /* 0x00800000d298783b */ /* 0x000fe20000000200 */
[C---:B------:R-:W-:Y:S06]  /*f0d0*/  HMMA.16816.F32 R4, R180.reuse, R184, R4 ;  /* 0x000000b8b404723c */ /* 0x040fec0000001804 */
[C---:B------:R-:W-:Y:S01]  /*f0e0*/  HMMA.16816.F32 R8, R180.reuse, R186, R8 ;  /* 0x000000bab408723c */ /* 0x040fe20000001808 */
[----:B------:R-:W-:Y:S05]  /*f0f0*/  LDSM.16.M88.4 R184, [R205+0x5800] ;  /* 0x00580000cdb8783b */ /* 0x000fea0000000200 */
[C---:B-----5:R-:W-:Y:S06]  /*f100*/  HMMA.16816.F32 R12, R180.reuse, R136, R12 ;  /* 0x00000088b40c723c */ /* 0x060fec000000180c */
[C---:B------:R-:W-:Y:S01]  /*f110*/  HMMA.16816.F32 R16, R180.reuse, R138, R16 ;  /* 0x0000008ab410723c */ /* 0x040fe20000001810 */
[----:B------:R-:W2:Y:S05]  /*f120*/  LDSM.16.M88.4 R136, [R211+0x2000] ;  /* 0x00200000d388783b */ /* 0x000eaa0000000200 */
[C---:B----4-:R-:W-:Y:S06]  /*f130*/  HMMA.16816.F32 R20, R180.reuse, R156, R20 ;  /* 0x0000009cb414723c */ /* 0x050fec0000001814 */
[C---:B------:R-:W-:Y:S01]  /*f140*/  HMMA.16816.F32 R24, R180.reuse, R158, R24 ;  /* 0x0000009eb418723c */ /* 0x040fe20000001818 */
[----:B------:R-:W3:Y:S05]  /*f150*/  LDSM.16.M88.4 R156, [R210+0x8800] ;  /* 0x00880000d29c783b */ /* 0x000eea0000000200 */
[C---:B------:R-:W-:Y:S06]  /*f160*/  HMMA.16816.F32 R28, R180.reuse, R160, R28 ;  /* 0x000000a0b41c723c */ /* 0x040fec000000181c */
[C---:B------:R-:W-:Y:S01]  /*f170*/  HMMA.16816.F32 R32, R180.reuse, R162, R32 ;  /* 0x000000a2b420723c */ /* 0x040fe20000001820 */
[----:B------:R-:W4:Y:S05]  /*f180*/  LDSM.16.M88.4 R160, [R210+0x9000] ;  /* 0x00900000d2a0783b */ /* 0x000f2a0000000200 */
[C---:B------:R-:W-:Y:S06]  /*f190*/  HMMA.16816.F32 R36, R180.reuse, R164, R36 ;  /* 0x000000a4b424723c */ /* 0x040fec0000001824 */
[C---:B------:R-:W-:Y:S01]  /*f1a0*/  HMMA.16816.F32 R40, R180.reuse, R166, R40 ;  /* 0x000000a6b428723c */ /* 0x040fe20000001828 */
[----:B------:R-:W5:Y:S05]  /*f1b0*/  LDSM.16.M88.4 R164, [R210+0x9800] ;  /* 0x00980000d2a4783b */ /* 0x000f6a0000000200 */
[C---:B-1----:R-:W-:Y:S06]  /*f1c0*/  HMMA.16816.F32 R44, R180.reuse, R140, R44 ;  /* 0x0000008cb42c723c */ /* 0x042fec000000182c */
[C---:B------:R-:W-:Y:S01]  /*f1d0*/  HMMA.16816.F32 R48, R180.reuse, R142, R48 ;  /* 0x0000008eb430723c */ /* 0x040fe20000001830 */
[----:B------:R-:W1:Y:S05]  /*f1e0*/  LDSM.16.M88.4 R140, [R210+0xa000] ;  /* 0x00a00000d28c783b */ /* 0x000e6a0000000200 */
[C---:B------:R-:W-:Y:S06]  /*f1f0*/  HMMA.16816.F32 R52, R180.reuse, R144, R52 ;  /* 0x00000090b434723c */ /* 0x040fec0000001834 */
        /* <DEDUP_REMOVED lines=27> */
[C---:B--2---:R-:W-:Y:S06]  /*f3b0*/  HMMA.16816.F32 R60, R136.reuse, R152, R60 ;  /* 0x00000098883c723c */ /* 0x044fec000000183c */
[----:B------:R-:W-:Y:S01]  /*f3c0*/  HMMA.16816.F32 R64, R136, R154, R64 ;  /* 0x0000009a8840723c */ /* 0x000fe20000001840 */
[----:B------:R-:W2:Y:S04]  /*f3d0*/  LDSM.16.M88.4 R136, [R208+0x7800] ;  /* 0x00780000d088783b */ /* 0x000ea80000000200 */
[----:B------:R-:W2:Y:S01]  /*f3e0*/  LDSM.16.M88.4 R152, [R203+0x8800] ;  /* 0x00880000cb98783b */ /* 0x000ea20000000200 */
[C---:B------:R-:W-:Y:S06]  /*f3f0*/  HMMA.16816.F32 R4, R168.reuse, R172, R4 ;  /* 0x000000aca804723c */ /* 0x040fec0000001804 */
[C---:B------:R-:W-:Y:S01]  /*f400*/  HMMA.16816.F32 R8, R168.reuse, R174, R8 ;  /* 0x000000aea808723c */ /* 0x040fe20000001808 */
[----:B------:R-:W-:Y:S05]  /*f410*/  LDSM.16.M88.4 R172, [R203+0xb000] ;  /* 0x00b00000cbac783b */ /* 0x000fea0000000200 */
[C---:B---3--:R-:W-:Y:S06]  /*f420*/  HMMA.16816.F32 R12, R168.reuse, R156, R12 ;  /* 0x0000009ca80c723c */ /* 0x048fec000000180c */
[C---:B------:R-:W-:Y:S01]  /*f430*/  HMMA.16816.F32 R16, R168.reuse, R158, R16 ;  /* 0x0000009ea810723c */ /* 0x040fe20000001810 */
[----:B------:R-:W-:Y:S05]  /*f440*/  LDSM.16.M88.4 R156, [R203+0x9800] ;  /* 0x00980000cb9c783b */ /* 0x000fea0000000200 */
[C---:B----4-:R-:W-:Y:S06]  /*f450*/  HMMA.16816.F32 R20, R168.reuse, R160, R20 ;  /* 0x000000a0a814723c */ /* 0x050fec0000001814 */
[C---:B------:R-:W-:Y:S01]  /*f460*/  HMMA.16816.F32 R24, R168.reuse, R162, R24 ;  /* 0x000000a2a818723c */ /* 0x040fe20000001818 */
[----:B------:R-:W-:Y:S05]  /*f470*/  LDSM.16.M88.4 R160, [R203+0xa000] ;  /* 0x00a00000cba0783b */ /* 0x000fea0000000200 */
[C---:B-----5:R-:W-:Y:S06]  /*f480*/  HMMA.16816.F32 R28, R168.reuse, R164, R28 ;  /* 0x000000a4a81c723c */ /* 0x060fec000000181c */
[C---:B------:R-:W-:Y:S01]  /*f490*/  HMMA.16816.F32 R32, R168.reuse, R166, R32 ;  /* 0x000000a6a820723c */ /* 0x040fe20000001820 */
[----:B------:R-:W-:Y:S05]  /*f4a0*/  LDSM.16.M88.4 R164, [R203+0xa800] ;  /* 0x00a80000cba4783b */ /* 0x000fea0000000200 */
[C---:B-1----:R-:W-:Y:S06]  /*f4b0*/  HMMA.16816.F32 R36, R168.reuse, R140, R36 ;  /* 0x0000008ca824723c */ /* 0x042fec0000001824 */
[C---:B------:R-:W-:Y:S01]  /*f4c0*/  HMMA.16816.F32 R40, R168.reuse, R142, R40 ;  /* 0x0000008ea828723c */ /* 0x040fe20000001828 */
[----:B------:R-:W1:Y:S05]  /*f4d0*/  LDSM.16.M88.4 R140, [R203+0x9000] ;  /* 0x00900000cb8c783b */ /* 0x000e6a0000000200 */
[C---:B------:R-:W-:Y:S06]  /*f4e0*/  HMMA.16816.F32 R44, R168.reuse, R176, R44 ;  /* 0x000000b0a82c723c */ /* 0x040fec000000182c */
[C---:B------:R-:W-:Y:S01]  /*f4f0*/  HMMA.16816.F32 R48, R168.reuse, R178, R48 ;  /* 0x000000b2a830723c */ /* 0x040fe20000001830 */
[----:B------:R-:W3:Y:S05]  /*f500*/  LDSM.16.M88.4 R176, [R203+0xb800] ;  /* 0x00b80000cbb0783b */ /* 0x000eea0000000200 */
[C---:B------:R-:W-:Y:S06]  /*f510*/  HMMA.16816.F32 R52, R168.reuse, R180, R52 ;  /* 0x000000b4a834723c */ /* 0x040fec0000001834 */
[C---:B------:R-:W-:Y:S01]  /*f520*/  HMMA.16816.F32 R56, R168.reuse, R182, R56 ;  /* 0x000000b6a838723c */ /* 0x040fe20000001838 */
[----:B------:R-:W-:Y:S05]  /*f530*/  LDSM.16.M88.4 R180, [R205+0x5000] ;  /* 0x00500000cdb4783b */ /* 0x000fea0000000200 */
[C---:B--2---:R-:W-:Y:S06]  /*f540*/  HMMA.16816.F32 R60, R168.reuse, R136, R60 ;  /* 0x00000088a83c723c */ /* 0x044fec000000183c */
[----:B------:R-:W-:Y:S01]  /*f550*/  HMMA.16816.F32 R64, R168, R138, R64 ;  /* 0x0000008aa840723c */ /* 0x000fe20000001840 */
[----:B------:R-:W-:Y:S04]  /*f560*/  LDSM.16.M88.4 R136, [R206+0x2000] ;  /* 0x00200000ce88783b */ /* 0x000fe80000000200 */
[----:B------:R-:W2:Y:S01]  /*f570*/  LDSM.16.M88.4 R168, [R205+0x4000] ;  /* 0x00400000cda8783b */ /* 0x000ea20000000200 */
[C---:B------:R-:W-:Y:S06]  /*f580*/  HMMA.16816.F32 R4, R144.reuse, R148, R4 ;  /* 0x000000949004723c */ /* 0x040fec0000001804 */
[C---:B------:R-:W-:Y:S01]  /*f590*/  HMMA.16816.F32 R8, R144.reuse, R150, R8 ;  /* 0x000000969008723c */ /* 0x040fe20000001808 */
[----:B------:R-:W4:Y:S05]  /*f5a0*/  LDSM.16.M88.4 R148, [R205+0x4800] ;  /* 0x00480000cd94783b */ /* 0x000f2a0000000200 */
[C---:B------:R-:W-:Y:S06]  /*f5b0*/  HMMA.16816.F32 R12, R144.reuse, R152, R12 ;  /* 0x00000098900c723c */ /* 0x040fec000000180c */
[C---:B------:R-:W-:Y:S01]  /*f5c0*/  HMMA.16816.F32 R16, R144.reuse, R154, R16 ;  /* 0x0000009a9010723c */ /* 0x040fe20000001810 */
[----:B------:R-:W5:Y:S01]  /*f5d0*/  LDSM.16.M88.4 R152, [R205+0x7800] ;  /* 0x00780000cd98783b */ /* 0x000f620000000200 */
[----:B------:R-:W-:Y:S04]  /*f5e0*/  DEPBAR.LE SB0, 0x0 ;  /* 0x000080000000791a */ /* 0x000fe80000000000 */
[C---:B-1----:R-:W-:Y:S01]  /*f5f0*/  HMMA.16816.F32 R20, R144.reuse, R140, R20 ;  /* 0x0000008c9014723c */ /* 0x042fe20000001814 */
[----:B------:R-:W-:Y:S05]  /*f600*/  BAR.SYNC.DEFER_BLOCKING 0x0 ;  /* 0x0000000000007b1d */ /* 0x000fea0000010000 */
[C---:B------:R-:W-:Y:S06]  /*f610*/  HMMA.16816.F32 R24, R144.reuse, R142, R24 ;  /* 0x0000008e9018723c */ /* 0x040fec0000001818 */
        /* <DEDUP_REMOVED lines=8> */
[C---:B---3--:R-:W-:Y:S06]  /*f6a0*/  HMMA.16816.F32 R60, R144.reuse, R176, R60 ;  /* 0x000000b0903c723c */ /* 0x048fec000000183c */
[----:B------:R-:W-:Y:S06]  /*f6b0*/  HMMA.16816.F32 R64, R144, R178, R64 ;  /* 0x000000b29040723c */ /* 0x000fec0000001840 */
[C---:B--2---:R-:W-:Y:S06]  /*f6c0*/  HMMA.16816.F32 R4, R136.reuse, R168, R4 ;  /* 0x000000a88804723c */ /* 0x044fec0000001804 */
[C---:B------:R-:W-:Y:S06]  /*f6d0*/  HMMA.16816.F32 R8, R136.reuse, R170, R8 ;  /* 0x000000aa8808723c */ /* 0x040fec0000001808 */
[C---:B----4-:R-:W-:Y:S06]  /*f6e0*/  HMMA.16816.F32 R12, R136.reuse, R148, R12 ;  /* 0x00000094880c723c */ /* 0x050fec000000180c */
[C---:B------:R-:W-:Y:S06]  /*f6f0*/  HMMA.16816.F32 R16, R136.reuse, R150, R16 ;  /* 0x000000968810723c */ /* 0x040fec0000001810 */
[C---:B------:R-:W-:Y:S06]  /*f700*/  HMMA.16816.F32 R20, R136.reuse, R180, R20 ;  /* 0x000000b48814723c */ /* 0x040fec0000001814 */
[C---:B------:R-:W-:Y:S06]  /*f710*/  HMMA.16816.F32 R24, R136.reuse, R182, R24 ;  /* 0x000000b68818723c */ /* 0x040fec0000001818 */
[C---:B------:R-:W-:Y:S06]  /*f720*/  HMMA.16816.F32 R28, R136.reuse, R184, R28 ;  /* 0x000000b8881c723c */ /* 0x040fec000000181c */
[C---:B------:R-:W-:Y:S06]  /*f730*/  HMMA.16816.F32 R32, R136.reuse, R186, R32 ;  /* 0x000000ba8820723c */ /* 0x040fec0000001820 */
[C---:B------:R-:W-:Y:S06]  /*f740*/  HMMA.16816.F32 R36, R136.reuse, R188, R36 ;  /* 0x000000bc8824723c */ /* 0x040fec0000001824 */
[C---:B------:R-:W-:Y:S05]  /*f750*/  HMMA.16816.F32 R40, R136.reuse, R190, R40 ;  /* 0x000000be8828723c */ /* 0x040fea0000001828 */
[----:B------:R-:W-:Y:S01]  /*f760*/  IMAD.MOV.U32 R188, RZ, RZ, R134 ;  /* 0x000000ffffbc7224 */ /* 0x000fe200078e0086 */
[C---:B------:R-:W-:Y:S05]  /*f770*/  HMMA.16816.F32 R44, R136.reuse, R192, R44 ;  /* 0x000000c0882c723c */ /* 0x040fea000000182c */
[----:B------:R-:W-:Y:S01]  /*f780*/  IMAD.MOV.U32 R189, RZ, RZ, R135 ;  /* 0x000000ffffbd7224 */ /* 0x000fe200078e0087 */
[C---:B------:R-:W-:Y:S06]  /*f790*/  HMMA.16816.F32 R48, R136.reuse, R194, R48 ;  /* 0x000000c28830723c */ /* 0x040fec0000001830 */
[C---:B------:R-:W-:Y:S06]  /*f7a0*/  HMMA.16816.F32 R52, R136.reuse, R196, R52 ;  /* 0x000000c48834723c */ /* 0x040fec0000001834 */
[C---:B------:R-:W-:Y:S06]  /*f7b0*/  HMMA.16816.F32 R56, R136.reuse, R198, R56 ;  /* 0x000000c68838723c */ /* 0x040fec0000001838 */
[C---:B-----5:R-:W-:Y:S06]  /*f7c0*/  HMMA.16816.F32 R60, R136.reuse, R152, R60 ;  /* 0x00000098883c723c */ /* 0x060fec000000183c */
[----:B------:R-:W-:Y:S01]  /*f7d0*/  HMMA.16816.F32 R64, R136, R154, R64 ;  /* 0x0000009a8840723c */ /* 0x000fe20000001840 */
[----:B------:R-:W-:Y:S11]  /*f7e0*/  @!UPT UIADD3 URZ, URZ, URZ, URZ ;  /* 0x0000003f3f3ff290 */ /* 0x000ff6000fffe03f */
[----:B------:R-:W-:Y:S01]  /*f7f0*/  @!UPT UIADD3 URZ, URZ, URZ, URZ ;  /* 0x0000003f3f3ff290 */ /* 0x000fe2000fffe03f */
[----:B------:R-:W-:Y:S11]  /*f800*/  @!P1 BRA `(.L_x_780) ;  /* 0x0000000c00149947 */ /* 0x000ff60003800000 */
[----:B------:R-:W-:Y:S01]  /*f810*/  ULDC.64 UR10, c[0x0][0x248] ;  /* 0x00009200000a7ab9 */ /* 0x000fe20000000a00 */
[----:B------:R-:W-:Y:S02]  /*f820*/  MOV R2, R231 ;  /* 0x000000e700027202 */ /* 0x000fe40000000f00 */
[----:B------:R-:W-:Y:S01]  /*f830*/  MOV R0, R230 ;  /* 0x000000e600007202 */ /* 0x000fe20000000f00 */
[----:B------:R-:W-:Y:S06]  /*f840*/  @!P0 BRA `(.L_x_781) ;  /* 0x0000000400008947 */ /* 0x000fec0003800000 */
[----:B------:R-:W1:Y:S01]  /*f850*/  LDC R0, c[0x0][0x380] ;  /* 0x0000e000ff007b82 */ /* 0x000e620000000800 */
[----:B------:R-:W-:Y:S01]  /*f860*/  SHF.L.U32 R141, R219, 0x7, RZ ;  /* 0x00000007db8d7819 */ /* 0x000fe200000006ff */
[----:B------:R-:W-:Y:S01]  /*f870*/  UMOV UR10, UR8 ;  /* 0x00000008000a7c82 */ /* 0x000fe20008000000 */
[----:B------:R-:W-:Y:S03]  /*f880*/  UMOV UR11, UR9 ;  /* 0x00000009000b7c82 */ /* 0x000fe60008000000 */
[C---:B------:R-:W-:Y:S02]  /*f890*/  VIADD R139, R141.reuse, 0xffffff00 ;  /* 0xffffff008d8b7836 */ /* 0x040fe40000000000 */
[----:B------:R-:W-:Y:S05]  /*f8a0*/  VIADD R141, R141, 0xffffff80 ;  /* 0xffffff808d8d7836 */ /* 0x000fea0000000000 */
[----:B------:R-:W-:Y:S02]  /*f8b0*/  IABS R134, R141 ;  /* 0x0000008d00867213 */ /* 0x000fe40000000000 */
        /* <DEDUP_REMOVED lines=8> */
[--C-:B-1----:R-:W-:Y:S01]  /*f940*/  IMAD.MOV R135, RZ, RZ, -R137.reuse ;  /* 0x000000ffff877224 */ /* 0x102fe200078e0a89 */
[----:B------:R-:W-:Y:S03]  /*f950*/  MOV R136, RZ ;  /* 0x000000ff00887202 */ /* 0x000fe60000000f00 */
[----:B------:R-:W-:Y:S04]  /*f960*/  IMAD R135, R135, R2, RZ ;  /* 0x0000000287877224 */ /* 0x000fe800078e02ff */
[----:B------:R-:W-:Y:S06]  /*f970*/  IMAD.HI.U32 R135, R137, R135, R136 ;  /* 0x0000008789877227 */ /* 0x000fec00078e0088 */
[C---:B------:R-:W-:Y:S04]  /*f980*/  IMAD.HI.U32 R136, R135.reuse, R132, RZ ;  /* 0x0000008487887227 */ /* 0x040fe800078e00ff */
[----:B------:R-:W-:Y:S04]  /*f990*/  IMAD.HI.U32 R138, R135, R134, RZ ;  /* 0x00000086878a7227 */ /* 0x000fe800078e00ff */
[----:B------:R-:W-:Y:S02]  /*f9a0*/  IMAD.MOV R137, RZ, RZ, -R138 ;  /* 0x000000ffff897224 */ /* 0x000fe400078e0a8a */
[----:B------:R-:W-:Y:S02]  /*f9b0*/  IMAD.MOV R135, RZ, RZ, -R136 ;  /* 0x000000ffff877224 */ /* 0x000fe400078e0a88 */
[C---:B------:R-:W-:Y:S02]  /*f9c0*/  IMAD R134, R2.reuse, R137, R134 ;  /* 0x0000008902867224 */ /* 0x040fe400078e0286 */
[C---:B------:R-:W-:Y:S03]  /*f9d0*/  IMAD R132, R2.reuse, R135, R132 ;  /* 0x0000008702847224 */ /* 0x040fe600078e0284 */
[C---:B------:R-:W-:Y:S02]  /*f9e0*/  ISETP.GT.U32.AND P2, PT, R2.reuse, R134, PT ;  /* 0x000000860200720c */ /* 0x040fe40003f44070 */
[----:B------:R-:W-:Y:S11]  /*f9f0*/  ISETP.GT.U32.AND P1, PT, R2, R132, PT ;  /* 0x000000840200720c */ /* 0x000ff60003f24070 */
[----:B------:R-:W-:Y:S01]  /*fa00*/  @!P2 IADD3 R138, R138, 0x1, RZ ;  /* 0x000000018a8aa810 */ /* 0x000fe20007ffe0ff */
[----:B------:R-:W-:Y:S01]  /*fa10*/  @!P2 IMAD.IADD R134, R134, 0x1, -R2 ;  /* 0x000000018686a824 */ /* 0x000fe200078e0a02 */
[-C--:B------:R-:W-:Y:S01]  /*fa20*/  @!P1 IADD3 R132, R132, -R2.reuse, RZ ;  /* 0x8000000284849210 */ /* 0x080fe20007ffe0ff */
[----:B------:R-:W-:Y:S01]  /*fa30*/  @!P1 VIADD R136, R136, 0x1 ;  /* 0x0000000188889836 */ /* 0x000fe20000000000 */
[----:B------:R-:W-:Y:S02]  /*fa40*/  ISETP.GE.AND P1, PT, R139, RZ, PT ;  /* 0x000000ff8b00720c */ /* 0x000fe40003f26270 */
[-C--:B------:R-:W-:Y:S02]  /*fa50*/  ISETP.GE.U32.AND P5, PT, R132, R2.reuse, PT ;  /* 0x000000028400720c */ /* 0x080fe40003fa6070 */
[----:B------:R-:W-:Y:S02]  /*fa60*/  ISETP.GE.U32.AND P6, PT, R134, R2, PT ;  /* 0x000000028600720c */ /* 0x000fe40003fc6070 */
[----:B------:R-:W-:Y:S02]  /*fa70*/  ISETP.GE.AND P2, PT, R141, RZ, PT ;  /* 0x000000ff8d00720c */ /* 0x000fe40003f46270 */
[----:B------:R-:W-:Y:S07]  /*fa80*/  LOP3.LUT R139, RZ, R0, RZ, 0x33, !PT ;  /* 0x00000000ff8b7212 */ /* 0x000fee00078e33ff */
[----:B------:R-:W-:Y:S01]  /*fa90*/  @P5 VIADD R136, R136, 0x1 ;  /* 0x0000000188885836 */ /* 0x000fe20000000000 */
[----:B------:R-:W-:Y:S01]  /*faa0*/  ISETP.NE.AND P5, PT, R0, RZ, PT ;  /* 0x000000ff0000720c */ /* 0x000fe20003fa5270 */
[----:B------:R-:W-:Y:S03]  /*fab0*/  @P6 VIADD R138, R138, 0x1 ;  /* 0x000000018a8a6836 */ /* 0x000fe60000000000 */
[----:B------:R-:W-:Y:S01]  /*fac0*/  @!P1 IADD3 R136, -R136, RZ, RZ ;  /* 0x000000ff88889210 */ /* 0x000fe20007ffe1ff */
[----:B------:R-:W-:Y:S03]  /*fad0*/  @!P2 IMAD.MOV R138, RZ, RZ, -R138 ;  /* 0x000000ffff8aa224 */ /* 0x000fe600078e0a8a */
[C---:B------:R-:W-:Y:S02]  /*fae0*/  SEL R135, R139.reuse, R136, !P5 ;  /* 0x000000888b877207 */ /* 0x040fe40006800000 */
[----:B------:R-:W-:Y:S02]  /*faf0*/  SEL R139, R139, R138, !P5 ;  /* 0x0000008a8b8b7207 */ /* 0x000fe40006800000 */
[-C--:B------:R-:W-:Y:S02]  /*fb00*/  LEA R142, P2, R135, R226.reuse, 0x2 ;  /* 0x000000e2878e7211 */ /* 0x080fe400078410ff */
[----:B------:R-:W-:Y:S02]  /*fb10*/  LEA R140, P1, R139, R226, 0x2 ;  /* 0x000000e28b8c7211 */ /* 0x000fe400078210ff */
[-C--:B------:R-:W-:Y:S02]  /*fb20*/  LEA.HI.X.SX32 R143, R135, R227.reuse, 0x2, P2 ;  /* 0x000000e3878f7211 */ /* 0x080fe400010f16ff */
[C---:B------:R-:W-:Y:S02]  /*fb30*/  LEA.HI.X.SX32 R141, R139.reuse, R227, 0x2, P1 ;  /* 0x000000e38b8d7211 */ /* 0x040fe400008f16ff */
[----:B------:R-:W-:Y:S01]  /*fb40*/  IADD3 R139, R139, -R135, RZ ;  /* 0x800000878b8b7210 */ /* 0x000fe20007ffe0ff */
[----:B------:R-:W2:Y:S01]  /*fb50*/  LDG.E R2, desc[UR12][R142.64] ;  /* 0x0000000c8e027981 */ /* 0x000ea2000c1e1900 */
[----:B------:R-:W1:Y:S03]  /*fb60*/  LDC.64 R134, c[0x0][0x230] ;  /* 0x00008c00ff867b82 */ /* 0x000e660000000a00 */
[----:B------:R-:W-:Y:S01]  /*fb70*/  IMAD R132, R139, R0, -0x80 ;  /* 0xffffff808b847424 */ /* 0x000fe200078e0200 */
[----:B------:R-:W2:Y:S03]  /*fb80*/  LDG.E R137, desc[UR12][R140.64] ;  /* 0x0000000c8c897981 */ /* 0x000ea6000c1e1900 */
        /* <DEDUP_REMOVED lines=12> */
.L_x_781:
[----:B------:R1:W-:Y:S01]  /*fc50*/  @P4 STS.128 [R220+0x4000], RZ ;  /* 0x004000ffdc004388 */ /* 0x0003e20000000c00 */
[C---:B------:R-:W-:Y:S01]  /*fc60*/  LEA R148, P2, R2.reuse, R234, 0x1 ;  /* 0x000000ea02947211 */ /* 0x040fe200078408ff */
[----:B------:R-:W-:Y:S01]  /*fc70*/  UMOV UR8, UR10 ;  /* 0x0000000a00087c82 */ /* 0x000fe20008000000 */
[----:B------:R-:W-:Y:S01]  /*fc80*/  IADD3 R135, P1, R215, R2, RZ ;  /* 0x00000002d7877210 */ /* 0x000fe20007f3e0ff */
[----:B------:R-:W-:Y:S01]  /*fc90*/  UMOV UR9, UR11 ;  /* 0x0000000b00097c82 */ /* 0x000fe20008000000 */
[--C-:B------:R-:W-:Y:S02]  /*fca0*/  LEA.HI.X R149, R2, R235, R0.reuse, 0x1, P2 ;  /* 0x000000eb02957211 */ /* 0x100fe400010f0c00 */
[CC--:B------:R-:W-:Y:S01]  /*fcb0*/  @!P4 LEA R150, P5, R135.reuse, R234.reuse, 0x1 ;  /* 0x000000ea8796c211 */ /* 0x0c0fe200078a08ff */
[C---:B------:R-:W-:Y:S01]  /*fcc0*/  IMAD.X R2, R214.reuse, 0x1, R0, P1 ;  /* 0x00000001d6027824 */ /* 0x040fe200008e0600 */
[-C--:B------:R-:W-:Y:S01]  /*fcd0*/  @!P3 LEA R142, P1, R135, R234.reuse, 0x1 ;  /* 0x000000ea878eb211 */ /* 0x080fe200078208ff */
[----:B------:R-:W-:Y:S01]  /*fce0*/  @!PT LDS RZ, [RZ] ;  /* 0x00000000fffff984 */ /* 0x000fe20000000800 */
[----:B------:R-:W-:Y:S01]  /*fcf0*/  @!PT LDS RZ, [RZ] ;  /* 0x00000000fffff984 */ /* 0x000fe20000000800 */
[----:B------:R-:W-:Y:S01]  /*fd00*/  @!PT LDS RZ, [RZ] ;  /* 0x00000000fffff984 */ /* 0x000fe20000000800 */
[----:B------:R1:W-:Y:S01]  /*fd10*/  @!P4 LDGSTS.E.BYPASS.LTC128B.128 [R220+0x4000], desc[UR12][R148.64] ;  /* 0x0400000094dccfae */ /* 0x0003e2000b901d4c */
[----:B------:R-:W-:Y:S02]  /*fd20*/  IADD3 R137, P2, R215, R135, RZ ;  /* 0x00000087d7897210 */ /* 0x000fe40007f5e0ff */
[CCC-:B------:R-:W-:Y:S01]  /*fd30*/  @!P4 LEA.HI.X R151, R135.reuse, R235.reuse, R2.reuse, 0x1, P5 ;  /* 0x000000eb8797c211 */ /* 0x1c0fe200028f0c02 */
[----:B------:R1:W-:Y:S01]  /*fd40*/  @P3 STS.128 [R220+0x8000], RZ ;  /* 0x008000ffdc003388 */ /* 0x0003e20000000c00 */
[-CC-:B------:R-:W-:Y:S01]  /*fd50*/  @!P3 LEA.HI.X R143, R135, R235.reuse, R2.reuse, 0x1, P1 ;  /* 0x000000eb878fb211 */ /* 0x180fe200008f0c02 */
[C---:B------:R-:W-:Y:S01]  /*fd60*/  IMAD.X R2, R214.reuse, 0x1, R2, P2 ;  /* 0x00000001d6027824 */ /* 0x040fe200010e0602 */
[CC--:B------:R-:W-:Y:S01]  /*fd70*/  @!P4 LEA R146, P5, R137.reuse, R234.reuse, 0x1 ;  /* 0x000000ea8992c211 */ /* 0x0c0fe200078a08ff */
[----:B------:R-:W-:Y:S01]  /*fd80*/  @!PT LDS RZ, [RZ] ;  /* 0x00000000fffff984 */ /* 0x000fe20000000800 */
[----:B------:R-:W-:Y:S01]  /*fd90*/  @!PT LDS RZ, [RZ] ;  /* 0x00000000fffff984 */ /* 0x000fe20000000800 */
[----:B------:R-:W-:Y:S01]  /*fda0*/  @!PT LDS RZ, [RZ] ;  /* 0x00000000fffff984 */ /* 0x000fe20000000800 */
[----:B------:R1:W-:Y:S01]  /*fdb0*/  @!P3 LDGSTS.E.BYPASS.LTC128B.128 [R220+0x8000], desc[UR12][R148.64+0x80] ;  /* 0x0800008094dcbfae */ /* 0x0003e2000b901d4c */
[CC--:B------:R-:W-:Y:S02]  /*fdc0*/  @!P3 LEA R140, P1, R137.reuse, R234.reuse, 0x1 ;  /* 0x000000ea898cb211 */ /* 0x0c0fe400078208ff */
[CCC-:B------:R-:W-:Y:S01]  /*fdd0*/  @!P4 LEA.HI.X R147, R137.reuse, R235.reuse, R2.reuse, 0x1, P5 ;  /* 0x000000eb8993c211 */ /* 0x1c0fe200028f0c02 */
[----:B------:R1:W-:Y:S01]  /*fde0*/  @P4 STS.128 [R220+0x4800], RZ ;  /* 0x004800ffdc004388 */ /* 0x0003e20000000c00 */
[--C-:B------:R-:W-:Y:S02]  /*fdf0*/  @!P3 LEA.HI.X R141, R137, R235, R2.reuse, 0x1, P1 ;  /* 0x000000eb898db211 */ /* 0x100fe400008f0c02 */
[----:B------:R-:W-:Y:S01]  /*fe00*/  IADD3 R135, P2, R215, R137, RZ ;  /* 0x00000089d7877210 */ /* 0x000fe20007f5e0ff */
[----:B------:R-:W-:Y:S01]  /*fe10*/  @!PT LDS RZ, [RZ] ;  /* 0x00000000fffff984 */ /* 0x000fe20000000800 */
[----:B------:R-:W-:Y:S01]  /*fe20*/  @!PT LDS RZ, [RZ] ;  /* 0x00000000fffff984 */ /* 0x000fe20000000800 */
[----:B------:R-:W-:Y:S01]  /*fe30*/  @!PT LDS RZ, [RZ] ;  /* 0x00000000fffff984 */ /* 0x000fe20000000800 */
[----:B------:R1:W-:Y:S03]  /*fe40*/  @!P4 LDGSTS.E.BYPASS.LTC128B.128 [R220+0x4800], desc[UR12][R150.64] ;  /* 0x0480000096dccfae */ /* 0x0003e6000b901d4c */
[CC--:B------:R-:W-:Y:S01]  /*fe50*/  @!P4 LEA R144, P5, R135.reuse, R234.reuse, 0x1 ;  /* 0x000000ea8790c211 */ /* 0x0c0fe200078a08ff */
[----:B------:R1:W-:Y:S01]  /*fe60*/  @P3 STS.128 [R220+0x8800], RZ ;  /* 0x008800ffdc003388 */ /* 0x0003e20000000c00 */
[-C--:B------:R-:W-:Y:S01]  /*fe70*/  @!P3 LEA R138, P1, R135, R234.reuse, 0x1 ;  /* 0x000000ea878ab211 */ /* 0x080fe200078208ff */
[C---:B------:R-:W-:Y:S01]  /*fe80*/  IMAD.X R2, R214.reuse, 0x1, R2, P2 ;  /* 0x00000001d6027824 */ /* 0x040fe200010e0602 */
[----:B------:R-:W-:Y:S01]  /*fe90*/  IADD3 R137, P2, R215, R135, RZ ;  /* 0x00000087d7897210 */ /* 0x000fe20007f5e0ff */
[----:B------:R-:W-:Y:S01]  /*fea0*/  @!PT LDS RZ, [RZ] ;  /* 0x00000000fffff984 */ /* 0x000fe20000000800 */
[----:B------:R-:W-:Y:S01]  /*feb0*/  @!PT LDS RZ, [RZ] ;  /* 0x00000000fffff984 */ /* 0x000fe20000000800 */
[----:B------:R-:W-:Y:S01]  /*fec0*/  @!PT LDS RZ, [RZ] ;  /* 0x00000000fffff984 */ /* 0x000fe20000000800 */
[----:B------:R1:W-:Y:S03]  /*fed0*/  @!P3 LDGSTS.E.BYPASS.LTC128B.128 [R220+0x8800], desc[UR12][R142.64+0x80] ;  /* 0x088000808edcbfae */ /* 0x0003e6000b901d4c */
        /* <DEDUP_REMOVED lines=37> */
[--C-:B------:R-:W-:Y:S01]  /*10130*/  @!P4 LEA.HI.X R163, R137, R235, R2.reuse, 0x1, P6 ;  /* 0x000000eb89a3c211 */ /* 0x100fe200030f0c02 */
[----:B------:R1:W-:Y:S01]  /*10140*/  @P4 STS.128 [R220+0x6000], RZ ;  /* 0x006000ffdc004388 */ /* 0x0003e20000000c00 */
[----:B------:R-:W-:Y:S02]  /*10150*/  IADD3 R135, P1, R215, R137, RZ ;  /* 0x00000089d7877210 */ /* 0x000fe40007f3e0ff */
[-CC-:B------:R-:W-:Y:S01]  /*10160*/  @!P3 LEA.HI.X R137, R137, R235.reuse, R2.reuse, 0x1, P2 ;  /* 0x000000eb8989b211 */ /* 0x180fe200010f0c02 */
[----:B------:R-:W-:Y:S01]  /*10170*/  @!PT LDS RZ, [RZ] ;  /* 0x00000000fffff984 */ /* 0x000fe20000000800 */
[----:B------:R-:W-:Y:S01]  /*10180*/  @!PT LDS RZ, [RZ] ;  /* 0x00000000fffff984 */ /* 0x000fe20000000800 */
[----:B------:R-:W-:Y:S01]  /*10190*/  @!PT LDS RZ, [RZ] ;  /* 0x00000000fffff984 */ /* 0x000fe20000000800 */
[----:B------:R1:W-:Y:S01]  /*101a0*/  @!P4 LDGSTS.E.BYPASS.LTC128B.128 [R220+0x6000], desc[UR12][R154.64] ;  /* 0x060000009adccfae */ /* 0x0003e2000b901d4c */
[CC--:B------:R-:W-:Y:S01]  /*101b0*/  @!P4 LEA R160, P5, R135.reuse, R234.reuse, 0x1 ;  /* 0x000000ea87a0c211 */ /* 0x0c0fe200078a08ff */
[----:B------:R-:W-:Y:S01]  /*101c0*/  IMAD.X R0, R214, 0x1, R2, P1 ;  /* 0x00000001d6007824 */ /* 0x000fe200008e0602 */
[C---:B------:R-:W-:Y:S01]  /*101d0*/  @!P3 LEA R134, P1, R135.reuse, R234, 0x1 ;  /* 0x000000ea8786b211 */ /* 0x040fe200078208ff */
[----:B------:R1:W-:Y:S01]  /*101e0*/  @P3 STS.128 [R220+0xa000], RZ ;  /* 0x00a000ffdc003388 */ /* 0x0003e20000000c00 */
[----:B------:R-:W-:Y:S02]  /*101f0*/  IMAD.MOV.U32 R234, RZ, RZ, R148 ;  /* 0x000000ffffea7224 */ /* 0x000fe400078e0094 */
[CCC-:B------:R-:W-:Y:S01]  /*10200*/  @!P4 LEA.HI.X R161, R135.reuse, R235.reuse, R0.reuse, 0x1, P5 ;  /* 0x000000eb87a1c211 */ /* 0x1c0fe200028f0c00 */
[----:B------:R-:W-:Y:S01]  /*10210*/  @!PT LDS RZ, [RZ] ;  /* 0x00000000fffff984 */ /* 0x000fe20000000800 */
[----:B------:R-:W-:Y:S01]  /*10220*/  @!PT LDS RZ, [RZ] ;  /* 0x00000000fffff984 */ /* 0x000fe20000000800 */
[----:B------:R-:W-:Y:S01]  /*10230*/  @!PT LDS RZ, [RZ] ;  /* 0x00000000fffff984 */ /* 0x000fe20000000800 */
[----:B------:R1:W-:Y:S01]  /*10240*/  @!P3 LDGSTS.E.BYPASS.LTC128B.128 [R220+0xa000], desc[UR12][R152.64+0x80] ;  /* 0x0a00008098dcbfae */ /* 0x0003e2000b901d4c */
[----:B------:R-:W-:Y:S01]  /*10250*/  @!P3 LEA.HI.X R135, R135, R235, R0, 0x1, P1 ;  /* 0x000000eb8787b211 */ /* 0x000fe200008f0c00 */
[----:B------:R-:W-:Y:S02]  /*10260*/  IMAD.MOV.U32 R235, RZ, RZ, R149 ;  /* 0x000000ffffeb7224 */ /* 0x000fe400078e0095 */
        /* <DEDUP_REMOVED lines=30> */
[----:B------:R-:W0:Y:S02]  /*10450*/  LDGDEPBAR ;  /* 0x00000000000079af */ /* 0x000e240000000000 */
.L_x_780:
[----:B------:R-:W-:Y:S01]  /*10460*/  FMNMX.FTZ R0, R4, R133, !PT ;  /* 0x0000008504007209 */ /* 0x000fe20007810000 */
[----:B-1----:R-:W-:Y:S01]  /*10470*/  LDSM.16.MT88.4 R148, [R201+0xc800] ;  /* 0x00c80000c994783b */ /* 0x002fe20000004200 */
[----:B------:R-:W-:Y:S01]  /*10480*/  FMNMX.FTZ R2, R6, R3, !PT ;  /* 0x0000000306027209 */ /* 0x000fe20007810000 */
[----:B------:R-:W-:Y:S01]  /*10490*/  UMOV UR11, UR15 ;  /* 0x0000000f000b7c82 */ /* 0x000fe20008000000 */
[----:B------:R-:W-:Y:S01]  /*104a0*/  FMNMX.FTZ R135, R5, R0, !PT ;  /* 0x0000000005877209 */ /* 0x000fe20007810000 */
[----:B------:R-:W-:Y:S01]  /*104b0*/  UMOV UR10, UR14 ;  /* 0x0000000e000a7c82 */ /* 0x000fe20008000000 */
[----:B------:R-:W-:Y:S02]  /*104c0*/  FMNMX.FTZ R137, R7, R2, !PT ;  /* 0x0000000207897209 */ /* 0x000fe40007810000 */
[----:B------:R-:W-:Y:S01]  /*104d0*/  FMNMX.FTZ R0, R8, R135, !PT ;  /* 0x0000008708007209 */ /* 0x000fe20007810000 */
[----:B------:R-:W-:Y:S01]  /*104e0*/  LDSM.16.MT88.4 R152, [R204+0x10800] ;  /* 0x01080000cc98783b */ /* 0x000fe20000004200 */
[----:B------:R-:W-:Y:S02]  /*104f0*/  FMNMX.FTZ R2, R10, R137, !PT ;  /* 0x000000890a027209 */ /* 0x000fe40007810000 */
        /* <DEDUP_REMOVED lines=54> */
[----:B------:R-:W-:Y:S04]  /*10860*/  FMNMX.FTZ R0, R64, R135, !PT ;  /* 0x0000008740007209 */ /* 0x000fe80007810000 */
[----:B------:R-:W-:Y:S02]  /*10870*/  FMNMX.FTZ R134, R65, R0, !PT ;  /* 0x0000000041867209 */ /* 0x000fe40007810000 */
[----:B------:R-:W-:Y:S03]  /*10880*/  FMNMX.FTZ R0, R66, R139, !PT ;  /* 0x0000008b42007209 */ /* 0x000fe60007810000 */
[----:B------:R-:W-:Y:S01]  /*10890*/  SHFL.BFLY PT, R139, R134, 0x2, 0x1f ;  /* 0x0c401f00868b7f89 */ /* 0x000fe200000e0000 */
[----:B------:R-:W-:Y:S07]  /*108a0*/  FMNMX.FTZ R137, R67, R0, !PT ;  /* 0x0000000043897209 */ /* 0x000fee0007810000 */
[----:B------:R-:W1:Y:S02]  /*108b0*/  SHFL.BFLY PT, R0, R137, 0x2, 0x1f ;  /* 0x0c401f0089007f89 */ /* 0x000e6400000e0000 */
[----:B-1----:R-:W-:Y:S02]  /*108c0*/  FMNMX.FTZ R135, R137, R0, !PT ;  /* 0x0000000089877209 */ /* 0x002fe40007810000 */
[----:B------:R-:W-:Y:S04]  /*108d0*/  FMNMX.FTZ R141, R134, R139, !PT ;  /* 0x0000008b868d7209 */ /* 0x000fe80007810000 */
[----:B------:R-:W-:Y:S08]  /*108e0*/  LDSM.16.MT88.4 R136, [R204+0xc000] ;  /* 0x00c00000cc88783b */ /* 0x000ff00000004200 */
[----:B------:R-:W1:Y:S08]  /*108f0*/  SHFL.BFLY PT, R2, R141, 0x1, 0x1f ;  /* 0x0c201f008d027f89 */ /* 0x000e7000000e0000 */
[----:B------:R-:W2:Y:S01]  /*10900*/  SHFL.BFLY PT, R0, R135, 0x1, 0x1f ;  /* 0x0c201f0087007f89 */ /* 0x000ea200000e0000 */
[----:B-1----:R-:W-:Y:S07]  /*10910*/  FMNMX.FTZ R2, R141, R2, !PT ;  /* 0x000000028d027209 */ /* 0x002fee0007810000 */
[----:B------:R-:W1:Y:S01]  /*10920*/  LDSM.16.MT88.4 R140, [R202+0xc000] ;  /* 0x00c00000ca8c783b */ /* 0x000e620000004200 */
[----:B--2---:R-:W-:Y:S01]  /*10930*/  FMNMX.FTZ R0, R135, R0, !PT ;  /* 0x0000000087007209 */ /* 0x004fe20007810000 */
[C---:B------:R-:W-:Y:S01]  /*10940*/  FMUL.FTZ R160, R2.reuse, UR4 ;  /* 0x0000000402a07c20 */ /* 0x040fe20008410000 */
[C---:B------:R-:W-:Y:S01]  /*10950*/  FSETP.NEU.FTZ.AND P1, PT, R2.reuse, -INF , PT ;  /* 0xff8000000200780b */ /* 0x040fe20003f3d000 */
[----:B------:R-:W-:Y:S02]  /*10960*/  FADD.FTZ R132, -R2, R133 ;  /* 0x0000008502847221 */ /* 0x000fe40000010100 */
[----:B------:R-:W-:Y:S01]  /*10970*/  FMUL.FTZ R159, R0, UR4 ;  /* 0x00000004009f7c20 */ /* 0x000fe20008410000 */
[----:B------:R-:W-:Y:S01]  /*10980*/  FSEL R160, R160, RZ, P1 ;  /* 0x000000ffa0a07208 */ /* 0x000fe20000800000 */
[C---:B------:R-:W-:Y:S01]  /*10990*/  FADD.FTZ R3, -R0.reuse, R3 ;  /* 0x0000000300037221 */ /* 0x040fe20000010100 */
[----:B------:R-:W-:Y:S01]  /*109a0*/  FSETP.NEU.FTZ.AND P1, PT, R0, -INF , PT ;  /* 0xff8000000000780b */ /* 0x000fe20003f3d000 */
[----:B------:R-:W-:Y:S02]  /*109b0*/  FMUL.FTZ R133, R132, UR4 ;  /* 0x0000000484857c20 */ /* 0x000fe40008410000 */
[--C-:B------:R-:W-:Y:S01]  /*109c0*/  FFMA.FTZ R135, R5, UR4, -R160.reuse ;  /* 0x0000000405877c23 */ /* 0x100fe200080108a0 */
[----:B------:R-:W-:Y:S01]  /*109d0*/  FSEL R159, R159, RZ, P1 ;  /* 0x000000ff9f9f7208 */ /* 0x000fe20000800000 */
[----:B------:R-:W-:Y:S01]  /*109e0*/  FMUL.FTZ R134, R3, UR4 ;  /* 0x0000000403867c20 */ /* 0x000fe20008410000 */
[--C-:B------:R-:W-:Y:S01]  /*109f0*/  FFMA.FTZ R157, R4, UR4, -R160.reuse ;  /* 0x00000004049d7c23 */ /* 0x100fe200080108a0 */
[--C-:B------:R-:W-:Y:S01]  /*10a00*/  FFMA.FTZ R156, R8, UR4, -R160.reuse ;  /* 0x00000004089c7c23 */ /* 0x100fe200080108a0 */
[--C-:B------:R-:W-:Y:S01]  /*10a10*/  FFMA.FTZ R5, R9, UR4, -R160.reuse ;  /* 0x0000000409057c23 */ /* 0x100fe200080108a0 */
[--C-:B------:R-:W-:Y:S01]  /*10a20*/  FFMA.FTZ R144, R7, UR4, -R159.reuse ;  /* 0x0000000407907c23 */ /* 0x100fe2000801089f */
[--C-:B------:R-:W-:Y:S01]  /*10a30*/  FFMA.FTZ R158, R6, UR4, -R159.reuse ;  /* 0x00000004069e7c23 */ /* 0x100fe2000801089f */
[--C-:B------:R-:W-:Y:S01]  /*10a40*/  FFMA.FTZ R7, R10, UR4, -R159.reuse ;  /* 0x000000040a077c23 */ /* 0x100fe2000801089f */
[--C-:B------:R-:W-:Y:S01]  /*10a50*/  FFMA.FTZ R6, R11, UR4, -R159.reuse ;  /* 0x000000040b067c23 */ /* 0x100fe2000801089f */
[----:B------:R-:W2:Y:S01]  /*10a60*/  MUFU.EX2 R132, R133 ;  /* 0x0000008500847308 */ /* 0x000ea20000000800 */
[--C-:B------:R-:W-:Y:S01]  /*10a70*/  FFMA.FTZ R169, R40, UR4, -R160.reuse ;  /* 0x0000000428a97c23 */ /* 0x100fe200080108a0 */
[--C-:B------:R-:W-:Y:S01]  /*10a80*/  FFMA.FTZ R170, R41, UR4, -R160.reuse ;  /* 0x0000000429aa7c23 */ /* 0x100fe200080108a0 */
[--C-:B------:R-:W-:Y:S01]  /*10a90*/  FFMA.FTZ R171, R42, UR4, -R159.reuse ;  /* 0x000000042aab7c23 */ /* 0x100fe2000801089f */
[--C-:B------:R-:W-:Y:S01]  /*10aa0*/  FFMA.FTZ R172, R43, UR4, -R159.reuse ;  /* 0x000000042bac7c23 */ /* 0x100fe2000801089f */
[--C-:B------:R-:W-:Y:S01]  /*10ab0*/  FFMA.FTZ R173, R44, UR4, -R160.reuse ;  /* 0x000000042cad7c23 */ /* 0x100fe200080108a0 */
[----:B------:R-:W-:Y:S01]  /*10ac0*/  LDSM.16.MT88.4 R40, [R202+0xe000] ;  /* 0x00e00000ca28783b */ /* 0x000fe20000004200 */
[--C-:B------:R-:W-:Y:S03]  /*10ad0*/  FFMA.FTZ R174, R45, UR4, -R160.reuse ;  /* 0x000000042dae7c23 */ /* 0x100fe600080108a0 */
[----:B------:R-:W3:Y:S01]  /*10ae0*/  MUFU.EX2 R3, R134 ;  /* 0x0000008600037308 */ /* 0x000ee20000000800 */
[--C-:B------:R-:W-:Y:S01]  /*10af0*/  FFMA.FTZ R175, R46, UR4, -R159.reuse ;  /* 0x000000042eaf7c23 */ /* 0x100fe2000801089f */
[--C-:B------:R-:W-:Y:S01]  /*10b00*/  FFMA.FTZ R176, R47, UR4, -R159.reuse ;  /* 0x000000042fb07c23 */ /* 0x100fe2000801089f */
[--C-:B------:R-:W-:Y:S01]  /*10b10*/  FFMA.FTZ R177, R48, UR4, -R160.reuse ;  /* 0x0000000430b17c23 */ /* 0x100fe200080108a0 */
[--C-:B------:R-:W-:Y:S01]  /*10b20*/  FFMA.FTZ R178, R49, UR4, -R160.reuse ;  /* 0x0000000431b27c23 */ /* 0x100fe200080108a0 */
[--C-:B------:R-:W-:Y:S01]  /*10b30*/  FFMA.FTZ R179, R50, UR4, -R159.reuse ;  /* 0x0000000432b37c23 */ /* 0x100fe2000801089f */
[----:B------:R-:W-:Y:S01]  /*10b40*/  LDSM.16.MT88.4 R44, [R200+0x12000] ;  /* 0x01200000c82c783b */ /* 0x000fe20000004200 */
[--C-:B------:R-:W-:Y:S03]  /*10b50*/  FFMA.FTZ R180, R51, UR4, -R159.reuse ;  /* 0x0000000433b47c23 */ /* 0x100fe6000801089f */
[----:B------:R4:W-:Y:S01]  /*10b60*/  MUFU.EX2 R134, R144 ;  /* 0x0000009000867308 */ /* 0x0009e20000000800 */
[C---:B--2---:R-:W-:Y:S01]  /*10b70*/  FMUL.FTZ R8, R132.reuse, R128 ;  /* 0x0000008084087220 */ /* 0x044fe20000410000 */
[C---:B------:R-:W-:Y:S01]  /*10b80*/  FMUL.FTZ R9, R132.reuse, R129 ;  /* 0x0000008184097220 */ /* 0x040fe20000410000 */
[C---:B------:R-:W-:Y:S01]  /*10b90*/  FMUL.FTZ R68, R132.reuse, R68 ;  /* 0x0000004484447220 */ /* 0x040fe20000410000 */
[C---:B------:R-:W-:Y:S01]  /*10ba0*/  FMUL.FTZ R69, R132.reuse, R69 ;  /* 0x0000004584457220 */ /* 0x040fe20000410000 */
[C---:B------:R-:W-:Y:S01]  /*10bb0*/  FMUL.FTZ R72, R132.reuse, R72 ;  /* 0x0000004884487220 */ /* 0x040fe20000410000 */
[C---:B------:R-:W-:Y:S01]  /*10bc0*/  FMUL.FTZ R73, R132.reuse, R73 ;  /* 0x0000004984497220 */ /* 0x040fe20000410000 */
[C---:B------:R-:W-:Y:S03]  /*10bd0*/  FMUL.FTZ R76, R132.reuse, R76 ;  /* 0x0000004c844c7220 */ /* 0x040fe60000410000 */
[----:B------:R-:W-:Y:S01]  /*10be0*/  MUFU.EX2 R157, R157 ;  /* 0x0000009d009d7308 */ /* 0x000fe20000000800 */
[C---:B---3--:R-:W-:Y:S01]  /*10bf0*/  FMUL.FTZ R10, R3.reuse, R130 ;  /* 0x00000082030a7220 */ /* 0x048fe20000410000 */
[C---:B------:R-:W-:Y:S01]  /*10c00*/  FMUL.FTZ R11, R3.reuse, R131 ;  /* 0x00000083030b7220 */ /* 0x040fe20000410000 */
[C---:B------:R-:W-:Y:S01]  /*10c10*/  FMUL.FTZ R70, R3.reuse, R70 ;  /* 0x0000004603467220 */ /* 0x040fe20000410000 */
[C---:B------:R-:W-:Y:S01]  /*10c20*/  FMUL.FTZ R71, R3.reuse, R71 ;  /* 0x0000004703477220 */ /* 0x040fe20000410000 */
[C---:B------:R-:W-:Y:S01]  /*10c30*/  FMUL.FTZ R74, R3.reuse, R74 ;  /* 0x0000004a034a7220 */ /* 0x040fe20000410000 */
[C---:B------:R-:W-:Y:S01]  /*10c40*/  FMUL.FTZ R75, R3.reuse, R75 ;  /* 0x0000004b034b7220 */ /* 0x040fe20000410000 */
[C---:B------:R-:W-:Y:S03]  /*10c50*/  FMUL.FTZ R77, R132.reuse, R77 ;  /* 0x0000004d844d7220 */ /* 0x040fe60000410000 */
[----:B------:R-:W2:Y:S01]  /*10c60*/  MUFU.EX2 R135, R135 ;  /* 0x0000008700877308 */ /* 0x000ea20000000800 */
[----:B----4-:R-:W3:Y:S01]  /*10c70*/  LDSM.16.MT88.4 R144, [R201+0xc000] ;  /* 0x00c00000c990783b */ /* 0x010ee20000004200 */
[C---:B------:R-:W-:Y:S01]  /*10c80*/  FMUL.FTZ R78, R3.reuse, R78 ;  /* 0x0000004e034e7220 */ /* 0x040fe20000410000 */
[C---:B------:R-:W-:Y:S01]  /*10c90*/  FMUL.FTZ R79, R3.reuse, R79 ;  /* 0x0000004f034f7220 */ /* 0x040fe20000410000 */
[C---:B------:R-:W-:Y:S01]  /*10ca0*/  FMUL.FTZ R80, R132.reuse, R80 ;  /* 0x0000005084507220 */ /* 0x040fe20000410000 */
[C---:B------:R-:W-:Y:S01]  /*10cb0*/  FMUL.FTZ R81, R132.reuse, R81 ;  /* 0x0000005184517220 */ /* 0x040fe20000410000 */
[C---:B------:R-:W-:Y:S01]  /*10cc0*/  FMUL.FTZ R82, R3.reuse, R82 ;  /* 0x0000005203527220 */ /* 0x040fe20000410000 */
[C---:B------:R-:W-:Y:S03]  /*10cd0*/  FMUL.FTZ R83, R3.reuse, R83 ;  /* 0x0000005303537220 */ /* 0x040fe60000410000 */
[----:B------:R-:W4:Y:S01]  /*10ce0*/  MUFU.EX2 R158, R158 ;  /* 0x0000009e009e7308 */ /* 0x000f220000000800 */
[C---:B------:R-:W-:Y:S01]  /*10cf0*/  FMUL.FTZ R84, R132.reuse, R84 ;  /* 0x0000005484547220 */ /* 0x040fe20000410000 */
[C---:B------:R-:W-:Y:S01]  /*10d00*/  FMUL.FTZ R85, R132.reuse, R85 ;  /* 0x0000005584557220 */ /* 0x040fe20000410000 */
[C---:B------:R-:W-:Y:S01]  /*10d10*/  FMUL.FTZ R86, R3.reuse, R86 ;  /* 0x0000005603567220 */ /* 0x040fe20000410000 */
[C---:B------:R-:W-:Y:S01]  /*10d20*/  FMUL.FTZ R87, R3.reuse, R87 ;  /* 0x0000005703577220 */ /* 0x040fe20000410000 */
[C---:B------:R-:W-:Y:S01]  /*10d30*/  FMUL.FTZ R88, R132.reuse, R88 ;  /* 0x0000005884587220 */ /* 0x040fe20000410000 */
[C---:B------:R-:W-:Y:S01]  /*10d40*/  FMUL.FTZ R89, R132.reuse, R89 ;  /* 0x0000005984597220 */ /* 0x040fe20000410000 */
[----:B------:R-:W-:Y:S03]  /*10d50*/  FMUL.FTZ R90, R3, R90 ;  /* 0x0000005a035a7220 */ /* 0x000fe60000410000 */
[----:B------:R-:W-:Y:S01]  /*10d60*/  MUFU.EX2 R156, R156 ;  /* 0x0000009c009c7308 */ /* 0x000fe20000000800 */
[----:B--2---:R-:W-:Y:S01]  /*10d70*/  F2FP.F16.F32.PACK_AB R128, R135, R157 ;  /* 0x0000009d8780723e */ /* 0x004fe200000000ff */
[C---:B------:R-:W-:Y:S01]  /*10d80*/  FMUL.FTZ R91, R3.reuse, R91 ;  /* 0x0000005b035b7220 */ /* 0x040fe20000410000 */
[----:B------:R-:W-:Y:S01]  /*10d90*/  LDSM.16.MT88.4 R48, [R201+0xe800] ;  /* 0x00e80000c930783b */ /* 0x000fe20000004200 */
[C---:B------:R-:W-:Y:S01]  /*10da0*/  FMUL.FTZ R92, R132.reuse, R92 ;  /* 0x0000005c845c7220 */ /* 0x040fe20000410000 */
[----:B------:R-:W-:Y:S01]  /*10db0*/  FMUL.FTZ R93, R132, R93 ;  /* 0x0000005d845d7220 */ /* 0x000fe20000410000 */
[C---:B------:R-:W-:Y:S01]  /*10dc0*/  FMUL.FTZ R94, R3.reuse, R94 ;  /* 0x0000005e035e7220 */ /* 0x040fe20000410000 */
[C---:B------:R-:W-:Y:S03]  /*10dd0*/  FMUL.FTZ R95, R3.reuse, R95 ;  /* 0x0000005f035f7220 */ /* 0x040fe60000410000 */
[----:B------:R-:W2:Y:S01]  /*10de0*/  MUFU.EX2 R5, R5 ;  /* 0x0000000500057308 */ /* 0x000ea20000000800 */
[----:B----4-:R-:W-:Y:S01]  /*10df0*/  F2FP.F16.F32.PACK_AB R129, R134, R158 ;  /* 0x0000009e8681723e */ /* 0x010fe200000000ff */
[C---:B------:R-:W-:Y:S01]  /*10e00*/  FMUL.FTZ R96, R132.reuse, R96 ;  /* 0x0000006084607220 */ /* 0x040fe20000410000 */
[C---:B------:R-:W-:Y:S01]  /*10e10*/  FMUL.FTZ R97, R132.reuse, R97 ;  /* 0x0000006184617220 */ /* 0x040fe20000410000 */
[C---:B------:R-:W-:Y:S01]  /*10e20*/  FMUL.FTZ R98, R3.reuse, R98 ;  /* 0x0000006203627220 */ /* 0x040fe20000410000 */
[C---:B------:R-:W-:Y:S01]  /*10e30*/  FMUL.FTZ R99, R3.reuse, R99 ;  /* 0x0000006303637220 */ /* 0x040fe20000410000 */
[C---:B------:R-:W-:Y:S01]  /*10e40*/  FMUL.FTZ R100, R132.reuse, R100 ;  /* 0x0000006484647220 */ /* 0x040fe20000410000 */
[----:B------:R-:W-:Y:S03]  /*10e50*/  FMUL.FTZ R101, R132, R101 ;  /* 0x0000006584657220 */ /* 0x000fe60000410000 */
[----:B------:R-:W-:Y:S01]  /*10e60*/  MUFU.EX2 R7, R7 ;  /* 0x0000000700077308 */ /* 0x000fe20000000800 */
[C---:B------:R-:W-:Y:S01]  /*10e70*/  FMUL.FTZ R102, R3.reuse, R102 ;  /* 0x0000006603667220 */ /* 0x040fe20000410000 */
[----:B------:R-:W-:Y:S01]  /*10e80*/  FMUL.FTZ R103, R3, R103 ;  /* 0x0000006703677220 */ /* 0x000fe20000410000 */
[--C-:B------:R-:W-:Y:S01]  /*10e90*/  FFMA.FTZ R162, R12, UR4, -R160.reuse ;  /* 0x000000040ca27c23 */ /* 0x100fe200080108a0 */
[C---:B------:R-:W-:Y:S01]  /*10ea0*/  FMUL.FTZ R12, R132.reuse, R124 ;  /* 0x0000007c840c7220 */ /* 0x040fe20000410000 */
[--C-:B------:R-:W-:Y:S01]  /*10eb0*/  FFMA.FTZ R161, R13, UR4, -R160.reuse ;  /* 0x000000040da17c23 */ /* 0x100fe200080108a0 */
[----:B------:R-:W-:Y:S01]  /*10ec0*/  FMUL.FTZ R13, R132, R125 ;  /* 0x0000007d840d7220 */ /* 0x000fe20000410000 */
[--C-:B------:R-:W-:Y:S03]  /*10ed0*/  FFMA.FTZ R163, R14, UR4, -R159.reuse ;  /* 0x000000040ea37c23 */ /* 0x100fe6000801089f */
[----:B------:R-:W4:Y:S01]  /*10ee0*/  MUFU.EX2 R6, R6 ;  /* 0x0000000600067308 */ /* 0x000f220000000800 */
[----:B--2---:R-:W-:Y:S01]  /*10ef0*/  F2FP.F16.F32.PACK_AB R130, R5, R156 ;  /* 0x0000009c0582723e */ /* 0x004fe200000000ff */
[C---:B------:R-:W-:Y:S01]  /*10f00*/  FMUL.FTZ R14, R3.reuse, R126 ;  /* 0x0000007e030e7220 */ /* 0x040fe20000410000 */
[C---:B------:R-:W-:Y:S01]  /*10f10*/  FMUL.FTZ R104, R132.reuse, R104 ;  /* 0x0000006884687220 */ /* 0x040fe20000410000 */
[C---:B------:R-:W-:Y:S01]  /*10f20*/  FMUL.FTZ R105, R132.reuse, R105 ;  /* 0x0000006984697220 */ /* 0x040fe20000410000 */
[C---:B------:R-:W-:Y:S01]  /*10f30*/  FMUL.FTZ R106, R3.reuse, R106 ;  /* 0x0000006a036a7220 */ /* 0x040fe20000410000 */
[----:B------:R-:W-:Y:S01]  /*10f40*/  FMUL.FTZ R107, R3, R107 ;  /* 0x0000006b036b7220 */ /* 0x000fe20000410000 */
[--C-:B------:R-:W-:Y:S01]  /*10f50*/  FFMA.FTZ R164, R15, UR4, -R159.reuse ;  /* 0x000000040fa47c23 */ /* 0x100fe2000801089f */
[C---:B------:R-:W-:Y:S01]  /*10f60*/  FMUL.FTZ R15, R3.reuse, R127 ;  /* 0x0000007f030f7220 */ /* 0x040fe20000410000 */
[C---:B------:R-:W-:Y:S01]  /*10f70*/  FMUL.FTZ R108, R132.reuse, R108 ;  /* 0x0000006c846c7220 */ /* 0x040fe20000410000 */
[----:B------:R-:W-:Y:S01]  /*10f80*/  LDSM.16.MT88.4 R124, [R204+0xc800] ;  /* 0x00c80000cc7c783b */ /* 0x000fe20000004200 */
[C---:B------:R-:W-:Y:S01]  /*10f90*/  FMUL.FTZ R109, R132.reuse, R109 ;  /* 0x0000006d846d7220 */ /* 0x040fe20000410000 */
[C---:B------:R-:W-:Y:S01]  /*10fa0*/  FMUL.FTZ R110, R3.reuse, R110 ;  /* 0x0000006e036e7220 */ /* 0x040fe20000410000 */
[C---:B------:R-:W-:Y:S01]  /*10fb0*/  FMUL.FTZ R111, R3.reuse, R111 ;  /* 0x0000006f036f7220 */ /* 0x040fe20000410000 */
[----:B------:R-:W-:Y:S01]  /*10fc0*/  MUFU.EX2 R162, R162 ;  /* 0x000000a200a27308 */ /* 0x000fe20000000800 */
[C---:B------:R-:W-:Y:S01]  /*10fd0*/  FMUL.FTZ R112, R132.reuse, R112 ;  /* 0x0000007084707220 */ /* 0x040fe20000410000 */
[----:B------:R-:W-:Y:S01]  /*10fe0*/  FMUL.FTZ R113, R132, R113 ;  /* 0x0000007184717220 */ /* 0x000fe20000410000 */
[----:B----4-:R-:W-:Y:S01]  /*10ff0*/  F2FP.F16.F32.PACK_AB R131, R6, R7 ;  /* 0x000000070683723e */ /* 0x010fe200000000ff */
[C---:B------:R-:W-:Y:S01]  /*11000*/  FMUL.FTZ R114, R3.reuse, R114 ;  /* 0x0000007203727220 */ /* 0x040fe20000410000 */
[C---:B------:R-:W-:Y:S01]  /*11010*/  FMUL.FTZ R115, R3.reuse, R115 ;  /* 0x0000007303737220 */ /* 0x040fe20000410000 */
[C---:B------:R-:W-:Y:S01]  /*11020*/  FMUL.FTZ R116, R132.reuse, R116 ;  /* 0x0000007484747220 */ /* 0x040fe20000410000 */
[----:B------:R-:W-:Y:S03]  /*11030*/  FMUL.FTZ R117, R132, R117 ;  /* 0x0000007584757220 */ /* 0x000fe60000410000 */
[----:B------:R-:W2:Y:S01]  /*11040*/  MUFU.EX2 R161, R161 ;  /* 0x000000a100a17308 */ /* 0x000ea20000000800 */
[C---:B------:R-:W-:Y:S01]  /*11050*/  FMUL.FTZ R118, R3.reuse, R118 ;  /* 0x0000007603767220 */ /* 0x040fe20000410000 */
[C---:B------:R-:W-:Y:S05]  /*11060*/  HMMA.16816.F32 R8, R128.reuse, R136, R8 ;  /* 0x000000888008723c */ /* 0x040fea0000001808 */
[----:B------:R-:W-:Y:S01]  /*11070*/  FMUL.FTZ R119, R3, R119 ;  /* 0x0000007703777220 */ /* 0x000fe20000410000 */
[C---:B------:R-:W-:Y:S01]  /*11080*/  HMMA.16816.F32 R68, R128.reuse, R138, R68 ;  /* 0x0000008a8044723c */ /* 0x040fe20000001844 */
[----:B------:R-:W4:Y:S01]  /*11090*/  LDSM.16.MT88.4 R136, [R200+0xc000] ;  /* 0x00c00000c888783b */ /* 0x000f220000004200 */
[----:B------:R-:W-:Y:S01]  /*110a0*/  MUFU.EX2 R163, R163 ;  /* 0x000000a300a37308 */ /* 0x000fe20000000800 */
[----:B------:R-:W-:Y:S02]  /*110b0*/  ISETP.GT.AND P1, PT, R219, 0x1, PT ;  /* 0x00000001db00780c */ /* 0x000fe40003f24270 */
[--C-:B------:R-:W-:Y:S01]  /*110c0*/  FFMA.FTZ R165, R16, UR4, -R160.reuse ;  /* 0x0000000410a57c23 */ /* 0x100fe200080108a0 */
[C---:B-1----:R-:W-:Y:S06]  /*110d0*/  HMMA.16816.F32 R72, R128.reuse, R140, R72 ;  /* 0x0000008c8048723c */ /* 0x042fec0000001848 */
[----:B------:R-:W1:Y:S01]  /*110e0*/  MUFU.EX2 R164, R164 ;  /* 0x000000a400a47308 */ /* 0x000e620000000800 */
[C---:B------:R-:W-:Y:S01]  /*110f0*/  FMUL.FTZ R16, R132.reuse, R120 ;  /* 0x0000007884107220 */ /* 0x040fe20000410000 */
[C---:B------:R-:W-:Y:S01]  /*11100*/  HMMA.16816.F32 R76, R128.reuse, R142, R76 ;  /* 0x0000008e804c723c */ /* 0x040fe2000000184c */
[----:B------:R-:W5:Y:S02]  /*11110*/  LDSM.16.MT88.4 R140, [R204+0x10000] ;  /* 0x01000000cc8c783b */ /* 0x000f640000004200 */
[----:B--2---:R-:W-:Y:S03]  /*11120*/  F2FP.F16.F32.PACK_AB R120, R161, R162 ;  /* 0x000000a2a178723e */ /* 0x004fe600000000ff */
[C---:B---3--:R-:W-:Y:S02]  /*11130*/  HMMA.16816.F32 R80, R128.reuse, R144, R80 ;  /* 0x000000908050723c */ /* 0x048fe40000001850 */
[----:B------:R-:W-:Y:S03]  /*11140*/  MUFU.EX2 R165, R165 ;  /* 0x000000a500a57308 */ /* 0x000fe60000000800 */
[--C-:B------:R-:W-:Y:S01]  /*11150*/  FFMA.FTZ R166, R17, UR4, -R160.reuse ;  /* 0x0000000411a67c23 */ /* 0x100fe200080108a0 */
[C---:B------:R-:W-:Y:S01]  /*11160*/  HMMA.16816.F32 R84, R128.reuse, R146, R84 ;  /* 0x000000928054723c */ /* 0x040fe20000001854 */
[----:B------:R-:W2:Y:S05]  /*11170*/  LDSM.16.MT88.4 R144, [R202+0x10000] ;  /* 0x01000000ca90783b */ /* 0x000eaa0000004200 */
[----:B------:R-:W-:Y:S01]  /*11180*/  MUFU.EX2 R169, R169 ;  /* 0x000000a900a97308 */ /* 0x000fe20000000800 */
[----:B------:R-:W-:Y:S01]  /*11190*/  FMUL.FTZ R17, R132, R121 ;  /* 0x0000007984117220 */ /* 0x000fe20000410000 */
[----:B-1----:R-:W-:Y:S03]  /*111a0*/  F2FP.F16.F32.PACK_AB R121, R164, R163 ;  /* 0x000000a3a479723e */ /* 0x002fe600000000ff */
[--C-:B------:R-:W-:Y:S01]  /*111b0*/  FFMA.FTZ R167, R18, UR4, -R159.reuse ;  /* 0x0000000412a77c23 */ /* 0x100fe2000801089f */
[----:B------:R-:W-:Y:S04]  /*111c0*/  FMUL.FTZ R18, R3, R122 ;  /* 0x0000007a03127220 */ /* 0x000fe80000410000 */
[----:B------:R-:W1:Y:S01]  /*111d0*/  MUFU.EX2 R166, R166 ;  /* 0x000000a600a67308 */ /* 0x000e620000000800 */
[--C-:B------:R-:W-:Y:S01]  /*111e0*/  FFMA.FTZ R168, R19, UR4, -R159.reuse ;  /* 0x0000000413a87c23 */ /* 0x100fe2000801089f */
[----:B------:R-:W-:Y:S01]  /*111f0*/  FMUL.FTZ R19, R3, R123 ;  /* 0x0000007b03137220 */ /* 0x000fe20000410000 */
[--C-:B------:R-:W-:Y:S01]  /*11200*/  FFMA.FTZ R52, R52, UR4, -R160.reuse ;  /* 0x0000000434347c23 */ /* 0x100fe200080108a0 */
[--C-:B------:R-:W-:Y:S01]  /*11210*/  FFMA.FTZ R53, R53, UR4, -R160.reuse ;  /* 0x0000000435357c23 */ /* 0x100fe200080108a0 */
[--C-:B------:R-:W-:Y:S01]  /*11220*/  FFMA.FTZ R54, R54, UR4, -R159.reuse ;  /* 0x0000000436367c23 */ /* 0x100fe2000801089f */
[C---:B----4-:R-:W-:Y:S04]  /*11230*/  HMMA.16816.F32 R88, R128.reuse, R136, R88 ;  /* 0x000000888058723c */ /* 0x050fe80000001858 */
[----:B------:R-:W-:Y:S01]  /*11240*/  MUFU.EX2 R167, R167 ;  /* 0x000000a700a77308 */ /* 0x000fe20000000800 */
[--C-:B------:R-:W-:Y:S01]  /*11250*/  FFMA.FTZ R55, R55, UR4, -R159.reuse ;  /* 0x0000000437377c23 */ /* 0x100fe2000801089f */
[--C-:B------:R-:W-:Y:S01]  /*11260*/  FFMA.FTZ R56, R56, UR4, -R160.reuse ;  /* 0x0000000438387c23 */ /* 0x100fe200080108a0 */
[----:B------:R-:W-:Y:S01]  /*11270*/  FFMA.FTZ R57, R57, UR4, -R160 ;  /* 0x0000000439397c23 */ /* 0x000fe200080108a0 */
[C---:B------:R-:W-:Y:S01]  /*11280*/  HMMA.16816.F32 R92, R128.reuse, R138, R92 ;  /* 0x0000008a805c723c */ /* 0x040fe2000000185c */
[----:B------:R-:W3:Y:S05]  /*11290*/  LDSM.16.MT88.4 R136, [R201+0x10000] ;  /* 0x01000000c988783b */ /* 0x000eea0000004200 */
[----:B------:R-:W4:Y:S01]  /*112a0*/  MUFU.EX2 R168, R168 ;  /* 0x000000a800a87308 */ /* 0x000f220000000800 */
[----:B-1----:R-:W-:Y:S01]  /*112b0*/  F2FP.F16.F32.PACK_AB R122, R166, R165 ;  /* 0x000000a5a67a723e */ /* 0x002fe200000000ff */
[C---:B-----5:R-:W-:Y:S03]  /*112c0*/  HMMA.16816.F32 R96, R128.reuse, R140, R96 ;  /* 0x0000008c8060723c */ /* 0x060fe60000001860 */
[--C-:B------:R-:W-:Y:S03]  /*112d0*/  FFMA.FTZ R58, R58, UR4, -R159.reuse ;  /* 0x000000043a3a7c23 */ /* 0x100fe6000801089f */
[C---:B------:R-:W-:Y:S01]  /*112e0*/  HMMA.16816.F32 R100, R128.reuse, R142, R100 ;  /* 0x0000008e8064723c */ /* 0x040fe20000001864 */
[----:B------:R-:W1:Y:S01]  /*112f0*/  LDSM.16.MT88.4 R140, [R200+0x10000] ;  /* 0x01000000c88c783b */ /* 0x000e620000004200 */
[----:B------:R-:W-:Y:S03]  /*11300*/  MUFU.EX2 R170, R170 ;  /* 0x000000aa00aa7308 */ /* 0x000fe60000000800 */
[----:B------:R-:W-:Y:S01]  /*11310*/  FFMA.FTZ R59, R59, UR4, -R159 ;  /* 0x000000043b3b7c23 */ /* 0x000fe2000801089f */
[C---:B--2---:R-:W-:Y:S06]  /*11320*/  HMMA.16816.F32 R104, R128.reuse, R144, R104 ;  /* 0x000000908068723c */ /* 0x044fec0000001868 */
[----:B------:R-:W-:Y:S01]  /*11330*/  MUFU.EX2 R171, R171 ;  /* 0x000000ab00ab7308 */ /* 0x000fe20000000800 */
[----:B----4-:R-:W-:Y:S01]  /*11340*/  F2FP.F16.F32.PACK_AB R123, R168, R167 ;  /* 0x000000a7a87b723e */ /* 0x010fe200000000ff */
[C---:B------:R-:W-:Y:S01]  /*11350*/  HMMA.16816.F32 R12, R128.reuse, R146, R12 ;  /* 0x00000092800c723c */ /* 0x040fe2000000180c */
[----:B------:R-:W2:Y:S02]  /*11360*/  LDSM.16.MT88.4 R144, [R202+0xc800] ;  /* 0x00c80000ca90783b */ /* 0x000ea40000004200 */
[----:B------:R-:W-:Y:S05]  /*11370*/  FFMA.FTZ R157, R132, R237, R157 ;  /* 0x000000ed849d7223 */ /* 0x000fea000001009d */
[----:B------:R-:W-:Y:S03]  /*11380*/  MUFU.EX2 R172, R172 ;  /* 0x000000ac00ac7308 */ /* 0x000fe60000000800 */
[----:B------:R-:W-:Y:S01]  /*11390*/  MOV R133, R2 ;  /* 0x0000000200857202 */ /* 0x000fe20000000f00 */
[----:B------:R-:W-:Y:S01]  /*113a0*/  FFMA.FTZ R158, R3, R236, R158 ;  /* 0x000000ec039e7223 */ /* 0x000fe2000001009e */
[----:B------:R-:W-:Y:S03]  /*113b0*/  FADD.FTZ R157, R135, R157 ;  /* 0x0000009d879d7221 */ /* 0x000fe60000010000 */
[----:B------:R-:W-:Y:S02]  /*113c0*/  FADD.FTZ R158, R134, R158 ;  /* 0x0000009e869e7221 */ /* 0x000fe40000010000 */
[----:B------:R-:W-:Y:S01]  /*113d0*/  MUFU.EX2 R173, R173 ;  /* 0x000000ad00ad7308 */ /* 0x000fe20000000800 */
[----:B------:R-:W-:Y:S01]  /*113e0*/  FADD.FTZ R156, R156, R157 ;  /* 0x0000009d9c9c7221 */ /* 0x000fe20000010000 */
[----:B------:R-:W-:Y:S01]  /*113f0*/  FADD.FTZ R7, R7, R158 ;  /* 0x0000009e07077221 */ /* 0x000fe20000010000 */
[C---:B---3--:R-:W-:Y:S03]  /*11400*/  HMMA.16816.F32 R108, R128.reuse, R136, R108 ;  /* 0x00000088806c723c */ /* 0x048fe6000000186c */
[----:B------:R-:W-:Y:S01]  /*11410*/  FADD.FTZ R5, R5, R156 ;  /* 0x0000009c05057221 */ /* 0x000fe20000010000 */
[----:B------:R-:W-:Y:S03]  /*11420*/  FADD.FTZ R6, R6, R7 ;  /* 0x0000000706067221 */ /* 0x000fe60000010000 */
[----:B------:R-:W-:Y:S01]  /*11430*/  MUFU.EX2 R174, R174 ;  /* 0x000000ae00ae7308 */ /* 0x000fe20000000800 */
[C---:B------:R-:W-:Y:S01]  /*11440*/  HMMA.16816.F32 R16, R128.reuse, R138, R16 ;  /* 0x0000008a8010723c */ /* 0x040fe20000001810 */
[----:B------:R-:W3:Y:S02]  /*11450*/  LDSM.16.MT88.4 R136, [R200+0xc800] ;  /* 0x00c80000c888783b */ /* 0x000ee40000004200 */
[----:B------:R-:W-:Y:S03]  /*11460*/  FADD.FTZ R162, R162, R5 ;  /* 0x00000005a2a27221 */ /* 0x000fe60000010000 */
[C---:B-1----:R-:W-:Y:S03]  /*11470*/  HMMA.16816.F32 R112, R128.reuse, R140, R112 ;  /* 0x0000008c8070723c */ /* 0x042fe60000001870 */
[----:B------:R-:W-:Y:S02]  /*11480*/  MUFU.EX2 R175, R175 ;  /* 0x000000af00af7308 */ /* 0x000fe40000000800 */
[----:B------:R-:W-:Y:S01]  /*11490*/  FADD.FTZ R163, R163, R6 ;  /* 0x00000006a3a37221 */ /* 0x000fe20000010000 */
[----:B------:R-:W-:Y:S01]  /*114a0*/  HMMA.16816.F32 R116, R128, R142, R116 ;  /* 0x0000008e8074723c */ /* 0x000fe20000001874 */
[----:B------:R-:W-:Y:S06]  /*114b0*/  LDSM.16.MT88.4 R128, [R201+0x10800] ;  /* 0x01080000c980783b */ /* 0x000fec0000004200 */
[----:B------:R-:W-:Y:S01]  /*114c0*/  MUFU.EX2 R176, R176 ;  /* 0x000000b000b07308 */ /* 0x000fe20000000800 */
[----:B------:R-:W-:Y:S01]  /*114d0*/  FADD.FTZ R162, R161, R162 ;  /* 0x000000a2a1a27221 */ /* 0x000fe20000010000 */
[C---:B------:R-:W-:Y:S01]  /*114e0*/  HMMA.16816.F32 R8, R120.reuse, R124, R8 ;  /* 0x0000007c7808723c */ /* 0x040fe20000001808 */
[----:B------:R-:W-:Y:S07]  /*114f0*/  LDSM.16.MT88.4 R140, [R202+0xd000] ;  /* 0x00d00000ca8c783b */ /* 0x000fee0000004200 */
[----:B------:R-:W-:Y:S01]  /*11500*/  MUFU.EX2 R177, R177 ;  /* 0x000000b100b17308 */ /* 0x000fe20000000800 */
[C---:B------:R-:W-:Y:S01]  /*11510*/  HMMA.16816.F32 R68, R120.reuse, R126, R68 ;  /* 0x0000007e7844723c */ /* 0x040fe20000001844 */
[----:B------:R-:W1:Y:S05]  /*11520*/  LDSM.16.MT88.4 R124, [R202+0x10800] ;  /* 0x01080000ca7c783b */ /* 0x000e6a0000004200 */
[C---:B--2---:R-:W-:Y:S03]  /*11530*/  HMMA.16816.F32 R72, R120.reuse, R144, R72 ;  /* 0x000000907848723c */ /* 0x044fe60000001848 */
[----:B------:R-:W-:Y:S02]  /*11540*/  MUFU.EX2 R178, R178 ;  /* 0x000000b200b27308 */ /* 0x000fe40000000800 */
[----:B------:R-:W-:Y:S01]  /*11550*/  FADD.FTZ R164, R164, R163 ;  /* 0x000000a3a4a47221 */ /* 0x000fe20000010000 */
[C---:B------:R-:W-:Y:S07]  /*11560*/  HMMA.16816.F32 R76, R120.reuse, R146, R76 ;  /* 0x00000092784c723c */ /* 0x040fee000000184c */
[----:B------:R-:W-:Y:S01]  /*11570*/  MUFU.EX2 R179, R179 ;  /* 0x000000b300b37308 */ /* 0x000fe20000000800 */
[--C-:B------:R-:W-:Y:S01]  /*11580*/  FFMA.FTZ R144, R20, UR4, -R160.reuse ;  /* 0x0000000414907c23 */ /* 0x100fe200080108a0 */
[C---:B------:R-:W-:Y:S03]  /*11590*/  HMMA.16816.F32 R80, R120.reuse, R148, R80 ;  /* 0x000000947850723c */ /* 0x040fe60000001850 */
[--C-:B------:R-:W-:Y:S03]  /*115a0*/  FFMA.FTZ R145, R21, UR4, -R160.reuse ;  /* 0x0000000415917c23 */ /* 0x100fe600080108a0 */
[C---:B------:R-:W-:Y:S02]  /*115b0*/  HMMA.16816.F32 R84, R120.reuse, R150, R84 ;  /* 0x000000967854723c */ /* 0x040fe40000001854 */
[----:B------:R-:W-:Y:S03]  /*115c0*/  MUFU.EX2 R144, R144 ;  /* 0x0000009000907308 */ /* 0x000fe60000000800 */
[--C-:B------:R-:W-:Y:S01]  /*115d0*/  FFMA.FTZ R146, R22, UR4, -R159.reuse ;  /* 0x0000000416927c23 */ /* 0x100fe2000801089f */
[C---:B---3--:R-:W-:Y:S06]  /*115e0*/  HMMA.16816.F32 R88, R120.reuse, R136, R88 ;  /* 0x000000887858723c */ /* 0x048fec0000001858 */
[----:B------:R-:W2:Y:S01]  /*115f0*/  MUFU.EX2 R145, R145 ;  /* 0x0000009100917308 */ /* 0x000ea20000000800 */
[--C-:B------:R-:W-:Y:S01]  /*11600*/  FFMA.FTZ R147, R23, UR4, -R159.reuse ;  /* 0x0000000417937c23 */ /* 0x100fe2000801089f */
[C---:B------:R-:W-:Y:S01]  /*11610*/  HMMA.16816.F32 R92, R120.reuse, R138, R92 ;  /* 0x0000008a785c723c */ /* 0x040fe2000000185c */
[----:B------:R-:W3:Y:S02]  /*11620*/  LDSM.16.MT88.4 R20, [R200+0x10800] ;  /* 0x01080000c814783b */ /* 0x000ee40000004200 */
[--C-:B------:R-:W-:Y:S03]  /*11630*/  FFMA.FTZ R149, R24, UR4, -R160.reuse ;  /* 0x0000000418957c23 */ /* 0x100fe600080108a0 */
[C---:B------:R-:W-:Y:S02]  /*11640*/  HMMA.16816.F32 R96, R120.reuse, R152, R96 ;  /* 0x000000987860723c */ /* 0x040fe40000001860 */
[----:B------:R-:W-:Y:S01]  /*11650*/  MUFU.EX2 R146, R146 ;  /* 0x0000009200927308 */ /* 0x000fe20000000800 */
[----:B------:R-:W4:Y:S02]  /*11660*/  LDSM.16.MT88.4 R136, [R204+0xd000] ;  /* 0x00d00000cc88783b */ /* 0x000f240000004200 */
[--C-:B------:R-:W-:Y:S01]  /*11670*/  FFMA.FTZ R148, R25, UR4, -R160.reuse ;  /* 0x0000000419947c23 */ /* 0x100fe200080108a0 */
[C---:B------:R-:W-:Y:S06]  /*11680*/  HMMA.16816.F32 R100, R120.reuse, R154, R100 ;  /* 0x0000009a7864723c */ /* 0x040fec0000001864 */
[----:B------:R-:W5:Y:S01]  /*11690*/  MUFU.EX2 R147, R147 ;  /* 0x0000009300937308 */ /* 0x000f620000000800 */
[--C-:B------:R-:W-:Y:S01]  /*116a0*/  FFMA.FTZ R150, R26, UR4, -R159.reuse ;  /* 0x000000041a967c23 */ /* 0x100fe2000801089f */
[C---:B-1----:R-:W-:Y:S03]  /*116b0*/  HMMA.16816.F32 R104, R120.reuse, R124, R104 ;  /* 0x0000007c7868723c */ /* 0x042fe60000001868 */
[--C-:B------:R-:W-:Y:S03]  /*116c0*/  FFMA.FTZ R151, R27, UR4, -R159.reuse ;  /* 0x000000041b977c23 */ /* 0x100fe6000801089f */
[C---:B------:R-:W-:Y:S01]  /*116d0*/  HMMA.16816.F32 R12, R120.reuse, R126, R12 ;  /* 0x0000007e780c723c */ /* 0x040fe2000000180c */
[----:B------:R-:W1:Y:S01]  /*116e0*/  LDSM.16.MT88.4 R124, [R201+0xd000] ;  /* 0x00d00000c97c783b */ /* 0x000e620000004200 */
[----:B------:R-:W-:Y:S03]  /*116f0*/  MUFU.EX2 R149, R149 ;  /* 0x0000009500957308 */ /* 0x000fe60000000800 */
[--C-:B------:R-:W-:Y:S01]  /*11700*/  FFMA.FTZ R152, R32, UR4, -R160.reuse ;  /* 0x0000000420987c23 */ /* 0x100fe200080108a0 */
[C---:B------:R-:W-:Y:S03]  /*11710*/  HMMA.16816.F32 R108, R120.reuse, R128, R108 ;  /* 0x00000080786c723c */ /* 0x040fe6000000186c */
[----:B------:R-:W1:Y:S03]  /*11720*/  LDSM.16.MT88.4 R24, [R200+0xd000] ;  /* 0x00d00000c818783b */ /* 0x000e660000004200 */
[----:B------:R-:W4:Y:S01]  /*11730*/  MUFU.EX2 R148, R148 ;  /* 0x0000009400947308 */ /* 0x000f220000000800 */
[----:B------:R-:W-:Y:S01]  /*11740*/  FFMA.FTZ R153, R33, UR4, -R160 ;  /* 0x0000000421997c23 */ /* 0x000fe200080108a0 */
[C---:B------:R-:W-:Y:S03]  /*11750*/  HMMA.16816.F32 R16, R120.reuse, R130, R16 ;  /* 0x000000827810723c */ /* 0x040fe60000001810 */
[----:B------:R-:W-:Y:S03]  /*11760*/  LDSM.16.MT88.4 R128, [R202+0x11000] ;  /* 0x01100000ca80783b */ /* 0x000fe60000004200 */
[C---:B---3--:R-:W-:Y:S02]  /*11770*/  HMMA.16816.F32 R112, R120.reuse, R20, R112 ;  /* 0x000000147870723c */ /* 0x048fe40000001870 */
[----:B------:R-:W-:Y:S03]  /*11780*/  MUFU.EX2 R150, R150 ;  /* 0x0000009600967308 */ /* 0x000fe60000000800 */
[--C-:B------:R-:W-:Y:S01]  /*11790*/  FFMA.FTZ R154, R34, UR4, -R159.reuse ;  /* 0x00000004229a7c23 */ /* 0x100fe2000801089f */
[----:B------:R-:W-:Y:S01]  /*117a0*/  HMMA.16816.F32 R116, R120, R22, R116 ;  /* 0x000000167874723c */ /* 0x000fe20000001874 */
[----:B------:R-:W3:Y:S05]  /*117b0*/  LDSM.16.MT88.4 R120, [R204+0x11000] ;  /* 0x01100000cc78783b */ /* 0x000eea0000004200 */
[----:B------:R-:W1:Y:S01]  /*117c0*/  MUFU.EX2 R151, R151 ;  /* 0x0000009700977308 */ /* 0x000e620000000800 */
[----:B--2---:R-:W-:Y:S01]  /*117d0*/  F2FP.F16.F32.PACK_AB R20, R145, R144 ;  /* 0x000000909114723e */ /* 0x004fe200000000ff */
[----:B------:R-:W-:Y:S03]  /*117e0*/  FFMA.FTZ R155, R35, UR4, -R159 ;  /* 0x00000004239b7c23 */ /* 0x000fe6000801089f */
[----:B-----5:R-:W-:Y:S01]  /*117f0*/  F2FP.F16.F32.PACK_AB R21, R147, R146 ;  /* 0x000000929315723e */ /* 0x020fe200000000ff */
[----:B------:R-:W-:Y:S01]  /*11800*/  FADD.FTZ R3, R165, R162 ;  /* 0x000000a2a5037221 */ /* 0x000fe20000010000 */
[----:B------:R-:W-:Y:S01]  /*11810*/  LDSM.16.MT88.4 R32, [R202+0xd800] ;  /* 0x00d80000ca20783b */ /* 0x000fe20000004200 */
[----:B----4-:R-:W-:Y:S02]  /*11820*/  F2FP.F16.F32.PACK_AB R22, R148, R149 ;  /* 0x000000959416723e */ /* 0x010fe400000000ff */
[----:B------:R-:W-:Y:S01]  /*11830*/  MUFU.EX2 R152, R152 ;  /* 0x0000009800987308 */ /* 0x000fe20000000800 */
[----:B------:R-:W-:Y:S01]  /*11840*/  FADD.FTZ R167, R167, R164 ;  /* 0x000000a4a7a77221 */ /* 0x000fe20000010000 */
[----:B------:R-:W-:Y:S03]  /*11850*/  FADD.FTZ R3, R166, R3 ;  /* 0x00000003a6037221 */ /* 0x000fe60000010000 */
[----:B------:R-:W-:Y:S01]  /*11860*/  FADD.FTZ R167, R168, R167 ;  /* 0x000000a7a8a77221 */ /* 0x000fe20000010000 */
[----:B------:R-:W-:Y:S01]  /*11870*/  FADD.FTZ R144, R144, R3 ;  /* 0x0000000390907221 */ /* 0x000fe20000010000 */
[----:B-1----:R-:W-:Y:S03]  /*11880*/  F2FP.F16.F32.PACK_AB R23, R151, R150 ;  /* 0x000000969717723e */ /* 0x002fe600000000ff */
[----:B------:R-:W1:Y:S01]  /*11890*/  MUFU.EX2 R153, R153 ;  /* 0x0000009900997308 */ /* 0x000e620000000800 */
[----:B------:R-:W-:Y:S01]  /*118a0*/  FADD.FTZ R146, R146, R167 ;  /* 0x000000a792927221 */ /* 0x000fe20000010000 */
[----:B------:R-:W-:Y:S03]  /*118b0*/  FADD.FTZ R144, R145, R144 ;  /* 0x0000009091907221 */ /* 0x000fe60000010000 */
[----:B------:R-:W-:Y:S01]  /*118c0*/  FADD.FTZ R147, R147, R146 ;  /* 0x0000009293937221 */ /* 0x000fe20000010000 */
[C---:B------:R-:W-:Y:S04]  /*118d0*/  HMMA.16816.F32 R8, R20.reuse, R136, R8 ;  /* 0x000000881408723c */ /* 0x040fe80000001808 */
[----:B------:R-:W-:Y:S01]  /*118e0*/  MUFU.EX2 R154, R154 ;  /* 0x0000009a009a7308 */ /* 0x000fe20000000800 */
[----:B------:R-:W-:Y:S01]  /*118f0*/  FADD.FTZ R149, R149, R144 ;  /* 0x0000009095957221 */ /* 0x000fe20000010000 */
[C---:B------:R-:W-:Y:S01]  /*11900*/  HMMA.16816.F32 R68, R20.reuse, R138, R68 ;  /* 0x0000008a1444723c */ /* 0x040fe20000001844 */
[----:B------:R-:W-:Y:S07]  /*11910*/  LDSM.16.MT88.4 R136, [R204+0xd800] ;  /* 0x00d80000cc88783b */ /* 0x000fee0000004200 */
[----:B------:R-:W2:Y:S03]  /*11920*/  MUFU.EX2 R155, R155 ;  /* 0x0000009b009b7308 */ /* 0x000ea60000000800 */
[----:B------:R-:W-:Y:S01]  /*11930*/  FADD.FTZ R150, R150, R147 ;  /* 0x0000009396967221 */ /* 0x000fe20000010000 */
[C---:B------:R-:W-:Y:S03]  /*11940*/  HMMA.16816.F32 R72, R20.reuse, R140, R72 ;  /* 0x0000008c1448723c */ /* 0x040fe60000001848 */
[----:B------:R-:W-:Y:S03]  /*11950*/  FADD.FTZ R149, R148, R149 ;  /* 0x0000009594957221 */ /* 0x000fe60000010000 */
[C---:B------:R-:W-:Y:S01]  /*11960*/  HMMA.16816.F32 R76, R20.reuse, R142, R76 ;  /* 0x0000008e144c723c */ /* 0x040fe2000000184c */
[----:B------:R-:W-:Y:S04]  /*11970*/  MUFU.EX2 R180, R180 ;  /* 0x000000b400b47308 */ /* 0x000fe80000000800 */
[--C-:B------:R-:W-:Y:S01]  /*11980*/  FFMA.FTZ R140, R28, UR4, -R160.reuse ;  /* 0x000000041c8c7c23 */ /* 0x100fe200080108a0 */
[C---:B------:R-:W-:Y:S05]  /*11990*/  HMMA.16816.F32 R80, R20.reuse, R124, R80 ;  /* 0x0000007c1450723c */ /* 0x040fea0000001850 */
[----:B------:R-:W-:Y:S01]  /*119a0*/  MUFU.EX2 R52, R52 ;  /* 0x0000003400347308 */ /* 0x000fe20000000800 */
[----:B------:R-:W-:Y:S01]  /*119b0*/  FFMA.FTZ R141, R29, UR4, -R160 ;  /* 0x000000041d8d7c23 */ /* 0x000fe200080108a0 */
[C---:B------:R-:W-:Y:S01]  /*119c0*/  HMMA.16816.F32 R84, R20.reuse, R126, R84 ;  /* 0x0000007e1454723c */ /* 0x040fe20000001854 */
[----:B------:R-:W4:Y:S03]  /*119d0*/  LDSM.16.MT88.4 R124, [R201+0x11000] ;  /* 0x01100000c97c783b */ /* 0x000f260000004200 */
[--C-:B------:R-:W-:Y:S02]  /*119e0*/  FFMA.FTZ R142, R30, UR4, -R159.reuse ;  /* 0x000000041e8e7c23 */ /* 0x100fe4000801089f */
[C---:B------:R-:W-:Y:S02]  /*119f0*/  HMMA.16816.F32 R88, R20.reuse, R24, R88 ;  /* 0x000000181458723c */ /* 0x040fe40000001858 */
[----:B------:R-:W-:Y:S03]  /*11a00*/  MUFU.EX2 R140, R140 ;  /* 0x0000008c008c7308 */ /* 0x000fe60000000800 */
[----:B------:R-:W-:Y:S01]  /*11a10*/  FFMA.FTZ R143, R31, UR4, -R159 ;  /* 0x000000041f8f7c23 */ /* 0x000fe2000801089f */
[C---:B------:R-:W-:Y:S01]  /*11a20*/  HMMA.16816.F32 R92, R20.reuse, R26, R92 ;  /* 0x0000001a145c723c */ /* 0x040fe2000000185c */
[----:B------:R-:W5:Y:S05]  /*11a30*/  LDSM.16.MT88.4 R28, [R200+0x11000] ;  /* 0x01100000c81c783b */ /* 0x000f6a0000004200 */
[----:B------:R-:W4:Y:S01]  /*11a40*/  MUFU.EX2 R141, R141 ;  /* 0x0000008d008d7308 */ /* 0x000f220000000800 */
[----:B------:R-:W-:Y:S01]  /*11a50*/  FADD.FTZ R151, R151, R150 ;  /* 0x0000009697977221 */ /* 0x000fe20000010000 */
[C---:B---3--:R-:W-:Y:S03]  /*11a60*/  HMMA.16816.F32 R96, R20.reuse, R120, R96 ;  /* 0x000000781460723c */ /* 0x048fe60000001860 */
[----:B-1----:R-:W-:Y:S03]  /*11a70*/  F2FP.F16.F32.PACK_AB R26, R153, R152 ;  /* 0x00000098991a723e */ /* 0x002fe600000000ff */
[C---:B------:R-:W-:Y:S01]  /*11a80*/  HMMA.16816.F32 R100, R20.reuse, R122, R100 ;  /* 0x0000007a1464723c */ /* 0x040fe20000001864 */
[----:B------:R-:W1:Y:S01]  /*11a90*/  LDSM.16.MT88.4 R120, [R201+0xd800] ;  /* 0x00d80000c978783b */ /* 0x000e620000004200 */
[----:B------:R-:W-:Y:S03]  /*11aa0*/  MUFU.EX2 R142, R142 ;  /* 0x0000008e008e7308 */ /* 0x000fe60000000800 */
[----:B--2---:R-:W-:Y:S01]  /*11ab0*/  F2FP.F16.F32.PACK_AB R27, R155, R154 ;  /* 0x0000009a9b1b723e */ /* 0x004fe200000000ff */
[C---:B------:R-:W-:Y:S06]  /*11ac0*/  HMMA.16816.F32 R104, R20.reuse, R128, R104 ;  /* 0x000000801468723c */ /* 0x040fec0000001868 */
[----:B------:R-:W2:Y:S01]  /*11ad0*/  MUFU.EX2 R143, R143 ;  /* 0x0000008f008f7308 */ /* 0x000ea20000000800 */
[C---:B----4-:R-:W-:Y:S01]  /*11ae0*/  F2FP.F16.F32.PACK_AB R24, R141.reuse, R140 ;  /* 0x0000008c8d18723e */ /* 0x050fe200000000ff */
[C---:B------:R-:W-:Y:S03]  /*11af0*/  HMMA.16816.F32 R12, R20.reuse, R130, R12 ;  /* 0x00000082140c723c */ /* 0x040fe6000000180c */
[----:B------:R-:W-:Y:S03]  /*11b00*/  FADD.FTZ R140, R140, R149 ;  /* 0x000000958c8c7221 */ /* 0x000fe60000010000 */
[C---:B------:R-:W-:Y:S02]  /*11b10*/  HMMA.16816.F32 R108, R20.reuse, R124, R108 ;  /* 0x0000007c146c723c */ /* 0x040fe4000000186c */
[----:B------:R-:W-:Y:S03]  /*11b20*/  MUFU.EX2 R53, R53 ;  /* 0x0000003500357308 */ /* 0x000fe60000000800 */
[----:B------:R-:W-:Y:S01]  /*11b30*/  FADD.FTZ R141, R141, R140 ;  /* 0x0000008c8d8d7221 */ /* 0x000fe20000010000 */
[C---:B------:R-:W-:Y:S01]  /*11b40*/  HMMA.16816.F32 R16, R20.reuse, R126, R16 ;  /* 0x0000007e1410723c */ /* 0x040fe20000001810 */
[----:B------:R-:W3:Y:S05]  /*11b50*/  LDSM.16.MT88.4 R124, [R200+0xd800] ;  /* 0x00d80000c87c783b */ /* 0x000eea0000004200 */
[----:B------:R-:W-:Y:S01]  /*11b60*/  MUFU.EX2 R54, R54 ;  /* 0x0000003600367308 */ /* 0x000fe20000000800 */
[C---:B--2---:R-:W-:Y:S01]  /*11b70*/  F2FP.F16.F32.PACK_AB R25, R143.reuse, R142 ;  /* 0x0000008e8f19723e */ /* 0x044fe200000000ff */
[C---:B-----5:R-:W-:Y:S08]  /*11b80*/  HMMA.16816.F32 R112, R20.reuse, R28, R112 ;  /* 0x0000001c1470723c */ /* 0x060ff00000001870 */
[----:B------:R-:W-:Y:S01]  /*11b90*/  MUFU.EX2 R55, R55 ;  /* 0x0000003700377308 */ /* 0x000fe20000000800 */
[----:B------:R-:W-:Y:S01]  /*11ba0*/  HMMA.16816.F32 R116, R20, R30, R116 ;  /* 0x0000001e1474723c */ /* 0x000fe20000001874 */
[----:B------:R-:W2:Y:S02]  /*11bb0*/  LDSM.16.MT88.4 R20, [R204+0x11800] ;  /* 0x01180000cc14783b */ /* 0x000ea40000004200 */
[----:B------:R-:W-:Y:S03]  /*11bc0*/  FADD.FTZ R142, R142, R151 ;  /* 0x000000978e8e7221 */ /* 0x000fe60000010000 */
[C---:B------:R-:W-:Y:S03]  /*11bd0*/  HMMA.16816.F32 R8, R24.reuse, R136, R8 ;  /* 0x000000881808723c */ /* 0x040fe60000001808 */
[----:B------:R-:W-:Y:S01]  /*11be0*/  MUFU.EX2 R56, R56 ;  /* 0x0000003800387308 */ /* 0x000fe20000000800 */
[----:B------:R-:W4:Y:S01]  /*11bf0*/  LDSM.16.MT88.4 R28, [R202+0x11800] ;  /* 0x01180000ca1c783b */ /* 0x000f220000004200 */
[----:B------:R-:W-:Y:S01]  /*11c00*/  FADD.FTZ R143, R143, R142 ;  /* 0x0000008e8f8f7221 */ /* 0x000fe20000010000 */
[C---:B------:R-:W-:Y:S07]  /*11c10*/  HMMA.16816.F32 R68, R24.reuse, R138, R68 ;  /* 0x0000008a1844723c */ /* 0x040fee0000001844 */
[----:B------:R-:W-:Y:S01]  /*11c20*/  MUFU.EX2 R57, R57 ;  /* 0x0000003900397308 */ /* 0x000fe20000000800 */
[--C-:B------:R-:W-:Y:S01]  /*11c30*/  FFMA.FTZ R137, R36, UR4, -R160.reuse ;  /* 0x0000000424897c23 */ /* 0x100fe200080108a0 */
[C---:B------:R-:W-:Y:S03]  /*11c40*/  HMMA.16816.F32 R72, R24.reuse, R32, R72 ;  /* 0x000000201848723c */ /* 0x040fe60000001848 */
[----:B------:R-:W-:Y:S03]  /*11c50*/  FFMA.FTZ R136, R37, UR4, -R160 ;  /* 0x0000000425887c23 */ /* 0x000fe600080108a0 */
[C---:B------:R-:W-:Y:S01]  /*11c60*/  HMMA.16816.F32 R76, R24.reuse, R34, R76 ;  /* 0x00000022184c723c */ /* 0x040fe2000000184c */
[----:B------:R-:W5:Y:S01]  /*11c70*/  LDSM.16.MT88.4 R32, [R201+0x11800] ;  /* 0x01180000c920783b */ /* 0x000f620000004200 */
[----:B------:R-:W-:Y:S03]  /*11c80*/  MUFU.EX2 R137, R137 ;  /* 0x0000008900897308 */ /* 0x000fe60000000800 */
[--C-:B------:R-:W-:Y:S01]  /*11c90*/  FFMA.FTZ R138, R38, UR4, -R159.reuse ;  /* 0x00000004268a7c23 */ /* 0x100fe2000801089f */
[C---:B-1----:R-:W-:Y:S06]  /*11ca0*/  HMMA.16816.F32 R80, R24.reuse, R120, R80 ;  /* 0x000000781850723c */ /* 0x042fec0000001850 */
[----:B------:R-:W1:Y:S01]  /*11cb0*/  MUFU.EX2 R136, R136 ;  /* 0x0000008800887308 */ /* 0x000e620000000800 */
[----:B------:R-:W-:Y:S01]  /*11cc0*/  FFMA.FTZ R139, R39, UR4, -R159 ;  /* 0x00000004278b7c23 */ /* 0x000fe2000801089f */
[C---:B------:R-:W-:Y:S01]  /*11cd0*/  HMMA.16816.F32 R84, R24.reuse, R122, R84 ;  /* 0x0000007a1854723c */ /* 0x040fe20000001854 */
[----:B------:R-:W5:Y:S02]  /*11ce0*/  LDSM.16.MT88.4 R36, [R200+0x11800] ;  /* 0x01180000c824783b */ /* 0x000f640000004200 */
[----:B------:R-:W-:Y:S03]  /*11cf0*/  FADD.FTZ R152, R152, R141 ;  /* 0x0000008d98987221 */ /* 0x000fe60000010000 */
[C---:B---3--:R-:W-:Y:S02]  /*11d00*/  HMMA.16816.F32 R88, R24.reuse, R124, R88 ;  /* 0x0000007c1858723c */ /* 0x048fe40000001858 */
[----:B------:R-:W-:Y:S01]  /*11d10*/  MUFU.EX2 R138, R138 ;  /* 0x0000008a008a7308 */ /* 0x000fe20000000800 */
[----:B------:R-:W3:Y:S02]  /*11d20*/  LDSM.16.MT88.4 R120, [R204+0xe000] ;  /* 0x00e00000cc78783b */ /* 0x000ee40000004200 */
[----:B------:R-:W-:Y:S01]  /*11d30*/  FADD.FTZ R154, R154, R143 ;  /* 0x0000008f9a9a7221 */ /* 0x000fe20000010000 */
[C---:B------:R-:W-:Y:S06]  /*11d40*/  HMMA.16816.F32 R92, R24.reuse, R126, R92 ;  /* 0x0000007e185c723c */ /* 0x040fec000000185c */
[----:B------:R-:W4:Y:S01]  /*11d50*/  MUFU.EX2 R139, R139 ;  /* 0x0000008b008b7308 */ /* 0x000f220000000800 */
[----:B------:R-:W-:Y:S01]  /*11d60*/  LDSM.16.MT88.4 R124, [R202+0x13800] ;  /* 0x01380000ca7c783b */ /* 0x000fe20000004200 */
[C---:B--2---:R-:W-:Y:S08]  /*11d70*/  HMMA.16816.F32 R96, R24.reuse, R20, R96 ;  /* 0x000000141860723c */ /* 0x044ff00000001860 */
[----:B------:R-:W-:Y:S01]  /*11d80*/  MUFU.EX2 R58, R58 ;  /* 0x0000003a003a7308 */ /* 0x000fe20000000800 */
[C---:B------:R-:W-:Y:S03]  /*11d90*/  HMMA.16816.F32 R100, R24.reuse, R22, R100 ;  /* 0x000000161864723c */ /* 0x040fe60000001864 */
[----:B-1----:R-:W-:Y:S03]  /*11da0*/  F2FP.F16.F32.PACK_AB R20, R136, R137 ;  /* 0x000000898814723e */ /* 0x002fe600000000ff */
[C---:B----4-:R-:W-:Y:S03]  /*11db0*/  HMMA.16816.F32 R104, R24.reuse, R28, R104 ;  /* 0x0000001c1868723c */ /* 0x050fe60000001868 */
[----:B------:R-:W1:Y:S02]  /*11dc0*/  MUFU.EX2 R59, R59 ;  /* 0x0000003b003b7308 */ /* 0x000e640000000800 */
[----:B------:R-:W-:Y:S01]  /*11dd0*/  F2FP.F16.F32.PACK_AB R21, R139, R138 ;  /* 0x0000008a8b15723e */ /* 0x000fe200000000ff */
[C---:B------:R-:W-:Y:S01]  /*11de0*/  HMMA.16816.F32 R12, R24.reuse, R30, R12 ;  /* 0x0000001e180c723c */ /* 0x040fe2000000180c */
[----:B------:R-:W2:Y:S04]  /*11df0*/  LDSM.16.MT88.4 R28, [R201+0xe000] ;  /* 0x00e00000c91c783b */ /* 0x000ea80000004200 */
[----:B------:R-:W-:Y:S01]  /*11e00*/  F2FP.F16.F32.PACK_AB R22, R170, R169 ;  /* 0x000000a9aa16723e */ /* 0x000fe200000000ff */
[C---:B-----5:R-:W-:Y:S05]  /*11e10*/  HMMA.16816.F32 R108, R24.reuse, R32, R108 ;  /* 0x00000020186c723c */ /* 0x060fea000000186c */
[----:B------:R-:W-:Y:S01]  /*11e20*/  F2FP.F16.F32.PACK_AB R23, R172, R171 ;  /* 0x000000abac17723e */ /* 0x000fe200000000ff */
[C---:B------:R-:W-:Y:S01]  /*11e30*/  HMMA.16816.F32 R16, R24.reuse, R34, R16 ;  /* 0x000000221810723c */ /* 0x040fe20000001810 */
[----:B------:R-:W-:Y:S04]  /*11e40*/  LDSM.16.MT88.4 R32, [R204+0x12000] ;  /* 0x01200000cc20783b */ /* 0x000fe80000004200 */
[----:B------:R-:W-:Y:S01]  /*11e50*/  FADD.FTZ R152, R153, R152 ;  /* 0x0000009899987221 */ /* 0x000fe20000010000 */
[C---:B------:R-:W-:Y:S05]  /*11e60*/  HMMA.16816.F32 R112, R24.reuse, R36, R112 ;  /* 0x000000241870723c */ /* 0x040fea0000001870 */
[----:B------:R-:W-:Y:S01]  /*11e70*/  FADD.FTZ R155, R155, R154 ;  /* 0x0000009a9b9b7221 */ /* 0x000fe20000010000 */
[----:B------:R-:W-:Y:S01]  /*11e80*/  HMMA.16816.F32 R116, R24, R38, R116 ;  /* 0x000000261874723c */ /* 0x000fe20000001874 */
[----:B------:R-:W4:Y:S04]  /*11e90*/  LDSM.16.MT88.4 R24, [R200+0xe000] ;  /* 0x00e00000c818783b */ /* 0x000f280000004200 */
[----:B------:R-:W-:Y:S01]  /*11ea0*/  FADD.FTZ R137, R137, R152 ;  /* 0x0000009889897221 */ /* 0x000fe20000010000 */
[C---:B---3--:R-:W-:Y:S03]  /*11eb0*/  HMMA.16816.F32 R8, R20.reuse, R120, R8 ;  /* 0x000000781408723c */ /* 0x048fe60000001808 */
[----:B------:R-:W3:Y:S02]  /*11ec0*/  LDSM.16.MT88.4 R36, [R202+0x12000] ;  /* 0x01200000ca24783b */ /* 0x000ee40000004200 */
[----:B------:R-:W-:Y:S01]  /*11ed0*/  FADD.FTZ R6, R138, R155 ;  /* 0x0000009b8a067221 */ /* 0x000fe20000010000 */
[C---:B------:R-:W-:Y:S05]  /*11ee0*/  HMMA.16816.F32 R68, R20.reuse, R122, R68 ;  /* 0x0000007a1444723c */ /* 0x040fea0000001844 */
[----:B------:R-:W5:Y:S01]  /*11ef0*/  LDSM.16.MT88.4 R120, [R201+0x12000] ;  /* 0x01200000c978783b */ /* 0x000f620000004200 */
[C---:B------:R-:W-:Y:S05]  /*11f00*/  HMMA.16816.F32 R72, R20.reuse, R40, R72 ;  /* 0x000000281448723c */ /* 0x040fea0000001848 */
[----:B------:R-:W-:Y:S01]  /*11f10*/  FADD.FTZ R136, R136, R137 ;  /* 0x0000008988887221 */ /* 0x000fe20000010000 */
[C---:B------:R-:W-:Y:S01]  /*11f20*/  HMMA.16816.F32 R76, R20.reuse, R42, R76 ;  /* 0x0000002a144c723c */ /* 0x040fe2000000184c */
[----:B------:R-:W1:Y:S04]  /*11f30*/  LDSM.16.MT88.4 R40, [R204+0xe800] ;  /* 0x00e80000cc28783b */ /* 0x000e680000004200 */
[----:B------:R-:W-:Y:S01]  /*11f40*/  FADD.FTZ R6, R139, R6 ;  /* 0x000000068b067221 */ /* 0x000fe20000010000 */
[C---:B--2---:R-:W-:Y:S05]  /*11f50*/  HMMA.16816.F32 R80, R20.reuse, R28, R80 ;  /* 0x0000001c1450723c */ /* 0x044fea0000001850 */
[----:B------:R-:W-:Y:S01]  /*11f60*/  FADD.FTZ R169, R169, R136 ;  /* 0x00000088a9a97221 */ /* 0x000fe20000010000 */
[C---:B------:R-:W-:Y:S01]  /*11f70*/  HMMA.16816.F32 R84, R20.reuse, R30, R84 ;  /* 0x0000001e1454723c */ /* 0x040fe20000001854 */
[----:B------:R-:W2:Y:S04]  /*11f80*/  LDSM.16.MT88.4 R28, [R202+0xe800] ;  /* 0x00e80000ca1c783b */ /* 0x000ea80000004200 */
[----:B------:R-:W-:Y:S01]  /*11f90*/  FADD.FTZ R171, R171, R6 ;  /* 0x00000006abab7221 */ /* 0x000fe20000010000 */
[C---:B----4-:R-:W-:Y:S05]  /*11fa0*/  HMMA.16816.F32 R88, R20.reuse, R24, R88 ;  /* 0x000000181458723c */ /* 0x050fea0000001858 */
[----:B------:R-:W-:Y:S01]  /*11fb0*/  FADD.FTZ R170, R170, R169 ;  /* 0x000000a9aaaa7221 */ /* 0x000fe20000010000 */
[C---:B------:R-:W-:Y:S05]  /*11fc0*/  HMMA.16816.F32 R92, R20.reuse, R26, R92 ;  /* 0x0000001a145c723c */ /* 0x040fea000000185c */
[----:B------:R-:W-:Y:S01]  /*11fd0*/  F2FP.F16.F32.PACK_AB R24, R174, R173 ;  /* 0x000000adae18723e */ /* 0x000fe200000000ff */
[C---:B------:R-:W-:Y:S05]  /*11fe0*/  HMMA.16816.F32 R96, R20.reuse, R32, R96 ;  /* 0x000000201460723c */ /* 0x040fea0000001860 */
[----:B------:R-:W-:Y:S01]  /*11ff0*/  F2FP.F16.F32.PACK_AB R25, R176, R175 ;  /* 0x000000afb019723e */ /* 0x000fe200000000ff */
[C---:B------:R-:W-:Y:S01]  /*12000*/  HMMA.16816.F32 R100, R20.reuse, R34, R100 ;  /* 0x000000221464723c */ /* 0x040fe20000001864 */
[----:B------:R-:W4:Y:S04]  /*12010*/  LDSM.16.MT88.4 R32, [R200+0xe800] ;  /* 0x00e80000c820783b */ /* 0x000f280000004200 */
[----:B------:R-:W-:Y:S01]  /*12020*/  F2FP.F16.F32.PACK_AB R26, R178, R177 ;  /* 0x000000b1b21a723e */ /* 0x000fe200000000ff */
[C---:B---3--:R-:W-:Y:S05]  /*12030*/  HMMA.16816.F32 R104, R20.reuse, R36, R104 ;  /* 0x000000241468723c */ /* 0x048fea0000001868 */
[----:B------:R-:W-:Y:S01]  /*12040*/  F2FP.F16.F32.PACK_AB R27, R180, R179 ;  /* 0x000000b3b41b723e */ /* 0x000fe200000000ff */
[C---:B------:R-:W-:Y:S01]  /*12050*/  HMMA.16816.F32 R12, R20.reuse, R38, R12 ;  /* 0x00000026140c723c */ /* 0x040fe2000000180c */
[----:B------:R-:W-:Y:S04]  /*12060*/  LDSM.16.MT88.4 R36, [R201+0x12800] ;  /* 0x01280000c924783b */ /* 0x000fe80000004200 */
[----:B------:R-:W-:Y:S01]  /*12070*/  FADD.FTZ R172, R172, R171 ;  /* 0x000000abacac7221 */ /* 0x000fe20000010000 */
[C---:B-----5:R-:W-:Y:S05]  /*12080*/  HMMA.16816.F32 R108, R20.reuse, R120, R108 ;  /* 0x00000078146c723c */ /* 0x060fea000000186c */
[----:B------:R-:W-:Y:S01]  /*12090*/  FADD.FTZ R173, R173, R170 ;  /* 0x000000aaadad7221 */ /* 0x000fe20000010000 */
[C---:B------:R-:W-:Y:S01]  /*120a0*/  HMMA.16816.F32 R16, R20.reuse, R122, R16 ;  /* 0x0000007a1410723c */ /* 0x040fe20000001810 */
[----:B------:R-:W-:Y:S04]  /*120b0*/  LDSM.16.MT88.4 R120, [R201+0x13800] ;  /* 0x01380000c978783b */ /* 0x000fe80000004200 */
[----:B------:R-:W-:Y:S01]  /*120c0*/  FADD.FTZ R175, R175, R172 ;  /* 0x000000acafaf7221 */ /* 0x000fe20000010000 */
[C---:B------:R-:W-:Y:S05]  /*120d0*/  HMMA.16816.F32 R112, R20.reuse, R44, R112 ;  /* 0x0000002c1470723c */ /* 0x040fea0000001870 */
[----:B------:R-:W-:Y:S01]  /*120e0*/  FADD.FTZ R174, R174, R173 ;  /* 0x000000adaeae7221 */ /* 0x000fe20000010000 */
[----:B------:R-:W-:Y:S01]  /*120f0*/  HMMA.16816.F32 R116, R20, R46, R116 ;  /* 0x0000002e1474723c */ /* 0x000fe20000001874 */
[----:B------:R-:W3:Y:S04]  /*12100*/  LDSM.16.MT88.4 R20, [R204+0x12800] ;  /* 0x01280000cc14783b */ /* 0x000ee80000004200 */
[----:B------:R-:W-:Y:S01]  /*12110*/  FADD.FTZ R176, R176, R175 ;  /* 0x000000afb0b07221 */ /* 0x000fe20000010000 */
[C---:B-1----:R-:W-:Y:S03]  /*12120*/  HMMA.16816.F32 R8, R24.reuse, R40, R8 ;  /* 0x000000281808723c */ /* 0x042fe60000001808 */
[----:B------:R-:W-:Y:S02]  /*12130*/  LDSM.16.MT88.4 R44, [R202+0xf000] ;  /* 0x00f00000ca2c783b */ /* 0x000fe40000004200 */
[----:B------:R-:W-:Y:S01]  /*12140*/  FADD.FTZ R177, R177, R174 ;  /* 0x000000aeb1b17221 */ /* 0x000fe20000010000 */
[C---:B------:R-:W-:Y:S05]  /*12150*/  HMMA.16816.F32 R68, R24.reuse, R42, R68 ;  /* 0x0000002a1844723c */ /* 0x040fea0000001844 */
[----:B------:R-:W-:Y:S01]  /*12160*/  LDSM.16.MT88.4 R40, [R200+0x12800] ;  /* 0x01280000c828783b */ /* 0x000fe20000004200 */
[C---:B--2---:R-:W-:Y:S05]  /*12170*/  HMMA.16816.F32 R72, R24.reuse, R28, R72 ;  /* 0x0000001c1848723c */ /* 0x044fea0000001848 */
[----:B------:R-:W-:Y:S01]  /*12180*/  FADD.FTZ R3, R179, R176 ;  /* 0x000000b0b3037221 */ /* 0x000fe20000010000 */
[C---:B------:R-:W-:Y:S01]  /*12190*/  HMMA.16816.F32 R76, R24.reuse, R30, R76 ;  /* 0x0000001e184c723c */ /* 0x040fe2000000184c */
[----:B------:R-:W1:Y:S04]  /*121a0*/  LDSM.16.MT88.4 R28, [R202+0x12800] ;  /* 0x01280000ca1c783b */ /* 0x000e680000004200 */
[----:B------:R-:W-:Y:S01]  /*121b0*/  FADD.FTZ R177, R178, R177 ;  /* 0x000000b1b2b17221 */ /* 0x000fe20000010000 */
[C---:B------:R-:W-:Y:S05]  /*121c0*/  HMMA.16816.F32 R80, R24.reuse, R48, R80 ;  /* 0x000000301850723c */ /* 0x040fea0000001850 */
[----:B------:R-:W-:Y:S01]  /*121d0*/  FADD.FTZ R3, R180, R3 ;  /* 0x00000003b4037221 */ /* 0x000fe20000010000 */
[C---:B------:R-:W-:Y:S01]  /*121e0*/  HMMA.16816.F32 R84, R24.reuse, R50, R84 ;  /* 0x000000321854723c */ /* 0x040fe20000001854 */
[----:B------:R-:W-:Y:S05]  /*121f0*/  LDSM.16.MT88.4 R48, [R201+0xf000] ;  /* 0x00f00000c930783b */ /* 0x000fea0000004200 */
[C---:B----4-:R-:W-:Y:S06]  /*12200*/  HMMA.16816.F32 R88, R24.reuse, R32, R88 ;  /* 0x000000201858723c */ /* 0x050fec0000001858 */
[C---:B------:R-:W-:Y:S01]  /*12210*/  HMMA.16816.F32 R92, R24.reuse, R34, R92 ;  /* 0x00000022185c723c */ /* 0x040fe2000000185c */
[----:B------:R-:W2:Y:S05]  /*12220*/  LDSM.16.MT88.4 R32, [R204+0xf000] ;  /* 0x00f00000cc20783b */ /* 0x000eaa0000004200 */
[C---:B---3--:R-:W-:Y:S06]  /*12230*/  HMMA.16816.F32 R96, R24.reuse, R20, R96 ;  /* 0x000000141860723c */ /* 0x048fec0000001860 */
[C---:B------:R-:W-:Y:S05]  /*12240*/  HMMA.16816.F32 R100, R24.reuse, R22, R100 ;  /* 0x000000161864723c */ /* 0x040fea0000001864 */
[----:B------:R-:W-:Y:S01]  /*12250*/  F2FP.F16.F32.PACK_AB R20, R53, R52 ;  /* 0x000000343514723e */ /* 0x000fe200000000ff */
[C---:B-1----:R-:W-:Y:S05]  /*12260*/  HMMA.16816.F32 R104, R24.reuse, R28, R104 ;  /* 0x0000001c1868723c */ /* 0x042fea0000001868 */
[----:B------:R-:W-:Y:S01]  /*12270*/  F2FP.F16.F32.PACK_AB R21, R55, R54 ;  /* 0x000000363715723e */ /* 0x000fe200000000ff */
[C---:B------:R-:W-:Y:S01]  /*12280*/  HMMA.16816.F32 R12, R24.reuse, R30, R12 ;  /* 0x0000001e180c723c */ /* 0x040fe2000000180c */
[----:B------:R-:W1:Y:S04]  /*12290*/  LDSM.16.MT88.4 R28, [R200+0xf000] ;  /* 0x00f00000c81c783b */ /* 0x000e680000004200 */
[----:B------:R-:W-:Y:S01]  /*122a0*/  F2FP.F16.F32.PACK_AB R22, R57, R56 ;  /* 0x000000383916723e */ /* 0x000fe200000000ff */
[C---:B------:R-:W-:Y:S05]  /*122b0*/  HMMA.16816.F32 R108, R24.reuse, R36, R108 ;  /* 0x00000024186c723c */ /* 0x040fea000000186c */
[----:B------:R-:W-:Y:S01]  /*122c0*/  F2FP.F16.F32.PACK_AB R23, R59, R58 ;  /* 0x0000003a3b17723e */ /* 0x000fe200000000ff */
[C---:B------:R-:W-:Y:S01]  /*122d0*/  HMMA.16816.F32 R16, R24.reuse, R38, R16 ;  /* 0x000000261810723c */ /* 0x040fe20000001810 */
[----:B------:R-:W3:Y:S04]  /*122e0*/  LDSM.16.MT88.4 R36, [R204+0x13000] ;  /* 0x01300000cc24783b */ /* 0x000ee80000004200 */
[----:B------:R-:W-:Y:S01]  /*122f0*/  FADD.FTZ R52, R52, R177 ;  /* 0x000000b134347221 */ /* 0x000fe20000010000 */
[C---:B------:R-:W-:Y:S05]  /*12300*/  HMMA.16816.F32 R112, R24.reuse, R40, R112 ;  /* 0x000000281870723c */ /* 0x040fea0000001870 */
[----:B------:R-:W-:Y:S01]  /*12310*/  FADD.FTZ R54, R54, R3 ;  /* 0x0000000336367221 */ /* 0x000fe20000010000 */
[----:B------:R-:W-:Y:S01]  /*12320*/  HMMA.16816.F32 R116, R24, R42, R116 ;  /* 0x0000002a1874723c */ /* 0x000fe20000001874 */
[----:B------:R-:W4:Y:S04]  /*12330*/  LDSM.16.MT88.4 R24, [R202+0x13000] ;  /* 0x01300000ca18783b */ /* 0x000f280000004200 */
[----:B------:R-:W-:Y:S01]  /*12340*/  IADD3 R3, R219, -0x1, RZ ;  /* 0xffffffffdb037810 */ /* 0x000fe20007ffe0ff */
[C---:B--2---:R-:W-:Y:S03]  /*12350*/  HMMA.16816.F32 R8, R20.reuse, R32, R8 ;  /* 0x000000201408723c */ /* 0x044fe60000001808 */
[----:B------:R-:W-:Y:S02]  /*12360*/  LDSM.16.MT88.4 R40, [R202+0xf800] ;  /* 0x00f80000ca28783b */ /* 0x000fe40000004200 */
[----:B------:R-:W-:Y:S01]  /*12370*/  FADD.FTZ R53, R53, R52 ;  /* 0x0000003435357221 */ /* 0x000fe20000010000 */
[C---:B------:R-:W-:Y:S05]  /*12380*/  HMMA.16816.F32 R68, R20.reuse, R34, R68 ;  /* 0x000000221444723c */ /* 0x040fea0000001844 */
[----:B------:R-:W2:Y:S01]  /*12390*/  LDSM.16.MT88.4 R32, [R201+0x13000] ;  /* 0x01300000c920783b */ /* 0x000ea20000004200 */
[C---:B------:R-:W-:Y:S05]  /*123a0*/  HMMA.16816.F32 R72, R20.reuse, R44, R72 ;  /* 0x0000002c1448723c */ /* 0x040fea0000001848 */
[----:B------:R-:W-:Y:S01]  /*123b0*/  FADD.FTZ R55, R55, R54 ;  /* 0x0000003637377221 */ /* 0x000fe20000010000 */
[C---:B------:R-:W-:Y:S05]  /*123c0*/  HMMA.16816.F32 R76, R20.reuse, R46, R76 ;  /* 0x0000002e144c723c */ /* 0x040fea000000184c */
[--C-:B------:R-:W-:Y:S01]  /*123d0*/  FFMA.FTZ R44, R60, UR4, -R160.reuse ;  /* 0x000000043c2c7c23 */ /* 0x100fe200080108a0 */
[C---:B------:R-:W-:Y:S05]  /*123e0*/  HMMA.16816.F32 R80, R20.reuse, R48, R80 ;  /* 0x000000301450723c */ /* 0x040fea0000001850 */
[----:B------:R-:W-:Y:S01]  /*123f0*/  MUFU.EX2 R44, R44 ;  /* 0x0000002c002c7308 */ /* 0x000fe20000000800 */
[C---:B------:R-:W-:Y:S05]  /*12400*/  HMMA.16816.F32 R84, R20.reuse, R50, R84 ;  /* 0x000000321454723c */ /* 0x040fea0000001854 */
[--C-:B------:R-:W-:Y:S01]  /*12410*/  FFMA.FTZ R46, R62, UR4, -R159.reuse ;  /* 0x000000043e2e7c23 */ /* 0x100fe2000801089f */
[C---:B-1----:R-:W-:Y:S05]  /*12420*/  HMMA.16816.F32 R88, R20.reuse, R28, R88 ;  /* 0x0000001c1458723c */ /* 0x042fea0000001858 */
[----:B------:R-:W-:Y:S01]  /*12430*/  MUFU.EX2 R46, R46 ;  /* 0x0000002e002e7308 */ /* 0x000fe20000000800 */
[C---:B------:R-:W-:Y:S01]  /*12440*/  HMMA.16816.F32 R92, R20.reuse, R30, R92 ;  /* 0x0000001e145c723c */ /* 0x040fe2000000185c */
[----:B------:R-:W1:Y:S04]  /*12450*/  LDSM.16.MT88.4 R28, [R200+0x13000] ;  /* 0x01300000c81c783b */ /* 0x000e680000004200 */
[--C-:B------:R-:W-:Y:S01]  /*12460*/  FFMA.FTZ R47, R63, UR4, -R159.reuse ;  /* 0x000000043f2f7c23 */ /* 0x100fe2000801089f */
[C---:B---3--:R-:W-:Y:S05]  /*12470*/  HMMA.16816.F32 R96, R20.reuse, R36, R96 ;  /* 0x000000241460723c */ /* 0x048fea0000001860 */
[----:B------:R-:W-:Y:S01]  /*12480*/  MUFU.EX2 R47, R47 ;  /* 0x0000002f002f7308 */ /* 0x000fe20000000800 */
[C---:B------:R-:W-:Y:S01]  /*12490*/  HMMA.16816.F32 R100, R20.reuse, R38, R100 ;  /* 0x000000261464723c */ /* 0x040fe20000001864 */
[----:B------:R-:W3:Y:S04]  /*124a0*/  LDSM.16.MT88.4 R36, [R204+0xf800] ;  /* 0x00f80000cc24783b */ /* 0x000ee80000004200 */
[--C-:B------:R-:W-:Y:S01]  /*124b0*/  FFMA.FTZ R50, R66, UR4, -R159.reuse ;  /* 0x0000000442327c23 */ /* 0x100fe2000801089f */
[C---:B----4-:R-:W-:Y:S05]  /*124c0*/  HMMA.16816.F32 R104, R20.reuse, R24, R104 ;  /* 0x000000181468723c */ /* 0x050fea0000001868 */
[----:B------:R-:W-:Y:S01]  /*124d0*/  MUFU.EX2 R50, R50 ;  /* 0x0000003200327308 */ /* 0x000fe20000000800 */
[C---:B------:R-:W-:Y:S05]  /*124e0*/  HMMA.16816.F32 R12, R20.reuse, R26, R12 ;  /* 0x0000001a140c723c */ /* 0x040fea000000180c */
[--C-:B------:R-:W-:Y:S01]  /*124f0*/  FFMA.FTZ R45, R61, UR4, -R160.reuse ;  /* 0x000000043d2d7c23 */ /* 0x100fe200080108a0 */
[C---:B--2---:R-:W-:Y:S05]  /*12500*/  HMMA.16816.F32 R108, R20.reuse, R32, R108 ;  /* 0x00000020146c723c */ /* 0x044fea000000186c */
[--C-:B------:R-:W-:Y:S01]  /*12510*/  FFMA.FTZ R48, R64, UR4, -R160.reuse ;  /* 0x0000000440307c23 */ /* 0x100fe200080108a0 */
[C---:B------:R-:W-:Y:S01]  /*12520*/  HMMA.16816.F32 R16, R20.reuse, R34, R16 ;  /* 0x000000221410723c */ /* 0x040fe20000001810 */
[----:B------:R-:W2:Y:S01]  /*12530*/  MUFU.EX2 R45, R45 ;  /* 0x0000002d002d7308 */ /* 0x000ea20000000800 */
[----:B------:R-:W4:Y:S03]  /*12540*/  LDSM.16.MT88.4 R32, [R201+0xf800] ;  /* 0x00f80000c920783b */ /* 0x000f260000004200 */
[----:B------:R-:W-:Y:S01]  /*12550*/  FFMA.FTZ R159, R67, UR4, -R159 ;  /* 0x00000004439f7c23 */ /* 0x000fe2000801089f */
[C---:B-1----:R-:W-:Y:S05]  /*12560*/  HMMA.16816.F32 R112, R20.reuse, R28, R112 ;  /* 0x0000001c1470723c */ /* 0x042fea0000001870 */
[----:B------:R-:W-:Y:S01]  /*12570*/  MUFU.EX2 R48, R48 ;  /* 0x0000003000307308 */ /* 0x000fe20000000800 */
[----:B------:R-:W-:Y:S01]  /*12580*/  FFMA.FTZ R160, R65, UR4, -R160 ;  /* 0x0000000441a07c23 */ /* 0x000fe200080108a0 */
[----:B------:R-:W-:Y:S01]  /*12590*/  HMMA.16816.F32 R116, R20, R30, R116 ;  /* 0x0000001e1474723c */ /* 0x000fe20000001874 */
[----:B------:R-:W1:Y:S07]  /*125a0*/  LDSM.16.MT88.4 R20, [R200+0xf800] ;  /* 0x00f80000c814783b */ /* 0x000e6e0000004200 */
[----:B------:R-:W5:Y:S03]  /*125b0*/  MUFU.EX2 R49, R160 ;  /* 0x000000a000317308 */ /* 0x000f660000000800 */
[----:B--2---:R-:W-:Y:S01]  /*125c0*/  F2FP.F16.F32.PACK_AB R24, R45, R44 ;  /* 0x0000002c2d18723e */ /* 0x004fe200000000ff */
[----:B------:R-:W-:Y:S01]  /*125d0*/  FADD.FTZ R56, R56, R53 ;  /* 0x0000003538387221 */ /* 0x000fe20000010000 */
[----:B------:R-:W-:Y:S02]  /*125e0*/  F2FP.F16.F32.PACK_AB R25, R47, R46 ;  /* 0x0000002e2f19723e */ /* 0x000fe400000000ff */
[----:B------:R-:W-:Y:S01]  /*125f0*/  MOV R219, R3 ;  /* 0x0000000300db7202 */ /* 0x000fe20000000f00 */
[----:B------:R-:W-:Y:S02]  /*12600*/  FADD.FTZ R58, R58, R55 ;  /* 0x000000373a3a7221 */ /* 0x000fe40000010000 */
[----:B------:R-:W2:Y:S01]  /*12610*/  MUFU.EX2 R159, R159 ;  /* 0x0000009f009f7308 */ /* 0x000ea20000000800 */
[----:B------:R-:W-:Y:S01]  /*12620*/  FADD.FTZ R57, R57, R56 ;  /* 0x0000003839397221 */ /* 0x000fe20000010000 */
[----:B------:R-:W-:Y:S01]  /*12630*/  MOV R3, R0 ;  /* 0x0000000000037202 */ /* 0x000fe20000000f00 */
[----:B------:R-:W-:Y:S02]  /*12640*/  FADD.FTZ R59, R59, R58 ;  /* 0x0000003a3b3b7221 */ /* 0x000fe40000010000 */
[----:B------:R-:W-:Y:S02]  /*12650*/  FADD.FTZ R44, R44, R57 ;  /* 0x000000392c2c7221 */ /* 0x000fe40000010000 */
[----:B------:R-:W-:Y:S01]  /*12660*/  FADD.FTZ R46, R46, R59 ;  /* 0x0000003b2e2e7221 */ /* 0x000fe20000010000 */
[----:B-----5:R-:W-:Y:S01]  /*12670*/  F2FP.F16.F32.PACK_AB R26, R49, R48 ;  /* 0x00000030311a723e */ /* 0x020fe200000000ff */
[----:B------:R-:W-:Y:S02]  /*12680*/  FADD.FTZ R45, R45, R44 ;  /* 0x0000002c2d2d7221 */ /* 0x000fe40000010000 */
[----:B------:R-:W-:Y:S02]  /*12690*/  FADD.FTZ R47, R47, R46 ;  /* 0x0000002e2f2f7221 */ /* 0x000fe40000010000 */
[----:B------:R-:W-:Y:S01]  /*126a0*/  FADD.FTZ R48, R48, R45 ;  /* 0x0000002d30307221 */ /* 0x000fe20000010000 */
[----:B--2---:R-:W-:Y:S01]  /*126b0*/  F2FP.F16.F32.PACK_AB R27, R159, R50 ;  /* 0x000000329f1b723e */ /* 0x004fe200000000ff */
[----:B------:R-:W-:Y:S02]  /*126c0*/  FADD.FTZ R50, R50, R47 ;  /* 0x0000002f32327221 */ /* 0x000fe40000010000 */
[----:B------:R-:W-:Y:S02]  /*126d0*/  FADD.FTZ R237, R49, R48 ;  /* 0x0000003031ed7221 */ /* 0x000fe40000010000 */
[----:B------:R-:W-:Y:S02]  /*126e0*/  FADD.FTZ R236, R159, R50 ;  /* 0x000000329fec7221 */ /* 0x000fe40000010000 */
[C---:B---3--:R-:W-:Y:S01]  /*126f0*/  HMMA.16816.F32 R128, R24.reuse, R36, R8 ;  /* 0x000000241880723c */ /* 0x048fe20000001808 */
[----:B------:R-:W2:Y:S05]  /*12700*/  LDSM.16.MT88.4 R8, [R204+0x13800] ;  /* 0x01380000cc08783b */ /* 0x000eaa0000004200 */
[C---:B------:R-:W-:Y:S06]  /*12710*/  HMMA.16816.F32 R68, R24.reuse, R38, R68 ;  /* 0x000000261844723c */ /* 0x040fec0000001844 */
[C---:B------:R-:W-:Y:S06]  /*12720*/  HMMA.16816.F32 R72, R24.reuse, R40, R72 ;  /* 0x000000281848723c */ /* 0x040fec0000001848 */
[C---:B------:R-:W-:Y:S06]  /*12730*/  HMMA.16816.F32 R76, R24.reuse, R42, R76 ;  /* 0x0000002a184c723c */ /* 0x040fec000000184c */
[C---:B----4-:R-:W-:Y:S06]  /*12740*/  HMMA.16816.F32 R80, R24.reuse, R32, R80 ;  /* 0x000000201850723c */ /* 0x050fec0000001850 */
[C---:B------:R-:W-:Y:S06]  /*12750*/  HMMA.16816.F32 R84, R24.reuse, R34, R84 ;  /* 0x000000221854723c */ /* 0x040fec0000001854 */
[C---:B-1----:R-:W-:Y:S06]  /*12760*/  HMMA.16816.F32 R88, R24.reuse, R20, R88 ;  /* 0x000000141858723c */ /* 0x042fec0000001858 */
[C---:B------:R-:W-:Y:S01]  /*12770*/  HMMA.16816.F32 R92, R24.reuse, R22, R92 ;  /* 0x00000016185c723c */ /* 0x040fe2000000185c */
[----:B------:R-:W1:Y:S05]  /*12780*/  LDSM.16.MT88.4 R20, [R200+0x13800] ;  /* 0x01380000c814783b */ /* 0x000e6a0000004200 */
[C---:B--2---:R-:W-:Y:S06]  /*12790*/  HMMA.16816.F32 R96, R24.reuse, R8, R96 ;  /* 0x000000081860723c */ /* 0x044fec0000001860 */
[C---:B------:R-:W-:Y:S06]  /*127a0*/  HMMA.16816.F32 R100, R24.reuse, R10, R100 ;  /* 0x0000000a1864723c */ /* 0x040fec0000001864 */
[C---:B------:R-:W-:Y:S06]  /*127b0*/  HMMA.16816.F32 R104, R24.reuse, R124, R104 ;  /* 0x0000007c1868723c */ /* 0x040fec0000001868 */
[C---:B------:R-:W-:Y:S06]  /*127c0*/  HMMA.16816.F32 R124, R24.reuse, R126, R12 ;  /* 0x0000007e187c723c */ /* 0x040fec000000180c */
[C---:B------:R-:W-:Y:S06]  /*127d0*/  HMMA.16816.F32 R108, R24.reuse, R120, R108 ;  /* 0x00000078186c723c */ /* 0x040fec000000186c */
[C---:B------:R-:W-:Y:S06]  /*127e0*/  HMMA.16816.F32 R120, R24.reuse, R122, R16 ;  /* 0x0000007a1878723c */ /* 0x040fec0000001810 */
[C---:B-1----:R-:W-:Y:S06]  /*127f0*/  HMMA.16816.F32 R112, R24.reuse, R20, R112 ;  /* 0x000000141870723c */ /* 0x042fec0000001870 */
[----:B------:R-:W-:Y:S01]  /*12800*/  HMMA.16816.F32 R116, R24, R22, R116 ;  /* 0x000000161874723c */ /* 0x000fe20000001874 */
[----:B------:R-:W-:Y:S11]  /*12810*/  @!UPT UIADD3 URZ, URZ, URZ, URZ ;  /* 0x0000003f3f3ff290 */ /* 0x000ff6000fffe03f */
[----:B------:R-:W-:Y:S01]  /*12820*/  @!UPT UIADD3 URZ, URZ, URZ, URZ ;  /* 0x0000003f3f3ff290 */ /* 0x000fe2000fffe03f */
[----:B------:R-:W-:Y:S11]  /*12830*/  @P1 BRA `(.L_x_782) ;  /* 0xffffffb400a01947 */ /* 0x000ff6000383ffff */
.L_x_778:
[----:B------:R-:W1:Y:S01]  /*12840*/  SHFL.BFLY PT, R4, R237, 0x2, 0x1f ;  /* 0x0c401f00ed047f89 */ /* 0x000e6200000e0000 */
[----:B------:R-:W2:Y:S01]  /*12850*/  S2UR UR4, SR_CgaCtaId ;  /* 0x00000000000479c3 */ /* 0x000ea20000008800 */
[----:B------:R-:W-:Y:S01]  /*12860*/  MOV R11, 0x3f800000 ;  /* 0x3f800000000b7802 */ /* 0x000fe20000000f00 */
[----:B------:R-:W-:Y:S01]  /*12870*/  UMOV UR5, 0x400 ;  /* 0x0000040000057882 */ /* 0x000fe20000000000 */
[----:B------:R-:W3:Y:S01]  /*12880*/  SHFL.BFLY PT, R7, R236, 0x2, 0x1f ;  /* 0x0c401f00ec077f89 */ /* 0x000ee200000e0000 */
[----:B------:R-:W-:Y:S01]  /*12890*/  MOV R14, 0x7f800000 ;  /* 0x7f800000000e7802 */ /* 0x000fe20000000f00 */
[----:B------:R-:W4:Y:S01]  /*128a0*/  S2R R3, SR_TID.X ;  /* 0x0000000000037919 */ /* 0x000f220000002100 */
[----:B-1----:R-:W-:Y:S01]  /*128b0*/  FADD.FTZ R5, R4, R237 ;  /* 0x000000ed04057221 */ /* 0x002fe20000010000 */
[----:B--2---:R-:W-:Y:S01]  /*128c0*/  ULEA UR4, UR4, UR5, 0x18 ;  /* 0x0000000504047291 */ /* 0x004fe2000f8ec03f */
[----:B---3--:R-:W-:-:S03]  /*128d0*/  FADD.FTZ R4, R7, R236 ;  /* 0x000000ec07047221 */ /* 0x008fc60000010000 */
[----:B------:R-:W1:Y:S04]  /*128e0*/  SHFL.BFLY PT, R8, R5, 0x1, 0x1f ;  /* 0x0c201f0005087f89 */ /* 0x000e6800000e0000 */
[----:B------:R-:W2:Y:S01]  /*128f0*/  SHFL.BFLY PT, R7, R4, 0x1, 0x1f ;  /* 0x0c201f0004077f89 */ /* 0x000ea200000e0000 */
[----:B----4-:R-:W-:-:S04]  /*12900*/  SHF.R.S32.HI R6, RZ, 0x1f, R3 ;  /* 0x0000001fff067819 */ /* 0x010fc80000011403 */
[----:B------:R-:W-:-:S04]  /*12910*/  LEA.HI R10, R6, R3, RZ, 0x2 ;  /* 0x00000003060a7211 */ /* 0x000fc800078f10ff */
[----:B------:R-:W-:-:S04]  /*12920*/  LOP3.LUT R12, R10, 0x3ffffffc, RZ, 0xc0, !PT ;  /* 0x3ffffffc0a0c7812 */ /* 0x000fc800078ec0ff */
[-C--:B------:R-:W-:Y:S01]  /*12930*/  IADD3 R9, -R12, R3.reuse, RZ ;  /* 0x000000030c097210 */ /* 0x080fe20007ffe1ff */
[----:B-1----:R-:W-:Y:S01]  /*12940*/  FADD.FTZ R8, R5, R8 ;  /* 0x0000000805087221 */ /* 0x002fe20000010000 */
[----:B------:R-:W-:Y:S02]  /*12950*/  LEA.HI R5, R6, R3, RZ, 0x5 ;  /* 0x0000000306057211 */ /* 0x000fe400078f28ff */
[----:B------:R-:W-:Y:S01]  /*12960*/  MOV R12, 0x3f800000 ;  /* 0x3f800000000c7802 */ /* 0x000fe20000000f00 */
[----:B--2---:R-:W-:Y:S01]  /*12970*/  FADD.FTZ R7, R4, R7 ;  /* 0x0000000704077221 */ /* 0x004fe20000010000 */
[----:B------:R-:W-:Y:S02]  /*12980*/  SHF.R.S32.HI R4, RZ, 0x5, R5 ;  /* 0x00000005ff047819 */ /* 0x000fe40000011405 */
[----:B------:R-:W-:Y:S02]  /*12990*/  FSETP.NE.FTZ.AND P4, PT, R8, RZ, PT ;  /* 0x000000ff0800720b */ /* 0x000fe40003f95000 */
[----:B------:R-:W-:-:S02]  /*129a0*/  LEA R4, R4, R9, 0x9 ;  /* 0x0000000904047211 */ /* 0x000fc400078e48ff */
[--C-:B------:R-:W-:Y:S02]  /*129b0*/  SHF.R.S32.HI R9, RZ, 0x2, R10.reuse ;  /* 0x00000002ff097819 */ /* 0x100fe4000001140a */
[----:B------:R-:W-:Y:S02]  /*129c0*/  SHF.R.S32.HI R10, RZ, 0x1f, R10 ;  /* 0x0000001fff0a7819 */ /* 0x000fe4000001140a */
[----:B------:R-:W-:Y:S02]  /*129d0*/  FSETP.NE.FTZ.AND P3, PT, R7, RZ, PT ;  /* 0x000000ff0700720b */ /* 0x000fe40003f75000 */
[----:B------:R-:W-:-:S03]  /*129e0*/  LEA.HI R10, R10, R9, RZ, 0x3 ;  /* 0x000000090a0a7211 */ /* 0x000fc600078f18ff */
[----:B------:R-:W1:Y:S01]  /*129f0*/  @P4 MUFU.RCP R11, R8 ;  /* 0x00000008000b4308 */ /* 0x000e620000001000 */
[----:B------:R-:W-:-:S04]  /*12a00*/  LOP3.LUT R10, R10, 0xfffffff8, RZ, 0xc0, !PT ;  /* 0xfffffff80a0a7812 */ /* 0x000fc800078ec0ff */
[----:B------:R-:W-:-:S03]  /*12a10*/  IADD3 R10, R9, -R10, RZ ;  /* 0x8000000a090a7210 */ /* 0x000fc60007ffe0ff */
[----:B------:R-:W2:Y:S01]  /*12a20*/  @P3 MUFU.RCP R12, R7 ;  /* 0x00000007000c3308 */ /* 0x000ea20000001000 */
[C---:B------:R-:W-:Y:S02]  /*12a30*/  SHF.L.U32 R9, R10.reuse, 0x6, RZ ;  /* 0x000000060a097819 */ /* 0x040fe400000006ff */
[C---:B------:R-:W-:Y:S02]  /*12a40*/  LOP3.LUT R13, R10.reuse, 0x1, RZ, 0xc0, !PT ;  /* 0x000000010a0d7812 */ /* 0x040fe400078ec0ff */
[----:B------:R-:W-:Y:S02]  /*12a50*/  LOP3.LUT R9, R9, 0x1c0, RZ, 0xc0, !PT ;  /* 0x000001c009097812 */ /* 0x000fe400078ec0ff */
[----:B------:R-:W-:Y:S01]  /*12a60*/  ISETP.NE.U32.AND P0, PT, R13, 0x1, PT ;  /* 0x000000010d00780c */ /* 0x000fe20003f05070 */
[----:B------:R-:W-:Y:S01]  /*12a70*/  @P4 MUFU.LG2 R8, R8 ;  /* 0x0000000800084308 */ /* 0x000fe20000000c00 */
[----:B------:R-:W-:Y:S01]  /*12a80*/  LEA.HI R9, R9, R9, RZ, 0x1d ;  /* 0x0000000909097211 */ /* 0x000fe200078fe8ff */
[C---:B-1----:R-:W-:Y:S01]  /*12a90*/  FMUL.FTZ R128, R11.reuse, R128 ;  /* 0x000000800b807220 */ /* 0x042fe20000410000 */
[----:B------:R-:W-:Y:S01]  /*12aa0*/  R2P PR, R10, 0x6 ;  /* 0x000000060a007804 */ /* 0x000fe20000000000 */
[C---:B------:R-:W-:Y:S01]  /*12ab0*/  FMUL.FTZ R129, R11.reuse, R129 ;  /* 0x000000810b817220 */ /* 0x040fe20000410000 */
[----:B------:R-:W-:Y:S01]  /*12ac0*/  LEA R4, R4, R9, 0x1 ;  /* 0x0000000904047211 */ /* 0x000fe200078e08ff */
[C---:B------:R-:W-:Y:S01]  /*12ad0*/  FMUL.FTZ R68, R11.reuse, R68 ;  /* 0x000000440b447220 */ /* 0x040fe20000410000 */
[----:B------:R-:W-:Y:S01]  /*12ae0*/  FMUL.FTZ R69, R11, R69 ;  /* 0x000000450b457220 */ /* 0x000fe20000410000 */
[----:B------:R-:W-:Y:S01]  /*12af0*/  MOV R10, 0x40 ;  /* 0x00000040000a7802 */ /* 0x000fe20000000f00 */
[----:B--2---:R-:W-:Y:S01]  /*12b00*/  FMUL.FTZ R131, R12, R131 ;  /* 0x000000830c837220 */ /* 0x004fe20000410000 */
[----:B------:R-:W-:Y:S01]  /*12b10*/  LEA R9, R4, UR4, 0x1 ;  /* 0x0000000404097c11 */ /* 0x000fe2000f8e08ff */
[C---:B------:R-:W-:Y:S01]  /*12b20*/  FMUL.FTZ R130, R12.reuse, R130 ;  /* 0x000000820c827220 */ /* 0x040fe20000410000 */
[----:B------:R-:W-:Y:S01]  /*12b30*/  MOV R4, 0x20 ;  /* 0x0000002000047802 */ /* 0x000fe20000000f00 */
[C---:B------:R-:W-:Y:S01]  /*12b40*/  FMUL.FTZ R71, R12.reuse, R71 ;  /* 0x000000470c477220 */ /* 0x040fe20000410000 */
[C---:B------:R-:W-:Y:S01]  /*12b50*/  FMUL.FTZ R70, R12.reuse, R70 ;  /* 0x000000460c467220 */ /* 0x040fe20000410000 */
[----:B------:R-:W-:Y:S01]  /*12b60*/  IADD3 R13, R9, -0x10, RZ ;  /* 0xfffffff0090d7810 */ /* 0x000fe20007ffe0ff */
[C---:B------:R-:W-:Y:S01]  /*12b70*/  FMUL.FTZ R72, R11.reuse, R72 ;  /* 0x000000480b487220 */ /* 0x040fe20000410000 */
[----:B------:R-:W-:Y:S01]  /*12b80*/  FMUL.FTZ R73, R11, R73 ;  /* 0x000000490b497220 */ /* 0x000fe20000410000 */
[C---:B------:R-:W-:Y:S01]  /*12b90*/  FMUL.FTZ R75, R12.reuse, R75 ;  /* 0x0000004b0c4b7220 */ /* 0x040fe20000410000 */
[C---:B------:R-:W-:Y:S01]  /*12ba0*/  FMUL.FTZ R74, R12.reuse, R74 ;  /* 0x0000004a0c4a7220 */ /* 0x040fe20000410000 */
[----:B------:R-:W-:Y:S01]  /*12bb0*/  @P0 IADD3 R13, R9, 0x10, RZ ;  /* 0x00000010090d0810 */ /* 0x000fe20007ffe0ff */
[C---:B------:R-:W-:Y:S01]  /*12bc0*/  FMUL.FTZ R76, R11.reuse, R76 ;  /* 0x0000004c0b4c7220 */ /* 0x040fe20000410000 */
[C---:B------:R-:W-:Y:S01]  /*12bd0*/  FMUL.FTZ R77, R11.reuse, R77 ;  /* 0x0000004d0b4d7220 */ /* 0x040fe20000410000 */
[C---:B------:R-:W-:Y:S01]  /*12be0*/  FMUL.FTZ R79, R12.reuse, R79 ;  /* 0x0000004f0c4f7220 */ /* 0x040fe20000410000 */
[----:B------:R-:W-:Y:S01]  /*12bf0*/  FMUL.FTZ R78, R12, R78 ;  /* 0x0000004e0c4e7220 */ /* 0x000fe20000410000 */
[----:B------:R-:W-:Y:S01]  /*12c00*/  SEL R4, R4, 0xffffffe0, !P1 ;  /* 0xffffffe004047807 */ /* 0x000fe20004800000 */
[C---:B------:R-:W-:Y:S01]  /*12c10*/  FMUL.FTZ R80, R11.reuse, R80 ;  /* 0x000000500b507220 */ /* 0x040fe20000410000 */
[----:B------:R-:W-:Y:S01]  /*12c20*/  ISETP.NE.AND P0, PT, R218, -0x1, PT ;  /* 0xffffffffda00780c */ /* 0x000fe20003f05270 */
[C---:B------:R-:W-:Y:S01]  /*12c30*/  FMUL.FTZ R81, R11.reuse, R81 ;  /* 0x000000510b517220 */ /* 0x040fe20000410000 */
[C---:B------:R-:W-:Y:S01]  /*12c40*/  FMUL.FTZ R83, R12.reuse, R83 ;  /* 0x000000530c537220 */ /* 0x040fe20000410000 */
[C---:B------:R-:W-:Y:S01]  /*12c50*/  FMUL.FTZ R82, R12.reuse, R82 ;  /* 0x000000520c527220 */ /* 0x040fe20000410000 */
[C---:B------:R-:W-:Y:S01]  /*12c60*/  FMUL.FTZ R84, R11.reuse, R84 ;  /* 0x000000540b547220 */ /* 0x040fe20000410000 */
[----:B------:R-:W-:Y:S01]  /*12c70*/  FMUL.FTZ R85, R11, R85 ;  /* 0x000000550b557220 */ /* 0x000fe20000410000 */
[C---:B------:R-:W-:Y:S01]  /*12c80*/  FMUL.FTZ R87, R12.reuse, R87 ;  /* 0x000000570c577220 */ /* 0x040fe20000410000 */
[----:B------:R-:W-:Y:S01]  /*12c90*/  FMUL.FTZ R86, R12, R86 ;  /* 0x000000560c567220 */ /* 0x000fe20000410000 */
[----:B------:R-:W-:Y:S01]  /*12ca0*/  F2FP.F16.F32.PACK_AB R128, R129, R128 ;  /* 0x000000808180723e */ /* 0x000fe200000000ff */
[----:B------:R-:W-:Y:S01]  /*12cb0*/  FMUL.FTZ R88, R11, R88 ;  /* 0x000000580b587220 */ /* 0x000fe20000410000 */
[----:B------:R-:W-:Y:S01]  /*12cc0*/  F2FP.F16.F32.PACK_AB R130, R131, R130 ;  /* 0x000000828382723e */ /* 0x000fe200000000ff */
[----:B------:R-:W-:Y:S01]  /*12cd0*/  FMUL.FTZ R89, R11, R89 ;  /* 0x000000590b597220 */ /* 0x000fe20000410000 */
[----:B------:R-:W-:Y:S01]  /*12ce0*/  SEL R10, R10, 0xffffffc0, !P2 ;  /* 0xffffffc00a0a7807 */ /* 0x000fe20005000000 */
[C---:B------:R-:W-:Y:S01]  /*12cf0*/  FMUL.FTZ R91, R12.reuse, R91 ;  /* 0x0000005b0c5b7220 */ /* 0x040fe20000410000 */
[C---:B------:R-:W-:Y:S01]  /*12d00*/  FMUL.FTZ R90, R12.reuse, R90 ;  /* 0x0000005a0c5a7220 */ /* 0x040fe20000410000 */
[----:B------:R-:W-:Y:S01]  /*12d10*/  F2FP.F16.F32.PACK_AB R68, R69, R68 ;  /* 0x000000444544723e */ /* 0x000fe200000000ff */
[----:B------:R-:W-:Y:S01]  /*12d20*/  FMUL.FTZ R92, R11, R92 ;  /* 0x0000005c0b5c7220 */ /* 0x000fe20000410000 */
[----:B------:R-:W-:Y:S01]  /*12d30*/  F2FP.F16.F32.PACK_AB R70, R71, R70 ;  /* 0x000000464746723e */ /* 0x000fe200000000ff */
[----:B------:R-:W-:Y:S01]  /*12d40*/  FMUL.FTZ R93, R11, R93 ;  /* 0x0000005d0b5d7220 */ /* 0x000fe20000410000 */
[C---:B------:R-:W-:Y:S01]  /*12d50*/  FMUL.FTZ R95, R12.reuse, R95 ;  /* 0x0000005f0c5f7220 */ /* 0x040fe20000410000 */
[C---:B------:R-:W-:Y:S01]  /*12d60*/  FMUL.FTZ R94, R12.reuse, R94 ;  /* 0x0000005e0c5e7220 */ /* 0x040fe20000410000 */
[----:B------:R-:W-:Y:S01]  /*12d70*/  F2FP.F16.F32.PACK_AB R72, R73, R72 ;  /* 0x000000484948723e */ /* 0x000fe200000000ff */
[----:B------:R-:W-:Y:S01]  /*12d80*/  FMUL.FTZ R96, R11, R96 ;  /* 0x000000600b607220 */ /* 0x000fe20000410000 */
[----:B------:R-:W-:Y:S01]  /*12d90*/  F2FP.F16.F32.PACK_AB R74, R75, R74 ;  /* 0x0000004a4b4a723e */ /* 0x000fe200000000ff */
[----:B------:R-:W-:Y:S01]  /*12da0*/  FMUL.FTZ R97, R11, R97 ;  /* 0x000000610b617220 */ /* 0x000fe20000410000 */
[----:B------:R-:W-:Y:S01]  /*12db0*/  IADD3 R15, R9, R4, RZ ;  /* 0x00000004090f7210 */ /* 0x000fe20007ffe0ff */
[C---:B------:R-:W-:Y:S01]  /*12dc0*/  FMUL.FTZ R99, R12.reuse, R99 ;  /* 0x000000630c637220 */ /* 0x040fe20000410000 */
[----:B------:R-:W-:Y:S01]  /*12dd0*/  FMUL.FTZ R98, R12, R98 ;  /* 0x000000620c627220 */ /* 0x000fe20000410000 */
[----:B------:R-:W-:Y:S01]  /*12de0*/  F2FP.F16.F32.PACK_AB R76, R77, R76 ;  /* 0x0000004c4d4c723e */ /* 0x000fe200000000ff */
[----:B------:R-:W-:Y:S01]  /*12df0*/  FMUL.FTZ R100, R11, R100 ;  /* 0x000000640b647220 */ /* 0x000fe20000410000 */
[----:B------:R-:W-:Y:S01]  /*12e00*/  F2FP.F16.F32.PACK_AB R78, R79, R78 ;  /* 0x0000004e4f4e723e */ /* 0x000fe200000000ff */
[C---:B------:R-:W-:Y:S01]  /*12e10*/  FMUL.FTZ R101, R11.reuse, R101 ;  /* 0x000000650b657220 */ /* 0x040fe20000410000 */
[----:B------:R-:W-:Y:S01]  /*12e20*/  IADD3 R17, R4, R13, RZ ;  /* 0x0000000d04117210 */ /* 0x000fe20007ffe0ff */
[C---:B------:R-:W-:Y:S01]  /*12e30*/  FMUL.FTZ R104, R11.reuse, R104 ;  /* 0x000000680b687220 */ /* 0x040fe20000410000 */
        /* <DEDUP_REMOVED lines=9> */
[----:B------:R-:W-:Y:S01]  /*12ed0*/  FMUL.FTZ R116, R11, R116 ;  /* 0x000000740b747220 */ /* 0x000fe20000410000 */
[C---:B------:R-:W-:Y:S01]  /*12ee0*/  FMUL.FTZ R103, R12.reuse, R103 ;  /* 0x000000670c677220 */ /* 0x040fe20000410000 */
[C---:B------:R-:W-:Y:S01]  /*12ef0*/  FMUL.FTZ R102, R12.reuse, R102 ;  /* 0x000000660c667220 */ /* 0x040fe20000410000 */
[----:B------:R-:W-:Y:S01]  /*12f00*/  F2FP.F16.F32.PACK_AB R80, R81, R80 ;  /* 0x000000505150723e */ /* 0x000fe200000000ff */
[----:B------:R-:W-:Y:S01]  /*12f10*/  FMUL.FTZ R11, R11, R117 ;  /* 0x000000750b0b7220 */ /* 0x000fe20000410000 */
[----:B------:R-:W-:Y:S01]  /*12f20*/  F2FP.F16.F32.PACK_AB R82, R83, R82 ;  /* 0x000000525352723e */ /* 0x000fe200000000ff */
[C---:B------:R-:W-:Y:S01]  /*12f30*/  FMUL.FTZ R107, R12.reuse, R107 ;  /* 0x0000006b0c6b7220 */ /* 0x040fe20000410000 */
[----:B------:R-:W-:Y:S01]  /*12f40*/  IADD3 R19, R9, R10, RZ ;  /* 0x0000000a09137210 */ /* 0x000fe20007ffe0ff */
[C---:B------:R-:W-:Y:S01]  /*12f50*/  FMUL.FTZ R106, R12.reuse, R106 ;  /* 0x0000006a0c6a7220 */ /* 0x040fe20000410000 */
[----:B------:R-:W-:Y:S01]  /*12f60*/  F2FP.F16.F32.PACK_AB R84, R85, R84 ;  /* 0x000000545554723e */ /* 0x000fe200000000ff */
[----:B------:R-:W-:Y:S01]  /*12f70*/  STS [R9], R128 ;  /* 0x0000008009007388 */ /* 0x000fe20000000800 */
[----:B------:R-:W-:Y:S01]  /*12f80*/  F2FP.F16.F32.PACK_AB R86, R87, R86 ;  /* 0x000000565756723e */ /* 0x000fe200000000ff */
[----:B------:R-:W-:Y:S01]  /*12f90*/  FMUL.FTZ R127, R12, R127 ;  /* 0x0000007f0c7f7220 */ /* 0x000fe20000410000 */
[----:B------:R-:W-:Y:S01]  /*12fa0*/  IADD3 R21, R10, R13, RZ ;  /* 0x0000000d0a157210 */ /* 0x000fe20007ffe0ff */
[----:B------:R-:W-:Y:S01]  /*12fb0*/  STS [R9+0x400], R130 ;  /* 0x0004008209007388 */ /* 0x000fe20000000800 */
[C---:B------:R-:W-:Y:S01]  /*12fc0*/  FMUL.FTZ R126, R12.reuse, R126 ;  /* 0x0000007e0c7e7220 */ /* 0x040fe20000410000 */
[----:B------:R-:W-:Y:S01]  /*12fd0*/  F2FP.F16.F32.PACK_AB R88, R89, R88 ;  /* 0x000000585958723e */ /* 0x000fe200000000ff */
[C---:B------:R-:W-:Y:S01]  /*12fe0*/  FMUL.FTZ R111, R12.reuse, R111 ;  /* 0x0000006f0c6f7220 */ /* 0x040fe20000410000 */
[----:B------:R-:W-:Y:S01]  /*12ff0*/  F2FP.F16.F32.PACK_AB R90, R91, R90 ;  /* 0x0000005a5b5a723e */ /* 0x000fe200000000ff */
[----:B------:R-:W-:Y:S01]  /*13000*/  STS [R13], R68 ;  /* 0x000000440d007388 */ /* 0x000fe20000000800 */
[----:B------:R-:W-:Y:S01]  /*13010*/  IADD3 R23, R15, R10, RZ ;  /* 0x0000000a0f177210 */ /* 0x000fe20007ffe0ff */
[C---:B------:R-:W-:Y:S01]  /*13020*/  FMUL.FTZ R110, R12.reuse, R110 ;  /* 0x0000006e0c6e7220 */ /* 0x040fe20000410000 */
[----:B------:R-:W-:Y:S01]  /*13030*/  F2FP.F16.F32.PACK_AB R92, R93, R92 ;  /* 0x0000005c5d5c723e */ /* 0x000fe200000000ff */
[----:B------:R-:W-:Y:S01]  /*13040*/  STS [R13+0x400], R70 ;  /* 0x000400460d007388 */ /* 0x000fe20000000800 */
[----:B------:R-:W-:Y:S01]  /*13050*/  F2FP.F16.F32.PACK_AB R94, R95, R94 ;  /* 0x0000005e5f5e723e */ /* 0x000fe200000000ff */
[C---:B------:R-:W-:Y:S01]  /*13060*/  FMUL.FTZ R123, R12.reuse, R123 ;  /* 0x0000007b0c7b7220 */ /* 0x040fe20000410000 */
[----:B------:R-:W-:Y:S01]  /*13070*/  IADD3 R25, R17, R10, RZ ;  /* 0x0000000a11197210 */ /* 0x000fe20007ffe0ff */
[----:B------:R-:W-:Y:S01]  /*13080*/  STS [R15], R72 ;  /* 0x000000480f007388 */ /* 0x000fe20000000800 */
[C---:B------:R-:W-:Y:S01]  /*13090*/  FMUL.FTZ R122, R12.reuse, R122 ;  /* 0x0000007a0c7a7220 */ /* 0x040fe20000410000 */
[----:B------:R-:W-:Y:S01]  /*130a0*/  F2FP.F16.F32.PACK_AB R96, R97, R96 ;  /* 0x000000606160723e */ /* 0x000fe200000000ff */
[C---:B------:R-:W-:Y:S01]  /*130b0*/  FMUL.FTZ R115, R12.reuse, R115 ;  /* 0x000000730c737220 */ /* 0x040fe20000410000 */
[----:B------:R-:W-:Y:S01]  /*130c0*/  STS [R15+0x400], R74 ;  /* 0x0004004a0f007388 */ /* 0x000fe20000000800 */
[----:B------:R-:W-:Y:S01]  /*130d0*/  F2FP.F16.F32.PACK_AB R98, R99, R98 ;  /* 0x000000626362723e */ /* 0x000fe200000000ff */
[C---:B------:R-:W-:Y:S01]  /*130e0*/  FMUL.FTZ R114, R12.reuse, R114 ;  /* 0x000000720c727220 */ /* 0x040fe20000410000 */
[C---:B------:R-:W-:Y:S01]  /*130f0*/  FMUL.FTZ R119, R12.reuse, R119 ;  /* 0x000000770c777220 */ /* 0x040fe20000410000 */
[----:B------:R-:W-:Y:S01]  /*13100*/  STS [R17], R76 ;  /* 0x0000004c11007388 */ /* 0x000fe20000000800 */
[----:B------:R-:W-:Y:S01]  /*13110*/  F2FP.F16.F32.PACK_AB R100, R101, R100 ;  /* 0x000000646564723e */ /* 0x000fe200000000ff */
[----:B------:R-:W-:Y:S01]  /*13120*/  FMUL.FTZ R12, R12, R118 ;  /* 0x000000760c0c7220 */ /* 0x000fe20000410000 */
[----:B------:R-:W-:Y:S01]  /*13130*/  F2FP.F16.F32.PACK_AB R102, R103, R102 ;  /* 0x000000666766723e */ /* 0x000fe200000000ff */
[----:B------:R-:W-:Y:S01]  /*13140*/  STS [R17+0x400], R78 ;  /* 0x0004004e11007388 */ /* 0x000fe20000000800 */
[----:B------:R-:W-:Y:S01]  /*13150*/  F2FP.F16.F32.PACK_AB R104, R105, R104 ;  /* 0x000000686968723e */ /* 0x000fe200000000ff */
[----:B------:R-:W1:Y:S01]  /*13160*/  @P3 MUFU.LG2 R7, R7 ;  /* 0x0000000700073308 */ /* 0x000e620000000c00 */
[----:B------:R-:W-:Y:S01]  /*13170*/  F2FP.F16.F32.PACK_AB R106, R107, R106 ;  /* 0x0000006a6b6a723e */ /* 0x000fe200000000ff */
[----:B------:R-:W-:Y:S01]  /*13180*/  STS [R19], R80 ;  /* 0x0000005013007388 */ /* 0x000fe20000000800 */
[----:B------:R-:W-:Y:S01]  /*13190*/  F2FP.F16.F32.PACK_AB R116, R11, R116 ;  /* 0x000000740b74723e */ /* 0x000fe200000000ff */
[----:B------:R-:W-:Y:S01]  /*131a0*/  ULDC.U8 UR4, c[0x0][0x3d8] ;  /* 0x0000f60000047ab9 */ /* 0x000fe20000000000 */
[----:B------:R-:W-:Y:S01]  /*131b0*/  F2FP.F16.F32.PACK_AB R124, R125, R124 ;  /* 0x0000007c7d7c723e */ /* 0x000fe200000000ff */
[----:B------:R-:W-:Y:S01]  /*131c0*/  STS [R19+0x400], R82 ;  /* 0x0004005213007388 */ /* 0x000fe20000000800 */
[----:B------:R-:W-:Y:S01]  /*131d0*/  F2FP.F16.F32.PACK_AB R126, R127, R126 ;  /* 0x0000007e7f7e723e */ /* 0x000fe200000000ff */
[----:B------:R-:W2:Y:S01]  /*131e0*/  @P0 LDC.64 R10, c[0x0][0x298] ;  /* 0x0000a600ff0a0b82 */ /* 0x000ea20000000a00 */
[----:B------:R-:W-:Y:S01]  /*131f0*/  F2FP.F16.F32.PACK_AB R108, R109, R108 ;  /* 0x0000006c6d6c723e */ /* 0x000fe200000000ff */
[----:B------:R-:W-:Y:S01]  /*13200*/  STS [R21], R84 ;  /* 0x0000005415007388 */ /* 0x000fe20000000800 */
[----:B------:R-:W-:-:S02]  /*13210*/  F2FP.F16.F32.PACK_AB R110, R111, R110 ;  /* 0x0000006e6f6e723e */ /* 0x000fc400000000ff */
[----:B------:R-:W-:Y:S01]  /*13220*/  F2FP.F16.F32.PACK_AB R120, R121, R120 ;  /* 0x000000787978723e */ /* 0x000fe200000000ff */
[----:B------:R-:W-:Y:S01]  /*13230*/  STS [R21+0x400], R86 ;  /* 0x0004005615007388 */ /* 0x000fe20000000800 */
[----:B------:R-:W-:Y:S02]  /*13240*/  F2FP.F16.F32.PACK_AB R122, R123, R122 ;  /* 0x0000007a7b7a723e */ /* 0x000fe400000000ff */
[----:B------:R-:W-:Y:S01]  /*13250*/  F2FP.F16.F32.PACK_AB R112, R113, R112 ;  /* 0x000000707170723e */ /* 0x000fe200000000ff */
[----:B------:R-:W-:Y:S01]  /*13260*/  STS [R23], R88 ;  /* 0x0000005817007388 */ /* 0x000fe20000000800 */
[----:B------:R-:W-:Y:S02]  /*13270*/  F2FP.F16.F32.PACK_AB R114, R115, R114 ;  /* 0x000000727372723e */ /* 0x000fe400000000ff */
[----:B------:R-:W-:Y:S01]  /*13280*/  F2FP.F16.F32.PACK_AB R12, R119, R12 ;  /* 0x0000000c770c723e */ /* 0x000fe200000000ff */
[----:B------:R-:W-:Y:S01]  /*13290*/  STS [R23+0x400], R90 ;  /* 0x0004005a17007388 */ /* 0x000fe20000000800 */
[----:B------:R-:W-:-:S02]  /*132a0*/  ISETP.NE.AND P1, PT, RZ, UR4, PT ;  /* 0x00000004ff007c0c */ /* 0x000fc4000bf25270 */
[----:B------:R-:W-:Y:S01]  /*132b0*/  MOV R4, 0x7f800000 ;  /* 0x7f80000000047802 */ /* 0x000fe20000000f00 */
[----:B------:R-:W-:Y:S04]  /*132c0*/  STS [R25], R92 ;  /* 0x0000005c19007388 */ /* 0x000fe80000000800 */
[----:B------:R-:W-:Y:S04]  /*132d0*/  STS [R25+0x400], R94 ;  /* 0x0004005e19007388 */ /* 0x000fe80000000800 */
[----:B------:R-:W-:Y:S04]  /*132e0*/  STS [R9+0x2000], R96 ;  /* 0x0020006009007388 */ /* 0x000fe80000000800 */
[----:B------:R-:W-:Y:S04]  /*132f0*/  STS [R9+0x2400], R98 ;  /* 0x0024006209007388 */ /* 0x000fe80000000800 */
[----:B------:R-:W-:Y:S04]  /*13300*/  STS [R13+0x2000], R100 ;  /* 0x002000640d007388 */ /* 0x000fe80000000800 */
[----:B------:R3:W-:Y:S04]  /*13310*/  STS [R13+0x2400], R102 ;  /* 0x002400660d007388 */ /* 0x0007e80000000800 */
[----:B------:R-:W-:Y:S04]  /*13320*/  STS [R15+0x2000], R104 ;  /* 0x002000680f007388 */ /* 0x000fe80000000800 */
[----:B------:R4:W-:Y:S04]  /*13330*/  STS [R15+0x2400], R106 ;  /* 0x0024006a0f007388 */ /* 0x0009e80000000800 */
[----:B------:R-:W-:Y:S04]  /*13340*/  STS [R17+0x2000], R124 ;  /* 0x0020007c11007388 */ /* 0x000fe80000000800 */
[----:B------:R2:W-:Y:S04]  /*13350*/  STS [R17+0x2400], R126 ;  /* 0x0024007e11007388 */ /* 0x0005e80000000800 */
[----:B------:R-:W-:Y:S04]  /*13360*/  STS [R19+0x2000], R108 ;  /* 0x0020006c13007388 */ /* 0x000fe80000000800 */
[----:B------:R5:W-:Y:S01]  /*13370*/  STS [R19+0x2400], R110 ;  /* 0x0024006e13007388 */ /* 0x000be20000000800 */
[----:B---3--:R-:W3:Y:S03]  /*13380*/  @P3 LDC R13, c[0x0][0x2e8] ;  /* 0x0000ba00ff0d3b82 */ /* 0x008ee60000000800 */
[----:B------:R3:W-:Y:S04]  /*13390*/  STS [R21+0x2000], R120 ;  /* 0x0020007815007388 */ /* 0x0007e80000000800 */
[----:B------:R3:W-:Y:S01]  /*133a0*/  STS [R21+0x2400], R122 ;  /* 0x0024007a15007388 */ /* 0x0007e20000000800 */
[----:B----4-:R-:W4:Y:S03]  /*133b0*/  @P4 LDC R15, c[0x0][0x2e8] ;  /* 0x0000ba00ff0f4b82 */ /* 0x010f260000000800 */
[----:B------:R3:W-:Y:S04]  /*133c0*/  STS [R23+0x2000], R112 ;  /* 0x0020007017007388 */ /* 0x0007e80000000800 */
[----:B------:R3:W-:Y:S01]  /*133d0*/  STS [R23+0x2400], R114 ;  /* 0x0024007217007388 */ /* 0x0007e20000000800 */
[----:B--2---:R-:W-:-:S03]  /*133e0*/  @P0 IMAD.WIDE.U32 R16, R218, R10, RZ ;  /* 0x0000000ada100225 */ /* 0x004fc600078e00ff */
[----:B------:R2:W-:Y:S01]  /*133f0*/  STS [R25+0x2000], R116 ;  /* 0x0020007419007388 */ /* 0x0005e20000000800 */
[----:B------:R-:W-:Y:S02]  /*13400*/  @P0 IMAD R11, R218, R11, R17 ;  /* 0x0000000bda0b0224 */ /* 0x000fe400078e0211 */
[----:B-1----:R-:W-:Y:S01]  /*13410*/  @P3 FMUL.FTZ R17, R7, 0.69314718246459960938 ;  /* 0x3f31721807113820 */ /* 0x002fe20000410000 */
[----:B------:R-:W-:Y:S01]  /*13420*/  @P0 MOV R10, R16 ;  /* 0x00000010000a0202 */ /* 0x000fe20000000f00 */
[----:B------:R2:W-:Y:S01]  /*13430*/  STS [R25+0x2400], R12 ;  /* 0x0024000c19007388 */ /* 0x0005e20000000800 */
[----:B-----5:R-:W-:Y:S01]  /*13440*/  @P4 FMUL.FTZ R19, R8, 0.69314718246459960938 ;  /* 0x3f31721808134820 */ /* 0x020fe20000410000 */
[----:B------:R-:W-:Y:S06]  /*13450*/  @P0 BRA `(.L_x_783) ;  /* 0x0000000000200947 */ /* 0x000fec0003800000 */
[----:B------:R-:W1:Y:S01]  /*13460*/  S2R R7, SR_CTAID.Y ;  /* 0x0000000000077919 */ /* 0x000e620000002600 */
[----:B------:R-:W3:Y:S01]  /*13470*/  LDC.64 R8, c[0x0][0x290] ;  /* 0x0000a400ff087b82 */ /* 0x000ee20000000a00 */
[----:B-1----:R-:W-:Y:S01]  /*13480*/  SHF.R.S32.HI R11, RZ, 0x1f, R7 ;  /* 0x0000001fff0b7819 */ /* 0x002fe20000011407 */
[----:B---3--:R-:W-:-:S04]  /*13490*/  IMAD.WIDE.U32 R20, R7, R8, RZ ;  /* 0x0000000807147225 */ /* 0x008fc800078e00ff */
[----:B------:R-:W-:-:S04]  /*134a0*/  IMAD R10, R11, R8, RZ ;  /* 0x000000080b0a7224 */ /* 0x000fc800078e02ff */
[----:B------:R-:W-:Y:S01]  /*134b0*/  IMAD R9, R7, R9, R10 ;  /* 0x0000000907097224 */ /* 0x000fe200078e020a */
[----:B------:R-:W-:-:S04]  /*134c0*/  MOV R10, R20 ;  /* 0x00000014000a7202 */ /* 0x000fc80000000f00 */
[----:B------:R-:W-:Y:S02]  /*134d0*/  IADD3 R11, R21, R9, RZ ;  /* 0x00000009150b7210 */ /* 0x000fe40007ffe0ff */
.L_x_783:
[----:B----4-:R-:W-:Y:S01]  /*134e0*/  @P4 FFMA.FTZ R4, R2, R15, R19 ;  /* 0x0000000f02044223 */ /* 0x010fe20000010013 */
[----:B---3--:R-:W-:Y:S01]  /*134f0*/  @P3 FFMA.FTZ R14, R0, R13, R17 ;  /* 0x0000000d000e3223 */ /* 0x008fe20000010011 */
[----:B------:R-:W-:Y:S06]  /*13500*/  @!P1 BRA `(.L_x_784) ;  /* 0x00000000001c9947 */ /* 0x000fec0003800000 */
[----:B------:R-:W1:Y:S01]  /*13510*/  S2R R7, SR_CTAID.Y ;  /* 0x0000000000077919 */ /* 0x000e620000002600 */
[----:B------:R-:W1:Y:S08]  /*13520*/  LDC R0, c[0x0][0x2c4] ;  /* 0x0000b100ff007b82 */ /* 0x000e700000000800 */
[----:B------:R-:W3:Y:S08]  /*13530*/  S2UR UR6, SR_CTAID.Z ;  /* 0x00000000000679c3 */ /* 0x000ef00000002700 */
[----:B------:R-:W3:Y:S01]  /*13540*/  LDC R9, c[0x0][0x2e4] ;  /* 0x0000b900ff097b82 */ /* 0x000ee20000000800 */
[----:B-1----:R-:W-:-:S04]  /*13550*/  @!P0 IMAD R218, R7, R0, RZ ;  /* 0x0000000007da8224 */ /* 0x002fc800078e02ff */
[----:B---3--:R-:W-:Y:S01]  /*13560*/  IMAD R0, R9, UR6, R218 ;  /* 0x0000000609007c24 */ /* 0x008fe2000f8e02da */
[----:B------:R-:W-:Y:S06]  /*13570*/  BRA `(.L_x_785) ;  /* 0x0000000000187947 */ /* 0x000fec0003800000 */
.L_x_784:
[----:B------:R-:W1:Y:S01]  /*13580*/  S2R R7, SR_CTAID.Y ;  /* 0x0000000000077919 */ /* 0x000e620000002600 */
[----:B------:R-:W1:Y:S08]  /*13590*/  S2UR UR6, SR_CTAID.Z ;  /* 0x00000000000679c3 */ /* 0x000e700000002700 */
[----:B------:R-:W1:Y:S08]  /*135a0*/  LDC R2, c[0x0][0x270] ;  /* 0x00009c00ff027b82 */ /* 0x000e700000000800 */
[----:B------:R-:W3:Y:S01]  /*135b0*/  LDC R0, c[0x0][0x2c4] ;  /* 0x0000b100ff007b82 */ /* 0x000ee20000000800 */
[----:B-1----:R-:W-:-:S04]  /*135c0*/  IMAD R7, R7, R2, UR6 ;  /* 0x0000000607077e24 */ /* 0x002fc8000f8e0202 */
[----:B---3--:R-:W-:-:S07]  /*135d0*/  IMAD R0, R7, R0, RZ ;  /* 0x0000000007007224 */ /* 0x008fce00078e02ff */
.L_x_785:
[----:B------:R-:W-:Y:S01]  /*135e0*/  LOP3.LUT R2, R5, 0xffffffe0, RZ, 0xc0, !PT ;  /* 0xffffffe005027812 */ /* 0x000fe200078ec0ff */
[----:B------:R-:W-:Y:S01]  /*135f0*/  BAR.SYNC.DEFER_BLOCKING 0x0 ;  /* 0x0000000000007b1d */ /* 0x000fe20000010000 */
[----:B------:R-:W-:-:S03]  /*13600*/  IMAD R229, R228, 0x10, R229 ;  /* 0x00000010e4e57824 */ /* 0x000fc600078e02e5 */
[----:B------:R-:W-:Y:S02]  /*13610*/  IMAD.IADD R2, R3, 0x1, -R2 ;  /* 0x0000000103027824 */ /* 0x000fe400078e0a02 */
[----:B------:R-:W-:Y:S03]  /*13620*/  BSSY B0, `(.L_x_786) ;  /* 0x0000010000007945 */ /* 0x000fe60003800000 */
[----:B------:R-:W-:-:S13]  /*13630*/  LOP3.LUT P0, RZ, R2, 0x3, RZ, 0xc0, !PT ;  /* 0x0000000302ff7812 */ /* 0x000fda000780c0ff */
[----:B------:R-:W-:Y:S05]  /*13640*/  @P0 BRA `(.L_x_787) ;  /* 0x0000000000340947 */ /* 0x000fea0003800000 */
[----:B------:R-:W1:Y:S01]  /*13650*/  S2R R5, SR_CTAID.X ;  /* 0x0000000000057919 */ /* 0x000e620000002500 */
[----:B------:R-:W-:Y:S01]  /*13660*/  ISETP.GE.AND P2, PT, R229, R212, PT ;  /* 0x000000d4e500720c */ /* 0x000fe20003f46270 */
[----:B------:R-:W-:Y:S01]  /*13670*/  ULDC.64 UR4, c[0x0][0x2b0] ;  /* 0x0000ac0000047ab9 */ /* 0x000fe20000000a00 */
[----:B-1----:R-:W-:Y:S02]  /*13680*/  IMAD R0, R5, 0x40, R0 ;  /* 0x0000004005007824 */ /* 0x002fe400078e0200 */
[----:B------:R-:W-:-:S03]  /*13690*/  VIADD R5, R229, 0x8 ;  /* 0x00000008e5057836 */ /* 0x000fc60000000000 */
[----:B------:R-:W-:Y:S02]  /*136a0*/  SHF.R.S32.HI R2, RZ, 0x1f, R0 ;  /* 0x0000001fff027819 */ /* 0x000fe40000011400 */
[----:B------:R-:W-:Y:S02]  /*136b0*/  IADD3 R0, P0, R229, R0, RZ ;  /* 0x00000000e5007210 */ /* 0x000fe40007f1e0ff */
[----:B------:R-:W-:Y:S02]  /*136c0*/  ISETP.GE.AND P1, PT, R5, R212, PT ;  /* 0x000000d40500720c */ /* 0x000fe40003f26270 */
[----:B------:R-:W-:Y:S02]  /*136d0*/  LEA.HI.X.SX32 R229, R229, R2, 0x1, P0 ;  /* 0x00000002e5e57211 */ /* 0x000fe400000f0eff */
[----:B------:R-:W-:-:S04]  /*136e0*/  LEA R8, P0, R0, UR4, 0x2 ;  /* 0x0000000400087c11 */ /* 0x000fc8000f8010ff */
[----:B------:R-:W-:-:S05]  /*136f0*/  LEA.HI.X R9, R0, UR5, R229, 0x2, P0 ;  /* 0x0000000500097c11 */ /* 0x000fca00080f14e5 */
[----:B------:R1:W-:Y:S04]  /*13700*/  @!P2 STG.E desc[UR12][R8.64], R4 ;  /* 0x000000040800a986 */ /* 0x0003e8000c10190c */
[----:B------:R1:W-:Y:S02]  /*13710*/  @!P1 STG.E desc[UR12][R8.64+0x20], R14 ;  /* 0x0000200e08009986 */ /* 0x0003e4000c10190c */
.L_x_787:
[----:B------:R-:W-:Y:S05]  /*13720*/  BSYNC B0 ;  /* 0x0000000000007941 */ /* 0x000fea0003800000 */
.L_x_786:
[----:B------:R-:W3:Y:S01]  /*13730*/  S2UR UR5, SR_CTAID.X ;  /* 0x00000000000579c3 */ /* 0x000ee20000002500 */
[----:B------:R-:W-:Y:S01]  /*13740*/  SHF.R.S32.HI R223, RZ, 0x1f, R222 ;  /* 0x0000001fffdf7819 */ /* 0x000fe200000114de */
[----:B-12---:R1:W2:Y:S01]  /*13750*/  LDS.128 R12, [R220+0x1800] ;  /* 0x00180000dc0c7984 */ /* 0x0062a20000000c00 */
[----:B------:R-:W-:Y:S01]  /*13760*/  LEA.HI R0, R6, R3, RZ, 0x3 ;  /* 0x0000000306007211 */ /* 0x000fe200078f18ff */
[----:B------:R-:W-:Y:S02]  /*13770*/  BSSY B0, `(.L_x_788) ;  /* 0x0000028000007945 */ /* 0x000fe40003800000 */
[----:B------:R1:W4:Y:S01]  /*13780*/  LDS.128 R16, [R220] ;  /* 0x00000000dc107984 */ /* 0x0003220000000c00 */
[----:B------:R-:W-:Y:S01]  /*13790*/  SHF.R.S32.HI R0, RZ, 0x3, R0 ;  /* 0x00000003ff007819 */ /* 0x000fe20000011400 */
[----:B------:R-:W5:Y:S04]  /*137a0*/  LDC.64 R8, c[0x0][0x298] ;  /* 0x0000a600ff087b82 */ /* 0x000f680000000a00 */
[----:B------:R-:W-:-:S04]  /*137b0*/  VIADD R3, R0, 0x10 ;  /* 0x0000001000037836 */ /* 0x000fc80000000000 */
[----:B------:R-:W1:Y:S01]  /*137c0*/  LDC.64 R4, c[0x0][0x2a0] ;  /* 0x0000a800ff047b82 */ /* 0x000e620000000a00 */
[----:B------:R-:W-:Y:S02]  /*137d0*/  ISETP.GE.AND P2, PT, R3, R212, PT ;  /* 0x000000d40300720c */ /* 0x000fe40003f46270 */
[----:B------:R-:W-:Y:S01]  /*137e0*/  IADD3 R3, R0, 0x30, RZ ;  /* 0x0000003000037810 */ /* 0x000fe20007ffe0ff */
[----:B---3--:R-:W-:-:S04]  /*137f0*/  USHF.L.U32 UR5, UR5, 0x6, URZ ;  /* 0x0000000605057899 */ /* 0x008fc8000800063f */
[----:B------:R-:W-:Y:S02]  /*13800*/  USHF.R.S32.HI UR4, URZ, 0x1f, UR5 ;  /* 0x0000001f3f047899 */ /* 0x000fe40008011405 */
[----:B------:R-:W-:Y:S02]  /*13810*/  VIADD R221, R221, -UR5 ;  /* 0x80000005dddd7c36 */ /* 0x000fe40008000000 */
[----:B-----5:R-:W-:-:S03]  /*13820*/  IMAD.WIDE.U32 R6, R8, UR5, R222 ;  /* 0x0000000508067c25 */ /* 0x020fc6000f8e00de */
[----:B------:R-:W-:Y:S01]  /*13830*/  ISETP.GE.AND P3, PT, R0, R221, PT ;  /* 0x000000dd0000720c */ /* 0x000fe20003f66270 */
[----:B------:R-:W-:Y:S01]  /*13840*/  IMAD R2, R8, UR4, RZ ;  /* 0x0000000408027c24 */ /* 0x000fe2000f8e02ff */
[----:B------:R-:W-:Y:S01]  /*13850*/  IADD3 R20, P0, R10, R6, RZ ;  /* 0x000000060a147210 */ /* 0x000fe20007f1e0ff */
[----:B------:R-:W-:Y:S02]  /*13860*/  USHF.R.S32.HI UR4, URZ, 0x1f, UR6 ;  /* 0x0000001f3f047899 */ /* 0x000fe40008011406 */
[----:B------:R-:W-:-:S05]  /*13870*/  IMAD R2, R9, UR5, R2 ;  /* 0x0000000509027c24 */ /* 0x000fca000f8e0202 */
[----:B------:R-:W-:Y:S01]  /*13880*/  IADD3.X R21, R11, R7, R2, P0, !PT ;  /* 0x000000070b157210 */ /* 0x000fe200007fe402 */
[----:B------:R-:W-:Y:S01]  /*13890*/  VIADD R7, R0, 0x20 ;  /* 0x0000002000077836 */ /* 0x000fe20000000000 */
[-C--:B------:R-:W-:Y:S01]  /*138a0*/  ISETP.GE.AND P0, PT, R3, R212.reuse, PT ;  /* 0x000000d40300720c */ /* 0x080fe20003f06270 */
[C---:B-1----:R-:W-:Y:S02]  /*138b0*/  IMAD R2, R4.reuse, UR4, RZ ;  /* 0x0000000404027c24 */ /* 0x042fe4000f8e02ff */
[----:B------:R-:W-:Y:S01]  /*138c0*/  IMAD.WIDE.U32 R20, R4, UR6, R20 ;  /* 0x0000000604147c25 */ /* 0x000fe2000f8e0014 */
[----:B------:R-:W-:-:S03]  /*138d0*/  ISETP.GE.AND P1, PT, R7, R212, PT ;  /* 0x000000d40700720c */ /* 0x000fc60003f26270 */
[----:B------:R-:W-:Y:S02]  /*138e0*/  IMAD R23, R5, UR6, R2 ;  /* 0x0000000605177c24 */ /* 0x000fe4000f8e0202 */
[----:B------:R1:W3:Y:S03]  /*138f0*/  LDS.128 R4, [R220+0x2000] ;  /* 0x00200000dc047984 */ /* 0x0002e60000000c00 */
[----:B------:R-:W-:Y:S01]  /*13900*/  IADD3 R23, R23, R21, RZ ;  /* 0x0000001517177210 */ /* 0x000fe20007ffe0ff */
[----:B--2-4-:R-:W-:Y:S06]  /*13910*/  @P3 BRA `(.L_x_789) ;  /* 0x0000000000343947 */ /* 0x014fec0003800000 */
        /* <DEDUP_REMOVED lines=11> */
[----:B------:R2:W-:Y:S04]  /*139d0*/  @!P4 STG.E.128 desc[UR12][R24.64], R16 ;  /* 0x000000101800c986 */ /* 0x0005e8000c101d0c */
[----:B---3--:R2:W-:Y:S02]  /*139e0*/  @!P3 STG.E.128 desc[UR12][R24.64+0x80], R4 ;  /* 0x000080041800b986 */ /* 0x0085e4000c101d0c */
.L_x_789:
[----:B------:R-:W-:Y:S05]  /*139f0*/  BSYNC B0 ;  /* 0x0000000000007941 */ /* 0x000fea0003800000 */
.L_x_788:
[----:B--2---:R2:W4:Y:S01]  /*13a00*/  LDS.128 R16, [R220+0x800] ;  /* 0x00080000dc107984 */ /* 0x0045220000000c00 */
[----:B------:R-:W-:Y:S03]  /*13a10*/  BSSY B0, `(.L_x_790) ;  /* 0x0000013000007945 */ /* 0x000fe60003800000 */
[----:B---3--:R2:W3:Y:S01]  /*13a20*/  LDS.128 R4, [R220+0x2800] ;  /* 0x00280000dc047984 */ /* 0x0084e20000000c00 */
        /* <DEDUP_REMOVED lines=13> */
[----:B------:R-:W-:-:S04]  /*13b00*/  LEA R24, P4, R10, UR4, 0x1 ;  /* 0x000000040a187c11 */ /* 0x000fc8000f8808ff */
[----:B------:R-:W-:-:S05]  /*13b10*/  LEA.HI.X R25, R10, UR5, R2, 0x1, P4 ;  /* 0x000000050a197c11 */ /* 0x000fca000a0f0c02 */
[----:B----4-:R4:W-:Y:S04]  /*13b20*/  @!P3 STG.E.128 desc[UR12][R24.64], R16 ;  /* 0x000000101800b986 */ /* 0x0109e8000c101d0c */
[----:B---3--:R4:W-:Y:S02]  /*13b30*/  @!P2 STG.E.128 desc[UR12][R24.64+0x80], R4 ;  /* 0x000080041800a986 */ /* 0x0089e4000c101d0c */
.L_x_791:
[----:B------:R-:W-:Y:S05]  /*13b40*/  BSYNC B0 ;  /* 0x0000000000007941 */ /* 0x000fea0003800000 */
.L_x_790:
[----:B----4-:R4:W1:Y:S01]  /*13b50*/  LDS.128 R16, [R220+0x1000] ;  /* 0x00100000dc107984 */ /* 0x0108620000000c00 */
        /* <DEDUP_REMOVED lines=17> */
[----:B-1----:R1:W-:Y:S04]  /*13c70*/  @!P2 STG.E.128 desc[UR12][R24.64], R16 ;  /* 0x000000101800a986 */ /* 0x0023e8000c101d0c */
[----:B---3--:R1:W-:Y:S02]  /*13c80*/  @!P1 STG.E.128 desc[UR12][R24.64+0x80], R4 ;  /* 0x0000800418009986 */ /* 0x0083e4000c101d0c */
.L_x_793:
[----:B------:R-:W-:Y:S05]  /*13c90*/  BSYNC B0 ;  /* 0x0000000000007941 */ /* 0x000fea0003800000 */
.L_x_792:
[----:B-1-3--:R1:W3:Y:S01]  /*13ca0*/  LDS.128 R4, [R220+0x3800] ;  /* 0x00380000dc047984 */ /* 0x00a2e20000000c00 */
[----:B------:R-:W-:Y:S05]  /*13cb0*/  @P0 EXIT ;  /* 0x000000000000094d */ /* 0x000fea0003800000 */
[----:B------:R-:W-:Y:S01]  /*13cc0*/  IADD3 R0, P0, R0, 0x30, RZ ;  /* 0x0000003000007810 */ /* 0x000fe20007f1e0ff */
[----:B------:R-:W-:Y:S01]  /*13cd0*/  IMAD.MOV.U32 R10, RZ, RZ, R20 ;  /* 0x000000ffff0a7224 */ /* 0x000fe200078e0014 */
[----:B------:R-:W-:Y:S01]  /*13ce0*/  MOV R11, R23 ;  /* 0x00000017000b7202 */ /* 0x000fe20000000f00 */
[----:B------:R-:W-:Y:S01]  /*13cf0*/  ULDC UR6, c[0x0][0x2d0] ;  /* 0x0000b40000067ab9 */ /* 0x000fe20000000800 */
[----:B------:R-:W-:Y:S01]  /*13d00*/  ULDC.64 UR4, c[0x0][0x280] ;  /* 0x0000a00000047ab9 */ /* 0x000fe20000000a00 */
[----:B------:R-:W-:Y:S01]  /*13d10*/  IMAD.X R225, RZ, RZ, R225, P0 ;  /* 0x000000ffffe17224 */ /* 0x000fe200000e06e1 */
[----:B------:R-:W-:Y:S01]  /*13d20*/  ISETP.GE.AND P1, PT, R222, UR6, PT ;  /* 0x00000006de007c0c */ /* 0x000fe2000bf26270 */
[----:B------:R-:W-:Y:S01]  /*13d30*/  IMAD.WIDE.U32 R10, R0, R8, R10 ;  /* 0x00000008000a7225 */ /* 0x000fe200078e000a */
[----:B------:R-:W-:-:S03]  /*13d40*/  ISETP.GE.AND P0, PT, R213, UR6, PT ;  /* 0x00000006d5007c0c */ /* 0x000fc6000bf06270 */
[----:B------:R-:W-:Y:S01]  /*13d50*/  IMAD R2, R225, R8, RZ ;  /* 0x00000008e1027224 */ /* 0x000fe200078e02ff */
[----:B------:R-:W-:-:S03]  /*13d60*/  LEA R8, P2, R10, UR4, 0x1 ;  /* 0x000000040a087c11 */ /* 0x000fc6000f8408ff */
[----:B------:R-:W-:-:S04]  /*13d70*/  IMAD R2, R0, R9, R2 ;  /* 0x0000000900027224 */ /* 0x000fc800078e0202 */
[----:B------:R-:W-:-:S05]  /*13d80*/  IMAD.IADD R3, R2, 0x1, R11 ;  /* 0x0000000102037824 */ /* 0x000fca00078e020b */
[----:B------:R-:W-:-:S05]  /*13d90*/  LEA.HI.X R9, R10, UR5, R3, 0x1, P2 ;  /* 0x000000050a097c11 */ /* 0x000fca00090f0c03 */
[----:B------:R1:W-:Y:S01]  /*13da0*/  @!P1 STG.E.128 desc[UR12][R8.64], R12 ;  /* 0x0000000c08009986 */ /* 0x0003e2000c101d0c */
[----:B------:R-:W-:Y:S05]  /*13db0*/  @P0 EXIT ;  /* 0x000000000000094d */ /* 0x000fea0003800000 */
[----:B---3--:R-:W-:Y:S01]  /*13dc0*/  STG.E.128 desc[UR12][R8.64+0x80], R4 ;  /* 0x0000800408007986 */ /* 0x008fe2000c101d0c */
[----:B------:R-:W-:Y:S05]  /*13dd0*/  EXIT ;  /* 0x000000000000794d */ /* 0x000fea0003800000 */
.L_x_794:
        /* <DEDUP_REMOVED lines=10> */
.L_x_8362:


//--------------------- .text._ZN5flash24flash_fwd_splitkv_kernelI23Flash_fwd_kernel_traitsILi128ELi64ELi128ELi4ELb0ELb0EN7cutlass6half_tE19Flash_kernel_traitsILi128ELi64ELi128ELi4ES3_EELb1ELb0ELb0ELb0ELb0ELb1ELb0ELb0EEEvNS_16Flash_fwd_paramsE --------------------------
	.section	.text._ZN5flash24flash_fwd_splitkv_kernelI23Flash_fwd_kernel_traitsILi128ELi64ELi128ELi4ELb0ELb0EN7cutlass6half_tE19Flash_kernel_traitsILi128ELi64ELi128ELi4ES3_EELb1ELb0ELb0ELb0ELb0ELb1ELb0ELb0EEEvNS_16Flash_fwd_paramsE,"ax",@progbits
	.align	128
        .global         _ZN5flash24flash_fwd_splitkv_kernelI23Flash_fwd_kernel_traitsILi128ELi64ELi128ELi4ELb0ELb0EN7cutlass6half_tE19Flash_kernel_traitsILi128ELi64ELi128ELi4ES3_EELb1ELb0ELb0ELb0ELb0ELb1ELb0ELb0EEEvNS_16Flash_fwd_paramsE
        .type           _ZN5flash24flash_fwd_splitkv_kernelI23Flash_fwd_kernel_traitsILi128ELi64ELi128ELi4ELb0ELb0EN7cutlass6half_tE19Flash_kernel_traitsILi128ELi64ELi128ELi4ES3_EELb1ELb0ELb0ELb0ELb0ELb1ELb0ELb0EEEvNS_16Flash_fwd_paramsE,@function
        .size           _ZN5flash24flash_fwd_splitkv_kernelI23Flash_fwd_kernel_traitsILi128ELi64ELi128ELi4ELb0ELb0EN7cutlass6half_tE19Flash_kernel_traitsILi128ELi64ELi128ELi4ES3_EELb1ELb0ELb0ELb0ELb0ELb1ELb0ELb0EEEvNS_16Flash_fwd_paramsE,(.L_x_8363 - _ZN5flash24flash_fwd_splitkv_kernelI23Flash_fwd_kernel_traitsILi128ELi64ELi128ELi4ELb0ELb0EN7cutlass6half_tE19Flash_kernel_traitsILi128ELi64ELi128ELi4ES3_EELb1ELb0ELb0ELb0ELb0ELb1ELb0ELb0EEEvNS_16Flash_fwd_paramsE)
        .other          _ZN5flash24flash_fwd_splitkv_kernelI23Flash_fwd_kernel_traitsILi128ELi64ELi128ELi4ELb0ELb0EN7cutlass6half_tE19Flash_kernel_traitsILi128ELi64ELi128ELi4ES3_EELb1ELb0ELb0ELb0ELb0ELb1ELb0ELb0EEEvNS_16Flash_fwd_paramsE,@"STO_CUDA_ENTRY STV_DEFAULT"
_ZN5flash24flash_fwd_splitkv_kernelI23Flash_fwd_kernel_traitsILi128ELi64ELi128ELi4ELb0ELb0EN7cutlass6half_tE19Flash_kernel_traitsILi128ELi64ELi128ELi4ES3_EELb1ELb0ELb0ELb0ELb0ELb1ELb0ELb0EEEvNS_16Flash_fwd_paramsE:
.text._ZN5flash24flash_fwd_splitkv_kernelI23Flash_fwd_kernel_traitsILi128ELi64ELi128ELi4ELb0ELb0EN7cutlass6half_tE19Flash_kernel_traitsILi128ELi64ELi128ELi4ES3_EELb1ELb0ELb0ELb0ELb0ELb1ELb0ELb0EEEvNS_16Flash_fwd_paramsE:
        /* <DEDUP_REMOVED lines=38> */
.L_x_795:
[----:B------:R-:W1:Y:S02]  /*0260*/  LDC R5, c[0x0][0x2c8] ;  /* 0x0000b200ff057b82 */ /* 0x000e640000000800 */
.L_x_796:
        /* <DEDUP_REMOVED lines=13> */
[----:B-----5:R-:W-:Y:S01]  /*0340*/  @P1 IMAD.IADD R136, R7, 0x1, -R10 ;  /* 0x0000000107881824 */ /* 0x020fe200078e0a0a */
[----:B------:R-:W-:Y:S01]  /*0350*/  ULDC UR5, c[0x0][0x2c8] ;  /* 0x0000b20000057ab9 */ /* 0x000fe20000000800 */
[----:B------:R-:W3:Y:S01]  /*0360*/  S2R R137, SR_TID.X ;  /* 0x0000000000897919 */ /* 0x000ee20000002100 */
[----:B------:R-:W-:Y:S01]  /*0370*/  @!P1 ISETP.NE.AND.EX P0, PT, R3, RZ, PT, P0 ;  /* 0x000000ff0300920c */ /* 0x000fe20003f05300 */
[----:B------:R-:W-:Y:S01]  /*0380*/  UIADD3 UR5, UR5, 0x7f, URZ ;  /* 0x0000007f05057890 */ /* 0x000fe2000fffe03f */
[----:B------:R-:W-:Y:S02]  /*0390*/  IADD3 R3, -R225, 0xbf, R142 ;  /* 0x000000bfe1037810 */ /* 0x000fe40007ffe18e */
[----:B------:R-:W-:Y:S01]  /*03a0*/  @!P1 SEL R0, R0, RZ, P0 ;  /* 0x000000ff00009207 */ /* 0x000fe20000000000 */
[----:B------:R-:W-:-:S03]  /*03b0*/  USHF.R.S32.HI UR4, URZ, 0x1f, UR5 ;  /* 0x0000001f3f047899 */ /* 0x000fc60008011405 */
[----:B-1----:R-:W-:Y:S01]  /*03c0*/  @!P1 IADD3 R136, R0, R5, -R10 ;  /* 0x0000000500889210 */ /* 0x002fe20007ffe80a */
        /* <DEDUP_REMOVED lines=12> */
[----:B---3--:R-:W-:Y:S05]  /*0490*/  @P0 BRA `(.L_x_797) ;  /* 0x0000000800200947 */ /* 0x008fea0003800000 */
        /* <DEDUP_REMOVED lines=13> */
[C---:B------:R-:W-:Y:S01]  /*0570*/  ISETP.GE.AND P2, PT, R0.reuse, R225, PT ;  /* 0x000000e10000720c */ /* 0x040fe20003f46270 */
[----:B------:R-:W-:-:S03]  /*0580*/  VIADD R10, R0, 0x10 ;  /* 0x00000010000a7836 */ /* 0x000fc60000000000 */
[----:B------:R-:W-:Y:S02]  /*0590*/  ISETP.NE.AND P6, PT, R137, RZ, PT ;  /* 0x000000ff8900720c */ /* 0x000fe40003fc5270 */
[CC--:B------:R-:W-:Y:S02]  /*05a0*/  ISETP.GE.AND P1, PT, R10.reuse, R225.reuse, PT ;  /* 0x000000e10a00720c */ /* 0x0c0fe40003f26270 */
[----:B------:R-:W-:Y:S01]  /*05b0*/  ISETP.GE.OR P4, PT, R10, R225, P6 ;  /* 0x000000e10a00720c */ /* 0x000fe20003786670 */
[----:B-1----:R-:W-:-:S04]  /*05c0*/  @P0 IMAD.WIDE.U32 R8, R222, R4, RZ ;  /* 0x00000004de080225 */ /* 0x002fc800078e00ff */
[----:B------:R-:W-:Y:S02]  /*05d0*/  @P0 IMAD R222, R222, R5, R9 ;  /* 0x00000005dede0224 */ /* 0x000fe400078e0209 */
[-C--:B--2---:R-:W-:Y:S01]  /*05e0*/  @!P0 IMAD R6, R7, R2.reuse, RZ ;  /* 0x0000000207068224 */ /* 0x084fe200078e02ff */
[----:B------:R-:W-:Y:S01]  /*05f0*/  SHF.R.S32.HI R7, RZ, 0x1f, R142 ;  /* 0x0000001fff077819 */ /* 0x000fe2000001148e */
[----:B------:R-:W-:-:S04]  /*0600*/  @!P0 IMAD.WIDE.U32 R12, R11, R2, RZ ;  /* 0x000000020b0c8225 */ /* 0x000fc800078e00ff */
[----:B------:R-:W-:Y:S01]  /*0610*/  IMAD.SHL.U32 R2, R137, 0x8, RZ ;  /* 0x0000000889027824 */ /* 0x000fe200078e00ff */
[----:B------:R-:W-:Y:S01]  /*0620*/  @!P0 MOV R8, R12 ;  /* 0x0000000c00088202 */ /* 0x000fe20000000f00 */
[C---:B------:R-:W-:Y:S02]  /*0630*/  @!P0 IMAD R6, R11.reuse, R3, R6 ;  /* 0x000000030b068224 */ /* 0x040fe400078e0206 */
[----:B------:R-:W-:Y:S01]  /*0640*/  IMAD R11, R11, UR6, R20 ;  /* 0x000000060b0b7c24 */ /* 0x000fe2000f8e0214 */
[----:B------:R-:W-:Y:S01]  /*0650*/  SHF.R.S32.HI R3, RZ, 0x1f, R2 ;  /* 0x0000001fff037819 */ /* 0x000fe20000011402 */
[----:B------:R-:W-:Y:S02]  /*0660*/  @!P0 IMAD.IADD R222, R13, 0x1, R6 ;  /* 0x000000010dde8824 */ /* 0x000fe400078e0206 */
[-C--:B------:R-:W-:Y:S01]  /*0670*/  IMAD R6, R7, R4.reuse, RZ ;  /* 0x0000000407067224 */ /* 0x080fe200078e02ff */
[----:B------:R-:W-:Y:S01]  /*0680*/  SHF.R.S32.HI R7, RZ, 0x1f, R20 ;  /* 0x0000001fff077819 */ /* 0x000fe20000011414 */
[----:B------:R-:W-:-:S04]  /*0690*/  IMAD.WIDE.U32 R12, R142, R4, R2 ;  /* 0x000000048e0c7225 */ /* 0x000fc800078e0002 */
[----:B------:R-:W-:Y:S01]  /*06a0*/  IMAD R9, R142, R5, R6 ;  /* 0x000000058e097224 */ /* 0x000fe200078e0206 */
[----:B------:R-:W-:Y:S01]  /*06b0*/  IADD3 R8, P0, R8, R12, RZ ;  /* 0x0000000c08087210 */ /* 0x000fe20007f1e0ff */
[----:B------:R-:W-:Y:S01]  /*06c0*/  IMAD R7, R7, UR4, RZ ;  /* 0x0000000407077c24 */ /* 0x000fe2000f8e02ff */
[----:B------:R-:W-:Y:S02]  /*06d0*/  IADD3 R6, R0, 0x20, RZ ;  /* 0x0000002000067810 */ /* 0x000fe40007ffe0ff */
        /* <DEDUP_REMOVED lines=23> */
.L_x_799:
[----:B------:R-:W-:Y:S05]  /*0850*/  BSYNC B0 ;  /* 0x0000000000007941 */ /* 0x000fea0003800000 */
.L_x_798:
        /* <DEDUP_REMOVED lines=19> */
.L_x_801:
[----:B------:R-:W-:Y:S05]  /*0990*/  BSYNC B0 ;  /* 0x0000000000007941 */ /* 0x000fea0003800000 */
.L_x_800:
        /* <DEDUP_REMOVED lines=20> */
.L_x_803:
[----:B------:R-:W-:Y:S05]  /*0ae0*/  BSYNC B0 ;  /* 0x0000000000007941 */ /* 0x000fea0003800000 */
.L_x_802:
        /* <DEDUP_REMOVED lines=19> */
.L_x_805:
[----:B------:R-:W-:Y:S05]  /*0c20*/  BSYNC B0 ;  /* 0x0000000000007941 */ /* 0x000fea0003800000 */
.L_x_804:
        /* <DEDUP_REMOVED lines=15> */
.L_x_797:
        /* <DEDUP_REMOVED lines=24> */
.L_x_806:
[----:B------:R-:W-:Y:S05]  /*0ea0*/  @!P0 BRA `(.L_x_807) ;  /* 0x0000000400408947 */ /* 0x000fea0003800000 */
[----:B------:R-:W1:Y:S01]  /*0eb0*/  LDC R10, c[0x0][0x380] ;  /* 0x0000e000ff0a7b82 */ /* 0x000e620000000800 */
[----:B------:R-:W-:Y:S01]  /*0ec0*/  LEA R17, R200, 0xffffff80, 0x7 ;  /* 0xffffff80c8117811 */ /* 0x000fe200078e38ff */
[----:B------:R-:W-:-:S03]  /*0ed0*/  ULDC.64 UR4, c[0x0][0x260] ;  /* 0x0000980000047ab9 */ /* 0x000fc60000000a00 */
[----:B-----5:R-:W-:-:S03]  /*0ee0*/  IABS R0, R17 ;  /* 0x0000001100007213 */ /* 0x020fc60000000000 */
[----:B------:R-:W2:Y:S08]  /*0ef0*/  LDC R9, c[0x0][0x278] ;  /* 0x00009e00ff097b82 */ /* 0x000eb00000000800 */
[----:B------:R-:W3:Y:S01]  /*0f00*/  LDC.64 R192, c[0x0][0x248] ;  /* 0x00009200ffc07b82 */ /* 0x000ee20000000a00 */
[----:B-1----:R-:W-:-:S04]  /*0f10*/  IABS R3, R10 ;  /* 0x0000000a00037213 */ /* 0x002fc80000000000 */
[----:B------:R-:W1:Y:S08]  /*0f20*/  I2F.RP R6, R3 ;  /* 0x0000000300067306 */ /* 0x000e700000209400 */
[----:B-1----:R-:W1:Y:S02]  /*0f30*/  MUFU.RCP R4, R6 ;  /* 0x0000000600047308 */ /* 0x002e640000001000 */
[----:B-1----:R-:W-:-:S06]  /*0f40*/  IADD3 R4, R4, 0xffffffe, RZ ;  /* 0x0ffffffe04047810 */ /* 0x002fcc0007ffe0ff */
[----:B------:R-:W1:Y:S02]  /*0f50*/  F2I.FTZ.U32.TRUNC.NTZ R5, R4 ;  /* 0x0000000400057305 */ /* 0x000e64000021f000 */
[----:B-1----:R-:W-:Y:S01]  /*0f60*/  IMAD.MOV R2, RZ, RZ, -R5 ;  /* 0x000000ffff027224 */ /* 0x002fe200078e0a05 */
        /* <DEDUP_REMOVED lines=18> */
[----:B------:R1:W4:Y:S01]  /*1090*/  LDG.E R0, desc[UR12][R14.64] ;  /* 0x0000000c0e007981 */ /* 0x000322000c1e1900 */
[----:B--2---:R-:W-:Y:S02]  /*10a0*/  IABS R2, R9 ;  /* 0x0000000900027213 */ /* 0x004fe40000000000 */
[----:B------:R-:W-:Y:S02]  /*10b0*/  IADD3 R8, -R13, RZ, RZ ;  /* 0x000000ff0d087210 */ /* 0x000fe40007ffe1ff */
[----:B------:R-:W2:Y:S03]  /*10c0*/  I2F.RP R5, R2 ;  /* 0x0000000200057306 */ /* 0x000ea60000209400 */
[----:B------:R-:W-:-:S05]  /*10d0*/  IMAD R17, R10, R8, R17 ;  /* 0x000000080a117224 */ /* 0x000fca00078e0211 */
[----:B--2---:R-:W2:Y:S01]  /*10e0*/  MUFU.RCP R6, R5 ;  /* 0x0000000500067308 */ /* 0x004ea20000001000 */
[----:B-1----:R-:W-:Y:S01]  /*10f0*/  SHF.R.S32.HI R15, RZ, 0x1f, R17 ;  /* 0x0000001fff0f7819 */ /* 0x002fe20000011411 */
[----:B--2---:R-:W-:-:S06]  /*1100*/  VIADD R6, R6, 0xffffffe ;  /* 0x0ffffffe06067836 */ /* 0x004fcc0000000000 */
        /* <DEDUP_REMOVED lines=18> */
[----:B------:R-:W2:Y:S05]  /*1230*/  LDC.64 R2, c[0x0][0x238] ;  /* 0x00008e00ff027b82 */ /* 0x000eaa0000000a00 */
[----:B------:R-:W-:-:S06]  /*1240*/  @P3 VIADD R24, R24, 0x1 ;  /* 0x0000000118183836 */ /* 0x000fcc0000000000 */
[----:B------:R-:W-:Y:S02]  /*1250*/  @!P1 IADD3 R24, -R24, RZ, RZ ;  /* 0x000000ff18189210 */ /* 0x000fe40007ffe1ff */
[----:B------:R-:W-:-:S04]  /*1260*/  @!P2 LOP3.LUT R24, RZ, R9, RZ, 0x33, !PT ;  /* 0x00000009ff18a212 */ /* 0x000fc800078e33ff */
[----:B------:R-:W-:Y:S02]  /*1270*/  SHF.R.S32.HI R9, RZ, 0x1f, R24 ;  /* 0x0000001fff097819 */ /* 0x000fe40000011418 */
[----:B----4-:R-:W-:Y:S01]  /*1280*/  SHF.R.S32.HI R7, RZ, 0x1f, R0 ;  /* 0x0000001fff077819 */ /* 0x010fe20000011400 */
[----:B-1----:R-:W-:-:S04]  /*1290*/  IMAD.WIDE.U32 R12, R0, R4, RZ ;  /* 0x00000004000c7225 */ /* 0x002fc800078e00ff */
[----:B------:R-:W-:Y:S02]  /*12a0*/  IMAD R6, R7, R4, RZ ;  /* 0x0000000407067224 */ /* 0x000fe400078e02ff */
[----:B---3--:R-:W-:Y:S02]  /*12b0*/  IMAD R4, R15, R192, RZ ;  /* 0x000000c00f047224 */ /* 0x008fe400078e02ff */
[----:B------:R-:W-:Y:S02]  /*12c0*/  IMAD R5, R0, R5, R6 ;  /* 0x0000000500057224 */ /* 0x000fe400078e0206 */
[----:B------:R-:W-:Y:S02]  /*12d0*/  IMAD R4, R17, R193, R4 ;  /* 0x000000c111047224 */ /* 0x000fe400078e0204 */
[----:B------:R-:W-:Y:S02]  /*12e0*/  IMAD.IADD R13, R13, 0x1, R5 ;  /* 0x000000010d0d7824 */ /* 0x000fe400078e0205 */
[----:B--2---:R-:W-:-:S02]  /*12f0*/  IMAD R7, R7, R2, RZ ;  /* 0x0000000207077224 */ /* 0x004fc400078e02ff */
[----:B------:R-:W-:-:S04]  /*1300*/  IMAD.WIDE.U32 R12, R17, R192, R12 ;  /* 0x000000c0110c7225 */ /* 0x000fc800078e000c */
[----:B------:R-:W-:Y:S01]  /*1310*/  IMAD R5, R9, UR4, RZ ;  /* 0x0000000409057c24 */ /* 0x000fe2000f8e02ff */
[----:B------:R-:W-:Y:S01]  /*1320*/  IADD3 R13, R13, R4, RZ ;  /* 0x000000040d0d7210 */ /* 0x000fe20007ffe0ff */
[C---:B------:R-:W-:Y:S02]  /*1330*/  IMAD R3, R0.reuse, R3, R7 ;  /* 0x0000000300037224 */ /* 0x040fe400078e0207 */
[----:B------:R-:W-:-:S04]  /*1340*/  IMAD.WIDE.U32 R6, R0, R2, RZ ;  /* 0x0000000200067225 */ /* 0x000fc800078e00ff */
[C---:B------:R-:W-:Y:S01]  /*1350*/  IMAD R5, R24.reuse, UR5, R5 ;  /* 0x0000000518057c24 */ /* 0x040fe2000f8e0205 */
[----:B------:R-:W-:Y:S01]  /*1360*/  IADD3 R8, R7, R3, RZ ;  /* 0x0000000307087210 */ /* 0x000fe20007ffe0ff */
[----:B------:R-:W-:-:S04]  /*1370*/  IMAD.WIDE.U32 R28, R24, UR4, R12 ;  /* 0x00000004181c7c25 */ /* 0x000fc8000f8e000c */
[----:B------:R-:W-:Y:S01]  /*1380*/  IMAD.MOV.U32 R14, RZ, RZ, R6 ;  /* 0x000000ffff0e7224 */ /* 0x000fe200078e0006 */
[----:B------:R-:W-:Y:S01]  /*1390*/  IADD3 R7, R29, R5, RZ ;  /* 0x000000051d077210 */ /* 0x000fe20007ffe0ff */
[----:B------:R-:W-:Y:S06]  /*13a0*/  BRA `(.L_x_808) ;  /* 0x0000000400387947 */ /* 0x000fec0003800000 */
.L_x_807:
        /* <DEDUP_REMOVED lines=49> */
.L_x_809:
[----:B------:R-:W-:Y:S01]  /*16c0*/  @!P1 LOP3.LUT R24, RZ, R9, RZ, 0x33, !PT ;  /* 0x00000009ff189212 */ /* 0x000fe200078e33ff */
[----:B------:R-:W-:Y:S01]  /*16d0*/  IMAD R4, R15, R192, RZ ;  /* 0x000000c00f047224 */ /* 0x000fe200078e02ff */
[----:B------:R-:W-:-:S03]  /*16e0*/  MOV R9, R5 ;  /* 0x0000000500097202 */ /* 0x000fc60000000f00 */
[-C--:B------:R-:W-:Y:S02]  /*16f0*/  IMAD R5, R193, R17.reuse, R4 ;  /* 0x00000011c1057224 */ /* 0x080fe400078e0204 */
[----:B------:R-:W-:Y:S01]  /*1700*/  IMAD.WIDE.U32 R18, R192, R17, R8 ;  /* 0x00000011c0127225 */ /* 0x000fe200078e0008 */
[----:B------:R-:W-:Y:S02]  /*1710*/  SHF.R.S32.HI R9, RZ, 0x1f, R24 ;  /* 0x0000001fff097819 */ /* 0x000fe40000011418 */
[----:B------:R-:W-:Y:S02]  /*1720*/  @P4 IADD3 R8, R10, R13, RZ ;  /* 0x0000000d0a084210 */ /* 0x000fe40007ffe0ff */
[----:B------:R-:W-:Y:S01]  /*1730*/  IADD3 R19, R19, R5, RZ ;  /* 0x0000000513137210 */ /* 0x000fe20007ffe0ff */
[----:B--2---:R-:W-:Y:S02]  /*1740*/  IMAD R12, R9, R2, RZ ;  /* 0x00000002090c7224 */ /* 0x004fe400078e02ff */
[----:B-1----:R-:W-:-:S04]  /*1750*/  @P4 IMAD.WIDE.U32 R4, R8, R6, RZ ;  /* 0x0000000608044225 */ /* 0x002fc800078e00ff */
[----:B------:R-:W-:Y:S01]  /*1760*/  IMAD.WIDE.U32 R28, R24, R2, R18 ;  /* 0x00000002181c7225 */ /* 0x000fe200078e0012 */
[----:B------:R-:W-:-:S03]  /*1770*/  @P4 MOV R14, R4 ;  /* 0x00000004000e4202 */ /* 0x000fc60000000f00 */
[----:B------:R-:W-:Y:S02]  /*1780*/  IMAD R3, R24, R3, R12 ;  /* 0x0000000318037224 */ /* 0x000fe400078e020c */
[----:B------:R-:W-:-:S03]  /*1790*/  @P4 IMAD R8, R8, R7, R5 ;  /* 0x0000000708084224 */ /* 0x000fc600078e0205 */
[----:B------:R-:W-:Y:S01]  /*17a0*/  IADD3 R7, R29, R3, RZ ;  /* 0x000000031d077210 */ /* 0x000fe20007ffe0ff */
[----:B------:R-:W-:Y:S06]  /*17b0*/  @P4 BRA `(.L_x_808) ;  /* 0x0000000000344947 */ /* 0x000fec0003800000 */
[----:B------:R-:W1:Y:S01]  /*17c0*/  LDC.64 R4, c[0x0][0x250] ;  /* 0x00009400ff047b82 */ /* 0x000e620000000a00 */
[----:B------:R-:W-:-:S07]  /*17d0*/  SHF.R.S32.HI R13, RZ, 0x1f, R10 ;  /* 0x0000001fff0d7819 */ /* 0x000fce000001140a */
[----:B------:R-:W2:Y:S01]  /*17e0*/  LDC.64 R2, c[0x0][0x238] ;  /* 0x00008e00ff027b82 */ /* 0x000ea20000000a00 */
[-C--:B-1----:R-:W-:Y:S01]  /*17f0*/  IMAD R6, R13, R4.reuse, RZ ;  /* 0x000000040d067224 */ /* 0x082fe200078e02ff */
[----:B-----5:R-:W-:Y:S01]  /*1800*/  SHF.R.S32.HI R13, RZ, 0x1f, R0 ;  /* 0x0000001fff0d7819 */ /* 0x020fe20000011400 */
[----:B------:R-:W-:-:S04]  /*1810*/  IMAD.WIDE.U32 R18, R10, R4, RZ ;  /* 0x000000040a127225 */ /* 0x000fc800078e00ff */
[----:B------:R-:W-:Y:S02]  /*1820*/  IMAD R5, R10, R5, R6 ;  /* 0x000000050a057224 */ /* 0x000fe400078e0206 */
[----:B--2---:R-:W-:-:S03]  /*1830*/  IMAD R13, R13, R2, RZ ;  /* 0x000000020d0d7224 */ /* 0x004fc600078e02ff */
[----:B------:R-:W-:Y:S01]  /*1840*/  IADD3 R19, R19, R5, RZ ;  /* 0x0000000513137210 */ /* 0x000fe20007ffe0ff */
[C---:B------:R-:W-:Y:S02]  /*1850*/  IMAD R3, R0.reuse, R3, R13 ;  /* 0x0000000300037224 */ /* 0x040fe400078e020d */
[----:B------:R-:W-:-:S05]  /*1860*/  IMAD.WIDE.U32 R18, R0, R2, R18 ;  /* 0x0000000200127225 */ /* 0x000fca00078e0012 */
[----:B------:R-:W-:Y:S02]  /*1870*/  IADD3 R8, R19, R3, RZ ;  /* 0x0000000313087210 */ /* 0x000fe40007ffe0ff */
[----:B------:R-:W-:-:S07]  /*1880*/  MOV R14, R18 ;  /* 0x00000012000e7202 */ /* 0x000fce0000000f00 */
.L_x_808:
[----:B------:R-:W-:Y:S01]  /*1890*/  ISETP.NE.AND P1, PT, R222, -0x1, PT ;  /* 0xffffffffde00780c */ /* 0x000fe20003f25270 */
[----:B------:R-:W1:Y:S01]  /*18a0*/  S2UR UR8, SR_CgaCtaId ;  /* 0x00000000000879c3 */ /* 0x000e620000008800 */
[----:B------:R-:W-:Y:S01]  /*18b0*/  SHF.R.S32.HI R140, RZ, 0x1f, R137 ;  /* 0x0000001fff8c7819 */ /* 0x000fe20000011489 */
[----:B------:R-:W-:Y:S01]  /*18c0*/  ULDC.64 UR6, c[0x0][0x268] ;  /* 0x00009a0000067ab9 */ /* 0x000fe20000000a00 */
[----:B------:R-:W-:Y:S01]  /*18d0*/  ULDC.64 UR4, c[0x0][0x258] ;  /* 0x0000960000047ab9 */ /* 0x000fe20000000a00 */
[----:B------:R-:W-:Y:S01]  /*18e0*/  IMAD.IADD R216, R225, 0x1, -R142 ;  /* 0x00000001e1d87824 */ /* 0x000fe200078e0a8e */
[CC--:B-----5:R-:W-:Y:S01]  /*18f0*/  LEA.HI R0, R140.reuse, R137.reuse, RZ, 0x3 ;  /* 0x000000898c007211 */ /* 0x0e0fe200078f18ff */
[----:B------:R-:W-:Y:S01]  /*1900*/  BSSY B0, `(.L_x_810) ;  /* 0x000005f000007945 */ /* 0x000fe20003800000 */
[----:B------:R-:W-:Y:S01]  /*1910*/  LEA.HI R12, R140, R137, RZ, 0x4 ;  /* 0x000000898c0c7211 */ /* 0x000fe200078f20ff */
[----:B------:R-:W2:Y:S01]  /*1920*/  LDC.64 R194, c[0x0][0x250] ;  /* 0x00009400ffc27b82 */ /* 0x000ea20000000a00 */
[----:B------:R-:W-:-:S02]  /*1930*/  SHF.R.S32.HI R228, RZ, 0x3, R0 ;  /* 0x00000003ffe47819 */ /* 0x000fc40000011400 */
[----:B------:R-:W-:Y:S02]  /*1940*/  LOP3.LUT R0, R0, 0xfffffff8, RZ, 0xc0, !PT ;  /* 0xfffffff800007812 */ /* 0x000fe400078ec0ff */
[----:B------:R-:W-:Y:S01]  /*1950*/  LOP3.LUT R6, R12, 0xfffffff0, RZ, 0xc0, !PT ;  /* 0xfffffff00c067812 */ /* 0x000fe200078ec0ff */
[C---:B------:R-:W-:Y:S01]  /*1960*/  IMAD.SHL.U32 R21, R228.reuse, 0x40, RZ ;  /* 0x00000040e4157824 */ /* 0x040fe200078e00ff */
[----:B------:R-:W-:Y:S01]  /*1970*/  @!P1 SHF.R.S32.HI R19, RZ, 0x1f, R11 ;  /* 0x0000001fff139819 */ /* 0x000fe2000001140b */
[----:B------:R-:W3:Y:S01]  /*1980*/  @!P1 LDC.64 R2, c[0x0][0x228] ;  /* 0x00008a00ff029b82 */ /* 0x000ee20000000a00 */
[C---:B------:R-:W-:Y:S01]  /*1990*/  IMAD.IADD R0, R137.reuse, 0x1, -R0 ;  /* 0x0000000189007824 */ /* 0x040fe200078e0a00 */
[----:B------:R-:W-:Y:S01]  /*19a0*/  ISETP.GE.AND P6, PT, R228, R216, PT ;  /* 0x000000d8e400720c */ /* 0x000fe20003fc6270 */
[----:B------:R-:W-:Y:S01]  /*19b0*/  IMAD.IADD R6, R137, 0x1, -R6 ;  /* 0x0000000189067824 */ /* 0x000fe200078e0a06 */
[----:B------:R-:W-:Y:S01]  /*19c0*/  LOP3.LUT R21, R21, 0x1c0, RZ, 0xc0, !PT ;  /* 0x000001c015157812 */ /* 0x000fe200078ec0ff */
[----:B------:R-:W-:Y:S01]  /*19d0*/  IMAD.SHL.U32 R226, R0, 0x8, RZ ;  /* 0x0000000800e27824 */ /* 0x000fe200078e00ff */
[----:B------:R-:W-:Y:S01]  /*19e0*/  IADD3 R223, R200, -0x1, RZ ;  /* 0xffffffffc8df7810 */ /* 0x000fe20007ffe0ff */
[----:B------:R-:W-:Y:S01]  /*19f0*/  VIADD R16, R228, 0x20 ;  /* 0x00000020e4107836 */ /* 0x000fe20000000000 */
[----:B------:R-:W4:Y:S01]  /*1a00*/  @P1 LDC.64 R4, c[0x0][0x240] ;  /* 0x00009000ff041b82 */ /* 0x000f220000000a00 */
[----:B------:R-:W-:Y:S01]  /*1a10*/  SHF.R.U32.HI R224, RZ, 0x3, R21 ;  /* 0x00000003ffe07819 */ /* 0x000fe20000011615 */
[----:B------:R-:W-:Y:S01]  /*1a20*/  VIADD R217, R226, 0x40 ;  /* 0x00000040e2d97836 */ /* 0x000fe20000000000 */
[----:B------:R-:W-:-:S02]  /*1a30*/  LOP3.LUT R13, R21, 0x38, R226, 0xf8, !PT ;  /* 0x00000038150d7812 */ /* 0x000fc400078ef8e2 */
[----:B------:R-:W-:Y:S02]  /*1a40*/  IADD3 R28, P3, R226, R28, RZ ;  /* 0x0000001ce21c7210 */ /* 0x000fe40007f7e0ff */
[----:B------:R-:W-:Y:S02]  /*1a50*/  LOP3.LUT R224, R13, R224, RZ, 0x3c, !PT ;  /* 0x000000e00de07212 */ /* 0x000fe400078e3cff */
[----:B------:R-:W-:Y:S02]  /*1a60*/  LEA.HI R13, R140, R137, RZ, 0x6 ;  /* 0x000000898c0d7211 */ /* 0x000fe400078f30ff */
[----:B------:R-:W-:Y:S02]  /*1a70*/  ISETP.GE.AND P4, PT, R16, R216, PT ;  /* 0x000000d81000720c */ /* 0x000fe40003f86270 */
[----:B------:R-:W-:Y:S01]  /*1a80*/  SHF.R.S32.HI R229, RZ, 0x1f, R228 ;  /* 0x0000001fffe57819 */ /* 0x000fe200000114e4 */
[----:B------:R-:W-:Y:S02]  /*1a90*/  IMAD.SHL.U32 R13, R13, 0x8, RZ ;  /* 0x000000080d0d7824 */ /* 0x000fe400078e00ff */
[----:B---3--:R-:W-:Y:S01]  /*1aa0*/  @!P1 IMAD R10, R19, R2, RZ ;  /* 0x00000002130a9224 */ /* 0x008fe200078e02ff */
[----:B------:R-:W-:Y:S01]  /*1ab0*/  SHF.R.S32.HI R19, RZ, 0x1f, R6 ;  /* 0x0000001fff137819 */ /* 0x000fe20000011406 */
[----:B------:R-:W-:Y:S01]  /*1ac0*/  IMAD.WIDE R30, R31, 0x40, R228 ;  /* 0x000000401f1e7825 */ /* 0x000fe200078e02e4 */
[----:B------:R-:W-:-:S03]  /*1ad0*/  LOP3.LUT R224, R224, 0xfffffe00, R13, 0xf8, !PT ;  /* 0xfffffe00e0e07812 */ /* 0x000fc600078ef80d */
[----:B------:R-:W-:Y:S01]  /*1ae0*/  @!P1 IMAD R3, R11, R3, R10 ;  /* 0x000000030b039224 */ /* 0x000fe200078e020a */
[----:B------:R-:W-:Y:S01]  /*1af0*/  LEA.HI R10, R19, R6, RZ, 0x3 ;  /* 0x00000006130a7211 */ /* 0x000fe200078f18ff */
[----:B----4-:R-:W-:Y:S01]  /*1b00*/  @P1 IMAD.WIDE.U32 R22, R222, R4, RZ ;  /* 0x00000004de161225 */ /* 0x010fe200078e00ff */
[----:B------:R-:W-:-:S03]  /*1b10*/  SHF.R.S32.HI R4, RZ, 0x1f, R226 ;  /* 0x0000001fff047819 */ /* 0x000fc600000114e2 */
[----:B------:R-:W-:Y:S01]  /*1b20*/  @!P1 IMAD.WIDE.U32 R18, R11, R2, RZ ;  /* 0x000000020b129225 */ /* 0x000fe200078e00ff */
[----:B------:R-:W-:-:S03]  /*1b30*/  LOP3.LUT R11, R10, 0xfffffff8, RZ, 0xc0, !PT ;  /* 0xfffffff80a0b7812 */ /* 0x000fc600078ec0ff */
[----:B------:R-:W-:Y:S01]  /*1b40*/  @P1 IMAD.MOV.U32 R2, RZ, RZ, R22 ;  /* 0x000000ffff021224 */ /* 0x000fe200078e0016 */
[----:B------:R-:W-:Y:S01]  /*1b50*/  IADD3 R22, P2, R226, R14, RZ ;  /* 0x0000000ee2167210 */ /* 0x000fe20007f5e0ff */
[----:B------:R-:W-:Y:S02]  /*1b60*/  @!P1 IMAD.MOV.U32 R2, RZ, RZ, R18 ;  /* 0x000000ffff029224 */ /* 0x000fe400078e0012 */
[----:B------:R-:W-:Y:S01]  /*1b70*/  @P1 IMAD R5, R222, R5, R23 ;  /* 0x00000005de051224 */ /* 0x000fe200078e0217 */
[----:B------:R-:W-:Y:S01]  /*1b80*/  @!P1 IADD3 R5, R19, R3, RZ ;  /* 0x0000000313059210 */ /* 0x000fe20007ffe0ff */
[----:B------:R-:W-:Y:S01]  /*1b90*/  IMAD R13, R9, UR6, RZ ;  /* 0x00000006090d7c24 */ /* 0x000fe2000f8e02ff */
[----:B------:R-:W-:Y:S01]  /*1ba0*/  SHF.R.S32.HI R3, RZ, 0x1f, R20 ;  /* 0x0000001fff037819 */ /* 0x000fe20000011414 */
[----:B------:R-:W-:Y:S01]  /*1bb0*/  IMAD.X R23, R4, 0x1, R8, P2 ;  /* 0x0000000104177824 */ /* 0x000fe200010e0608 */
[----:B------:R-:W-:Y:S01]  /*1bc0*/  IADD3 R18, P1, R226, R2, RZ ;  /* 0x00000002e2127210 */ /* 0x000fe20007f3e0ff */
[----:B------:R-:W-:-:S02]  /*1bd0*/  IMAD R13, R24, UR7, R13 ;  /* 0x00000007180d7c24 */ /* 0x000fc4000f8e020d */
[----:B------:R-:W-:Y:S02]  /*1be0*/  IMAD R3, R3, UR4, RZ ;  /* 0x0000000403037c24 */ /* 0x000fe4000f8e02ff */
[----:B------:R-:W-:Y:S01]  /*1bf0*/  IMAD.X R19, R4, 0x1, R5, P1 ;  /* 0x0000000104137824 */ /* 0x000fe200008e0605 */
[----:B------:R-:W-:Y:S01]  /*1c00*/  MOV R5, 0x20 ;  /* 0x0000002000057802 */ /* 0x000fe20000000f00 */
[----:B------:R-:W-:-:S04]  /*1c10*/  IMAD.WIDE.U32 R24, R24, UR6, R22 ;  /* 0x0000000618187c25 */ /* 0x000fc8000f8e0016 */
[C---:B------:R-:W-:Y:S02]  /*1c20*/  IMAD R23, R20.reuse, UR5, R3 ;  /* 0x0000000514177c24 */ /* 0x040fe4000f8e0203 */
[----:B------:R-:W-:Y:S01]  /*1c30*/  IMAD.WIDE.U32 R20, R20, UR4, R18 ;  /* 0x0000000414147c25 */ /* 0x000fe2000f8e0012 */
[----:B------:R-:W-:Y:S02]  /*1c40*/  UMOV UR4, 0x400 ;  /* 0x0000040000047882 */ /* 0x000fe40000000000 */
[----:B-1----:R-:W-:Y:S01]  /*1c50*/  ULEA UR4, UR8, UR4, 0x18 ;  /* 0x0000000408047291 */ /* 0x002fe2000f8ec03f */
[C---:B------:R-:W-:Y:S02]  /*1c60*/  VIADD R18, R228.reuse, 0x10 ;  /* 0x00000010e4127836 */ /* 0x040fe40000000000 */
[----:B------:R-:W-:Y:S02]  /*1c70*/  VIADD R14, R228, 0x30 ;  /* 0x00000030e40e7836 */ /* 0x000fe40000000000 */
[----:B------:R-:W-:Y:S01]  /*1c80*/  IMAD.IADD R6, R6, 0x1, -R11 ;  /* 0x0000000106067824 */ /* 0x000fe200078e0a0b */
[-C--:B------:R-:W-:Y:S01]  /*1c90*/  ISETP.GE.AND P5, PT, R18, R216.reuse, PT ;  /* 0x000000d81200720c */ /* 0x080fe20003fa6270 */
[----:B------:R-:W-:Y:S01]  /*1ca0*/  IMAD.X R29, R4, 0x1, R7, P3 ;  /* 0x00000001041d7824 */ /* 0x000fe200018e0607 */
[----:B------:R-:W-:Y:S01]  /*1cb0*/  ISETP.GE.AND P3, PT, R14, R216, PT ;  /* 0x000000d80e00720c */ /* 0x000fe20003f66270 */
[----:B------:R-:W-:Y:S01]  /*1cc0*/  IMAD.MOV.U32 R7, RZ, RZ, 0x10 ;  /* 0x00000010ff077424 */ /* 0x000fe200078e00ff */
[----:B------:R-:W-:Y:S01]  /*1cd0*/  LEA R224, R224, UR4, 0x1 ;  /* 0x00000004e0e07c11 */ /* 0x000fe2000f8e08ff */
[----:B------:R-:W-:Y:S01]  /*1ce0*/  IMAD.SHL.U32 R2, R223, 0x80, RZ ;  /* 0x00000080df027824 */ /* 0x000fe200078e00ff */
[----:B------:R-:W-:Y:S01]  /*1cf0*/  R2P PR, R6, 0x6 ;  /* 0x0000000606007804 */ /* 0x000fe20000000000 */
[----:B------:R-:W-:-:S02]  /*1d00*/  IMAD.IADD R23, R21, 0x1, R23 ;  /* 0x0000000115177824 */ /* 0x000fc400078e0217 */
[----:B------:R-:W-:Y:S02]  /*1d10*/  IMAD.IADD R11, R136, 0x1, -R2 ;  /* 0x00000001880b7824 */ /* 0x000fe400078e0a02 */
[----:B------:R-:W-:Y:S02]  /*1d20*/  SEL R4, R7, 0xfffffff0, !P1 ;  /* 0xfffffff007047807 */ /* 0x000fe40004800000 */
[----:B------:R-:W-:Y:S01]  /*1d30*/  SEL R3, R5, 0xffffffe0, !P2 ;  /* 0xffffffe005037807 */ /* 0x000fe20005000000 */
        /* <DEDUP_REMOVED lines=27> */
.L_x_811:
[----:B------:R-:W-:Y:S05]  /*1ef0*/  BSYNC B0 ;  /* 0x0000000000007941 */ /* 0x000fea0003800000 */
.L_x_810:
        /* <DEDUP_REMOVED lines=14> */
[----:B------:R3:W-:Y:S01]  /*1fe0*/  @P2 STS.128 [R224+0x800], RZ ;  /* 0x000800ffe0002388 */ /* 0x0007e20000000c00 */
[----:B-1----:R-:W-:Y:S02]  /*1ff0*/  @!P2 LEA R26, P5, R32, R8, 0x1 ;  /* 0x00000008201aa211 */ /* 0x002fe400078a08ff */
[----:B------:R-:W-:-:S05]  /*2000*/  IMAD.IADD R8, R33, 0x1, R19 ;  /* 0x0000000121087824 */ /* 0x000fca00078e0213 */
        /* <DEDUP_REMOVED lines=14> */
.L_x_813:
[----:B------:R-:W-:Y:S05]  /*20f0*/  BSYNC B0 ;  /* 0x0000000000007941 */ /* 0x000fea0003800000 */
.L_x_812:
[----:B------:R-:W-:Y:S04]  /*2100*/  BSSY B0, `(.L_x_814) ;  /* 0x000001f000007945 */ /* 0x000fe80003800000 */
[----:B------:R-:W-:Y:S05]  /*2110*/  @P4 BRA `(.L_x_815) ;  /* 0x0000000000744947 */ /* 0x000fea0003800000 */
[----:B------:R-:W-:Y:S01]  /*2120*/  ULDC UR5, c[0x0][0x2d0] ;  /* 0x0000b40000057ab9 */ /* 0x000fe20000000800 */
[----:B---34-:R-:W-:Y:S01]  /*2130*/  IADD3 R26, P1, R30, 0x20, RZ ;  /* 0x000000201e1a7810 */ /* 0x018fe20007f3e0ff */
        /* <DEDUP_REMOVED lines=27> */
.L_x_815:
[----:B------:R-:W-:Y:S05]  /*22f0*/  BSYNC B0 ;  /* 0x0000000000007941 */ /* 0x000fea0003800000 */
.L_x_814:
        /* <DEDUP_REMOVED lines=30> */
.L_x_817:
[----:B------:R-:W-:Y:S05]  /*24e0*/  BSYNC B0 ;  /* 0x0000000000007941 */ /* 0x000fea0003800000 */
.L_x_816:
[CC--:B------:R-:W-:Y:S01]  /*24f0*/  ISETP.GE.AND P3, PT, R228.reuse, R11.reuse, PT ;  /* 0x0000000be400720c */ /* 0x0c0fe20003f66270 */
[-C--:B------:R-:W-:Y:S01]  /*2500*/  IMAD R197, R229, R192.reuse, RZ ;  /* 0x000000c0e5c57224 */ /* 0x080fe200078e02ff */
[----:B------:R-:W-:Y:S01]  /*2510*/  BSSY B0, `(.L_x_818) ;  /* 0x0000020000007945 */ /* 0x000fe20003800000 */
[----:B-12---:R-:W-:Y:S01]  /*2520*/  IMAD.WIDE.U32 R8, R228, R192, R28 ;  /* 0x000000c0e4087225 */ /* 0x006fe200078e001c */
[-C--:B------:R-:W-:Y:S02]  /*2530*/  ISETP.GE.AND P6, PT, R18, R11.reuse, PT ;  /* 0x0000000b1200720c */ /* 0x080fe40003fc6270 */
[----:B------:R-:W-:Y:S01]  /*2540*/  ISETP.GE.AND P2, PT, R16, R11, PT ;  /* 0x0000000b1000720c */ /* 0x000fe20003f46270 */
[----:B------:R-:W-:Y:S01]  /*2550*/  IMAD R197, R228, R193, R197 ;  /* 0x000000c1e4c57224 */ /* 0x000fe200078e02c5 */
[----:B------:R-:W-:Y:S01]  /*2560*/  ISETP.GE.AND P1, PT, R14, R11, PT ;  /* 0x0000000b0e00720c */ /* 0x000fe20003f26270 */
[C---:B------:R-:W-:Y:S01]  /*2570*/  IMAD.SHL.U32 R219, R192.reuse, 0x10, RZ ;  /* 0x00000010c0db7824 */ /* 0x040fe200078e00ff */
[----:B------:R-:W-:Y:S01]  /*2580*/  SHF.L.U64.HI R218, R192, 0x4, R193 ;  /* 0x00000004c0da7819 */ /* 0x000fe200000102c1 */
[----:B------:R-:W-:Y:S01]  /*2590*/  VIADD R28, R228, 0x40 ;  /* 0x00000040e41c7836 */ /* 0x000fe20000000000 */
[----:B------:R-:W-:Y:S01]  /*25a0*/  IADD3 R197, R9, R197, RZ ;  /* 0x000000c509c57210 */ /* 0x000fe20007ffe0ff */
[----:B------:R-:W-:Y:S01]  /*25b0*/  IMAD.MOV.U32 R196, RZ, RZ, R8 ;  /* 0x000000ffffc47224 */ /* 0x000fe200078e0008 */
[----:B------:R-:W-:Y:S07]  /*25c0*/  @P3 BRA `(.L_x_819) ;  /* 0x0000000000503947 */ /* 0x000fee0003800000 */
[----:B------:R-:W-:Y:S02]  /*25d0*/  ULDC UR5, c[0x0][0x2d0] ;  /* 0x0000b40000057ab9 */ /* 0x000fe40000000800 */
[----:B------:R-:W-:Y:S02]  /*25e0*/  ISETP.GE.AND P4, PT, R226, UR5, PT ;  /* 0x00000005e2007c0c */ /* 0x000fe4000bf86270 */
[----:B------:R-:W-:-:S11]  /*25f0*/  ISETP.GE.AND P3, PT, R217, UR5, PT ;  /* 0x00000005d9007c0c */ /* 0x000fd6000bf66270 */
[----:B------:R-:W1:Y:S01]  /*2600*/  @!P4 LDC.64 R8, c[0x0][0x218] ;  /* 0x00008600ff08cb82 */ /* 0x000e620000000a00 */
        /* <DEDUP_REMOVED lines=16> */
.L_x_819:
[----:B------:R-:W-:Y:S05]  /*2710*/  BSYNC B0 ;  /* 0x0000000000007941 */ /* 0x000fea0003800000 */
.L_x_818:
[----:B------:R-:W-:Y:S04]  /*2720*/  BSSY B0, `(.L_x_820) ;  /* 0x0000018000007945 */ /* 0x000fe80003800000 */
[----:B------:R-:W-:Y:S05]  /*2730*/  @P6 BRA `(.L_x_821) ;  /* 0x0000000000586947 */ /* 0x000fea0003800000 */
[----:B------:R-:W-:Y:S01]  /*2740*/  ULDC UR5, c[0x0][0x2d0] ;  /* 0x0000b40000057ab9 */ /* 0x000fe20000000800 */
[----:B------:R-:W-:Y:S02]  /*2750*/  IADD3 R19, P5, R219, R196, RZ ;  /* 0x000000c4db137210 */ /* 0x000fe40007fbe0ff */
[----:B------:R-:W-:Y:S02]  /*2760*/  ISETP.GE.AND P4, PT, R226, UR5, PT ;  /* 0x00000005e2007c0c */ /* 0x000fe4000bf86270 */
[----:B------:R-:W-:Y:S01]  /*2770*/  ISETP.GE.AND P3, PT, R217, UR5, PT ;  /* 0x00000005d9007c0c */ /* 0x000fe2000bf66270 */
[----:B------:R-:W-:-:S10]  /*2780*/  IMAD.X R20, R218, 0x1, R197, P5 ;  /* 0x00000001da147824 */ /* 0x000fd400028e06c5 */
[----:B-12---:R-:W1:Y:S01]  /*2790*/  @!P4 LDC.64 R8, c[0x0][0x218] ;  /* 0x00008600ff08cb82 */ /* 0x006e620000000a00 */
        /* <DEDUP_REMOVED lines=16> */
.L_x_821:
[----:B------:R-:W-:Y:S05]  /*28a0*/  BSYNC B0 ;  /* 0x0000000000007941 */ /* 0x000fea0003800000 */
.L_x_820:
[----:B------:R-:W-:Y:S01]  /*28b0*/  BSSY B0, `(.L_x_822) ;  /* 0x000001b000007945 */ /* 0x000fe20003800000 */
[----:B------:R-:W-:Y:S01]  /*28c0*/  ISETP.GE.AND P6, PT, R28, R11, PT ;  /* 0x0000000b1c00720c */ /* 0x000fe20003fc6270 */
[C---:B---34-:R-:W-:Y:S01]  /*28d0*/  VIADD R26, R228.reuse, 0x50 ;  /* 0x00000050e41a7836 */ /* 0x058fe20000000000 */
[----:B------:R-:W-:Y:S01]  /*28e0*/  IADD3 R20, R228, 0x60, RZ ;  /* 0x00000060e4147810 */ /* 0x000fe20007ffe0ff */
[----:B------:R-:W-:Y:S05]  /*28f0*/  @P2 BRA `(.L_x_823) ;  /* 0x0000000000582947 */ /* 0x000fea0003800000 */
[----:B------:R-:W-:Y:S01]  /*2900*/  ULDC UR5, c[0x0][0x2d0] ;  /* 0x0000b40000057ab9 */ /* 0x000fe20000000800 */
[----:B------:R-:W-:Y:S02]  /*2910*/  LEA R19, P4, R192, R196, 0x5 ;  /* 0x000000c4c0137211 */ /* 0x000fe400078828ff */
[----:B------:R-:W-:Y:S02]  /*2920*/  ISETP.GE.AND P3, PT, R226, UR5, PT ;  /* 0x00000005e2007c0c */ /* 0x000fe4000bf66270 */
[----:B------:R-:W-:Y:S02]  /*2930*/  ISETP.GE.AND P2, PT, R217, UR5, PT ;  /* 0x00000005d9007c0c */ /* 0x000fe4000bf46270 */
[----:B------:R-:W-:-:S09]  /*2940*/  LEA.HI.X R22, R192, R197, R193, 0x5, P4 ;  /* 0x000000c5c0167211 */ /* 0x000fd200020f2cc1 */
        /* <DEDUP_REMOVED lines=17> */
.L_x_823:
[----:B------:R-:W-:Y:S05]  /*2a60*/  BSYNC B0 ;  /* 0x0000000000007941 */ /* 0x000fea0003800000 */
.L_x_822:
[----:B------:R-:W-:Y:S01]  /*2a70*/  BSSY B0, `(.L_x_824) ;  /* 0x000001c000007945 */ /* 0x000fe20003800000 */
[-C--:B------:R-:W-:Y:S01]  /*2a80*/  ISETP.GE.AND P5, PT, R26, R11.reuse, PT ;  /* 0x0000000b1a00720c */ /* 0x080fe20003fa6270 */
[----:B------:R-:W-:Y:S01]  /*2a90*/  VIADD R22, R228, 0x70 ;  /* 0x00000070e4167836 */ /* 0x000fe20000000000 */
[----:B------:R-:W-:Y:S01]  /*2aa0*/  ISETP.GE.AND P4, PT, R20, R11, PT ;  /* 0x0000000b1400720c */ /* 0x000fe20003f86270 */
[----:B------:R-:W-:-:S12]  /*2ab0*/  @P1 BRA `(.L_x_825) ;  /* 0x00000000005c1947 */ /* 0x000fd80003800000 */
[----:B------:R-:W-:Y:S01]  /*2ac0*/  ULDC UR5, c[0x0][0x2d0] ;  /* 0x0000b40000057ab9 */ /* 0x000fe20000000800 */
[----:B------:R-:W-:Y:S01]  /*2ad0*/  IMAD R30, R193, 0x30, RZ ;  /* 0x00000030c11e7824 */ /* 0x000fe200078e02ff */
[----:B------:R-:W-:Y:S01]  /*2ae0*/  ISETP.GE.AND P2, PT, R226, UR5, PT ;  /* 0x00000005e2007c0c */ /* 0x000fe2000bf46270 */
[----:B------:R-:W-:Y:S01]  /*2af0*/  IMAD.WIDE.U32 R32, R192, 0x30, R196 ;  /* 0x00000030c0207825 */ /* 0x000fe200078e00c4 */
[----:B------:R-:W-:-:S03]  /*2b00*/  ISETP.GE.AND P1, PT, R217, UR5, PT ;  /* 0x00000005d9007c0c */ /* 0x000fc6000bf26270 */
[----:B------:R-:W-:-:S08]  /*2b10*/  IMAD.IADD R30, R33, 0x1, R30 ;  /* 0x00000001211e7824 */ /* 0x000fd000078e021e */
        /* <DEDUP_REMOVED lines=17> */
.L_x_825:
[----:B------:R-:W-:Y:S05]  /*2c30*/  BSYNC B0 ;  /* 0x0000000000007941 */ /* 0x000fea0003800000 */
.L_x_824:
        /* <DEDUP_REMOVED lines=24> */
.L_x_827:
[----:B------:R-:W-:Y:S05]  /*2dc0*/  BSYNC B0 ;  /* 0x0000000000007941 */ /* 0x000fea0003800000 */
.L_x_826:
[----:B------:R-:W-:Y:S01]  /*2dd0*/  IADD3 R17, P2, R228, R17, RZ ;  /* 0x00000011e4117210 */ /* 0x000fe20007f5e0ff */
[----:B------:R-:W-:Y:S01]  /*2de0*/  BSSY B0, `(.L_x_828) ;  /* 0x000001b000007945 */ /* 0x000fe20003800000 */
[----:B------:R-:W-:-:S03]  /*2df0*/  ISETP.GE.AND P1, PT, R22, R11, PT ;  /* 0x0000000b1600720c */ /* 0x000fc60003f26270 */
[----:B------:R-:W-:Y:S01]  /*2e00*/  IMAD.X R15, R229, 0x1, R15, P2 ;  /* 0x00000001e50f7824 */ /* 0x000fe200010e060f */
[----:B------:R-:W-:Y:S09]  /*2e10*/  @P5 BRA `(.L_x_829) ;  /* 0x00000000005c5947 */ /* 0x000ff20003800000 */
        /* <DEDUP_REMOVED lines=23> */
.L_x_829:
[----:B------:R-:W-:Y:S05]  /*2f90*/  BSYNC B0 ;  /* 0x0000000000007941 */ /* 0x000fea0003800000 */
.L_x_828:
[----:B------:R-:W-:Y:S04]  /*2fa0*/  BSSY B0, `(.L_x_830) ;  /* 0x0000019000007945 */ /* 0x000fe80003800000 */
[----:B------:R-:W-:Y:S05]  /*2fb0*/  @P4 BRA `(.L_x_831) ;  /* 0x00000000005c4947 */ /* 0x000fea0003800000 */
        /* <DEDUP_REMOVED lines=23> */
.L_x_831:
[----:B------:R-:W-:Y:S05]  /*3130*/  BSYNC B0 ;  /* 0x0000000000007941 */ /* 0x000fea0003800000 */
.L_x_830:
        /* <DEDUP_REMOVED lines=25> */
.L_x_833:
[----:B------:R-:W-:Y:S05]  /*32d0*/  BSYNC B0 ;  /* 0x0000000000007941 */ /* 0x000fea0003800000 */
.L_x_832:
        /* <DEDUP_REMOVED lines=40> */
.L_x_835:
[----:B------:R-:W-:Y:S05]  /*3560*/  BSYNC B0 ;  /* 0x0000000000007941 */ /* 0x000fea0003800000 */
.L_x_834:
        /* <DEDUP_REMOVED lines=22> */
.L_x_837:
[----:B------:R-:W-:Y:S05]  /*36d0*/  BSYNC B0 ;  /* 0x0000000000007941 */ /* 0x000fea0003800000 */
.L_x_836:
        /* <DEDUP_REMOVED lines=42> */
.L_x_839:
[----:B------:R-:W-:Y:S05]  /*3980*/  BSYNC B0 ;  /* 0x0000000000007941 */ /* 0x000fea0003800000 */
.L_x_838:
        /* <DEDUP_REMOVED lines=30> */
.L_x_841:
[----:B------:R-:W-:Y:S05]  /*3b70*/  BSYNC B0 ;  /* 0x0000000000007941 */ /* 0x000fea0003800000 */
.L_x_840:
        /* <DEDUP_REMOVED lines=24> */
.L_x_843:
[----:B------:R-:W-:Y:S05]  /*3d00*/  BSYNC B0 ;  /* 0x0000000000007941 */ /* 0x000fea0003800000 */
.L_x_842:
        /* <DEDUP_REMOVED lines=24> */
.L_x_845:
[----:B------:R-:W-:Y:S05]  /*3e90*/  BSYNC B0 ;  /* 0x0000000000007941 */ /* 0x000fea0003800000 */
.L_x_844:
        /* <DEDUP_REMOVED lines=24> */
.L_x_847:
[----:B------:R-:W-:Y:S05]  /*4020*/  BSYNC B0 ;  /* 0x0000000000007941 */ /* 0x000fea0003800000 */
.L_x_846:
        /* <DEDUP_REMOVED lines=24> */
.L_x_849:
[----:B------:R-:W-:Y:S05]  /*41b0*/  BSYNC B0 ;  /* 0x0000000000007941 */ /* 0x000fea0003800000 */
.L_x_848:
[----:B------:R-:W-:Y:S01]  /*41c0*/  LDSM.16.M88.4 R32, [R215] ;  /* 0x00000000d720783b */ /* 0x000fe20000000200 */
[----:B------:R-:W-:Y:S01]  /*41d0*/  LOP3.LUT P1, RZ, R0, 0x2, RZ, 0xc0, !PT ;  /* 0x0000000200ff7812 */ /* 0x000fe2000782c0ff */
[----:B------:R-:W-:Y:S01]  /*41e0*/  ULDC UR10, c[0x0][0x39c] ;  /* 0x0000e700000a7ab9 */ /* 0x000fe20000000800 */
[-C--:B------:R-:W-:Y:S01]  /*41f0*/  LEA R213, R4, R215.reuse, 0x1 ;  /* 0x000000d704d57211 */ /* 0x080fe200078e08ff */
[----:B------:R-:W5:Y:S01]  /*4200*/  LDSM.16.M88.4 R52, [R214+0x4800] ;  /* 0x00480000d634783b */ /* 0x000f620000000200 */
[----:B------:R-:W-:Y:S02]  /*4210*/  SEL R7, R7, 0xfffffff0, !P1 ;  /* 0xfffffff007077807 */ /* 0x000fe40004800000 */
[----:B------:R-:W-:Y:S01]  /*4220*/  LOP3.LUT P1, RZ, R0, 0x4, RZ, 0xc0, !PT ;  /* 0x0000000400ff7812 */ /* 0x000fe2000782c0ff */
[----:B------:R-:W3:Y:S01]  /*4230*/  LDSM.16.M88.4 R44, [R214+0x5000] ;  /* 0x00500000d62c783b */ /* 0x000ee20000000200 */
[----:B------:R-:W-:Y:S02]  /*4240*/  LEA R141, R7, R214, 0x1 ;  /* 0x000000d6078d7211 */ /* 0x000fe400078e08ff */
[----:B------:R-:W-:Y:S01]  /*4250*/  SEL R5, R5, 0xffffffe0, !P1 ;  /* 0xffffffe005057807 */ /* 0x000fe20004800000 */
[----:B------:R-:W4:Y:S01]  /*4260*/  LDSM.16.M88.4 R28, [R214+0x4000] ;  /* 0x00400000d61c783b */ /* 0x000f220000000200 */
[----:B------:R-:W-:-:S02]  /*4270*/  LEA R211, R3, R215, 0x1 ;  /* 0x000000d703d37211 */ /* 0x000fc400078e08ff */
[----:B------:R-:W-:Y:S01]  /*4280*/  LEA R207, R5, R214, 0x1 ;  /* 0x000000d605cf7211 */ /* 0x000fe200078e08ff */
[----:B------:R-:W-:Y:S01]  /*4290*/  LDSM.16.M88.4 R64, [R213] ;  /* 0x00000000d540783b */ /* 0x000fe20000000200 */
[----:B------:R-:W-:Y:S02]  /*42a0*/  IADD3 R0, R214, 0x4000, RZ ;  /* 0x00004000d6007810 */ /* 0x000fe40007ffe0ff */
[----:B------:R-:W-:Y:S01]  /*42b0*/  LEA R210, R3, R213, 0x1 ;  /* 0x000000d503d27211 */ /* 0x000fe200078e08ff */
[----:B------:R-:W4:Y:S01]  /*42c0*/  LDSM.16.M88.4 R24, [R141+0x4800] ;  /* 0x004800008d18783b */ /* 0x000f220000000200 */
[----:B------:R-:W-:Y:S02]  /*42d0*/  LEA R212, R7, R0, 0x1 ;  /* 0x0000000007d47211 */ /* 0x000fe400078e08ff */
[----:B------:R-:W-:Y:S01]  /*42e0*/  ISETP.GE.AND P1, PT, R200, 0x2, PT ;  /* 0x00000002c800780c */ /* 0x000fe20003f26270 */
[----:B------:R-:W4:Y:S01]  /*42f0*/  LDSM.16.M88.4 R100, [R214+0x5800] ;  /* 0x00580000d664783b */ /* 0x000f220000000200 */
[----:B------:R-:W-:-:S02]  /*4300*/  LEA R209, R5, R212, 0x1 ;  /* 0x000000d405d17211 */ /* 0x000fc400078e08ff */
[----:B------:R-:W-:Y:S01]  /*4310*/  LOP3.LUT R208, R6, R37, RZ, 0xfc, !PT ;  /* 0x0000002506d07212 */ /* 0x000fe200078efcff */
[----:B------:R-:W4:Y:S04]  /*4320*/  LDSM.16.M88.4 R92, [R214+0x6000] ;  /* 0x00600000d65c783b */ /* 0x000f280000000200 */
[----:B------:R-:W4:Y:S04]  /*4330*/  LDSM.16.M88.4 R20, [R141+0x5000] ;  /* 0x005000008d14783b */ /* 0x000f280000000200 */
[----:B------:R-:W4:Y:S04]  /*4340*/  LDSM.16.M88.4 R40, [R141+0x4000] ;  /* 0x004000008d28783b */ /* 0x000f280000000200 */
[----:B------:R-:W4:Y:S01]  /*4350*/  LDSM.16.M88.4 R84, [R214+0x6800] ;  /* 0x00680000d654783b */ /* 0x000f220000000200 */
[C---:B-----5:R-:W-:Y:S03]  /*4360*/  HMMA.16816.F32 R56, R32.reuse, R52, RZ ;  /* 0x000000342038723c */ /* 0x060fe600000018ff */
[----:B------:R-:W5:Y:S04]  /*4370*/  LDSM.16.M88.4 R76, [R214+0x7000] ;  /* 0x00700000d64c783b */ /* 0x000f680000000200 */
[----:B------:R-:W5:Y:S01]  /*4380*/  LDSM.16.M88.4 R60, [R214+0x7800] ;  /* 0x00780000d63c783b */ /* 0x000f620000000200 */
[C---:B------:R-:W-:Y:S03]  /*4390*/  HMMA.16816.F32 R52, R32.reuse, R54, RZ ;  /* 0x000000362034723c */ /* 0x040fe600000018ff */
[----:B-12---:R-:W1:Y:S03]  /*43a0*/  LDSM.16.M88.4 R12, [R141+0x5800] ;  /* 0x005800008d0c783b */ /* 0x006e660000000200 */
[C---:B---3--:R-:W-:Y:S01]  /*43b0*/  HMMA.16816.F32 R48, R32.reuse, R44, RZ ;  /* 0x0000002c2030723c */ /* 0x048fe200000018ff */
[----:B----4-:R-:W2:Y:S04]  /*43c0*/  LDSM.16.M88.4 R8, [R141+0x6000] ;  /* 0x006000008d08783b */ /* 0x010ea80000000200 */
[----:B------:R-:W-:Y:S01]  /*43d0*/  LDSM.16.M88.4 R68, [R211] ;  /* 0x00000000d344783b */ /* 0x000fe20000000200 */
[C---:B------:R-:W-:Y:S03]  /*43e0*/  HMMA.16816.F32 R44, R32.reuse, R46, RZ ;  /* 0x0000002e202c723c */ /* 0x040fe600000018ff */
[----:B------:R-:W-:Y:S03]  /*43f0*/  LDSM.16.M88.4 R116, [R141+0x6800] ;  /* 0x006800008d74783b */ /* 0x000fe60000000200 */
[----:B------:R-:W-:Y:S01]  /*4400*/  HMMA.16816.F32 R16, R32, R28, RZ ;  /* 0x0000001c2010723c */ /* 0x000fe200000018ff */
[----:B------:R-:W-:Y:S04]  /*4410*/  LDSM.16.M88.4 R112, [R141+0x7000] ;  /* 0x007000008d70783b */ /* 0x000fe80000000200 */
[----:B------:R-:W-:Y:S01]  /*4420*/  LDSM.16.M88.4 R108, [R141+0x7800] ;  /* 0x007800008d6c783b */ /* 0x000fe20000000200 */
[C---:B------:R-:W-:Y:S03]  /*4430*/  HMMA.16816.F32 R56, R64.reuse, R24, R56 ;  /* 0x000000184038723c */ /* 0x040fe60000001838 */
[----:B------:R-:W-:Y:S03]  /*4440*/  LDSM.16.M88.4 R128, [R210] ;  /* 0x00000000d280783b */ /* 0x000fe60000000200 */
[----:B------:R-:W-:Y:S01]  /*4450*/  HMMA.16816.F32 R52, R64, R26, R52 ;  /* 0x0000001a4034723c */ /* 0x000fe20000001834 */
[----:B------:R-:W3:Y:S04]  /*4460*/  LDSM.16.M88.4 R24, [R207+0x4000] ;  /* 0x00400000cf18783b */ /* 0x000ee80000000200 */
[----:B------:R-:W-:Y:S01]  /*4470*/  LDSM.16.M88.4 R132, [R141+0x8000] ;  /* 0x008000008d84783b */ /* 0x000fe20000000200 */
[C---:B------:R-:W-:Y:S03]  /*4480*/  HMMA.16816.F32 R104, R32.reuse, R100, RZ ;  /* 0x000000642068723c */ /* 0x040fe600000018ff */
[----:B------:R-:W-:Y:S03]  /*4490*/  LDSM.16.M88.4 R120, [R209+0x2000] ;  /* 0x00200000d178783b */ /* 0x000fe60000000200 */
[C---:B------:R-:W-:Y:S01]  /*44a0*/  HMMA.16816.F32 R100, R32.reuse, R102, RZ ;  /* 0x000000662064723c */ /* 0x040fe200000018ff */
[----:B------:R-:W-:Y:S04]  /*44b0*/  LDSM.16.M88.4 R124, [R209+0x1800] ;  /* 0x00180000d17c783b */ /* 0x000fe80000000200 */
[----:B------:R-:W0:Y:S01]  /*44c0*/  LDGDEPBAR ;  /* 0x00000000000079af */ /* 0x000e220000000000 */
[C---:B------:R-:W-:Y:S06]  /*44d0*/  HMMA.16816.F32 R28, R32.reuse, R30, RZ ;  /* 0x0000001e201c723c */ /* 0x040fec00000018ff */
[C---:B------:R-:W-:Y:S06]  /*44e0*/  HMMA.16816.F32 R96, R32.reuse, R92, RZ ;  /* 0x0000005c2060723c */ /* 0x040fec00000018ff */
[----:B------:R-:W-:Y:S06]  /*44f0*/  HMMA.16816.F32 R92, R32, R94, RZ ;  /* 0x0000005e205c723c */ /* 0x000fec00000018ff */
[C---:B------:R-:W-:Y:S06]  /*4500*/  HMMA.16816.F32 R48, R64.reuse, R20, R48 ;  /* 0x000000144030723c */ /* 0x040fec0000001830 */
[C---:B------:R-:W-:Y:S01]  /*4510*/  HMMA.16816.F32 R44, R64.reuse, R22, R44 ;  /* 0x00000016402c723c */ /* 0x040fe2000000182c */
[----:B------:R-:W4:Y:S05]  /*4520*/  LDSM.16.M88.4 R20, [R207+0x4800] ;  /* 0x00480000cf14783b */ /* 0x000f2a0000000200 */
[----:B------:R-:W-:Y:S06]  /*4530*/  HMMA.16816.F32 R16, R64, R40, R16 ;  /* 0x000000284010723c */ /* 0x000fec0000001810 */
[C---:B------:R-:W-:Y:S06]  /*4540*/  HMMA.16816.F32 R88, R32.reuse, R84, RZ ;  /* 0x000000542058723c */ /* 0x040fec00000018ff */
[C---:B-----5:R-:W-:Y:S06]  /*4550*/  HMMA.16816.F32 R80, R32.reuse, R76, RZ ;  /* 0x0000004c2050723c */ /* 0x060fec00000018ff */
[C---:B------:R-:W-:Y:S06]  /*4560*/  HMMA.16816.F32 R84, R32.reuse, R86, RZ ;  /* 0x000000562054723c */ /* 0x040fec00000018ff */
[C---:B------:R-:W-:Y:S06]  /*4570*/  HMMA.16816.F32 R76, R32.reuse, R78, RZ ;  /* 0x0000004e204c723c */ /* 0x040fec00000018ff */
[C---:B------:R-:W-:Y:S06]  /*4580*/  HMMA.16816.F32 R72, R32.reuse, R60, RZ ;  /* 0x0000003c2048723c */ /* 0x040fec00000018ff */
[----:B------:R-:W-:Y:S01]  /*4590*/  HMMA.16816.F32 R32, R32, R62, RZ ;  /* 0x0000003e2020723c */ /* 0x000fe200000018ff */
[----:B------:R-:W5:Y:S05]  /*45a0*/  LDSM.16.M88.4 R60, [R209] ;  /* 0x00000000d13c783b */ /* 0x000f6a0000000200 */
[C---:B-1----:R-:W-:Y:S06]  /*45b0*/  HMMA.16816.F32 R104, R64.reuse, R12, R104 ;  /* 0x0000000c4068723c */ /* 0x042fec0000001868 */
[C---:B------:R-:W-:Y:S01]  /*45c0*/  HMMA.16816.F32 R100, R64.reuse, R14, R100 ;  /* 0x0000000e4064723c */ /* 0x040fe20000001864 */
[----:B------:R-:W1:Y:S05]  /*45d0*/  LDSM.16.M88.4 R12, [R207+0x5000] ;  /* 0x00500000cf0c783b */ /* 0x000e6a0000000200 */
[C---:B------:R-:W-:Y:S01]  /*45e0*/  HMMA.16816.F32 R28, R64.reuse, R42, R28 ;  /* 0x0000002a401c723c */ /* 0x040fe2000000181c */
[----:B------:R-:W1:Y:S05]  /*45f0*/  LDSM.16.M88.4 R40, [R207+0x6000] ;  /* 0x00600000cf28783b */ /* 0x000e6a0000000200 */
[C---:B--2---:R-:W-:Y:S06]  /*4600*/  HMMA.16816.F32 R96, R64.reuse, R8, R96 ;  /* 0x000000084060723c */ /* 0x044fec0000001860 */
[----:B------:R-:W-:Y:S01]  /*4610*/  HMMA.16816.F32 R92, R64, R10, R92 ;  /* 0x0000000a405c723c */ /* 0x000fe2000000185c */
[----:B------:R-:W2:Y:S05]  /*4620*/  LDSM.16.M88.4 R8, [R207+0x5800] ;  /* 0x00580000cf08783b */ /* 0x000eaa0000000200 */
[----:B---3--:R-:W-:Y:S06]  /*4630*/  HMMA.16816.F32 R16, R68, R24, R16 ;  /* 0x000000184410723c */ /* 0x008fec0000001810 */
        /* <DEDUP_REMOVED lines=8> */
[----:B------:R-:W-:Y:S04]  /*46c0*/  LDSM.16.M88.4 R64, [R215+0x2000] ;  /* 0x00200000d740783b */ /* 0x000fe80000000200 */
[----:B------:R-:W3:Y:S01]  /*46d0*/  LDSM.16.M88.4 R108, [R214+0x8000] ;  /* 0x00800000d66c783b */ /* 0x000ee20000000200 */
[C---:B------:R-:W-:Y:S03]  /*46e0*/  HMMA.16816.F32 R28, R68.reuse, R26, R28 ;  /* 0x0000001a441c723c */ /* 0x040fe6000000181c */
[----:B------:R-:W3:Y:S03]  /*46f0*/  LDSM.16.M88.4 R24, [R207+0x6800] ;  /* 0x00680000cf18783b */ /* 0x000ee60000000200 */
[C---:B----4-:R-:W-:Y:S06]  /*4700*/  HMMA.16816.F32 R56, R68.reuse, R20, R56 ;  /* 0x000000144438723c */ /* 0x050fec0000001838 */
[----:B------:R-:W-:Y:S01]  /*4710*/  HMMA.16816.F32 R52, R68, R22, R52 ;  /* 0x000000164434723c */ /* 0x000fe20000001834 */
[----:B------:R-:W4:Y:S05]  /*4720*/  LDSM.16.M88.4 R20, [R207+0x7000] ;  /* 0x00700000cf14783b */ /* 0x000f2a0000000200 */
[----:B-----5:R-:W-:Y:S06]  /*4730*/  HMMA.16816.F32 R16, R128, R60, R16 ;  /* 0x0000003c8010723c */ /* 0x020fec0000001810 */
        /* <DEDUP_REMOVED lines=8> */
[----:B------:R-:W2:Y:S05]  /*47c0*/  LDSM.16.M88.4 R8, [R209+0x1000] ;  /* 0x00100000d108783b */ /* 0x000eaa0000000200 */
[----:B---3--:R-:W-:Y:S06]  /*47d0*/  HMMA.16816.F32 R16, R64, R108, R16 ;  /* 0x0000006c4010723c */ /* 0x008fec0000001810 */
[----:B------:R-:W-:Y:S01]  /*47e0*/  HMMA.16816.F32 R28, R128, R62, R28 ;  /* 0x0000003e801c723c */ /* 0x000fe2000000181c */
[----:B------:R-:W3:Y:S05]  /*47f0*/  LDSM.16.M88.4 R60, [R214+0x8800] ;  /* 0x00880000d63c783b */ /* 0x000eea0000000200 */
[C---:B------:R-:W-:Y:S06]  /*4800*/  HMMA.16816.F32 R88, R68.reuse, R24, R88 ;  /* 0x000000184458723c */ /* 0x040fec0000001858 */
[C---:B------:R-:W-:Y:S01]  /*4810*/  HMMA.16816.F32 R84, R68.reuse, R26, R84 ;  /* 0x0000001a4454723c */ /* 0x040fe20000001854 */
[----:B------:R-:W-:Y:S05]  /*4820*/  LDSM.16.M88.4 R24, [R211+0x2000] ;  /* 0x00200000d318783b */ /* 0x000fea0000000200 */
[C---:B----4-:R-:W-:Y:S06]  /*4830*/  HMMA.16816.F32 R80, R68.reuse, R20, R80 ;  /* 0x000000144450723c */ /* 0x050fec0000001850 */
[----:B------:R-:W-:Y:S01]  /*4840*/  HMMA.16816.F32 R76, R68, R22, R76 ;  /* 0x00000016444c723c */ /* 0x000fe2000000184c */
[----:B------:R-:W4:Y:S05]  /*4850*/  LDSM.16.M88.4 R20, [R207+0x8000] ;  /* 0x00800000cf14783b */ /* 0x000f2a0000000200 */
[----:B-1----:R-:W-:Y:S06]  /*4860*/  HMMA.16816.F32 R56, R128, R12, R56 ;  /* 0x0000000c8038723c */ /* 0x002fec0000001838 */
[----:B-----5:R-:W-:Y:S06]  /*4870*/  HMMA.16816.F32 R16, R40, R132, R16 ;  /* 0x000000842810723c */ /* 0x020fec0000001810 */
[C---:B------:R-:W-:Y:S06]  /*4880*/  HMMA.16816.F32 R72, R68.reuse, R112, R72 ;  /* 0x000000704448723c */ /* 0x040fec0000001848 */
[----:B------:R-:W-:Y:S01]  /*4890*/  HMMA.16816.F32 R68, R68, R114, R32 ;  /* 0x000000724444723c */ /* 0x000fe20000001820 */
[----:B------:R-:W1:Y:S04]  /*48a0*/  LDSM.16.M88.4 R32, [R141+0x8800] ;  /* 0x008800008d20783b */ /* 0x000e680000000200 */
[----:B------:R-:W-:Y:S01]  /*48b0*/  LDSM.16.M88.4 R112, [R209+0x3000] ;  /* 0x00300000d170783b */ /* 0x000fe20000000200 */
[C---:B------:R-:W-:Y:S03]  /*48c0*/  HMMA.16816.F32 R52, R128.reuse, R14, R52 ;  /* 0x0000000e8034723c */ /* 0x040fe60000001834 */
[----:B------:R-:W-:Y:S03]  /*48d0*/  LDSM.16.M88.4 R12, [R210+0x2000] ;  /* 0x00200000d20c783b */ /* 0x000fe60000000200 */
[----:B--2---:R-:W-:Y:S06]  /*48e0*/  HMMA.16816.F32 R48, R128, R8, R48 ;  /* 0x000000088030723c */ /* 0x004fec0000001830 */
[----:B------:R-:W-:Y:S01]  /*48f0*/  HMMA.16816.F32 R28, R64, R110, R28 ;  /* 0x0000006e401c723c */ /* 0x000fe2000000181c */
[----:B------:R-:W2:Y:S05]  /*4900*/  LDSM.16.M88.4 R108, [R209+0x3800] ;  /* 0x00380000d16c783b */ /* 0x000eaa0000000200 */
[----:B------:R-:W-:Y:S01]  /*4910*/  HMMA.16816.F32 R44, R128, R10, R44 ;  /* 0x0000000a802c723c */ /* 0x000fe2000000182c */
[----:B------:R-:W5:Y:S05]  /*4920*/  LDSM.16.M88.4 R8, [R209+0x4000] ;  /* 0x00400000d108783b */ /* 0x000f6a0000000200 */
[----:B---3--:R-:W-:Y:S06]  /*4930*/  HMMA.16816.F32 R56, R64, R60, R56 ;  /* 0x0000003c4038723c */ /* 0x008fec0000001838 */
[----:B----4-:R-:W-:Y:S06]  /*4940*/  HMMA.16816.F32 R16, R24, R20, R16 ;  /* 0x000000141810723c */ /* 0x010fec0000001810 */
[C---:B------:R-:W-:Y:S06]  /*4950*/  HMMA.16816.F32 R96, R128.reuse, R120, R96 ;  /* 0x000000788060723c */ /* 0x040fec0000001860 */
[C---:B------:R-:W-:Y:S01]  /*4960*/  HMMA.16816.F32 R120, R128.reuse, R122, R92 ;  /* 0x0000007a8078723c */ /* 0x040fe2000000185c */
[----:B------:R-:W3:Y:S05]  /*4970*/  LDSM.16.M88.4 R92, [R207+0x8800] ;  /* 0x00880000cf5c783b */ /* 0x000eea0000000200 */
[C---:B------:R-:W-:Y:S06]  /*4980*/  HMMA.16816.F32 R104, R128.reuse, R124, R104 ;  /* 0x0000007c8068723c */ /* 0x040fec0000001868 */
[----:B------:R-:W-:Y:S01]  /*4990*/  HMMA.16816.F32 R100, R128, R126, R100 ;  /* 0x0000007e8064723c */ /* 0x000fe20000001864 */
[----:B------:R-:W4:Y:S05]  /*49a0*/  LDSM.16.M88.4 R124, [R214+0x9000] ;  /* 0x00900000d67c783b */ /* 0x000f2a0000000200 */
[C---:B------:R-:W-:Y:S06]  /*49b0*/  HMMA.16816.F32 R28, R40.reuse, R134, R28 ;  /* 0x00000086281c723c */ /* 0x040fec000000181c */
[----:B-1----:R-:W-:Y:S06]  /*49c0*/  HMMA.16816.F32 R56, R40, R32, R56 ;  /* 0x000000202838723c */ /* 0x002fec0000001838 */
[----:B--2---:R-:W-:Y:S06]  /*49d0*/  HMMA.16816.F32 R72, R128, R108, R72 ;  /* 0x0000006c8048723c */ /* 0x004fec0000001848 */
[----:B-----5:R-:W-:Y:S06]  /*49e0*/  HMMA.16816.F32 R16, R12, R8, R16 ;  /* 0x000000080c10723c */ /* 0x020fec0000001810 */
[----:B------:R-:W-:Y:S01]  /*49f0*/  HMMA.16816.F32 R68, R128, R110, R68 ;  /* 0x0000006e8044723c */ /* 0x000fe20000001844 */
[----:B------:R-:W1:Y:S05]  /*4a00*/  LDSM.16.M88.4 R108, [R214+0x9800] ;  /* 0x00980000d66c783b */ /* 0x000e6a0000000200 */
[C---:B------:R-:W-:Y:S01]  /*4a10*/  HMMA.16816.F32 R28, R24.reuse, R22, R28 ;  /* 0x00000016181c723c */ /* 0x040fe2000000181c */
[----:B------:R-:W2:Y:S05]  /*4a20*/  LDSM.16.M88.4 R20, [R141+0x9000] ;  /* 0x009000008d14783b */ /* 0x000eaa0000000200 */
[----:B---3--:R-:W-:Y:S06]  /*4a30*/  HMMA.16816.F32 R56, R24, R92, R56 ;  /* 0x0000005c1838723c */ /* 0x008fec0000001838 */
[----:B----4-:R-:W-:Y:S01]  /*4a40*/  HMMA.16816.F32 R48, R64, R124, R48 ;  /* 0x0000007c4030723c */ /* 0x010fe20000001830 */
[----:B------:R-:W-:Y:S01]  /*4a50*/  FMUL.FTZ R0, R16, UR10 ;  /* 0x0000000a10007c20 */ /* 0x000fe20008410000 */
[----:B------:R-:W-:Y:S01]  /*4a60*/  FMUL.FTZ R7, R17, UR10 ;  /* 0x0000000a11077c20 */ /* 0x000fe20008410000 */
[----:B------:R-:W-:Y:S01]  /*4a70*/  FMUL.FTZ R5, R18, UR10 ;  /* 0x0000000a12057c20 */ /* 0x000fe20008410000 */
[----:B------:R-:W-:-:S02]  /*4a80*/  FMUL.FTZ R92, R19, UR10 ;  /* 0x0000000a135c7c20 */ /* 0x000fc40008410000 */
[----:B------:R-:W-:Y:S01]  /*4a90*/  HMMA.16816.F32 R44, R64, R126, R44 ;  /* 0x0000007e402c723c */ /* 0x000fe2000000182c */
[----:B------:R-:W3:Y:S01]  /*4aa0*/  LDSM.16.M88.4 R16, [R141+0x9800] ;  /* 0x009800008d10783b */ /* 0x000ee20000000200 */
[----:B------:R-:W4:Y:S04]  /*4ab0*/  MUFU.TANH R0, R0 ;  /* 0x0000000000007308 */ /* 0x000f280000002400 */
[----:B------:R-:W-:Y:S01]  /*4ac0*/  HMMA.16816.F32 R28, R12, R10, R28 ;  /* 0x0000000a0c1c723c */ /* 0x000fe2000000181c */
[----:B------:R-:W5:Y:S03]  /*4ad0*/  LDSM.16.M88.4 R8, [R207+0x9000] ;  /* 0x00900000cf08783b */ /* 0x000f660000000200 */
[----:B------:R-:W2:Y:S02]  /*4ae0*/  MUFU.TANH R7, R7 ;  /* 0x0000000700077308 */ /* 0x000ea40000002400 */
[C---:B------:R-:W-:Y:S01]  /*4af0*/  HMMA.16816.F32 R52, R64.reuse, R62, R52 ;  /* 0x0000003e4034723c */ /* 0x040fe20000001834 */
[----:B------:R-:W-:Y:S05]  /*4b00*/  LDSM.16.M88.4 R60, [R209+0x4800] ;  /* 0x00480000d13c783b */ /* 0x000fea0000000200 */
[C---:B-1----:R-:W-:Y:S01]  /*4b10*/  HMMA.16816.F32 R104, R64.reuse, R108, R104 ;  /* 0x0000006c4068723c */ /* 0x042fe20000001868 */
[----:B------:R-:W1:Y:S05]  /*4b20*/  MUFU.TANH R5, R5 ;  /* 0x0000000500057308 */ /* 0x000e6a0000002400 */
[----:B------:R-:W-:Y:S03]  /*4b30*/  HMMA.16816.F32 R100, R64, R110, R100 ;  /* 0x0000006e4064723c */ /* 0x000fe60000001864 */
[----:B------:R-:W1:Y:S03]  /*4b40*/  MUFU.TANH R92, R92 ;  /* 0x0000005c005c7308 */ /* 0x000e660000002400 */
[----:B--2---:R-:W-:Y:S01]  /*4b50*/  HMMA.16816.F32 R48, R40, R20, R48 ;  /* 0x000000142830723c */ /* 0x004fe20000001830 */
[----:B------:R-:W-:Y:S01]  /*4b60*/  FMUL.FTZ R28, R28, UR10 ;  /* 0x0000000a1c1c7c20 */ /* 0x000fe20008410000 */
[----:B------:R-:W-:-:S04]  /*4b70*/  FMUL.FTZ R93, R30, UR10 ;  /* 0x0000000a1e5d7c20 */ /* 0x000fc80008410000 */
[C---:B------:R-:W-:Y:S01]  /*4b80*/  HMMA.16816.F32 R44, R40.reuse, R22, R44 ;  /* 0x00000016282c723c */ /* 0x040fe2000000182c */
[----:B------:R-:W2:Y:S01]  /*4b90*/  LDSM.16.M88.4 R20, [R214+0xa000] ;  /* 0x00a00000d614783b */ /* 0x000ea20000000200 */
[----:B------:R-:W1:Y:S04]  /*4ba0*/  MUFU.TANH R93, R93 ;  /* 0x0000005d005d7308 */ /* 0x000e680000002400 */
[C---:B---3--:R-:W-:Y:S06]  /*4bb0*/  HMMA.16816.F32 R104, R40.reuse, R16, R104 ;  /* 0x000000102868723c */ /* 0x048fec0000001868 */
[C---:B------:R-:W-:Y:S01]  /*4bc0*/  HMMA.16816.F32 R100, R40.reuse, R18, R100 ;  /* 0x000000122864723c */ /* 0x040fe20000001864 */
[----:B------:R-:W3:Y:S05]  /*4bd0*/  LDSM.16.M88.4 R16, [R214+0xa800] ;  /* 0x00a80000d610783b */ /* 0x000eea0000000200 */
[----:B------:R-:W-:Y:S01]  /*4be0*/  HMMA.16816.F32 R52, R40, R34, R52 ;  /* 0x000000222834723c */ /* 0x000fe20000001834 */
[----:B------:R-:W-:Y:S05]  /*4bf0*/  LDSM.16.M88.4 R32, [R209+0x5000] ;  /* 0x00500000d120783b */ /* 0x000fea0000000200 */
[C---:B-----5:R-:W-:Y:S06]  /*4c00*/  HMMA.16816.F32 R48, R24.reuse, R8, R48 ;  /* 0x000000081830723c */ /* 0x060fec0000001830 */
[----:B------:R-:W-:Y:S01]  /*4c10*/  HMMA.16816.F32 R44, R24, R10, R44 ;  /* 0x0000000a182c723c */ /* 0x000fe2000000182c */
[----:B------:R-:W5:Y:S05]  /*4c20*/  LDSM.16.M88.4 R8, [R141+0xa000] ;  /* 0x00a000008d08783b */ /* 0x000f6a0000000200 */
[C---:B------:R-:W-:Y:S06]  /*4c30*/  HMMA.16816.F32 R88, R128.reuse, R116, R88 ;  /* 0x000000748058723c */ /* 0x040fec0000001858 */
[----:B------:R-:W-:Y:S06]  /*4c40*/  HMMA.16816.F32 R84, R128, R118, R84 ;  /* 0x000000768054723c */ /* 0x000fec0000001854 */
[C---:B--2---:R-:W-:Y:S06]  /*4c50*/  HMMA.16816.F32 R96, R64.reuse, R20, R96 ;  /* 0x000000144060723c */ /* 0x044fec0000001860 */
[----:B------:R-:W-:Y:S01]  /*4c60*/  HMMA.16816.F32 R120, R64, R22, R120 ;  /* 0x000000164078723c */ /* 0x000fe20000001878 */
[----:B------:R-:W2:Y:S05]  /*4c70*/  LDSM.16.M88.4 R20, [R141+0xa800] ;  /* 0x00a800008d14783b */ /* 0x000eaa0000000200 */
[----:B------:R-:W-:Y:S01]  /*4c80*/  HMMA.16816.F32 R56, R12, R60, R56 ;  /* 0x0000003c0c38723c */ /* 0x000fe20000001838 */
[----:B------:R4:W1:Y:S05]  /*4c90*/  MUFU.TANH R60, R28 ;  /* 0x0000001c003c7308 */ /* 0x00086a0000002400 */
[----:B------:R-:W-:Y:S01]  /*4ca0*/  HMMA.16816.F32 R52, R24, R94, R52 ;  /* 0x0000005e1834723c */ /* 0x000fe20000001834 */
[----:B------:R-:W-:-:S05]  /*4cb0*/  FMUL.FTZ R61, R29, UR10 ;  /* 0x0000000a1d3d7c20 */ /* 0x000fca0008410000 */
[C---:B---3--:R-:W-:Y:S01]  /*4cc0*/  HMMA.16816.F32 R88, R64.reuse, R16, R88 ;  /* 0x000000104058723c */ /* 0x048fe20000001858 */
[----:B------:R-:W-:Y:S01]  /*4cd0*/  FMUL.FTZ R94, R31, UR10 ;  /* 0x0000000a1f5e7c20 */ /* 0x000fe20008410000 */
[----:B------:R-:W3:Y:S01]  /*4ce0*/  MUFU.TANH R61, R61 ;  /* 0x0000003d003d7308 */ /* 0x000ee20000002400 */
[----:B----4-:R-:W4:Y:S03]  /*4cf0*/  LDSM.16.M88.4 R28, [R207+0x9800] ;  /* 0x00980000cf1c783b */ /* 0x010f260000000200 */
[----:B------:R-:W-:Y:S01]  /*4d00*/  HMMA.16816.F32 R84, R64, R18, R84 ;  /* 0x000000124054723c */ /* 0x000fe20000001854 */
[----:B------:R-:W-:Y:S03]  /*4d10*/  LDSM.16.M88.4 R16, [R141+0xb000] ;  /* 0x00b000008d10783b */ /* 0x000fe60000000200 */
[----:B------:R-:W1:Y:S02]  /*4d20*/  MUFU.TANH R94, R94 ;  /* 0x0000005e005e7308 */ /* 0x000e640000002400 */
[----:B------:R-:W-:Y:S01]  /*4d30*/  FMUL.FTZ R56, R56, UR10 ;  /* 0x0000000a38387c20 */ /* 0x000fe20008410000 */
[----:B-----5:R-:W-:Y:S01]  /*4d40*/  HMMA.16816.F32 R96, R40, R8, R96 ;  /* 0x000000082860723c */ /* 0x020fe20000001860 */
[----:B------:R-:W-:Y:S01]  /*4d50*/  FMUL.FTZ R57, R57, UR10 ;  /* 0x0000000a39397c20 */ /* 0x000fe20008410000 */
[----:B------:R-:W-:Y:S01]  /*4d60*/  FMUL.FTZ R95, R58, UR10 ;  /* 0x0000000a3a5f7c20 */ /* 0x000fe20008410000 */
[----:B------:R-:W-:-:S03]  /*4d70*/  FMUL.FTZ R108, R59, UR10 ;  /* 0x0000000a3b6c7c20 */ /* 0x000fc60008410000 */
[----:B------:R-:W-:Y:S01]  /*4d80*/  HMMA.16816.F32 R120, R40, R10, R120 ;  /* 0x0000000a2878723c */ /* 0x000fe20000001878 */
[----:B------:R-:W5:Y:S01]  /*4d90*/  LDSM.16.M88.4 R8, [R214+0xb000] ;  /* 0x00b00000d608783b */ /* 0x000f620000000200 */
[----:B------:R-:W1:Y:S04]  /*4da0*/  MUFU.TANH R95, R95 ;  /* 0x0000005f005f7308 */ /* 0x000e680000002400 */
[C---:B------:R-:W-:Y:S04]  /*4db0*/  HMMA.16816.F32 R48, R12.reuse, R32, R48 ;  /* 0x000000200c30723c */ /* 0x040fe80000001830 */
[----:B------:R-:W1:Y:S02]  /*4dc0*/  MUFU.TANH R108, R108 ;  /* 0x0000006c006c7308 */ /* 0x000e640000002400 */
[C---:B------:R-:W-:Y:S01]  /*4dd0*/  HMMA.16816.F32 R44, R12.reuse, R34, R44 ;  /* 0x000000220c2c723c */ /* 0x040fe2000000182c */
[----:B------:R-:W3:Y:S05]  /*4de0*/  LDSM.16.M88.4 R32, [R207+0xa000] ;  /* 0x00a00000cf20783b */ /* 0x000eea0000000200 */
[----:B------:R-:W-:Y:S01]  /*4df0*/  HMMA.16816.F32 R52, R12, R62, R52 ;  /* 0x0000003e0c34723c */ /* 0x000fe20000001834 */
[----:B------:R-:W1:Y:S05]  /*4e00*/  MUFU.TANH R62, R56 ;  /* 0x00000038003e7308 */ /* 0x000e6a0000002400 */
[C---:B------:R-:W-:Y:S03]  /*4e10*/  HMMA.16816.F32 R80, R128.reuse, R112, R80 ;  /* 0x000000708050723c */ /* 0x040fe60000001850 */
[----:B------:R4:W1:Y:S03]  /*4e20*/  MUFU.TANH R63, R57 ;  /* 0x00000039003f7308 */ /* 0x0008660000002400 */
[----:B------:R-:W-:Y:S01]  /*4e30*/  HMMA.16816.F32 R76, R128, R114, R76 ;  /* 0x00000072804c723c */ /* 0x000fe2000000184c */
[----:B------:R-:W-:Y:S01]  /*4e40*/  FMUL.FTZ R48, R48, UR10 ;  /* 0x0000000a30307c20 */ /* 0x000fe20008410000 */
[----:B------:R-:W-:Y:S01]  /*4e50*/  FMUL.FTZ R49, R49, UR10 ;  /* 0x0000000a31317c20 */ /* 0x000fe20008410000 */
[----:B------:R-:W-:Y:S01]  /*4e60*/  FMUL.FTZ R50, R50, UR10 ;  /* 0x0000000a32327c20 */ /* 0x000fe20008410000 */
[----:B------:R-:W-:-:S02]  /*4e70*/  FMUL.FTZ R51, R51, UR10 ;  /* 0x0000000a33337c20 */ /* 0x000fc40008410000 */
[C---:B--2---:R-:W-:Y:S01]  /*4e80*/  HMMA.16816.F32 R88, R40.reuse, R20, R88 ;  /* 0x000000142858723c */ /* 0x044fe20000001858 */
[----:B------:R-:W-:Y:S01]  /*4e90*/  FMUL.FTZ R44, R44, UR10 ;  /* 0x0000000a2c2c7c20 */ /* 0x000fe20008410000 */
[----:B------:R-:W-:Y:S01]  /*4ea0*/  FMUL.FTZ R246, R46, UR10 ;  /* 0x0000000a2ef67c20 */ /* 0x000fe20008410000 */
[----:B------:R-:W-:Y:S01]  /*4eb0*/  FMUL.FTZ R109, R47, UR10 ;  /* 0x0000000a2f6d7c20 */ /* 0x000fe20008410000 */
[----:B------:R-:W2:Y:S02]  /*4ec0*/  MUFU.TANH R48, R48 ;  /* 0x0000003000307308 */ /* 0x000ea40000002400 */
[----:B------:R-:W-:Y:S01]  /*4ed0*/  HMMA.16816.F32 R84, R40, R22, R84 ;  /* 0x000000162854723c */ /* 0x000fe20000001854 */
[----:B------:R-:W1:Y:S01]  /*4ee0*/  LDSM.16.M88.4 R20, [R214+0xb800] ;  /* 0x00b80000d614783b */ /* 0x000e620000000200 */
[----:B------:R-:W-:Y:S01]  /*4ef0*/  FMUL.FTZ R52, R52, UR10 ;  /* 0x0000000a34347c20 */ /* 0x000fe20008410000 */
[----:B------:R-:W-:Y:S01]  /*4f00*/  FMUL.FTZ R53, R53, UR10 ;  /* 0x0000000a35357c20 */ /* 0x000fe20008410000 */
[----:B------:R-:W-:Y:S01]  /*4f10*/  FMUL.FTZ R54, R54, UR10 ;  /* 0x0000000a36367c20 */ /* 0x000fe20008410000 */
[----:B----4-:R-:W4:Y:S01]  /*4f20*/  LDSM.16.M88.4 R56, [R209+0x5800] ;  /* 0x00580000d138783b */ /* 0x010f220000000200 */
[C---:B------:R-:W-:Y:S01]  /*4f30*/  HMMA.16816.F32 R104, R24.reuse, R28, R104 ;  /* 0x0000001c1868723c */ /* 0x040fe20000001868 */
[----:B------:R-:W-:Y:S01]  /*4f40*/  FMUL.FTZ R55, R55, UR10 ;  /* 0x0000000a37377c20 */ /* 0x000fe20008410000 */
[----:B------:R-:W1:Y:S04]  /*4f50*/  MUFU.TANH R52, R52 ;  /* 0x0000003400347308 */ /* 0x000e680000002400 */
[----:B------:R-:W-:Y:S01]  /*4f60*/  HMMA.16816.F32 R100, R24, R30, R100 ;  /* 0x0000001e1864723c */ /* 0x000fe20000001864 */
[----:B------:R-:W2:Y:S03]  /*4f70*/  LDSM.16.M88.4 R28, [R209+0x6000] ;  /* 0x00600000d11c783b */ /* 0x000ea60000000200 */
[----:B------:R-:W1:Y:S02]  /*4f80*/  MUFU.TANH R53, R53 ;  /* 0x0000003500357308 */ /* 0x000e640000002400 */
[C---:B-----5:R-:W-:Y:S06]  /*4f90*/  HMMA.16816.F32 R80, R64.reuse, R8, R80 ;  /* 0x000000084050723c */ /* 0x060fec0000001850 */
[----:B------:R-:W-:Y:S01]  /*4fa0*/  HMMA.16816.F32 R76, R64, R10, R76 ;  /* 0x0000000a404c723c */ /* 0x000fe2000000184c */
[----:B------:R-:W5:Y:S01]  /*4fb0*/  LDSM.16.M88.4 R8, [R141+0xb800] ;  /* 0x00b800008d08783b */ /* 0x000f620000000200 */
[----:B------:R-:W2:Y:S04]  /*4fc0*/  MUFU.TANH R54, R54 ;  /* 0x0000003600367308 */ /* 0x000ea80000002400 */
[C---:B---3--:R-:W-:Y:S04]  /*4fd0*/  HMMA.16816.F32 R96, R24.reuse, R32, R96 ;  /* 0x000000201860723c */ /* 0x048fe80000001860 */
[----:B------:R-:W3:Y:S02]  /*4fe0*/  MUFU.TANH R55, R55 ;  /* 0x0000003700377308 */ /* 0x000ee40000002400 */
[----:B------:R-:W-:Y:S01]  /*4ff0*/  HMMA.16816.F32 R120, R24, R34, R120 ;  /* 0x000000221878723c */ /* 0x000fe20000001878 */
[----:B------:R-:W-:Y:S05]  /*5000*/  LDSM.16.M88.4 R32, [R209+0x6800] ;  /* 0x00680000d120783b */ /* 0x000fea0000000200 */
[----:B-1----:R-:W-:Y:S01]  /*5010*/  HMMA.16816.F32 R72, R64, R20, R72 ;  /* 0x000000144048723c */ /* 0x002fe20000001848 */
[----:B------:R-:W1:Y:S05]  /*5020*/  MUFU.TANH R49, R49 ;  /* 0x0000003100317308 */ /* 0x000e6a0000002400 */
[----:B----4-:R-:W-:Y:S03]  /*5030*/  HMMA.16816.F32 R104, R12, R56, R104 ;  /* 0x000000380c68723c */ /* 0x010fe60000001868 */
[----:B------:R4:W1:Y:S03]  /*5040*/  MUFU.TANH R56, R44 ;  /* 0x0000002c00387308 */ /* 0x0008660000002400 */
[----:B------:R-:W-:Y:S01]  /*5050*/  HMMA.16816.F32 R68, R64, R22, R68 ;  /* 0x000000164044723c */ /* 0x000fe20000001844 */
[----:B------:R-:W-:Y:S01]  /*5060*/  FMUL.FTZ R57, R45, UR10 ;  /* 0x0000000a2d397c20 */ /* 0x000fe20008410000 */
[----:B------:R-:W-:Y:S03]  /*5070*/  LDSM.16.M88.4 R20, [R209+0x7800] ;  /* 0x00780000d114783b */ /* 0x000fe60000000200 */
[----:B------:R-:W1:Y:S01]  /*5080*/  MUFU.TANH R50, R50 ;  /* 0x0000003200327308 */ /* 0x000e620000002400 */
[C---:B------:R-:W-:Y:S06]  /*5090*/  HMMA.16816.F32 R80, R40.reuse, R16, R80 ;  /* 0x000000102850723c */ /* 0x040fec0000001850 */
[----:B------:R-:W-:Y:S01]  /*50a0*/  HMMA.16816.F32 R76, R40, R18, R76 ;  /* 0x00000012284c723c */ /* 0x000fe2000000184c */
[----:B------:R-:W3:Y:S01]  /*50b0*/  LDSM.16.M88.4 R16, [R207+0xb800] ;  /* 0x00b80000cf10783b */ /* 0x000ee20000000200 */
[----:B------:R-:W1:Y:S03]  /*50c0*/  MUFU.TANH R51, R51 ;  /* 0x0000003300337308 */ /* 0x000e660000002400 */
[----:B----4-:R-:W4:Y:S01]  /*50d0*/  LDSM.16.M88.4 R44, [R207+0xa800] ;  /* 0x00a80000cf2c783b */ /* 0x010f220000000200 */
[C---:B--2---:R-:W-:Y:S01]  /*50e0*/  HMMA.16816.F32 R96, R12.reuse, R28, R96 ;  /* 0x0000001c0c60723c */ /* 0x044fe20000001860 */
[----:B------:R-:W-:Y:S01]  /*50f0*/  FMUL.FTZ R105, R105, UR10 ;  /* 0x0000000a69697c20 */ /* 0x000fe20008410000 */
[----:B------:R-:W-:Y:S01]  /*5100*/  FMUL.FTZ R106, R106, UR10 ;  /* 0x0000000a6a6a7c20 */ /* 0x000fe20008410000 */
[----:B------:R-:W-:Y:S01]  /*5110*/  FMUL.FTZ R107, R107, UR10 ;  /* 0x0000000a6b6b7c20 */ /* 0x000fe20008410000 */
[----:B------:R-:W2:Y:S02]  /*5120*/  MUFU.TANH R57, R57 ;  /* 0x0000003900397308 */ /* 0x000ea40000002400 */
[----:B------:R-:W-:Y:S01]  /*5130*/  HMMA.16816.F32 R120, R12, R30, R120 ;  /* 0x0000001e0c78723c */ /* 0x000fe20000001878 */
[----:B------:R-:W1:Y:S05]  /*5140*/  LDSM.16.M88.4 R28, [R207+0xb000] ;  /* 0x00b00000cf1c783b */ /* 0x000e6a0000000200 */
[C---:B-----5:R-:W-:Y:S01]  /*5150*/  HMMA.16816.F32 R72, R40.reuse, R8, R72 ;  /* 0x000000082848723c */ /* 0x060fe20000001848 */
[----:B------:R-:W1:Y:S05]  /*5160*/  MUFU.TANH R246, R246 ;  /* 0x000000f600f67308 */ /* 0x000e6a0000002400 */
[----:B------:R-:W-:Y:S01]  /*5170*/  HMMA.16816.F32 R68, R40, R10, R68 ;  /* 0x0000000a2844723c */ /* 0x000fe20000001844 */
[----:B------:R-:W-:-:S02]  /*5180*/  LOP3.LUT R8, R140, 0xffffffe0, RZ, 0xc0, !PT ;  /* 0xffffffe08c087812 */ /* 0x000fc400078ec0ff */
[----:B------:R-:W1:Y:S01]  /*5190*/  MUFU.TANH R109, R109 ;  /* 0x0000006d006d7308 */ /* 0x000e620000002400 */
[----:B------:R-:W-:Y:S02]  /*51a0*/  SHF.R.S32.HI R9, RZ, 0x1f, R138 ;  /* 0x0000001fff097819 */ /* 0x000fe4000001148a */
[----:B------:R-:W-:Y:S01]  /*51b0*/  HMMA.16816.F32 R100, R12, R58, R100 ;  /* 0x0000003a0c64723c */ /* 0x000fe20000001864 */
[----:B------:R-:W-:Y:S01]  /*51c0*/  IADD3 R8, -R8, R137, RZ ;  /* 0x0000008908087210 */ /* 0x000fe20007ffe1ff */
[----:B------:R-:W-:Y:S01]  /*51d0*/  FMUL.FTZ R96, R96, UR10 ;  /* 0x0000000a60607c20 */ /* 0x000fe20008410000 */
[----:B------:R-:W-:Y:S01]  /*51e0*/  FMUL.FTZ R97, R97, UR10 ;  /* 0x0000000a61617c20 */ /* 0x000fe20008410000 */
[----:B------:R-:W-:Y:S01]  /*51f0*/  FMUL.FTZ R98, R98, UR10 ;  /* 0x0000000a62627c20 */ /* 0x000fe20008410000 */
[----:B------:R-:W-:Y:S01]  /*5200*/  SHF.R.S32.HI R233, RZ, 0x1f, R8 ;  /* 0x0000001fffe97819 */ /* 0x000fe20000011408 */
[----:B------:R-:W-:Y:S01]  /*5210*/  FMUL.FTZ R99, R99, UR10 ;  /* 0x0000000a63637c20 */ /* 0x000fe20008410000 */
[----:B------:R-:W-:Y:S01]  /*5220*/  FMUL.FTZ R58, R104, UR10 ;  /* 0x0000000a683a7c20 */ /* 0x000fe20008410000 */
[----:B------:R-:W-:Y:S01]  /*5230*/  FMUL.FTZ R120, R120, UR10 ;  /* 0x0000000a78787c20 */ /* 0x000fe20008410000 */
[----:B------:R-:W-:Y:S01]  /*5240*/  LEA.HI R233, R233, R8, RZ, 0x2 ;  /* 0x00000008e9e97211 */ /* 0x000fe200078f10ff */
[----:B------:R-:W-:Y:S01]  /*5250*/  FMUL.FTZ R121, R121, UR10 ;  /* 0x0000000a79797c20 */ /* 0x000fe20008410000 */
[----:B------:R-:W-:Y:S01]  /*5260*/  FMUL.FTZ R122, R122, UR10 ;  /* 0x0000000a7a7a7c20 */ /* 0x000fe20008410000 */
[----:B---3--:R-:W-:Y:S01]  /*5270*/  HMMA.16816.F32 R72, R24, R16, R72 ;  /* 0x000000101848723c */ /* 0x008fe20000001848 */
[----:B------:R-:W-:Y:S01]  /*5280*/  FMUL.FTZ R123, R123, UR10 ;  /* 0x0000000a7b7b7c20 */ /* 0x000fe20008410000 */
[----:B------:R-:W-:Y:S01]  /*5290*/  LEA R8, R138, R142, 0x4 ;  /* 0x0000008e8a087211 */ /* 0x000fe200078e20ff */
[----:B------:R-:W3:Y:S01]  /*52a0*/  MUFU.TANH R58, R58 ;  /* 0x0000003a003a7308 */ /* 0x000ee20000002400 */
[----:B------:R-:W-:-:S02]  /*52b0*/  SHF.R.S32.HI R233, RZ, 0x2, R233 ;  /* 0x00000002ffe97819 */ /* 0x000fc400000114e9 */
[C---:B----4-:R-:W-:Y:S01]  /*52c0*/  HMMA.16816.F32 R88, R24.reuse, R44, R88 ;  /* 0x0000002c1858723c */ /* 0x050fe20000001858 */
[----:B------:R-:W-:Y:S02]  /*52d0*/  LEA.HI R9, R9, R138, RZ, 0x2 ;  /* 0x0000008a09097211 */ /* 0x000fe400078f10ff */
[----:B------:R-:W-:Y:S02]  /*52e0*/  IADD3 R8, R8, 0x1, R233 ;  /* 0x0000000108087810 */ /* 0x000fe40007ffe0e9 */
[----:B------:R4:W2:Y:S01]  /*52f0*/  MUFU.TANH R244, R105 ;  /* 0x0000006900f47308 */ /* 0x0008a20000002400 */
[C---:B------:R-:W-:Y:S01]  /*5300*/  HMMA.16816.F32 R84, R24.reuse, R46, R84 ;  /* 0x0000002e1854723c */ /* 0x040fe20000001854 */
[----:B------:R-:W5:Y:S01]  /*5310*/  LDSM.16.M88.4 R44, [R209+0x7000] ;  /* 0x00700000d12c783b */ /* 0x000f620000000200 */
[----:B------:R-:W-:Y:S01]  /*5320*/  FMUL.FTZ R59, R100, UR10 ;  /* 0x0000000a643b7c20 */ /* 0x000fe20008410000 */
[----:B------:R-:W-:Y:S01]  /*5330*/  FMUL.FTZ R101, R101, UR10 ;  /* 0x0000000a65657c20 */ /* 0x000fe20008410000 */
[----:B------:R-:W-:Y:S01]  /*5340*/  FMUL.FTZ R102, R102, UR10 ;  /* 0x0000000a66667c20 */ /* 0x000fe20008410000 */
[----:B------:R-:W-:Y:S01]  /*5350*/  FMUL.FTZ R103, R103, UR10 ;  /* 0x0000000a67677c20 */ /* 0x000fe20008410000 */
[----:B------:R-:W-:Y:S01]  /*5360*/  HMMA.16816.F32 R68, R24, R18, R68 ;  /* 0x000000121844723c */ /* 0x000fe20000001844 */
[----:B------:R4:W2:Y:S01]  /*5370*/  MUFU.TANH R240, R106 ;  /* 0x0000006a00f07308 */ /* 0x0008a20000002400 */
[----:B------:R-:W-:Y:S01]  /*5380*/  IADD3 R8, R136, R8, -R225 ;  /* 0x0000000888087210 */ /* 0x000fe20007ffe8e1 */
[----:B------:R-:W-:-:S04]  /*5390*/  DEPBAR.LE SB0, 0x0 ;  /* 0x000080000000791a */ /* 0x000fc80000000000 */
[C---:B-1----:R-:W-:Y:S01]  /*53a0*/  HMMA.16816.F32 R80, R24.reuse, R28, R80 ;  /* 0x0000001c1850723c */ /* 0x042fe20000001850 */
[----:B------:R-:W-:Y:S01]  /*53b0*/  LOP3.LUT R9, R9, 0xfffffffc, RZ, 0xc0, !PT ;  /* 0xfffffffc09097812 */ /* 0x000fe200078ec0ff */
[----:B------:R4:W1:Y:S01]  /*53c0*/  MUFU.TANH R150, R107 ;  /* 0x0000006b00967308 */ /* 0x0008620000002400 */
[----:B------:R-:W-:Y:S02]  /*53d0*/  IADD3 R139, R8, R139, RZ ;  /* 0x0000008b088b7210 */ /* 0x000fe40007ffe0ff */
[----:B------:R-:W-:Y:S01]  /*53e0*/  IADD3 R232, R138, -R9, RZ ;  /* 0x800000098ae87210 */ /* 0x000fe20007ffe0ff */
[----:B------:R-:W-:Y:S01]  /*53f0*/  HMMA.16816.F32 R76, R24, R30, R76 ;  /* 0x0000001e184c723c */ /* 0x000fe2000000184c */
[C---:B------:R-:W-:Y:S02]  /*5400*/  VIMNMX R199, R139.reuse, R136, PT ;  /* 0x000000888bc77248 */ /* 0x040fe40003fe0100 */
[----:B------:R-:W-:Y:S01]  /*5410*/  VIADDMNMX R198, R139, 0x8, R136, PT ;  /* 0x000000088bc67846 */ /* 0x000fe20003800188 */
[----:B------:R-:W1:Y:S02]  /*5420*/  MUFU.TANH R59, R59 ;  /* 0x0000003b003b7308 */ /* 0x000e640000002400 */
[C---:B------:R-:W-:Y:S06]  /*5430*/  HMMA.16816.F32 R88, R12.reuse, R32, R88 ;  /* 0x000000200c58723c */ /* 0x040fec0000001858 */
[C---:B------:R-:W-:Y:S01]  /*5440*/  HMMA.16816.F32 R84, R12.reuse, R34, R84 ;  /* 0x000000220c54723c */ /* 0x040fe20000001854 */
[----:B------:R4:W1:Y:S05]  /*5450*/  MUFU.TANH R242, R101 ;  /* 0x0000006500f27308 */ /* 0x00086a0000002400 */
[C---:B------:R-:W-:Y:S03]  /*5460*/  HMMA.16816.F32 R72, R12.reuse, R20, R72 ;  /* 0x000000140c48723c */ /* 0x040fe60000001848 */
[----:B------:R4:W1:Y:S03]  /*5470*/  MUFU.TANH R238, R102 ;  /* 0x0000006600ee7308 */ /* 0x0008660000002400 */
[----:B------:R-:W-:Y:S01]  /*5480*/  HMMA.16816.F32 R68, R12, R22, R68 ;  /* 0x000000160c44723c */ /* 0x000fe20000001844 */
[----:B------:R-:W-:-:S04]  /*5490*/  SHF.L.U32 R21, R137, 0x1, RZ ;  /* 0x0000000189157819 */ /* 0x000fc800000006ff */
[----:B------:R4:W1:Y:S01]  /*54a0*/  MUFU.TANH R152, R103 ;  /* 0x0000006700987308 */ /* 0x0008620000002400 */
[C---:B-----5:R-:W-:Y:S01]  /*54b0*/  HMMA.16816.F32 R80, R12.reuse, R44, R80 ;  /* 0x0000002c0c50723c */ /* 0x060fe20000001850 */
[----:B------:R-:W-:Y:S01]  /*54c0*/  FMUL.FTZ R34, R89, UR10 ;  /* 0x0000000a59227c20 */ /* 0x000fe20008410000 */
[----:B------:R-:W-:Y:S01]  /*54d0*/  FMUL.FTZ R88, R88, UR10 ;  /* 0x0000000a58587c20 */ /* 0x000fe20008410000 */
[----:B------:R-:W-:Y:S01]  /*54e0*/  FMUL.FTZ R90, R90, UR10 ;  /* 0x0000000a5a5a7c20 */ /* 0x000fe20008410000 */
[----:B------:R-:W-:Y:S01]  /*54f0*/  FMUL.FTZ R91, R91, UR10 ;  /* 0x0000000a5b5b7c20 */ /* 0x000fe20008410000 */
[----:B------:R-:W-:Y:S01]  /*5500*/  LOP3.LUT R21, R21, 0x6, RZ, 0xc0, !PT ;  /* 0x0000000615157812 */ /* 0x000fe200078ec0ff */
[----:B------:R-:W-:Y:S01]  /*5510*/  HMMA.16816.F32 R76, R12, R46, R76 ;  /* 0x0000002e0c4c723c */ /* 0x000fe2000000184c */
[----:B------:R-:W-:Y:S01]  /*5520*/  FMUL.FTZ R32, R84, UR10 ;  /* 0x0000000a54207c20 */ /* 0x000fe20008410000 */
[----:B------:R-:W-:Y:S01]  /*5530*/  FMUL.FTZ R85, R85, UR10 ;  /* 0x0000000a55557c20 */ /* 0x000fe20008410000 */
[----:B------:R-:W-:Y:S01]  /*5540*/  FMUL.FTZ R86, R86, UR10 ;  /* 0x0000000a56567c20 */ /* 0x000fe20008410000 */
[----:B------:R-:W-:Y:S01]  /*5550*/  FMUL.FTZ R87, R87, UR10 ;  /* 0x0000000a57577c20 */ /* 0x000fe20008410000 */
[----:B------:R4:W1:Y:S01]  /*5560*/  MUFU.TANH R236, R96 ;  /* 0x0000006000ec7308 */ /* 0x0008620000002400 */
[----:B------:R-:W-:Y:S01]  /*5570*/  FMUL.FTZ R17, R74, UR10 ;  /* 0x0000000a4a117c20 */ /* 0x000fe20008410000 */
[----:B------:R-:W-:Y:S01]  /*5580*/  FMUL.FTZ R16, R75, UR10 ;  /* 0x0000000a4b107c20 */ /* 0x000fe20008410000 */
[----:B------:R-:W-:Y:S01]  /*5590*/  FMUL.FTZ R72, R72, UR10 ;  /* 0x0000000a48487c20 */ /* 0x000fe20008410000 */
[----:B------:R-:W-:-:S03]  /*55a0*/  FMUL.FTZ R73, R73, UR10 ;  /* 0x0000000a49497c20 */ /* 0x000fc60008410000 */
[----:B------:R-:W-:Y:S01]  /*55b0*/  FMUL.FTZ R18, R68, UR10 ;  /* 0x0000000a44127c20 */ /* 0x000fe20008410000 */
[----:B------:R-:W-:Y:S01]  /*55c0*/  FMUL.FTZ R69, R69, UR10 ;  /* 0x0000000a45457c20 */ /* 0x000fe20008410000 */
[----:B------:R-:W-:Y:S01]  /*55d0*/  FMUL.FTZ R70, R70, UR10 ;  /* 0x0000000a46467c20 */ /* 0x000fe20008410000 */
[----:B------:R-:W-:Y:S01]  /*55e0*/  FMUL.FTZ R71, R71, UR10 ;  /* 0x0000000a47477c20 */ /* 0x000fe20008410000 */
[----:B------:R4:W1:Y:S02]  /*55f0*/  MUFU.TANH R168, R97 ;  /* 0x0000006100a87308 */ /* 0x0008640000002400 */
        /* <DEDUP_REMOVED lines=8> */
[----:B------:R4:W1:Y:S08]  /*5680*/  MUFU.TANH R202, R98 ;  /* 0x0000006200ca7308 */ /* 0x0008700000002400 */
[----:B------:R4:W1:Y:S08]  /*5690*/  MUFU.TANH R172, R99 ;  /* 0x0000006300ac7308 */ /* 0x0008700000002400 */
[----:B------:R4:W1:Y:S08]  /*56a0*/  MUFU.TANH R234, R120 ;  /* 0x0000007800ea7308 */ /* 0x0008700000002400 */
[----:B------:R4:W1:Y:S08]  /*56b0*/  MUFU.TANH R170, R121 ;  /* 0x0000007900aa7308 */ /* 0x0008700000002400 */
[----:B------:R4:W1:Y:S08]  /*56c0*/  MUFU.TANH R190, R122 ;  /* 0x0000007a00be7308 */ /* 0x0008700000002400 */
[----:B------:R4:W1:Y:S08]  /*56d0*/  MUFU.TANH R174, R123 ;  /* 0x0000007b00ae7308 */ /* 0x0008700000002400 */
[----:B------:R4:W1:Y:S08]  /*56e0*/  MUFU.TANH R186, R88 ;  /* 0x0000005800ba7308 */ /* 0x0008700000002400 */
[----:B------:R-:W1:Y:S08]  /*56f0*/  MUFU.TANH R34, R34 ;  /* 0x0000002200227308 */ /* 0x000e700000002400 */
[----:B------:R4:W1:Y:S08]  /*5700*/  MUFU.TANH R184, R90 ;  /* 0x0000005a00b87308 */ /* 0x0008700000002400 */
[----:B------:R4:W1:Y:S08]  /*5710*/  MUFU.TANH R182, R91 ;  /* 0x0000005b00b67308 */ /* 0x0008700000002400 */
[----:B------:R-:W1:Y:S08]  /*5720*/  MUFU.TANH R32, R32 ;  /* 0x0000002000207308 */ /* 0x000e700000002400 */
[----:B------:R4:W1:Y:S08]  /*5730*/  MUFU.TANH R188, R85 ;  /* 0x0000005500bc7308 */ /* 0x0008700000002400 */
        /* <DEDUP_REMOVED lines=13> */
[----:B------:R-:W1:Y:S08]  /*5810*/  MUFU.TANH R16, R16 ;  /* 0x0000001000107308 */ /* 0x000e700000002400 */
[----:B------:R-:W1:Y:S08]  /*5820*/  MUFU.TANH R18, R18 ;  /* 0x0000001200127308 */ /* 0x000e700000002400 */
[----:B------:R4:W1:Y:S08]  /*5830*/  MUFU.TANH R140, R69 ;  /* 0x00000045008c7308 */ /* 0x0008700000002400 */
[----:B------:R4:W1:Y:S08]  /*5840*/  MUFU.TANH R134, R70 ;  /* 0x0000004600867308 */ /* 0x0008700000002400 */
[----:B------:R4:W1:Y:S01]  /*5850*/  MUFU.TANH R132, R71 ;  /* 0x0000004700847308 */ /* 0x0008620000002400 */
[----:B------:R-:W-:Y:S06]  /*5860*/  BAR.SYNC.DEFER_BLOCKING 0x0 ;  /* 0x0000000000007b1d */ /* 0x000fec0000010000 */
[----:B--23--:R-:W-:Y:S05]  /*5870*/  @!P1 BRA `(.L_x_850) ;  /* 0x0000000c00d49947 */ /* 0x00cfea0003800000 */
[----:B------:R-:W-:Y:S05]  /*5880*/  @!P0 BRA `(.L_x_851) ;  /* 0x0000000000ec8947 */ /* 0x000fea0003800000 */
[----:B------:R-:W2:Y:S01]  /*5890*/  LDC R9, c[0x0][0x380] ;  /* 0x0000e000ff097b82 */ /* 0x000ea20000000800 */
[----:B------:R-:W-:Y:S01]  /*58a0*/  VIADD R14, R2, 0xffffff80 ;  /* 0xffffff80020e7836 */ /* 0x000fe20000000000 */
[----:B------:R-:W-:Y:S01]  /*58b0*/  IABS R10, R2 ;  /* 0x00000002000a7213 */ /* 0x000fe20000000000 */
[----:B------:R-:W-:-:S03]  /*58c0*/  ULDC.64 UR8, c[0x0][0x230] ;  /* 0x00008c0000087ab9 */ /* 0x000fc60000000a00 */
[----:B------:R-:W-:Y:S02]  /*58d0*/  IABS R8, R14 ;  /* 0x0000000e00087213 */ /* 0x000fe40000000000 */
[-C--:B--2---:R-:W-:Y:S02]  /*58e0*/  IABS R6, R9.reuse ;  /* 0x0000000900067213 */ /* 0x084fe40000000000 */
[----:B------:R-:W-:Y:S02]  /*58f0*/  LOP3.LUT R14, R14, R9, RZ, 0x3c, !PT ;  /* 0x000000090e0e7212 */ /* 0x000fe400078e3cff */
[----:B------:R-:W2:Y:S08]  /*5900*/  I2F.RP R15, R6 ;  /* 0x00000006000f7306 */ /* 0x000eb00000209400 */
[----:B--2---:R-:W2:Y:S02]  /*5910*/  MUFU.RCP R12, R15 ;  /* 0x0000000f000c7308 */ /* 0x004ea40000001000 */
[----:B--2---:R-:W-:-:S06]  /*5920*/  VIADD R12, R12, 0xffffffe ;  /* 0x0ffffffe0c0c7836 */ /* 0x004fcc0000000000 */
[----:B------:R-:W2:Y:S02]  /*5930*/  F2I.FTZ.U32.TRUNC.NTZ R13, R12 ;  /* 0x0000000c000d7305 */ /* 0x000ea4000021f000 */
[----:B--2---:R-:W-:Y:S02]  /*5940*/  IADD3 R11, RZ, -R13, RZ ;  /* 0x8000000dff0b7210 */ /* 0x004fe40007ffe0ff */
        /* <DEDUP_REMOVED lines=29> */
[----:B------:R-:W-:Y:S01]  /*5b20*/  IMAD.WIDE R14, R8, 0x4, R230 ;  /* 0x00000004080e7825 */ /* 0x000fe200078e02e6 */
[----:B------:R-:W2:Y:S04]  /*5b30*/  LDG.E R13, desc[UR12][R22.64] ;  /* 0x0000000c160d7981 */ /* 0x000ea8000c1e1900 */
[----:B------:R-:W2:Y:S01]  /*5b40*/  LDG.E R6, desc[UR12][R14.64] ;  /* 0x0000000c0e067981 */ /* 0x000ea2000c1e1900 */
[----:B------:R-:W-:-:S04]  /*5b50*/  IMAD.IADD R8, R11, 0x1, -R8 ;  /* 0x000000010b087824 */ /* 0x000fc800078e0a08 */
[----:B------:R-:W-:-:S05]  /*5b60*/  IMAD R8, R8, R9, -0x80 ;  /* 0xffffff8008087424 */ /* 0x000fca00078e0209 */
[----:B------:R-:W-:-:S05]  /*5b70*/  SHF.R.S32.HI R9, RZ, 0x1f, R8 ;  /* 0x0000001fff097819 */ /* 0x000fca0000011408 */
[----:B------:R-:W-:-:S04]  /*5b80*/  IMAD R9, R9, R192, RZ ;  /* 0x000000c009097224 */ /* 0x000fc800078e02ff */
[C---:B------:R-:W-:Y:S01]  /*5b90*/  IMAD R9, R8.reuse, R193, R9 ;  /* 0x000000c108097224 */ /* 0x040fe200078e0209 */
[----:B--2---:R-:W-:Y:S01]  /*5ba0*/  IADD3 R6, -R13, R6, RZ ;  /* 0x000000060d067210 */ /* 0x004fe20007ffe1ff */
[----:B------:R-:W-:-:S03]  /*5bb0*/  IMAD.WIDE.U32 R12, R8, R192, RZ ;  /* 0x000000c0080c7225 */ /* 0x000fc600078e00ff */
[----:B------:R-:W-:Y:S01]  /*5bc0*/  SHF.R.S32.HI R10, RZ, 0x1f, R6 ;  /* 0x0000001fff0a7819 */ /* 0x000fe20000011406 */
[----:B------:R-:W-:-:S04]  /*5bd0*/  IMAD.IADD R13, R13, 0x1, R9 ;  /* 0x000000010d0d7824 */ /* 0x000fc800078e0209 */
[----:B------:R-:W-:Y:S02]  /*5be0*/  IMAD R11, R10, UR8, RZ ;  /* 0x000000080a0b7c24 */ /* 0x000fe4000f8e02ff */
[----:B------:R-:W-:-:S04]  /*5bf0*/  IMAD.WIDE.U32 R12, R6, UR8, R12 ;  /* 0x00000008060c7c25 */ /* 0x000fc8000f8e000c */
[----:B------:R-:W-:Y:S02]  /*5c00*/  IMAD R11, R6, UR9, R11 ;  /* 0x00000009060b7c24 */ /* 0x000fe4000f8e020b */
[----:B------:R-:W-:-:S03]  /*5c10*/  IMAD.MOV.U32 R19, RZ, RZ, R12 ;  /* 0x000000ffff137224 */ /* 0x000fc600078e000c */
[----:B------:R-:W-:Y:S01]  /*5c20*/  IADD3 R6, R13, R11, RZ ;  /* 0x0000000b0d067210 */ /* 0x000fe20007ffe0ff */
[----:B------:R-:W-:Y:S06]  /*5c30*/  BRA `(.L_x_852) ;  /* 0x0000000000087947 */ /* 0x000fec0003800000 */
.L_x_851:
[----:B------:R-:W-:-:S04]  /*5c40*/  LEA R19, -R192, RZ, 0x7 ;  /* 0x000000ffc0137211 */ /* 0x000fc800078e39ff */
[----:B------:R-:W-:-:S07]  /*5c50*/  SHF.R.S32.HI R6, RZ, 0x1f, R19 ;  /* 0x0000001fff067819 */ /* 0x000fce0000011413 */
.L_x_852:
[----:B------:R-:W-:Y:S01]  /*5c60*/  ULDC UR5, c[0x0][0x2d0] ;  /* 0x0000b40000057ab9 */ /* 0x000fe20000000800 */
[----:B------:R-:W-:Y:S01]  /*5c70*/  BSSY B0, `(.L_x_853) ;  /* 0x00000b2000007945 */ /* 0x000fe20003800000 */
[----:B------:R-:W-:Y:S02]  /*5c80*/  ISETP.GE.AND P4, PT, R226, UR5, PT ;  /* 0x00000005e2007c0c */ /* 0x000fe4000bf86270 */
[----:B------:R-:W-:-:S11]  /*5c90*/  ISETP.GE.AND P3, PT, R217, UR5, PT ;  /* 0x00000005d9007c0c */ /* 0x000fd6000bf66270 */
[----:B------:R-:W2:Y:S01]  /*5ca0*/  @!P4 LDC.64 R12, c[0x0][0x218] ;  /* 0x00008600ff0ccb82 */ /* 0x000ea20000000a00 */
[----:B------:R-:W-:Y:S01]  /*5cb0*/  @!P4 IADD3 R25, P2, R19, R196, RZ ;  /* 0x000000c41319c210 */ /* 0x000fe20007f5e0ff */
[----:B------:R3:W-:Y:S04]  /*5cc0*/  @P4 STS.128 [R224+0x4000], RZ ;  /* 0x004000ffe0004388 */ /* 0x0007e80000000c00 */
[----:B------:R-:W-:Y:S01]  /*5cd0*/  @!P4 IMAD.X R20, R6, 0x1, R197, P2 ;  /* 0x000000010614c824 */ /* 0x000fe200010e06c5 */
[----:B------:R-:W-:Y:S01]  /*5ce0*/  IADD3 R23, P2, R219, R19, RZ ;  /* 0x00000013db177210 */ /* 0x000fe20007f5e0ff */
[----:B------:R-:W5:Y:S08]  /*5cf0*/  @!P3 LDC.64 R10, c[0x0][0x218] ;  /* 0x00008600ff0abb82 */ /* 0x000f700000000a00 */
[----:B------:R-:W1:Y:S08]  /*5d00*/  @!P4 LDC.64 R8, c[0x0][0x218] ;  /* 0x00008600ff08cb82 */ /* 0x000e700000000a00 */
[----:B------:R-:W4:Y:S01]  /*5d10*/  @!P3 LDC.64 R14, c[0x0][0x218] ;  /* 0x00008600ff0ebb82 */ /* 0x000f220000000a00 */
[----:B--2---:R-:W-:-:S04]  /*5d20*/  @!P4 LEA R40, P5, R25, R12, 0x1 ;  /* 0x0000000c1928c211 */ /* 0x004fc800078a08ff */
[----:B------:R-:W-:Y:S01]  /*5d30*/  @!P4 LEA.HI.X R41, R25, R13, R20, 0x1, P5 ;  /* 0x0000000d1929c211 */ /* 0x000fe200028f0c14 */
[----:B------:R-:W-:Y:S01]  /*5d40*/  IMAD.X R20, R218, 0x1, R6, P2 ;  /* 0x00000001da147824 */ /* 0x000fe200010e0606 */
[-C--:B------:R-:W-:Y:S01]  /*5d50*/  @!P3 IADD3 R25, P2, R19, R196.reuse, RZ ;  /* 0x000000c41319b210 */ /* 0x080fe20007f5e0ff */
[----:B------:R-:W2:Y:S01]  /*5d60*/  @!P4 LDC.64 R12, c[0x0][0x218] ;  /* 0x00008600ff0ccb82 */ /* 0x000ea20000000a00 */
[----:B------:R-:W-:Y:S01]  /*5d70*/  @!P4 IADD3 R27, P5, R23, R196, RZ ;  /* 0x000000c4171bc210 */ /* 0x000fe20007fbe0ff */
[----:B------:R-:W-:Y:S01]  /*5d80*/  @!PT LDS RZ, [RZ] ;  /* 0x00000000fffff984 */ /* 0x000fe20000000800 */
[----:B------:R-:W-:Y:S01]  /*5d90*/  @!PT LDS RZ, [RZ] ;  /* 0x00000000fffff984 */ /* 0x000fe20000000800 */
[----:B------:R-:W-:Y:S01]  /*5da0*/  @!PT LDS RZ, [RZ] ;  /* 0x00000000fffff984 */ /* 0x000fe20000000800 */
[----:B------:R2:W-:Y:S02]  /*5db0*/  @!P4 LDGSTS.E.BYPASS.LTC128B.128 [R224+0x4000], desc[UR12][R40.64] ;  /* 0x0400000028e0cfae */ /* 0x0005e4000b901d4c */
[--C-:B------:R-:W-:Y:S01]  /*5dc0*/  @!P3 IMAD.X R22, R6, 0x1, R197.reuse, P2 ;  /* 0x000000010616b824 */ /* 0x100fe200010e06c5 */
[----:B-----5:R-:W-:Y:S01]  /*5dd0*/  @!P3 LEA R28, P2, R25, R10, 0x1 ;  /* 0x0000000a191cb211 */ /* 0x020fe200078408ff */
[----:B------:R-:W-:Y:S01]  /*5de0*/  @!P4 IMAD.X R24, R20, 0x1, R197, P5 ;  /* 0x000000011418c824 */ /* 0x000fe200028e06c5 */
[----:B------:R3:W-:Y:S01]  /*5df0*/  @P3 STS.128 [R224+0x8000], RZ ;  /* 0x008000ffe0003388 */ /* 0x0007e20000000c00 */
[----:B-1----:R-:W-:-:S02]  /*5e00*/  @!P4 LEA R42, P5, R27, R8, 0x1 ;  /* 0x000000081b2ac211 */ /* 0x002fc400078a08ff */
[----:B------:R-:W-:Y:S02]  /*5e10*/  @!P3 LEA.HI.X R29, R25, R11, R22, 0x1, P2 ;  /* 0x0000000b191db211 */ /* 0x000fe400010f0c16 */
[----:B------:R-:W-:Y:S01]  /*5e20*/  @!P4 LEA.HI.X R43, R27, R9, R24, 0x1, P5 ;  /* 0x000000091b2bc211 */ /* 0x000fe200028f0c18 */
[----:B------:R-:W1:Y:S01]  /*5e30*/  @!P3 LDC.64 R10, c[0x0][0x218] ;  /* 0x00008600ff0abb82 */ /* 0x000e620000000a00 */
[----:B------:R-:W-:Y:S01]  /*5e40*/  @!P3 IADD3 R25, P5, R23, R196, RZ ;  /* 0x000000c41719b210 */ /* 0x000fe20007fbe0ff */
[----:B------:R-:W-:Y:S01]  /*5e50*/  @!PT LDS RZ, [RZ] ;  /* 0x00000000fffff984 */ /* 0x000fe20000000800 */
[----:B------:R-:W-:Y:S01]  /*5e60*/  @!PT LDS RZ, [RZ] ;  /* 0x00000000fffff984 */ /* 0x000fe20000000800 */
[----:B------:R-:W-:Y:S01]  /*5e70*/  @!PT LDS RZ, [RZ] ;  /* 0x00000000fffff984 */ /* 0x000fe20000000800 */
[----:B------:R5:W-:Y:S01]  /*5e80*/  @!P3 LDGSTS.E.BYPASS.LTC128B.128 [R224+0x8000], desc[UR12][R28.64+0x80] ;  /* 0x080000801ce0bfae */ /* 0x000be2000b901d4c */
[----:B------:R-:W-:-:S03]  /*5e90*/  IADD3 R23, P2, R219, R23, RZ ;  /* 0x00000017db177210 */ /* 0x000fc60007f5e0ff */
[--C-:B------:R-:W-:Y:S01]  /*5ea0*/  @!P3 IMAD.X R24, R20, 0x1, R197.reuse, P5 ;  /* 0x000000011418b824 */ /* 0x100fe200028e06c5 */
[----:B----4-:R-:W-:Y:S01]  /*5eb0*/  @!P3 LEA R30, P5, R25, R14, 0x1 ;  /* 0x0000000e191eb211 */ /* 0x010fe200078a08ff */
[----:B------:R-:W5:Y:S01]  /*5ec0*/  @!P4 LDC.64 R8, c[0x0][0x218] ;  /* 0x00008600ff08cb82 */ /* 0x000f620000000a00 */
[----:B------:R-:W-:Y:S01]  /*5ed0*/  IMAD.X R20, R218, 0x1, R20, P2 ;  /* 0x00000001da147824 */ /* 0x000fe200010e0614 */
[----:B------:R-:W-:Y:S01]  /*5ee0*/  @!P4 IADD3 R22, P2, R23, R196, RZ ;  /* 0x000000c41716c210 */ /* 0x000fe20007f5e0ff */
[----:B------:R3:W-:Y:S01]  /*5ef0*/  @P4 STS.128 [R224+0x4800], RZ ;  /* 0x004800ffe0004388 */ /* 0x0007e20000000c00 */
[----:B------:R-:W-:Y:S02]  /*5f00*/  @!P3 LEA.HI.X R31, R25, R15, R24, 0x1, P5 ;  /* 0x0000000f191fb211 */ /* 0x000fe400028f0c18 */
[----:B------:R-:W-:Y:S01]  /*5f10*/  IADD3 R27, P5, R219, R23, RZ ;  /* 0x00000017db1b7210 */ /* 0x000fe20007fbe0ff */
[--C-:B------:R-:W-:Y:S01]  /*5f20*/  @!P4 IMAD.X R24, R20, 0x1, R197.reuse, P2 ;  /* 0x000000011418c824 */ /* 0x100fe200010e06c5 */
[C---:B--2---:R-:W-:Y:S01]  /*5f30*/  @!P4 LEA R40, P2, R22.reuse, R12, 0x1 ;  /* 0x0000000c1628c211 */ /* 0x044fe200078408ff */
[----:B------:R-:W2:Y:S01]  /*5f40*/  @!P3 LDC.64 R14, c[0x0][0x218] ;  /* 0x00008600ff0ebb82 */ /* 0x000ea20000000a00 */
[----:B------:R-:W-:Y:S01]  /*5f50*/  @!PT LDS RZ, [RZ] ;  /* 0x00000000fffff984 */ /* 0x000fe20000000800 */
[----:B------:R-:W-:Y:S01]  /*5f60*/  @!PT LDS RZ, [RZ] ;  /* 0x00000000fffff984 */ /* 0x000fe20000000800 */
[----:B------:R-:W-:Y:S01]  /*5f70*/  @!PT LDS RZ, [RZ] ;  /* 0x00000000fffff984 */ /* 0x000fe20000000800 */
[----:B------:R-:W-:Y:S02]  /*5f80*/  @!P4 LDGSTS.E.BYPASS.LTC128B.128 [R224+0x4800], desc[UR12][R42.64] ;  /* 0x048000002ae0cfae */ /* 0x000fe4000b901d4c */
[----:B------:R-:W-:Y:S01]  /*5f90*/  @!P4 LEA.HI.X R41, R22, R13, R24, 0x1, P2 ;  /* 0x0000000d1629c211 */ /* 0x000fe200010f0c18 */
[----:B------:R-:W-:Y:S01]  /*5fa0*/  IMAD.X R22, R218, 0x1, R20, P5 ;  /* 0x00000001da167824 */ /* 0x000fe200028e0614 */
[-C--:B------:R-:W-:Y:S01]  /*5fb0*/  @!P3 IADD3 R23, P2, R23, R196.reuse, RZ ;  /* 0x000000c41717b210 */ /* 0x080fe20007f5e0ff */
[----:B------:R3:W-:Y:S01]  /*5fc0*/  @P3 STS.128 [R224+0x8800], RZ ;  /* 0x008800ffe0003388 */ /* 0x0007e20000000c00 */
[----:B------:R-:W-:Y:S01]  /*5fd0*/  @!P4 IADD3 R24, P5, R27, R196, RZ ;  /* 0x000000c41b18c210 */ /* 0x000fe20007fbe0ff */
[----:B------:R-:W4:Y:S02]  /*5fe0*/  @!P4 LDC.64 R12, c[0x0][0x218] ;  /* 0x00008600ff0ccb82 */ /* 0x000f240000000a00 */
[--C-:B------:R-:W-:Y:S01]  /*5ff0*/  @!P3 IMAD.X R20, R20, 0x1, R197.reuse, P2 ;  /* 0x000000011414b824 */ /* 0x100fe200010e06c5 */
[----:B-1----:R-:W-:Y:S01]  /*6000*/  @!P3 LEA R44, P2, R23, R10, 0x1 ;  /* 0x0000000a172cb211 */ /* 0x002fe200078408ff */
[----:B------:R-:W-:Y:S01]  /*6010*/  @!P4 IMAD.X R10, R22, 0x1, R197, P5 ;  /* 0x00000001160ac824 */ /* 0x000fe200028e06c5 */
[----:B------:R-:W-:Y:S01]  /*6020*/  @!PT LDS RZ, [RZ] ;  /* 0x00000000fffff984 */ /* 0x000fe20000000800 */
[----:B------:R-:W-:Y:S01]  /*6030*/  @!PT LDS RZ, [RZ] ;  /* 0x00000000fffff984 */ /* 0x000fe20000000800 */
[----:B------:R-:W-:Y:S01]  /*6040*/  @!PT LDS RZ, [RZ] ;  /* 0x00000000fffff984 */ /* 0x000fe20000000800 */
[----:B------:R4:W-:Y:S01]  /*6050*/  @!P3 LDGSTS.E.BYPASS.LTC128B.128 [R224+0x8800], desc[UR12][R30.64+0x80] ;  /* 0x088000801ee0bfae */ /* 0x0009e2000b901d4c */
[----:B-----5:R-:W-:-:S02]  /*6060*/  @!P4 LEA R28, P5, R24, R8, 0x1 ;  /* 0x00000008181cc211 */ /* 0x020fc400078a08ff */
[----:B------:R-:W-:Y:S01]  /*6070*/  @!P3 LEA.HI.X R45, R23, R11, R20, 0x1, P2 ;  /* 0x0000000b172db211 */ /* 0x000fe200010f0c14 */
[----:B------:R3:W-:Y:S01]  /*6080*/  @P4 STS.128 [R224+0x5000], RZ ;  /* 0x005000ffe0004388 */ /* 0x0007e20000000c00 */
[----:B------:R-:W-:Y:S02]  /*6090*/  @!P4 LEA.HI.X R29, R24, R9, R10, 0x1, P5 ;  /* 0x00000009181dc211 */ /* 0x000fe400028f0c0a */
[----:B------:R-:W-:Y:S01]  /*60a0*/  @!P3 IADD3 R23, P5, R27, R196, RZ ;  /* 0x000000c41b17b210 */ /* 0x000fe20007fbe0ff */
[----:B------:R-:W1:Y:S01]  /*60b0*/  @!P3 LDC.64 R10, c[0x0][0x218] ;  /* 0x00008600ff0abb82 */ /* 0x000e620000000a00 */
[----:B------:R-:W-:Y:S01]  /*60c0*/  IADD3 R27, P2, R219, R27, RZ ;  /* 0x0000001bdb1b7210 */ /* 0x000fe20007f5e0ff */
[----:B------:R-:W-:Y:S01]  /*60d0*/  @!PT LDS RZ, [RZ] ;  /* 0x00000000fffff984 */ /* 0x000fe20000000800 */
[----:B------:R-:W-:Y:S01]  /*60e0*/  @!PT LDS RZ, [RZ] ;  /* 0x00000000fffff984 */ /* 0x000fe20000000800 */
[----:B------:R-:W-:Y:S01]  /*60f0*/  @!PT LDS RZ, [RZ] ;  /* 0x00000000fffff984 */ /* 0x000fe20000000800 */
[----:B------:R1:W-:Y:S02]  /*6100*/  @!P4 LDGSTS.E.BYPASS.LTC128B.128 [R224+0x5000], desc[UR12][R40.64] ;  /* 0x0500000028e0cfae */ /* 0x0003e4000b901d4c */
[--C-:B------:R-:W-:Y:S01]  /*6110*/  @!P3 IMAD.X R26, R22, 0x1, R197.reuse, P5 ;  /* 0x00000001161ab824 */ /* 0x100fe200028e06c5 */
[----:B--2---:R-:W-:Y:S01]  /*6120*/  @!P3 LEA R24, P5, R23, R14, 0x1 ;  /* 0x0000000e1718b211 */ /* 0x004fe200078a08ff */
[----:B------:R-:W-:Y:S01]  /*6130*/  IMAD.X R22, R218, 0x1, R22, P2 ;  /* 0x00000001da167824 */ /* 0x000fe200010e0616 */
[----:B------:R-:W-:Y:S01]  /*6140*/  @!P4 IADD3 R20, P2, R27, R196, RZ ;  /* 0x000000c41b14c210 */ /* 0x000fe20007f5e0ff */
[----:B------:R-:W2:Y:S01]  /*6150*/  @!P4 LDC.64 R8, c[0x0][0x218] ;  /* 0x00008600ff08cb82 */ /* 0x000ea20000000a00 */
[----:B------:R-:W-:Y:S01]  /*6160*/  @!P3 LEA.HI.X R25, R23, R15, R26, 0x1, P5 ;  /* 0x0000000f1719b211 */ /* 0x000fe200028f0c1a */
[----:B------:R3:W-:Y:S01]  /*6170*/  @P3 STS.128 [R224+0x9000], RZ ;  /* 0x009000ffe0003388 */ /* 0x0007e20000000c00 */
[----:B------:R-:W-:Y:S01]  /*6180*/  IADD3 R23, P5, R219, R27, RZ ;  /* 0x0000001bdb177210 */ /* 0x000fe20007fbe0ff */
[----:B------:R-:W-:-:S02]  /*6190*/  @!P4 IMAD.X R26, R22, 0x1, R197, P2 ;  /* 0x00000001161ac824 */ /* 0x000fc400010e06c5 */
[----:B------:R-:W-:Y:S01]  /*61a0*/  @!PT LDS RZ, [RZ] ;  /* 0x00000000fffff984 */ /* 0x000fe20000000800 */
[----:B------:R-:W-:Y:S01]  /*61b0*/  @!PT LDS RZ, [RZ] ;  /* 0x00000000fffff984 */ /* 0x000fe20000000800 */
[----:B------:R-:W-:Y:S01]  /*61c0*/  @!PT LDS RZ, [RZ] ;  /* 0x00000000fffff984 */ /* 0x000fe20000000800 */
[----:B------:R5:W-:Y:S02]  /*61d0*/  @!P3 LDGSTS.E.BYPASS.LTC128B.128 [R224+0x9000], desc[UR12][R44.64+0x80] ;  /* 0x090000802ce0bfae */ /* 0x000be4000b901d4c */
[----:B------:R-:W5:Y:S01]  /*61e0*/  @!P3 LDC.64 R14, c[0x0][0x218] ;  /* 0x00008600ff0ebb82 */ /* 0x000f620000000a00 */
[C---:B----4-:R-:W-:Y:S01]  /*61f0*/  @!P4 LEA R30, P2, R20.reuse, R12, 0x1 ;  /* 0x0000000c141ec211 */ /* 0x050fe200078408ff */
[----:B------:R3:W-:Y:S03]  /*6200*/  @P4 STS.128 [R224+0x5800], RZ ;  /* 0x005800ffe0004388 */ /* 0x0007e60000000c00 */
[----:B------:R-:W-:Y:S01]  /*6210*/  @!P4 LEA.HI.X R31, R20, R13, R26, 0x1, P2 ;  /* 0x0000000d141fc211 */ /* 0x000fe200010f0c1a */
[----:B------:R-:W-:Y:S01]  /*6220*/  IMAD.X R20, R218, 0x1, R22, P5 ;  /* 0x00000001da147824 */ /* 0x000fe200028e0616 */
[-C--:B------:R-:W-:Y:S01]  /*6230*/  @!P3 IADD3 R26, P2, R27, R196.reuse, RZ ;  /* 0x000000c41b1ab210 */ /* 0x080fe20007f5e0ff */
[----:B------:R-:W4:Y:S01]  /*6240*/  @!P4 LDC.64 R12, c[0x0][0x218] ;  /* 0x00008600ff0ccb82 */ /* 0x000f220000000a00 */
[----:B------:R-:W-:Y:S01]  /*6250*/  @!P4 IADD3 R27, P5, R23, R196, RZ ;  /* 0x000000c4171bc210 */ /* 0x000fe20007fbe0ff */
[----:B------:R-:W-:Y:S01]  /*6260*/  @!PT LDS RZ, [RZ] ;  /* 0x00000000fffff984 */ /* 0x000fe20000000800 */
[----:B------:R-:W-:Y:S01]  /*6270*/  @!PT LDS RZ, [RZ] ;  /* 0x00000000fffff984 */ /* 0x000fe20000000800 */
[----:B------:R-:W-:Y:S01]  /*6280*/  @!PT LDS RZ, [RZ] ;  /* 0x00000000fffff984 */ /* 0x000fe20000000800 */
[----:B------:R-:W-:Y:S02]  /*6290*/  @!P4 LDGSTS.E.BYPASS.LTC128B.128 [R224+0x5800], desc[UR12][R28.64] ;  /* 0x058000001ce0cfae */ /* 0x000fe4000b901d4c */
[--C-:B------:R-:W-:Y:S01]  /*62a0*/  @!P3 IMAD.X R22, R22, 0x1, R197.reuse, P2 ;  /* 0x000000011616b824 */ /* 0x100fe200010e06c5 */
[----:B-1----:R-:W-:Y:S01]  /*62b0*/  @!P3 LEA R40, P2, R26, R10, 0x1 ;  /* 0x0000000a1a28b211 */ /* 0x002fe200078408ff */
[----:B------:R-:W-:Y:S01]  /*62c0*/  @!P4 IMAD.X R10, R20, 0x1, R197, P5 ;  /* 0x00000001140ac824 */ /* 0x000fe200028e06c5 */
[----:B--2---:R-:W-:Y:S01]  /*62d0*/  @!P4 LEA R42, P5, R27, R8, 0x1 ;  /* 0x000000081b2ac211 */ /* 0x004fe200078a08ff */
[----:B------:R3:W-:Y:S01]  /*62e0*/  @P3 STS.128 [R224+0x9800], RZ ;  /* 0x009800ffe0003388 */ /* 0x0007e20000000c00 */
[----:B------:R-:W-:-:S02]  /*62f0*/  @!P3 LEA.HI.X R41, R26, R11, R22, 0x1, P2 ;  /* 0x0000000b1a29b211 */ /* 0x000fc400010f0c16 */
[----:B------:R-:W-:Y:S01]  /*6300*/  @!P4 LEA.HI.X R43, R27, R9, R10, 0x1, P5 ;  /* 0x000000091b2bc211 */ /* 0x000fe200028f0c0a */
[----:B------:R-:W-:Y:S01]  /*6310*/  @!PT LDS RZ, [RZ] ;  /* 0x00000000fffff984 */ /* 0x000fe20000000800 */
[----:B------:R-:W-:Y:S01]  /*6320*/  @!PT LDS RZ, [RZ] ;  /* 0x00000000fffff984 */ /* 0x000fe20000000800 */
[----:B------:R-:W-:Y:S01]  /*6330*/  @!PT LDS RZ, [RZ] ;  /* 0x00000000fffff984 */ /* 0x000fe20000000800 */
[----:B------:R1:W-:Y:S01]  /*6340*/  @!P3 LDGSTS.E.BYPASS.LTC128B.128 [R224+0x9800], desc[UR12][R24.64+0x80] ;  /* 0x0980008018e0bfae */ /* 0x0003e2000b901d4c */
[----:B------:R-:W1:Y:S01]  /*6350*/  @!P3 LDC.64 R10, c[0x0][0x218] ;  /* 0x00008600ff0abb82 */ /* 0x000e620000000a00 */
[-C--:B------:R-:W-:Y:S02]  /*6360*/  @!P3 IADD3 R22, P2, R23, R196.reuse, RZ ;  /* 0x000000c41716b210 */ /* 0x080fe40007f5e0ff */
[----:B------:R-:W-:Y:S01]  /*6370*/  IADD3 R27, P5, R219, R23, RZ ;  /* 0x00000017db1b7210 */ /* 0x000fe20007fbe0ff */
[----:B------:R3:W-:Y:S02]  /*6380*/  @P4 STS.128 [R224+0x6000], RZ ;  /* 0x006000ffe0004388 */ /* 0x0007e40000000c00 */
[--C-:B------:R-:W-:Y:S01]  /*6390*/  @!P3 IMAD.X R23, R20, 0x1, R197.reuse, P2 ;  /* 0x000000011417b824 */ /* 0x100fe200010e06c5 */
[----:B------:R-:W-:Y:S01]  /*63a0*/  @!P4 IADD3 R26, P2, R27, R196, RZ ;  /* 0x000000c41b1ac210 */ /* 0x000fe20007f5e0ff */
[----:B------:R-:W2:Y:S01]  /*63b0*/  @!P4 LDC.64 R8, c[0x0][0x218] ;  /* 0x00008600ff08cb82 */ /* 0x000ea20000000a00 */
[----:B------:R-:W-:Y:S01]  /*63c0*/  IMAD.X R20, R218, 0x1, R20, P5 ;  /* 0x00000001da147824 */ /* 0x000fe200028e0614 */
[----:B-----5:R-:W-:Y:S01]  /*63d0*/  @!P3 LEA R44, P5, R22, R14, 0x1 ;  /* 0x0000000e162cb211 */ /* 0x020fe200078a08ff */
[----:B------:R-:W-:Y:S01]  /*63e0*/  @!PT LDS RZ, [RZ] ;  /* 0x00000000fffff984 */ /* 0x000fe20000000800 */
[----:B------:R-:W-:Y:S01]  /*63f0*/  @!PT LDS RZ, [RZ] ;  /* 0x00000000fffff984 */ /* 0x000fe20000000800 */
[----:B------:R-:W-:Y:S01]  /*6400*/  @!PT LDS RZ, [RZ] ;  /* 0x00000000fffff984 */ /* 0x000fe20000000800 */
[----:B------:R3:W-:Y:S02]  /*6410*/  @!P4 LDGSTS.E.BYPASS.LTC128B.128 [R224+0x6000], desc[UR12][R30.64] ;  /* 0x060000001ee0cfae */ /* 0x0007e4000b901d4c */
[----:B------:R-:W-:Y:S01]  /*6420*/  @!P4 IMAD.X R14, R20, 0x1, R197, P2 ;  /* 0x00000001140ec824 */ /* 0x000fe200010e06c5 */
[----:B------:R-:W-:Y:S01]  /*6430*/  @!P3 LEA.HI.X R45, R22, R15, R23, 0x1, P5 ;  /* 0x0000000f162db211 */ /* 0x000fe200028f0c17 */
[----:B------:R3:W-:Y:S01]  /*6440*/  @P3 STS.128 [R224+0xa000], RZ ;  /* 0x00a000ffe0003388 */ /* 0x0007e20000000c00 */
[----:B----4-:R-:W-:-:S02]  /*6450*/  @!P4 LEA R22, P2, R26, R12, 0x1 ;  /* 0x0000000c1a16c211 */ /* 0x010fc400078408ff */
[----:B------:R-:W-:Y:S01]  /*6460*/  IADD3 R15, P5, R219, R27, RZ ;  /* 0x0000001bdb0f7210 */ /* 0x000fe20007fbe0ff */
        /* <DEDUP_REMOVED lines=8> */
[----:B------:R3:W-:Y:S02]  /*64f0*/  @P4 STS.128 [R224+0x6800], RZ ;  /* 0x006800ffe0004388 */ /* 0x0007e40000000c00 */
[--C-:B------:R-:W-:Y:S01]  /*6500*/  @!P3 IMAD.X R20, R20, 0x1, R197.reuse, P2 ;  /* 0x000000011414b824 */ /* 0x100fe200010e06c5 */
[----:B-1----:R-:W-:Y:S01]  /*6510*/  @!P3 LEA R24, P2, R27, R10, 0x1 ;  /* 0x0000000a1b18b211 */ /* 0x002fe200078408ff */
[----:B------:R-:W-:Y:S01]  /*6520*/  @!P4 IMAD.X R10, R12, 0x1, R197, P5 ;  /* 0x000000010c0ac824 */ /* 0x000fe200028e06c5 */
[----:B------:R-:W-:Y:S01]  /*6530*/  @!PT LDS RZ, [RZ] ;  /* 0x00000000fffff984 */ /* 0x000fe20000000800 */
[----:B------:R-:W-:Y:S01]  /*6540*/  @!PT LDS RZ, [RZ] ;  /* 0x00000000fffff984 */ /* 0x000fe20000000800 */
[----:B------:R-:W-:Y:S01]  /*6550*/  @!PT LDS RZ, [RZ] ;  /* 0x00000000fffff984 */ /* 0x000fe20000000800 */
[----:B------:R3:W-:Y:S01]  /*6560*/  @!P4 LDGSTS.E.BYPASS.LTC128B.128 [R224+0x6800], desc[UR12][R42.64] ;  /* 0x068000002ae0cfae */ /* 0x0007e2000b901d4c */
[----:B--2---:R-:W-:-:S02]  /*6570*/  @!P4 LEA R8, P5, R13, R8, 0x1 ;  /* 0x000000080d08c211 */ /* 0x004fc400078a08ff */
[----:B------:R-:W-:Y:S01]  /*6580*/  @!P3 LEA.HI.X R25, R27, R11, R20, 0x1, P2 ;  /* 0x0000000b1b19b211 */ /* 0x000fe200010f0c14 */
        /* <DEDUP_REMOVED lines=26> */
[----:B---3--:R-:W-:-:S04]  /*6730*/  LEA R8, P2, R15, UR8, 0x1 ;  /* 0x000000080f087c11 */ /* 0x008fc8000f8408ff */
[----:B------:R-:W-:-:S05]  /*6740*/  LEA.HI.X R9, R15, UR9, R12, 0x1, P2 ;  /* 0x000000090f097c11 */ /* 0x000fca00090f0c0c */
[----:B------:R-:W-:Y:S01]  /*6750*/  @!PT LDS RZ, [RZ] ;  /* 0x00000000fffff984 */ /* 0x000fe20000000800 */
[----:B------:R-:W-:Y:S01]  /*6760*/  @!PT LDS RZ, [RZ] ;  /* 0x00000000fffff984 */ /* 0x000fe20000000800 */
[----:B------:R-:W-:Y:S01]  /*6770*/  @!PT LDS RZ, [RZ] ;  /* 0x00000000fffff984 */ /* 0x000fe20000000800 */
[----:B------:R1:W-:Y:S04]  /*6780*/  LDGSTS.E.BYPASS.LTC128B.128 [R224+0xb800], desc[UR12][R8.64+0x80] ;  /* 0x0b80008008e07fae */ /* 0x0003e8000b901d4c */
.L_x_854:
[----:B------:R-:W-:Y:S05]  /*6790*/  BSYNC B0 ;  /* 0x0000000000007941 */ /* 0x000fea0003800000 */
.L_x_853:
[----:B------:R-:W0:Y:S01]  /*67a0*/  LDGDEPBAR ;  /* 0x00000000000079af */ /* 0x000e220000000000 */
[----:B------:R-:W-:-:S04]  /*67b0*/  IADD3 R196, P2, R19, R196, RZ ;  /* 0x000000c413c47210 */ /* 0x000fc80007f5e0ff */
[----:B------:R-:W-:-:S09]  /*67c0*/  IADD3.X R197, R6, R197, RZ, P2, !PT ;  /* 0x000000c506c57210 */ /* 0x000fd200017fe4ff */
.L_x_850:
[----:B------:R-:W-:Y:S01]  /*67d0*/  IMAD.IADD R2, R2, 0x1, R21 ;  /* 0x0000000102027824 */ /* 0x000fe200078e0215 */
[----:B------:R-:W-:Y:S01]  /*67e0*/  ULDC UR11, c[0x0][0x2ec] ;  /* 0x0000bb00000b7ab9 */ /* 0x000fe20000000800 */
[----:B------:R-:W-:Y:S01]  /*67f0*/  LEA R208, R208, UR4, 0x1 ;  /* 0x00000004d0d07c11 */ /* 0x000fe2000f8e08ff */
[----:B------:R-:W-:Y:S01]  /*6800*/  ULDC.64 UR8, c[0x0][0x218] ;  /* 0x0000860000087ab9 */ /* 0x000fe20000000a00 */
[C---:B------:R-:W-:Y:S02]  /*6810*/  VIADD R6, R2.reuse, 0x1 ;  /* 0x0000000102067836 */ /* 0x040fe40000000000 */
[C---:B-1-3--:R-:W-:Y:S01]  /*6820*/  VIADD R8, R2.reuse, 0x8 ;  /* 0x0000000802087836 */ /* 0x04afe20000000000 */
[----:B------:R-:W-:Y:S01]  /*6830*/  LDSM.16.MT88.4 R124, [R208+0xc000] ;  /* 0x00c00000d07c783b */ /* 0x000fe20000004200 */
[----:B------:R-:W-:Y:S01]  /*6840*/  VIADD R9, R2, 0x29 ;  /* 0x0000002902097836 */ /* 0x000fe20000000000 */
[-C--:B------:R-:W-:Y:S01]  /*6850*/  ISETP.GE.AND P2, PT, R6, R199.reuse, PT ;  /* 0x000000c70600720c */ /* 0x080fe20003f46270 */
[--C-:B------:R-:W-:Y:S01]  /*6860*/  IMAD R206, R4, 0x2, R208.reuse ;  /* 0x0000000204ce7824 */ /* 0x100fe200078e02d0 */
[-C--:B------:R-:W-:Y:S01]  /*6870*/  ISETP.GE.AND P3, PT, R6, R198.reuse, PT ;  /* 0x000000c60600720c */ /* 0x080fe20003f66270 */
[----:B------:R-:W-:Y:S01]  /*6880*/  VIADD R6, R2, 0x9 ;  /* 0x0000000902067836 */ /* 0x000fe20000000000 */
[CC--:B------:R-:W-:Y:S01]  /*6890*/  ISETP.GE.AND P4, PT, R8.reuse, R199.reuse, PT ;  /* 0x000000c70800720c */ /* 0x0c0fe20003f86270 */
[----:B------:R-:W-:Y:S01]  /*68a0*/  IMAD R205, R3, 0x2, R208 ;  /* 0x0000000203cd7824 */ /* 0x000fe200078e02d0 */
[-C--:B------:R-:W-:Y:S01]  /*68b0*/  ISETP.GE.AND P5, PT, R8, R198.reuse, PT ;  /* 0x000000c60800720c */ /* 0x080fe20003fa6270 */
[C---:B------:R-:W-:Y:S01]  /*68c0*/  VIADD R8, R2.reuse, 0x10 ;  /* 0x0000001002087836 */ /* 0x040fe20000000000 */
[----:B------:R-:W-:Y:S01]  /*68d0*/  FSEL R24, R7, -INF , !P2 ;  /* 0xff80000007187808 */ /* 0x000fe20005000000 */
[----:B------:R-:W-:Y:S01]  /*68e0*/  VIADD R7, R2, 0x18 ;  /* 0x0000001802077836 */ /* 0x000fe20000000000 */
[CC--:B------:R-:W-:Y:S01]  /*68f0*/  ISETP.GE.AND P6, PT, R6.reuse, R199.reuse, PT ;  /* 0x000000c70600720c */ /* 0x0c0fe20003fc6270 */
[----:B------:R-:W-:Y:S01]  /*6900*/  LDSM.16.MT88.4 R116, [R206+0xc000] ;  /* 0x00c00000ce74783b */ /* 0x000fe20000004200 */
[----:B------:R-:W-:Y:S01]  /*6910*/  ISETP.GE.AND P2, PT, R6, R198, PT ;  /* 0x000000c60600720c */ /* 0x000fe20003f46270 */
[----:B------:R-:W-:Y:S01]  /*6920*/  VIADD R6, R2, 0x11 ;  /* 0x0000001102067836 */ /* 0x000fe20000000000 */
[----:B------:R-:W-:Y:S01]  /*6930*/  FSEL R92, R92, -INF , !P3 ;  /* 0xff8000005c5c7808 */ /* 0x000fe20005800000 */
[----:B----4-:R-:W-:Y:S01]  /*6940*/  LDSM.16.MT88.4 R84, [R206+0x10000] ;  /* 0x01000000ce54783b */ /* 0x010fe20000004200 */
[----:B------:R-:W-:Y:S01]  /*6950*/  ISETP.GE.AND P3, PT, R8, R199, PT ;  /* 0x000000c70800720c */ /* 0x000fe20003f66270 */
[----:B------:R-:W-:Y:S01]  /*6960*/  IMAD R204, R3, 0x2, R206 ;  /* 0x0000000203cc7824 */ /* 0x000fe200078e02ce */
[----:B------:R-:W-:Y:S01]  /*6970*/  FSEL R22, R93, -INF , !P5 ;  /* 0xff8000005d167808 */ /* 0x000fe20006800000 */
[----:B------:R-:W-:Y:S01]  /*6980*/  LDSM.16.MT88.4 R76, [R205+0x10000] ;  /* 0x01000000cd4c783b */ /* 0x000fe20000004200 */
[----:B------:R-:W-:-:S02]  /*6990*/  FSEL R26, R61, -INF , !P6 ;  /* 0xff8000003d1a7808 */ /* 0x000fc40007000000 */
[----:B------:R-:W-:Y:S01]  /*69a0*/  FSEL R60, R60, -INF , !P4 ;  /* 0xff8000003c3c7808 */ /* 0x000fe20006000000 */
[----:B------:R-:W-:Y:S01]  /*69b0*/  LDSM.16.MT88.4 R100, [R204+0xc000] ;  /* 0x00c00000cc64783b */ /* 0x000fe20000004200 */
[C---:B------:R-:W-:Y:S02]  /*69c0*/  ISETP.GE.AND P5, PT, R6.reuse, R199, PT ;  /* 0x000000c70600720c */ /* 0x040fe40003fa6270 */
[-C--:B------:R-:W-:Y:S01]  /*69d0*/  ISETP.GE.AND P6, PT, R6, R198.reuse, PT ;  /* 0x000000c60600720c */ /* 0x080fe20003fc6270 */
[----:B------:R-:W-:Y:S01]  /*69e0*/  VIADD R6, R2, 0x19 ;  /* 0x0000001902067836 */ /* 0x000fe20000000000 */
[----:B------:R-:W-:Y:S02]  /*69f0*/  ISETP.GE.AND P4, PT, R8, R198, PT ;  /* 0x000000c60800720c */ /* 0x000fe40003f86270 */
[----:B------:R-:W-:Y:S02]  /*6a00*/  FSEL R94, R94, -INF , !P2 ;  /* 0xff8000005e5e7808 */ /* 0x000fe40005000000 */
[----:B------:R-:W-:-:S02]  /*6a10*/  FSEL R20, R62, -INF , !P3 ;  /* 0xff8000003e147808 */ /* 0x000fc40005800000 */
[CC--:B------:R-:W-:Y:S02]  /*6a20*/  ISETP.GE.AND P2, PT, R7.reuse, R199.reuse, PT ;  /* 0x000000c70700720c */ /* 0x0c0fe40003f46270 */
        /* <DEDUP_REMOVED lines=8> */
[----:B------:R-:W-:Y:S02]  /*6ab0*/  FSEL R52, R52, -INF , !P2 ;  /* 0xff80000034347808 */ /* 0x000fe40005000000 */
[CC--:B------:R-:W-:Y:S02]  /*6ac0*/  ISETP.GE.AND P6, PT, R7.reuse, R199.reuse, PT ;  /* 0x000000c70700720c */ /* 0x0c0fe40003fc6270 */
[----:B------:R-:W-:Y:S01]  /*6ad0*/  ISETP.GE.AND P2, PT, R7, R198, PT ;  /* 0x000000c60700720c */ /* 0x000fe20003f46270 */
[----:B------:R-:W-:Y:S01]  /*6ae0*/  VIADD R7, R2, 0x28 ;  /* 0x0000002802077836 */ /* 0x000fe20000000000 */
[----:B------:R-:W-:Y:S02]  /*6af0*/  FSEL R54, R54, -INF , !P3 ;  /* 0xff80000036367808 */ /* 0x000fe40005800000 */
[----:B------:R-:W-:Y:S02]  /*6b00*/  FSEL R12, R53, -INF , !P4 ;  /* 0xff800000350c7808 */ /* 0x000fe40006000000 */
[----:B------:R-:W-:-:S02]  /*6b10*/  ISETP.GE.AND P3, PT, R6, R199, PT ;  /* 0x000000c70600720c */ /* 0x000fc40003f66270 */
[-C--:B------:R-:W-:Y:S02]  /*6b20*/  ISETP.GE.AND P4, PT, R6, R198.reuse, PT ;  /* 0x000000c60600720c */ /* 0x080fe40003f86270 */
[----:B------:R-:W-:Y:S02]  /*6b30*/  FSEL R6, R55, -INF , !P5 ;  /* 0xff80000037067808 */ /* 0x000fe40006800000 */
[----:B------:R-:W-:Y:S02]  /*6b40*/  FSEL R33, R48, -INF , !P6 ;  /* 0xff80000030217808 */ /* 0x000fe40007000000 */
[C---:B------:R-:W-:Y:S02]  /*6b50*/  ISETP.GE.AND P5, PT, R7.reuse, R199, PT ;  /* 0x000000c70700720c */ /* 0x040fe40003fa6270 */
[----:B------:R-:W-:Y:S01]  /*6b60*/  ISETP.GE.AND P6, PT, R7, R198, PT ;  /* 0x000000c60700720c */ /* 0x000fe20003fc6270 */
[----:B------:R-:W-:Y:S01]  /*6b70*/  VIADD R7, R2, 0x30 ;  /* 0x0000003002077836 */ /* 0x000fe20000000000 */
[----:B------:R-:W-:-:S02]  /*6b80*/  FSEL R48, R50, -INF , !P2 ;  /* 0xff80000032307808 */ /* 0x000fc40005000000 */
[----:B------:R-:W-:Y:S02]  /*6b90*/  FSEL R252, R49, -INF , !P3 ;  /* 0xff80000031fc7808 */ /* 0x000fe40005800000 */
[----:B------:R-:W-:Y:S02]  /*6ba0*/  FSEL R248, R51, -INF , !P4 ;  /* 0xff80000033f87808 */ /* 0x000fe40006000000 */
[----:B------:R-:W-:Y:S02]  /*6bb0*/  FSEL R46, R56, -INF , !P5 ;  /* 0xff800000382e7808 */ /* 0x000fe40006800000 */
[CC--:B------:R-:W-:Y:S02]  /*6bc0*/  ISETP.GE.AND P2, PT, R9.reuse, R199.reuse, PT ;  /* 0x000000c70900720c */ /* 0x0c0fe40003f46270 */
[----:B------:R-:W-:Y:S01]  /*6bd0*/  ISETP.GE.AND P3, PT, R9, R198, PT ;  /* 0x000000c60900720c */ /* 0x000fe20003f66270 */
[----:B------:R-:W-:Y:S01]  /*6be0*/  VIADD R9, R2, 0x31 ;  /* 0x0000003102097836 */ /* 0x000fe20000000000 */
[----:B------:R-:W-:-:S02]  /*6bf0*/  ISETP.GE.AND P4, PT, R7, R199, PT ;  /* 0x000000c70700720c */ /* 0x000fc40003f86270 */
[-C--:B------:R-:W-:Y:S01]  /*6c00*/  ISETP.GE.AND P5, PT, R7, R198.reuse, PT ;  /* 0x000000c60700720c */ /* 0x080fe20003fa6270 */
[----:B------:R-:W-:Y:S01]  /*6c10*/  VIADD R7, R2, 0x38 ;  /* 0x0000003802077836 */ /* 0x000fe20000000000 */
[----:B------:R-:W-:Y:S02]  /*6c20*/  FSEL R246, R246, -INF , !P6 ;  /* 0xff800000f6f67808 */ /* 0x000fe40007000000 */
[----:B------:R-:W-:Y:S02]  /*6c30*/  FSEL R250, R57, -INF , !P2 ;  /* 0xff80000039fa7808 */ /* 0x000fe40005000000 */
[----:B------:R-:W-:Y:S02]  /*6c40*/  FSEL R44, R58, -INF , !P4 ;  /* 0xff8000003a2c7808 */ /* 0x000fe40006000000 */
[C---:B------:R-:W-:Y:S02]  /*6c50*/  ISETP.GE.AND P6, PT, R9.reuse, R199, PT ;  /* 0x000000c70900720c */ /* 0x040fe40003fc6270 */
[----:B------:R-:W-:Y:S01]  /*6c60*/  ISETP.GE.AND P2, PT, R9, R198, PT ;  /* 0x000000c60900720c */ /* 0x000fe20003f46270 */
[----:B------:R-:W-:Y:S01]  /*6c70*/  VIADD R9, R2, 0x39 ;  /* 0x0000003902097836 */ /* 0x000fe20000000000 */
[----:B------:R-:W-:-:S02]  /*6c80*/  FSEL R42, R109, -INF , !P3 ;  /* 0xff8000006d2a7808 */ /* 0x000fc40005800000 */
[C---:B------:R-:W-:Y:S01]  /*6c90*/  ISETP.GE.AND P4, PT, R7.reuse, R198, PT ;  /* 0x000000c60700720c */ /* 0x040fe20003f86270 */
[----:B------:R-:W-:Y:S01]  /*6ca0*/  LDSM.16.MT88.4 R108, [R205+0xc000] ;  /* 0x00c00000cd6c783b */ /* 0x000fe20000004200 */
[-C--:B------:R-:W-:Y:S01]  /*6cb0*/  ISETP.GE.AND P3, PT, R7, R199.reuse, PT ;  /* 0x000000c70700720c */ /* 0x080fe20003f66270 */
[----:B------:R-:W-:Y:S01]  /*6cc0*/  VIADD R7, R2, 0x40 ;  /* 0x0000004002077836 */ /* 0x000fe20000000000 */
[----:B------:R-:W-:Y:S02]  /*6cd0*/  FSEL R238, R238, -INF , !P4 ;  /* 0xff800000eeee7808 */ /* 0x000fe40006000000 */
[----:B------:R-:W-:Y:S02]  /*6ce0*/  FSEL R240, R240, -INF , !P5 ;  /* 0xff800000f0f07808 */ /* 0x000fe40006800000 */
[----:B------:R-:W-:Y:S02]  /*6cf0*/  FSEL R244, R244, -INF , !P6 ;  /* 0xff800000f4f47808 */ /* 0x000fe40007000000 */
[----:B------:R-:W-:-:S02]  /*6d00*/  ISETP.GE.AND P4, PT, R2, R199, PT ;  /* 0x000000c70200720c */ /* 0x000fc40003f86270 */
[CC--:B------:R-:W-:Y:S02]  /*6d10*/  ISETP.GE.AND P5, PT, R9.reuse, R199.reuse, PT ;  /* 0x000000c70900720c */ /* 0x0c0fe40003fa6270 */
[----:B------:R-:W-:Y:S01]  /*6d20*/  ISETP.GE.AND P6, PT, R9, R198, PT ;  /* 0x000000c60900720c */ /* 0x000fe20003fc6270 */
[----:B------:R-:W-:Y:S01]  /*6d30*/  VIADD R9, R2, 0x48 ;  /* 0x0000004802097836 */ /* 0x000fe20000000000 */
[----:B------:R-:W-:Y:S02]  /*6d40*/  FSEL R150, R150, -INF , !P2 ;  /* 0xff80000096967808 */ /* 0x000fe40005000000 */
[----:B------:R-:W-:Y:S02]  /*6d50*/  ISETP.GE.AND P2, PT, R7, R199, PT ;  /* 0x000000c70700720c */ /* 0x000fe40003f46270 */
[----:B------:R-:W-:Y:S02]  /*6d60*/  FSEL R0, R0, -INF , !P4 ;  /* 0xff80000000007808 */ /* 0x000fe40006000000 */
[----:B------:R-:W-:-:S02]  /*6d70*/  FSEL R40, R59, -INF , !P3 ;  /* 0xff8000003b287808 */ /* 0x000fc40005800000 */
[-C--:B------:R-:W-:Y:S01]  /*6d80*/  ISETP.GE.AND P3, PT, R7, R198.reuse, PT ;  /* 0x000000c60700720c */ /* 0x080fe20003f66270 */
[----:B------:R-:W-:Y:S01]  /*6d90*/  VIADD R7, R2, 0x41 ;  /* 0x0000004102077836 */ /* 0x000fe20000000000 */
[----:B------:R-:W-:Y:S02]  /*6da0*/  FSEL R236, R236, -INF , !P2 ;  /* 0xff800000ecec7808 */ /* 0x000fe40005000000 */
[C---:B------:R-:W-:Y:S02]  /*6db0*/  ISETP.GE.AND P2, PT, R9.reuse, R199, PT ;  /* 0x000000c70900720c */ /* 0x040fe40003f46270 */
[----:B------:R-:W-:Y:S02]  /*6dc0*/  ISETP.GE.AND P4, PT, R9, R198, PT ;  /* 0x000000c60900720c */ /* 0x000fe40003f86270 */
[----:B------:R-:W-:Y:S02]  /*6dd0*/  FMNMX.FTZ R9, R0, R24, !PT ;  /* 0x0000001800097209 */ /* 0x000fe40007810000 */
[----:B------:R-:W-:-:S02]  /*6de0*/  FSEL R152, R152, -INF , !P6 ;  /* 0xff80000098987808 */ /* 0x000fc40007000000 */
[-C--:B------:R-:W-:Y:S02]  /*6df0*/  ISETP.GE.AND P6, PT, R7, R198.reuse, PT ;  /* 0x000000c60700720c */ /* 0x080fe40003fc6270 */
[----:B------:R-:W-:Y:S02]  /*6e00*/  FMNMX.FTZ R9, R60, R9, !PT ;  /* 0x000000093c097209 */ /* 0x000fe40007810000 */
[----:B------:R-:W-:Y:S02]  /*6e10*/  FSEL R172, R172, -INF , !P6 ;  /* 0xff800000acac7808 */ /* 0x000fe40007000000 */
[----:B------:R-:W-:Y:S01]  /*6e20*/  FMNMX.FTZ R11, R26, R9, !PT ;  /* 0x000000091a0b7209 */ /* 0x000fe20007810000 */
[C---:B------:R-:W-:Y:S01]  /*6e30*/  VIADD R9, R2.reuse, 0x50 ;  /* 0x0000005002097836 */ /* 0x040fe20000000000 */
[----:B------:R-:W-:Y:S02]  /*6e40*/  ISETP.GE.AND P6, PT, R2, R198, PT ;  /* 0x000000c60200720c */ /* 0x000fe40003fc6270 */
[----:B------:R-:W-:-:S02]  /*6e50*/  FMNMX.FTZ R11, R20, R11, !PT ;  /* 0x0000000b140b7209 */ /* 0x000fc40007810000 */
[----:B------:R-:W-:Y:S02]  /*6e60*/  FSEL R28, R5, -INF , !P6 ;  /* 0xff800000051c7808 */ /* 0x000fe40007000000 */
[----:B------:R-:W-:Y:S02]  /*6e70*/  FMNMX.FTZ R5, R14, R11, !PT ;  /* 0x0000000b0e057209 */ /* 0x000fe40007810000 */
[----:B------:R-:W-:Y:S02]  /*6e80*/  FMNMX.FTZ R11, R28, R92, !PT ;  /* 0x0000005c1c0b7209 */ /* 0x000fe40007810000 */
[----:B------:R-:W-:Y:S02]  /*6e90*/  FMNMX.FTZ R5, R52, R5, !PT ;  /* 0x0000000534057209 */ /* 0x000fe40007810000 */
[----:B------:R-:W-:Y:S02]  /*6ea0*/  FMNMX.FTZ R11, R22, R11, !PT ;  /* 0x0000000b160b7209 */ /* 0x000fe40007810000 */
[----:B------:R-:W-:Y:S01]  /*6eb0*/  FMNMX.FTZ R30, R12, R5, !PT ;  /* 0x000000050c1e7209 */ /* 0x000fe20007810000 */
[----:B------:R-:W-:Y:S01]  /*6ec0*/  VIADD R5, R2, 0x58 ;  /* 0x0000005802057836 */ /* 0x000fe20000000000 */
        /* <DEDUP_REMOVED lines=13> */
[----:B------:R-:W-:Y:S02]  /*6fa0*/  FSEL R242, R242, -INF , !P5 ;  /* 0xff800000f2f27808 */ /* 0x000fe40006800000 */
[----:B------:R-:W-:Y:S02]  /*6fb0*/  FMNMX.FTZ R13, R40, R13, !PT ;  /* 0x0000000d280d7209 */ /* 0x000fe40007810000 */
[----:B------:R-:W-:Y:S02]  /*6fc0*/  FMNMX.FTZ R11, R246, R11, !PT ;  /* 0x0000000bf60b7209 */ /* 0x000fe40007810000 */
[----:B------:R-:W-:Y:S01]  /*6fd0*/  ISETP.GE.AND P5, PT, R7, R199, PT ;  /* 0x000000c70700720c */ /* 0x000fe20003fa6270 */
[----:B------:R-:W-:Y:S01]  /*6fe0*/  VIADD R7, R2, 0x49 ;  /* 0x0000004902077836 */ /* 0x000fe20000000000 */
[----:B------:R-:W-:Y:S02]  /*6ff0*/  FMNMX.FTZ R13, R242, R13, !PT ;  /* 0x0000000df20d7209 */ /* 0x000fe40007810000 */
[----:B------:R-:W-:-:S02]  /*7000*/  FMNMX.FTZ R11, R42, R11, !PT ;  /* 0x0000000b2a0b7209 */ /* 0x000fc40007810000 */
[----:B------:R-:W-:Y:S02]  /*7010*/  FSEL R202, R202, -INF , !P3 ;  /* 0xff800000caca7808 */ /* 0x000fe40005800000 */
[----:B------:R-:W-:Y:S02]  /*7020*/  FSEL R168, R168, -INF , !P5 ;  /* 0xff800000a8a87808 */ /* 0x000fe40006800000 */
[----:B------:R-:W-:Y:S02]  /*7030*/  FSEL R234, R234, -INF , !P2 ;  /* 0xff800000eaea7808 */ /* 0x000fe40005000000 */
[----:B------:R-:W-:Y:S02]  /*7040*/  FMNMX.FTZ R13, R236, R13, !PT ;  /* 0x0000000dec0d7209 */ /* 0x000fe40007810000 */
[----:B------:R-:W-:Y:S02]  /*7050*/  FMNMX.FTZ R11, R240, R11, !PT ;  /* 0x0000000bf00b7209 */ /* 0x000fe40007810000 */
[----:B------:R-:W-:-:S02]  /*7060*/  ISETP.GE.AND P3, PT, R7, R199, PT ;  /* 0x000000c70700720c */ /* 0x000fc40003f66270 */
[----:B------:R-:W-:Y:S01]  /*7070*/  ISETP.GE.AND P5, PT, R7, R198, PT ;  /* 0x000000c60700720c */ /* 0x000fe20003fa6270 */
[----:B------:R-:W-:Y:S01]  /*7080*/  VIADD R7, R2, 0x51 ;  /* 0x0000005102077836 */ /* 0x000fe20000000000 */
[----:B------:R-:W-:Y:S02]  /*7090*/  ISETP.GE.AND P2, PT, R9, R199, PT ;  /* 0x000000c70900720c */ /* 0x000fe40003f46270 */
[----:B------:R-:W-:Y:S02]  /*70a0*/  FMNMX.FTZ R13, R168, R13, !PT ;  /* 0x0000000da80d7209 */ /* 0x000fe40007810000 */
[----:B------:R-:W-:Y:S02]  /*70b0*/  FMNMX.FTZ R11, R150, R11, !PT ;  /* 0x0000000b960b7209 */ /* 0x000fe40007810000 */
[----:B------:R-:W-:Y:S02]  /*70c0*/  FSEL R174, R174, -INF , !P5 ;  /* 0xff800000aeae7808 */ /* 0x000fe40006800000 */
[----:B------:R-:W-:-:S02]  /*70d0*/  FSEL R186, R186, -INF , !P2 ;  /* 0xff800000baba7808 */ /* 0x000fc40005000000 */
[----:B------:R-:W-:Y:S02]  /*70e0*/  FSEL R190, R190, -INF , !P4 ;  /* 0xff800000bebe7808 */ /* 0x000fe40006000000 */
[CC--:B------:R-:W-:Y:S02]  /*70f0*/  ISETP.GE.AND P5, PT, R5.reuse, R199.reuse, PT ;  /* 0x000000c70500720c */ /* 0x0c0fe40003fa6270 */
[-C--:B------:R-:W-:Y:S01]  /*7100*/  ISETP.GE.AND P2, PT, R5, R198.reuse, PT ;  /* 0x000000c60500720c */ /* 0x080fe20003f46270 */
[C---:B------:R-:W-:Y:S01]  /*7110*/  VIADD R5, R2.reuse, 0x59 ;  /* 0x0000005902057836 */ /* 0x040fe20000000000 */
[----:B------:R-:W-:Y:S01]  /*7120*/  ISETP.GE.AND P4, PT, R9, R198, PT ;  /* 0x000000c60900720c */ /* 0x000fe20003f86270 */
[----:B------:R-:W-:Y:S01]  /*7130*/  VIADD R9, R2, 0x70 ;  /* 0x0000007002097836 */ /* 0x000fe20000000000 */
[----:B------:R-:W-:Y:S02]  /*7140*/  ISETP.GE.AND P6, PT, R7, R199, PT ;  /* 0x000000c70700720c */ /* 0x000fe40003fc6270 */
[----:B------:R-:W-:-:S02]  /*7150*/  FSEL R170, R170, -INF , !P3 ;  /* 0xff800000aaaa7808 */ /* 0x000fc40005800000 */
[----:B------:R-:W-:Y:S02]  /*7160*/  FMNMX.FTZ R13, R234, R13, !PT ;  /* 0x0000000dea0d7209 */ /* 0x000fe40007810000 */
[----:B------:R-:W-:Y:S02]  /*7170*/  FMNMX.FTZ R11, R238, R11, !PT ;  /* 0x0000000bee0b7209 */ /* 0x000fe40007810000 */
[----:B------:R-:W-:Y:S02]  /*7180*/  FSEL R184, R184, -INF , !P4 ;  /* 0xff800000b8b87808 */ /* 0x000fe40006000000 */
[----:B------:R-:W-:Y:S02]  /*7190*/  FSEL R34, R34, -INF , !P6 ;  /* 0xff80000022227808 */ /* 0x000fe40007000000 */
[C---:B------:R-:W-:Y:S02]  /*71a0*/  ISETP.GE.AND P4, PT, R5.reuse, R199, PT ;  /* 0x000000c70500720c */ /* 0x040fe40003f86270 */
[----:B------:R-:W-:Y:S01]  /*71b0*/  ISETP.GE.AND P6, PT, R5, R198, PT ;  /* 0x000000c60500720c */ /* 0x000fe20003fc6270 */
[----:B------:R-:W-:Y:S01]  /*71c0*/  VIADD R5, R2, 0x60 ;  /* 0x0000006002057836 */ /* 0x000fe20000000000 */
[----:B------:R-:W-:-:S02]  /*71d0*/  FMNMX.FTZ R13, R170, R13, !PT ;  /* 0x0000000daa0d7209 */ /* 0x000fc40007810000 */
[----:B------:R-:W-:Y:S02]  /*71e0*/  FMNMX.FTZ R11, R152, R11, !PT ;  /* 0x0000000b980b7209 */ /* 0x000fe40007810000 */
[----:B------:R-:W-:Y:S01]  /*71f0*/  ISETP.GE.AND P3, PT, R7, R198, PT ;  /* 0x000000c60700720c */ /* 0x000fe20003f66270 */
[----:B------:R-:W-:Y:S01]  /*7200*/  VIADD R7, R2, 0x71 ;  /* 0x0000007102077836 */ /* 0x000fe20000000000 */
[----:B------:R-:W-:Y:S02]  /*7210*/  FMNMX.FTZ R13, R186, R13, !PT ;  /* 0x0000000dba0d7209 */ /* 0x000fe40007810000 */
[----:B------:R-:W-:Y:S02]  /*7220*/  FMNMX.FTZ R11, R202, R11, !PT ;  /* 0x0000000bca0b7209 */ /* 0x000fe40007810000 */
[----:B------:R-:W-:Y:S02]  /*7230*/  FSEL R182, R182, -INF , !P3 ;  /* 0xff800000b6b67808 */ /* 0x000fe40005800000 */
[----:B------:R-:W-:-:S02]  /*7240*/  FSEL R32, R32, -INF , !P5 ;  /* 0xff80000020207808 */ /* 0x000fc40006800000 */
[C---:B------:R-:W-:Y:S02]  /*7250*/  ISETP.GE.AND P3, PT, R5.reuse, R199, PT ;  /* 0x000000c70500720c */ /* 0x040fe40003f66270 */
        /* <DEDUP_REMOVED lines=12> */
[----:B------:R-:W-:-:S02]  /*7320*/  FMNMX.FTZ R13, R188, R13, !PT ;  /* 0x0000000dbc0d7209 */ /* 0x000fc40007810000 */
[----:B------:R-:W-:Y:S02]  /*7330*/  FMNMX.FTZ R11, R174, R11, !PT ;  /* 0x0000000bae0b7209 */ /* 0x000fe40007810000 */
[----:B------:R-:W-:Y:S02]  /*7340*/  FSEL R176, R176, -INF , !P6 ;  /* 0xff800000b0b07808 */ /* 0x000fe40007000000 */
[C---:B------:R-:W-:Y:S02]  /*7350*/  ISETP.GE.AND P6, PT, R5.reuse, R199, PT ;  /* 0x000000c70500720c */ /* 0x040fe40003fc6270 */
[----:B------:R-:W-:Y:S01]  /*7360*/  ISETP.GE.AND P3, PT, R5, R198, PT ;  /* 0x000000c60500720c */ /* 0x000fe20003f66270 */
[----:B------:R-:W-:Y:S01]  /*7370*/  VIADD R5, R2, 0x69 ;  /* 0x0000006902057836 */ /* 0x000fe20000000000 */
[----:B------:R-:W-:Y:S02]  /*7380*/  FSEL R164, R164, -INF , !P2 ;  /* 0xff800000a4a47808 */ /* 0x000fe40005000000 */
[----:B------:R-:W-:-:S02]  /*7390*/  FMNMX.FTZ R13, R166, R13, !PT ;  /* 0x0000000da60d7209 */ /* 0x000fc40007810000 */
[----:B------:R-:W-:Y:S02]  /*73a0*/  FMNMX.FTZ R11, R184, R11, !PT ;  /* 0x0000000bb80b7209 */ /* 0x000fe40007810000 */
[----:B------:R-:W-:Y:S02]  /*73b0*/  FSEL R158, R158, -INF , !P5 ;  /* 0xff8000009e9e7808 */ /* 0x000fe40006800000 */
[----:B------:R-:W-:Y:S02]  /*73c0*/  ISETP.GE.AND P5, PT, R5, R199, PT ;  /* 0x000000c70500720c */ /* 0x000fe40003fa6270 */
[----:B------:R-:W-:Y:S02]  /*73d0*/  FSEL R162, R162, -INF , !P6 ;  /* 0xff800000a2a27808 */ /* 0x000fe40007000000 */
[----:B------:R-:W-:Y:S02]  /*73e0*/  FMNMX.FTZ R13, R164, R13, !PT ;  /* 0x0000000da40d7209 */ /* 0x000fe40007810000 */
[----:B------:R-:W-:-:S02]  /*73f0*/  FMNMX.FTZ R11, R182, R11, !PT ;  /* 0x0000000bb60b7209 */ /* 0x000fc40007810000 */
[----:B------:R-:W-:Y:S02]  /*7400*/  FSEL R156, R156, -INF , !P4 ;  /* 0xff8000009c9c7808 */ /* 0x000fe40006000000 */
[----:B------:R-:W-:Y:S02]  /*7410*/  ISETP.GE.AND P4, PT, R9, R199, PT ;  /* 0x000000c70900720c */ /* 0x000fe40003f86270 */
[----:B------:R-:W-:Y:S02]  /*7420*/  FSEL R160, R160, -INF , !P5 ;  /* 0xff800000a0a07808 */ /* 0x000fe40006800000 */
[----:B------:R-:W-:Y:S02]  /*7430*/  FMNMX.FTZ R13, R162, R13, !PT ;  /* 0x0000000da20d7209 */ /* 0x000fe40007810000 */
[----:B------:R-:W-:Y:S02]  /*7440*/  FMNMX.FTZ R11, R178, R11, !PT ;  /* 0x0000000bb20b7209 */ /* 0x000fe40007810000 */
[----:B------:R-:W-:Y:S01]  /*7450*/  ISETP.GE.AND P2, PT, R5, R198, PT ;  /* 0x000000c60500720c */ /* 0x000fe20003f46270 */
[C---:B------:R-:W-:Y:S01]  /*7460*/  VIADD R5, R2.reuse, 0x78 ;  /* 0x0000007802057836 */ /* 0x040fe20000000000 */
[----:B------:R-:W-:Y:S01]  /*7470*/  ISETP.GE.AND P5, PT, R7, R199, PT ;  /* 0x000000c70700720c */ /* 0x000fe20003fa6270 */
[----:B------:R-:W-:Y:S01]  /*7480*/  VIADD R2, R2, 0x79 ;  /* 0x0000007902027836 */ /* 0x000fe20000000000 */
[----:B------:R-:W-:-:S02]  /*7490*/  FSEL R146, R146, -INF , !P4 ;  /* 0xff80000092927808 */ /* 0x000fc40006000000 */
[----:B------:R-:W-:Y:S02]  /*74a0*/  FMNMX.FTZ R13, R160, R13, !PT ;  /* 0x0000000da00d7209 */ /* 0x000fe40007810000 */
[----:B------:R-:W-:Y:S02]  /*74b0*/  FMNMX.FTZ R11, R176, R11, !PT ;  /* 0x0000000bb00b7209 */ /* 0x000fe40007810000 */
[----:B------:R-:W-:Y:S02]  /*74c0*/  ISETP.GE.AND P4, PT, R5, R199, PT ;  /* 0x000000c70500720c */ /* 0x000fe40003f86270 */
[----:B------:R-:W-:Y:S02]  /*74d0*/  FSEL R144, R144, -INF , !P5 ;  /* 0xff80000090907808 */ /* 0x000fe40006800000 */
[----:B------:R-:W-:Y:S02]  /*74e0*/  FMNMX.FTZ R13, R146, R13, !PT ;  /* 0x0000000d920d7209 */ /* 0x000fe40007810000 */
[----:B------:R-:W-:-:S02]  /*74f0*/  FMNMX.FTZ R11, R158, R11, !PT ;  /* 0x0000000b9e0b7209 */ /* 0x000fc40007810000 */
[----:B------:R-:W-:Y:S02]  /*7500*/  ISETP.GE.AND P5, PT, R2, R199, PT ;  /* 0x000000c70200720c */ /* 0x000fe40003fa6270 */
[----:B------:R-:W-:Y:S02]  /*7510*/  FSEL R142, R18, -INF , !P4 ;  /* 0xff800000128e7808 */ /* 0x000fe40006000000 */
[----:B------:R-:W-:Y:S02]  /*7520*/  FMNMX.FTZ R13, R144, R13, !PT ;  /* 0x0000000d900d7209 */ /* 0x000fe40007810000 */
[----:B------:R-:W-:Y:S02]  /*7530*/  FSEL R154, R154, -INF , !P3 ;  /* 0xff8000009a9a7808 */ /* 0x000fe40005800000 */
[----:B------:R-:W-:Y:S02]  /*7540*/  FMNMX.FTZ R11, R156, R11, !PT ;  /* 0x0000000b9c0b7209 */ /* 0x000fe40007810000 */
[----:B------:R-:W-:-:S02]  /*7550*/  FSEL R140, R140, -INF , !P5 ;  /* 0xff8000008c8c7808 */ /* 0x000fc40006800000 */
[----:B------:R-:W-:Y:S02]  /*7560*/  FMNMX.FTZ R13, R142, R13, !PT ;  /* 0x0000000d8e0d7209 */ /* 0x000fe40007810000 */
[-C--:B------:R-:W-:Y:S02]  /*7570*/  ISETP.GE.AND P3, PT, R9, R198.reuse, PT ;  /* 0x000000c60900720c */ /* 0x080fe40003f66270 */
[----:B------:R-:W-:Y:S02]  /*7580*/  FSEL R148, R148, -INF , !P2 ;  /* 0xff80000094947808 */ /* 0x000fe40005000000 */
[----:B------:R-:W-:Y:S02]  /*7590*/  FMNMX.FTZ R11, R154, R11, !PT ;  /* 0x0000000b9a0b7209 */ /* 0x000fe40007810000 */
[----:B------:R-:W-:Y:S02]  /*75a0*/  FMNMX.FTZ R9, R140, R13, !PT ;  /* 0x0000000d8c097209 */ /* 0x000fe40007810000 */
[----:B------:R-:W-:-:S02]  /*75b0*/  ISETP.GE.AND P2, PT, R7, R198, PT ;  /* 0x000000c60700720c */ /* 0x000fc40003f46270 */
[----:B------:R-:W-:Y:S01]  /*75c0*/  FSEL R138, R17, -INF , !P3 ;  /* 0xff800000118a7808 */ /* 0x000fe20005800000 */
[----:B------:R-:W1:Y:S01]  /*75d0*/  SHFL.BFLY PT, R18, R9, 0x2, 0x1f ;  /* 0x0c401f0009127f89 */ /* 0x000e6200000e0000 */
[----:B------:R-:W-:Y:S02]  /*75e0*/  FMNMX.FTZ R11, R148, R11, !PT ;  /* 0x0000000b940b7209 */ /* 0x000fe40007810000 */
[-C--:B------:R-:W-:Y:S02]  /*75f0*/  ISETP.GE.AND P3, PT, R5, R198.reuse, PT ;  /* 0x000000c60500720c */ /* 0x080fe40003f66270 */
[----:B------:R-:W-:Y:S02]  /*7600*/  FSEL R136, R16, -INF , !P2 ;  /* 0xff80000010887808 */ /* 0x000fe40005000000 */
[----:B------:R-:W-:Y:S02]  /*7610*/  FMNMX.FTZ R11, R138, R11, !PT ;  /* 0x0000000b8a0b7209 */ /* 0x000fe40007810000 */
[----:B------:R-:W-:-:S02]  /*7620*/  ISETP.GE.AND P2, PT, R2, R198, PT ;  /* 0x000000c60200720c */ /* 0x000fc40003f46270 */
[----:B------:R-:W-:Y:S02]  /*7630*/  FSEL R134, R134, -INF , !P3 ;  /* 0xff80000086867808 */ /* 0x000fe40005800000 */
[----:B------:R-:W-:Y:S02]  /*7640*/  FMNMX.FTZ R11, R136, R11, !PT ;  /* 0x0000000b880b7209 */ /* 0x000fe40007810000 */
[----:B------:R-:W-:Y:S02]  /*7650*/  FSEL R132, R132, -INF , !P2 ;  /* 0xff80000084847808 */ /* 0x000fe40005000000 */
[----:B------:R-:W-:-:S04]  /*7660*/  FMNMX.FTZ R7, R134, R11, !PT ;  /* 0x0000000b86077209 */ /* 0x000fc80007810000 */
[----:B------:R-:W-:Y:S02]  /*7670*/  FMNMX.FTZ R7, R132, R7, !PT ;  /* 0x0000000784077209 */ /* 0x000fe40007810000 */
[----:B-1----:R-:W-:-:S03]  /*7680*/  FMNMX.FTZ R9, R9, R18, !PT ;  /* 0x0000001209097209 */ /* 0x002fc60007810000 */
[----:B------:R-:W1:Y:S04]  /*7690*/  SHFL.BFLY PT, R16, R7, 0x2, 0x1f ;  /* 0x0c401f0007107f89 */ /* 0x000e6800000e0000 */
[----:B------:R-:W2:Y:S01]  /*76a0*/  SHFL.BFLY PT, R2, R9, 0x1, 0x1f ;  /* 0x0c201f0009027f89 */ /* 0x000ea200000e0000 */
[----:B-1----:R-:W-:Y:S02]  /*76b0*/  FMNMX.FTZ R16, R7, R16, !PT ;  /* 0x0000001007107209 */ /* 0x002fe40007810000 */
[----:B--2---:R-:W-:-:S03]  /*76c0*/  FMNMX.FTZ R2, R9, R2, !PT ;  /* 0x0000000209027209 */ /* 0x004fc60007810000 */
[----:B------:R-:W1:Y:S01]  /*76d0*/  SHFL.BFLY PT, R5, R16, 0x1, 0x1f ;  /* 0x0c201f0010057f89 */ /* 0x000e6200000e0000 */
[C---:B------:R-:W-:Y:S01]  /*76e0*/  FSETP.NEU.FTZ.AND P2, PT, R2.reuse, -INF , PT ;  /* 0xff8000000200780b */ /* 0x040fe20003f5d000 */
[----:B------:R-:W-:-:S05]  /*76f0*/  FMUL.FTZ R133, R2, UR11 ;  /* 0x0000000b02857c20 */ /* 0x000fca0008410000 */
[----:B------:R-:W-:-:S05]  /*7700*/  FSEL R133, R133, RZ, P2 ;  /* 0x000000ff85857208 */ /* 0x000fca0001000000 */
[--C-:B------:R-:W-:Y:S01]  /*7710*/  FFMA.FTZ R66, R0, UR11, -R133.reuse ;  /* 0x0000000b00427c23 */ /* 0x100fe20008010885 */
[--C-:B------:R-:W-:Y:S01]  /*7720*/  FFMA.FTZ R61, R60, UR11, -R133.reuse ;  /* 0x0000000b3c3d7c23 */ /* 0x100fe20008010885 */
[--C-:B------:R-:W-:Y:S01]  /*7730*/  FFMA.FTZ R65, R24, UR11, -R133.reuse ;  /* 0x0000000b18417c23 */ /* 0x100fe20008010885 */
[--C-:B------:R-:W-:Y:S01]  /*7740*/  FFMA.FTZ R60, R26, UR11, -R133.reuse ;  /* 0x0000000b1a3c7c23 */ /* 0x100fe20008010885 */
[--C-:B------:R-:W-:Y:S01]  /*7750*/  FFMA.FTZ R55, R52, UR11, -R133.reuse ;  /* 0x0000000b34377c23 */ /* 0x100fe20008010885 */
[----:B------:R-:W-:Y:S01]  /*7760*/  LDSM.16.MT88.4 R24, [R208+0xc800] ;  /* 0x00c80000d018783b */ /* 0x000fe20000004200 */
[----:B------:R-:W-:Y:S01]  /*7770*/  MUFU.EX2 R66, R66 ;  /* 0x0000004200427308 */ /* 0x000fe20000000800 */
[--C-:B------:R-:W-:Y:S01]  /*7780*/  FFMA.FTZ R57, R20, UR11, -R133.reuse ;  /* 0x0000000b14397c23 */ /* 0x100fe20008010885 */
[--C-:B------:R-:W-:Y:S01]  /*7790*/  FFMA.FTZ R56, R14, UR11, -R133.reuse ;  /* 0x0000000b0e387c23 */ /* 0x100fe20008010885 */
[--C-:B------:R-:W-:Y:S01]  /*77a0*/  FFMA.FTZ R52, R12, UR11, -R133.reuse ;  /* 0x0000000b0c347c23 */ /* 0x100fe20008010885 */
[----:B-1----:R-:W-:Y:S01]  /*77b0*/  FMNMX.FTZ R0, R16, R5, !PT ;  /* 0x0000000510007209 */ /* 0x002fe20007810000 */
[--C-:B------:R-:W-:Y:S01]  /*77c0*/  FFMA.FTZ R50, R33, UR11, -R133.reuse ;  /* 0x0000000b21327c23 */ /* 0x100fe20008010885 */
[----:B------:R-:W-:Y:S01]  /*77d0*/  LDSM.16.MT88.4 R16, [R205+0xc800] ;  /* 0x00c80000cd10783b */ /* 0x000fe20000004200 */
[--C-:B------:R-:W-:Y:S01]  /*77e0*/  FFMA.FTZ R49, R252, UR11, -R133.reuse ;  /* 0x0000000bfc317c23 */ /* 0x100fe20008010885 */
[C---:B------:R-:W-:Y:S01]  /*77f0*/  FSETP.NEU.FTZ.AND P2, PT, R0.reuse, -INF , PT ;  /* 0xff8000000000780b */ /* 0x040fe20003f5d000 */
[----:B------:R-:W-:Y:S01]  /*7800*/  FMUL.FTZ R67, R0, UR11 ;  /* 0x0000000b00437c20 */ /* 0x000fe20008410000 */
[----:B------:R-:W1:Y:S01]  /*7810*/  MUFU.EX2 R65, R65 ;  /* 0x0000004100417308 */ /* 0x000e620000000800 */
[--C-:B------:R-:W-:Y:S01]  /*7820*/  FFMA.FTZ R46, R46, UR11, -R133.reuse ;  /* 0x0000000b2e2e7c23 */ /* 0x100fe20008010885 */
[--C-:B------:R-:W-:Y:S01]  /*7830*/  FFMA.FTZ R43, R250, UR11, -R133.reuse ;  /* 0x0000000bfa2b7c23 */ /* 0x100fe20008010885 */
[--C-:B------:R-:W-:Y:S01]  /*7840*/  FFMA.FTZ R44, R44, UR11, -R133.reuse ;  /* 0x0000000b2c2c7c23 */ /* 0x100fe20008010885 */
[----:B------:R-:W-:Y:S01]  /*7850*/  FSEL R67, R67, RZ, P2 ;  /* 0x000000ff43437208 */ /* 0x000fe20001000000 */
[--C-:B------:R-:W-:Y:S01]  /*7860*/  FFMA.FTZ R41, R244, UR11, -R133.reuse ;  /* 0x0000000bf4297c23 */ /* 0x100fe20008010885 */
[--C-:B------:R-:W-:Y:S01]  /*7870*/  FFMA.FTZ R40, R40, UR11, -R133.reuse ;  /* 0x0000000b28287c23 */ /* 0x100fe20008010885 */
[----:B------:R-:W-:Y:S01]  /*7880*/  FFMA.FTZ R3, R242, UR11, -R133 ;  /* 0x0000000bf2037c23 */ /* 0x000fe20008010885 */
[----:B------:R-:W-:Y:S01]  /*7890*/  MUFU.EX2 R61, R61 ;  /* 0x0000003d003d7308 */ /* 0x000fe20000000800 */
[--C-:B------:R-:W-:Y:S01]  /*78a0*/  FFMA.FTZ R63, R28, UR11, -R67.reuse ;  /* 0x0000000b1c3f7c23 */ /* 0x100fe20008010843 */
[--C-:B------:R-:W-:Y:S01]  /*78b0*/  FFMA.FTZ R64, R92, UR11, -R67.reuse ;  /* 0x0000000b5c407c23 */ /* 0x100fe20008010843 */
[--C-:B------:R-:W-:Y:S01]  /*78c0*/  FFMA.FTZ R62, R22, UR11, -R67.reuse ;  /* 0x0000000b163e7c23 */ /* 0x100fe20008010843 */
[--C-:B------:R-:W-:Y:S01]  /*78d0*/  FFMA.FTZ R59, R94, UR11, -R67.reuse ;  /* 0x0000000b5e3b7c23 */ /* 0x100fe20008010843 */
[--C-:B------:R-:W-:Y:S01]  /*78e0*/  FFMA.FTZ R58, R10, UR11, -R67.reuse ;  /* 0x0000000b0a3a7c23 */ /* 0x100fe20008010843 */
[----:B------:R-:W2:Y:S01]  /*78f0*/  LDSM.16.MT88.4 R92, [R208+0x10000] ;  /* 0x01000000d05c783b */ /* 0x000ea20000004200 */
[--C-:B------:R-:W-:Y:S01]  /*7900*/  FFMA.FTZ R53, R8, UR11, -R67.reuse ;  /* 0x0000000b08357c23 */ /* 0x100fe20008010843 */
[----:B------:R-:W3:Y:S01]  /*7910*/  MUFU.EX2 R60, R60 ;  /* 0x0000003c003c7308 */ /* 0x000ee20000000800 */
[----:B-1----:R-:W-:Y:S01]  /*7920*/  F2FP.F16.F32.PACK_AB R68, R65, R66 ;  /* 0x000000424144723e */ /* 0x002fe200000000ff */
[----:B------:R-:W1:Y:S01]  /*7930*/  LDSM.16.MT88.4 R8, [R206+0xc800] ;  /* 0x00c80000ce08783b */ /* 0x000e620000004200 */
[--C-:B------:R-:W-:Y:S01]  /*7940*/  FFMA.FTZ R54, R54, UR11, -R67.reuse ;  /* 0x0000000b36367c23 */ /* 0x100fe20008010843 */
[--C-:B------:R-:W-:Y:S01]  /*7950*/  FFMA.FTZ R51, R6, UR11, -R67.reuse ;  /* 0x0000000b06337c23 */ /* 0x100fe20008010843 */
[--C-:B------:R-:W-:Y:S01]  /*7960*/  FFMA.FTZ R48, R48, UR11, -R67.reuse ;  /* 0x0000000b30307c23 */ /* 0x100fe20008010843 */
[----:B------:R-:W4:Y:S01]  /*7970*/  LDSM.16.MT88.4 R4, [R208+0x10800] ;  /* 0x01080000d004783b */ /* 0x000f220000004200 */
[--C-:B------:R-:W-:Y:S01]  /*7980*/  FFMA.FTZ R47, R248, UR11, -R67.reuse ;  /* 0x0000000bf82f7c23 */ /* 0x100fe20008010843 */
[----:B------:R-:W-:Y:S01]  /*7990*/  MUFU.EX2 R63, R63 ;  /* 0x0000003f003f7308 */ /* 0x000fe20000000800 */
[--C-:B------:R-:W-:Y:S01]  /*79a0*/  FFMA.FTZ R45, R246, UR11, -R67.reuse ;  /* 0x0000000bf62d7c23 */ /* 0x100fe20008010843 */
[----:B------:R-:W5:Y:S01]  /*79b0*/  LDSM.16.MT88.4 R28, [R204+0x10000] ;  /* 0x01000000cc1c783b */ /* 0x000f620000004200 */
[--C-:B------:R-:W-:Y:S01]  /*79c0*/  FFMA.FTZ R42, R42, UR11, -R67.reuse ;  /* 0x0000000b2a2a7c23 */ /* 0x100fe20008010843 */
[--C-:B------:R-:W-:Y:S01]  /*79d0*/  FFMA.FTZ R37, R240, UR11, -R67.reuse ;  /* 0x0000000bf0257c23 */ /* 0x100fe20008010843 */
[--C-:B------:R-:W-:Y:S01]  /*79e0*/  FFMA.FTZ R150, R150, UR11, -R67.reuse ;  /* 0x0000000b96967c23 */ /* 0x100fe20008010843 */
[----:B------:R-:W-:Y:S01]  /*79f0*/  LDSM.16.MT88.4 R20, [R204+0xc800] ;  /* 0x00c80000cc14783b */ /* 0x000fe20000004200 */
[--C-:B------:R-:W-:Y:S01]  /*7a00*/  FFMA.FTZ R135, R238, UR11, -R67.reuse ;  /* 0x0000000bee877c23 */ /* 0x100fe20008010843 */
[----:B------:R-:W2:Y:S01]  /*7a10*/  MUFU.EX2 R64, R64 ;  /* 0x0000004000407308 */ /* 0x000ea20000000800 */
[----:B---3--:R-:W-:Y:S01]  /*7a20*/  F2FP.F16.F32.PACK_AB R70, R60, R61 ;  /* 0x0000003d3c46723e */ /* 0x008fe200000000ff */
        /* <DEDUP_REMOVED lines=10> */
[--C-:B------:R-:W-:Y:S01]  /*7ad0*/  FFMA.FTZ R145, R186, UR11, -R133.reuse ;  /* 0x0000000bba917c23 */ /* 0x100fe20008010885 */
[--C-:B------:R-:W-:Y:S01]  /*7ae0*/  FFMA.FTZ R186, R34, UR11, -R133.reuse ;  /* 0x0000000b22ba7c23 */ /* 0x100fe20008010885 */
[--C-:B------:R-:W-:Y:S01]  /*7af0*/  FFMA.FTZ R147, R32, UR11, -R133.reuse ;  /* 0x0000000b20937c23 */ /* 0x100fe20008010885 */
[----:B------:R-:W-:Y:S01]  /*7b00*/  FFMA.FTZ R188, R188, UR11, -R133 ;  /* 0x0000000bbcbc7c23 */ /* 0x000fe20008010885 */
[----:B------:R-:W3:Y:S01]  /*7b10*/  MUFU.EX2 R59, R59 ;  /* 0x0000003b003b7308 */ /* 0x000ee20000000800 */
[----:B--2---:R-:W-:Y:S01]  /*7b20*/  F2FP.F16.F32.PACK_AB R69, R64, R63 ;  /* 0x0000003f4045723e */ /* 0x004fe200000000ff */
[----:B------:R-:W-:Y:S01]  /*7b30*/  LDSM.16.MT88.4 R32, [R208+0x12000] ;  /* 0x01200000d020783b */ /* 0x000fe20000004200 */
        /* <DEDUP_REMOVED lines=13> */
[----:B------:R-:W2:Y:S01]  /*7c10*/  MUFU.EX2 R56, R56 ;  /* 0x0000003800387308 */ /* 0x000ea20000000800 */
[----:B---3--:R-:W-:Y:S01]  /*7c20*/  F2FP.F16.F32.PACK_AB R71, R59, R62 ;  /* 0x0000003e3b47723e */ /* 0x008fe200000000ff */
[----:B------:R-:W-:Y:S01]  /*7c30*/  FADD.FTZ R66, R66, R65 ;  /* 0x0000004142427221 */ /* 0x000fe20000010000 */
[----:B------:R-:W-:Y:S01]  /*7c40*/  FADD.FTZ R63, R63, R64 ;  /* 0x000000403f3f7221 */ /* 0x000fe20000010000 */
[----:B------:R-:W-:Y:S01]  /*7c50*/  FFMA.FTZ R241, R140, UR11, -R133 ;  /* 0x0000000b8cf17c23 */ /* 0x000fe20008010885 */
[----:B------:R-:W-:Y:S01]  /*7c60*/  FFMA.FTZ R240, R132, UR11, -R67 ;  /* 0x0000000b84f07c23 */ /* 0x000fe20008010843 */
[----:B------:R-:W-:Y:S01]  /*7c70*/  FADD.FTZ R61, R61, R66 ;  /* 0x000000423d3d7221 */ /* 0x000fe20000010000 */
[----:B------:R-:W-:Y:S01]  /*7c80*/  FADD.FTZ R62, R62, R63 ;  /* 0x0000003f3e3e7221 */ /* 0x000fe20000010000 */
[----:B------:R-:W-:Y:S01]  /*7c90*/  HMMA.16816.F32 R120, R68, R116, RZ ;  /* 0x000000744478723c */ /* 0x000fe200000018ff */
[----:B------:R-:W-:Y:S01]  /*7ca0*/  MUFU.EX2 R55, R55 ;  /* 0x0000003700377308 */ /* 0x000fe20000000800 */
[----:B------:R-:W-:Y:S01]  /*7cb0*/  FADD.FTZ R60, R60, R61 ;  /* 0x0000003d3c3c7221 */ /* 0x000fe20000010000 */
[----:B------:R-:W-:Y:S01]  /*7cc0*/  FADD.FTZ R59, R59, R62 ;  /* 0x0000003e3b3b7221 */ /* 0x000fe20000010000 */
[----:B------:R-:W-:-:S02]  /*7cd0*/  LEA R238, P2, R196, UR8, 0x1 ;  /* 0x00000008c4ee7c11 */ /* 0x000fc4000f8408ff */
[C---:B------:R-:W-:Y:S02]  /*7ce0*/  HMMA.16816.F32 R116, R68.reuse, R118, RZ ;  /* 0x000000764474723c */ /* 0x040fe400000018ff */
[----:B------:R-:W-:Y:S01]  /*7cf0*/  LEA.HI.X R239, R196, UR9, R197, 0x1, P2 ;  /* 0x00000009c4ef7c11 */ /* 0x000fe200090f0cc5 */
[----:B------:R-:W3:Y:S01]  /*7d00*/  MUFU.EX2 R52, R52 ;  /* 0x0000003400347308 */ /* 0x000ee20000000800 */
[C---:B--2---:R-:W-:Y:S01]  /*7d10*/  F2FP.F16.F32.PACK_AB R12, R56.reuse, R57 ;  /* 0x00000039380c723e */ /* 0x044fe200000000ff */
[----:B------:R-:W-:Y:S01]  /*7d20*/  FADD.FTZ R57, R57, R60 ;  /* 0x0000003c39397221 */ /* 0x000fe20000010000 */
[C---:B------:R-:W-:Y:S03]  /*7d30*/  HMMA.16816.F32 R128, R68.reuse, R124, RZ ;  /* 0x0000007c4480723c */ /* 0x040fe600000018ff */
[----:B------:R-:W-:Y:S02]  /*7d40*/  FADD.FTZ R56, R56, R57 ;  /* 0x0000003938387221 */ /* 0x000fe40000010000 */
[----:B------:R-:W-:Y:S01]  /*7d50*/  MUFU.EX2 R58, R58 ;  /* 0x0000003a003a7308 */ /* 0x000fe20000000800 */
[C---:B------:R-:W-:Y:S06]  /*7d60*/  HMMA.16816.F32 R124, R68.reuse, R126, RZ ;  /* 0x0000007e447c723c */ /* 0x040fec00000018ff */
[----:B------:R-:W-:Y:S01]  /*7d70*/  HMMA.16816.F32 R112, R68, R108, RZ ;  /* 0x0000006c4470723c */ /* 0x000fe200000018ff */
[----:B------:R-:W2:Y:S01]  /*7d80*/  MUFU.EX2 R53, R53 ;  /* 0x0000003500357308 */ /* 0x000ea20000000800 */
[----:B---3--:R-:W-:Y:S01]  /*7d90*/  F2FP.F16.F32.PACK_AB R14, R52, R55 ;  /* 0x00000037340e723e */ /* 0x008fe200000000ff */
[----:B------:R-:W-:-:S03]  /*7da0*/  FADD.FTZ R55, R55, R56 ;  /* 0x0000003837377221 */ /* 0x000fc60000010000 */
[C---:B------:R-:W-:Y:S01]  /*7db0*/  HMMA.16816.F32 R96, R68.reuse, R92, RZ ;  /* 0x0000005c4460723c */ /* 0x040fe200000018ff */
[----:B------:R-:W-:Y:S02]  /*7dc0*/  FADD.FTZ R55, R52, R55 ;  /* 0x0000003734377221 */ /* 0x000fe40000010000 */
[----:B------:R-:W-:Y:S03]  /*7dd0*/  MUFU.EX2 R54, R54 ;  /* 0x0000003600367308 */ /* 0x000fe60000000800 */
[C---:B------:R-:W-:Y:S05]  /*7de0*/  HMMA.16816.F32 R108, R68.reuse, R110, RZ ;  /* 0x0000006e446c723c */ /* 0x040fea00000018ff */
[----:B------:R-:W3:Y:S01]  /*7df0*/  MUFU.EX2 R51, R51 ;  /* 0x0000003300337308 */ /* 0x000ee20000000800 */
[----:B------:R-:W-:Y:S01]  /*7e00*/  HMMA.16816.F32 R92, R68, R94, RZ ;  /* 0x0000005e445c723c */ /* 0x000fe200000018ff */
[----:B--2---:R-:W-:Y:S01]  /*7e10*/  F2FP.F16.F32.PACK_AB R13, R53, R58 ;  /* 0x0000003a350d723e */ /* 0x004fe200000000ff */
[----:B------:R-:W-:-:S04]  /*7e20*/  FADD.FTZ R58, R58, R59 ;  /* 0x0000003b3a3a7221 */ /* 0x000fc80000010000 */
[----:B------:R-:W-:Y:S01]  /*7e30*/  HMMA.16816.F32 R88, R68, R84, RZ ;  /* 0x000000544458723c */ /* 0x000fe200000018ff */
[----:B------:R-:W-:Y:S01]  /*7e40*/  MUFU.EX2 R50, R50 ;  /* 0x0000003200327308 */ /* 0x000fe20000000800 */
[----:B------:R-:W-:-:S04]  /*7e50*/  FADD.FTZ R53, R53, R58 ;  /* 0x0000003a35357221 */ /* 0x000fc80000010000 */
[C---:B------:R-:W-:Y:S03]  /*7e60*/  HMMA.16816.F32 R84, R68.reuse, R86, RZ ;  /* 0x000000564454723c */ /* 0x040fe600000018ff */
[----:B------:R-:W2:Y:S01]  /*7e70*/  MUFU.EX2 R49, R49 ;  /* 0x0000003100317308 */ /* 0x000ea20000000800 */
[C---:B---3--:R-:W-:Y:S01]  /*7e80*/  F2FP.F16.F32.PACK_AB R15, R51.reuse, R54 ;  /* 0x00000036330f723e */ /* 0x048fe200000000ff */
[----:B------:R-:W-:Y:S01]  /*7e90*/  FADD.FTZ R54, R54, R53 ;  /* 0x0000003536367221 */ /* 0x000fe20000010000 */
[----:B------:R-:W-:Y:S03]  /*7ea0*/  HMMA.16816.F32 R104, R68, R100, RZ ;  /* 0x000000644468723c */ /* 0x000fe600000018ff */
[----:B------:R-:W-:Y:S02]  /*7eb0*/  FADD.FTZ R51, R51, R54 ;  /* 0x0000003633337221 */ /* 0x000fe40000010000 */
[----:B------:R-:W-:Y:S01]  /*7ec0*/  MUFU.EX2 R46, R46 ;  /* 0x0000002e002e7308 */ /* 0x000fe20000000800 */
[C---:B-1----:R-:W-:Y:S06]  /*7ed0*/  HMMA.16816.F32 R120, R12.reuse, R8, R120 ;  /* 0x000000080c78723c */ /* 0x042fec0000001878 */
[C---:B------:R-:W-:Y:S01]  /*7ee0*/  HMMA.16816.F32 R116, R12.reuse, R10, R116 ;  /* 0x0000000a0c74723c */ /* 0x040fe20000001874 */
[----:B------:R-:W1:Y:S01]  /*7ef0*/  LDSM.16.MT88.4 R8, [R206+0x10800] ;  /* 0x01080000ce08783b */ /* 0x000e620000004200 */
[----:B------:R-:W-:Y:S04]  /*7f00*/  MUFU.EX2 R43, R43 ;  /* 0x0000002b002b7308 */ /* 0x000fe80000000800 */
[C---:B------:R-:W-:Y:S04]  /*7f10*/  HMMA.16816.F32 R128, R12.reuse, R24, R128 ;  /* 0x000000180c80723c */ /* 0x040fe80000001880 */
[----:B------:R-:W-:Y:S02]  /*7f20*/  MUFU.EX2 R48, R48 ;  /* 0x0000003000307308 */ /* 0x000fe40000000800 */
[C---:B------:R-:W-:Y:S01]  /*7f30*/  HMMA.16816.F32 R124, R12.reuse, R26, R124 ;  /* 0x0000001a0c7c723c */ /* 0x040fe2000000187c */
[----:B------:R-:W3:Y:S05]  /*7f40*/  LDSM.16.MT88.4 R24, [R204+0x10800] ;  /* 0x01080000cc18783b */ /* 0x000eea0000004200 */
        /* <DEDUP_REMOVED lines=8> */
[----:B------:R-:W4:Y:S05]  /*7fd0*/  LDSM.16.MT88.4 R4, [R206+0xd000] ;  /* 0x00d00000ce04783b */ /* 0x000f2a0000004200 */
[C---:B------:R-:W-:Y:S01]  /*7fe0*/  HMMA.16816.F32 R80, R68.reuse, R76, RZ ;  /* 0x0000004c4450723c */ /* 0x040fe200000018ff */
[----:B------:R-:W-:Y:S05]  /*7ff0*/  MUFU.EX2 R44, R44 ;  /* 0x0000002c002c7308 */ /* 0x000fea0000000800 */
[C---:B------:R-:W-:Y:S03]  /*8000*/  HMMA.16816.F32 R100, R68.reuse, R102, RZ ;  /* 0x000000664464723c */ /* 0x040fe600000018ff */
[----:B------:R-:W4:Y:S03]  /*8010*/  MUFU.EX2 R41, R41 ;  /* 0x0000002900297308 */ /* 0x000f260000000800 */
[C---:B------:R-:W-:Y:S05]  /*8020*/  HMMA.16816.F32 R76, R68.reuse, R78, RZ ;  /* 0x0000004e444c723c */ /* 0x040fea00000018ff */
[----:B------:R-:W-:Y:S01]  /*8030*/  MUFU.EX2 R40, R40 ;  /* 0x0000002800287308 */ /* 0x000fe20000000800 */
[C---:B-----5:R-:W-:Y:S06]  /*8040*/  HMMA.16816.F32 R72, R68.reuse, R28, RZ ;  /* 0x0000001c4448723c */ /* 0x060fec00000018ff */
[----:B------:R-:W-:Y:S01]  /*8050*/  HMMA.16816.F32 R68, R68, R30, RZ ;  /* 0x0000001e4444723c */ /* 0x000fe200000018ff */
[----:B------:R-:W-:Y:S01]  /*8060*/  LDSM.16.MT88.4 R28, [R204+0x11000] ;  /* 0x01100000cc1c783b */ /* 0x000fe20000004200 */
[----:B------:R-:W-:Y:S04]  /*8070*/  MUFU.EX2 R3, R3 ;  /* 0x0000000300037308 */ /* 0x000fe80000000800 */
[C---:B-1----:R-:W-:Y:S04]  /*8080*/  HMMA.16816.F32 R88, R12.reuse, R8, R88 ;  /* 0x000000080c58723c */ /* 0x042fe80000001858 */
[----:B------:R-:W-:Y:S02]  /*8090*/  MUFU.EX2 R37, R37 ;  /* 0x0000002500257308 */ /* 0x000fe40000000800 */
[C---:B------:R-:W-:Y:S01]  /*80a0*/  HMMA.16816.F32 R84, R12.reuse, R10, R84 ;  /* 0x0000000a0c54723c */ /* 0x040fe20000001854 */
[----:B------:R-:W1:Y:S05]  /*80b0*/  LDSM.16.MT88.4 R8, [R205+0xd000] ;  /* 0x00d00000cd08783b */ /* 0x000e6a0000004200 */
        /* <DEDUP_REMOVED lines=8> */
[----:B--2---:R-:W-:Y:S01]  /*8140*/  F2FP.F16.F32.PACK_AB R24, R49, R50 ;  /* 0x000000323118723e */ /* 0x004fe200000000ff */
        /* <DEDUP_REMOVED lines=10> */
[----:B------:R-:W2:Y:S01]  /*81f0*/  LDSM.16.MT88.4 R12, [R208+0x11000] ;  /* 0x01100000d00c783b */ /* 0x000ea20000004200 */
[----:B------:R-:W-:Y:S01]  /*8200*/  FADD.FTZ R46, R46, R49 ;  /* 0x000000312e2e7221 */ /* 0x000fe20000010000 */
[----:B------:R-:W-:Y:S01]  /*8210*/  FADD.FTZ R45, R45, R48 ;  /* 0x000000302d2d7221 */ /* 0x000fe20000010000 */
[----:B------:R-:W4:Y:S01]  /*8220*/  MUFU.EX2 R168, R168 ;  /* 0x000000a800a87308 */ /* 0x000f220000000800 */
[----:B------:R-:W-:Y:S01]  /*8230*/  LDSM.16.MT88.4 R16, [R204+0xd000] ;  /* 0x00d00000cc10783b */ /* 0x000fe20000004200 */
[----:B------:R-:W-:Y:S01]  /*8240*/  HMMA.16816.F32 R120, R24, R4, R120 ;  /* 0x000000041878723c */ /* 0x000fe20000001878 */
[----:B------:R-:W-:Y:S01]  /*8250*/  FADD.FTZ R43, R43, R46 ;  /* 0x0000002e2b2b7221 */ /* 0x000fe20000010000 */
[----:B------:R-:W-:-:S04]  /*8260*/  FADD.FTZ R42, R42, R45 ;  /* 0x0000002d2a2a7221 */ /* 0x000fc80000010000 */
[C---:B------:R-:W-:Y:S01]  /*8270*/  HMMA.16816.F32 R116, R24.reuse, R6, R116 ;  /* 0x000000061874723c */ /* 0x040fe20000001874 */
[----:B------:R-:W3:Y:S01]  /*8280*/  LDSM.16.MT88.4 R4, [R206+0x11000] ;  /* 0x01100000ce04783b */ /* 0x000ee20000004200 */
[----:B------:R-:W-:Y:S04]  /*8290*/  MUFU.EX2 R139, R139 ;  /* 0x0000008b008b7308 */ /* 0x000fe80000000800 */
[C---:B-1----:R-:W-:Y:S04]  /*82a0*/  HMMA.16816.F32 R112, R24.reuse, R8, R112 ;  /* 0x000000081870723c */ /* 0x042fe80000001870 */
[----:B------:R-:W-:Y:S02]  /*82b0*/  MUFU.EX2 R170, R170 ;  /* 0x000000aa00aa7308 */ /* 0x000fe40000000800 */
[C---:B------:R-:W-:Y:S01]  /*82c0*/  HMMA.16816.F32 R108, R24.reuse, R10, R108 ;  /* 0x0000000a186c723c */ /* 0x040fe2000000186c */
[----:B------:R-:W1:Y:S05]  /*82d0*/  LDSM.16.MT88.4 R8, [R205+0x11000] ;  /* 0x01100000cd08783b */ /* 0x000e6a0000004200 */
[C---:B-----5:R-:W-:Y:S01]  /*82e0*/  HMMA.16816.F32 R128, R24.reuse, R20, R128 ;  /* 0x000000141880723c */ /* 0x060fe20000001880 */
[----:B------:R-:W-:Y:S05]  /*82f0*/  MUFU.EX2 R141, R141 ;  /* 0x0000008d008d7308 */ /* 0x000fea0000000800 */
[C---:B------:R-:W-:Y:S01]  /*8300*/  HMMA.16816.F32 R124, R24.reuse, R22, R124 ;  /* 0x00000016187c723c */ /* 0x040fe2000000187c */
[----:B------:R-:W5:Y:S02]  /*8310*/  LDSM.16.MT88.4 R20, [R208+0xd800] ;  /* 0x00d80000d014783b */ /* 0x000f640000004200 */
[----:B------:R-:W4:Y:S03]  /*8320*/  MUFU.EX2 R172, R172 ;  /* 0x000000ac00ac7308 */ /* 0x000f260000000800 */
[C---:B--2---:R-:W-:Y:S05]  /*8330*/  HMMA.16816.F32 R96, R24.reuse, R12, R96 ;  /* 0x0000000c1860723c */ /* 0x044fea0000001860 */
[----:B------:R-:W-:Y:S01]  /*8340*/  MUFU.EX2 R143, R143 ;  /* 0x0000008f008f7308 */ /* 0x000fe20000000800 */
[C---:B------:R-:W-:Y:S01]  /*8350*/  HMMA.16816.F32 R92, R24.reuse, R14, R92 ;  /* 0x0000000e185c723c */ /* 0x040fe2000000185c */
[----:B------:R-:W2:Y:S05]  /*8360*/  LDSM.16.MT88.4 R12, [R206+0xd800] ;  /* 0x00d80000ce0c783b */ /* 0x000eaa0000004200 */
[C---:B---3--:R-:W-:Y:S01]  /*8370*/  HMMA.16816.F32 R88, R24.reuse, R4, R88 ;  /* 0x000000041858723c */ /* 0x048fe20000001858 */
[----:B------:R-:W3:Y:S05]  /*8380*/  MUFU.EX2 R174, R174 ;  /* 0x000000ae00ae7308 */ /* 0x000eea0000000800 */
[C---:B------:R-:W-:Y:S01]  /*8390*/  HMMA.16816.F32 R84, R24.reuse, R6, R84 ;  /* 0x000000061854723c */ /* 0x040fe20000001854 */
[----:B------:R-:W4:Y:S02]  /*83a0*/  LDSM.16.MT88.4 R4, [R205+0xd800] ;  /* 0x00d80000cd04783b */ /* 0x000f240000004200 */
[----:B------:R-:W-:Y:S03]  /*83b0*/  MUFU.EX2 R145, R145 ;  /* 0x0000009100917308 */ /* 0x000fe60000000800 */
[C---:B-1----:R-:W-:Y:S05]  /*83c0*/  HMMA.16816.F32 R80, R24.reuse, R8, R80 ;  /* 0x000000081850723c */ /* 0x042fea0000001850 */
[----:B------:R-:W1:Y:S01]  /*83d0*/  MUFU.EX2 R186, R186 ;  /* 0x000000ba00ba7308 */ /* 0x000e620000000800 */
        /* <DEDUP_REMOVED lines=8> */
[----:B------:R-:W-:Y:S01]  /*8460*/  F2FP.F16.F32.PACK_AB R11, R152, R135 ;  /* 0x00000087980b723e */ /* 0x000fe200000000ff */
[----:B------:R-:W-:Y:S01]  /*8470*/  FADD.FTZ R41, R41, R44 ;  /* 0x0000002c29297221 */ /* 0x000fe20000010000 */
[----:B------:R-:W-:Y:S01]  /*8480*/  FADD.FTZ R150, R150, R37 ;  /* 0x0000002596967221 */ /* 0x000fe20000010000 */
[----:B------:R-:W-:Y:S01]  /*8490*/  HMMA.16816.F32 R100, R24, R18, R100 ;  /* 0x000000121864723c */ /* 0x000fe20000001864 */
[----:B------:R-:W3:Y:S02]  /*84a0*/  LDSM.16.MT88.4 R16, [R204+0xd800] ;  /* 0x00d80000cc10783b */ /* 0x000ee40000004200 */
[----:B------:R-:W-:Y:S01]  /*84b0*/  FADD.FTZ R135, R135, R150 ;  /* 0x0000009687877221 */ /* 0x000fe20000010000 */
[----:B------:R-:W-:Y:S02]  /*84c0*/  MUFU.EX2 R188, R188 ;  /* 0x000000bc00bc7308 */ /* 0x000fe40000000800 */
[----:B-----5:R-:W-:Y:S01]  /*84d0*/  HMMA.16816.F32 R128, R8, R20, R128 ;  /* 0x000000140880723c */ /* 0x020fe20000001880 */
[----:B------:R-:W-:-:S05]  /*84e0*/  FADD.FTZ R152, R152, R135 ;  /* 0x0000008798987221 */ /* 0x000fca0000010000 */
[----:B------:R-:W-:Y:S01]  /*84f0*/  HMMA.16816.F32 R124, R8, R22, R124 ;  /* 0x00000016087c723c */ /* 0x000fe2000000187c */
[----:B------:R-:W5:Y:S01]  /*8500*/  LDSM.16.MT88.4 R20, [R206+0x11800] ;  /* 0x01180000ce14783b */ /* 0x000f620000004200 */
[----:B------:R-:W-:Y:S04]  /*8510*/  MUFU.EX2 R149, R149 ;  /* 0x0000009500957308 */ /* 0x000fe80000000800 */
[C---:B------:R-:W-:Y:S04]  /*8520*/  HMMA.16816.F32 R72, R24.reuse, R28, R72 ;  /* 0x0000001c1848723c */ /* 0x040fe80000001848 */
[----:B------:R-:W1:Y:S02]  /*8530*/  MUFU.EX2 R182, R182 ;  /* 0x000000b600b67308 */ /* 0x000e640000000800 */
[----:B------:R-:W-:Y:S01]  /*8540*/  HMMA.16816.F32 R68, R24, R30, R68 ;  /* 0x0000001e1844723c */ /* 0x000fe20000001844 */
[----:B------:R-:W1:Y:S04]  /*8550*/  LDSM.16.MT88.4 R28, [R208+0x11800] ;  /* 0x01180000d01c783b */ /* 0x000e680000004200 */
[----:B------:R-:W-:Y:S01]  /*8560*/  LDSM.16.MT88.4 R24, [R204+0x11800] ;  /* 0x01180000cc18783b */ /* 0x000fe20000004200 */
[C---:B--2---:R-:W-:Y:S01]  /*8570*/  HMMA.16816.F32 R120, R8.reuse, R12, R120 ;  /* 0x0000000c0878723c */ /* 0x044fe20000001878 */
[----:B------:R-:W-:Y:S05]  /*8580*/  MUFU.EX2 R151, R151 ;  /* 0x0000009700977308 */ /* 0x000fea0000000800 */
[C---:B------:R-:W-:Y:S01]  /*8590*/  HMMA.16816.F32 R116, R8.reuse, R14, R116 ;  /* 0x0000000e0874723c */ /* 0x040fe20000001874 */
[----:B------:R-:W2:Y:S02]  /*85a0*/  LDSM.16.MT88.4 R12, [R205+0x11800] ;  /* 0x01180000cd0c783b */ /* 0x000ea40000004200 */
[----:B------:R-:W2:Y:S03]  /*85b0*/  MUFU.EX2 R176, R176 ;  /* 0x000000b000b07308 */ /* 0x000ea60000000800 */
[C---:B----4-:R-:W-:Y:S05]  /*85c0*/  HMMA.16816.F32 R112, R8.reuse, R4, R112 ;  /* 0x000000040870723c */ /* 0x050fea0000001870 */
[----:B------:R-:W-:Y:S01]  /*85d0*/  MUFU.EX2 R153, R153 ;  /* 0x0000009900997308 */ /* 0x000fe20000000800 */
[C---:B------:R-:W-:Y:S01]  /*85e0*/  HMMA.16816.F32 R108, R8.reuse, R6, R108 ;  /* 0x00000006086c723c */ /* 0x040fe2000000186c */
[----:B------:R-:W4:Y:S05]  /*85f0*/  LDSM.16.MT88.4 R4, [R208+0xe000] ;  /* 0x00e00000d004783b */ /* 0x000f2a0000004200 */
[C---:B---3--:R-:W-:Y:S01]  /*8600*/  HMMA.16816.F32 R104, R8.reuse, R16, R104 ;  /* 0x000000100868723c */ /* 0x048fe20000001868 */
[----:B------:R-:W3:Y:S05]  /*8610*/  MUFU.EX2 R164, R164 ;  /* 0x000000a400a47308 */ /* 0x000eea0000000800 */
[C---:B------:R-:W-:Y:S01]  /*8620*/  HMMA.16816.F32 R100, R8.reuse, R18, R100 ;  /* 0x000000120864723c */ /* 0x040fe20000001864 */
[----:B------:R-:W3:Y:S02]  /*8630*/  LDSM.16.MT88.4 R16, [R206+0xe000] ;  /* 0x00e00000ce10783b */ /* 0x000ee40000004200 */
[----:B------:R-:W-:Y:S03]  /*8640*/  MUFU.EX2 R155, R155 ;  /* 0x0000009b009b7308 */ /* 0x000fe60000000800 */
[C---:B-----5:R-:W-:Y:S05]  /*8650*/  HMMA.16816.F32 R88, R8.reuse, R20, R88 ;  /* 0x000000140858723c */ /* 0x060fea0000001858 */
[----:B------:R-:W-:Y:S01]  /*8660*/  MUFU.EX2 R160, R160 ;  /* 0x000000a000a07308 */ /* 0x000fe20000000800 */
[----:B------:R-:W-:Y:S01]  /*8670*/  HMMA.16816.F32 R84, R8, R22, R84 ;  /* 0x000000160854723c */ /* 0x000fe20000001854 */
[----:B------:R-:W-:-:S02]  /*8680*/  F2FP.F16.F32.PACK_AB R20, R168, R137 ;  /* 0x00000089a814723e */ /* 0x000fc400000000ff */
[----:B------:R-:W-:Y:S01]  /*8690*/  F2FP.F16.F32.PACK_AB R21, R172, R141 ;  /* 0x0000008dac15723e */ /* 0x000fe200000000ff */
[----:B------:R-:W-:Y:S02]  /*86a0*/  FADD.FTZ R141, R141, R152 ;  /* 0x000000988d8d7221 */ /* 0x000fe40000010000 */
[C---:B-1----:R-:W-:Y:S01]  /*86b0*/  HMMA.16816.F32 R96, R8.reuse, R28, R96 ;  /* 0x0000001c0860723c */ /* 0x042fe20000001860 */
[----:B------:R-:W-:Y:S01]  /*86c0*/  F2FP.F16.F32.PACK_AB R22, R170, R139 ;  /* 0x0000008baa16723e */ /* 0x000fe200000000ff */
[----:B------:R-:W-:Y:S01]  /*86d0*/  MUFU.EX2 R157, R157 ;  /* 0x0000009d009d7308 */ /* 0x000fe20000000800 */
[----:B------:R-:W-:Y:S01]  /*86e0*/  F2FP.F16.F32.PACK_AB R23, R174, R143 ;  /* 0x0000008fae17723e */ /* 0x000fe200000000ff */
[----:B------:R-:W-:Y:S02]  /*86f0*/  FADD.FTZ R172, R172, R141 ;  /* 0x0000008dacac7221 */ /* 0x000fe40000010000 */
[----:B------:R-:W-:Y:S01]  /*8700*/  HMMA.16816.F32 R92, R8, R30, R92 ;  /* 0x0000001e085c723c */ /* 0x000fe2000000185c */
[----:B------:R-:W-:Y:S01]  /*8710*/  LDSM.16.MT88.4 R28, [R206+0x12000] ;  /* 0x01200000ce1c783b */ /* 0x000fe20000004200 */
[----:B------:R-:W-:-:S02]  /*8720*/  FADD.FTZ R143, R143, R172 ;  /* 0x000000ac8f8f7221 */ /* 0x000fc40000010000 */
[----:B------:R-:W1:Y:S02]  /*8730*/  MUFU.EX2 R156, R156 ;  /* 0x0000009c009c7308 */ /* 0x000e640000000800 */
[----:B--2---:R-:W-:Y:S01]  /*8740*/  HMMA.16816.F32 R80, R8, R12, R80 ;  /* 0x0000000c0850723c */ /* 0x004fe20000001850 */
[----:B------:R-:W-:-:S05]  /*8750*/  FADD.FTZ R174, R174, R143 ;  /* 0x0000008faeae7221 */ /* 0x000fca0000010000 */
[C---:B------:R-:W-:Y:S01]  /*8760*/  HMMA.16816.F32 R76, R8.reuse, R14, R76 ;  /* 0x0000000e084c723c */ /* 0x040fe2000000184c */
[----:B------:R-:W2:Y:S01]  /*8770*/  LDSM.16.MT88.4 R12, [R205+0xe000] ;  /* 0x00e00000cd0c783b */ /* 0x000ea20000004200 */
[----:B------:R-:W-:Y:S04]  /*8780*/  MUFU.EX2 R154, R154 ;  /* 0x0000009a009a7308 */ /* 0x000fe80000000800 */
[C---:B------:R-:W-:Y:S04]  /*8790*/  HMMA.16816.F32 R72, R8.reuse, R24, R72 ;  /* 0x000000180848723c */ /* 0x040fe80000001848 */
[----:B------:R-:W5:Y:S02]  /*87a0*/  MUFU.EX2 R159, R159 ;  /* 0x0000009f009f7308 */ /* 0x000f640000000800 */
[----:B------:R-:W-:Y:S01]  /*87b0*/  HMMA.16816.F32 R68, R8, R26, R68 ;  /* 0x0000001a0844723c */ /* 0x000fe20000001844 */
[----:B------:R-:W1:Y:S04]  /*87c0*/  LDSM.16.MT88.4 R8, [R204+0xe000] ;  /* 0x00e00000cc08783b */ /* 0x000e680000004200 */
[----:B------:R-:W-:Y:S01]  /*87d0*/  LDSM.16.MT88.4 R24, [R204+0x12000] ;  /* 0x01200000cc18783b */ /* 0x000fe20000004200 */
[C---:B----4-:R-:W-:Y:S01]  /*87e0*/  HMMA.16816.F32 R128, R20.reuse, R4, R128 ;  /* 0x000000041480723c */ /* 0x050fe20000001880 */
[----:B------:R-:W-:Y:S05]  /*87f0*/  MUFU.EX2 R241, R241 ;  /* 0x000000f100f17308 */ /* 0x000fea0000000800 */
[C---:B------:R-:W-:Y:S01]  /*8800*/  HMMA.16816.F32 R124, R20.reuse, R6, R124 ;  /* 0x00000006147c723c */ /* 0x040fe2000000187c */
[----:B------:R-:W4:Y:S02]  /*8810*/  LDSM.16.MT88.4 R4, [R205+0x12000] ;  /* 0x01200000cd04783b */ /* 0x000f240000004200 */
[----:B------:R-:W-:Y:S03]  /*8820*/  MUFU.EX2 R240, R240 ;  /* 0x000000f000f07308 */ /* 0x000fe60000000800 */
[C---:B---3--:R-:W-:Y:S06]  /*8830*/  HMMA.16816.F32 R120, R20.reuse, R16, R120 ;  /* 0x000000101478723c */ /* 0x048fec0000001878 */
[C---:B------:R-:W-:Y:S01]  /*8840*/  HMMA.16816.F32 R116, R20.reuse, R18, R116 ;  /* 0x000000121474723c */ /* 0x040fe20000001874 */
[----:B------:R-:W3:Y:S05]  /*8850*/  LDSM.16.MT88.4 R16, [R208+0xe800] ;  /* 0x00e80000d010783b */ /* 0x000eea0000004200 */
[C---:B--2---:R-:W-:Y:S06]  /*8860*/  HMMA.16816.F32 R112, R20.reuse, R12, R112 ;  /* 0x0000000c1470723c */ /* 0x044fec0000001870 */
[C---:B------:R-:W-:Y:S01]  /*8870*/  HMMA.16816.F32 R108, R20.reuse, R14, R108 ;  /* 0x0000000e146c723c */ /* 0x040fe2000000186c */
[----:B------:R-:W2:Y:S05]  /*8880*/  LDSM.16.MT88.4 R12, [R206+0xe800] ;  /* 0x00e80000ce0c783b */ /* 0x000eaa0000004200 */
[C---:B-1----:R-:W-:Y:S06]  /*8890*/  HMMA.16816.F32 R104, R20.reuse, R8, R104 ;  /* 0x000000081468723c */ /* 0x042fec0000001868 */
[C---:B------:R-:W-:Y:S01]  /*88a0*/  HMMA.16816.F32 R100, R20.reuse, R10, R100 ;  /* 0x0000000a1464723c */ /* 0x040fe20000001864 */
[----:B------:R-:W1:Y:S05]  /*88b0*/  LDSM.16.MT88.4 R8, [R205+0xe800] ;  /* 0x00e80000cd08783b */ /* 0x000e6a0000004200 */
[C---:B----4-:R-:W-:Y:S06]  /*88c0*/  HMMA.16816.F32 R80, R20.reuse, R4, R80 ;  /* 0x000000041450723c */ /* 0x050fec0000001850 */
[C---:B------:R-:W-:Y:S01]  /*88d0*/  HMMA.16816.F32 R76, R20.reuse, R6, R76 ;  /* 0x00000006144c723c */ /* 0x040fe2000000184c */
[----:B------:R-:W4:Y:S05]  /*88e0*/  LDSM.16.MT88.4 R4, [R204+0xe800] ;  /* 0x00e80000cc04783b */ /* 0x000f2a0000004200 */
        /* <DEDUP_REMOVED lines=12> */
[----:B---3--:R-:W-:Y:S01]  /*89b0*/  HMMA.16816.F32 R128, R28, R16, R128 ;  /* 0x000000101c80723c */ /* 0x008fe20000001880 */
[----:B------:R-:W-:-:S05]  /*89c0*/  FADD.FTZ R176, R176, R151 ;  /* 0x00000097b0b07221 */ /* 0x000fca0000010000 */
[----:B------:R-:W-:Y:S01]  /*89d0*/  HMMA.16816.F32 R124, R28, R18, R124 ;  /* 0x000000121c7c723c */ /* 0x000fe2000000187c */
[----:B------:R-:W3:Y:S05]  /*89e0*/  LDSM.16.MT88.4 R16, [R206+0x12800] ;  /* 0x01280000ce10783b */ /* 0x000eea0000004200 */
[C---:B------:R-:W-:Y:S06]  /*89f0*/  HMMA.16816.F32 R72, R20.reuse, R24, R72 ;  /* 0x000000181448723c */ /* 0x040fec0000001848 */
[----:B------:R-:W-:Y:S01]  /*8a00*/  HMMA.16816.F32 R68, R20, R26, R68 ;  /* 0x0000001a1444723c */ /* 0x000fe20000001844 */
[----:B------:R-:W5:Y:S04]  /*8a10*/  LDSM.16.MT88.4 R20, [R208+0x12800] ;  /* 0x01280000d014783b */ /* 0x000f680000004200 */
[----:B------:R-:W-:Y:S01]  /*8a20*/  LDSM.16.MT88.4 R24, [R208+0xf000] ;  /* 0x00f00000d018783b */ /* 0x000fe20000004200 */
        /* <DEDUP_REMOVED lines=9> */
[C---:B---3--:R-:W-:Y:S06]  /*8ac0*/  HMMA.16816.F32 R88, R28.reuse, R16, R88 ;  /* 0x000000101c58723c */ /* 0x048fec0000001858 */
[----:B------:R-:W-:Y:S01]  /*8ad0*/  HMMA.16816.F32 R84, R28, R18, R84 ;  /* 0x000000121c54723c */ /* 0x000fe20000001854 */
[----:B------:R-:W-:-:S02]  /*8ae0*/  F2FP.F16.F32.PACK_AB R16, R164, R153 ;  /* 0x00000099a410723e */ /* 0x000fc400000000ff */
[----:B------:R-:W-:-:S03]  /*8af0*/  F2FP.F16.F32.PACK_AB R17, R156, R157 ;  /* 0x0000009d9c11723e */ /* 0x000fc600000000ff */
[----:B-----5:R-:W-:Y:S01]  /*8b00*/  HMMA.16816.F32 R96, R28, R20, R96 ;  /* 0x000000141c60723c */ /* 0x020fe20000001860 */
[----:B------:R-:W-:Y:S02]  /*8b10*/  F2FP.F16.F32.PACK_AB R18, R160, R155 ;  /* 0x0000009ba012723e */ /* 0x000fe400000000ff */
[----:B------:R-:W-:-:S03]  /*8b20*/  F2FP.F16.F32.PACK_AB R19, R159, R154 ;  /* 0x0000009a9f13723e */ /* 0x000fc600000000ff */
[C---:B------:R-:W-:Y:S01]  /*8b30*/  HMMA.16816.F32 R92, R28.reuse, R22, R92 ;  /* 0x000000161c5c723c */ /* 0x040fe2000000185c */
[----:B------:R-:W3:Y:S05]  /*8b40*/  LDSM.16.MT88.4 R20, [R204+0xf000] ;  /* 0x00f00000cc14783b */ /* 0x000eea0000004200 */
[C---:B--2---:R-:W-:Y:S06]  /*8b50*/  HMMA.16816.F32 R80, R28.reuse, R12, R80 ;  /* 0x0000000c1c50723c */ /* 0x044fec0000001850 */
[----:B------:R-:W-:Y:S01]  /*8b60*/  HMMA.16816.F32 R76, R28, R14, R76 ;  /* 0x0000000e1c4c723c */ /* 0x000fe2000000184c */
[----:B------:R-:W2:Y:S05]  /*8b70*/  LDSM.16.MT88.4 R12, [R208+0x13000] ;  /* 0x01300000d00c783b */ /* 0x000eaa0000004200 */
[C---:B------:R-:W-:Y:S06]  /*8b80*/  HMMA.16816.F32 R128, R16.reuse, R24, R128 ;  /* 0x000000181080723c */ /* 0x040fec0000001880 */
[C---:B------:R-:W-:Y:S01]  /*8b90*/  HMMA.16816.F32 R124, R16.reuse, R26, R124 ;  /* 0x0000001a107c723c */ /* 0x040fe2000000187c */
[----:B------:R-:W-:Y:S05]  /*8ba0*/  LDSM.16.MT88.4 R24, [R204+0x13000] ;  /* 0x01300000cc18783b */ /* 0x000fea0000004200 */
[C---:B-1----:R-:W-:Y:S06]  /*8bb0*/  HMMA.16816.F32 R120, R16.reuse, R8, R120 ;  /* 0x000000081078723c */ /* 0x042fec0000001878 */
[C---:B------:R-:W-:Y:S01]  /*8bc0*/  HMMA.16816.F32 R116, R16.reuse, R10, R116 ;  /* 0x0000000a1074723c */ /* 0x040fe20000001874 */
[----:B------:R-:W1:Y:S05]  /*8bd0*/  LDSM.16.MT88.4 R8, [R206+0x13000] ;  /* 0x01300000ce08783b */ /* 0x000e6a0000004200 */
[C---:B----4-:R-:W-:Y:S06]  /*8be0*/  HMMA.16816.F32 R112, R16.reuse, R4, R112 ;  /* 0x000000041070723c */ /* 0x050fec0000001870 */
        /* <DEDUP_REMOVED lines=14> */
[C---:B--2---:R-:W-:Y:S01]  /*8cd0*/  HMMA.16816.F32 R96, R16.reuse, R12, R96 ;  /* 0x0000000c1060723c */ /* 0x044fe20000001860 */
[----:B------:R-:W-:Y:S05]  /*8ce0*/  MUFU.EX2 R28, R28 ;  /* 0x0000001c001c7308 */ /* 0x000fea0000000800 */
[C---:B------:R-:W-:Y:S01]  /*8cf0*/  HMMA.16816.F32 R92, R16.reuse, R14, R92 ;  /* 0x0000000e105c723c */ /* 0x040fe2000000185c */
[----:B------:R-:W2:Y:S02]  /*8d00*/  LDSM.16.MT88.4 R12, [R208+0xf800] ;  /* 0x00f80000d00c783b */ /* 0x000ea40000004200 */
[----:B------:R-:W3:Y:S03]  /*8d10*/  MUFU.EX2 R29, R29 ;  /* 0x0000001d001d7308 */ /* 0x000ee60000000800 */
[C---:B-1----:R-:W-:Y:S05]  /*8d20*/  HMMA.16816.F32 R88, R16.reuse, R8, R88 ;  /* 0x000000081058723c */ /* 0x042fea0000001858 */
[----:B------:R-:W1:Y:S01]  /*8d30*/  MUFU.EX2 R30, R30 ;  /* 0x0000001e001e7308 */ /* 0x000e620000000800 */
        /* <DEDUP_REMOVED lines=8> */
[----:B-1----:R-:W-:-:S05]  /*8dc0*/  F2FP.F16.F32.PACK_AB R6, R241, R30 ;  /* 0x0000001ef106723e */ /* 0x002fca00000000ff */
[----:B------:R-:W-:Y:S01]  /*8dd0*/  HMMA.16816.F32 R68, R16, R26, R68 ;  /* 0x0000001a1044723c */ /* 0x000fe20000001844 */
[----:B------:R-:W1:Y:S01]  /*8de0*/  LDSM.16.MT88.4 R16, [R204+0xf800] ;  /* 0x00f80000cc10783b */ /* 0x000e620000004200 */
        /* <DEDUP_REMOVED lines=8> */
[C---:B--2---:R-:W-:Y:S01]  /*8e70*/  HMMA.16816.F32 R128, R4.reuse, R12, R128 ;  /* 0x0000000c0480723c */ /* 0x044fe20000001880 */
[----:B------:R-:W-:Y:S02]  /*8e80*/  FADD.FTZ R154, R154, R3 ;  /* 0x000000039a9a7221 */ /* 0x000fe40000010000 */
[----:B------:R-:W-:Y:S02]  /*8e90*/  FADD.FTZ R139, R139, R168 ;  /* 0x000000a88b8b7221 */ /* 0x000fe40000010000 */
[----:B------:R-:W-:Y:S01]  /*8ea0*/  FADD.FTZ R154, R159, R154 ;  /* 0x0000009a9f9a7221 */ /* 0x000fe20000010000 */
[----:B------:R-:W-:Y:S01]  /*8eb0*/  HMMA.16816.F32 R124, R4, R14, R124 ;  /* 0x0000000e047c723c */ /* 0x000fe2000000187c */
[----:B------:R-:W-:Y:S01]  /*8ec0*/  FADD.FTZ R170, R170, R139 ;  /* 0x0000008baaaa7221 */ /* 0x000fe20000010000 */
[----:B------:R-:W2:Y:S01]  /*8ed0*/  LDSM.16.MT88.4 R12, [R208+0x13800] ;  /* 0x01380000d00c783b */ /* 0x000ea20000004200 */
        /* <DEDUP_REMOVED lines=16> */
[----:B-1----:R-:W-:Y:S01]  /*8fe0*/  HMMA.16816.F32 R104, R4, R16, R104 ;  /* 0x000000100468723c */ /* 0x002fe20000001868 */
[----:B------:R-:W-:-:S04]  /*8ff0*/  FADD.FTZ R155, R155, R164 ;  /* 0x000000a49b9b7221 */ /* 0x000fc80000010000 */
[----:B------:R-:W-:Y:S01]  /*9000*/  FADD.FTZ R3, R160, R155 ;  /* 0x0000009ba0037221 */ /* 0x000fe20000010000 */
[----:B------:R-:W-:Y:S01]  /*9010*/  HMMA.16816.F32 R100, R4, R18, R100 ;  /* 0x000000120464723c */ /* 0x000fe20000001864 */
[----:B------:R-:W1:Y:S02]  /*9020*/  LDSM.16.MT88.4 R16, [R204+0x13800] ;  /* 0x01380000cc10783b */ /* 0x000e640000004200 */
[----:B------:R-:W-:-:S03]  /*9030*/  FADD.FTZ R28, R28, R3 ;  /* 0x000000031c1c7221 */ /* 0x000fc60000010000 */
[----:B--2---:R-:W-:Y:S01]  /*9040*/  HMMA.16816.F32 R96, R4, R12, R96 ;  /* 0x0000000c0460723c */ /* 0x004fe20000001860 */
        /* <DEDUP_REMOVED lines=8> */
[C---:B-1----:R-:W-:Y:S06]  /*90d0*/  HMMA.16816.F32 R72, R4.reuse, R16, R72 ;  /* 0x000000100448723c */ /* 0x042fec0000001848 */
        /* <DEDUP_REMOVED lines=66> */
.L_x_856:
[----:B------:R-:W-:-:S04]  /*9500*/  LEA R4, -R194, RZ, 0x7 ;  /* 0x000000ffc2047211 */ /* 0x000fc800078e39ff */
[----:B------:R-:W-:-:S07]  /*9510*/  SHF.R.S32.HI R5, RZ, 0x1f, R4 ;  /* 0x0000001fff057819 */ /* 0x000fce0000011404 */
.L_x_857:
[----:B------:R-:W-:Y:S01]  /*9520*/  ULDC UR4, c[0x0][0x2d0] ;  /* 0x0000b40000047ab9 */ /* 0x000fe20000000800 */
[----:B------:R-:W-:Y:S02]  /*9530*/  LEA R202, P3, R4, R180, 0x1 ;  /* 0x000000b404ca7211 */ /* 0x000fe400078608ff */
        /* <DEDUP_REMOVED lines=90> */
[----:B------:R-:W-:Y:S01]  /*9ae0*/  @!P2 LEA R32, P4, R3, R180, 0x1 ;  /* 0x000000b40320a211 */ /* 0x000fe200078808ff */
[----:B------:R-:W-:Y:S01]  /*9af0*/  @P1 STS.128 [R224+0x11800], RZ ;  /* 0x011800ffe0001388 */ /* 0x000fe20000000c00 */
[--C-:B------:R-:W-:Y:S01]  /*9b00*/  @!P1 IMAD.X R5, R5, 0x1, R36.reuse, P5 ;  /* 0x0000000105059824 */ /* 0x100fe200028e0624 */
[----:B------:R-:W-:Y:S01]  /*9b10*/  @!P1 LEA R34, P5, R4, UR6, 0x1 ;  /* 0x0000000604229c11 */ /* 0x000fe2000f8a08ff */
[----:B------:R-:W-:Y:S01]  /*9b20*/  @!P1 IMAD.X R7, R6, 0x1, R36, P3 ;  /* 0x0000000106079824 */ /* 0x000fe200018e0624 */
[----:B------:R-:W-:Y:S01]  /*9b30*/  @!PT LDS RZ, [RZ] ;  /* 0x00000000fffff984 */ /* 0x000fe20000000800 */
[----:B------:R-:W-:Y:S01]  /*9b40*/  @!PT LDS RZ, [RZ] ;  /* 0x00000000fffff984 */ /* 0x000fe20000000800 */
[----:B------:R-:W-:Y:S01]  /*9b50*/  @!PT LDS RZ, [RZ] ;  /* 0x00000000fffff984 */ /* 0x000fe20000000800 */
[----:B------:R-:W-:Y:S01]  /*9b60*/  @!P1 LDGSTS.E.BYPASS.LTC128B.128 [R224+0x11800], desc[UR12][R12.64+0x80] ;  /* 0x118000800ce09fae */ /* 0x000fe2000b901d4c */
        /* <DEDUP_REMOVED lines=9> */
[----:B------:R-:W-:-:S03]  /*9c00*/  ISETP.GE.AND P3, PT, R200, 0x3, PT ;  /* 0x00000003c800780c */ /* 0x000fc60003f66270 */
        /* <DEDUP_REMOVED lines=36> */
[----:B-1----:R-:W1:Y:S04]  /*9e50*/  LDSM.16.M88.4 R24, [R214+0x4000] ;  /* 0x00400000d618783b */ /* 0x002e680000000200 */
[----:B------:R-:W3:Y:S04]  /*9e60*/  LDSM.16.M88.4 R36, [R214+0x4800] ;  /* 0x00480000d624783b */ /* 0x000ee80000000200 */
[----:B------:R-:W4:Y:S04]  /*9e70*/  LDSM.16.M88.4 R156, [R214+0x5000] ;  /* 0x00500000d69c783b */ /* 0x000f280000000200 */
[----:B------:R-:W5:Y:S04]  /*9e80*/  LDSM.16.M88.4 R148, [R214+0x5800] ;  /* 0x00580000d694783b */ /* 0x000f680000000200 */
[----:B------:R-:W5:Y:S04]  /*9e90*/  LDSM.16.M88.4 R140, [R214+0x6000] ;  /* 0x00600000d68c783b */ /* 0x000f680000000200 */
[----:B------:R-:W5:Y:S04]  /*9ea0*/  LDSM.16.M88.4 R132, [R214+0x6800] ;  /* 0x00680000d684783b */ /* 0x000f680000000200 */
[----:B------:R-:W5:Y:S04]  /*9eb0*/  LDSM.16.M88.4 R60, [R214+0x7000] ;  /* 0x00700000d63c783b */ /* 0x000f680000000200 */
[----:B------:R-:W5:Y:S04]  /*9ec0*/  LDSM.16.M88.4 R4, [R214+0x7800] ;  /* 0x00780000d604783b */ /* 0x000f680000000200 */
[----:B------:R-:W-:Y:S04]  /*9ed0*/  LDSM.16.M88.4 R48, [R213] ;  /* 0x00000000d530783b */ /* 0x000fe80000000200 */
[----:B------:R-:W5:Y:S04]  /*9ee0*/  LDSM.16.M88.4 R16, [R212] ;  /* 0x00000000d410783b */ /* 0x000f680000000200 */
[----:B------:R-:W5:Y:S01]  /*9ef0*/  LDSM.16.M88.4 R44, [R212+0x2000] ;  /* 0x00200000d42c783b */ /* 0x000f620000000200 */
[C---:B-1----:R-:W-:Y:S03]  /*9f00*/  HMMA.16816.F32 R12, R52.reuse, R24, RZ ;  /* 0x00000018340c723c */ /* 0x042fe600000018ff */
[----:B------:R-:W1:Y:S03]  /*9f10*/  LDSM.16.M88.4 R8, [R212+0x800] ;  /* 0x00080000d408783b */ /* 0x000e660000000200 */
[C---:B------:R-:W-:Y:S01]  /*9f20*/  HMMA.16816.F32 R24, R52.reuse, R26, RZ ;  /* 0x0000001a3418723c */ /* 0x040fe200000018ff */
[----:B------:R-:W1:Y:S04]  /*9f30*/  LDSM.16.M88.4 R176, [R212+0x1000] ;  /* 0x00100000d4b0783b */ /* 0x000e680000000200 */
[----:B--2---:R-:W2:Y:S01]  /*9f40*/  LDSM.16.M88.4 R32, [R212+0x2800] ;  /* 0x00280000d420783b */ /* 0x004ea20000000200 */
[C---:B---3--:R-:W-:Y:S03]  /*9f50*/  HMMA.16816.F32 R40, R52.reuse, R36, RZ ;  /* 0x000000243428723c */ /* 0x048fe600000018ff */
[----:B------:R-:W-:Y:S03]  /*9f60*/  LDSM.16.M88.4 R28, [R207+0x4000] ;  /* 0x00400000cf1c783b */ /* 0x000fe60000000200 */
[C---:B----4-:R-:W-:Y:S01]  /*9f70*/  HMMA.16816.F32 R160, R52.reuse, R156, RZ ;  /* 0x0000009c34a0723c */ /* 0x050fe200000018ff */
[----:B------:R-:W-:Y:S04]  /*9f80*/  LDSM.16.M88.4 R172, [R212+0x1800] ;  /* 0x00180000d4ac783b */ /* 0x000fe80000000200 */
[----:B------:R-:W-:Y:S01]  /*9f90*/  LDSM.16.M88.4 R168, [R212+0x3000] ;  /* 0x00300000d4a8783b */ /* 0x000fe20000000200 */
[C---:B-----5:R-:W-:Y:S03]  /*9fa0*/  HMMA.16816.F32 R152, R52.reuse, R148, RZ ;  /* 0x000000943498723c */ /* 0x060fe600000018ff */
[----:B------:R-:W-:Y:S03]  /*9fb0*/  LDSM.16.M88.4 R164, [R212+0x3800] ;  /* 0x00380000d4a4783b */ /* 0x000fe60000000200 */
[C---:B------:R-:W-:Y:S01]  /*9fc0*/  HMMA.16816.F32 R144, R52.reuse, R140, RZ ;  /* 0x0000008c3490723c */ /* 0x040fe200000018ff */
[----:B------:R-:W-:Y:S04]  /*9fd0*/  LDSM.16.M88.4 R20, [R207+0x4800] ;  /* 0x00480000cf14783b */ /* 0x000fe80000000200 */
[----:B------:R-:W-:Y:S01]  /*9fe0*/  LDSM.16.M88.4 R180, [R210] ;  /* 0x00000000d2b4783b */ /* 0x000fe20000000200 */
[C---:B------:R-:W-:Y:S03]  /*9ff0*/  HMMA.16816.F32 R136, R52.reuse, R132, RZ ;  /* 0x000000843488723c */ /* 0x040fe600000018ff */
[----:B------:R-:W-:Y:S03]  /*a000*/  LDSM.16.M88.4 R188, [R209+0x800] ;  /* 0x00080000d1bc783b */ /* 0x000fe60000000200 */
[C---:B------:R-:W-:Y:S01]  /*a010*/  HMMA.16816.F32 R64, R52.reuse, R60, RZ ;  /* 0x0000003c3440723c */ /* 0x040fe200000018ff */
[----:B------:R-:W-:Y:S04]  /*a020*/  LDSM.16.M88.4 R184, [R212+0x4000] ;  /* 0x00400000d4b8783b */ /* 0x000fe80000000200 */
[----:B------:R-:W0:Y:S01]  /*a030*/  LDGDEPBAR ;  /* 0x00000000000079af */ /* 0x000e220000000000 */
        /* <DEDUP_REMOVED lines=8> */
[----:B------:R-:W3:Y:S05]  /*a0c0*/  LDSM.16.M88.4 R4, [R211] ;  /* 0x00000000d304783b */ /* 0x000eea0000000200 */
[C---:B------:R-:W-:Y:S06]  /*a0d0*/  HMMA.16816.F32 R12, R48.reuse, R16, R12 ;  /* 0x00000010300c723c */ /* 0x040fec000000180c */
[C---:B------:R-:W-:Y:S01]  /*a0e0*/  HMMA.16816.F32 R24, R48.reuse, R18, R24 ;  /* 0x000000123018723c */ /* 0x040fe20000001818 */
[----:B------:R-:W4:Y:S05]  /*a0f0*/  LDSM.16.M88.4 R16, [R207+0x5000] ;  /* 0x00500000cf10783b */ /* 0x000f2a0000000200 */
[C---:B------:R-:W-:Y:S06]  /*a100*/  HMMA.16816.F32 R144, R48.reuse, R44, R144 ;  /* 0x0000002c3090723c */ /* 0x040fec0000001890 */
[C---:B------:R-:W-:Y:S01]  /*a110*/  HMMA.16816.F32 R140, R48.reuse, R46, R140 ;  /* 0x0000002e308c723c */ /* 0x040fe2000000188c */
[----:B------:R-:W5:Y:S05]  /*a120*/  LDSM.16.M88.4 R44, [R209] ;  /* 0x00000000d12c783b */ /* 0x000f6a0000000200 */
[C---:B-1----:R-:W-:Y:S06]  /*a130*/  HMMA.16816.F32 R40, R48.reuse, R8, R40 ;  /* 0x000000083028723c */ /* 0x042fec0000001828 */
[C---:B------:R-:W-:Y:S01]  /*a140*/  HMMA.16816.F32 R36, R48.reuse, R10, R36 ;  /* 0x0000000a3024723c */ /* 0x040fe20000001824 */
[----:B------:R-:W-:Y:S05]  /*a150*/  LDSM.16.M88.4 R8, [R207+0x5800] ;  /* 0x00580000cf08783b */ /* 0x000fea0000000200 */
[C---:B------:R-:W-:Y:S06]  /*a160*/  HMMA.16816.F32 R160, R48.reuse, R176, R160 ;  /* 0x000000b030a0723c */ /* 0x040fec00000018a0 */
[C---:B------:R-:W-:Y:S01]  /*a170*/  HMMA.16816.F32 R156, R48.reuse, R178, R156 ;  /* 0x000000b2309c723c */ /* 0x040fe2000000189c */
[----:B------:R-:W-:Y:S05]  /*a180*/  LDSM.16.M88.4 R176, [R209+0x1000] ;  /* 0x00100000d1b0783b */ /* 0x000fea0000000200 */
[C---:B--2---:R-:W-:Y:S06]  /*a190*/  HMMA.16816.F32 R136, R48.reuse, R32, R136 ;  /* 0x000000203088723c */ /* 0x044fec0000001888 */
[----:B------:R-:W-:Y:S01]  /*a1a0*/  HMMA.16816.F32 R132, R48, R34, R132 ;  /* 0x000000223084723c */ /* 0x000fe20000001884 */
[----:B------:R-:W1:Y:S05]  /*a1b0*/  LDSM.16.M88.4 R32, [R207+0x6000] ;  /* 0x00600000cf20783b */ /* 0x000e6a0000000200 */
        /* <DEDUP_REMOVED lines=10> */
[----:B------:R-:W-:Y:S01]  /*a260*/  LDSM.16.M88.4 R164, [R209+0x2800] ;  /* 0x00280000d1a4783b */ /* 0x000fe20000000200 */
[C---:B------:R-:W-:Y:S03]  /*a270*/  HMMA.16816.F32 R24, R4.reuse, R30, R24 ;  /* 0x0000001e0418723c */ /* 0x040fe60000001818 */
[----:B------:R-:W2:Y:S03]  /*a280*/  LDSM.16.M88.4 R28, [R214+0x8000] ;  /* 0x00800000d61c783b */ /* 0x000ea60000000200 */
[C---:B------:R-:W-:Y:S06]  /*a290*/  HMMA.16816.F32 R40, R4.reuse, R20, R40 ;  /* 0x000000140428723c */ /* 0x040fec0000001828 */
[C---:B------:R-:W-:Y:S01]  /*a2a0*/  HMMA.16816.F32 R36, R4.reuse, R22, R36 ;  /* 0x000000160424723c */ /* 0x040fe20000001824 */
[----:B------:R-:W3:Y:S05]  /*a2b0*/  LDSM.16.M88.4 R20, [R207+0x6800] ;  /* 0x00680000cf14783b */ /* 0x000eea0000000200 */
        /* <DEDUP_REMOVED lines=8> */
[----:B------:R-:W-:Y:S01]  /*a340*/  HMMA.16816.F32 R148, R4, R10, R148 ;  /* 0x0000000a0494723c */ /* 0x000fe20000001894 */
[----:B------:R-:W5:Y:S05]  /*a350*/  LDSM.16.M88.4 R8, [R207+0x7800] ;  /* 0x00780000cf08783b */ /* 0x000f6a0000000200 */
[----:B------:R-:W-:Y:S01]  /*a360*/  HMMA.16816.F32 R24, R180, R46, R24 ;  /* 0x0000002eb418723c */ /* 0x000fe20000001818 */
[----:B------:R-:W5:Y:S05]  /*a370*/  LDSM.16.M88.4 R44, [R214+0x8800] ;  /* 0x00880000d62c783b */ /* 0x000f6a0000000200 */
[----:B--2---:R-:W-:Y:S06]  /*a380*/  HMMA.16816.F32 R12, R48, R28, R12 ;  /* 0x0000001c300c723c */ /* 0x004fec000000180c */
[C---:B---3--:R-:W-:Y:S06]  /*a390*/  HMMA.16816.F32 R136, R4.reuse, R20, R136 ;  /* 0x000000140488723c */ /* 0x048fec0000001888 */
[C---:B------:R-:W-:Y:S01]  /*a3a0*/  HMMA.16816.F32 R132, R4.reuse, R22, R132 ;  /* 0x000000160484723c */ /* 0x040fe20000001884 */
[----:B------:R-:W-:Y:S05]  /*a3b0*/  LDSM.16.M88.4 R20, [R211+0x2000] ;  /* 0x00200000d314783b */ /* 0x000fea0000000200 */
[C---:B----4-:R-:W-:Y:S06]  /*a3c0*/  HMMA.16816.F32 R64, R4.reuse, R16, R64 ;  /* 0x000000100440723c */ /* 0x050fec0000001840 */
[----:B------:R-:W-:Y:S01]  /*a3d0*/  HMMA.16816.F32 R60, R4, R18, R60 ;  /* 0x00000012043c723c */ /* 0x000fe2000000183c */
[----:B------:R-:W2:Y:S05]  /*a3e0*/  LDSM.16.M88.4 R16, [R207+0x8000] ;  /* 0x00800000cf10783b */ /* 0x000eaa0000000200 */
[----:B------:R-:W-:Y:S01]  /*a3f0*/  HMMA.16816.F32 R24, R48, R30, R24 ;  /* 0x0000001e3018723c */ /* 0x000fe20000001818 */
[----:B------:R-:W3:Y:S05]  /*a400*/  LDSM.16.M88.4 R28, [R212+0x4800] ;  /* 0x00480000d41c783b */ /* 0x000eea0000000200 */
[----:B------:R-:W-:Y:S06]  /*a410*/  HMMA.16816.F32 R40, R180, R188, R40 ;  /* 0x000000bcb428723c */ /* 0x000fec0000001828 */
[----:B-1----:R-:W-:Y:S06]  /*a420*/  HMMA.16816.F32 R12, R32, R184, R12 ;  /* 0x000000b8200c723c */ /* 0x002fec000000180c */
[----:B------:R-:W-:Y:S06]  /*a430*/  HMMA.16816.F32 R36, R180, R190, R36 ;  /* 0x000000beb424723c */ /* 0x000fec0000001824 */
[C---:B-----5:R-:W-:Y:S06]  /*a440*/  HMMA.16816.F32 R56, R4.reuse, R8, R56 ;  /* 0x000000080438723c */ /* 0x060fec0000001838 */
[----:B------:R-:W-:Y:S01]  /*a450*/  HMMA.16816.F32 R52, R4, R10, R52 ;  /* 0x0000000a0434723c */ /* 0x000fe20000001834 */
[----:B------:R-:W-:Y:S04]  /*a460*/  LDSM.16.M88.4 R8, [R210+0x2000] ;  /* 0x00200000d208783b */ /* 0x000fe80000000200 */
[----:B------:R-:W1:Y:S01]  /*a470*/  LDSM.16.M88.4 R4, [R209+0x4000] ;  /* 0x00400000d104783b */ /* 0x000e620000000200 */
[----:B------:R-:W-:Y:S06]  /*a480*/  HMMA.16816.F32 R24, R32, R186, R24 ;  /* 0x000000ba2018723c */ /* 0x000fec0000001818 */
[----:B------:R-:W-:Y:S06]  /*a490*/  HMMA.16816.F32 R40, R48, R44, R40 ;  /* 0x0000002c3028723c */ /* 0x000fec0000001828 */
[----:B--2---:R-:W-:Y:S06]  /*a4a0*/  HMMA.16816.F32 R12, R20, R16, R12 ;  /* 0x00000010140c723c */ /* 0x004fec000000180c */
[----:B------:R-:W-:Y:S01]  /*a4b0*/  HMMA.16816.F32 R36, R48, R46, R36 ;  /* 0x0000002e3024723c */ /* 0x000fe20000001824 */
[----:B------:R-:W-:Y:S05]  /*a4c0*/  LDSM.16.M88.4 R44, [R209+0x4800] ;  /* 0x00480000d12c783b */ /* 0x000fea0000000200 */
[C---:B------:R-:W-:Y:S01]  /*a4d0*/  HMMA.16816.F32 R184, R180.reuse, R172, R152 ;  /* 0x000000acb4b8723c */ /* 0x040fe20000001898 */
[----:B------:R-:W2:Y:S05]  /*a4e0*/  LDSM.16.M88.4 R152, [R207+0x8800] ;  /* 0x00880000cf98783b */ /* 0x000eaa0000000200 */
[C---:B------:R-:W-:Y:S06]  /*a4f0*/  HMMA.16816.F32 R160, R180.reuse, R176, R160 ;  /* 0x000000b0b4a0723c */ /* 0x040fec00000018a0 */
[----:B------:R-:W-:Y:S01]  /*a500*/  HMMA.16816.F32 R156, R180, R178, R156 ;  /* 0x000000b2b49c723c */ /* 0x000fe2000000189c */
[----:B------:R-:W4:Y:S05]  /*a510*/  LDSM.16.M88.4 R176, [R214+0x9000] ;  /* 0x00900000d6b0783b */ /* 0x000f2a0000000200 */
[----:B------:R-:W-:Y:S01]  /*a520*/  HMMA.16816.F32 R24, R20, R18, R24 ;  /* 0x000000121418723c */ /* 0x000fe20000001818 */
[----:B------:R-:W-:Y:S05]  /*a530*/  LDSM.16.M88.4 R16, [R212+0x5000] ;  /* 0x00500000d410783b */ /* 0x000fea0000000200 */
[----:B---3--:R-:W-:Y:S06]  /*a540*/  HMMA.16816.F32 R40, R32, R28, R40 ;  /* 0x0000001c2028723c */ /* 0x008fec0000001828 */
[----:B------:R-:W-:Y:S06]  /*a550*/  HMMA.16816.F32 R136, R180, R164, R136 ;  /* 0x000000a4b488723c */ /* 0x000fec0000001888 */
[----:B-1----:R-:W-:Y:S06]  /*a560*/  HMMA.16816.F32 R12, R8, R4, R12 ;  /* 0x00000004080c723c */ /* 0x002fec000000180c */
[----:B------:R-:W-:Y:S01]  /*a570*/  HMMA.16816.F32 R132, R180, R166, R132 ;  /* 0x000000a6b484723c */ /* 0x000fe20000001884 */
[----:B------:R-:W1:Y:S05]  /*a580*/  LDSM.16.M88.4 R164, [R214+0x9800] ;  /* 0x00980000d6a4783b */ /* 0x000e6a0000000200 */
[----:B------:R-:W-:Y:S01]  /*a590*/  HMMA.16816.F32 R36, R32, R30, R36 ;  /* 0x0000001e2024723c */ /* 0x000fe20000001824 */
[----:B------:R-:W-:Y:S05]  /*a5a0*/  LDSM.16.M88.4 R28, [R209+0x5000] ;  /* 0x00500000d11c783b */ /* 0x000fea0000000200 */
[----:B------:R-:W-:Y:S06]  /*a5b0*/  HMMA.16816.F32 R148, R180, R174, R148 ;  /* 0x000000aeb494723c */ /* 0x000fec0000001894 */
[----:B------:R-:W-:Y:S01]  /*a5c0*/  HMMA.16816.F32 R24, R8, R6, R24 ;  /* 0x000000060818723c */ /* 0x000fe20000001818 */
[----:B------:R-:W-:Y:S01]  /*a5d0*/  FMUL.FTZ R3, R12, UR10 ;  /* 0x0000000a0c037c20 */ /* 0x000fe20008410000 */
[----:B------:R-:W-:Y:S01]  /*a5e0*/  FMUL.FTZ R172, R14, UR10 ;  /* 0x0000000a0eac7c20 */ /* 0x000fe20008410000 */
[----:B------:R-:W-:Y:S03]  /*a5f0*/  LDSM.16.M88.4 R4, [R207+0x9000] ;  /* 0x00900000cf04783b */ /* 0x000fe60000000200 */
[C---:B--2---:R-:W-:Y:S01]  /*a600*/  HMMA.16816.F32 R40, R20.reuse, R152, R40 ;  /* 0x000000981428723c */ /* 0x044fe20000001828 */
[----:B------:R-:W-:Y:S05]  /*a610*/  MUFU.TANH R3, R3 ;  /* 0x0000000300037308 */ /* 0x000fea0000002400 */
[----:B------:R-:W-:Y:S01]  /*a620*/  HMMA.16816.F32 R36, R20, R154, R36 ;  /* 0x0000009a1424723c */ /* 0x000fe20000001824 */
[----:B------:R-:W-:Y:S01]  /*a630*/  FMUL.FTZ R152, R13, UR10 ;  /* 0x0000000a0d987c20 */ /* 0x000fe20008410000 */
[----:B------:R-:W-:Y:S01]  /*a640*/  FMUL.FTZ R153, R15, UR10 ;  /* 0x0000000a0f997c20 */ /* 0x000fe20008410000 */
[----:B------:R-:W-:Y:S01]  /*a650*/  MUFU.TANH R172, R172 ;  /* 0x000000ac00ac7308 */ /* 0x000fe20000002400 */
[----:B------:R-:W2:Y:S02]  /*a660*/  LDSM.16.M88.4 R12, [R212+0x5800] ;  /* 0x00580000d40c783b */ /* 0x000ea40000000200 */
[C---:B----4-:R-:W-:Y:S05]  /*a670*/  HMMA.16816.F32 R160, R48.reuse, R176, R160 ;  /* 0x000000b030a0723c */ /* 0x050fea00000018a0 */
[----:B------:R-:W3:Y:S01]  /*a680*/  MUFU.TANH R152, R152 ;  /* 0x0000009800987308 */ /* 0x000ee20000002400 */
[----:B------:R-:W-:Y:S01]  /*a690*/  HMMA.16816.F32 R156, R48, R178, R156 ;  /* 0x000000b2309c723c */ /* 0x000fe2000000189c */
[----:B------:R-:W-:Y:S01]  /*a6a0*/  FMUL.FTZ R24, R24, UR10 ;  /* 0x0000000a18187c20 */ /* 0x000fe20008410000 */
[----:B------:R-:W-:-:S04]  /*a6b0*/  FMUL.FTZ R155, R25, UR10 ;  /* 0x0000000a199b7c20 */ /* 0x000fc80008410000 */
[C---:B-1----:R-:W-:Y:S01]  /*a6c0*/  HMMA.16816.F32 R184, R48.reuse, R164, R184 ;  /* 0x000000a430b8723c */ /* 0x042fe200000018b8 */
[----:B------:R1:W-:Y:S05]  /*a6d0*/  MUFU.TANH R154, R24 ;  /* 0x00000018009a7308 */ /* 0x0003ea0000002400 */
[----:B------:R-:W-:Y:S01]  /*a6e0*/  HMMA.16816.F32 R148, R48, R166, R148 ;  /* 0x000000a63094723c */ /* 0x000fe20000001894 */
[----:B------:R-:W-:Y:S01]  /*a6f0*/  FMUL.FTZ R165, R26, UR10 ;  /* 0x0000000a1aa57c20 */ /* 0x000fe20008410000 */
[----:B------:R-:W-:Y:S01]  /*a700*/  FMUL.FTZ R164, R27, UR10 ;  /* 0x0000000a1ba47c20 */ /* 0x000fe20008410000 */
[----:B------:R-:W-:Y:S03]  /*a710*/  MUFU.TANH R153, R153 ;  /* 0x0000009900997308 */ /* 0x000fe60000002400 */
[C---:B------:R-:W-:Y:S05]  /*a720*/  HMMA.16816.F32 R40, R8.reuse, R44, R40 ;  /* 0x0000002c0828723c */ /* 0x040fea0000001828 */
[----:B------:R-:W4:Y:S01]  /*a730*/  MUFU.TANH R165, R165 ;  /* 0x000000a500a57308 */ /* 0x000f220000002400 */
[----:B------:R-:W-:Y:S01]  /*a740*/  HMMA.16816.F32 R36, R8, R46, R36 ;  /* 0x0000002e0824723c */ /* 0x000fe20000001824 */
[----:B-1----:R-:W1:Y:S04]  /*a750*/  LDSM.16.M88.4 R24, [R207+0x9800] ;  /* 0x00980000cf18783b */ /* 0x002e680000000200 */
[----:B------:R-:W5:Y:S01]  /*a760*/  LDSM.16.M88.4 R44, [R214+0xa000] ;  /* 0x00a00000d62c783b */ /* 0x000f620000000200 */
[C---:B------:R-:W-:Y:S01]  /*a770*/  HMMA.16816.F32 R160, R32.reuse, R16, R160 ;  /* 0x0000001020a0723c */ /* 0x040fe200000018a0 */
[----:B------:R-:W-:Y:S05]  /*a780*/  MUFU.TANH R164, R164 ;  /* 0x000000a400a47308 */ /* 0x000fea0000002400 */
[----:B------:R-:W-:Y:S01]  /*a790*/  HMMA.16816.F32 R156, R32, R18, R156 ;  /* 0x00000012209c723c */ /* 0x000fe2000000189c */
[----:B------:R-:W-:Y:S02]  /*a7a0*/  LDSM.16.M88.4 R16, [R209+0x3000] ;  /* 0x00300000d110783b */ /* 0x000fe40000000200 */
[----:B------:R-:W4:Y:S03]  /*a7b0*/  MUFU.TANH R155, R155 ;  /* 0x0000009b009b7308 */ /* 0x000f260000002400 */
[----:B------:R-:W-:Y:S01]  /*a7c0*/  HMMA.16816.F32 R144, R180, R168, R144 ;  /* 0x000000a8b490723c */ /* 0x000fe20000001890 */
[----:B------:R-:W-:Y:S01]  /*a7d0*/  FMUL.FTZ R40, R40, UR10 ;  /* 0x0000000a28287c20 */ /* 0x000fe20008410000 */
[----:B------:R-:W-:Y:S01]  /*a7e0*/  FMUL.FTZ R41, R41, UR10 ;  /* 0x0000000a29297c20 */ /* 0x000fe20008410000 */
[----:B------:R-:W-:Y:S01]  /*a7f0*/  FMUL.FTZ R42, R42, UR10 ;  /* 0x0000000a2a2a7c20 */ /* 0x000fe20008410000 */
[----:B------:R-:W-:-:S02]  /*a800*/  FMUL.FTZ R43, R43, UR10 ;  /* 0x0000000a2b2b7c20 */ /* 0x000fc40008410000 */
[----:B------:R-:W-:Y:S01]  /*a810*/  HMMA.16816.F32 R140, R180, R170, R140 ;  /* 0x000000aab48c723c */ /* 0x000fe2000000188c */
[----:B------:R-:W-:Y:S01]  /*a820*/  FMUL.FTZ R36, R36, UR10 ;  /* 0x0000000a24247c20 */ /* 0x000fe20008410000 */
[----:B------:R-:W-:Y:S01]  /*a830*/  FMUL.FTZ R37, R37, UR10 ;  /* 0x0000000a25257c20 */ /* 0x000fe20008410000 */
[----:B------:R-:W-:Y:S01]  /*a840*/  FMUL.FTZ R38, R38, UR10 ;  /* 0x0000000a26267c20 */ /* 0x000fe20008410000 */
[----:B------:R-:W-:Y:S01]  /*a850*/  FMUL.FTZ R39, R39, UR10 ;  /* 0x0000000a27277c20 */ /* 0x000fe20008410000 */
[----:B------:R-:W-:Y:S01]  /*a860*/  MUFU.TANH R167, R36 ;  /* 0x0000002400a77308 */ /* 0x000fe20000002400 */
[C---:B--2---:R-:W-:Y:S06]  /*a870*/  HMMA.16816.F32 R184, R32.reuse, R12, R184 ;  /* 0x0000000c20b8723c */ /* 0x044fec00000018b8 */
[----:B------:R-:W-:Y:S01]  /*a880*/  HMMA.16816.F32 R148, R32, R14, R148 ;  /* 0x0000000e2094723c */ /* 0x000fe20000001894 */
[----:B------:R-:W2:Y:S01]  /*a890*/  LDSM.16.M88.4 R12, [R212+0x6000] ;  /* 0x00600000d40c783b */ /* 0x000ea20000000200 */
[----:B------:R-:W-:Y:S04]  /*a8a0*/  MUFU.TANH R166, R37 ;  /* 0x0000002500a67308 */ /* 0x000fe80000002400 */
[C---:B------:R-:W-:Y:S04]  /*a8b0*/  HMMA.16816.F32 R160, R20.reuse, R4, R160 ;  /* 0x0000000414a0723c */ /* 0x040fe800000018a0 */
[----:B------:R-:W-:Y:S02]  /*a8c0*/  MUFU.TANH R168, R38 ;  /* 0x0000002600a87308 */ /* 0x000fe40000002400 */
[C---:B------:R-:W-:Y:S01]  /*a8d0*/  HMMA.16816.F32 R156, R20.reuse, R6, R156 ;  /* 0x00000006149c723c */ /* 0x040fe2000000189c */
[----:B------:R-:W-:Y:S05]  /*a8e0*/  LDSM.16.M88.4 R4, [R209+0x5800] ;  /* 0x00580000d104783b */ /* 0x000fea0000000200 */
[----:B-1----:R-:W-:Y:S01]  /*a8f0*/  HMMA.16816.F32 R184, R20, R24, R184 ;  /* 0x0000001814b8723c */ /* 0x002fe200000018b8 */
[----:B------:R1:W-:Y:S05]  /*a900*/  MUFU.TANH R169, R39 ;  /* 0x0000002700a97308 */ /* 0x0003ea0000002400 */
[C---:B-----5:R-:W-:Y:S03]  /*a910*/  HMMA.16816.F32 R144, R48.reuse, R44, R144 ;  /* 0x0000002c3090723c */ /* 0x060fe60000001890 */
[----:B------:R-:W5:Y:S03]  /*a920*/  MUFU.TANH R40, R40 ;  /* 0x0000002800287308 */ /* 0x000f660000002400 */
[----:B------:R-:W-:Y:S05]  /*a930*/  HMMA.16816.F32 R140, R48, R46, R140 ;  /* 0x0000002e308c723c */ /* 0x000fea000000188c */
[----:B------:R-:W5:Y:S01]  /*a940*/  MUFU.TANH R41, R41 ;  /* 0x0000002900297308 */ /* 0x000f620000002400 */
[----:B------:R-:W-:Y:S01]  /*a950*/  HMMA.16816.F32 R148, R20, R26, R148 ;  /* 0x0000001a1494723c */ /* 0x000fe20000001894 */
[----:B------:R-:W3:Y:S04]  /*a960*/  LDSM.16.M88.4 R24, [R214+0xa800] ;  /* 0x00a80000d618783b */ /* 0x000ee80000000200 */
[----:B-1----:R-:W-:Y:S01]  /*a970*/  LDSM.16.M88.4 R36, [R209+0x3800] ;  /* 0x00380000d124783b */ /* 0x002fe20000000200 */
[C---:B------:R-:W-:Y:S01]  /*a980*/  HMMA.16816.F32 R160, R8.reuse, R28, R160 ;  /* 0x0000001c08a0723c */ /* 0x040fe200000018a0 */
[----:B------:R-:W1:Y:S05]  /*a990*/  MUFU.TANH R42, R42 ;  /* 0x0000002a002a7308 */ /* 0x000e6a0000002400 */
[----:B------:R-:W-:Y:S01]  /*a9a0*/  HMMA.16816.F32 R156, R8, R30, R156 ;  /* 0x0000001e089c723c */ /* 0x000fe2000000189c */
[----:B------:R-:W4:Y:S02]  /*a9b0*/  LDSM.16.M88.4 R28, [R207+0xa000] ;  /* 0x00a00000cf1c783b */ /* 0x000f240000000200 */
[----:B------:R-:W1:Y:S03]  /*a9c0*/  MUFU.TANH R43, R43 ;  /* 0x0000002b002b7308 */ /* 0x000e660000002400 */
[C---:B--2---:R-:W-:Y:S06]  /*a9d0*/  HMMA.16816.F32 R144, R32.reuse, R12, R144 ;  /* 0x0000000c2090723c */ /* 0x044fec0000001890 */
[----:B------:R-:W-:Y:S01]  /*a9e0*/  HMMA.16816.F32 R140, R32, R14, R140 ;  /* 0x0000000e208c723c */ /* 0x000fe2000000188c */
[----:B------:R-:W2:Y:S05]  /*a9f0*/  LDSM.16.M88.4 R12, [R212+0x6800] ;  /* 0x00680000d40c783b */ /* 0x000eaa0000000200 */
[----:B------:R-:W-:Y:S01]  /*aa00*/  HMMA.16816.F32 R64, R180, R16, R64 ;  /* 0x00000010b440723c */ /* 0x000fe20000001840 */
[----:B------:R-:W-:Y:S01]  /*aa10*/  FMUL.FTZ R160, R160, UR10 ;  /* 0x0000000aa0a07c20 */ /* 0x000fe20008410000 */
[----:B------:R-:W-:Y:S01]  /*aa20*/  FMUL.FTZ R162, R162, UR10 ;  /* 0x0000000aa2a27c20 */ /* 0x000fe20008410000 */
[----:B------:R-:W-:Y:S01]  /*aa30*/  FMUL.FTZ R44, R161, UR10 ;  /* 0x0000000aa12c7c20 */ /* 0x000fe20008410000 */
[----:B------:R-:W-:-:S02]  /*aa40*/  FMUL.FTZ R45, R163, UR10 ;  /* 0x0000000aa32d7c20 */ /* 0x000fc40008410000 */
[----:B------:R-:W-:Y:S01]  /*aa50*/  HMMA.16816.F32 R60, R180, R18, R60 ;  /* 0x00000012b43c723c */ /* 0x000fe2000000183c */
[----:B------:R-:W5:Y:S01]  /*aa60*/  LDSM.16.M88.4 R16, [R209+0x6000] ;  /* 0x00600000d110783b */ /* 0x000f620000000200 */
[----:B------:R-:W-:Y:S01]  /*aa70*/  FMUL.FTZ R47, R156, UR10 ;  /* 0x0000000a9c2f7c20 */ /* 0x000fe20008410000 */
[----:B------:R-:W-:Y:S01]  /*aa80*/  FMUL.FTZ R46, R157, UR10 ;  /* 0x0000000a9d2e7c20 */ /* 0x000fe20008410000 */
[----:B------:R-:W-:Y:S01]  /*aa90*/  FMUL.FTZ R156, R159, UR10 ;  /* 0x0000000a9f9c7c20 */ /* 0x000fe20008410000 */
[----:B------:R-:W-:Y:S01]  /*aaa0*/  FMUL.FTZ R157, R158, UR10 ;  /* 0x0000000a9e9d7c20 */ /* 0x000fe20008410000 */
[----:B---3--:R-:W-:Y:S01]  /*aab0*/  HMMA.16816.F32 R136, R48, R24, R136 ;  /* 0x000000183088723c */ /* 0x008fe20000001888 */
[----:B------:R-:W3:Y:S05]  /*aac0*/  MUFU.TANH R160, R160 ;  /* 0x000000a000a07308 */ /* 0x000eea0000002400 */
[C---:B------:R-:W-:Y:S03]  /*aad0*/  HMMA.16816.F32 R184, R8.reuse, R4, R184 ;  /* 0x0000000408b8723c */ /* 0x040fe600000018b8 */
[----:B------:R-:W3:Y:S03]  /*aae0*/  MUFU.TANH R175, R162 ;  /* 0x000000a200af7308 */ /* 0x000ee60000002400 */
[----:B------:R-:W-:Y:S01]  /*aaf0*/  HMMA.16816.F32 R148, R8, R6, R148 ;  /* 0x000000060894723c */ /* 0x000fe20000001894 */
[----:B------:R-:W1:Y:S04]  /*ab00*/  LDSM.16.M88.4 R4, [R207+0xa800] ;  /* 0x00a80000cf04783b */ /* 0x000e680000000200 */
[----:B------:R-:W3:Y:S01]  /*ab10*/  MUFU.TANH R44, R44 ;  /* 0x0000002c002c7308 */ /* 0x000ee20000002400 */
[C---:B----4-:R-:W-:Y:S06]  /*ab20*/  HMMA.16816.F32 R144, R20.reuse, R28, R144 ;  /* 0x0000001c1490723c */ /* 0x050fec0000001890 */
[----:B------:R-:W-:Y:S01]  /*ab30*/  HMMA.16816.F32 R140, R20, R30, R140 ;  /* 0x0000001e148c723c */ /* 0x000fe2000000188c */
[----:B------:R-:W4:Y:S01]  /*ab40*/  LDSM.16.M88.4 R28, [R214+0xb000] ;  /* 0x00b00000d61c783b */ /* 0x000f220000000200 */
[----:B------:R-:W3:Y:S04]  /*ab50*/  MUFU.TANH R45, R45 ;  /* 0x0000002d002d7308 */ /* 0x000ee80000002400 */
[----:B------:R-:W-:Y:S01]  /*ab60*/  HMMA.16816.F32 R56, R180, R36, R56 ;  /* 0x00000024b438723c */ /* 0x000fe20000001838 */
[----:B------:R-:W3:Y:S01]  /*ab70*/  S2R R36, SR_TID.X ;  /* 0x0000000000247919 */ /* 0x000ee20000002100 */
[----:B------:R-:W-:Y:S01]  /*ab80*/  FMUL.FTZ R159, R185, UR10 ;  /* 0x0000000ab99f7c20 */ /* 0x000fe20008410000 */
[----:B------:R-:W-:Y:S01]  /*ab90*/  FMUL.FTZ R158, R184, UR10 ;  /* 0x0000000ab89e7c20 */ /* 0x000fe20008410000 */
[----:B------:R-:W4:Y:S01]  /*aba0*/  MUFU.TANH R47, R47 ;  /* 0x0000002f002f7308 */ /* 0x000f220000002400 */
[----:B------:R-:W-:Y:S01]  /*abb0*/  FMUL.FTZ R161, R186, UR10 ;  /* 0x0000000abaa17c20 */ /* 0x000fe20008410000 */
[----:B--2---:R-:W-:Y:S01]  /*abc0*/  HMMA.16816.F32 R136, R32, R12, R136 ;  /* 0x0000000c2088723c */ /* 0x004fe20000001888 */
[----:B------:R-:W-:Y:S01]  /*abd0*/  FMUL.FTZ R149, R149, UR10 ;  /* 0x0000000a95957c20 */ /* 0x000fe20008410000 */
[----:B------:R-:W-:Y:S01]  /*abe0*/  FMUL.FTZ R173, R187, UR10 ;  /* 0x0000000abbad7c20 */ /* 0x000fe20008410000 */
[----:B------:R-:W-:Y:S01]  /*abf0*/  FMUL.FTZ R148, R148, UR10 ;  /* 0x0000000a94947c20 */ /* 0x000fe20008410000 */
[----:B------:R-:W-:Y:S01]  /*ac00*/  FMUL.FTZ R150, R150, UR10 ;  /* 0x0000000a96967c20 */ /* 0x000fe20008410000 */
[----:B------:R-:W-:Y:S01]  /*ac10*/  FMUL.FTZ R151, R151, UR10 ;  /* 0x0000000a97977c20 */ /* 0x000fe20008410000 */
[----:B------:R-:W-:Y:S01]  /*ac20*/  HMMA.16816.F32 R132, R48, R26, R132 ;  /* 0x0000001a3084723c */ /* 0x000fe20000001884 */
[----:B------:R-:W2:Y:S01]  /*ac30*/  LDSM.16.M88.4 R24, [R209+0x6800] ;  /* 0x00680000d118783b */ /* 0x000ea20000000200 */
[----:B------:R-:W-:Y:S04]  /*ac40*/  MUFU.TANH R162, R149 ;  /* 0x0000009500a27308 */ /* 0x000fe80000002400 */
[C---:B-----5:R-:W-:Y:S04]  /*ac50*/  HMMA.16816.F32 R144, R8.reuse, R16, R144 ;  /* 0x000000100890723c */ /* 0x060fe80000001890 */
[----:B------:R-:W5:Y:S02]  /*ac60*/  MUFU.TANH R46, R46 ;  /* 0x0000002e002e7308 */ /* 0x000f640000002400 */
[----:B------:R-:W-:Y:S01]  /*ac70*/  HMMA.16816.F32 R140, R8, R18, R140 ;  /* 0x00000012088c723c */ /* 0x000fe2000000188c */
[----:B------:R-:W5:Y:S05]  /*ac80*/  LDSM.16.M88.4 R16, [R214+0xb800] ;  /* 0x00b80000d610783b */ /* 0x000f6a0000000200 */
[----:B-1----:R-:W-:Y:S01]  /*ac90*/  HMMA.16816.F32 R136, R20, R4, R136 ;  /* 0x000000041488723c */ /* 0x002fe20000001888 */
[----:B------:R-:W1:Y:S01]  /*aca0*/  MUFU.TANH R157, R157 ;  /* 0x0000009d009d7308 */ /* 0x000e620000002400 */
[----:B---3--:R-:W-:-:S04]  /*acb0*/  IMAD.SHL.U32 R36, R36, 0x2, RZ ;  /* 0x0000000224247824 */ /* 0x008fc800078e00ff */
[----:B------:R-:W-:Y:S01]  /*acc0*/  HMMA.16816.F32 R132, R32, R14, R132 ;  /* 0x0000000e2084723c */ /* 0x000fe20000001884 */
[----:B------:R-:W3:Y:S01]  /*acd0*/  LDSM.16.M88.4 R12, [R212+0x7000] ;  /* 0x00700000d40c783b */ /* 0x000ee20000000200 */
[----:B------:R-:W-:Y:S01]  /*ace0*/  LOP3.LUT R36, R36, 0x6, RZ, 0xc0, !PT ;  /* 0x0000000624247812 */ /* 0x000fe200078ec0ff */
[----:B------:R-:W1:Y:S03]  /*acf0*/  MUFU.TANH R156, R156 ;  /* 0x0000009c009c7308 */ /* 0x000e660000002400 */
[----:B------:R-:W-:Y:S01]  /*ad00*/  HMMA.16816.F32 R52, R180, R38, R52 ;  /* 0x00000026b434723c */ /* 0x000fe20000001834 */
[----:B------:R-:W-:Y:S01]  /*ad10*/  FMUL.FTZ R144, R144, UR10 ;  /* 0x0000000a90907c20 */ /* 0x000fe20008410000 */
[----:B------:R-:W-:Y:S01]  /*ad20*/  FMUL.FTZ R170, R145, UR10 ;  /* 0x0000000a91aa7c20 */ /* 0x000fe20008410000 */
[----:B------:R-:W-:Y:S01]  /*ad30*/  FMUL.FTZ R145, R146, UR10 ;  /* 0x0000000a92917c20 */ /* 0x000fe20008410000 */
[----:B------:R-:W-:Y:S01]  /*ad40*/  FMUL.FTZ R146, R147, UR10 ;  /* 0x0000000a93927c20 */ /* 0x000fe20008410000 */
[----:B------:R-:W-:Y:S01]  /*ad50*/  MUFU.TANH R158, R158 ;  /* 0x0000009e009e7308 */ /* 0x000fe20000002400 */
[----:B----4-:R-:W-:Y:S01]  /*ad60*/  HMMA.16816.F32 R64, R48, R28, R64 ;  /* 0x0000001c3040723c */ /* 0x010fe20000001840 */
[----:B------:R-:W-:-:S02]  /*ad70*/  IMAD R180, R223, 0x80, R36 ;  /* 0x00000080dfb47824 */ /* 0x000fc400078e0224 */
[----:B------:R-:W-:Y:S01]  /*ad80*/  FMUL.FTZ R142, R142, UR10 ;  /* 0x0000000a8e8e7c20 */ /* 0x000fe20008410000 */
[----:B------:R-:W-:Y:S01]  /*ad90*/  FMUL.FTZ R140, R140, UR10 ;  /* 0x0000000a8c8c7c20 */ /* 0x000fe20008410000 */
[----:B------:R-:W-:Y:S01]  /*ada0*/  FMUL.FTZ R141, R141, UR10 ;  /* 0x0000000a8d8d7c20 */ /* 0x000fe20008410000 */
[----:B------:R-:W-:Y:S01]  /*adb0*/  VIADD R4, R180, 0x1 ;  /* 0x00000001b4047836 */ /* 0x000fe20000000000 */
[----:B--2---:R-:W-:Y:S01]  /*adc0*/  HMMA.16816.F32 R136, R8, R24, R136 ;  /* 0x000000180888723c */ /* 0x004fe20000001888 */
[----:B------:R-:W2:Y:S01]  /*add0*/  MUFU.TANH R161, R161 ;  /* 0x000000a100a17308 */ /* 0x000ea20000002400 */
[----:B------:R-:W-:Y:S02]  /*ade0*/  FMUL.FTZ R143, R143, UR10 ;  /* 0x0000000a8f8f7c20 */ /* 0x000fe40008410000 */
[CC--:B------:R-:W-:Y:S02]  /*adf0*/  ISETP.GE.AND P4, PT, R4.reuse, R199.reuse, PT ;  /* 0x000000c70400720c */ /* 0x0c0fe40003f86270 */
[----:B------:R-:W-:Y:S01]  /*ae00*/  ISETP.GE.AND P5, PT, R4, R198, PT ;  /* 0x000000c60400720c */ /* 0x000fe20003fa6270 */
[----:B------:R-:W-:Y:S01]  /*ae10*/  HMMA.16816.F32 R132, R20, R6, R132 ;  /* 0x000000061484723c */ /* 0x000fe20000001884 */
[----:B------:R-:W-:Y:S01]  /*ae20*/  VIADD R24, R180, 0x8 ;  /* 0x00000008b4187836 */ /* 0x000fe20000000000 */
[----:B------:R-:W4:Y:S01]  /*ae30*/  LDSM.16.M88.4 R4, [R207+0xb000] ;  /* 0x00b00000cf04783b */ /* 0x000f220000000200 */
[----:B------:R-:W-:Y:S01]  /*ae40*/  FSEL R182, R152, -INF , !P4 ;  /* 0xff80000098b67808 */ /* 0x000fe20006000000 */
[----:B------:R-:W2:Y:S02]  /*ae50*/  MUFU.TANH R159, R159 ;  /* 0x0000009f009f7308 */ /* 0x000ea40000002400 */
[----:B------:R-:W-:Y:S01]  /*ae60*/  HMMA.16816.F32 R60, R48, R30, R60 ;  /* 0x0000001e303c723c */ /* 0x000fe2000000183c */
[----:B------:R-:W1:Y:S01]  /*ae70*/  LDSM.16.M88.4 R28, [R212+0x7800] ;  /* 0x00780000d41c783b */ /* 0x000e620000000200 */
[----:B------:R-:W-:-:S02]  /*ae80*/  ISETP.GE.AND P6, PT, R24, R199, PT ;  /* 0x000000c71800720c */ /* 0x000fc40003fc6270 */
[----:B------:R-:W-:Y:S01]  /*ae90*/  ISETP.GE.AND P4, PT, R24, R198, PT ;  /* 0x000000c61800720c */ /* 0x000fe20003f86270 */
[----:B------:R-:W-:Y:S01]  /*aea0*/  VIADD R24, R180, 0x9 ;  /* 0x00000009b4187836 */ /* 0x000fe20000000000 */
[----:B-----5:R-:W-:Y:S01]  /*aeb0*/  HMMA.16816.F32 R56, R48, R16, R56 ;  /* 0x000000103038723c */ /* 0x020fe20000001838 */
[----:B------:R-:W-:Y:S01]  /*aec0*/  MUFU.TANH R173, R173 ;  /* 0x000000ad00ad7308 */ /* 0x000fe20000002400 */
[----:B------:R-:W-:-:S03]  /*aed0*/  FSEL R183, R165, -INF , !P4 ;  /* 0xff800000a5b77808 */ /* 0x000fc60006000000 */
[----:B------:R-:W-:Y:S01]  /*aee0*/  FMUL.FTZ R136, R136, UR10 ;  /* 0x0000000a88887c20 */ /* 0x000fe20008410000 */
[----:B---3--:R-:W-:Y:S01]  /*aef0*/  HMMA.16816.F32 R64, R32, R12, R64 ;  /* 0x0000000c2040723c */ /* 0x008fe20000001840 */
[----:B------:R-:W-:Y:S01]  /*af00*/  FSEL R17, R153, -INF , !P5 ;  /* 0xff80000099117808 */ /* 0x000fe20006800000 */
[----:B------:R-:W-:Y:S01]  /*af10*/  FMUL.FTZ R138, R138, UR10 ;  /* 0x0000000a8a8a7c20 */ /* 0x000fe20008410000 */
[----:B------:R-:W-:Y:S01]  /*af20*/  FSEL R16, R154, -INF , !P6 ;  /* 0xff8000009a107808 */ /* 0x000fe20007000000 */
[----:B------:R3:W-:Y:S01]  /*af30*/  MUFU.TANH R153, R136 ;  /* 0x0000008800997308 */ /* 0x0007e20000002400 */
[CC--:B------:R-:W-:Y:S01]  /*af40*/  ISETP.GE.AND P5, PT, R24.reuse, R199.reuse, PT ;  /* 0x000000c71800720c */ /* 0x0c0fe20003fa6270 */
[----:B------:R-:W-:Y:S01]  /*af50*/  HMMA.16816.F32 R52, R48, R18, R52 ;  /* 0x000000123034723c */ /* 0x000fe20000001834 */
[-C--:B------:R-:W-:Y:S01]  /*af60*/  ISETP.GE.AND P6, PT, R24, R198.reuse, PT ;  /* 0x000000c61800720c */ /* 0x080fe20003fc6270 */
[C---:B------:R-:W-:Y:S01]  /*af70*/  VIADD R24, R180.reuse, 0x10 ;  /* 0x00000010b4187836 */ /* 0x040fe20000000000 */
[----:B------:R-:W-:Y:S01]  /*af80*/  FSEL R184, R155, -INF , !P5 ;  /* 0xff8000009bb87808 */ /* 0x000fe20006800000 */
[----:B------:R-:W-:Y:S01]  /*af90*/  VIADD R12, R180, 0x11 ;  /* 0x00000011b40c7836 */ /* 0x000fe20000000000 */
[----:B------:R-:W-:Y:S01]  /*afa0*/  FSEL R185, R164, -INF , !P6 ;  /* 0xff800000a4b97808 */ /* 0x000fe20007000000 */
[----:B------:R-:W-:Y:S01]  /*afb0*/  HMMA.16816.F32 R60, R32, R14, R60 ;  /* 0x0000000e203c723c */ /* 0x000fe2000000183c */
[-C--:B------:R-:W-:Y:S01]  /*afc0*/  ISETP.GE.AND P4, PT, R24, R199.reuse, PT ;  /* 0x000000c71800720c */ /* 0x080fe20003f86270 */
[----:B------:R-:W5:Y:S01]  /*afd0*/  MUFU.TANH R148, R148 ;  /* 0x0000009400947308 */ /* 0x000f620000002400 */
[-C--:B------:R-:W-:Y:S01]  /*afe0*/  ISETP.GE.AND P6, PT, R12, R199.reuse, PT ;  /* 0x000000c70c00720c */ /* 0x080fe20003fc6270 */
[----:B------:R-:W-:Y:S01]  /*aff0*/  FMUL.FTZ R137, R137, UR10 ;  /* 0x0000000a89897c20 */ /* 0x000fe20008410000 */
[----:B------:R-:W-:Y:S01]  /*b000*/  FSEL R178, R40, -INF , !P4 ;  /* 0xff80000028b27808 */ /* 0x000fe20006000000 */
[----:B------:R-:W-:Y:S01]  /*b010*/  HMMA.16816.F32 R132, R8, R26, R132 ;  /* 0x0000001a0884723c */ /* 0x000fe20000001884 */
[-C--:B------:R-:W-:Y:S01]  /*b020*/  ISETP.GE.AND P4, PT, R12, R198.reuse, PT ;  /* 0x000000c60c00720c */ /* 0x080fe20003f86270 */
[----:B------:R-:W-:Y:S01]  /*b030*/  VIADD R12, R180, 0x18 ;  /* 0x00000018b40c7836 */ /* 0x000fe20000000000 */
[-C--:B------:R-:W-:Y:S01]  /*b040*/  ISETP.GE.AND P5, PT, R24, R198.reuse, PT ;  /* 0x000000c61800720c */ /* 0x080fe20003fa6270 */
[----:B------:R-:W5:Y:S01]  /*b050*/  MUFU.TANH R171, R150 ;  /* 0x0000009600ab7308 */ /* 0x000f620000002400 */
[----:B------:R-:W-:Y:S01]  /*b060*/  FSEL R174, R41, -INF , !P6 ;  /* 0xff80000029ae7808 */ /* 0x000fe20007000000 */
[----:B------:R-:W2:Y:S01]  /*b070*/  LDSM.16.M88.4 R24, [R209+0x7000] ;  /* 0x00700000d118783b */ /* 0x000ea20000000200 */
[----:B------:R-:W-:Y:S01]  /*b080*/  FSEL R179, R42, -INF , !P5 ;  /* 0xff8000002ab37808 */ /* 0x000fe20006800000 */
[----:B----4-:R-:W-:Y:S01]  /*b090*/  HMMA.16816.F32 R64, R20, R4, R64 ;  /* 0x000000041440723c */ /* 0x010fe20000001840 */
[-C--:B------:R-:W-:Y:S01]  /*b0a0*/  ISETP.GE.AND P5, PT, R12, R199.reuse, PT ;  /* 0x000000c70c00720c */ /* 0x080fe20003fa6270 */
[----:B------:R-:W-:Y:S01]  /*b0b0*/  VIADD R19, R180, 0x31 ;  /* 0x00000031b4137836 */ /* 0x000fe20000000000 */
[-C--:B------:R-:W-:Y:S01]  /*b0c0*/  ISETP.GE.AND P6, PT, R12, R198.reuse, PT ;  /* 0x000000c60c00720c */ /* 0x080fe20003fc6270 */
[C---:B------:R-:W-:Y:S01]  /*b0d0*/  VIADD R12, R180.reuse, 0x19 ;  /* 0x00000019b40c7836 */ /* 0x040fe20000000000 */
[----:B------:R-:W-:Y:S01]  /*b0e0*/  FSEL R177, R43, -INF , !P4 ;  /* 0xff8000002bb17808 */ /* 0x000fe20006000000 */
[----:B-1----:R-:W-:Y:S01]  /*b0f0*/  HMMA.16816.F32 R56, R32, R28, R56 ;  /* 0x0000001c2038723c */ /* 0x002fe20000001838 */
[----:B------:R-:W-:Y:S01]  /*b100*/  FSEL R176, R167, -INF , !P5 ;  /* 0xff800000a7b07808 */ /* 0x000fe20006800000 */
[----:B------:R-:W-:Y:S01]  /*b110*/  VIADD R4, R180, 0x20 ;  /* 0x00000020b4047836 */ /* 0x000fe20000000000 */
[-C--:B------:R-:W-:Y:S01]  /*b120*/  ISETP.GE.AND P4, PT, R12, R199.reuse, PT ;  /* 0x000000c70c00720c */ /* 0x080fe20003f86270 */
[----:B------:R-:W-:Y:S01]  /*b130*/  VIADD R5, R180, 0x28 ;  /* 0x00000028b4057836 */ /* 0x000fe20000000000 */
[-C--:B------:R-:W-:Y:S01]  /*b140*/  ISETP.GE.AND P5, PT, R12, R198.reuse, PT ;  /* 0x000000c60c00720c */ /* 0x080fe20003fa6270 */
[----:B------:R1:W-:Y:S01]  /*b150*/  MUFU.TANH R41, R138 ;  /* 0x0000008a00297308 */ /* 0x0003e20000002400 */
[----:B------:R-:W4:Y:S01]  /*b160*/  LDSM.16.M88.4 R12, [R207+0xb800] ;  /* 0x00b80000cf0c783b */ /* 0x000f220000000200 */
[----:B------:R-:W-:Y:S01]  /*b170*/  FSEL R39, R168, -INF , !P6 ;  /* 0xff800000a8277808 */ /* 0x000fe20007000000 */
[----:B------:R-:W-:Y:S01]  /*b180*/  HMMA.16816.F32 R60, R20, R6, R60 ;  /* 0x00000006143c723c */ /* 0x000fe2000000183c */
[----:B------:R-:W-:Y:S01]  /*b190*/  FSEL R28, R166, -INF , !P4 ;  /* 0xff800000a61c7808 */ /* 0x000fe20006000000 */
[----:B------:R-:W-:Y:S01]  /*b1a0*/  FMUL.FTZ R139, R139, UR10 ;  /* 0x0000000a8b8b7c20 */ /* 0x000fe20008410000 */
[-C--:B------:R-:W-:Y:S01]  /*b1b0*/  ISETP.GE.AND P6, PT, R4, R199.reuse, PT ;  /* 0x000000c70400720c */ /* 0x080fe20003fc6270 */
[----:B------:R-:W-:Y:S01]  /*b1c0*/  FMUL.FTZ R42, R132, UR10 ;  /* 0x0000000a842a7c20 */ /* 0x000fe20008410000 */
[-C--:B------:R-:W-:Y:S01]  /*b1d0*/  ISETP.GE.AND P4, PT, R4, R198.reuse, PT ;  /* 0x000000c60400720c */ /* 0x080fe20003f86270 */
[----:B------:R-:W-:Y:S01]  /*b1e0*/  VIADD R4, R180, 0x21 ;  /* 0x00000021b4047836 */ /* 0x000fe20000000000 */
[----:B------:R-:W-:Y:S01]  /*b1f0*/  FSEL R37, R169, -INF , !P5 ;  /* 0xff800000a9257808 */ /* 0x000fe20006800000 */
[----:B------:R-:W-:Y:S01]  /*b200*/  HMMA.16816.F32 R52, R32, R30, R52 ;  /* 0x0000001e2034723c */ /* 0x000fe20000001834 */
[----:B---3--:R-:W-:Y:S01]  /*b210*/  FSEL R136, R160, -INF , !P6 ;  /* 0xff800000a0887808 */ /* 0x008fe20007000000 */
[----:B------:R-:W-:Y:S01]  /*b220*/  MUFU.TANH R163, R151 ;  /* 0x0000009700a37308 */ /* 0x000fe20000002400 */
[CC--:B------:R-:W-:Y:S01]  /*b230*/  ISETP.GE.AND P5, PT, R4.reuse, R199.reuse, PT ;  /* 0x000000c70400720c */ /* 0x0c0fe20003fa6270 */
[----:B------:R-:W-:Y:S01]  /*b240*/  FMUL.FTZ R133, R133, UR10 ;  /* 0x0000000a85857c20 */ /* 0x000fe20008410000 */
[----:B------:R-:W-:Y:S01]  /*b250*/  ISETP.GE.AND P6, PT, R4, R198, PT ;  /* 0x000000c60400720c */ /* 0x000fe20003fc6270 */
[----:B------:R-:W-:Y:S01]  /*b260*/  VIADD R4, R180, 0x29 ;  /* 0x00000029b4047836 */ /* 0x000fe20000000000 */
[----:B------:R-:W-:Y:S01]  /*b270*/  FSEL R175, R175, -INF , !P4 ;  /* 0xff800000afaf7808 */ /* 0x000fe20006000000 */
[----:B------:R-:W-:Y:S01]  /*b280*/  FMUL.FTZ R134, R134, UR10 ;  /* 0x0000000a86867c20 */ /* 0x000fe20008410000 */
[----:B------:R-:W-:Y:S01]  /*b290*/  ISETP.GE.AND P4, PT, R5, R199, PT ;  /* 0x000000c70500720c */ /* 0x000fe20003f86270 */
[----:B------:R3:W-:Y:S01]  /*b2a0*/  MUFU.TANH R40, R137 ;  /* 0x0000008900287308 */ /* 0x0007e20000002400 */
[----:B-1----:R-:W-:Y:S01]  /*b2b0*/  FSEL R138, R44, -INF , !P5 ;  /* 0xff8000002c8a7808 */ /* 0x002fe20006800000 */
[----:B------:R-:W-:Y:S01]  /*b2c0*/  FMUL.FTZ R18, R135, UR10 ;  /* 0x0000000a87127c20 */ /* 0x000fe20008410000 */
[----:B------:R-:W-:-:S02]  /*b2d0*/  FSEL R149, R45, -INF , !P6 ;  /* 0xff8000002d957808 */ /* 0x000fc40007000000 */
[----:B------:R-:W-:Y:S01]  /*b2e0*/  FSEL R36, R47, -INF , !P4 ;  /* 0xff8000002f247808 */ /* 0x000fe20006000000 */
[C---:B--2---:R-:W-:Y:S01]  /*b2f0*/  HMMA.16816.F32 R64, R8.reuse, R24, R64 ;  /* 0x000000180840723c */ /* 0x044fe20000001840 */
[-C--:B------:R-:W-:Y:S01]  /*b300*/  ISETP.GE.AND P5, PT, R5, R198.reuse, PT ;  /* 0x000000c60500720c */ /* 0x080fe20003fa6270 */
[----:B------:R-:W1:Y:S01]  /*b310*/  MUFU.TANH R144, R144 ;  /* 0x0000009000907308 */ /* 0x000e620000002400 */
[C---:B------:R-:W-:Y:S02]  /*b320*/  ISETP.GE.AND P6, PT, R4.reuse, R199, PT ;  /* 0x000000c70400720c */ /* 0x040fe40003fc6270 */
[----:B------:R-:W-:Y:S01]  /*b330*/  ISETP.GE.AND P4, PT, R4, R198, PT ;  /* 0x000000c60400720c */ /* 0x000fe20003f86270 */
[----:B------:R-:W-:Y:S01]  /*b340*/  HMMA.16816.F32 R60, R8, R26, R60 ;  /* 0x0000001a083c723c */ /* 0x000fe2000000183c */
[----:B------:R-:W2:Y:S01]  /*b350*/  LDSM.16.M88.4 R4, [R209+0x7800] ;  /* 0x00780000d104783b */ /* 0x000ea20000000200 */
[----:B------:R-:W-:Y:S01]  /*b360*/  VIADD R25, R180, 0x30 ;  /* 0x00000030b4197836 */ /* 0x000fe20000000000 */
[----:B------:R-:W-:Y:S01]  /*b370*/  FSEL R38, R46, -INF , !P6 ;  /* 0xff8000002e267808 */ /* 0x000fe20007000000 */
[----:B------:R-:W-:Y:S01]  /*b380*/  MUFU.TANH R170, R170 ;  /* 0x000000aa00aa7308 */ /* 0x000fe20000002400 */
[----:B---3--:R-:W-:Y:S01]  /*b390*/  FSEL R137, R157, -INF , !P5 ;  /* 0xff8000009d897808 */ /* 0x008fe20006800000 */
[----:B------:R-:W-:-:S04]  /*b3a0*/  DEPBAR.LE SB0, 0x0 ;  /* 0x000080000000791a */ /* 0x000fc80000000000 */
[C---:B----4-:R-:W-:Y:S01]  /*b3b0*/  HMMA.16816.F32 R56, R20.reuse, R12, R56 ;  /* 0x0000000c1438723c */ /* 0x050fe20000001838 */
[CC--:B------:R-:W-:Y:S01]  /*b3c0*/  ISETP.GE.AND P5, PT, R25.reuse, R199.reuse, PT ;  /* 0x000000c71900720c */ /* 0x0c0fe20003fa6270 */
[----:B------:R-:W3:Y:S01]  /*b3d0*/  MUFU.TANH R145, R145 ;  /* 0x0000009100917308 */ /* 0x000ee20000002400 */
[-C--:B------:R-:W-:Y:S01]  /*b3e0*/  ISETP.GE.AND P6, PT, R25, R198.reuse, PT ;  /* 0x000000c61900720c */ /* 0x080fe20003fc6270 */
[----:B------:R-:W-:Y:S01]  /*b3f0*/  VIADD R25, R180, 0x38 ;  /* 0x00000038b4197836 */ /* 0x000fe20000000000 */
[----:B------:R-:W-:Y:S01]  /*b400*/  FSEL R147, R156, -INF , !P4 ;  /* 0xff8000009c937808 */ /* 0x000fe20006000000 */
[----:B------:R-:W-:Y:S01]  /*b410*/  HMMA.16816.F32 R52, R20, R14, R52 ;  /* 0x0000000e1434723c */ /* 0x000fe20000001834 */
[-C--:B------:R-:W-:Y:S01]  /*b420*/  ISETP.GE.AND P4, PT, R19, R199.reuse, PT ;  /* 0x000000c71300720c */ /* 0x080fe20003f86270 */
[----:B------:R-:W-:Y:S01]  /*b430*/  VIADD R26, R180, 0x41 ;  /* 0x00000041b41a7836 */ /* 0x000fe20000000000 */
[----:B------:R-:W-:Y:S01]  /*b440*/  FSEL R151, R161, -INF , !P6 ;  /* 0xff800000a1977808 */ /* 0x000fe20007000000 */
[----:B------:R4:W-:Y:S01]  /*b450*/  MUFU.TANH R181, R142 ;  /* 0x0000008e00b57308 */ /* 0x0009e20000002400 */
[-C--:B------:R-:W-:Y:S01]  /*b460*/  ISETP.GE.AND P6, PT, R25, R199.reuse, PT ;  /* 0x000000c71900720c */ /* 0x080fe20003fc6270 */
[----:B------:R-:W-:Y:S01]  /*b470*/  FMUL.FTZ R64, R64, UR10 ;  /* 0x0000000a40407c20 */ /* 0x000fe20008410000 */
[----:B------:R-:W-:Y:S01]  /*b480*/  FSEL R154, R159, -INF , !P4 ;  /* 0xff8000009f9a7808 */ /* 0x000fe20006000000 */
[C---:B------:R-:W-:Y:S01]  /*b490*/  VIADD R15, R180.reuse, 0x50 ;  /* 0x00000050b40f7836 */ /* 0x040fe20000000000 */
[----:B------:R-:W-:Y:S01]  /*b4a0*/  ISETP.GE.AND P4, PT, R25, R198, PT ;  /* 0x000000c61900720c */ /* 0x000fe20003f86270 */
[----:B------:R-:W-:Y:S01]  /*b4b0*/  VIADD R25, R180, 0x40 ;  /* 0x00000040b4197836 */ /* 0x000fe20000000000 */
[----:B-----5:R-:W-:Y:S01]  /*b4c0*/  FSEL R150, R148, -INF , !P6 ;  /* 0xff80000094967808 */ /* 0x020fe20007000000 */
[----:B------:R-:W5:Y:S01]  /*b4d0*/  MUFU.TANH R146, R146 ;  /* 0x0000009200927308 */ /* 0x000f620000002400 */
[----:B------:R-:W-:Y:S01]  /*b4e0*/  FSEL R171, R171, -INF , !P4 ;  /* 0xff800000abab7808 */ /* 0x000fe20006000000 */
[----:B------:R-:W-:Y:S01]  /*b4f0*/  FMUL.FTZ R13, R65, UR10 ;  /* 0x0000000a410d7c20 */ /* 0x000fe20008410000 */
[----:B------:R-:W-:Y:S01]  /*b500*/  ISETP.GE.AND P4, PT, R25, R199, PT ;  /* 0x000000c71900720c */ /* 0x000fe20003f86270 */
[----:B------:R-:W-:Y:S01]  /*b510*/  FMUL.FTZ R66, R66, UR10 ;  /* 0x0000000a42427c20 */ /* 0x000fe20008410000 */
[----:B------:R-:W-:-:S02]  /*b520*/  VIADD R14, R180, 0x51 ;  /* 0x00000051b40e7836 */ /* 0x000fc40000000000 */
[----:B------:R-:W-:Y:S01]  /*b530*/  FMUL.FTZ R67, R67, UR10 ;  /* 0x0000000a43437c20 */ /* 0x000fe20008410000 */
[----:B-1----:R-:W-:Y:S01]  /*b540*/  FSEL R164, R144, -INF , !P4 ;  /* 0xff80000090a47808 */ /* 0x002fe20006000000 */
[----:B------:R-:W1:Y:S01]  /*b550*/  MUFU.TANH R140, R140 ;  /* 0x0000008c008c7308 */ /* 0x000e620000002400 */
[----:B----4-:R-:W-:Y:S01]  /*b560*/  FSEL R142, R158, -INF , !P5 ;  /* 0xff8000009e8e7808 */ /* 0x010fe20006800000 */
[----:B------:R-:W-:Y:S01]  /*b570*/  FMUL.FTZ R60, R60, UR10 ;  /* 0x0000000a3c3c7c20 */ /* 0x000fe20008410000 */
[-C--:B------:R-:W-:Y:S01]  /*b580*/  ISETP.GE.AND P5, PT, R19, R198.reuse, PT ;  /* 0x000000c61300720c */ /* 0x080fe20003fa6270 */
[----:B------:R-:W-:Y:S01]  /*b590*/  VIADD R19, R180, 0x39 ;  /* 0x00000039b4137836 */ /* 0x000fe20000000000 */
[C---:B--2---:R-:W-:Y:S01]  /*b5a0*/  HMMA.16816.F32 R56, R8.reuse, R4, R56 ;  /* 0x000000040838723c */ /* 0x044fe20000001838 */
[-C--:B------:R-:W-:Y:S01]  /*b5b0*/  ISETP.GE.AND P4, PT, R26, R198.reuse, PT ;  /* 0x000000c61a00720c */ /* 0x080fe20003f86270 */
[----:B------:R-:W-:Y:S01]  /*b5c0*/  FMUL.FTZ R61, R61, UR10 ;  /* 0x0000000a3d3d7c20 */ /* 0x000fe20008410000 */
[----:B------:R-:W2:Y:S01]  /*b5d0*/  MUFU.TANH R141, R141 ;  /* 0x0000008d008d7308 */ /* 0x000ea20000002400 */
[----:B------:R-:W-:Y:S01]  /*b5e0*/  FSEL R173, R173, -INF , !P5 ;  /* 0xff800000adad7808 */ /* 0x000fe20006800000 */
[----:B------:R-:W-:Y:S01]  /*b5f0*/  FMUL.FTZ R63, R63, UR10 ;  /* 0x0000000a3f3f7c20 */ /* 0x000fe20008410000 */
[C---:B------:R-:W-:Y:S01]  /*b600*/  ISETP.GE.AND P5, PT, R19.reuse, R199, PT ;  /* 0x000000c71300720c */ /* 0x040fe20003fa6270 */
[C---:B------:R-:W-:Y:S01]  /*b610*/  VIADD R4, R180.reuse, 0x48 ;  /* 0x00000048b4047836 */ /* 0x040fe20000000000 */
[-C--:B------:R-:W-:Y:S01]  /*b620*/  ISETP.GE.AND P6, PT, R19, R198.reuse, PT ;  /* 0x000000c61300720c */ /* 0x080fe20003fc6270 */
[----:B------:R-:W-:Y:S01]  /*b630*/  VIADD R5, R180, 0x49 ;  /* 0x00000049b4057836 */ /* 0x000fe20000000000 */
[----:B------:R-:W-:Y:S01]  /*b640*/  FSEL R152, R162, -INF , !P5 ;  /* 0xff800000a2987808 */ /* 0x000fe20006800000 */
[----:B------:R-:W4:Y:S01]  /*b650*/  MUFU.TANH R143, R143 ;  /* 0x0000008f008f7308 */ /* 0x000f220000002400 */
[----:B------:R-:W-:Y:S01]  /*b660*/  FSEL R161, R163, -INF , !P6 ;  /* 0xff800000a3a17808 */ /* 0x000fe20007000000 */
[----:B------:R-:W-:Y:S01]  /*b670*/  HMMA.16816.F32 R52, R8, R6, R52 ;  /* 0x000000060834723c */ /* 0x000fe20000001834 */
[----:B------:R-:W-:-:S02]  /*b680*/  ISETP.GE.AND P5, PT, R25, R198, PT ;  /* 0x000000c61900720c */ /* 0x000fc40003fa6270 */
[-C--:B------:R-:W-:Y:S02]  /*b690*/  ISETP.GE.AND P6, PT, R26, R199.reuse, PT ;  /* 0x000000c71a00720c */ /* 0x080fe40003fc6270 */
[----:B---3--:R-:W-:Y:S01]  /*b6a0*/  FSEL R169, R145, -INF , !P5 ;  /* 0xff80000091a97808 */ /* 0x008fe20006800000 */
[----:B------:R-:W3:Y:S01]  /*b6b0*/  MUFU.TANH R29, R139 ;  /* 0x0000008b001d7308 */ /* 0x000ee20000002400 */
[----:B------:R-:W-:Y:S01]  /*b6c0*/  FSEL R170, R170, -INF , !P6 ;  /* 0xff800000aaaa7808 */ /* 0x000fe20007000000 */
[----:B------:R-:W-:Y:S01]  /*b6d0*/  VIADD R7, R180, 0x60 ;  /* 0x00000060b4077836 */ /* 0x000fe20000000000 */
[-C--:B------:R-:W-:Y:S01]  /*b6e0*/  ISETP.GE.AND P5, PT, R4, R199.reuse, PT ;  /* 0x000000c70400720c */ /* 0x080fe20003fa6270 */
[----:B------:R-:W-:Y:S01]  /*b6f0*/  VIADD R6, R180, 0x61 ;  /* 0x00000061b4067836 */ /* 0x000fe20000000000 */
[-C--:B------:R-:W-:Y:S01]  /*b700*/  ISETP.GE.AND P6, PT, R4, R198.reuse, PT ;  /* 0x000000c60400720c */ /* 0x080fe20003fc6270 */
[----:B------:R-:W-:Y:S01]  /*b710*/  FMUL.FTZ R56, R56, UR10 ;  /* 0x0000000a38387c20 */ /* 0x000fe20008410000 */
[----:B-----5:R-:W-:Y:S01]  /*b720*/  FSEL R167, R146, -INF , !P4 ;  /* 0xff80000092a77808 */ /* 0x020fe20006000000 */
[----:B------:R-:W5:Y:S01]  /*b730*/  MUFU.TANH R42, R42 ;  /* 0x0000002a002a7308 */ /* 0x000f620000002400 */
[-C--:B------:R-:W-:Y:S01]  /*b740*/  ISETP.GE.AND P4, PT, R5, R199.reuse, PT ;  /* 0x000000c70500720c */ /* 0x080fe20003f86270 */
[----:B------:R-:W-:Y:S01]  /*b750*/  FMUL.FTZ R57, R57, UR10 ;  /* 0x0000000a39397c20 */ /* 0x000fe20008410000 */
[----:B-1----:R-:W-:Y:S01]  /*b760*/  FSEL R166, R140, -INF , !P5 ;  /* 0xff8000008ca67808 */ /* 0x002fe20006800000 */
[----:B------:R-:W-:Y:S01]  /*b770*/  FMUL.FTZ R58, R58, UR10 ;  /* 0x0000000a3a3a7c20 */ /* 0x000fe20008410000 */
[----:B------:R-:W-:Y:S01]  /*b780*/  FSEL R165, R181, -INF , !P6 ;  /* 0xff800000b5a57808 */ /* 0x000fe20007000000 */
[----:B------:R-:W-:Y:S01]  /*b790*/  FMUL.FTZ R59, R59, UR10 ;  /* 0x0000000a3b3b7c20 */ /* 0x000fe20008410000 */
[-C--:B------:R-:W-:Y:S01]  /*b7a0*/  ISETP.GE.AND P5, PT, R5, R198.reuse, PT ;  /* 0x000000c60500720c */ /* 0x080fe20003fa6270 */
[----:B------:R-:W-:Y:S01]  /*b7b0*/  MUFU.TANH R24, R133 ;  /* 0x0000008500187308 */ /* 0x000fe20000002400 */
[-C--:B------:R-:W-:Y:S01]  /*b7c0*/  ISETP.GE.AND P6, PT, R15, R199.reuse, PT ;  /* 0x000000c70f00720c */ /* 0x080fe20003fc6270 */
[----:B------:R-:W-:Y:S01]  /*b7d0*/  FMUL.FTZ R5, R62, UR10 ;  /* 0x0000000a3e057c20 */ /* 0x000fe20008410000 */
[----:B--2---:R-:W-:Y:S01]  /*b7e0*/  FSEL R168, R141, -INF , !P4 ;  /* 0xff8000008da87808 */ /* 0x004fe20006000000 */
[----:B------:R-:W-:Y:S01]  /*b7f0*/  FMUL.FTZ R52, R52, UR10 ;  /* 0x0000000a34347c20 */ /* 0x000fe20008410000 */
[-C--:B------:R-:W-:Y:S01]  /*b800*/  ISETP.GE.AND P4, PT, R15, R198.reuse, PT ;  /* 0x000000c60f00720c */ /* 0x080fe20003f86270 */
[----:B------:R-:W-:Y:S01]  /*b810*/  VIADD R15, R180, 0x58 ;  /* 0x00000058b40f7836 */ /* 0x000fe20000000000 */
[----:B----4-:R-:W-:Y:S01]  /*b820*/  FSEL R163, R143, -INF , !P5 ;  /* 0xff8000008fa37808 */ /* 0x010fe20006800000 */
[----:B------:R-:W1:Y:S01]  /*b830*/  MUFU.TANH R155, R134 ;  /* 0x00000086009b7308 */ /* 0x000e620000002400 */
[----:B------:R-:W-:Y:S01]  /*b840*/  FSEL R162, R153, -INF , !P6 ;  /* 0xff80000099a27808 */ /* 0x000fe20007000000 */
[----:B------:R-:W-:Y:S01]  /*b850*/  FMUL.FTZ R54, R54, UR10 ;  /* 0x0000000a36367c20 */ /* 0x000fe20008410000 */
[CC--:B------:R-:W-:Y:S01]  /*b860*/  ISETP.GE.AND P5, PT, R14.reuse, R199.reuse, PT ;  /* 0x000000c70e00720c */ /* 0x0c0fe20003fa6270 */
[----:B------:R-:W-:Y:S01]  /*b870*/  IMAD.MOV.U32 R181, RZ, RZ, R203 ;  /* 0x000000ffffb57224 */ /* 0x000fe200078e00cb */
[----:B------:R-:W-:Y:S01]  /*b880*/  ISETP.GE.AND P6, PT, R14, R198, PT ;  /* 0x000000c60e00720c */ /* 0x000fe20003fc6270 */
[----:B------:R-:W-:Y:S01]  /*b890*/  VIADD R14, R180, 0x59 ;  /* 0x00000059b40e7836 */ /* 0x000fe20000000000 */
[----:B------:R-:W-:Y:S01]  /*b8a0*/  FSEL R159, R41, -INF , !P4 ;  /* 0xff800000299f7808 */ /* 0x000fe20006000000 */
[----:B------:R-:W2:Y:S01]  /*b8b0*/  MUFU.TANH R18, R18 ;  /* 0x0000001200127308 */ /* 0x000ea20000002400 */
[----:B------:R-:W-:-:S02]  /*b8c0*/  ISETP.GE.AND P4, PT, R15, R199, PT ;  /* 0x000000c70f00720c */ /* 0x000fc40003f86270 */
[----:B------:R-:W-:Y:S02]  /*b8d0*/  FSEL R160, R40, -INF , !P5 ;  /* 0xff80000028a07808 */ /* 0x000fe40006800000 */
[----:B---3--:R-:W-:Y:S02]  /*b8e0*/  FSEL R157, R29, -INF , !P6 ;  /* 0xff8000001d9d7808 */ /* 0x008fe40007000000 */
[-C--:B------:R-:W-:Y:S01]  /*b8f0*/  ISETP.GE.AND P5, PT, R15, R198.reuse, PT ;  /* 0x000000c60f00720c */ /* 0x080fe20003fa6270 */
[----:B------:R-:W3:Y:S01]  /*b900*/  MUFU.TANH R12, R64 ;  /* 0x00000040000c7308 */ /* 0x000ee20000002400 */
[----:B------:R-:W-:Y:S02]  /*b910*/  ISETP.GE.AND P6, PT, R14, R199, PT ;  /* 0x000000c70e00720c */ /* 0x000fe40003fc6270 */
[----:B-----5:R-:W-:Y:S02]  /*b920*/  FSEL R158, R42, -INF , !P4 ;  /* 0xff8000002a9e7808 */ /* 0x020fe40006000000 */
[----:B------:R-:W-:-:S02]  /*b930*/  ISETP.GE.AND P4, PT, R14, R198, PT ;  /* 0x000000c60e00720c */ /* 0x000fc40003f86270 */
[----:B-1----:R-:W-:Y:S01]  /*b940*/  FSEL R155, R155, -INF , !P5 ;  /* 0xff8000009b9b7808 */ /* 0x002fe20006800000 */
[----:B------:R-:W1:Y:S01]  /*b950*/  MUFU.TANH R19, R66 ;  /* 0x0000004200137308 */ /* 0x000e620000002400 */
[----:B------:R-:W-:Y:S02]  /*b960*/  FSEL R156, R24, -INF , !P6 ;  /* 0xff800000189c7808 */ /* 0x000fe40007000000 */
[CC--:B------:R-:W-:Y:S02]  /*b970*/  ISETP.GE.AND P5, PT, R7.reuse, R199.reuse, PT ;  /* 0x000000c70700720c */ /* 0x0c0fe40003fa6270 */
[----:B------:R-:W-:Y:S01]  /*b980*/  ISETP.GE.AND P6, PT, R7, R198, PT ;  /* 0x000000c60700720c */ /* 0x000fe20003fc6270 */
[----:B------:R-:W-:Y:S01]  /*b990*/  VIADD R7, R180, 0x68 ;  /* 0x00000068b4077836 */ /* 0x000fe20000000000 */
[----:B--2---:R-:W-:Y:S01]  /*b9a0*/  FSEL R153, R18, -INF , !P4 ;  /* 0xff80000012997808 */ /* 0x004fe20006000000 */
[----:B------:R-:W2:Y:S01]  /*b9b0*/  MUFU.TANH R13, R13 ;  /* 0x0000000d000d7308 */ /* 0x000ea20000002400 */
[----:B------:R-:W-:-:S02]  /*b9c0*/  ISETP.GE.AND P4, PT, R6, R199, PT ;  /* 0x000000c70600720c */ /* 0x000fc40003f86270 */
[----:B---3--:R-:W-:Y:S02]  /*b9d0*/  FSEL R148, R12, -INF , !P5 ;  /* 0xff8000000c947808 */ /* 0x008fe40006800000 */
[----:B------:R-:W-:Y:S01]  /*b9e0*/  ISETP.GE.AND P5, PT, R6, R198, PT ;  /* 0x000000c60600720c */ /* 0x000fe20003fa6270 */
[----:B------:R-:W-:Y:S02]  /*b9f0*/  VIADD R6, R180, 0x69 ;  /* 0x00000069b4067836 */ /* 0x000fe40000000000 */
[----:B------:R-:W3:Y:S01]  /*ba00*/  MUFU.TANH R25, R67 ;  /* 0x0000004300197308 */ /* 0x000ee20000002400 */
[----:B-1----:R-:W-:Y:S02]  /*ba10*/  FSEL R145, R19, -INF , !P6 ;  /* 0xff80000013917808 */ /* 0x002fe40007000000 */
[----:B------:R-:W-:-:S05]  /*ba20*/  ISETP.GE.AND P6, PT, R7, R199, PT ;  /* 0x000000c70700720c */ /* 0x000fca0003fc6270 */
[----:B------:R1:W4:Y:S01]  /*ba30*/  MUFU.TANH R144, R60 ;  /* 0x0000003c00907308 */ /* 0x0003220000002400 */
[----:B--2---:R-:W-:Y:S02]  /*ba40*/  FSEL R146, R13, -INF , !P4 ;  /* 0xff8000000d927808 */ /* 0x004fe40006000000 */
[----:B------:R-:W-:Y:S01]  /*ba50*/  ISETP.GE.AND P4, PT, R7, R198, PT ;  /* 0x000000c60700720c */ /* 0x000fe20003f86270 */
[----:B------:R-:W-:-:S04]  /*ba60*/  VIADD R7, R180, 0x70 ;  /* 0x00000070b4077836 */ /* 0x000fc80000000000 */
[----:B------:R-:W2:Y:S01]  /*ba70*/  MUFU.TANH R5, R5 ;  /* 0x0000000500057308 */ /* 0x000ea20000002400 */
[----:B---3--:R-:W-:Y:S02]  /*ba80*/  FSEL R143, R25, -INF , !P5 ;  /* 0xff800000198f7808 */ /* 0x008fe40006800000 */
[----:B------:R-:W-:-:S05]  /*ba90*/  ISETP.GE.AND P5, PT, R6, R199, PT ;  /* 0x000000c70600720c */ /* 0x000fca0003fa6270 */
[----:B------:R-:W3:Y:S01]  /*baa0*/  MUFU.TANH R4, R61 ;  /* 0x0000003d00047308 */ /* 0x000ee20000002400 */
[----:B-1----:R-:W-:Y:S01]  /*bab0*/  FMUL.FTZ R60, R53, UR10 ;  /* 0x0000000a353c7c20 */ /* 0x002fe20008410000 */
[----:B------:R-:W-:Y:S01]  /*bac0*/  FMUL.FTZ R53, R55, UR10 ;  /* 0x0000000a37357c20 */ /* 0x000fe20008410000 */
[----:B----4-:R-:W-:Y:S02]  /*bad0*/  FSEL R144, R144, -INF , !P6 ;  /* 0xff80000090907808 */ /* 0x010fe40007000000 */
[----:B------:R-:W-:Y:S01]  /*bae0*/  ISETP.GE.AND P6, PT, R6, R198, PT ;  /* 0x000000c60600720c */ /* 0x000fe20003fc6270 */
[----:B------:R-:W-:Y:S02]  /*baf0*/  VIADD R6, R180, 0x71 ;  /* 0x00000071b4067836 */ /* 0x000fe40000000000 */
[----:B------:R-:W1:Y:S01]  /*bb00*/  MUFU.TANH R139, R63 ;  /* 0x0000003f008b7308 */ /* 0x000e620000002400 */
[----:B--2---:R-:W-:Y:S02]  /*bb10*/  FSEL R141, R5, -INF , !P4 ;  /* 0xff800000058d7808 */ /* 0x004fe40006000000 */
[----:B------:R-:W-:-:S05]  /*bb20*/  ISETP.GE.AND P4, PT, R7, R199, PT ;  /* 0x000000c70700720c */ /* 0x000fca0003f86270 */
[----:B------:R-:W2:Y:S01]  /*bb30*/  MUFU.TANH R134, R56 ;  /* 0x0000003800867308 */ /* 0x000ea20000002400 */
[----:B---3--:R-:W-:Y:S01]  /*bb40*/  FSEL R140, R4, -INF , !P5 ;  /* 0xff800000048c7808 */ /* 0x008fe20006800000 */
[----:B------:R-:W-:Y:S01]  /*bb50*/  VIADD R4, R180, 0x78 ;  /* 0x00000078b4047836 */ /* 0x000fe20000000000 */
[----:B------:R-:W-:-:S05]  /*bb60*/  ISETP.GE.AND P5, PT, R7, R198, PT ;  /* 0x000000c60700720c */ /* 0x000fca0003fa6270 */
[----:B------:R-:W3:Y:S01]  /*bb70*/  MUFU.TANH R132, R57 ;  /* 0x0000003900847308 */ /* 0x000ee20000002400 */
[----:B-1----:R-:W-:Y:S02]  /*bb80*/  FSEL R139, R139, -INF , !P6 ;  /* 0xff8000008b8b7808 */ /* 0x002fe40007000000 */
[----:B------:R-:W-:-:S05]  /*bb90*/  ISETP.GE.AND P6, PT, R6, R199, PT ;  /* 0x000000c70600720c */ /* 0x000fca0003fc6270 */
[----:B------:R-:W1:Y:S01]  /*bba0*/  MUFU.TANH R63, R58 ;  /* 0x0000003a003f7308 */ /* 0x000e620000002400 */
[----:B--2---:R-:W-:Y:S02]  /*bbb0*/  FSEL R134, R134, -INF , !P4 ;  /* 0xff80000086867808 */ /* 0x004fe40006000000 */
[----:B------:R-:W-:-:S05]  /*bbc0*/  ISETP.GE.AND P4, PT, R6, R198, PT ;  /* 0x000000c60600720c */ /* 0x000fca0003f86270 */
[----:B------:R-:W2:Y:S01]  /*bbd0*/  MUFU.TANH R61, R59 ;  /* 0x0000003b003d7308 */ /* 0x000ea20000002400 */
[----:B---3--:R-:W-:Y:S01]  /*bbe0*/  FSEL R132, R132, -INF , !P6 ;  /* 0xff80000084847808 */ /* 0x008fe20007000000 */
[----:B------:R-:W-:Y:S01]  /*bbf0*/  BAR.SYNC.DEFER_BLOCKING 0x0 ;  /* 0x0000000000007b1d */ /* 0x000fe20000010000 */
[----:B------:R-:W-:-:S05]  /*bc00*/  ISETP.GE.AND P6, PT, R4, R198, PT ;  /* 0x000000c60400720c */ /* 0x000fca0003fc6270 */
[----:B------:R-:W3:Y:S01]  /*bc10*/  MUFU.TANH R66, R52 ;  /* 0x0000003400427308 */ /* 0x000ee20000002400 */
[----:B-1----:R-:W-:Y:S02]  /*bc20*/  FSEL R63, R63, -INF , !P5 ;  /* 0xff8000003f3f7808 */ /* 0x002fe40006800000 */
[----:B------:R-:W-:Y:S01]  /*bc30*/  ISETP.GE.AND P5, PT, R4, R199, PT ;  /* 0x000000c70400720c */ /* 0x000fe20003fa6270 */
[----:B------:R-:W-:-:S04]  /*bc40*/  VIADD R4, R180, 0x79 ;  /* 0x00000079b4047836 */ /* 0x000fc80000000000 */
[----:B------:R-:W1:Y:S01]  /*bc50*/  MUFU.TANH R57, R54 ;  /* 0x0000003600397308 */ /* 0x000e620000002400 */
[----:B--2---:R-:W-:Y:S02]  /*bc60*/  FSEL R61, R61, -INF , !P4 ;  /* 0xff8000003d3d7808 */ /* 0x004fe40006000000 */
[----:B------:R-:W-:-:S04]  /*bc70*/  ISETP.GE.AND P4, PT, R180, R199, PT ;  /* 0x000000c7b400720c */ /* 0x000fc80003f86270 */
[----:B------:R-:W-:Y:S01]  /*bc80*/  FSEL R6, R3, -INF , !P4 ;  /* 0xff80000003067808 */ /* 0x000fe20006000000 */
[----:B------:R-:W2:Y:S01]  /*bc90*/  MUFU.TANH R60, R60 ;  /* 0x0000003c003c7308 */ /* 0x000ea20000002400 */
[----:B---3--:R-:W-:Y:S02]  /*bca0*/  FSEL R66, R66, -INF , !P5 ;  /* 0xff80000042427808 */ /* 0x008fe40006800000 */
[-C--:B------:R-:W-:Y:S01]  /*bcb0*/  ISETP.GE.AND P5, PT, R180, R198.reuse, PT ;  /* 0x000000c6b400720c */ /* 0x080fe20003fa6270 */
[----:B------:R-:W-:Y:S01]  /*bcc0*/  IMAD.MOV.U32 R180, RZ, RZ, R202 ;  /* 0x000000ffffb47224 */ /* 0x000fe200078e00ca */
[----:B------:R-:W-:Y:S02]  /*bcd0*/  ISETP.GE.AND P4, PT, R4, R198, PT ;  /* 0x000000c60400720c */ /* 0x000fe40003f86270 */
[----:B------:R-:W-:Y:S01]  /*bce0*/  FSEL R3, R172, -INF , !P5 ;  /* 0xff800000ac037808 */ /* 0x000fe20006800000 */
[----:B------:R-:W3:Y:S01]  /*bcf0*/  MUFU.TANH R53, R53 ;  /* 0x0000003500357308 */ /* 0x000ee20000002400 */
[----:B-1----:R-:W-:-:S02]  /*bd00*/  FSEL R57, R57, -INF , !P6 ;  /* 0xff80000039397808 */ /* 0x002fc40007000000 */
[----:B------:R-:W-:-:S04]  /*bd10*/  ISETP.GE.AND P6, PT, R4, R199, PT ;  /* 0x000000c70400720c */ /* 0x000fc80003fc6270 */
[----:B--2---:R-:W-:Y:S02]  /*bd20*/  FSEL R60, R60, -INF , !P6 ;  /* 0xff8000003c3c7808 */ /* 0x004fe40007000000 */
[----:B---3--:R-:W-:Y:S01]  /*bd30*/  FSEL R53, R53, -INF , !P4 ;  /* 0xff80000035357808 */ /* 0x008fe20006000000 */
        /* <DEDUP_REMOVED lines=33> */
[----:B------:R-:W-:-:S02]  /*bf50*/  ISETP.GE.U32.AND P6, PT, R10, R5, PT ;  /* 0x000000050a00720c */ /* 0x000fc40003fc6070 */
[----:B------:R-:W-:-:S05]  /*bf60*/  LOP3.LUT R10, RZ, R7, RZ, 0x33, !PT ;  /* 0x00000007ff0a7212 */ /* 0x000fca00078e33ff */
[----:B------:R-:W-:Y:S02]  /*bf70*/  @P3 IADD3 R13, R13, 0x1, RZ ;  /* 0x000000010d0d3810 */ /* 0x000fe40007ffe0ff */
[----:B------:R-:W-:-:S03]  /*bf80*/  ISETP.GE.AND P3, PT, R12, RZ, PT ;  /* 0x000000ff0c00720c */ /* 0x000fc60003f66270 */
[----:B------:R-:W-:Y:S01]  /*bf90*/  @!P5 IMAD.MOV R13, RZ, RZ, -R13 ;  /* 0x000000ffff0dd224 */ /* 0x000fe200078e0a0d */
[----:B------:R-:W-:-:S04]  /*bfa0*/  @P6 IADD3 R4, R4, 0x1, RZ ;  /* 0x0000000104046810 */ /* 0x000fc80007ffe0ff */
[----:B------:R-:W-:-:S05]  /*bfb0*/  SEL R5, R10, R13, !P4 ;  /* 0x0000000d0a057207 */ /* 0x000fca0006000000 */
[----:B------:R-:W-:Y:S01]  /*bfc0*/  @!P3 IADD3 R4, -R4, RZ, RZ ;  /* 0x000000ff0404b210 */ /* 0x000fe20007ffe1ff */
[----:B------:R-:W-:-:S03]  /*bfd0*/  IMAD.WIDE R14, R5, 0x4, R230 ;  /* 0x00000004050e7825 */ /* 0x000fc600078e02e6 */
[----:B------:R-:W-:Y:S02]  /*bfe0*/  SEL R10, R10, R4, !P4 ;  /* 0x000000040a0a7207 */ /* 0x000fe40006000000 */
[----:B------:R-:W2:Y:S03]  /*bff0*/  LDG.E R9, desc[UR12][R14.64] ;  /* 0x0000000c0e097981 */ /* 0x000ea6000c1e1900 */
[----:B------:R-:W-:-:S05]  /*c000*/  IMAD.WIDE R12, R10, 0x4, R230 ;  /* 0x000000040a0c7825 */ /* 0x000fca00078e02e6 */
[----:B------:R-:W2:Y:S01]  /*c010*/  LDG.E R8, desc[UR12][R12.64] ;  /* 0x0000000c0c087981 */ /* 0x000ea2000c1e1900 */
[----:B------:R-:W-:Y:S02]  /*c020*/  IMAD.IADD R10, R5, 0x1, -R10 ;  /* 0x00000001050a7824 */ /* 0x000fe400078e0a0a */
[----:B------:R-:W1:Y:S02]  /*c030*/  LDC.64 R4, c[0x0][0x230] ;  /* 0x00008c00ff047b82 */ /* 0x000e640000000a00 */
[----:B------:R-:W-:-:S05]  /*c040*/  IMAD R10, R10, R7, -0x80 ;  /* 0xffffff800a0a7424 */ /* 0x000fca00078e0207 */
[----:B------:R-:W-:-:S05]  /*c050*/  SHF.R.S32.HI R7, RZ, 0x1f, R10 ;  /* 0x0000001fff077819 */ /* 0x000fca000001140a */
[----:B------:R-:W-:-:S04]  /*c060*/  IMAD R7, R7, R192, RZ ;  /* 0x000000c007077224 */ /* 0x000fc800078e02ff */
[C---:B------:R-:W-:Y:S02]  /*c070*/  IMAD R7, R10.reuse, R193, R7 ;  /* 0x000000c10a077224 */ /* 0x040fe400078e0207 */
[----:B------:R-:W-:-:S04]  /*c080*/  IMAD.WIDE.U32 R10, R10, R192, RZ ;  /* 0x000000c00a0a7225 */ /* 0x000fc800078e00ff */
[----:B------:R-:W-:Y:S01]  /*c090*/  IMAD.IADD R11, R11, 0x1, R7 ;  /* 0x000000010b0b7824 */ /* 0x000fe200078e0207 */
[----:B--2---:R-:W-:-:S04]  /*c0a0*/  IADD3 R8, -R9, R8, RZ ;  /* 0x0000000809087210 */ /* 0x004fc80007ffe1ff */
[----:B------:R-:W-:-:S05]  /*c0b0*/  SHF.R.S32.HI R9, RZ, 0x1f, R8 ;  /* 0x0000001fff097819 */ /* 0x000fca0000011408 */
[----:B-1----:R-:W-:-:S04]  /*c0c0*/  IMAD R9, R9, R4, RZ ;  /* 0x0000000409097224 */ /* 0x002fc800078e02ff */
[C---:B------:R-:W-:Y:S02]  /*c0d0*/  IMAD R5, R8.reuse, R5, R9 ;  /* 0x0000000508057224 */ /* 0x040fe400078e0209 */
[----:B------:R-:W-:-:S05]  /*c0e0*/  IMAD.WIDE.U32 R8, R8, R4, R10 ;  /* 0x0000000408087225 */ /* 0x000fca00078e000a */
[----:B------:R-:W-:Y:S01]  /*c0f0*/  IADD3 R10, R9, R5, RZ ;  /* 0x00000005090a7210 */ /* 0x000fe20007ffe0ff */
[----:B------:R-:W-:Y:S01]  /*c100*/  IMAD.MOV.U32 R9, RZ, RZ, R8 ;  /* 0x000000ffff097224 */ /* 0x000fe200078e0008 */
[----:B------:R-:W-:Y:S06]  /*c110*/  BRA `(.L_x_860) ;  /* 0x0000000000087947 */ /* 0x000fec0003800000 */
.L_x_859:
[----:B------:R-:W-:-:S04]  /*c120*/  LEA R9, -R192, RZ, 0x7 ;  /* 0x000000ffc0097211 */ /* 0x000fc800078e39ff */
[----:B------:R-:W-:-:S07]  /*c130*/  SHF.R.S32.HI R10, RZ, 0x1f, R9 ;  /* 0x0000001fff0a7819 */ /* 0x000fce0000011409 */
.L_x_860:
        /* <DEDUP_REMOVED lines=44> */
[----:B------:R1:W-:Y:S01]  /*c400*/  @P1 STS.128 [R224+0x8800], RZ ;  /* 0x008800ffe0001388 */ /* 0x0003e20000000c00 */
[----:B------:R-:W-:Y:S01]  /*c410*/  @!P1 IADD3 R13, P4, R196, R5, RZ ;  /* 0x00000005c40d9210 */ /* 0x000fe20007f9e0ff */
[--C-:B------:R-:W-:Y:S01]  /*c420*/  @!P1 IMAD.X R11, R197, 0x1, R8.reuse, P3 ;  /* 0x00000001c50b9824 */ /* 0x100fe200018e0608 */
[C---:B--2---:R-:W-:Y:S01]  /*c430*/  @!P1 LEA R14, P3, R12.reuse, UR8, 0x1 ;  /* 0x000000080c0e9c11 */ /* 0x044fe2000f8608ff */
[----:B------:R-:W-:Y:S01]  /*c440*/  @!PT LDS RZ, [RZ] ;  /* 0x00000000fffff984 */ /* 0x000fe20000000800 */
[----:B------:R-:W-:Y:S01]  /*c450*/  @!PT LDS RZ, [RZ] ;  /* 0x00000000fffff984 */ /* 0x000fe20000000800 */
[----:B------:R-:W-:Y:S01]  /*c460*/  @!PT LDS RZ, [RZ] ;  /* 0x00000000fffff984 */ /* 0x000fe20000000800 */
[----:B------:R2:W-:Y:S01]  /*c470*/  @!P1 LDGSTS.E.BYPASS.LTC128B.128 [R224+0x8800], desc[UR12][R24.64+0x80] ;  /* 0x0880008018e09fae */ /* 0x0005e2000b901d4c */
        /* <DEDUP_REMOVED lines=10> */
[-C--:B------:R-:W-:Y:S02]  /*c520*/  @!P2 LEA R34, P5, R5, R238.reuse, 0x1 ;  /* 0x000000ee0522a211 */ /* 0x080fe400078a08ff */
        /* <DEDUP_REMOVED lines=13> */
[--C-:B------:R-:W-:Y:S01]  /*c600*/  @!P1 IMAD.X R11, R197, 0x1, R8.reuse, P4 ;  /* 0x00000001c50b9824 */ /* 0x100fe200020e0608 */
[C---:B------:R-:W-:Y:S01]  /*c610*/  @!P1 LEA R40, P4, R12.reuse, UR8, 0x1 ;  /* 0x000000080c289c11 */ /* 0x040fe2000f8808ff */
[----:B------:R1:W-:Y:S01]  /*c620*/  @P2 STS.128 [R224+0x5800], RZ ;  /* 0x005800ffe0002388 */ /* 0x0003e20000000c00 */
[----:B------:R-:W-:Y:S01]  /*c630*/  @!P2 LEA.HI.X R43, R7, R239, R8, 0x1, P5 ;  /* 0x000000ef072ba211 */ /* 0x000fe200028f0c08 */
[----:B------:R-:W-:Y:S01]  /*c640*/  @!P1 IMAD.X R8, R197, 0x1, R4, P3 ;  /* 0x00000001c5089824 */ /* 0x000fe200018e0604 */
[----:B------:R-:W-:Y:S01]  /*c650*/  @!P1 LEA.HI.X R41, R12, UR9, R11, 0x1, P4 ;  /* 0x000000090c299c11 */ /* 0x000fe2000a0f0c0b */
[----:B------:R-:W-:Y:S01]  /*c660*/  @!PT LDS RZ, [RZ] ;  /* 0x00000000fffff984 */ /* 0x000fe20000000800 */
[----:B------:R-:W-:Y:S01]  /*c670*/  @!PT LDS RZ, [RZ] ;  /* 0x00000000fffff984 */ /* 0x000fe20000000800 */
[----:B------:R-:W-:Y:S01]  /*c680*/  @!PT LDS RZ, [RZ] ;  /* 0x00000000fffff984 */ /* 0x000fe20000000800 */
[----:B------:R3:W-:Y:S01]  /*c690*/  @!P2 LDGSTS.E.BYPASS.LTC128B.128 [R224+0x5800], desc[UR12][R18.64] ;  /* 0x0580000012e0afae */ /* 0x0007e2000b901d4c */
[----:B------:R-:W-:-:S02]  /*c6a0*/  @!P1 LEA R12, P3, R13, UR8, 0x1 ;  /* 0x000000080d0c9c11 */ /* 0x000fc4000f8608ff */
[----:B--2---:R-:W-:Y:S01]  /*c6b0*/  @!P2 LEA R24, P4, R5, R238, 0x1 ;  /* 0x000000ee0518a211 */ /* 0x004fe200078808ff */
[----:B------:R1:W-:Y:S01]  /*c6c0*/  @P1 STS.128 [R224+0x9800], RZ ;  /* 0x009800ffe0001388 */ /* 0x0003e20000000c00 */
[----:B------:R-:W-:Y:S02]  /*c6d0*/  @!P1 LEA.HI.X R13, R13, UR9, R8, 0x1, P3 ;  /* 0x000000090d0d9c11 */ /* 0x000fe400098f0c08 */
        /* <DEDUP_REMOVED lines=17> */
[----:B---3--:R-:W-:-:S03]  /*c7f0*/  @!P2 LEA R18, P3, R7, R238, 0x1 ;  /* 0x000000ee0712a211 */ /* 0x008fc600078608ff */
        /* <DEDUP_REMOVED lines=36> */
.L_x_862:
[----:B------:R-:W-:Y:S05]  /*ca40*/  BSYNC B0 ;  /* 0x0000000000007941 */ /* 0x000fea0003800000 */
.L_x_861:
[----:B------:R-:W0:Y:S01]  /*ca50*/  LDGDEPBAR ;  /* 0x00000000000079af */ /* 0x000e220000000000 */
[----:B------:R-:W-:-:S04]  /*ca60*/  LEA R238, P1, R9, R238, 0x1 ;  /* 0x000000ee09ee7211 */ /* 0x000fc800078208ff */
[----:B------:R-:W-:-:S09]  /*ca70*/  LEA.HI.X R239, R9, R239, R10, 0x1, P1 ;  /* 0x000000ef09ef7211 */ /* 0x000fd200008f0c0a */
.L_x_858:
[----:B------:R-:W-:Y:S01]  /*ca80*/  FMNMX.FTZ R5, R2, R6, !PT ;  /* 0x0000000602057209 */ /* 0x000fe20007810000 */
[----:B-1----:R-:W-:Y:S01]  /*ca90*/  LDSM.16.MT88.4 R24, [R206+0xc800] ;  /* 0x00c80000ce18783b */ /* 0x002fe20000004200 */
[----:B------:R-:W-:Y:S02]  /*caa0*/  FMNMX.FTZ R4, R0, R3, !PT ;  /* 0x0000000300047209 */ /* 0x000fe40007810000 */
[----:B------:R-:W-:Y:S01]  /*cab0*/  FMNMX.FTZ R5, R182, R5, !PT ;  /* 0x00000005b6057209 */ /* 0x000fe20007810000 */
[----:B------:R-:W-:Y:S01]  /*cac0*/  LDSM.16.MT88.4 R20, [R204+0xc800] ;  /* 0x00c80000cc14783b */ /* 0x000fe20000004200 */
[----:B------:R-:W-:Y:S02]  /*cad0*/  FMNMX.FTZ R4, R17, R4, !PT ;  /* 0x0000000411047209 */ /* 0x000fe40007810000 */
[----:B------:R-:W-:Y:S01]  /*cae0*/  FMNMX.FTZ R5, R16, R5, !PT ;  /* 0x0000000510057209 */ /* 0x000fe20007810000 */
[----:B------:R-:W-:Y:S01]  /*caf0*/  LDSM.16.MT88.4 R32, [R208+0xd000] ;  /* 0x00d00000d020783b */ /* 0x000fe20000004200 */
        /* <DEDUP_REMOVED lines=60> */
[----:B------:R-:W3:Y:S01]  /*cec0*/  SHFL.BFLY PT, R4, R7, 0x2, 0x1f ;  /* 0x0c401f0007047f89 */ /* 0x000ee200000e0000 */
[----:B-1----:R-:W-:Y:S02]  /*ced0*/  FMNMX.FTZ R5, R8, R5, !PT ;  /* 0x0000000508057209 */ /* 0x002fe40007810000 */
[----:B---3--:R-:W-:-:S03]  /*cee0*/  FMNMX.FTZ R4, R7, R4, !PT ;  /* 0x0000000407047209 */ /* 0x008fc60007810000 */
[----:B------:R-:W1:Y:S04]  /*cef0*/  SHFL.BFLY PT, R46, R5, 0x1, 0x1f ;  /* 0x0c201f00052e7f89 */ /* 0x000e6800000e0000 */
[----:B------:R-:W3:Y:S01]  /*cf00*/  SHFL.BFLY PT, R45, R4, 0x1, 0x1f ;  /* 0x0c201f00042d7f89 */ /* 0x000ee200000e0000 */
[----:B-1----:R-:W-:-:S04]  /*cf10*/  FMNMX.FTZ R46, R5, R46, !PT ;  /* 0x0000002e052e7209 */ /* 0x002fc80007810000 */
[C---:B------:R-:W-:Y:S01]  /*cf20*/  FSETP.NEU.FTZ.AND P2, PT, R46.reuse, -INF , PT ;  /* 0xff8000002e00780b */ /* 0x040fe20003f5d000 */
[----:B------:R-:W-:Y:S01]  /*cf30*/  FMUL.FTZ R65, R46, UR11 ;  /* 0x0000000b2e417c20 */ /* 0x000fe20008410000 */
[----:B---3--:R-:W-:Y:S02]  /*cf40*/  FMNMX.FTZ R45, R4, R45, !PT ;  /* 0x0000002d042d7209 */ /* 0x008fe40007810000 */
[----:B------:R-:W-:Y:S02]  /*cf50*/  FSEL R5, R46, RZ, P2 ;  /* 0x000000ff2e057208 */ /* 0x000fe40001000000 */
[----:B------:R-:W-:Y:S01]  /*cf60*/  FSEL R65, R65, RZ, P2 ;  /* 0x000000ff41417208 */ /* 0x000fe20001000000 */
[C---:B------:R-:W-:Y:S01]  /*cf70*/  FMUL.FTZ R54, R45.reuse, UR11 ;  /* 0x0000000b2d367c20 */ /* 0x040fe20008410000 */
[C---:B------:R-:W-:Y:S01]  /*cf80*/  FSETP.NEU.FTZ.AND P1, PT, R45.reuse, -INF , PT ;  /* 0xff8000002d00780b */ /* 0x040fe20003f3d000 */
[----:B------:R-:W-:Y:S02]  /*cf90*/  FADD.FTZ R8, R2, -R5 ;  /* 0x8000000502087221 */ /* 0x000fe40000010000 */
[--C-:B------:R-:W-:Y:S01]  /*cfa0*/  FFMA.FTZ R48, R6, UR11, -R65.reuse ;  /* 0x0000000b06307c23 */ /* 0x100fe20008010841 */
[----:B------:R-:W-:Y:S01]  /*cfb0*/  FSEL R9, R45, RZ, P1 ;  /* 0x000000ff2d097208 */ /* 0x000fe20000800000 */
[----:B------:R-:W1:Y:S01]  /*cfc0*/  LDSM.16.MT88.4 R4, [R208+0xc000] ;  /* 0x00c00000d004783b */ /* 0x000e620000004200 */
[----:B------:R-:W-:Y:S01]  /*cfd0*/  FSEL R54, R54, RZ, P1 ;  /* 0x000000ff36367208 */ /* 0x000fe20000800000 */
[--C-:B------:R-:W-:Y:S01]  /*cfe0*/  FFMA.FTZ R43, R16, UR11, -R65.reuse ;  /* 0x0000000b102b7c23 */ /* 0x100fe20008010841 */
[----:B------:R-:W-:Y:S01]  /*cff0*/  FFMA.FTZ R44, R182, UR11, -R65 ;  /* 0x0000000bb62c7c23 */ /* 0x000fe20008010841 */
[----:B------:R-:W-:Y:S01]  /*d000*/  FADD.FTZ R9, R0, -R9 ;  /* 0x8000000900097221 */ /* 0x000fe20000010000 */
[--C-:B------:R-:W-:Y:S01]  /*d010*/  FFMA.FTZ R42, R184, UR11, -R65.reuse ;  /* 0x0000000bb82a7c23 */ /* 0x100fe20008010841 */
[--C-:B------:R-:W-:Y:S01]  /*d020*/  FFMA.FTZ R40, R17, UR11, -R54.reuse ;  /* 0x0000000b11287c23 */ /* 0x100fe20008010836 */
[--C-:B------:R-:W-:Y:S01]  /*d030*/  FFMA.FTZ R41, R3, UR11, -R54.reuse ;  /* 0x0000000b03297c23 */ /* 0x100fe20008010836 */
[----:B------:R-:W3:Y:S01]  /*d040*/  LDSM.16.MT88.4 R16, [R206+0xc000] ;  /* 0x00c00000ce10783b */ /* 0x000ee20000004200 */
[--C-:B------:R-:W-:Y:S01]  /*d050*/  FFMA.FTZ R3, R183, UR11, -R54.reuse ;  /* 0x0000000bb7037c23 */ /* 0x100fe20008010836 */
[--C-:B------:R-:W-:Y:S01]  /*d060*/  FFMA.FTZ R2, R185, UR11, -R54.reuse ;  /* 0x0000000bb9027c23 */ /* 0x100fe20008010836 */
[----:B------:R-:W-:Y:S01]  /*d070*/  FMUL.FTZ R47, R8, UR11 ;  /* 0x0000000b082f7c20 */ /* 0x000fe20008410000 */
[----:B------:R-:W-:Y:S01]  /*d080*/  FMUL.FTZ R0, R9, UR11 ;  /* 0x0000000b09007c20 */ /* 0x000fe20008410000 */
[----:B------:R-:W-:Y:S01]  /*d090*/  MUFU.EX2 R48, R48 ;  /* 0x0000003000307308 */ /* 0x000fe20000000800 */
[----:B------:R-:W4:Y:S01]  /*d0a0*/  LDSM.16.MT88.4 R8, [R205+0xc000] ;  /* 0x00c00000cd08783b */ /* 0x000f220000004200 */
[--C-:B------:R-:W-:Y:S01]  /*d0b0*/  FFMA.FTZ R51, R28, UR11, -R65.reuse ;  /* 0x0000000b1c337c23 */ /* 0x100fe20008010841 */
[--C-:B------:R-:W-:Y:S01]  /*d0c0*/  FFMA.FTZ R50, R178, UR11, -R65.reuse ;  /* 0x0000000bb2327c23 */ /* 0x100fe20008010841 */
[--C-:B------:R-:W-:Y:S01]  /*d0d0*/  FFMA.FTZ R49, R174, UR11, -R65.reuse ;  /* 0x0000000bae317c23 */ /* 0x100fe20008010841 */
[----:B------:R-:W-:Y:S01]  /*d0e0*/  LDSM.16.MT88.4 R28, [R204+0x10000] ;  /* 0x01000000cc1c783b */ /* 0x000fe20000004200 */
        /* <DEDUP_REMOVED lines=14> */
[--C-:B------:R-:W-:Y:S01]  /*d1d0*/  FFMA.FTZ R137, R137, UR11, -R54.reuse ;  /* 0x0000000b89897c23 */ /* 0x100fe20008010836 */
[--C-:B------:R-:W-:Y:S01]  /*d1e0*/  FFMA.FTZ R138, R147, UR11, -R54.reuse ;  /* 0x0000000b938a7c23 */ /* 0x100fe20008010836 */
[--C-:B------:R-:W-:Y:S01]  /*d1f0*/  FFMA.FTZ R149, R150, UR11, -R65.reuse ;  /* 0x0000000b96957c23 */ /* 0x100fe20008010841 */
[--C-:B------:R-:W-:Y:S01]  /*d200*/  FFMA.FTZ R147, R154, UR11, -R65.reuse ;  /* 0x0000000b9a937c23 */ /* 0x100fe20008010841 */
[----:B------:R-:W5:Y:S01]  /*d210*/  MUFU.EX2 R42, R42 ;  /* 0x0000002a002a7308 */ /* 0x000f620000000800 */
[----:B--2---:R-:W-:Y:S01]  /*d220*/  F2FP.F16.F32.PACK_AB R12, R44, R48 ;  /* 0x000000302c0c723e */ /* 0x004fe200000000ff */
[--C-:B------:R-:W-:Y:S01]  /*d230*/  FFMA.FTZ R150, R152, UR11, -R65.reuse ;  /* 0x0000000b98967c23 */ /* 0x100fe20008010841 */
[--C-:B------:R-:W-:Y:S01]  /*d240*/  FFMA.FTZ R142, R142, UR11, -R65.reuse ;  /* 0x0000000b8e8e7c23 */ /* 0x100fe20008010841 */
[--C-:B------:R-:W-:Y:S01]  /*d250*/  FFMA.FTZ R151, R151, UR11, -R54.reuse ;  /* 0x0000000b97977c23 */ /* 0x100fe20008010836 */
[--C-:B------:R-:W-:Y:S01]  /*d260*/  FFMA.FTZ R152, R173, UR11, -R54.reuse ;  /* 0x0000000bad987c23 */ /* 0x100fe20008010836 */
[--C-:B------:R-:W-:Y:S01]  /*d270*/  FFMA.FTZ R154, R171, UR11, -R54.reuse ;  /* 0x0000000bab9a7c23 */ /* 0x100fe20008010836 */
[--C-:B------:R-:W-:Y:S01]  /*d280*/  FFMA.FTZ R161, R161, UR11, -R54.reuse ;  /* 0x0000000ba1a17c23 */ /* 0x100fe20008010836 */
        /* <DEDUP_REMOVED lines=9> */
[----:B-----5:R-:W-:Y:S01]  /*d320*/  F2FP.F16.F32.PACK_AB R14, R42, R43 ;  /* 0x0000002b2a0e723e */ /* 0x020fe200000000ff */
        /* <DEDUP_REMOVED lines=24> */
[----:B------:R-:W-:Y:S01]  /*d4b0*/  FFMA.FTZ R65, R60, UR11, -R65 ;  /* 0x0000000b3c417c23 */ /* 0x000fe20008010841 */
[----:B------:R-:W-:-:S05]  /*d4c0*/  FFMA.FTZ R53, R53, UR11, -R54 ;  /* 0x0000000b35357c23 */ /* 0x000fca0008010836 */
[----:B------:R-:W1:Y:S01]  /*d4d0*/  MUFU.EX2 R0, R0 ;  /* 0x0000000000007308 */ /* 0x000e620000000800 */
[----:B-----5:R-:W-:-:S07]  /*d4e0*/  F2FP.F16.F32.PACK_AB R15, R2, R3 ;  /* 0x00000003020f723e */ /* 0x020fce00000000ff */
[----:B------:R-:W-:Y:S01]  /*d4f0*/  MUFU.EX2 R50, R50 ;  /* 0x0000003200327308 */ /* 0x000fe20000000800 */
[-C--:B--2---:R-:W-:Y:S01]  /*d500*/  FMUL.FTZ R128, R128, R47.reuse ;  /* 0x0000002f80807220 */ /* 0x084fe20000410000 */
[-C--:B------:R-:W-:Y:S01]  /*d510*/  FMUL.FTZ R129, R129, R47.reuse ;  /* 0x0000002f81817220 */ /* 0x080fe20000410000 */
[-C--:B------:R-:W-:Y:S01]  /*d520*/  FMUL.FTZ R124, R124, R47.reuse ;  /* 0x0000002f7c7c7220 */ /* 0x080fe20000410000 */
[-C--:B------:R-:W-:Y:S01]  /*d530*/  FMUL.FTZ R125, R125, R47.reuse ;  /* 0x0000002f7d7d7220 */ /* 0x080fe20000410000 */
[-C--:B------:R-:W-:Y:S01]  /*d540*/  FMUL.FTZ R120, R120, R47.reuse ;  /* 0x0000002f78787220 */ /* 0x080fe20000410000 */
[-C--:B------:R-:W-:Y:S01]  /*d550*/  FMUL.FTZ R121, R121, R47.reuse ;  /* 0x0000002f79797220 */ /* 0x080fe20000410000 */
[-C--:B------:R-:W-:Y:S01]  /*d560*/  FMUL.FTZ R116, R116, R47.reuse ;  /* 0x0000002f74747220 */ /* 0x080fe20000410000 */
[-C--:B------:R-:W-:Y:S01]  /*d570*/  FMUL.FTZ R117, R117, R47.reuse ;  /* 0x0000002f75757220 */ /* 0x080fe20000410000 */
[-C--:B-1----:R-:W-:Y:S01]  /*d580*/  FMUL.FTZ R130, R130, R0.reuse ;  /* 0x0000000082827220 */ /* 0x082fe20000410000 */
        /* <DEDUP_REMOVED lines=14> */
[----:B------:R-:W1:Y:S01]  /*d670*/  LDSM.16.MT88.4 R4, [R204+0xc000] ;  /* 0x00c00000cc04783b */ /* 0x000e620000004200 */
[-C--:B------:R-:W-:Y:S01]  /*d680*/  FMUL.FTZ R115, R115, R0.reuse ;  /* 0x0000000073737220 */ /* 0x080fe20000410000 */
[-C--:B------:R-:W-:Y:S01]  /*d690*/  FMUL.FTZ R110, R110, R0.reuse ;  /* 0x000000006e6e7220 */ /* 0x080fe20000410000 */
[-C--:B------:R-:W-:Y:S01]  /*d6a0*/  FMUL.FTZ R111, R111, R0.reuse ;  /* 0x000000006f6f7220 */ /* 0x080fe20000410000 */
[-C--:B------:R-:W-:Y:S01]  /*d6b0*/  FMUL.FTZ R104, R104, R47.reuse ;  /* 0x0000002f68687220 */ /* 0x080fe20000410000 */
[C---:B---3--:R-:W-:Y:S01]  /*d6c0*/  HMMA.16816.F32 R120, R12.reuse, R16, R120 ;  /* 0x000000100c78723c */ /* 0x048fe20000001878 */
[-C--:B------:R-:W-:Y:S01]  /*d6d0*/  FMUL.FTZ R105, R105, R47.reuse ;  /* 0x0000002f69697220 */ /* 0x080fe20000410000 */
[-C--:B------:R-:W-:Y:S01]  /*d6e0*/  FMUL.FTZ R106, R106, R0.reuse ;  /* 0x000000006a6a7220 */ /* 0x080fe20000410000 */
[-C--:B------:R-:W-:Y:S01]  /*d6f0*/  FMUL.FTZ R107, R107, R0.reuse ;  /* 0x000000006b6b7220 */ /* 0x080fe20000410000 */
[-C--:B------:R-:W-:Y:S01]  /*d700*/  FMUL.FTZ R100, R100, R47.reuse ;  /* 0x0000002f64647220 */ /* 0x080fe20000410000 */
[-C--:B------:R-:W-:Y:S01]  /*d710*/  FMUL.FTZ R101, R101, R47.reuse ;  /* 0x0000002f65657220 */ /* 0x080fe20000410000 */
[C---:B------:R-:W-:Y:S01]  /*d720*/  HMMA.16816.F32 R116, R12.reuse, R18, R116 ;  /* 0x000000120c74723c */ /* 0x040fe20000001874 */
[----:B------:R-:W2:Y:S01]  /*d730*/  LDSM.16.MT88.4 R16, [R208+0x10000] ;  /* 0x01000000d010783b */ /* 0x000ea20000004200 */
[-C--:B------:R-:W-:Y:S01]  /*d740*/  FMUL.FTZ R102, R102, R0.reuse ;  /* 0x0000000066667220 */ /* 0x080fe20000410000 */
[-C--:B------:R-:W-:Y:S01]  /*d750*/  FMUL.FTZ R103, R103, R0.reuse ;  /* 0x0000000067677220 */ /* 0x080fe20000410000 */
[-C--:B------:R-:W-:Y:S01]  /*d760*/  FMUL.FTZ R96, R96, R47.reuse ;  /* 0x0000002f60607220 */ /* 0x080fe20000410000 */
[-C--:B------:R-:W-:Y:S01]  /*d770*/  FMUL.FTZ R97, R97, R47.reuse ;  /* 0x0000002f61617220 */ /* 0x080fe20000410000 */
[C---:B----4-:R-:W-:Y:S01]  /*d780*/  HMMA.16816.F32 R112, R12.reuse, R8, R112 ;  /* 0x000000080c70723c */ /* 0x050fe20000001870 */
        /* <DEDUP_REMOVED lines=8> */
[----:B------:R-:W4:Y:S01]  /*d810*/  MUFU.EX2 R49, R49 ;  /* 0x0000003100317308 */ /* 0x000f220000000800 */
[-C--:B------:R-:W-:Y:S01]  /*d820*/  FMUL.FTZ R88, R88, R47.reuse ;  /* 0x0000002f58587220 */ /* 0x080fe20000410000 */
[-C--:B------:R-:W-:Y:S01]  /*d830*/  FMUL.FTZ R89, R89, R47.reuse ;  /* 0x0000002f59597220 */ /* 0x080fe20000410000 */
[-C--:B------:R-:W-:Y:S01]  /*d840*/  FMUL.FTZ R90, R90, R0.reuse ;  /* 0x000000005a5a7220 */ /* 0x080fe20000410000 */
[-C--:B------:R-:W-:Y:S01]  /*d850*/  FMUL.FTZ R91, R91, R0.reuse ;  /* 0x000000005b5b7220 */ /* 0x080fe20000410000 */
[-C--:B------:R-:W-:Y:S01]  /*d860*/  FMUL.FTZ R84, R84, R47.reuse ;  /* 0x0000002f54547220 */ /* 0x080fe20000410000 */
[-C--:B------:R-:W-:Y:S01]  /*d870*/  FMUL.FTZ R85, R85, R47.reuse ;  /* 0x0000002f55557220 */ /* 0x080fe20000410000 */
[-C--:B------:R-:W-:Y:S01]  /*d880*/  FMUL.FTZ R86, R86, R0.reuse ;  /* 0x0000000056567220 */ /* 0x080fe20000410000 */
[----:B------:R-:W-:Y:S01]  /*d890*/  MUFU.EX2 R52, R52 ;  /* 0x0000003400347308 */ /* 0x000fe20000000800 */
[-C--:B------:R-:W-:Y:S01]  /*d8a0*/  FMUL.FTZ R87, R87, R0.reuse ;  /* 0x0000000057577220 */ /* 0x080fe20000410000 */
[-C--:B------:R-:W-:Y:S01]  /*d8b0*/  FMUL.FTZ R80, R80, R47.reuse ;  /* 0x0000002f50507220 */ /* 0x080fe20000410000 */
[-C--:B------:R-:W-:Y:S01]  /*d8c0*/  FMUL.FTZ R81, R81, R47.reuse ;  /* 0x0000002f51517220 */ /* 0x080fe20000410000 */
[-C--:B------:R-:W-:Y:S01]  /*d8d0*/  FMUL.FTZ R82, R82, R0.reuse ;  /* 0x0000000052527220 */ /* 0x080fe20000410000 */
[-C--:B------:R-:W-:Y:S01]  /*d8e0*/  FMUL.FTZ R83, R83, R0.reuse ;  /* 0x0000000053537220 */ /* 0x080fe20000410000 */
[C---:B-1----:R-:W-:Y:S01]  /*d8f0*/  HMMA.16816.F32 R104, R12.reuse, R4, R104 ;  /* 0x000000040c68723c */ /* 0x042fe20000001868 */
[-C--:B------:R-:W-:Y:S01]  /*d900*/  FMUL.FTZ R76, R76, R47.reuse ;  /* 0x0000002f4c4c7220 */ /* 0x080fe20000410000 */
[----:B------:R-:W-:Y:S01]  /*d910*/  MUFU.EX2 R51, R51 ;  /* 0x0000003300337308 */ /* 0x000fe20000000800 */
[-C--:B------:R-:W-:Y:S01]  /*d920*/  FMUL.FTZ R77, R77, R47.reuse ;  /* 0x0000002f4d4d7220 */ /* 0x080fe20000410000 */
[-C--:B------:R-:W-:Y:S01]  /*d930*/  FMUL.FTZ R78, R78, R0.reuse ;  /* 0x000000004e4e7220 */ /* 0x080fe20000410000 */
[-C--:B------:R-:W-:Y:S01]  /*d940*/  FMUL.FTZ R79, R79, R0.reuse ;  /* 0x000000004f4f7220 */ /* 0x080fe20000410000 */
[C---:B------:R-:W-:Y:S01]  /*d950*/  HMMA.16816.F32 R100, R12.reuse, R6, R100 ;  /* 0x000000060c64723c */ /* 0x040fe20000001864 */
[----:B------:R-:W1:Y:S01]  /*d960*/  LDSM.16.MT88.4 R4, [R205+0x10000] ;  /* 0x01000000cd04783b */ /* 0x000e620000004200 */
[-C--:B------:R-:W-:Y:S01]  /*d970*/  FMUL.FTZ R72, R72, R47.reuse ;  /* 0x0000002f48487220 */ /* 0x080fe20000410000 */
[-C--:B------:R-:W-:Y:S01]  /*d980*/  FMUL.FTZ R73, R73, R47.reuse ;  /* 0x0000002f49497220 */ /* 0x080fe20000410000 */
[----:B------:R-:W-:Y:S01]  /*d990*/  MUFU.EX2 R58, R58 ;  /* 0x0000003a003a7308 */ /* 0x000fe20000000800 */
[-C--:B------:R-:W-:Y:S01]  /*d9a0*/  FMUL.FTZ R74, R74, R0.reuse ;  /* 0x000000004a4a7220 */ /* 0x080fe20000410000 */
[C---:B--2---:R-:W-:Y:S01]  /*d9b0*/  HMMA.16816.F32 R96, R12.reuse, R16, R96 ;  /* 0x000000100c60723c */ /* 0x044fe20000001860 */
[-C--:B------:R-:W-:Y:S01]  /*d9c0*/  FMUL.FTZ R75, R75, R0.reuse ;  /* 0x000000004b4b7220 */ /* 0x080fe20000410000 */
[-C--:B------:R-:W-:Y:S01]  /*d9d0*/  FMUL.FTZ R68, R68, R47.reuse ;  /* 0x0000002f44447220 */ /* 0x080fe20000410000 */
[-C--:B------:R-:W-:Y:S01]  /*d9e0*/  FMUL.FTZ R69, R69, R47.reuse ;  /* 0x0000002f45457220 */ /* 0x080fe20000410000 */
[-C--:B------:R-:W-:Y:S01]  /*d9f0*/  FMUL.FTZ R70, R70, R0.reuse ;  /* 0x0000000046467220 */ /* 0x080fe20000410000 */
[-C--:B------:R-:W-:Y:S01]  /*da00*/  FMUL.FTZ R71, R71, R0.reuse ;  /* 0x0000000047477220 */ /* 0x080fe20000410000 */
[----:B------:R-:W-:Y:S01]  /*da10*/  HMMA.16816.F32 R92, R12, R18, R92 ;  /* 0x000000120c5c723c */ /* 0x000fe2000000185c */
[----:B------:R-:W2:Y:S01]  /*da20*/  LDSM.16.MT88.4 R16, [R208+0xc800] ;  /* 0x00c80000d010783b */ /* 0x000ea20000004200 */
[----:B------:R-:W5:Y:S01]  /*da30*/  MUFU.EX2 R55, R55 ;  /* 0x0000003700377308 */ /* 0x000f620000000800 */
[----:B------:R-:W-:Y:S01]  /*da40*/  FFMA.FTZ R47, R241, R47, R48 ;  /* 0x0000002ff12f7223 */ /* 0x000fe20000010030 */
[----:B------:R-:W-:-:S02]  /*da50*/  FFMA.FTZ R41, R240, R0, R41 ;  /* 0x00000000f0297223 */ /* 0x000fc40000010029 */
[C---:B---3--:R-:W-:Y:S01]  /*da60*/  HMMA.16816.F32 R88, R12.reuse, R8, R88 ;  /* 0x000000080c58723c */ /* 0x048fe20000001858 */
[----:B------:R-:W-:Y:S01]  /*da70*/  FADD.FTZ R44, R44, R47 ;  /* 0x0000002f2c2c7221 */ /* 0x000fe20000010000 */
[----:B------:R-:W-:Y:S02]  /*da80*/  FADD.FTZ R40, R40, R41 ;  /* 0x0000002928287221 */ /* 0x000fe40000010000 */
[----:B------:R-:W-:Y:S01]  /*da90*/  MUFU.EX2 R59, R59 ;  /* 0x0000003b003b7308 */ /* 0x000fe20000000800 */
[----:B------:R-:W-:Y:S01]  /*daa0*/  FADD.FTZ R43, R43, R44 ;  /* 0x0000002c2b2b7221 */ /* 0x000fe20000010000 */
[----:B------:R-:W-:Y:S01]  /*dab0*/  HMMA.16816.F32 R84, R12, R10, R84 ;  /* 0x0000000a0c54723c */ /* 0x000fe20000001854 */
[----:B------:R-:W3:Y:S01]  /*dac0*/  LDSM.16.MT88.4 R8, [R205+0xc800] ;  /* 0x00c80000cd08783b */ /* 0x000ee20000004200 */
[----:B------:R-:W-:Y:S01]  /*dad0*/  FADD.FTZ R3, R3, R40 ;  /* 0x0000002803037221 */ /* 0x000fe20000010000 */
[----:B------:R-:W-:-:S03]  /*dae0*/  FADD.FTZ R43, R42, R43 ;  /* 0x0000002b2a2b7221 */ /* 0x000fc60000010000 */
[----:B------:R-:W2:Y:S01]  /*daf0*/  MUFU.EX2 R56, R56 ;  /* 0x0000003800387308 */ /* 0x000ea20000000800 */
[----:B------:R-:W-:Y:S01]  /*db00*/  HMMA.16816.F32 R72, R12, R28, R72 ;  /* 0x0000001c0c48723c */ /* 0x000fe20000001848 */
[----:B------:R-:W-:Y:S01]  /*db10*/  FADD.FTZ R3, R2, R3 ;  /* 0x0000000302037221 */ /* 0x000fe20000010000 */
[----:B------:R-:W-:-:S05]  /*db20*/  MOV R2, R46 ;  /* 0x0000002e00027202 */ /* 0x000fca0000000f00 */
[----:B------:R-:W-:Y:S01]  /*db30*/  MUFU.EX2 R62, R62 ;  /* 0x0000003e003e7308 */ /* 0x000fe20000000800 */
[C---:B-1----:R-:W-:Y:S07]  /*db40*/  HMMA.16816.F32 R80, R12.reuse, R4, R80 ;  /* 0x000000040c50723c */ /* 0x042fee0000001850 */
[----:B------:R-:W1:Y:S01]  /*db50*/  MUFU.EX2 R67, R67 ;  /* 0x0000004300437308 */ /* 0x000e620000000800 */
[----:B------:R-:W-:Y:S01]  /*db60*/  HMMA.16816.F32 R76, R12, R6, R76 ;  /* 0x000000060c4c723c */ /* 0x000fe2000000184c */
[----:B----4-:R-:W-:Y:S01]  /*db70*/  F2FP.F16.F32.PACK_AB R4, R49, R50 ;  /* 0x000000323104723e */ /* 0x010fe200000000ff */
[----:B------:R-:W-:Y:S01]  /*db80*/  FADD.FTZ R50, R50, R43 ;  /* 0x0000002b32327221 */ /* 0x000fe20000010000 */
[----:B-----5:R-:W-:Y:S01]  /*db90*/  F2FP.F16.F32.PACK_AB R5, R55, R58 ;  /* 0x0000003a3705723e */ /* 0x020fe200000000ff */
[----:B------:R-:W-:-:S02]  /*dba0*/  FADD.FTZ R58, R58, R3 ;  /* 0x000000033a3a7221 */ /* 0x000fc40000010000 */
[----:B------:R-:W-:Y:S01]  /*dbb0*/  HMMA.16816.F32 R12, R12, R30, R68 ;  /* 0x0000001e0c0c723c */ /* 0x000fe20000001844 */
[----:B------:R-:W-:Y:S01]  /*dbc0*/  F2FP.F16.F32.PACK_AB R6, R51, R52 ;  /* 0x000000343306723e */ /* 0x000fe200000000ff */
[----:B------:R-:W-:Y:S01]  /*dbd0*/  LDSM.16.MT88.4 R28, [R206+0x10800] ;  /* 0x01080000ce1c783b */ /* 0x000fe20000004200 */
[----:B--2---:R-:W-:Y:S01]  /*dbe0*/  F2FP.F16.F32.PACK_AB R7, R56, R59 ;  /* 0x0000003b3807723e */ /* 0x004fe200000000ff */
[----:B------:R-:W-:Y:S01]  /*dbf0*/  MUFU.EX2 R64, R64 ;  /* 0x0000004000407308 */ /* 0x000fe20000000800 */
[----:B------:R-:W-:Y:S01]  /*dc00*/  FADD.FTZ R49, R49, R50 ;  /* 0x0000003231317221 */ /* 0x000fe20000010000 */
[----:B------:R-:W-:-:S03]  /*dc10*/  FADD.FTZ R58, R55, R58 ;  /* 0x0000003a373a7221 */ /* 0x000fc60000010000 */
[----:B------:R-:W-:Y:S01]  /*dc20*/  FADD.FTZ R52, R52, R49 ;  /* 0x0000003134347221 */ /* 0x000fe20000010000 */
[C---:B------:R-:W-:Y:S01]  /*dc30*/  HMMA.16816.F32 R128, R4.reuse, R16, R128 ;  /* 0x000000100480723c */ /* 0x040fe20000001880 */
[----:B------:R-:W-:Y:S01]  /*dc40*/  FADD.FTZ R59, R59, R58 ;  /* 0x0000003a3b3b7221 */ /* 0x000fe20000010000 */
[----:B------:R-:W-:Y:S01]  /*dc50*/  MUFU.EX2 R133, R133 ;  /* 0x0000008500857308 */ /* 0x000fe20000000800 */
[----:B------:R-:W-:Y:S02]  /*dc60*/  FADD.FTZ R51, R51, R52 ;  /* 0x0000003433337221 */ /* 0x000fe40000010000 */
[----:B------:R-:W-:Y:S01]  /*dc70*/  FADD.FTZ R56, R56, R59 ;  /* 0x0000003b38387221 */ /* 0x000fe20000010000 */
[C---:B------:R-:W-:Y:S01]  /*dc80*/  HMMA.16816.F32 R124, R4.reuse, R18, R124 ;  /* 0x00000012047c723c */ /* 0x040fe2000000187c */
[----:B------:R-:W2:Y:S03]  /*dc90*/  LDSM.16.MT88.4 R16, [R208+0x10800] ;  /* 0x01080000d010783b */ /* 0x000ea60000004200 */
[----:B------:R-:W-:Y:S02]  /*dca0*/  MUFU.EX2 R135, R135 ;  /* 0x0000008700877308 */ /* 0x000fe40000000800 */
[C---:B---3--:R-:W-:Y:S06]  /*dcb0*/  HMMA.16816.F32 R112, R4.reuse, R8, R112 ;  /* 0x000000080470723c */ /* 0x048fec0000001870 */
[C---:B------:R-:W-:Y:S01]  /*dcc0*/  HMMA.16816.F32 R108, R4.reuse, R10, R108 ;  /* 0x0000000a046c723c */ /* 0x040fe2000000186c */
[----:B------:R-:W3:Y:S01]  /*dcd0*/  LDSM.16.MT88.4 R8, [R205+0x10800] ;  /* 0x01080000cd08783b */ /* 0x000ee20000004200 */
[----:B------:R-:W4:Y:S04]  /*dce0*/  MUFU.EX2 R136, R136 ;  /* 0x0000008800887308 */ /* 0x000f280000000800 */
[C---:B------:R-:W-:Y:S04]  /*dcf0*/  HMMA.16816.F32 R120, R4.reuse, R24, R120 ;  /* 0x000000180478723c */ /* 0x040fe80000001878 */
[----:B------:R-:W-:Y:S02]  /*dd00*/  MUFU.EX2 R137, R137 ;  /* 0x0000008900897308 */ /* 0x000fe40000000800 */
[C---:B------:R-:W-:Y:S01]  /*dd10*/  HMMA.16816.F32 R116, R4.reuse, R26, R116 ;  /* 0x0000001a0474723c */ /* 0x040fe20000001874 */
[----:B------:R-:W5:Y:S05]  /*dd20*/  LDSM.16.MT88.4 R24, [R206+0xd000] ;  /* 0x00d00000ce18783b */ /* 0x000f6a0000004200 */
[C---:B------:R-:W-:Y:S01]  /*dd30*/  HMMA.16816.F32 R104, R4.reuse, R20, R104 ;  /* 0x000000140468723c */ /* 0x040fe20000001868 */
[----:B------:R-:W4:Y:S05]  /*dd40*/  MUFU.EX2 R138, R138 ;  /* 0x0000008a008a7308 */ /* 0x000f2a0000000800 */
[C---:B------:R-:W-:Y:S01]  /*dd50*/  HMMA.16816.F32 R100, R4.reuse, R22, R100 ;  /* 0x000000160464723c */ /* 0x040fe20000001864 */
[----:B------:R-:W5:Y:S02]  /*dd60*/  LDSM.16.MT88.4 R20, [R205+0xd000] ;  /* 0x00d00000cd14783b */ /* 0x000f640000004200 */
[----:B------:R-:W5:Y:S03]  /*dd70*/  MUFU.EX2 R142, R142 ;  /* 0x0000008e008e7308 */ /* 0x000f660000000800 */
[C---:B--2---:R-:W-:Y:S05]  /*dd80*/  HMMA.16816.F32 R96, R4.reuse, R16, R96 ;  /* 0x000000100460723c */ /* 0x044fea0000001860 */
[----:B------:R-:W-:Y:S01]  /*dd90*/  MUFU.EX2 R147, R147 ;  /* 0x0000009300937308 */ /* 0x000fe20000000800 */
[C---:B------:R-:W-:Y:S01]  /*dda0*/  HMMA.16816.F32 R92, R4.reuse, R18, R92 ;  /* 0x00000012045c723c */ /* 0x040fe2000000185c */
[----:B------:R-:W2:Y:S05]  /*ddb0*/  LDSM.16.MT88.4 R16, [R204+0xd000] ;  /* 0x00d00000cc10783b */ /* 0x000eaa0000004200 */
[C---:B------:R-:W-:Y:S01]  /*ddc0*/  HMMA.16816.F32 R88, R4.reuse, R28, R88 ;  /* 0x0000001c0458723c */ /* 0x040fe20000001858 */
[----:B------:R-:W-:Y:S05]  /*ddd0*/  MUFU.EX2 R149, R149 ;  /* 0x0000009500957308 */ /* 0x000fea0000000800 */
[C---:B------:R-:W-:Y:S01]  /*dde0*/  HMMA.16816.F32 R84, R4.reuse, R30, R84 ;  /* 0x0000001e0454723c */ /* 0x040fe20000001854 */
[----:B------:R-:W2:Y:S02]  /*ddf0*/  LDSM.16.MT88.4 R28, [R208+0x11000] ;  /* 0x01100000d01c783b */ /* 0x000ea40000004200 */
[----:B------:R-:W-:Y:S03]  /*de00*/  MUFU.EX2 R150, R150 ;  /* 0x0000009600967308 */ /* 0x000fe60000000800 */
[C---:B---3--:R-:W-:Y:S05]  /*de10*/  HMMA.16816.F32 R80, R4.reuse, R8, R80 ;  /* 0x000000080450723c */ /* 0x048fea0000001850 */
[----:B------:R-:W3:Y:S01]  /*de20*/  MUFU.EX2 R151, R151 ;  /* 0x0000009700977308 */ /* 0x000ee20000000800 */
[----:B------:R-:W-:Y:S01]  /*de30*/  HMMA.16816.F32 R76, R4, R10, R76 ;  /* 0x0000000a044c723c */ /* 0x000fe2000000184c */
[----:B-1----:R-:W-:Y:S01]  /*de40*/  F2FP.F16.F32.PACK_AB R8, R67, R62 ;  /* 0x0000003e4308723e */ /* 0x002fe200000000ff */
[----:B------:R-:W-:Y:S01]  /*de50*/  FADD.FTZ R62, R62, R51 ;  /* 0x000000333e3e7221 */ /* 0x000fe20000010000 */
[----:B----4-:R-:W-:Y:S01]  /*de60*/  F2FP.F16.F32.PACK_AB R9, R136, R135 ;  /* 0x000000878809723e */ /* 0x010fe200000000ff */
[----:B------:R-:W-:-:S02]  /*de70*/  FADD.FTZ R135, R135, R56 ;  /* 0x0000003887877221 */ /* 0x000fc40000010000 */
[C---:B------:R-:W-:Y:S01]  /*de80*/  HMMA.16816.F32 R72, R4.reuse, R36, R72 ;  /* 0x000000240448723c */ /* 0x040fe20000001848 */
[----:B------:R-:W-:Y:S01]  /*de90*/  F2FP.F16.F32.PACK_AB R10, R133, R64 ;  /* 0x00000040850a723e */ /* 0x000fe200000000ff */
[----:B------:R-:W1:Y:S01]  /*dea0*/  MUFU.EX2 R152, R152 ;  /* 0x0000009800987308 */ /* 0x000e620000000800 */
[----:B------:R-:W-:Y:S01]  /*deb0*/  F2FP.F16.F32.PACK_AB R11, R138, R137 ;  /* 0x000000898a0b723e */ /* 0x000fe200000000ff */
[----:B------:R-:W-:Y:S01]  /*dec0*/  FADD.FTZ R67, R67, R62 ;  /* 0x0000003e43437221 */ /* 0x000fe20000010000 */
[----:B------:R-:W-:Y:S01]  /*ded0*/  FADD.FTZ R136, R136, R135 ;  /* 0x0000008788887221 */ /* 0x000fe20000010000 */
[----:B------:R-:W-:Y:S01]  /*dee0*/  HMMA.16816.F32 R4, R4, R38, R12 ;  /* 0x000000260404723c */ /* 0x000fe2000000180c */
[----:B------:R-:W-:Y:S01]  /*def0*/  LDSM.16.MT88.4 R12, [R204+0x11000] ;  /* 0x01100000cc0c783b */ /* 0x000fe20000004200 */
[----:B------:R-:W-:Y:S01]  /*df00*/  FADD.FTZ R64, R64, R67 ;  /* 0x0000004340407221 */ /* 0x000fe20000010000 */
[----:B------:R-:W-:Y:S01]  /*df10*/  FADD.FTZ R137, R137, R136 ;  /* 0x0000008889897221 */ /* 0x000fe20000010000 */
[----:B------:R-:W-:Y:S01]  /*df20*/  MUFU.EX2 R154, R154 ;  /* 0x0000009a009a7308 */ /* 0x000fe20000000800 */
[----:B------:R-:W-:Y:S01]  /*df30*/  LDSM.16.MT88.4 R36, [R208+0x12800] ;  /* 0x01280000d024783b */ /* 0x000fe20000004200 */
[----:B-----5:R-:W-:Y:S01]  /*df40*/  HMMA.16816.F32 R120, R8, R24, R120 ;  /* 0x000000180878723c */ /* 0x020fe20000001878 */
[----:B------:R-:W-:Y:S01]  /*df50*/  FADD.FTZ R133, R133, R64 ;  /* 0x0000004085857221 */ /* 0x000fe20000010000 */
[----:B------:R-:W-:-:S03]  /*df60*/  FADD.FTZ R138, R138, R137 ;  /* 0x000000898a8a7221 */ /* 0x000fc60000010000 */
[----:B------:R-:W-:Y:S01]  /*df70*/  FADD.FTZ R0, R142, R133 ;  /* 0x000000858e007221 */ /* 0x000fe20000010000 */
[C---:B------:R-:W-:Y:S01]  /*df80*/  HMMA.16816.F32 R116, R8.reuse, R26, R116 ;  /* 0x0000001a0874723c */ /* 0x040fe20000001874 */
[----:B------:R-:W4:Y:S01]  /*df90*/  LDSM.16.MT88.4 R24, [R206+0x11000] ;  /* 0x01100000ce18783b */ /* 0x000f220000004200 */
[----:B------:R-:W5:Y:S01]  /*dfa0*/  MUFU.EX2 R161, R161 ;  /* 0x000000a100a17308 */ /* 0x000f620000000800 */
[----:B---3--:R-:W-:Y:S01]  /*dfb0*/  FADD.FTZ R3, R151, R138 ;  /* 0x0000008a97037221 */ /* 0x008fe20000010000 */
[----:B------:R-:W-:Y:S02]  /*dfc0*/  FADD.FTZ R0, R147, R0 ;  /* 0x0000000093007221 */ /* 0x000fe40000010000 */
[----:B------:R-:W-:Y:S01]  /*dfd0*/  HMMA.16816.F32 R112, R8, R20, R112 ;  /* 0x000000140870723c */ /* 0x000fe20000001870 */
[----:B-1----:R-:W-:-:S03]  /*dfe0*/  FADD.FTZ R3, R152, R3 ;  /* 0x0000000398037221 */ /* 0x002fc60000010000 */
[----:B------:R-:W-:Y:S02]  /*dff0*/  MUFU.EX2 R164, R164 ;  /* 0x000000a400a47308 */ /* 0x000fe40000000800 */
[C---:B------:R-:W-:Y:S01]  /*e000*/  HMMA.16816.F32 R108, R8.reuse, R22, R108 ;  /* 0x00000016086c723c */ /* 0x040fe2000000186c */
[----:B------:R-:W1:Y:S05]  /*e010*/  LDSM.16.MT88.4 R20, [R205+0x11000] ;  /* 0x01100000cd14783b */ /* 0x000e6a0000004200 */
[C---:B--2---:R-:W-:Y:S01]  /*e020*/  HMMA.16816.F32 R104, R8.reuse, R16, R104 ;  /* 0x000000100868723c */ /* 0x044fe20000001868 */
[----:B------:R-:W-:Y:S05]  /*e030*/  MUFU.EX2 R171, R171 ;  /* 0x000000ab00ab7308 */ /* 0x000fea0000000800 */
[C---:B------:R-:W-:Y:S01]  /*e040*/  HMMA.16816.F32 R100, R8.reuse, R18, R100 ;  /* 0x000000120864723c */ /* 0x040fe20000001864 */
[----:B------:R-:W-:Y:S02]  /*e050*/  LDSM.16.MT88.4 R16, [R208+0x11800] ;  /* 0x01180000d010783b */ /* 0x000fe40000004200 */
[----:B------:R-:W-:Y:S03]  /*e060*/  MUFU.EX2 R166, R166 ;  /* 0x000000a600a67308 */ /* 0x000fe60000000800 */
[C---:B------:R-:W-:Y:S05]  /*e070*/  HMMA.16816.F32 R96, R8.reuse, R28, R96 ;  /* 0x0000001c0860723c */ /* 0x040fea0000001860 */
[----:B------:R-:W-:Y:S01]  /*e080*/  MUFU.EX2 R173, R173 ;  /* 0x000000ad00ad7308 */ /* 0x000fe20000000800 */
[C---:B------:R-:W-:Y:S01]  /*e090*/  HMMA.16816.F32 R92, R8.reuse, R30, R92 ;  /* 0x0000001e085c723c */ /* 0x040fe2000000185c */
[----:B------:R-:W2:Y:S05]  /*e0a0*/  LDSM.16.MT88.4 R28, [R206+0xd800] ;  /* 0x00d80000ce1c783b */ /* 0x000eaa0000004200 */
[C---:B------:R-:W-:Y:S01]  /*e0b0*/  HMMA.16816.F32 R128, R8.reuse, R32, R128 ;  /* 0x000000200880723c */ /* 0x040fe20000001880 */
[----:B------:R-:W3:Y:S05]  /*e0c0*/  MUFU.EX2 R168, R168 ;  /* 0x000000a800a87308 */ /* 0x000eea0000000800 */
[C---:B------:R-:W-:Y:S01]  /*e0d0*/  HMMA.16816.F32 R124, R8.reuse, R34, R124 ;  /* 0x00000022087c723c */ /* 0x040fe2000000187c */
[----:B------:R-:W3:Y:S02]  /*e0e0*/  LDSM.16.MT88.4 R32, [R208+0xd800] ;  /* 0x00d80000d020783b */ /* 0x000ee40000004200 */
[----:B------:R-:W3:Y:S03]  /*e0f0*/  MUFU.EX2 R167, R167 ;  /* 0x000000a700a77308 */ /* 0x000ee60000000800 */
[C---:B----4-:R-:W-:Y:S05]  /*e100*/  HMMA.16816.F32 R88, R8.reuse, R24, R88 ;  /* 0x000000180858723c */ /* 0x050fea0000001858 */
[----:B------:R-:W4:Y:S01]  /*e110*/  MUFU.EX2 R165, R165 ;  /* 0x000000a500a57308 */ /* 0x000f220000000800 */
[C---:B------:R-:W-:Y:S01]  /*e120*/  HMMA.16816.F32 R84, R8.reuse, R26, R84 ;  /* 0x0000001a0854723c */ /* 0x040fe20000001854 */
[----:B------:R-:W4:Y:S05]  /*e130*/  LDSM.16.MT88.4 R24, [R205+0xd800] ;  /* 0x00d80000cd18783b */ /* 0x000f2a0000004200 */
[C---:B-1----:R-:W-:Y:S01]  /*e140*/  HMMA.16816.F32 R80, R8.reuse, R20, R80 ;  /* 0x000000140850723c */ /* 0x042fe20000001850 */
[----:B------:R-:W1:Y:S05]  /*e150*/  MUFU.EX2 R170, R170 ;  /* 0x000000aa00aa7308 */ /* 0x000e6a0000000800 */
[C---:B------:R-:W-:Y:S01]  /*e160*/  HMMA.16816.F32 R76, R8.reuse, R22, R76 ;  /* 0x00000016084c723c */ /* 0x040fe2000000184c */
[----:B------:R-:W-:Y:S02]  /*e170*/  LDSM.16.MT88.4 R20, [R204+0xd800] ;  /* 0x00d80000cc14783b */ /* 0x000fe40000004200 */
[----:B------:R-:W-:Y:S03]  /*e180*/  MUFU.EX2 R162, R162 ;  /* 0x000000a200a27308 */ /* 0x000fe60000000800 */
[C---:B------:R-:W-:Y:S05]  /*e190*/  HMMA.16816.F32 R72, R8.reuse, R12, R72 ;  /* 0x0000000c0848723c */ /* 0x040fea0000001848 */
[----:B------:R-:W-:Y:S01]  /*e1a0*/  MUFU.EX2 R163, R163 ;  /* 0x000000a300a37308 */ /* 0x000fe20000000800 */
[----:B------:R-:W-:Y:S01]  /*e1b0*/  HMMA.16816.F32 R4, R8, R14, R4 ;  /* 0x0000000e0804723c */ /* 0x000fe20000001804 */
[----:B------:R-:W-:Y:S01]  /*e1c0*/  F2FP.F16.F32.PACK_AB R12, R147, R142 ;  /* 0x0000008e930c723e */ /* 0x000fe200000000ff */
[----:B------:R-:W1:Y:S01]  /*e1d0*/  LDSM.16.MT88.4 R8, [R205+0x11800] ;  /* 0x01180000cd08783b */ /* 0x000e620000004200 */
[----:B------:R-:W-:-:S04]  /*e1e0*/  F2FP.F16.F32.PACK_AB R13, R152, R151 ;  /* 0x00000097980d723e */ /* 0x000fc800000000ff */
[----:B------:R-:W-:Y:S01]  /*e1f0*/  F2FP.F16.F32.PACK_AB R14, R150, R149 ;  /* 0x00000095960e723e */ /* 0x000fe200000000ff */
[----:B------:R-:W-:Y:S01]  /*e200*/  MUFU.EX2 R158, R158 ;  /* 0x0000009e009e7308 */ /* 0x000fe20000000800 */
[----:B-----5:R-:W-:Y:S01]  /*e210*/  F2FP.F16.F32.PACK_AB R15, R161, R154 ;  /* 0x0000009aa10f723e */ /* 0x020fe200000000ff */
[----:B------:R-:W-:Y:S01]  /*e220*/  FADD.FTZ R149, R149, R0 ;  /* 0x0000000095957221 */ /* 0x000fe20000010000 */
[----:B------:R-:W-:-:S03]  /*e230*/  FADD.FTZ R154, R154, R3 ;  /* 0x000000039a9a7221 */ /* 0x000fc60000010000 */
[----:B------:R-:W-:Y:S01]  /*e240*/  FADD.FTZ R3, R150, R149 ;  /* 0x0000009596037221 */ /* 0x000fe20000010000 */
[----:B------:R-:W-:Y:S01]  /*e250*/  FADD.FTZ R161, R161, R154 ;  /* 0x0000009aa1a17221 */ /* 0x000fe20000010000 */
[----:B--2---:R-:W-:Y:S01]  /*e260*/  HMMA.16816.F32 R120, R12, R28, R120 ;  /* 0x0000001c0c78723c */ /* 0x004fe20000001878 */
[----:B------:R-:W-:Y:S02]  /*e270*/  MUFU.EX2 R169, R169 ;  /* 0x000000a900a97308 */ /* 0x000fe40000000800 */
[----:B---3--:R-:W-:-:S03]  /*e280*/  FADD.FTZ R0, R168, R161 ;  /* 0x000000a1a8007221 */ /* 0x008fc60000010000 */
[C---:B------:R-:W-:Y:S01]  /*e290*/  HMMA.16816.F32 R116, R12.reuse, R30, R116 ;  /* 0x0000001e0c74723c */ /* 0x040fe20000001874 */
[----:B------:R-:W2:Y:S01]  /*e2a0*/  LDSM.16.MT88.4 R28, [R206+0x11800] ;  /* 0x01180000ce1c783b */ /* 0x000ea20000004200 */
[----:B------:R-:W-:Y:S01]  /*e2b0*/  FADD.FTZ R0, R167, R0 ;  /* 0x00000000a7007221 */ /* 0x000fe20000010000 */
[----:B------:R-:W3:Y:S03]  /*e2c0*/  MUFU.EX2 R156, R156 ;  /* 0x0000009c009c7308 */ /* 0x000ee60000000800 */
[C---:B------:R-:W-:Y:S05]  /*e2d0*/  HMMA.16816.F32 R96, R12.reuse, R16, R96 ;  /* 0x000000100c60723c */ /* 0x040fea0000001860 */
[----:B------:R-:W5:Y:S01]  /*e2e0*/  MUFU.EX2 R157, R157 ;  /* 0x0000009d009d7308 */ /* 0x000f620000000800 */
[C---:B------:R-:W-:Y:S01]  /*e2f0*/  HMMA.16816.F32 R92, R12.reuse, R18, R92 ;  /* 0x000000120c5c723c */ /* 0x040fe2000000185c */
[----:B------:R-:W5:Y:S05]  /*e300*/  LDSM.16.MT88.4 R16, [R206+0xe000] ;  /* 0x00e00000ce10783b */ /* 0x000f6a0000004200 */
[C---:B------:R-:W-:Y:S01]  /*e310*/  HMMA.16816.F32 R128, R12.reuse, R32, R128 ;  /* 0x000000200c80723c */ /* 0x040fe20000001880 */
[----:B------:R-:W5:Y:S05]  /*e320*/  MUFU.EX2 R155, R155 ;  /* 0x0000009b009b7308 */ /* 0x000f6a0000000800 */
[C---:B------:R-:W-:Y:S01]  /*e330*/  HMMA.16816.F32 R124, R12.reuse, R34, R124 ;  /* 0x000000220c7c723c */ /* 0x040fe2000000187c */
[----:B------:R-:W5:Y:S02]  /*e340*/  LDSM.16.MT88.4 R32, [R204+0x11800] ;  /* 0x01180000cc20783b */ /* 0x000f640000004200 */
[----:B------:R-:W5:Y:S03]  /*e350*/  MUFU.EX2 R160, R160 ;  /* 0x000000a000a07308 */ /* 0x000f660000000800 */
[C---:B----4-:R-:W-:Y:S05]  /*e360*/  HMMA.16816.F32 R112, R12.reuse, R24, R112 ;  /* 0x000000180c70723c */ /* 0x050fea0000001870 */
[----:B------:R-:W-:Y:S01]  /*e370*/  MUFU.EX2 R148, R148 ;  /* 0x0000009400947308 */ /* 0x000fe20000000800 */
[C---:B------:R-:W-:Y:S01]  /*e380*/  HMMA.16816.F32 R108, R12.reuse, R26, R108 ;  /* 0x0000001a0c6c723c */ /* 0x040fe2000000186c */
[----:B------:R-:W4:Y:S05]  /*e390*/  LDSM.16.MT88.4 R24, [R208+0xe000] ;  /* 0x00e00000d018783b */ /* 0x000f2a0000004200 */
[C---:B-1----:R-:W-:Y:S01]  /*e3a0*/  HMMA.16816.F32 R80, R12.reuse, R8, R80 ;  /* 0x000000080c50723c */ /* 0x042fe20000001850 */
[----:B------:R-:W-:Y:S05]  /*e3b0*/  MUFU.EX2 R153, R153 ;  /* 0x0000009900997308 */ /* 0x000fea0000000800 */
[C---:B------:R-:W-:Y:S01]  /*e3c0*/  HMMA.16816.F32 R76, R12.reuse, R10, R76 ;  /* 0x0000000a0c4c723c */ /* 0x040fe2000000184c */
[----:B------:R-:W-:Y:S01]  /*e3d0*/  F2FP.F16.F32.PACK_AB R8, R171, R164 ;  /* 0x000000a4ab08723e */ /* 0x000fe200000000ff */
[----:B------:R-:W-:Y:S01]  /*e3e0*/  FADD.FTZ R164, R164, R3 ;  /* 0x00000003a4a47221 */ /* 0x000fe20000010000 */
[----:B------:R-:W-:Y:S01]  /*e3f0*/  F2FP.F16.F32.PACK_AB R9, R167, R168 ;  /* 0x000000a8a709723e */ /* 0x000fe200000000ff */
[----:B------:R-:W-:Y:S01]  /*e400*/  MUFU.EX2 R144, R144 ;  /* 0x0000009000907308 */ /* 0x000fe20000000800 */
[----:B------:R-:W-:Y:S01]  /*e410*/  FADD.FTZ R3, R165, R0 ;  /* 0x00000000a5037221 */ /* 0x000fe20000010000 */
[----:B--2---:R-:W-:Y:S01]  /*e420*/  HMMA.16816.F32 R88, R12, R28, R88 ;  /* 0x0000001c0c58723c */ /* 0x004fe20000001858 */
[----:B------:R-:W-:Y:S01]  /*e430*/  F2FP.F16.F32.PACK_AB R10, R173, R166 ;  /* 0x000000a6ad0a723e */ /* 0x000fe200000000ff */
[----:B------:R-:W-:Y:S01]  /*e440*/  FADD.FTZ R171, R171, R164 ;  /* 0x000000a4abab7221 */ /* 0x000fe20000010000 */
[C---:B------:R-:W-:Y:S01]  /*e450*/  F2FP.F16.F32.PACK_AB R11, R170.reuse, R165 ;  /* 0x000000a5aa0b723e */ /* 0x040fe200000000ff */
[----:B------:R-:W-:-:S02]  /*e460*/  FADD.FTZ R3, R170, R3 ;  /* 0x00000003aa037221 */ /* 0x000fc40000010000 */
[----:B------:R-:W-:Y:S01]  /*e470*/  HMMA.16816.F32 R84, R12, R30, R84 ;  /* 0x0000001e0c54723c */ /* 0x000fe20000001854 */
[----:B------:R-:W1:Y:S01]  /*e480*/  LDSM.16.MT88.4 R28, [R205+0xe000] ;  /* 0x00e00000cd1c783b */ /* 0x000e620000004200 */
[----:B------:R-:W-:Y:S01]  /*e490*/  MUFU.EX2 R159, R159 ;  /* 0x0000009f009f7308 */ /* 0x000fe20000000800 */
[----:B------:R-:W-:Y:S01]  /*e4a0*/  FADD.FTZ R166, R166, R171 ;  /* 0x000000aba6a67221 */ /* 0x000fe20000010000 */
[----:B---3--:R-:W-:Y:S02]  /*e4b0*/  FADD.FTZ R0, R156, R3 ;  /* 0x000000039c007221 */ /* 0x008fe40000010000 */
[C---:B-----5:R-:W-:Y:S01]  /*e4c0*/  HMMA.16816.F32 R120, R8.reuse, R16, R120 ;  /* 0x000000100878723c */ /* 0x060fe20000001878 */
[----:B------:R-:W-:Y:S01]  /*e4d0*/  FADD.FTZ R173, R173, R166 ;  /* 0x000000a6adad7221 */ /* 0x000fe20000010000 */
[----:B------:R-:W-:Y:S02]  /*e4e0*/  FADD.FTZ R0, R157, R0 ;  /* 0x000000009d007221 */ /* 0x000fe40000010000 */
[----:B------:R-:W2:Y:S02]  /*e4f0*/  MUFU.EX2 R140, R140 ;  /* 0x0000008c008c7308 */ /* 0x000ea40000000800 */
[----:B------:R-:W-:Y:S01]  /*e500*/  HMMA.16816.F32 R116, R8, R18, R116 ;  /* 0x000000120874723c */ /* 0x000fe20000001874 */
[----:B------:R-:W3:Y:S01]  /*e510*/  LDSM.16.MT88.4 R16, [R205+0x12000] ;  /* 0x01200000cd10783b */ /* 0x000ee20000004200 */
[----:B------:R-:W-:-:S04]  /*e520*/  FADD.FTZ R3, R155, R0 ;  /* 0x000000009b037221 */ /* 0x000fc80000010000 */
[----:B------:R-:W-:Y:S01]  /*e530*/  HMMA.16816.F32 R104, R12, R20, R104 ;  /* 0x000000140c68723c */ /* 0x000fe20000001868 */
[----:B------:R-:W5:Y:S01]  /*e540*/  MUFU.EX2 R143, R143 ;  /* 0x0000008f008f7308 */ /* 0x000f620000000800 */
[----:B------:R-:W-:-:S04]  /*e550*/  FADD.FTZ R3, R160, R3 ;  /* 0x00000003a0037221 */ /* 0x000fc80000010000 */
[C---:B------:R-:W-:Y:S01]  /*e560*/  HMMA.16816.F32 R100, R12.reuse, R22, R100 ;  /* 0x000000160c64723c */ /* 0x040fe20000001864 */
[----:B------:R-:W3:Y:S02]  /*e570*/  LDSM.16.MT88.4 R20, [R204+0xe000] ;  /* 0x00e00000cc14783b */ /* 0x000ee40000004200 */
[----:B------:R-:W1:Y:S01]  /*e580*/  MUFU.EX2 R141, R141 ;  /* 0x0000008d008d7308 */ /* 0x000e620000000800 */
[----:B--2---:R-:W-:Y:S02]  /*e590*/  FADD.FTZ R0, R140, R3 ;  /* 0x000000038c007221 */ /* 0x004fe40000010000 */
[C---:B------:R-:W-:Y:S05]  /*e5a0*/  HMMA.16816.F32 R72, R12.reuse, R32, R72 ;  /* 0x000000200c48723c */ /* 0x040fea0000001848 */
[----:B------:R-:W2:Y:S01]  /*e5b0*/  MUFU.EX2 R146, R146 ;  /* 0x0000009200927308 */ /* 0x000ea20000000800 */
[----:B------:R-:W-:Y:S01]  /*e5c0*/  HMMA.16816.F32 R4, R12, R34, R4 ;  /* 0x000000220c04723c */ /* 0x000fe20000001804 */
[----:B------:R-:W3:Y:S01]  /*e5d0*/  LDSM.16.MT88.4 R32, [R208+0x12000] ;  /* 0x01200000d020783b */ /* 0x000ee20000004200 */
[----:B-----5:R-:W-:-:S03]  /*e5e0*/  FADD.FTZ R0, R143, R0 ;  /* 0x000000008f007221 */ /* 0x020fc60000010000 */
[----:B------:R-:W-:Y:S01]  /*e5f0*/  LDSM.16.MT88.4 R12, [R204+0x12000] ;  /* 0x01200000cc0c783b */ /* 0x000fe20000004200 */
[----:B----4-:R-:W-:Y:S01]  /*e600*/  HMMA.16816.F32 R128, R8, R24, R128 ;  /* 0x000000180880723c */ /* 0x010fe20000001880 */
[----:B------:R-:W-:Y:S01]  /*e610*/  MUFU.EX2 R134, R134 ;  /* 0x0000008600867308 */ /* 0x000fe20000000800 */
[----:B-1----:R-:W-:Y:S01]  /*e620*/  FADD.FTZ R3, R141, R0 ;  /* 0x000000008d037221 */ /* 0x002fe20000010000 */
[----:B------:R-:W-:-:S03]  /*e630*/  MOV R0, R45 ;  /* 0x0000002d00007202 */ /* 0x000fc60000000f00 */
[C---:B------:R-:W-:Y:S01]  /*e640*/  HMMA.16816.F32 R124, R8.reuse, R26, R124 ;  /* 0x0000001a087c723c */ /* 0x040fe2000000187c */
[----:B------:R-:W1:Y:S02]  /*e650*/  LDSM.16.MT88.4 R24, [R206+0x12000] ;  /* 0x01200000ce18783b */ /* 0x000e640000004200 */
[----:B------:R-:W4:Y:S01]  /*e660*/  MUFU.EX2 R139, R139 ;  /* 0x0000008b008b7308 */ /* 0x000f220000000800 */
[----:B--2---:R-:W-:Y:S02]  /*e670*/  FADD.FTZ R3, R146, R3 ;  /* 0x0000000392037221 */ /* 0x004fe40000010000 */
[C---:B------:R-:W-:Y:S05]  /*e680*/  HMMA.16816.F32 R112, R8.reuse, R28, R112 ;  /* 0x0000001c0870723c */ /* 0x040fea0000001870 */
[----:B------:R-:W-:Y:S01]  /*e690*/  MUFU.EX2 R66, R66 ;  /* 0x0000004200427308 */ /* 0x000fe20000000800 */
[C---:B------:R-:W-:Y:S01]  /*e6a0*/  HMMA.16816.F32 R108, R8.reuse, R30, R108 ;  /* 0x0000001e086c723c */ /* 0x040fe2000000186c */
[----:B------:R-:W2:Y:S05]  /*e6b0*/  LDSM.16.MT88.4 R28, [R208+0xe800] ;  /* 0x00e80000d01c783b */ /* 0x000eaa0000004200 */
[----:B---3--:R-:W-:Y:S01]  /*e6c0*/  HMMA.16816.F32 R80, R8, R16, R80 ;  /* 0x000000100850723c */ /* 0x008fe20000001850 */
[----:B------:R-:W3:Y:S01]  /*e6d0*/  MUFU.EX2 R65, R65 ;  /* 0x0000004100417308 */ /* 0x000ee20000000800 */
[----:B----4-:R-:W-:-:S04]  /*e6e0*/  F2FP.F16.F32.PACK_AB R68, R139, R134 ;  /* 0x000000868b44723e */ /* 0x010fc800000000ff */
[C---:B------:R-:W-:Y:S01]  /*e6f0*/  HMMA.16816.F32 R76, R8.reuse, R18, R76 ;  /* 0x00000012084c723c */ /* 0x040fe2000000184c */
[----:B------:R-:W4:Y:S05]  /*e700*/  LDSM.16.MT88.4 R16, [R205+0xe800] ;  /* 0x00e80000cd10783b */ /* 0x000f2a0000004200 */
[C---:B------:R-:W-:Y:S06]  /*e710*/  HMMA.16816.F32 R104, R8.reuse, R20, R104 ;  /* 0x000000140868723c */ /* 0x040fec0000001868 */
[----:B------:R-:W-:Y:S01]  /*e720*/  HMMA.16816.F32 R100, R8, R22, R100 ;  /* 0x000000160864723c */ /* 0x000fe20000001864 */
[----:B------:R-:W5:Y:S01]  /*e730*/  LDSM.16.MT88.4 R20, [R206+0xe800] ;  /* 0x00e80000ce14783b */ /* 0x000f620000004200 */
[----:B---3--:R-:W-:-:S04]  /*e740*/  F2FP.F16.F32.PACK_AB R70, R65, R66 ;  /* 0x000000424146723e */ /* 0x008fc800000000ff */
[C---:B------:R-:W-:Y:S06]  /*e750*/  HMMA.16816.F32 R96, R8.reuse, R32, R96 ;  /* 0x000000200860723c */ /* 0x040fec0000001860 */
[C---:B------:R-:W-:Y:S01]  /*e760*/  HMMA.16816.F32 R92, R8.reuse, R34, R92 ;  /* 0x00000022085c723c */ /* 0x040fe2000000185c */
[----:B------:R-:W-:Y:S05]  /*e770*/  LDSM.16.MT88.4 R32, [R206+0x12800] ;  /* 0x01280000ce20783b */ /* 0x000fea0000004200 */
[C---:B-1----:R-:W-:Y:S06]  /*e780*/  HMMA.16816.F32 R88, R8.reuse, R24, R88 ;  /* 0x000000180858723c */ /* 0x042fec0000001858 */
[----:B------:R-:W-:Y:S01]  /*e790*/  HMMA.16816.F32 R84, R8, R26, R84 ;  /* 0x0000001a0854723c */ /* 0x000fe20000001854 */
[----:B------:R-:W-:Y:S01]  /*e7a0*/  F2FP.F16.F32.PACK_AB R24, R163, R162 ;  /* 0x000000a2a318723e */ /* 0x000fe200000000ff */
[----:B------:R-:W-:Y:S01]  /*e7b0*/  FADD.FTZ R162, R162, R173 ;  /* 0x000000ada2a27221 */ /* 0x000fe20000010000 */
[----:B------:R-:W-:-:S03]  /*e7c0*/  F2FP.F16.F32.PACK_AB R25, R157, R156 ;  /* 0x0000009c9d19723e */ /* 0x000fc600000000ff */
[----:B------:R-:W-:Y:S01]  /*e7d0*/  HMMA.16816.F32 R72, R8, R12, R72 ;  /* 0x0000000c0848723c */ /* 0x000fe20000001848 */
[----:B------:R-:W-:Y:S01]  /*e7e0*/  F2FP.F16.F32.PACK_AB R26, R169, R158 ;  /* 0x0000009ea91a723e */ /* 0x000fe200000000ff */
[----:B------:R-:W-:Y:S01]  /*e7f0*/  FADD.FTZ R163, R163, R162 ;  /* 0x000000a2a3a37221 */ /* 0x000fe20000010000 */
[----:B------:R-:W-:-:S03]  /*e800*/  F2FP.F16.F32.PACK_AB R27, R160, R155 ;  /* 0x0000009ba01b723e */ /* 0x000fc600000000ff */
[----:B------:R-:W-:Y:S01]  /*e810*/  HMMA.16816.F32 R4, R8, R14, R4 ;  /* 0x0000000e0804723c */ /* 0x000fe20000001804 */
[----:B------:R-:W1:Y:S01]  /*e820*/  LDSM.16.MT88.4 R8, [R205+0x12800] ;  /* 0x01280000cd08783b */ /* 0x000e620000004200 */
[----:B------:R-:W-:-:S03]  /*e830*/  FADD.FTZ R158, R158, R163 ;  /* 0x000000a39e9e7221 */ /* 0x000fc60000010000 */
[----:B------:R-:W3:Y:S01]  /*e840*/  LDSM.16.MT88.4 R12, [R204+0xe800] ;  /* 0x00e80000cc0c783b */ /* 0x000ee20000004200 */
[----:B--2---:R-:W-:Y:S01]  /*e850*/  HMMA.16816.F32 R128, R24, R28, R128 ;  /* 0x0000001c1880723c */ /* 0x004fe20000001880 */
[----:B------:R-:W-:-:S05]  /*e860*/  FADD.FTZ R169, R169, R158 ;  /* 0x0000009ea9a97221 */ /* 0x000fca0000010000 */
[C---:B------:R-:W-:Y:S01]  /*e870*/  HMMA.16816.F32 R124, R24.reuse, R30, R124 ;  /* 0x0000001e187c723c */ /* 0x040fe2000000187c */
[----:B------:R-:W2:Y:S05]  /*e880*/  LDSM.16.MT88.4 R28, [R204+0x12800] ;  /* 0x01280000cc1c783b */ /* 0x000eaa0000004200 */
[C---:B----4-:R-:W-:Y:S06]  /*e890*/  HMMA.16816.F32 R112, R24.reuse, R16, R112 ;  /* 0x000000101870723c */ /* 0x050fec0000001870 */
[C---:B------:R-:W-:Y:S01]  /*e8a0*/  HMMA.16816.F32 R108, R24.reuse, R18, R108 ;  /* 0x00000012186c723c */ /* 0x040fe2000000186c */
[----:B------:R-:W4:Y:S05]  /*e8b0*/  LDSM.16.MT88.4 R16, [R206+0xf000] ;  /* 0x00f00000ce10783b */ /* 0x000f2a0000004200 */
[C---:B-----5:R-:W-:Y:S06]  /*e8c0*/  HMMA.16816.F32 R120, R24.reuse, R20, R120 ;  /* 0x000000141878723c */ /* 0x060fec0000001878 */
[C---:B------:R-:W-:Y:S01]  /*e8d0*/  HMMA.16816.F32 R116, R24.reuse, R22, R116 ;  /* 0x000000161874723c */ /* 0x040fe20000001874 */
[----:B------:R-:W5:Y:S05]  /*e8e0*/  LDSM.16.MT88.4 R20, [R208+0xf000] ;  /* 0x00f00000d014783b */ /* 0x000f6a0000004200 */
[C---:B-1----:R-:W-:Y:S06]  /*e8f0*/  HMMA.16816.F32 R80, R24.reuse, R8, R80 ;  /* 0x000000081850723c */ /* 0x042fec0000001850 */
[----:B------:R-:W-:Y:S01]  /*e900*/  HMMA.16816.F32 R76, R24, R10, R76 ;  /* 0x0000000a184c723c */ /* 0x000fe2000000184c */
[----:B------:R-:W-:Y:S01]  /*e910*/  F2FP.F16.F32.PACK_AB R8, R153, R148 ;  /* 0x000000949908723e */ /* 0x000fe200000000ff */
[----:B------:R-:W-:Y:S01]  /*e920*/  FADD.FTZ R148, R148, R169 ;  /* 0x000000a994947221 */ /* 0x000fe20000010000 */
[----:B------:R-:W-:-:S03]  /*e930*/  F2FP.F16.F32.PACK_AB R9, R143, R140 ;  /* 0x0000008c8f09723e */ /* 0x000fc600000000ff */
[----:B---3--:R-:W-:Y:S01]  /*e940*/  HMMA.16816.F32 R104, R24, R12, R104 ;  /* 0x0000000c1868723c */ /* 0x008fe20000001868 */
[----:B------:R-:W-:Y:S01]  /*e950*/  F2FP.F16.F32.PACK_AB R10, R159, R144 ;  /* 0x000000909f0a723e */ /* 0x000fe200000000ff */
[----:B------:R-:W-:Y:S01]  /*e960*/  FADD.FTZ R153, R153, R148 ;  /* 0x0000009499997221 */ /* 0x000fe20000010000 */
[----:B------:R-:W-:-:S03]  /*e970*/  F2FP.F16.F32.PACK_AB R11, R146, R141 ;  /* 0x0000008d920b723e */ /* 0x000fc600000000ff */
[----:B------:R-:W-:Y:S01]  /*e980*/  HMMA.16816.F32 R100, R24, R14, R100 ;  /* 0x0000000e1864723c */ /* 0x000fe20000001864 */
[----:B------:R-:W1:Y:S01]  /*e990*/  LDSM.16.MT88.4 R12, [R205+0xf000] ;  /* 0x00f00000cd0c783b */ /* 0x000e620000004200 */
[----:B------:R-:W-:-:S04]  /*e9a0*/  FADD.FTZ R144, R144, R153 ;  /* 0x0000009990907221 */ /* 0x000fc80000010000 */
[----:B------:R-:W-:Y:S01]  /*e9b0*/  HMMA.16816.F32 R96, R24, R36, R96 ;  /* 0x000000241860723c */ /* 0x000fe20000001860 */
[----:B------:R-:W-:-:S04]  /*e9c0*/  FADD.FTZ R159, R159, R144 ;  /* 0x000000909f9f7221 */ /* 0x000fc80000010000 */
[----:B------:R-:W-:Y:S01]  /*e9d0*/  FADD.FTZ R134, R134, R159 ;  /* 0x0000009f86867221 */ /* 0x000fe20000010000 */
[----:B------:R-:W-:Y:S01]  /*e9e0*/  HMMA.16816.F32 R92, R24, R38, R92 ;  /* 0x00000026185c723c */ /* 0x000fe2000000185c */
[----:B------:R-:W-:Y:S02]  /*e9f0*/  LDSM.16.MT88.4 R36, [R205+0x13000] ;  /* 0x01300000cd24783b */ /* 0x000fe40000004200 */
[----:B------:R-:W-:-:S03]  /*ea00*/  FADD.FTZ R139, R139, R134 ;  /* 0x000000868b8b7221 */ /* 0x000fc60000010000 */
[----:B------:R-:W-:Y:S01]  /*ea10*/  HMMA.16816.F32 R88, R24, R32, R88 ;  /* 0x000000201858723c */ /* 0x000fe20000001858 */
[----:B------:R-:W-:-:S04]  /*ea20*/  FADD.FTZ R66, R66, R139 ;  /* 0x0000008b42427221 */ /* 0x000fc80000010000 */
[----:B------:R-:W-:Y:S01]  /*ea30*/  FADD.FTZ R241, R65, R66 ;  /* 0x0000004241f17221 */ /* 0x000fe20000010000 */
[C---:B------:R-:W-:Y:S01]  /*ea40*/  HMMA.16816.F32 R84, R24.reuse, R34, R84 ;  /* 0x000000221854723c */ /* 0x040fe20000001854 */
[----:B------:R-:W3:Y:S05]  /*ea50*/  LDSM.16.MT88.4 R32, [R204+0xf000] ;  /* 0x00f00000cc20783b */ /* 0x000eea0000004200 */
[C---:B--2---:R-:W-:Y:S06]  /*ea60*/  HMMA.16816.F32 R72, R24.reuse, R28, R72 ;  /* 0x0000001c1848723c */ /* 0x044fec0000001848 */
[----:B------:R-:W-:Y:S01]  /*ea70*/  HMMA.16816.F32 R4, R24, R30, R4 ;  /* 0x0000001e1804723c */ /* 0x000fe20000001804 */
[----:B------:R-:W2:Y:S04]  /*ea80*/  LDSM.16.MT88.4 R24, [R208+0x13000] ;  /* 0x01300000d018783b */ /* 0x000ea80000004200 */
[----:B------:R-:W2:Y:S01]  /*ea90*/  LDSM.16.MT88.4 R28, [R206+0x13000] ;  /* 0x01300000ce1c783b */ /* 0x000ea20000004200 */
[C---:B----4-:R-:W-:Y:S06]  /*eaa0*/  HMMA.16816.F32 R120, R8.reuse, R16, R120 ;  /* 0x000000100878723c */ /* 0x050fec0000001878 */
[C---:B------:R-:W-:Y:S01]  /*eab0*/  HMMA.16816.F32 R116, R8.reuse, R18, R116 ;  /* 0x000000120874723c */ /* 0x040fe20000001874 */
[----:B------:R-:W4:Y:S05]  /*eac0*/  LDSM.16.MT88.4 R16, [R204+0x13000] ;  /* 0x01300000cc10783b */ /* 0x000f2a0000004200 */
[C---:B-----5:R-:W-:Y:S06]  /*ead0*/  HMMA.16816.F32 R128, R8.reuse, R20, R128 ;  /* 0x000000140880723c */ /* 0x060fec0000001880 */
[C---:B------:R-:W-:Y:S01]  /*eae0*/  HMMA.16816.F32 R124, R8.reuse, R22, R124 ;  /* 0x00000016087c723c */ /* 0x040fe2000000187c */
[----:B------:R-:W-:Y:S05]  /*eaf0*/  LDSM.16.MT88.4 R20, [R208+0xf800] ;  /* 0x00f80000d014783b */ /* 0x000fea0000004200 */
[C---:B-1----:R-:W-:Y:S06]  /*eb00*/  HMMA.16816.F32 R112, R8.reuse, R12, R112 ;  /* 0x0000000c0870723c */ /* 0x042fec0000001870 */
[C---:B------:R-:W-:Y:S01]  /*eb10*/  HMMA.16816.F32 R108, R8.reuse, R14, R108 ;  /* 0x0000000e086c723c */ /* 0x040fe2000000186c */
[----:B------:R-:W1:Y:S05]  /*eb20*/  LDSM.16.MT88.4 R12, [R206+0xf800] ;  /* 0x00f80000ce0c783b */ /* 0x000e6a0000004200 */
[C---:B---3--:R-:W-:Y:S06]  /*eb30*/  HMMA.16816.F32 R104, R8.reuse, R32, R104 ;  /* 0x000000200868723c */ /* 0x048fec0000001868 */
[----:B------:R-:W-:Y:S01]  /*eb40*/  HMMA.16816.F32 R100, R8, R34, R100 ;  /* 0x000000220864723c */ /* 0x000fe20000001864 */
[--C-:B------:R-:W-:Y:S01]  /*eb50*/  FFMA.FTZ R32, R63, UR11, -R54.reuse ;  /* 0x0000000b3f207c23 */ /* 0x100fe20008010836 */
[----:B------:R-:W-:-:S04]  /*eb60*/  FFMA.FTZ R33, R61, UR11, -R54 ;  /* 0x0000000b3d217c23 */ /* 0x000fc80008010836 */
[C---:B--2---:R-:W-:Y:S01]  /*eb70*/  HMMA.16816.F32 R96, R8.reuse, R24, R96 ;  /* 0x000000180860723c */ /* 0x044fe20000001860 */
[----:B------:R-:W-:Y:S01]  /*eb80*/  FFMA.FTZ R34, R57, UR11, -R54 ;  /* 0x0000000b39227c23 */ /* 0x000fe20008010836 */
[----:B------:R-:W-:Y:S04]  /*eb90*/  MUFU.EX2 R32, R32 ;  /* 0x0000002000207308 */ /* 0x000fe80000000800 */
[C---:B------:R-:W-:Y:S01]  /*eba0*/  HMMA.16816.F32 R92, R8.reuse, R26, R92 ;  /* 0x0000001a085c723c */ /* 0x040fe2000000185c */
[----:B------:R-:W2:Y:S03]  /*ebb0*/  LDSM.16.MT88.4 R24, [R205+0xf800] ;  /* 0x00f80000cd18783b */ /* 0x000ea60000004200 */
[----:B------:R-:W3:Y:S02]  /*ebc0*/  MUFU.EX2 R33, R33 ;  /* 0x0000002100217308 */ /* 0x000ee40000000800 */
[C---:B------:R-:W-:Y:S06]  /*ebd0*/  HMMA.16816.F32 R88, R8.reuse, R28, R88 ;  /* 0x0000001c0858723c */ /* 0x040fec0000001858 */
[C---:B------:R-:W-:Y:S01]  /*ebe0*/  HMMA.16816.F32 R84, R8.reuse, R30, R84 ;  /* 0x0000001e0854723c */ /* 0x040fe20000001854 */
[----:B------:R-:W-:Y:S05]  /*ebf0*/  MUFU.EX2 R34, R34 ;  /* 0x0000002200227308 */ /* 0x000fea0000000800 */
[C---:B------:R-:W-:Y:S03]  /*ec00*/  HMMA.16816.F32 R80, R8.reuse, R36, R80 ;  /* 0x000000240850723c */ /* 0x040fe60000001850 */
[----:B------:R-:W5:Y:S01]  /*ec10*/  MUFU.EX2 R29, R53 ;  /* 0x00000035001d7308 */ /* 0x000f620000000800 */
[C---:B---3--:R-:W-:Y:S01]  /*ec20*/  F2FP.F16.F32.PACK_AB R69, R33.reuse, R32 ;  /* 0x000000202145723e */ /* 0x048fe200000000ff */
[----:B------:R-:W-:Y:S01]  /*ec30*/  FADD.FTZ R32, R32, R3 ;  /* 0x0000000320207221 */ /* 0x000fe20000010000 */
[----:B------:R-:W-:Y:S03]  /*ec40*/  HMMA.16816.F32 R76, R8, R38, R76 ;  /* 0x00000026084c723c */ /* 0x000fe6000000184c */
[----:B------:R-:W-:-:S03]  /*ec50*/  FADD.FTZ R33, R33, R32 ;  /* 0x0000002021217221 */ /* 0x000fc60000010000 */
[C---:B----4-:R-:W-:Y:S06]  /*ec60*/  HMMA.16816.F32 R72, R8.reuse, R16, R72 ;  /* 0x000000100848723c */ /* 0x050fec0000001848 */
[----:B------:R-:W-:Y:S01]  /*ec70*/  HMMA.16816.F32 R4, R8, R18, R4 ;  /* 0x000000120804723c */ /* 0x000fe20000001804 */
[----:B------:R-:W3:Y:S01]  /*ec80*/  LDSM.16.MT88.4 R8, [R204+0xf800] ;  /* 0x00f80000cc08783b */ /* 0x000ee20000004200 */
[C---:B-----5:R-:W-:Y:S01]  /*ec90*/  F2FP.F16.F32.PACK_AB R71, R29.reuse, R34 ;  /* 0x000000221d47723e */ /* 0x060fe200000000ff */
[----:B------:R-:W-:Y:S02]  /*eca0*/  FADD.FTZ R34, R34, R33 ;  /* 0x0000002122227221 */ /* 0x000fe40000010000 */
[----:B------:R-:W4:Y:S02]  /*ecb0*/  LDSM.16.MT88.4 R16, [R208+0x13800] ;  /* 0x01380000d010783b */ /* 0x000f240000004200 */
[----:B------:R-:W-:-:S02]  /*ecc0*/  FADD.FTZ R240, R29, R34 ;  /* 0x000000221df07221 */ /* 0x000fc40000010000 */
[C---:B-1----:R-:W-:Y:S06]  /*ecd0*/  HMMA.16816.F32 R120, R68.reuse, R12, R120 ;  /* 0x0000000c4478723c */ /* 0x042fec0000001878 */
[C---:B------:R-:W-:Y:S01]  /*ece0*/  HMMA.16816.F32 R116, R68.reuse, R14, R116 ;  /* 0x0000000e4474723c */ /* 0x040fe20000001874 */
[----:B------:R-:W1:Y:S05]  /*ecf0*/  LDSM.16.MT88.4 R12, [R206+0x13800] ;  /* 0x01380000ce0c783b */ /* 0x000e6a0000004200 */
[C---:B------:R-:W-:Y:S06]  /*ed00*/  HMMA.16816.F32 R128, R68.reuse, R20, R128 ;  /* 0x000000144480723c */ /* 0x040fec0000001880 */
[C---:B------:R-:W-:Y:S06]  /*ed10*/  HMMA.16816.F32 R124, R68.reuse, R22, R124 ;  /* 0x00000016447c723c */ /* 0x040fec000000187c */
[C---:B--2---:R-:W-:Y:S06]  /*ed20*/  HMMA.16816.F32 R112, R68.reuse, R24, R112 ;  /* 0x000000184470723c */ /* 0x044fec0000001870 */
[C---:B------:R-:W-:Y:S06]  /*ed30*/  HMMA.16816.F32 R108, R68.reuse, R26, R108 ;  /* 0x0000001a446c723c */ /* 0x040fec000000186c */
[C---:B---3--:R-:W-:Y:S06]  /*ed40*/  HMMA.16816.F32 R104, R68.reuse, R8, R104 ;  /* 0x000000084468723c */ /* 0x048fec0000001868 */
[C---:B------:R-:W-:Y:S01]  /*ed50*/  HMMA.16816.F32 R100, R68.reuse, R10, R100 ;  /* 0x0000000a4464723c */ /* 0x040fe20000001864 */
[----:B------:R-:W2:Y:S05]  /*ed60*/  LDSM.16.MT88.4 R8, [R205+0x13800] ;  /* 0x01380000cd08783b */ /* 0x000eaa0000004200 */
[C---:B----4-:R-:W-:Y:S06]  /*ed70*/  HMMA.16816.F32 R96, R68.reuse, R16, R96 ;  /* 0x000000104460723c */ /* 0x050fec0000001860 */
[C---:B------:R-:W-:Y:S01]  /*ed80*/  HMMA.16816.F32 R92, R68.reuse, R18, R92 ;  /* 0x00000012445c723c */ /* 0x040fe2000000185c */
[----:B------:R-:W3:Y:S05]  /*ed90*/  LDSM.16.MT88.4 R16, [R204+0x13800] ;  /* 0x01380000cc10783b */ /* 0x000eea0000004200 */
[C---:B-1----:R-:W-:Y:S06]  /*eda0*/  HMMA.16816.F32 R88, R68.reuse, R12, R88 ;  /* 0x0000000c4458723c */ /* 0x042fec0000001858 */
[C---:B------:R-:W-:Y:S06]  /*edb0*/  HMMA.16816.F32 R84, R68.reuse, R14, R84 ;  /* 0x0000000e4454723c */ /* 0x040fec0000001854 */
[C---:B--2---:R-:W-:Y:S06]  /*edc0*/  HMMA.16816.F32 R80, R68.reuse, R8, R80 ;  /* 0x000000084450723c */ /* 0x044fec0000001850 */
[C---:B------:R-:W-:Y:S06]  /*edd0*/  HMMA.16816.F32 R76, R68.reuse, R10, R76 ;  /* 0x0000000a444c723c */ /* 0x040fec000000184c */
[C---:B---3--:R-:W-:Y:S06]  /*ede0*/  HMMA.16816.F32 R72, R68.reuse, R16, R72 ;  /* 0x000000104448723c */ /* 0x048fec0000001848 */
[----:B------:R-:W-:-:S15]  /*edf0*/  HMMA.16816.F32 R68, R68, R18, R4 ;  /* 0x000000124444723c */ /* 0x000fde0000001804 */
[----:B------:R-:W-:-:S09]  /*ee00*/  NOP ;  /* 0x0000000000007918 */ /* 0x000fd20000000000 */
.L_x_855:
        /* <DEDUP_REMOVED lines=11> */
[----:B------:R-:W-:Y:S01]  /*eec0*/  ULDC UR4, c[0x0][0x2ec] ;  /* 0x0000bb0000047ab9 */ /* 0x000fe20000000800 */
[----:B------:R-:W-:Y:S01]  /*eed0*/  ULDC.64 UR8, c[0x0][0x248] ;  /* 0x0000920000087ab9 */ /* 0x000fe20000000a00 */
[----:B------:R-:W-:Y:S01]  /*eee0*/  UMOV UR11, UR6 ;  /* 0x00000006000b7c82 */ /* 0x000fe20008000000 */
[----:B------:R-:W-:-:S05]  /*eef0*/  UMOV UR10, UR7 ;  /* 0x00000007000a7c82 */ /* 0x000fca0008000000 */
.L_x_867:
        /* <DEDUP_REMOVED lines=72> */
.L_x_864:
[C---:B------:R-:W-:Y:S01]  /*f380*/  LEA R242, P2, R2.reuse, R180, 0x1 ;  /* 0x000000b402f27211 */ /* 0x040fe200078408ff */
[----:B------:R-:W-:Y:S01]  /*f390*/  @P4 STS.128 [R224+0xc000], RZ ;  /* 0x00c000ffe0004388 */ /* 0x000fe20000000c00 */
[----:B------:R-:W-:Y:S02]  /*f3a0*/  IADD3 R33, P1, R221, R2, RZ ;  /* 0x00000002dd217210 */ /* 0x000fe40007f3e0ff */
[-C--:B------:R-:W-:Y:S02]  /*f3b0*/  LEA.HI.X R243, R2, R181.reuse, R0, 0x1, P2 ;  /* 0x000000b502f37211 */ /* 0x080fe400010f0c00 */
[C---:B------:R-:W-:Y:S02]  /*f3c0*/  @!P4 LEA R46, P5, R33.reuse, R180, 0x1 ;  /* 0x000000b4212ec211 */ /* 0x040fe400078a08ff */
[C---:B------:R-:W-:Y:S01]  /*f3d0*/  IADD3.X R2, R220.reuse, R0, RZ, P1, !PT ;  /* 0x00000000dc027210 */ /* 0x040fe20000ffe4ff */
[----:B------:R-:W-:Y:S01]  /*f3e0*/  @!PT LDS RZ, [RZ] ;  /* 0x00000000fffff984 */ /* 0x000fe20000000800 */
[----:B------:R-:W-:Y:S01]  /*f3f0*/  @!PT LDS RZ, [RZ] ;  /* 0x00000000fffff984 */ /* 0x000fe20000000800 */
[----:B------:R-:W-:Y:S01]  /*f400*/  @!PT LDS RZ, [RZ] ;  /* 0x00000000fffff984 */ /* 0x000fe20000000800 */
[----:B------:R-:W-:Y:S01]  /*f410*/  @!P4 LDGSTS.E.BYPASS.LTC128B.128 [R224+0xc000], desc[UR12][R242.64] ;  /* 0x0c000000f2e0cfae */ /* 0x000fe2000b901d4c */
[CC--:B------:R-:W-:Y:S02]  /*f420*/  @!P3 LEA R40, P1, R33.reuse, R180.reuse, 0x1 ;  /* 0x000000b42128b211 */ /* 0x0c0fe400078208ff */
[CCC-:B------:R-:W-:Y:S02]  /*f430*/  @!P4 LEA.HI.X R47, R33.reuse, R181.reuse, R2.reuse, 0x1, P5 ;  /* 0x000000b5212fc211 */ /* 0x1c0fe400028f0c02 */
[----:B------:R-:W-:Y:S01]  /*f440*/  @P3 STS.128 [R224+0x10000], RZ ;  /* 0x010000ffe0003388 */ /* 0x000fe20000000c00 */
[----:B------:R-:W-:Y:S02]  /*f450*/  @!P3 LEA.HI.X R41, R33, R181, R2, 0x1, P1 ;  /* 0x000000b52129b211 */ /* 0x000fe400008f0c02 */
[----:B------:R-:W-:Y:S02]  /*f460*/  IADD3 R35, P2, R221, R33, RZ ;  /* 0x00000021dd237210 */ /* 0x000fe40007f5e0ff */
[----:B------:R-:W-:Y:S01]  /*f470*/  @!PT LDS RZ, [RZ] ;  /* 0x00000000fffff984 */ /* 0x000fe20000000800 */
[----:B------:R-:W-:Y:S01]  /*f480*/  @!PT LDS RZ, [RZ] ;  /* 0x00000000fffff984 */ /* 0x000fe20000000800 */
[----:B------:R-:W-:Y:S01]  /*f490*/  @!PT LDS RZ, [RZ] ;  /* 0x00000000fffff984 */ /* 0x000fe20000000800 */
[----:B------:R-:W-:Y:S02]  /*f4a0*/  @!P3 LDGSTS.E.BYPASS.LTC128B.128 [R224+0x10000], desc[UR12][R242.64+0x80] ;  /* 0x10000080f2e0bfae */ /* 0x000fe4000b901d4c */
[C---:B------:R-:W-:Y:S03]  /*f4b0*/  @!P4 LEA R44, P5, R35.reuse, R180, 0x1 ;  /* 0x000000b4232cc211 */ /* 0x040fe600078a08ff */
[----:B------:R-:W-:Y:S01]  /*f4c0*/  @P4 STS.128 [R224+0xc800], RZ ;  /* 0x00c800ffe0004388 */ /* 0x000fe20000000c00 */
[C---:B------:R-:W-:Y:S02]  /*f4d0*/  IADD3.X R2, R220.reuse, R2, RZ, P2, !PT ;  /* 0x00000002dc027210 */ /* 0x040fe400017fe4ff */
[CC--:B------:R-:W-:Y:S02]  /*f4e0*/  @!P3 LEA R38, P1, R35.reuse, R180.reuse, 0x1 ;  /* 0x000000b42326b211 */ /* 0x0c0fe400078208ff */
[----:B------:R-:W-:Y:S01]  /*f4f0*/  @!PT LDS RZ, [RZ] ;  /* 0x00000000fffff984 */ /* 0x000fe20000000800 */
[----:B------:R-:W-:Y:S01]  /*f500*/  @!PT LDS RZ, [RZ] ;  /* 0x00000000fffff984 */ /* 0x000fe20000000800 */
[----:B------:R-:W-:Y:S01]  /*f510*/  @!PT LDS RZ, [RZ] ;  /* 0x00000000fffff984 */ /* 0x000fe20000000800 */
[----:B------:R-:W-:Y:S01]  /*f520*/  @!P4 LDGSTS.E.BYPASS.LTC128B.128 [R224+0xc800], desc[UR12][R46.64] ;  /* 0x0c8000002ee0cfae */ /* 0x000fe2000b901d4c */
[CCC-:B------:R-:W-:Y:S02]  /*f530*/  @!P4 LEA.HI.X R45, R35.reuse, R181.reuse, R2.reuse, 0x1, P5 ;  /* 0x000000b5232dc211 */ /* 0x1c0fe400028f0c02 */
[----:B------:R-:W-:Y:S02]  /*f540*/  @!P3 LEA.HI.X R39, R35, R181, R2, 0x1, P1 ;  /* 0x000000b52327b211 */ /* 0x000fe400008f0c02 */
[----:B------:R-:W-:Y:S01]  /*f550*/  @P3 STS.128 [R224+0x10800], RZ ;  /* 0x010800ffe0003388 */ /* 0x000fe20000000c00 */
[----:B------:R-:W-:Y:S04]  /*f560*/  IADD3 R33, P2, R221, R35, RZ ;  /* 0x00000023dd217210 */ /* 0x000fe80007f5e0ff */
[----:B------:R-:W-:Y:S01]  /*f570*/  @!PT LDS RZ, [RZ] ;  /* 0x00000000fffff984 */ /* 0x000fe20000000800 */
[----:B------:R-:W-:Y:S01]  /*f580*/  @!PT LDS RZ, [RZ] ;  /* 0x00000000fffff984 */ /* 0x000fe20000000800 */
[----:B------:R-:W-:Y:S01]  /*f590*/  @!PT LDS RZ, [RZ] ;  /* 0x00000000fffff984 */ /* 0x000fe20000000800 */
[----:B------:R-:W-:Y:S01]  /*f5a0*/  @!P3 LDGSTS.E.BYPASS.LTC128B.128 [R224+0x10800], desc[UR12][R40.64+0x80] ;  /* 0x1080008028e0bfae */ /* 0x000fe2000b901d4c */
[C---:B------:R-:W-:Y:S02]  /*f5b0*/  @!P4 LEA R42, P5, R33.reuse, R180, 0x1 ;  /* 0x000000b4212ac211 */ /* 0x040fe400078a08ff */
[C---:B------:R-:W-:Y:S02]  /*f5c0*/  IADD3.X R2, R220.reuse, R2, RZ, P2, !PT ;  /* 0x00000002dc027210 */ /* 0x040fe400017fe4ff */
[----:B------:R-:W-:Y:S01]  /*f5d0*/  @P4 STS.128 [R224+0xd000], RZ ;  /* 0x00d000ffe0004388 */ /* 0x000fe20000000c00 */
[CC--:B------:R-:W-:Y:S02]  /*f5e0*/  @!P3 LEA R36, P1, R33.reuse, R180.reuse, 0x1 ;  /* 0x000000b42124b211 */ /* 0x0c0fe400078208ff */
[CCC-:B------:R-:W-:Y:S02]  /*f5f0*/  @!P4 LEA.HI.X R43, R33.reuse, R181.reuse, R2.reuse, 0x1, P5 ;  /* 0x000000b5212bc211 */ /* 0x1c0fe400028f0c02 */
[----:B------:R-:W-:Y:S01]  /*f600*/  @!PT LDS RZ, [RZ] ;  /* 0x00000000fffff984 */ /* 0x000fe20000000800 */
[----:B------:R-:W-:Y:S01]  /*f610*/  @!PT LDS RZ, [RZ] ;  /* 0x00000000fffff984 */ /* 0x000fe20000000800 */
[----:B------:R-:W-:Y:S01]  /*f620*/  @!PT LDS RZ, [RZ] ;  /* 0x00000000fffff984 */ /* 0x000fe20000000800 */
[----:B------:R-:W-:Y:S01]  /*f630*/  @!P4 LDGSTS.E.BYPASS.LTC128B.128 [R224+0xd000], desc[UR12][R44.64] ;  /* 0x0d0000002ce0cfae */ /* 0x000fe2000b901d4c */
[----:B------:R-:W-:Y:S02]  /*f640*/  @!P3 LEA.HI.X R37, R33, R181, R2, 0x1, P1 ;  /* 0x000000b52125b211 */ /* 0x000fe400008f0c02 */
[----:B------:R-:W-:Y:S02]  /*f650*/  IADD3 R35, P2, R221, R33, RZ ;  /* 0x00000021dd237210 */ /* 0x000fe40007f5e0ff */
[----:B------:R-:W-:Y:S02]  /*f660*/  @P3 STS.128 [R224+0x11000], RZ ;  /* 0x011000ffe0003388 */ /* 0x000fe40000000c00 */
[C---:B------:R-:W-:Y:S03]  /*f670*/  @!P4 LEA R50, P5, R35.reuse, R180, 0x1 ;  /* 0x000000b42332c211 */ /* 0x040fe600078a08ff */
[----:B------:R-:W-:Y:S01]  /*f680*/  @!PT LDS RZ, [RZ] ;  /* 0x00000000fffff984 */ /* 0x000fe20000000800 */
[----:B------:R-:W-:Y:S01]  /*f690*/  @!PT LDS RZ, [RZ] ;  /* 0x00000000fffff984 */ /* 0x000fe20000000800 */
[----:B------:R-:W-:Y:S01]  /*f6a0*/  @!PT LDS RZ, [RZ] ;  /* 0x00000000fffff984 */ /* 0x000fe20000000800 */
[----:B------:R-:W-:Y:S01]  /*f6b0*/  @!P3 LDGSTS.E.BYPASS.LTC128B.128 [R224+0x11000], desc[UR12][R38.64+0x80] ;  /* 0x1100008026e0bfae */ /* 0x000fe2000b901d4c */
[C---:B------:R-:W-:Y:S02]  /*f6c0*/  IADD3.X R2, R220.reuse, R2, RZ, P2, !PT ;  /* 0x00000002dc027210 */ /* 0x040fe400017fe4ff */
[CC--:B------:R-:W-:Y:S02]  /*f6d0*/  @!P3 LEA R48, P1, R35.reuse, R180.reuse, 0x1 ;  /* 0x000000b42330b211 */ /* 0x0c0fe400078208ff */
[----:B------:R-:W-:Y:S01]  /*f6e0*/  @P4 STS.128 [R224+0xd800], RZ ;  /* 0x00d800ffe0004388 */ /* 0x000fe20000000c00 */
[CCC-:B------:R-:W-:Y:S02]  /*f6f0*/  @!P4 LEA.HI.X R51, R35.reuse, R181.reuse, R2.reuse, 0x1, P5 ;  /* 0x000000b52333c211 */ /* 0x1c0fe400028f0c02 */
[----:B------:R-:W-:Y:S02]  /*f700*/  @!P3 LEA.HI.X R49, R35, R181, R2, 0x1, P1 ;  /* 0x000000b52331b211 */ /* 0x000fe400008f0c02 */
[----:B------:R-:W-:Y:S01]  /*f710*/  @!PT LDS RZ, [RZ] ;  /* 0x00000000fffff984 */ /* 0x000fe20000000800 */
[----:B------:R-:W-:Y:S01]  /*f720*/  @!PT LDS RZ, [RZ] ;  /* 0x00000000fffff984 */ /* 0x000fe20000000800 */
[----:B------:R-:W-:Y:S01]  /*f730*/  @!PT LDS RZ, [RZ] ;  /* 0x00000000fffff984 */ /* 0x000fe20000000800 */
[----:B------:R-:W-:Y:S01]  /*f740*/  @!P4 LDGSTS.E.BYPASS.LTC128B.128 [R224+0xd800], desc[UR12][R42.64] ;  /* 0x0d8000002ae0cfae */ /* 0x000fe2000b901d4c */
[----:B------:R-:W-:Y:S04]  /*f750*/  IADD3 R33, P2, R221, R35, RZ ;  /* 0x00000023dd217210 */ /* 0x000fe80007f5e0ff */
[----:B------:R-:W-:Y:S01]  /*f760*/  @P3 STS.128 [R224+0x11800], RZ ;  /* 0x011800ffe0003388 */ /* 0x000fe20000000c00 */
[C---:B------:R-:W-:Y:S02]  /*f770*/  @!P4 LEA R54, P5, R33.reuse, R180, 0x1 ;  /* 0x000000b42136c211 */ /* 0x040fe400078a08ff */
[C---:B------:R-:W-:Y:S02]  /*f780*/  IADD3.X R2, R220.reuse, R2, RZ, P2, !PT ;  /* 0x00000002dc027210 */ /* 0x040fe400017fe4ff */
        /* <DEDUP_REMOVED lines=21> */
[--C-:B------:R-:W-:Y:S02]  /*f8e0*/  @!P4 LEA.HI.X R59, R35, R181, R2.reuse, 0x1, P6 ;  /* 0x000000b5233bc211 */ /* 0x100fe400030f0c02 */
[----:B------:R-:W-:Y:S02]  /*f8f0*/  IADD3 R33, P1, R221, R35, RZ ;  /* 0x00000023dd217210 */ /* 0x000fe40007f3e0ff */
[----:B------:R-:W-:Y:S01]  /*f900*/  @P4 STS.128 [R224+0xe800], RZ ;  /* 0x00e800ffe0004388 */ /* 0x000fe20000000c00 */
[-C--:B------:R-:W-:Y:S02]  /*f910*/  @!P3 LEA.HI.X R35, R35, R181.reuse, R2, 0x1, P2 ;  /* 0x000000b52323b211 */ /* 0x080fe400010f0c02 */
[C---:B------:R-:W-:Y:S02]  /*f920*/  @!P4 LEA R56, P5, R33.reuse, R180, 0x1 ;  /* 0x000000b42138c211 */ /* 0x040fe400078a08ff */
[----:B------:R-:W-:Y:S01]  /*f930*/  @!PT LDS RZ, [RZ] ;  /* 0x00000000fffff984 */ /* 0x000fe20000000800 */
[----:B------:R-:W-:Y:S01]  /*f940*/  @!PT LDS RZ, [RZ] ;  /* 0x00000000fffff984 */ /* 0x000fe20000000800 */
[----:B------:R-:W-:Y:S01]  /*f950*/  @!PT LDS RZ, [RZ] ;  /* 0x00000000fffff984 */ /* 0x000fe20000000800 */
[----:B------:R-:W-:Y:S01]  /*f960*/  @!P4 LDGSTS.E.BYPASS.LTC128B.128 [R224+0xe800], desc[UR12][R54.64] ;  /* 0x0e80000036e0cfae */ /* 0x000fe2000b901d4c */
[----:B------:R-:W-:Y:S02]  /*f970*/  IADD3.X R0, R220, R2, RZ, P1, !PT ;  /* 0x00000002dc007210 */ /* 0x000fe40000ffe4ff */
[C---:B------:R-:W-:Y:S02]  /*f980*/  @!P3 LEA R32, P1, R33.reuse, R180, 0x1 ;  /* 0x000000b42120b211 */ /* 0x040fe400078208ff */
[----:B------:R-:W-:Y:S01]  /*f990*/  @P3 STS.128 [R224+0x12800], RZ ;  /* 0x012800ffe0003388 */ /* 0x000fe20000000c00 */
[CCC-:B------:R-:W-:Y:S02]  /*f9a0*/  @!P4 LEA.HI.X R57, R33.reuse, R181.reuse, R0.reuse, 0x1, P5 ;  /* 0x000000b52139c211 */ /* 0x1c0fe400028f0c00 */
[----:B------:R-:W-:Y:S02]  /*f9b0*/  @!P3 LEA.HI.X R33, R33, R181, R0, 0x1, P1 ;  /* 0x000000b52121b211 */ /* 0x000fe400008f0c00 */
[----:B------:R-:W-:Y:S01]  /*f9c0*/  @!PT LDS RZ, [RZ] ;  /* 0x00000000fffff984 */ /* 0x000fe20000000800 */
[----:B------:R-:W-:Y:S01]  /*f9d0*/  @!PT LDS RZ, [RZ] ;  /* 0x00000000fffff984 */ /* 0x000fe20000000800 */
[----:B------:R-:W-:Y:S01]  /*f9e0*/  @!PT LDS RZ, [RZ] ;  /* 0x00000000fffff984 */ /* 0x000fe20000000800 */
[----:B------:R-:W-:Y:S01]  /*f9f0*/  @!P3 LDGSTS.E.BYPASS.LTC128B.128 [R224+0x12800], desc[UR12][R52.64+0x80] ;  /* 0x1280008034e0bfae */ /* 0x000fe2000b901d4c */
[----:B------:R-:W-:Y:S04]  /*fa00*/  ISETP.GE.AND P1, PT, R223, 0x2, PT ;  /* 0x00000002df00780c */ /* 0x000fe80003f26270 */
[----:B------:R-:W-:Y:S05]  /*fa10*/  @P4 STS.128 [R224+0xf000], RZ ;  /* 0x00f000ffe0004388 */ /* 0x000fea0000000c00 */
[----:B------:R-:W-:Y:S01]  /*fa20*/  @!PT LDS RZ, [RZ] ;  /* 0x00000000fffff984 */ /* 0x000fe20000000800 */
[----:B------:R-:W-:Y:S01]  /*fa30*/  @!PT LDS RZ, [RZ] ;  /* 0x00000000fffff984 */ /* 0x000fe20000000800 */
[----:B------:R-:W-:Y:S01]  /*fa40*/  @!PT LDS RZ, [RZ] ;  /* 0x00000000fffff984 */ /* 0x000fe20000000800 */
[----:B------:R-:W-:Y:S05]  /*fa50*/  @!P4 LDGSTS.E.BYPASS.LTC128B.128 [R224+0xf000], desc[UR12][R58.64] ;  /* 0x0f0000003ae0cfae */ /* 0x000fea000b901d4c */
        /* <DEDUP_REMOVED lines=14> */
[----:B------:R1:W-:Y:S05]  /*fb40*/  @!P3 LDGSTS.E.BYPASS.LTC128B.128 [R224+0x13800], desc[UR12][R32.64+0x80] ;  /* 0x1380008020e0bfae */ /* 0x0003ea000b901d4c */
[----:B------:R-:W-:Y:S05]  /*fb50*/  LDSM.16.M88.4 R136, [R215] ;  /* 0x00000000d788783b */ /* 0x000fea0000000200 */
[----:B------:R-:W2:Y:S05]  /*fb60*/  LDSM.16.M88.4 R140, [R214+0x4000] ;  /* 0x00400000d68c783b */ /* 0x000eaa0000000200 */
[----:B------:R-:W3:Y:S05]  /*fb70*/  LDSM.16.M88.4 R144, [R214+0x4800] ;  /* 0x00480000d690783b */ /* 0x000eea0000000200 */
[----:B------:R-:W4:Y:S05]  /*fb80*/  LDSM.16.M88.4 R148, [R214+0x5000] ;  /* 0x00500000d694783b */ /* 0x000f2a0000000200 */
[----:B------:R-:W5:Y:S05]  /*fb90*/  LDSM.16.M88.4 R152, [R214+0x5800] ;  /* 0x00580000d698783b */ /* 0x000f6a0000000200 */
[----:B------:R-:W0:Y:S05]  /*fba0*/  LDGDEPBAR ;  /* 0x00000000000079af */ /* 0x000e2a0000000000 */
[----:B------:R-:W1:Y:S05]  /*fbb0*/  LDSM.16.M88.4 R156, [R214+0x6000] ;  /* 0x00600000d69c783b */ /* 0x000e6a0000000200 */
[----:B------:R-:W1:Y:S05]  /*fbc0*/  LDSM.16.M88.4 R160, [R214+0x6800] ;  /* 0x00680000d6a0783b */ /* 0x000e6a0000000200 */
[----:B------:R-:W1:Y:S05]  /*fbd0*/  LDSM.16.M88.4 R164, [R214+0x7000] ;  /* 0x00700000d6a4783b */ /* 0x000e6a0000000200 */
[----:B------:R-:W-:Y:S01]  /*fbe0*/  LDSM.16.M88.4 R168, [R213] ;  /* 0x00000000d5a8783b */ /* 0x000fe20000000200 */
[C---:B--2---:R-:W-:Y:S04]  /*fbf0*/  HMMA.16816.F32 R4, R136.reuse, R140, RZ ;  /* 0x0000008c8804723c */ /* 0x044fe800000018ff */
[----:B------:R-:W-:Y:S02]  /*fc00*/  LDSM.16.M88.4 R172, [R212] ;  /* 0x00000000d4ac783b */ /* 0x000fe40000000200 */
[C---:B------:R-:W-:Y:S03]  /*fc10*/  HMMA.16816.F32 R8, R136.reuse, R142, RZ ;  /* 0x0000008e8808723c */ /* 0x040fe600000018ff */
[----:B------:R-:W2:Y:S03]  /*fc20*/  LDSM.16.M88.4 R140, [R214+0x7800] ;  /* 0x00780000d68c783b */ /* 0x000ea60000000200 */
[C---:B---3--:R-:W-:Y:S02]  /*fc30*/  HMMA.16816.F32 R12, R136.reuse, R144, RZ ;  /* 0x00000090880c723c */ /* 0x048fe400000018ff */
[----:B------:R-:W3:Y:S04]  /*fc40*/  LDSM.16.M88.4 R176, [R212+0x800] ;  /* 0x00080000d4b0783b */ /* 0x000ee80000000200 */
[C---:B------:R-:W-:Y:S01]  /*fc50*/  HMMA.16816.F32 R16, R136.reuse, R146, RZ ;  /* 0x000000928810723c */ /* 0x040fe200000018ff */
[----:B------:R-:W3:Y:S05]  /*fc60*/  LDSM.16.M88.4 R144, [R212+0x1000] ;  /* 0x00100000d490783b */ /* 0x000eea0000000200 */
[C---:B----4-:R-:W-:Y:S01]  /*fc70*/  HMMA.16816.F32 R20, R136.reuse, R148, RZ ;  /* 0x000000948814723c */ /* 0x050fe200000018ff */
[----:B------:R-:W-:Y:S05]  /*fc80*/  LDSM.16.M88.4 R180, [R212+0x3000] ;  /* 0x00300000d4b4783b */ /* 0x000fea0000000200 */
[C---:B------:R-:W-:Y:S01]  /*fc90*/  HMMA.16816.F32 R24, R136.reuse, R150, RZ ;  /* 0x000000968818723c */ /* 0x040fe200000018ff */
[----:B------:R-:W4:Y:S05]  /*fca0*/  LDSM.16.M88.4 R148, [R212+0x1800] ;  /* 0x00180000d494783b */ /* 0x000f2a0000000200 */
[C---:B-----5:R-:W-:Y:S01]  /*fcb0*/  HMMA.16816.F32 R28, R136.reuse, R152, RZ ;  /* 0x00000098881c723c */ /* 0x060fe200000018ff */
[----:B------:R-:W-:Y:S05]  /*fcc0*/  LDSM.16.M88.4 R184, [R211] ;  /* 0x00000000d3b8783b */ /* 0x000fea0000000200 */
[C---:B-1----:R-:W-:Y:S01]  /*fcd0*/  HMMA.16816.F32 R32, R136.reuse, R154, RZ ;  /* 0x0000009a8820723c */ /* 0x042fe200000018ff */
[----:B------:R-:W1:Y:S05]  /*fce0*/  LDSM.16.M88.4 R152, [R212+0x2000] ;  /* 0x00200000d498783b */ /* 0x000e6a0000000200 */
[C---:B------:R-:W-:Y:S01]  /*fcf0*/  HMMA.16816.F32 R36, R136.reuse, R156, RZ ;  /* 0x0000009c8824723c */ /* 0x040fe200000018ff */
[----:B------:R-:W-:Y:S05]  /*fd00*/  LDSM.16.M88.4 R188, [R207+0xb000] ;  /* 0x00b00000cfbc783b */ /* 0x000fea0000000200 */
[C---:B------:R-:W-:Y:S01]  /*fd10*/  HMMA.16816.F32 R40, R136.reuse, R158, RZ ;  /* 0x0000009e8828723c */ /* 0x040fe200000018ff */
[----:B------:R-:W5:Y:S05]  /*fd20*/  LDSM.16.M88.4 R156, [R212+0x2800] ;  /* 0x00280000d49c783b */ /* 0x000f6a0000000200 */
        /* <DEDUP_REMOVED lines=8> */
[C---:B--2---:R-:W-:Y:S01]  /*fdb0*/  HMMA.16816.F32 R60, R136.reuse, R140, RZ ;  /* 0x0000008c883c723c */ /* 0x044fe200000018ff */
[----:B------:R-:W-:Y:S05]  /*fdc0*/  LDSM.16.M88.4 R200, [R209+0x4000] ;  /* 0x00400000d1c8783b */ /* 0x000fea0000000200 */
[----:B------:R-:W-:Y:S01]  /*fdd0*/  HMMA.16816.F32 R64, R136, R142, RZ ;  /* 0x0000008e8840723c */ /* 0x000fe200000018ff */
[----:B------:R-:W2:Y:S05]  /*fde0*/  LDSM.16.M88.4 R136, [R207+0x4800] ;  /* 0x00480000cf88783b */ /* 0x000eaa0000000200 */
[C---:B------:R-:W-:Y:S01]  /*fdf0*/  HMMA.16816.F32 R4, R168.reuse, R172, R4 ;  /* 0x000000aca804723c */ /* 0x040fe20000001804 */
[----:B------:R-:W2:Y:S05]  /*fe00*/  LDSM.16.M88.4 R140, [R207+0x5000] ;  /* 0x00500000cf8c783b */ /* 0x000eaa0000000200 */
[C---:B------:R-:W-:Y:S01]  /*fe10*/  HMMA.16816.F32 R8, R168.reuse, R174, R8 ;  /* 0x000000aea808723c */ /* 0x040fe20000001808 */
[----:B------:R-:W-:Y:S05]  /*fe20*/  LDSM.16.M88.4 R172, [R209+0x1000] ;  /* 0x00100000d1ac783b */ /* 0x000fea0000000200 */
[C---:B---3--:R-:W-:Y:S06]  /*fe30*/  HMMA.16816.F32 R12, R168.reuse, R176, R12 ;  /* 0x000000b0a80c723c */ /* 0x048fec000000180c */
[C---:B------:R-:W-:Y:S01]  /*fe40*/  HMMA.16816.F32 R16, R168.reuse, R178, R16 ;  /* 0x000000b2a810723c */ /* 0x040fe20000001810 */
[----:B------:R-:W-:Y:S05]  /*fe50*/  LDSM.16.M88.4 R176, [R209+0x1800] ;  /* 0x00180000d1b0783b */ /* 0x000fea0000000200 */
[C---:B------:R-:W-:Y:S06]  /*fe60*/  HMMA.16816.F32 R20, R168.reuse, R144, R20 ;  /* 0x00000090a814723c */ /* 0x040fec0000001814 */
        /* <DEDUP_REMOVED lines=16> */
[----:B------:R-:W5:Y:S05]  /*ff70*/  LDSM.16.M88.4 R160, [R207+0x7800] ;  /* 0x00780000cfa0783b */ /* 0x000f6a0000000200 */
[C---:B------:R-:W-:Y:S01]  /*ff80*/  HMMA.16816.F32 R4, R184.reuse, R164, R4 ;  /* 0x000000a4b804723c */ /* 0x040fe20000001804 */
[----:B------:R-:W-:Y:S05]  /*ff90*/  LDSM.16.M88.4 R168, [R209+0x800] ;  /* 0x00080000d1a8783b */ /* 0x000fea0000000200 */
[C---:B------:R-:W-:Y:S01]  /*ffa0*/  HMMA.16816.F32 R8, R184.reuse, R166, R8 ;  /* 0x000000a6b808723c */ /* 0x040fe20000001808 */
[----:B------:R-:W-:Y:S05]  /*ffb0*/  LDSM.16.M88.4 R164, [R209] ;  /* 0x00000000d1a4783b */ /* 0x000fea0000000200 */
[C---:B--2---:R-:W-:Y:S06]  /*ffc0*/  HMMA.16816.F32 R12, R184.reuse, R136, R12 ;  /* 0x00000088b80c723c */ /* 0x044fec000000180c */
[C---:B------:R-:W-:Y:S01]  /*ffd0*/  HMMA.16816.F32 R16, R184.reuse, R138, R16 ;  /* 0x0000008ab810723c */ /* 0x040fe20000001810 */
[----:B------:R-:W2:Y:S05]  /*ffe0*/  LDSM.16.M88.4 R136, [R210] ;  /* 0x00000000d288783b */ /* 0x000eaa0000000200 */
[C---:B------:R-:W-:Y:S06]  /*fff0*/  HMMA.16816.F32 R20, R184.reuse, R140, R20 ;  /* 0x0000008cb814723c */ /* 0x040fec0000001814 */
        /* <DEDUP_REMOVED lines=10> */
[----:B------:R-:W-:Y:S05]  /*100a0*/  LDSM.16.M88.4 R152, [R215+0x2000] ;  /* 0x00200000d798783b */ /* 0x000fea0000000200 */
[C---:B-----5:R-:W-:Y:S06]  /*100b0*/  HMMA.16816.F32 R52, R184.reuse, R156, R52 ;  /* 0x0000009cb834723c */ /* 0x060fec0000001834 */
[C---:B------:R-:W-:Y:S01]  /*100c0*/  HMMA.16816.F32 R56, R184.reuse, R158, R56 ;  /* 0x0000009eb838723c */ /* 0x040fe20000001838 */
[----:B------:R-:W1:Y:S05]  /*100d0*/  LDSM.16.M88.4 R156, [R214+0x8000] ;  /* 0x00800000d69c783b */ /* 0x000e6a0000000200 */
[C---:B------:R-:W-:Y:S06]  /*100e0*/  HMMA.16816.F32 R60, R184.reuse, R160, R60 ;  /* 0x000000a0b83c723c */ /* 0x040fec000000183c */
[----:B------:R-:W-:Y:S01]  /*100f0*/  HMMA.16816.F32 R64, R184, R162, R64 ;  /* 0x000000a2b840723c */ /* 0x000fe20000001840 */
[----:B------:R-:W5:Y:S05]  /*10100*/  LDSM.16.M88.4 R160, [R214+0x8800] ;  /* 0x00880000d6a0783b */ /* 0x000f6a0000000200 */
[C---:B--2---:R-:W-:Y:S01]  /*10110*/  HMMA.16816.F32 R4, R136.reuse, R164, R4 ;  /* 0x000000a48804723c */ /* 0x044fe20000001804 */
[----:B------:R-:W-:Y:S05]  /*10120*/  LDSM.16.M88.4 R184, [R207+0xa000] ;  /* 0x00a00000cfb8783b */ /* 0x000fea0000000200 */
        /* <DEDUP_REMOVED lines=13> */
[----:B------:R-:W2:Y:S05]  /*10200*/  LDSM.16.M88.4 R140, [R214+0x9800] ;  /* 0x00980000d68c783b */ /* 0x000eaa0000000200 */
[C---:B---3--:R-:W-:Y:S06]  /*10210*/  HMMA.16816.F32 R44, R136.reuse, R144, R44 ;  /* 0x00000090882c723c */ /* 0x048fec000000182c */
[C---:B------:R-:W-:Y:S01]  /*10220*/  HMMA.16816.F32 R48, R136.reuse, R146, R48 ;  /* 0x000000928830723c */ /* 0x040fe20000001830 */
[----:B------:R-:W3:Y:S05]  /*10230*/  LDSM.16.M88.4 R144, [R214+0xa000] ;  /* 0x00a00000d690783b */ /* 0x000eea0000000200 */
[C---:B------:R-:W-:Y:S06]  /*10240*/  HMMA.16816.F32 R52, R136.reuse, R180, R52 ;  /* 0x000000b48834723c */ /* 0x040fec0000001834 */
[C---:B------:R-:W-:Y:S01]  /*10250*/  HMMA.16816.F32 R56, R136.reuse, R182, R56 ;  /* 0x000000b68838723c */ /* 0x040fe20000001838 */
[----:B------:R-:W-:Y:S05]  /*10260*/  LDSM.16.M88.4 R180, [R207+0x9800] ;  /* 0x00980000cfb4783b */ /* 0x000fea0000000200 */
[C---:B----4-:R-:W-:Y:S06]  /*10270*/  HMMA.16816.F32 R60, R136.reuse, R148, R60 ;  /* 0x00000094883c723c */ /* 0x050fec000000183c */
[----:B------:R-:W-:Y:S01]  /*10280*/  HMMA.16816.F32 R64, R136, R150, R64 ;  /* 0x000000968840723c */ /* 0x000fe20000001840 */
[----:B------:R-:W4:Y:S05]  /*10290*/  LDSM.16.M88.4 R136, [R214+0xb000] ;  /* 0x00b00000d688783b */ /* 0x000f2a0000000200 */
[----:B------:R-:W4:Y:S01]  /*102a0*/  LDSM.16.M88.4 R148, [R214+0xb800] ;  /* 0x00b80000d694783b */ /* 0x000f220000000200 */
[C---:B-1----:R-:W-:Y:S06]  /*102b0*/  HMMA.16816.F32 R4, R152.reuse, R156, R4 ;  /* 0x0000009c9804723c */ /* 0x042fec0000001804 */
[C---:B------:R-:W-:Y:S01]  /*102c0*/  HMMA.16816.F32 R8, R152.reuse, R158, R8 ;  /* 0x0000009e9808723c */ /* 0x040fe20000001808 */
[----:B------:R-:W1:Y:S05]  /*102d0*/  LDSM.16.M88.4 R156, [R213+0x2000] ;  /* 0x00200000d59c783b */ /* 0x000e6a0000000200 */
[C---:B-----5:R-:W-:Y:S06]  /*102e0*/  HMMA.16816.F32 R12, R152.reuse, R160, R12 ;  /* 0x000000a0980c723c */ /* 0x060fec000000180c */
[C---:B------:R-:W-:Y:S01]  /*102f0*/  HMMA.16816.F32 R16, R152.reuse, R162, R16 ;  /* 0x000000a29810723c */ /* 0x040fe20000001810 */
[----:B------:R-:W5:Y:S05]  /*10300*/  LDSM.16.M88.4 R160, [R212+0x4800] ;  /* 0x00480000d4a0783b */ /* 0x000f6a0000000200 */
[C---:B--2---:R-:W-:Y:S06]  /*10310*/  HMMA.16816.F32 R20, R152.reuse, R164, R20 ;  /* 0x000000a49814723c */ /* 0x044fec0000001814 */
[C---:B------:R-:W-:Y:S01]  /*10320*/  HMMA.16816.F32 R24, R152.reuse, R166, R24 ;  /* 0x000000a69818723c */ /* 0x040fe20000001818 */
[----:B------:R-:W2:Y:S05]  /*10330*/  LDSM.16.M88.4 R164, [R212+0x5000] ;  /* 0x00500000d4a4783b */ /* 0x000eaa0000000200 */
[C---:B------:R-:W-:Y:S06]  /*10340*/  HMMA.16816.F32 R28, R152.reuse, R140, R28 ;  /* 0x0000008c981c723c */ /* 0x040fec000000181c */
[C---:B------:R-:W-:Y:S01]  /*10350*/  HMMA.16816.F32 R32, R152.reuse, R142, R32 ;  /* 0x0000008e9820723c */ /* 0x040fe20000001820 */
[----:B------:R-:W2:Y:S05]  /*10360*/  LDSM.16.M88.4 R140, [R212+0x5800] ;  /* 0x00580000d48c783b */ /* 0x000eaa0000000200 */
[C---:B---3--:R-:W-:Y:S06]  /*10370*/  HMMA.16816.F32 R36, R152.reuse, R144, R36 ;  /* 0x000000909824723c */ /* 0x048fec0000001824 */
[C---:B------:R-:W-:Y:S01]  /*10380*/  HMMA.16816.F32 R40, R152.reuse, R146, R40 ;  /* 0x000000929828723c */ /* 0x040fe20000001828 */
[----:B------:R-:W-:Y:S05]  /*10390*/  LDSM.16.M88.4 R144, [R212+0x6800] ;  /* 0x00680000d490783b */ /* 0x000fea0000000200 */
[C---:B------:R-:W-:Y:S06]  /*103a0*/  HMMA.16816.F32 R44, R152.reuse, R168, R44 ;  /* 0x000000a8982c723c */ /* 0x040fec000000182c */
[C---:B------:R-:W-:Y:S01]  /*103b0*/  HMMA.16816.F32 R48, R152.reuse, R170, R48 ;  /* 0x000000aa9830723c */ /* 0x040fe20000001830 */
[----:B------:R-:W-:Y:S05]  /*103c0*/  LDSM.16.M88.4 R168, [R211+0x2000] ;  /* 0x00200000d3a8783b */ /* 0x000fea0000000200 */
[C---:B----4-:R-:W-:Y:S06]  /*103d0*/  HMMA.16816.F32 R52, R152.reuse, R136, R52 ;  /* 0x000000889834723c */ /* 0x050fec0000001834 */
[C---:B------:R-:W-:Y:S01]  /*103e0*/  HMMA.16816.F32 R56, R152.reuse, R138, R56 ;  /* 0x0000008a9838723c */ /* 0x040fe20000001838 */
[----:B------:R-:W3:Y:S05]  /*103f0*/  LDSM.16.M88.4 R136, [R212+0x6000] ;  /* 0x00600000d488783b */ /* 0x000eea0000000200 */
[C---:B------:R-:W-:Y:S06]  /*10400*/  HMMA.16816.F32 R60, R152.reuse, R148, R60 ;  /* 0x00000094983c723c */ /* 0x040fec000000183c */
[----:B------:R-:W-:Y:S01]  /*10410*/  HMMA.16816.F32 R64, R152, R150, R64 ;  /* 0x000000969840723c */ /* 0x000fe20000001840 */
[----:B------:R-:W4:Y:S05]  /*10420*/  LDSM.16.M88.4 R148, [R212+0x7000] ;  /* 0x00700000d494783b */ /* 0x000f2a0000000200 */
[----:B------:R-:W4:Y:S01]  /*10430*/  LDSM.16.M88.4 R152, [R212+0x7800] ;  /* 0x00780000d498783b */ /* 0x000f220000000200 */
[C---:B-1----:R-:W-:Y:S06]  /*10440*/  HMMA.16816.F32 R4, R156.reuse, R172, R4 ;  /* 0x000000ac9c04723c */ /* 0x042fec0000001804 */
[C---:B------:R-:W-:Y:S01]  /*10450*/  HMMA.16816.F32 R8, R156.reuse, R174, R8 ;  /* 0x000000ae9c08723c */ /* 0x040fe20000001808 */
[----:B------:R-:W-:Y:S05]  /*10460*/  LDSM.16.M88.4 R172, [R207+0x9000] ;  /* 0x00900000cfac783b */ /* 0x000fea0000000200 */
[C---:B-----5:R-:W-:Y:S06]  /*10470*/  HMMA.16816.F32 R12, R156.reuse, R160, R12 ;  /* 0x000000a09c0c723c */ /* 0x060fec000000180c */
[C---:B------:R-:W-:Y:S01]  /*10480*/  HMMA.16816.F32 R16, R156.reuse, R162, R16 ;  /* 0x000000a29c10723c */ /* 0x040fe20000001810 */
[----:B------:R-:W1:Y:S05]  /*10490*/  LDSM.16.M88.4 R160, [R207+0x8800] ;  /* 0x00880000cfa0783b */ /* 0x000e6a0000000200 */
[C---:B--2---:R-:W-:Y:S06]  /*104a0*/  HMMA.16816.F32 R20, R156.reuse, R164, R20 ;  /* 0x000000a49c14723c */ /* 0x044fec0000001814 */
[C---:B------:R-:W-:Y:S01]  /*104b0*/  HMMA.16816.F32 R24, R156.reuse, R166, R24 ;  /* 0x000000a69c18723c */ /* 0x040fe20000001818 */
[----:B------:R-:W2:Y:S05]  /*104c0*/  LDSM.16.M88.4 R164, [R207+0xa800] ;  /* 0x00a80000cfa4783b */ /* 0x000eaa0000000200 */
[C---:B------:R-:W-:Y:S06]  /*104d0*/  HMMA.16816.F32 R28, R156.reuse, R140, R28 ;  /* 0x0000008c9c1c723c */ /* 0x040fec000000181c */
[C---:B------:R-:W-:Y:S01]  /*104e0*/  HMMA.16816.F32 R32, R156.reuse, R142, R32 ;  /* 0x0000008e9c20723c */ /* 0x040fe20000001820 */
[----:B------:R-:W-:Y:S05]  /*104f0*/  LDSM.16.M88.4 R140, [R209+0x5000] ;  /* 0x00500000d18c783b */ /* 0x000fea0000000200 */
[C---:B---3--:R-:W-:Y:S06]  /*10500*/  HMMA.16816.F32 R36, R156.reuse, R136, R36 ;  /* 0x000000889c24723c */ /* 0x048fec0000001824 */
[C---:B------:R-:W-:Y:S01]  /*10510*/  HMMA.16816.F32 R40, R156.reuse, R138, R40 ;  /* 0x0000008a9c28723c */ /* 0x040fe20000001828 */
[----:B------:R-:W3:Y:S05]  /*10520*/  LDSM.16.M88.4 R136, [R209+0x4800] ;  /* 0x00480000d188783b */ /* 0x000eea0000000200 */
[C---:B------:R-:W-:Y:S06]  /*10530*/  HMMA.16816.F32 R44, R156.reuse, R144, R44 ;  /* 0x000000909c2c723c */ /* 0x040fec000000182c */
[C---:B------:R-:W-:Y:S06]  /*10540*/  HMMA.16816.F32 R48, R156.reuse, R146, R48 ;  /* 0x000000929c30723c */ /* 0x040fec0000001830 */
[C---:B----4-:R-:W-:Y:S06]  /*10550*/  HMMA.16816.F32 R52, R156.reuse, R148, R52 ;  /* 0x000000949c34723c */ /* 0x050fec0000001834 */
[C---:B------:R-:W-:Y:S06]  /*10560*/  HMMA.16816.F32 R56, R156.reuse, R150, R56 ;  /* 0x000000969c38723c */ /* 0x040fec0000001838 */
[C---:B------:R-:W-:Y:S06]  /*10570*/  HMMA.16816.F32 R60, R156.reuse, R152, R60 ;  /* 0x000000989c3c723c */ /* 0x040fec000000183c */
[----:B------:R-:W-:Y:S06]  /*10580*/  HMMA.16816.F32 R64, R156, R154, R64 ;  /* 0x0000009a9c40723c */ /* 0x000fec0000001840 */
[C---:B------:R-:W-:Y:S06]  /*10590*/  HMMA.16816.F32 R4, R168.reuse, R176, R4 ;  /* 0x000000b0a804723c */ /* 0x040fec0000001804 */
[C---:B------:R-:W-:Y:S06]  /*105a0*/  HMMA.16816.F32 R8, R168.reuse, R178, R8 ;  /* 0x000000b2a808723c */ /* 0x040fec0000001808 */
[C---:B-1----:R-:W-:Y:S06]  /*105b0*/  HMMA.16816.F32 R12, R168.reuse, R160, R12 ;  /* 0x000000a0a80c723c */ /* 0x042fec000000180c */
[C---:B------:R-:W-:Y:S06]  /*105c0*/  HMMA.16816.F32 R16, R168.reuse, R162, R16 ;  /* 0x000000a2a810723c */ /* 0x040fec0000001810 */
[C---:B------:R-:W-:Y:S06]  /*105d0*/  HMMA.16816.F32 R20, R168.reuse, R172, R20 ;  /* 0x000000aca814723c */ /* 0x040fec0000001814 */
[C---:B------:R-:W-:Y:S06]  /*105e0*/  HMMA.16816.F32 R24, R168.reuse, R174, R24 ;  /* 0x000000aea818723c */ /* 0x040fec0000001818 */
[C---:B------:R-:W-:Y:S06]  /*105f0*/  HMMA.16816.F32 R28, R168.reuse, R180, R28 ;  /* 0x000000b4a81c723c */ /* 0x040fec000000181c */
[C---:B------:R-:W-:Y:S06]  /*10600*/  HMMA.16816.F32 R32, R168.reuse, R182, R32 ;  /* 0x000000b6a820723c */ /* 0x040fec0000001820 */
[C---:B------:R-:W-:Y:S06]  /*10610*/  HMMA.16816.F32 R36, R168.reuse, R184, R36 ;  /* 0x000000b8a824723c */ /* 0x040fec0000001824 */
[C---:B------:R-:W-:Y:S06]  /*10620*/  HMMA.16816.F32 R40, R168.reuse, R186, R40 ;  /* 0x000000baa828723c */ /* 0x040fec0000001828 */
[C---:B--2---:R-:W-:Y:S06]  /*10630*/  HMMA.16816.F32 R44, R168.reuse, R164, R44 ;  /* 0x000000a4a82c723c */ /* 0x044fec000000182c */
[C---:B------:R-:W-:Y:S06]  /*10640*/  HMMA.16816.F32 R48, R168.reuse, R166, R48 ;  /* 0x000000a6a830723c */ /* 0x040fec0000001830 */
[C---:B------:R-:W-:Y:S06]  /*10650*/  HMMA.16816.F32 R52, R168.reuse, R188, R52 ;  /* 0x000000bca834723c */ /* 0x040fec0000001834 */
[C---:B------:R-:W-:Y:S06]  /*10660*/  HMMA.16816.F32 R56, R168.reuse, R190, R56 ;  /* 0x000000bea838723c */ /* 0x040fec0000001838 */
[C---:B------:R-:W-:Y:S06]  /*10670*/  HMMA.16816.F32 R60, R168.reuse, R192, R60 ;  /* 0x000000c0a83c723c */ /* 0x040fec000000183c */
[----:B------:R-:W-:Y:S06]  /*10680*/  HMMA.16816.F32 R64, R168, R194, R64 ;  /* 0x000000c2a840723c */ /* 0x000fec0000001840 */
[C---:B------:R-:W-:Y:S06]  /*10690*/  HMMA.16816.F32 R4, R196.reuse, R200, R4 ;  /* 0x000000c8c404723c */ /* 0x040fec0000001804 */
[C---:B------:R-:W-:Y:S06]  /*106a0*/  HMMA.16816.F32 R8, R196.reuse, R202, R8 ;  /* 0x000000cac408723c */ /* 0x040fec0000001808 */
[C---:B---3--:R-:W-:Y:S06]  /*106b0*/  HMMA.16816.F32 R12, R196.reuse, R136, R12 ;  /* 0x00000088c40c723c */ /* 0x048fec000000180c */
[C---:B------:R-:W-:Y:S01]  /*106c0*/  HMMA.16816.F32 R16, R196.reuse, R138, R16 ;  /* 0x0000008ac410723c */ /* 0x040fe20000001810 */
[----:B------:R-:W1:Y:S05]  /*106d0*/  LDSM.16.M88.4 R136, [R209+0x5800] ;  /* 0x00580000d188783b */ /* 0x000e6a0000000200 */
[C---:B------:R-:W-:Y:S05]  /*106e0*/  HMMA.16816.F32 R20, R196.reuse, R140, R20 ;  /* 0x0000008cc414723c */ /* 0x040fea0000001814 */
[----:B------:R-:W-:Y:S01]  /*106f0*/  FMUL.FTZ R133, R4, UR5 ;  /* 0x0000000504857c20 */ /* 0x000fe20008410000 */
[C---:B------:R-:W-:Y:S01]  /*10700*/  HMMA.16816.F32 R24, R196.reuse, R142, R24 ;  /* 0x0000008ec418723c */ /* 0x040fe20000001818 */
[----:B------:R-:W2:Y:S02]  /*10710*/  LDSM.16.M88.4 R140, [R209+0x6000] ;  /* 0x00600000d18c783b */ /* 0x000ea40000000200 */
[----:B------:R3:W4:Y:S02]  /*10720*/  MUFU.TANH R168, R133 ;  /* 0x0000008500a87308 */ /* 0x0007240000002400 */
[----:B------:R-:W-:Y:S01]  /*10730*/  FMUL.FTZ R0, R6, UR5 ;  /* 0x0000000506007c20 */ /* 0x000fe20008410000 */
[----:B------:R-:W-:Y:S01]  /*10740*/  FMUL.FTZ R134, R8, UR5 ;  /* 0x0000000508867c20 */ /* 0x000fe20008410000 */
[----:B------:R-:W-:Y:S01]  /*10750*/  FMUL.FTZ R132, R5, UR5 ;  /* 0x0000000505847c20 */ /* 0x000fe20008410000 */
[----:B------:R-:W-:Y:S05]  /*10760*/  FMUL.FTZ R2, R7, UR5 ;  /* 0x0000000507027c20 */ /* 0x000fea0008410000 */
[----:B------:R5:W1:Y:S01]  /*10770*/  MUFU.TANH R147, R0 ;  /* 0x0000000000937308 */ /* 0x000a620000002400 */
[----:B------:R-:W-:Y:S01]  /*10780*/  FMUL.FTZ R180, R14, UR5 ;  /* 0x000000050eb47c20 */ /* 0x000fe20008410000 */
[----:B------:R-:W-:Y:S01]  /*10790*/  FMUL.FTZ R181, R13, UR5 ;  /* 0x000000050db57c20 */ /* 0x000fe20008410000 */
[----:B------:R-:W-:Y:S07]  /*107a0*/  FMUL.FTZ R182, R12, UR5 ;  /* 0x000000050cb67c20 */ /* 0x000fee0008410000 */
[----:B------:R4:W2:Y:S01]  /*107b0*/  MUFU.TANH R172, R134 ;  /* 0x0000008600ac7308 */ /* 0x0008a20000002400 */
[----:B---3--:R-:W-:Y:S09]  /*107c0*/  FMUL.FTZ R133, R9, UR5 ;  /* 0x0000000509857c20 */ /* 0x008ff20008410000 */
[----:B------:R3:W2:Y:S01]  /*107d0*/  MUFU.TANH R8, R133 ;  /* 0x0000008500087308 */ /* 0x0006a20000002400 */
[----:B-----5:R-:W-:Y:S01]  /*107e0*/  FMUL.FTZ R0, R11, UR5 ;  /* 0x000000050b007c20 */ /* 0x020fe20008410000 */
[C---:B-1----:R-:W-:Y:S08]  /*107f0*/  HMMA.16816.F32 R28, R196.reuse, R136, R28 ;  /* 0x00000088c41c723c */ /* 0x042ff0000000181c */
[----:B------:R1:W1:Y:S01]  /*10800*/  MUFU.TANH R164, R132 ;  /* 0x0000008400a47308 */ /* 0x0002620000002400 */
[C---:B------:R-:W-:Y:S01]  /*10810*/  HMMA.16816.F32 R32, R196.reuse, R138, R32 ;  /* 0x0000008ac420723c */ /* 0x040fe20000001820 */
[----:B------:R-:W5:Y:S02]  /*10820*/  LDSM.16.M88.4 R136, [R209+0x6800] ;  /* 0x00680000d188783b */ /* 0x000f640000000200 */
[----:B----4-:R-:W-:Y:S03]  /*10830*/  FMUL.FTZ R134, R15, UR5 ;  /* 0x000000050f867c20 */ /* 0x010fe60008410000 */
[C---:B--2---:R-:W-:Y:S03]  /*10840*/  HMMA.16816.F32 R36, R196.reuse, R140, R36 ;  /* 0x0000008cc424723c */ /* 0x044fe60000001824 */
[----:B------:R2:W4:Y:S02]  /*10850*/  MUFU.TANH R176, R2 ;  /* 0x0000000200b07308 */ /* 0x0005240000002400 */
[----:B---3--:R-:W-:Y:S01]  /*10860*/  FMUL.FTZ R133, R17, UR5 ;  /* 0x0000000511857c20 */ /* 0x008fe20008410000 */
[C---:B------:R-:W-:Y:S07]  /*10870*/  HMMA.16816.F32 R40, R196.reuse, R142, R40 ;  /* 0x0000008ec428723c */ /* 0x040fee0000001828 */
[----:B------:R3:W3:Y:S01]  /*10880*/  MUFU.TANH R11, R0 ;  /* 0x00000000000b7308 */ /* 0x0006e20000002400 */
[----:B-1----:R-:W-:Y:S09]  /*10890*/  FMUL.FTZ R132, R10, UR5 ;  /* 0x000000050a847c20 */ /* 0x002ff20008410000 */
[----:B------:R1:W1:Y:S01]  /*108a0*/  MUFU.TANH R151, R134 ;  /* 0x0000008600977308 */ /* 0x0002620000002400 */
[----:B------:R-:W-:Y:S01]  /*108b0*/  FMUL.FTZ R32, R32, UR5 ;  /* 0x0000000520207c20 */ /* 0x000fe20008410000 */
[----:B------:R-:W-:Y:S01]  /*108c0*/  FMUL.FTZ R33, R33, UR5 ;  /* 0x0000000521217c20 */ /* 0x000fe20008410000 */
[----:B------:R-:W-:Y:S01]  /*108d0*/  FMUL.FTZ R34, R34, UR5 ;  /* 0x0000000522227c20 */ /* 0x000fe20008410000 */
[----:B------:R-:W-:Y:S01]  /*108e0*/  FMUL.FTZ R35, R35, UR5 ;  /* 0x0000000523237c20 */ /* 0x000fe20008410000 */
[----:B--2---:R-:W-:Y:S01]  /*108f0*/  FMUL.FTZ R2, R16, UR5 ;  /* 0x0000000510027c20 */ /* 0x004fe20008410000 */
[----:B------:R-:W-:Y:S04]  /*10900*/  FMUL.FTZ R36, R36, UR5 ;  /* 0x0000000524247c20 */ /* 0x000fe80008410000 */
[----:B------:R-:W2:Y:S01]  /*10910*/  MUFU.TANH R166, R32 ;  /* 0x0000002000a67308 */ /* 0x000ea20000002400 */
[----:B------:R-:W-:Y:S01]  /*10920*/  FMUL.FTZ R37, R37, UR5 ;  /* 0x0000000525257c20 */ /* 0x000fe20008410000 */
[----:B------:R-:W-:Y:S01]  /*10930*/  FMUL.FTZ R38, R38, UR5 ;  /* 0x0000000526267c20 */ /* 0x000fe20008410000 */
[----:B------:R-:W-:Y:S01]  /*10940*/  FMUL.FTZ R39, R39, UR5 ;  /* 0x0000000527277c20 */ /* 0x000fe20008410000 */
[----:B---3--:R-:W-:Y:S01]  /*10950*/  FMUL.FTZ R0, R19, UR5 ;  /* 0x0000000513007c20 */ /* 0x008fe20008410000 */
[----:B------:R-:W-:Y:S01]  /*10960*/  FMUL.FTZ R40, R40, UR5 ;  /* 0x0000000528287c20 */ /* 0x000fe20008410000 */
[----:B------:R-:W-:Y:S01]  /*10970*/  FMUL.FTZ R41, R41, UR5 ;  /* 0x0000000529297c20 */ /* 0x000fe20008410000 */
[----:B------:R-:W-:Y:S03]  /*10980*/  FMUL.FTZ R42, R42, UR5 ;  /* 0x000000052a2a7c20 */ /* 0x000fe60008410000 */
[----:B------:R-:W3:Y:S01]  /*10990*/  MUFU.TANH R158, R33 ;  /* 0x00000021009e7308 */ /* 0x000ee20000002400 */
[----:B-1----:R-:W-:Y:S01]  /*109a0*/  FMUL.FTZ R134, R23, UR5 ;  /* 0x0000000517867c20 */ /* 0x002fe20008410000 */
[C---:B-----5:R-:W-:Y:S03]  /*109b0*/  HMMA.16816.F32 R44, R196.reuse, R136, R44 ;  /* 0x00000088c42c723c */ /* 0x060fe6000000182c */
[----:B------:R-:W-:Y:S05]  /*109c0*/  FMUL.FTZ R43, R43, UR5 ;  /* 0x000000052b2b7c20 */ /* 0x000fea0008410000 */
[----:B------:R-:W1:Y:S01]  /*109d0*/  MUFU.TANH R165, R34 ;  /* 0x0000002200a57308 */ /* 0x000e620000002400 */
[C---:B------:R-:W-:Y:S09]  /*109e0*/  HMMA.16816.F32 R48, R196.reuse, R138, R48 ;  /* 0x0000008ac430723c */ /* 0x040ff20000001830 */
[----:B------:R5:W1:Y:S10]  /*109f0*/  MUFU.TANH R161, R35 ;  /* 0x0000002300a17308 */ /* 0x000a740000002400 */
[----:B------:R-:W1:Y:S01]  /*10a00*/  MUFU.TANH R162, R36 ;  /* 0x0000002400a27308 */ /* 0x000e620000002400 */
[----:B------:R-:W-:Y:S01]  /*10a10*/  FMUL.FTZ R44, R44, UR5 ;  /* 0x000000052c2c7c20 */ /* 0x000fe20008410000 */
[----:B------:R-:W-:Y:S01]  /*10a20*/  FMUL.FTZ R45, R45, UR5 ;  /* 0x000000052d2d7c20 */ /* 0x000fe20008410000 */
[----:B------:R-:W-:Y:S01]  /*10a30*/  FMUL.FTZ R46, R46, UR5 ;  /* 0x000000052e2e7c20 */ /* 0x000fe20008410000 */
[----:B------:R-:W-:Y:S06]  /*10a40*/  FMUL.FTZ R47, R47, UR5 ;  /* 0x000000052f2f7c20 */ /* 0x000fec0008410000 */
[----:B------:R-:W1:Y:S01]  /*10a50*/  MUFU.TANH R252, R37 ;  /* 0x0000002500fc7308 */ /* 0x000e620000002400 */
[----:B-----5:R-:W5:Y:S01]  /*10a60*/  LDSM.16.M88.4 R32, [R209+0x7000] ;  /* 0x00700000d120783b */ /* 0x020f620000000200 */
[----:B------:R-:W-:Y:S01]  /*10a70*/  FMUL.FTZ R48, R48, UR5 ;  /* 0x0000000530307c20 */ /* 0x000fe20008410000 */
[----:B------:R-:W-:Y:S01]  /*10a80*/  FMUL.FTZ R49, R49, UR5 ;  /* 0x0000000531317c20 */ /* 0x000fe20008410000 */
[----:B------:R-:W-:Y:S01]  /*10a90*/  FMUL.FTZ R50, R50, UR5 ;  /* 0x0000000532327c20 */ /* 0x000fe20008410000 */
[----:B------:R-:W-:Y:S05]  /*10aa0*/  FMUL.FTZ R51, R51, UR5 ;  /* 0x0000000533337c20 */ /* 0x000fea0008410000 */
[----:B------:R-:W1:Y:S10]  /*10ab0*/  MUFU.TANH R163, R38 ;  /* 0x0000002600a37308 */ /* 0x000e740000002400 */
[----:B------:R4:W1:Y:S10]  /*10ac0*/  MUFU.TANH R159, R39 ;  /* 0x00000027009f7308 */ /* 0x0008740000002400 */
[----:B------:R2:W1:Y:S10]  /*10ad0*/  MUFU.TANH R146, R133 ;  /* 0x0000008500927308 */ /* 0x0004740000002400 */
[----:B------:R3:W1:Y:S01]  /*10ae0*/  MUFU.TANH R10, R132 ;  /* 0x00000084000a7308 */ /* 0x0006620000002400 */
[----:B----4-:R-:W4:Y:S01]  /*10af0*/  LDSM.16.M88.4 R36, [R209+0x7800] ;  /* 0x00780000d124783b */ /* 0x010f220000000200 */
[----:B------:R-:W-:Y:S08]  /*10b00*/  DEPBAR.LE SB0, 0x0 ;  /* 0x000080000000791a */ /* 0x000ff00000000000 */
[----:B------:R1:W1:Y:S01]  /*10b10*/  MUFU.TANH R153, R180 ;  /* 0x000000b400997308 */ /* 0x0002620000002400 */
[----:B------:R-:W-:Y:S01]  /*10b20*/  BAR.SYNC.DEFER_BLOCKING 0x0 ;  /* 0x0000000000007b1d */ /* 0x000fe20000010000 */
[C---:B-----5:R-:W-:Y:S05]  /*10b30*/  HMMA.16816.F32 R52, R196.reuse, R32, R52 ;  /* 0x00000020c434723c */ /* 0x060fea0000001834 */
[----:B--2---:R-:W-:Y:S03]  /*10b40*/  FMUL.FTZ R133, R24, UR5 ;  /* 0x0000000518857c20 */ /* 0x004fe60008410000 */
[----:B------:R2:W2:Y:S01]  /*10b50*/  MUFU.TANH R149, R2 ;  /* 0x0000000200957308 */ /* 0x0004a20000002400 */
[C---:B------:R-:W-:Y:S03]  /*10b60*/  HMMA.16816.F32 R56, R196.reuse, R34, R56 ;  /* 0x00000022c438723c */ /* 0x040fe60000001838 */
[----:B---3--:R-:W-:Y:S06]  /*10b70*/  FMUL.FTZ R132, R18, UR5 ;  /* 0x0000000512847c20 */ /* 0x008fec0008410000 */
[----:B------:R3:W3:Y:S02]  /*10b80*/  MUFU.TANH R177, R0 ;  /* 0x0000000000b17308 */ /* 0x0006e40000002400 */
[----:B-1----:R-:W-:Y:S08]  /*10b90*/  FMUL.FTZ R180, R21, UR5 ;  /* 0x0000000515b47c20 */ /* 0x002ff00008410000 */
[----:B------:R1:W1:Y:S01]  /*10ba0*/  MUFU.TANH R171, R134 ;  /* 0x0000008600ab7308 */ /* 0x0002620000002400 */
[----:B--2---:R-:W-:Y:S01]  /*10bb0*/  FMUL.FTZ R2, R22, UR5 ;  /* 0x0000000516027c20 */ /* 0x004fe20008410000 */
[----:B------:R-:W-:Y:S01]  /*10bc0*/  FMUL.FTZ R52, R52, UR5 ;  /* 0x0000000534347c20 */ /* 0x000fe20008410000 */
[----:B------:R-:W-:Y:S01]  /*10bd0*/  FMUL.FTZ R53, R53, UR5 ;  /* 0x0000000535357c20 */ /* 0x000fe20008410000 */
[----:B------:R-:W-:Y:S01]  /*10be0*/  FMUL.FTZ R54, R54, UR5 ;  /* 0x0000000536367c20 */ /* 0x000fe20008410000 */
[----:B------:R-:W-:Y:S05]  /*10bf0*/  FMUL.FTZ R55, R55, UR5 ;  /* 0x0000000537377c20 */ /* 0x000fea0008410000 */
[----:B------:R2:W2:Y:S01]  /*10c00*/  MUFU.TANH R178, R133 ;  /* 0x0000008500b27308 */ /* 0x0004a20000002400 */
[C---:B----4-:R-:W-:Y:S03]  /*10c10*/  HMMA.16816.F32 R60, R196.reuse, R36, R60 ;  /* 0x00000024c43c723c */ /* 0x050fe6000000183c */
[----:B---3--:R-:W-:Y:S01]  /*10c20*/  FMUL.FTZ R0, R25, UR5 ;  /* 0x0000000519007c20 */ /* 0x008fe20008410000 */
[----:B------:R-:W-:Y:S01]  /*10c30*/  FMUL.FTZ R56, R56, UR5 ;  /* 0x0000000538387c20 */ /* 0x000fe20008410000 */
[----:B------:R-:W-:Y:S01]  /*10c40*/  FMUL.FTZ R57, R57, UR5 ;  /* 0x0000000539397c20 */ /* 0x000fe20008410000 */
[----:B------:R-:W-:Y:S03]  /*10c50*/  HMMA.16816.F32 R64, R196, R38, R64 ;  /* 0x00000026c440723c */ /* 0x000fe60000001840 */
[----:B------:R3:W4:Y:S02]  /*10c60*/  MUFU.TANH R156, R181 ;  /* 0x000000b5009c7308 */ /* 0x0007240000002400 */
[----:B-1----:R-:W-:Y:S01]  /*10c70*/  FMUL.FTZ R134, R29, UR5 ;  /* 0x000000051d867c20 */ /* 0x002fe20008410000 */
[----:B------:R-:W-:Y:S01]  /*10c80*/  FMUL.FTZ R58, R58, UR5 ;  /* 0x000000053a3a7c20 */ /* 0x000fe20008410000 */
[----:B------:R-:W-:Y:S06]  /*10c90*/  FMUL.FTZ R59, R59, UR5 ;  /* 0x000000053b3b7c20 */ /* 0x000fec0008410000 */
[----:B------:R1:W1:Y:S01]  /*10ca0*/  MUFU.TANH R179, R132 ;  /* 0x0000008400b37308 */ /* 0x0002620000002400 */
[----:B--2---:R-:W-:Y:S09]  /*10cb0*/  FMUL.FTZ R133, R30, UR5 ;  /* 0x000000051e857c20 */ /* 0x004ff20008410000 */
[----:B------:R2:W2:Y:S01]  /*10cc0*/  MUFU.TANH R150, R180 ;  /* 0x000000b400967308 */ /* 0x0004a20000002400 */
[----:B---3--:R-:W-:Y:S01]  /*10cd0*/  FMUL.FTZ R181, R20, UR5 ;  /* 0x0000000514b57c20 */ /* 0x008fe20008410000 */
[----:B------:R-:W-:Y:S01]  /*10ce0*/  FMUL.FTZ R60, R60, UR5 ;  /* 0x000000053c3c7c20 */ /* 0x000fe20008410000 */
[----:B------:R-:W-:Y:S01]  /*10cf0*/  FMUL.FTZ R61, R61, UR5 ;  /* 0x000000053d3d7c20 */ /* 0x000fe20008410000 */
[----:B------:R-:W-:Y:S01]  /*10d00*/  FMUL.FTZ R62, R62, UR5 ;  /* 0x000000053e3e7c20 */ /* 0x000fe20008410000 */
[----:B------:R-:W-:Y:S01]  /*10d10*/  FMUL.FTZ R63, R63, UR5 ;  /* 0x000000053f3f7c20 */ /* 0x000fe20008410000 */
[----:B------:R-:W-:Y:S04]  /*10d20*/  FMUL.FTZ R64, R64, UR5 ;  /* 0x0000000540407c20 */ /* 0x000fe80008410000 */
[----:B------:R3:W3:Y:S01]  /*10d30*/  MUFU.TANH R173, R2 ;  /* 0x0000000200ad7308 */ /* 0x0006e20000002400 */
[----:B-1----:R-:W-:Y:S01]  /*10d40*/  FMUL.FTZ R132, R26, UR5 ;  /* 0x000000051a847c20 */ /* 0x002fe20008410000 */
[----:B------:R-:W-:Y:S01]  /*10d50*/  FMUL.FTZ R65, R65, UR5 ;  /* 0x0000000541417c20 */ /* 0x000fe20008410000 */
[----:B------:R-:W-:Y:S01]  /*10d60*/  FMUL.FTZ R66, R66, UR5 ;  /* 0x0000000542427c20 */ /* 0x000fe20008410000 */
[----:B------:R-:W-:Y:S06]  /*10d70*/  FMUL.FTZ R67, R67, UR5 ;  /* 0x0000000543437c20 */ /* 0x000fec0008410000 */
[----:B------:R1:W1:Y:S01]  /*10d80*/  MUFU.TANH R174, R0 ;  /* 0x0000000000ae7308 */ /* 0x0002620000002400 */
[----:B--2---:R-:W-:Y:S09]  /*10d90*/  FMUL.FTZ R180, R28, UR5 ;  /* 0x000000051cb47c20 */ /* 0x004ff20008410000 */
[----:B------:R-:W2:Y:S01]  /*10da0*/  MUFU.TANH R160, R182 ;  /* 0x000000b600a07308 */ /* 0x000ea20000002400 */
[----:B---3--:R-:W-:Y:S09]  /*10db0*/  FMUL.FTZ R2, R27, UR5 ;  /* 0x000000051b027c20 */ /* 0x008ff20008410000 */
[----:B------:R-:W3:Y:S01]  /*10dc0*/  MUFU.TANH R154, R134 ;  /* 0x00000086009a7308 */ /* 0x000ee20000002400 */
[----:B-1----:R-:W-:Y:S09]  /*10dd0*/  FMUL.FTZ R0, R31, UR5 ;  /* 0x000000051f007c20 */ /* 0x002ff20008410000 */
[----:B------:R-:W1:Y:S10]  /*10de0*/  MUFU.TANH R155, R133 ;  /* 0x00000085009b7308 */ /* 0x000e740000002400 */
[----:B------:R5:W1:Y:S10]  /*10df0*/  MUFU.TANH R175, R181 ;  /* 0x000000b500af7308 */ /* 0x000a740000002400 */
[----:B------:R-:W1:Y:S10]  /*10e00*/  MUFU.TANH R169, R132 ;  /* 0x0000008400a97308 */ /* 0x000e740000002400 */
[----:B------:R-:W1:Y:S01]  /*10e10*/  MUFU.TANH R167, R2 ;  /* 0x0000000200a77308 */ /* 0x000e620000002400 */
[----:B-----5:R-:W-:Y:S09]  /*10e20*/  MOV R181, R243 ;  /* 0x000000f300b57202 */ /* 0x020ff20000000f00 */
[----:B------:R5:W1:Y:S10]  /*10e30*/  MUFU.TANH R170, R180 ;  /* 0x000000b400aa7308 */ /* 0x000a740000002400 */
[----:B------:R1:W1:Y:S10]  /*10e40*/  MUFU.TANH R157, R0 ;  /* 0x00000000009d7308 */ /* 0x0002740000002400 */
[----:B------:R1:W1:Y:S01]  /*10e50*/  MUFU.TANH R250, R40 ;  /* 0x0000002800fa7308 */ /* 0x0002620000002400 */
[----:B-----5:R-:W-:Y:S09]  /*10e60*/  MOV R180, R242 ;  /* 0x000000f200b47202 */ /* 0x020ff20000000f00 */
[----:B------:R1:W1:Y:S10]  /*10e70*/  MUFU.TANH R248, R41 ;  /* 0x0000002900f87308 */ /* 0x0002740000002400 */
        /* <DEDUP_REMOVED lines=25> */
[----:B------:R1:W1:Y:S01]  /*11010*/  MUFU.TANH R133, R67 ;  /* 0x0000004300857308 */ /* 0x0002620000002400 */
[----:B--234-:R-:W-:Y:S05]  /*11020*/  @!P1 BRA `(.L_x_865) ;  /* 0x0000000c00149947 */ /* 0x01cfea0003800000 */
[----:B------:R-:W-:Y:S01]  /*11030*/  ULDC.64 UR10, c[0x0][0x248] ;  /* 0x00009200000a7ab9 */ /* 0x000fe20000000a00 */
[----:B------:R-:W-:Y:S02]  /*11040*/  MOV R2, R235 ;  /* 0x000000eb00027202 */ /* 0x000fe40000000f00 */
[----:B-1----:R-:W-:Y:S01]  /*11050*/  MOV R0, R234 ;  /* 0x000000ea00007202 */ /* 0x002fe20000000f00 */
        /* <DEDUP_REMOVED lines=54> */
[----:B------:R-:W-:Y:S01]  /*113c0*/  SHF.R.S32.HI R9, RZ, 0x1f, R6 ;  /* 0x0000001fff097819 */ /* 0x000fe20000011406 */
[----:B------:R-:W-:Y:S04]  /*113d0*/  IMAD.WIDE.U32 R12, R6, UR8, RZ ;  /* 0x00000008060c7c25 */ /* 0x000fe8000f8e00ff */
[----:B------:R-:W-:Y:S05]  /*113e0*/  IMAD R0, R9, UR8, R0 ;  /* 0x0000000809007c24 */ /* 0x000fea000f8e0200 */
        /* <DEDUP_REMOVED lines=8> */
.L_x_866:
        /* <DEDUP_REMOVED lines=129> */
.L_x_865:
[----:B--2---:R-:W-:Y:S01]  /*11c80*/  FMNMX.FTZ R5, R168, R135, !PT ;  /* 0x00000087a8057209 */ /* 0x004fe20007810000 */
[----:B------:R-:W-:Y:S01]  /*11c90*/  LDSM.16.MT88.4 R20, [R206+0xc000] ;  /* 0x00c00000ce14783b */ /* 0x000fe20000004200 */
[----:B------:R-:W-:Y:S01]  /*11ca0*/  FMNMX.FTZ R7, R147, R3, !PT ;  /* 0x0000000393077209 */ /* 0x000fe20007810000 */
[----:B------:R-:W-:Y:S01]  /*11cb0*/  UMOV UR11, UR16 ;  /* 0x00000010000b7c82 */ /* 0x000fe20008000000 */
[----:B------:R-:W-:Y:S01]  /*11cc0*/  FMNMX.FTZ R5, R164, R5, !PT ;  /* 0x00000005a4057209 */ /* 0x000fe20007810000 */
[----:B------:R-:W-:Y:S01]  /*11cd0*/  UMOV UR10, UR15 ;  /* 0x0000000f000a7c82 */ /* 0x000fe20008000000 */
[----:B------:R-:W-:Y:S02]  /*11ce0*/  FMNMX.FTZ R7, R176, R7, !PT ;  /* 0x00000007b0077209 */ /* 0x000fe40007810000 */
[----:B------:R-:W-:Y:S01]  /*11cf0*/  FMNMX.FTZ R5, R172, R5, !PT ;  /* 0x00000005ac057209 */ /* 0x000fe20007810000 */
[----:B------:R-:W-:Y:S01]  /*11d00*/  LDSM.16.MT88.4 R28, [R205+0xc000] ;  /* 0x00c00000cd1c783b */ /* 0x000fe20000004200 */
[----:B-1----:R-:W-:Y:S02]  /*11d10*/  FMNMX.FTZ R0, R10, R7, !PT ;  /* 0x000000070a007209 */ /* 0x002fe40007810000 */
[----:B------:R-:W-:Y:S02]  /*11d20*/  FMNMX.FTZ R5, R8, R5, !PT ;  /* 0x0000000508057209 */ /* 0x000fe40007810000 */
[----:B------:R-:W-:Y:S02]  /*11d30*/  FMNMX.FTZ R0, R11, R0, !PT ;  /* 0x000000000b007209 */ /* 0x000fe40007810000 */
[----:B------:R-:W-:Y:S01]  /*11d40*/  FMNMX.FTZ R5, R160, R5, !PT ;  /* 0x00000005a0057209 */ /* 0x000fe20007810000 */
[----:B------:R-:W-:Y:S01]  /*11d50*/  LDSM.16.MT88.4 R36, [R204+0xc000] ;  /* 0x00c00000cc24783b */ /* 0x000fe20000004200 */
[----:B------:R-:W-:Y:S02]  /*11d60*/  FMNMX.FTZ R0, R153, R0, !PT ;  /* 0x0000000099007209 */ /* 0x000fe40007810000 */
        /* <DEDUP_REMOVED lines=56> */
[----:B------:R-:W-:Y:S03]  /*120f0*/  FMNMX.FTZ R7, R133, R0, !PT ;  /* 0x0000000085077209 */ /* 0x000fe60007810000 */
[----:B------:R-:W-:Y:S08]  /*12100*/  SHFL.BFLY PT, R9, R6, 0x2, 0x1f ;  /* 0x0c401f0006097f89 */ /* 0x000ff000000e0000 */
[----:B------:R-:W1:Y:S02]  /*12110*/  SHFL.BFLY PT, R0, R7, 0x2, 0x1f ;  /* 0x0c401f0007007f89 */ /* 0x000e6400000e0000 */
[----:B-1----:R-:W-:Y:S02]  /*12120*/  FMNMX.FTZ R5, R7, R0, !PT ;  /* 0x0000000007057209 */ /* 0x002fe40007810000 */
[----:B------:R-:W-:Y:S04]  /*12130*/  FMNMX.FTZ R13, R6, R9, !PT ;  /* 0x00000009060d7209 */ /* 0x000fe80007810000 */
[----:B------:R-:W1:Y:S08]  /*12140*/  SHFL.BFLY PT, R0, R5, 0x1, 0x1f ;  /* 0x0c201f0005007f89 */ /* 0x000e7000000e0000 */
[----:B------:R-:W2:Y:S01]  /*12150*/  SHFL.BFLY PT, R2, R13, 0x1, 0x1f ;  /* 0x0c201f000d027f89 */ /* 0x000ea200000e0000 */
[----:B-1----:R-:W-:Y:S02]  /*12160*/  FMNMX.FTZ R0, R5, R0, !PT ;  /* 0x0000000005007209 */ /* 0x002fe40007810000 */
[----:B--2---:R-:W-:Y:S03]  /*12170*/  FMNMX.FTZ R2, R13, R2, !PT ;  /* 0x000000020d027209 */ /* 0x004fe60007810000 */
[C---:B------:R-:W-:Y:S02]  /*12180*/  FMUL.FTZ R144, R0.reuse, UR4 ;  /* 0x0000000400907c20 */ /* 0x040fe40008410000 */
[----:B------:R-:W1:Y:S01]  /*12190*/  LDSM.16.MT88.4 R12, [R208+0xc000] ;  /* 0x00c00000d00c783b */ /* 0x000e620000004200 */
[----:B------:R-:W-:Y:S01]  /*121a0*/  FADD.FTZ R3, -R0, R3 ;  /* 0x0000000300037221 */ /* 0x000fe20000010100 */
[C---:B------:R-:W-:Y:S01]  /*121b0*/  FSETP.NEU.FTZ.AND P1, PT, R2.reuse, -INF , PT ;  /* 0xff8000000200780b */ /* 0x040fe20003f3d000 */
[C---:B------:R-:W-:Y:S01]  /*121c0*/  FMUL.FTZ R145, R2.reuse, UR4 ;  /* 0x0000000402917c20 */ /* 0x040fe20008410000 */
[----:B------:R-:W-:Y:S01]  /*121d0*/  FADD.FTZ R4, -R2, R135 ;  /* 0x0000008702047221 */ /* 0x000fe20000010100 */
[----:B------:R-:W-:Y:S01]  /*121e0*/  FMUL.FTZ R6, R3, UR4 ;  /* 0x0000000403067c20 */ /* 0x000fe20008410000 */
[----:B------:R-:W-:Y:S02]  /*121f0*/  MOV R135, R2 ;  /* 0x0000000200877202 */ /* 0x000fe40000000f00 */
[----:B------:R-:W-:Y:S01]  /*12200*/  FSEL R145, R145, RZ, P1 ;  /* 0x000000ff91917208 */ /* 0x000fe20000800000 */
[----:B------:R-:W-:Y:S01]  /*12210*/  FMUL.FTZ R132, R4, UR4 ;  /* 0x0000000404847c20 */ /* 0x000fe20008410000 */
[----:B------:R-:W-:Y:S01]  /*12220*/  FSETP.NEU.FTZ.AND P1, PT, R0, -INF , PT ;  /* 0xff8000000000780b */ /* 0x000fe20003f3d000 */
[----:B------:R-:W2:Y:S02]  /*12230*/  MUFU.EX2 R3, R6 ;  /* 0x0000000600037308 */ /* 0x000ea40000000800 */
[--C-:B------:R-:W-:Y:S01]  /*12240*/  FFMA.FTZ R137, R8, UR4, -R145.reuse ;  /* 0x0000000408897c23 */ /* 0x100fe20008010891 */
[----:B------:R-:W-:Y:S01]  /*12250*/  FSEL R144, R144, RZ, P1 ;  /* 0x000000ff90907208 */ /* 0x000fe20000800000 */
[--C-:B------:R-:W-:Y:S01]  /*12260*/  FFMA.FTZ R143, R168, UR4, -R145.reuse ;  /* 0x00000004a88f7c23 */ /* 0x100fe20008010891 */
[--C-:B------:R-:W-:Y:S01]  /*12270*/  FFMA.FTZ R141, R164, UR4, -R145.reuse ;  /* 0x00000004a48d7c23 */ /* 0x100fe20008010891 */
[--C-:B------:R-:W-:Y:S01]  /*12280*/  FFMA.FTZ R140, R172, UR4, -R145.reuse ;  /* 0x00000004ac8c7c23 */ /* 0x100fe20008010891 */
[--C-:B------:R-:W-:Y:S01]  /*12290*/  FFMA.FTZ R148, R174, UR4, -R145.reuse ;  /* 0x00000004ae947c23 */ /* 0x100fe20008010891 */
[--C-:B------:R-:W-:Y:S01]  /*122a0*/  FFMA.FTZ R139, R10, UR4, -R144.reuse ;  /* 0x000000040a8b7c23 */ /* 0x100fe20008010890 */
[--C-:B------:R-:W-:Y:S01]  /*122b0*/  FFMA.FTZ R136, R11, UR4, -R144.reuse ;  /* 0x000000040b887c23 */ /* 0x100fe20008010890 */
[--C-:B------:R-:W-:Y:S01]  /*122c0*/  FFMA.FTZ R142, R147, UR4, -R144.reuse ;  /* 0x00000004938e7c23 */ /* 0x100fe20008010890 */
[--C-:B------:R-:W-:Y:S01]  /*122d0*/  FFMA.FTZ R138, R176, UR4, -R144.reuse ;  /* 0x00000004b08a7c23 */ /* 0x100fe20008010890 */
[----:B------:R-:W3:Y:S01]  /*122e0*/  MUFU.EX2 R132, R132 ;  /* 0x0000008400847308 */ /* 0x000ee20000000800 */
[--C-:B------:R-:W-:Y:S01]  /*122f0*/  FFMA.FTZ R147, R150, UR4, -R145.reuse ;  /* 0x0000000496937c23 */ /* 0x100fe20008010891 */
[--C-:B------:R-:W-:Y:S01]  /*12300*/  FFMA.FTZ R150, R169, UR4, -R144.reuse ;  /* 0x00000004a9967c23 */ /* 0x100fe20008010890 */
[--C-:B------:R-:W-:Y:S01]  /*12310*/  FFMA.FTZ R152, R170, UR4, -R145.reuse ;  /* 0x00000004aa987c23 */ /* 0x100fe20008010891 */
[--C-:B------:R-:W-:Y:S01]  /*12320*/  FFMA.FTZ R161, R161, UR4, -R144.reuse ;  /* 0x00000004a1a17c23 */ /* 0x100fe20008010890 */
[C---:B--2---:R-:W-:Y:S01]  /*12330*/  FMUL.FTZ R6, R3.reuse, R130 ;  /* 0x0000008203067220 */ /* 0x044fe20000410000 */
[C---:B------:R-:W-:Y:S01]  /*12340*/  FMUL.FTZ R7, R3.reuse, R131 ;  /* 0x0000008303077220 */ /* 0x040fe20000410000 */
[C---:B------:R-:W-:Y:S03]  /*12350*/  FMUL.FTZ R10, R3.reuse, R126 ;  /* 0x0000007e030a7220 */ /* 0x040fe60000410000 */
[----:B------:R-:W-:Y:S01]  /*12360*/  MUFU.EX2 R143, R143 ;  /* 0x0000008f008f7308 */ /* 0x000fe20000000800 */
[C---:B------:R-:W-:Y:S01]  /*12370*/  FMUL.FTZ R11, R3.reuse, R127 ;  /* 0x0000007f030b7220 */ /* 0x040fe20000410000 */
[C---:B------:R-:W-:Y:S01]  /*12380*/  FMUL.FTZ R18, R3.reuse, R118 ;  /* 0x0000007603127220 */ /* 0x040fe20000410000 */
[C---:B------:R-:W-:Y:S01]  /*12390*/  FMUL.FTZ R19, R3.reuse, R119 ;  /* 0x0000007703137220 */ /* 0x040fe20000410000 */
[C---:B------:R-:W-:Y:S01]  /*123a0*/  FMUL.FTZ R26, R3.reuse, R110 ;  /* 0x0000006e031a7220 */ /* 0x040fe20000410000 */
[C---:B------:R-:W-:Y:S01]  /*123b0*/  FMUL.FTZ R27, R3.reuse, R111 ;  /* 0x0000006f031b7220 */ /* 0x040fe20000410000 */
[C---:B------:R-:W-:Y:S01]  /*123c0*/  FMUL.FTZ R34, R3.reuse, R102 ;  /* 0x0000006603227220 */ /* 0x040fe20000410000 */
[C---:B------:R-:W-:Y:S03]  /*123d0*/  FMUL.FTZ R35, R3.reuse, R103 ;  /* 0x0000006703237220 */ /* 0x040fe60000410000 */
[----:B------:R-:W2:Y:S01]  /*123e0*/  MUFU.EX2 R141, R141 ;  /* 0x0000008d008d7308 */ /* 0x000ea20000000800 */
[C---:B---3--:R-:W-:Y:S01]  /*123f0*/  FMUL.FTZ R4, R132.reuse, R128 ;  /* 0x0000008084047220 */ /* 0x048fe20000410000 */
[C---:B------:R-:W-:Y:S01]  /*12400*/  FMUL.FTZ R5, R132.reuse, R129 ;  /* 0x0000008184057220 */ /* 0x040fe20000410000 */
[C---:B------:R-:W-:Y:S01]  /*12410*/  FMUL.FTZ R8, R132.reuse, R124 ;  /* 0x0000007c84087220 */ /* 0x040fe20000410000 */
[C---:B------:R-:W-:Y:S01]  /*12420*/  FMUL.FTZ R9, R132.reuse, R125 ;  /* 0x0000007d84097220 */ /* 0x040fe20000410000 */
[C---:B------:R-:W-:Y:S01]  /*12430*/  FMUL.FTZ R16, R132.reuse, R116 ;  /* 0x0000007484107220 */ /* 0x040fe20000410000 */
[C---:B------:R-:W-:Y:S01]  /*12440*/  FMUL.FTZ R17, R132.reuse, R117 ;  /* 0x0000007584117220 */ /* 0x040fe20000410000 */
[C---:B------:R-:W-:Y:S03]  /*12450*/  FMUL.FTZ R24, R132.reuse, R108 ;  /* 0x0000006c84187220 */ /* 0x040fe60000410000 */
[----:B------:R-:W-:Y:S01]  /*12460*/  MUFU.EX2 R142, R142 ;  /* 0x0000008e008e7308 */ /* 0x000fe20000000800 */
[C---:B------:R-:W-:Y:S01]  /*12470*/  FMUL.FTZ R25, R132.reuse, R109 ;  /* 0x0000006d84197220 */ /* 0x040fe20000410000 */
[C---:B------:R-:W-:Y:S01]  /*12480*/  FMUL.FTZ R32, R132.reuse, R100 ;  /* 0x0000006484207220 */ /* 0x040fe20000410000 */
[C---:B------:R-:W-:Y:S01]  /*12490*/  FMUL.FTZ R33, R132.reuse, R101 ;  /* 0x0000006584217220 */ /* 0x040fe20000410000 */
[----:B------:R-:W-:Y:S01]  /*124a0*/  LDSM.16.MT88.4 R124, [R208+0xf800] ;  /* 0x00f80000d07c783b */ /* 0x000fe20000004200 */
[C---:B------:R-:W-:Y:S01]  /*124b0*/  FMUL.FTZ R40, R132.reuse, R92 ;  /* 0x0000005c84287220 */ /* 0x040fe20000410000 */
[C---:B------:R-:W-:Y:S01]  /*124c0*/  FMUL.FTZ R41, R132.reuse, R93 ;  /* 0x0000005d84297220 */ /* 0x040fe20000410000 */
[----:B------:R-:W-:Y:S03]  /*124d0*/  FMUL.FTZ R42, R3, R94 ;  /* 0x0000005e032a7220 */ /* 0x000fe60000410000 */
[----:B------:R-:W3:Y:S01]  /*124e0*/  MUFU.EX2 R138, R138 ;  /* 0x0000008a008a7308 */ /* 0x000ee20000000800 */
[----:B--2---:R-:W-:Y:S01]  /*124f0*/  F2FP.F16.F32.PACK_AB R128, R141, R143 ;  /* 0x0000008f8d80723e */ /* 0x004fe200000000ff */
[C---:B------:R-:W-:Y:S01]  /*12500*/  FMUL.FTZ R43, R3.reuse, R95 ;  /* 0x0000005f032b7220 */ /* 0x040fe20000410000 */
[C---:B------:R-:W-:Y:S01]  /*12510*/  FMUL.FTZ R44, R132.reuse, R88 ;  /* 0x00000058842c7220 */ /* 0x040fe20000410000 */
[----:B------:R-:W-:Y:S01]  /*12520*/  LDSM.16.MT88.4 R92, [R205+0xc800] ;  /* 0x00c80000cd5c783b */ /* 0x000fe20000004200 */
[C---:B------:R-:W-:Y:S01]  /*12530*/  FMUL.FTZ R45, R132.reuse, R89 ;  /* 0x00000059842d7220 */ /* 0x040fe20000410000 */
[C---:B------:R-:W-:Y:S01]  /*12540*/  FMUL.FTZ R46, R3.reuse, R90 ;  /* 0x0000005a032e7220 */ /* 0x040fe20000410000 */
[C---:B------:R-:W-:Y:S03]  /*12550*/  FMUL.FTZ R47, R3.reuse, R91 ;  /* 0x0000005b032f7220 */ /* 0x040fe60000410000 */
[----:B------:R-:W-:Y:S01]  /*12560*/  MUFU.EX2 R140, R140 ;  /* 0x0000008c008c7308 */ /* 0x000fe20000000800 */
[C---:B------:R-:W-:Y:S01]  /*12570*/  FMUL.FTZ R52, R132.reuse, R80 ;  /* 0x0000005084347220 */ /* 0x040fe20000410000 */
[C---:B------:R-:W-:Y:S01]  /*12580*/  FMUL.FTZ R53, R132.reuse, R81 ;  /* 0x0000005184357220 */ /* 0x040fe20000410000 */
[C---:B------:R-:W-:Y:S01]  /*12590*/  FMUL.FTZ R54, R3.reuse, R82 ;  /* 0x0000005203367220 */ /* 0x040fe20000410000 */
[----:B------:R-:W2:Y:S01]  /*125a0*/  LDSM.16.MT88.4 R88, [R204+0x10000] ;  /* 0x01000000cc58783b */ /* 0x000ea20000004200 */
[C---:B------:R-:W-:Y:S01]  /*125b0*/  FMUL.FTZ R55, R3.reuse, R83 ;  /* 0x0000005303377220 */ /* 0x040fe20000410000 */
[C---:B------:R-:W-:Y:S01]  /*125c0*/  FMUL.FTZ R60, R132.reuse, R72 ;  /* 0x00000048843c7220 */ /* 0x040fe20000410000 */
[----:B------:R-:W-:Y:S03]  /*125d0*/  FMUL.FTZ R61, R132, R73 ;  /* 0x00000049843d7220 */ /* 0x000fe60000410000 */
[----:B------:R-:W4:Y:S01]  /*125e0*/  MUFU.EX2 R137, R137 ;  /* 0x0000008900897308 */ /* 0x000f220000000800 */
[----:B---3--:R-:W-:Y:S01]  /*125f0*/  F2FP.F16.F32.PACK_AB R129, R138, R142 ;  /* 0x0000008e8a81723e */ /* 0x008fe200000000ff */
[C---:B------:R-:W-:Y:S01]  /*12600*/  FMUL.FTZ R62, R3.reuse, R74 ;  /* 0x0000004a033e7220 */ /* 0x040fe20000410000 */
[----:B------:R-:W-:Y:S01]  /*12610*/  FMUL.FTZ R63, R3, R75 ;  /* 0x0000004b033f7220 */ /* 0x000fe20000410000 */
[----:B------:R-:W3:Y:S01]  /*12620*/  LDSM.16.MT88.4 R80, [R208+0xc800] ;  /* 0x00c80000d050783b */ /* 0x000ee20000004200 */
[--C-:B------:R-:W-:Y:S01]  /*12630*/  FFMA.FTZ R159, R159, UR4, -R144.reuse ;  /* 0x000000049f9f7c23 */ /* 0x100fe20008010890 */
[--C-:B------:R-:W-:Y:S01]  /*12640*/  FFMA.FTZ R164, R248, UR4, -R145.reuse ;  /* 0x00000004f8a47c23 */ /* 0x100fe20008010891 */
[--C-:B------:R-:W-:Y:S03]  /*12650*/  FFMA.FTZ R168, R246, UR4, -R145.reuse ;  /* 0x00000004f6a87c23 */ /* 0x100fe60008010891 */
[----:B------:R-:W-:Y:S01]  /*12660*/  MUFU.EX2 R139, R139 ;  /* 0x0000008b008b7308 */ /* 0x000fe20000000800 */
[--C-:B------:R-:W-:Y:S01]  /*12670*/  FFMA.FTZ R169, R244, UR4, -R145.reuse ;  /* 0x00000004f4a97c23 */ /* 0x100fe20008010891 */
[--C-:B------:R-:W-:Y:S01]  /*12680*/  FFMA.FTZ R170, R247, UR4, -R144.reuse ;  /* 0x00000004f7aa7c23 */ /* 0x100fe20008010890 */
[--C-:B------:R-:W-:Y:S01]  /*12690*/  FFMA.FTZ R172, R202, UR4, -R145.reuse ;  /* 0x00000004caac7c23 */ /* 0x100fe20008010891 */
[----:B------:R-:W-:Y:S01]  /*126a0*/  LDSM.16.MT88.4 R72, [R204+0xc800] ;  /* 0x00c80000cc48783b */ /* 0x000fe20000004200 */
[--C-:B------:R-:W-:Y:S01]  /*126b0*/  FFMA.FTZ R174, R203, UR4, -R144.reuse ;  /* 0x00000004cbae7c23 */ /* 0x100fe20008010890 */
[--C-:B------:R-:W-:Y:S01]  /*126c0*/  FFMA.FTZ R176, R194, UR4, -R145.reuse ;  /* 0x00000004c2b07c23 */ /* 0x100fe20008010891 */
[--C-:B------:R-:W-:Y:S03]  /*126d0*/  FFMA.FTZ R190, R190, UR4, -R145.reuse ;  /* 0x00000004bebe7c23 */ /* 0x100fe60008010891 */
[----:B------:R-:W5:Y:S01]  /*126e0*/  MUFU.EX2 R136, R136 ;  /* 0x0000008800887308 */ /* 0x000f620000000800 */
[----:B----4-:R-:W-:Y:S01]  /*126f0*/  F2FP.F16.F32.PACK_AB R130, R137, R140 ;  /* 0x0000008c8982723e */ /* 0x010fe200000000ff */
[--C-:B------:R-:W-:Y:S01]  /*12700*/  FFMA.FTZ R189, R189, UR4, -R144.reuse ;  /* 0x00000004bdbd7c23 */ /* 0x100fe20008010890 */
[--C-:B------:R-:W-:Y:S01]  /*12710*/  FFMA.FTZ R186, R186, UR4, -R145.reuse ;  /* 0x00000004baba7c23 */ /* 0x100fe20008010891 */
[----:B------:R-:W-:Y:S01]  /*12720*/  LDSM.16.MT88.4 R100, [R205+0xe800] ;  /* 0x00e80000cd64783b */ /* 0x000fe20000004200 */
[----:B------:R-:W-:Y:S01]  /*12730*/  ISETP.GT.AND P1, PT, R223, 0x1, PT ;  /* 0x00000001df00780c */ /* 0x000fe20003f24270 */
[--C-:B------:R-:W-:Y:S01]  /*12740*/  FFMA.FTZ R185, R185, UR4, -R144.reuse ;  /* 0x00000004b9b97c23 */ /* 0x100fe20008010890 */
[----:B------:R-:W-:Y:S03]  /*12750*/  FFMA.FTZ R183, R183, UR4, -R145 ;  /* 0x00000004b7b77c23 */ /* 0x000fe60008010891 */
[----:B------:R-:W-:Y:S01]  /*12760*/  MUFU.EX2 R147, R147 ;  /* 0x0000009300937308 */ /* 0x000fe20000000800 */
[----:B------:R-:W-:Y:S01]  /*12770*/  FFMA.FTZ R134, R134, UR4, -R144 ;  /* 0x0000000486867c23 */ /* 0x000fe20008010890 */
[----:B------:R-:W-:Y:S01]  /*12780*/  FFMA.FTZ R142, R3, R240, R142 ;  /* 0x000000f0038e7223 */ /* 0x000fe2000001008e */
[----:B------:R-:W-:Y:S01]  /*12790*/  FFMA.FTZ R143, R132, R241, R143 ;  /* 0x000000f1848f7223 */ /* 0x000fe2000001008f */
[----:B------:R-:W-:Y:S02]  /*127a0*/  LDSM.16.MT88.4 R116, [R206+0xf800] ;  /* 0x00f80000ce74783b */ /* 0x000fe40000004200 */
[----:B------:R-:W-:Y:S01]  /*127b0*/  FADD.FTZ R142, R138, R142 ;  /* 0x0000008e8a8e7221 */ /* 0x000fe20000010000 */
[----:B------:R-:W-:Y:S03]  /*127c0*/  FADD.FTZ R143, R141, R143 ;  /* 0x0000008f8d8f7221 */ /* 0x000fe60000010000 */
[----:B------:R-:W-:Y:S01]  /*127d0*/  MUFU.EX2 R148, R148 ;  /* 0x0000009400947308 */ /* 0x000fe20000000800 */
[----:B-----5:R-:W-:Y:S01]  /*127e0*/  F2FP.F16.F32.PACK_AB R131, R136, R139 ;  /* 0x0000008b8883723e */ /* 0x020fe200000000ff */
[----:B------:R-:W-:Y:S01]  /*127f0*/  FADD.FTZ R140, R140, R143 ;  /* 0x0000008f8c8c7221 */ /* 0x000fe20000010000 */
[----:B------:R-:W-:Y:S03]  /*12800*/  LDSM.16.MT88.4 R108, [R205+0xf800] ;  /* 0x00f80000cd6c783b */ /* 0x000fe60000004200 */
[----:B------:R-:W-:Y:S02]  /*12810*/  FADD.FTZ R140, R137, R140 ;  /* 0x0000008c898c7221 */ /* 0x000fe40000010000 */
[C---:B-1----:R-:W-:Y:S02]  /*12820*/  HMMA.16816.F32 R4, R128.reuse, R12, R4 ;  /* 0x0000000c8004723c */ /* 0x042fe40000001804 */
[----:B------:R-:W-:Y:S04]  /*12830*/  MUFU.EX2 R150, R150 ;  /* 0x0000009600967308 */ /* 0x000fe80000000800 */
[C---:B------:R-:W-:Y:S06]  /*12840*/  HMMA.16816.F32 R8, R128.reuse, R14, R8 ;  /* 0x0000000e8008723c */ /* 0x040fec0000001808 */
[----:B------:R-:W-:Y:S01]  /*12850*/  MUFU.EX2 R152, R152 ;  /* 0x0000009800987308 */ /* 0x000fe20000000800 */
[C---:B------:R-:W-:Y:S01]  /*12860*/  FMUL.FTZ R12, R132.reuse, R120 ;  /* 0x00000078840c7220 */ /* 0x040fe20000410000 */
[----:B------:R-:W-:Y:S03]  /*12870*/  FMUL.FTZ R13, R132, R121 ;  /* 0x00000079840d7220 */ /* 0x000fe60000410000 */
[C---:B------:R-:W-:Y:S01]  /*12880*/  FMUL.FTZ R14, R3.reuse, R122 ;  /* 0x0000007a030e7220 */ /* 0x040fe20000410000 */
[----:B------:R-:W-:Y:S04]  /*12890*/  FMUL.FTZ R15, R3, R123 ;  /* 0x0000007b030f7220 */ /* 0x000fe80000410000 */
[----:B------:R-:W-:Y:S01]  /*128a0*/  MUFU.EX2 R161, R161 ;  /* 0x000000a100a17308 */ /* 0x000fe20000000800 */
[--C-:B------:R-:W-:Y:S01]  /*128b0*/  FFMA.FTZ R120, R175, UR4, -R145.reuse ;  /* 0x00000004af787c23 */ /* 0x100fe20008010891 */
[--C-:B------:R-:W-:Y:S01]  /*128c0*/  FFMA.FTZ R121, R173, UR4, -R144.reuse ;  /* 0x00000004ad797c23 */ /* 0x100fe20008010890 */
[--C-:B------:R-:W-:Y:S01]  /*128d0*/  FFMA.FTZ R173, R200, UR4, -R145.reuse ;  /* 0x00000004c8ad7c23 */ /* 0x100fe20008010891 */
[C---:B------:R-:W-:Y:S03]  /*128e0*/  HMMA.16816.F32 R12, R128.reuse, R20, R12 ;  /* 0x00000014800c723c */ /* 0x040fe6000000180c */
[--C-:B------:R-:W-:Y:S03]  /*128f0*/  FFMA.FTZ R175, R201, UR4, -R144.reuse ;  /* 0x00000004c9af7c23 */ /* 0x100fe60008010890 */
[----:B------:R-:W-:Y:S01]  /*12900*/  MUFU.EX2 R120, R120 ;  /* 0x0000007800787308 */ /* 0x000fe20000000800 */
[C---:B------:R-:W-:Y:S04]  /*12910*/  HMMA.16816.F32 R16, R128.reuse, R22, R16 ;  /* 0x000000168010723c */ /* 0x040fe80000001810 */
[C---:B------:R-:W-:Y:S01]  /*12920*/  FMUL.FTZ R20, R132.reuse, R112 ;  /* 0x0000007084147220 */ /* 0x040fe20000410000 */
[----:B------:R-:W-:Y:S02]  /*12930*/  FMUL.FTZ R21, R132, R113 ;  /* 0x0000007184157220 */ /* 0x000fe40000410000 */
[C---:B------:R-:W-:Y:S01]  /*12940*/  FMUL.FTZ R22, R3.reuse, R114 ;  /* 0x0000007203167220 */ /* 0x040fe20000410000 */
[----:B------:R-:W-:Y:S01]  /*12950*/  FMUL.FTZ R23, R3, R115 ;  /* 0x0000007303177220 */ /* 0x000fe20000410000 */
[----:B------:R-:W-:Y:S02]  /*12960*/  MUFU.EX2 R121, R121 ;  /* 0x0000007900797308 */ /* 0x000fe40000000800 */
[--C-:B------:R-:W-:Y:S01]  /*12970*/  FFMA.FTZ R112, R149, UR4, -R145.reuse ;  /* 0x0000000495707c23 */ /* 0x100fe20008010891 */
[--C-:B------:R-:W-:Y:S01]  /*12980*/  FFMA.FTZ R149, R178, UR4, -R145.reuse ;  /* 0x00000004b2957c23 */ /* 0x100fe20008010891 */
[--C-:B------:R-:W-:Y:S01]  /*12990*/  FFMA.FTZ R178, R195, UR4, -R144.reuse ;  /* 0x00000004c3b27c23 */ /* 0x100fe20008010890 */
[--C-:B------:R-:W-:Y:S01]  /*129a0*/  FFMA.FTZ R113, R146, UR4, -R145.reuse ;  /* 0x0000000492717c23 */ /* 0x100fe20008010891 */
[C---:B------:R-:W-:Y:S04]  /*129b0*/  HMMA.16816.F32 R20, R128.reuse, R28, R20 ;  /* 0x0000001c8014723c */ /* 0x040fe80000001814 */
[----:B------:R-:W-:Y:S01]  /*129c0*/  MUFU.EX2 R159, R159 ;  /* 0x0000009f009f7308 */ /* 0x000fe20000000800 */
[--C-:B------:R-:W-:Y:S01]  /*129d0*/  FFMA.FTZ R146, R171, UR4, -R144.reuse ;  /* 0x00000004ab927c23 */ /* 0x100fe20008010890 */
[--C-:B------:R-:W-:Y:S01]  /*129e0*/  FFMA.FTZ R171, R245, UR4, -R144.reuse ;  /* 0x00000004f5ab7c23 */ /* 0x100fe20008010890 */
[--C-:B------:R-:W-:Y:S01]  /*129f0*/  FFMA.FTZ R114, R179, UR4, -R144.reuse ;  /* 0x00000004b3727c23 */ /* 0x100fe20008010890 */
[C---:B------:R-:W-:Y:S06]  /*12a00*/  HMMA.16816.F32 R24, R128.reuse, R30, R24 ;  /* 0x0000001e8018723c */ /* 0x040fec0000001818 */
[----:B------:R-:W-:Y:S01]  /*12a10*/  MUFU.EX2 R146, R146 ;  /* 0x0000009200927308 */ /* 0x000fe20000000800 */
[C---:B------:R-:W-:Y:S01]  /*12a20*/  FMUL.FTZ R28, R132.reuse, R104 ;  /* 0x00000068841c7220 */ /* 0x040fe20000410000 */
[----:B------:R-:W-:Y:S03]  /*12a30*/  FMUL.FTZ R29, R132, R105 ;  /* 0x00000069841d7220 */ /* 0x000fe60000410000 */
[C---:B------:R-:W-:Y:S01]  /*12a40*/  FMUL.FTZ R30, R3.reuse, R106 ;  /* 0x0000006a031e7220 */ /* 0x040fe20000410000 */
[----:B------:R-:W-:Y:S01]  /*12a50*/  FMUL.FTZ R31, R3, R107 ;  /* 0x0000006b031f7220 */ /* 0x000fe20000410000 */
[--C-:B------:R-:W-:Y:S03]  /*12a60*/  FFMA.FTZ R179, R193, UR4, -R144.reuse ;  /* 0x00000004c1b37c23 */ /* 0x100fe60008010890 */
[----:B------:R-:W-:Y:S01]  /*12a70*/  MUFU.EX2 R149, R149 ;  /* 0x0000009500957308 */ /* 0x000fe20000000800 */
[--C-:B------:R-:W-:Y:S01]  /*12a80*/  FFMA.FTZ R193, R188, UR4, -R145.reuse ;  /* 0x00000004bcc17c23 */ /* 0x100fe20008010891 */
[--C-:B------:R-:W-:Y:S01]  /*12a90*/  FFMA.FTZ R188, R191, UR4, -R144.reuse ;  /* 0x00000004bfbc7c23 */ /* 0x100fe20008010890 */
[C---:B------:R-:W-:Y:S03]  /*12aa0*/  HMMA.16816.F32 R28, R128.reuse, R36, R28 ;  /* 0x00000024801c723c */ /* 0x040fe6000000181c */
[--C-:B------:R-:W-:Y:S01]  /*12ab0*/  FFMA.FTZ R105, R160, UR4, -R145.reuse ;  /* 0x00000004a0697c23 */ /* 0x100fe20008010891 */
[--C-:B------:R-:W-:Y:S03]  /*12ac0*/  FFMA.FTZ R160, R252, UR4, -R145.reuse ;  /* 0x00000004fca07c23 */ /* 0x100fe60008010891 */
[----:B------:R-:W-:Y:S01]  /*12ad0*/  MUFU.EX2 R164, R164 ;  /* 0x000000a400a47308 */ /* 0x000fe20000000800 */
[C---:B------:R-:W-:Y:S03]  /*12ae0*/  HMMA.16816.F32 R32, R128.reuse, R38, R32 ;  /* 0x000000268020723c */ /* 0x040fe60000001820 */
[C---:B------:R-:W-:Y:S01]  /*12af0*/  FMUL.FTZ R36, R132.reuse, R96 ;  /* 0x0000006084247220 */ /* 0x040fe20000410000 */
[----:B------:R-:W-:Y:S03]  /*12b00*/  FMUL.FTZ R37, R132, R97 ;  /* 0x0000006184257220 */ /* 0x000fe60000410000 */
[C---:B------:R-:W-:Y:S01]  /*12b10*/  FMUL.FTZ R38, R3.reuse, R98 ;  /* 0x0000006203267220 */ /* 0x040fe20000410000 */
[----:B------:R-:W-:Y:S01]  /*12b20*/  FMUL.FTZ R39, R3, R99 ;  /* 0x0000006303277220 */ /* 0x000fe20000410000 */
[----:B------:R-:W-:Y:S01]  /*12b30*/  MUFU.EX2 R160, R160 ;  /* 0x000000a000a07308 */ /* 0x000fe20000000800 */
[----:B------:R-:W-:Y:S01]  /*12b40*/  LDSM.16.MT88.4 R96, [R204+0x12000] ;  /* 0x01200000cc60783b */ /* 0x000fe20000004200 */
        /* <DEDUP_REMOVED lines=12> */
[C---:B------:R-:W-:Y:S03]  /*12c10*/  HMMA.16816.F32 R44, R128.reuse, R56, R44 ;  /* 0x00000038802c723c */ /* 0x040fe6000000182c */
[C---:B------:R-:W-:Y:S01]  /*12c20*/  FMUL.FTZ R49, R132.reuse, R85 ;  /* 0x0000005584317220 */ /* 0x040fe20000410000 */
[C---:B------:R-:W-:Y:S01]  /*12c30*/  FMUL.FTZ R50, R3.reuse, R86 ;  /* 0x0000005603327220 */ /* 0x040fe20000410000 */
[----:B------:R-:W-:Y:S02]  /*12c40*/  FMUL.FTZ R51, R3, R87 ;  /* 0x0000005703337220 */ /* 0x000fe40000410000 */
[C---:B------:R-:W-:Y:S01]  /*12c50*/  FMUL.FTZ R56, R132.reuse, R76 ;  /* 0x0000004c84387220 */ /* 0x040fe20000410000 */
[----:B------:R-:W1:Y:S01]  /*12c60*/  LDSM.16.MT88.4 R84, [R206+0xc800] ;  /* 0x00c80000ce54783b */ /* 0x000e620000004200 */
[----:B------:R-:W-:Y:S02]  /*12c70*/  MUFU.EX2 R154, R154 ;  /* 0x0000009a009a7308 */ /* 0x000fe40000000800 */
[----:B------:R-:W-:Y:S01]  /*12c80*/  FMUL.FTZ R57, R132, R77 ;  /* 0x0000004d84397220 */ /* 0x000fe20000410000 */
[--C-:B------:R-:W-:Y:S01]  /*12c90*/  FFMA.FTZ R157, R158, UR4, -R145.reuse ;  /* 0x000000049e9d7c23 */ /* 0x100fe20008010891 */
[--C-:B------:R-:W-:Y:S01]  /*12ca0*/  FFMA.FTZ R158, R165, UR4, -R144.reuse ;  /* 0x00000004a59e7c23 */ /* 0x100fe20008010890 */
[C---:B------:R-:W-:Y:S03]  /*12cb0*/  HMMA.16816.F32 R48, R128.reuse, R58, R48 ;  /* 0x0000003a8030723c */ /* 0x040fe60000001830 */
[--C-:B------:R-:W-:Y:S01]  /*12cc0*/  FFMA.FTZ R107, R151, UR4, -R144.reuse ;  /* 0x00000004976b7c23 */ /* 0x100fe20008010890 */
[--C-:B------:R-:W-:Y:S01]  /*12cd0*/  FFMA.FTZ R115, R177, UR4, -R144.reuse ;  /* 0x00000004b1737c23 */ /* 0x100fe20008010890 */
[----:B------:R-:W-:Y:S01]  /*12ce0*/  MUFU.EX2 R155, R155 ;  /* 0x0000009b009b7308 */ /* 0x000fe20000000800 */
[C---:B------:R-:W-:Y:S05]  /*12cf0*/  HMMA.16816.F32 R52, R128.reuse, R64, R52 ;  /* 0x000000408034723c */ /* 0x040fea0000001834 */
[C---:B------:R-:W-:Y:S01]  /*12d00*/  FMUL.FTZ R58, R3.reuse, R78 ;  /* 0x0000004e033a7220 */ /* 0x040fe20000410000 */
[----:B------:R-:W-:Y:S03]  /*12d10*/  FMUL.FTZ R59, R3, R79 ;  /* 0x0000004f033b7220 */ /* 0x000fe60000410000 */
[----:B------:R-:W-:Y:S01]  /*12d20*/  MUFU.EX2 R105, R105 ;  /* 0x0000006900697308 */ /* 0x000fe20000000800 */
[----:B------:R-:W4:Y:S01]  /*12d30*/  LDSM.16.MT88.4 R76, [R208+0x10800] ;  /* 0x01080000d04c783b */ /* 0x000f220000004200 */
[C---:B------:R-:W-:Y:S01]  /*12d40*/  FMUL.FTZ R64, R132.reuse, R68 ;  /* 0x0000004484407220 */ /* 0x040fe20000410000 */
[----:B------:R-:W-:Y:S01]  /*12d50*/  FMUL.FTZ R65, R132, R69 ;  /* 0x0000004584417220 */ /* 0x000fe20000410000 */
[C---:B------:R-:W-:Y:S06]  /*12d60*/  HMMA.16816.F32 R56, R128.reuse, R66, R56 ;  /* 0x000000428038723c */ /* 0x040fec0000001838 */
[----:B------:R-:W5:Y:S01]  /*12d70*/  MUFU.EX2 R104, R104 ;  /* 0x0000006800687308 */ /* 0x000f620000000800 */
[--C-:B------:R-:W-:Y:S01]  /*12d80*/  FFMA.FTZ R151, R167, UR4, -R144.reuse ;  /* 0x00000004a7977c23 */ /* 0x100fe20008010890 */
[--C-:B------:R-:W-:Y:S03]  /*12d90*/  FFMA.FTZ R165, R162, UR4, -R145.reuse ;  /* 0x00000004a2a57c23 */ /* 0x100fe60008010891 */
[--C-:B------:R-:W-:Y:S01]  /*12da0*/  FFMA.FTZ R162, R163, UR4, -R144.reuse ;  /* 0x00000004a3a27c23 */ /* 0x100fe20008010890 */
[C---:B--2---:R-:W-:Y:S04]  /*12db0*/  HMMA.16816.F32 R60, R128.reuse, R88, R60 ;  /* 0x00000058803c723c */ /* 0x044fe8000000183c */
[----:B------:R-:W-:Y:S01]  /*12dc0*/  MUFU.EX2 R106, R106 ;  /* 0x0000006a006a7308 */ /* 0x000fe20000000800 */
[C---:B------:R-:W-:Y:S01]  /*12dd0*/  FMUL.FTZ R66, R3.reuse, R70 ;  /* 0x0000004603427220 */ /* 0x040fe20000410000 */
[----:B------:R-:W-:Y:S01]  /*12de0*/  FMUL.FTZ R67, R3, R71 ;  /* 0x0000004703437220 */ /* 0x000fe20000410000 */
[--C-:B------:R-:W-:Y:S01]  /*12df0*/  FFMA.FTZ R163, R250, UR4, -R145.reuse ;  /* 0x00000004faa37c23 */ /* 0x100fe20008010891 */
[--C-:B------:R-:W-:Y:S03]  /*12e00*/  FFMA.FTZ R167, R251, UR4, -R144.reuse ;  /* 0x00000004fba77c23 */ /* 0x100fe60008010890 */
[--C-:B------:R-:W-:Y:S03]  /*12e10*/  FFMA.FTZ R177, R192, UR4, -R145.reuse ;  /* 0x00000004c0b17c23 */ /* 0x100fe60008010891 */
[----:B------:R-:W2:Y:S01]  /*12e20*/  MUFU.EX2 R107, R107 ;  /* 0x0000006b006b7308 */ /* 0x000ea20000000800 */
[----:B------:R-:W-:Y:S01]  /*12e30*/  HMMA.16816.F32 R64, R128, R90, R64 ;  /* 0x0000005a8040723c */ /* 0x000fe20000001840 */
[----:B------:R-:W-:Y:S02]  /*12e40*/  LDSM.16.MT88.4 R88, [R206+0xd000] ;  /* 0x00d00000ce58783b */ /* 0x000fe40000004200 */
[----:B-----5:R-:W-:Y:S01]  /*12e50*/  F2FP.F16.F32.PACK_AB R68, R104, R105 ;  /* 0x000000696844723e */ /* 0x020fe200000000ff */
[--C-:B------:R-:W-:Y:S01]  /*12e60*/  FFMA.FTZ R191, R184, UR4, -R145.reuse ;  /* 0x00000004b8bf7c23 */ /* 0x100fe20008010891 */
[--C-:B------:R-:W-:Y:S01]  /*12e70*/  FFMA.FTZ R184, R187, UR4, -R144.reuse ;  /* 0x00000004bbb87c23 */ /* 0x100fe20008010890 */
[----:B------:R-:W-:Y:S03]  /*12e80*/  FFMA.FTZ R145, R182, UR4, -R145 ;  /* 0x00000004b6917c23 */ /* 0x000fe60008010891 */
[----:B------:R-:W-:Y:S02]  /*12e90*/  MUFU.EX2 R112, R112 ;  /* 0x0000007000707308 */ /* 0x000fe40000000800 */
[----:B------:R-:W-:Y:S01]  /*12ea0*/  FFMA.FTZ R144, R133, UR4, -R144 ;  /* 0x0000000485907c23 */ /* 0x000fe20008010890 */
[----:B------:R-:W-:Y:S07]  /*12eb0*/  FADD.FTZ R105, R105, R140 ;  /* 0x0000008c69697221 */ /* 0x000fee0000010000 */
[----:B------:R-:W5:Y:S01]  /*12ec0*/  MUFU.EX2 R113, R113 ;  /* 0x0000007100717308 */ /* 0x000f620000000800 */
[----:B--2---:R-:W-:Y:S01]  /*12ed0*/  F2FP.F16.F32.PACK_AB R69, R107, R106 ;  /* 0x0000006a6b45723e */ /* 0x004fe200000000ff */
[----:B------:R-:W-:Y:S08]  /*12ee0*/  FADD.FTZ R105, R104, R105 ;  /* 0x0000006968697221 */ /* 0x000ff00000010000 */
[----:B------:R-:W-:Y:S10]  /*12ef0*/  MUFU.EX2 R114, R114 ;  /* 0x0000007200727308 */ /* 0x000ff40000000800 */
[----:B------:R-:W2:Y:S01]  /*12f00*/  MUFU.EX2 R115, R115 ;  /* 0x0000007300737308 */ /* 0x000ea20000000800 */
[C---:B-----5:R-:W-:Y:S01]  /*12f10*/  F2FP.F16.F32.PACK_AB R70, R113.reuse, R112 ;  /* 0x000000707146723e */ /* 0x060fe200000000ff */
[----:B------:R-:W-:Y:S04]  /*12f20*/  FADD.FTZ R112, R112, R105 ;  /* 0x0000006970707221 */ /* 0x000fe80000010000 */
[----:B------:R-:W-:Y:S04]  /*12f30*/  FADD.FTZ R113, R113, R112 ;  /* 0x0000007071717221 */ /* 0x000fe80000010000 */
[----:B------:R-:W5:Y:S10]  /*12f40*/  MUFU.EX2 R151, R151 ;  /* 0x0000009700977308 */ /* 0x000f740000000800 */
[----:B------:R-:W-:Y:S01]  /*12f50*/  MUFU.EX2 R156, R156 ;  /* 0x0000009c009c7308 */ /* 0x000fe20000000800 */
[----:B--2---:R-:W-:Y:S07]  /*12f60*/  F2FP.F16.F32.PACK_AB R71, R115, R114 ;  /* 0x000000727347723e */ /* 0x004fee00000000ff */
[C---:B---3--:R-:W-:Y:S02]  /*12f70*/  HMMA.16816.F32 R4, R68.reuse, R80, R4 ;  /* 0x000000504404723c */ /* 0x048fe40000001804 */
[----:B------:R-:W2:Y:S04]  /*12f80*/  MUFU.EX2 R157, R157 ;  /* 0x0000009d009d7308 */ /* 0x000ea80000000800 */
[C---:B------:R-:W-:Y:S01]  /*12f90*/  HMMA.16816.F32 R8, R68.reuse, R82, R8 ;  /* 0x000000524408723c */ /* 0x040fe20000001808 */
[----:B------:R-:W3:Y:S05]  /*12fa0*/  LDSM.16.MT88.4 R80, [R206+0x10800] ;  /* 0x01080000ce50783b */ /* 0x000eea0000004200 */
[----:B------:R-:W2:Y:S01]  /*12fb0*/  MUFU.EX2 R158, R158 ;  /* 0x0000009e009e7308 */ /* 0x000ea20000000800 */
[C---:B-1----:R-:W-:Y:S09]  /*12fc0*/  HMMA.16816.F32 R12, R68.reuse, R84, R12 ;  /* 0x00000054440c723c */ /* 0x042ff2000000180c */
[----:B------:R-:W-:Y:S01]  /*12fd0*/  MUFU.EX2 R165, R165 ;  /* 0x000000a500a57308 */ /* 0x000fe20000000800 */
[C---:B------:R-:W-:Y:S01]  /*12fe0*/  HMMA.16816.F32 R16, R68.reuse, R86, R16 ;  /* 0x000000564410723c */ /* 0x040fe20000001810 */
[----:B------:R-:W1:Y:S05]  /*12ff0*/  LDSM.16.MT88.4 R84, [R205+0x10800] ;  /* 0x01080000cd54783b */ /* 0x000e6a0000004200 */
[C---:B------:R-:W-:Y:S03]  /*13000*/  HMMA.16816.F32 R20, R68.reuse, R92, R20 ;  /* 0x0000005c4414723c */ /* 0x040fe60000001814 */
[----:B------:R-:W-:Y:S03]  /*13010*/  MUFU.EX2 R162, R162 ;  /* 0x000000a200a27308 */ /* 0x000fe60000000800 */
[C---:B------:R-:W-:Y:S01]  /*13020*/  HMMA.16816.F32 R24, R68.reuse, R94, R24 ;  /* 0x0000005e4418723c */ /* 0x040fe20000001818 */
[----:B------:R-:W-:Y:S06]  /*13030*/  LDSM.16.MT88.4 R92, [R206+0xd800] ;  /* 0x00d80000ce5c783b */ /* 0x000fec0000004200 */
[----:B------:R-:W-:Y:S01]  /*13040*/  MUFU.EX2 R163, R163 ;  /* 0x000000a300a37308 */ /* 0x000fe20000000800 */
[C---:B------:R-:W-:Y:S09]  /*13050*/  HMMA.16816.F32 R28, R68.reuse, R72, R28 ;  /* 0x00000048441c723c */ /* 0x040ff2000000181c */
[----:B------:R-:W-:Y:S01]  /*13060*/  MUFU.EX2 R166, R166 ;  /* 0x000000a600a67308 */ /* 0x000fe20000000800 */
[C---:B------:R-:W-:Y:S01]  /*13070*/  HMMA.16816.F32 R32, R68.reuse, R74, R32 ;  /* 0x0000004a4420723c */ /* 0x040fe20000001820 */
[----:B------:R-:W5:Y:S05]  /*13080*/  LDSM.16.MT88.4 R72, [R204+0x10800] ;  /* 0x01080000cc48783b */ /* 0x000f6a0000004200 */
[C---:B----4-:R-:W-:Y:S03]  /*13090*/  HMMA.16816.F32 R36, R68.reuse, R76, R36 ;  /* 0x0000004c4424723c */ /* 0x050fe60000001824 */
[----:B------:R-:W-:Y:S03]  /*130a0*/  MUFU.EX2 R167, R167 ;  /* 0x000000a700a77308 */ /* 0x000fe60000000800 */
[C---:B------:R-:W-:Y:S01]  /*130b0*/  HMMA.16816.F32 R40, R68.reuse, R78, R40 ;  /* 0x0000004e4428723c */ /* 0x040fe20000001828 */
[----:B------:R-:W4:Y:S06]  /*130c0*/  LDSM.16.MT88.4 R76, [R208+0xd000] ;  /* 0x00d00000d04c783b */ /* 0x000f2c0000004200 */
[----:B------:R-:W-:Y:S01]  /*130d0*/  MUFU.EX2 R169, R169 ;  /* 0x000000a900a97308 */ /* 0x000fe20000000800 */
[C---:B---3--:R-:W-:Y:S09]  /*130e0*/  HMMA.16816.F32 R44, R68.reuse, R80, R44 ;  /* 0x00000050442c723c */ /* 0x048ff2000000182c */
[----:B------:R-:W-:Y:S01]  /*130f0*/  MUFU.EX2 R170, R170 ;  /* 0x000000aa00aa7308 */ /* 0x000fe20000000800 */
[C---:B------:R-:W-:Y:S01]  /*13100*/  HMMA.16816.F32 R48, R68.reuse, R82, R48 ;  /* 0x000000524430723c */ /* 0x040fe20000001830 */
[----:B------:R-:W3:Y:S05]  /*13110*/  LDSM.16.MT88.4 R80, [R205+0xd000] ;  /* 0x00d00000cd50783b */ /* 0x000eea0000004200 */
[C---:B-1----:R-:W-:Y:S03]  /*13120*/  HMMA.16816.F32 R52, R68.reuse, R84, R52 ;  /* 0x000000544434723c */ /* 0x042fe60000001834 */
[----:B------:R-:W-:Y:S03]  /*13130*/  MUFU.EX2 R171, R171 ;  /* 0x000000ab00ab7308 */ /* 0x000fe60000000800 */
[C---:B------:R-:W-:Y:S01]  /*13140*/  HMMA.16816.F32 R56, R68.reuse, R86, R56 ;  /* 0x000000564438723c */ /* 0x040fe20000001838 */
[----:B------:R-:W1:Y:S06]  /*13150*/  LDSM.16.MT88.4 R84, [R204+0xd000] ;  /* 0x00d00000cc54783b */ /* 0x000e6c0000004200 */
[----:B------:R-:W-:Y:S01]  /*13160*/  MUFU.EX2 R172, R172 ;  /* 0x000000ac00ac7308 */ /* 0x000fe20000000800 */
[C---:B-----5:R-:W-:Y:S09]  /*13170*/  HMMA.16816.F32 R60, R68.reuse, R72, R60 ;  /* 0x00000048443c723c */ /* 0x060ff2000000183c */
[----:B------:R-:W-:Y:S01]  /*13180*/  MUFU.EX2 R173, R173 ;  /* 0x000000ad00ad7308 */ /* 0x000fe20000000800 */
[----:B------:R-:W-:Y:S01]  /*13190*/  HMMA.16816.F32 R64, R68, R74, R64 ;  /* 0x0000004a4440723c */ /* 0x000fe20000001840 */
[----:B------:R-:W5:Y:S06]  /*131a0*/  LDSM.16.MT88.4 R72, [R208+0x11000] ;  /* 0x01100000d048783b */ /* 0x000f6c0000004200 */
[----:B------:R-:W-:Y:S02]  /*131b0*/  F2FP.F16.F32.PACK_AB R68, R147, R120 ;  /* 0x000000789344723e */ /* 0x000fe400000000ff */
[----:B------:R-:W-:Y:S02]  /*131c0*/  MUFU.EX2 R174, R174 ;  /* 0x000000ae00ae7308 */ /* 0x000fe40000000800 */
[----:B------:R-:W-:Y:S02]  /*131d0*/  F2FP.F16.F32.PACK_AB R69, R146, R121 ;  /* 0x000000799245723e */ /* 0x000fe400000000ff */
[----:B------:R-:W-:Y:S02]  /*131e0*/  F2FP.F16.F32.PACK_AB R70, R148, R149 ;  /* 0x000000959446723e */ /* 0x000fe400000000ff */
[----:B------:R-:W-:Y:S04]  /*131f0*/  F2FP.F16.F32.PACK_AB R71, R151, R150 ;  /* 0x000000969747723e */ /* 0x000fe800000000ff */
[----:B------:R-:W-:Y:S03]  /*13200*/  MUFU.EX2 R175, R175 ;  /* 0x000000af00af7308 */ /* 0x000fe60000000800 */
[C---:B----4-:R-:W-:Y:S07]  /*13210*/  HMMA.16816.F32 R4, R68.reuse, R76, R4 ;  /* 0x0000004c4404723c */ /* 0x050fee0000001804 */
[----:B------:R-:W-:Y:S01]  /*13220*/  MUFU.EX2 R176, R176 ;  /* 0x000000b000b07308 */ /* 0x000fe20000000800 */
[C---:B------:R-:W-:Y:S01]  /*13230*/  HMMA.16816.F32 R8, R68.reuse, R78, R8 ;  /* 0x0000004e4408723c */ /* 0x040fe20000001808 */
[----:B------:R-:W4:Y:S08]  /*13240*/  LDSM.16.MT88.4 R76, [R206+0x11000] ;  /* 0x01100000ce4c783b */ /* 0x000f300000004200 */
[----:B------:R-:W-:Y:S01]  /*13250*/  MUFU.EX2 R177, R177 ;  /* 0x000000b100b17308 */ /* 0x000fe20000000800 */
[C---:B------:R-:W-:Y:S06]  /*13260*/  HMMA.16816.F32 R12, R68.reuse, R88, R12 ;  /* 0x00000058440c723c */ /* 0x040fec000000180c */
[C---:B------:R-:W-:Y:S01]  /*13270*/  HMMA.16816.F32 R16, R68.reuse, R90, R16 ;  /* 0x0000005a4410723c */ /* 0x040fe20000001810 */
[----:B------:R-:W-:Y:S02]  /*13280*/  LDSM.16.MT88.4 R88, [R204+0x11000] ;  /* 0x01100000cc58783b */ /* 0x000fe40000004200 */
[----:B------:R-:W-:Y:S03]  /*13290*/  MUFU.EX2 R178, R178 ;  /* 0x000000b200b27308 */ /* 0x000fe60000000800 */
[C---:B---3--:R-:W-:Y:S07]  /*132a0*/  HMMA.16816.F32 R20, R68.reuse, R80, R20 ;  /* 0x000000504414723c */ /* 0x048fee0000001814 */
        /* <DEDUP_REMOVED lines=10> */
[C---:B------:R-:W-:Y:S03]  /*13350*/  HMMA.16816.F32 R40, R68.reuse, R74, R40 ;  /* 0x0000004a4428723c */ /* 0x040fe60000001828 */
[----:B------:R-:W-:Y:S03]  /*13360*/  F2FP.F16.F32.PACK_AB R72, R153, R152 ;  /* 0x000000989948723e */ /* 0x000fe600000000ff */
[C---:B----4-:R-:W-:Y:S03]  /*13370*/  HMMA.16816.F32 R44, R68.reuse, R76, R44 ;  /* 0x0000004c442c723c */ /* 0x050fe6000000182c */
[----:B------:R-:W-:Y:S02]  /*13380*/  MUFU.EX2 R189, R189 ;  /* 0x000000bd00bd7308 */ /* 0x000fe40000000800 */
[----:B------:R-:W-:Y:S01]  /*13390*/  F2FP.F16.F32.PACK_AB R73, R155, R154 ;  /* 0x0000009a9b49723e */ /* 0x000fe200000000ff */
[C---:B------:R-:W-:Y:S01]  /*133a0*/  HMMA.16816.F32 R48, R68.reuse, R78, R48 ;  /* 0x0000004e4430723c */ /* 0x040fe20000001830 */
[----:B------:R-:W4:Y:S06]  /*133b0*/  LDSM.16.MT88.4 R76, [R205+0xd800] ;  /* 0x00d80000cd4c783b */ /* 0x000f2c0000004200 */
[----:B------:R-:W-:Y:S01]  /*133c0*/  MUFU.EX2 R186, R186 ;  /* 0x000000ba00ba7308 */ /* 0x000fe20000000800 */
[----:B--2---:R-:W-:Y:S01]  /*133d0*/  F2FP.F16.F32.PACK_AB R74, R157, R156 ;  /* 0x0000009c9d4a723e */ /* 0x004fe200000000ff */
[C---:B---3--:R-:W-:Y:S03]  /*133e0*/  HMMA.16816.F32 R52, R68.reuse, R80, R52 ;  /* 0x000000504434723c */ /* 0x048fe60000001834 */
[----:B------:R-:W-:Y:S03]  /*133f0*/  F2FP.F16.F32.PACK_AB R75, R161, R158 ;  /* 0x0000009ea14b723e */ /* 0x000fe600000000ff */
[C---:B------:R-:W-:Y:S01]  /*13400*/  HMMA.16816.F32 R56, R68.reuse, R82, R56 ;  /* 0x000000524438723c */ /* 0x040fe20000001838 */
[----:B------:R-:W2:Y:S01]  /*13410*/  LDSM.16.MT88.4 R80, [R204+0xd800] ;  /* 0x00d80000cc50783b */ /* 0x000ea20000004200 */
[----:B------:R-:W-:Y:S04]  /*13420*/  MUFU.EX2 R191, R191 ;  /* 0x000000bf00bf7308 */ /* 0x000fe80000000800 */
[C---:B------:R-:W-:Y:S06]  /*13430*/  HMMA.16816.F32 R60, R68.reuse, R88, R60 ;  /* 0x00000058443c723c */ /* 0x040fec000000183c */
[----:B------:R-:W-:Y:S01]  /*13440*/  MUFU.EX2 R184, R184 ;  /* 0x000000b800b87308 */ /* 0x000fe20000000800 */
[----:B------:R-:W-:Y:S01]  /*13450*/  HMMA.16816.F32 R64, R68, R90, R64 ;  /* 0x0000005a4440723c */ /* 0x000fe20000001840 */
[----:B------:R-:W3:Y:S05]  /*13460*/  LDSM.16.MT88.4 R68, [R208+0x11800] ;  /* 0x01180000d044783b */ /* 0x000eea0000004200 */
[C---:B-1----:R-:W-:Y:S03]  /*13470*/  HMMA.16816.F32 R4, R72.reuse, R84, R4 ;  /* 0x000000544804723c */ /* 0x042fe60000001804 */
[----:B------:R-:W1:Y:S01]  /*13480*/  MUFU.EX2 R185, R185 ;  /* 0x000000b900b97308 */ /* 0x000e620000000800 */
[----:B------:R-:W-:Y:S02]  /*13490*/  LDSM.16.MT88.4 R88, [R205+0x11800] ;  /* 0x01180000cd58783b */ /* 0x000fe40000004200 */
[C---:B------:R-:W-:Y:S07]  /*134a0*/  HMMA.16816.F32 R8, R72.reuse, R86, R8 ;  /* 0x000000564808723c */ /* 0x040fee0000001808 */
[----:B------:R-:W-:Y:S01]  /*134b0*/  MUFU.EX2 R183, R183 ;  /* 0x000000b700b77308 */ /* 0x000fe20000000800 */
[----:B------:R-:W5:Y:S01]  /*134c0*/  LDSM.16.MT88.4 R84, [R206+0x11800] ;  /* 0x01180000ce54783b */ /* 0x000f620000004200 */
[C---:B------:R-:W-:Y:S08]  /*134d0*/  HMMA.16816.F32 R12, R72.reuse, R92, R12 ;  /* 0x0000005c480c723c */ /* 0x040ff0000000180c */
[----:B------:R-:W2:Y:S01]  /*134e0*/  MUFU.EX2 R182, R145 ;  /* 0x0000009100b67308 */ /* 0x000ea20000000800 */
[C---:B------:R-:W-:Y:S01]  /*134f0*/  HMMA.16816.F32 R16, R72.reuse, R94, R16 ;  /* 0x0000005e4810723c */ /* 0x040fe20000001810 */
[----:B------:R-:W5:Y:S02]  /*13500*/  LDSM.16.MT88.4 R92, [R204+0x11800] ;  /* 0x01180000cc5c783b */ /* 0x000f640000004200 */
[----:B-1----:R-:W-:Y:S03]  /*13510*/  F2FP.F16.F32.PACK_AB R137, R185, R184 ;  /* 0x000000b8b989723e */ /* 0x002fe600000000ff */
[C---:B----4-:R-:W-:Y:S03]  /*13520*/  HMMA.16816.F32 R20, R72.reuse, R76, R20 ;  /* 0x0000004c4814723c */ /* 0x050fe60000001814 */
[----:B------:R-:W-:Y:S03]  /*13530*/  MUFU.EX2 R134, R134 ;  /* 0x0000008600867308 */ /* 0x000fe60000000800 */
[C---:B------:R-:W-:Y:S01]  /*13540*/  HMMA.16816.F32 R24, R72.reuse, R78, R24 ;  /* 0x0000004e4818723c */ /* 0x040fe20000001818 */
[----:B------:R-:W1:Y:S06]  /*13550*/  LDSM.16.MT88.4 R76, [R208+0xe000] ;  /* 0x00e00000d04c783b */ /* 0x000e6c0000004200 */
[----:B------:R-:W4:Y:S01]  /*13560*/  MUFU.EX2 R3, R144 ;  /* 0x0000009000037308 */ /* 0x000f220000000800 */
[----:B--2---:R-:W-:Y:S01]  /*13570*/  F2FP.F16.F32.PACK_AB R138, R182, R183 ;  /* 0x000000b7b68a723e */ /* 0x004fe200000000ff */
[C---:B------:R-:W-:Y:S06]  /*13580*/  HMMA.16816.F32 R28, R72.reuse, R80, R28 ;  /* 0x00000050481c723c */ /* 0x040fec000000181c */
[C---:B------:R-:W-:Y:S01]  /*13590*/  HMMA.16816.F32 R32, R72.reuse, R82, R32 ;  /* 0x000000524820723c */ /* 0x040fe20000001820 */
[----:B------:R-:W2:Y:S05]  /*135a0*/  LDSM.16.MT88.4 R80, [R206+0xe000] ;  /* 0x00e00000ce50783b */ /* 0x000eaa0000004200 */
[C---:B---3--:R-:W-:Y:S06]  /*135b0*/  HMMA.16816.F32 R36, R72.reuse, R68, R36 ;  /* 0x000000444824723c */ /* 0x048fec0000001824 */
[C---:B------:R-:W-:Y:S05]  /*135c0*/  HMMA.16816.F32 R40, R72.reuse, R70, R40 ;  /* 0x000000464828723c */ /* 0x040fea0000001828 */
[----:B------:R-:W-:Y:S01]  /*135d0*/  F2FP.F16.F32.PACK_AB R68, R160, R165 ;  /* 0x000000a5a044723e */ /* 0x000fe200000000ff */
[C---:B-----5:R-:W-:Y:S05]  /*135e0*/  HMMA.16816.F32 R44, R72.reuse, R84, R44 ;  /* 0x00000054482c723c */ /* 0x060fea000000182c */
[----:B------:R-:W-:Y:S01]  /*135f0*/  F2FP.F16.F32.PACK_AB R69, R159, R162 ;  /* 0x000000a29f45723e */ /* 0x000fe200000000ff */
[C---:B------:R-:W-:Y:S01]  /*13600*/  HMMA.16816.F32 R48, R72.reuse, R86, R48 ;  /* 0x000000564830723c */ /* 0x040fe20000001830 */
[----:B------:R-:W3:Y:S04]  /*13610*/  LDSM.16.MT88.4 R84, [R205+0xe000] ;  /* 0x00e00000cd54783b */ /* 0x000ee80000004200 */
[----:B------:R-:W-:Y:S01]  /*13620*/  F2FP.F16.F32.PACK_AB R70, R164, R163 ;  /* 0x000000a3a446723e */ /* 0x000fe200000000ff */
[C---:B------:R-:W-:Y:S05]  /*13630*/  HMMA.16816.F32 R52, R72.reuse, R88, R52 ;  /* 0x000000584834723c */ /* 0x040fea0000001834 */
[----:B------:R-:W-:Y:S01]  /*13640*/  F2FP.F16.F32.PACK_AB R71, R167, R166 ;  /* 0x000000a6a747723e */ /* 0x000fe200000000ff */
[C---:B------:R-:W-:Y:S01]  /*13650*/  HMMA.16816.F32 R56, R72.reuse, R90, R56 ;  /* 0x0000005a4838723c */ /* 0x040fe20000001838 */
[----:B------:R-:W-:Y:S05]  /*13660*/  LDSM.16.MT88.4 R88, [R206+0x12000] ;  /* 0x01200000ce58783b */ /* 0x000fea0000004200 */
[C---:B------:R-:W-:Y:S06]  /*13670*/  HMMA.16816.F32 R60, R72.reuse, R92, R60 ;  /* 0x0000005c483c723c */ /* 0x040fec000000183c */
[----:B------:R-:W-:Y:S01]  /*13680*/  HMMA.16816.F32 R64, R72, R94, R64 ;  /* 0x0000005e4840723c */ /* 0x000fe20000001840 */
[----:B------:R-:W5:Y:S05]  /*13690*/  LDSM.16.MT88.4 R72, [R204+0xe000] ;  /* 0x00e00000cc48783b */ /* 0x000f6a0000004200 */
[C---:B-1----:R-:W-:Y:S03]  /*136a0*/  HMMA.16816.F32 R4, R68.reuse, R76, R4 ;  /* 0x0000004c4404723c */ /* 0x042fe60000001804 */
[----:B------:R-:W-:Y:S03]  /*136b0*/  LDSM.16.MT88.4 R92, [R205+0x12000] ;  /* 0x01200000cd5c783b */ /* 0x000fe60000004200 */
[C---:B------:R-:W-:Y:S05]  /*136c0*/  HMMA.16816.F32 R8, R68.reuse, R78, R8 ;  /* 0x0000004e4408723c */ /* 0x040fea0000001808 */
[----:B------:R-:W1:Y:S01]  /*136d0*/  LDSM.16.MT88.4 R76, [R208+0x12000] ;  /* 0x01200000d04c783b */ /* 0x000e620000004200 */
[C---:B--2---:R-:W-:Y:S06]  /*136e0*/  HMMA.16816.F32 R12, R68.reuse, R80, R12 ;  /* 0x00000050440c723c */ /* 0x044fec000000180c */
[C---:B------:R-:W-:Y:S01]  /*136f0*/  HMMA.16816.F32 R16, R68.reuse, R82, R16 ;  /* 0x000000524410723c */ /* 0x040fe20000001810 */
[----:B------:R-:W2:Y:S05]  /*13700*/  LDSM.16.MT88.4 R80, [R208+0xe800] ;  /* 0x00e80000d050783b */ /* 0x000eaa0000004200 */
[C---:B---3--:R-:W-:Y:S06]  /*13710*/  HMMA.16816.F32 R20, R68.reuse, R84, R20 ;  /* 0x000000544414723c */ /* 0x048fec0000001814 */
[C---:B------:R-:W-:Y:S01]  /*13720*/  HMMA.16816.F32 R24, R68.reuse, R86, R24 ;  /* 0x000000564418723c */ /* 0x040fe20000001818 */
[----:B------:R-:W3:Y:S05]  /*13730*/  LDSM.16.MT88.4 R84, [R206+0xe800] ;  /* 0x00e80000ce54783b */ /* 0x000eea0000004200 */
[C---:B-----5:R-:W-:Y:S06]  /*13740*/  HMMA.16816.F32 R28, R68.reuse, R72, R28 ;  /* 0x00000048441c723c */ /* 0x060fec000000181c */
[C---:B------:R-:W-:Y:S05]  /*13750*/  HMMA.16816.F32 R32, R68.reuse, R74, R32 ;  /* 0x0000004a4420723c */ /* 0x040fea0000001820 */
[----:B------:R-:W-:Y:S02]  /*13760*/  F2FP.F16.F32.PACK_AB R72, R169, R168 ;  /* 0x000000a8a948723e */ /* 0x000fe400000000ff */
[----:B------:R-:W-:Y:S01]  /*13770*/  F2FP.F16.F32.PACK_AB R73, R171, R170 ;  /* 0x000000aaab49723e */ /* 0x000fe200000000ff */
[C---:B-1----:R-:W-:Y:S03]  /*13780*/  HMMA.16816.F32 R36, R68.reuse, R76, R36 ;  /* 0x0000004c4424723c */ /* 0x042fe60000001824 */
[----:B------:R-:W-:Y:S02]  /*13790*/  F2FP.F16.F32.PACK_AB R74, R173, R172 ;  /* 0x000000acad4a723e */ /* 0x000fe400000000ff */
[----:B------:R-:W-:Y:S01]  /*137a0*/  F2FP.F16.F32.PACK_AB R75, R175, R174 ;  /* 0x000000aeaf4b723e */ /* 0x000fe200000000ff */
[C---:B------:R-:W-:Y:S01]  /*137b0*/  HMMA.16816.F32 R40, R68.reuse, R78, R40 ;  /* 0x0000004e4428723c */ /* 0x040fe20000001828 */
[----:B------:R-:W1:Y:S05]  /*137c0*/  LDSM.16.MT88.4 R76, [R204+0xe800] ;  /* 0x00e80000cc4c783b */ /* 0x000e6a0000004200 */
[C---:B------:R-:W-:Y:S06]  /*137d0*/  HMMA.16816.F32 R44, R68.reuse, R88, R44 ;  /* 0x00000058442c723c */ /* 0x040fec000000182c */
[C---:B------:R-:W-:Y:S01]  /*137e0*/  HMMA.16816.F32 R48, R68.reuse, R90, R48 ;  /* 0x0000005a4430723c */ /* 0x040fe20000001830 */
[----:B------:R-:W-:Y:S05]  /*137f0*/  LDSM.16.MT88.4 R88, [R204+0x12800] ;  /* 0x01280000cc58783b */ /* 0x000fea0000004200 */
[C---:B------:R-:W-:Y:S06]  /*13800*/  HMMA.16816.F32 R52, R68.reuse, R92, R52 ;  /* 0x0000005c4434723c */ /* 0x040fec0000001834 */
[C---:B------:R-:W-:Y:S01]  /*13810*/  HMMA.16816.F32 R56, R68.reuse, R94, R56 ;  /* 0x0000005e4438723c */ /* 0x040fe20000001838 */
[----:B------:R-:W-:Y:S05]  /*13820*/  LDSM.16.MT88.4 R92, [R206+0xf000] ;  /* 0x00f00000ce5c783b */ /* 0x000fea0000004200 */
[C---:B------:R-:W-:Y:S06]  /*13830*/  HMMA.16816.F32 R60, R68.reuse, R96, R60 ;  /* 0x00000060443c723c */ /* 0x040fec000000183c */
[----:B------:R-:W-:Y:S01]  /*13840*/  HMMA.16816.F32 R64, R68, R98, R64 ;  /* 0x000000624440723c */ /* 0x000fe20000001840 */
[----:B------:R-:W5:Y:S05]  /*13850*/  LDSM.16.MT88.4 R68, [R208+0x12800] ;  /* 0x01280000d044783b */ /* 0x000f6a0000004200 */
[C---:B--2---:R-:W-:Y:S03]  /*13860*/  HMMA.16816.F32 R4, R72.reuse, R80, R4 ;  /* 0x000000504804723c */ /* 0x044fe60000001804 */
[----:B------:R-:W-:Y:S03]  /*13870*/  LDSM.16.MT88.4 R96, [R205+0xf000] ;  /* 0x00f00000cd60783b */ /* 0x000fe60000004200 */
[C---:B------:R-:W-:Y:S05]  /*13880*/  HMMA.16816.F32 R8, R72.reuse, R82, R8 ;  /* 0x000000524808723c */ /* 0x040fea0000001808 */
[----:B------:R-:W2:Y:S01]  /*13890*/  LDSM.16.MT88.4 R80, [R206+0x12800] ;  /* 0x01280000ce50783b */ /* 0x000ea20000004200 */
[C---:B---3--:R-:W-:Y:S06]  /*138a0*/  HMMA.16816.F32 R12, R72.reuse, R84, R12 ;  /* 0x00000054480c723c */ /* 0x048fec000000180c */
[C---:B------:R-:W-:Y:S01]  /*138b0*/  HMMA.16816.F32 R16, R72.reuse, R86, R16 ;  /* 0x000000564810723c */ /* 0x040fe20000001810 */
[----:B------:R-:W3:Y:S05]  /*138c0*/  LDSM.16.MT88.4 R84, [R205+0x12800] ;  /* 0x01280000cd54783b */ /* 0x000eea0000004200 */
[C---:B------:R-:W-:Y:S06]  /*138d0*/  HMMA.16816.F32 R20, R72.reuse, R100, R20 ;  /* 0x000000644814723c */ /* 0x040fec0000001814 */
[C---:B------:R-:W-:Y:S01]  /*138e0*/  HMMA.16816.F32 R24, R72.reuse, R102, R24 ;  /* 0x000000664818723c */ /* 0x040fe20000001818 */
[----:B------:R-:W-:Y:S05]  /*138f0*/  LDSM.16.MT88.4 R100, [R204+0xf800] ;  /* 0x00f80000cc64783b */ /* 0x000fea0000004200 */
[C---:B-1----:R-:W-:Y:S06]  /*13900*/  HMMA.16816.F32 R28, R72.reuse, R76, R28 ;  /* 0x0000004c481c723c */ /* 0x042fec000000181c */
[C---:B------:R-:W-:Y:S01]  /*13910*/  HMMA.16816.F32 R32, R72.reuse, R78, R32 ;  /* 0x0000004e4820723c */ /* 0x040fe20000001820 */
[----:B------:R-:W1:Y:S05]  /*13920*/  LDSM.16.MT88.4 R76, [R208+0xf000] ;  /* 0x00f00000d04c783b */ /* 0x000e6a0000004200 */
[C---:B-----5:R-:W-:Y:S06]  /*13930*/  HMMA.16816.F32 R36, R72.reuse, R68, R36 ;  /* 0x000000444824723c */ /* 0x060fec0000001824 */
[C---:B------:R-:W-:Y:S05]  /*13940*/  HMMA.16816.F32 R40, R72.reuse, R70, R40 ;  /* 0x000000464828723c */ /* 0x040fea0000001828 */
[----:B------:R-:W-:Y:S01]  /*13950*/  F2FP.F16.F32.PACK_AB R68, R177, R176 ;  /* 0x000000b0b144723e */ /* 0x000fe200000000ff */
[C---:B--2---:R-:W-:Y:S05]  /*13960*/  HMMA.16816.F32 R44, R72.reuse, R80, R44 ;  /* 0x00000050482c723c */ /* 0x044fea000000182c */
[----:B------:R-:W-:Y:S01]  /*13970*/  F2FP.F16.F32.PACK_AB R69, R179, R178 ;  /* 0x000000b2b345723e */ /* 0x000fe200000000ff */
[C---:B------:R-:W-:Y:S01]  /*13980*/  HMMA.16816.F32 R48, R72.reuse, R82, R48 ;  /* 0x000000524830723c */ /* 0x040fe20000001830 */
[----:B------:R-:W2:Y:S04]  /*13990*/  LDSM.16.MT88.4 R80, [R204+0xf000] ;  /* 0x00f00000cc50783b */ /* 0x000ea80000004200 */
[----:B------:R-:W-:Y:S01]  /*139a0*/  F2FP.F16.F32.PACK_AB R70, R193, R190 ;  /* 0x000000bec146723e */ /* 0x000fe200000000ff */
[C---:B---3--:R-:W-:Y:S05]  /*139b0*/  HMMA.16816.F32 R52, R72.reuse, R84, R52 ;  /* 0x000000544834723c */ /* 0x048fea0000001834 */
[----:B------:R-:W-:Y:S01]  /*139c0*/  F2FP.F16.F32.PACK_AB R71, R189, R188 ;  /* 0x000000bcbd47723e */ /* 0x000fe200000000ff */
[C---:B------:R-:W-:Y:S01]  /*139d0*/  HMMA.16816.F32 R56, R72.reuse, R86, R56 ;  /* 0x000000564838723c */ /* 0x040fe20000001838 */
[----:B------:R-:W3:Y:S05]  /*139e0*/  LDSM.16.MT88.4 R84, [R208+0x13000] ;  /* 0x01300000d054783b */ /* 0x000eea0000004200 */
[C---:B------:R-:W-:Y:S06]  /*139f0*/  HMMA.16816.F32 R60, R72.reuse, R88, R60 ;  /* 0x00000058483c723c */ /* 0x040fec000000183c */
[----:B------:R-:W-:Y:S01]  /*13a00*/  HMMA.16816.F32 R64, R72, R90, R64 ;  /* 0x0000005a4840723c */ /* 0x000fe20000001840 */
[----:B------:R-:W5:Y:S05]  /*13a10*/  LDSM.16.MT88.4 R72, [R206+0x13000] ;  /* 0x01300000ce48783b */ /* 0x000f6a0000004200 */
[C---:B-1----:R-:W-:Y:S06]  /*13a20*/  HMMA.16816.F32 R4, R68.reuse, R76, R4 ;  /* 0x0000004c4404723c */ /* 0x042fec0000001804 */
[C---:B------:R-:W-:Y:S01]  /*13a30*/  HMMA.16816.F32 R8, R68.reuse, R78, R8 ;  /* 0x0000004e4408723c */ /* 0x040fe20000001808 */
[----:B------:R-:W1:Y:S05]  /*13a40*/  LDSM.16.MT88.4 R76, [R205+0x13000] ;  /* 0x01300000cd4c783b */ /* 0x000e6a0000004200 */
[C---:B------:R-:W-:Y:S06]  /*13a50*/  HMMA.16816.F32 R12, R68.reuse, R92, R12 ;  /* 0x0000005c440c723c */ /* 0x040fec000000180c */
[C---:B------:R-:W-:Y:S01]  /*13a60*/  HMMA.16816.F32 R16, R68.reuse, R94, R16 ;  /* 0x0000005e4410723c */ /* 0x040fe20000001810 */
[----:B------:R-:W-:Y:S05]  /*13a70*/  LDSM.16.MT88.4 R92, [R208+0x13800] ;  /* 0x01380000d05c783b */ /* 0x000fea0000004200 */
[C---:B------:R-:W-:Y:S06]  /*13a80*/  HMMA.16816.F32 R20, R68.reuse, R96, R20 ;  /* 0x000000604414723c */ /* 0x040fec0000001814 */
[C---:B------:R-:W-:Y:S06]  /*13a90*/  HMMA.16816.F32 R24, R68.reuse, R98, R24 ;  /* 0x000000624418723c */ /* 0x040fec0000001818 */
        /* <DEDUP_REMOVED lines=8> */
[----:B------:R-:W-:Y:S01]  /*13b20*/  FADD.FTZ R73, R139, R142 ;  /* 0x0000008e8b497221 */ /* 0x000fe20000010000 */
[C---:B-1----:R-:W-:Y:S05]  /*13b30*/  HMMA.16816.F32 R52, R68.reuse, R76, R52 ;  /* 0x0000004c4434723c */ /* 0x042fea0000001834 */
[----:B----4-:R-:W-:Y:S01]  /*13b40*/  F2FP.F16.F32.PACK_AB R139, R3, R134 ;  /* 0x00000086038b723e */ /* 0x010fe200000000ff */
[C---:B------:R-:W-:Y:S01]  /*13b50*/  HMMA.16816.F32 R56, R68.reuse, R78, R56 ;  /* 0x0000004e4438723c */ /* 0x040fe20000001838 */
[----:B------:R-:W1:Y:S04]  /*13b60*/  LDSM.16.MT88.4 R76, [R205+0x13800] ;  /* 0x01380000cd4c783b */ /* 0x000e680000004200 */
[----:B------:R-:W-:Y:S01]  /*13b70*/  FADD.FTZ R73, R136, R73 ;  /* 0x0000004988497221 */ /* 0x000fe20000010000 */
[C---:B--2---:R-:W-:Y:S05]  /*13b80*/  HMMA.16816.F32 R60, R68.reuse, R80, R60 ;  /* 0x00000050443c723c */ /* 0x044fea000000183c */
[----:B------:R-:W-:Y:S01]  /*13b90*/  F2FP.F16.F32.PACK_AB R136, R191, R186 ;  /* 0x000000babf88723e */ /* 0x000fe200000000ff */
[----:B------:R-:W-:Y:S01]  /*13ba0*/  HMMA.16816.F32 R64, R68, R82, R64 ;  /* 0x000000524440723c */ /* 0x000fe20000001840 */
[----:B------:R-:W2:Y:S04]  /*13bb0*/  LDSM.16.MT88.4 R68, [R204+0x13800] ;  /* 0x01380000cc44783b */ /* 0x000ea80000004200 */
[----:B------:R-:W-:Y:S01]  /*13bc0*/  FADD.FTZ R106, R106, R73 ;  /* 0x000000496a6a7221 */ /* 0x000fe20000010000 */
[C---:B------:R-:W-:Y:S05]  /*13bd0*/  HMMA.16816.F32 R128, R136.reuse, R124, R4 ;  /* 0x0000007c8880723c */ /* 0x040fea0000001804 */
[----:B------:R-:W-:Y:S01]  /*13be0*/  FADD.FTZ R107, R107, R106 ;  /* 0x0000006a6b6b7221 */ /* 0x000fe20000010000 */
[C---:B------:R-:W-:Y:S05]  /*13bf0*/  HMMA.16816.F32 R124, R136.reuse, R126, R8 ;  /* 0x0000007e887c723c */ /* 0x040fea0000001808 */
[----:B------:R-:W-:Y:S01]  /*13c00*/  FADD.FTZ R114, R114, R107 ;  /* 0x0000006b72727221 */ /* 0x000fe20000010000 */
[----:B------:R-:W-:Y:S05]  /*13c10*/  FADD.FTZ R4, R120, R113 ;  /* 0x0000007178047221 */ /* 0x000fea0000010000 */
[----:B------:R-:W-:Y:S01]  /*13c20*/  FADD.FTZ R114, R115, R114 ;  /* 0x0000007273727221 */ /* 0x000fe20000010000 */
[----:B------:R-:W-:Y:S03]  /*13c30*/  FADD.FTZ R4, R147, R4 ;  /* 0x0000000493047221 */ /* 0x000fe60000010000 */
[----:B------:R-:W-:Y:S01]  /*13c40*/  FADD.FTZ R5, R121, R114 ;  /* 0x0000007279057221 */ /* 0x000fe20000010000 */
[----:B------:R-:W-:Y:S01]  /*13c50*/  FADD.FTZ R149, R149, R4 ;  /* 0x0000000495957221 */ /* 0x000fe20000010000 */
[C---:B------:R-:W-:Y:S03]  /*13c60*/  HMMA.16816.F32 R120, R136.reuse, R116, R12 ;  /* 0x000000748878723c */ /* 0x040fe6000000180c */
[----:B------:R-:W-:Y:S01]  /*13c70*/  FADD.FTZ R5, R146, R5 ;  /* 0x0000000592057221 */ /* 0x000fe20000010000 */
[----:B------:R-:W-:Y:S01]  /*13c80*/  FADD.FTZ R149, R148, R149 ;  /* 0x0000009594957221 */ /* 0x000fe20000010000 */
[----:B------:R-:W-:Y:S01]  /*13c90*/  IADD3 R4, R223, -0x1, RZ ;  /* 0xffffffffdf047810 */ /* 0x000fe20007ffe0ff */
[C---:B------:R-:W-:Y:S05]  /*13ca0*/  HMMA.16816.F32 R116, R136.reuse, R118, R16 ;  /* 0x000000768874723c */ /* 0x040fea0000001810 */
[----:B------:R-:W-:Y:S01]  /*13cb0*/  FADD.FTZ R150, R150, R5 ;  /* 0x0000000596967221 */ /* 0x000fe20000010000 */
        /* <DEDUP_REMOVED lines=12> */
[C---:B---3--:R-:W-:Y:S05]  /*13d80*/  HMMA.16816.F32 R88, R136.reuse, R84, R44 ;  /* 0x000000548858723c */ /* 0x048fea000000182c */
[----:B------:R-:W-:Y:S01]  /*13d90*/  FADD.FTZ R156, R156, R153 ;  /* 0x000000999c9c7221 */ /* 0x000fe20000010000 */
[----:B------:R-:W-:Y:S01]  /*13da0*/  FADD.FTZ R161, R161, R158 ;  /* 0x0000009ea1a17221 */ /* 0x000fe20000010000 */
[C---:B------:R-:W-:Y:S04]  /*13db0*/  HMMA.16816.F32 R84, R136.reuse, R86, R48 ;  /* 0x000000568854723c */ /* 0x040fe80000001830 */
[----:B------:R-:W-:Y:S01]  /*13dc0*/  FADD.FTZ R156, R157, R156 ;  /* 0x0000009c9d9c7221 */ /* 0x000fe20000010000 */
[----:B------:R-:W-:Y:S01]  /*13dd0*/  FADD.FTZ R162, R162, R161 ;  /* 0x000000a1a2a27221 */ /* 0x000fe20000010000 */
[C---:B-1----:R-:W-:Y:S05]  /*13de0*/  HMMA.16816.F32 R80, R136.reuse, R76, R52 ;  /* 0x0000004c8850723c */ /* 0x042fea0000001834 */
[----:B------:R-:W-:Y:S01]  /*13df0*/  FADD.FTZ R165, R165, R156 ;  /* 0x0000009ca5a57221 */ /* 0x000fe20000010000 */
[----:B------:R-:W-:Y:S01]  /*13e00*/  FADD.FTZ R159, R159, R162 ;  /* 0x000000a29f9f7221 */ /* 0x000fe20000010000 */
[C---:B------:R-:W-:Y:S04]  /*13e10*/  HMMA.16816.F32 R76, R136.reuse, R78, R56 ;  /* 0x0000004e884c723c */ /* 0x040fe80000001838 */
[----:B------:R-:W-:Y:S01]  /*13e20*/  FADD.FTZ R160, R160, R165 ;  /* 0x000000a5a0a07221 */ /* 0x000fe20000010000 */
[----:B------:R-:W-:Y:S01]  /*13e30*/  FADD.FTZ R166, R166, R159 ;  /* 0x0000009fa6a67221 */ /* 0x000fe20000010000 */
[C---:B--2---:R-:W-:Y:S05]  /*13e40*/  HMMA.16816.F32 R72, R136.reuse, R68, R60 ;  /* 0x000000448848723c */ /* 0x044fea000000183c */
[----:B------:R-:W-:Y:S01]  /*13e50*/  FADD.FTZ R5, R163, R160 ;  /* 0x000000a0a3057221 */ /* 0x000fe20000010000 */
[----:B------:R-:W-:Y:S01]  /*13e60*/  FADD.FTZ R167, R167, R166 ;  /* 0x000000a6a7a77221 */ /* 0x000fe20000010000 */
[----:B------:R-:W-:Y:S04]  /*13e70*/  HMMA.16816.F32 R68, R136, R70, R64 ;  /* 0x000000468844723c */ /* 0x000fe80000001840 */
[----:B------:R-:W-:Y:S01]  /*13e80*/  FADD.FTZ R5, R164, R5 ;  /* 0x00000005a4057221 */ /* 0x000fe20000010000 */
[----:B------:R-:W-:Y:S01]  /*13e90*/  FADD.FTZ R170, R170, R167 ;  /* 0x000000a7aaaa7221 */ /* 0x000fe20000010000 */
[----:B------:R-:W-:Y:S02]  /*13ea0*/  MOV R223, R4 ;  /* 0x0000000400df7202 */ /* 0x000fe40000000f00 */
[----:B------:R-:W-:Y:S03]  /*13eb0*/  FADD.FTZ R168, R168, R5 ;  /* 0x00000005a8a87221 */ /* 0x000fe60000010000 */
[----:B------:R-:W-:Y:S01]  /*13ec0*/  FADD.FTZ R171, R171, R170 ;  /* 0x000000aaabab7221 */ /* 0x000fe20000010000 */
        /* <DEDUP_REMOVED lines=20> */
[----:B------:R-:W-:Y:S01]  /*14010*/  MOV R3, R0 ;  /* 0x0000000000037202 */ /* 0x000fe20000000f00 */
[----:B------:R-:W-:Y:S01]  /*14020*/  FADD.FTZ R241, R182, R183 ;  /* 0x000000b7b6f17221 */ /* 0x000fe20000010000 */
[----:B------:R-:W-:Y:S06]  /*14030*/  @P1 BRA `(.L_x_867) ;  /* 0xffffffac00b01947 */ /* 0x000fec000383ffff */
.L_x_863:
        /* <DEDUP_REMOVED lines=202> */
.L_x_868:
        /* <DEDUP_REMOVED lines=10> */
.L_x_869:
[----:B------:R-:W1:Y:S01]  /*14d80*/  S2R R7, SR_CTAID.Y ;  /* 0x0000000000077919 */ /* 0x000e620000002600 */
[----:B------:R-:W1:Y:S08]  /*14d90*/  S2UR UR6, SR_CTAID.Z ;  /* 0x00000000000679c3 */ /* 0x000e700000002700 */
[----:B------:R-:W1:Y:S08]  /*14da0*/  LDC R2, c[0x0][0x270] ;  /* 0x00009c00ff027b82 */ /* 0x000e700000000800 */
[----:B------:R-:W3:Y:S01]  /*14db0*/  LDC R0, c[0x0][0x2c4] ;  /* 0x0000b100ff007b82 */ /* 0x000ee20000000800 */
[----:B-1----:R-:W-:-:S04]  /*14dc0*/  IMAD R7, R7, R2, UR6 ;  /* 0x0000000607077e24 */ /* 0x002fc8000f8e0202 */
[----:B---3--:R-:W-:-:S07]  /*14dd0*/  IMAD R0, R7, R0, RZ ;  /* 0x0000000007007224 */ /* 0x008fce00078e02ff */
.L_x_870:
        /* <DEDUP_REMOVED lines=20> */
.L_x_872:
[----:B------:R-:W-:Y:S05]  /*14f20*/  BSYNC B0 ;  /* 0x0000000000007941 */ /* 0x000fea0003800000 */
.L_x_871:
        /* <DEDUP_REMOVED lines=44> */
.L_x_874:
[----:B------:R-:W-:Y:S05]  /*151f0*/  BSYNC B0 ;  /* 0x0000000000007941 */ /* 0x000fea0003800000 */
.L_x_873:
        /* <DEDUP_REMOVED lines=20> */
.L_x_876:
[----:B------:R-:W-:Y:S05]  /*15340*/  BSYNC B0 ;  /* 0x0000000000007941 */ /* 0x000fea0003800000 */
.L_x_875:
        /* <DEDUP_REMOVED lines=20> */
.L_x_878:
[----:B------:R-:W-:Y:S05]  /*15490*/  BSYNC B0 ;  /* 0x0000000000007941 */ /* 0x000fea0003800000 */
.L_x_877:
        /* <DEDUP_REMOVED lines=20> */
.L_x_879:
        /* <DEDUP_REMOVED lines=10> */
.L_x_8363:


//--------------------- .text._ZN5flash24flash_fwd_splitkv_kernelI23Flash_fwd_kernel_traitsILi128ELi64ELi128ELi4ELb0ELb0EN7cutlass6half_tE19Flash_kernel_traitsILi128ELi64ELi128ELi4ES3_EELb1ELb0ELb0ELb0ELb0ELb0ELb0ELb1EEEvNS_16Flash_fwd_paramsE --------------------------
	.section	.text._ZN5flash24flash_fwd_splitkv_kernelI23Flash_fwd_kernel_traitsILi128ELi64ELi128ELi4ELb0ELb0EN7cutlass6half_tE19Flash_kernel_traitsILi128ELi64ELi128ELi4ES3_EELb1ELb0ELb0ELb0ELb0ELb0ELb0ELb1EEEvNS_16Flash_fwd_paramsE,"ax",@progbits
	.align	128
        .global         _ZN5flash24flash_fwd_splitkv_kernelI23Flash_fwd_kernel_traitsILi128ELi64ELi128ELi4ELb0ELb0EN7cutlass6half_tE19Flash_kernel_traitsILi128ELi64ELi128ELi4ES3_EELb1ELb0ELb0ELb0ELb0ELb0ELb0ELb1EEEvNS_16Flash_fwd_paramsE
        .type           _ZN5flash24flash_fwd_splitkv_kernelI23Flash_fwd_kernel_traitsILi128ELi64ELi128ELi4ELb0ELb0EN7cutlass6half_tE19Flash_kernel_traitsILi128ELi64ELi128ELi4ES3_EELb1ELb0ELb0ELb0ELb0ELb0ELb0ELb1EEEvNS_16Flash_fwd_paramsE,@function
        .size           _ZN5flash24flash_fwd_splitkv_kernelI23Flash_fwd_kernel_traitsILi128ELi64ELi128ELi4ELb0ELb0EN7cutlass6half_tE19Flash_kernel_traitsILi128ELi64ELi128ELi4ES3_EELb1ELb0ELb0ELb0ELb0ELb0ELb0ELb1EEEvNS_16Flash_fwd_paramsE,(.L_x_8326 - _ZN5flash24flash_fwd_splitkv_kernelI23Flash_fwd_kernel_traitsILi128ELi64ELi128ELi4ELb0ELb0EN7cutlass6half_tE19Flash_kernel_traitsILi128ELi64ELi128ELi4ES3_EELb1ELb0ELb0ELb0ELb0ELb0ELb0ELb1EEEvNS_16Flash_fwd_paramsE)
        .other          _ZN5flash24flash_fwd_splitkv_kernelI23Flash_fwd_kernel_traitsILi128ELi64ELi128ELi4ELb0ELb0EN7cutlass6half_tE19Flash_kernel_traitsILi128ELi64ELi128ELi4ES3_EELb1ELb0ELb0ELb0ELb0ELb0ELb0ELb1EEEvNS_16Flash_fwd_paramsE,@"STO_CUDA_ENTRY STV_DEFAULT"
_ZN5flash24flash_fwd_splitkv_kernelI23Flash_fwd_kernel_traitsILi128ELi64ELi128ELi4ELb0ELb0EN7cutlass6half_tE19Flash_kernel_traitsILi128ELi64ELi128ELi4ES3_EELb1ELb0ELb0ELb0ELb0ELb0ELb0ELb1EEEvNS_16Flash_fwd_paramsE:
.text._ZN5flash24flash_fwd_splitkv_kernelI23Flash_fwd_kernel_traitsILi128ELi64ELi128ELi4ELb0ELb0EN7cutlass6half_tE19Flash_kernel_traitsILi128ELi64ELi128ELi4ES3_EELb1ELb0ELb0ELb0ELb0ELb0ELb0ELb1EEEvNS_16Flash_fwd_paramsE:
[----:B------:R-:W-:Y:S01]  /*0000*/  LDC R1, c[0x0][0x28] ;  /* 0x00000a00ff017b82 */ /* 0x000fe20000000800 */
[----:B------:R-:W1:Y:S07]  /*0010*/  S2R R240, SR_CTAID.X ;  /* 0x0000000000f07919 */ /* 0x000e6e0000002500 */
[----:B------:R-:W2:Y:S01]  /*0020*/  LDC.64 R10, c[0x0][0x198] ;  /* 0x00006600ff0a7b82 */ /* 0x000ea20000000a00 */
[----:B------:R-:W-:Y:S01]  /*0030*/  BSSY B4, `(.L_x_880) ;  /* 0x0000005000047945 */ /* 0x000fe20003800000 */
[----:B------:R-:W-:Y:S01]  /*0040*/  MOV R238, 0x80 ;  /* 0x0000008000ee7802 */ /* 0x000fe20000000f00 */
[----:B------:R-:W3:Y:S01]  /*0050*/  S2R R239, SR_CTAID.Y ;  /* 0x0000000000ef7919 */ /* 0x000ee20000002600 */
[----:B------:R-:W4:Y:S05]  /*0060*/  S2R R237, SR_CTAID.Z ;  /* 0x0000000000ed7919 */ /* 0x000f2a0000002700 */
[----:B-1234-:R-:W-:Y:S05]  /*0070*/  CALL.REL.NOINC `($_ZN5flash24flash_fwd_splitkv_kernelI23Flash_fwd_kernel_traitsILi128ELi64ELi128ELi4ELb0ELb0EN7cutlass6half_tE19Flash_kernel_traitsILi128ELi64ELi128ELi4ES3_EELb1ELb0ELb0ELb0ELb0ELb0ELb0ELb1EEEvNS_16Flash_fwd_paramsE$_ZN5flash30compute_attn_1rowblock_splitkvI23Flash_fwd_kernel_traitsILi128ELi64ELi128ELi4ELb0ELb0EN7cutlass6half_tE19Flash_kernel_traitsILi128ELi64ELi128ELi4ES3_EELb1ELb0ELb0ELb0ELb0ELb0ELb0ELb1ENS_16Flash_fwd_paramsEEEvRKT8_iiiii) ;  /* 0x0000000000087944 */ /* 0x01efea0003c00000 */
[----:B------:R-:W-:Y:S05]  /*0080*/  BSYNC B4 ;  /* 0x0000000000047941 */ /* 0x000fea0003800000 */
.L_x_880:
[----:B------:R-:W-:Y:S05]  /*0090*/  EXIT ;  /* 0x000000000000794d */ /* 0x000fea0003800000 */
        .type           $_ZN5flash24flash_fwd_splitkv_kernelI23Flash_fwd_kernel_traitsILi128ELi64ELi128ELi4ELb0ELb0EN7cutlass6half_tE19Flash_kernel_traitsILi128ELi64ELi128ELi4ES3_EELb1ELb0ELb0ELb0ELb0ELb0ELb0ELb1EEEvNS_16Flash_fwd_paramsE$_ZN5flash30compute_attn_1rowblock_splitkvI23Flash_fwd_kernel_traitsILi128ELi64ELi128ELi4ELb0ELb0EN7cutlass6half_tE19Flash_kernel_traitsILi128ELi64ELi128ELi4ES3_EELb1ELb0ELb0ELb0ELb0ELb0ELb0ELb1ENS_16Flash_fwd_paramsEEEvRKT8_iiiii,@function
        .size           $_ZN5flash24flash_fwd_splitkv_kernelI23Flash_fwd_kernel_traitsILi128ELi64ELi128ELi4ELb0ELb0EN7cutlass6half_tE19Flash_kernel_traitsILi128ELi64ELi128ELi4ES3_EELb1ELb0ELb0ELb0ELb0ELb0ELb0ELb1EEEvNS_16Flash_fwd_paramsE$_ZN5flash30compute_attn_1rowblock_splitkvI23Flash_fwd_kernel_traitsILi128ELi64ELi128ELi4ELb0ELb0EN7cutlass6half_tE19Flash_kernel_traitsILi128ELi64ELi128ELi4ES3_EELb1ELb0ELb0ELb0ELb0ELb0ELb0ELb1ENS_16Flash_fwd_paramsEEEvRKT8_iiiii,(.L_x_8326 - $_ZN5flash24flash_fwd_splitkv_kernelI23Flash_fwd_kernel_traitsILi128ELi64ELi128ELi4ELb0ELb0EN7cutlass6half_tE19Flash_kernel_traitsILi128ELi64ELi128ELi4ES3_EELb1ELb0ELb0ELb0ELb0ELb0ELb0ELb1EEEvNS_16Flash_fwd_paramsE$_ZN5flash30compute_attn_1rowblock_splitkvI23Flash_fwd_kernel_traitsILi128ELi64ELi128ELi4ELb0ELb0EN7cutlass6half_tE19Flash_kernel_traitsILi128ELi64ELi128ELi4ES3_EELb1ELb0ELb0ELb0ELb0ELb0ELb0ELb1ENS_16Flash_fwd_paramsEEEvRKT8_iiiii)
$_ZN5flash24flash_fwd_splitkv_kernelI23Flash_fwd_kernel_traitsILi128ELi64ELi128ELi4ELb0ELb0EN7cutlass6half_tE19Flash_kernel_traitsILi128ELi64ELi128ELi4ES3_EELb1ELb0ELb0ELb0ELb0ELb0ELb0ELb1EEEvNS_16Flash_fwd_paramsE$_ZN5flash30compute_attn_1rowblock_splitkvI23Flash_fwd_kernel_traitsILi128ELi64ELi128ELi4ELb0ELb0EN7cutlass6half_tE19Flash_kernel_traitsILi128ELi64ELi128ELi4ES3_EELb1ELb0ELb0ELb0ELb0ELb0ELb0ELb1ENS_16Flash_fwd_paramsEEEvRKT8_iiiii:
[----:B------:R-:W-:Y:S02]  /*00a0*/  ULDC.64 UR6, c[0x0][0x208] ;  /* 0x0000820000067ab9 */ /* 0x000fe40000000a00 */
[----:B------:R-:W2:Y:S04]  /*00b0*/  LD.E.64 R2, desc[UR6][R10.64+0xe0] ;  /* 0x0000e0060a027980 */ /* 0x000ea8000c101b00 */
[----:B------:R-:W3:Y:S01]  /*00c0*/  LD.E.64 R20, desc[UR6][R10.64+0xf0] ;  /* 0x0000f0060a147980 */ /* 0x000ee2000c101b00 */
[----:B------:R-:W-:-:S03]  /*00d0*/  IMAD.MOV.U32 R242, RZ, RZ, -0x1 ;  /* 0xfffffffffff27424 */ /* 0x000fc600078e00ff */
[----:B------:R-:W4:Y:S01]  /*00e0*/  LD.E.64 R4, desc[UR6][R10.64+0xe8] ;  /* 0x0000e8060a047980 */ /* 0x000f22000c101b00 */
[----:B------:R-:W-:Y:S01]  /*00f0*/  IMAD.MOV.U32 R14, RZ, RZ, RZ ;  /* 0x000000ffff0e7224 */ /* 0x000fe200078e00ff */
[----:B--2---:R-:W-:-:S04]  /*0100*/  ISETP.NE.U32.AND P0, PT, R2, RZ, PT ;  /* 0x000000ff0200720c */ /* 0x004fc80003f05070 */
[----:B------:R-:W-:Y:S01]  /*0110*/  ISETP.NE.AND.EX P0, PT, R3, RZ, PT, P0 ;  /* 0x000000ff0300720c */ /* 0x000fe20003f05300 */
[----:B------:R-:W-:-:S12]  /*0120*/  IMAD.WIDE R2, R239, 0x4, R2 ;  /* 0x00000004ef027825 */ /* 0x000fd800078e0202 */
[----:B------:R-:W2:Y:S04]  /*0130*/  @P0 LD.E R242, desc[UR6][R2.64] ;  /* 0x0000000602f20980 */ /* 0x000ea8000c101900 */
[----:B------:R-:W2:Y:S01]  /*0140*/  @P0 LD.E R241, desc[UR6][R2.64+0x4] ;  /* 0x0000040602f10980 */ /* 0x000ea2000c101900 */
[----:B---3--:R-:W-:-:S04]  /*0150*/  ISETP.NE.U32.AND P4, PT, R20, RZ, PT ;  /* 0x000000ff1400720c */ /* 0x008fc80003f85070 */
[----:B------:R-:W-:Y:S01]  /*0160*/  ISETP.NE.AND.EX P4, PT, R21, RZ, PT, P4 ;  /* 0x000000ff1500720c */ /* 0x000fe20003f85340 */
[----:B------:R-:W-:-:S12]  /*0170*/  IMAD.WIDE R20, R239, 0x4, R20 ;  /* 0x00000004ef147825 */ /* 0x000fd800078e0214 */
[----:B------:R1:W5:Y:S01]  /*0180*/  @P4 LD.E R14, desc[UR6][R20.64] ;  /* 0x00000006140e4980 */ /* 0x000362000c101900 */
[----:B------:R-:W-:Y:S01]  /*0190*/  BSSY B0, `(.L_x_881) ;  /* 0x000000c000007945 */ /* 0x000fe20003800000 */
[----:B------:R-:W-:Y:S01]  /*01a0*/  IMAD.MOV.U32 R15, RZ, RZ, -0x1 ;  /* 0xffffffffff0f7424 */ /* 0x000fe200078e00ff */
[----:B--2---:R-:W-:-:S06]  /*01b0*/  @P0 IADD3 R241, -R242, R241, RZ ;  /* 0x000000f1f2f10210 */ /* 0x004fcc0007ffe1ff */
[----:B------:R1:W5:Y:S01]  /*01c0*/  @!P0 LD.E R241, desc[UR6][R10.64+0xb4] ;  /* 0x0000b4060af18980 */ /* 0x000362000c101900 */
[----:B----4-:R-:W-:-:S04]  /*01d0*/  ISETP.NE.U32.AND P0, PT, R4, RZ, PT ;  /* 0x000000ff0400720c */ /* 0x010fc80003f05070 */
[----:B------:R-:W-:Y:S01]  /*01e0*/  ISETP.NE.AND.EX P0, PT, R5, RZ, PT, P0 ;  /* 0x000000ff0500720c */ /* 0x000fe20003f05300 */
[----:B------:R-:W-:-:S12]  /*01f0*/  IMAD.WIDE R4, R239, 0x4, R4 ;  /* 0x00000004ef047825 */ /* 0x000fd800078e0204 */
[----:B------:R-:W-:Y:S05]  /*0200*/  @!P0 BRA `(.L_x_882) ;  /* 0x0000000000108947 */ /* 0x000fea0003800000 */
[----:B------:R-:W2:Y:S02]  /*0210*/  LD.E.U8 R0, desc[UR6][R10.64+0x1b2] ;  /* 0x0001b2060a007980 */ /* 0x000ea4000c101100 */
[----:B--2---:R-:W-:-:S13]  /*0220*/  ISETP.NE.AND P1, PT, R0, RZ, PT ;  /* 0x000000ff0000720c */ /* 0x004fda0003f25270 */
[----:B------:R-:W-:Y:S05]  /*0230*/  @!P1 BRA `(.L_x_882) ;  /* 0x0000000000049947 */ /* 0x000fea0003800000 */
[----:B------:R2:W5:Y:S02]  /*0240*/  LD.E R15, desc[UR6][R4.64] ;  /* 0x00000006040f7980 */ /* 0x000564000c101900 */
.L_x_882:
[----:B------:R-:W-:Y:S05]  /*0250*/  BSYNC B0 ;  /* 0x0000000000007941 */ /* 0x000fea0003800000 */
.L_x_881:
[----:B------:R-:W-:Y:S04]  /*0260*/  BSSY B0, `(.L_x_883) ;  /* 0x0000009000007945 */ /* 0x000fe80003800000 */
[----:B------:R-:W-:Y:S05]  /*0270*/  @!P0 BRA `(.L_x_884) ;  /* 0x0000000000188947 */ /* 0x000fea0003800000 */
[----:B------:R-:W3:Y:S02]  /*0280*/  LD.E.U8 R0, desc[UR6][R10.64+0x1b2] ;  /* 0x0001b2060a007980 */ /* 0x000ee4000c101100 */
[----:B---3--:R-:W-:-:S13]  /*0290*/  ISETP.NE.AND P0, PT, R0, RZ, PT ;  /* 0x000000ff0000720c */ /* 0x008fda0003f05270 */
[----:B------:R-:W3:Y:S02]  /*02a0*/  @P0 LD.E R0, desc[UR6][R4.64+0x4] ;  /* 0x0000040604000980 */ /* 0x000ee4000c101900 */
[----:B---3-5:R-:W-:-:S06]  /*02b0*/  @P0 IADD3 R3, R0, -R15, RZ ;  /* 0x8000000f00030210 */ /* 0x028fcc0007ffe0ff */
[----:B------:R4:W5:Y:S01]  /*02c0*/  @!P0 LD.E R3, desc[UR6][R4.64] ;  /* 0x0000000604038980 */ /* 0x000962000c101900 */
[----:B------:R-:W-:Y:S05]  /*02d0*/  BRA `(.L_x_885) ;  /* 0x0000000000047947 */ /* 0x000fea0003800000 */
.L_x_884:
[----:B------:R3:W5:Y:S02]  /*02e0*/  LD.E R3, desc[UR6][R10.64+0xb8] ;  /* 0x0000b8060a037980 */ /* 0x000764000c101900 */
.L_x_885:
[----:B------:R-:W-:Y:S05]  /*02f0*/  BSYNC B0 ;  /* 0x0000000000007941 */ /* 0x000fea0003800000 */
.L_x_883:
[----:B--2-4-:R-:W2:Y:S01]  /*0300*/  LD.E.64 R4, desc[UR6][R10.64+0xf8] ;  /* 0x0000f8060a047980 */ /* 0x014ea2000c101b00 */
[----:B------:R-:W-:Y:S01]  /*0310*/  BSSY B1, `(.L_x_886) ;  /* 0x0000012000017945 */ /* 0x000fe20003800000 */
[----:B-----5:R-:W-:Y:S01]  /*0320*/  IMAD.IADD R90, R3, 0x1, -R14 ;  /* 0x00000001035a7824 */ /* 0x020fe200078e0a0e */
[----:B--2---:R-:W-:-:S04]  /*0330*/  ISETP.NE.U32.AND P0, PT, R4, RZ, PT ;  /* 0x000000ff0400720c */ /* 0x004fc80003f05070 */
[----:B------:R-:W-:-:S13]  /*0340*/  ISETP.NE.AND.EX P0, PT, R5, RZ, PT, P0 ;  /* 0x000000ff0500720c */ /* 0x000fda0003f05300 */
[----:B------:R-:W-:Y:S05]  /*0350*/  @!P0 BRA `(.L_x_887) ;  /* 0x0000000000108947 */ /* 0x000fea0003800000 */
[----:B------:R-:W-:-:S05]  /*0360*/  IMAD.WIDE R4, R239, 0x4, R4 ;  /* 0x00000004ef047825 */ /* 0x000fca00078e0204 */
[----:B------:R-:W2:Y:S02]  /*0370*/  LD.E R3, desc[UR6][R4.64] ;  /* 0x0000000604037980 */ /* 0x000ea4000c101900 */
[----:B--2---:R-:W-:Y:S01]  /*0380*/  IADD3 R68, R3, -R14, RZ ;  /* 0x8000000e03447210 */ /* 0x004fe20007ffe0ff */
[----:B------:R-:W-:Y:S05]  /*0390*/  BRA `(.L_x_888) ;  /* 0x0000000000247947 */ /* 0x000fea0003800000 */
.L_x_887:
[----:B------:R-:W2:Y:S01]  /*03a0*/  LD.E.64 R2, desc[UR6][R10.64+0x108] ;  /* 0x000108060a027980 */ /* 0x000ea2000c101b00 */
[----:B------:R-:W-:Y:S01]  /*03b0*/  BSSY B0, `(.L_x_889) ;  /* 0x0000006000007945 */ /* 0x000fe20003800000 */
[----:B--2---:R-:W-:-:S04]  /*03c0*/  ISETP.NE.U32.AND P0, PT, R2, RZ, PT ;  /* 0x000000ff0200720c */ /* 0x004fc80003f05070 */
[----:B------:R-:W-:Y:S01]  /*03d0*/  ISETP.NE.AND.EX P0, PT, R3, RZ, PT, P0 ;  /* 0x000000ff0300720c */ /* 0x000fe20003f05300 */
[----:B------:R-:W-:-:S12]  /*03e0*/  IMAD.MOV.U32 R3, RZ, RZ, RZ ;  /* 0x000000ffff037224 */ /* 0x000fd800078e00ff */
[----:B------:R-:W-:Y:S05]  /*03f0*/  @!P0 BRA `(.L_x_890) ;  /* 0x0000000000048947 */ /* 0x000fea0003800000 */
[----:B------:R2:W5:Y:S02]  /*0400*/  LD.E R3, desc[UR6][R10.64+0xbc] ;  /* 0x0000bc060a037980 */ /* 0x000564000c101900 */
.L_x_890:
[----:B------:R-:W-:Y:S05]  /*0410*/  BSYNC B0 ;  /* 0x0000000000007941 */ /* 0x000fea0003800000 */
.L_x_889:
[----:B-----5:R-:W-:Y:S02]  /*0420*/  IADD3 R68, R90, R3, RZ ;  /* 0x000000035a447210 */ /* 0x020fe40007ffe0ff */
.L_x_888:
[----:B------:R-:W-:Y:S05]  /*0430*/  BSYNC B1 ;  /* 0x0000000000017941 */ /* 0x000fea0003800000 */
.L_x_886:
[----:B------:R-:W-:Y:S01]  /*0440*/  IMAD.SHL.U32 R66, R240, 0x40, RZ ;  /* 0x00000040f0427824 */ /* 0x000fe200078e00ff */
[----:B------:R-:W-:Y:S01]  /*0450*/  MOV R2, R238 ;  /* 0x000000ee00027202 */ /* 0x000fe20000000f00 */
[----:B------:R-:W-:-:S03]  /*0460*/  IMAD.MOV.U32 R3, RZ, RZ, 0x0 ;  /* 0x00000000ff037424 */ /* 0x000fc600078e00ff */
[----:B------:R-:W-:-:S13]  /*0470*/  ISETP.GT.AND P0, PT, R241, R66, PT ;  /* 0x00000042f100720c */ /* 0x000fda0003f04270 */
[----:B-123--:R-:W-:Y:S05]  /*0480*/  @!P0 RET.REL.NODEC R2 `(_ZN5flash24flash_fwd_splitkv_kernelI23Flash_fwd_kernel_traitsILi128ELi64ELi128ELi4ELb0ELb0EN7cutlass6half_tE19Flash_kernel_traitsILi128ELi64ELi128ELi4ES3_EELb1ELb0ELb0ELb0ELb0ELb0ELb0ELb1EEEvNS_16Flash_fwd_paramsE) ;  /* 0xfffffff802dc8950 */ /* 0x00efea0003c3ffff */
[----:B------:R-:W2:Y:S04]  /*0490*/  LD.E R7, desc[UR6][R10.64+0xb8] ;  /* 0x0000b8060a077980 */ /* 0x000ea8000c101900 */
[----:B------:R-:W3:Y:S01]  /*04a0*/  LD.E R3, desc[UR6][R10.64+0x188] ;  /* 0x000188060a037980 */ /* 0x000ee2000c101900 */
[----:B------:R-:W-:Y:S01]  /*04b0*/  IADD3 R0, -R241, 0xbf, R66 ;  /* 0x000000bff1007810 */ /* 0x000fe20007ffe142 */
[----:B------:R-:W-:Y:S01]  /*04c0*/  VIADD R5, R68, 0x7f ;  /* 0x0000007f44057836 */ /* 0x000fe20000000000 */
[----:B------:R-:W1:Y:S04]  /*04d0*/  S2R R56, SR_TID.X ;  /* 0x0000000000387919 */ /* 0x000e680000002100 */
[----:B------:R-:W-:-:S04]  /*04e0*/  SHF.R.S32.HI R2, RZ, 0x1f, R5 ;  /* 0x0000001fff027819 */ /* 0x000fc80000011405 */
[----:B------:R-:W-:-:S04]  /*04f0*/  LEA.HI R2, R2, R5, RZ, 0x7 ;  /* 0x0000000502027211 */ /* 0x000fc800078f38ff */
[----:B------:R-:W-:Y:S01]  /*0500*/  SHF.R.S32.HI R2, RZ, 0x7, R2 ;  /* 0x00000007ff027819 */ /* 0x000fe20000011402 */
[----:B--2---:R-:W-:Y:S01]  /*0510*/  VIADD R7, R7, 0x7f ;  /* 0x0000007f07077836 */ /* 0x004fe20000000000 */
[----:B---3--:R-:W-:-:S04]  /*0520*/  IADD3 R3, R3, R0, R68 ;  /* 0x0000000003037210 */ /* 0x008fc80007ffe044 */
[----:B------:R-:W-:Y:S02]  /*0530*/  SHF.R.S32.HI R4, RZ, 0x1f, R7 ;  /* 0x0000001fff047819 */ /* 0x000fe40000011407 */
[----:B------:R-:W-:Y:S02]  /*0540*/  SHF.R.S32.HI R0, RZ, 0x1f, R3 ;  /* 0x0000001fff007819 */ /* 0x000fe40000011403 */
[----:B------:R-:W-:Y:S02]  /*0550*/  LEA.HI R4, R4, R7, RZ, 0x7 ;  /* 0x0000000704047211 */ /* 0x000fe400078f38ff */
[----:B------:R-:W-:Y:S02]  /*0560*/  LEA.HI R0, R0, R3, RZ, 0x7 ;  /* 0x0000000300007211 */ /* 0x000fe400078f38ff */
[----:B------:R-:W-:Y:S02]  /*0570*/  SHF.R.S32.HI R3, RZ, 0x7, R4 ;  /* 0x00000007ff037819 */ /* 0x000fe40000011404 */
[----:B------:R-:W-:-:S04]  /*0580*/  SHF.R.S32.HI R0, RZ, 0x7, R0 ;  /* 0x00000007ff007819 */ /* 0x000fc80000011400 */
[----:B------:R-:W-:-:S04]  /*0590*/  VIMNMX3 R48, R3, R2, R0, PT ;  /* 0x000000020330720f */ /* 0x000fc80003800100 */
[----:B------:R-:W-:-:S13]  /*05a0*/  ISETP.GT.AND P0, PT, R48, RZ, PT ;  /* 0x000000ff3000720c */ /* 0x000fda0003f04270 */
[----:B-1----:R-:W-:Y:S05]  /*05b0*/  @P0 BRA `(.L_x_891) ;  /* 0x00000008001c0947 */ /* 0x002fea0003800000 */
[----:B------:R-:W-:Y:S01]  /*05c0*/  ISETP.NE.AND P0, PT, R242, -0x1, PT ;  /* 0xfffffffff200780c */ /* 0x000fe20003f05270 */
[----:B------:R-:W2:Y:S04]  /*05d0*/  LD.E.64 R16, desc[UR6][R10.64+0x88] ;  /* 0x000088060a107980 */ /* 0x000ea8000c101b00 */
[----:B------:R-:W3:Y:S04]  /*05e0*/  LD.E.64 R4, desc[UR6][R10.64+0x90] ;  /* 0x000090060a047980 */ /* 0x000ee8000c101b00 */
[----:B------:R-:W5:Y:S04]  /*05f0*/  LD.E R2, desc[UR6][R10.64+0x60] ;  /* 0x000060060a027980 */ /* 0x000f68000c101900 */
[----:B------:R-:W4:Y:S01]  /*0600*/  @!P0 LD.E.64 R14, desc[UR6][R10.64+0x80] ;  /* 0x000080060a0e8980 */ /* 0x000f22000c101b00 */
[----:B------:R-:W-:-:S03]  /*0610*/  SHF.R.S32.HI R7, RZ, 0x1f, R56 ;  /* 0x0000001fff077819 */ /* 0x000fc60000011438 */
[----:B------:R-:W5:Y:S01]  /*0620*/  LD.E R3, desc[UR6][R10.64+0xb4] ;  /* 0x0000b4060a037980 */ /* 0x000f62000c101900 */
[----:B------:R-:W-:-:S03]  /*0630*/  LEA.HI R6, R7, R56, RZ, 0x3 ;  /* 0x0000003807067211 */ /* 0x000fc600078f18ff */
[----:B------:R-:W5:Y:S01]  /*0640*/  LD.E.64 R12, desc[UR6][R10.64+0xa0] ;  /* 0x0000a0060a0c7980 */ /* 0x000f62000c101b00 */
[----:B------:R-:W-:Y:S02]  /*0650*/  LOP3.LUT R7, R6, 0xfffffff8, RZ, 0xc0, !PT ;  /* 0xfffffff806077812 */ /* 0x000fe400078ec0ff */
[----:B------:R-:W-:Y:S01]  /*0660*/  @!P0 SHF.R.S32.HI R8, RZ, 0x1f, R239 ;  /* 0x0000001fff088819 */ /* 0x000fe200000114ef */
[----:B------:R-:W5:Y:S02]  /*0670*/  LD.E R0, desc[UR6][R10.64+0xc0] ;  /* 0x0000c0060a007980 */ /* 0x000f64000c101900 */
[----:B------:R-:W-:Y:S02]  /*0680*/  IMAD.IADD R56, R56, 0x1, -R7 ;  /* 0x0000000138387824 */ /* 0x000fe400078e0a07 */
[----:B------:R1:W5:Y:S02]  /*0690*/  LD.E.64 R18, desc[UR6][R10.64+0x70] ;  /* 0x000070060a127980 */ /* 0x000364000c101b00 */
[----:B------:R-:W-:-:S05]  /*06a0*/  IMAD.SHL.U32 R20, R56, 0x8, RZ ;  /* 0x0000000838147824 */ /* 0x000fca00078e00ff */
[----:B------:R-:W-:Y:S02]  /*06b0*/  SHF.R.S32.HI R21, RZ, 0x1f, R20 ;  /* 0x0000001fff157819 */ /* 0x000fe40000011414 */
[----:B-1----:R-:W-:Y:S02]  /*06c0*/  SHF.R.S32.HI R11, RZ, 0x1f, R66 ;  /* 0x0000001fff0b7819 */ /* 0x002fe40000011442 */
[----:B------:R-:W-:Y:S01]  /*06d0*/  ISETP.NE.AND P6, PT, R56, RZ, PT ;  /* 0x000000ff3800720c */ /* 0x000fe20003fc5270 */
[----:B------:R-:W-:Y:S01]  /*06e0*/  BSSY B0, `(.L_x_892) ;  /* 0x000002a000007945 */ /* 0x000fe20003800000 */
[-C--:B--2---:R-:W-:Y:S02]  /*06f0*/  @P0 IMAD R7, R17, R242.reuse, RZ ;  /* 0x000000f211070224 */ /* 0x084fe400078e02ff */
[----:B------:R-:W-:-:S04]  /*0700*/  @P0 IMAD.WIDE.U32 R242, R16, R242, RZ ;  /* 0x000000f210f20225 */ /* 0x000fc800078e00ff */
[----:B----4-:R-:W-:-:S04]  /*0710*/  @!P0 IMAD R9, R15, R239, RZ ;  /* 0x000000ef0f098224 */ /* 0x010fc800078e02ff */
[C---:B------:R-:W-:Y:S02]  /*0720*/  @!P0 IMAD R8, R14.reuse, R8, R9 ;  /* 0x000000080e088224 */ /* 0x040fe400078e0209 */
[----:B------:R-:W-:-:S04]  /*0730*/  @!P0 IMAD.WIDE.U32 R14, R14, R239, RZ ;  /* 0x000000ef0e0e8225 */ /* 0x000fc800078e00ff */
[----:B------:R-:W-:Y:S02]  /*0740*/  IMAD R9, R17, R66, RZ ;  /* 0x0000004211097224 */ /* 0x000fe400078e02ff */
[----:B------:R-:W-:Y:S02]  /*0750*/  @P0 IMAD.MOV.U32 R10, RZ, RZ, R242 ;  /* 0x000000ffff0a0224 */ /* 0x000fe400078e00f2 */
[----:B------:R-:W-:Y:S02]  /*0760*/  @!P0 IMAD.MOV.U32 R10, RZ, RZ, R14 ;  /* 0x000000ffff0a8224 */ /* 0x000fe400078e000e */
[----:B------:R-:W-:Y:S01]  /*0770*/  IMAD R14, R16, R11, R9 ;  /* 0x0000000b100e7224 */ /* 0x000fe200078e0209 */
[----:B------:R-:W-:Y:S01]  /*0780*/  SHF.R.S32.HI R9, RZ, 0x3, R6 ;  /* 0x00000003ff097819 */ /* 0x000fe20000011406 */
[----:B------:R-:W-:Y:S01]  /*0790*/  IMAD.WIDE.U32 R22, R66, R16, R20 ;  /* 0x0000001042167225 */ /* 0x000fe200078e0014 */
[----:B------:R-:W-:-:S03]  /*07a0*/  @P0 IADD3 R7, R243, R7, RZ ;  /* 0x00000007f3070210 */ /* 0x000fc60007ffe0ff */
[----:B------:R-:W-:Y:S01]  /*07b0*/  IMAD.IADD R6, R241, 0x1, -R66 ;  /* 0x00000001f1067824 */ /* 0x000fe200078e0a42 */
[----:B------:R-:W-:Y:S02]  /*07c0*/  @!P0 IADD3 R7, R15, R8, RZ ;  /* 0x000000080f078210 */ /* 0x000fe40007ffe0ff */
[----:B------:R-:W-:Y:S02]  /*07d0*/  IADD3 R22, P0, R10, R22, RZ ;  /* 0x000000160a167210 */ /* 0x000fe40007f1e0ff */
[----:B------:R-:W-:Y:S02]  /*07e0*/  ISETP.GE.AND P2, PT, R9, R6, PT ;  /* 0x000000060900720c */ /* 0x000fe40003f46270 */
[----:B------:R-:W-:Y:S01]  /*07f0*/  IADD3.X R23, R7, R23, R14, P0, !PT ;  /* 0x0000001707177210 */ /* 0x000fe200007fe40e */
[----:B---3--:R-:W-:Y:S01]  /*0800*/  IMAD R5, R5, R237, RZ ;  /* 0x000000ed05057224 */ /* 0x008fe200078e02ff */
[----:B------:R-:W-:Y:S01]  /*0810*/  SHF.R.S32.HI R7, RZ, 0x1f, R237 ;  /* 0x0000001fff077819 */ /* 0x000fe200000114ed */
[C---:B------:R-:W-:Y:S01]  /*0820*/  VIADD R15, R9.reuse, 0x10 ;  /* 0x00000010090f7836 */ /* 0x040fe20000000000 */
[----:B------:R-:W-:Y:S01]  /*0830*/  IADD3 R11, R9, 0x20, RZ ;  /* 0x00000020090b7810 */ /* 0x000fe20007ffe0ff */
[----:B------:R-:W-:-:S04]  /*0840*/  IMAD.WIDE.U32 R22, R237, R4, R22 ;  /* 0x00000004ed167225 */ /* 0x000fc800078e0016 */
[----:B------:R-:W-:Y:S01]  /*0850*/  IMAD R5, R4, R7, R5 ;  /* 0x0000000704057224 */ /* 0x000fe200078e0205 */
[CC--:B------:R-:W-:Y:S02]  /*0860*/  ISETP.GE.AND P1, PT, R15.reuse, R6.reuse, PT ;  /* 0x000000060f00720c */ /* 0x0c0fe40003f26270 */
[-C--:B------:R-:W-:Y:S01]  /*0870*/  ISETP.GE.OR P4, PT, R15, R6.reuse, P6 ;  /* 0x000000060f00720c */ /* 0x080fe20003786670 */
[----:B------:R-:W-:Y:S01]  /*0880*/  VIADD R15, R20, 0x40 ;  /* 0x00000040140f7836 */ /* 0x000fe20000000000 */
[----:B------:R-:W-:Y:S02]  /*0890*/  ISETP.GE.AND P0, PT, R11, R6, PT ;  /* 0x000000060b00720c */ /* 0x000fe40003f06270 */
[----:B------:R-:W-:Y:S02]  /*08a0*/  SHF.R.S32.HI R7, RZ, 0x1f, R9 ;  /* 0x0000001fff077819 */ /* 0x000fe40000011409 */
[----:B------:R-:W-:Y:S01]  /*08b0*/  IADD3 R25, R23, R5, RZ ;  /* 0x0000000517197210 */ /* 0x000fe20007ffe0ff */
[----:B------:R-:W-:Y:S08]  /*08c0*/  @P2 BRA `(.L_x_893) ;  /* 0x00000000002c2947 */ /* 0x000ff00003800000 */
[----:B------:R-:W-:Y:S01]  /*08d0*/  IMAD R4, R17, R9, RZ ;  /* 0x0000000911047224 */ /* 0x000fe200078e02ff */
[-C--:B-----5:R-:W-:Y:S01]  /*08e0*/  ISETP.GE.AND P5, PT, R20, R0.reuse, PT ;  /* 0x000000001400720c */ /* 0x0a0fe20003fa6270 */
[----:B------:R-:W-:Y:S01]  /*08f0*/  IMAD.MOV.U32 R24, RZ, RZ, R22 ;  /* 0x000000ffff187224 */ /* 0x000fe200078e0016 */
[----:B------:R-:W-:Y:S01]  /*0900*/  ISETP.GE.AND P3, PT, R15, R0, PT ;  /* 0x000000000f00720c */ /* 0x000fe20003f66270 */
[C---:B------:R-:W-:Y:S02]  /*0910*/  IMAD R4, R16.reuse, R7, R4 ;  /* 0x0000000710047224 */ /* 0x040fe400078e0204 */
[----:B------:R-:W-:-:S05]  /*0920*/  IMAD.WIDE.U32 R26, R16, R9, R24 ;  /* 0x00000009101a7225 */ /* 0x000fca00078e0018 */
[----:B------:R-:W-:Y:S02]  /*0930*/  IADD3 R5, R27, R4, RZ ;  /* 0x000000041b057210 */ /* 0x000fe40007ffe0ff */
[----:B------:R-:W-:-:S04]  /*0940*/  LEA R4, P2, R26, R18, 0x1 ;  /* 0x000000121a047211 */ /* 0x000fc800078408ff */
[----:B------:R-:W-:-:S05]  /*0950*/  LEA.HI.X R5, R26, R19, R5, 0x1, P2 ;  /* 0x000000131a057211 */ /* 0x000fca00010f0c05 */
[----:B------:R1:W-:Y:S04]  /*0960*/  @!P5 ST.E.128 desc[UR6][R4.64], RZ ;  /* 0x000000ff0400d985 */ /* 0x0003e8000c101d06 */
[----:B------:R1:W-:Y:S02]  /*0970*/  @!P3 ST.E.128 desc[UR6][R4.64+0x80], RZ ;  /* 0x000080ff0400b985 */ /* 0x0003e4000c101d06 */
.L_x_893:
[----:B------:R-:W-:Y:S05]  /*0980*/  BSYNC B0 ;  /* 0x0000000000007941 */ /* 0x000fea0003800000 */
.L_x_892:
[----:B------:R-:W-:Y:S01]  /*0990*/  BSSY B0, `(.L_x_894) ;  /* 0x0000011000007945 */ /* 0x000fe20003800000 */
[----:B------:R-:W-:-:S03]  /*09a0*/  ISETP.GE.OR P3, PT, R11, R6, P6 ;  /* 0x000000060b00720c */ /* 0x000fc60003766670 */
[----:B------:R-:W-:Y:S10]  /*09b0*/  @P1 BRA `(.L_x_895) ;  /* 0x0000000000381947 */ /* 0x000ff40003800000 */
[----:B------:R-:W-:Y:S01]  /*09c0*/  IADD3 R11, P1, R9, 0x10, RZ ;  /* 0x00000010090b7810 */ /* 0x000fe20007f3e0ff */
[----:B------:R-:W-:Y:S01]  /*09d0*/  IMAD.MOV.U32 R26, RZ, RZ, R22 ;  /* 0x000000ffff1a7224 */ /* 0x000fe200078e0016 */
[----:B------:R-:W-:Y:S02]  /*09e0*/  MOV R27, R25 ;  /* 0x00000019001b7202 */ /* 0x000fe40000000f00 */
[-C--:B-----5:R-:W-:Y:S01]  /*09f0*/  ISETP.GE.AND P2, PT, R20, R0.reuse, PT ;  /* 0x000000001400720c */ /* 0x0a0fe20003f46270 */
[----:B-1----:R-:W-:Y:S01]  /*0a00*/  IMAD.X R5, RZ, RZ, R7, P1 ;  /* 0x000000ffff057224 */ /* 0x002fe200008e0607 */
[----:B------:R-:W-:Y:S01]  /*0a10*/  ISETP.GE.AND P1, PT, R15, R0, PT ;  /* 0x000000000f00720c */ /* 0x000fe20003f26270 */
[----:B------:R-:W-:-:S04]  /*0a20*/  IMAD.WIDE.U32 R26, R16, R11, R26 ;  /* 0x0000000b101a7225 */ /* 0x000fc800078e001a */
[----:B------:R-:W-:Y:S01]  /*0a30*/  IMAD R5, R5, R16, RZ ;  /* 0x0000001005057224 */ /* 0x000fe200078e02ff */
[----:B------:R-:W-:-:S03]  /*0a40*/  LEA R4, P5, R26, R18, 0x1 ;  /* 0x000000121a047211 */ /* 0x000fc600078a08ff */
[----:B------:R-:W-:-:S04]  /*0a50*/  IMAD R5, R17, R11, R5 ;  /* 0x0000000b11057224 */ /* 0x000fc800078e0205 */
[----:B------:R-:W-:-:S05]  /*0a60*/  IMAD.IADD R5, R27, 0x1, R5 ;  /* 0x000000011b057824 */ /* 0x000fca00078e0205 */
[----:B------:R-:W-:-:S05]  /*0a70*/  LEA.HI.X R5, R26, R19, R5, 0x1, P5 ;  /* 0x000000131a057211 */ /* 0x000fca00028f0c05 */
[----:B------:R2:W-:Y:S04]  /*0a80*/  @!P2 ST.E.128 desc[UR6][R4.64], RZ ;  /* 0x000000ff0400a985 */ /* 0x0005e8000c101d06 */
[----:B------:R2:W-:Y:S02]  /*0a90*/  @!P1 ST.E.128 desc[UR6][R4.64+0x80], RZ ;  /* 0x000080ff04009985 */ /* 0x0005e4000c101d06 */
.L_x_895:
[----:B------:R-:W-:Y:S05]  /*0aa0*/  BSYNC B0 ;  /* 0x0000000000007941 */ /* 0x000fea0003800000 */
.L_x_894:
[----:B-----5:R-:W-:Y:S01]  /*0ab0*/  IMAD R2, R239, R2, R237 ;  /* 0x00000002ef027224 */ /* 0x020fe200078e02ed */
[----:B------:R-:W-:Y:S01]  /*0ac0*/  BSSY B0, `(.L_x_896) ;  /* 0x0000013000007945 */ /* 0x000fe20003800000 */
[----:B------:R-:W-:Y:S02]  /*0ad0*/  ISETP.GE.OR P5, PT, R9, R6, P6 ;  /* 0x000000060900720c */ /* 0x000fe400037a6670 */
[----:B------:R-:W-:Y:S01]  /*0ae0*/  IMAD R66, R3, R2, R66 ;  /* 0x0000000203427224 */ /* 0x000fe200078e0242 */
[----:B------:R-:W-:Y:S01]  /*0af0*/  IADD3 R11, R9, 0x30, RZ ;  /* 0x00000030090b7810 */ /* 0x000fe20007ffe0ff */
[----:B------:R-:W-:Y:S09]  /*0b00*/  @P0 BRA `(.L_x_897) ;  /* 0x0000000000380947 */ /* 0x000ff20003800000 */
[----:B-12---:R-:W-:Y:S01]  /*0b10*/  IADD3 R5, P0, R9, 0x20, RZ ;  /* 0x0000002009057810 */ /* 0x006fe20007f1e0ff */
[----:B------:R-:W-:Y:S01]  /*0b20*/  IMAD.MOV.U32 R26, RZ, RZ, R22 ;  /* 0x000000ffff1a7224 */ /* 0x000fe200078e0016 */
[----:B------:R-:W-:Y:S02]  /*0b30*/  MOV R27, R25 ;  /* 0x00000019001b7202 */ /* 0x000fe40000000f00 */
[-C--:B------:R-:W-:Y:S01]  /*0b40*/  ISETP.GE.AND P1, PT, R20, R0.reuse, PT ;  /* 0x000000001400720c */ /* 0x080fe20003f26270 */
[----:B------:R-:W-:Y:S01]  /*0b50*/  IMAD.X R3, RZ, RZ, R7, P0 ;  /* 0x000000ffff037224 */ /* 0x000fe200000e0607 */
        /* <DEDUP_REMOVED lines=9> */
.L_x_897:
[----:B------:R-:W-:Y:S05]  /*0bf0*/  BSYNC B0 ;  /* 0x0000000000007941 */ /* 0x000fea0003800000 */
.L_x_896:
[CC--:B------:R-:W-:Y:S01]  /*0c00*/  ISETP.GE.AND P1, PT, R11.reuse, R6.reuse, PT ;  /* 0x000000060b00720c */ /* 0x0c0fe20003f26270 */
[----:B------:R-:W-:Y:S01]  /*0c10*/  BSSY B0, `(.L_x_898) ;  /* 0x0000018000007945 */ /* 0x000fe20003800000 */
[C---:B---3--:R-:W-:Y:S01]  /*0c20*/  IADD3 R3, P0, R66.reuse, R9, RZ ;  /* 0x0000000942037210 */ /* 0x048fe20007f1e0ff */
[----:B-12---:R-:W-:Y:S01]  /*0c30*/  @!P5 IMAD.MOV.U32 R4, RZ, RZ, 0x7f800000 ;  /* 0x7f800000ff04d424 */ /* 0x006fe200078e00ff */
[----:B------:R-:W-:Y:S01]  /*0c40*/  ISETP.GE.OR P6, PT, R11, R6, P6 ;  /* 0x000000060b00720c */ /* 0x000fe200037c6670 */
[----:B------:R-:W-:Y:S01]  /*0c50*/  @!P3 IMAD.MOV.U32 R2, RZ, RZ, 0x7f800000 ;  /* 0x7f800000ff02b424 */ /* 0x000fe200078e00ff */
[----:B------:R-:W-:Y:S02]  /*0c60*/  LEA.HI.X.SX32 R66, R66, R7, 0x1, P0 ;  /* 0x0000000742427211 */ /* 0x000fe400000f0eff */
[----:B------:R-:W-:-:S04]  /*0c70*/  LEA R10, P0, R3, R12, 0x2 ;  /* 0x0000000c030a7211 */ /* 0x000fc800078010ff */
[----:B------:R-:W-:Y:S01]  /*0c80*/  LEA.HI.X R11, R3, R13, R66, 0x2, P0 ;  /* 0x0000000d030b7211 */ /* 0x000fe200000f1442 */
[----:B------:R-:W-:Y:S01]  /*0c90*/  @!P4 IMAD.MOV.U32 R3, RZ, RZ, 0x7f800000 ;  /* 0x7f800000ff03c424 */ /* 0x000fe200078e00ff */
[----:B------:R-:W-:Y:S07]  /*0ca0*/  @P1 BRA `(.L_x_899) ;  /* 0x0000000000381947 */ /* 0x000fee0003800000 */
[----:B------:R-:W-:Y:S01]  /*0cb0*/  IADD3 R9, P0, R9, 0x30, RZ ;  /* 0x0000003009097810 */ /* 0x000fe20007f1e0ff */
[----:B------:R-:W-:Y:S01]  /*0cc0*/  IMAD.MOV.U32 R6, RZ, RZ, R22 ;  /* 0x000000ffff067224 */ /* 0x000fe200078e0016 */
[----:B------:R-:W-:-:S03]  /*0cd0*/  ISETP.GE.AND P1, PT, R20, R0, PT ;  /* 0x000000001400720c */ /* 0x000fc60003f26270 */
[----:B------:R-:W-:Y:S01]  /*0ce0*/  IMAD.X R5, RZ, RZ, R7, P0 ;  /* 0x000000ffff057224 */ /* 0x000fe200000e0607 */
[----:B------:R-:W-:Y:S02]  /*0cf0*/  MOV R7, R25 ;  /* 0x0000001900077202 */ /* 0x000fe40000000f00 */
[----:B------:R-:W-:Y:S01]  /*0d00*/  ISETP.GE.AND P0, PT, R15, R0, PT ;  /* 0x000000000f00720c */ /* 0x000fe20003f06270 */
[----:B------:R-:W-:Y:S02]  /*0d10*/  IMAD R5, R5, R16, RZ ;  /* 0x0000001005057224 */ /* 0x000fe400078e02ff */
[----:B------:R-:W-:-:S04]  /*0d20*/  IMAD.WIDE.U32 R6, R16, R9, R6 ;  /* 0x0000000910067225 */ /* 0x000fc800078e0006 */
[----:B------:R-:W-:Y:S01]  /*0d30*/  IMAD R5, R17, R9, R5 ;  /* 0x0000000911057224 */ /* 0x000fe200078e0205 */
[----:B------:R-:W-:-:S03]  /*0d40*/  LEA R8, P2, R6, R18, 0x1 ;  /* 0x0000001206087211 */ /* 0x000fc600078408ff */
[----:B------:R-:W-:-:S05]  /*0d50*/  IMAD.IADD R5, R7, 0x1, R5 ;  /* 0x0000000107057824 */ /* 0x000fca00078e0205 */
[----:B------:R-:W-:-:S05]  /*0d60*/  LEA.HI.X R9, R6, R19, R5, 0x1, P2 ;  /* 0x0000001306097211 */ /* 0x000fca00010f0c05 */
[----:B------:R1:W-:Y:S04]  /*0d70*/  @!P1 ST.E.128 desc[UR6][R8.64], RZ ;  /* 0x000000ff08009985 */ /* 0x0003e8000c101d06 */
[----:B------:R1:W-:Y:S02]  /*0d80*/  @!P0 ST.E.128 desc[UR6][R8.64+0x80], RZ ;  /* 0x000080ff08008985 */ /* 0x0003e4000c101d06 */
.L_x_899:
[----:B------:R-:W-:Y:S05]  /*0d90*/  BSYNC B0 ;  /* 0x0000000000007941 */ /* 0x000fea0003800000 */
.L_x_898:
[----:B------:R-:W-:Y:S01]  /*0da0*/  MOV R239, 0x0 ;  /* 0x0000000000ef7802 */ /* 0x000fe20000000f00 */
[----:B------:R-:W-:Y:S04]  /*0db0*/  @!P5 ST.E desc[UR6][R10.64], R4 ;  /* 0x000000040a00d985 */ /* 0x000fe8000c101906 */
[----:B------:R-:W-:Y:S04]  /*0dc0*/  @!P4 ST.E desc[UR6][R10.64+0x40], R3 ;  /* 0x000040030a00c985 */ /* 0x000fe8000c101906 */
[----:B------:R1:W-:Y:S02]  /*0dd0*/  @!P3 ST.E desc[UR6][R10.64+0x80], R2 ;  /* 0x000080020a00b985 */ /* 0x0003e4000c101906 */
[----:B-1----:R-:W-:Y:S05]  /*0de0*/  @P6 RET.REL.NODEC R238 `(_ZN5flash24flash_fwd_splitkv_kernelI23Flash_fwd_kernel_traitsILi128ELi64ELi128ELi4ELb0ELb0EN7cutlass6half_tE19Flash_kernel_traitsILi128ELi64ELi128ELi4ES3_EELb1ELb0ELb0ELb0ELb0ELb0ELb0ELb1EEEvNS_16Flash_fwd_paramsE) ;  /* 0xfffffff0ee846950 */ /* 0x002fea0003c3ffff */
[----:B------:R-:W-:Y:S02]  /*0df0*/  MOV R3, 0x7f800000 ;  /* 0x7f80000000037802 */ /* 0x000fe40000000f00 */
[----:B------:R-:W-:-:S03]  /*0e00*/  MOV R239, 0x0 ;  /* 0x0000000000ef7802 */ /* 0x000fc60000000f00 */
[----:B------:R1:W-:Y:S02]  /*0e10*/  ST.E desc[UR6][R10.64+0xc0], R3 ;  /* 0x0000c0030a007985 */ /* 0x0003e4000c101906 */
[----:B-1----:R-:W-:Y:S05]  /*0e20*/  RET.REL.NODEC R238 `(_ZN5flash24flash_fwd_splitkv_kernelI23Flash_fwd_kernel_traitsILi128ELi64ELi128ELi4ELb0ELb0EN7cutlass6half_tE19Flash_kernel_traitsILi128ELi64ELi128ELi4ES3_EELb1ELb0ELb0ELb0ELb0ELb0ELb0ELb1EEEvNS_16Flash_fwd_paramsE) ;  /* 0xfffffff0ee747950 */ /* 0x002fea0003c3ffff */
.L_x_891:
[----:B------:R-:W2:Y:S04]  /*0e30*/  LD.E.64 R6, desc[UR6][R10.64+0x160] ;  /* 0x000160060a067980 */ /* 0x000ea8000c101b00 */
[----:B------:R-:W3:Y:S01]  /*0e40*/  LD.E.64 R12, desc[UR6][R10.64+0x158] ;  /* 0x000158060a0c7980 */ /* 0x000ee2000c101b00 */
[----:B--2---:R-:W-:-:S04]  /*0e50*/  ISETP.NE.U32.AND P1, PT, R6, RZ, PT ;  /* 0x000000ff0600720c */ /* 0x004fc80003f25070 */
[----:B------:R-:W-:-:S13]  /*0e60*/  ISETP.NE.AND.EX P1, PT, R7, RZ, PT, P1 ;  /* 0x000000ff0700720c */ /* 0x000fda0003f25310 */
[----:B------:R-:W2:Y:S01]  /*0e70*/  @P1 LD.E.64 R4, desc[UR6][R10.64+0x168] ;  /* 0x000168060a041980 */ /* 0x000ea2000c101b00 */
[----:B---3--:R-:W-:Y:S01]  /*0e80*/  ISETP.NE.U32.AND P0, PT, R12, RZ, PT ;  /* 0x000000ff0c00720c */ /* 0x008fe20003f05070 */
[----:B------:R-:W-:-:S03]  /*0e90*/  IMAD.MOV.U32 R8, RZ, RZ, R239 ;  /* 0x000000ffff087224 */ /* 0x000fc600078e00ef */
[----:B------:R-:W-:Y:S02]  /*0ea0*/  ISETP.NE.AND.EX P0, PT, R13, RZ, PT, P0 ;  /* 0x000000ff0d00720c */ /* 0x000fe40003f05300 */
[----:B------:R-:W-:Y:S02]  /*0eb0*/  @P1 SHF.R.S32.HI R0, RZ, 0x1f, R239 ;  /* 0x0000001fff001819 */ /* 0x000fe400000114ef */
[----:B------:R-:W-:-:S09]  /*0ec0*/  CS2R R244, SRZ ;  /* 0x0000000000f47805 */ /* 0x000fd2000001ff00 */
[----:B------:R-:W-:-:S05]  /*0ed0*/  @P0 IMAD.WIDE R12, R239, 0x4, R12 ;  /* 0x00000004ef0c0825 */ /* 0x000fca00078e020c */
[----:B------:R1:W5:Y:S01]  /*0ee0*/  @P0 LD.E R8, desc[UR6][R12.64] ;  /* 0x000000060c080980 */ /* 0x000362000c101900 */
[----:B------:R-:W-:Y:S01]  /*0ef0*/  BSSY B0, `(.L_x_900) ;  /* 0x00000ac000007945 */ /* 0x000fe20003800000 */
[-C--:B--2---:R-:W-:Y:S02]  /*0f00*/  @P1 IMAD R5, R5, R239.reuse, RZ ;  /* 0x000000ef05051224 */ /* 0x084fe400078e02ff */
[----:B------:R-:W-:-:S04]  /*0f10*/  @P1 IMAD.WIDE.U32 R2, R4, R239, RZ ;  /* 0x000000ef04021225 */ /* 0x000fc800078e00ff */
[----:B------:R-:W-:Y:S01]  /*0f20*/  @P1 IMAD R0, R4, R0, R5 ;  /* 0x0000000004001224 */ /* 0x000fe200078e0205 */
[----:B------:R-:W-:-:S03]  /*0f30*/  @P1 LEA R244, P0, R2, R6, 0x2 ;  /* 0x0000000602f41211 */ /* 0x000fc600078010ff */
[----:B------:R-:W-:-:S05]  /*0f40*/  @P1 IMAD.IADD R0, R3, 0x1, R0 ;  /* 0x0000000103001824 */ /* 0x000fca00078e0200 */
[----:B------:R-:W-:Y:S02]  /*0f50*/  @P1 LEA.HI.X R245, R2, R7, R0, 0x2, P0 ;  /* 0x0000000702f51211 */ /* 0x000fe400000f1400 */
[----:B------:R-:W-:-:S04]  /*0f60*/  ISETP.NE.U32.AND P0, PT, R244, RZ, PT ;  /* 0x000000fff400720c */ /* 0x000fc80003f05070 */
[----:B------:R-:W-:-:S13]  /*0f70*/  ISETP.NE.AND.EX P0, PT, R245, RZ, PT, P0 ;  /* 0x000000fff500720c */ /* 0x000fda0003f05300 */
[----:B-1----:R-:W-:Y:S05]  /*0f80*/  @!P0 BRA `(.L_x_901) ;  /* 0x00000004004c8947 */ /* 0x002fea0003800000 */
[----:B------:R-:W2:Y:S04]  /*0f90*/  LD.E R2, desc[UR6][R10.64+0x170] ;  /* 0x000170060a027980 */ /* 0x000ea8000c101900 */
[----:B------:R-:W3:Y:S01]  /*0fa0*/  LD.E R6, desc[UR6][R10.64+0x68] ;  /* 0x000068060a067980 */ /* 0x000ee2000c101900 */
[----:B------:R-:W-:-:S03]  /*0fb0*/  LEA R5, R48, 0xffffff80, 0x7 ;  /* 0xffffff8030057811 */ /* 0x000fc600078e38ff */
[----:B------:R-:W4:Y:S04]  /*0fc0*/  LD.E.64 R18, desc[UR6][R10.64+0x20] ;  /* 0x000020060a127980 */ /* 0x000f28000c101b00 */
[----:B------:R-:W4:Y:S04]  /*0fd0*/  LD.E.64 R62, desc[UR6][R10.64+0x38] ;  /* 0x000038060a3e7980 */ /* 0x000f28000c101b00 */
[----:B------:R-:W4:Y:S04]  /*0fe0*/  LD.E.64 R14, desc[UR6][R10.64+0x50] ;  /* 0x000050060a0e7980 */ /* 0x000f28000c101b00 */
[----:B------:R-:W5:Y:S04]  /*0ff0*/  LD.E.64 R24, desc[UR6][R10.64+0x58] ;  /* 0x000058060a187980 */ /* 0x000f68000c101b00 */
[----:B------:R-:W5:Y:S01]  /*1000*/  LD.E.64 R60, desc[UR6][R10.64+0x40] ;  /* 0x000040060a3c7980 */ /* 0x000f62000c101b00 */
[----:B--2---:R-:W-:-:S04]  /*1010*/  IABS R4, R2 ;  /* 0x0000000200047213 */ /* 0x004fc80000000000 */
[----:B------:R-:W1:Y:S08]  /*1020*/  I2F.RP R7, R4 ;  /* 0x0000000400077306 */ /* 0x000e700000209400 */
[----:B-1----:R-:W1:Y:S02]  /*1030*/  MUFU.RCP R12, R7 ;  /* 0x00000007000c7308 */ /* 0x002e640000001000 */
[----:B-1----:R-:W-:-:S06]  /*1040*/  IADD3 R12, R12, 0xffffffe, RZ ;  /* 0x0ffffffe0c0c7810 */ /* 0x002fcc0007ffe0ff */
[----:B------:R-:W1:Y:S01]  /*1050*/  F2I.FTZ.U32.TRUNC.NTZ R13, R12 ;  /* 0x0000000c000d7305 */ /* 0x000e62000021f000 */
[----:B------:R-:W-:Y:S02]  /*1060*/  IABS R0, R2 ;  /* 0x0000000200007213 */ /* 0x000fe40000000000 */
[----:B-1----:R-:W-:Y:S01]  /*1070*/  IADD3 R3, RZ, -R13, RZ ;  /* 0x8000000dff037210 */ /* 0x002fe20007ffe0ff */
[----:B------:R-:W-:-:S04]  /*1080*/  IMAD.MOV.U32 R12, RZ, RZ, RZ ;  /* 0x000000ffff0c7224 */ /* 0x000fc800078e00ff */
[----:B-----5:R-:W-:Y:S01]  /*1090*/  IMAD R8, R3, R4, RZ ;  /* 0x0000000403087224 */ /* 0x020fe200078e02ff */
[----:B------:R-:W-:-:S03]  /*10a0*/  IABS R3, R5 ;  /* 0x0000000500037213 */ /* 0x000fc60000000000 */
[----:B------:R-:W-:Y:S01]  /*10b0*/  IMAD.HI.U32 R8, R13, R8, R12 ;  /* 0x000000080d087227 */ /* 0x000fe200078e000c */
[----:B------:R-:W-:Y:S01]  /*10c0*/  IADD3 R0, RZ, -R0, RZ ;  /* 0x80000000ff007210 */ /* 0x000fe20007ffe0ff */
[----:B------:R-:W2:Y:S04]  /*10d0*/  LD.E.64 R12, desc[UR6][R10.64+0x28] ;  /* 0x000028060a0c7980 */ /* 0x000ea8000c101b00 */
[----:B------:R-:W-:-:S04]  /*10e0*/  IMAD.HI.U32 R9, R8, R3, RZ ;  /* 0x0000000308097227 */ /* 0x000fc800078e00ff */
[----:B------:R-:W-:-:S05]  /*10f0*/  IMAD R3, R9, R0, R3 ;  /* 0x0000000009037224 */ /* 0x000fca00078e0203 */
[----:B------:R-:W-:Y:S02]  /*1100*/  ISETP.GT.U32.AND P1, PT, R4, R3, PT ;  /* 0x000000030400720c */ /* 0x000fe40003f24070 */
[----:B------:R-:W-:-:S11]  /*1110*/  LOP3.LUT R0, R5, R2, RZ, 0x3c, !PT ;  /* 0x0000000205007212 */ /* 0x000fd600078e3cff */
[----:B------:R-:W-:-:S05]  /*1120*/  @!P1 IMAD.IADD R3, R3, 0x1, -R4 ;  /* 0x0000000103039824 */ /* 0x000fca00078e0a04 */
[----:B------:R-:W-:Y:S02]  /*1130*/  ISETP.GE.U32.AND P2, PT, R3, R4, PT ;  /* 0x000000040300720c */ /* 0x000fe40003f46070 */
[----:B------:R-:W-:Y:S02]  /*1140*/  ISETP.GE.AND P0, PT, R0, RZ, PT ;  /* 0x000000ff0000720c */ /* 0x000fe40003f06270 */
[----:B------:R-:W-:Y:S02]  /*1150*/  @!P1 IADD3 R9, R9, 0x1, RZ ;  /* 0x0000000109099810 */ /* 0x000fe40007ffe0ff */
[----:B------:R-:W-:-:S07]  /*1160*/  ISETP.NE.AND P1, PT, R2, RZ, PT ;  /* 0x000000ff0200720c */ /* 0x000fce0003f25270 */
[----:B------:R-:W-:-:S05]  /*1170*/  @P2 VIADD R9, R9, 0x1 ;  /* 0x0000000109092836 */ /* 0x000fca0000000000 */
[----:B------:R-:W-:Y:S02]  /*1180*/  @!P0 IADD3 R9, -R9, RZ, RZ ;  /* 0x000000ff09098210 */ /* 0x000fe40007ffe1ff */
[----:B------:R-:W-:-:S05]  /*1190*/  @!P1 LOP3.LUT R9, RZ, R2, RZ, 0x33, !PT ;  /* 0x00000002ff099212 */ /* 0x000fca00078e33ff */
[----:B------:R-:W-:-:S05]  /*11a0*/  IMAD.WIDE R22, R9, 0x4, R244 ;  /* 0x0000000409167825 */ /* 0x000fca00078e02f4 */
[----:B------:R1:W2:Y:S01]  /*11b0*/  LD.E R3, desc[UR6][R22.64] ;  /* 0x0000000616037980 */ /* 0x0002a2000c101900 */
[----:B---3--:R-:W-:-:S04]  /*11c0*/  IABS R8, R6 ;  /* 0x0000000600087213 */ /* 0x008fc80000000000 */
[----:B------:R-:W3:Y:S08]  /*11d0*/  I2F.RP R16, R8 ;  /* 0x0000000800107306 */ /* 0x000ef00000209400 */
[----:B---3--:R-:W3:Y:S02]  /*11e0*/  MUFU.RCP R4, R16 ;  /* 0x0000001000047308 */ /* 0x008ee40000001000 */
[----:B---3--:R-:W-:-:S06]  /*11f0*/  VIADD R4, R4, 0xffffffe ;  /* 0x0ffffffe04047836 */ /* 0x008fcc0000000000 */
[----:B-1----:R-:W1:Y:S01]  /*1200*/  F2I.FTZ.U32.TRUNC.NTZ R23, R4 ;  /* 0x0000000400177305 */ /* 0x002e62000021f000 */
[----:B------:R-:W-:Y:S01]  /*1210*/  IMAD.MOV.U32 R22, RZ, RZ, RZ ;  /* 0x000000ffff167224 */ /* 0x000fe200078e00ff */
[----:B------:R-:W-:Y:S02]  /*1220*/  IABS R7, R6 ;  /* 0x0000000600077213 */ /* 0x000fe40000000000 */
[----:B-1----:R-:W-:-:S05]  /*1230*/  IADD3 R0, RZ, -R23, RZ ;  /* 0x80000017ff007210 */ /* 0x002fca0007ffe0ff */
[----:B------:R-:W-:Y:S01]  /*1240*/  IMAD R17, R0, R8, RZ ;  /* 0x0000000800117224 */ /* 0x000fe200078e02ff */
[----:B------:R-:W-:-:S03]  /*1250*/  IABS R0, R237 ;  /* 0x000000ed00007213 */ /* 0x000fc60000000000 */
[----:B------:R-:W-:Y:S01]  /*1260*/  IMAD.HI.U32 R17, R23, R17, R22 ;  /* 0x0000001117117227 */ /* 0x000fe200078e0016 */
[----:B------:R-:W-:-:S05]  /*1270*/  IADD3 R7, RZ, -R7, RZ ;  /* 0x80000007ff077210 */ /* 0x000fca0007ffe0ff */
[----:B------:R-:W-:-:S04]  /*1280*/  IMAD.HI.U32 R4, R17, R0, RZ ;  /* 0x0000000011047227 */ /* 0x000fc800078e00ff */
[----:B------:R-:W-:-:S05]  /*1290*/  IMAD R7, R4, R7, R0 ;  /* 0x0000000704077224 */ /* 0x000fca00078e0200 */
[----:B------:R-:W-:Y:S02]  /*12a0*/  ISETP.GT.U32.AND P1, PT, R8, R7, PT ;  /* 0x000000070800720c */ /* 0x000fe40003f24070 */
[----:B------:R-:W-:-:S11]  /*12b0*/  IADD3 R9, -R9, RZ, RZ ;  /* 0x000000ff09097210 */ /* 0x000fd60007ffe1ff */
[----:B------:R-:W-:-:S05]  /*12c0*/  @!P1 IMAD.IADD R7, R7, 0x1, -R8 ;  /* 0x0000000107079824 */ /* 0x000fca00078e0a08 */
[----:B------:R-:W-:Y:S02]  /*12d0*/  ISETP.GE.U32.AND P2, PT, R7, R8, PT ;  /* 0x000000080700720c */ /* 0x000fe40003f46070 */
[----:B------:R-:W-:Y:S01]  /*12e0*/  LOP3.LUT R8, R237, R6, RZ, 0x3c, !PT ;  /* 0x00000006ed087212 */ /* 0x000fe200078e3cff */
[----:B------:R-:W-:Y:S01]  /*12f0*/  @!P1 VIADD R4, R4, 0x1 ;  /* 0x0000000104049836 */ /* 0x000fe20000000000 */
[----:B------:R-:W-:Y:S02]  /*1300*/  ISETP.NE.AND P1, PT, R6, RZ, PT ;  /* 0x000000ff0600720c */ /* 0x000fe40003f25270 */
[----:B------:R-:W-:Y:S01]  /*1310*/  ISETP.GE.AND P0, PT, R8, RZ, PT ;  /* 0x000000ff0800720c */ /* 0x000fe20003f06270 */
[----:B------:R-:W-:-:S04]  /*1320*/  IMAD R2, R2, R9, R5 ;  /* 0x0000000902027224 */ /* 0x000fc800078e0205 */
[----:B----4-:R-:W-:Y:S01]  /*1330*/  IMAD R8, R63, R2, RZ ;  /* 0x000000023f087224 */ /* 0x010fe200078e02ff */
[----:B------:R-:W-:Y:S02]  /*1340*/  SHF.R.S32.HI R9, RZ, 0x1f, R2 ;  /* 0x0000001fff097819 */ /* 0x000fe40000011402 */
[----:B------:R-:W-:-:S03]  /*1350*/  @P2 IADD3 R4, R4, 0x1, RZ ;  /* 0x0000000104042810 */ /* 0x000fc60007ffe0ff */
[----:B------:R-:W-:Y:S02]  /*1360*/  IMAD R8, R62, R9, R8 ;  /* 0x000000093e087224 */ /* 0x000fe400078e0208 */
[----:B------:R-:W-:Y:S02]  /*1370*/  @!P0 IADD3 R4, -R4, RZ, RZ ;  /* 0x000000ff04048210 */ /* 0x000fe40007ffe1ff */
[----:B------:R-:W-:-:S05]  /*1380*/  @!P1 LOP3.LUT R4, RZ, R6, RZ, 0x33, !PT ;  /* 0x00000006ff049212 */ /* 0x000fca00078e33ff */
[----:B------:R-:W-:Y:S01]  /*1390*/  IMAD R6, R15, R4, RZ ;  /* 0x000000040f067224 */ /* 0x000fe200078e02ff */
[----:B--2---:R-:W-:Y:S01]  /*13a0*/  SHF.R.S32.HI R0, RZ, 0x1f, R3 ;  /* 0x0000001fff007819 */ /* 0x004fe20000011403 */
[-C--:B------:R-:W-:Y:S02]  /*13b0*/  IMAD R7, R19, R3.reuse, RZ ;  /* 0x0000000313077224 */ /* 0x080fe400078e02ff */
[----:B------:R-:W-:-:S04]  /*13c0*/  IMAD.WIDE.U32 R16, R18, R3, RZ ;  /* 0x0000000312107225 */ /* 0x000fc800078e00ff */
[----:B------:R-:W-:-:S04]  /*13d0*/  IMAD R7, R18, R0, R7 ;  /* 0x0000000012077224 */ /* 0x000fc800078e0207 */
[----:B------:R-:W-:Y:S02]  /*13e0*/  IMAD.IADD R17, R17, 0x1, R7 ;  /* 0x0000000111117824 */ /* 0x000fe400078e0207 */
[----:B------:R-:W-:Y:S02]  /*13f0*/  IMAD R7, R13, R3, RZ ;  /* 0x000000030d077224 */ /* 0x000fe400078e02ff */
[----:B------:R-:W-:Y:S01]  /*1400*/  IMAD.WIDE.U32 R16, R2, R62, R16 ;  /* 0x0000003e02107225 */ /* 0x000fe200078e0010 */
[----:B------:R-:W-:-:S03]  /*1410*/  SHF.R.S32.HI R13, RZ, 0x1f, R4 ;  /* 0x0000001fff0d7819 */ /* 0x000fc60000011404 */
[----:B------:R-:W-:Y:S02]  /*1420*/  IMAD.IADD R17, R17, 0x1, R8 ;  /* 0x0000000111117824 */ /* 0x000fe400078e0208 */
[----:B------:R-:W-:-:S04]  /*1430*/  IMAD.WIDE.U32 R18, R12, R3, RZ ;  /* 0x000000030c127225 */ /* 0x000fc800078e00ff */
[----:B------:R-:W-:Y:S02]  /*1440*/  IMAD R3, R14, R13, R6 ;  /* 0x0000000d0e037224 */ /* 0x000fe400078e0206 */
[----:B------:R-:W-:-:S04]  /*1450*/  IMAD.WIDE.U32 R16, R4, R14, R16 ;  /* 0x0000000e04107225 */ /* 0x000fc800078e0010 */
[----:B------:R-:W-:Y:S01]  /*1460*/  IMAD R7, R12, R0, R7 ;  /* 0x000000000c077224 */ /* 0x000fe200078e0207 */
[----:B------:R-:W-:Y:S01]  /*1470*/  MOV R6, R18 ;  /* 0x0000001200067202 */ /* 0x000fe20000000f00 */
[----:B------:R-:W-:Y:S01]  /*1480*/  IMAD.MOV.U32 R0, RZ, RZ, R16 ;  /* 0x000000ffff007224 */ /* 0x000fe200078e0010 */
[----:B------:R-:W-:Y:S01]  /*1490*/  IADD3 R3, R17, R3, RZ ;  /* 0x0000000311037210 */ /* 0x000fe20007ffe0ff */
[----:B------:R-:W-:Y:S01]  /*14a0*/  IMAD.IADD R15, R19, 0x1, R7 ;  /* 0x00000001130f7824 */ /* 0x000fe200078e0207 */
[----:B------:R-:W-:Y:S05]  /*14b0*/  BRA `(.L_x_902) ;  /* 0x00000004003c7947 */ /* 0x000fea0003800000 */
.L_x_901:
[----:B------:R-:W2:Y:S01]  /*14c0*/  LD.E R4, desc[UR6][R10.64+0x68] ;  /* 0x000068060a047980 */ /* 0x000ea2000c101900 */
[----:B------:R-:W-:-:S03]  /*14d0*/  ISETP.NE.AND P3, PT, R15, -0x1, PT ;  /* 0xffffffff0f00780c */ /* 0x000fc60003f65270 */
[----:B------:R-:W3:Y:S04]  /*14e0*/  LD.E.64 R62, desc[UR6][R10.64+0x38] ;  /* 0x000038060a3e7980 */ /* 0x000ee8000c101b00 */
[----:B------:R-:W4:Y:S04]  /*14f0*/  LD.E.64 R60, desc[UR6][R10.64+0x40] ;  /* 0x000040060a3c7980 */ /* 0x000f28000c101b00 */
[----:B------:R-:W4:Y:S04]  /*1500*/  LD.E.64 R16, desc[UR6][R10.64+0x50] ;  /* 0x000050060a107980 */ /* 0x000f28000c101b00 */
[----:B------:R-:W4:Y:S04]  /*1510*/  @!P3 LD.E.64 R22, desc[UR6][R10.64+0x20] ;  /* 0x000020060a16b980 */ /* 0x000f28000c101b00 */
[----:B------:R-:W4:Y:S04]  /*1520*/  @!P3 LD.E.64 R18, desc[UR6][R10.64+0x28] ;  /* 0x000028060a12b980 */ /* 0x000f28000c101b00 */
[----:B------:R1:W5:Y:S01]  /*1530*/  LD.E.64 R24, desc[UR6][R10.64+0x58] ;  /* 0x000058060a187980 */ /* 0x000362000c101b00 */
[----:B------:R-:W-:Y:S01]  /*1540*/  IMAD.MOV.U32 R12, RZ, RZ, RZ ;  /* 0x000000ffff0c7224 */ /* 0x000fe200078e00ff */
[----:B--2---:R-:W-:-:S04]  /*1550*/  IABS R3, R4 ;  /* 0x0000000400037213 */ /* 0x004fc80000000000 */
[----:B------:R-:W2:Y:S08]  /*1560*/  I2F.RP R6, R3 ;  /* 0x0000000300067306 */ /* 0x000eb00000209400 */
[----:B--2---:R-:W2:Y:S02]  /*1570*/  MUFU.RCP R2, R6 ;  /* 0x0000000600027308 */ /* 0x004ea40000001000 */
[----:B--2---:R-:W-:-:S06]  /*1580*/  IADD3 R2, R2, 0xffffffe, RZ ;  /* 0x0ffffffe02027810 */ /* 0x004fcc0007ffe0ff */
[----:B------:R-:W2:Y:S01]  /*1590*/  F2I.FTZ.U32.TRUNC.NTZ R13, R2 ;  /* 0x00000002000d7305 */ /* 0x000ea2000021f000 */
[----:B------:R-:W-:Y:S02]  /*15a0*/  IABS R7, R4 ;  /* 0x0000000400077213 */ /* 0x000fe40000000000 */
[----:B--2---:R-:W-:-:S05]  /*15b0*/  IADD3 R0, RZ, -R13, RZ ;  /* 0x8000000dff007210 */ /* 0x004fca0007ffe0ff */
[----:B------:R-:W-:Y:S01]  /*15c0*/  IMAD R5, R0, R3, RZ ;  /* 0x0000000300057224 */ /* 0x000fe200078e02ff */
[----:B------:R-:W-:-:S03]  /*15d0*/  IABS R0, R237 ;  /* 0x000000ed00007213 */ /* 0x000fc60000000000 */
[----:B------:R-:W-:Y:S01]  /*15e0*/  IMAD.HI.U32 R5, R13, R5, R12 ;  /* 0x000000050d057227 */ /* 0x000fe200078e000c */
[----:B------:R-:W-:-:S05]  /*15f0*/  IADD3 R7, RZ, -R7, RZ ;  /* 0x80000007ff077210 */ /* 0x000fca0007ffe0ff */
[----:B------:R-:W-:-:S04]  /*1600*/  IMAD.HI.U32 R2, R5, R0, RZ ;  /* 0x0000000005027227 */ /* 0x000fc800078e00ff */
[----:B------:R-:W-:Y:S01]  /*1610*/  IMAD R0, R2, R7, R0 ;  /* 0x0000000702007224 */ /* 0x000fe200078e0200 */
[----:B------:R-:W-:Y:S01]  /*1620*/  @!P3 SHF.R.S32.HI R6, RZ, 0x1f, R14 ;  /* 0x0000001fff06b819 */ /* 0x000fe2000001140e */
[----:B---3--:R-:W-:-:S03]  /*1630*/  @!P3 IMAD R5, R63, R14, RZ ;  /* 0x0000000e3f05b224 */ /* 0x008fc600078e02ff */
[----:B------:R-:W-:Y:S01]  /*1640*/  ISETP.GT.U32.AND P0, PT, R3, R0, PT ;  /* 0x000000000300720c */ /* 0x000fe20003f04070 */
[----:B------:R-:W-:Y:S02]  /*1650*/  @!P3 IMAD R5, R6, R62, R5 ;  /* 0x0000003e0605b224 */ /* 0x000fe400078e0205 */
[----:B------:R-:W-:Y:S01]  /*1660*/  @!P3 IMAD.WIDE.U32 R26, R62, R14, RZ ;  /* 0x0000000e3e1ab225 */ /* 0x000fe200078e00ff */
[----:B------:R-:W-:Y:S02]  /*1670*/  @P3 IADD3 R7, R14, R15, RZ ;  /* 0x0000000f0e073210 */ /* 0x000fe40007ffe0ff */
[----:B-----5:R-:W-:Y:S01]  /*1680*/  @!P3 SHF.R.S32.HI R6, RZ, 0x1f, R8 ;  /* 0x0000001fff06b819 */ /* 0x020fe20000011408 */
[----:B------:R-:W-:Y:S02]  /*1690*/  @!P3 IMAD.IADD R27, R27, 0x1, R5 ;  /* 0x000000011b1bb824 */ /* 0x000fe400078e0205 */
[----:B----4-:R-:W-:Y:S02]  /*16a0*/  @!P3 IMAD R5, R23, R8, RZ ;  /* 0x000000081705b224 */ /* 0x010fe400078e02ff */
[----:B------:R-:W-:-:S02]  /*16b0*/  @P3 IMAD R13, R63, R7, RZ ;  /* 0x000000073f0d3224 */ /* 0x000fc400078e02ff */
[----:B------:R-:W-:-:S04]  /*16c0*/  @P3 IMAD.WIDE.U32 R28, R62, R7, RZ ;  /* 0x000000073e1c3225 */ /* 0x000fc800078e00ff */
[----:B------:R-:W-:Y:S02]  /*16d0*/  @!P3 IMAD R5, R22, R6, R5 ;  /* 0x000000061605b224 */ /* 0x000fe400078e0205 */
[----:B------:R-:W-:Y:S02]  /*16e0*/  @!P0 IMAD.IADD R0, R0, 0x1, -R3 ;  /* 0x0000000100008824 */ /* 0x000fe400078e0a03 */
[----:B------:R-:W-:Y:S01]  /*16f0*/  @!P3 IMAD.WIDE.U32 R22, R22, R8, R26 ;  /* 0x000000081616b225 */ /* 0x000fe200078e001a */
[----:B------:R-:W-:Y:S02]  /*1700*/  @P3 IADD3 R13, R29, R13, RZ ;  /* 0x0000000d1d0d3210 */ /* 0x000fe40007ffe0ff */
[----:B------:R-:W-:Y:S02]  /*1710*/  ISETP.GE.U32.AND P2, PT, R0, R3, PT ;  /* 0x000000030000720c */ /* 0x000fe40003f46070 */
[----:B------:R-:W-:Y:S02]  /*1720*/  @!P3 IADD3 R13, R23, R5, RZ ;  /* 0x00000005170db210 */ /* 0x000fe40007ffe0ff */
[----:B------:R-:W-:-:S02]  /*1730*/  LEA R5, R48, 0xffffff80, 0x7 ;  /* 0xffffff8030057811 */ /* 0x000fc400078e38ff */
[----:B------:R-:W-:Y:S02]  /*1740*/  @P3 MOV R12, R28 ;  /* 0x0000001c000c3202 */ /* 0x000fe40000000f00 */
[----:B------:R-:W-:Y:S01]  /*1750*/  LOP3.LUT R0, R237, R4, RZ, 0x3c, !PT ;  /* 0x00000004ed007212 */ /* 0x000fe200078e3cff */
[-C--:B------:R-:W-:Y:S01]  /*1760*/  IMAD R7, R63, R5.reuse, RZ ;  /* 0x000000053f077224 */ /* 0x080fe200078e02ff */
[----:B------:R-:W-:Y:S02]  /*1770*/  @!P3 MOV R12, R22 ;  /* 0x00000016000cb202 */ /* 0x000fe40000000f00 */
[----:B------:R-:W-:Y:S01]  /*1780*/  SHF.R.S32.HI R9, RZ, 0x1f, R5 ;  /* 0x0000001fff097819 */ /* 0x000fe20000011405 */
[----:B------:R-:W-:Y:S01]  /*1790*/  @!P0 VIADD R2, R2, 0x1 ;  /* 0x0000000102028836 */ /* 0x000fe20000000000 */
[----:B------:R-:W-:Y:S01]  /*17a0*/  ISETP.GE.AND P1, PT, R0, RZ, PT ;  /* 0x000000ff0000720c */ /* 0x000fe20003f26270 */
[----:B------:R-:W-:Y:S01]  /*17b0*/  @!P3 IMAD R6, R61, R14, RZ ;  /* 0x0000000e3d06b224 */ /* 0x000fe200078e02ff */
[----:B------:R-:W-:Y:S01]  /*17c0*/  @!P3 SHF.R.S32.HI R3, RZ, 0x1f, R14 ;  /* 0x0000001fff03b819 */ /* 0x000fe2000001140e */
[----:B------:R-:W-:Y:S01]  /*17d0*/  IMAD R7, R9, R62, R7 ;  /* 0x0000003e09077224 */ /* 0x000fe200078e0207 */
[----:B------:R-:W-:Y:S01]  /*17e0*/  ISETP.NE.AND P0, PT, R4, RZ, PT ;  /* 0x000000ff0400720c */ /* 0x000fe20003f05270 */
[----:B------:R-:W-:Y:S01]  /*17f0*/  IMAD.WIDE.U32 R22, R62, R5, R12 ;  /* 0x000000053e167225 */ /* 0x000fe200078e000c */
[----:B------:R-:W-:-:S03]  /*1800*/  @P2 IADD3 R2, R2, 0x1, RZ ;  /* 0x0000000102022810 */ /* 0x000fc60007ffe0ff */
[----:B------:R-:W-:Y:S01]  /*1810*/  @!P3 IMAD R3, R3, R60, R6 ;  /* 0x0000003c0303b224 */ /* 0x000fe200078e0206 */
[----:B------:R-:W-:Y:S01]  /*1820*/  IADD3 R23, R23, R7, RZ ;  /* 0x0000000717177210 */ /* 0x000fe20007ffe0ff */
[----:B------:R-:W-:Y:S01]  /*1830*/  @!P3 IMAD.WIDE.U32 R12, R60, R14, RZ ;  /* 0x0000000e3c0cb225 */ /* 0x000fe200078e00ff */
[----:B------:R-:W-:-:S03]  /*1840*/  MOV R7, R2 ;  /* 0x0000000200077202 */ /* 0x000fc60000000f00 */
[----:B------:R-:W-:Y:S01]  /*1850*/  @!P3 IMAD.IADD R13, R13, 0x1, R3 ;  /* 0x000000010d0db824 */ /* 0x000fe200078e0203 */
[----:B------:R-:W-:Y:S01]  /*1860*/  @!P3 SHF.R.S32.HI R3, RZ, 0x1f, R8 ;  /* 0x0000001fff03b819 */ /* 0x000fe20000011408 */
[----:B------:R-:W-:Y:S02]  /*1870*/  @!P3 IMAD R0, R19, R8, RZ ;  /* 0x000000081300b224 */ /* 0x000fe400078e02ff */
[----:B------:R-:W-:Y:S01]  /*1880*/  @!P1 IMAD.MOV R7, RZ, RZ, -R7 ;  /* 0x000000ffff079224 */ /* 0x000fe200078e0a07 */
[----:B------:R-:W-:Y:S01]  /*1890*/  @!P0 LOP3.LUT R7, RZ, R4, RZ, 0x33, !PT ;  /* 0x00000004ff078212 */ /* 0x000fe200078e33ff */
[----:B------:R-:W-:Y:S01]  /*18a0*/  @!P3 IMAD R0, R18, R3, R0 ;  /* 0x000000031200b224 */ /* 0x000fe200078e0200 */
[----:B------:R-:W-:Y:S01]  /*18b0*/  @P3 IADD3 R14, R14, R15, RZ ;  /* 0x0000000f0e0e3210 */ /* 0x000fe20007ffe0ff */
[----:B------:R-:W-:Y:S01]  /*18c0*/  @!P3 IMAD.WIDE.U32 R18, R18, R8, R12 ;  /* 0x000000081212b225 */ /* 0x000fe200078e000c */
[----:B------:R-:W-:-:S03]  /*18d0*/  SHF.R.S32.HI R13, RZ, 0x1f, R7 ;  /* 0x0000001fff0d7819 */ /* 0x000fc60000011407 */
[----:B------:R-:W-:Y:S02]  /*18e0*/  IMAD R2, R17, R7, RZ ;  /* 0x0000000711027224 */ /* 0x000fe400078e02ff */
[-C--:B------:R-:W-:Y:S02]  /*18f0*/  @P3 IMAD R15, R61, R14.reuse, RZ ;  /* 0x0000000e3d0f3224 */ /* 0x080fe400078e02ff */
[----:B------:R-:W-:-:S04]  /*1900*/  @P3 IMAD.WIDE.U32 R26, R60, R14, RZ ;  /* 0x0000000e3c1a3225 */ /* 0x000fc800078e00ff */
[----:B------:R-:W-:Y:S01]  /*1910*/  IMAD.WIDE.U32 R22, R16, R7, R22 ;  /* 0x0000000710167225 */ /* 0x000fe200078e0016 */
[----:B------:R-:W-:-:S03]  /*1920*/  @P3 IADD3 R15, R27, R15, RZ ;  /* 0x0000000f1b0f3210 */ /* 0x000fc60007ffe0ff */
[----:B------:R-:W-:Y:S01]  /*1930*/  IMAD R2, R16, R13, R2 ;  /* 0x0000000d10027224 */ /* 0x000fe200078e0202 */
[----:B------:R-:W-:Y:S01]  /*1940*/  @P3 MOV R6, R26 ;  /* 0x0000001a00063202 */ /* 0x000fe20000000f00 */
[----:B------:R-:W-:Y:S01]  /*1950*/  @!P3 IMAD.IADD R15, R19, 0x1, R0 ;  /* 0x00000001130fb824 */ /* 0x000fe200078e0200 */
[----:B------:R-:W-:Y:S01]  /*1960*/  @!P3 MOV R6, R18 ;  /* 0x000000120006b202 */ /* 0x000fe20000000f00 */
[----:B------:R-:W-:Y:S01]  /*1970*/  IMAD.IADD R3, R23, 0x1, R2 ;  /* 0x0000000117037824 */ /* 0x000fe200078e0202 */
[----:B------:R-:W-:Y:S02]  /*1980*/  MOV R0, R22 ;  /* 0x0000001600007202 */ /* 0x000fe40000000f00 */
[----:B------:R-:W-:Y:S02]  /*1990*/  MOV R2, R5 ;  /* 0x0000000500027202 */ /* 0x000fe40000000f00 */
[----:B-1----:R-:W-:Y:S02]  /*19a0*/  MOV R4, R7 ;  /* 0x0000000700047202 */ /* 0x002fe40000000f00 */
.L_x_902:
[----:B------:R-:W-:Y:S05]  /*19b0*/  BSYNC B0 ;  /* 0x0000000000007941 */ /* 0x000fea0003800000 */
.L_x_900:
[----:B------:R-:W-:Y:S01]  /*19c0*/  ISETP.NE.AND P0, PT, R242, -0x1, PT ;  /* 0xfffffffff200780c */ /* 0x000fe20003f05270 */
[----:B------:R-:W2:Y:S04]  /*19d0*/  LD.E.64 R218, desc[UR6][R10.64+0x30] ;  /* 0x000030060ada7980 */ /* 0x000ea8000c101b00 */
[----:B------:R-:W3:Y:S04]  /*19e0*/  LD.E.64 R22, desc[UR6][R10.64+0x48] ;  /* 0x000048060a167980 */ /* 0x000ee8000c101b00 */
[----:B------:R-:W4:Y:S04]  /*19f0*/  LD.E R173, desc[UR6][R10.64+0xc0] ;  /* 0x0000c0060aad7980 */ /* 0x000f28000c101900 */
[----:B------:R-:W4:Y:S04]  /*1a00*/  @!P0 LD.E.64 R26, desc[UR6][R10.64+0x18] ;  /* 0x000018060a1a8980 */ /* 0x000f28000c101b00 */
[----:B------:R-:W4:Y:S04]  /*1a10*/  LD.E.64 R16, desc[UR6][R10.64+0x10] ;  /* 0x000010060a107980 */ /* 0x000f28000c101b00 */
[----:B------:R-:W4:Y:S04]  /*1a20*/  LD.E.64 R216, desc[UR6][R10.64+0x8] ;  /* 0x000008060ad87980 */ /* 0x000f28000c101b00 */
[----:B------:R1:W5:Y:S04]  /*1a30*/  @P4 LD.E R12, desc[UR6][R20.64] ;  /* 0x00000006140c4980 */ /* 0x000368000c101900 */
[----:B------:R1:W5:Y:S01]  /*1a40*/  LD.E.64 R220, desc[UR6][R10.64] ;  /* 0x000000060adc7980 */ /* 0x000362000c101b00 */
[----:B------:R-:W-:-:S04]  /*1a50*/  SHF.R.S32.HI R7, RZ, 0x1f, R56 ;  /* 0x0000001fff077819 */ /* 0x000fc80000011438 */
[----:B------:R-:W-:-:S04]  /*1a60*/  LEA.HI R212, R7, R56, RZ, 0x3 ;  /* 0x0000003807d47211 */ /* 0x000fc800078f18ff */
[----:B------:R-:W-:-:S05]  /*1a70*/  LOP3.LUT R65, R212, 0xfffffff8, RZ, 0xc0, !PT ;  /* 0xfffffff8d4417812 */ /* 0x000fca00078ec0ff */
[----:B------:R-:W-:-:S04]  /*1a80*/  IMAD.IADD R65, R56, 0x1, -R65 ;  /* 0x0000000138417824 */ /* 0x000fc800078e0a41 */
[----:B------:R-:W-:-:S05]  /*1a90*/  IMAD.SHL.U32 R18, R65, 0x8, RZ ;  /* 0x0000000841127824 */ /* 0x000fca00078e00ff */
[----:B------:R-:W-:Y:S02]  /*1aa0*/  IADD3 R14, P1, R18, R6, RZ ;  /* 0x00000006120e7210 */ /* 0x000fe40007f3e0ff */
[----:B------:R-:W-:Y:S01]  /*1ab0*/  SHF.R.S32.HI R19, RZ, 0x1f, R18 ;  /* 0x0000001fff137819 */ /* 0x000fe20000011412 */
[----:B------:R-:W-:Y:S01]  /*1ac0*/  IMAD R9, R9, R60, RZ ;  /* 0x0000003c09097224 */ /* 0x000fe200078e02ff */
[----:B------:R-:W-:-:S03]  /*1ad0*/  SHF.R.S32.HI R212, RZ, 0x3, R212 ;  /* 0x00000003ffd47819 */ /* 0x000fc600000114d4 */
[----:B------:R-:W-:Y:S02]  /*1ae0*/  IMAD.X R15, R19, 0x1, R15, P1 ;  /* 0x00000001130f7824 */ /* 0x000fe400008e060f */
[C---:B------:R-:W-:Y:S02]  /*1af0*/  IMAD R9, R2.reuse, R61, R9 ;  /* 0x0000003d02097224 */ /* 0x040fe400078e0209 */
[----:B------:R-:W-:-:S04]  /*1b00*/  IMAD.WIDE.U32 R28, R2, R60, R14 ;  /* 0x0000003c021c7225 */ /* 0x000fc800078e000e */
[----:B------:R-:W-:Y:S01]  /*1b10*/  IMAD.SHL.U32 R6, R212, 0x40, RZ ;  /* 0x00000040d4067824 */ /* 0x000fe200078e00ff */
[----:B------:R-:W-:Y:S01]  /*1b20*/  MOV R8, R28 ;  /* 0x0000001c00087202 */ /* 0x000fe20000000f00 */
[----:B------:R-:W-:Y:S02]  /*1b30*/  IMAD R2, R25, R4, RZ ;  /* 0x0000000419027224 */ /* 0x000fe400078e02ff */
[----:B------:R-:W-:Y:S01]  /*1b40*/  IMAD.IADD R9, R29, 0x1, R9 ;  /* 0x000000011d097824 */ /* 0x000fe200078e0209 */
[----:B-1----:R-:W-:Y:S01]  /*1b50*/  LOP3.LUT R21, R6, 0x1c0, RZ, 0xc0, !PT ;  /* 0x000001c006157812 */ /* 0x002fe200078ec0ff */
[-C--:B------:R-:W-:Y:S02]  /*1b60*/  IMAD R2, R13, R24.reuse, R2 ;  /* 0x000000180d027224 */ /* 0x080fe400078e0202 */
[----:B------:R-:W-:Y:S01]  /*1b70*/  IMAD.WIDE.U32 R24, R4, R24, R8 ;  /* 0x0000001804187225 */ /* 0x000fe200078e0008 */
[----:B------:R-:W-:Y:S02]  /*1b80*/  LEA.HI R9, R7, R56, RZ, 0x6 ;  /* 0x0000003807097211 */ /* 0x000fe400078f30ff */
[----:B------:R-:W-:-:S02]  /*1b90*/  LOP3.LUT R15, R21, 0x38, R18, 0xf8, !PT ;  /* 0x00000038150f7812 */ /* 0x000fc400078ef812 */
[----:B------:R-:W-:Y:S02]  /*1ba0*/  SHF.R.U32.HI R176, RZ, 0x3, R21 ;  /* 0x00000003ffb07819 */ /* 0x000fe40000011615 */
[----:B------:R-:W-:Y:S02]  /*1bb0*/  LEA.HI R175, R7, R56, RZ, 0x4 ;  /* 0x0000003807af7211 */ /* 0x000fe400078f20ff */
[----:B------:R-:W-:Y:S01]  /*1bc0*/  SHF.R.S32.HI R72, RZ, 0x1f, R239 ;  /* 0x0000001fff487819 */ /* 0x000fe200000114ef */
[----:B------:R-:W-:Y:S01]  /*1bd0*/  IMAD.SHL.U32 R9, R9, 0x8, RZ ;  /* 0x0000000809097824 */ /* 0x000fe200078e00ff */
[----:B------:R-:W-:Y:S02]  /*1be0*/  LOP3.LUT R176, R15, R176, RZ, 0x3c, !PT ;  /* 0x000000b00fb07212 */ /* 0x000fe400078e3cff */
[----:B------:R-:W-:Y:S01]  /*1bf0*/  LOP3.LUT R21, R175, 0xfffffff0, RZ, 0xc0, !PT ;  /* 0xfffffff0af157812 */ /* 0x000fe200078ec0ff */
[----:B------:R-:W-:Y:S01]  /*1c00*/  IMAD.IADD R25, R25, 0x1, R2 ;  /* 0x0000000119197824 */ /* 0x000fe200078e0202 */
[----:B------:R-:W-:-:S02]  /*1c10*/  LOP3.LUT R176, R176, 0xfffffe00, R9, 0xf8, !PT ;  /* 0xfffffe00b0b07812 */ /* 0x000fc400078ef809 */
[----:B------:R-:W-:Y:S01]  /*1c20*/  SHF.R.S32.HI R2, RZ, 0x1f, R237 ;  /* 0x0000001fff027819 */ /* 0x000fe200000114ed */
[----:B------:R-:W-:Y:S01]  /*1c30*/  IMAD.IADD R21, R56, 0x1, -R21 ;  /* 0x0000000138157824 */ /* 0x000fe200078e0a15 */
[----:B------:R-:W-:Y:S01]  /*1c40*/  SHF.R.S32.HI R213, RZ, 0x1f, R212 ;  /* 0x0000001fffd57819 */ /* 0x000fe200000114d4 */
[----:B------:R-:W-:-:S03]  /*1c50*/  IMAD R153, R61, R212, RZ ;  /* 0x000000d43d997224 */ /* 0x000fc600078e02ff */
[----:B------:R-:W-:Y:S01]  /*1c60*/  SHF.R.S32.HI R174, RZ, 0x1f, R21 ;  /* 0x0000001fffae7819 */ /* 0x000fe20000011415 */
[-C--:B------:R-:W-:Y:S01]  /*1c70*/  IMAD R153, R213, R60.reuse, R153 ;  /* 0x0000003cd5997224 */ /* 0x080fe200078e0299 */
[----:B------:R-:W-:Y:S01]  /*1c80*/  SHF.R.S32.HI R89, RZ, 0x1f, R90 ;  /* 0x0000001fff597819 */ /* 0x000fe2000001145a */
[----:B------:R-:W-:Y:S01]  /*1c90*/  IMAD.WIDE.U32 R24, R212, R60, R24 ;  /* 0x0000003cd4187225 */ /* 0x000fe200078e0018 */
[----:B------:R-:W-:Y:S02]  /*1ca0*/  LEA.HI R174, R174, R21, RZ, 0x3 ;  /* 0x00000015aeae7211 */ /* 0x000fe400078f18ff */
[----:B------:R-:W-:Y:S01]  /*1cb0*/  LEA.HI R89, R89, R90, RZ, 0x7 ;  /* 0x0000005a59597211 */ /* 0x000fe200078f38ff */
[----:B------:R-:W-:Y:S01]  /*1cc0*/  IMAD.IADD R153, R25, 0x1, R153 ;  /* 0x0000000119997824 */ /* 0x000fe200078e0299 */
[----:B------:R-:W-:Y:S02]  /*1cd0*/  LOP3.LUT R172, R174, 0xfffffff8, RZ, 0xc0, !PT ;  /* 0xfffffff8aeac7812 */ /* 0x000fe400078ec0ff */
[----:B------:R-:W-:-:S03]  /*1ce0*/  SHF.R.S32.HI R89, RZ, 0x7, R89 ;  /* 0x00000007ff597819 */ /* 0x000fc60000011459 */
[----:B------:R-:W-:Y:S01]  /*1cf0*/  IMAD.IADD R172, R21, 0x1, -R172 ;  /* 0x0000000115ac7824 */ /* 0x000fe200078e0aac */
[----:B------:R-:W-:Y:S01]  /*1d00*/  VIMNMX R89, RZ, R89, !PT ;  /* 0x00000059ff597248 */ /* 0x000fe20007fe0100 */
[----:B------:R-:W-:Y:S01]  /*1d10*/  IMAD R177, R63, R212, RZ ;  /* 0x000000d43fb17224 */ /* 0x000fe200078e02ff */
[----:B------:R-:W-:-:S03]  /*1d20*/  LEA.HI R58, R7, R56, RZ, 0x5 ;  /* 0x00000038073a7211 */ /* 0x000fc600078f28ff */
[----:B------:R-:W-:Y:S01]  /*1d30*/  IMAD R177, R213, R62, R177 ;  /* 0x0000003ed5b17224 */ /* 0x000fe200078e02b1 */
[----:B------:R-:W-:Y:S01]  /*1d40*/  MOV R47, 0x20 ;  /* 0x00000020002f7802 */ /* 0x000fe20000000f00 */
[----:B------:R-:W-:Y:S01]  /*1d50*/  IMAD.MOV.U32 R49, RZ, RZ, 0x10 ;  /* 0x00000010ff317424 */ /* 0x000fe200078e00ff */
[C---:B------:R-:W-:Y:S01]  /*1d60*/  SHF.L.U64.HI R234, R62.reuse, 0x4, R63 ;  /* 0x000000043eea7819 */ /* 0x040fe2000001023f */
[----:B------:R-:W-:Y:S01]  /*1d70*/  IMAD.SHL.U32 R233, R62, 0x10, RZ ;  /* 0x000000103ee97824 */ /* 0x000fe200078e00ff */
[C---:B------:R-:W-:Y:S01]  /*1d80*/  SHF.L.U64.HI R232, R60.reuse, 0x4, R61 ;  /* 0x000000043ce87819 */ /* 0x040fe2000001023d */
[----:B------:R-:W-:Y:S02]  /*1d90*/  IMAD.SHL.U32 R231, R60, 0x10, RZ ;  /* 0x000000103ce77824 */ /* 0x000fe400078e00ff */
[----:B------:R-:W-:Y:S02]  /*1da0*/  IMAD.SHL.U32 R170, R65, 0x4, RZ ;  /* 0x0000000441aa7824 */ /* 0x000fe400078e00ff */
[----:B--2---:R-:W-:-:S04]  /*1db0*/  @P0 IMAD.WIDE.U32 R28, R218, R242, RZ ;  /* 0x000000f2da1c0225 */ /* 0x004fc800078e00ff */
[----:B---3--:R-:W-:Y:S02]  /*1dc0*/  IMAD R9, R23, R237, RZ ;  /* 0x000000ed17097224 */ /* 0x008fe400078e02ff */
[----:B----4-:R-:W-:-:S04]  /*1dd0*/  @!P0 IMAD R27, R27, R239, RZ ;  /* 0x000000ef1b1b8224 */ /* 0x010fc800078e02ff */
[C---:B------:R-:W-:Y:S02]  /*1de0*/  @!P0 IMAD R8, R26.reuse, R72, R27 ;  /* 0x000000481a088224 */ /* 0x040fe400078e021b */
[----:B------:R-:W-:-:S04]  /*1df0*/  @!P0 IMAD.WIDE.U32 R26, R26, R239, RZ ;  /* 0x000000ef1a1a8225 */ /* 0x000fc800078e00ff */
[----:B------:R-:W-:Y:S01]  /*1e00*/  @P0 IMAD.MOV.U32 R6, RZ, RZ, R28 ;  /* 0x000000ffff060224 */ /* 0x000fe200078e001c */
[----:B------:R-:W-:Y:S01]  /*1e10*/  @!P0 MOV R6, R26 ;  /* 0x0000001a00068202 */ /* 0x000fe20000000f00 */
[----:B------:R-:W-:Y:S02]  /*1e20*/  @P0 IMAD R15, R219, R242, RZ ;  /* 0x000000f2db0f0224 */ /* 0x000fe400078e02ff */
[----:B------:R-:W-:Y:S01]  /*1e30*/  IMAD R2, R22, R2, R9 ;  /* 0x0000000216027224 */ /* 0x000fe200078e0209 */
[C---:B------:R-:W-:Y:S01]  /*1e40*/  IADD3 R9, R18.reuse, 0x40, RZ ;  /* 0x0000004012097810 */ /* 0x040fe20007ffe0ff */
[----:B------:R-:W-:Y:S01]  /*1e50*/  @P0 IMAD.IADD R15, R29, 0x1, R15 ;  /* 0x000000011d0f0824 */ /* 0x000fe200078e020f */
[----:B------:R-:W-:Y:S01]  /*1e60*/  IADD3 R14, P1, R18, R6, RZ ;  /* 0x00000006120e7210 */ /* 0x000fe20007f3e0ff */
[----:B------:R-:W-:Y:S01]  /*1e70*/  @!P0 IMAD.IADD R15, R27, 0x1, R8 ;  /* 0x000000011b0f8824 */ /* 0x000fe200078e0208 */
[----:B------:R-:W-:-:S03]  /*1e80*/  ISETP.GE.AND P0, PT, R9, R173, PT ;  /* 0x000000ad0900720c */ /* 0x000fc60003f06270 */
[----:B------:R-:W-:Y:S01]  /*1e90*/  IMAD.X R15, R19, 0x1, R15, P1 ;  /* 0x00000001130f7824 */ /* 0x000fe200008e060f */
[----:B------:R-:W-:Y:S02]  /*1ea0*/  SEL R148, RZ, 0xffffffff, P0 ;  /* 0xffffffffff947807 */ /* 0x000fe40000000000 */
[----:B------:R-:W-:Y:S01]  /*1eb0*/  LEA R152, P0, R24, R16, 0x1 ;  /* 0x0000001018987211 */ /* 0x000fe200078008ff */
[----:B------:R-:W-:Y:S01]  /*1ec0*/  IMAD.WIDE.U32 R194, R237, R22, R14 ;  /* 0x00000016edc27225 */ /* 0x000fe200078e000e */
[----:B------:R-:W-:Y:S02]  /*1ed0*/  ISETP.GE.AND P1, PT, R18, R173, PT ;  /* 0x000000ad1200720c */ /* 0x000fe40003f26270 */
[----:B------:R-:W-:Y:S01]  /*1ee0*/  LEA.HI.X R153, R24, R17, R153, 0x1, P0 ;  /* 0x0000001118997211 */ /* 0x000fe200000f0c99 */
[----:B------:R-:W-:Y:S01]  /*1ef0*/  IMAD.WIDE R14, R240, 0x40, R212 ;  /* 0x00000040f00e7825 */ /* 0x000fe200078e02d4 */
[----:B------:R-:W-:-:S03]  /*1f00*/  IADD3 R192, P0, R18, R0, RZ ;  /* 0x0000000012c07210 */ /* 0x000fc60007f1e0ff */
[----:B------:R-:W-:Y:S01]  /*1f10*/  IMAD R197, R15, R218, RZ ;  /* 0x000000da0fc57224 */ /* 0x000fe200078e02ff */
[----:B------:R-:W-:Y:S02]  /*1f20*/  SEL R15, RZ, 0x1, P1 ;  /* 0x00000001ff0f7807 */ /* 0x000fe40000800000 */
[----:B------:R-:W-:Y:S02]  /*1f30*/  R2P PR, R172, 0x6 ;  /* 0x00000006ac007804 */ /* 0x000fe40000000000 */
[----:B------:R-:W-:Y:S01]  /*1f40*/  ISETP.GT.AND P3, PT, R48, R89, PT ;  /* 0x000000593000720c */ /* 0x000fe20003f64270 */
[----:B------:R-:W-:Y:S02]  /*1f50*/  IMAD.X R193, R19, 0x1, R3, P0 ;  /* 0x0000000113c17824 */ /* 0x000fe400000e0603 */
[----:B------:R-:W-:Y:S02]  /*1f60*/  IMAD.IADD R195, R195, 0x1, R2 ;  /* 0x00000001c3c37824 */ /* 0x000fe400078e0202 */
[----:B------:R-:W-:Y:S01]  /*1f70*/  IMAD.WIDE.U32 R192, R212, R62, R192 ;  /* 0x0000003ed4c07225 */ /* 0x000fe200078e00c0 */
[----:B------:R-:W-:-:S03]  /*1f80*/  LOP3.LUT R3, R58, 0xffffffe0, RZ, 0xc0, !PT ;  /* 0xffffffe03a037812 */ /* 0x000fc600078ec0ff */
[----:B------:R-:W-:Y:S01]  /*1f90*/  IMAD.SHL.U32 R148, R148, 0x2, RZ ;  /* 0x0000000294947824 */ /* 0x000fe200078e00ff */
[----:B------:R-:W-:Y:S01]  /*1fa0*/  LEA R236, P0, R192, R216, 0x1 ;  /* 0x000000d8c0ec7211 */ /* 0x000fe200078008ff */
[----:B------:R-:W-:Y:S02]  /*1fb0*/  IMAD.IADD R177, R193, 0x1, R177 ;  /* 0x00000001c1b17824 */ /* 0x000fe400078e02b1 */
[C---:B------:R-:W-:Y:S02]  /*1fc0*/  IMAD R197, R14.reuse, R219, R197 ;  /* 0x000000db0ec57224 */ /* 0x040fe400078e02c5 */
[----:B------:R-:W-:Y:S01]  /*1fd0*/  IMAD.WIDE.U32 R194, R14, R218, R194 ;  /* 0x000000da0ec27225 */ /* 0x000fe200078e00c2 */
[----:B------:R-:W-:Y:S02]  /*1fe0*/  LOP3.LUT R148, R148, 0x2, R15, 0xe2, !PT ;  /* 0x0000000294947812 */ /* 0x000fe400078ee20f */
[----:B------:R-:W-:Y:S01]  /*1ff0*/  SHF.R.S32.HI R58, RZ, 0x5, R58 ;  /* 0x00000005ff3a7819 */ /* 0x000fe2000001143a */
[----:B------:R-:W-:Y:S01]  /*2000*/  @!P4 IMAD.MOV.U32 R12, RZ, RZ, RZ ;  /* 0x000000ffff0cc224 */ /* 0x000fe200078e00ff */
[----:B------:R-:W-:Y:S01]  /*2010*/  IADD3 R64, -R3, R56, RZ ;  /* 0x0000003803407210 */ /* 0x000fe20007ffe1ff */
[----:B------:R-:W-:Y:S01]  /*2020*/  IMAD.IADD R197, R195, 0x1, R197 ;  /* 0x00000001c3c57824 */ /* 0x000fe200078e02c5 */
[----:B------:R-:W-:-:S02]  /*2030*/  SEL R49, R49, 0xfffffff0, !P1 ;  /* 0xfffffff031317807 */ /* 0x000fc40004800000 */
[----:B------:R-:W-:Y:S02]  /*2040*/  SEL R47, R47, 0xffffffe0, !P2 ;  /* 0xffffffe02f2f7807 */ /* 0x000fe40005000000 */
[----:B------:R-:W-:Y:S01]  /*2050*/  LEA.HI.X R235, R192, R217, R177, 0x1, P0 ;  /* 0x000000d9c0eb7211 */ /* 0x000fe200000f0cb1 */
[----:B------:R-:W-:Y:S06]  /*2060*/  @!P3 BRA `(.L_x_903) ;  /* 0x000000cc0064b947 */ /* 0x000fec0003800000 */
[----:B------:R-:W2:Y:S04]  /*2070*/  LD.E.64 R28, desc[UR6][R10.64+0x120] ;  /* 0x000120060a1c7980 */ /* 0x000ea8000c101b00 */
[----:B------:R-:W3:Y:S04]  /*2080*/  LD.E.64 R30, desc[UR6][R10.64+0x118] ;  /* 0x000118060a1e7980 */ /* 0x000ee8000c101b00 */
[----:B------:R-:W4:Y:S04]  /*2090*/  LD.E.64 R198, desc[UR6][R10.64+0x130] ;  /* 0x000130060ac67980 */ /* 0x000f28000c101b00 */
[----:B------:R-:W3:Y:S04]  /*20a0*/  LD.E.64 R214, desc[UR6][R10.64+0x128] ;  /* 0x000128060ad67980 */ /* 0x000ee8000c101b00 */
[----:B------:R-:W3:Y:S04]  /*20b0*/  LD.E.64 R24, desc[UR6][R10.64+0x140] ;  /* 0x000140060a187980 */ /* 0x000ee8000c101b00 */
[----:B------:R-:W3:Y:S04]  /*20c0*/  LD.E.64 R16, desc[UR6][R10.64+0x138] ;  /* 0x000138060a107980 */ /* 0x000ee8000c101b00 */
[----:B------:R-:W3:Y:S04]  /*20d0*/  LD.E R8, desc[UR6][R10.64+0xd0] ;  /* 0x0000d0060a087980 */ /* 0x000ee8000c101900 */
[----:B------:R-:W3:Y:S04]  /*20e0*/  LD.E.64 R22, desc[UR6][R10.64+0x110] ;  /* 0x000110060a167980 */ /* 0x000ee8000c101b00 */
[----:B------:R-:W3:Y:S04]  /*20f0*/  LD.E.64 R20, desc[UR6][R10.64+0x108] ;  /* 0x000108060a147980 */ /* 0x000ee8000c101b00 */
[----:B------:R-:W3:Y:S04]  /*2100*/  LD.E.64 R14, desc[UR6][R10.64+0x150] ;  /* 0x000150060a0e7980 */ /* 0x000ee8000c101b00 */
[----:B------:R-:W3:Y:S01]  /*2110*/  LD.E.64 R6, desc[UR6][R10.64+0x148] ;  /* 0x000148060a067980 */ /* 0x000ee2000c101b00 */
[C---:B------:R-:W-:Y:S01]  /*2120*/  IMAD.SHL.U32 R83, R62.reuse, 0x40, RZ ;  /* 0x000000403e537824 */ /* 0x040fe200078e00ff */
[----:B------:R-:W-:Y:S01]  /*2130*/  SHF.L.U64.HI R84, R62, 0x6, R63 ;  /* 0x000000063e547819 */ /* 0x000fe2000001023f */
[----:B------:R-:W-:Y:S01]  /*2140*/  IMAD.WIDE.U32 R182, R60, 0xa0, RZ ;  /* 0x000000a03cb67825 */ /* 0x000fe200078e00ff */
[----:B------:R-:W-:-:S02]  /*2150*/  LOP3.LUT R168, R148, 0xffff, RZ, 0xc0, !PT ;  /* 0x0000ffff94a87812 */ /* 0x000fc400078ec0ff */
[C-C-:B------:R-:W-:Y:S01]  /*2160*/  SHF.L.U64.HI R79, R60.reuse, 0x5, R61.reuse ;  /* 0x000000053c4f7819 */ /* 0x140fe2000001023d */
[----:B------:R-:W-:Y:S01]  /*2170*/  IMAD R81, R63, 0x30, RZ ;  /* 0x000000303f517824 */ /* 0x000fe200078e02ff */
[C---:B------:R-:W-:Y:S01]  /*2180*/  SHF.L.U32 R78, R60.reuse, 0x5, RZ ;  /* 0x000000053c4e7819 */ /* 0x040fe200000006ff */
[C---:B------:R-:W-:Y:S01]  /*2190*/  IMAD.SHL.U32 R75, R60.reuse, 0x40, RZ ;  /* 0x000000403c4b7824 */ /* 0x040fe200078e00ff */
[----:B------:R-:W-:Y:S01]  /*21a0*/  SHF.L.U64.HI R76, R60, 0x6, R61 ;  /* 0x000000063c4c7819 */ /* 0x000fe2000001023d */
[C---:B------:R-:W-:Y:S01]  /*21b0*/  IMAD R77, R61.reuse, 0x60, RZ ;  /* 0x000000603d4d7824 */ /* 0x040fe200078e02ff */
[----:B------:R-:W-:Y:S01]  /*21c0*/  LOP3.LUT R169, R168, 0x1, RZ, 0xc0, !PT ;  /* 0x00000001a8a97812 */ /* 0x000fe200078ec0ff */
[----:B------:R-:W-:Y:S01]  /*21d0*/  IMAD R73, R61, 0xc0, RZ ;  /* 0x000000c03d497824 */ /* 0x000fe200078e02ff */
[----:B------:R-:W-:Y:S01]  /*21e0*/  SHF.L.U64.HI R79, R78, 0x1, R79 ;  /* 0x000000014e4f7819 */ /* 0x000fe2000001024f */
[----:B------:R-:W-:Y:S01]  /*21f0*/  IMAD.WIDE.U32 R184, R60, 0x60, RZ ;  /* 0x000000603cb87825 */ /* 0x000fe200078e00ff */
[----:B------:R-:W-:-:S02]  /*2200*/  SHF.L.U64.HI R76, R75, 0x1, R76 ;  /* 0x000000014b4c7819 */ /* 0x000fc4000001024c */
[----:B------:R-:W-:Y:S01]  /*2210*/  IADD3 R69, R212, 0x20, RZ ;  /* 0x00000020d4457810 */ /* 0x000fe20007ffe0ff */
[----:B------:R-:W-:Y:S01]  /*2220*/  IMAD.WIDE.U32 R180, R60, 0xc0, RZ ;  /* 0x000000c03cb47825 */ /* 0x000fe200078e00ff */
[----:B------:R-:W-:Y:S02]  /*2230*/  IADD3 R166, R212, 0x50, RZ ;  /* 0x00000050d4a67810 */ /* 0x000fe40007ffe0ff */
[C---:B------:R-:W-:Y:S01]  /*2240*/  SHF.L.U64.HI R88, R62.reuse, 0x5, R63 ;  /* 0x000000053e587819 */ /* 0x040fe2000001023f */
[----:B------:R-:W-:Y:S01]  /*2250*/  IMAD R71, R61, 0xe0, RZ ;  /* 0x000000e03d477824 */ /* 0x000fe200078e02ff */
[----:B------:R-:W-:Y:S01]  /*2260*/  SHF.L.U32 R87, R62, 0x5, RZ ;  /* 0x000000053e577819 */ /* 0x000fe200000006ff */
[----:B------:R-:W-:Y:S01]  /*2270*/  IMAD.WIDE.U32 R178, R60, 0xe0, RZ ;  /* 0x000000e03cb27825 */ /* 0x000fe200078e00ff */
[----:B------:R-:W-:Y:S02]  /*2280*/  MOV R130, R236 ;  /* 0x000000ec00827202 */ /* 0x000fe40000000f00 */
[----:B------:R-:W-:Y:S01]  /*2290*/  MOV R132, R152 ;  /* 0x0000009800847202 */ /* 0x000fe20000000f00 */
[----:B------:R-:W-:Y:S01]  /*22a0*/  VIADD R70, R212, 0x10 ;  /* 0x00000010d4467836 */ /* 0x000fe20000000000 */
[----:B------:R-:W-:Y:S01]  /*22b0*/  LOP3.LUT R168, R168, 0x2, RZ, 0xc0, !PT ;  /* 0x00000002a8a87812 */ /* 0x000fe200078ec0ff */
[----:B------:R-:W-:Y:S01]  /*22c0*/  VIADD R67, R212, 0x30 ;  /* 0x00000030d4437836 */ /* 0x000fe20000000000 */
[----:B------:R-:W-:Y:S01]  /*22d0*/  SHF.L.U32 R78, R78, 0x1, RZ ;  /* 0x000000014e4e7819 */ /* 0x000fe200000006ff */
[C---:B------:R-:W-:Y:S01]  /*22e0*/  VIADD R167, R212.reuse, 0x40 ;  /* 0x00000040d4a77836 */ /* 0x040fe20000000000 */
[----:B------:R-:W-:Y:S01]  /*22f0*/  IADD3 R77, R185, R77, RZ ;  /* 0x0000004db94d7210 */ /* 0x000fe20007ffe0ff */
[C---:B------:R-:W-:Y:S01]  /*2300*/  VIADD R165, R212.reuse, 0x60 ;  /* 0x00000060d4a57836 */ /* 0x040fe20000000000 */
[----:B------:R-:W-:Y:S01]  /*2310*/  IADD3 R73, R181, R73, RZ ;  /* 0x00000049b5497210 */ /* 0x000fe20007ffe0ff */
[----:B------:R-:W-:-:S02]  /*2320*/  VIADD R164, R212, 0x70 ;  /* 0x00000070d4a47836 */ /* 0x000fc40000000000 */
[----:B------:R-:W-:Y:S02]  /*2330*/  IMAD.MOV.U32 R131, RZ, RZ, R235 ;  /* 0x000000ffff837224 */ /* 0x000fe400078e00eb */
[----:B------:R-:W-:Y:S02]  /*2340*/  IMAD.MOV.U32 R133, RZ, RZ, R153 ;  /* 0x000000ffff857224 */ /* 0x000fe400078e0099 */
[----:B------:R-:W-:Y:S02]  /*2350*/  IMAD.SHL.U32 R75, R75, 0x2, RZ ;  /* 0x000000024b4b7824 */ /* 0x000fe400078e00ff */
[----:B------:R-:W-:Y:S02]  /*2360*/  IMAD.IADD R71, R179, 0x1, R71 ;  /* 0x00000001b3477824 */ /* 0x000fe400078e0247 */
[----:B--2---:R-:W-:-:S04]  /*2370*/  IMAD R3, R29, R239, RZ ;  /* 0x000000ef1d037224 */ /* 0x004fc800078e02ff */
[----:B------:R-:W-:Y:S02]  /*2380*/  IMAD R0, R28, R72, R3 ;  /* 0x000000481c007224 */ /* 0x000fe400078e0203 */
[----:B------:R-:W-:Y:S01]  /*2390*/  IMAD.WIDE.U32 R28, R239, R28, R18 ;  /* 0x0000001cef1c7225 */ /* 0x000fe200078e0012 */
[----:B----4-:R-:W-:-:S03]  /*23a0*/  SHF.L.U64.HI R111, R198, 0x4, R199 ;  /* 0x00000004c66f7819 */ /* 0x010fc600000102c7 */
[----:B---3--:R-:W-:Y:S01]  /*23b0*/  IMAD R3, R31, R239, RZ ;  /* 0x000000ef1f037224 */ /* 0x008fe200078e02ff */
[----:B------:R-:W-:Y:S01]  /*23c0*/  SHF.L.U64.HI R113, R198, 0x5, R199 ;  /* 0x00000005c6717819 */ /* 0x000fe200000102c7 */
[----:B------:R-:W-:Y:S01]  /*23d0*/  IMAD.IADD R29, R29, 0x1, R0 ;  /* 0x000000011d1d7824 */ /* 0x000fe200078e0200 */
[----:B------:R-:W-:Y:S01]  /*23e0*/  SHF.L.U32 R92, R214, 0x4, RZ ;  /* 0x00000004d65c7819 */ /* 0x000fe200000006ff */
[----:B------:R-:W-:Y:S01]  /*23f0*/  IMAD R0, R30, R72, R3 ;  /* 0x000000481e007224 */ /* 0x000fe200078e0203 */
[----:B------:R-:W-:Y:S01]  /*2400*/  SHF.R.S32.HI R3, RZ, 0x1f, R5 ;  /* 0x0000001fff037819 */ /* 0x000fe20000011405 */
[----:B------:R-:W-:Y:S01]  /*2410*/  IMAD.WIDE.U32 R26, R239, R30, R18 ;  /* 0x0000001eef1a7225 */ /* 0x000fe200078e0012 */
[C-C-:B------:R-:W-:Y:S02]  /*2420*/  SHF.L.U64.HI R91, R214.reuse, 0x4, R215.reuse ;  /* 0x00000004d65b7819 */ /* 0x140fe400000102d7 */
[----:B------:R-:W-:Y:S01]  /*2430*/  SHF.L.U64.HI R99, R214, 0x5, R215 ;  /* 0x00000005d6637819 */ /* 0x000fe200000102d7 */
[-C--:B------:R-:W-:Y:S01]  /*2440*/  IMAD R2, R199, R5.reuse, RZ ;  /* 0x00000005c7027224 */ /* 0x080fe200078e02ff */
[C---:B------:R-:W-:Y:S01]  /*2450*/  SHF.L.U32 R114, R198.reuse, 0x5, RZ ;  /* 0x00000005c6727819 */ /* 0x040fe200000006ff */
[----:B------:R-:W-:Y:S01]  /*2460*/  IMAD.IADD R27, R27, 0x1, R0 ;  /* 0x000000011b1b7824 */ /* 0x000fe200078e0200 */
[----:B------:R-:W-:Y:S01]  /*2470*/  SHF.L.U64.HI R116, R198, 0x6, R199 ;  /* 0x00000006c6747819 */ /* 0x000fe200000102c7 */
[----:B------:R-:W-:Y:S01]  /*2480*/  IMAD R0, R215, R5, RZ ;  /* 0x00000005d7007224 */ /* 0x000fe200078e02ff */
[----:B------:R-:W-:Y:S01]  /*2490*/  LEA.HI R151, R8, R8, RZ, 0x1 ;  /* 0x0000000808977211 */ /* 0x000fe200078f08ff */
[----:B------:R-:W-:Y:S01]  /*24a0*/  IMAD R2, R198, R3, R2 ;  /* 0x00000003c6027224 */ /* 0x000fe200078e0202 */
[----:B------:R-:W-:Y:S01]  /*24b0*/  SHF.L.U64.HI R113, R114, 0x1, R113 ;  /* 0x0000000172717819 */ /* 0x000fe20000010271 */
[----:B------:R-:W-:Y:S01]  /*24c0*/  IMAD.WIDE.U32 R28, R198, R5, R28 ;  /* 0x00000005c61c7225 */ /* 0x000fe200078e001c */
[----:B------:R-:W-:-:S02]  /*24d0*/  SHF.R.S32.HI R151, RZ, 0x1, R151 ;  /* 0x00000001ff977819 */ /* 0x000fc40000011497 */
[C---:B------:R-:W-:Y:S01]  /*24e0*/  SHF.L.U64.HI R97, R214.reuse, 0x6, R215 ;  /* 0x00000006d6617819 */ /* 0x040fe200000102d7 */
[C---:B------:R-:W-:Y:S01]  /*24f0*/  IMAD R0, R214.reuse, R3, R0 ;  /* 0x00000003d6007224 */ /* 0x040fe200078e0200 */
[----:B------:R-:W-:Y:S01]  /*2500*/  IADD3 R29, R29, R2, RZ ;  /* 0x000000021d1d7210 */ /* 0x000fe20007ffe0ff */
[----:B------:R-:W-:Y:S01]  /*2510*/  IMAD.WIDE.U32 R26, R214, R5, R26 ;  /* 0x00000005d61a7225 */ /* 0x000fe200078e001a */
[----:B------:R-:W-:Y:S02]  /*2520*/  IADD3 R3, P0, -R90, R212, RZ ;  /* 0x000000d45a037210 */ /* 0x000fe40007f1e1ff */
[----:B------:R-:W-:Y:S01]  /*2530*/  SHF.L.U32 R171, R151, 0x4, RZ ;  /* 0x0000000497ab7819 */ /* 0x000fe200000006ff */
[-C--:B------:R-:W-:Y:S01]  /*2540*/  IMAD R2, R25, R4.reuse, RZ ;  /* 0x0000000419027224 */ /* 0x080fe200078e02ff */
[----:B------:R-:W-:Y:S01]  /*2550*/  SHF.L.U32 R159, R151, 0x6, RZ ;  /* 0x00000006979f7819 */ /* 0x000fe200000006ff */
[----:B------:R-:W-:Y:S01]  /*2560*/  IMAD.IADD R27, R27, 0x1, R0 ;  /* 0x000000011b1b7824 */ /* 0x000fe200078e0200 */
[----:B------:R-:W-:Y:S01]  /*2570*/  SHF.L.U32 R98, R214, 0x6, RZ ;  /* 0x00000006d6627819 */ /* 0x000fe200000006ff */
[-C--:B------:R-:W-:Y:S01]  /*2580*/  IMAD R0, R17, R4.reuse, RZ ;  /* 0x0000000411007224 */ /* 0x080fe200078e02ff */
[----:B------:R-:W-:Y:S01]  /*2590*/  SHF.R.S32.HI R17, RZ, 0x1f, R90 ;  /* 0x0000001fff117819 */ /* 0x000fe2000001145a */
[----:B------:R-:W-:Y:S01]  /*25a0*/  IMAD R2, R24, R13, R2 ;  /* 0x0000000d18027224 */ /* 0x000fe200078e0202 */
[----:B------:R-:W-:Y:S01]  /*25b0*/  SHF.L.U32 R114, R114, 0x1, RZ ;  /* 0x0000000172727819 */ /* 0x000fe200000006ff */
[----:B------:R-:W-:Y:S01]  /*25c0*/  IMAD.WIDE.U32 R24, R24, R4, R28 ;  /* 0x0000000418187225 */ /* 0x000fe200078e001c */
[----:B------:R-:W-:-:S02]  /*25d0*/  SHF.R.S32.HI R147, RZ, 0x1f, R171 ;  /* 0x0000001fff937819 */ /* 0x000fc400000114ab */
[----:B------:R-:W-:Y:S01]  /*25e0*/  SHF.R.S32.HI R142, RZ, 0x1f, R159 ;  /* 0x0000001fff8e7819 */ /* 0x000fe2000001149f */
[----:B------:R-:W-:Y:S01]  /*25f0*/  IMAD R0, R16, R13, R0 ;  /* 0x0000000d10007224 */ /* 0x000fe200078e0200 */
[----:B------:R-:W-:Y:S01]  /*2600*/  IADD3 R13, R25, R2, RZ ;  /* 0x00000002190d7210 */ /* 0x000fe20007ffe0ff */
[----:B------:R-:W-:Y:S02]  /*2610*/  IMAD.X R17, R213, 0x1, ~R17, P0 ;  /* 0x00000001d5117824 */ /* 0x000fe400000e0e11 */
[----:B-----5:R-:W-:Y:S01]  /*2620*/  IMAD.IADD R2, R12, 0x1, R5 ;  /* 0x000000010c027824 */ /* 0x020fe200078e0205 */
[----:B------:R-:W-:Y:S01]  /*2630*/  MOV R12, R24 ;  /* 0x00000018000c7202 */ /* 0x000fe20000000f00 */
[----:B------:R-:W-:Y:S02]  /*2640*/  IMAD R121, R17, R198, RZ ;  /* 0x000000c611797224 */ /* 0x000fe400078e02ff */
[----:B------:R-:W-:-:S04]  /*2650*/  IMAD.WIDE.U32 R26, R16, R4, R26 ;  /* 0x00000004101a7225 */ /* 0x000fc800078e001a */
[-C--:B------:R-:W-:Y:S02]  /*2660*/  IMAD R121, R199, R3.reuse, R121 ;  /* 0x00000003c7797224 */ /* 0x080fe400078e0279 */
[----:B------:R-:W-:-:S04]  /*2670*/  IMAD.WIDE.U32 R12, R198, R3, R12 ;  /* 0x00000003c60c7225 */ /* 0x000fc800078e000c */
[----:B------:R-:W-:Y:S01]  /*2680*/  IMAD.IADD R25, R27, 0x1, R0 ;  /* 0x000000011b197824 */ /* 0x000fe200078e0200 */
[----:B------:R-:W-:Y:S01]  /*2690*/  IADD3 R121, R13, R121, RZ ;  /* 0x000000790d797210 */ /* 0x000fe20007ffe0ff */
[----:B------:R-:W-:Y:S01]  /*26a0*/  IMAD.MOV.U32 R24, RZ, RZ, R26 ;  /* 0x000000ffff187224 */ /* 0x000fe200078e001a */
[C---:B------:R-:W-:Y:S01]  /*26b0*/  LEA R122, P1, R12.reuse, R22, 0x1 ;  /* 0x000000160c7a7211 */ /* 0x040fe200078208ff */
[----:B------:R-:W-:Y:S02]  /*26c0*/  IMAD R125, R17, R214, RZ ;  /* 0x000000d6117d7224 */ /* 0x000fe400078e02ff */
[----:B------:R-:W-:Y:S01]  /*26d0*/  IMAD R2, R151, R2, RZ ;  /* 0x0000000297027224 */ /* 0x000fe200078e02ff */
[----:B------:R-:W-:Y:S01]  /*26e0*/  LEA.HI.X R121, R12, R23, R121, 0x1, P1 ;  /* 0x000000170c797211 */ /* 0x000fe200008f0c79 */
[----:B------:R-:W-:Y:S02]  /*26f0*/  IMAD R5, R212, R151, R170 ;  /* 0x00000097d4057224 */ /* 0x000fe400078e02aa */
[-C--:B------:R-:W-:Y:S01]  /*2700*/  IMAD R125, R215, R3.reuse, R125 ;  /* 0x00000003d77d7224 */ /* 0x080fe200078e027d */
[----:B------:R-:W-:Y:S01]  /*2710*/  SHF.R.S32.HI R0, RZ, 0x1f, R2 ;  /* 0x0000001fff007819 */ /* 0x000fe20000011402 */
[----:B------:R-:W-:Y:S01]  /*2720*/  IMAD.WIDE.U32 R16, R214, R3, R24 ;  /* 0x00000003d6107225 */ /* 0x000fe200078e0018 */
[----:B------:R-:W-:-:S03]  /*2730*/  IADD3 R13, P3, R2, R5, RZ ;  /* 0x00000005020d7210 */ /* 0x000fc60007f7e0ff */
[----:B------:R-:W-:Y:S01]  /*2740*/  IMAD.IADD R3, R170, 0x1, R5 ;  /* 0x00000001aa037824 */ /* 0x000fe200078e0205 */
[----:B------:R-:W-:Y:S01]  /*2750*/  LEA R124, P0, R16, R20, 0x1 ;  /* 0x00000014107c7211 */ /* 0x000fe200078008ff */
[----:B------:R-:W-:Y:S02]  /*2760*/  IMAD.SHL.U32 R12, R13, 0x2, RZ ;  /* 0x000000020d0c7824 */ /* 0x000fe400078e00ff */
[----:B------:R-:W-:Y:S01]  /*2770*/  IMAD.IADD R125, R17, 0x1, R125 ;  /* 0x00000001117d7824 */ /* 0x000fe200078e027d */
[----:B------:R-:W-:Y:S01]  /*2780*/  IADD3 R129, P2, R2, R3, RZ ;  /* 0x0000000302817210 */ /* 0x000fe20007f5e0ff */
[----:B------:R-:W-:Y:S01]  /*2790*/  VIADD R162, R171, 0x40 ;  /* 0x00000040aba27836 */ /* 0x000fe20000000000 */
[----:B------:R-:W-:Y:S01]  /*27a0*/  LEA.HI.X.SX32 R2, R5, R0, 0x1, P3 ;  /* 0x0000000005027211 */ /* 0x000fe200018f0eff */
[----:B------:R-:W-:Y:S01]  /*27b0*/  IMAD.SHL.U32 R100, R214, 0x20, RZ ;  /* 0x00000020d6647824 */ /* 0x000fe200078e00ff */
[-C--:B------:R-:W-:Y:S01]  /*27c0*/  IADD3 R50, P1, R14, R12.reuse, RZ ;  /* 0x0000000c0e327210 */ /* 0x080fe20007f3e0ff */
[C---:B------:R-:W-:Y:S01]  /*27d0*/  IMAD.SHL.U32 R112, R198.reuse, 0x10, RZ ;  /* 0x00000010c6707824 */ /* 0x040fe200078e00ff */
[----:B------:R-:W-:Y:S01]  /*27e0*/  SHF.L.U64.HI R13, R13, 0x1, R2 ;  /* 0x000000010d0d7819 */ /* 0x000fe20000010202 */
[----:B------:R-:W-:Y:S01]  /*27f0*/  IMAD.SHL.U32 R117, R198, 0x40, RZ ;  /* 0x00000040c6757824 */ /* 0x000fe200078e00ff */
[----:B------:R-:W-:Y:S01]  /*2800*/  LEA.HI.X R125, R16, R21, R125, 0x1, P0 ;  /* 0x00000015107d7211 */ /* 0x000fe200000f0c7d */
[----:B------:R-:W-:Y:S01]  /*2810*/  IMAD.SHL.U32 R163, R151, 0x20, RZ ;  /* 0x0000002097a37824 */ /* 0x000fe200078e00ff */
[----:B------:R-:W-:Y:S01]  /*2820*/  IADD3 R12, P0, R6, R12, RZ ;  /* 0x0000000c060c7210 */ /* 0x000fe20007f1e0ff */
[----:B------:R-:W-:Y:S01]  /*2830*/  IMAD.X R51, R15, 0x1, R13, P1 ;  /* 0x000000010f337824 */ /* 0x000fe200008e060d */
[----:B------:R-:W-:Y:S01]  /*2840*/  IADD3 R160, R171, R162, RZ ;  /* 0x000000a2aba07210 */ /* 0x000fe20007ffe0ff */
[----:B------:R-:W-:Y:S01]  /*2850*/  IMAD R161, R151, 0x30, RZ ;  /* 0x0000003097a17824 */ /* 0x000fe200078e02ff */
[----:B------:R-:W-:Y:S01]  /*2860*/  IADD3.X R13, R7, R13, RZ, P0, !PT ;  /* 0x0000000d070d7210 */ /* 0x000fe200007fe4ff */
[----:B------:R-:W-:Y:S01]  /*2870*/  IMAD R157, R151, 0x50, RZ ;  /* 0x00000050979d7824 */ /* 0x000fe200078e02ff */
[----:B------:R-:W-:Y:S01]  /*2880*/  IADD3 R86, P0, R233, 0x40, RZ ;  /* 0x00000040e9567810 */ /* 0x000fe20007f1e0ff */
[----:B------:R-:W-:Y:S01]  /*2890*/  IMAD.IADD R158, R171, 0x1, R160 ;  /* 0x00000001ab9e7824 */ /* 0x000fe200078e02a0 */
[----:B------:R-:W-:Y:S01]  /*28a0*/  LEA.HI.X.SX32 R0, R3, R0, 0x1, P2 ;  /* 0x0000000003007211 */ /* 0x000fe200010f0eff */
[----:B------:R-:W-:Y:S01]  /*28b0*/  IMAD R3, R61, 0xa0, RZ ;  /* 0x000000a03d037824 */ /* 0x000fe200078e02ff */
[----:B------:R-:W-:Y:S01]  /*28c0*/  IADD3.X R85, RZ, R234, RZ, P0, !PT ;  /* 0x000000eaff557210 */ /* 0x000fe200007fe4ff */
[----:B------:R-:W-:Y:S01]  /*28d0*/  IMAD.IADD R156, R171, 0x1, R158 ;  /* 0x00000001ab9c7824 */ /* 0x000fe200078e029e */
[-C--:B------:R-:W-:Y:S01]  /*28e0*/  IADD3 R210, P1, R86, R233.reuse, RZ ;  /* 0x000000e956d27210 */ /* 0x080fe20007f3e0ff */
[----:B------:R-:W-:Y:S01]  /*28f0*/  IMAD.IADD R74, R183, 0x1, R3 ;  /* 0x00000001b74a7824 */ /* 0x000fe200078e0203 */
[----:B------:R-:W-:Y:S01]  /*2900*/  IADD3 R206, P0, R83, 0x40, RZ ;  /* 0x0000004053ce7810 */ /* 0x000fe20007f1e0ff */
[----:B------:R-:W-:Y:S01]  /*2910*/  IMAD.IADD R154, R171, 0x1, R156 ;  /* 0x00000001ab9a7824 */ /* 0x000fe200078e029c */
[----:B------:R-:W-:Y:S01]  /*2920*/  SHF.L.U32 R128, R129, 0x1, RZ ;  /* 0x0000000181807819 */ /* 0x000fe200000006ff */
[----:B------:R-:W-:Y:S01]  /*2930*/  IMAD.X R211, R85, 0x1, R234, P1 ;  /* 0x0000000155d37824 */ /* 0x000fe200008e06ea */
[----:B------:R-:W-:Y:S01]  /*2940*/  IADD3.X R207, RZ, R84, RZ, P0, !PT ;  /* 0x00000054ffcf7210 */ /* 0x000fe200007fe4ff */
[----:B------:R-:W-:Y:S01]  /*2950*/  IMAD R155, R151, 0x60, RZ ;  /* 0x00000060979b7824 */ /* 0x000fe200078e02ff */
[----:B------:R-:W-:Y:S01]  /*2960*/  IADD3 R208, P1, R210, R233, RZ ;  /* 0x000000e9d2d07210 */ /* 0x000fe20007f3e0ff */
[----:B------:R-:W-:Y:S01]  /*2970*/  IMAD.WIDE.U32 R190, R62, 0x30, R210 ;  /* 0x000000303ebe7825 */ /* 0x000fe200078e00d2 */
[----:B------:R-:W-:-:S02]  /*2980*/  IADD3 R93, P0, R92, 0x40, RZ ;  /* 0x000000405c5d7810 */ /* 0x000fc40007f1e0ff */
[----:B------:R-:W-:Y:S01]  /*2990*/  IADD3.X R209, R211, R234, RZ, P1, !PT ;  /* 0x000000ead3d17210 */ /* 0x000fe20000ffe4ff */
[----:B------:R-:W-:Y:S01]  /*29a0*/  IMAD R115, R199, 0x60, RZ ;  /* 0x00000060c7737824 */ /* 0x000fe200078e02ff */
[----:B------:R-:W-:Y:S01]  /*29b0*/  IADD3 R96, P1, R93, R92, RZ ;  /* 0x0000005c5d607210 */ /* 0x000fe20007f3e0ff */
[--C-:B------:R-:W-:Y:S01]  /*29c0*/  IMAD.X R94, RZ, RZ, R91.reuse, P0 ;  /* 0x000000ffff5e7224 */ /* 0x100fe200000e065b */
[----:B------:R-:W-:Y:S01]  /*29d0*/  IADD3 R101, P0, R100, R93, RZ ;  /* 0x0000005d64657210 */ /* 0x000fe20007f1e0ff */
[----:B------:R-:W-:Y:S01]  /*29e0*/  IMAD R5, R199, 0xa0, RZ ;  /* 0x000000a0c7057824 */ /* 0x000fe200078e02ff */
[----:B------:R-:W-:Y:S01]  /*29f0*/  IADD3 R150, R171, R154, RZ ;  /* 0x0000009aab967210 */ /* 0x000fe20007ffe0ff */
[----:B------:R-:W-:Y:S01]  /*2a00*/  IMAD.X R95, R94, 0x1, R91, P1 ;  /* 0x000000015e5f7824 */ /* 0x000fe200008e065b */
[----:B------:R-:W-:Y:S01]  /*2a10*/  IADD3.X R102, R99, R94, RZ, P0, !PT ;  /* 0x0000005e63667210 */ /* 0x000fe200007fe4ff */
[C---:B------:R-:W-:Y:S01]  /*2a20*/  IMAD R119, R199.reuse, 0xc0, RZ ;  /* 0x000000c0c7777824 */ /* 0x040fe200078e02ff */
[----:B------:R-:W-:Y:S01]  /*2a30*/  IADD3 R103, P1, R100, R96, RZ ;  /* 0x0000006064677210 */ /* 0x000fe20007f3e0ff */
[----:B------:R-:W-:Y:S01]  /*2a40*/  IMAD R3, R199, 0xe0, RZ ;  /* 0x000000e0c7037824 */ /* 0x000fe200078e02ff */
[----:B------:R-:W-:Y:S01]  /*2a50*/  IADD3 R105, P0, R101, R100, RZ ;  /* 0x0000006465697210 */ /* 0x000fe20007f1e0ff */
[----:B------:R-:W-:Y:S01]  /*2a60*/  IMAD.WIDE.U32 R204, R198, 0x60, RZ ;  /* 0x00000060c6cc7825 */ /* 0x000fe200078e00ff */
[----:B------:R-:W-:-:S02]  /*2a70*/  SHF.L.U64.HI R129, R129, 0x1, R0 ;  /* 0x0000000181817819 */ /* 0x000fc40000010200 */
[-C--:B------:R-:W-:Y:S01]  /*2a80*/  IADD3 R126, P3, R14, R128.reuse, RZ ;  /* 0x000000800e7e7210 */ /* 0x080fe20007f7e0ff */
[----:B------:R-:W-:Y:S01]  /*2a90*/  IMAD.WIDE.U32 R202, R198, 0xa0, RZ ;  /* 0x000000a0c6ca7825 */ /* 0x000fe200078e00ff */
[----:B------:R-:W-:Y:S02]  /*2aa0*/  IADD3.X R104, R99, R95, RZ, P1, !PT ;  /* 0x0000005f63687210 */ /* 0x000fe40000ffe4ff */
[----:B------:R-:W-:Y:S01]  /*2ab0*/  IADD3.X R106, R102, R99, RZ, P0, !PT ;  /* 0x00000063666a7210 */ /* 0x000fe200007fe4ff */
[----:B------:R-:W-:Y:S01]  /*2ac0*/  IMAD.WIDE.U32 R200, R198, 0xc0, RZ ;  /* 0x000000c0c6c87825 */ /* 0x000fe200078e00ff */
[----:B------:R-:W-:Y:S02]  /*2ad0*/  IADD3 R128, P2, R6, R128, RZ ;  /* 0x0000008006807210 */ /* 0x000fe40007f5e0ff */
[-C--:B------:R-:W-:Y:S01]  /*2ae0*/  IADD3 R108, P1, R103, R100.reuse, RZ ;  /* 0x00000064676c7210 */ /* 0x080fe20007f3e0ff */
[----:B------:R-:W-:Y:S01]  /*2af0*/  IMAD R151, R151, 0x70, RZ ;  /* 0x0000007097977824 */ /* 0x000fe200078e02ff */
[----:B------:R-:W-:Y:S01]  /*2b00*/  IADD3 R110, P0, R105, R100, RZ ;  /* 0x00000064696e7210 */ /* 0x000fe20007f1e0ff */
[----:B------:R-:W-:Y:S01]  /*2b10*/  IMAD.WIDE.U32 R186, R62, 0x30, R206 ;  /* 0x000000303eba7825 */ /* 0x000fe200078e00ce */
[----:B------:R-:W-:-:S02]  /*2b20*/  IADD3 R149, R171, R150, RZ ;  /* 0x00000096ab957210 */ /* 0x000fc40007ffe0ff */
[----:B------:R-:W-:Y:S01]  /*2b30*/  SHF.L.U64.HI R111, R112, 0x1, R111 ;  /* 0x00000001706f7819 */ /* 0x000fe2000001026f */
[----:B------:R-:W-:Y:S01]  /*2b40*/  IMAD.WIDE.U32 R188, R62, 0x30, R208 ;  /* 0x000000303ebc7825 */ /* 0x000fe200078e00d0 */
[----:B------:R-:W-:Y:S02]  /*2b50*/  SHF.L.U64.HI R116, R117, 0x1, R116 ;  /* 0x0000000175747819 */ /* 0x000fe40000010274 */
[----:B------:R-:W-:Y:S01]  /*2b60*/  IADD3 R82, R191, R81, RZ ;  /* 0x00000051bf527210 */ /* 0x000fe20007ffe0ff */
[----:B------:R-:W-:Y:S01]  /*2b70*/  IMAD.WIDE.U32 R198, R198, 0xe0, RZ ;  /* 0x000000e0c6c67825 */ /* 0x000fe200078e00ff */
[----:B------:R-:W-:Y:S02]  /*2b80*/  IADD3 R115, R205, R115, RZ ;  /* 0x00000073cd737210 */ /* 0x000fe40007ffe0ff */
[----:B------:R-:W-:Y:S01]  /*2b90*/  IADD3 R119, R201, R119, RZ ;  /* 0x00000077c9777210 */ /* 0x000fe20007ffe0ff */
[----:B------:R-:W-:Y:S01]  /*2ba0*/  IMAD.X R127, R15, 0x1, R129, P3 ;  /* 0x000000010f7f7824 */ /* 0x000fe200018e0681 */
[----:B------:R-:W-:Y:S01]  /*2bb0*/  SHF.R.S32.HI R146, RZ, 0x1f, R163 ;  /* 0x0000001fff927819 */ /* 0x000fe200000114a3 */
[----:B------:R-:W-:Y:S01]  /*2bc0*/  IMAD.IADD R80, R81, 0x1, R187 ;  /* 0x0000000151507824 */ /* 0x000fe200078e02bb */
[----:B------:R-:W-:Y:S01]  /*2bd0*/  SHF.R.S32.HI R144, RZ, 0x1f, R161 ;  /* 0x0000001fff907819 */ /* 0x000fe200000114a1 */
[----:B------:R-:W-:Y:S01]  /*2be0*/  IMAD.X R129, R7, 0x1, R129, P2 ;  /* 0x0000000107817824 */ /* 0x000fe200010e0681 */
[----:B------:R-:W-:Y:S01]  /*2bf0*/  SHF.R.S32.HI R140, RZ, 0x1f, R157 ;  /* 0x0000001fff8c7819 */ /* 0x000fe2000001149d */
[----:B------:R-:W-:Y:S01]  /*2c00*/  IMAD.MOV.U32 R14, RZ, RZ, R48 ;  /* 0x000000ffff0e7224 */ /* 0x000fe200078e0030 */
[----:B------:R-:W-:Y:S01]  /*2c10*/  SHF.R.S32.HI R138, RZ, 0x1f, R155 ;  /* 0x0000001fff8a7819 */ /* 0x000fe2000001149b */
[----:B------:R-:W-:Y:S01]  /*2c20*/  IMAD.SHL.U32 R112, R112, 0x2, RZ ;  /* 0x0000000270707824 */ /* 0x000fe200078e00ff */
[----:B------:R-:W-:Y:S01]  /*2c30*/  SHF.R.S32.HI R136, RZ, 0x1f, R151 ;  /* 0x0000001fff887819 */ /* 0x000fe20000011497 */
[----:B------:R-:W-:Y:S01]  /*2c40*/  IMAD.SHL.U32 R117, R117, 0x2, RZ ;  /* 0x0000000275757824 */ /* 0x000fe200078e00ff */
[----:B------:R-:W-:Y:S01]  /*2c50*/  SHF.R.S32.HI R145, RZ, 0x1f, R162 ;  /* 0x0000001fff917819 */ /* 0x000fe200000114a2 */
[----:B------:R-:W-:Y:S01]  /*2c60*/  IMAD.IADD R118, R203, 0x1, R5 ;  /* 0x00000001cb767824 */ /* 0x000fe200078e0205 */
[----:B------:R-:W-:Y:S01]  /*2c70*/  IADD3 R81, R81, R189, RZ ;  /* 0x000000bd51517210 */ /* 0x000fe20007ffe0ff */
[----:B------:R-:W-:Y:S01]  /*2c80*/  IMAD.IADD R120, R199, 0x1, R3 ;  /* 0x00000001c7787824 */ /* 0x000fe200078e0203 */
[----:B------:R-:W-:Y:S01]  /*2c90*/  SHF.R.S32.HI R143, RZ, 0x1f, R160 ;  /* 0x0000001fff8f7819 */ /* 0x000fe200000114a0 */
[--C-:B------:R-:W-:Y:S01]  /*2ca0*/  IMAD.X R107, R104, 0x1, R99.reuse, P1 ;  /* 0x00000001686b7824 */ /* 0x100fe200008e0663 */
[----:B------:R-:W-:Y:S01]  /*2cb0*/  SHF.R.S32.HI R141, RZ, 0x1f, R158 ;  /* 0x0000001fff8d7819 */ /* 0x000fe2000001149e */
[----:B------:R-:W-:Y:S01]  /*2cc0*/  IMAD.X R109, R106, 0x1, R99, P0 ;  /* 0x000000016a6d7824 */ /* 0x000fe200000e0663 */
[----:B------:R-:W-:-:S02]  /*2cd0*/  SHF.R.S32.HI R139, RZ, 0x1f, R156 ;  /* 0x0000001fff8b7819 */ /* 0x000fc4000001149c */
[----:B------:R-:W-:Y:S02]  /*2ce0*/  SHF.R.S32.HI R137, RZ, 0x1f, R154 ;  /* 0x0000001fff897819 */ /* 0x000fe4000001149a */
[----:B------:R-:W-:Y:S02]  /*2cf0*/  SHF.R.S32.HI R135, RZ, 0x1f, R150 ;  /* 0x0000001fff877819 */ /* 0x000fe40000011496 */
[----:B------:R-:W-:-:S07]  /*2d00*/  SHF.R.S32.HI R134, RZ, 0x1f, R149 ;  /* 0x0000001fff867819 */ /* 0x000fce0000011495 */
.L_x_1037:
[----:B------:R-:W-:Y:S01]  /*2d10*/  IMAD.SHL.U32 R16, R14, 0x80, RZ ;  /* 0x000000800e107824 */ /* 0x000fe200078e00ff */
[----:B------:R-:W-:Y:S03]  /*2d20*/  BSSY B0, `(.L_x_904) ;  /* 0x0000014000007945 */ /* 0x000fe60003800000 */
[----:B------:R-:W-:Y:S04]  /*2d30*/  VIADD R15, R16, 0xffffff80 ;  /* 0xffffff80100f7836 */ /* 0x000fe80000000000 */
[--C-:B------:R-:W-:Y:S02]  /*2d40*/  IMAD.IADD R224, R68, 0x1, -R15.reuse ;  /* 0x0000000144e07824 */ /* 0x100fe400078e0a0f */
[----:B------:R-:W-:Y:S03]  /*2d50*/  IMAD.IADD R222, R90, 0x1, -R15 ;  /* 0x000000015ade7824 */ /* 0x000fe600078e0a0f */
[-C--:B------:R-:W-:Y:S02]  /*2d60*/  ISETP.GE.AND P6, PT, R212, R224.reuse, PT ;  /* 0x000000e0d400720c */ /* 0x080fe40003fc6270 */
[----:B------:R-:W-:Y:S02]  /*2d70*/  ISETP.GE.AND P3, PT, R70, R224, PT ;  /* 0x000000e04600720c */ /* 0x000fe40003f66270 */
[----:B------:R-:W-:Y:S02]  /*2d80*/  ISETP.GE.AND P6, PT, R212, R222, !P6 ;  /* 0x000000ded400720c */ /* 0x000fe400077c6270 */
[-C--:B------:R-:W-:Y:S02]  /*2d90*/  ISETP.GE.AND P2, PT, R69, R224.reuse, PT ;  /* 0x000000e04500720c */ /* 0x080fe40003f46270 */
[-C--:B------:R-:W-:Y:S02]  /*2da0*/  ISETP.GE.AND P1, PT, R67, R224.reuse, PT ;  /* 0x000000e04300720c */ /* 0x080fe40003f26270 */
[----:B------:R-:W-:Y:S02]  /*2db0*/  ISETP.GE.AND P0, PT, R167, R224, PT ;  /* 0x000000e0a700720c */ /* 0x000fe40003f06270 */
[----:B------:R-:W-:Y:S05]  /*2dc0*/  ISETP.GE.AND P3, PT, R70, R222, !P3 ;  /* 0x000000de4600720c */ /* 0x000fea0005f66270 */
[----:B-1-345:R-:W-:Y:S05]  /*2dd0*/  @!P6 BRA `(.L_x_905) ;  /* 0x000000000020e947 */ /* 0x03afea0003800000 */
[----:B------:R-:W-:Y:S02]  /*2de0*/  ISETP.NE.AND P5, PT, R169, RZ, PT ;  /* 0x000000ffa900720c */ /* 0x000fe40003fa5270 */
[----:B------:R-:W-:Y:S11]  /*2df0*/  ISETP.NE.AND P4, PT, R168, RZ, PT ;  /* 0x000000ffa800720c */ /* 0x000ff60003f85270 */
[--C-:B------:R-:W-:Y:S05]  /*2e00*/  @P5 IMAD.MOV.U32 R123, RZ, RZ, R121.reuse ;  /* 0x000000ffff7b5224 */ /* 0x100fea00078e0079 */
[----:B------:R1:W2:Y:S02]  /*2e10*/  @P5 LD.E.128 R20, desc[UR6][R122.64] ;  /* 0x000000067a145980 */ /* 0x0002a4000c101d00 */
[----:B-1----:R-:W-:Y:S02]  /*2e20*/  @P4 IMAD.MOV.U32 R123, RZ, RZ, R121 ;  /* 0x000000ffff7b4224 */ /* 0x002fe400078e0079 */
[----:B--2---:R1:W-:Y:S04]  /*2e30*/  @P5 ST.E.128 desc[UR6][R132.64], R20 ;  /* 0x0000001484005985 */ /* 0x0043e8000c101d06 */
[----:B------:R-:W2:Y:S04]  /*2e40*/  @P4 LD.E.128 R4, desc[UR6][R122.64+0x80] ;  /* 0x000080067a044980 */ /* 0x000ea8000c101d00 */
[----:B--2---:R1:W-:Y:S02]  /*2e50*/  @P4 ST.E.128 desc[UR6][R132.64+0x80], R4 ;  /* 0x0000800484004985 */ /* 0x0043e4000c101d06 */
.L_x_905:
[----:B------:R-:W-:Y:S05]  /*2e60*/  BSYNC B0 ;  /* 0x0000000000007941 */ /* 0x000fea0003800000 */
.L_x_904:
[----:B------:R-:W-:Y:S04]  /*2e70*/  BSSY B0, `(.L_x_906) ;  /* 0x000000c000007945 */ /* 0x000fe80003800000 */
[----:B------:R-:W-:Y:S05]  /*2e80*/  @!P3 BRA `(.L_x_907) ;  /* 0x000000000028b947 */ /* 0x000fea0003800000 */
[----:B------:R-:W-:Y:S02]  /*2e90*/  ISETP.NE.AND P4, PT, R169, RZ, PT ;  /* 0x000000ffa900720c */ /* 0x000fe40003f85270 */
[----:B------:R-:W-:Y:S02]  /*2ea0*/  IADD3 R24, P3, R122, R112, RZ ;  /* 0x000000707a187210 */ /* 0x000fe40007f7e0ff */
[----:B------:R-:W-:Y:S03]  /*2eb0*/  LEA R2, P5, R231, R132, 0x1 ;  /* 0x00000084e7027211 */ /* 0x000fe600078a08ff */
[----:B------:R-:W-:Y:S01]  /*2ec0*/  IMAD.X R25, R121, 0x1, R111, P3 ;  /* 0x0000000179197824 */ /* 0x000fe200018e066f */
[----:B------:R-:W-:Y:S02]  /*2ed0*/  ISETP.NE.AND P3, PT, R168, RZ, PT ;  /* 0x000000ffa800720c */ /* 0x000fe40003f65270 */
[----:B------:R-:W-:Y:S03]  /*2ee0*/  LEA.HI.X R3, R231, R133, R232, 0x1, P5 ;  /* 0x00000085e7037211 */ /* 0x000fe600028f0ce8 */
[----:B-1----:R-:W2:Y:S04]  /*2ef0*/  @P4 LD.E.128 R20, desc[UR6][R24.64] ;  /* 0x0000000618144980 */ /* 0x002ea8000c101d00 */
[----:B--2---:R2:W-:Y:S04]  /*2f00*/  @P4 ST.E.128 desc[UR6][R2.64], R20 ;  /* 0x0000001402004985 */ /* 0x0045e8000c101d06 */
[----:B------:R-:W3:Y:S04]  /*2f10*/  @P3 LD.E.128 R4, desc[UR6][R24.64+0x80] ;  /* 0x0000800618043980 */ /* 0x000ee8000c101d00 */
[----:B---3--:R2:W-:Y:S02]  /*2f20*/  @P3 ST.E.128 desc[UR6][R2.64+0x80], R4 ;  /* 0x0000800402003985 */ /* 0x0085e4000c101d06 */
.L_x_907:
[----:B------:R-:W-:Y:S05]  /*2f30*/  BSYNC B0 ;  /* 0x0000000000007941 */ /* 0x000fea0003800000 */
.L_x_906:
[----:B------:R-:W-:Y:S01]  /*2f40*/  ISETP.GE.AND P2, PT, R69, R222, !P2 ;  /* 0x000000de4500720c */ /* 0x000fe20005746270 */
[----:B------:R-:W-:Y:S01]  /*2f50*/  BSSY B0, `(.L_x_908) ;  /* 0x000000e000007945 */ /* 0x000fe20003800000 */
[----:B------:R-:W-:Y:S02]  /*2f60*/  ISETP.GE.AND P4, PT, R166, R224, PT ;  /* 0x000000e0a600720c */ /* 0x000fe40003f86270 */
[----:B------:R-:W-:Y:S09]  /*2f70*/  ISETP.GE.AND P1, PT, R67, R222, !P1 ;  /* 0x000000de4300720c */ /* 0x000ff20004f26270 */
[----:B------:R-:W-:Y:S05]  /*2f80*/  @!P2 BRA `(.L_x_909) ;  /* 0x000000000028a947 */ /* 0x000fea0003800000 */
[----:B------:R-:W-:Y:S02]  /*2f90*/  ISETP.NE.AND P3, PT, R169, RZ, PT ;  /* 0x000000ffa900720c */ /* 0x000fe40003f65270 */
[----:B------:R-:W-:Y:S02]  /*2fa0*/  IADD3 R24, P2, R122, R114, RZ ;  /* 0x000000727a187210 */ /* 0x000fe40007f5e0ff */
[----:B--2---:R-:W-:Y:S03]  /*2fb0*/  IADD3 R2, P5, R132, R78, RZ ;  /* 0x0000004e84027210 */ /* 0x004fe60007fbe0ff */
[----:B------:R-:W-:Y:S01]  /*2fc0*/  IMAD.X R25, R121, 0x1, R113, P2 ;  /* 0x0000000179197824 */ /* 0x000fe200010e0671 */
[----:B------:R-:W-:Y:S01]  /*2fd0*/  ISETP.NE.AND P2, PT, R168, RZ, PT ;  /* 0x000000ffa800720c */ /* 0x000fe20003f45270 */
[----:B------:R-:W-:Y:S04]  /*2fe0*/  IMAD.X R3, R133, 0x1, R79, P5 ;  /* 0x0000000185037824 */ /* 0x000fe800028e064f */
[----:B-1----:R-:W2:Y:S04]  /*2ff0*/  @P3 LD.E.128 R20, desc[UR6][R24.64] ;  /* 0x0000000618143980 */ /* 0x002ea8000c101d00 */
[----:B--2---:R3:W-:Y:S04]  /*3000*/  @P3 ST.E.128 desc[UR6][R2.64], R20 ;  /* 0x0000001402003985 */ /* 0x0047e8000c101d06 */
[----:B------:R-:W2:Y:S04]  /*3010*/  @P2 LD.E.128 R4, desc[UR6][R24.64+0x80] ;  /* 0x0000800618042980 */ /* 0x000ea8000c101d00 */
[----:B--2---:R3:W-:Y:S02]  /*3020*/  @P2 ST.E.128 desc[UR6][R2.64+0x80], R4 ;  /* 0x0000800402002985 */ /* 0x0047e4000c101d06 */
.L_x_909:
[----:B------:R-:W-:Y:S05]  /*3030*/  BSYNC B0 ;  /* 0x0000000000007941 */ /* 0x000fea0003800000 */
.L_x_908:
[----:B------:R-:W-:Y:S01]  /*3040*/  ISETP.GE.AND P3, PT, R165, R224, PT ;  /* 0x000000e0a500720c */ /* 0x000fe20003f66270 */
[----:B------:R-:W-:Y:S04]  /*3050*/  BSSY B0, `(.L_x_910) ;  /* 0x000000c000007945 */ /* 0x000fe80003800000 */
[----:B------:R-:W-:Y:S08]  /*3060*/  @!P1 BRA `(.L_x_911) ;  /* 0x0000000000289947 */ /* 0x000ff00003800000 */
[----:B------:R-:W-:Y:S02]  /*3070*/  ISETP.NE.AND P2, PT, R169, RZ, PT ;  /* 0x000000ffa900720c */ /* 0x000fe40003f45270 */
[----:B------:R-:W-:Y:S02]  /*3080*/  IADD3 R24, P1, R122, R204, RZ ;  /* 0x000000cc7a187210 */ /* 0x000fe40007f3e0ff */
[----:B--23--:R-:W-:Y:S03]  /*3090*/  IADD3 R2, P5, R132, R184, RZ ;  /* 0x000000b884027210 */ /* 0x00cfe60007fbe0ff */
[----:B------:R-:W-:Y:S01]  /*30a0*/  IMAD.X R25, R121, 0x1, R115, P1 ;  /* 0x0000000179197824 */ /* 0x000fe200008e0673 */
[----:B------:R-:W-:Y:S01]  /*30b0*/  ISETP.NE.AND P1, PT, R168, RZ, PT ;  /* 0x000000ffa800720c */ /* 0x000fe20003f25270 */
[----:B------:R-:W-:Y:S04]  /*30c0*/  IMAD.X R3, R133, 0x1, R77, P5 ;  /* 0x0000000185037824 */ /* 0x000fe800028e064d */
[----:B-1----:R-:W2:Y:S04]  /*30d0*/  @P2 LD.E.128 R20, desc[UR6][R24.64] ;  /* 0x0000000618142980 */ /* 0x002ea8000c101d00 */
[----:B--2---:R4:W-:Y:S04]  /*30e0*/  @P2 ST.E.128 desc[UR6][R2.64], R20 ;  /* 0x0000001402002985 */ /* 0x0049e8000c101d06 */
[----:B------:R-:W2:Y:S04]  /*30f0*/  @P1 LD.E.128 R4, desc[UR6][R24.64+0x80] ;  /* 0x0000800618041980 */ /* 0x000ea8000c101d00 */
[----:B--2---:R4:W-:Y:S02]  /*3100*/  @P1 ST.E.128 desc[UR6][R2.64+0x80], R4 ;  /* 0x0000800402001985 */ /* 0x0049e4000c101d06 */
.L_x_911:
[----:B------:R-:W-:Y:S05]  /*3110*/  BSYNC B0 ;  /* 0x0000000000007941 */ /* 0x000fea0003800000 */
.L_x_910:
[----:B------:R-:W-:Y:S01]  /*3120*/  ISETP.GE.AND P0, PT, R167, R222, !P0 ;  /* 0x000000dea700720c */ /* 0x000fe20004706270 */
[----:B------:R-:W-:Y:S01]  /*3130*/  BSSY B0, `(.L_x_912) ;  /* 0x0000010000007945 */ /* 0x000fe20003800000 */
[----:B------:R-:W-:Y:S02]  /*3140*/  ISETP.GE.AND P2, PT, R164, R224, PT ;  /* 0x000000e0a400720c */ /* 0x000fe40003f46270 */
[-C--:B------:R-:W-:Y:S02]  /*3150*/  ISETP.GE.AND P4, PT, R166, R222.reuse, !P4 ;  /* 0x000000dea600720c */ /* 0x080fe40006786270 */
[-C--:B------:R-:W-:Y:S02]  /*3160*/  ISETP.GE.AND P3, PT, R165, R222.reuse, !P3 ;  /* 0x000000dea500720c */ /* 0x080fe40005f66270 */
[----:B------:R-:W-:Y:S05]  /*3170*/  ISETP.GE.AND P2, PT, R164, R222, !P2 ;  /* 0x000000dea400720c */ /* 0x000fea0005746270 */
[----:B------:R-:W-:Y:S08]  /*3180*/  @!P0 BRA `(.L_x_913) ;  /* 0x0000000000288947 */ /* 0x000ff00003800000 */
[----:B------:R-:W-:Y:S02]  /*3190*/  ISETP.NE.AND P1, PT, R169, RZ, PT ;  /* 0x000000ffa900720c */ /* 0x000fe40003f25270 */
[----:B------:R-:W-:Y:S02]  /*31a0*/  IADD3 R24, P0, R122, R117, RZ ;  /* 0x000000757a187210 */ /* 0x000fe40007f1e0ff */
[----:B--234-:R-:W-:Y:S03]  /*31b0*/  IADD3 R2, P5, R132, R75, RZ ;  /* 0x0000004b84027210 */ /* 0x01cfe60007fbe0ff */
[----:B------:R-:W-:Y:S01]  /*31c0*/  IMAD.X R25, R121, 0x1, R116, P0 ;  /* 0x0000000179197824 */ /* 0x000fe200000e0674 */
[----:B------:R-:W-:Y:S01]  /*31d0*/  ISETP.NE.AND P0, PT, R168, RZ, PT ;  /* 0x000000ffa800720c */ /* 0x000fe20003f05270 */
[----:B------:R-:W-:Y:S04]  /*31e0*/  IMAD.X R3, R133, 0x1, R76, P5 ;  /* 0x0000000185037824 */ /* 0x000fe800028e064c */
[----:B-1----:R-:W2:Y:S04]  /*31f0*/  @P1 LD.E.128 R20, desc[UR6][R24.64] ;  /* 0x0000000618141980 */ /* 0x002ea8000c101d00 */
[----:B--2---:R1:W-:Y:S04]  /*3200*/  @P1 ST.E.128 desc[UR6][R2.64], R20 ;  /* 0x0000001402001985 */ /* 0x0043e8000c101d06 */
[----:B------:R-:W2:Y:S04]  /*3210*/  @P0 LD.E.128 R4, desc[UR6][R24.64+0x80] ;  /* 0x0000800618040980 */ /* 0x000ea8000c101d00 */
[----:B--2---:R1:W-:Y:S02]  /*3220*/  @P0 ST.E.128 desc[UR6][R2.64+0x80], R4 ;  /* 0x0000800402000985 */ /* 0x0043e4000c101d06 */
.L_x_913:
[----:B------:R-:W-:Y:S05]  /*3230*/  BSYNC B0 ;  /* 0x0000000000007941 */ /* 0x000fea0003800000 */
.L_x_912:
[----:B------:R-:W-:Y:S04]  /*3240*/  BSSY B0, `(.L_x_914) ;  /* 0x000000c000007945 */ /* 0x000fe80003800000 */
[----:B------:R-:W-:Y:S05]  /*3250*/  @!P4 BRA `(.L_x_915) ;  /* 0x000000000028c947 */ /* 0x000fea0003800000 */
[----:B------:R-:W-:Y:S02]  /*3260*/  ISETP.NE.AND P1, PT, R169, RZ, PT ;  /* 0x000000ffa900720c */ /* 0x000fe40003f25270 */
[----:B------:R-:W-:Y:S02]  /*3270*/  IADD3 R24, P0, R122, R202, RZ ;  /* 0x000000ca7a187210 */ /* 0x000fe40007f1e0ff */
[----:B-1234-:R-:W-:Y:S03]  /*3280*/  IADD3 R2, P4, R132, R182, RZ ;  /* 0x000000b684027210 */ /* 0x01efe60007f9e0ff */
[----:B------:R-:W-:Y:S01]  /*3290*/  IMAD.X R25, R121, 0x1, R118, P0 ;  /* 0x0000000179197824 */ /* 0x000fe200000e0676 */
[----:B------:R-:W-:Y:S01]  /*32a0*/  ISETP.NE.AND P0, PT, R168, RZ, PT ;  /* 0x000000ffa800720c */ /* 0x000fe20003f05270 */
[----:B------:R-:W-:Y:S04]  /*32b0*/  IMAD.X R3, R133, 0x1, R74, P4 ;  /* 0x0000000185037824 */ /* 0x000fe800020e064a */
[----:B------:R-:W2:Y:S04]  /*32c0*/  @P1 LD.E.128 R20, desc[UR6][R24.64] ;  /* 0x0000000618141980 */ /* 0x000ea8000c101d00 */
[----:B--2---:R1:W-:Y:S04]  /*32d0*/  @P1 ST.E.128 desc[UR6][R2.64], R20 ;  /* 0x0000001402001985 */ /* 0x0043e8000c101d06 */
[----:B------:R-:W2:Y:S04]  /*32e0*/  @P0 LD.E.128 R4, desc[UR6][R24.64+0x80] ;  /* 0x0000800618040980 */ /* 0x000ea8000c101d00 */
[----:B--2---:R1:W-:Y:S02]  /*32f0*/  @P0 ST.E.128 desc[UR6][R2.64+0x80], R4 ;  /* 0x0000800402000985 */ /* 0x0043e4000c101d06 */
.L_x_915:
[----:B------:R-:W-:Y:S05]  /*3300*/  BSYNC B0 ;  /* 0x0000000000007941 */ /* 0x000fea0003800000 */
.L_x_914:
        /* <DEDUP_REMOVED lines=12> */
.L_x_917:
[----:B------:R-:W-:Y:S05]  /*33d0*/  BSYNC B0 ;  /* 0x0000000000007941 */ /* 0x000fea0003800000 */
.L_x_916:
        /* <DEDUP_REMOVED lines=12> */
.L_x_919:
[----:B------:R-:W-:Y:S05]  /*34a0*/  BSYNC B0 ;  /* 0x0000000000007941 */ /* 0x000fea0003800000 */
.L_x_918:
[----:B------:R-:W5:Y:S01]  /*34b0*/  LD.E R17, desc[UR6][R10.64+0xd0] ;  /* 0x0000d0060a117980 */ /* 0x000f62000c101900 */
[----:B------:R-:W-:Y:S01]  /*34c0*/  IMAD.MOV.U32 R123, RZ, RZ, R121 ;  /* 0x000000ffff7b7224 */ /* 0x000fe200078e0079 */
[----:B------:R-:W-:Y:S02]  /*34d0*/  BSSY B3, `(.L_x_920) ;  /* 0x0000b2c000037945 */ /* 0x000fe40003800000 */
[----:B-1234-:R-:W2:Y:S01]  /*34e0*/  LD.E R3, desc[UR6][R10.64+0x130] ;  /* 0x000130060a037980 */ /* 0x01eea2000c101900 */
[----:B-----5:R-:W-:Y:S01]  /*34f0*/  ISETP.NE.AND P1, PT, R17, RZ, PT ;  /* 0x000000ff1100720c */ /* 0x020fe20003f25270 */
[----:B--2---:R-:W-:Y:S05]  /*3500*/  IMAD.U32 R3, R3, -0x80, RZ ;  /* 0xffffff8003037824 */ /* 0x004fea00078e00ff */
[C---:B------:R-:W-:Y:S04]  /*3510*/  LEA R122, P0, R3.reuse, R122, 0x1 ;  /* 0x0000007a037a7211 */ /* 0x040fe800078008ff */
[----:B------:R-:W-:Y:S03]  /*3520*/  LEA.HI.X.SX32 R121, R3, R123, 0x1, P0 ;  /* 0x0000007b03797211 */ /* 0x000fe600000f0eff */
[----:B------:R-:W-:Y:S06]  /*3530*/  @!P1 BRA `(.L_x_921) ;  /* 0x000000a800149947 */ /* 0x000fec0003800000 */
[----:B------:R-:W2:Y:S04]  /*3540*/  LD.E.U8 R0, desc[UR6][R10.64+0x1b3] ;  /* 0x0001b3060a007980 */ /* 0x000ea8000c101100 */
[----:B------:R1:W5:Y:S01]  /*3550*/  LD.E R123, desc[UR6][R10.64+0xc0] ;  /* 0x0000c0060a7b7980 */ /* 0x000362000c101900 */
[----:B--2---:R-:W-:Y:S11]  /*3560*/  ISETP.NE.AND P0, PT, R0, RZ, PT ;  /* 0x000000ff0000720c */ /* 0x004ff60003f05270 */
[----:B------:R-:W-:Y:S02]  /*3570*/  @!UPT UIADD3 URZ, URZ, URZ, URZ ;  /* 0x0000003f3f3ff290 */ /* 0x000fe4000fffe03f */
[----:B-1----:R-:W-:Y:S05]  /*3580*/  @!P0 BRA `(.L_x_922) ;  /* 0x0000003c00808947 */ /* 0x002fea0003800000 */
[----:B------:R-:W-:Y:S04]  /*3590*/  BSSY B1, `(.L_x_923) ;  /* 0x000006c000017945 */ /* 0x000fe80003800000 */
[----:B------:R-:W-:Y:S05]  /*35a0*/  @!P6 BRA `(.L_x_924) ;  /* 0x0000000400a8e947 */ /* 0x000fea0003800000 */
[-C--:B-----5:R-:W-:Y:S01]  /*35b0*/  ISETP.GE.AND P0, PT, R18, R123.reuse, PT ;  /* 0x0000007b1200720c */ /* 0x0a0fe20003f06270 */
[----:B------:R-:W-:Y:S01]  /*35c0*/  BSSY B0, `(.L_x_925) ;  /* 0x0000035000007945 */ /* 0x000fe20003800000 */
[----:B------:R-:W-:Y:S11]  /*35d0*/  ISETP.GE.AND P1, PT, R9, R123, PT ;  /* 0x0000007b0900720c */ /* 0x000ff60003f26270 */
[----:B------:R-:W-:Y:S05]  /*35e0*/  @P0 BRA `(.L_x_926) ;  /* 0x0000000000c80947 */ /* 0x000fea0003800000 */
[----:B------:R-:W-:Y:S01]  /*35f0*/  ISETP.GE.AND P0, PT, R18, R17, PT ;  /* 0x000000111200720c */ /* 0x000fe20003f06270 */
[----:B------:R-:W2:Y:S11]  /*3600*/  LD.E.128 R20, desc[UR6][R124.64] ;  /* 0x000000067c147980 */ /* 0x000eb6000c101d00 */
[----:B------:R-:W-:Y:S01]  /*3610*/  @!UPT UIADD3 URZ, URZ, URZ, URZ ;  /* 0x0000003f3f3ff290 */ /* 0x000fe2000fffe03f */
[----:B------:R-:W3:Y:S06]  /*3620*/  @!P0 LD.E.64 R34, desc[UR6][R50.64] ;  /* 0x0000000632228980 */ /* 0x000eec000c101b00 */
[----:B------:R-:W4:Y:S01]  /*3630*/  @!P0 LD.E.64 R6, desc[UR6][R12.64] ;  /* 0x000000060c068980 */ /* 0x000f22000c101b00 */
[--C-:B---3--:R-:W-:Y:S01]  /*3640*/  @!P0 HADD2.F32 R29, -RZ, R34.reuse.H0_H0 ;  /* 0x20000022ff1d8230 */ /* 0x108fe20000004100 */
[----:B--2---:R-:W-:Y:S01]  /*3650*/  @!P0 MOV R26, R20 ;  /* 0x00000014001a8202 */ /* 0x004fe20000000f00 */
[----:B------:R-:W-:Y:S01]  /*3660*/  @!P0 HADD2.F32 R28, -RZ, R35.H0_H0 ;  /* 0x20000023ff1c8230 */ /* 0x000fe20000004100 */
[----:B------:R-:W-:Y:S01]  /*3670*/  @!P0 MOV R8, R21 ;  /* 0x0000001500088202 */ /* 0x000fe20000000f00 */
[----:B------:R-:W-:Y:S02]  /*3680*/  @!P0 HADD2.F32 R33, -RZ, R34.H1_H1 ;  /* 0x30000022ff218230 */ /* 0x000fe40000004100 */
[----:B------:R-:W-:Y:S02]  /*3690*/  @!P0 HADD2.F32 R25, -RZ, R26.H1_H1 ;  /* 0x3000001aff198230 */ /* 0x000fe40000004100 */
[----:B----4-:R-:W-:Y:S02]  /*36a0*/  @!P0 HADD2.F32 R24, -RZ, R6.H0_H0 ;  /* 0x20000006ff188230 */ /* 0x010fe40000004100 */
[----:B------:R-:W-:Y:S02]  /*36b0*/  @!P0 HADD2.F32 R31, -RZ, R26.H0_H0 ;  /* 0x2000001aff1f8230 */ /* 0x000fe40000004100 */
[C---:B------:R-:W-:Y:S01]  /*36c0*/  @!P0 FMUL.FTZ R37, R25.reuse, R29 ;  /* 0x0000001d19258220 */ /* 0x040fe20000410000 */
[----:B------:R-:W-:Y:S02]  /*36d0*/  @!P0 HADD2.F32 R6, -RZ, R6.H1_H1 ;  /* 0x30000006ff068230 */ /* 0x000fe40000004100 */
[----:B------:R-:W-:Y:S01]  /*36e0*/  @!P0 FMUL.FTZ R0, R25, R24 ;  /* 0x0000001819008220 */ /* 0x000fe20000410000 */
[----:B------:R-:W-:Y:S01]  /*36f0*/  @!P0 MOV R25, R22 ;  /* 0x0000001600198202 */ /* 0x000fe20000000f00 */
[----:B------:R-:W-:Y:S01]  /*3700*/  @!P0 FFMA.FTZ R37, R31, R24, -R37 ;  /* 0x000000181f258223 */ /* 0x000fe20000010825 */
[----:B------:R-:W-:Y:S01]  /*3710*/  @!P0 MOV R24, R23 ;  /* 0x0000001700188202 */ /* 0x000fe20000000f00 */
[--C-:B------:R-:W-:Y:S02]  /*3720*/  @!P0 HADD2.F32 R27, -RZ, R8.reuse.H1_H1 ;  /* 0x30000008ff1b8230 */ /* 0x100fe40000004100 */
[----:B------:R-:W-:Y:S01]  /*3730*/  @!P0 FFMA.FTZ R0, R29, R31, R0 ;  /* 0x0000001f1d008223 */ /* 0x000fe20000010000 */
[----:B------:R-:W-:Y:S02]  /*3740*/  @!P0 HADD2.F32 R5, -RZ, R7.H0_H0 ;  /* 0x20000007ff058230 */ /* 0x000fe40000004100 */
[----:B------:R-:W-:Y:S02]  /*3750*/  @!P0 HADD2.F32 R29, -RZ, R8.H0_H0 ;  /* 0x20000008ff1d8230 */ /* 0x000fe40000004100 */
[C---:B------:R-:W-:Y:S01]  /*3760*/  @!P0 FMUL.FTZ R2, R27.reuse, R6 ;  /* 0x000000061b028220 */ /* 0x040fe20000410000 */
[----:B------:R-:W-:Y:S01]  /*3770*/  @!P0 F2FP.F16.F32.PACK_AB R37, R0, R37 ;  /* 0x000000250025823e */ /* 0x000fe200000000ff */
[----:B------:R-:W-:Y:S02]  /*3780*/  @!P0 HADD2.F32 R26, -RZ, R25.H1_H1 ;  /* 0x30000019ff1a8230 */ /* 0x000fe40000004100 */
[----:B------:R-:W-:Y:S01]  /*3790*/  @!P0 FMUL.FTZ R39, R27, R33 ;  /* 0x000000211b278220 */ /* 0x000fe20000410000 */
[----:B------:R-:W-:Y:S01]  /*37a0*/  @!P0 HADD2.F32 R7, -RZ, R7.H1_H1 ;  /* 0x30000007ff078230 */ /* 0x000fe20000004100 */
[----:B------:R-:W-:Y:S01]  /*37b0*/  @!P0 MOV R20, R37 ;  /* 0x0000002500148202 */ /* 0x000fe20000000f00 */
[----:B------:R-:W-:Y:S02]  /*37c0*/  @!P0 HADD2.F32 R35, -RZ, R35.H1_H1 ;  /* 0x30000023ff238230 */ /* 0x000fe40000004100 */
[C---:B------:R-:W-:Y:S01]  /*37d0*/  @!P0 FMUL.FTZ R3, R26.reuse, R5 ;  /* 0x000000051a038220 */ /* 0x040fe20000410000 */
[--C-:B------:R-:W-:Y:S02]  /*37e0*/  @!P0 HADD2.F32 R8, -RZ, R24.reuse.H1_H1 ;  /* 0x30000018ff088230 */ /* 0x100fe40000004100 */
[----:B------:R-:W-:Y:S01]  /*37f0*/  @!P0 FMUL.FTZ R36, R26, R28 ;  /* 0x0000001c1a248220 */ /* 0x000fe20000410000 */
[----:B------:R-:W-:Y:S02]  /*3800*/  @!P0 HADD2.F32 R30, -RZ, R25.H0_H0 ;  /* 0x20000019ff1e8230 */ /* 0x000fe40000004100 */
[----:B------:R-:W-:Y:S01]  /*3810*/  @!P0 FFMA.FTZ R2, R33, R29, R2 ;  /* 0x0000001d21028223 */ /* 0x000fe20000010002 */
[----:B------:R-:W-:Y:S02]  /*3820*/  @!P0 HADD2.F32 R32, -RZ, R24.H0_H0 ;  /* 0x20000018ff208230 */ /* 0x000fe40000004100 */
[C---:B------:R-:W-:Y:S01]  /*3830*/  @!P0 FMUL.FTZ R41, R8.reuse, R35 ;  /* 0x0000002308298220 */ /* 0x040fe20000410000 */
[----:B------:R-:W-:Y:S01]  /*3840*/  @!P0 FMUL.FTZ R4, R8, R7 ;  /* 0x0000000708048220 */ /* 0x000fe20000410000 */
[----:B------:R-:W-:Y:S01]  /*3850*/  @!P0 FFMA.FTZ R3, R28, R30, R3 ;  /* 0x0000001e1c038223 */ /* 0x000fe20000010003 */
[----:B------:R-:W-:Y:S01]  /*3860*/  @!P0 FFMA.FTZ R39, R29, R6, -R39 ;  /* 0x000000061d278223 */ /* 0x000fe20000010827 */
[----:B------:R-:W-:Y:S01]  /*3870*/  @!P0 FFMA.FTZ R36, R30, R5, -R36 ;  /* 0x000000051e248223 */ /* 0x000fe20000010824 */
[----:B------:R-:W-:Y:S01]  /*3880*/  @!P0 FFMA.FTZ R41, R32, R7, -R41 ;  /* 0x0000000720298223 */ /* 0x000fe20000010829 */
[----:B------:R-:W-:Y:S02]  /*3890*/  @!P0 FFMA.FTZ R4, R35, R32, R4 ;  /* 0x0000002023048223 */ /* 0x000fe40000010004 */
[----:B------:R-:W-:Y:S02]  /*38a0*/  @!P0 F2FP.F16.F32.PACK_AB R38, R2, R39 ;  /* 0x000000270226823e */ /* 0x000fe400000000ff */
[----:B------:R-:W-:Y:S02]  /*38b0*/  @!P0 F2FP.F16.F32.PACK_AB R36, R3, R36 ;  /* 0x000000240324823e */ /* 0x000fe400000000ff */
[----:B------:R-:W-:Y:S02]  /*38c0*/  @!P0 F2FP.F16.F32.PACK_AB R41, R4, R41 ;  /* 0x000000290429823e */ /* 0x000fe400000000ff */
[----:B------:R-:W-:Y:S02]  /*38d0*/  @!P0 MOV R21, R38 ;  /* 0x0000002600158202 */ /* 0x000fe40000000f00 */
[----:B------:R-:W-:Y:S02]  /*38e0*/  @!P0 MOV R22, R36 ;  /* 0x0000002400168202 */ /* 0x000fe40000000f00 */
[----:B------:R-:W-:Y:S05]  /*38f0*/  @!P0 MOV R23, R41 ;  /* 0x0000002900178202 */ /* 0x000fea0000000f00 */
[----:B------:R1:W-:Y:S02]  /*3900*/  ST.E.128 desc[UR6][R130.64], R20 ;  /* 0x0000001482007985 */ /* 0x0003e4000c101d06 */
.L_x_926:
[----:B------:R-:W-:Y:S05]  /*3910*/  BSYNC B0 ;  /* 0x0000000000007941 */ /* 0x000fea0003800000 */
.L_x_925:
[----:B------:R-:W-:Y:S05]  /*3920*/  @P1 BRA `(.L_x_924) ;  /* 0x0000000000c81947 */ /* 0x000fea0003800000 */
[----:B------:R-:W-:Y:S01]  /*3930*/  ISETP.GE.AND P0, PT, R9, R17, PT ;  /* 0x000000110900720c */ /* 0x000fe20003f06270 */
[----:B-1----:R-:W2:Y:S11]  /*3940*/  LD.E.128 R20, desc[UR6][R124.64+0x80] ;  /* 0x000080067c147980 */ /* 0x002eb6000c101d00 */
        /* <DEDUP_REMOVED lines=48> */
.L_x_924:
[----:B------:R-:W-:Y:S05]  /*3c50*/  BSYNC B1 ;  /* 0x0000000000017941 */ /* 0x000fea0003800000 */
.L_x_923:
[C---:B------:R-:W-:Y:S01]  /*3c60*/  ISETP.GE.AND P0, PT, R70.reuse, R224, PT ;  /* 0x000000e04600720c */ /* 0x040fe20003f06270 */
[----:B------:R-:W-:Y:S03]  /*3c70*/  BSSY B1, `(.L_x_927) ;  /* 0x000007a000017945 */ /* 0x000fe60003800000 */
[----:B------:R-:W-:Y:S11]  /*3c80*/  ISETP.GE.AND P0, PT, R70, R222, !P0 ;  /* 0x000000de4600720c */ /* 0x000ff60004706270 */
[----:B------:R-:W-:Y:S02]  /*3c90*/  @!UPT UIADD3 URZ, URZ, URZ, URZ ;  /* 0x0000003f3f3ff290 */ /* 0x000fe4000fffe03f */
[----:B------:R-:W-:Y:S05]  /*3ca0*/  @!P0 BRA `(.L_x_928) ;  /* 0x0000000400d88947 */ /* 0x000fea0003800000 */
[-C--:B-----5:R-:W-:Y:S01]  /*3cb0*/  ISETP.GE.AND P0, PT, R18, R123.reuse, PT ;  /* 0x0000007b1200720c */ /* 0x0a0fe20003f06270 */
[C---:B------:R-:W-:Y:S01]  /*3cc0*/  IMAD.SHL.U32 R3, R171.reuse, 0x2, RZ ;  /* 0x00000002ab037824 */ /* 0x040fe200078e00ff */
[----:B------:R-:W-:Y:S01]  /*3cd0*/  SHF.L.U64.HI R0, R171, 0x1, R147 ;  /* 0x00000001ab007819 */ /* 0x000fe20000010293 */
[----:B------:R-:W-:Y:S01]  /*3ce0*/  BSSY B0, `(.L_x_929) ;  /* 0x000003c000007945 */ /* 0x000fe20003800000 */
[----:B------:R-:W-:Y:S02]  /*3cf0*/  ISETP.GE.AND P1, PT, R9, R123, PT ;  /* 0x0000007b0900720c */ /* 0x000fe40003f26270 */
[C---:B------:R-:W-:Y:S02]  /*3d00*/  IADD3 R24, P3, R3.reuse, R12, RZ ;  /* 0x0000000c03187210 */ /* 0x040fe40007f7e0ff */
[----:B------:R-:W-:Y:S03]  /*3d10*/  IADD3 R38, P2, R3, R50, RZ ;  /* 0x0000003203267210 */ /* 0x000fe60007f5e0ff */
[C---:B------:R-:W-:Y:S02]  /*3d20*/  IMAD.X R25, R0.reuse, 0x1, R13, P3 ;  /* 0x0000000100197824 */ /* 0x040fe400018e060d */
[----:B------:R-:W-:Y:S01]  /*3d30*/  IMAD.X R39, R0, 0x1, R51, P2 ;  /* 0x0000000100277824 */ /* 0x000fe200010e0633 */
[----:B------:R-:W-:Y:S07]  /*3d40*/  @P0 BRA `(.L_x_930) ;  /* 0x0000000000d40947 */ /* 0x000fee0003800000 */
[----:B------:R-:W-:Y:S02]  /*3d50*/  LEA R40, P2, R92, R124, 0x1 ;  /* 0x0000007c5c287211 */ /* 0x000fe400078408ff */
[----:B------:R-:W-:Y:S02]  /*3d60*/  ISETP.GE.AND P0, PT, R18, R17, PT ;  /* 0x000000111200720c */ /* 0x000fe40003f06270 */
[----:B------:R-:W-:Y:S02]  /*3d70*/  LEA.HI.X R41, R92, R125, R91, 0x1, P2 ;  /* 0x0000007d5c297211 */ /* 0x000fe400010f0c5b */
[C---:B------:R-:W-:Y:S03]  /*3d80*/  LEA R52, P2, R233.reuse, R130, 0x1 ;  /* 0x00000082e9347211 */ /* 0x040fe600078408ff */
[----:B-12---:R-:W2:Y:S01]  /*3d90*/  LD.E.128 R20, desc[UR6][R40.64] ;  /* 0x0000000628147980 */ /* 0x006ea2000c101d00 */
[----:B------:R-:W-:Y:S07]  /*3da0*/  LEA.HI.X R53, R233, R131, R234, 0x1, P2 ;  /* 0x00000083e9357211 */ /* 0x000fee00010f0cea */
[----:B------:R-:W3:Y:S06]  /*3db0*/  @!P0 LD.E.64 R36, desc[UR6][R38.64] ;  /* 0x0000000626248980 */ /* 0x000eec000c101b00 */
[----:B------:R-:W4:Y:S01]  /*3dc0*/  @!P0 LD.E.64 R6, desc[UR6][R24.64] ;  /* 0x0000000618068980 */ /* 0x000f22000c101b00 */
[--C-:B---3--:R-:W-:Y:S01]  /*3dd0*/  @!P0 HADD2.F32 R31, -RZ, R36.reuse.H0_H0 ;  /* 0x20000024ff1f8230 */ /* 0x108fe20000004100 */
[----:B--2---:R-:W-:Y:S01]  /*3de0*/  @!P0 MOV R27, R20 ;  /* 0x00000014001b8202 */ /* 0x004fe20000000f00 */
[----:B------:R-:W-:Y:S01]  /*3df0*/  @!P0 HADD2.F32 R30, -RZ, R37.H0_H0 ;  /* 0x20000025ff1e8230 */ /* 0x000fe20000004100 */
[----:B------:R-:W-:Y:S01]  /*3e00*/  @!P0 MOV R8, R21 ;  /* 0x0000001500088202 */ /* 0x000fe20000000f00 */
[----:B------:R-:W-:Y:S02]  /*3e10*/  @!P0 HADD2.F32 R35, -RZ, R36.H1_H1 ;  /* 0x30000024ff238230 */ /* 0x000fe40000004100 */
[--C-:B------:R-:W-:Y:S02]  /*3e20*/  @!P0 HADD2.F32 R29, -RZ, R27.reuse.H1_H1 ;  /* 0x3000001bff1d8230 */ /* 0x100fe40000004100 */
[--C-:B----4-:R-:W-:Y:S02]  /*3e30*/  @!P0 HADD2.F32 R26, -RZ, R6.reuse.H0_H0 ;  /* 0x20000006ff1a8230 */ /* 0x110fe40000004100 */
[----:B------:R-:W-:Y:S01]  /*3e40*/  @!P0 HADD2.F32 R33, -RZ, R27.H0_H0 ;  /* 0x2000001bff218230 */ /* 0x000fe20000004100 */
[----:B------:R-:W-:Y:S01]  /*3e50*/  @!P0 MOV R27, R22 ;  /* 0x00000016001b8202 */ /* 0x000fe20000000f00 */
[----:B------:R-:W-:Y:S02]  /*3e60*/  @!P0 HADD2.F32 R6, -RZ, R6.H1_H1 ;  /* 0x30000006ff068230 */ /* 0x000fe40000004100 */
[C---:B------:R-:W-:Y:S01]  /*3e70*/  @!P0 FMUL.FTZ R41, R29.reuse, R31 ;  /* 0x0000001f1d298220 */ /* 0x040fe20000410000 */
[-C--:B------:R-:W-:Y:S01]  /*3e80*/  @!P0 FMUL.FTZ R0, R29, R26.reuse ;  /* 0x0000001a1d008220 */ /* 0x080fe20000410000 */
[--C-:B------:R-:W-:Y:S02]  /*3e90*/  @!P0 HADD2.F32 R29, -RZ, R8.reuse.H1_H1 ;  /* 0x30000008ff1d8230 */ /* 0x100fe40000004100 */
[----:B------:R-:W-:Y:S01]  /*3ea0*/  @!P0 FFMA.FTZ R41, R33, R26, -R41 ;  /* 0x0000001a21298223 */ /* 0x000fe20000010829 */
[----:B------:R-:W-:Y:S01]  /*3eb0*/  @!P0 MOV R26, R23 ;  /* 0x00000017001a8202 */ /* 0x000fe20000000f00 */
[----:B------:R-:W-:Y:S01]  /*3ec0*/  @!P0 FFMA.FTZ R0, R31, R33, R0 ;  /* 0x000000211f008223 */ /* 0x000fe20000010000 */
[----:B------:R-:W-:Y:S02]  /*3ed0*/  @!P0 HADD2.F32 R5, -RZ, R7.H0_H0 ;  /* 0x20000007ff058230 */ /* 0x000fe40000004100 */
[C---:B------:R-:W-:Y:S01]  /*3ee0*/  @!P0 FMUL.FTZ R2, R29.reuse, R6 ;  /* 0x000000061d028220 */ /* 0x040fe20000410000 */
[----:B------:R-:W-:Y:S02]  /*3ef0*/  @!P0 HADD2.F32 R31, -RZ, R8.H0_H0 ;  /* 0x20000008ff1f8230 */ /* 0x000fe40000004100 */
[----:B------:R-:W-:Y:S01]  /*3f00*/  @!P0 FMUL.FTZ R43, R29, R35 ;  /* 0x000000231d2b8220 */ /* 0x000fe20000410000 */
[----:B------:R-:W-:Y:S01]  /*3f10*/  @!P0 F2FP.F16.F32.PACK_AB R41, R0, R41 ;  /* 0x000000290029823e */ /* 0x000fe200000000ff */
[----:B------:R-:W-:Y:S02]  /*3f20*/  @!P0 HADD2.F32 R28, -RZ, R27.H1_H1 ;  /* 0x3000001bff1c8230 */ /* 0x000fe40000004100 */
        /* <DEDUP_REMOVED lines=23> */
.L_x_930:
[----:B------:R-:W-:Y:S05]  /*40a0*/  BSYNC B0 ;  /* 0x0000000000007941 */ /* 0x000fea0003800000 */
.L_x_929:
[----:B------:R-:W-:Y:S05]  /*40b0*/  @P1 BRA `(.L_x_928) ;  /* 0x0000000000d41947 */ /* 0x000fea0003800000 */
[----:B------:R-:W-:Y:S02]  /*40c0*/  LEA R40, P1, R93, R124, 0x1 ;  /* 0x0000007c5d287211 */ /* 0x000fe400078208ff */
[----:B------:R-:W-:Y:S02]  /*40d0*/  ISETP.GE.AND P0, PT, R9, R17, PT ;  /* 0x000000110900720c */ /* 0x000fe40003f06270 */
[----:B------:R-:W-:Y:S02]  /*40e0*/  LEA.HI.X R41, R93, R125, R94, 0x1, P1 ;  /* 0x0000007d5d297211 */ /* 0x000fe400008f0c5e */
[----:B------:R-:W-:Y:S03]  /*40f0*/  LEA R42, P1, R86, R130, 0x1 ;  /* 0x00000082562a7211 */ /* 0x000fe600078208ff */
[----:B-123--:R-:W2:Y:S08]  /*4100*/  LD.E.128 R20, desc[UR6][R40.64] ;  /* 0x0000000628147980 */ /* 0x00eeb0000c101d00 */
[----:B------:R-:W3:Y:S06]  /*4110*/  @!P0 LD.E.64 R6, desc[UR6][R24.64+0x40] ;  /* 0x0000400618068980 */ /* 0x000eec000c101b00 */
[----:B------:R-:W4:Y:S01]  /*4120*/  @!P0 LD.E.64 R36, desc[UR6][R38.64+0x40] ;  /* 0x0000400626248980 */ /* 0x000f22000c101b00 */
[--C-:B---3--:R-:W-:Y:S01]  /*4130*/  @!P0 HADD2.F32 R26, -RZ, R6.reuse.H0_H0 ;  /* 0x20000006ff1a8230 */ /* 0x108fe20000004100 */
[----:B--2---:R-:W-:Y:S01]  /*4140*/  @!P0 MOV R27, R20 ;  /* 0x00000014001b8202 */ /* 0x004fe20000000f00 */
[----:B------:R-:W-:Y:S01]  /*4150*/  @!P0 HADD2.F32 R6, -RZ, R6.H1_H1 ;  /* 0x30000006ff068230 */ /* 0x000fe20000004100 */
[----:B------:R-:W-:Y:S01]  /*4160*/  @!P0 MOV R8, R21 ;  /* 0x0000001500088202 */ /* 0x000fe20000000f00 */
[----:B------:R-:W-:Y:S01]  /*4170*/  @!P0 HADD2.F32 R5, -RZ, R7.H0_H0 ;  /* 0x20000007ff058230 */ /* 0x000fe20000004100 */
[----:B------:R-:W-:Y:S01]  /*4180*/  @!P0 MOV R25, R22 ;  /* 0x0000001600198202 */ /* 0x000fe20000000f00 */
[----:B----4-:R-:W-:Y:S01]  /*4190*/  @!P0 HADD2.F32 R31, -RZ, R36.H0_H0 ;  /* 0x20000024ff1f8230 */ /* 0x010fe20000004100 */
[----:B------:R-:W-:Y:S01]  /*41a0*/  @!P0 MOV R24, R23 ;  /* 0x0000001700188202 */ /* 0x000fe20000000f00 */
[--C-:B------:R-:W-:Y:S02]  /*41b0*/  @!P0 HADD2.F32 R29, -RZ, R27.reuse.H1_H1 ;  /* 0x3000001bff1d8230 */ /* 0x100fe40000004100 */
[----:B------:R-:W-:Y:S02]  /*41c0*/  @!P0 HADD2.F32 R33, -RZ, R27.H0_H0 ;  /* 0x2000001bff218230 */ /* 0x000fe40000004100 */
[--C-:B------:R-:W-:Y:S02]  /*41d0*/  @!P0 HADD2.F32 R27, -RZ, R8.reuse.H1_H1 ;  /* 0x30000008ff1b8230 */ /* 0x100fe40000004100 */
[C---:B------:R-:W-:Y:S01]  /*41e0*/  @!P0 FMUL.FTZ R41, R29.reuse, R31 ;  /* 0x0000001f1d298220 */ /* 0x040fe20000410000 */
[-C--:B------:R-:W-:Y:S01]  /*41f0*/  @!P0 FMUL.FTZ R0, R29, R26.reuse ;  /* 0x0000001a1d008220 */ /* 0x080fe20000410000 */
[----:B------:R-:W-:Y:S02]  /*4200*/  @!P0 HADD2.F32 R28, -RZ, R37.H0_H0 ;  /* 0x20000025ff1c8230 */ /* 0x000fe40000004100 */
[----:B------:R-:W-:Y:S01]  /*4210*/  @!P0 FFMA.FTZ R41, R33, R26, -R41 ;  /* 0x0000001a21298223 */ /* 0x000fe20000010829 */
[----:B------:R-:W-:Y:S01]  /*4220*/  @!P0 FFMA.FTZ R0, R31, R33, R0 ;  /* 0x000000211f008223 */ /* 0x000fe20000010000 */
[----:B------:R-:W-:Y:S02]  /*4230*/  @!P0 HADD2.F32 R31, -RZ, R8.H0_H0 ;  /* 0x20000008ff1f8230 */ /* 0x000fe40000004100 */
[C---:B------:R-:W-:Y:S01]  /*4240*/  @!P0 FMUL.FTZ R2, R27.reuse, R6 ;  /* 0x000000061b028220 */ /* 0x040fe20000410000 */
[----:B------:R-:W-:Y:S01]  /*4250*/  @!P0 HADD2.F32 R26, -RZ, R25.H1_H1 ;  /* 0x30000019ff1a8230 */ /* 0x000fe20000004100 */
        /* <DEDUP_REMOVED lines=9> */
[----:B------:R-:W-:Y:S01]  /*42f0*/  @!P0 FMUL.FTZ R34, R26, R28 ;  /* 0x0000001c1a228220 */ /* 0x000fe20000410000 */
[----:B------:R-:W-:Y:S02]  /*4300*/  @!P0 HADD2.F32 R32, -RZ, R24.H0_H0 ;  /* 0x20000018ff208230 */ /* 0x000fe40000004100 */
[C---:B------:R-:W-:Y:S01]  /*4310*/  @!P0 FMUL.FTZ R45, R8.reuse, R37 ;  /* 0x00000025082d8220 */ /* 0x040fe20000410000 */
[----:B------:R-:W-:Y:S01]  /*4320*/  @!P0 FMUL.FTZ R4, R8, R7 ;  /* 0x0000000708048220 */ /* 0x000fe20000410000 */
[----:B------:R-:W-:Y:S01]  /*4330*/  @!P0 FFMA.FTZ R2, R35, R31, R2 ;  /* 0x0000001f23028223 */ /* 0x000fe20000010002 */
        /* <DEDUP_REMOVED lines=8> */
[----:B------:R-:W-:Y:S02]  /*43c0*/  LEA.HI.X R43, R86, R131, R85, 0x1, P1 ;  /* 0x00000083562b7211 */ /* 0x000fe400008f0c55 */
[----:B------:R-:W-:Y:S02]  /*43d0*/  @!P0 MOV R21, R40 ;  /* 0x0000002800158202 */ /* 0x000fe40000000f00 */
[----:B------:R-:W-:Y:S02]  /*43e0*/  @!P0 MOV R22, R34 ;  /* 0x0000002200168202 */ /* 0x000fe40000000f00 */
[----:B------:R-:W-:Y:S05]  /*43f0*/  @!P0 MOV R23, R45 ;  /* 0x0000002d00178202 */ /* 0x000fea0000000f00 */
[----:B------:R4:W-:Y:S02]  /*4400*/  ST.E.128 desc[UR6][R42.64], R20 ;  /* 0x000000142a007985 */ /* 0x0009e4000c101d06 */
.L_x_928:
[----:B------:R-:W-:Y:S05]  /*4410*/  BSYNC B1 ;  /* 0x0000000000017941 */ /* 0x000fea0003800000 */
.L_x_927:
        /* <DEDUP_REMOVED lines=18> */
[C---:B---3--:R-:W-:Y:S03]  /*4540*/  LEA R52, P2, R87.reuse, R130, 0x1 ;  /* 0x0000008257347211 */ /* 0x048fe600078408ff */
[----:B-12-4-:R-:W2:Y:S01]  /*4550*/  LD.E.128 R20, desc[UR6][R40.64] ;  /* 0x0000000628147980 */ /* 0x016ea2000c101d00 */
        /* <DEDUP_REMOVED lines=48> */
.L_x_934:
[----:B------:R-:W-:Y:S05]  /*4860*/  BSYNC B0 ;  /* 0x0000000000007941 */ /* 0x000fea0003800000 */
.L_x_933:
[----:B------:R-:W-:Y:S05]  /*4870*/  @P1 BRA `(.L_x_932) ;  /* 0x0000000000d41947 */ /* 0x000fea0003800000 */
[C---:B------:R-:W-:Y:S02]  /*4880*/  LEA R40, P1, R96.reuse, R124, 0x1 ;  /* 0x0000007c60287211 */ /* 0x040fe400078208ff */
[----:B------:R-:W-:Y:S02]  /*4890*/  ISETP.GE.AND P0, PT, R9, R17, PT ;  /* 0x000000110900720c */ /* 0x000fe40003f06270 */
[----:B------:R-:W-:Y:S02]  /*48a0*/  LEA.HI.X R41, R96, R125, R95, 0x1, P1 ;  /* 0x0000007d60297211 */ /* 0x000fe400008f0c5f */
[----:B----4-:R-:W-:Y:S03]  /*48b0*/  LEA R42, P1, R210, R130, 0x1 ;  /* 0x00000082d22a7211 */ /* 0x010fe600078208ff */
        /* <DEDUP_REMOVED lines=49> */
.L_x_932:
[----:B------:R-:W-:Y:S05]  /*4bd0*/  BSYNC B1 ;  /* 0x0000000000017941 */ /* 0x000fea0003800000 */
.L_x_931:
        /* <DEDUP_REMOVED lines=15> */
[----:B------:R-:W-:Y:S01]  /*4cd0*/  IMAD R40, R215, 0x60, RZ ;  /* 0x00000060d7287824 */ /* 0x000fe200078e02ff */
[----:B------:R-:W-:Y:S01]  /*4ce0*/  ISETP.GE.AND P0, PT, R18, R17, PT ;  /* 0x000000111200720c */ /* 0x000fe20003f06270 */
[----:B-1--4-:R-:W-:Y:S04]  /*4cf0*/  IMAD.WIDE.U32 R42, R214, 0x60, R124 ;  /* 0x00000060d62a7825 */ /* 0x012fe800078e007c */
[----:B---3--:R-:W-:Y:S01]  /*4d00*/  IMAD.WIDE.U32 R52, R62, 0x60, R130 ;  /* 0x000000603e347825 */ /* 0x008fe200078e0082 */
[----:B------:R-:W-:Y:S05]  /*4d10*/  IADD3 R43, R43, R40, RZ ;  /* 0x000000282b2b7210 */ /* 0x000fea0007ffe0ff */
[----:B--2---:R1:W2:Y:S08]  /*4d20*/  LD.E.128 R20, desc[UR6][R42.64] ;  /* 0x000000062a147980 */ /* 0x0042b0000c101d00 */
[----:B------:R-:W3:Y:S06]  /*4d30*/  @!P0 LD.E.64 R36, desc[UR6][R38.64] ;  /* 0x0000000626248980 */ /* 0x000eec000c101b00 */
[----:B------:R-:W4:Y:S01]  /*4d40*/  @!P0 LD.E.64 R6, desc[UR6][R24.64] ;  /* 0x0000000618068980 */ /* 0x000f22000c101b00 */
[----:B-1----:R-:W-:Y:S05]  /*4d50*/  IMAD R42, R63, 0x60, RZ ;  /* 0x000000603f2a7824 */ /* 0x002fea00078e02ff */
[----:B------:R-:W-:Y:S01]  /*4d60*/  IADD3 R53, R53, R42, RZ ;  /* 0x0000002a35357210 */ /* 0x000fe20007ffe0ff */
        /* <DEDUP_REMOVED lines=45> */
.L_x_938:
[----:B------:R-:W-:Y:S05]  /*5040*/  BSYNC B0 ;  /* 0x0000000000007941 */ /* 0x000fea0003800000 */
.L_x_937:
[----:B------:R-:W-:Y:S05]  /*5050*/  @P1 BRA `(.L_x_936) ;  /* 0x0000000000d41947 */ /* 0x000fea0003800000 */
[----:B------:R-:W-:Y:S02]  /*5060*/  LEA R40, P1, R101, R124, 0x1 ;  /* 0x0000007c65287211 */ /* 0x000fe400078208ff */
[----:B------:R-:W-:Y:S02]  /*5070*/  ISETP.GE.AND P0, PT, R9, R17, PT ;  /* 0x000000110900720c */ /* 0x000fe40003f06270 */
[----:B------:R-:W-:Y:S02]  /*5080*/  LEA.HI.X R41, R101, R125, R102, 0x1, P1 ;  /* 0x0000007d65297211 */ /* 0x000fe400008f0c66 */
[----:B-1--4-:R-:W-:Y:S03]  /*5090*/  LEA R42, P1, R208, R130, 0x1 ;  /* 0x00000082d02a7211 */ /* 0x012fe600078208ff */
[----:B--23--:R-:W2:Y:S08]  /*50a0*/  LD.E.128 R20, desc[UR6][R40.64] ;  /* 0x0000000628147980 */ /* 0x00ceb0000c101d00 */
        /* <DEDUP_REMOVED lines=48> */
.L_x_936:
[----:B------:R-:W-:Y:S05]  /*53b0*/  BSYNC B1 ;  /* 0x0000000000017941 */ /* 0x000fea0003800000 */
.L_x_935:
        /* <DEDUP_REMOVED lines=18> */
[C---:B-1-3--:R-:W-:Y:S03]  /*54e0*/  LEA R52, P2, R83.reuse, R130, 0x1 ;  /* 0x0000008253347211 */ /* 0x04afe600078408ff */
[----:B--2-4-:R-:W2:Y:S01]  /*54f0*/  LD.E.128 R20, desc[UR6][R40.64] ;  /* 0x0000000628147980 */ /* 0x014ea2000c101d00 */
        /* <DEDUP_REMOVED lines=48> */
.L_x_942:
[----:B------:R-:W-:Y:S05]  /*5800*/  BSYNC B0 ;  /* 0x0000000000007941 */ /* 0x000fea0003800000 */
.L_x_941:
        /* <DEDUP_REMOVED lines=54> */
.L_x_940:
[----:B------:R-:W-:Y:S05]  /*5b70*/  BSYNC B1 ;  /* 0x0000000000017941 */ /* 0x000fea0003800000 */
.L_x_939:
        /* <DEDUP_REMOVED lines=70> */
.L_x_946:
[----:B------:R-:W-:Y:S05]  /*5fe0*/  BSYNC B0 ;  /* 0x0000000000007941 */ /* 0x000fea0003800000 */
.L_x_945:
        /* <DEDUP_REMOVED lines=54> */
.L_x_944:
[----:B------:R-:W-:Y:S05]  /*6350*/  BSYNC B1 ;  /* 0x0000000000017941 */ /* 0x000fea0003800000 */
.L_x_943:
        /* <DEDUP_REMOVED lines=70> */
.L_x_950:
[----:B------:R-:W-:Y:S05]  /*67c0*/  BSYNC B0 ;  /* 0x0000000000007941 */ /* 0x000fea0003800000 */
.L_x_949:
[----:B------:R-:W-:Y:S05]  /*67d0*/  @P1 BRA `(.L_x_948) ;  /* 0x0000000000d41947 */ /* 0x000fea0003800000 */
[C---:B------:R-:W-:Y:S02]  /*67e0*/  LEA R40, P1, R108.reuse, R124, 0x1 ;  /* 0x0000007c6c287211 */ /* 0x040fe400078208ff */
        /* <DEDUP_REMOVED lines=52> */
.L_x_948:
[----:B------:R-:W-:Y:S05]  /*6b30*/  BSYNC B1 ;  /* 0x0000000000017941 */ /* 0x000fea0003800000 */
.L_x_947:
        /* <DEDUP_REMOVED lines=70> */
.L_x_954:
[----:B------:R-:W-:Y:S05]  /*6fa0*/  BSYNC B0 ;  /* 0x0000000000007941 */ /* 0x000fea0003800000 */
.L_x_953:
[----:B------:R-:W-:Y:S05]  /*6fb0*/  @P1 BRA `(.L_x_952) ;  /* 0x0000000000d41947 */ /* 0x000fea0003800000 */
[C---:B------:R-:W-:Y:S02]  /*6fc0*/  LEA R36, P1, R110.reuse, R124, 0x1 ;  /* 0x0000007c6e247211 */ /* 0x040fe400078208ff */
[----:B------:R-:W-:Y:S02]  /*6fd0*/  ISETP.GE.AND P0, PT, R9, R17, PT ;  /* 0x000000110900720c */ /* 0x000fe40003f06270 */
[----:B------:R-:W-:Y:S02]  /*6fe0*/  LEA.HI.X R37, R110, R125, R109, 0x1, P1 ;  /* 0x0000007d6e257211 */ /* 0x000fe400008f0c6d */
[C---:B-1--4-:R-:W-:Y:S03]  /*6ff0*/  LEA R42, P1, R186.reuse, R130, 0x1 ;  /* 0x00000082ba2a7211 */ /* 0x052fe600078208ff */
[----:B--23--:R-:W2:Y:S01]  /*7000*/  LD.E.128 R20, desc[UR6][R36.64] ;  /* 0x0000000624147980 */ /* 0x00cea2000c101d00 */
[----:B------:R-:W-:Y:S07]  /*7010*/  LEA.HI.X R43, R186, R131, R80, 0x1, P1 ;  /* 0x00000083ba2b7211 */ /* 0x000fee00008f0c50 */
[----:B------:R-:W3:Y:S06]  /*7020*/  @!P0 LD.E.64 R30, desc[UR6][R38.64+0x40] ;  /* 0x00004006261e8980 */ /* 0x000eec000c101b00 */
[----:B------:R1:W4:Y:S01]  /*7030*/  @!P0 LD.E.64 R6, desc[UR6][R24.64+0x40] ;  /* 0x0000400618068980 */ /* 0x000322000c101b00 */
[--C-:B---3--:R-:W-:Y:S01]  /*7040*/  @!P0 HADD2.F32 R27, -RZ, R30.reuse.H0_H0 ;  /* 0x2000001eff1b8230 */ /* 0x108fe20000004100 */
[----:B--2---:R-:W-:Y:S01]  /*7050*/  @!P0 MOV R26, R20 ;  /* 0x00000014001a8202 */ /* 0x004fe20000000f00 */
[----:B------:R-:W-:Y:S01]  /*7060*/  @!P0 HADD2.F32 R29, -RZ, R30.H1_H1 ;  /* 0x3000001eff1d8230 */ /* 0x000fe20000004100 */
[----:B------:R-:W-:Y:S01]  /*7070*/  @!P0 MOV R8, R21 ;  /* 0x0000001500088202 */ /* 0x000fe20000000f00 */
[----:B------:R-:W-:Y:S01]  /*7080*/  @!P0 HADD2.F32 R32, -RZ, R31.H0_H0 ;  /* 0x2000001fff208230 */ /* 0x000fe20000004100 */
[----:B-1----:R-:W-:Y:S01]  /*7090*/  @!P0 MOV R24, R22 ;  /* 0x0000001600188202 */ /* 0x002fe20000000f00 */
[----:B------:R-:W-:Y:S02]  /*70a0*/  @!P0 HADD2.F32 R28, -RZ, R26.H1_H1 ;  /* 0x3000001aff1c8230 */ /* 0x000fe40000004100 */
[----:B----4-:R-:W-:Y:S02]  /*70b0*/  @!P0 HADD2.F32 R17, -RZ, R6.H0_H0 ;  /* 0x20000006ff118230 */ /* 0x010fe40000004100 */
[----:B------:R-:W-:Y:S02]  /*70c0*/  @!P0 HADD2.F32 R30, -RZ, R26.H0_H0 ;  /* 0x2000001aff1e8230 */ /* 0x000fe40000004100 */
[C---:B------:R-:W-:Y:S01]  /*70d0*/  @!P0 FMUL.FTZ R33, R28.reuse, R27 ;  /* 0x0000001b1c218220 */ /* 0x040fe20000410000 */
[----:B------:R-:W-:Y:S02]  /*70e0*/  @!P0 HADD2.F32 R6, -RZ, R6.H1_H1 ;  /* 0x30000006ff068230 */ /* 0x000fe40000004100 */
[-C--:B------:R-:W-:Y:S01]  /*70f0*/  @!P0 FMUL.FTZ R0, R28, R17.reuse ;  /* 0x000000111c008220 */ /* 0x080fe20000410000 */
[--C-:B------:R-:W-:Y:S02]  /*7100*/  @!P0 HADD2.F32 R25, -RZ, R8.reuse.H1_H1 ;  /* 0x30000008ff198230 */ /* 0x100fe40000004100 */
[----:B------:R-:W-:Y:S01]  /*7110*/  @!P0 FFMA.FTZ R33, R30, R17, -R33 ;  /* 0x000000111e218223 */ /* 0x000fe20000010821 */
[----:B------:R-:W-:Y:S01]  /*7120*/  @!P0 MOV R17, R23 ;  /* 0x0000001700118202 */ /* 0x000fe20000000f00 */
[----:B------:R-:W-:Y:S01]  /*7130*/  @!P0 FFMA.FTZ R0, R27, R30, R0 ;  /* 0x0000001e1b008223 */ /* 0x000fe20000010000 */
[--C-:B------:R-:W-:Y:S02]  /*7140*/  @!P0 HADD2.F32 R5, -RZ, R7.reuse.H0_H0 ;  /* 0x20000007ff058230 */ /* 0x100fe40000004100 */
[C---:B------:R-:W-:Y:S01]  /*7150*/  @!P0 FMUL.FTZ R2, R25.reuse, R6 ;  /* 0x0000000619028220 */ /* 0x040fe20000410000 */
[----:B------:R-:W-:Y:S02]  /*7160*/  @!P0 HADD2.F32 R27, -RZ, R8.H0_H0 ;  /* 0x20000008ff1b8230 */ /* 0x000fe40000004100 */
[----:B------:R-:W-:Y:S01]  /*7170*/  @!P0 FMUL.FTZ R35, R25, R29 ;  /* 0x0000001d19238220 */ /* 0x000fe20000410000 */
[----:B------:R-:W-:Y:S01]  /*7180*/  @!P0 F2FP.F16.F32.PACK_AB R33, R0, R33 ;  /* 0x000000210021823e */ /* 0x000fe200000000ff */
[--C-:B------:R-:W-:Y:S02]  /*7190*/  @!P0 HADD2.F32 R26, -RZ, R24.reuse.H1_H1 ;  /* 0x30000018ff1a8230 */ /* 0x100fe40000004100 */
        /* <DEDUP_REMOVED lines=23> */
.L_x_952:
[----:B------:R-:W-:Y:S05]  /*7310*/  BSYNC B1 ;  /* 0x0000000000017941 */ /* 0x000fea0003800000 */
.L_x_951:
[----:B------:R-:W2:Y:S02]  /*7320*/  LD.E R3, desc[UR6][R10.64+0xd0] ;  /* 0x0000d0060a037980 */ /* 0x000ea4000c101900 */
[----:B--2---:R-:W-:Y:S05]  /*7330*/  IMAD.U32 R3, R3, -0x40, RZ ;  /* 0xffffffc003037824 */ /* 0x004fea00078e00ff */
[C---:B------:R-:W-:Y:S02]  /*7340*/  LEA R12, P1, R3.reuse, R12, 0x1 ;  /* 0x0000000c030c7211 */ /* 0x040fe400078208ff */
[C---:B------:R-:W-:Y:S02]  /*7350*/  LEA R50, P0, R3.reuse, R50, 0x1 ;  /* 0x0000003203327211 */ /* 0x040fe400078008ff */
[C---:B------:R-:W-:Y:S02]  /*7360*/  LEA.HI.X.SX32 R13, R3.reuse, R13, 0x1, P1 ;  /* 0x0000000d030d7211 */ /* 0x040fe400008f0eff */
[----:B------:R-:W-:Y:S01]  /*7370*/  LEA.HI.X.SX32 R51, R3, R51, 0x1, P0 ;  /* 0x0000003303337211 */ /* 0x000fe200000f0eff */
[----:B------:R-:W-:Y:S05]  /*7380*/  BRA `(.L_x_955) ;  /* 0x0000007400007947 */ /* 0x000fea0003800000 */
.L_x_922:
[----:B------:R-:W-:Y:S04]  /*7390*/  BSSY B2, `(.L_x_956) ;  /* 0x00000c2000027945 */ /* 0x000fe80003800000 */
[----:B------:R-:W-:Y:S05]  /*73a0*/  @!P6 BRA `(.L_x_957) ;  /* 0x0000000c0000e947 */ /* 0x000fea0003800000 */
[----:B-----5:R-:W-:Y:S01]  /*73b0*/  ISETP.GE.AND P0, PT, R18, R123, PT ;  /* 0x0000007b1200720c */ /* 0x020fe20003f06270 */
[----:B------:R-:W-:Y:S11]  /*73c0*/  BSSY B1, `(.L_x_958) ;  /* 0x000005f000017945 */ /* 0x000ff60003800000 */
[----:B------:R-:W-:Y:S01]  /*73d0*/  @!UPT UIADD3 URZ, URZ, URZ, URZ ;  /* 0x0000003f3f3ff290 */ /* 0x000fe2000fffe03f */
[----:B------:R-:W-:Y:S05]  /*73e0*/  @P0 BRA `(.L_x_959) ;  /* 0x0000000400700947 */ /* 0x000fea0003800000 */
[----:B------:R1:W5:Y:S01]  /*73f0*/  LD.E.128 R36, desc[UR6][R124.64] ;  /* 0x000000067c247980 */ /* 0x000362000c101d00 */
[----:B------:R-:W-:Y:S01]  /*7400*/  ISETP.GE.AND P0, PT, R18, R17, PT ;  /* 0x000000111200720c */ /* 0x000fe20003f06270 */
[----:B------:R-:W-:Y:S11]  /*7410*/  BSSY B0, `(.L_x_960) ;  /* 0x0000058000007945 */ /* 0x000ff60003800000 */
[----:B------:R-:W-:Y:S01]  /*7420*/  @!UPT UIADD3 URZ, URZ, URZ, URZ ;  /* 0x0000003f3f3ff290 */ /* 0x000fe2000fffe03f */
[----:B------:R-:W-:Y:S05]  /*7430*/  @P0 BRA `(.L_x_961) ;  /* 0x0000000400540947 */ /* 0x000fea0003800000 */
[--C-:B-----5:R-:W-:Y:S01]  /*7440*/  HADD2.F32 R35, -RZ, R36.reuse.H0_H0 ;  /* 0x20000024ff237230 */ /* 0x120fe20000004100 */
[----:B------:R-:W-:Y:S02]  /*7450*/  LEA.HI R225, R17, R17, RZ, 0x1 ;  /* 0x0000001111e17211 */ /* 0x000fe400078f08ff */
[----:B------:R-:W-:Y:S02]  /*7460*/  MOV R223, RZ ;  /* 0x000000ff00df7202 */ /* 0x000fe40000000f00 */
[----:B------:R-:W-:Y:S02]  /*7470*/  SHF.R.S32.HI R225, RZ, 0x1, R225 ;  /* 0x00000001ffe17819 */ /* 0x000fe400000114e1 */
[----:B------:R-:W-:Y:S01]  /*7480*/  MOV R59, R37 ;  /* 0x00000025003b7202 */ /* 0x000fe20000000f00 */
[----:B------:R-:W-:Y:S01]  /*7490*/  HADD2.F32 R37, -RZ, R36.H1_H1 ;  /* 0x30000024ff257230 */ /* 0x000fe20000004100 */
[-C--:B------:R-:W-:Y:S02]  /*74a0*/  ISETP.GE.AND P2, PT, R18, R225.reuse, PT ;  /* 0x000000e11200720c */ /* 0x080fe40003f46270 */
[----:B------:R-:W-:Y:S02]  /*74b0*/  MOV R227, R225 ;  /* 0x000000e100e37202 */ /* 0x000fe40000000f00 */
[----:B------:R-:W-:Y:S02]  /*74c0*/  MOV R46, R38 ;  /* 0x00000026002e7202 */ /* 0x000fe40000000f00 */
[----:B------:R-:W-:Y:S07]  /*74d0*/  MOV R57, R39 ;  /* 0x0000002700397202 */ /* 0x000fee0000000f00 */
[C---:B------:R-:W-:Y:S02]  /*74e0*/  @P2 IADD3 R227, -R225.reuse, RZ, RZ ;  /* 0x000000ffe1e32210 */ /* 0x040fe40007ffe1ff */
[----:B------:R-:W-:Y:S02]  /*74f0*/  @P2 IADD3 R223, -R225, RZ, RZ ;  /* 0x000000ffe1df2210 */ /* 0x000fe40007ffe1ff */
[----:B------:R-:W-:Y:S02]  /*7500*/  LEA R20, P1, R227, R124, 0x1 ;  /* 0x0000007ce3147211 */ /* 0x000fe400078208ff */
[----:B------:R-:W-:Y:S02]  /*7510*/  LEA R248, P0, R223, R126, 0x1 ;  /* 0x0000007edff87211 */ /* 0x000fe400078008ff */
[----:B------:R-:W-:Y:S02]  /*7520*/  LEA.HI.X.SX32 R21, R227, R125, 0x1, P1 ;  /* 0x0000007de3157211 */ /* 0x000fe400008f0eff */
[----:B------:R-:W-:Y:S02]  /*7530*/  LEA.HI.X.SX32 R249, R223, R127, 0x1, P0 ;  /* 0x0000007fdff97211 */ /* 0x000fe400000f0eff */
[----:B------:R-:W-:Y:S02]  /*7540*/  MOV R223, RZ ;  /* 0x000000ff00df7202 */ /* 0x000fe40000000f00 */
[----:B------:R-:W-:Y:S01]  /*7550*/  @P2 IADD3 R223, -R225, RZ, RZ ;  /* 0x000000ffe1df2210 */ /* 0x000fe20007ffe1ff */
[----:B------:R-:W2:Y:S03]  /*7560*/  LD.E.128 R20, desc[UR6][R20.64] ;  /* 0x0000000614147980 */ /* 0x000ea6000c101d00 */
[C---:B------:R-:W-:Y:S04]  /*7570*/  LEA R40, P0, R223.reuse, R128, 0x1 ;  /* 0x00000080df287211 */ /* 0x040fe800078008ff */
[----:B------:R-:W-:Y:S01]  /*7580*/  LEA.HI.X.SX32 R41, R223, R129, 0x1, P0 ;  /* 0x00000081df297211 */ /* 0x000fe200000f0eff */
[----:B------:R-:W3:Y:S08]  /*7590*/  LD.E.128 R248, desc[UR6][R248.64] ;  /* 0x00000006f8f87980 */ /* 0x000ef0000c101d00 */
[----:B------:R4:W2:Y:S02]  /*75a0*/  LD.E.128 R52, desc[UR6][R40.64] ;  /* 0x0000000628347980 */ /* 0x0008a4000c101d00 */
[----:B----4-:R-:W-:Y:S02]  /*75b0*/  HADD2.F32 R40, -RZ, R59.H0_H0 ;  /* 0x2000003bff287230 */ /* 0x010fe40000004100 */
[--C-:B---3--:R-:W-:Y:S01]  /*75c0*/  HADD2.F32 R32, -RZ, R248.reuse.H0_H0 ;  /* 0x200000f8ff207230 */ /* 0x108fe20000004100 */
[----:B--2---:R-:W-:Y:S01]  /*75d0*/  MOV R34, R20 ;  /* 0x0000001400227202 */ /* 0x004fe20000000f00 */
[--C-:B------:R-:W-:Y:S01]  /*75e0*/  HADD2.F32 R26, -RZ, R249.reuse.H1_H1 ;  /* 0x300000f9ff1a7230 */ /* 0x100fe20000004100 */
[----:B------:R-:W-:Y:S01]  /*75f0*/  MOV R27, R21 ;  /* 0x00000015001b7202 */ /* 0x000fe20000000f00 */
[----:B------:R-:W-:Y:S02]  /*7600*/  HADD2.F32 R30, -RZ, R248.H1_H1 ;  /* 0x300000f8ff1e7230 */ /* 0x000fe40000004100 */
[----:B------:R-:W-:Y:S01]  /*7610*/  @!P2 FADD.FTZ R32, -R32, -RZ ;  /* 0x800000ff2020a221 */ /* 0x000fe20000010100 */
[----:B------:R-:W-:Y:S01]  /*7620*/  HADD2.F32 R28, -RZ, R249.H0_H0 ;  /* 0x200000f9ff1c7230 */ /* 0x000fe20000004100 */
[----:B------:R-:W-:Y:S01]  /*7630*/  MOV R24, R22 ;  /* 0x0000001600187202 */ /* 0x000fe20000000f00 */
[--C-:B------:R-:W-:Y:S01]  /*7640*/  HADD2.F32 R33, -RZ, R34.reuse.H0_H0 ;  /* 0x20000022ff217230 */ /* 0x100fe20000004100 */
[----:B------:R-:W-:Y:S01]  /*7650*/  MOV R25, R23 ;  /* 0x0000001700197202 */ /* 0x000fe20000000f00 */
[--C-:B------:R-:W-:Y:S02]  /*7660*/  HADD2.F32 R29, -RZ, R27.reuse.H0_H0 ;  /* 0x2000001bff1d7230 */ /* 0x100fe40000004100 */
[----:B------:R-:W-:Y:S01]  /*7670*/  @!P2 FADD.FTZ R26, -R26, -RZ ;  /* 0x800000ff1a1aa221 */ /* 0x000fe20000010100 */
[----:B------:R-:W-:Y:S02]  /*7680*/  HADD2.F32 R27, -RZ, R27.H1_H1 ;  /* 0x3000001bff1b7230 */ /* 0x000fe40000004100 */
[----:B------:R-:W-:Y:S01]  /*7690*/  @!P2 FADD.FTZ R30, -R30, -RZ ;  /* 0x800000ff1e1ea221 */ /* 0x000fe20000010100 */
[----:B------:R-:W-:Y:S02]  /*76a0*/  HADD2.F32 R31, -RZ, R34.H1_H1 ;  /* 0x30000022ff1f7230 */ /* 0x000fe40000004100 */
[----:B------:R-:W-:Y:S01]  /*76b0*/  @!P2 FADD.FTZ R28, -R28, -RZ ;  /* 0x800000ff1c1ca221 */ /* 0x000fe20000010100 */
[--C-:B------:R-:W-:Y:S02]  /*76c0*/  HADD2.F32 R23, -RZ, R250.reuse.H0_H0 ;  /* 0x200000faff177230 */ /* 0x100fe40000004100 */
[----:B------:R-:W-:Y:S01]  /*76d0*/  FMUL.FTZ R0, R33, R32 ;  /* 0x0000002021007220 */ /* 0x000fe20000410000 */
[----:B------:R-:W-:Y:S02]  /*76e0*/  HADD2.F32 R22, -RZ, R250.H1_H1 ;  /* 0x300000faff167230 */ /* 0x000fe40000004100 */
[----:B------:R-:W-:Y:S01]  /*76f0*/  FMUL.FTZ R4, R27, R26 ;  /* 0x0000001a1b047220 */ /* 0x000fe20000410000 */
[--C-:B------:R-:W-:Y:S02]  /*7700*/  HADD2.F32 R36, -RZ, R52.reuse.H0_H0 ;  /* 0x20000034ff247230 */ /* 0x100fe40000004100 */
[----:B------:R-:W-:Y:S01]  /*7710*/  FMUL.FTZ R2, R31, R30 ;  /* 0x0000001e1f027220 */ /* 0x000fe20000410000 */
[--C-:B------:R-:W-:Y:S02]  /*7720*/  HADD2.F32 R21, -RZ, R251.reuse.H0_H0 ;  /* 0x200000fbff157230 */ /* 0x100fe40000004100 */
[----:B------:R-:W-:Y:S01]  /*7730*/  @!P2 FADD.FTZ R23, -R23, -RZ ;  /* 0x800000ff1717a221 */ /* 0x000fe20000010100 */
[----:B------:R-:W-:Y:S02]  /*7740*/  HADD2.F32 R20, -RZ, R251.H1_H1 ;  /* 0x300000fbff147230 */ /* 0x000fe40000004100 */
[----:B------:R-:W-:Y:S01]  /*7750*/  FMUL.FTZ R3, R29, R28 ;  /* 0x0000001c1d037220 */ /* 0x000fe20000410000 */
[----:B------:R-:W-:Y:S02]  /*7760*/  HADD2.F32 R38, -RZ, R52.H1_H1 ;  /* 0x30000034ff267230 */ /* 0x000fe40000004100 */
[----:B------:R-:W-:Y:S01]  /*7770*/  @!P2 FADD.FTZ R22, -R22, -RZ ;  /* 0x800000ff1616a221 */ /* 0x000fe20000010100 */
[--C-:B------:R-:W-:Y:S02]  /*7780*/  HADD2.F32 R26, -RZ, R24.reuse.H0_H0 ;  /* 0x20000018ff1a7230 */ /* 0x100fe40000004100 */
[----:B------:R-:W-:Y:S01]  /*7790*/  FFMA.FTZ R0, R35, R36, R0 ;  /* 0x0000002423007223 */ /* 0x000fe20000010000 */
[----:B------:R-:W-:Y:S02]  /*77a0*/  HADD2.F32 R27, -RZ, R24.H1_H1 ;  /* 0x30000018ff1b7230 */ /* 0x000fe40000004100 */
[----:B------:R-:W-:Y:S01]  /*77b0*/  @!P2 FADD.FTZ R21, -R21, -RZ ;  /* 0x800000ff1515a221 */ /* 0x000fe20000010100 */
[----:B------:R-:W-:Y:S02]  /*77c0*/  HADD2.F32 R39, -RZ, R53.H0_H0 ;  /* 0x20000035ff277230 */ /* 0x000fe40000004100 */
[----:B------:R-:W-:Y:S01]  /*77d0*/  @!P2 FADD.FTZ R20, -R20, -RZ ;  /* 0x800000ff1414a221 */ /* 0x000fe20000010100 */
[--C-:B------:R-:W-:Y:S02]  /*77e0*/  HADD2.F32 R24, -RZ, R25.reuse.H0_H0 ;  /* 0x20000019ff187230 */ /* 0x100fe40000004100 */
[----:B------:R-:W-:Y:S01]  /*77f0*/  FFMA.FTZ R2, R37, R38, R2 ;  /* 0x0000002625027223 */ /* 0x000fe20000010002 */
[----:B------:R-:W-:Y:S02]  /*7800*/  HADD2.F32 R25, -RZ, R25.H1_H1 ;  /* 0x30000019ff197230 */ /* 0x000fe40000004100 */
[----:B------:R-:W-:Y:S01]  /*7810*/  FMUL.FTZ R5, R26, R23 ;  /* 0x000000171a057220 */ /* 0x000fe20000410000 */
[----:B------:R-:W-:Y:S02]  /*7820*/  HADD2.F32 R41, -RZ, R53.H1_H1 ;  /* 0x30000035ff297230 */ /* 0x000fe40000004100 */
[----:B------:R-:W-:Y:S01]  /*7830*/  FMUL.FTZ R6, R27, R22 ;  /* 0x000000161b067220 */ /* 0x000fe20000410000 */
[----:B------:R-:W-:Y:S02]  /*7840*/  HADD2.F32 R35, -RZ, R59.H1_H1 ;  /* 0x3000003bff237230 */ /* 0x000fe40000004100 */
[----:B------:R-:W-:Y:S01]  /*7850*/  FFMA.FTZ R3, R40, R39, R3 ;  /* 0x0000002728037223 */ /* 0x000fe20000010003 */
[----:B------:R-:W-:Y:S02]  /*7860*/  HADD2.F32 R42, -RZ, R54.H0_H0 ;  /* 0x20000036ff2a7230 */ /* 0x000fe40000004100 */
[----:B------:R-:W-:Y:S01]  /*7870*/  FMUL.FTZ R7, R24, R21 ;  /* 0x0000001518077220 */ /* 0x000fe20000410000 */
[----:B------:R-:W-:Y:S02]  /*7880*/  HADD2.F32 R36, -RZ, R46.H0_H0 ;  /* 0x2000002eff247230 */ /* 0x000fe40000004100 */
[----:B------:R-:W-:Y:S01]  /*7890*/  FMUL.FTZ R8, R25, R20 ;  /* 0x0000001419087220 */ /* 0x000fe20000410000 */
[----:B------:R-:W-:Y:S02]  /*78a0*/  HADD2.F32 R43, -RZ, R54.H1_H1 ;  /* 0x30000036ff2b7230 */ /* 0x000fe40000004100 */
[----:B------:R-:W-:Y:S01]  /*78b0*/  FFMA.FTZ R4, R35, R41, R4 ;  /* 0x0000002923047223 */ /* 0x000fe20000010004 */
[----:B------:R-:W-:Y:S02]  /*78c0*/  HADD2.F32 R37, -RZ, R46.H1_H1 ;  /* 0x3000002eff257230 */ /* 0x000fe40000004100 */
[----:B------:R-:W-:Y:S01]  /*78d0*/  FFMA.FTZ R5, R36, R42, R5 ;  /* 0x0000002a24057223 */ /* 0x000fe20000010005 */
[----:B------:R-:W-:Y:S01]  /*78e0*/  F2FP.F16.F32.PACK_AB R36, R2, R0 ;  /* 0x000000000224723e */ /* 0x000fe200000000ff */
[----:B------:R-:W-:Y:S02]  /*78f0*/  HADD2.F32 R44, -RZ, R55.H0_H0 ;  /* 0x20000037ff2c7230 */ /* 0x000fe40000004100 */
[----:B------:R-:W-:Y:S02]  /*7900*/  HADD2.F32 R38, -RZ, R57.H0_H0 ;  /* 0x20000039ff267230 */ /* 0x000fe40000004100 */
[----:B------:R-:W-:Y:S01]  /*7910*/  FFMA.FTZ R6, R37, R43, R6 ;  /* 0x0000002b25067223 */ /* 0x000fe20000010006 */
[----:B------:R-:W-:Y:S01]  /*7920*/  F2FP.F16.F32.PACK_AB R37, R4, R3 ;  /* 0x000000030425723e */ /* 0x000fe200000000ff */
[----:B------:R-:W-:Y:S02]  /*7930*/  HADD2.F32 R45, -RZ, R55.H1_H1 ;  /* 0x30000037ff2d7230 */ /* 0x000fe40000004100 */
[----:B------:R-:W-:Y:S02]  /*7940*/  HADD2.F32 R39, -RZ, R57.H1_H1 ;  /* 0x30000039ff277230 */ /* 0x000fe40000004100 */
[----:B------:R-:W-:Y:S01]  /*7950*/  FFMA.FTZ R7, R38, R44, R7 ;  /* 0x0000002c26077223 */ /* 0x000fe20000010007 */
[----:B------:R-:W-:Y:S02]  /*7960*/  F2FP.F16.F32.PACK_AB R38, R6, R5 ;  /* 0x000000050626723e */ /* 0x000fe400000000ff */
[----:B------:R-:W-:Y:S05]  /*7970*/  FFMA.FTZ R8, R39, R45, R8 ;  /* 0x0000002d27087223 */ /* 0x000fea0000010008 */
[----:B------:R-:W-:Y:S02]  /*7980*/  F2FP.F16.F32.PACK_AB R39, R8, R7 ;  /* 0x000000070827723e */ /* 0x000fe400000000ff */
.L_x_961:
[----:B------:R-:W-:Y:S05]  /*7990*/  BSYNC B0 ;  /* 0x0000000000007941 */ /* 0x000fea0003800000 */
.L_x_960:
[----:B-----5:R2:W-:Y:S02]  /*79a0*/  ST.E.128 desc[UR6][R130.64], R36 ;  /* 0x0000002482007985 */ /* 0x0205e4000c101d06 */
.L_x_959:
[----:B------:R-:W-:Y:S05]  /*79b0*/  BSYNC B1 ;  /* 0x0000000000017941 */ /* 0x000fea0003800000 */
.L_x_958:
[----:B------:R-:W-:Y:S11]  /*79c0*/  ISETP.GE.AND P0, PT, R9, R123, PT ;  /* 0x0000007b0900720c */ /* 0x000ff60003f06270 */
[----:B------:R-:W-:Y:S02]  /*79d0*/  @!UPT UIADD3 URZ, URZ, URZ, URZ ;  /* 0x0000003f3f3ff290 */ /* 0x000fe4000fffe03f */
[----:B------:R-:W-:Y:S05]  /*79e0*/  @P0 BRA `(.L_x_957) ;  /* 0x0000000400700947 */ /* 0x000fea0003800000 */
[----:B--2---:R2:W5:Y:S01]  /*79f0*/  LD.E.128 R36, desc[UR6][R124.64+0x80] ;  /* 0x000080067c247980 */ /* 0x004562000c101d00 */
        /* <DEDUP_REMOVED lines=15> */
[C---:B------:R-:W-:Y:S02]  /*7af0*/  @P2 IADD3 R223, -R226.reuse, RZ, RZ ;  /* 0x000000ffe2df2210 */ /* 0x040fe40007ffe1ff */
[----:B------:R-:W-:Y:S02]  /*7b00*/  LEA R20, P1, R225, R124, 0x1 ;  /* 0x0000007ce1147211 */ /* 0x000fe400078208ff */
[----:B------:R-:W-:Y:S02]  /*7b10*/  LEA R248, P0, R223, R126, 0x1 ;  /* 0x0000007edff87211 */ /* 0x000fe400078008ff */
[----:B------:R-:W-:Y:S02]  /*7b20*/  LEA.HI.X.SX32 R21, R225, R125, 0x1, P1 ;  /* 0x0000007de1157211 */ /* 0x000fe400008f0eff */
[----:B------:R-:W-:Y:S02]  /*7b30*/  LEA.HI.X.SX32 R249, R223, R127, 0x1, P0 ;  /* 0x0000007fdff97211 */ /* 0x000fe400000f0eff */
[----:B------:R-:W-:Y:S02]  /*7b40*/  MOV R223, RZ ;  /* 0x000000ff00df7202 */ /* 0x000fe40000000f00 */
[----:B------:R-:W-:Y:S01]  /*7b50*/  @P2 IADD3 R223, -R226, RZ, RZ ;  /* 0x000000ffe2df2210 */ /* 0x000fe20007ffe1ff */
[----:B------:R-:W3:Y:S03]  /*7b60*/  LD.E.128 R20, desc[UR6][R20.64+0x80] ;  /* 0x0000800614147980 */ /* 0x000ee6000c101d00 */
[C---:B------:R-:W-:Y:S04]  /*7b70*/  LEA R40, P0, R223.reuse, R128, 0x1 ;  /* 0x00000080df287211 */ /* 0x040fe800078008ff */
[----:B------:R-:W-:Y:S01]  /*7b80*/  LEA.HI.X.SX32 R41, R223, R129, 0x1, P0 ;  /* 0x00000081df297211 */ /* 0x000fe200000f0eff */
[----:B------:R-:W4:Y:S08]  /*7b90*/  LD.E.128 R248, desc[UR6][R248.64+0x80] ;  /* 0x00008006f8f87980 */ /* 0x000f30000c101d00 */
[----:B------:R1:W2:Y:S02]  /*7ba0*/  LD.E.128 R52, desc[UR6][R40.64+0x80] ;  /* 0x0000800628347980 */ /* 0x0002a4000c101d00 */
[----:B-1----:R-:W-:Y:S02]  /*7bb0*/  HADD2.F32 R40, -RZ, R59.H0_H0 ;  /* 0x2000003bff287230 */ /* 0x002fe40000004100 */
[--C-:B----4-:R-:W-:Y:S01]  /*7bc0*/  HADD2.F32 R32, -RZ, R248.reuse.H0_H0 ;  /* 0x200000f8ff207230 */ /* 0x110fe20000004100 */
[----:B---3--:R-:W-:Y:S01]  /*7bd0*/  MOV R34, R20 ;  /* 0x0000001400227202 */ /* 0x008fe20000000f00 */
        /* <DEDUP_REMOVED lines=18> */
[--C-:B--2---:R-:W-:Y:S02]  /*7d00*/  HADD2.F32 R36, -RZ, R52.reuse.H0_H0 ;  /* 0x20000034ff247230 */ /* 0x104fe40000004100 */
        /* <DEDUP_REMOVED lines=40> */
.L_x_963:
[----:B------:R-:W-:Y:S05]  /*7f90*/  BSYNC B0 ;  /* 0x0000000000007941 */ /* 0x000fea0003800000 */
.L_x_962:
[----:B-----5:R3:W-:Y:S02]  /*7fa0*/  ST.E.128 desc[UR6][R130.64+0x80], R36 ;  /* 0x0000802482007985 */ /* 0x0207e4000c101d06 */
.L_x_957:
[----:B------:R-:W-:Y:S05]  /*7fb0*/  BSYNC B2 ;  /* 0x0000000000027941 */ /* 0x000fea0003800000 */
.L_x_956:
[C---:B------:R-:W-:Y:S01]  /*7fc0*/  ISETP.GE.AND P0, PT, R70.reuse, R224, PT ;  /* 0x000000e04600720c */ /* 0x040fe20003f06270 */
[----:B------:R-:W-:Y:S03]  /*7fd0*/  BSSY B2, `(.L_x_964) ;  /* 0x00000d2000027945 */ /* 0x000fe60003800000 */
[----:B------:R-:W-:Y:S11]  /*7fe0*/  ISETP.GE.AND P0, PT, R70, R222, !P0 ;  /* 0x000000de4600720c */ /* 0x000ff60004706270 */
[----:B------:R-:W-:Y:S02]  /*7ff0*/  @!UPT UIADD3 URZ, URZ, URZ, URZ ;  /* 0x0000003f3f3ff290 */ /* 0x000fe4000fffe03f */
[----:B------:R-:W-:Y:S05]  /*8000*/  @!P0 BRA `(.L_x_965) ;  /* 0x0000000c00388947 */ /* 0x000fea0003800000 */
[----:B-----5:R-:W-:Y:S01]  /*8010*/  ISETP.GE.AND P0, PT, R18, R123, PT ;  /* 0x0000007b1200720c */ /* 0x020fe20003f06270 */
[----:B------:R-:W-:Y:S11]  /*8020*/  BSSY B1, `(.L_x_966) ;  /* 0x0000066000017945 */ /* 0x000ff60003800000 */
[----:B------:R-:W-:Y:S01]  /*8030*/  @!UPT UIADD3 URZ, URZ, URZ, URZ ;  /* 0x0000003f3f3ff290 */ /* 0x000fe2000fffe03f */
[----:B------:R-:W-:Y:S05]  /*8040*/  @P0 BRA `(.L_x_967) ;  /* 0x00000004008c0947 */ /* 0x000fea0003800000 */
[----:B------:R-:W-:Y:S01]  /*8050*/  LEA R246, P0, R92, R124, 0x1 ;  /* 0x0000007c5cf67211 */ /* 0x000fe200078008ff */
[----:B------:R-:W-:Y:S01]  /*8060*/  BSSY B0, `(.L_x_968) ;  /* 0x0000060000007945 */ /* 0x000fe20003800000 */
[----:B------:R-:W-:Y:S02]  /*8070*/  ISETP.GE.AND P1, PT, R18, R17, PT ;  /* 0x000000111200720c */ /* 0x000fe40003f26270 */
[----:B------:R-:W-:Y:S02]  /*8080*/  LEA.HI.X R247, R92, R125, R91, 0x1, P0 ;  /* 0x0000007d5cf77211 */ /* 0x000fe400000f0c5b */
[C---:B------:R-:W-:Y:S03]  /*8090*/  LEA R226, P0, R233.reuse, R130, 0x1 ;  /* 0x00000082e9e27211 */ /* 0x040fe600078008ff */
[----:B--23--:R2:W5:Y:S01]  /*80a0*/  LD.E.128 R36, desc[UR6][R246.64] ;  /* 0x00000006f6247980 */ /* 0x00c562000c101d00 */
[----:B------:R-:W-:Y:S05]  /*80b0*/  LEA.HI.X R227, R233, R131, R234, 0x1, P0 ;  /* 0x00000083e9e37211 */ /* 0x000fea00000f0cea */
        /* <DEDUP_REMOVED lines=14> */
[----:B------:R-:W-:Y:S02]  /*81a0*/  IADD3 R225, P2, R171, R228, RZ ;  /* 0x000000e4abe17210 */ /* 0x000fe40007f5e0ff */
[----:B------:R-:W-:Y:S02]  /*81b0*/  LEA.HI.X.SX32 R21, R229, R247, 0x1, P0 ;  /* 0x000000f7e5157211 */ /* 0x000fe400000f0eff */
[C---:B------:R-:W-:Y:S02]  /*81c0*/  LEA R248, P0, R225.reuse, R126, 0x1 ;  /* 0x0000007ee1f87211 */ /* 0x040fe400078008ff */
[----:B------:R-:W-:Y:S02]  /*81d0*/  LEA.HI.X.SX32 R228, R228, R147, 0x1, P2 ;  /* 0x00000093e4e47211 */ /* 0x000fe400010f0eff */
[----:B------:R-:W3:Y:S02]  /*81e0*/  LD.E.128 R20, desc[UR6][R20.64] ;  /* 0x0000000614147980 */ /* 0x000ee4000c101d00 */
[----:B------:R-:W-:Y:S02]  /*81f0*/  LEA.HI.X R249, R225, R127, R228, 0x1, P0 ;  /* 0x0000007fe1f97211 */ /* 0x000fe400000f0ce4 */
[----:B------:R-:W-:Y:S02]  /*8200*/  MOV R228, RZ ;  /* 0x000000ff00e47202 */ /* 0x000fe40000000f00 */
[----:B------:R-:W-:Y:S02]  /*8210*/  @P1 IADD3 R228, -R223, RZ, RZ ;  /* 0x000000ffdfe41210 */ /* 0x000fe40007ffe1ff */
[----:B------:R-:W4:Y:S02]  /*8220*/  LD.E.128 R248, desc[UR6][R248.64] ;  /* 0x00000006f8f87980 */ /* 0x000f24000c101d00 */
[----:B------:R-:W-:Y:S04]  /*8230*/  IADD3 R223, P0, R171, R228, RZ ;  /* 0x000000e4abdf7210 */ /* 0x000fe80007f1e0ff */
[----:B------:R-:W-:Y:S02]  /*8240*/  LEA.HI.X.SX32 R228, R228, R147, 0x1, P0 ;  /* 0x00000093e4e47211 */ /* 0x000fe400000f0eff */
[C---:B------:R-:W-:Y:S04]  /*8250*/  LEA R40, P0, R223.reuse, R128, 0x1 ;  /* 0x00000080df287211 */ /* 0x040fe800078008ff */
[----:B------:R-:W-:Y:S05]  /*8260*/  LEA.HI.X R41, R223, R129, R228, 0x1, P0 ;  /* 0x00000081df297211 */ /* 0x000fea00000f0ce4 */
        /* <DEDUP_REMOVED lines=63> */
.L_x_969:
[----:B------:R-:W-:Y:S05]  /*8660*/  BSYNC B0 ;  /* 0x0000000000007941 */ /* 0x000fea0003800000 */
.L_x_968:
[----:B-----5:R4:W-:Y:S02]  /*8670*/  ST.E.128 desc[UR6][R226.64], R36 ;  /* 0x00000024e2007985 */ /* 0x0209e4000c101d06 */
.L_x_967:
[----:B------:R-:W-:Y:S05]  /*8680*/  BSYNC B1 ;  /* 0x0000000000017941 */ /* 0x000fea0003800000 */
.L_x_966:
[----:B------:R-:W-:Y:S11]  /*8690*/  ISETP.GE.AND P0, PT, R9, R123, PT ;  /* 0x0000007b0900720c */ /* 0x000ff60003f06270 */
[----:B------:R-:W-:Y:S02]  /*86a0*/  @!UPT UIADD3 URZ, URZ, URZ, URZ ;  /* 0x0000003f3f3ff290 */ /* 0x000fe4000fffe03f */
[----:B------:R-:W-:Y:S05]  /*86b0*/  @P0 BRA `(.L_x_965) ;  /* 0x00000004008c0947 */ /* 0x000fea0003800000 */
[----:B--2---:R-:W-:Y:S01]  /*86c0*/  LEA R246, P0, R93, R124, 0x1 ;  /* 0x0000007c5df67211 */ /* 0x004fe200078008ff */
[----:B------:R-:W-:Y:S01]  /*86d0*/  BSSY B0, `(.L_x_970) ;  /* 0x0000060000007945 */ /* 0x000fe20003800000 */
[----:B------:R-:W-:Y:S02]  /*86e0*/  ISETP.GE.AND P1, PT, R9, R17, PT ;  /* 0x000000110900720c */ /* 0x000fe40003f26270 */
[----:B------:R-:W-:Y:S02]  /*86f0*/  LEA.HI.X R247, R93, R125, R94, 0x1, P0 ;  /* 0x0000007d5df77211 */ /* 0x000fe400000f0c5e */
[C---:B----4-:R-:W-:Y:S03]  /*8700*/  LEA R226, P0, R86.reuse, R130, 0x1 ;  /* 0x0000008256e27211 */ /* 0x050fe600078008ff */
[----:B---3--:R2:W5:Y:S01]  /*8710*/  LD.E.128 R36, desc[UR6][R246.64] ;  /* 0x00000006f6247980 */ /* 0x008562000c101d00 */
        /* <DEDUP_REMOVED lines=14> */
[C---:B------:R-:W-:Y:S02]  /*8800*/  LEA R20, P0, R229.reuse, R246, 0x1 ;  /* 0x000000f6e5147211 */ /* 0x040fe400078008ff */
[----:B------:R-:W-:Y:S02]  /*8810*/  IADD3 R223, P2, R162, R225, RZ ;  /* 0x000000e1a2df7210 */ /* 0x000fe40007f5e0ff */
[----:B------:R-:W-:Y:S02]  /*8820*/  LEA.HI.X.SX32 R21, R229, R247, 0x1, P0 ;  /* 0x000000f7e5157211 */ /* 0x000fe400000f0eff */
[----:B------:R-:W-:Y:S02]  /*8830*/  LEA.HI.X.SX32 R230, R225, R145, 0x1, P2 ;  /* 0x00000091e1e67211 */ /* 0x000fe400010f0eff */
[C---:B------:R-:W-:Y:S02]  /*8840*/  LEA R248, P0, R223.reuse, R126, 0x1 ;  /* 0x0000007edff87211 */ /* 0x040fe400078008ff */
[----:B------:R-:W-:Y:S01]  /*8850*/  MOV R225, RZ ;  /* 0x000000ff00e17202 */ /* 0x000fe20000000f00 */
[----:B------:R-:W3:Y:S01]  /*8860*/  LD.E.128 R20, desc[UR6][R20.64] ;  /* 0x0000000614147980 */ /* 0x000ee2000c101d00 */
[----:B------:R-:W-:Y:S02]  /*8870*/  @P1 IADD3 R225, -R228, RZ, RZ ;  /* 0x000000ffe4e11210 */ /* 0x000fe40007ffe1ff */
[----:B------:R-:W-:Y:S02]  /*8880*/  LEA.HI.X R249, R223, R127, R230, 0x1, P0 ;  /* 0x0000007fdff97211 */ /* 0x000fe400000f0ce6 */
[----:B------:R-:W-:Y:S04]  /*8890*/  IADD3 R223, P0, R162, R225, RZ ;  /* 0x000000e1a2df7210 */ /* 0x000fe80007f1e0ff */
[----:B------:R-:W-:Y:S01]  /*88a0*/  LEA.HI.X.SX32 R228, R225, R145, 0x1, P0 ;  /* 0x00000091e1e47211 */ /* 0x000fe200000f0eff */
[----:B------:R-:W4:Y:S01]  /*88b0*/  LD.E.128 R248, desc[UR6][R248.64] ;  /* 0x00000006f8f87980 */ /* 0x000f22000c101d00 */
        /* <DEDUP_REMOVED lines=65> */
.L_x_971:
[----:B------:R-:W-:Y:S05]  /*8cd0*/  BSYNC B0 ;  /* 0x0000000000007941 */ /* 0x000fea0003800000 */
.L_x_970:
[----:B-----5:R3:W-:Y:S02]  /*8ce0*/  ST.E.128 desc[UR6][R226.64], R36 ;  /* 0x00000024e2007985 */ /* 0x0207e4000c101d06 */
.L_x_965:
[----:B------:R-:W-:Y:S05]  /*8cf0*/  BSYNC B2 ;  /* 0x0000000000027941 */ /* 0x000fea0003800000 */
.L_x_964:
        /* <DEDUP_REMOVED lines=9> */
[----:B--2---:R-:W-:Y:S01]  /*8d90*/  LEA R246, P0, R100, R124, 0x1 ;  /* 0x0000007c64f67211 */ /* 0x004fe200078008ff */
[----:B------:R-:W-:Y:S01]  /*8da0*/  BSSY B0, `(.L_x_976) ;  /* 0x0000060000007945 */ /* 0x000fe20003800000 */
[----:B------:R-:W-:Y:S02]  /*8db0*/  ISETP.GE.AND P1, PT, R18, R17, PT ;  /* 0x000000111200720c */ /* 0x000fe40003f26270 */
[----:B------:R-:W-:Y:S02]  /*8dc0*/  LEA.HI.X R247, R100, R125, R99, 0x1, P0 ;  /* 0x0000007d64f77211 */ /* 0x000fe400000f0c63 */
[C---:B---34-:R-:W-:Y:S03]  /*8dd0*/  LEA R226, P0, R87.reuse, R130, 0x1 ;  /* 0x0000008257e27211 */ /* 0x058fe600078008ff */
[----:B------:R2:W5:Y:S01]  /*8de0*/  LD.E.128 R36, desc[UR6][R246.64] ;  /* 0x00000006f6247980 */ /* 0x000562000c101d00 */
        /* <DEDUP_REMOVED lines=91> */
.L_x_977:
[----:B------:R-:W-:Y:S05]  /*93a0*/  BSYNC B0 ;  /* 0x0000000000007941 */ /* 0x000fea0003800000 */
.L_x_976:
[----:B-----5:R3:W-:Y:S02]  /*93b0*/  ST.E.128 desc[UR6][R226.64], R36 ;  /* 0x00000024e2007985 */ /* 0x0207e4000c101d06 */
.L_x_975:
[----:B------:R-:W-:Y:S05]  /*93c0*/  BSYNC B1 ;  /* 0x0000000000017941 */ /* 0x000fea0003800000 */
.L_x_974:
[----:B------:R-:W-:Y:S11]  /*93d0*/  ISETP.GE.AND P0, PT, R9, R123, PT ;  /* 0x0000007b0900720c */ /* 0x000ff60003f06270 */
[----:B------:R-:W-:Y:S02]  /*93e0*/  @!UPT UIADD3 URZ, URZ, URZ, URZ ;  /* 0x0000003f3f3ff290 */ /* 0x000fe4000fffe03f */
[----:B------:R-:W-:Y:S05]  /*93f0*/  @P0 BRA `(.L_x_973) ;  /* 0x00000004008c0947 */ /* 0x000fea0003800000 */
[C---:B--2---:R-:W-:Y:S01]  /*9400*/  LEA R246, P0, R96.reuse, R124, 0x1 ;  /* 0x0000007c60f67211 */ /* 0x044fe200078008ff */
        /* <DEDUP_REMOVED lines=96> */
.L_x_979:
[----:B------:R-:W-:Y:S05]  /*9a10*/  BSYNC B0 ;  /* 0x0000000000007941 */ /* 0x000fea0003800000 */
.L_x_978:
[----:B-----5:R3:W-:Y:S02]  /*9a20*/  ST.E.128 desc[UR6][R226.64], R36 ;  /* 0x00000024e2007985 */ /* 0x0207e4000c101d06 */
.L_x_973:
[----:B------:R-:W-:Y:S05]  /*9a30*/  BSYNC B2 ;  /* 0x0000000000027941 */ /* 0x000fea0003800000 */
.L_x_972:
        /* <DEDUP_REMOVED lines=9> */
[----:B------:R-:W-:Y:S01]  /*9ad0*/  IMAD R0, R215, 0x60, RZ ;  /* 0x00000060d7007824 */ /* 0x000fe200078e02ff */
[----:B------:R-:W-:Y:S01]  /*9ae0*/  ISETP.GE.AND P0, PT, R18, R17, PT ;  /* 0x000000111200720c */ /* 0x000fe20003f06270 */
[----:B--2---:R-:W-:Y:S01]  /*9af0*/  IMAD.WIDE.U32 R246, R214, 0x60, R124 ;  /* 0x00000060d6f67825 */ /* 0x004fe200078e007c */
[----:B------:R-:W-:Y:S03]  /*9b00*/  BSSY B0, `(.L_x_984) ;  /* 0x0000060000007945 */ /* 0x000fe60003800000 */
[----:B------:R-:W-:Y:S01]  /*9b10*/  IMAD R3, R63, 0x60, RZ ;  /* 0x000000603f037824 */ /* 0x000fe200078e02ff */
[----:B------:R-:W-:Y:S01]  /*9b20*/  IADD3 R247, R247, R0, RZ ;  /* 0x00000000f7f77210 */ /* 0x000fe20007ffe0ff */
[----:B---34-:R-:W-:Y:S04]  /*9b30*/  IMAD.WIDE.U32 R226, R62, 0x60, R130 ;  /* 0x000000603ee27825 */ /* 0x018fe800078e0082 */
[----:B------:R2:W5:Y:S01]  /*9b40*/  LD.E.128 R36, desc[UR6][R246.64] ;  /* 0x00000006f6247980 */ /* 0x000562000c101d00 */
[----:B------:R-:W-:Y:S01]  /*9b50*/  IADD3 R227, R227, R3, RZ ;  /* 0x00000003e3e37210 */ /* 0x000fe20007ffe0ff */
[----:B------:R-:W-:Y:S06]  /*9b60*/  @P0 BRA `(.L_x_985) ;  /* 0x0000000400640947 */ /* 0x000fec0003800000 */
        /* <DEDUP_REMOVED lines=89> */
.L_x_985:
[----:B------:R-:W-:Y:S05]  /*a100*/  BSYNC B0 ;  /* 0x0000000000007941 */ /* 0x000fea0003800000 */
.L_x_984:
[----:B-----5:R3:W-:Y:S02]  /*a110*/  ST.E.128 desc[UR6][R226.64], R36 ;  /* 0x00000024e2007985 */ /* 0x0207e4000c101d06 */
.L_x_983:
[----:B------:R-:W-:Y:S05]  /*a120*/  BSYNC B1 ;  /* 0x0000000000017941 */ /* 0x000fea0003800000 */
.L_x_982:
[----:B------:R-:W-:Y:S11]  /*a130*/  ISETP.GE.AND P0, PT, R9, R123, PT ;  /* 0x0000007b0900720c */ /* 0x000ff60003f06270 */
[----:B------:R-:W-:Y:S02]  /*a140*/  @!UPT UIADD3 URZ, URZ, URZ, URZ ;  /* 0x0000003f3f3ff290 */ /* 0x000fe4000fffe03f */
        /* <DEDUP_REMOVED lines=98> */
.L_x_987:
[----:B------:R-:W-:Y:S05]  /*a770*/  BSYNC B0 ;  /* 0x0000000000007941 */ /* 0x000fea0003800000 */
.L_x_986:
[----:B-----5:R3:W-:Y:S02]  /*a780*/  ST.E.128 desc[UR6][R226.64], R36 ;  /* 0x00000024e2007985 */ /* 0x0207e4000c101d06 */
.L_x_981:
[----:B------:R-:W-:Y:S05]  /*a790*/  BSYNC B2 ;  /* 0x0000000000027941 */ /* 0x000fea0003800000 */
.L_x_980:
        /* <DEDUP_REMOVED lines=106> */
.L_x_993:
[----:B------:R-:W-:Y:S05]  /*ae40*/  BSYNC B0 ;  /* 0x0000000000007941 */ /* 0x000fea0003800000 */
.L_x_992:
[----:B-----5:R3:W-:Y:S02]  /*ae50*/  ST.E.128 desc[UR6][R226.64], R36 ;  /* 0x00000024e2007985 */ /* 0x0207e4000c101d06 */
.L_x_991:
[----:B------:R-:W-:Y:S05]  /*ae60*/  BSYNC B1 ;  /* 0x0000000000017941 */ /* 0x000fea0003800000 */
.L_x_990:
        /* <DEDUP_REMOVED lines=100> */
.L_x_995:
[----:B------:R-:W-:Y:S05]  /*b4b0*/  BSYNC B0 ;  /* 0x0000000000007941 */ /* 0x000fea0003800000 */
.L_x_994:
[----:B-----5:R3:W-:Y:S02]  /*b4c0*/  ST.E.128 desc[UR6][R226.64], R36 ;  /* 0x00000024e2007985 */ /* 0x0207e4000c101d06 */
.L_x_989:
[----:B------:R-:W-:Y:S05]  /*b4d0*/  BSYNC B2 ;  /* 0x0000000000027941 */ /* 0x000fea0003800000 */
.L_x_988:
        /* <DEDUP_REMOVED lines=11> */
[----:B------:R-:W-:Y:S01]  /*b590*/  IMAD.WIDE.U32 R6, R214, 0xa0, R124 ;  /* 0x000000a0d6067825 */ /* 0x000fe200078e007c */
[----:B------:R-:W-:Y:S03]  /*b5a0*/  BSSY B0, `(.L_x_1000) ;  /* 0x0000060000007945 */ /* 0x000fe60003800000 */
[----:B------:R-:W-:Y:S01]  /*b5b0*/  IMAD R3, R63, 0xa0, RZ ;  /* 0x000000a03f037824 */ /* 0x000fe200078e02ff */
[----:B------:R-:W-:Y:S01]  /*b5c0*/  IADD3 R7, R7, R0, RZ ;  /* 0x0000000007077210 */ /* 0x000fe20007ffe0ff */
[----:B------:R-:W-:Y:S04]  /*b5d0*/  IMAD.WIDE.U32 R44, R62, 0xa0, R130 ;  /* 0x000000a03e2c7825 */ /* 0x000fe800078e0082 */
[----:B------:R1:W5:Y:S01]  /*b5e0*/  LD.E.128 R28, desc[UR6][R6.64] ;  /* 0x00000006061c7980 */ /* 0x000362000c101d00 */
[----:B------:R-:W-:Y:S01]  /*b5f0*/  IADD3 R45, R45, R3, RZ ;  /* 0x000000032d2d7210 */ /* 0x000fe20007ffe0ff */
[----:B------:R-:W-:Y:S06]  /*b600*/  @P0 BRA `(.L_x_1001) ;  /* 0x0000000400640947 */ /* 0x000fec0003800000 */
[----:B------:R-:W-:Y:S02]  /*b610*/  LEA.HI R3, R17, R17, RZ, 0x1 ;  /* 0x0000001111037211 */ /* 0x000fe400078f08ff */
[----:B------:R-:W-:Y:S02]  /*b620*/  MOV R2, RZ ;  /* 0x000000ff00027202 */ /* 0x000fe40000000f00 */
[----:B------:R-:W-:Y:S02]  /*b630*/  SHF.R.S32.HI R3, RZ, 0x1, R3 ;  /* 0x00000001ff037819 */ /* 0x000fe40000011403 */
[----:B-----5:R-:W-:Y:S01]  /*b640*/  MOV R43, R29 ;  /* 0x0000001d002b7202 */ /* 0x020fe20000000f00 */
[----:B------:R-:W-:Y:S01]  /*b650*/  HADD2.F32 R29, -RZ, R28.H1_H1 ;  /* 0x3000001cff1d7230 */ /* 0x000fe20000004100 */
[-C--:B------:R-:W-:Y:S02]  /*b660*/  ISETP.GE.AND P1, PT, R18, R3.reuse, PT ;  /* 0x000000031200720c */ /* 0x080fe40003f26270 */
[----:B------:R-:W-:Y:S02]  /*b670*/  MOV R4, R3 ;  /* 0x0000000300047202 */ /* 0x000fe40000000f00 */
[----:B------:R-:W-:Y:S01]  /*b680*/  MOV R40, R30 ;  /* 0x0000001e00287202 */ /* 0x000fe20000000f00 */
[----:B------:R-:W-:Y:S01]  /*b690*/  HADD2.F32 R30, -RZ, R43.H0_H0 ;  /* 0x2000002bff1e7230 */ /* 0x000fe20000004100 */
[----:B------:R-:W-:Y:S07]  /*b6a0*/  MOV R41, R31 ;  /* 0x0000001f00297202 */ /* 0x000fee0000000f00 */
[C---:B------:R-:W-:Y:S02]  /*b6b0*/  @P1 IADD3 R4, -R3.reuse, RZ, RZ ;  /* 0x000000ff03041210 */ /* 0x040fe40007ffe1ff */
[----:B------:R-:W-:Y:S02]  /*b6c0*/  @P1 IADD3 R2, -R3, RZ, RZ ;  /* 0x000000ff03021210 */ /* 0x000fe40007ffe1ff */
[C---:B------:R-:W-:Y:S02]  /*b6d0*/  LEA R20, P0, R4.reuse, R6, 0x1 ;  /* 0x0000000604147211 */ /* 0x040fe400078008ff */
[----:B------:R-:W-:Y:S02]  /*b6e0*/  IADD3 R0, P2, R157, R2, RZ ;  /* 0x000000029d007210 */ /* 0x000fe40007f5e0ff */
[----:B------:R-:W-:Y:S02]  /*b6f0*/  LEA.HI.X.SX32 R21, R4, R7, 0x1, P0 ;  /* 0x0000000704157211 */ /* 0x000fe400000f0eff */
[----:B------:R-:W-:Y:S02]  /*b700*/  LEA R32, P0, R0, R126, 0x1 ;  /* 0x0000007e00207211 */ /* 0x000fe400078008ff */
[----:B------:R-:W-:Y:S01]  /*b710*/  LEA.HI.X.SX32 R2, R2, R140, 0x1, P2 ;  /* 0x0000008c02027211 */ /* 0x000fe200010f0eff */
[----:B------:R-:W2:Y:S03]  /*b720*/  LD.E.128 R24, desc[UR6][R20.64] ;  /* 0x0000000614187980 */ /* 0x000ea6000c101d00 */
[----:B------:R-:W-:Y:S02]  /*b730*/  LEA.HI.X R33, R0, R127, R2, 0x1, P0 ;  /* 0x0000007f00217211 */ /* 0x000fe400000f0c02 */
[----:B------:R-:W-:Y:S02]  /*b740*/  MOV R0, RZ ;  /* 0x000000ff00007202 */ /* 0x000fe40000000f00 */
[----:B------:R-:W-:Y:S02]  /*b750*/  @P1 IADD3 R0, -R3, RZ, RZ ;  /* 0x000000ff03001210 */ /* 0x000fe40007ffe1ff */
[----:B------:R-:W2:Y:S02]  /*b760*/  LD.E.128 R32, desc[UR6][R32.64] ;  /* 0x0000000620207980 */ /* 0x000ea4000c101d00 */
[----:B------:R-:W-:Y:S04]  /*b770*/  IADD3 R3, P0, R157, R0, RZ ;  /* 0x000000009d037210 */ /* 0x000fe80007f1e0ff */
[----:B------:R-:W-:Y:S02]  /*b780*/  LEA.HI.X.SX32 R0, R0, R140, 0x1, P0 ;  /* 0x0000008c00007211 */ /* 0x000fe400000f0eff */
[C---:B------:R-:W-:Y:S04]  /*b790*/  LEA R4, P0, R3.reuse, R128, 0x1 ;  /* 0x0000008003047211 */ /* 0x040fe800078008ff */
[----:B------:R-:W-:Y:S05]  /*b7a0*/  LEA.HI.X R5, R3, R129, R0, 0x1, P0 ;  /* 0x0000008103057211 */ /* 0x000fea00000f0c00 */
[----:B--234-:R2:W3:Y:S01]  /*b7b0*/  LD.E.128 R36, desc[UR6][R4.64] ;  /* 0x0000000604247980 */ /* 0x01c4e2000c101d00 */
[--C-:B------:R-:W-:Y:S01]  /*b7c0*/  HADD2.F32 R3, -RZ, R33.reuse.H0_H0 ;  /* 0x20000021ff037230 */ /* 0x100fe20000004100 */
[----:B------:R-:W-:Y:S01]  /*b7d0*/  MOV R22, R24 ;  /* 0x0000001800167202 */ /* 0x000fe20000000f00 */
[----:B--2---:R-:W-:Y:S01]  /*b7e0*/  HADD2.F32 R4, -RZ, R33.H1_H1 ;  /* 0x30000021ff047230 */ /* 0x004fe20000004100 */
[----:B------:R-:W-:Y:S01]  /*b7f0*/  MOV R23, R25 ;  /* 0x0000001900177202 */ /* 0x000fe20000000f00 */
[----:B------:R-:W-:Y:S01]  /*b800*/  HADD2.F32 R5, -RZ, R34.H0_H0 ;  /* 0x20000022ff057230 */ /* 0x000fe20000004100 */
[----:B------:R-:W-:Y:S01]  /*b810*/  MOV R21, R27 ;  /* 0x0000001b00157202 */ /* 0x000fe20000000f00 */
[--C-:B------:R-:W-:Y:S01]  /*b820*/  HADD2.F32 R27, -RZ, R22.reuse.H0_H0 ;  /* 0x20000016ff1b7230 */ /* 0x100fe20000004100 */
[----:B------:R-:W-:Y:S01]  /*b830*/  MOV R20, R26 ;  /* 0x0000001a00147202 */ /* 0x000fe20000000f00 */
[----:B------:R-:W-:Y:S02]  /*b840*/  HADD2.F32 R25, -RZ, R22.H1_H1 ;  /* 0x30000016ff197230 */ /* 0x000fe40000004100 */
[----:B------:R-:W-:Y:S01]  /*b850*/  @!P1 FADD.FTZ R3, -R3, -RZ ;  /* 0x800000ff03039221 */ /* 0x000fe20000010100 */
[--C-:B------:R-:W-:Y:S02]  /*b860*/  HADD2.F32 R22, -RZ, R23.reuse.H0_H0 ;  /* 0x20000017ff167230 */ /* 0x100fe40000004100 */
[----:B------:R-:W-:Y:S01]  /*b870*/  @!P1 FADD.FTZ R4, -R4, -RZ ;  /* 0x800000ff04049221 */ /* 0x000fe20000010100 */
[----:B------:R-:W-:Y:S02]  /*b880*/  HADD2.F32 R23, -RZ, R23.H1_H1 ;  /* 0x30000017ff177230 */ /* 0x000fe40000004100 */
[----:B------:R-:W-:Y:S01]  /*b890*/  @!P1 FADD.FTZ R5, -R5, -RZ ;  /* 0x800000ff05059221 */ /* 0x000fe20000010100 */
[----:B-1----:R-:W-:Y:S02]  /*b8a0*/  HADD2.F32 R6, -RZ, R34.H1_H1 ;  /* 0x30000022ff067230 */ /* 0x002fe40000004100 */
[----:B------:R-:W-:Y:S01]  /*b8b0*/  FMUL.FTZ R3, R22, R3 ;  /* 0x0000000316037220 */ /* 0x000fe20000410000 */
[--C-:B------:R-:W-:Y:S02]  /*b8c0*/  HADD2.F32 R0, -RZ, R32.reuse.H0_H0 ;  /* 0x20000020ff007230 */ /* 0x100fe40000004100 */
[----:B------:R-:W-:Y:S01]  /*b8d0*/  FMUL.FTZ R4, R23, R4 ;  /* 0x0000000417047220 */ /* 0x000fe20000410000 */
[----:B------:R-:W-:Y:S02]  /*b8e0*/  HADD2.F32 R2, -RZ, R32.H1_H1 ;  /* 0x30000020ff027230 */ /* 0x000fe40000004100 */
[----:B------:R-:W-:Y:S01]  /*b8f0*/  @!P1 FADD.FTZ R6, -R6, -RZ ;  /* 0x800000ff06069221 */ /* 0x000fe20000010100 */
[--C-:B------:R-:W-:Y:S02]  /*b900*/  HADD2.F32 R22, -RZ, R20.reuse.H0_H0 ;  /* 0x20000014ff167230 */ /* 0x100fe40000004100 */
[----:B------:R-:W-:Y:S01]  /*b910*/  @!P1 FADD.FTZ R0, -R0, -RZ ;  /* 0x800000ff00009221 */ /* 0x000fe20000010100 */
[----:B------:R-:W-:Y:S02]  /*b920*/  HADD2.F32 R23, -RZ, R20.H1_H1 ;  /* 0x30000014ff177230 */ /* 0x000fe40000004100 */
[----:B------:R-:W-:Y:S01]  /*b930*/  @!P1 FADD.FTZ R2, -R2, -RZ ;  /* 0x800000ff02029221 */ /* 0x000fe20000010100 */
[--C-:B------:R-:W-:Y:S02]  /*b940*/  HADD2.F32 R7, -RZ, R35.reuse.H0_H0 ;  /* 0x20000023ff077230 */ /* 0x100fe40000004100 */
[----:B------:R-:W-:Y:S01]  /*b950*/  FMUL.FTZ R5, R22, R5 ;  /* 0x0000000516057220 */ /* 0x000fe20000410000 */
[----:B---3--:R-:W-:Y:S02]  /*b960*/  HADD2.F32 R22, -RZ, R36.H0_H0 ;  /* 0x20000024ff167230 */ /* 0x008fe40000004100 */
[----:B------:R-:W-:Y:S01]  /*b970*/  FMUL.FTZ R6, R23, R6 ;  /* 0x0000000617067220 */ /* 0x000fe20000410000 */
[----:B------:R-:W-:Y:S02]  /*b980*/  HADD2.F32 R23, -RZ, R28.H0_H0 ;  /* 0x2000001cff177230 */ /* 0x000fe40000004100 */
[----:B------:R-:W-:Y:S01]  /*b990*/  FMUL.FTZ R0, R27, R0 ;  /* 0x000000001b007220 */ /* 0x000fe20000410000 */
[----:B------:R-:W-:Y:S02]  /*b9a0*/  HADD2.F32 R8, -RZ, R35.H1_H1 ;  /* 0x30000023ff087230 */ /* 0x000fe40000004100 */
[----:B------:R-:W-:Y:S01]  /*b9b0*/  FMUL.FTZ R2, R25, R2 ;  /* 0x0000000219027220 */ /* 0x000fe20000410000 */
[----:B------:R-:W-:Y:S02]  /*b9c0*/  HADD2.F32 R28, -RZ, R36.H1_H1 ;  /* 0x30000024ff1c7230 */ /* 0x000fe40000004100 */
[----:B------:R-:W-:Y:S01]  /*b9d0*/  FFMA.FTZ R0, R23, R22, R0 ;  /* 0x0000001617007223 */ /* 0x000fe20000010000 */
[----:B------:R-:W-:Y:S02]  /*b9e0*/  HADD2.F32 R31, -RZ, R37.H0_H0 ;  /* 0x20000025ff1f7230 */ /* 0x000fe40000004100 */
[----:B------:R-:W-:Y:S01]  /*b9f0*/  @!P1 FADD.FTZ R7, -R7, -RZ ;  /* 0x800000ff07079221 */ /* 0x000fe20000010100 */
[--C-:B------:R-:W-:Y:S02]  /*ba00*/  HADD2.F32 R20, -RZ, R21.reuse.H0_H0 ;  /* 0x20000015ff147230 */ /* 0x100fe40000004100 */
[----:B------:R-:W-:Y:S01]  /*ba10*/  @!P1 FADD.FTZ R8, -R8, -RZ ;  /* 0x800000ff08089221 */ /* 0x000fe20000010100 */
[----:B------:R-:W-:Y:S02]  /*ba20*/  HADD2.F32 R21, -RZ, R21.H1_H1 ;  /* 0x30000015ff157230 */ /* 0x000fe40000004100 */
[----:B------:R-:W-:Y:S01]  /*ba30*/  FFMA.FTZ R2, R29, R28, R2 ;  /* 0x0000001c1d027223 */ /* 0x000fe20000010002 */
[----:B------:R-:W-:Y:S02]  /*ba40*/  HADD2.F32 R32, -RZ, R37.H1_H1 ;  /* 0x30000025ff207230 */ /* 0x000fe40000004100 */
[----:B------:R-:W-:Y:S01]  /*ba50*/  FFMA.FTZ R3, R30, R31, R3 ;  /* 0x0000001f1e037223 */ /* 0x000fe20000010003 */
[----:B------:R-:W-:Y:S02]  /*ba60*/  HADD2.F32 R23, -RZ, R43.H1_H1 ;  /* 0x3000002bff177230 */ /* 0x000fe40000004100 */
[----:B------:R-:W-:Y:S01]  /*ba70*/  FMUL.FTZ R7, R20, R7 ;  /* 0x0000000714077220 */ /* 0x000fe20000410000 */
[----:B------:R-:W-:Y:S02]  /*ba80*/  HADD2.F32 R33, -RZ, R38.H0_H0 ;  /* 0x20000026ff217230 */ /* 0x000fe40000004100 */
[----:B------:R-:W-:Y:S01]  /*ba90*/  FMUL.FTZ R8, R21, R8 ;  /* 0x0000000815087220 */ /* 0x000fe20000410000 */
[----:B------:R-:W-:Y:S02]  /*baa0*/  HADD2.F32 R22, -RZ, R40.H0_H0 ;  /* 0x20000028ff167230 */ /* 0x000fe40000004100 */
[----:B------:R-:W-:Y:S01]  /*bab0*/  FFMA.FTZ R4, R23, R32, R4 ;  /* 0x0000002017047223 */ /* 0x000fe20000010004 */
[----:B------:R-:W-:Y:S02]  /*bac0*/  HADD2.F32 R34, -RZ, R38.H1_H1 ;  /* 0x30000026ff227230 */ /* 0x000fe40000004100 */
[----:B------:R-:W-:Y:S02]  /*bad0*/  HADD2.F32 R29, -RZ, R40.H1_H1 ;  /* 0x30000028ff1d7230 */ /* 0x000fe40000004100 */
[----:B------:R-:W-:Y:S01]  /*bae0*/  FFMA.FTZ R5, R22, R33, R5 ;  /* 0x0000002116057223 */ /* 0x000fe20000010005 */
[----:B------:R-:W-:Y:S02]  /*baf0*/  HADD2.F32 R35, -RZ, R39.H0_H0 ;  /* 0x20000027ff237230 */ /* 0x000fe40000004100 */
[----:B------:R-:W-:Y:S02]  /*bb00*/  HADD2.F32 R28, -RZ, R41.H0_H0 ;  /* 0x20000029ff1c7230 */ /* 0x000fe40000004100 */
[----:B------:R-:W-:Y:S01]  /*bb10*/  FFMA.FTZ R6, R29, R34, R6 ;  /* 0x000000221d067223 */ /* 0x000fe20000010006 */
[----:B------:R-:W-:Y:S01]  /*bb20*/  F2FP.F16.F32.PACK_AB R29, R4, R3 ;  /* 0x00000003041d723e */ /* 0x000fe200000000ff */
[----:B------:R-:W-:Y:S02]  /*bb30*/  HADD2.F32 R36, -RZ, R39.H1_H1 ;  /* 0x30000027ff247230 */ /* 0x000fe40000004100 */
[----:B------:R-:W-:Y:S01]  /*bb40*/  HADD2.F32 R31, -RZ, R41.H1_H1 ;  /* 0x30000029ff1f7230 */ /* 0x000fe20000004100 */
[----:B------:R-:W-:Y:S01]  /*bb50*/  F2FP.F16.F32.PACK_AB R30, R6, R5 ;  /* 0x00000005061e723e */ /* 0x000fe200000000ff */
[----:B------:R-:W-:Y:S01]  /*bb60*/  FFMA.FTZ R7, R28, R35, R7 ;  /* 0x000000231c077223 */ /* 0x000fe20000010007 */
[----:B------:R-:W-:Y:S02]  /*bb70*/  F2FP.F16.F32.PACK_AB R28, R2, R0 ;  /* 0x00000000021c723e */ /* 0x000fe400000000ff */
[----:B------:R-:W-:Y:S05]  /*bb80*/  FFMA.FTZ R8, R31, R36, R8 ;  /* 0x000000241f087223 */ /* 0x000fea0000010008 */
[----:B------:R-:W-:Y:S02]  /*bb90*/  F2FP.F16.F32.PACK_AB R31, R8, R7 ;  /* 0x00000007081f723e */ /* 0x000fe400000000ff */
.L_x_1001:
[----:B------:R-:W-:Y:S05]  /*bba0*/  BSYNC B0 ;  /* 0x0000000000007941 */ /* 0x000fea0003800000 */
.L_x_1000:
[----:B-----5:R1:W-:Y:S02]  /*bbb0*/  ST.E.128 desc[UR6][R44.64], R28 ;  /* 0x0000001c2c007985 */ /* 0x0203e4000c101d06 */
.L_x_999:
[----:B------:R-:W-:Y:S05]  /*bbc0*/  BSYNC B1 ;  /* 0x0000000000017941 */ /* 0x000fea0003800000 */
.L_x_998:
[----:B------:R-:W-:Y:S11]  /*bbd0*/  ISETP.GE.AND P0, PT, R9, R123, PT ;  /* 0x0000007b0900720c */ /* 0x000ff60003f06270 */
[----:B------:R-:W-:Y:S02]  /*bbe0*/  @!UPT UIADD3 URZ, URZ, URZ, URZ ;  /* 0x0000003f3f3ff290 */ /* 0x000fe4000fffe03f */
[----:B------:R-:W-:Y:S05]  /*bbf0*/  @P0 BRA `(.L_x_997) ;  /* 0x00000004008c0947 */ /* 0x000fea0003800000 */
[----:B------:R-:W-:Y:S01]  /*bc00*/  LEA R2, P0, R105, R124, 0x1 ;  /* 0x0000007c69027211 */ /* 0x000fe200078008ff */
[----:B------:R-:W-:Y:S01]  /*bc10*/  BSSY B0, `(.L_x_1002) ;  /* 0x0000060000007945 */ /* 0x000fe20003800000 */
[----:B------:R-:W-:Y:S02]  /*bc20*/  ISETP.GE.AND P1, PT, R9, R17, PT ;  /* 0x000000110900720c */ /* 0x000fe40003f26270 */
[----:B------:R-:W-:Y:S02]  /*bc30*/  LEA.HI.X R3, R105, R125, R106, 0x1, P0 ;  /* 0x0000007d69037211 */ /* 0x000fe400000f0c6a */
[C---:B------:R-:W-:Y:S03]  /*bc40*/  LEA R40, P0, R190.reuse, R130, 0x1 ;  /* 0x00000082be287211 */ /* 0x040fe600078008ff */
[----:B------:R1:W5:Y:S01]  /*bc50*/  LD.E.128 R24, desc[UR6][R2.64] ;  /* 0x0000000602187980 */ /* 0x000362000c101d00 */
[----:B------:R-:W-:Y:S05]  /*bc60*/  LEA.HI.X R41, R190, R131, R82, 0x1, P0 ;  /* 0x00000083be297211 */ /* 0x000fea00000f0c52 */
[----:B------:R-:W-:Y:S05]  /*bc70*/  @P1 BRA `(.L_x_1003) ;  /* 0x0000000400641947 */ /* 0x000fea0003800000 */
[----:B------:R-:W-:Y:S02]  /*bc80*/  LEA.HI R0, R17, R17, RZ, 0x1 ;  /* 0x0000001111007211 */ /* 0x000fe400078f08ff */
[----:B------:R-:W-:Y:S02]  /*bc90*/  MOV R5, RZ ;  /* 0x000000ff00057202 */ /* 0x000fe40000000f00 */
[----:B------:R-:W-:Y:S02]  /*bca0*/  SHF.R.S32.HI R0, RZ, 0x1, R0 ;  /* 0x00000001ff007819 */ /* 0x000fe40000011400 */
[----:B------:R-:W-:Y:S02]  /*bcb0*/  MOV R8, RZ ;  /* 0x000000ff00087202 */ /* 0x000fe40000000f00 */
[-C--:B------:R-:W-:Y:S02]  /*bcc0*/  ISETP.GE.AND P1, PT, R9, R0.reuse, PT ;  /* 0x000000000900720c */ /* 0x080fe40003f26270 */
[----:B-1----:R-:W-:Y:S02]  /*bcd0*/  MOV R6, R0 ;  /* 0x0000000000067202 */ /* 0x002fe40000000f00 */
[----:B-----5:R-:W-:Y:S02]  /*bce0*/  MOV R35, R25 ;  /* 0x0000001900237202 */ /* 0x020fe40000000f00 */
[----:B------:R-:W-:Y:S02]  /*bcf0*/  MOV R33, R27 ;  /* 0x0000001b00217202 */ /* 0x000fe40000000f00 */
[----:B------:R-:W-:Y:S05]  /*bd00*/  MOV R32, R26 ;  /* 0x0000001a00207202 */ /* 0x000fea0000000f00 */
[C---:B------:R-:W-:Y:S02]  /*bd10*/  @P1 IADD3 R6, -R0.reuse, RZ, RZ ;  /* 0x000000ff00061210 */ /* 0x040fe40007ffe1ff */
[----:B------:R-:W-:Y:S02]  /*bd20*/  @P1 IADD3 R5, -R0, RZ, RZ ;  /* 0x000000ff00051210 */ /* 0x000fe40007ffe1ff */
[----:B------:R-:W-:Y:S02]  /*bd30*/  LEA R2, P0, R6, R2, 0x1 ;  /* 0x0000000206027211 */ /* 0x000fe400078008ff */
[----:B------:R-:W-:Y:S02]  /*bd40*/  IADD3 R4, P2, R154, R5, RZ ;  /* 0x000000059a047210 */ /* 0x000fe40007f5e0ff */
[----:B------:R-:W-:Y:S02]  /*bd50*/  LEA.HI.X.SX32 R3, R6, R3, 0x1, P0 ;  /* 0x0000000306037211 */ /* 0x000fe400000f0eff */
[----:B------:R-:W-:Y:S02]  /*bd60*/  LEA.HI.X.SX32 R5, R5, R137, 0x1, P2 ;  /* 0x0000008905057211 */ /* 0x000fe400010f0eff */
[----:B--234-:R-:W-:Y:S02]  /*bd70*/  LEA R36, P0, R4, R126, 0x1 ;  /* 0x0000007e04247211 */ /* 0x01cfe400078008ff */
[----:B------:R-:W-:Y:S02]  /*bd80*/  @P1 IADD3 R8, -R0, RZ, RZ ;  /* 0x000000ff00081210 */ /* 0x000fe40007ffe1ff */
[----:B------:R-:W-:Y:S02]  /*bd90*/  LEA.HI.X R37, R4, R127, R5, 0x1, P0 ;  /* 0x0000007f04257211 */ /* 0x000fe400000f0c05 */
[----:B------:R1:W2:Y:S01]  /*bda0*/  LD.E.128 R4, desc[UR6][R2.64] ;  /* 0x0000000602047980 */ /* 0x0002a2000c101d00 */
[----:B------:R-:W-:Y:S04]  /*bdb0*/  IADD3 R21, P0, R154, R8, RZ ;  /* 0x000000089a157210 */ /* 0x000fe80007f1e0ff */
[----:B------:R-:W-:Y:S02]  /*bdc0*/  LEA.HI.X.SX32 R0, R8, R137, 0x1, P0 ;  /* 0x0000008908007211 */ /* 0x000fe400000f0eff */
[C---:B------:R-:W-:Y:S01]  /*bdd0*/  LEA R28, P0, R21.reuse, R128, 0x1 ;  /* 0x00000080151c7211 */ /* 0x040fe200078008ff */
[----:B------:R-:W1:Y:S03]  /*bde0*/  LD.E.128 R36, desc[UR6][R36.64] ;  /* 0x0000000624247980 */ /* 0x000e66000c101d00 */
[----:B------:R-:W-:Y:S06]  /*bdf0*/  LEA.HI.X R29, R21, R129, R0, 0x1, P0 ;  /* 0x00000081151d7211 */ /* 0x000fec00000f0c00 */
[----:B------:R-:W3:Y:S01]  /*be00*/  LD.E.128 R28, desc[UR6][R28.64] ;  /* 0x000000061c1c7980 */ /* 0x000ee2000c101d00 */
[--C-:B-1----:R-:W-:Y:S01]  /*be10*/  HADD2.F32 R3, -RZ, R37.reuse.H0_H0 ;  /* 0x20000025ff037230 */ /* 0x102fe20000004100 */
[----:B--2---:R-:W-:Y:S01]  /*be20*/  MOV R22, R4 ;  /* 0x0000000400167202 */ /* 0x004fe20000000f00 */
[----:B------:R-:W-:Y:S01]  /*be30*/  HADD2.F32 R4, -RZ, R37.H1_H1 ;  /* 0x30000025ff047230 */ /* 0x000fe20000004100 */
[----:B------:R-:W-:Y:S01]  /*be40*/  MOV R23, R5 ;  /* 0x0000000500177202 */ /* 0x000fe20000000f00 */
[----:B------:R-:W-:Y:S01]  /*be50*/  HADD2.F32 R8, -RZ, R39.H1_H1 ;  /* 0x30000027ff087230 */ /* 0x000fe20000004100 */
[----:B------:R-:W-:Y:S01]  /*be60*/  MOV R20, R6 ;  /* 0x0000000600147202 */ /* 0x000fe20000000f00 */
[--C-:B------:R-:W-:Y:S02]  /*be70*/  HADD2.F32 R27, -RZ, R22.reuse.H0_H0 ;  /* 0x20000016ff1b7230 */ /* 0x100fe40000004100 */
[----:B------:R-:W-:Y:S01]  /*be80*/  @!P1 FADD.FTZ R3, -R3, -RZ ;  /* 0x800000ff03039221 */ /* 0x000fe20000010100 */
[----:B------:R-:W-:Y:S02]  /*be90*/  HADD2.F32 R25, -RZ, R22.H1_H1 ;  /* 0x30000016ff197230 */ /* 0x000fe40000004100 */
[----:B------:R-:W-:Y:S01]  /*bea0*/  @!P1 FADD.FTZ R4, -R4, -RZ ;  /* 0x800000ff04049221 */ /* 0x000fe20000010100 */
[--C-:B------:R-:W-:Y:S01]  /*beb0*/  HADD2.F32 R22, -RZ, R23.reuse.H0_H0 ;  /* 0x20000017ff167230 */ /* 0x100fe20000004100 */
[----:B------:R-:W-:Y:S01]  /*bec0*/  MOV R21, R7 ;  /* 0x0000000700157202 */ /* 0x000fe20000000f00 */
[----:B------:R-:W-:Y:S02]  /*bed0*/  HADD2.F32 R23, -RZ, R23.H1_H1 ;  /* 0x30000017ff177230 */ /* 0x000fe40000004100 */
[----:B------:R-:W-:Y:S01]  /*bee0*/  @!P1 FADD.FTZ R8, -R8, -RZ ;  /* 0x800000ff08089221 */ /* 0x000fe20000010100 */
[----:B------:R-:W-:Y:S02]  /*bef0*/  HADD2.F32 R7, -RZ, R39.H0_H0 ;  /* 0x20000027ff077230 */ /* 0x000fe40000004100 */
[----:B------:R-:W-:Y:S01]  /*bf00*/  FMUL.FTZ R3, R22, R3 ;  /* 0x0000000316037220 */ /* 0x000fe20000410000 */
[----:B------:R-:W-:Y:S02]  /*bf10*/  HADD2.F32 R0, -RZ, R36.H0_H0 ;  /* 0x20000024ff007230 */ /* 0x000fe40000004100 */
[----:B------:R-:W-:Y:S01]  /*bf20*/  FMUL.FTZ R4, R23, R4 ;  /* 0x0000000417047220 */ /* 0x000fe20000410000 */
[--C-:B------:R-:W-:Y:S02]  /*bf30*/  HADD2.F32 R5, -RZ, R38.reuse.H0_H0 ;  /* 0x20000026ff057230 */ /* 0x100fe40000004100 */
[----:B------:R-:W-:Y:S01]  /*bf40*/  @!P1 FADD.FTZ R7, -R7, -RZ ;  /* 0x800000ff07079221 */ /* 0x000fe20000010100 */
        /* <DEDUP_REMOVED lines=8> */
[----:B------:R-:W-:Y:S02]  /*bfd0*/  HADD2.F32 R2, -RZ, R36.H1_H1 ;  /* 0x30000024ff027230 */ /* 0x000fe40000004100 */
[----:B------:R-:W-:Y:S01]  /*bfe0*/  FMUL.FTZ R5, R22, R5 ;  /* 0x0000000516057220 */ /* 0x000fe20000410000 */
[----:B------:R-:W-:Y:S02]  /*bff0*/  HADD2.F32 R21, -RZ, R21.H1_H1 ;  /* 0x30000015ff157230 */ /* 0x000fe40000004100 */
[----:B------:R-:W-:Y:S01]  /*c000*/  FMUL.FTZ R7, R20, R7 ;  /* 0x0000000714077220 */ /* 0x000fe20000410000 */
[--C-:B---3--:R-:W-:Y:S02]  /*c010*/  HADD2.F32 R20, -RZ, R28.reuse.H0_H0 ;  /* 0x2000001cff147230 */ /* 0x108fe40000004100 */
[----:B------:R-:W-:Y:S01]  /*c020*/  @!P1 FADD.FTZ R2, -R2, -RZ ;  /* 0x800000ff02029221 */ /* 0x000fe20000010100 */
[----:B------:R-:W-:Y:S02]  /*c030*/  HADD2.F32 R22, -RZ, R28.H1_H1 ;  /* 0x3000001cff167230 */ /* 0x000fe40000004100 */
[----:B------:R-:W-:Y:S01]  /*c040*/  FMUL.FTZ R8, R21, R8 ;  /* 0x0000000815087220 */ /* 0x000fe20000410000 */
[--C-:B------:R-:W-:Y:S02]  /*c050*/  HADD2.F32 R21, -RZ, R24.reuse.H0_H0 ;  /* 0x20000018ff157230 */ /* 0x100fe40000004100 */
[----:B------:R-:W-:Y:S01]  /*c060*/  FMUL.FTZ R6, R23, R6 ;  /* 0x0000000617067220 */ /* 0x000fe20000410000 */
[----:B------:R-:W-:Y:S02]  /*c070*/  HADD2.F32 R23, -RZ, R24.H1_H1 ;  /* 0x30000018ff177230 */ /* 0x000fe40000004100 */
[----:B------:R-:W-:Y:S01]  /*c080*/  FMUL.FTZ R2, R25, R2 ;  /* 0x0000000219027220 */ /* 0x000fe20000410000 */
[----:B------:R-:W-:Y:S02]  /*c090*/  HADD2.F32 R24, -RZ, R35.H0_H0 ;  /* 0x20000023ff187230 */ /* 0x000fe40000004100 */
[----:B------:R-:W-:Y:S01]  /*c0a0*/  FFMA.FTZ R0, R21, R20, R0 ;  /* 0x0000001415007223 */ /* 0x000fe20000010000 */
[--C-:B------:R-:W-:Y:S02]  /*c0b0*/  HADD2.F32 R25, -RZ, R29.reuse.H0_H0 ;  /* 0x2000001dff197230 */ /* 0x100fe40000004100 */
[----:B------:R-:W-:Y:S01]  /*c0c0*/  FFMA.FTZ R2, R23, R22, R2 ;  /* 0x0000001617027223 */ /* 0x000fe20000010002 */
[----:B------:R-:W-:Y:S02]  /*c0d0*/  HADD2.F32 R26, -RZ, R29.H1_H1 ;  /* 0x3000001dff1a7230 */ /* 0x000fe40000004100 */
[----:B------:R-:W-:Y:S02]  /*c0e0*/  HADD2.F32 R21, -RZ, R35.H1_H1 ;  /* 0x30000023ff157230 */ /* 0x000fe40000004100 */
[----:B------:R-:W-:Y:S01]  /*c0f0*/  FFMA.FTZ R3, R24, R25, R3 ;  /* 0x0000001918037223 */ /* 0x000fe20000010003 */
[----:B------:R-:W-:Y:S01]  /*c100*/  HADD2.F32 R27, -RZ, R30.H0_H0 ;  /* 0x2000001eff1b7230 */ /* 0x000fe20000004100 */
[----:B------:R-:W-:Y:S01]  /*c110*/  F2FP.F16.F32.PACK_AB R24, R2, R0 ;  /* 0x000000000218723e */ /* 0x000fe200000000ff */
        /* <DEDUP_REMOVED lines=8> */
[----:B------:R-:W-:Y:S02]  /*c1a0*/  HADD2.F32 R30, -RZ, R31.H1_H1 ;  /* 0x3000001fff1e7230 */ /* 0x000fe40000004100 */
[----:B------:R-:W-:Y:S02]  /*c1b0*/  HADD2.F32 R25, -RZ, R33.H1_H1 ;  /* 0x30000021ff197230 */ /* 0x000fe40000004100 */
[----:B------:R-:W-:Y:S01]  /*c1c0*/  FFMA.FTZ R7, R22, R29, R7 ;  /* 0x0000001d16077223 */ /* 0x000fe20000010007 */
[----:B------:R-:W-:Y:S02]  /*c1d0*/  F2FP.F16.F32.PACK_AB R26, R6, R5 ;  /* 0x00000005061a723e */ /* 0x000fe400000000ff */
[----:B------:R-:W-:Y:S01]  /*c1e0*/  FFMA.FTZ R8, R25, R30, R8 ;  /* 0x0000001e19087223 */ /* 0x000fe20000010008 */
[----:B------:R-:W-:Y:S04]  /*c1f0*/  F2FP.F16.F32.PACK_AB R25, R4, R3 ;  /* 0x000000030419723e */ /* 0x000fe800000000ff */
[----:B------:R-:W-:Y:S02]  /*c200*/  F2FP.F16.F32.PACK_AB R27, R8, R7 ;  /* 0x00000007081b723e */ /* 0x000fe400000000ff */
.L_x_1003:
[----:B------:R-:W-:Y:S05]  /*c210*/  BSYNC B0 ;  /* 0x0000000000007941 */ /* 0x000fea0003800000 */
.L_x_1002:
[----:B-----5:R1:W-:Y:S02]  /*c220*/  ST.E.128 desc[UR6][R40.64], R24 ;  /* 0x0000001828007985 */ /* 0x0203e4000c101d06 */
.L_x_997:
[----:B------:R-:W-:Y:S05]  /*c230*/  BSYNC B2 ;  /* 0x0000000000027941 */ /* 0x000fea0003800000 */
.L_x_996:
        /* <DEDUP_REMOVED lines=11> */
[----:B-1----:R-:W-:Y:S01]  /*c2f0*/  IMAD.WIDE.U32 R6, R214, 0xc0, R124 ;  /* 0x000000c0d6067825 */ /* 0x002fe200078e007c */
        /* <DEDUP_REMOVED lines=10> */
[----:B-----5:R-:W-:Y:S02]  /*c3a0*/  MOV R35, R25 ;  /* 0x0000001900237202 */ /* 0x020fe40000000f00 */
        /* <DEDUP_REMOVED lines=9> */
[----:B------:R-:W-:Y:S02]  /*c440*/  LEA.HI.X.SX32 R4, R4, R138, 0x1, P2 ;  /* 0x0000008a04047211 */ /* 0x000fe400010f0eff */
[C---:B--234-:R-:W-:Y:S04]  /*c450*/  LEA R36, P0, R0.reuse, R126, 0x1 ;  /* 0x0000007e00247211 */ /* 0x05cfe800078008ff */
[----:B------:R-:W-:Y:S02]  /*c460*/  LEA.HI.X R37, R0, R127, R4, 0x1, P0 ;  /* 0x0000007f00257211 */ /* 0x000fe400000f0c04 */
[----:B-1----:R1:W2:Y:S01]  /*c470*/  LD.E.128 R4, desc[UR6][R2.64] ;  /* 0x0000000602047980 */ /* 0x0022a2000c101d00 */
[----:B------:R-:W-:Y:S02]  /*c480*/  MOV R0, RZ ;  /* 0x000000ff00007202 */ /* 0x000fe40000000f00 */
[----:B------:R-:W-:Y:S04]  /*c490*/  @P1 IADD3 R0, -R21, RZ, RZ ;  /* 0x000000ff15001210 */ /* 0x000fe80007ffe1ff */
[----:B------:R-:W-:Y:S01]  /*c4a0*/  IADD3 R21, P0, R155, R0, RZ ;  /* 0x000000009b157210 */ /* 0x000fe20007f1e0ff */
[----:B------:R-:W1:Y:S03]  /*c4b0*/  LD.E.128 R36, desc[UR6][R36.64] ;  /* 0x0000000624247980 */ /* 0x000e66000c101d00 */
[----:B------:R-:W-:Y:S02]  /*c4c0*/  LEA.HI.X.SX32 R0, R0, R138, 0x1, P0 ;  /* 0x0000008a00007211 */ /* 0x000fe400000f0eff */
[C---:B------:R-:W-:Y:S04]  /*c4d0*/  LEA R28, P0, R21.reuse, R128, 0x1 ;  /* 0x00000080151c7211 */ /* 0x040fe800078008ff */
        /* <DEDUP_REMOVED lines=66> */
.L_x_1009:
[----:B------:R-:W-:Y:S05]  /*c900*/  BSYNC B0 ;  /* 0x0000000000007941 */ /* 0x000fea0003800000 */
.L_x_1008:
[----:B-----5:R1:W-:Y:S02]  /*c910*/  ST.E.128 desc[UR6][R40.64], R24 ;  /* 0x0000001828007985 */ /* 0x0203e4000c101d06 */
.L_x_1007:
[----:B------:R-:W-:Y:S05]  /*c920*/  BSYNC B1 ;  /* 0x0000000000017941 */ /* 0x000fea0003800000 */
.L_x_1006:
[----:B------:R-:W-:Y:S11]  /*c930*/  ISETP.GE.AND P0, PT, R9, R123, PT ;  /* 0x0000007b0900720c */ /* 0x000ff60003f06270 */
[----:B------:R-:W-:Y:S02]  /*c940*/  @!UPT UIADD3 URZ, URZ, URZ, URZ ;  /* 0x0000003f3f3ff290 */ /* 0x000fe4000fffe03f */
[----:B------:R-:W-:Y:S05]  /*c950*/  @P0 BRA `(.L_x_1005) ;  /* 0x00000004008c0947 */ /* 0x000fea0003800000 */
[C---:B-1----:R-:W-:Y:S01]  /*c960*/  LEA R2, P0, R108.reuse, R124, 0x1 ;  /* 0x0000007c6c027211 */ /* 0x042fe200078008ff */
        /* <DEDUP_REMOVED lines=12> */
[----:B------:R-:W-:Y:S02]  /*ca30*/  MOV R6, R0 ;  /* 0x0000000000067202 */ /* 0x000fe40000000f00 */
[----:B-----5:R-:W-:Y:S02]  /*ca40*/  MOV R35, R25 ;  /* 0x0000001900237202 */ /* 0x020fe40000000f00 */
[----:B------:R-:W-:Y:S02]  /*ca50*/  MOV R33, R27 ;  /* 0x0000001b00217202 */ /* 0x000fe40000000f00 */
[----:B------:R-:W-:Y:S05]  /*ca60*/  MOV R32, R26 ;  /* 0x0000001a00207202 */ /* 0x000fea0000000f00 */
[C---:B------:R-:W-:Y:S02]  /*ca70*/  @P1 IADD3 R6, -R0.reuse, RZ, RZ ;  /* 0x000000ff00061210 */ /* 0x040fe40007ffe1ff */
[----:B------:R-:W-:Y:S02]  /*ca80*/  @P1 IADD3 R5, -R0, RZ, RZ ;  /* 0x000000ff00051210 */ /* 0x000fe40007ffe1ff */
[----:B-1----:R-:W-:Y:S02]  /*ca90*/  LEA R2, P0, R6, R2, 0x1 ;  /* 0x0000000206027211 */ /* 0x002fe400078008ff */
        /* <DEDUP_REMOVED lines=77> */
.L_x_1011:
[----:B------:R-:W-:Y:S05]  /*cf70*/  BSYNC B0 ;  /* 0x0000000000007941 */ /* 0x000fea0003800000 */
.L_x_1010:
[----:B-----5:R1:W-:Y:S02]  /*cf80*/  ST.E.128 desc[UR6][R40.64], R24 ;  /* 0x0000001828007985 */ /* 0x0203e4000c101d06 */
.L_x_1005:
[----:B------:R-:W-:Y:S05]  /*cf90*/  BSYNC B2 ;  /* 0x0000000000027941 */ /* 0x000fea0003800000 */
.L_x_1004:
        /* <DEDUP_REMOVED lines=108> */
.L_x_1017:
[----:B------:R-:W-:Y:S05]  /*d660*/  BSYNC B0 ;  /* 0x0000000000007941 */ /* 0x000fea0003800000 */
.L_x_1016:
[----:B-----5:R1:W-:Y:S02]  /*d670*/  ST.E.128 desc[UR6][R40.64], R24 ;  /* 0x0000001828007985 */ /* 0x0203e4000c101d06 */
.L_x_1015:
[----:B------:R-:W-:Y:S05]  /*d680*/  BSYNC B1 ;  /* 0x0000000000017941 */ /* 0x000fea0003800000 */
.L_x_1014:
        /* <DEDUP_REMOVED lines=14> */
[----:B-----5:R-:W-:Y:S02]  /*d770*/  MOV R26, R4 ;  /* 0x00000004001a7202 */ /* 0x020fe40000000f00 */
[-C--:B------:R-:W-:Y:S02]  /*d780*/  ISETP.GE.AND P1, PT, R9, R0.reuse, PT ;  /* 0x000000000900720c */ /* 0x080fe40003f26270 */
[----:B------:R-:W-:Y:S02]  /*d790*/  MOV R21, R0 ;  /* 0x0000000000157202 */ /* 0x000fe40000000f00 */
[----:B------:R-:W-:Y:S02]  /*d7a0*/  MOV R32, R6 ;  /* 0x0000000600207202 */ /* 0x000fe40000000f00 */
        /* <DEDUP_REMOVED lines=8> */
[C---:B--234-:R-:W-:Y:S04]  /*d830*/  LEA R36, P0, R8.reuse, R126, 0x1 ;  /* 0x0000007e08247211 */ /* 0x05cfe800078008ff */
[----:B------:R-:W-:Y:S02]  /*d840*/  LEA.HI.X R37, R8, R127, R20, 0x1, P0 ;  /* 0x0000007f08257211 */ /* 0x000fe400000f0c14 */
[----:B------:R-:W-:Y:S01]  /*d850*/  MOV R8, RZ ;  /* 0x000000ff00087202 */ /* 0x000fe20000000f00 */
[----:B------:R1:W2:Y:S01]  /*d860*/  LD.E.128 R20, desc[UR6][R2.64] ;  /* 0x0000000602147980 */ /* 0x0002a2000c101d00 */
[----:B------:R-:W-:Y:S04]  /*d870*/  @P1 IADD3 R8, -R0, RZ, RZ ;  /* 0x000000ff00081210 */ /* 0x000fe80007ffe1ff */
[----:B------:R-:W-:Y:S03]  /*d880*/  IADD3 R25, P0, R149, R8, RZ ;  /* 0x0000000895197210 */ /* 0x000fe60007f1e0ff */
[----:B------:R-:W1:Y:S01]  /*d890*/  LD.E.128 R36, desc[UR6][R36.64] ;  /* 0x0000000624247980 */ /* 0x000e62000c101d00 */
        /* <DEDUP_REMOVED lines=8> */
[--C-:B------:R-:W-:Y:S02]  /*d920*/  HADD2.F32 R22, -RZ, R21.reuse.H0_H0 ;  /* 0x20000015ff167230 */ /* 0x100fe40000004100 */
[----:B------:R-:W-:Y:S01]  /*d930*/  @!P1 FADD.FTZ R3, -R3, -RZ ;  /* 0x800000ff03039221 */ /* 0x000fe20000010100 */
[----:B------:R-:W-:Y:S02]  /*d940*/  HADD2.F32 R21, -RZ, R21.H1_H1 ;  /* 0x30000015ff157230 */ /* 0x000fe40000004100 */
[----:B------:R-:W-:Y:S01]  /*d950*/  @!P1 FADD.FTZ R4, -R4, -RZ ;  /* 0x800000ff04049221 */ /* 0x000fe20000010100 */
[----:B------:R-:W-:Y:S01]  /*d960*/  HADD2.F32 R6, -RZ, R38.H1_H1 ;  /* 0x30000026ff067230 */ /* 0x000fe20000004100 */
[----:B------:R-:W-:Y:S01]  /*d970*/  MOV R17, R23 ;  /* 0x0000001700117202 */ /* 0x000fe20000000f00 */
[----:B------:R-:W-:Y:S02]  /*d980*/  HADD2.F32 R7, -RZ, R39.H0_H0 ;  /* 0x20000027ff077230 */ /* 0x000fe40000004100 */
[----:B------:R-:W-:Y:S01]  /*d990*/  FMUL.FTZ R3, R22, R3 ;  /* 0x0000000316037220 */ /* 0x000fe20000410000 */
[--C-:B------:R-:W-:Y:S02]  /*d9a0*/  HADD2.F32 R0, -RZ, R36.reuse.H0_H0 ;  /* 0x20000024ff007230 */ /* 0x100fe40000004100 */
[----:B------:R-:W-:Y:S01]  /*d9b0*/  FMUL.FTZ R4, R21, R4 ;  /* 0x0000000415047220 */ /* 0x000fe20000410000 */
[----:B------:R-:W-:Y:S02]  /*d9c0*/  HADD2.F32 R2, -RZ, R36.H1_H1 ;  /* 0x30000024ff027230 */ /* 0x000fe40000004100 */
[----:B------:R-:W-:Y:S01]  /*d9d0*/  @!P1 FADD.FTZ R6, -R6, -RZ ;  /* 0x800000ff06069221 */ /* 0x000fe20000010100 */
[----:B------:R-:W-:Y:S02]  /*d9e0*/  HADD2.F32 R5, -RZ, R38.H0_H0 ;  /* 0x20000026ff057230 */ /* 0x000fe40000004100 */
[----:B------:R-:W-:Y:S01]  /*d9f0*/  @!P1 FADD.FTZ R7, -R7, -RZ ;  /* 0x800000ff07079221 */ /* 0x000fe20000010100 */
[--C-:B------:R-:W-:Y:S02]  /*da00*/  HADD2.F32 R22, -RZ, R20.reuse.H0_H0 ;  /* 0x20000014ff167230 */ /* 0x100fe40000004100 */
[----:B------:R-:W-:Y:S01]  /*da10*/  @!P1 FADD.FTZ R0, -R0, -RZ ;  /* 0x800000ff00009221 */ /* 0x000fe20000010100 */
[----:B------:R-:W-:Y:S02]  /*da20*/  HADD2.F32 R21, -RZ, R20.H1_H1 ;  /* 0x30000014ff157230 */ /* 0x000fe40000004100 */
[----:B------:R-:W-:Y:S01]  /*da30*/  @!P1 FADD.FTZ R2, -R2, -RZ ;  /* 0x800000ff02029221 */ /* 0x000fe20000010100 */
[----:B------:R-:W-:Y:S02]  /*da40*/  HADD2.F32 R20, -RZ, R17.H0_H0 ;  /* 0x20000011ff147230 */ /* 0x000fe40000004100 */
[----:B------:R-:W-:Y:S01]  /*da50*/  @!P1 FADD.FTZ R5, -R5, -RZ ;  /* 0x800000ff05059221 */ /* 0x000fe20000010100 */
[--C-:B------:R-:W-:Y:S02]  /*da60*/  HADD2.F32 R25, -RZ, R24.reuse.H0_H0 ;  /* 0x20000018ff197230 */ /* 0x100fe40000004100 */
[----:B------:R-:W-:Y:S01]  /*da70*/  FMUL.FTZ R6, R21, R6 ;  /* 0x0000000615067220 */ /* 0x000fe20000410000 */
[----:B------:R-:W-:Y:S02]  /*da80*/  HADD2.F32 R23, -RZ, R24.H1_H1 ;  /* 0x30000018ff177230 */ /* 0x000fe40000004100 */
[----:B------:R-:W-:Y:S01]  /*da90*/  FMUL.FTZ R7, R20, R7 ;  /* 0x0000000714077220 */ /* 0x000fe20000410000 */
[----:B------:R-:W-:Y:S02]  /*daa0*/  HADD2.F32 R21, -RZ, R26.H0_H0 ;  /* 0x2000001aff157230 */ /* 0x000fe40000004100 */
[----:B------:R-:W-:Y:S01]  /*dab0*/  FMUL.FTZ R0, R25, R0 ;  /* 0x0000000019007220 */ /* 0x000fe20000410000 */
[----:B---3--:R-:W-:Y:S02]  /*dac0*/  HADD2.F32 R20, -RZ, R28.H0_H0 ;  /* 0x2000001cff147230 */ /* 0x008fe40000004100 */
[----:B------:R-:W-:Y:S01]  /*dad0*/  FMUL.FTZ R2, R23, R2 ;  /* 0x0000000217027220 */ /* 0x000fe20000410000 */
[----:B------:R-:W-:Y:S02]  /*dae0*/  HADD2.F32 R8, -RZ, R39.H1_H1 ;  /* 0x30000027ff087230 */ /* 0x000fe40000004100 */
[----:B------:R-:W-:Y:S01]  /*daf0*/  FMUL.FTZ R5, R22, R5 ;  /* 0x0000000516057220 */ /* 0x000fe20000410000 */
[----:B------:R-:W-:Y:S02]  /*db00*/  HADD2.F32 R23, -RZ, R26.H1_H1 ;  /* 0x3000001aff177230 */ /* 0x000fe40000004100 */
[----:B------:R-:W-:Y:S01]  /*db10*/  FFMA.FTZ R0, R21, R20, R0 ;  /* 0x0000001415007223 */ /* 0x000fe20000010000 */
[----:B------:R-:W-:Y:S02]  /*db20*/  HADD2.F32 R22, -RZ, R28.H1_H1 ;  /* 0x3000001cff167230 */ /* 0x000fe40000004100 */
[----:B------:R-:W-:Y:S01]  /*db30*/  @!P1 FADD.FTZ R8, -R8, -RZ ;  /* 0x800000ff08089221 */ /* 0x000fe20000010100 */
[----:B------:R-:W-:Y:S02]  /*db40*/  HADD2.F32 R24, -RZ, R35.H0_H0 ;  /* 0x20000023ff187230 */ /* 0x000fe40000004100 */
[----:B------:R-:W-:Y:S02]  /*db50*/  HADD2.F32 R25, -RZ, R29.H0_H0 ;  /* 0x2000001dff197230 */ /* 0x000fe40000004100 */
[----:B------:R-:W-:Y:S01]  /*db60*/  FFMA.FTZ R2, R23, R22, R2 ;  /* 0x0000001617027223 */ /* 0x000fe20000010002 */
[----:B------:R-:W-:Y:S02]  /*db70*/  HADD2.F32 R17, -RZ, R17.H1_H1 ;  /* 0x30000011ff117230 */ /* 0x000fe40000004100 */
[----:B------:R-:W-:Y:S02]  /*db80*/  HADD2.F32 R26, -RZ, R29.H1_H1 ;  /* 0x3000001dff1a7230 */ /* 0x000fe40000004100 */
[----:B------:R-:W-:Y:S01]  /*db90*/  FFMA.FTZ R3, R24, R25, R3 ;  /* 0x0000001918037223 */ /* 0x000fe20000010003 */
[----:B------:R-:W-:Y:S02]  /*dba0*/  HADD2.F32 R21, -RZ, R35.H1_H1 ;  /* 0x30000023ff157230 */ /* 0x000fe40000004100 */
[----:B------:R-:W-:Y:S01]  /*dbb0*/  FMUL.FTZ R8, R17, R8 ;  /* 0x0000000811087220 */ /* 0x000fe20000410000 */
[----:B------:R-:W-:Y:S01]  /*dbc0*/  HADD2.F32 R27, -RZ, R30.H0_H0 ;  /* 0x2000001eff1b7230 */ /* 0x000fe20000004100 */
[----:B------:R-:W-:Y:S01]  /*dbd0*/  F2FP.F16.F32.PACK_AB R0, R2, R0 ;  /* 0x000000000200723e */ /* 0x000fe200000000ff */
[----:B------:R-:W-:Y:S02]  /*dbe0*/  HADD2.F32 R20, -RZ, R32.H0_H0 ;  /* 0x20000020ff147230 */ /* 0x000fe40000004100 */
[----:B------:R-:W-:Y:S01]  /*dbf0*/  FFMA.FTZ R4, R21, R26, R4 ;  /* 0x0000001a15047223 */ /* 0x000fe20000010004 */
[----:B------:R-:W-:Y:S02]  /*dc00*/  HADD2.F32 R28, -RZ, R30.H1_H1 ;  /* 0x3000001eff1c7230 */ /* 0x000fe40000004100 */
[----:B------:R-:W-:Y:S02]  /*dc10*/  HADD2.F32 R23, -RZ, R32.H1_H1 ;  /* 0x30000020ff177230 */ /* 0x000fe40000004100 */
[----:B------:R-:W-:Y:S01]  /*dc20*/  FFMA.FTZ R5, R20, R27, R5 ;  /* 0x0000001b14057223 */ /* 0x000fe20000010005 */
[----:B------:R-:W-:Y:S01]  /*dc30*/  F2FP.F16.F32.PACK_AB R3, R4, R3 ;  /* 0x000000030403723e */ /* 0x000fe200000000ff */
[----:B------:R-:W-:Y:S01]  /*dc40*/  HADD2.F32 R29, -RZ, R31.H0_H0 ;  /* 0x2000001fff1d7230 */ /* 0x000fe20000004100 */
[----:B------:R-:W-:Y:S01]  /*dc50*/  MOV R4, R0 ;  /* 0x0000000000047202 */ /* 0x000fe20000000f00 */
[----:B------:R-:W-:Y:S02]  /*dc60*/  HADD2.F32 R22, -RZ, R33.H0_H0 ;  /* 0x20000021ff167230 */ /* 0x000fe40000004100 */
[----:B------:R-:W-:Y:S01]  /*dc70*/  FFMA.FTZ R6, R23, R28, R6 ;  /* 0x0000001c17067223 */ /* 0x000fe20000010006 */
[----:B------:R-:W-:Y:S02]  /*dc80*/  HADD2.F32 R30, -RZ, R31.H1_H1 ;  /* 0x3000001fff1e7230 */ /* 0x000fe40000004100 */
[----:B------:R-:W-:Y:S02]  /*dc90*/  HADD2.F32 R25, -RZ, R33.H1_H1 ;  /* 0x30000021ff197230 */ /* 0x000fe40000004100 */
[----:B------:R-:W-:Y:S01]  /*dca0*/  FFMA.FTZ R7, R22, R29, R7 ;  /* 0x0000001d16077223 */ /* 0x000fe20000010007 */
[----:B------:R-:W-:Y:S02]  /*dcb0*/  F2FP.F16.F32.PACK_AB R6, R6, R5 ;  /* 0x000000050606723e */ /* 0x000fe400000000ff */
[----:B------:R-:W-:Y:S01]  /*dcc0*/  MOV R5, R3 ;  /* 0x0000000300057202 */ /* 0x000fe20000000f00 */
[----:B------:R-:W-:Y:S05]  /*dcd0*/  FFMA.FTZ R8, R25, R30, R8 ;  /* 0x0000001e19087223 */ /* 0x000fea0000010008 */
[----:B------:R-:W-:Y:S02]  /*dce0*/  F2FP.F16.F32.PACK_AB R7, R8, R7 ;  /* 0x000000070807723e */ /* 0x000fe400000000ff */
.L_x_1019:
[----:B------:R-:W-:Y:S05]  /*dcf0*/  BSYNC B0 ;  /* 0x0000000000007941 */ /* 0x000fea0003800000 */
.L_x_1018:
[----:B-----5:R1:W-:Y:S02]  /*dd00*/  ST.E.128 desc[UR6][R40.64], R4 ;  /* 0x0000000428007985 */ /* 0x0203e4000c101d06 */
.L_x_1013:
[----:B------:R-:W-:Y:S05]  /*dd10*/  BSYNC B2 ;  /* 0x0000000000027941 */ /* 0x000fea0003800000 */
.L_x_1012:
[----:B-1----:R-:W2:Y:S02]  /*dd20*/  LD.E R3, desc[UR6][R10.64+0xd0] ;  /* 0x0000d0060a037980 */ /* 0x002ea4000c101900 */
[----:B--2---:R-:W-:Y:S05]  /*dd30*/  IMAD.U32 R3, R3, -0x40, RZ ;  /* 0xffffffc003037824 */ /* 0x004fea00078e00ff */
[C---:B------:R-:W-:Y:S02]  /*dd40*/  LEA R128, P1, R3.reuse, R128, 0x1 ;  /* 0x0000008003807211 */ /* 0x040fe400078208ff */
[C---:B------:R-:W-:Y:S02]  /*dd50*/  LEA R126, P0, R3.reuse, R126, 0x1 ;  /* 0x0000007e037e7211 */ /* 0x040fe400078008ff */
[C---:B------:R-:W-:Y:S02]  /*dd60*/  LEA.HI.X.SX32 R129, R3.reuse, R129, 0x1, P1 ;  /* 0x0000008103817211 */ /* 0x040fe400008f0eff */
[----:B------:R-:W-:Y:S01]  /*dd70*/  LEA.HI.X.SX32 R127, R3, R127, 0x1, P0 ;  /* 0x0000007f037f7211 */ /* 0x000fe200000f0eff */
[----:B------:R-:W-:Y:S05]  /*dd80*/  BRA `(.L_x_955) ;  /* 0x0000000800807947 */ /* 0x000fea0003800000 */
.L_x_921:
[-C--:B------:R-:W-:Y:S01]  /*dd90*/  ISETP.GE.AND P0, PT, R70, R224.reuse, PT ;  /* 0x000000e04600720c */ /* 0x080fe20003f06270 */
[----:B------:R-:W-:Y:S01]  /*dda0*/  BSSY B0, `(.L_x_1020) ;  /* 0x0000011000007945 */ /* 0x000fe20003800000 */
[-C--:B------:R-:W-:Y:S02]  /*ddb0*/  ISETP.GE.AND P5, PT, R69, R224.reuse, PT ;  /* 0x000000e04500720c */ /* 0x080fe40003fa6270 */
[-C--:B------:R-:W-:Y:S02]  /*ddc0*/  ISETP.GE.AND P4, PT, R67, R224.reuse, PT ;  /* 0x000000e04300720c */ /* 0x080fe40003f86270 */
[-C--:B------:R-:W-:Y:S02]  /*ddd0*/  ISETP.GE.AND P3, PT, R167, R224.reuse, PT ;  /* 0x000000e0a700720c */ /* 0x080fe40003f66270 */
[-C--:B------:R-:W-:Y:S02]  /*dde0*/  ISETP.GE.AND P2, PT, R166, R224.reuse, PT ;  /* 0x000000e0a600720c */ /* 0x080fe40003f46270 */
[----:B------:R-:W-:Y:S02]  /*ddf0*/  ISETP.GE.AND P1, PT, R165, R224, PT ;  /* 0x000000e0a500720c */ /* 0x000fe40003f26270 */
[----:B------:R-:W-:Y:S01]  /*de00*/  ISETP.GE.AND P0, PT, R70, R222, !P0 ;  /* 0x000000de4600720c */ /* 0x000fe20004706270 */
[----:B------:R-:W-:Y:S01]  /*de10*/  @!UPT UIADD3 URZ, URZ, URZ, URZ ;  /* 0x0000003f3f3ff290 */ /* 0x000fe2000fffe03f */
[----:B------:R-:W-:Y:S11]  /*de20*/  @!P6 BRA `(.L_x_1021) ;  /* 0x000000000020e947 */ /* 0x000ff60003800000 */
[----:B------:R-:W-:Y:S11]  /*de30*/  ISETP.NE.AND P6, PT, R169, RZ, PT ;  /* 0x000000ffa900720c */ /* 0x000ff60003fc5270 */
[----:B------:R-:W-:Y:S02]  /*de40*/  @!UPT UIADD3 URZ, URZ, URZ, URZ ;  /* 0x0000003f3f3ff290 */ /* 0x000fe4000fffe03f */
[----:B------:R-:W2:Y:S04]  /*de50*/  @P6 LD.E.128 R20, desc[UR6][R124.64] ;  /* 0x000000067c146980 */ /* 0x000ea8000c101d00 */
[----:B--2---:R1:W-:Y:S01]  /*de60*/  @P6 ST.E.128 desc[UR6][R130.64], R20 ;  /* 0x0000001482006985 */ /* 0x0043e2000c101d06 */
[----:B------:R-:W-:Y:S11]  /*de70*/  ISETP.NE.AND P6, PT, R168, RZ, PT ;  /* 0x000000ffa800720c */ /* 0x000ff60003fc5270 */
[----:B------:R-:W-:Y:S02]  /*de80*/  @!UPT UIADD3 URZ, URZ, URZ, URZ ;  /* 0x0000003f3f3ff290 */ /* 0x000fe4000fffe03f */
[----:B------:R-:W2:Y:S04]  /*de90*/  @P6 LD.E.128 R4, desc[UR6][R124.64+0x80] ;  /* 0x000080067c046980 */ /* 0x000ea8000c101d00 */
[----:B--2---:R1:W-:Y:S02]  /*dea0*/  @P6 ST.E.128 desc[UR6][R130.64+0x80], R4 ;  /* 0x0000800482006985 */ /* 0x0043e4000c101d06 */
.L_x_1021:
[----:B------:R-:W-:Y:S05]  /*deb0*/  BSYNC B0 ;  /* 0x0000000000007941 */ /* 0x000fea0003800000 */
.L_x_1020:
[----:B------:R-:W-:Y:S04]  /*dec0*/  BSSY B0, `(.L_x_1022) ;  /* 0x0000014000007945 */ /* 0x000fe80003800000 */
[----:B------:R-:W-:Y:S05]  /*ded0*/  @!P0 BRA `(.L_x_1023) ;  /* 0x0000000000488947 */ /* 0x000fea0003800000 */
[----:B------:R-:W-:Y:S11]  /*dee0*/  ISETP.NE.AND P6, PT, R169, RZ, PT ;  /* 0x000000ffa900720c */ /* 0x000ff60003fc5270 */
[----:B------:R-:W-:Y:S02]  /*def0*/  @!UPT UIADD3 URZ, URZ, URZ, URZ ;  /* 0x0000003f3f3ff290 */ /* 0x000fe4000fffe03f */
[C---:B------:R-:W-:Y:S04]  /*df00*/  @P6 LEA R28, P0, R92.reuse, R124, 0x1 ;  /* 0x0000007c5c1c6211 */ /* 0x040fe800078008ff */
[----:B------:R-:W-:Y:S02]  /*df10*/  @P6 LEA.HI.X R29, R92, R125, R91, 0x1, P0 ;  /* 0x0000007d5c1d6211 */ /* 0x000fe400000f0c5b */
[C---:B------:R-:W-:Y:S04]  /*df20*/  @P6 LEA R24, P0, R233.reuse, R130, 0x1 ;  /* 0x00000082e9186211 */ /* 0x040fe800078008ff */
[----:B------:R-:W-:Y:S02]  /*df30*/  @P6 LEA.HI.X R25, R233, R131, R234, 0x1, P0 ;  /* 0x00000083e9196211 */ /* 0x000fe400000f0cea */
[----:B------:R-:W-:Y:S11]  /*df40*/  ISETP.NE.AND P6, PT, R168, RZ, PT ;  /* 0x000000ffa800720c */ /* 0x000ff60003fc5270 */
[----:B------:R-:W-:Y:S02]  /*df50*/  @!UPT UIADD3 URZ, URZ, URZ, URZ ;  /* 0x0000003f3f3ff290 */ /* 0x000fe4000fffe03f */
[C---:B------:R-:W-:Y:S04]  /*df60*/  @P6 LEA R2, P0, R93.reuse, R124, 0x1 ;  /* 0x0000007c5d026211 */ /* 0x040fe800078008ff */
[----:B------:R-:W-:Y:S02]  /*df70*/  @P6 LEA.HI.X R3, R93, R125, R94, 0x1, P0 ;  /* 0x0000007d5d036211 */ /* 0x000fe400000f0c5e */
[----:B------:R-:W-:Y:S11]  /*df80*/  ISETP.NE.AND P0, PT, R169, RZ, PT ;  /* 0x000000ffa900720c */ /* 0x000ff60003f05270 */
[----:B------:R-:W-:Y:S02]  /*df90*/  @!UPT UIADD3 URZ, URZ, URZ, URZ ;  /* 0x0000003f3f3ff290 */ /* 0x000fe4000fffe03f */
[----:B-1----:R-:W2:Y:S04]  /*dfa0*/  @P0 LD.E.128 R20, desc[UR6][R28.64] ;  /* 0x000000061c140980 */ /* 0x002ea8000c101d00 */
[----:B--2---:R2:W-:Y:S01]  /*dfb0*/  @P0 ST.E.128 desc[UR6][R24.64], R20 ;  /* 0x0000001418000985 */ /* 0x0045e2000c101d06 */
[C---:B------:R-:W-:Y:S03]  /*dfc0*/  @P6 LEA R26, P0, R86.reuse, R130, 0x1 ;  /* 0x00000082561a6211 */ /* 0x040fe600078008ff */
[----:B------:R-:W3:Y:S01]  /*dfd0*/  @P6 LD.E.128 R4, desc[UR6][R2.64] ;  /* 0x0000000602046980 */ /* 0x000ee2000c101d00 */
[----:B------:R-:W-:Y:S05]  /*dfe0*/  @P6 LEA.HI.X R27, R86, R131, R85, 0x1, P0 ;  /* 0x00000083561b6211 */ /* 0x000fea00000f0c55 */
[----:B---3--:R2:W-:Y:S04]  /*dff0*/  @P6 ST.E.128 desc[UR6][R26.64], R4 ;  /* 0x000000041a006985 */ /* 0x0085e8000c101d06 */
.L_x_1023:
[----:B------:R-:W-:Y:S05]  /*e000*/  BSYNC B0 ;  /* 0x0000000000007941 */ /* 0x000fea0003800000 */
.L_x_1022:
[----:B------:R-:W-:Y:S01]  /*e010*/  ISETP.GE.AND P5, PT, R69, R222, !P5 ;  /* 0x000000de4500720c */ /* 0x000fe20006fa6270 */
[----:B------:R-:W-:Y:S01]  /*e020*/  BSSY B0, `(.L_x_1024) ;  /* 0x000001b000007945 */ /* 0x000fe20003800000 */
[----:B------:R-:W-:Y:S02]  /*e030*/  ISETP.GE.AND P0, PT, R164, R224, PT ;  /* 0x000000e0a400720c */ /* 0x000fe40003f06270 */
[-C--:B------:R-:W-:Y:S02]  /*e040*/  ISETP.GE.AND P4, PT, R67, R222.reuse, !P4 ;  /* 0x000000de4300720c */ /* 0x080fe40006786270 */
[-C--:B------:R-:W-:Y:S02]  /*e050*/  ISETP.GE.AND P3, PT, R167, R222.reuse, !P3 ;  /* 0x000000dea700720c */ /* 0x080fe40005f66270 */
[-C--:B------:R-:W-:Y:S02]  /*e060*/  ISETP.GE.AND P2, PT, R166, R222.reuse, !P2 ;  /* 0x000000dea600720c */ /* 0x080fe40005746270 */
[-C--:B------:R-:W-:Y:S02]  /*e070*/  ISETP.GE.AND P1, PT, R165, R222.reuse, !P1 ;  /* 0x000000dea500720c */ /* 0x080fe40004f26270 */
[----:B------:R-:W-:Y:S01]  /*e080*/  ISETP.GE.AND P0, PT, R164, R222, !P0 ;  /* 0x000000dea400720c */ /* 0x000fe20004706270 */
[----:B------:R-:W-:Y:S01]  /*e090*/  @!UPT UIADD3 URZ, URZ, URZ, URZ ;  /* 0x0000003f3f3ff290 */ /* 0x000fe2000fffe03f */
[----:B------:R-:W-:Y:S11]  /*e0a0*/  @!P5 BRA `(.L_x_1025) ;  /* 0x000000000048d947 */ /* 0x000ff60003800000 */
[----:B------:R-:W-:Y:S11]  /*e0b0*/  ISETP.NE.AND P6, PT, R169, RZ, PT ;  /* 0x000000ffa900720c */ /* 0x000ff60003fc5270 */
[----:B------:R-:W-:Y:S02]  /*e0c0*/  @!UPT UIADD3 URZ, URZ, URZ, URZ ;  /* 0x0000003f3f3ff290 */ /* 0x000fe4000fffe03f */
[C---:B------:R-:W-:Y:S04]  /*e0d0*/  @P6 LEA R28, P5, R100.reuse, R124, 0x1 ;  /* 0x0000007c641c6211 */ /* 0x040fe800078a08ff */
[----:B------:R-:W-:Y:S02]  /*e0e0*/  @P6 LEA.HI.X R29, R100, R125, R99, 0x1, P5 ;  /* 0x0000007d641d6211 */ /* 0x000fe400028f0c63 */
[C---:B--2---:R-:W-:Y:S04]  /*e0f0*/  @P6 LEA R24, P5, R87.reuse, R130, 0x1 ;  /* 0x0000008257186211 */ /* 0x044fe800078a08ff */
        /* <DEDUP_REMOVED lines=10> */
[----:B------:R-:W2:Y:S01]  /*e1a0*/  @P6 LD.E.128 R4, desc[UR6][R2.64] ;  /* 0x0000000602046980 */ /* 0x000ea2000c101d00 */
[----:B------:R-:W-:Y:S05]  /*e1b0*/  @P6 LEA.HI.X R27, R210, R131, R211, 0x1, P5 ;  /* 0x00000083d21b6211 */ /* 0x000fea00028f0cd3 */
[----:B--2---:R3:W-:Y:S04]  /*e1c0*/  @P6 ST.E.128 desc[UR6][R26.64], R4 ;  /* 0x000000041a006985 */ /* 0x0047e8000c101d06 */
.L_x_1025:
[----:B------:R-:W-:Y:S05]  /*e1d0*/  BSYNC B0 ;  /* 0x0000000000007941 */ /* 0x000fea0003800000 */
.L_x_1024:
[----:B------:R-:W-:Y:S04]  /*e1e0*/  BSSY B0, `(.L_x_1026) ;  /* 0x0000012000007945 */ /* 0x000fe80003800000 */
[----:B------:R-:W-:Y:S05]  /*e1f0*/  @!P4 BRA `(.L_x_1027) ;  /* 0x000000000040c947 */ /* 0x000fea0003800000 */
[----:B------:R-:W-:Y:S02]  /*e200*/  ISETP.NE.AND P6, PT, R169, RZ, PT ;  /* 0x000000ffa900720c */ /* 0x000fe40003fc5270 */
[----:B------:R-:W-:Y:S11]  /*e210*/  ISETP.NE.AND P5, PT, R168, RZ, PT ;  /* 0x000000ffa800720c */ /* 0x000ff60003fa5270 */
[----:B------:R-:W-:Y:S04]  /*e220*/  @P6 IMAD.WIDE.U32 R2, R214, 0x60, R124 ;  /* 0x00000060d6026825 */ /* 0x000fe800078e007c */
[----:B------:R-:W-:Y:S02]  /*e230*/  @P6 IMAD R0, R215, 0x60, RZ ;  /* 0x00000060d7006824 */ /* 0x000fe400078e02ff */
[----:B--23--:R-:W-:Y:S04]  /*e240*/  @P6 IMAD.WIDE.U32 R24, R62, 0x60, R130 ;  /* 0x000000603e186825 */ /* 0x00cfe800078e0082 */
[----:B------:R-:W-:Y:S02]  /*e250*/  @P6 IMAD.IADD R3, R3, 0x1, R0 ;  /* 0x0000000103036824 */ /* 0x000fe400078e0200 */
[----:B------:R-:W-:Y:S03]  /*e260*/  @P6 IMAD R0, R63, 0x60, RZ ;  /* 0x000000603f006824 */ /* 0x000fe600078e02ff */
[----:B-1----:R1:W2:Y:S01]  /*e270*/  @P6 LD.E.128 R20, desc[UR6][R2.64] ;  /* 0x0000000602146980 */ /* 0x0022a2000c101d00 */
[----:B------:R-:W-:Y:S01]  /*e280*/  @P6 IMAD.IADD R25, R25, 0x1, R0 ;  /* 0x0000000119196824 */ /* 0x000fe200078e0200 */
[C---:B-1----:R-:W-:Y:S04]  /*e290*/  @P5 LEA R2, P4, R101.reuse, R124, 0x1 ;  /* 0x0000007c65025211 */ /* 0x042fe800078808ff */
[----:B------:R-:W-:Y:S02]  /*e2a0*/  @P5 LEA.HI.X R3, R101, R125, R102, 0x1, P4 ;  /* 0x0000007d65035211 */ /* 0x000fe400020f0c66 */
[C---:B------:R-:W-:Y:S04]  /*e2b0*/  @P5 LEA R26, P4, R208.reuse, R130, 0x1 ;  /* 0x00000082d01a5211 */ /* 0x040fe800078808ff */
[----:B------:R-:W-:Y:S01]  /*e2c0*/  @P5 LEA.HI.X R27, R208, R131, R209, 0x1, P4 ;  /* 0x00000083d01b5211 */ /* 0x000fe200020f0cd1 */
[----:B--2---:R4:W-:Y:S04]  /*e2d0*/  @P6 ST.E.128 desc[UR6][R24.64], R20 ;  /* 0x0000001418006985 */ /* 0x0049e8000c101d06 */
[----:B------:R-:W2:Y:S04]  /*e2e0*/  @P5 LD.E.128 R4, desc[UR6][R2.64] ;  /* 0x0000000602045980 */ /* 0x000ea8000c101d00 */
[----:B--2---:R4:W-:Y:S02]  /*e2f0*/  @P5 ST.E.128 desc[UR6][R26.64], R4 ;  /* 0x000000041a005985 */ /* 0x0049e4000c101d06 */
.L_x_1027:
[----:B------:R-:W-:Y:S05]  /*e300*/  BSYNC B0 ;  /* 0x0000000000007941 */ /* 0x000fea0003800000 */
.L_x_1026:
[----:B------:R-:W-:Y:S04]  /*e310*/  BSSY B0, `(.L_x_1028) ;  /* 0x0000010000007945 */ /* 0x000fe80003800000 */
[----:B------:R-:W-:Y:S05]  /*e320*/  @!P3 BRA `(.L_x_1029) ;  /* 0x000000000038b947 */ /* 0x000fea0003800000 */
[----:B------:R-:W-:Y:S02]  /*e330*/  ISETP.NE.AND P6, PT, R169, RZ, PT ;  /* 0x000000ffa900720c */ /* 0x000fe40003fc5270 */
[----:B------:R-:W-:Y:S11]  /*e340*/  ISETP.NE.AND P4, PT, R168, RZ, PT ;  /* 0x000000ffa800720c */ /* 0x000ff60003f85270 */
[C---:B------:R-:W-:Y:S02]  /*e350*/  @P6 LEA R28, P3, R98.reuse, R124, 0x1 ;  /* 0x0000007c621c6211 */ /* 0x040fe400078608ff */
[----:B--234-:R-:W-:Y:S02]  /*e360*/  @P6 LEA R24, P5, R83, R130, 0x1 ;  /* 0x0000008253186211 */ /* 0x01cfe400078a08ff */
[----:B------:R-:W-:Y:S02]  /*e370*/  @P6 LEA.HI.X R29, R98, R125, R97, 0x1, P3 ;  /* 0x0000007d621d6211 */ /* 0x000fe400018f0c61 */
[----:B------:R-:W-:Y:S02]  /*e380*/  @P4 LEA R2, P3, R103, R124, 0x1 ;  /* 0x0000007c67024211 */ /* 0x000fe400078608ff */
[----:B------:R-:W-:Y:S01]  /*e390*/  @P6 LEA.HI.X R25, R83, R131, R84, 0x1, P5 ;  /* 0x0000008353196211 */ /* 0x000fe200028f0c54 */
[----:B-1----:R-:W2:Y:S01]  /*e3a0*/  @P6 LD.E.128 R20, desc[UR6][R28.64] ;  /* 0x000000061c146980 */ /* 0x002ea2000c101d00 */
[----:B------:R-:W-:Y:S02]  /*e3b0*/  @P4 LEA.HI.X R3, R103, R125, R104, 0x1, P3 ;  /* 0x0000007d67034211 */ /* 0x000fe400018f0c68 */
[C---:B------:R-:W-:Y:S04]  /*e3c0*/  @P4 LEA R26, P3, R206.reuse, R130, 0x1 ;  /* 0x00000082ce1a4211 */ /* 0x040fe800078608ff */
[----:B------:R-:W-:Y:S01]  /*e3d0*/  @P4 LEA.HI.X R27, R206, R131, R207, 0x1, P3 ;  /* 0x00000083ce1b4211 */ /* 0x000fe200018f0ccf */
[----:B--2---:R1:W-:Y:S04]  /*e3e0*/  @P6 ST.E.128 desc[UR6][R24.64], R20 ;  /* 0x0000001418006985 */ /* 0x0043e8000c101d06 */
[----:B------:R-:W2:Y:S04]  /*e3f0*/  @P4 LD.E.128 R4, desc[UR6][R2.64] ;  /* 0x0000000602044980 */ /* 0x000ea8000c101d00 */
[----:B--2---:R1:W-:Y:S02]  /*e400*/  @P4 ST.E.128 desc[UR6][R26.64], R4 ;  /* 0x000000041a004985 */ /* 0x0043e4000c101d06 */
.L_x_1029:
[----:B------:R-:W-:Y:S05]  /*e410*/  BSYNC B0 ;  /* 0x0000000000007941 */ /* 0x000fea0003800000 */
.L_x_1028:
[----:B------:R-:W-:Y:S04]  /*e420*/  BSSY B0, `(.L_x_1030) ;  /* 0x0000012000007945 */ /* 0x000fe80003800000 */
[----:B------:R-:W-:Y:S05]  /*e430*/  @!P2 BRA `(.L_x_1031) ;  /* 0x000000000040a947 */ /* 0x000fea0003800000 */
[----:B------:R-:W-:Y:S02]  /*e440*/  ISETP.NE.AND P4, PT, R169, RZ, PT ;  /* 0x000000ffa900720c */ /* 0x000fe40003f85270 */
[----:B------:R-:W-:Y:S11]  /*e450*/  ISETP.NE.AND P3, PT, R168, RZ, PT ;  /* 0x000000ffa800720c */ /* 0x000ff60003f65270 */
[----:B------:R-:W-:Y:S04]  /*e460*/  @P4 IMAD.WIDE.U32 R2, R214, 0xa0, R124 ;  /* 0x000000a0d6024825 */ /* 0x000fe800078e007c */
[----:B------:R-:W-:Y:S02]  /*e470*/  @P4 IMAD R0, R215, 0xa0, RZ ;  /* 0x000000a0d7004824 */ /* 0x000fe400078e02ff */
[----:B-1234-:R-:W-:Y:S04]  /*e480*/  @P4 IMAD.WIDE.U32 R24, R62, 0xa0, R130 ;  /* 0x000000a03e184825 */ /* 0x01efe800078e0082 */
[----:B------:R-:W-:Y:S02]  /*e490*/  @P4 IMAD.IADD R3, R3, 0x1, R0 ;  /* 0x0000000103034824 */ /* 0x000fe400078e0200 */
[----:B------:R-:W-:Y:S03]  /*e4a0*/  @P4 IMAD R0, R63, 0xa0, RZ ;  /* 0x000000a03f004824 */ /* 0x000fe600078e02ff */
[----:B------:R1:W2:Y:S01]  /*e4b0*/  @P4 LD.E.128 R20, desc[UR6][R2.64] ;  /* 0x0000000602144980 */ /* 0x0002a2000c101d00 */
        /* <DEDUP_REMOVED lines=8> */
.L_x_1031:
[----:B------:R-:W-:Y:S05]  /*e540*/  BSYNC B0 ;  /* 0x0000000000007941 */ /* 0x000fea0003800000 */
.L_x_1030:
        /* <DEDUP_REMOVED lines=18> */
.L_x_1033:
[----:B------:R-:W-:Y:S05]  /*e670*/  BSYNC B0 ;  /* 0x0000000000007941 */ /* 0x000fea0003800000 */
.L_x_1032:
        /* <DEDUP_REMOVED lines=17> */
.L_x_955:
[----:B------:R-:W-:Y:S05]  /*e790*/  BSYNC B3 ;  /* 0x0000000000037941 */ /* 0x000fea0003800000 */
.L_x_920:
[----:B------:R-:W-:Y:S01]  /*e7a0*/  ISETP.NE.U32.AND P1, PT, R244, RZ, PT ;  /* 0x000000fff400720c */ /* 0x000fe20003f25070 */
[----:B------:R-:W2:Y:S01]  /*e7b0*/  LD.E R3, desc[UR6][R10.64+0x128] ;  /* 0x000128060a037980 */ /* 0x000ea2000c101900 */
[----:B------:R-:W-:Y:S02]  /*e7c0*/  BSSY B0, `(.L_x_1034) ;  /* 0x000005f000007945 */ /* 0x000fe40003800000 */
[----:B------:R-:W-:Y:S01]  /*e7d0*/  ISETP.NE.AND.EX P1, PT, R245, RZ, PT, P1 ;  /* 0x000000fff500720c */ /* 0x000fe20003f25310 */
[----:B--2---:R-:W-:Y:S05]  /*e7e0*/  IMAD.U32 R3, R3, -0x80, RZ ;  /* 0xffffff8003037824 */ /* 0x004fea00078e00ff */
[C---:B------:R-:W-:Y:S04]  /*e7f0*/  LEA R124, P0, R3.reuse, R124, 0x1 ;  /* 0x0000007c037c7211 */ /* 0x040fe800078008ff */
[----:B------:R-:W-:Y:S03]  /*e800*/  LEA.HI.X.SX32 R125, R3, R125, 0x1, P0 ;  /* 0x0000007d037d7211 */ /* 0x000fe600000f0eff */
[----:B------:R-:W-:Y:S06]  /*e810*/  @!P1 BRA `(.L_x_1035) ;  /* 0x0000000400449947 */ /* 0x000fec0003800000 */
[----:B------:R-:W-:Y:S04]  /*e820*/  IADD3 R0, R14, -0x1, RZ ;  /* 0xffffffff0e007810 */ /* 0x000fe80007ffe0ff */
[----:B------:R-:W-:Y:S11]  /*e830*/  ISETP.GT.AND P0, PT, R0, R89, PT ;  /* 0x000000590000720c */ /* 0x000ff60003f04270 */
[----:B------:R-:W-:Y:S02]  /*e840*/  @!UPT UIADD3 URZ, URZ, URZ, URZ ;  /* 0x0000003f3f3ff290 */ /* 0x000fe4000fffe03f */
[----:B------:R-:W-:Y:S05]  /*e850*/  @!P0 BRA `(.L_x_1036) ;  /* 0x0000000400548947 */ /* 0x000fea0003800000 */
[----:B-1-34-:R-:W-:Y:S01]  /*e860*/  IMAD.MOV.U32 R20, RZ, RZ, RZ ;  /* 0x000000ffff147224 */ /* 0x01afe200078e00ff */
[----:B------:R-:W2:Y:S01]  /*e870*/  LD.E R2, desc[UR6][R10.64+0x170] ;  /* 0x000170060a027980 */ /* 0x000ea2000c101900 */
[----:B------:R-:W-:Y:S03]  /*e880*/  IABS R8, R15 ;  /* 0x0000000f00087213 */ /* 0x000fe60000000000 */
[----:B------:R-:W3:Y:S06]  /*e890*/  LD.E.64 R24, desc[UR6][R10.64+0x40] ;  /* 0x000040060a187980 */ /* 0x000eec000c101b00 */
[----:B------:R-:W4:Y:S01]  /*e8a0*/  LD.E.64 R22, desc[UR6][R10.64+0x20] ;  /* 0x000020060a167980 */ /* 0x000f22000c101b00 */
[-C--:B--2---:R-:W-:Y:S02]  /*e8b0*/  IABS R3, R2.reuse ;  /* 0x0000000200037213 */ /* 0x084fe40000000000 */
[----:B------:R-:W-:Y:S02]  /*e8c0*/  IABS R7, R2 ;  /* 0x0000000200077213 */ /* 0x000fe40000000000 */
[----:B------:R-:W1:Y:S03]  /*e8d0*/  I2F.RP R17, R3 ;  /* 0x0000000300117306 */ /* 0x000e660000209400 */
[----:B------:R-:W-:Y:S07]  /*e8e0*/  IMAD.MOV R7, RZ, RZ, -R7 ;  /* 0x000000ffff077224 */ /* 0x000fee00078e0a07 */
[----:B-1----:R-:W1:Y:S02]  /*e8f0*/  MUFU.RCP R0, R17 ;  /* 0x0000001100007308 */ /* 0x002e640000001000 */
[----:B-1----:R-:W-:Y:S01]  /*e900*/  VIADD R4, R0, 0xffffffe ;  /* 0x0ffffffe00047836 */ /* 0x002fe20000000000 */
[----:B------:R-:W-:Y:S02]  /*e910*/  IADD3 R0, R16, -0x100, RZ ;  /* 0xffffff0010007810 */ /* 0x000fe40007ffe0ff */
[----:B------:R-:W2:Y:S05]  /*e920*/  LD.E.64 R16, desc[UR6][R10.64+0x38] ;  /* 0x000038060a107980 */ /* 0x000eaa000c101b00 */
[----:B------:R-:W1:Y:S01]  /*e930*/  F2I.FTZ.U32.TRUNC.NTZ R21, R4 ;  /* 0x0000000400157305 */ /* 0x000e62000021f000 */
[----:B------:R-:W-:Y:S01]  /*e940*/  IABS R5, R0 ;  /* 0x0000000000057213 */ /* 0x000fe20000000000 */
[--C-:B-1----:R-:W-:Y:S04]  /*e950*/  IMAD.MOV R6, RZ, RZ, -R21.reuse ;  /* 0x000000ffff067224 */ /* 0x102fe800078e0a15 */
[----:B------:R-:W-:Y:S04]  /*e960*/  IMAD R6, R6, R3, RZ ;  /* 0x0000000306067224 */ /* 0x000fe800078e02ff */
[----:B------:R-:W-:Y:S02]  /*e970*/  IMAD.HI.U32 R6, R21, R6, R20 ;  /* 0x0000000615067227 */ /* 0x000fe400078e0014 */
[----:B------:R-:W2:Y:S04]  /*e980*/  LD.E.64 R20, desc[UR6][R10.64+0x28] ;  /* 0x000028060a147980 */ /* 0x000ea8000c101b00 */
[C---:B------:R-:W-:Y:S04]  /*e990*/  IMAD.HI.U32 R4, R6.reuse, R5, RZ ;  /* 0x0000000506047227 */ /* 0x040fe800078e00ff */
[----:B------:R-:W-:Y:S04]  /*e9a0*/  IMAD.HI.U32 R6, R6, R8, RZ ;  /* 0x0000000806067227 */ /* 0x000fe800078e00ff */
[-C--:B------:R-:W-:Y:S02]  /*e9b0*/  IMAD R8, R6, R7.reuse, R8 ;  /* 0x0000000706087224 */ /* 0x080fe400078e0208 */
[----:B------:R-:W-:Y:S03]  /*e9c0*/  IMAD R5, R4, R7, R5 ;  /* 0x0000000704057224 */ /* 0x000fe600078e0205 */
[C---:B------:R-:W-:Y:S02]  /*e9d0*/  ISETP.GT.U32.AND P3, PT, R3.reuse, R8, PT ;  /* 0x000000080300720c */ /* 0x040fe40003f64070 */
[----:B------:R-:W-:Y:S11]  /*e9e0*/  ISETP.GT.U32.AND P0, PT, R3, R5, PT ;  /* 0x000000050300720c */ /* 0x000ff60003f04070 */
[----:B------:R-:W-:Y:S01]  /*e9f0*/  @!P3 IADD3 R6, R6, 0x1, RZ ;  /* 0x000000010606b810 */ /* 0x000fe20007ffe0ff */
[----:B------:R-:W-:Y:S01]  /*ea00*/  @!P3 IMAD.IADD R8, R8, 0x1, -R3 ;  /* 0x000000010808b824 */ /* 0x000fe200078e0a03 */
[-C--:B------:R-:W-:Y:S01]  /*ea10*/  @!P0 IADD3 R5, R5, -R3.reuse, RZ ;  /* 0x8000000305058210 */ /* 0x080fe20007ffe0ff */
[----:B------:R-:W-:Y:S01]  /*ea20*/  @!P0 VIADD R4, R4, 0x1 ;  /* 0x0000000104048836 */ /* 0x000fe20000000000 */
[----:B------:R-:W-:Y:S02]  /*ea30*/  ISETP.NE.AND P0, PT, R2, RZ, PT ;  /* 0x000000ff0200720c */ /* 0x000fe40003f05270 */
[-C--:B------:R-:W-:Y:S02]  /*ea40*/  ISETP.GE.U32.AND P4, PT, R5, R3.reuse, PT ;  /* 0x000000030500720c */ /* 0x080fe40003f86070 */
[----:B------:R-:W-:Y:S02]  /*ea50*/  ISETP.GE.U32.AND P5, PT, R8, R3, PT ;  /* 0x000000030800720c */ /* 0x000fe40003fa6070 */
[-C--:B------:R-:W-:Y:S02]  /*ea60*/  LOP3.LUT R5, R15, R2.reuse, RZ, 0x3c, !PT ;  /* 0x000000020f057212 */ /* 0x080fe400078e3cff */
[CC--:B------:R-:W-:Y:S01]  /*ea70*/  LOP3.LUT R3, R0.reuse, R2.reuse, RZ, 0x3c, !PT ;  /* 0x0000000200037212 */ /* 0x0c0fe200078e3cff */
[----:B------:R-:W-:Y:S01]  /*ea80*/  IMAD.IADD R0, R0, 0x1, -R15 ;  /* 0x0000000100007824 */ /* 0x000fe200078e0a0f */
[----:B------:R-:W-:Y:S02]  /*ea90*/  ISETP.GE.AND P2, PT, R5, RZ, PT ;  /* 0x000000ff0500720c */ /* 0x000fe40003f46270 */
[----:B------:R-:W-:Y:S02]  /*eaa0*/  ISETP.GE.AND P1, PT, R3, RZ, PT ;  /* 0x000000ff0300720c */ /* 0x000fe40003f26270 */
[----:B------:R-:W-:Y:S01]  /*eab0*/  LOP3.LUT R3, RZ, R2, RZ, 0x33, !PT ;  /* 0x00000002ff037212 */ /* 0x000fe200078e33ff */
[----:B------:R-:W-:Y:S02]  /*eac0*/  @P4 VIADD R4, R4, 0x1 ;  /* 0x0000000104044836 */ /* 0x000fe40000000000 */
[----:B------:R-:W-:Y:S06]  /*ead0*/  @P5 VIADD R6, R6, 0x1 ;  /* 0x0000000106065836 */ /* 0x000fec0000000000 */
[----:B------:R-:W-:Y:S02]  /*eae0*/  @!P2 IMAD.MOV R6, RZ, RZ, -R6 ;  /* 0x000000ffff06a224 */ /* 0x000fe400078e0a06 */
[----:B------:R-:W-:Y:S04]  /*eaf0*/  @!P1 IADD3 R4, -R4, RZ, RZ ;  /* 0x000000ff04049210 */ /* 0x000fe80007ffe1ff */
[C---:B------:R-:W-:Y:S02]  /*eb00*/  SEL R4, R3.reuse, R4, !P0 ;  /* 0x0000000403047207 */ /* 0x040fe40004000000 */
[----:B------:R-:W-:Y:S02]  /*eb10*/  SEL R3, R3, R6, !P0 ;  /* 0x0000000603037207 */ /* 0x000fe40004000000 */
[CC--:B------:R-:W-:Y:S02]  /*eb20*/  LEA R28, P1, R4.reuse, R244.reuse, 0x2 ;  /* 0x000000f4041c7211 */ /* 0x0c0fe400078210ff */
[C---:B------:R-:W-:Y:S02]  /*eb30*/  LEA R26, P0, R3.reuse, R244, 0x2 ;  /* 0x000000f4031a7211 */ /* 0x040fe400078010ff */
[-C--:B------:R-:W-:Y:S02]  /*eb40*/  LEA.HI.X.SX32 R29, R4, R245.reuse, 0x2, P1 ;  /* 0x000000f5041d7211 */ /* 0x080fe400008f16ff */
[C---:B------:R-:W-:Y:S02]  /*eb50*/  LEA.HI.X.SX32 R27, R3.reuse, R245, 0x2, P0 ;  /* 0x000000f5031b7211 */ /* 0x040fe400000f16ff */
[----:B------:R-:W-:Y:S01]  /*eb60*/  IADD3 R3, R3, -R4, RZ ;  /* 0x8000000403037210 */ /* 0x000fe20007ffe0ff */
[----:B------:R-:W4:Y:S04]  /*eb70*/  LD.E R5, desc[UR6][R28.64] ;  /* 0x000000061c057980 */ /* 0x000f28000c101900 */
[----:B------:R-:W-:Y:S01]  /*eb80*/  IMAD R0, R3, R2, R0 ;  /* 0x0000000203007224 */ /* 0x000fe200078e0200 */
[----:B------:R1:W4:Y:S03]  /*eb90*/  LD.E R6, desc[UR6][R26.64] ;  /* 0x000000061a067980 */ /* 0x000326000c101900 */
[-C--:B---3--:R-:W-:Y:S01]  /*eba0*/  IMAD R4, R25, R0.reuse, RZ ;  /* 0x0000000019047224 */ /* 0x088fe200078e02ff */
[----:B------:R-:W-:Y:S01]  /*ebb0*/  SHF.R.S32.HI R3, RZ, 0x1f, R0 ;  /* 0x0000001fff037819 */ /* 0x000fe20000011400 */
[C---:B-1----:R-:W-:Y:S04]  /*ebc0*/  IMAD.WIDE.U32 R26, R24.reuse, R0, RZ ;  /* 0x00000000181a7225 */ /* 0x042fe800078e00ff */
[----:B----4-:R-:W-:Y:S02]  /*ebd0*/  IMAD.IADD R6, R5, 0x1, -R6 ;  /* 0x0000000105067824 */ /* 0x010fe400078e0a06 */
[----:B------:R-:W-:Y:S02]  /*ebe0*/  IMAD R5, R24, R3, R4 ;  /* 0x0000000318057224 */ /* 0x000fe400078e0204 */
[-C--:B------:R-:W-:Y:S01]  /*ebf0*/  IMAD R4, R23, R6.reuse, RZ ;  /* 0x0000000617047224 */ /* 0x080fe200078e02ff */
[----:B------:R-:W-:Y:S01]  /*ec00*/  SHF.R.S32.HI R7, RZ, 0x1f, R6 ;  /* 0x0000001fff077819 */ /* 0x000fe20000011406 */
[C---:B------:R-:W-:Y:S01]  /*ec10*/  IMAD.WIDE.U32 R24, R22.reuse, R6, RZ ;  /* 0x0000000616187225 */ /* 0x040fe200078e00ff */
[----:B------:R-:W-:Y:S03]  /*ec20*/  IADD3 R23, R27, R5, RZ ;  /* 0x000000051b177210 */ /* 0x000fe60007ffe0ff */
[-C--:B------:R-:W-:Y:S01]  /*ec30*/  IMAD R4, R22, R7.reuse, R4 ;  /* 0x0000000716047224 */ /* 0x080fe200078e0204 */
[----:B------:R-:W-:Y:S03]  /*ec40*/  MOV R22, R26 ;  /* 0x0000001a00167202 */ /* 0x000fe60000000f00 */
[----:B------:R-:W-:Y:S02]  /*ec50*/  IMAD.IADD R25, R25, 0x1, R4 ;  /* 0x0000000119197824 */ /* 0x000fe400078e0204 */
[----:B--2---:R-:W-:Y:S04]  /*ec60*/  IMAD.WIDE.U32 R22, R6, R20, R22 ;  /* 0x0000001406167225 */ /* 0x004fe800078e0016 */
[----:B------:R-:W-:Y:S01]  /*ec70*/  IMAD R6, R21, R6, RZ ;  /* 0x0000000615067224 */ /* 0x000fe200078e02ff */
[----:B------:R-:W-:Y:S01]  /*ec80*/  LEA R132, P1, R22, R132, 0x1 ;  /* 0x0000008416847211 */ /* 0x000fe200078208ff */
[----:B------:R-:W-:Y:S02]  /*ec90*/  IMAD R4, R17, R0, RZ ;  /* 0x0000000011047224 */ /* 0x000fe400078e02ff */
[----:B------:R-:W-:Y:S04]  /*eca0*/  IMAD.WIDE.U32 R24, R0, R16, R24 ;  /* 0x0000001000187225 */ /* 0x000fe800078e0018 */
[----:B------:R-:W-:Y:S01]  /*ecb0*/  IMAD R6, R20, R7, R6 ;  /* 0x0000000714067224 */ /* 0x000fe200078e0206 */
[----:B------:R-:W-:Y:S01]  /*ecc0*/  LEA R130, P0, R24, R130, 0x1 ;  /* 0x0000008218827211 */ /* 0x000fe200078008ff */
[----:B------:R-:W-:Y:S02]  /*ecd0*/  IMAD R4, R16, R3, R4 ;  /* 0x0000000310047224 */ /* 0x000fe400078e0204 */
[----:B------:R-:W-:Y:S03]  /*ece0*/  IMAD.IADD R6, R23, 0x1, R6 ;  /* 0x0000000117067824 */ /* 0x000fe600078e0206 */
[----:B------:R-:W-:Y:S02]  /*ecf0*/  IADD3 R4, R25, R4, RZ ;  /* 0x0000000419047210 */ /* 0x000fe40007ffe0ff */
[----:B------:R-:W-:Y:S02]  /*ed00*/  LEA.HI.X R133, R22, R133, R6, 0x1, P1 ;  /* 0x0000008516857211 */ /* 0x000fe400008f0c06 */
[----:B------:R-:W-:Y:S01]  /*ed10*/  LEA.HI.X R131, R24, R131, R4, 0x1, P0 ;  /* 0x0000008318837211 */ /* 0x000fe200000f0c04 */
[----:B------:R-:W-:Y:S05]  /*ed20*/  BRA `(.L_x_1036) ;  /* 0x0000000000207947 */ /* 0x000fea0003800000 */
.L_x_1035:
[----:B-1-34-:R-:W2:Y:S04]  /*ed30*/  LD.E R5, desc[UR6][R10.64+0x40] ;  /* 0x000040060a057980 */ /* 0x01aea8000c101900 */
[----:B------:R-:W3:Y:S02]  /*ed40*/  LD.E R3, desc[UR6][R10.64+0x38] ;  /* 0x000038060a037980 */ /* 0x000ee4000c101900 */
[----:B---3--:R-:W-:Y:S02]  /*ed50*/  IMAD.U32 R3, R3, -0x80, RZ ;  /* 0xffffff8003037824 */ /* 0x008fe400078e00ff */
[----:B--2---:R-:W-:Y:S03]  /*ed60*/  IMAD.U32 R5, R5, -0x80, RZ ;  /* 0xffffff8005057824 */ /* 0x004fe600078e00ff */
[----:B------:R-:W-:Y:S02]  /*ed70*/  LEA R130, P0, R3, R130, 0x1 ;  /* 0x0000008203827211 */ /* 0x000fe400078008ff */
[----:B------:R-:W-:Y:S02]  /*ed80*/  LEA R132, P1, R5, R132, 0x1 ;  /* 0x0000008405847211 */ /* 0x000fe400078208ff */
[----:B------:R-:W-:Y:S02]  /*ed90*/  LEA.HI.X.SX32 R131, R3, R131, 0x1, P0 ;  /* 0x0000008303837211 */ /* 0x000fe400000f0eff */
[----:B------:R-:W-:Y:S09]  /*eda0*/  LEA.HI.X.SX32 R133, R5, R133, 0x1, P1 ;  /* 0x0000008505857211 */ /* 0x000ff200008f0eff */
.L_x_1036:
[----:B------:R-:W-:Y:S05]  /*edb0*/  BSYNC B0 ;  /* 0x0000000000007941 */ /* 0x000fea0003800000 */
.L_x_1034:
[----:B------:R-:W-:Y:S04]  /*edc0*/  IADD3 R14, R14, -0x1, RZ ;  /* 0xffffffff0e0e7810 */ /* 0x000fe80007ffe0ff */
[----:B------:R-:W-:Y:S11]  /*edd0*/  ISETP.GT.AND P0, PT, R14, R89, PT ;  /* 0x000000590e00720c */ /* 0x000ff60003f04270 */
[----:B------:R-:W-:Y:S02]  /*ede0*/  @!UPT UIADD3 URZ, URZ, URZ, URZ ;  /* 0x0000003f3f3ff290 */ /* 0x000fe4000fffe03f */
[----:B------:R-:W-:Y:S05]  /*edf0*/  @P0 BRA `(.L_x_1037) ;  /* 0xffffff3c00c40947 */ /* 0x000fea000383ffff */
.L_x_903:
[----:B------:R-:W-:Y:S05]  /*ee00*/  WARPSYNC.ALL ;  /* 0x0000000000007948 */ /* 0x000fea0003800000 */
[----:B------:R-:W-:Y:S06]  /*ee10*/  BAR.SYNC.DEFER_BLOCKING 0x0 ;  /* 0x0000000000007b1d */ /* 0x000fec0000010000 */
[----:B------:R-:W2:Y:S02]  /*ee20*/  LD.E R0, desc[UR6][R10.64+0xd0] ;  /* 0x0000d0060a007980 */ /* 0x000ea4000c101900 */
[----:B------:R-:W1:Y:S01]  /*ee30*/  S2UR UR4, SR_CgaCtaId ;  /* 0x00000000000479c3 */ /* 0x000e620000008800 */
[----:B------:R-:W-:Y:S01]  /*ee40*/  UMOV UR5, 0x400 ;  /* 0x0000040000057882 */ /* 0x000fe20000000000 */
[----:B------:R-:W-:Y:S01]  /*ee50*/  BSSY B3, `(.L_x_1038) ;  /* 0x0000542000037945 */ /* 0x000fe20003800000 */
[C---:B------:R-:W-:Y:S01]  /*ee60*/  SHF.L.U64.HI R3, R218.reuse, 0x4, R219 ;  /* 0x00000004da037819 */ /* 0x040fe200000102db */
[----:B-1-34-:R-:W-:Y:S01]  /*ee70*/  IMAD.SHL.U32 R5, R218, 0x10, RZ ;  /* 0x00000010da057824 */ /* 0x01afe200078e00ff */
[----:B------:R-:W-:-:S06]  /*ee80*/  ULEA UR4, UR4, UR5, 0x18 ;  /* 0x0000000504047291 */ /* 0x000fcc000f8ec03f */
[----:B------:R-:W-:Y:S02]  /*ee90*/  LEA R243, R176, UR4, 0x1 ;  /* 0x00000004b0f37c11 */ /* 0x000fe4000f8e08ff */
[----:B--2---:R-:W-:-:S13]  /*eea0*/  ISETP.NE.AND P0, PT, R0, RZ, PT ;  /* 0x000000ff0000720c */ /* 0x004fda0003f05270 */
[----:B------:R-:W-:Y:S05]  /*eeb0*/  @!P0 BRA `(.L_x_1039) ;  /* 0x0000004c00808947 */ /* 0x000fea0003800000 */
[----:B------:R-:W2:Y:S01]  /*eec0*/  LD.E.64 R6, desc[UR6][R10.64+0xf0] ;  /* 0x0000f0060a067980 */ /* 0x000ea2000c101b00 */
[----:B------:R-:W-:-:S03]  /*eed0*/  IMAD.MOV.U32 R13, RZ, RZ, RZ ;  /* 0x000000ffff0d7224 */ /* 0x000fc600078e00ff */
[----:B------:R-:W3:Y:S04]  /*eee0*/  LD.E.U8 R4, desc[UR6][R10.64+0x1b3] ;  /* 0x0001b3060a047980 */ /* 0x000ee8000c101100 */
[----:B------:R-:W5:Y:S04]  /*eef0*/  LD.E R2, desc[UR6][R10.64+0xc0] ;  /* 0x0000c0060a027980 */ /* 0x000f68000c101900 */
[----:B------:R-:W5:Y:S04]  /*ef00*/  LD.E.64 R28, desc[UR6][R10.64+0x148] ;  /* 0x000148060a1c7980 */ /* 0x000f68000c101b00 */
[----:B------:R-:W5:Y:S01]  /*ef10*/  LD.E.64 R32, desc[UR6][R10.64+0x150] ;  /* 0x000150060a207980 */ /* 0x000f62000c101b00 */
[----:B--2---:R-:W-:-:S04]  /*ef20*/  ISETP.NE.U32.AND P1, PT, R6, RZ, PT ;  /* 0x000000ff0600720c */ /* 0x004fc80003f25070 */
[----:B------:R-:W-:-:S13]  /*ef30*/  ISETP.NE.AND.EX P1, PT, R7, RZ, PT, P1 ;  /* 0x000000ff0700720c */ /* 0x000fda0003f25310 */
[----:B------:R-:W-:-:S04]  /*ef40*/  @P1 LEA R14, P0, R239, R6, 0x2 ;  /* 0x00000006ef0e1211 */ /* 0x000fc800078010ff */
[----:B------:R-:W-:-:S05]  /*ef50*/  @P1 LEA.HI.X R15, R239, R7, R72, 0x2, P0 ;  /* 0x00000007ef0f1211 */ /* 0x000fca00000f1448 */
[----:B------:R1:W2:Y:S01]  /*ef60*/  @P1 LD.E R13, desc[UR6][R14.64] ;  /* 0x000000060e0d1980 */ /* 0x0002a2000c101900 */
[----:B------:R-:W-:-:S05]  /*ef70*/  IADD3 R5, P1, R5, R194, RZ ;  /* 0x000000c205057210 */ /* 0x000fca0007f3e0ff */
[----:B------:R-:W-:Y:S01]  /*ef80*/  IMAD.X R8, R3, 0x1, R197, P1 ;  /* 0x0000000103087824 */ /* 0x000fe200008e06c5 */
[C---:B-----5:R-:W-:Y:S02]  /*ef90*/  LEA R38, P1, R5.reuse, R220, 0x1 ;  /* 0x000000dc05267211 */ /* 0x060fe400078208ff */
[----:B------:R-:W-:Y:S02]  /*efa0*/  LEA R7, P0, R218, R194, 0x5 ;  /* 0x000000c2da077211 */ /* 0x000fe400078028ff */
[----:B---3--:R-:W-:Y:S01]  /*efb0*/  ISETP.NE.AND P4, PT, R4, RZ, PT ;  /* 0x000000ff0400720c */ /* 0x008fe20003f85270 */
[----:B------:R-:W-:Y:S01]  /*efc0*/  IMAD.MOV.U32 R196, RZ, RZ, R194 ;  /* 0x000000ffffc47224 */ /* 0x000fe200078e00c2 */
[----:B------:R-:W-:Y:S02]  /*efd0*/  LEA R40, P2, R194, R220, 0x1 ;  /* 0x000000dcc2287211 */ /* 0x000fe400078408ff */
[----:B------:R-:W-:Y:S02]  /*efe0*/  LEA.HI.X R39, R5, R221, R8, 0x1, P1 ;  /* 0x000000dd05277211 */ /* 0x000fe400008f0c08 */
[----:B-1----:R-:W-:-:S04]  /*eff0*/  LEA.HI R14, R0, R0, RZ, 0x1 ;  /* 0x00000000000e7211 */ /* 0x002fc800078f08ff */
[----:B------:R-:W-:Y:S02]  /*f000*/  SHF.R.S32.HI R3, RZ, 0x1, R14 ;  /* 0x00000001ff037819 */ /* 0x000fe4000001140e */
[----:B------:R-:W-:-:S03]  /*f010*/  LEA.HI.X R12, R218, R197, R219, 0x5, P0 ;  /* 0x000000c5da0c7211 */ /* 0x000fc600000f2cdb */
[----:B------:R-:W-:Y:S01]  /*f020*/  IMAD R5, R212, R3, R170 ;  /* 0x00000003d4057224 */ /* 0x000fe200078e02aa */
[--C-:B------:R-:W-:Y:S01]  /*f030*/  LEA.HI.X R41, R194, R221, R197.reuse, 0x1, P2 ;  /* 0x000000ddc2297211 */ /* 0x100fe200010f0cc5 */
[----:B------:R-:W-:Y:S01]  /*f040*/  IMAD R6, R219, 0x30, RZ ;  /* 0x00000030db067824 */ /* 0x000fe200078e02ff */
[----:B------:R-:W-:Y:S01]  /*f050*/  LEA R36, P0, R7, R220, 0x1 ;  /* 0x000000dc07247211 */ /* 0x000fe200078008ff */
[----:B------:R-:W-:-:S04]  /*f060*/  IMAD.WIDE.U32 R196, R218, 0x30, R196 ;  /* 0x00000030dac47825 */ /* 0x000fc800078e00c4 */
[----:B------:R-:W-:Y:S02]  /*f070*/  IMAD.IADD R31, R241, 0x1, -R66 ;  /* 0x00000001f11f7824 */ /* 0x000fe400078e0a42 */
[----:B------:R-:W-:Y:S01]  /*f080*/  IMAD.IADD R17, R170, 0x1, R5 ;  /* 0x00000001aa117824 */ /* 0x000fe200078e0205 */
[----:B------:R-:W-:Y:S01]  /*f090*/  LEA.HI.X R37, R7, R221, R12, 0x1, P0 ;  /* 0x000000dd07257211 */ /* 0x000fe200000f0c0c */
[----:B------:R-:W-:Y:S01]  /*f0a0*/  IMAD.IADD R7, R197, 0x1, R6 ;  /* 0x00000001c5077824 */ /* 0x000fe200078e0206 */
[----:B------:R-:W-:Y:S02]  /*f0b0*/  ISETP.GE.AND P0, PT, R212, R31, PT ;  /* 0x0000001fd400720c */ /* 0x000fe40003f06270 */
[----:B------:R-:W-:Y:S01]  /*f0c0*/  LEA R34, P1, R196, R220, 0x1 ;  /* 0x000000dcc4227211 */ /* 0x000fe200078208ff */
[----:B------:R-:W-:Y:S01]  /*f0d0*/  IMAD.SHL.U32 R30, R3, 0x10, RZ ;  /* 0x00000010031e7824 */ /* 0x000fe200078e00ff */
[----:B------:R-:W-:Y:S02]  /*f0e0*/  ISETP.GT.AND P0, PT, R56, -0x8, !P0 ;  /* 0xfffffff83800780c */ /* 0x000fe40004704270 */
[----:B------:R-:W-:-:S02]  /*f0f0*/  LEA.HI.X R35, R196, R221, R7, 0x1, P1 ;  /* 0x000000ddc4237211 */ /* 0x000fc400008f0c07 */
[----:B--2---:R-:W-:-:S05]  /*f100*/  IADD3 R16, R13, R90, R66 ;  /* 0x0000005a0d107210 */ /* 0x004fca0007ffe042 */
[----:B------:R-:W-:-:S05]  /*f110*/  IMAD R16, R16, R3, RZ ;  /* 0x0000000310107224 */ /* 0x000fca00078e02ff */
[----:B------:R-:W-:Y:S02]  /*f120*/  SHF.R.S32.HI R4, RZ, 0x1f, R16 ;  /* 0x0000001fff047819 */ /* 0x000fe40000011410 */
[C---:B------:R-:W-:Y:S02]  /*f130*/  IADD3 R21, P3, R16.reuse, R5, RZ ;  /* 0x0000000510157210 */ /* 0x040fe40007f7e0ff */
[----:B------:R-:W-:Y:S02]  /*f140*/  IADD3 R16, P2, R16, R17, RZ ;  /* 0x0000001110107210 */ /* 0x000fe40007f5e0ff */
[-C--:B------:R-:W-:Y:S02]  /*f150*/  LEA.HI.X.SX32 R20, R5, R4.reuse, 0x1, P3 ;  /* 0x0000000405147211 */ /* 0x080fe400018f0eff */
[----:B------:R-:W-:Y:S01]  /*f160*/  LEA.HI.X.SX32 R17, R17, R4, 0x1, P2 ;  /* 0x0000000411117211 */ /* 0x000fe200010f0eff */
[----:B------:R-:W-:Y:S08]  /*f170*/  @!P4 BRA `(.L_x_1040) ;  /* 0x0000001c0000c947 */ /* 0x000ff00003800000 */
[----:B------:R-:W-:Y:S04]  /*f180*/  BSSY B2, `(.L_x_1041) ;  /* 0x000006a000027945 */ /* 0x000fe80003800000 */
[----:B------:R-:W-:Y:S05]  /*f190*/  @!P0 BRA `(.L_x_1042) ;  /* 0x0000000400a08947 */ /* 0x000fea0003800000 */
[----:B------:R-:W-:Y:S01]  /*f1a0*/  ISETP.GE.AND P2, PT, R18, R2, PT ;  /* 0x000000021200720c */ /* 0x000fe20003f46270 */
[C---:B------:R-:W-:Y:S01]  /*f1b0*/  IMAD.SHL.U32 R51, R21.reuse, 0x2, RZ ;  /* 0x0000000215337824 */ /* 0x040fe200078e00ff */
[----:B------:R-:W-:Y:S01]  /*f1c0*/  SHF.L.U64.HI R5, R21, 0x1, R20 ;  /* 0x0000000115057819 */ /* 0x000fe20000010214 */
[----:B------:R-:W-:Y:S03]  /*f1d0*/  BSSY B1, `(.L_x_1043) ;  /* 0x0000034000017945 */ /* 0x000fe60003800000 */
[-C--:B------:R-:W-:Y:S02]  /*f1e0*/  IADD3 R44, P1, R28, R51.reuse, RZ ;  /* 0x000000331c2c7210 */ /* 0x080fe40007f3e0ff */
[----:B------:R-:W-:-:S03]  /*f1f0*/  IADD3 R50, P0, R32, R51, RZ ;  /* 0x0000003320327210 */ /* 0x000fc60007f1e0ff */
[--C-:B------:R-:W-:Y:S02]  /*f200*/  IMAD.X R45, R29, 0x1, R5.reuse, P1 ;  /* 0x000000011d2d7824 */ /* 0x100fe400008e0605 */
[----:B------:R1:W-:Y:S01]  /*f210*/  @P2 STS.128 [R243], RZ ;  /* 0x000000fff3002388 */ /* 0x0003e20000000c00 */
[----:B------:R-:W-:Y:S01]  /*f220*/  IMAD.X R51, R33, 0x1, R5, P0 ;  /* 0x0000000121337824 */ /* 0x000fe200000e0605 */
[----:B------:R-:W-:Y:S06]  /*f230*/  @P2 BRA `(.L_x_1044) ;  /* 0x0000000000b42947 */ /* 0x000fec0003800000 */
[----:B------:R2:W5:Y:S01]  /*f240*/  LD.E.128 R12, desc[UR6][R40.64] ;  /* 0x00000006280c7980 */ /* 0x000562000c101d00 */
[----:B------:R-:W-:Y:S01]  /*f250*/  ISETP.GE.AND P0, PT, R18, R0, PT ;  /* 0x000000001200720c */ /* 0x000fe20003f06270 */
[----:B------:R-:W-:-:S12]  /*f260*/  BSSY B0, `(.L_x_1045) ;  /* 0x0000029000007945 */ /* 0x000fd80003800000 */
[----:B------:R-:W-:Y:S05]  /*f270*/  @P0 BRA `(.L_x_1046) ;  /* 0x00000000009c0947 */ /* 0x000fea0003800000 */
[----:B------:R-:W3:Y:S04]  /*f280*/  LD.E.64 R4, desc[UR6][R50.64] ;  /* 0x0000000632047980 */ /* 0x000ee8000c101b00 */
[----:B------:R-:W4:Y:S01]  /*f290*/  LD.E.64 R6, desc[UR6][R44.64] ;  /* 0x000000062c067980 */ /* 0x000f22000c101b00 */
[----:B-----5:R-:W-:Y:S01]  /*f2a0*/  MOV R22, R14 ;  /* 0x0000000e00167202 */ /* 0x020fe20000000f00 */
[----:B------:R-:W-:Y:S02]  /*f2b0*/  HADD2.F32 R17, -RZ, R15.H1_H1 ;  /* 0x3000000fff117230 */ /* 0x000fe40000004100 */
[--C-:B------:R-:W-:Y:S02]  /*f2c0*/  HADD2.F32 R23, -RZ, R13.reuse.H0_H0 ;  /* 0x2000000dff177230 */ /* 0x100fe40000004100 */
[----:B------:R-:W-:-:S02]  /*f2d0*/  HADD2.F32 R24, -RZ, R13.H1_H1 ;  /* 0x3000000dff187230 */ /* 0x000fc40000004100 */
[----:B------:R-:W-:Y:S02]  /*f2e0*/  HADD2.F32 R42, -RZ, R15.H0_H0 ;  /* 0x2000000fff2a7230 */ /* 0x000fe40000004100 */
[----:B---3--:R-:W-:Y:S02]  /*f2f0*/  HADD2.F32 R8, -RZ, R5.H1_H1 ;  /* 0x30000005ff087230 */ /* 0x008fe40000004100 */
[----:B------:R-:W-:Y:S02]  /*f300*/  HADD2.F32 R13, -RZ, R4.H1_H1 ;  /* 0x30000004ff0d7230 */ /* 0x000fe40000004100 */
[----:B----4-:R-:W-:Y:S02]  /*f310*/  HADD2.F32 R14, -RZ, R7.H1_H1 ;  /* 0x30000007ff0e7230 */ /* 0x010fe40000004100 */
[----:B------:R-:W-:Y:S01]  /*f320*/  FMUL.FTZ R15, R17, R8 ;  /* 0x00000008110f7220 */ /* 0x000fe20000410000 */
[--C-:B------:R-:W-:Y:S02]  /*f330*/  HADD2.F32 R16, -RZ, R6.reuse.H1_H1 ;  /* 0x30000006ff107230 */ /* 0x100fe40000004100 */
[----:B------:R-:W-:Y:S01]  /*f340*/  FMUL.FTZ R26, R24, R13 ;  /* 0x0000000d181a7220 */ /* 0x000fe20000410000 */
[----:B------:R-:W-:-:S02]  /*f350*/  HADD2.F32 R6, -RZ, R6.H0_H0 ;  /* 0x20000006ff067230 */ /* 0x000fc40000004100 */
[-C--:B------:R-:W-:Y:S01]  /*f360*/  FMUL.FTZ R17, R17, R14.reuse ;  /* 0x0000000e11117220 */ /* 0x080fe20000410000 */
[----:B------:R-:W-:Y:S01]  /*f370*/  FFMA.FTZ R15, R42, R14, -R15 ;  /* 0x0000000e2a0f7223 */ /* 0x000fe2000001080f */
[----:B------:R-:W-:Y:S01]  /*f380*/  FMUL.FTZ R24, R24, R16 ;  /* 0x0000001018187220 */ /* 0x000fe20000410000 */
[----:B------:R-:W-:Y:S02]  /*f390*/  HADD2.F32 R4, -RZ, R4.H0_H0 ;  /* 0x20000004ff047230 */ /* 0x000fe40000004100 */
[----:B------:R-:W-:Y:S01]  /*f3a0*/  FFMA.FTZ R8, R42, R8, R17 ;  /* 0x000000082a087223 */ /* 0x000fe20000010011 */
[----:B------:R-:W-:Y:S02]  /*f3b0*/  HADD2.F32 R17, -RZ, R12.H1_H1 ;  /* 0x3000000cff117230 */ /* 0x000fe40000004100 */
[C---:B------:R-:W-:Y:S01]  /*f3c0*/  FFMA.FTZ R26, R23.reuse, R16, -R26 ;  /* 0x00000010171a7223 */ /* 0x040fe2000001081a */
[----:B------:R-:W-:Y:S02]  /*f3d0*/  HADD2.F32 R5, -RZ, R5.H0_H0 ;  /* 0x20000005ff057230 */ /* 0x000fe40000004100 */
[----:B------:R-:W-:Y:S01]  /*f3e0*/  FFMA.FTZ R13, R23, R13, R24 ;  /* 0x0000000d170d7223 */ /* 0x000fe20000010018 */
[----:B------:R-:W-:-:S02]  /*f3f0*/  HADD2.F32 R14, -RZ, R22.H1_H1 ;  /* 0x30000016ff0e7230 */ /* 0x000fc40000004100 */
[C---:B------:R-:W-:Y:S01]  /*f400*/  FMUL.FTZ R25, R17.reuse, R6 ;  /* 0x0000000611197220 */ /* 0x040fe20000410000 */
[----:B------:R-:W-:Y:S01]  /*f410*/  HADD2.F32 R7, -RZ, R7.H0_H0 ;  /* 0x20000007ff077230 */ /* 0x000fe20000004100 */
[----:B------:R-:W-:Y:S01]  /*f420*/  F2FP.F16.F32.PACK_AB R15, R8, R15 ;  /* 0x0000000f080f723e */ /* 0x000fe200000000ff */
[----:B------:R-:W-:Y:S02]  /*f430*/  HADD2.F32 R23, -RZ, R12.H0_H0 ;  /* 0x2000000cff177230 */ /* 0x000fe40000004100 */
[----:B------:R-:W-:Y:S01]  /*f440*/  FMUL.FTZ R12, R17, R4 ;  /* 0x00000004110c7220 */ /* 0x000fe20000410000 */
[----:B------:R-:W-:Y:S02]  /*f450*/  HADD2.F32 R22, -RZ, R22.H0_H0 ;  /* 0x20000016ff167230 */ /* 0x000fe40000004100 */
[C---:B------:R-:W-:Y:S01]  /*f460*/  FMUL.FTZ R17, R14.reuse, R5 ;  /* 0x000000050e117220 */ /* 0x040fe20000410000 */
[-C--:B------:R-:W-:Y:S01]  /*f470*/  FMUL.FTZ R14, R14, R7.reuse ;  /* 0x000000070e0e7220 */ /* 0x080fe20000410000 */
[C---:B------:R-:W-:Y:S01]  /*f480*/  FFMA.FTZ R12, R23.reuse, R6, -R12 ;  /* 0x00000006170c7223 */ /* 0x040fe2000001080c */
[----:B------:R-:W-:Y:S01]  /*f490*/  FFMA.FTZ R25, R23, R4, R25 ;  /* 0x0000000417197223 */ /* 0x000fe20000010019 */
[C---:B------:R-:W-:Y:S01]  /*f4a0*/  FFMA.FTZ R17, R22.reuse, R7, -R17 ;  /* 0x0000000716117223 */ /* 0x040fe20000010811 */
[----:B------:R-:W-:Y:S01]  /*f4b0*/  FFMA.FTZ R14, R22, R5, R14 ;  /* 0x00000005160e7223 */ /* 0x000fe2000001000e */
[----:B------:R-:W-:-:S02]  /*f4c0*/  F2FP.F16.F32.PACK_AB R13, R13, R26 ;  /* 0x0000001a0d0d723e */ /* 0x000fc400000000ff */
[----:B------:R-:W-:Y:S02]  /*f4d0*/  F2FP.F16.F32.PACK_AB R12, R25, R12 ;  /* 0x0000000c190c723e */ /* 0x000fe400000000ff */
[----:B------:R-:W-:Y:S02]  /*f4e0*/  F2FP.F16.F32.PACK_AB R14, R14, R17 ;  /* 0x000000110e0e723e */ /* 0x000fe400000000ff */
.L_x_1046:
[----:B------:R-:W-:Y:S05]  /*f4f0*/  BSYNC B0 ;  /* 0x0000000000007941 */ /* 0x000fea0003800000 */
.L_x_1045:
[----:B-----5:R3:W-:Y:S02]  /*f500*/  STS.128 [R243], R12 ;  /* 0x0000000cf3007388 */ /* 0x0207e40000000c00 */
.L_x_1044:
[----:B------:R-:W-:Y:S05]  /*f510*/  BSYNC B1 ;  /* 0x0000000000017941 */ /* 0x000fea0003800000 */
.L_x_1043:
[----:B------:R-:W-:-:S13]  /*f520*/  ISETP.GE.AND P0, PT, R9, R2, PT ;  /* 0x000000020900720c */ /* 0x000fda0003f06270 */
[----:B------:R4:W-:Y:S01]  /*f530*/  @P0 STS.128 [R243+0x2000], RZ ;  /* 0x002000fff3000388 */ /* 0x0009e20000000c00 */
[----:B------:R-:W-:Y:S05]  /*f540*/  @P0 BRA `(.L_x_1042) ;  /* 0x0000000000b40947 */ /* 0x000fea0003800000 */
[----:B---3--:R3:W5:Y:S01]  /*f550*/  LD.E.128 R12, desc[UR6][R40.64+0x80] ;  /* 0x00008006280c7980 */ /* 0x008762000c101d00 */
[----:B------:R-:W-:Y:S01]  /*f560*/  ISETP.GE.AND P0, PT, R9, R0, PT ;  /* 0x000000000900720c */ /* 0x000fe20003f06270 */
[----:B------:R-:W-:-:S12]  /*f570*/  BSSY B0, `(.L_x_1047) ;  /* 0x0000029000007945 */ /* 0x000fd80003800000 */
[----:B------:R-:W-:Y:S05]  /*f580*/  @P0 BRA `(.L_x_1048) ;  /* 0x00000000009c0947 */ /* 0x000fea0003800000 */
[----:B------:R-:W4:Y:S04]  /*f590*/  LD.E.64 R4, desc[UR6][R50.64+0x40] ;  /* 0x0000400632047980 */ /* 0x000f28000c101b00 */
[----:B------:R-:W4:Y:S01]  /*f5a0*/  LD.E.64 R6, desc[UR6][R44.64+0x40] ;  /* 0x000040062c067980 */ /* 0x000f22000c101b00 */
[----:B-----5:R-:W-:Y:S01]  /*f5b0*/  MOV R22, R14 ;  /* 0x0000000e00167202 */ /* 0x020fe20000000f00 */
[----:B------:R-:W-:Y:S02]  /*f5c0*/  HADD2.F32 R17, -RZ, R15.H1_H1 ;  /* 0x3000000fff117230 */ /* 0x000fe40000004100 */
[--C-:B------:R-:W-:Y:S02]  /*f5d0*/  HADD2.F32 R23, -RZ, R13.reuse.H0_H0 ;  /* 0x2000000dff177230 */ /* 0x100fe40000004100 */
[----:B------:R-:W-:-:S02]  /*f5e0*/  HADD2.F32 R24, -RZ, R13.H1_H1 ;  /* 0x3000000dff187230 */ /* 0x000fc40000004100 */
[----:B--23--:R-:W-:Y:S02]  /*f5f0*/  HADD2.F32 R40, -RZ, R15.H0_H0 ;  /* 0x2000000fff287230 */ /* 0x00cfe40000004100 */
[----:B----4-:R-:W-:Y:S02]  /*f600*/  HADD2.F32 R8, -RZ, R5.H1_H1 ;  /* 0x30000005ff087230 */ /* 0x010fe40000004100 */
[----:B------:R-:W-:Y:S02]  /*f610*/  HADD2.F32 R13, -RZ, R4.H1_H1 ;  /* 0x30000004ff0d7230 */ /* 0x000fe40000004100 */
[----:B------:R-:W-:Y:S02]  /*f620*/  HADD2.F32 R14, -RZ, R7.H1_H1 ;  /* 0x30000007ff0e7230 */ /* 0x000fe40000004100 */
        /* <DEDUP_REMOVED lines=29> */
.L_x_1048:
[----:B------:R-:W-:Y:S05]  /*f800*/  BSYNC B0 ;  /* 0x0000000000007941 */ /* 0x000fea0003800000 */
.L_x_1047:
[----:B-----5:R1:W-:Y:S02]  /*f810*/  STS.128 [R243+0x2000], R12 ;  /* 0x0020000cf3007388 */ /* 0x0203e40000000c00 */
.L_x_1042:
[----:B------:R-:W-:Y:S05]  /*f820*/  BSYNC B2 ;  /* 0x0000000000027941 */ /* 0x000fea0003800000 */
.L_x_1041:
[----:B------:R-:W-:Y:S01]  /*f830*/  VIADD R8, R212, 0x10 ;  /* 0x00000010d4087836 */ /* 0x000fe20000000000 */
[----:B------:R-:W-:Y:S04]  /*f840*/  BSSY B2, `(.L_x_1049) ;  /* 0x0000072000027945 */ /* 0x000fe80003800000 */
[----:B------:R-:W-:-:S04]  /*f850*/  ISETP.GE.AND P0, PT, R8, R31, PT ;  /* 0x0000001f0800720c */ /* 0x000fc80003f06270 */
[----:B------:R-:W-:-:S13]  /*f860*/  ISETP.LT.OR P0, PT, R56, -0x87, P0 ;  /* 0xffffff793800780c */ /* 0x000fda0000701670 */
[----:B------:R-:W-:Y:S05]  /*f870*/  @P0 BRA `(.L_x_1050) ;  /* 0x0000000400b80947 */ /* 0x000fea0003800000 */
[----:B------:R-:W-:Y:S01]  /*f880*/  ISETP.GE.AND P0, PT, R18, R2, PT ;  /* 0x000000021200720c */ /* 0x000fe20003f06270 */
[----:B------:R-:W-:Y:S01]  /*f890*/  BSSY B1, `(.L_x_1051) ;  /* 0x000003a000017945 */ /* 0x000fe20003800000 */
[----:B------:R-:W-:-:S04]  /*f8a0*/  IADD3 R5, P1, R30, R21, RZ ;  /* 0x000000151e057210 */ /* 0x000fc80007f3e0ff */
[----:B------:R-:W-:Y:S01]  /*f8b0*/  LEA.HI.X.SX32 R30, R30, R20, 0x1, P1 ;  /* 0x000000141e1e7211 */ /* 0x000fe200008f0eff */
[----:B------:R-:W-:-:S03]  /*f8c0*/  IMAD.SHL.U32 R43, R5, 0x2, RZ ;  /* 0x00000002052b7824 */ /* 0x000fc600078e00ff */
[----:B------:R-:W-:Y:S02]  /*f8d0*/  SHF.L.U64.HI R5, R5, 0x1, R30 ;  /* 0x0000000105057819 */ /* 0x000fe4000001021e */
[-C--:B--23--:R-:W-:Y:S01]  /*f8e0*/  IADD3 R40, P2, R28, R43.reuse, RZ ;  /* 0x0000002b1c287210 */ /* 0x08cfe20007f5e0ff */
[----:B------:R2:W-:Y:S01]  /*f8f0*/  @P0 STS.128 [R243+0x800], RZ ;  /* 0x000800fff3000388 */ /* 0x0005e20000000c00 */
[----:B------:R-:W-:-:S03]  /*f900*/  IADD3 R42, P1, R32, R43, RZ ;  /* 0x0000002b202a7210 */ /* 0x000fc60007f3e0ff */
[--C-:B------:R-:W-:Y:S02]  /*f910*/  IMAD.X R41, R29, 0x1, R5.reuse, P2 ;  /* 0x000000011d297824 */ /* 0x100fe400010e0605 */
[----:B------:R-:W-:Y:S01]  /*f920*/  IMAD.X R43, R33, 0x1, R5, P1 ;  /* 0x00000001212b7824 */ /* 0x000fe200008e0605 */
[----:B------:R-:W-:Y:S07]  /*f930*/  @P0 BRA `(.L_x_1052) ;  /* 0x0000000000bc0947 */ /* 0x000fee0003800000 */
[----:B-1----:R1:W5:Y:S01]  /*f940*/  LD.E.128 R12, desc[UR6][R38.64] ;  /* 0x00000006260c7980 */ /* 0x002362000c101d00 */
[----:B------:R-:W-:Y:S01]  /*f950*/  ISETP.GE.AND P0, PT, R18, R0, PT ;  /* 0x000000001200720c */ /* 0x000fe20003f06270 */
[----:B------:R-:W-:-:S12]  /*f960*/  BSSY B0, `(.L_x_1053) ;  /* 0x000002b000007945 */ /* 0x000fd80003800000 */
[----:B------:R-:W-:Y:S05]  /*f970*/  @P0 BRA `(.L_x_1054) ;  /* 0x0000000000a40947 */ /* 0x000fea0003800000 */
[----:B------:R-:W3:Y:S04]  /*f980*/  LD.E.64 R4, desc[UR6][R42.64] ;  /* 0x000000062a047980 */ /* 0x000ee8000c101b00 */
[----:B------:R-:W2:Y:S01]  /*f990*/  LD.E.64 R6, desc[UR6][R40.64] ;  /* 0x0000000628067980 */ /* 0x000ea2000c101b00 */
[--C-:B-----5:R-:W-:Y:S01]  /*f9a0*/  HADD2.F32 R24, -RZ, R13.reuse.H0_H0 ;  /* 0x2000000dff187230 */ /* 0x120fe20000004100 */
[----:B------:R-:W-:Y:S01]  /*f9b0*/  MOV R23, R14 ;  /* 0x0000000e00177202 */ /* 0x000fe20000000f00 */
[----:B------:R-:W-:Y:S02]  /*f9c0*/  HADD2.F32 R25, -RZ, R13.H1_H1 ;  /* 0x3000000dff197230 */ /* 0x000fe40000004100 */
[--C-:B------:R-:W-:Y:S02]  /*f9d0*/  HADD2.F32 R22, -RZ, R15.reuse.H1_H1 ;  /* 0x3000000fff167230 */ /* 0x100fe40000004100 */
[----:B------:R-:W-:-:S02]  /*f9e0*/  HADD2.F32 R26, -RZ, R15.H0_H0 ;  /* 0x2000000fff1a7230 */ /* 0x000fc40000004100 */
[----:B---3--:R-:W-:Y:S02]  /*f9f0*/  HADD2.F32 R13, -RZ, R5.H1_H1 ;  /* 0x30000005ff0d7230 */ /* 0x008fe40000004100 */
[----:B------:R-:W-:Y:S02]  /*fa00*/  HADD2.F32 R14, -RZ, R4.H1_H1 ;  /* 0x30000004ff0e7230 */ /* 0x000fe40000004100 */
[----:B--2---:R-:W-:Y:S02]  /*fa10*/  HADD2.F32 R16, -RZ, R7.H1_H1 ;  /* 0x30000007ff107230 */ /* 0x004fe40000004100 */
[----:B------:R-:W-:Y:S01]  /*fa20*/  FMUL.FTZ R15, R22, R13 ;  /* 0x0000000d160f7220 */ /* 0x000fe20000410000 */
[--C-:B------:R-:W-:Y:S02]  /*fa30*/  HADD2.F32 R17, -RZ, R6.reuse.H1_H1 ;  /* 0x30000006ff117230 */ /* 0x100fe40000004100 */
[----:B------:R-:W-:Y:S01]  /*fa40*/  FMUL.FTZ R27, R25, R14 ;  /* 0x0000000e191b7220 */ /* 0x000fe20000410000 */
[----:B------:R-:W-:-:S02]  /*fa50*/  HADD2.F32 R6, -RZ, R6.H0_H0 ;  /* 0x20000006ff067230 */ /* 0x000fc40000004100 */
[-C--:B------:R-:W-:Y:S01]  /*fa60*/  FMUL.FTZ R22, R22, R16.reuse ;  /* 0x0000001016167220 */ /* 0x080fe20000410000 */
[C---:B------:R-:W-:Y:S01]  /*fa70*/  FFMA.FTZ R15, R26.reuse, R16, -R15 ;  /* 0x000000101a0f7223 */ /* 0x040fe2000001080f */
[----:B------:R-:W-:Y:S01]  /*fa80*/  FMUL.FTZ R25, R25, R17 ;  /* 0x0000001119197220 */ /* 0x000fe20000410000 */
[----:B------:R-:W-:Y:S02]  /*fa90*/  HADD2.F32 R4, -RZ, R4.H0_H0 ;  /* 0x20000004ff047230 */ /* 0x000fe40000004100 */
[----:B------:R-:W-:Y:S01]  /*faa0*/  FFMA.FTZ R22, R26, R13, R22 ;  /* 0x0000000d1a167223 */ /* 0x000fe20000010016 */
[----:B------:R-:W-:Y:S02]  /*fab0*/  HADD2.F32 R13, -RZ, R12.H1_H1 ;  /* 0x3000000cff0d7230 */ /* 0x000fe40000004100 */
[C---:B------:R-:W-:Y:S01]  /*fac0*/  FFMA.FTZ R27, R24.reuse, R17, -R27 ;  /* 0x00000011181b7223 */ /* 0x040fe2000001081b */
[----:B------:R-:W-:Y:S02]  /*fad0*/  HADD2.F32 R5, -RZ, R5.H0_H0 ;  /* 0x20000005ff057230 */ /* 0x000fe40000004100 */
[----:B------:R-:W-:Y:S01]  /*fae0*/  FFMA.FTZ R14, R24, R14, R25 ;  /* 0x0000000e180e7223 */ /* 0x000fe20000010019 */
[----:B------:R-:W-:Y:S01]  /*faf0*/  HADD2.F32 R16, -RZ, R23.H1_H1 ;  /* 0x30000017ff107230 */ /* 0x000fe20000004100 */
[----:B------:R-:W-:Y:S01]  /*fb00*/  F2FP.F16.F32.PACK_AB R15, R22, R15 ;  /* 0x0000000f160f723e */ /* 0x000fe200000000ff */
[----:B------:R-:W-:-:S02]  /*fb10*/  HADD2.F32 R7, -RZ, R7.H0_H0 ;  /* 0x20000007ff077230 */ /* 0x000fc40000004100 */
[----:B------:R-:W-:Y:S02]  /*fb20*/  HADD2.F32 R17, -RZ, R12.H0_H0 ;  /* 0x2000000cff117230 */ /* 0x000fe40000004100 */
[C---:B------:R-:W-:Y:S01]  /*fb30*/  FMUL.FTZ R12, R13.reuse, R4 ;  /* 0x000000040d0c7220 */ /* 0x040fe20000410000 */
[----:B------:R-:W-:Y:S02]  /*fb40*/  HADD2.F32 R24, -RZ, R23.H0_H0 ;  /* 0x20000017ff187230 */ /* 0x000fe40000004100 */
[-C--:B------:R-:W-:Y:S01]  /*fb50*/  FMUL.FTZ R23, R13, R6.reuse ;  /* 0x000000060d177220 */ /* 0x080fe20000410000 */
        /* <DEDUP_REMOVED lines=9> */
[----:B------:R-:W-:Y:S02]  /*fbf0*/  MOV R13, R14 ;  /* 0x0000000e000d7202 */ /* 0x000fe40000000f00 */
[----:B------:R-:W-:Y:S02]  /*fc00*/  MOV R14, R16 ;  /* 0x00000010000e7202 */ /* 0x000fe40000000f00 */
.L_x_1054:
[----:B------:R-:W-:Y:S05]  /*fc10*/  BSYNC B0 ;  /* 0x0000000000007941 */ /* 0x000fea0003800000 */
.L_x_1053:
[----:B-----5:R3:W-:Y:S02]  /*fc20*/  STS.128 [R243+0x800], R12 ;  /* 0x0008000cf3007388 */ /* 0x0207e40000000c00 */
.L_x_1052:
[----:B------:R-:W-:Y:S05]  /*fc30*/  BSYNC B1 ;  /* 0x0000000000017941 */ /* 0x000fea0003800000 */
.L_x_1051:
[----:B------:R-:W-:-:S13]  /*fc40*/  ISETP.GE.AND P0, PT, R9, R2, PT ;  /* 0x000000020900720c */ /* 0x000fda0003f06270 */
[----:B------:R1:W-:Y:S01]  /*fc50*/  @P0 STS.128 [R243+0x2800], RZ ;  /* 0x002800fff3000388 */ /* 0x0003e20000000c00 */
[----:B------:R-:W-:Y:S05]  /*fc60*/  @P0 BRA `(.L_x_1050) ;  /* 0x0000000000bc0947 */ /* 0x000fea0003800000 */
[----:B-1-3--:R1:W5:Y:S01]  /*fc70*/  LD.E.128 R12, desc[UR6][R38.64+0x80] ;  /* 0x00008006260c7980 */ /* 0x00a362000c101d00 */
        /* <DEDUP_REMOVED lines=44> */
.L_x_1056:
[----:B------:R-:W-:Y:S05]  /*ff40*/  BSYNC B0 ;  /* 0x0000000000007941 */ /* 0x000fea0003800000 */
.L_x_1055:
[----:B-----5:R3:W-:Y:S02]  /*ff50*/  STS.128 [R243+0x2800], R12 ;  /* 0x0028000cf3007388 */ /* 0x0207e40000000c00 */
.L_x_1050:
[----:B------:R-:W-:Y:S05]  /*ff60*/  BSYNC B2 ;  /* 0x0000000000027941 */ /* 0x000fea0003800000 */
.L_x_1049:
[----:B------:R-:W-:Y:S01]  /*ff70*/  VIADD R30, R212, 0x20 ;  /* 0x00000020d41e7836 */ /* 0x000fe20000000000 */
[----:B------:R-:W-:Y:S04]  /*ff80*/  BSSY B2, `(.L_x_1057) ;  /* 0x0000070000027945 */ /* 0x000fe80003800000 */
[----:B------:R-:W-:-:S04]  /*ff90*/  ISETP.GE.AND P0, PT, R30, R31, PT ;  /* 0x0000001f1e00720c */ /* 0x000fc80003f06270 */
[----:B------:R-:W-:-:S13]  /*ffa0*/  ISETP.LT.OR P0, PT, R56, -0x107, P0 ;  /* 0xfffffef93800780c */ /* 0x000fda0000701670 */
[----:B------:R-:W-:Y:S05]  /*ffb0*/  @P0 BRA `(.L_x_1058) ;  /* 0x0000000400b00947 */ /* 0x000fea0003800000 */
[----:B------:R-:W-:Y:S01]  /*ffc0*/  ISETP.GE.AND P0, PT, R18, R2, PT ;  /* 0x000000021200720c */ /* 0x000fe20003f06270 */
[----:B------:R-:W-:Y:S01]  /*ffd0*/  IMAD.SHL.U32 R5, R3, 0x20, RZ ;  /* 0x0000002003057824 */ /* 0x000fe200078e00ff */
[----:B------:R-:W-:Y:S04]  /*ffe0*/  BSSY B1, `(.L_x_1059) ;  /* 0x000003a000017945 */ /* 0x000fe80003800000 */
[----:B------:R-:W-:-:S04]  /*fff0*/  IADD3 R4, P1, R5, R21, RZ ;  /* 0x0000001505047210 */ /* 0x000fc80007f3e0ff */
[----:B------:R-:W-:Y:S01]  /*10000*/  LEA.HI.X.SX32 R5, R5, R20, 0x1, P1 ;  /* 0x0000001405057211 */ /* 0x000fe200008f0eff */
[C---:B------:R-:W-:Y:S02]  /*10010*/  IMAD.SHL.U32 R43, R4.reuse, 0x2, RZ ;  /* 0x00000002042b7824 */ /* 0x040fe400078e00ff */
[----:B------:R1:W-:Y:S01]  /*10020*/  @P0 STS.128 [R243+0x1000], RZ ;  /* 0x001000fff3000388 */ /* 0x0003e20000000c00 */
[----:B------:R-:W-:Y:S02]  /*10030*/  SHF.L.U64.HI R5, R4, 0x1, R5 ;  /* 0x0000000104057819 */ /* 0x000fe40000010205 */
[-C--:B--23--:R-:W-:Y:S02]  /*10040*/  IADD3 R40, P2, R28, R43.reuse, RZ ;  /* 0x0000002b1c287210 */ /* 0x08cfe40007f5e0ff */
        /* <DEDUP_REMOVED lines=8> */
[----:B------:R-:W2:Y:S04]  /*100d0*/  LD.E.64 R4, desc[UR6][R42.64] ;  /* 0x000000062a047980 */ /* 0x000ea8000c101b00 */
[----:B------:R-:W3:Y:S01]  /*100e0*/  LD.E.64 R6, desc[UR6][R40.64] ;  /* 0x0000000628067980 */ /* 0x000ee2000c101b00 */
[--C-:B-----5:R-:W-:Y:S01]  /*100f0*/  HADD2.F32 R24, -RZ, R13.reuse.H0_H0 ;  /* 0x2000000dff187230 */ /* 0x120fe20000004100 */
[----:B------:R-:W-:Y:S01]  /*10100*/  MOV R23, R14 ;  /* 0x0000000e00177202 */ /* 0x000fe20000000f00 */
[----:B------:R-:W-:Y:S02]  /*10110*/  HADD2.F32 R25, -RZ, R13.H1_H1 ;  /* 0x3000000dff197230 */ /* 0x000fe40000004100 */
[--C-:B------:R-:W-:Y:S02]  /*10120*/  HADD2.F32 R22, -RZ, R15.reuse.H1_H1 ;  /* 0x3000000fff167230 */ /* 0x100fe40000004100 */
[----:B------:R-:W-:-:S02]  /*10130*/  HADD2.F32 R26, -RZ, R15.H0_H0 ;  /* 0x2000000fff1a7230 */ /* 0x000fc40000004100 */
[----:B--2---:R-:W-:Y:S02]  /*10140*/  HADD2.F32 R13, -RZ, R5.H1_H1 ;  /* 0x30000005ff0d7230 */ /* 0x004fe40000004100 */
[----:B------:R-:W-:Y:S02]  /*10150*/  HADD2.F32 R14, -RZ, R4.H1_H1 ;  /* 0x30000004ff0e7230 */ /* 0x000fe40000004100 */
[----:B---3--:R-:W-:Y:S02]  /*10160*/  HADD2.F32 R16, -RZ, R7.H1_H1 ;  /* 0x30000007ff107230 */ /* 0x008fe40000004100 */
        /* <DEDUP_REMOVED lines=31> */
.L_x_1062:
[----:B------:R-:W-:Y:S05]  /*10360*/  BSYNC B0 ;  /* 0x0000000000007941 */ /* 0x000fea0003800000 */
.L_x_1061:
[----:B-----5:R2:W-:Y:S02]  /*10370*/  STS.128 [R243+0x1000], R12 ;  /* 0x0010000cf3007388 */ /* 0x0205e40000000c00 */
.L_x_1060:
[----:B------:R-:W-:Y:S05]  /*10380*/  BSYNC B1 ;  /* 0x0000000000017941 */ /* 0x000fea0003800000 */
.L_x_1059:
[----:B------:R-:W-:-:S13]  /*10390*/  ISETP.GE.AND P0, PT, R9, R2, PT ;  /* 0x000000020900720c */ /* 0x000fda0003f06270 */
[----:B------:R3:W-:Y:S01]  /*103a0*/  @P0 STS.128 [R243+0x3000], RZ ;  /* 0x003000fff3000388 */ /* 0x0007e20000000c00 */
[----:B------:R-:W-:Y:S05]  /*103b0*/  @P0 BRA `(.L_x_1058) ;  /* 0x0000000000b00947 */ /* 0x000fea0003800000 */
[----:B-1----:R-:W5:Y:S01]  /*103c0*/  LD.E.128 R36, desc[UR6][R36.64+0x80] ;  /* 0x0000800624247980 */ /* 0x002f62000c101d00 */
[----:B------:R-:W-:Y:S01]  /*103d0*/  ISETP.GE.AND P0, PT, R9, R0, PT ;  /* 0x000000000900720c */ /* 0x000fe20003f06270 */
[----:B------:R-:W-:-:S12]  /*103e0*/  BSSY B0, `(.L_x_1063) ;  /* 0x0000028000007945 */ /* 0x000fd80003800000 */
[----:B------:R-:W-:Y:S05]  /*103f0*/  @P0 BRA `(.L_x_1064) ;  /* 0x0000000000980947 */ /* 0x000fea0003800000 */
[----:B------:R-:W2:Y:S04]  /*10400*/  LD.E.64 R4, desc[UR6][R42.64+0x40] ;  /* 0x000040062a047980 */ /* 0x000ea8000c101b00 */
[----:B------:R-:W3:Y:S01]  /*10410*/  LD.E.64 R6, desc[UR6][R40.64+0x40] ;  /* 0x0000400628067980 */ /* 0x000ee2000c101b00 */
[----:B-----5:R-:W-:Y:S02]  /*10420*/  HADD2.F32 R22, -RZ, R37.H1_H1 ;  /* 0x30000025ff167230 */ /* 0x020fe40000004100 */
[----:B------:R-:W-:Y:S02]  /*10430*/  HADD2.F32 R17, -RZ, R39.H1_H1 ;  /* 0x30000027ff117230 */ /* 0x000fe40000004100 */
[----:B------:R-:W-:Y:S02]  /*10440*/  HADD2.F32 R16, -RZ, R37.H0_H0 ;  /* 0x20000025ff107230 */ /* 0x000fe40000004100 */
[----:B------:R-:W-:-:S02]  /*10450*/  HADD2.F32 R24, -RZ, R39.H0_H0 ;  /* 0x20000027ff187230 */ /* 0x000fc40000004100 */
[----:B--2---:R-:W-:Y:S02]  /*10460*/  HADD2.F32 R13, -RZ, R4.H1_H1 ;  /* 0x30000004ff0d7230 */ /* 0x004fe40000004100 */
[----:B------:R-:W-:Y:S02]  /*10470*/  HADD2.F32 R12, -RZ, R5.H1_H1 ;  /* 0x30000005ff0c7230 */ /* 0x000fe40000004100 */
[--C-:B---3--:R-:W-:Y:S02]  /*10480*/  HADD2.F32 R15, -RZ, R6.reuse.H1_H1 ;  /* 0x30000006ff0f7230 */ /* 0x108fe40000004100 */
[----:B------:R-:W-:Y:S01]  /*10490*/  FMUL.FTZ R25, R22, R13 ;  /* 0x0000000d16197220 */ /* 0x000fe20000410000 */
[----:B------:R-:W-:Y:S02]  /*104a0*/  HADD2.F32 R14, -RZ, R7.H1_H1 ;  /* 0x30000007ff0e7230 */ /* 0x000fe40000004100 */
[----:B------:R-:W-:Y:S01]  /*104b0*/  FMUL.FTZ R23, R17, R12 ;  /* 0x0000000c11177220 */ /* 0x000fe20000410000 */
[----:B------:R-:W-:-:S02]  /*104c0*/  HADD2.F32 R6, -RZ, R6.H0_H0 ;  /* 0x20000006ff067230 */ /* 0x000fc40000004100 */
[----:B------:R-:W-:Y:S01]  /*104d0*/  FMUL.FTZ R22, R22, R15 ;  /* 0x0000000f16167220 */ /* 0x000fe20000410000 */
[----:B------:R-:W-:Y:S02]  /*104e0*/  HADD2.F32 R4, -RZ, R4.H0_H0 ;  /* 0x20000004ff047230 */ /* 0x000fe40000004100 */
[-C--:B------:R-:W-:Y:S01]  /*104f0*/  FMUL.FTZ R17, R17, R14.reuse ;  /* 0x0000000e11117220 */ /* 0x080fe20000410000 */
[----:B------:R-:W-:Y:S01]  /*10500*/  FFMA.FTZ R23, R24, R14, -R23 ;  /* 0x0000000e18177223 */ /* 0x000fe20000010817 */
[C---:B------:R-:W-:Y:S01]  /*10510*/  FFMA.FTZ R22, R16.reuse, R13, R22 ;  /* 0x0000000d10167223 */ /* 0x040fe20000010016 */
[----:B------:R-:W-:Y:S02]  /*10520*/  HADD2.F32 R13, -RZ, R36.H1_H1 ;  /* 0x30000024ff0d7230 */ /* 0x000fe40000004100 */
[----:B------:R-:W-:Y:S01]  /*10530*/  FFMA.FTZ R25, R16, R15, -R25 ;  /* 0x0000000f10197223 */ /* 0x000fe20000010819 */
[----:B------:R-:W-:Y:S02]  /*10540*/  HADD2.F32 R5, -RZ, R5.H0_H0 ;  /* 0x20000005ff057230 */ /* 0x000fe40000004100 */
[----:B------:R-:W-:Y:S01]  /*10550*/  FFMA.FTZ R12, R24, R12, R17 ;  /* 0x0000000c180c7223 */ /* 0x000fe20000010011 */
[----:B------:R-:W-:-:S02]  /*10560*/  HADD2.F32 R14, -RZ, R38.H1_H1 ;  /* 0x30000026ff0e7230 */ /* 0x000fc40000004100 */
[C---:B------:R-:W-:Y:S01]  /*10570*/  FMUL.FTZ R16, R13.reuse, R4 ;  /* 0x000000040d107220 */ /* 0x040fe20000410000 */
[----:B------:R-:W-:Y:S02]  /*10580*/  HADD2.F32 R7, -RZ, R7.H0_H0 ;  /* 0x20000007ff077230 */ /* 0x000fe40000004100 */
[-C--:B------:R-:W-:Y:S01]  /*10590*/  FMUL.FTZ R17, R13, R6.reuse ;  /* 0x000000060d117220 */ /* 0x080fe20000410000 */
[----:B------:R-:W-:Y:S02]  /*105a0*/  HADD2.F32 R15, -RZ, R36.H0_H0 ;  /* 0x20000024ff0f7230 */ /* 0x000fe40000004100 */
[C---:B------:R-:W-:Y:S01]  /*105b0*/  FMUL.FTZ R13, R14.reuse, R5 ;  /* 0x000000050e0d7220 */ /* 0x040fe20000410000 */
[----:B------:R-:W-:Y:S02]  /*105c0*/  HADD2.F32 R38, -RZ, R38.H0_H0 ;  /* 0x20000026ff267230 */ /* 0x000fe40000004100 */
[----:B------:R-:W-:Y:S01]  /*105d0*/  FMUL.FTZ R14, R14, R7 ;  /* 0x000000070e0e7220 */ /* 0x000fe20000410000 */
[----:B------:R-:W-:Y:S01]  /*105e0*/  F2FP.F16.F32.PACK_AB R37, R22, R25 ;  /* 0x000000191625723e */ /* 0x000fe200000000ff */
[C---:B------:R-:W-:Y:S01]  /*105f0*/  FFMA.FTZ R16, R15.reuse, R6, -R16 ;  /* 0x000000060f107223 */ /* 0x040fe20000010810 */
[----:B------:R-:W-:Y:S01]  /*10600*/  FFMA.FTZ R17, R15, R4, R17 ;  /* 0x000000040f117223 */ /* 0x000fe20000010011 */
[C---:B------:R-:W-:Y:S01]  /*10610*/  FFMA.FTZ R13, R38.reuse, R7, -R13 ;  /* 0x00000007260d7223 */ /* 0x040fe2000001080d */
[----:B------:R-:W-:Y:S01]  /*10620*/  FFMA.FTZ R14, R38, R5, R14 ;  /* 0x00000005260e7223 */ /* 0x000fe2000001000e */
[----:B------:R-:W-:-:S02]  /*10630*/  F2FP.F16.F32.PACK_AB R39, R12, R23 ;  /* 0x000000170c27723e */ /* 0x000fc400000000ff */
[----:B------:R-:W-:Y:S02]  /*10640*/  F2FP.F16.F32.PACK_AB R36, R17, R16 ;  /* 0x000000101124723e */ /* 0x000fe400000000ff */
[----:B------:R-:W-:Y:S02]  /*10650*/  F2FP.F16.F32.PACK_AB R38, R14, R13 ;  /* 0x0000000d0e26723e */ /* 0x000fe400000000ff */
.L_x_1064:
[----:B------:R-:W-:Y:S05]  /*10660*/  BSYNC B0 ;  /* 0x0000000000007941 */ /* 0x000fea0003800000 */
.L_x_1063:
[----:B-----5:R1:W-:Y:S02]  /*10670*/  STS.128 [R243+0x3000], R36 ;  /* 0x00300024f3007388 */ /* 0x0203e40000000c00 */
.L_x_1058:
[----:B------:R-:W-:Y:S05]  /*10680*/  BSYNC B2 ;  /* 0x0000000000027941 */ /* 0x000fea0003800000 */
.L_x_1057:
[----:B-1----:R-:W-:-:S05]  /*10690*/  VIADD R36, R212, 0x30 ;  /* 0x00000030d4247836 */ /* 0x002fca0000000000 */
[----:B------:R-:W-:-:S04]  /*106a0*/  ISETP.GE.AND P0, PT, R36, R31, PT ;  /* 0x0000001f2400720c */ /* 0x000fc80003f06270 */
[----:B------:R-:W-:-:S13]  /*106b0*/  ISETP.LT.OR P0, PT, R56, -0x187, P0 ;  /* 0xfffffe793800780c */ /* 0x000fda0000701670 */
[----:B------:R-:W-:Y:S05]  /*106c0*/  @P0 BRA `(.L_x_1065) ;  /* 0x0000003800e80947 */ /* 0x000fea0003800000 */
[----:B------:R-:W-:Y:S01]  /*106d0*/  ISETP.GE.AND P0, PT, R18, R2, PT ;  /* 0x000000021200720c */ /* 0x000fe20003f06270 */
[----:B------:R-:W-:Y:S01]  /*106e0*/  IMAD R4, R3, 0x30, RZ ;  /* 0x0000003003047824 */ /* 0x000fe200078e02ff */
[----:B------:R-:W-:Y:S04]  /*106f0*/  BSSY B1, `(.L_x_1066) ;  /* 0x0000038000017945 */ /* 0x000fe80003800000 */
[----:B------:R-:W-:-:S04]  /*10700*/  IADD3 R3, P1, R4, R21, RZ ;  /* 0x0000001504037210 */ /* 0x000fc80007f3e0ff */
[----:B------:R-:W-:Y:S01]  /*10710*/  LEA.HI.X.SX32 R4, R4, R20, 0x1, P1 ;  /* 0x0000001404047211 */ /* 0x000fe200008f0eff */
[C---:B------:R-:W-:Y:S02]  /*10720*/  IMAD.SHL.U32 R39, R3.reuse, 0x2, RZ ;  /* 0x0000000203277824 */ /* 0x040fe400078e00ff */
[----:B------:R1:W-:Y:S01]  /*10730*/  @P0 STS.128 [R243+0x1800], RZ ;  /* 0x001800fff3000388 */ /* 0x0003e20000000c00 */
[----:B------:R-:W-:Y:S02]  /*10740*/  SHF.L.U64.HI R3, R3, 0x1, R4 ;  /* 0x0000000103037819 */ /* 0x000fe40000010204 */
[-C--:B------:R-:W-:Y:S02]  /*10750*/  IADD3 R16, P2, R28, R39.reuse, RZ ;  /* 0x000000271c107210 */ /* 0x080fe40007f5e0ff */
[----:B------:R-:W-:-:S03]  /*10760*/  IADD3 R38, P1, R32, R39, RZ ;  /* 0x0000002720267210 */ /* 0x000fc60007f3e0ff */
[--C-:B------:R-:W-:Y:S02]  /*10770*/  IMAD.X R17, R29, 0x1, R3.reuse, P2 ;  /* 0x000000011d117824 */ /* 0x100fe400010e0603 */
[----:B------:R-:W-:Y:S01]  /*10780*/  IMAD.X R39, R33, 0x1, R3, P1 ;  /* 0x0000000121277824 */ /* 0x000fe200008e0603 */
[----:B------:R-:W-:Y:S07]  /*10790*/  @P0 BRA `(.L_x_1067) ;  /* 0x0000000000b40947 */ /* 0x000fee0003800000 */
[----:B--23--:R2:W5:Y:S01]  /*107a0*/  LD.E.128 R12, desc[UR6][R34.64] ;  /* 0x00000006220c7980 */ /* 0x00c562000c101d00 */
        /* <DEDUP_REMOVED lines=11> */
[----:B----4-:R-:W-:-:S03]  /*10860*/  HADD2.F32 R3, -RZ, R5.H1_H1 ;  /* 0x30000005ff037230 */ /* 0x010fc60000004100 */
[C---:B------:R-:W-:Y:S01]  /*10870*/  FMUL.FTZ R28, R19.reuse, R14 ;  /* 0x0000000e131c7220 */ /* 0x040fe20000410000 */
[----:B------:R-:W-:Y:S02]  /*10880*/  HADD2.F32 R13, -RZ, R4.H1_H1 ;  /* 0x30000004ff0d7230 */ /* 0x000fe40000004100 */
[--C-:B------:R-:W-:Y:S02]  /*10890*/  HADD2.F32 R18, -RZ, R6.reuse.H1_H1 ;  /* 0x30000006ff127230 */ /* 0x100fe40000004100 */
[-C--:B------:R-:W-:Y:S01]  /*108a0*/  FMUL.FTZ R15, R19, R3.reuse ;  /* 0x00000003130f7220 */ /* 0x080fe20000410000 */
[----:B------:R-:W-:Y:S01]  /*108b0*/  FFMA.FTZ R28, R26, R3, R28 ;  /* 0x000000031a1c7223 */ /* 0x000fe2000001001c */
[C---:B------:R-:W-:Y:S01]  /*108c0*/  FMUL.FTZ R24, R22.reuse, R13 ;  /* 0x0000000d16187220 */ /* 0x040fe20000410000 */
[----:B------:R-:W-:Y:S02]  /*108d0*/  HADD2.F32 R6, -RZ, R6.H0_H0 ;  /* 0x20000006ff067230 */ /* 0x000fe40000004100 */
[----:B------:R-:W-:Y:S01]  /*108e0*/  FMUL.FTZ R22, R22, R18 ;  /* 0x0000001216167220 */ /* 0x000fe20000410000 */
[----:B------:R-:W-:Y:S01]  /*108f0*/  FFMA.FTZ R15, R26, R14, -R15 ;  /* 0x0000000e1a0f7223 */ /* 0x000fe2000001080f */
[----:B------:R-:W-:-:S02]  /*10900*/  HADD2.F32 R3, -RZ, R12.H1_H1 ;  /* 0x3000000cff037230 */ /* 0x000fc40000004100 */
[----:B------:R-:W-:Y:S02]  /*10910*/  HADD2.F32 R4, -RZ, R4.H0_H0 ;  /* 0x20000004ff047230 */ /* 0x000fe40000004100 */
[----:B------:R-:W-:Y:S02]  /*10920*/  HADD2.F32 R5, -RZ, R5.H0_H0 ;  /* 0x20000005ff057230 */ /* 0x000fe40000004100 */
[----:B------:R-:W-:Y:S02]  /*10930*/  HADD2.F32 R14, -RZ, R20.H1_H1 ;  /* 0x30000014ff0e7230 */ /* 0x000fe40000004100 */
[----:B------:R-:W-:Y:S02]  /*10940*/  HADD2.F32 R7, -RZ, R7.H0_H0 ;  /* 0x20000007ff077230 */ /* 0x000fe40000004100 */
[C---:B------:R-:W-:Y:S01]  /*10950*/  FFMA.FTZ R24, R21.reuse, R18, -R24 ;  /* 0x0000001215187223 */ /* 0x040fe20000010818 */
[----:B------:R-:W-:Y:S01]  /*10960*/  FFMA.FTZ R13, R21, R13, R22 ;  /* 0x0000000d150d7223 */ /* 0x000fe20000010016 */
[----:B------:R-:W-:-:S02]  /*10970*/  HADD2.F32 R19, -RZ, R12.H0_H0 ;  /* 0x2000000cff137230 */ /* 0x000fc40000004100 */
[C---:B------:R-:W-:Y:S01]  /*10980*/  FMUL.FTZ R12, R3.reuse, R4 ;  /* 0x00000004030c7220 */ /* 0x040fe20000410000 */
[-C--:B------:R-:W-:Y:S01]  /*10990*/  FMUL.FTZ R21, R3, R6.reuse ;  /* 0x0000000603157220 */ /* 0x080fe20000410000 */
        /* <DEDUP_REMOVED lines=10> */
[----:B------:R-:W-:Y:S02]  /*10a40*/  F2FP.F16.F32.PACK_AB R14, R14, R3 ;  /* 0x000000030e0e723e */ /* 0x000fe400000000ff */
.L_x_1069:
[----:B------:R-:W-:Y:S05]  /*10a50*/  BSYNC B0 ;  /* 0x0000000000007941 */ /* 0x000fea0003800000 */
.L_x_1068:
[----:B-----5:R3:W-:Y:S02]  /*10a60*/  STS.128 [R243+0x1800], R12 ;  /* 0x0018000cf3007388 */ /* 0x0207e40000000c00 */
.L_x_1067:
[----:B------:R-:W-:Y:S05]  /*10a70*/  BSYNC B1 ;  /* 0x0000000000017941 */ /* 0x000fea0003800000 */
.L_x_1066:
[----:B------:R-:W-:-:S13]  /*10a80*/  ISETP.GE.AND P0, PT, R9, R2, PT ;  /* 0x000000020900720c */ /* 0x000fda0003f06270 */
[----:B------:R1:W-:Y:S01]  /*10a90*/  @P0 STS.128 [R243+0x3800], RZ ;  /* 0x003800fff3000388 */ /* 0x0003e20000000c00 */
[----:B------:R-:W-:Y:S05]  /*10aa0*/  @P0 BRA `(.L_x_1065) ;  /* 0x0000003400f00947 */ /* 0x000fea0003800000 */
[----:B--2---:R-:W5:Y:S01]  /*10ab0*/  LD.E.128 R32, desc[UR6][R34.64+0x80] ;  /* 0x0000800622207980 */ /* 0x004f62000c101d00 */
[----:B------:R-:W-:Y:S01]  /*10ac0*/  ISETP.GE.AND P0, PT, R9, R0, PT ;  /* 0x000000000900720c */ /* 0x000fe20003f06270 */
[----:B------:R-:W-:-:S12]  /*10ad0*/  BSSY B0, `(.L_x_1070) ;  /* 0x0000028000007945 */ /* 0x000fd80003800000 */
[----:B------:R-:W-:Y:S05]  /*10ae0*/  @P0 BRA `(.L_x_1071) ;  /* 0x0000000000980947 */ /* 0x000fea0003800000 */
[----:B------:R-:W2:Y:S04]  /*10af0*/  LD.E.64 R2, desc[UR6][R38.64+0x40] ;  /* 0x0000400626027980 */ /* 0x000ea8000c101b00 */
[----:B------:R-:W4:Y:S01]  /*10b00*/  LD.E.64 R4, desc[UR6][R16.64+0x40] ;  /* 0x0000400610047980 */ /* 0x000f22000c101b00 */
[----:B---3-5:R-:W-:Y:S02]  /*10b10*/  HADD2.F32 R12, -RZ, R35.H1_H1 ;  /* 0x30000023ff0c7230 */ /* 0x028fe40000004100 */
[----:B------:R-:W-:Y:S02]  /*10b20*/  HADD2.F32 R15, -RZ, R33.H1_H1 ;  /* 0x30000021ff0f7230 */ /* 0x000fe40000004100 */
[----:B------:R-:W-:Y:S02]  /*10b30*/  HADD2.F32 R35, -RZ, R35.H0_H0 ;  /* 0x20000023ff237230 */ /* 0x000fe40000004100 */
[----:B------:R-:W-:-:S02]  /*10b40*/  HADD2.F32 R13, -RZ, R33.H0_H0 ;  /* 0x20000021ff0d7230 */ /* 0x000fc40000004100 */
[----:B--2---:R-:W-:Y:S02]  /*10b50*/  HADD2.F32 R0, -RZ, R3.H1_H1 ;  /* 0x30000003ff007230 */ /* 0x004fe40000004100 */
        /* <DEDUP_REMOVED lines=8> */
[-C--:B------:R-:W-:Y:S01]  /*10be0*/  FMUL.FTZ R15, R15, R9.reuse ;  /* 0x000000090f0f7220 */ /* 0x080fe20000410000 */
[----:B------:R-:W-:Y:S02]  /*10bf0*/  HADD2.F32 R7, -RZ, R32.H1_H1 ;  /* 0x30000020ff077230 */ /* 0x000fe40000004100 */
[----:B------:R-:W-:Y:S01]  /*10c00*/  FFMA.FTZ R17, R35, R0, R17 ;  /* 0x0000000023117223 */ /* 0x000fe20000010011 */
[----:B------:R-:W-:Y:S02]  /*10c10*/  HADD2.F32 R2, -RZ, R2.H0_H0 ;  /* 0x20000002ff027230 */ /* 0x000fe40000004100 */
[C---:B------:R-:W-:Y:S01]  /*10c20*/  FFMA.FTZ R16, R13.reuse, R9, -R16 ;  /* 0x000000090d107223 */ /* 0x040fe20000010810 */
[----:B------:R-:W-:Y:S02]  /*10c30*/  HADD2.F32 R3, -RZ, R3.H0_H0 ;  /* 0x20000003ff037230 */ /* 0x000fe40000004100 */
[----:B------:R-:W-:Y:S01]  /*10c40*/  FFMA.FTZ R15, R13, R6, R15 ;  /* 0x000000060d0f7223 */ /* 0x000fe2000001000f */
[----:B------:R-:W-:-:S02]  /*10c50*/  HADD2.F32 R0, -RZ, R34.H1_H1 ;  /* 0x30000022ff007230 */ /* 0x000fc40000004100 */
[C---:B------:R-:W-:Y:S01]  /*10c60*/  FMUL.FTZ R6, R7.reuse, R2 ;  /* 0x0000000207067220 */ /* 0x040fe20000410000 */
[----:B------:R-:W-:Y:S02]  /*10c70*/  HADD2.F32 R5, -RZ, R5.H0_H0 ;  /* 0x20000005ff057230 */ /* 0x000fe40000004100 */
[----:B------:R-:W-:Y:S01]  /*10c80*/  FMUL.FTZ R13, R7, R4 ;  /* 0x00000004070d7220 */ /* 0x000fe20000410000 */
[----:B------:R-:W-:Y:S02]  /*10c90*/  HADD2.F32 R9, -RZ, R32.H0_H0 ;  /* 0x20000020ff097230 */ /* 0x000fe40000004100 */
[C---:B------:R-:W-:Y:S01]  /*10ca0*/  FMUL.FTZ R7, R0.reuse, R3 ;  /* 0x0000000300077220 */ /* 0x040fe20000410000 */
[----:B------:R-:W-:Y:S02]  /*10cb0*/  HADD2.F32 R34, -RZ, R34.H0_H0 ;  /* 0x20000022ff227230 */ /* 0x000fe40000004100 */
[-C--:B------:R-:W-:Y:S01]  /*10cc0*/  FMUL.FTZ R0, R0, R5.reuse ;  /* 0x0000000500007220 */ /* 0x080fe20000410000 */
        /* <DEDUP_REMOVED lines=8> */
.L_x_1071:
[----:B------:R-:W-:Y:S05]  /*10d50*/  BSYNC B0 ;  /* 0x0000000000007941 */ /* 0x000fea0003800000 */
.L_x_1070:
[----:B-----5:R2:W-:Y:S01]  /*10d60*/  STS.128 [R243+0x3800], R32 ;  /* 0x00380020f3007388 */ /* 0x0205e20000000c00 */
[----:B------:R-:W-:Y:S05]  /*10d70*/  BRA `(.L_x_1065) ;  /* 0x00000034003c7947 */ /* 0x000fea0003800000 */
.L_x_1040:
[----:B------:R-:W-:Y:S04]  /*10d80*/  BSSY B2, `(.L_x_1072) ;  /* 0x00000b4000027945 */ /* 0x000fe80003800000 */
[----:B------:R-:W-:Y:S05]  /*10d90*/  @!P0 BRA `(.L_x_1073) ;  /* 0x0000000800c88947 */ /* 0x000fea0003800000 */
[----:B------:R-:W-:Y:S01]  /*10da0*/  ISETP.GE.AND P0, PT, R18, R2, PT ;  /* 0x000000021200720c */ /* 0x000fe20003f06270 */
[----:B------:R-:W-:-:S12]  /*10db0*/  BSSY B1, `(.L_x_1074) ;  /* 0x0000058000017945 */ /* 0x000fd80003800000 */
[----:B------:R1:W-:Y:S01]  /*10dc0*/  @P0 STS.128 [R243], RZ ;  /* 0x000000fff3000388 */ /* 0x0003e20000000c00 */
[----:B------:R-:W-:Y:S05]  /*10dd0*/  @P0 BRA `(.L_x_1075) ;  /* 0x0000000400540947 */ /* 0x000fea0003800000 */
[----:B------:R2:W5:Y:S01]  /*10de0*/  LD.E.128 R24, desc[UR6][R40.64] ;  /* 0x0000000628187980 */ /* 0x000562000c101d00 */
[----:B------:R-:W-:Y:S01]  /*10df0*/  ISETP.GE.AND P0, PT, R18, R0, PT ;  /* 0x000000001200720c */ /* 0x000fe20003f06270 */
[----:B------:R-:W-:-:S12]  /*10e00*/  BSSY B0, `(.L_x_1076) ;  /* 0x0000051000007945 */ /* 0x000fd80003800000 */
[----:B------:R-:W-:Y:S05]  /*10e10*/  @P0 BRA `(.L_x_1077) ;  /* 0x00000004003c0947 */ /* 0x000fea0003800000 */
[-C--:B------:R-:W-:Y:S02]  /*10e20*/  ISETP.GE.AND P1, PT, R18, R3.reuse, PT ;  /* 0x000000031200720c */ /* 0x080fe40003f26270 */
[----:B------:R-:W-:Y:S02]  /*10e30*/  MOV R5, RZ ;  /* 0x000000ff00057202 */ /* 0x000fe40000000f00 */
[----:B------:R-:W-:-:S09]  /*10e40*/  MOV R13, R3 ;  /* 0x00000003000d7202 */ /* 0x000fd20000000f00 */
[C---:B------:R-:W-:Y:S02]  /*10e50*/  @P1 IADD3 R5, -R3.reuse, RZ, RZ ;  /* 0x000000ff03051210 */ /* 0x040fe40007ffe1ff */
[----:B------:R-:W-:Y:S02]  /*10e60*/  @P1 IADD3 R13, -R3, RZ, RZ ;  /* 0x000000ff030d1210 */ /* 0x000fe40007ffe1ff */
[----:B------:R-:W-:-:S03]  /*10e70*/  IADD3 R7, P0, R5, R16, RZ ;  /* 0x0000001005077210 */ /* 0x000fc60007f1e0ff */
[----:B------:R-:W-:Y:S01]  /*10e80*/  IMAD.WIDE R20, R13, 0x2, R40 ;  /* 0x000000020d147825 */ /* 0x000fe200078e0228 */
[----:B------:R-:W-:Y:S02]  /*10e90*/  LEA.HI.X.SX32 R5, R5, R17, 0x1, P0 ;  /* 0x0000001105057211 */ /* 0x000fe400000f0eff */
[C---:B------:R-:W-:Y:S02]  /*10ea0*/  LEA R4, P0, R7.reuse, R32, 0x1 ;  /* 0x0000002007047211 */ /* 0x040fe400078008ff */
[----:B------:R-:W-:Y:S01]  /*10eb0*/  MOV R13, RZ ;  /* 0x000000ff000d7202 */ /* 0x000fe20000000f00 */
[----:B------:R-:W3:Y:S01]  /*10ec0*/  LD.E.128 R20, desc[UR6][R20.64] ;  /* 0x0000000614147980 */ /* 0x000ee2000c101d00 */
[----:B------:R-:W-:Y:S02]  /*10ed0*/  LEA.HI.X R5, R7, R33, R5, 0x1, P0 ;  /* 0x0000002107057211 */ /* 0x000fe400000f0c05 */
[----:B------:R-:W-:-:S04]  /*10ee0*/  @P1 IADD3 R13, -R3, RZ, RZ ;  /* 0x000000ff030d1210 */ /* 0x000fc80007ffe1ff */
[----:B------:R-:W4:Y:S01]  /*10ef0*/  LD.E.128 R4, desc[UR6][R4.64] ;  /* 0x0000000604047980 */ /* 0x000f22000c101d00 */
[----:B------:R-:W-:-:S04]  /*10f00*/  IADD3 R15, P0, R13, R16, RZ ;  /* 0x000000100d0f7210 */ /* 0x000fc80007f1e0ff */
[----:B------:R-:W-:Y:S02]  /*10f10*/  LEA.HI.X.SX32 R13, R13, R17, 0x1, P0 ;  /* 0x000000110d0d7211 */ /* 0x000fe400000f0eff */
[----:B------:R-:W-:-:S04]  /*10f20*/  LEA R12, P0, R15, R28, 0x1 ;  /* 0x0000001c0f0c7211 */ /* 0x000fc800078008ff */
[----:B------:R-:W-:-:S06]  /*10f30*/  LEA.HI.X R13, R15, R29, R13, 0x1, P0 ;  /* 0x0000001d0f0d7211 */ /* 0x000fcc00000f0c0d */
[----:B------:R-:W2:Y:S01]  /*10f40*/  LD.E.128 R12, desc[UR6][R12.64] ;  /* 0x000000060c0c7980 */ /* 0x000ea2000c101d00 */
[----:B---3--:R-:W-:Y:S02]  /*10f50*/  HADD2.F32 R46, -RZ, R23.H0_H0 ;  /* 0x20000017ff2e7230 */ /* 0x008fe40000004100 */
[--C-:B----4-:R-:W-:Y:S02]  /*10f60*/  HADD2.F32 R8, -RZ, R5.reuse.H0_H0 ;  /* 0x20000005ff087230 */ /* 0x110fe40000004100 */
[----:B------:R-:W-:Y:S02]  /*10f70*/  HADD2.F32 R42, -RZ, R5.H1_H1 ;  /* 0x30000005ff2a7230 */ /* 0x000fe40000004100 */
[--C-:B------:R-:W-:Y:S02]  /*10f80*/  HADD2.F32 R5, -RZ, R7.reuse.H0_H0 ;  /* 0x20000007ff057230 */ /* 0x100fe40000004100 */
[----:B------:R-:W-:Y:S02]  /*10f90*/  HADD2.F32 R7, -RZ, R7.H1_H1 ;  /* 0x30000007ff077230 */ /* 0x000fe40000004100 */
[----:B------:R-:W-:-:S02]  /*10fa0*/  HADD2.F32 R43, -RZ, R4.H0_H0 ;  /* 0x20000004ff2b7230 */ /* 0x000fc40000004100 */
[----:B------:R-:W-:Y:S01]  /*10fb0*/  @!P1 FADD.FTZ R5, -R5, -RZ ;  /* 0x800000ff05059221 */ /* 0x000fe20000010100 */
[----:B------:R-:W-:Y:S02]  /*10fc0*/  HADD2.F32 R44, -RZ, R4.H1_H1 ;  /* 0x30000004ff2c7230 */ /* 0x000fe40000004100 */
[----:B------:R-:W-:Y:S01]  /*10fd0*/  @!P1 FADD.FTZ R8, -R8, -RZ ;  /* 0x800000ff08089221 */ /* 0x000fe20000010100 */
[--C-:B------:R-:W-:Y:S02]  /*10fe0*/  HADD2.F32 R4, -RZ, R6.reuse.H0_H0 ;  /* 0x20000006ff047230 */ /* 0x100fe40000004100 */
[----:B------:R-:W-:Y:S01]  /*10ff0*/  @!P1 FADD.FTZ R7, -R7, -RZ ;  /* 0x800000ff07079221 */ /* 0x000fe20000010100 */
[----:B------:R-:W-:Y:S02]  /*11000*/  HADD2.F32 R45, -RZ, R21.H0_H0 ;  /* 0x20000015ff2d7230 */ /* 0x000fe40000004100 */
[----:B------:R-:W-:Y:S02]  /*11010*/  HADD2.F32 R50, -RZ, R23.H1_H1 ;  /* 0x30000017ff327230 */ /* 0x000fe40000004100 */
[----:B------:R-:W-:-:S02]  /*11020*/  HADD2.F32 R6, -RZ, R6.H1_H1 ;  /* 0x30000006ff067230 */ /* 0x000fc40000004100 */
[----:B------:R-:W-:Y:S01]  /*11030*/  FMUL.FTZ R46, R46, R5 ;  /* 0x000000052e2e7220 */ /* 0x000fe20000410000 */
[----:B------:R-:W-:Y:S01]  /*11040*/  FMUL.FTZ R45, R45, R8 ;  /* 0x000000082d2d7220 */ /* 0x000fe20000410000 */
[----:B------:R-:W-:Y:S01]  /*11050*/  FMUL.FTZ R50, R50, R7 ;  /* 0x0000000732327220 */ /* 0x000fe20000410000 */
[----:B------:R-:W-:Y:S02]  /*11060*/  HADD2.F32 R5, -RZ, R22.H1_H1 ;  /* 0x30000016ff057230 */ /* 0x000fe40000004100 */
[----:B------:R-:W-:Y:S01]  /*11070*/  @!P1 FADD.FTZ R6, -R6, -RZ ;  /* 0x800000ff06069221 */ /* 0x000fe20000010100 */
[----:B------:R-:W-:Y:S02]  /*11080*/  HADD2.F32 R8, -RZ, R20.H0_H0 ;  /* 0x20000014ff087230 */ /* 0x000fe40000004100 */
[----:B------:R-:W-:Y:S01]  /*11090*/  @!P1 FADD.FTZ R43, -R43, -RZ ;  /* 0x800000ff2b2b9221 */ /* 0x000fe20000010100 */
[----:B------:R-:W-:Y:S02]  /*110a0*/  HADD2.F32 R7, -RZ, R22.H0_H0 ;  /* 0x20000016ff077230 */ /* 0x000fe40000004100 */
[----:B------:R-:W-:Y:S01]  /*110b0*/  @!P1 FADD.FTZ R4, -R4, -RZ ;  /* 0x800000ff04049221 */ /* 0x000fe20000010100 */
[----:B------:R-:W-:-:S02]  /*110c0*/  HADD2.F32 R21, -RZ, R21.H1_H1 ;  /* 0x30000015ff157230 */ /* 0x000fc40000004100 */
[----:B------:R-:W-:Y:S01]  /*110d0*/  @!P1 FADD.FTZ R42, -R42, -RZ ;  /* 0x800000ff2a2a9221 */ /* 0x000fe20000010100 */
[----:B------:R-:W-:Y:S01]  /*110e0*/  FMUL.FTZ R6, R5, R6 ;  /* 0x0000000605067220 */ /* 0x000fe20000410000 */
[----:B------:R-:W-:Y:S02]  /*110f0*/  HADD2.F32 R23, -RZ, R20.H1_H1 ;  /* 0x30000014ff177230 */ /* 0x000fe40000004100 */
[----:B------:R-:W-:Y:S01]  /*11100*/  FMUL.FTZ R43, R8, R43 ;  /* 0x0000002b082b7220 */ /* 0x000fe20000410000 */
[----:B------:R-:W-:Y:S01]  /*11110*/  FMUL.FTZ R4, R7, R4 ;  /* 0x0000000407047220 */ /* 0x000fe20000410000 */
[--C-:B--2---:R-:W-:Y:S02]  /*11120*/  HADD2.F32 R5, -RZ, R13.reuse.H0_H0 ;  /* 0x2000000dff057230 */ /* 0x104fe40000004100 */
[----:B------:R-:W-:Y:S02]  /*11130*/  HADD2.F32 R22, -RZ, R13.H1_H1 ;  /* 0x3000000dff167230 */ /* 0x000fe40000004100 */
[----:B------:R-:W-:Y:S01]  /*11140*/  FMUL.FTZ R21, R21, R42 ;  /* 0x0000002a15157220 */ /* 0x000fe20000410000 */
[----:B-----5:R-:W-:-:S02]  /*11150*/  HADD2.F32 R8, -RZ, R25.H0_H0 ;  /* 0x20000019ff087230 */ /* 0x020fc40000004100 */
[----:B------:R-:W-:Y:S01]  /*11160*/  @!P1 FADD.FTZ R44, -R44, -RZ ;  /* 0x800000ff2c2c9221 */ /* 0x000fe20000010100 */
[----:B------:R-:W-:Y:S02]  /*11170*/  HADD2.F32 R20, -RZ, R25.H1_H1 ;  /* 0x30000019ff147230 */ /* 0x000fe40000004100 */
[----:B------:R-:W-:Y:S02]  /*11180*/  HADD2.F32 R7, -RZ, R27.H0_H0 ;  /* 0x2000001bff077230 */ /* 0x000fe40000004100 */
[--C-:B------:R-:W-:Y:S02]  /*11190*/  HADD2.F32 R13, -RZ, R15.reuse.H0_H0 ;  /* 0x2000000fff0d7230 */ /* 0x100fe40000004100 */
[----:B------:R-:W-:Y:S01]  /*111a0*/  FMUL.FTZ R44, R23, R44 ;  /* 0x0000002c172c7220 */ /* 0x000fe20000410000 */
[----:B------:R-:W-:Y:S01]  /*111b0*/  FFMA.FTZ R5, R8, R5, R45 ;  /* 0x0000000508057223 */ /* 0x000fe2000001002d */
[----:B------:R-:W-:Y:S01]  /*111c0*/  FFMA.FTZ R20, R20, R22, R21 ;  /* 0x0000001614147223 */ /* 0x000fe20000010015 */
[----:B------:R-:W-:-:S02]  /*111d0*/  HADD2.F32 R15, -RZ, R15.H1_H1 ;  /* 0x3000000fff0f7230 */ /* 0x000fc40000004100 */
[----:B------:R-:W-:Y:S01]  /*111e0*/  FFMA.FTZ R7, R7, R13, R46 ;  /* 0x0000000d07077223 */ /* 0x000fe2000001002e */
[--C-:B------:R-:W-:Y:S02]  /*111f0*/  HADD2.F32 R42, -RZ, R12.reuse.H0_H0 ;  /* 0x2000000cff2a7230 */ /* 0x100fe40000004100 */
[----:B------:R-:W-:Y:S02]  /*11200*/  HADD2.F32 R25, -RZ, R12.H1_H1 ;  /* 0x3000000cff197230 */ /* 0x000fe40000004100 */
[--C-:B------:R-:W-:Y:S02]  /*11210*/  HADD2.F32 R23, -RZ, R14.reuse.H0_H0 ;  /* 0x2000000eff177230 */ /* 0x100fe40000004100 */
[----:B------:R-:W-:Y:S02]  /*11220*/  HADD2.F32 R51, -RZ, R14.H1_H1 ;  /* 0x3000000eff337230 */ /* 0x000fe40000004100 */
[----:B------:R-:W-:Y:S02]  /*11230*/  HADD2.F32 R27, -RZ, R27.H1_H1 ;  /* 0x3000001bff1b7230 */ /* 0x000fe40000004100 */
[----:B------:R-:W-:-:S02]  /*11240*/  HADD2.F32 R8, -RZ, R24.H0_H0 ;  /* 0x20000018ff087230 */ /* 0x000fc40000004100 */
[----:B------:R-:W-:Y:S02]  /*11250*/  HADD2.F32 R21, -RZ, R24.H1_H1 ;  /* 0x30000018ff157230 */ /* 0x000fe40000004100 */
[--C-:B------:R-:W-:Y:S02]  /*11260*/  HADD2.F32 R13, -RZ, R26.reuse.H0_H0 ;  /* 0x2000001aff0d7230 */ /* 0x100fe40000004100 */
[----:B------:R-:W-:Y:S02]  /*11270*/  HADD2.F32 R45, -RZ, R26.H1_H1 ;  /* 0x3000001aff2d7230 */ /* 0x000fe40000004100 */
[----:B------:R-:W-:Y:S01]  /*11280*/  FFMA.FTZ R50, R27, R15, R50 ;  /* 0x0000000f1b327223 */ /* 0x000fe20000010032 */
[----:B------:R-:W-:Y:S01]  /*11290*/  FFMA.FTZ R8, R8, R42, R43 ;  /* 0x0000002a08087223 */ /* 0x000fe2000001002b */
[----:B------:R-:W-:Y:S01]  /*112a0*/  FFMA.FTZ R21, R21, R25, R44 ;  /* 0x0000001915157223 */ /* 0x000fe2000001002c */
[----:B------:R-:W-:Y:S01]  /*112b0*/  FFMA.FTZ R4, R13, R23, R4 ;  /* 0x000000170d047223 */ /* 0x000fe20000010004 */
[----:B------:R-:W-:Y:S01]  /*112c0*/  FFMA.FTZ R45, R45, R51, R6 ;  /* 0x000000332d2d7223 */ /* 0x000fe20000010006 */
[----:B------:R-:W-:-:S02]  /*112d0*/  F2FP.F16.F32.PACK_AB R25, R20, R5 ;  /* 0x000000051419723e */ /* 0x000fc400000000ff */
[----:B------:R-:W-:Y:S02]  /*112e0*/  F2FP.F16.F32.PACK_AB R24, R21, R8 ;  /* 0x000000081518723e */ /* 0x000fe400000000ff */
[----:B------:R-:W-:Y:S02]  /*112f0*/  F2FP.F16.F32.PACK_AB R27, R50, R7 ;  /* 0x00000007321b723e */ /* 0x000fe400000000ff */
[----:B------:R-:W-:Y:S02]  /*11300*/  F2FP.F16.F32.PACK_AB R26, R45, R4 ;  /* 0x000000042d1a723e */ /* 0x000fe400000000ff */
.L_x_1077:
[----:B------:R-:W-:Y:S05]  /*11310*/  BSYNC B0 ;  /* 0x0000000000007941 */ /* 0x000fea0003800000 */
.L_x_1076:
[----:B-----5:R3:W-:Y:S02]  /*11320*/  STS.128 [R243], R24 ;  /* 0x00000018f3007388 */ /* 0x0207e40000000c00 */
.L_x_1075:
[----:B------:R-:W-:Y:S05]  /*11330*/  BSYNC B1 ;  /* 0x0000000000017941 */ /* 0x000fea0003800000 */
.L_x_1074:
[----:B------:R-:W-:-:S13]  /*11340*/  ISETP.GE.AND P0, PT, R9, R2, PT ;  /* 0x000000020900720c */ /* 0x000fda0003f06270 */
[----:B------:R4:W-:Y:S01]  /*11350*/  @P0 STS.128 [R243+0x2000], RZ ;  /* 0x002000fff3000388 */ /* 0x0009e20000000c00 */
[----:B------:R-:W-:Y:S05]  /*11360*/  @P0 BRA `(.L_x_1073) ;  /* 0x0000000400540947 */ /* 0x000fea0003800000 */
[----:B---3--:R3:W5:Y:S01]  /*11370*/  LD.E.128 R24, desc[UR6][R40.64+0x80] ;  /* 0x0000800628187980 */ /* 0x008762000c101d00 */
        /* <DEDUP_REMOVED lines=13> */
[----:B------:R-:W2:Y:S01]  /*11450*/  LD.E.128 R20, desc[UR6][R20.64+0x80] ;  /* 0x0000800614147980 */ /* 0x000ea2000c101d00 */
[----:B------:R-:W-:Y:S02]  /*11460*/  LEA.HI.X R5, R7, R33, R5, 0x1, P0 ;  /* 0x0000002107057211 */ /* 0x000fe400000f0c05 */
[----:B------:R-:W-:-:S04]  /*11470*/  @P1 IADD3 R13, -R3, RZ, RZ ;  /* 0x000000ff030d1210 */ /* 0x000fc80007ffe1ff */
[----:B------:R-:W4:Y:S01]  /*11480*/  LD.E.128 R4, desc[UR6][R4.64+0x80] ;  /* 0x0000800604047980 */ /* 0x000f22000c101d00 */
[----:B------:R-:W-:-:S04]  /*11490*/  IADD3 R15, P0, R13, R16, RZ ;  /* 0x000000100d0f7210 */ /* 0x000fc80007f1e0ff */
[----:B------:R-:W-:Y:S02]  /*114a0*/  LEA.HI.X.SX32 R13, R13, R17, 0x1, P0 ;  /* 0x000000110d0d7211 */ /* 0x000fe400000f0eff */
[----:B------:R-:W-:-:S04]  /*114b0*/  LEA R12, P0, R15, R28, 0x1 ;  /* 0x0000001c0f0c7211 */ /* 0x000fc800078008ff */
[----:B------:R-:W-:-:S06]  /*114c0*/  LEA.HI.X R13, R15, R29, R13, 0x1, P0 ;  /* 0x0000001d0f0d7211 */ /* 0x000fcc00000f0c0d */
[----:B------:R-:W3:Y:S01]  /*114d0*/  LD.E.128 R12, desc[UR6][R12.64+0x80] ;  /* 0x000080060c0c7980 */ /* 0x000ee2000c101d00 */
[----:B--2---:R-:W-:Y:S02]  /*114e0*/  HADD2.F32 R43, -RZ, R20.H0_H0 ;  /* 0x20000014ff2b7230 */ /* 0x004fe40000004100 */
[----:B------:R-:W-:Y:S02]  /*114f0*/  HADD2.F32 R45, -RZ, R21.H0_H0 ;  /* 0x20000015ff2d7230 */ /* 0x000fe40000004100 */
[--C-:B----4-:R-:W-:Y:S02]  /*11500*/  HADD2.F32 R8, -RZ, R4.reuse.H0_H0 ;  /* 0x20000004ff087230 */ /* 0x110fe40000004100 */
[----:B---3--:R-:W-:Y:S02]  /*11510*/  HADD2.F32 R40, -RZ, R4.H1_H1 ;  /* 0x30000004ff287230 */ /* 0x008fe40000004100 */
[--C-:B------:R-:W-:Y:S02]  /*11520*/  HADD2.F32 R4, -RZ, R5.reuse.H0_H0 ;  /* 0x20000005ff047230 */ /* 0x100fe40000004100 */
[----:B------:R-:W-:Y:S01]  /*11530*/  @!P1 FADD.FTZ R8, -R8, -RZ ;  /* 0x800000ff08089221 */ /* 0x000fe20000010100 */
[----:B------:R-:W-:-:S02]  /*11540*/  HADD2.F32 R41, -RZ, R5.H1_H1 ;  /* 0x30000005ff297230 */ /* 0x000fc40000004100 */
[--C-:B------:R-:W-:Y:S02]  /*11550*/  HADD2.F32 R5, -RZ, R6.reuse.H0_H0 ;  /* 0x20000006ff057230 */ /* 0x100fe40000004100 */
[----:B------:R-:W-:Y:S01]  /*11560*/  @!P1 FADD.FTZ R4, -R4, -RZ ;  /* 0x800000ff04049221 */ /* 0x000fe20000010100 */
[----:B------:R-:W-:Y:S02]  /*11570*/  HADD2.F32 R42, -RZ, R6.H1_H1 ;  /* 0x30000006ff2a7230 */ /* 0x000fe40000004100 */
[--C-:B------:R-:W-:Y:S02]  /*11580*/  HADD2.F32 R6, -RZ, R7.reuse.H0_H0 ;  /* 0x20000007ff067230 */ /* 0x100fe40000004100 */
[----:B------:R-:W-:Y:S02]  /*11590*/  HADD2.F32 R7, -RZ, R7.H1_H1 ;  /* 0x30000007ff077230 */ /* 0x000fe40000004100 */
[----:B------:R-:W-:Y:S01]  /*115a0*/  FMUL.FTZ R43, R43, R8 ;  /* 0x000000082b2b7220 */ /* 0x000fe20000410000 */
[----:B------:R-:W-:-:S02]  /*115b0*/  HADD2.F32 R51, -RZ, R20.H1_H1 ;  /* 0x30000014ff337230 */ /* 0x000fc40000004100 */
[----:B------:R-:W-:Y:S01]  /*115c0*/  @!P1 FADD.FTZ R41, -R41, -RZ ;  /* 0x800000ff29299221 */ /* 0x000fe20000010100 */
[----:B------:R-:W-:Y:S02]  /*115d0*/  HADD2.F32 R20, -RZ, R21.H1_H1 ;  /* 0x30000015ff147230 */ /* 0x000fe40000004100 */
[----:B------:R-:W-:Y:S01]  /*115e0*/  FMUL.FTZ R45, R45, R4 ;  /* 0x000000042d2d7220 */ /* 0x000fe20000410000 */
[----:B------:R-:W-:Y:S02]  /*115f0*/  HADD2.F32 R8, -RZ, R22.H0_H0 ;  /* 0x20000016ff087230 */ /* 0x000fe40000004100 */
[----:B------:R-:W-:Y:S01]  /*11600*/  @!P1 FADD.FTZ R5, -R5, -RZ ;  /* 0x800000ff05059221 */ /* 0x000fe20000010100 */
[--C-:B------:R-:W-:Y:S02]  /*11610*/  HADD2.F32 R21, -RZ, R23.reuse.H0_H0 ;  /* 0x20000017ff157230 */ /* 0x100fe40000004100 */
[----:B------:R-:W-:Y:S01]  /*11620*/  @!P1 FADD.FTZ R6, -R6, -RZ ;  /* 0x800000ff06069221 */ /* 0x000fe20000010100 */
[----:B------:R-:W-:-:S02]  /*11630*/  HADD2.F32 R4, -RZ, R23.H1_H1 ;  /* 0x30000017ff047230 */ /* 0x000fc40000004100 */
[----:B------:R-:W-:Y:S01]  /*11640*/  @!P1 FADD.FTZ R7, -R7, -RZ ;  /* 0x800000ff07079221 */ /* 0x000fe20000010100 */
[----:B------:R-:W-:Y:S01]  /*11650*/  FMUL.FTZ R20, R20, R41 ;  /* 0x0000002914147220 */ /* 0x000fe20000410000 */
[----:B------:R-:W-:Y:S02]  /*11660*/  HADD2.F32 R41, -RZ, R22.H1_H1 ;  /* 0x30000016ff297230 */ /* 0x000fe40000004100 */
[----:B------:R-:W-:Y:S01]  /*11670*/  FMUL.FTZ R5, R8, R5 ;  /* 0x0000000508057220 */ /* 0x000fe20000410000 */
[----:B------:R-:W-:Y:S01]  /*11680*/  FMUL.FTZ R6, R21, R6 ;  /* 0x0000000615067220 */ /* 0x000fe20000410000 */
[----:B------:R-:W-:Y:S01]  /*11690*/  @!P1 FADD.FTZ R40, -R40, -RZ ;  /* 0x800000ff28289221 */ /* 0x000fe20000010100 */
[----:B------:R-:W-:Y:S01]  /*116a0*/  @!P1 FADD.FTZ R42, -R42, -RZ ;  /* 0x800000ff2a2a9221 */ /* 0x000fe20000010100 */
[----:B------:R-:W-:Y:S01]  /*116b0*/  FMUL.FTZ R7, R4, R7 ;  /* 0x0000000704077220 */ /* 0x000fe20000410000 */
[--C-:B------:R-:W-:Y:S02]  /*116c0*/  HADD2.F32 R8, -RZ, R12.reuse.H0_H0 ;  /* 0x2000000cff087230 */ /* 0x100fe40000004100 */
[----:B------:R-:W-:-:S02]  /*116d0*/  HADD2.F32 R21, -RZ, R12.H1_H1 ;  /* 0x3000000cff157230 */ /* 0x000fc40000004100 */
[----:B-----5:R-:W-:Y:S02]  /*116e0*/  HADD2.F32 R4, -RZ, R24.H0_H0 ;  /* 0x20000018ff047230 */ /* 0x020fe40000004100 */
[----:B------:R-:W-:Y:S02]  /*116f0*/  HADD2.F32 R22, -RZ, R25.H0_H0 ;  /* 0x20000019ff167230 */ /* 0x000fe40000004100 */
[----:B------:R-:W-:Y:S02]  /*11700*/  HADD2.F32 R12, -RZ, R13.H0_H0 ;  /* 0x2000000dff0c7230 */ /* 0x000fe40000004100 */
[----:B------:R-:W-:Y:S01]  /*11710*/  FMUL.FTZ R51, R51, R40 ;  /* 0x0000002833337220 */ /* 0x000fe20000410000 */
[----:B------:R-:W-:Y:S01]  /*11720*/  FMUL.FTZ R42, R41, R42 ;  /* 0x0000002a292a7220 */ /* 0x000fe20000410000 */
[--C-:B------:R-:W-:Y:S02]  /*11730*/  HADD2.F32 R40, -RZ, R14.reuse.H0_H0 ;  /* 0x2000000eff287230 */ /* 0x100fe40000004100 */
[----:B------:R-:W-:Y:S01]  /*11740*/  FFMA.FTZ R4, R4, R8, R43 ;  /* 0x0000000804047223 */ /* 0x000fe2000001002b */
[----:B------:R-:W-:-:S02]  /*11750*/  HADD2.F32 R41, -RZ, R14.H1_H1 ;  /* 0x3000000eff297230 */ /* 0x000fc40000004100 */
[----:B------:R-:W-:Y:S01]  /*11760*/  FFMA.FTZ R12, R22, R12, R45 ;  /* 0x0000000c160c7223 */ /* 0x000fe2000001002d */
[--C-:B------:R-:W-:Y:S02]  /*11770*/  HADD2.F32 R23, -RZ, R15.reuse.H0_H0 ;  /* 0x2000000fff177230 */ /* 0x100fe40000004100 */
[----:B------:R-:W-:Y:S02]  /*11780*/  HADD2.F32 R14, -RZ, R15.H1_H1 ;  /* 0x3000000fff0e7230 */ /* 0x000fe40000004100 */
[----:B------:R-:W-:Y:S02]  /*11790*/  HADD2.F32 R24, -RZ, R24.H1_H1 ;  /* 0x30000018ff187230 */ /* 0x000fe40000004100 */
        /* <DEDUP_REMOVED lines=16> */
.L_x_1079:
[----:B------:R-:W-:Y:S05]  /*118a0*/  BSYNC B0 ;  /* 0x0000000000007941 */ /* 0x000fea0003800000 */
.L_x_1078:
[----:B-----5:R1:W-:Y:S02]  /*118b0*/  STS.128 [R243+0x2000], R24 ;  /* 0x00200018f3007388 */ /* 0x0203e40000000c00 */
.L_x_1073:
[----:B------:R-:W-:Y:S05]  /*118c0*/  BSYNC B2 ;  /* 0x0000000000027941 */ /* 0x000fea0003800000 */
.L_x_1072:
[----:B------:R-:W-:Y:S01]  /*118d0*/  VIADD R8, R212, 0x10 ;  /* 0x00000010d4087836 */ /* 0x000fe20000000000 */
[----:B------:R-:W-:Y:S04]  /*118e0*/  BSSY B2, `(.L_x_1080) ;  /* 0x00000bd000027945 */ /* 0x000fe80003800000 */
[----:B------:R-:W-:-:S04]  /*118f0*/  ISETP.GE.AND P0, PT, R8, R31, PT ;  /* 0x0000001f0800720c */ /* 0x000fc80003f06270 */
[----:B------:R-:W-:-:S13]  /*11900*/  ISETP.LT.OR P0, PT, R56, -0x87, P0 ;  /* 0xffffff793800780c */ /* 0x000fda0000701670 */
[----:B------:R-:W-:Y:S05]  /*11910*/  @P0 BRA `(.L_x_1081) ;  /* 0x0000000800e40947 */ /* 0x000fea0003800000 */
[----:B------:R-:W-:Y:S01]  /*11920*/  ISETP.GE.AND P0, PT, R18, R2, PT ;  /* 0x000000021200720c */ /* 0x000fe20003f06270 */
[----:B------:R-:W-:-:S12]  /*11930*/  BSSY B1, `(.L_x_1082) ;  /* 0x000005b000017945 */ /* 0x000fd80003800000 */
[----:B------:R1:W-:Y:S01]  /*11940*/  @P0 STS.128 [R243+0x800], RZ ;  /* 0x000800fff3000388 */ /* 0x0003e20000000c00 */
[----:B------:R-:W-:Y:S05]  /*11950*/  @P0 BRA `(.L_x_1083) ;  /* 0x0000000400600947 */ /* 0x000fea0003800000 */
[----:B-1-3--:R1:W5:Y:S01]  /*11960*/  LD.E.128 R24, desc[UR6][R38.64] ;  /* 0x0000000626187980 */ /* 0x00a362000c101d00 */
[----:B------:R-:W-:Y:S01]  /*11970*/  ISETP.GE.AND P0, PT, R18, R0, PT ;  /* 0x000000001200720c */ /* 0x000fe20003f06270 */
[----:B------:R-:W-:-:S12]  /*11980*/  BSSY B0, `(.L_x_1084) ;  /* 0x0000054000007945 */ /* 0x000fd80003800000 */
[----:B------:R-:W-:Y:S05]  /*11990*/  @P0 BRA `(.L_x_1085) ;  /* 0x0000000400480947 */ /* 0x000fea0003800000 */
[-C--:B------:R-:W-:Y:S02]  /*119a0*/  ISETP.GE.AND P0, PT, R18, R3.reuse, PT ;  /* 0x000000031200720c */ /* 0x080fe40003f06270 */
[----:B------:R-:W-:Y:S02]  /*119b0*/  MOV R5, RZ ;  /* 0x000000ff00057202 */ /* 0x000fe40000000f00 */
[C---:B------:R-:W-:Y:S02]  /*119c0*/  IADD3 R13, P1, R30.reuse, R16, RZ ;  /* 0x000000101e0d7210 */ /* 0x040fe40007f3e0ff */
[----:B------:R-:W-:Y:S02]  /*119d0*/  MOV R15, R3 ;  /* 0x00000003000f7202 */ /* 0x000fe40000000f00 */
[----:B------:R-:W-:-:S05]  /*119e0*/  LEA.HI.X.SX32 R12, R30, R17, 0x1, P1 ;  /* 0x000000111e0c7211 */ /* 0x000fca00008f0eff */
        /* <DEDUP_REMOVED lines=10> */
[----:B------:R-:W3:Y:S01]  /*11a90*/  LD.E.128 R4, desc[UR6][R4.64] ;  /* 0x0000000604047980 */ /* 0x000ee2000c101d00 */
[----:B------:R-:W-:-:S04]  /*11aa0*/  IADD3 R13, P1, R14, R13, RZ ;  /* 0x0000000d0e0d7210 */ /* 0x000fc80007f3e0ff */
[----:B------:R-:W-:Y:S02]  /*11ab0*/  LEA.HI.X.SX32 R12, R14, R12, 0x1, P1 ;  /* 0x0000000c0e0c7211 */ /* 0x000fe400008f0eff */
[----:B------:R-:W-:-:S04]  /*11ac0*/  LEA R14, P1, R13, R28, 0x1 ;  /* 0x0000001c0d0e7211 */ /* 0x000fc800078208ff */
[----:B------:R-:W-:-:S06]  /*11ad0*/  LEA.HI.X R15, R13, R29, R12, 0x1, P1 ;  /* 0x0000001d0d0f7211 */ /* 0x000fcc00008f0c0c */
[----:B------:R-:W4:Y:S01]  /*11ae0*/  LD.E.128 R12, desc[UR6][R14.64] ;  /* 0x000000060e0c7980 */ /* 0x000f22000c101d00 */
[----:B--2---:R-:W-:Y:S01]  /*11af0*/  MOV R40, R23 ;  /* 0x0000001700287202 */ /* 0x004fe20000000f00 */
[----:B------:R-:W-:Y:S02]  /*11b00*/  HADD2.F32 R44, -RZ, R20.H0_H0 ;  /* 0x20000014ff2c7230 */ /* 0x000fe40000004100 */
[--C-:B---3--:R-:W-:Y:S02]  /*11b10*/  HADD2.F32 R23, -RZ, R4.reuse.H0_H0 ;  /* 0x20000004ff177230 */ /* 0x108fe40000004100 */
[----:B------:R-:W-:Y:S02]  /*11b20*/  HADD2.F32 R41, -RZ, R4.H1_H1 ;  /* 0x30000004ff297230 */ /* 0x000fe40000004100 */
[--C-:B------:R-:W-:Y:S02]  /*11b30*/  HADD2.F32 R4, -RZ, R5.reuse.H0_H0 ;  /* 0x20000005ff047230 */ /* 0x100fe40000004100 */
[----:B------:R-:W-:Y:S01]  /*11b40*/  @!P0 FADD.FTZ R23, -R23, -RZ ;  /* 0x800000ff17178221 */ /* 0x000fe20000010100 */
[----:B------:R-:W-:-:S02]  /*11b50*/  HADD2.F32 R42, -RZ, R5.H1_H1 ;  /* 0x30000005ff2a7230 */ /* 0x000fc40000004100 */
[--C-:B------:R-:W-:Y:S02]  /*11b60*/  HADD2.F32 R5, -RZ, R6.reuse.H0_H0 ;  /* 0x20000006ff057230 */ /* 0x100fe40000004100 */
[----:B------:R-:W-:Y:S01]  /*11b70*/  @!P0 FADD.FTZ R4, -R4, -RZ ;  /* 0x800000ff04048221 */ /* 0x000fe20000010100 */
[----:B------:R-:W-:Y:S02]  /*11b80*/  HADD2.F32 R43, -RZ, R6.H1_H1 ;  /* 0x30000006ff2b7230 */ /* 0x000fe40000004100 */
[----:B------:R-:W-:Y:S02]  /*11b90*/  HADD2.F32 R45, -RZ, R21.H0_H0 ;  /* 0x20000015ff2d7230 */ /* 0x000fe40000004100 */
[----:B------:R-:W-:Y:S02]  /*11ba0*/  HADD2.F32 R6, -RZ, R7.H0_H0 ;  /* 0x20000007ff067230 */ /* 0x000fe40000004100 */
[----:B------:R-:W-:Y:S01]  /*11bb0*/  FMUL.FTZ R44, R44, R23 ;  /* 0x000000172c2c7220 */ /* 0x000fe20000410000 */
[----:B------:R-:W-:-:S02]  /*11bc0*/  HADD2.F32 R20, -RZ, R20.H1_H1 ;  /* 0x30000014ff147230 */ /* 0x000fc40000004100 */
[----:B------:R-:W-:Y:S01]  /*11bd0*/  FMUL.FTZ R45, R45, R4 ;  /* 0x000000042d2d7220 */ /* 0x000fe20000410000 */
[----:B------:R-:W-:Y:S02]  /*11be0*/  HADD2.F32 R23, -RZ, R40.H0_H0 ;  /* 0x20000028ff177230 */ /* 0x000fe40000004100 */
[----:B------:R-:W-:Y:S01]  /*11bf0*/  @!P0 FADD.FTZ R41, -R41, -RZ ;  /* 0x800000ff29298221 */ /* 0x000fe20000010100 */
[--C-:B------:R-:W-:Y:S02]  /*11c00*/  HADD2.F32 R4, -RZ, R22.reuse.H0_H0 ;  /* 0x20000016ff047230 */ /* 0x100fe40000004100 */
[----:B------:R-:W-:Y:S01]  /*11c10*/  @!P0 FADD.FTZ R6, -R6, -RZ ;  /* 0x800000ff06068221 */ /* 0x000fe20000010100 */
[----:B------:R-:W-:Y:S02]  /*11c20*/  HADD2.F32 R22, -RZ, R22.H1_H1 ;  /* 0x30000016ff167230 */ /* 0x000fe40000004100 */
[----:B------:R-:W-:Y:S01]  /*11c30*/  @!P0 FADD.FTZ R5, -R5, -RZ ;  /* 0x800000ff05058221 */ /* 0x000fe20000010100 */
[----:B------:R-:W-:-:S02]  /*11c40*/  HADD2.F32 R7, -RZ, R7.H1_H1 ;  /* 0x30000007ff077230 */ /* 0x000fc40000004100 */
[----:B------:R-:W-:Y:S01]  /*11c50*/  @!P0 FADD.FTZ R43, -R43, -RZ ;  /* 0x800000ff2b2b8221 */ /* 0x000fe20000010100 */
[----:B------:R-:W-:Y:S01]  /*11c60*/  FMUL.FTZ R20, R20, R41 ;  /* 0x0000002914147220 */ /* 0x000fe20000410000 */
[----:B------:R-:W-:Y:S01]  /*11c70*/  FMUL.FTZ R6, R23, R6 ;  /* 0x0000000617067220 */ /* 0x000fe20000410000 */
[----:B------:R-:W-:Y:S02]  /*11c80*/  HADD2.F32 R21, -RZ, R21.H1_H1 ;  /* 0x30000015ff157230 */ /* 0x000fe40000004100 */
[----:B------:R-:W-:Y:S01]  /*11c90*/  FMUL.FTZ R5, R4, R5 ;  /* 0x0000000504057220 */ /* 0x000fe20000410000 */
[--C-:B-----5:R-:W-:Y:S02]  /*11ca0*/  HADD2.F32 R23, -RZ, R24.reuse.H0_H0 ;  /* 0x20000018ff177230 */ /* 0x120fe40000004100 */
[----:B------:R-:W-:Y:S01]  /*11cb0*/  @!P0 FADD.FTZ R42, -R42, -RZ ;  /* 0x800000ff2a2a8221 */ /* 0x000fe20000010100 */
[----:B------:R-:W-:Y:S02]  /*11cc0*/  HADD2.F32 R41, -RZ, R24.H1_H1 ;  /* 0x30000018ff297230 */ /* 0x000fe40000004100 */
[----:B------:R-:W-:Y:S01]  /*11cd0*/  FMUL.FTZ R43, R22, R43 ;  /* 0x0000002b162b7220 */ /* 0x000fe20000410000 */
[----:B------:R-:W-:-:S02]  /*11ce0*/  HADD2.F32 R40, -RZ, R40.H1_H1 ;  /* 0x30000028ff287230 */ /* 0x000fc40000004100 */
[----:B------:R-:W-:Y:S01]  /*11cf0*/  @!P0 FADD.FTZ R7, -R7, -RZ ;  /* 0x800000ff07078221 */ /* 0x000fe20000010100 */
[--C-:B----4-:R-:W-:Y:S02]  /*11d00*/  HADD2.F32 R4, -RZ, R12.reuse.H0_H0 ;  /* 0x2000000cff047230 */ /* 0x110fe40000004100 */
[----:B------:R-:W-:Y:S02]  /*11d10*/  HADD2.F32 R24, -RZ, R12.H1_H1 ;  /* 0x3000000cff187230 */ /* 0x000fe40000004100 */
[----:B------:R-:W-:Y:S02]  /*11d20*/  HADD2.F32 R22, -RZ, R25.H0_H0 ;  /* 0x20000019ff167230 */ /* 0x000fe40000004100 */
[--C-:B------:R-:W-:Y:S02]  /*11d30*/  HADD2.F32 R12, -RZ, R13.reuse.H0_H0 ;  /* 0x2000000dff0c7230 */ /* 0x100fe40000004100 */
[----:B------:R-:W-:Y:S01]  /*11d40*/  FMUL.FTZ R21, R21, R42 ;  /* 0x0000002a15157220 */ /* 0x000fe20000410000 */
[----:B------:R-:W-:Y:S01]  /*11d50*/  FMUL.FTZ R7, R40, R7 ;  /* 0x0000000728077220 */ /* 0x000fe20000410000 */
[----:B------:R-:W-:-:S02]  /*11d60*/  HADD2.F32 R42, -RZ, R13.H1_H1 ;  /* 0x3000000dff2a7230 */ /* 0x000fc40000004100 */
[----:B------:R-:W-:Y:S01]  /*11d70*/  FFMA.FTZ R41, R41, R24, R20 ;  /* 0x0000001829297223 */ /* 0x000fe20000010014 */
[----:B------:R-:W-:Y:S02]  /*11d80*/  HADD2.F32 R40, -RZ, R14.H0_H0 ;  /* 0x2000000eff287230 */ /* 0x000fe40000004100 */
[----:B------:R-:W-:Y:S01]  /*11d90*/  FFMA.FTZ R12, R22, R12, R45 ;  /* 0x0000000c160c7223 */ /* 0x000fe2000001002d */
[--C-:B------:R-:W-:Y:S02]  /*11da0*/  HADD2.F32 R13, -RZ, R15.reuse.H0_H0 ;  /* 0x2000000fff0d7230 */ /* 0x100fe40000004100 */
[----:B------:R-:W-:Y:S02]  /*11db0*/  HADD2.F32 R46, -RZ, R15.H1_H1 ;  /* 0x3000000fff2e7230 */ /* 0x000fe40000004100 */
[----:B------:R-:W-:Y:S02]  /*11dc0*/  HADD2.F32 R20, -RZ, R26.H0_H0 ;  /* 0x2000001aff147230 */ /* 0x000fe40000004100 */
[----:B------:R-:W-:-:S02]  /*11dd0*/  HADD2.F32 R14, -RZ, R14.H1_H1 ;  /* 0x3000000eff0e7230 */ /* 0x000fc40000004100 */
[----:B------:R-:W-:Y:S02]  /*11de0*/  HADD2.F32 R22, -RZ, R25.H1_H1 ;  /* 0x30000019ff167230 */ /* 0x000fe40000004100 */
        /* <DEDUP_REMOVED lines=13> */
.L_x_1085:
[----:B------:R-:W-:Y:S05]  /*11ec0*/  BSYNC B0 ;  /* 0x0000000000007941 */ /* 0x000fea0003800000 */
.L_x_1084:
[----:B-----5:R3:W-:Y:S02]  /*11ed0*/  STS.128 [R243+0x800], R24 ;  /* 0x00080018f3007388 */ /* 0x0207e40000000c00 */
.L_x_1083:
[----:B------:R-:W-:Y:S05]  /*11ee0*/  BSYNC B1 ;  /* 0x0000000000017941 */ /* 0x000fea0003800000 */
.L_x_1082:
[----:B------:R-:W-:-:S13]  /*11ef0*/  ISETP.GE.AND P0, PT, R9, R2, PT ;  /* 0x000000020900720c */ /* 0x000fda0003f06270 */
[----:B------:R1:W-:Y:S01]  /*11f00*/  @P0 STS.128 [R243+0x2800], RZ ;  /* 0x002800fff3000388 */ /* 0x0003e20000000c00 */
[----:B------:R-:W-:Y:S05]  /*11f10*/  @P0 BRA `(.L_x_1081) ;  /* 0x0000000400640947 */ /* 0x000fea0003800000 */
[----:B-1-3--:R1:W5:Y:S01]  /*11f20*/  LD.E.128 R24, desc[UR6][R38.64+0x80] ;  /* 0x0000800626187980 */ /* 0x00a362000c101d00 */
[----:B------:R-:W-:Y:S01]  /*11f30*/  ISETP.GE.AND P0, PT, R9, R0, PT ;  /* 0x000000000900720c */ /* 0x000fe20003f06270 */
[----:B------:R-:W-:-:S12]  /*11f40*/  BSSY B0, `(.L_x_1086) ;  /* 0x0000055000007945 */ /* 0x000fd80003800000 */
[----:B------:R-:W-:Y:S05]  /*11f50*/  @P0 BRA `(.L_x_1087) ;  /* 0x00000004004c0947 */ /* 0x000fea0003800000 */
[-C--:B------:R-:W-:Y:S02]  /*11f60*/  ISETP.GE.AND P0, PT, R9, R3.reuse, PT ;  /* 0x000000030900720c */ /* 0x080fe40003f06270 */
[----:B------:R-:W-:Y:S02]  /*11f70*/  IADD3 R12, R30, 0x40, RZ ;  /* 0x000000401e0c7810 */ /* 0x000fe40007ffe0ff */
[----:B------:R-:W-:Y:S02]  /*11f80*/  MOV R5, RZ ;  /* 0x000000ff00057202 */ /* 0x000fe40000000f00 */
[C---:B------:R-:W-:Y:S02]  /*11f90*/  IADD3 R13, P1, R12.reuse, R16, RZ ;  /* 0x000000100c0d7210 */ /* 0x040fe40007f3e0ff */
[----:B------:R-:W-:Y:S02]  /*11fa0*/  MOV R15, R3 ;  /* 0x00000003000f7202 */ /* 0x000fe40000000f00 */
[----:B------:R-:W-:-:S03]  /*11fb0*/  LEA.HI.X.SX32 R12, R12, R17, 0x1, P1 ;  /* 0x000000110c0c7211 */ /* 0x000fc600008f0eff */
        /* <DEDUP_REMOVED lines=10> */
[----:B------:R-:W2:Y:S01]  /*12060*/  LD.E.128 R4, desc[UR6][R4.64] ;  /* 0x0000000604047980 */ /* 0x000ea2000c101d00 */
[----:B------:R-:W-:-:S04]  /*12070*/  IADD3 R13, P1, R14, R13, RZ ;  /* 0x0000000d0e0d7210 */ /* 0x000fc80007f3e0ff */
[----:B------:R-:W-:Y:S02]  /*12080*/  LEA.HI.X.SX32 R12, R14, R12, 0x1, P1 ;  /* 0x0000000c0e0c7211 */ /* 0x000fe400008f0eff */
[----:B------:R-:W-:-:S04]  /*12090*/  LEA R14, P1, R13, R28, 0x1 ;  /* 0x0000001c0d0e7211 */ /* 0x000fc800078208ff */
[----:B------:R-:W-:-:S06]  /*120a0*/  LEA.HI.X R15, R13, R29, R12, 0x1, P1 ;  /* 0x0000001d0d0f7211 */ /* 0x000fcc00008f0c0c */
[----:B------:R-:W4:Y:S01]  /*120b0*/  LD.E.128 R12, desc[UR6][R14.64] ;  /* 0x000000060e0c7980 */ /* 0x000f22000c101d00 */
[----:B---3--:R-:W-:Y:S01]  /*120c0*/  MOV R30, R23 ;  /* 0x00000017001e7202 */ /* 0x008fe20000000f00 */
[----:B------:R-:W-:Y:S02]  /*120d0*/  HADD2.F32 R42, -RZ, R20.H0_H0 ;  /* 0x20000014ff2a7230 */ /* 0x000fe40000004100 */
[--C-:B--2---:R-:W-:Y:S02]  /*120e0*/  HADD2.F32 R23, -RZ, R4.reuse.H0_H0 ;  /* 0x20000004ff177230 */ /* 0x104fe40000004100 */
[----:B-1----:R-:W-:Y:S02]  /*120f0*/  HADD2.F32 R38, -RZ, R4.H1_H1 ;  /* 0x30000004ff267230 */ /* 0x002fe40000004100 */
[--C-:B------:R-:W-:Y:S02]  /*12100*/  HADD2.F32 R4, -RZ, R5.reuse.H0_H0 ;  /* 0x20000005ff047230 */ /* 0x100fe40000004100 */
[----:B------:R-:W-:Y:S01]  /*12110*/  @!P0 FADD.FTZ R23, -R23, -RZ ;  /* 0x800000ff17178221 */ /* 0x000fe20000010100 */
[----:B------:R-:W-:-:S02]  /*12120*/  HADD2.F32 R39, -RZ, R5.H1_H1 ;  /* 0x30000005ff277230 */ /* 0x000fc40000004100 */
[----:B------:R-:W-:Y:S02]  /*12130*/  HADD2.F32 R41, -RZ, R21.H0_H0 ;  /* 0x20000015ff297230 */ /* 0x000fe40000004100 */
[----:B------:R-:W-:Y:S01]  /*12140*/  @!P0 FADD.FTZ R4, -R4, -RZ ;  /* 0x800000ff04048221 */ /* 0x000fe20000010100 */
[--C-:B------:R-:W-:Y:S02]  /*12150*/  HADD2.F32 R5, -RZ, R6.reuse.H0_H0 ;  /* 0x20000006ff057230 */ /* 0x100fe40000004100 */
[----:B------:R-:W-:Y:S02]  /*12160*/  HADD2.F32 R40, -RZ, R6.H1_H1 ;  /* 0x30000006ff287230 */ /* 0x000fe40000004100 */
[----:B------:R-:W-:Y:S02]  /*12170*/  HADD2.F32 R6, -RZ, R7.H0_H0 ;  /* 0x20000007ff067230 */ /* 0x000fe40000004100 */
[----:B------:R-:W-:Y:S01]  /*12180*/  FMUL.FTZ R42, R42, R23 ;  /* 0x000000172a2a7220 */ /* 0x000fe20000410000 */
[----:B------:R-:W-:-:S02]  /*12190*/  HADD2.F32 R43, -RZ, R20.H1_H1 ;  /* 0x30000014ff2b7230 */ /* 0x000fc40000004100 */
[----:B------:R-:W-:Y:S01]  /*121a0*/  FMUL.FTZ R41, R41, R4 ;  /* 0x0000000429297220 */ /* 0x000fe20000410000 */
[----:B------:R-:W-:Y:S02]  /*121b0*/  HADD2.F32 R20, -RZ, R21.H1_H1 ;  /* 0x30000015ff147230 */ /* 0x000fe40000004100 */
[----:B------:R-:W-:Y:S01]  /*121c0*/  @!P0 FADD.FTZ R5, -R5, -RZ ;  /* 0x800000ff05058221 */ /* 0x000fe20000010100 */
[--C-:B------:R-:W-:Y:S02]  /*121d0*/  HADD2.F32 R4, -RZ, R22.reuse.H0_H0 ;  /* 0x20000016ff047230 */ /* 0x100fe40000004100 */
[----:B------:R-:W-:Y:S01]  /*121e0*/  @!P0 FADD.FTZ R40, -R40, -RZ ;  /* 0x800000ff28288221 */ /* 0x000fe20000010100 */
[----:B------:R-:W-:Y:S02]  /*121f0*/  HADD2.F32 R23, -RZ, R22.H1_H1 ;  /* 0x30000016ff177230 */ /* 0x000fe40000004100 */
[----:B------:R-:W-:Y:S01]  /*12200*/  @!P0 FADD.FTZ R6, -R6, -RZ ;  /* 0x800000ff06068221 */ /* 0x000fe20000010100 */
[----:B------:R-:W-:-:S02]  /*12210*/  HADD2.F32 R21, -RZ, R30.H0_H0 ;  /* 0x2000001eff157230 */ /* 0x000fc40000004100 */
[----:B------:R-:W-:Y:S02]  /*12220*/  HADD2.F32 R7, -RZ, R7.H1_H1 ;  /* 0x30000007ff077230 */ /* 0x000fe40000004100 */
[----:B------:R-:W-:Y:S01]  /*12230*/  @!P0 FADD.FTZ R38, -R38, -RZ ;  /* 0x800000ff26268221 */ /* 0x000fe20000010100 */
[----:B------:R-:W-:Y:S02]  /*12240*/  HADD2.F32 R30, -RZ, R30.H1_H1 ;  /* 0x3000001eff1e7230 */ /* 0x000fe40000004100 */
[----:B------:R-:W-:Y:S01]  /*12250*/  FMUL.FTZ R5, R4, R5 ;  /* 0x0000000504057220 */ /* 0x000fe20000410000 */
[----:B------:R-:W-:Y:S01]  /*12260*/  FMUL.FTZ R40, R23, R40 ;  /* 0x0000002817287220 */ /* 0x000fe20000410000 */
[----:B------:R-:W-:Y:S01]  /*12270*/  FMUL.FTZ R6, R21, R6 ;  /* 0x0000000615067220 */ /* 0x000fe20000410000 */
[----:B------:R-:W-:Y:S01]  /*12280*/  @!P0 FADD.FTZ R7, -R7, -RZ ;  /* 0x800000ff07078221 */ /* 0x000fe20000010100 */
[----:B-----5:R-:W-:Y:S02]  /*12290*/  HADD2.F32 R21, -RZ, R24.H0_H0 ;  /* 0x20000018ff157230 */ /* 0x020fe40000004100 */
[----:B------:R-:W-:Y:S01]  /*122a0*/  @!P0 FADD.FTZ R39, -R39, -RZ ;  /* 0x800000ff27278221 */ /* 0x000fe20000010100 */
[----:B----4-:R-:W-:-:S02]  /*122b0*/  HADD2.F32 R4, -RZ, R12.H0_H0 ;  /* 0x2000000cff047230 */ /* 0x010fc40000004100 */
[----:B------:R-:W-:Y:S02]  /*122c0*/  HADD2.F32 R23, -RZ, R12.H1_H1 ;  /* 0x3000000cff177230 */ /* 0x000fe40000004100 */
[----:B------:R-:W-:Y:S01]  /*122d0*/  FMUL.FTZ R43, R43, R38 ;  /* 0x000000262b2b7220 */ /* 0x000fe20000410000 */
[----:B------:R-:W-:Y:S02]  /*122e0*/  HADD2.F32 R24, -RZ, R24.H1_H1 ;  /* 0x30000018ff187230 */ /* 0x000fe40000004100 */
[----:B------:R-:W-:Y:S02]  /*122f0*/  HADD2.F32 R22, -RZ, R25.H0_H0 ;  /* 0x20000019ff167230 */ /* 0x000fe40000004100 */
[----:B------:R-:W-:Y:S02]  /*12300*/  HADD2.F32 R12, -RZ, R13.H0_H0 ;  /* 0x2000000dff0c7230 */ /* 0x000fe40000004100 */
[----:B------:R-:W-:Y:S01]  /*12310*/  FMUL.FTZ R7, R30, R7 ;  /* 0x000000071e077220 */ /* 0x000fe20000410000 */
[----:B------:R-:W-:Y:S01]  /*12320*/  FMUL.FTZ R20, R20, R39 ;  /* 0x0000002714147220 */ /* 0x000fe20000410000 */
[----:B------:R-:W-:-:S02]  /*12330*/  HADD2.F32 R30, -RZ, R14.H0_H0 ;  /* 0x2000000eff1e7230 */ /* 0x000fc40000004100 */
[----:B------:R-:W-:Y:S01]  /*12340*/  FFMA.FTZ R4, R21, R4, R42 ;  /* 0x0000000415047223 */ /* 0x000fe2000001002a */
[----:B------:R-:W-:Y:S02]  /*12350*/  HADD2.F32 R45, -RZ, R14.H1_H1 ;  /* 0x3000000eff2d7230 */ /* 0x000fe40000004100 */
[----:B------:R-:W-:Y:S01]  /*12360*/  FFMA.FTZ R23, R24, R23, R43 ;  /* 0x0000001718177223 */ /* 0x000fe2000001002b */
[--C-:B------:R-:W-:Y:S02]  /*12370*/  HADD2.F32 R39, -RZ, R15.reuse.H0_H0 ;  /* 0x2000000fff277230 */ /* 0x100fe40000004100 */
[----:B------:R-:W-:Y:S01]  /*12380*/  FFMA.FTZ R12, R22, R12, R41 ;  /* 0x0000000c160c7223 */ /* 0x000fe20000010029 */
[----:B------:R-:W-:Y:S02]  /*12390*/  HADD2.F32 R14, -RZ, R15.H1_H1 ;  /* 0x3000000fff0e7230 */ /* 0x000fe40000004100 */
[----:B------:R-:W-:Y:S02]  /*123a0*/  HADD2.F32 R13, -RZ, R13.H1_H1 ;  /* 0x3000000dff0d7230 */ /* 0x000fe40000004100 */
[----:B------:R-:W-:-:S02]  /*123b0*/  HADD2.F32 R25, -RZ, R25.H1_H1 ;  /* 0x30000019ff197230 */ /* 0x000fc40000004100 */
[--C-:B------:R-:W-:Y:S02]  /*123c0*/  HADD2.F32 R22, -RZ, R26.reuse.H0_H0 ;  /* 0x2000001aff167230 */ /* 0x100fe40000004100 */
        /* <DEDUP_REMOVED lines=12> */
.L_x_1087:
[----:B------:R-:W-:Y:S05]  /*12490*/  BSYNC B0 ;  /* 0x0000000000007941 */ /* 0x000fea0003800000 */
.L_x_1086:
[----:B-----5:R3:W-:Y:S02]  /*124a0*/  STS.128 [R243+0x2800], R24 ;  /* 0x00280018f3007388 */ /* 0x0207e40000000c00 */
.L_x_1081:
[----:B------:R-:W-:Y:S05]  /*124b0*/  BSYNC B2 ;  /* 0x0000000000027941 */ /* 0x000fea0003800000 */
.L_x_1080:
        /* <DEDUP_REMOVED lines=14> */
[----:B------:R-:W-:Y:S02]  /*125a0*/  SHF.L.U32 R12, R3, 0x5, RZ ;  /* 0x00000005030c7819 */ /* 0x000fe400000006ff */
        /* <DEDUP_REMOVED lines=81> */
.L_x_1093:
[----:B------:R-:W-:Y:S05]  /*12ac0*/  BSYNC B0 ;  /* 0x0000000000007941 */ /* 0x000fea0003800000 */
.L_x_1092:
[----:B-----5:R3:W-:Y:S02]  /*12ad0*/  STS.128 [R243+0x1000], R24 ;  /* 0x00100018f3007388 */ /* 0x0207e40000000c00 */
.L_x_1091:
[----:B------:R-:W-:Y:S05]  /*12ae0*/  BSYNC B1 ;  /* 0x0000000000017941 */ /* 0x000fea0003800000 */
.L_x_1090:
        /* <DEDUP_REMOVED lines=8> */
[----:B------:R-:W-:Y:S02]  /*12b70*/  LEA R12, R3, 0x40, 0x5 ;  /* 0x00000040030c7811 */ /* 0x000fe400078e28ff */
        /* <DEDUP_REMOVED lines=11> */
[----:B------:R-:W1:Y:S01]  /*12c30*/  LD.E.128 R20, desc[UR6][R20.64+0x80] ;  /* 0x0000800614147980 */ /* 0x000e62000c101d00 */
        /* <DEDUP_REMOVED lines=8> */
[----:B-1----:R-:W-:Y:S01]  /*12cc0*/  MOV R36, R23 ;  /* 0x0000001700247202 */ /* 0x002fe20000000f00 */
[----:B--2---:R-:W-:Y:S02]  /*12cd0*/  HADD2.F32 R40, -RZ, R20.H0_H0 ;  /* 0x20000014ff287230 */ /* 0x004fe40000004100 */
        /* <DEDUP_REMOVED lines=59> */
.L_x_1095:
[----:B------:R-:W-:Y:S05]  /*13090*/  BSYNC B0 ;  /* 0x0000000000007941 */ /* 0x000fea0003800000 */
.L_x_1094:
[----:B-----5:R3:W-:Y:S02]  /*130a0*/  STS.128 [R243+0x3000], R24 ;  /* 0x00300018f3007388 */ /* 0x0207e40000000c00 */
.L_x_1089:
[----:B------:R-:W-:Y:S05]  /*130b0*/  BSYNC B2 ;  /* 0x0000000000027941 */ /* 0x000fea0003800000 */
.L_x_1088:
[----:B-1----:R-:W-:-:S05]  /*130c0*/  VIADD R36, R212, 0x30 ;  /* 0x00000030d4247836 */ /* 0x002fca0000000000 */
[----:B------:R-:W-:-:S04]  /*130d0*/  ISETP.GE.AND P0, PT, R36, R31, PT ;  /* 0x0000001f2400720c */ /* 0x000fc80003f06270 */
[----:B------:R-:W-:-:S13]  /*130e0*/  ISETP.LT.OR P0, PT, R56, -0x187, P0 ;  /* 0xfffffe793800780c */ /* 0x000fda0000701670 */
[----:B------:R-:W-:Y:S05]  /*130f0*/  @P0 BRA `(.L_x_1065) ;  /* 0x00000010005c0947 */ /* 0x000fea0003800000 */
[----:B------:R-:W-:Y:S01]  /*13100*/  ISETP.GE.AND P0, PT, R18, R2, PT ;  /* 0x000000021200720c */ /* 0x000fe20003f06270 */
[----:B------:R-:W-:-:S12]  /*13110*/  BSSY B1, `(.L_x_1096) ;  /* 0x000005b000017945 */ /* 0x000fd80003800000 */
[----:B------:R1:W-:Y:S01]  /*13120*/  @P0 STS.128 [R243+0x1800], RZ ;  /* 0x001800fff3000388 */ /* 0x0003e20000000c00 */
[----:B------:R-:W-:Y:S05]  /*13130*/  @P0 BRA `(.L_x_1097) ;  /* 0x0000000400600947 */ /* 0x000fea0003800000 */
[----:B------:R1:W5:Y:S01]  /*13140*/  LD.E.128 R20, desc[UR6][R34.64] ;  /* 0x0000000622147980 */ /* 0x000362000c101d00 */
[----:B------:R-:W-:Y:S01]  /*13150*/  ISETP.GE.AND P0, PT, R18, R0, PT ;  /* 0x000000001200720c */ /* 0x000fe20003f06270 */
[----:B------:R-:W-:-:S12]  /*13160*/  BSSY B0, `(.L_x_1098) ;  /* 0x0000054000007945 */ /* 0x000fd80003800000 */
[----:B------:R-:W-:Y:S05]  /*13170*/  @P0 BRA `(.L_x_1099) ;  /* 0x0000000400480947 */ /* 0x000fea0003800000 */
[-C--:B------:R-:W-:Y:S01]  /*13180*/  ISETP.GE.AND P0, PT, R18, R3.reuse, PT ;  /* 0x000000031200720c */ /* 0x080fe20003f06270 */
[----:B------:R-:W-:Y:S01]  /*13190*/  IMAD R12, R3, 0x30, RZ ;  /* 0x00000030030c7824 */ /* 0x000fe200078e02ff */
[----:B------:R-:W-:Y:S02]  /*131a0*/  MOV R5, RZ ;  /* 0x000000ff00057202 */ /* 0x000fe40000000f00 */
[----:B------:R-:W-:Y:S02]  /*131b0*/  MOV R15, R3 ;  /* 0x00000003000f7202 */ /* 0x000fe40000000f00 */
[----:B------:R-:W-:-:S04]  /*131c0*/  IADD3 R13, P1, R12, R16, RZ ;  /* 0x000000100c0d7210 */ /* 0x000fc80007f3e0ff */
[----:B------:R-:W-:-:S03]  /*131d0*/  LEA.HI.X.SX32 R12, R12, R17, 0x1, P1 ;  /* 0x000000110c0c7211 */ /* 0x000fc600008f0eff */
[C---:B------:R-:W-:Y:S02]  /*131e0*/  @P0 IADD3 R5, -R3.reuse, RZ, RZ ;  /* 0x000000ff03050210 */ /* 0x040fe40007ffe1ff */
[----:B------:R-:W-:Y:S02]  /*131f0*/  @P0 IADD3 R15, -R3, RZ, RZ ;  /* 0x000000ff030f0210 */ /* 0x000fe40007ffe1ff */
[----:B------:R-:W-:Y:S02]  /*13200*/  IADD3 R7, P1, R5, R13, RZ ;  /* 0x0000000d05077210 */ /* 0x000fe40007f3e0ff */
[----:B------:R-:W-:Y:S01]  /*13210*/  MOV R14, RZ ;  /* 0x000000ff000e7202 */ /* 0x000fe20000000f00 */
[----:B---3--:R-:W-:Y:S01]  /*13220*/  IMAD.WIDE R24, R15, 0x2, R34 ;  /* 0x000000020f187825 */ /* 0x008fe200078e0222 */
[----:B------:R-:W-:Y:S02]  /*13230*/  LEA.HI.X.SX32 R5, R5, R12, 0x1, P1 ;  /* 0x0000000c05057211 */ /* 0x000fe400008f0eff */
[----:B------:R-:W-:-:S02]  /*13240*/  LEA R4, P1, R7, R32, 0x1 ;  /* 0x0000002007047211 */ /* 0x000fc400078208ff */
[----:B------:R-:W-:Y:S01]  /*13250*/  @P0 IADD3 R14, -R3, RZ, RZ ;  /* 0x000000ff030e0210 */ /* 0x000fe20007ffe1ff */
[----:B------:R-:W3:Y:S01]  /*13260*/  LD.E.128 R24, desc[UR6][R24.64] ;  /* 0x0000000618187980 */ /* 0x000ee2000c101d00 */
[----:B------:R-:W-:Y:S02]  /*13270*/  LEA.HI.X R5, R7, R33, R5, 0x1, P1 ;  /* 0x0000002107057211 */ /* 0x000fe400008f0c05 */
[----:B------:R-:W-:-:S04]  /*13280*/  IADD3 R13, P1, R14, R13, RZ ;  /* 0x0000000d0e0d7210 */ /* 0x000fc80007f3e0ff */
[----:B------:R-:W2:Y:S01]  /*13290*/  LD.E.128 R4, desc[UR6][R4.64] ;  /* 0x0000000604047980 */ /* 0x000ea2000c101d00 */
[----:B------:R-:W-:Y:S02]  /*132a0*/  LEA.HI.X.SX32 R12, R14, R12, 0x1, P1 ;  /* 0x0000000c0e0c7211 */ /* 0x000fe400008f0eff */
[----:B------:R-:W-:-:S04]  /*132b0*/  LEA R14, P1, R13, R28, 0x1 ;  /* 0x0000001c0d0e7211 */ /* 0x000fc800078208ff */
[----:B------:R-:W-:-:S06]  /*132c0*/  LEA.HI.X R15, R13, R29, R12, 0x1, P1 ;  /* 0x0000001d0d0f7211 */ /* 0x000fcc00008f0c0c */
[----:B------:R-:W4:Y:S01]  /*132d0*/  LD.E.128 R12, desc[UR6][R14.64] ;  /* 0x000000060e0c7980 */ /* 0x000f22000c101d00 */
[--C-:B---3--:R-:W-:Y:S02]  /*132e0*/  HADD2.F32 R39, -RZ, R24.reuse.H0_H0 ;  /* 0x20000018ff277230 */ /* 0x108fe40000004100 */
[----:B------:R-:W-:Y:S02]  /*132f0*/  HADD2.F32 R24, -RZ, R24.H1_H1 ;  /* 0x30000018ff187230 */ /* 0x000fe40000004100 */
[--C-:B--2---:R-:W-:Y:S02]  /*13300*/  HADD2.F32 R18, -RZ, R4.reuse.H0_H0 ;  /* 0x20000004ff127230 */ /* 0x104fe40000004100 */
[----:B------:R-:W-:Y:S02]  /*13310*/  HADD2.F32 R19, -RZ, R4.H1_H1 ;  /* 0x30000004ff137230 */ /* 0x000fe40000004100 */
[--C-:B------:R-:W-:Y:S02]  /*13320*/  HADD2.F32 R4, -RZ, R5.reuse.H0_H0 ;  /* 0x20000005ff047230 */ /* 0x100fe40000004100 */
[----:B------:R-:W-:-:S02]  /*13330*/  HADD2.F32 R31, -RZ, R5.H1_H1 ;  /* 0x30000005ff1f7230 */ /* 0x000fc40000004100 */
[----:B------:R-:W-:Y:S01]  /*13340*/  @!P0 FADD.FTZ R18, -R18, -RZ ;  /* 0x800000ff12128221 */ /* 0x000fe20000010100 */
[--C-:B------:R-:W-:Y:S02]  /*13350*/  HADD2.F32 R5, -RZ, R6.reuse.H0_H0 ;  /* 0x20000006ff057230 */ /* 0x100fe40000004100 */
[----:B------:R-:W-:Y:S01]  /*13360*/  @!P0 FADD.FTZ R19, -R19, -RZ ;  /* 0x800000ff13138221 */ /* 0x000fe20000010100 */
[----:B------:R-:W-:Y:S02]  /*13370*/  HADD2.F32 R37, -RZ, R6.H1_H1 ;  /* 0x30000006ff257230 */ /* 0x000fe40000004100 */
[----:B------:R-:W-:Y:S01]  /*13380*/  @!P0 FADD.FTZ R4, -R4, -RZ ;  /* 0x800000ff04048221 */ /* 0x000fe20000010100 */
[----:B------:R-:W-:Y:S02]  /*13390*/  HADD2.F32 R41, -RZ, R25.H0_H0 ;  /* 0x20000019ff297230 */ /* 0x000fe40000004100 */
[--C-:B------:R-:W-:Y:S02]  /*133a0*/  HADD2.F32 R6, -RZ, R7.reuse.H0_H0 ;  /* 0x20000007ff067230 */ /* 0x100fe40000004100 */
[----:B------:R-:W-:-:S02]  /*133b0*/  HADD2.F32 R7, -RZ, R7.H1_H1 ;  /* 0x30000007ff077230 */ /* 0x000fc40000004100 */
[----:B------:R-:W-:Y:S01]  /*133c0*/  FMUL.FTZ R39, R39, R18 ;  /* 0x0000001227277220 */ /* 0x000fe20000410000 */
[----:B------:R-:W-:Y:S01]  /*133d0*/  FMUL.FTZ R24, R24, R19 ;  /* 0x0000001318187220 */ /* 0x000fe20000410000 */
        /* <DEDUP_REMOVED lines=8> */
[----:B------:R-:W-:Y:S01]  /*13460*/  FMUL.FTZ R5, R18, R5 ;  /* 0x0000000512057220 */ /* 0x000fe20000410000 */
[----:B------:R-:W-:Y:S01]  /*13470*/  FMUL.FTZ R6, R19, R6 ;  /* 0x0000000613067220 */ /* 0x000fe20000410000 */
[----:B------:R-:W-:Y:S01]  /*13480*/  FMUL.FTZ R7, R4, R7 ;  /* 0x0000000704077220 */ /* 0x000fe20000410000 */
[----:B------:R-:W-:Y:S02]  /*13490*/  HADD2.F32 R26, -RZ, R26.H1_H1 ;  /* 0x3000001aff1a7230 */ /* 0x000fe40000004100 */
[----:B------:R-:W-:Y:S01]  /*134a0*/  @!P0 FADD.FTZ R37, -R37, -RZ ;  /* 0x800000ff25258221 */ /* 0x000fe20000010100 */
[--C-:B-----5:R-:W-:Y:S02]  /*134b0*/  HADD2.F32 R4, -RZ, R20.reuse.H0_H0 ;  /* 0x20000014ff047230 */ /* 0x120fe40000004100 */
[----:B------:R-:W-:Y:S02]  /*134c0*/  HADD2.F32 R19, -RZ, R20.H1_H1 ;  /* 0x30000014ff137230 */ /* 0x000fe40000004100 */
[----:B----4-:R-:W-:-:S02]  /*134d0*/  HADD2.F32 R18, -RZ, R12.H0_H0 ;  /* 0x2000000cff127230 */ /* 0x010fc40000004100 */
[----:B------:R-:W-:Y:S02]  /*134e0*/  HADD2.F32 R25, -RZ, R12.H1_H1 ;  /* 0x3000000cff197230 */ /* 0x000fe40000004100 */
[----:B------:R-:W-:Y:S02]  /*134f0*/  HADD2.F32 R20, -RZ, R21.H0_H0 ;  /* 0x20000015ff147230 */ /* 0x000fe40000004100 */
[----:B------:R-:W-:Y:S02]  /*13500*/  HADD2.F32 R12, -RZ, R13.H0_H0 ;  /* 0x2000000dff0c7230 */ /* 0x000fe40000004100 */
[----:B------:R-:W-:Y:S01]  /*13510*/  @!P0 FADD.FTZ R31, -R31, -RZ ;  /* 0x800000ff1f1f8221 */ /* 0x000fe20000010100 */
[----:B------:R-:W-:Y:S01]  /*13520*/  FMUL.FTZ R37, R26, R37 ;  /* 0x000000251a257220 */ /* 0x000fe20000410000 */
[----:B------:R-:W-:Y:S01]  /*13530*/  FFMA.FTZ R4, R4, R18, R39 ;  /* 0x0000001204047223 */ /* 0x000fe20000010027 */
[----:B------:R-:W-:Y:S02]  /*13540*/  HADD2.F32 R26, -RZ, R14.H0_H0 ;  /* 0x2000000eff1a7230 */ /* 0x000fe40000004100 */
[----:B------:R-:W-:Y:S01]  /*13550*/  FFMA.FTZ R12, R20, R12, R41 ;  /* 0x0000000c140c7223 */ /* 0x000fe20000010029 */
[----:B------:R-:W-:-:S02]  /*13560*/  HADD2.F32 R27, -RZ, R15.H0_H0 ;  /* 0x2000000fff1b7230 */ /* 0x000fc40000004100 */
[----:B------:R-:W-:Y:S02]  /*13570*/  HADD2.F32 R40, -RZ, R15.H1_H1 ;  /* 0x3000000fff287230 */ /* 0x000fe40000004100 */
[----:B------:R-:W-:Y:S02]  /*13580*/  HADD2.F32 R18, -RZ, R22.H0_H0 ;  /* 0x20000016ff127230 */ /* 0x000fe40000004100 */
[----:B------:R-:W-:Y:S01]  /*13590*/  FMUL.FTZ R38, R38, R31 ;  /* 0x0000001f26267220 */ /* 0x000fe20000410000 */
[----:B------:R-:W-:Y:S02]  /*135a0*/  HADD2.F32 R13, -RZ, R13.H1_H1 ;  /* 0x3000000dff0d7230 */ /* 0x000fe40000004100 */
[----:B------:R-:W-:Y:S02]  /*135b0*/  HADD2.F32 R14, -RZ, R14.H1_H1 ;  /* 0x3000000eff0e7230 */ /* 0x000fe40000004100 */
[----:B------:R-:W-:Y:S02]  /*135c0*/  HADD2.F32 R21, -RZ, R21.H1_H1 ;  /* 0x30000015ff157230 */ /* 0x000fe40000004100 */
[----:B------:R-:W-:-:S02]  /*135d0*/  HADD2.F32 R22, -RZ, R22.H1_H1 ;  /* 0x30000016ff167230 */ /* 0x000fc40000004100 */
        /* <DEDUP_REMOVED lines=12> */
.L_x_1099:
[----:B------:R-:W-:Y:S05]  /*136a0*/  BSYNC B0 ;  /* 0x0000000000007941 */ /* 0x000fea0003800000 */
.L_x_1098:
[----:B-----5:R1:W-:Y:S02]  /*136b0*/  STS.128 [R243+0x1800], R20 ;  /* 0x00180014f3007388 */ /* 0x0203e40000000c00 */
.L_x_1097:
[----:B------:R-:W-:Y:S05]  /*136c0*/  BSYNC B1 ;  /* 0x0000000000017941 */ /* 0x000fea0003800000 */
.L_x_1096:
[----:B------:R-:W-:-:S13]  /*136d0*/  ISETP.GE.AND P0, PT, R9, R2, PT ;  /* 0x000000020900720c */ /* 0x000fda0003f06270 */
[----:B------:R1:W-:Y:S01]  /*136e0*/  @P0 STS.128 [R243+0x3800], RZ ;  /* 0x003800fff3000388 */ /* 0x0003e20000000c00 */
[----:B------:R-:W-:Y:S05]  /*136f0*/  @P0 BRA `(.L_x_1065) ;  /* 0x0000000800dc0947 */ /* 0x000fea0003800000 */
[----:B-1----:R1:W5:Y:S01]  /*13700*/  LD.E.128 R20, desc[UR6][R34.64+0x80] ;  /* 0x0000800622147980 */ /* 0x002362000c101d00 */
[----:B------:R-:W-:Y:S01]  /*13710*/  ISETP.GE.AND P0, PT, R9, R0, PT ;  /* 0x000000000900720c */ /* 0x000fe20003f06270 */
[----:B------:R-:W-:Y:S01]  /*13720*/  BSSY B0, `(.L_x_1100) ;  /* 0x0000057000007945 */ /* 0x000fe20003800000 */
[----:B------:R-:W-:-:S05]  /*13730*/  IADD3 R12, P1, R34, 0x80, RZ ;  /* 0x00000080220c7810 */ /* 0x000fca0007f3e0ff */
[----:B------:R-:W-:-:S06]  /*13740*/  IMAD.X R13, RZ, RZ, R35, P1 ;  /* 0x000000ffff0d7224 */ /* 0x000fcc00008e0623 */
[----:B------:R-:W-:Y:S05]  /*13750*/  @P0 BRA `(.L_x_1101) ;  /* 0x00000004004c0947 */ /* 0x000fea0003800000 */
[-C--:B------:R-:W-:Y:S02]  /*13760*/  ISETP.GE.AND P0, PT, R9, R3.reuse, PT ;  /* 0x000000030900720c */ /* 0x080fe40003f06270 */
[----:B------:R-:W-:Y:S02]  /*13770*/  MOV R2, 0x30 ;  /* 0x0000003000027802 */ /* 0x000fe40000000f00 */
[----:B------:R-:W-:Y:S02]  /*13780*/  MOV R5, RZ ;  /* 0x000000ff00057202 */ /* 0x000fe40000000f00 */
[----:B------:R-:W-:Y:S01]  /*13790*/  MOV R4, R3 ;  /* 0x0000000300047202 */ /* 0x000fe20000000f00 */
[----:B------:R-:W-:-:S05]  /*137a0*/  IMAD R2, R3, R2, 0x40 ;  /* 0x0000004003027424 */ /* 0x000fca00078e0202 */
[C---:B------:R-:W-:Y:S02]  /*137b0*/  IADD3 R0, P1, R2.reuse, R16, RZ ;  /* 0x0000001002007210 */ /* 0x040fe40007f3e0ff */
[----:B------:R-:W-:Y:S02]  /*137c0*/  @P0 IADD3 R5, -R3, RZ, RZ ;  /* 0x000000ff03050210 */ /* 0x000fe40007ffe1ff */
[----:B------:R-:W-:Y:S02]  /*137d0*/  LEA.HI.X.SX32 R2, R2, R17, 0x1, P1 ;  /* 0x0000001102027211 */ /* 0x000fe400008f0eff */
[----:B------:R-:W-:Y:S02]  /*137e0*/  IADD3 R7, P1, R5, R0, RZ ;  /* 0x0000000005077210 */ /* 0x000fe40007f3e0ff */
[----:B------:R-:W-:Y:S02]  /*137f0*/  @P0 IADD3 R4, -R3, RZ, RZ ;  /* 0x000000ff03040210 */ /* 0x000fe40007ffe1ff */
[----:B------:R-:W-:-:S02]  /*13800*/  LEA.HI.X.SX32 R5, R5, R2, 0x1, P1 ;  /* 0x0000000205057211 */ /* 0x000fc400008f0eff */
[C---:B------:R-:W-:Y:S01]  /*13810*/  LEA R6, P1, R7.reuse, R32, 0x1 ;  /* 0x0000002007067211 */ /* 0x040fe200078208ff */
[----:B------:R-:W-:Y:S01]  /*13820*/  IMAD.WIDE R16, R4, 0x2, R12 ;  /* 0x0000000204107825 */ /* 0x000fe200078e020c */
[----:B------:R-:W-:Y:S02]  /*13830*/  MOV R9, RZ ;  /* 0x000000ff00097202 */ /* 0x000fe40000000f00 */
[----:B------:R-:W-:Y:S02]  /*13840*/  LEA.HI.X R7, R7, R33, R5, 0x1, P1 ;  /* 0x0000002107077211 */ /* 0x000fe400008f0c05 */
[----:B------:R-:W-:Y:S01]  /*13850*/  @P0 IADD3 R9, -R3, RZ, RZ ;  /* 0x000000ff03090210 */ /* 0x000fe20007ffe1ff */
[----:B------:R-:W3:Y:S03]  /*13860*/  LD.E.128 R16, desc[UR6][R16.64] ;  /* 0x0000000610107980 */ /* 0x000ee6000c101d00 */
[C---:B------:R-:W-:Y:S01]  /*13870*/  IADD3 R3, P1, R9.reuse, R0, RZ ;  /* 0x0000000009037210 */ /* 0x040fe20007f3e0ff */
[----:B------:R-:W2:Y:S03]  /*13880*/  LD.E.128 R4, desc[UR6][R6.64] ;  /* 0x0000000606047980 */ /* 0x000ea6000c101d00 */
[----:B------:R-:W-:-:S02]  /*13890*/  LEA.HI.X.SX32 R2, R9, R2, 0x1, P1 ;  /* 0x0000000209027211 */ /* 0x000fc400008f0eff */
[----:B------:R-:W-:-:S04]  /*138a0*/  LEA R12, P1, R3, R28, 0x1 ;  /* 0x0000001c030c7211 */ /* 0x000fc800078208ff */
[----:B------:R-:W-:-:S06]  /*138b0*/  LEA.HI.X R13, R3, R29, R2, 0x1, P1 ;  /* 0x0000001d030d7211 */ /* 0x000fcc00008f0c02 */
[----:B------:R-:W4:Y:S01]  /*138c0*/  LD.E.128 R12, desc[UR6][R12.64] ;  /* 0x000000060c0c7980 */ /* 0x000f22000c101d00 */
[--C-:B---3--:R-:W-:Y:S02]  /*138d0*/  HADD2.F32 R25, -RZ, R16.reuse.H0_H0 ;  /* 0x20000010ff197230 */ /* 0x108fe40000004100 */
[----:B------:R-:W-:Y:S02]  /*138e0*/  HADD2.F32 R29, -RZ, R16.H1_H1 ;  /* 0x30000010ff1d7230 */ /* 0x000fe40000004100 */
[----:B--2---:R-:W-:Y:S02]  /*138f0*/  HADD2.F32 R0, -RZ, R4.H0_H0 ;  /* 0x20000004ff007230 */ /* 0x004fe40000004100 */
[--C-:B------:R-:W-:Y:S02]  /*13900*/  HADD2.F32 R2, -RZ, R5.reuse.H0_H0 ;  /* 0x20000005ff027230 */ /* 0x100fe40000004100 */
[----:B------:R-:W-:Y:S02]  /*13910*/  HADD2.F32 R5, -RZ, R5.H1_H1 ;  /* 0x30000005ff057230 */ /* 0x000fe40000004100 */
[----:B------:R-:W-:Y:S01]  /*13920*/  @!P0 FADD.FTZ R0, -R0, -RZ ;  /* 0x800000ff00008221 */ /* 0x000fe20000010100 */
[----:B------:R-:W-:-:S02]  /*13930*/  HADD2.F32 R3, -RZ, R6.H0_H0 ;  /* 0x20000006ff037230 */ /* 0x000fc40000004100 */
[----:B------:R-:W-:Y:S01]  /*13940*/  @!P0 FADD.FTZ R2, -R2, -RZ ;  /* 0x800000ff02028221 */ /* 0x000fe20000010100 */
[----:B------:R-:W-:Y:S02]  /*13950*/  HADD2.F32 R9, -RZ, R6.H1_H1 ;  /* 0x30000006ff097230 */ /* 0x000fe40000004100 */
[----:B------:R-:W-:Y:S01]  /*13960*/  @!P0 FADD.FTZ R5, -R5, -RZ ;  /* 0x800000ff05058221 */ /* 0x000fe20000010100 */
[----:B------:R-:W-:Y:S02]  /*13970*/  HADD2.F32 R27, -RZ, R17.H0_H0 ;  /* 0x20000011ff1b7230 */ /* 0x000fe40000004100 */
[----:B------:R-:W-:Y:S01]  /*13980*/  FMUL.FTZ R25, R25, R0 ;  /* 0x0000000019197220 */ /* 0x000fe20000410000 */
[----:B------:R-:W-:Y:S02]  /*13990*/  HADD2.F32 R6, -RZ, R7.H0_H0 ;  /* 0x20000007ff067230 */ /* 0x000fe40000004100 */
[----:B------:R-:W-:Y:S01]  /*139a0*/  @!P0 FADD.FTZ R3, -R3, -RZ ;  /* 0x800000ff03038221 */ /* 0x000fe20000010100 */
[----:B------:R-:W-:-:S02]  /*139b0*/  HADD2.F32 R16, -RZ, R17.H1_H1 ;  /* 0x30000011ff107230 */ /* 0x000fc40000004100 */
[----:B------:R-:W-:Y:S01]  /*139c0*/  FMUL.FTZ R27, R27, R2 ;  /* 0x000000021b1b7220 */ /* 0x000fe20000410000 */
[----:B------:R-:W-:Y:S02]  /*139d0*/  HADD2.F32 R7, -RZ, R7.H1_H1 ;  /* 0x30000007ff077230 */ /* 0x000fe40000004100 */
[----:B------:R-:W-:Y:S01]  /*139e0*/  @!P0 FADD.FTZ R6, -R6, -RZ ;  /* 0x800000ff06068221 */ /* 0x000fe20000010100 */
[----:B------:R-:W-:Y:S02]  /*139f0*/  HADD2.F32 R4, -RZ, R4.H1_H1 ;  /* 0x30000004ff047230 */ /* 0x000fe40000004100 */
[----:B------:R-:W-:Y:S01]  /*13a00*/  FMUL.FTZ R16, R16, R5 ;  /* 0x0000000510107220 */ /* 0x000fe20000410000 */
[----:B------:R-:W-:Y:S02]  /*13a10*/  HADD2.F32 R2, -RZ, R18.H0_H0 ;  /* 0x20000012ff027230 */ /* 0x000fe40000004100 */
[----:B------:R-:W-:Y:S01]  /*13a20*/  @!P0 FADD.FTZ R7, -R7, -RZ ;  /* 0x800000ff07078221 */ /* 0x000fe20000010100 */
[----:B------:R-:W-:-:S02]  /*13a30*/  HADD2.F32 R0, -RZ, R19.H1_H1 ;  /* 0x30000013ff007230 */ /* 0x000fc40000004100 */
[----:B------:R-:W-:Y:S01]  /*13a40*/  @!P0 FADD.FTZ R4, -R4, -RZ ;  /* 0x800000ff04048221 */ /* 0x000fe20000010100 */
[----:B------:R-:W-:Y:S02]  /*13a50*/  HADD2.F32 R5, -RZ, R19.H0_H0 ;  /* 0x20000013ff057230 */ /* 0x000fe40000004100 */
[----:B------:R-:W-:Y:S01]  /*13a60*/  FMUL.FTZ R3, R2, R3 ;  /* 0x0000000302037220 */ /* 0x000fe20000410000 */
[----:B------:R-:W-:Y:S02]  /*13a70*/  HADD2.F32 R18, -RZ, R18.H1_H1 ;  /* 0x30000012ff127230 */ /* 0x000fe40000004100 */
[----:B------:R-:W-:Y:S01]  /*13a80*/  FMUL.FTZ R7, R0, R7 ;  /* 0x0000000700077220 */ /* 0x000fe20000410000 */
[----:B------:R-:W-:Y:S01]  /*13a90*/  FMUL.FTZ R29, R29, R4 ;  /* 0x000000041d1d7220 */ /* 0x000fe20000410000 */
[----:B------:R-:W-:Y:S01]  /*13aa0*/  FMUL.FTZ R6, R5, R6 ;  /* 0x0000000605067220 */ /* 0x000fe20000410000 */
[----:B-----5:R-:W-:Y:S02]  /*13ab0*/  HADD2.F32 R0, -RZ, R20.H0_H0 ;  /* 0x20000014ff007230 */ /* 0x020fe40000004100 */
[----:B------:R-:W-:Y:S01]  /*13ac0*/  @!P0 FADD.FTZ R9, -R9, -RZ ;  /* 0x800000ff09098221 */ /* 0x000fe20000010100 */
[----:B----4-:R-:W-:-:S02]  /*13ad0*/  HADD2.F32 R2, -RZ, R12.H0_H0 ;  /* 0x2000000cff027230 */ /* 0x010fc40000004100 */
[----:B------:R-:W-:Y:S02]  /*13ae0*/  HADD2.F32 R20, -RZ, R20.H1_H1 ;  /* 0x30000014ff147230 */ /* 0x000fe40000004100 */
[----:B------:R-:W-:Y:S01]  /*13af0*/  FMUL.FTZ R9, R18, R9 ;  /* 0x0000000912097220 */ /* 0x000fe20000410000 */
[----:B------:R-:W-:Y:S02]  /*13b00*/  HADD2.F32 R4, -RZ, R21.H0_H0 ;  /* 0x20000015ff047230 */ /* 0x000fe40000004100 */
[----:B------:R-:W-:Y:S01]  /*13b10*/  FFMA.FTZ R0, R0, R2, R25 ;  /* 0x0000000200007223 */ /* 0x000fe20000010019 */
[----:B------:R-:W-:Y:S02]  /*13b20*/  HADD2.F32 R12, -RZ, R12.H1_H1 ;  /* 0x3000000cff0c7230 */ /* 0x000fe40000004100 */
[----:B------:R-:W-:Y:S02]  /*13b30*/  HADD2.F32 R5, -RZ, R13.H0_H0 ;  /* 0x2000000dff057230 */ /* 0x000fe40000004100 */
[----:B------:R-:W-:-:S02]  /*13b40*/  HADD2.F32 R18, -RZ, R14.H0_H0 ;  /* 0x2000000eff127230 */ /* 0x000fc40000004100 */
[----:B------:R-:W-:Y:S01]  /*13b50*/  FFMA.FTZ R29, R20, R12, R29 ;  /* 0x0000000c141d7223 */ /* 0x000fe2000001001d */
[----:B------:R-:W-:Y:S02]  /*13b60*/  HADD2.F32 R2, -RZ, R22.H0_H0 ;  /* 0x20000016ff027230 */ /* 0x000fe40000004100 */
[----:B------:R-:W-:Y:S01]  /*13b70*/  FFMA.FTZ R4, R4, R5, R27 ;  /* 0x0000000504047223 */ /* 0x000fe2000001001b */
[----:B------:R-:W-:Y:S02]  /*13b80*/  HADD2.F32 R13, -RZ, R13.H1_H1 ;  /* 0x3000000dff0d7230 */ /* 0x000fe40000004100 */
[----:B------:R-:W-:Y:S02]  /*13b90*/  HADD2.F32 R14, -RZ, R14.H1_H1 ;  /* 0x3000000eff0e7230 */ /* 0x000fe40000004100 */
[----:B------:R-:W-:Y:S01]  /*13ba0*/  FFMA.FTZ R2, R2, R18, R3 ;  /* 0x0000001202027223 */ /* 0x000fe20000010003 */
[--C-:B------:R-:W-:Y:S01]  /*13bb0*/  HADD2.F32 R17, -RZ, R15.reuse.H0_H0 ;  /* 0x2000000fff117230 */ /* 0x100fe20000004100 */
[----:B------:R-:W-:Y:S01]  /*13bc0*/  F2FP.F16.F32.PACK_AB R20, R29, R0 ;  /* 0x000000001d14723e */ /* 0x000fe200000000ff */
[----:B------:R-:W-:-:S02]  /*13bd0*/  HADD2.F32 R24, -RZ, R15.H1_H1 ;  /* 0x3000000fff187230 */ /* 0x000fc40000004100 */
[----:B------:R-:W-:Y:S02]  /*13be0*/  HADD2.F32 R21, -RZ, R21.H1_H1 ;  /* 0x30000015ff157230 */ /* 0x000fe40000004100 */
[--C-:B------:R-:W-:Y:S02]  /*13bf0*/  HADD2.F32 R5, -RZ, R23.reuse.H0_H0 ;  /* 0x20000017ff057230 */ /* 0x100fe40000004100 */
[----:B------:R-:W-:Y:S02]  /*13c00*/  HADD2.F32 R12, -RZ, R23.H1_H1 ;  /* 0x30000017ff0c7230 */ /* 0x000fe40000004100 */
[----:B------:R-:W-:Y:S01]  /*13c10*/  FFMA.FTZ R13, R21, R13, R16 ;  /* 0x0000000d150d7223 */ /* 0x000fe20000010010 */
[----:B------:R-:W-:Y:S02]  /*13c20*/  HADD2.F32 R22, -RZ, R22.H1_H1 ;  /* 0x30000016ff167230 */ /* 0x000fe40000004100 */
[----:B------:R-:W-:Y:S01]  /*13c30*/  FFMA.FTZ R5, R5, R17, R6 ;  /* 0x0000001105057223 */ /* 0x000fe20000010006 */
[----:B------:R-:W-:Y:S01]  /*13c40*/  FFMA.FTZ R12, R12, R24, R7 ;  /* 0x000000180c0c7223 */ /* 0x000fe20000010007 */
[----:B------:R-:W-:Y:S01]  /*13c50*/  F2FP.F16.F32.PACK_AB R21, R13, R4 ;  /* 0x000000040d15723e */ /* 0x000fe200000000ff */
[----:B------:R-:W-:-:S03]  /*13c60*/  FFMA.FTZ R9, R22, R14, R9 ;  /* 0x0000000e16097223 */ /* 0x000fc60000010009 */
[----:B------:R-:W-:Y:S02]  /*13c70*/  F2FP.F16.F32.PACK_AB R23, R12, R5 ;  /* 0x000000050c17723e */ /* 0x000fe400000000ff */
[----:B------:R-:W-:Y:S02]  /*13c80*/  F2FP.F16.F32.PACK_AB R22, R9, R2 ;  /* 0x000000020916723e */ /* 0x000fe400000000ff */
.L_x_1101:
[----:B------:R-:W-:Y:S05]  /*13c90*/  BSYNC B0 ;  /* 0x0000000000007941 */ /* 0x000fea0003800000 */
.L_x_1100:
[----:B-----5:R1:W-:Y:S01]  /*13ca0*/  STS.128 [R243+0x3800], R20 ;  /* 0x00380014f3007388 */ /* 0x0203e20000000c00 */
[----:B------:R-:W-:Y:S05]  /*13cb0*/  BRA `(.L_x_1065) ;  /* 0x00000004006c7947 */ /* 0x000fea0003800000 */
.L_x_1039:
[----:B------:R-:W-:Y:S01]  /*13cc0*/  IMAD.IADD R7, R241, 0x1, -R66 ;  /* 0x00000001f1077824 */ /* 0x000fe200078e0a42 */
[----:B------:R-:W-:Y:S01]  /*13cd0*/  BSSY B0, `(.L_x_1102) ;  /* 0x000001a000007945 */ /* 0x000fe20003800000 */
[C---:B------:R-:W-:Y:S01]  /*13ce0*/  VIADD R8, R212.reuse, 0x10 ;  /* 0x00000010d4087836 */ /* 0x040fe20000000000 */
[----:B------:R-:W-:Y:S01]  /*13cf0*/  ISETP.GE.AND P0, PT, R9, R173, PT ;  /* 0x000000ad0900720c */ /* 0x000fe20003f06270 */
[C---:B------:R-:W-:Y:S01]  /*13d00*/  VIADD R30, R212.reuse, 0x20 ;  /* 0x00000020d41e7836 */ /* 0x040fe20000000000 */
[CC--:B------:R-:W-:Y:S01]  /*13d10*/  ISETP.GE.AND P1, PT, R212.reuse, R7.reuse, PT ;  /* 0x00000007d400720c */ /* 0x0c0fe20003f26270 */
[----:B------:R-:W-:Y:S01]  /*13d20*/  VIADD R36, R212, 0x30 ;  /* 0x00000030d4247836 */ /* 0x000fe20000000000 */
[-C--:B------:R-:W-:Y:S02]  /*13d30*/  ISETP.GE.AND P5, PT, R8, R7.reuse, PT ;  /* 0x000000070800720c */ /* 0x080fe40003fa6270 */
[-C--:B------:R-:W-:Y:S02]  /*13d40*/  ISETP.GE.AND P4, PT, R30, R7.reuse, PT ;  /* 0x000000071e00720c */ /* 0x080fe40003f86270 */
[----:B------:R-:W-:-:S07]  /*13d50*/  ISETP.GE.AND P3, PT, R36, R7, PT ;  /* 0x000000072400720c */ /* 0x000fce0003f66270 */
[----:B------:R-:W-:Y:S06]  /*13d60*/  @P1 BRA `(.L_x_1103) ;  /* 0x0000000000401947 */ /* 0x000fec0003800000 */
[----:B------:R-:W-:-:S13]  /*13d70*/  ISETP.GE.AND P2, PT, R18, R173, PT ;  /* 0x000000ad1200720c */ /* 0x000fda0003f46270 */
[C---:B-----5:R-:W-:Y:S01]  /*13d80*/  @!P2 LEA R6, P1, R194.reuse, R220, 0x1 ;  /* 0x000000dcc206a211 */ /* 0x060fe200078208ff */
[----:B------:R1:W-:Y:S03]  /*13d90*/  @P2 STS.128 [R243], RZ ;  /* 0x000000fff3002388 */ /* 0x0003e60000000c00 */
[----:B------:R-:W-:-:S05]  /*13da0*/  @!P2 LEA.HI.X R7, R194, R221, R197, 0x1, P1 ;  /* 0x000000ddc207a211 */ /* 0x000fca00008f0cc5 */
[----:B------:R-:W-:Y:S01]  /*13db0*/  @!PT LDS RZ, [RZ] ;  /* 0x00000000fffff984 */ /* 0x000fe20000000800 */
[----:B------:R-:W-:Y:S01]  /*13dc0*/  @!PT LDS RZ, [RZ] ;  /* 0x00000000fffff984 */ /* 0x000fe20000000800 */
[----:B------:R-:W-:Y:S01]  /*13dd0*/  @!PT LDS RZ, [RZ] ;  /* 0x00000000fffff984 */ /* 0x000fe20000000800 */
[----:B------:R1:W-:Y:S04]  /*13de0*/  @!P2 LDGSTS.E.BYPASS.LTC128B.128 [R243], desc[UR6][R6.64] ;  /* 0x0000000006f3afae */ /* 0x0003e8000b901d46 */
        /* <DEDUP_REMOVED lines=8> */
.L_x_1103:
[----:B------:R-:W-:Y:S05]  /*13e70*/  BSYNC B0 ;  /* 0x0000000000007941 */ /* 0x000fea0003800000 */
.L_x_1102:
[----:B------:R-:W-:Y:S04]  /*13e80*/  BSSY B0, `(.L_x_1104) ;  /* 0x0000014000007945 */ /* 0x000fe80003800000 */
[----:B------:R-:W-:Y:S05]  /*13e90*/  @P5 BRA `(.L_x_1105) ;  /* 0x0000000000485947 */ /* 0x000fea0003800000 */
[----:B------:R-:W-:Y:S02]  /*13ea0*/  ISETP.GE.AND P2, PT, R18, R173, PT ;  /* 0x000000ad1200720c */ /* 0x000fe40003f46270 */
[----:B------:R-:W-:-:S05]  /*13eb0*/  IADD3 R5, P1, R5, R194, RZ ;  /* 0x000000c205057210 */ /* 0x000fca0007f3e0ff */
[----:B------:R-:W-:-:S06]  /*13ec0*/  IMAD.X R3, R3, 0x1, R197, P1 ;  /* 0x0000000103037824 */ /* 0x000fcc00008e06c5 */
[C---:B-12--5:R-:W-:Y:S01]  /*13ed0*/  @!P2 LEA R6, P1, R5.reuse, R220, 0x1 ;  /* 0x000000dc0506a211 */ /* 0x066fe200078208ff */
        /* <DEDUP_REMOVED lines=8> */
[----:B------:R-:W-:-:S04]  /*13f60*/  LEA R2, P1, R5, R220, 0x1 ;  /* 0x000000dc05027211 */ /* 0x000fc800078208ff */
[----:B------:R-:W-:-:S05]  /*13f70*/  LEA.HI.X R3, R5, R221, R3, 0x1, P1 ;  /* 0x000000dd05037211 */ /* 0x000fca00008f0c03 */
[----:B------:R-:W-:Y:S01]  /*13f80*/  @!PT LDS RZ, [RZ] ;  /* 0x00000000fffff984 */ /* 0x000fe20000000800 */
[----:B------:R-:W-:Y:S01]  /*13f90*/  @!PT LDS RZ, [RZ] ;  /* 0x00000000fffff984 */ /* 0x000fe20000000800 */
[----:B------:R-:W-:Y:S01]  /*13fa0*/  @!PT LDS RZ, [RZ] ;  /* 0x00000000fffff984 */ /* 0x000fe20000000800 */
[----:B------:R4:W-:Y:S04]  /*13fb0*/  LDGSTS.E.BYPASS.LTC128B.128 [R243+0x2800], desc[UR6][R2.64+0x80] ;  /* 0x0280008002f37fae */ /* 0x0009e8000b901d46 */
.L_x_1105:
[----:B------:R-:W-:Y:S05]  /*13fc0*/  BSYNC B0 ;  /* 0x0000000000007941 */ /* 0x000fea0003800000 */
.L_x_1104:
[----:B------:R-:W-:Y:S04]  /*13fd0*/  BSSY B0, `(.L_x_1106) ;  /* 0x0000014000007945 */ /* 0x000fe80003800000 */
[----:B------:R-:W-:Y:S05]  /*13fe0*/  @P4 BRA `(.L_x_1107) ;  /* 0x0000000000484947 */ /* 0x000fea0003800000 */
[----:B------:R-:W-:Y:S02]  /*13ff0*/  ISETP.GE.AND P2, PT, R18, R173, PT ;  /* 0x000000ad1200720c */ /* 0x000fe40003f46270 */
[----:B------:R-:W-:-:S04]  /*14000*/  LEA R5, P1, R218, R194, 0x5 ;  /* 0x000000c2da057211 */ /* 0x000fc800078228ff */
[----:B----4-:R-:W-:-:S07]  /*14010*/  LEA.HI.X R3, R218, R197, R219, 0x5, P1 ;  /* 0x000000c5da037211 */ /* 0x010fce00008f2cdb */
[C---:B-123-5:R-:W-:Y:S01]  /*14020*/  @!P2 LEA R6, P1, R5.reuse, R220, 0x1 ;  /* 0x000000dc0506a211 */ /* 0x06efe200078208ff */
        /* <DEDUP_REMOVED lines=14> */
.L_x_1107:
[----:B------:R-:W-:Y:S05]  /*14110*/  BSYNC B0 ;  /* 0x0000000000007941 */ /* 0x000fea0003800000 */
.L_x_1106:
[----:B------:R-:W-:Y:S05]  /*14120*/  @P3 BRA `(.L_x_1065) ;  /* 0x0000000000503947 */ /* 0x000fea0003800000 */
[----:B------:R-:W-:Y:S01]  /*14130*/  ISETP.GE.AND P1, PT, R18, R173, PT ;  /* 0x000000ad1200720c */ /* 0x000fe20003f26270 */
[----:B------:R-:W-:Y:S02]  /*14140*/  IMAD.MOV.U32 R195, RZ, RZ, R197 ;  /* 0x000000ffffc37224 */ /* 0x000fe400078e00c5 */
[----:B------:R-:W-:Y:S02]  /*14150*/  IMAD R0, R219, 0x30, RZ ;  /* 0x00000030db007824 */ /* 0x000fe400078e02ff */
[----:B------:R-:W-:-:S05]  /*14160*/  IMAD.WIDE.U32 R218, R218, 0x30, R194 ;  /* 0x00000030dada7825 */ /* 0x000fca00078e00c2 */
[----:B--2-4-:R-:W-:-:S03]  /*14170*/  IADD3 R3, R0, R219, RZ ;  /* 0x000000db00037210 */ /* 0x014fc60007ffe0ff */
[C---:B-----5:R-:W-:Y:S01]  /*14180*/  @!P1 LEA R4, P2, R218.reuse, R220, 0x1 ;  /* 0x000000dcda049211 */ /* 0x060fe200078408ff */
        /* <DEDUP_REMOVED lines=14> */
.L_x_1065:
[----:B------:R-:W-:Y:S05]  /*14270*/  BSYNC B3 ;  /* 0x0000000000037941 */ /* 0x000fea0003800000 */
.L_x_1038:
[----:B------:R-:W-:Y:S01]  /*14280*/  VIADD R246, R48, 0xffffffff ;  /* 0xffffffff30f67836 */ /* 0x000fe20000000000 */
[----:B------:R-:W-:Y:S01]  /*14290*/  BSSY B0, `(.L_x_1108) ;  /* 0x000001f000007945 */ /* 0x000fe20003800000 */
[----:B-123--:R-:W-:Y:S01]  /*142a0*/  VIADD R6, R212, 0x40 ;  /* 0x00000040d4067836 */ /* 0x00efe20000000000 */
[----:B------:R-:W-:Y:S01]  /*142b0*/  LOP3.LUT R247, R148, 0xff, RZ, 0xc0, !PT ;  /* 0x000000ff94f77812 */ /* 0x000fe200078ec0ff */
[----:B------:R-:W-:Y:S02]  /*142c0*/  IMAD.SHL.U32 R9, R246, 0x80, RZ ;  /* 0x00000080f6097824 */ /* 0x000fe400078e00ff */
[----:B----4-:R-:W-:Y:S02]  /*142d0*/  VIADD R2, R212, 0x50 ;  /* 0x00000050d4027836 */ /* 0x010fe40000000000 */
[----:B------:R-:W-:Y:S02]  /*142e0*/  IMAD.IADD R5, R68, 0x1, -R9 ;  /* 0x0000000144057824 */ /* 0x000fe400078e0a09 */
[----:B------:R-:W-:-:S03]  /*142f0*/  VIADD R4, R212, 0x60 ;  /* 0x00000060d4047836 */ /* 0x000fc60000000000 */
[-C--:B------:R-:W-:Y:S02]  /*14300*/  ISETP.GE.AND P4, PT, R212, R5.reuse, PT ;  /* 0x00000005d400720c */ /* 0x080fe40003f86270 */
[-C--:B------:R-:W-:Y:S02]  /*14310*/  ISETP.GE.AND P2, PT, R8, R5.reuse, PT ;  /* 0x000000050800720c */ /* 0x080fe40003f46270 */
[-C--:B------:R-:W-:Y:S02]  /*14320*/  ISETP.GE.AND P1, PT, R30, R5.reuse, PT ;  /* 0x000000051e00720c */ /* 0x080fe40003f26270 */
[-C--:B------:R-:W-:Y:S02]  /*14330*/  ISETP.GE.AND P0, PT, R36, R5.reuse, PT ;  /* 0x000000052400720c */ /* 0x080fe40003f06270 */
[-C--:B------:R-:W-:Y:S02]  /*14340*/  ISETP.GE.AND P3, PT, R6, R5.reuse, PT ;  /* 0x000000050600720c */ /* 0x080fe40003f66270 */
[----:B------:R-:W-:-:S03]  /*14350*/  ISETP.GE.AND P6, PT, R2, R5, PT ;  /* 0x000000050200720c */ /* 0x000fc60003fc6270 */
[----:B------:R-:W-:Y:S10]  /*14360*/  @P4 BRA `(.L_x_1109) ;  /* 0x0000000000444947 */ /* 0x000ff40003800000 */
[C---:B------:R-:W-:Y:S02]  /*14370*/  LOP3.LUT R0, R247.reuse, 0x1, RZ, 0xc0, !PT ;  /* 0x00000001f7007812 */ /* 0x040fe400078ec0ff */
[----:B------:R-:W-:Y:S02]  /*14380*/  LOP3.LUT P4, RZ, R247, 0x2, RZ, 0xc0, !PT ;  /* 0x00000002f7ff7812 */ /* 0x000fe4000788c0ff */
[----:B------:R-:W-:-:S11]  /*14390*/  ISETP.NE.U32.AND P5, PT, R0, 0x1, PT ;  /* 0x000000010000780c */ /* 0x000fd60003fa5070 */
[----:B-----5:R-:W-:Y:S02]  /*143a0*/  @P4 IMAD.MOV.U32 R12, RZ, RZ, R236 ;  /* 0x000000ffff0c4224 */ /* 0x020fe400078e00ec */
[----:B------:R-:W-:Y:S01]  /*143b0*/  @!P5 MOV R14, R236 ;  /* 0x000000ec000ed202 */ /* 0x000fe20000000f00 */
[--C-:B------:R-:W-:Y:S02]  /*143c0*/  @!P5 IMAD.MOV.U32 R15, RZ, RZ, R235.reuse ;  /* 0x000000ffff0fd224 */ /* 0x100fe400078e00eb */
[----:B------:R-:W-:-:S03]  /*143d0*/  @P4 IMAD.MOV.U32 R13, RZ, RZ, R235 ;  /* 0x000000ffff0d4224 */ /* 0x000fc600078e00eb */
        /* <DEDUP_REMOVED lines=8> */
[----:B------:R1:W-:Y:S04]  /*14460*/  @P4 LDGSTS.E.BYPASS.LTC128B.128 [R243+0x8000], desc[UR6][R12.64+0x80] ;  /* 0x080000800cf34fae */ /* 0x0003e8000b901d46 */
[----:B------:R1:W-:Y:S02]  /*14470*/  @!P4 STS.128 [R243+0x8000], RZ ;  /* 0x008000fff300c388 */ /* 0x0003e40000000c00 */
.L_x_1109:
[----:B------:R-:W-:Y:S05]  /*14480*/  BSYNC B0 ;  /* 0x0000000000007941 */ /* 0x000fea0003800000 */
.L_x_1108:
[----:B------:R-:W-:Y:S04]  /*14490*/  BSSY B0, `(.L_x_1110) ;  /* 0x0000015000007945 */ /* 0x000fe80003800000 */
[----:B------:R-:W-:Y:S05]  /*144a0*/  @P2 BRA `(.L_x_1111) ;  /* 0x00000000004c2947 */ /* 0x000fea0003800000 */
[C---:B------:R-:W-:Y:S02]  /*144b0*/  LOP3.LUT R0, R247.reuse, 0x1, RZ, 0xc0, !PT ;  /* 0x00000001f7007812 */ /* 0x040fe400078ec0ff */
[----:B------:R-:W-:Y:S02]  /*144c0*/  LOP3.LUT P2, RZ, R247, 0x2, RZ, 0xc0, !PT ;  /* 0x00000002f7ff7812 */ /* 0x000fe4000784c0ff */
[----:B------:R-:W-:-:S13]  /*144d0*/  ISETP.NE.U32.AND P4, PT, R0, 0x1, PT ;  /* 0x000000010000780c */ /* 0x000fda0003f85070 */
[----:B-1----:R-:W-:-:S04]  /*144e0*/  @!P4 LEA R14, P5, R233, R236, 0x1 ;  /* 0x000000ece90ec211 */ /* 0x002fc800078a08ff */
[C---:B------:R-:W-:Y:S02]  /*144f0*/  @!P4 LEA.HI.X R15, R233.reuse, R235, R234, 0x1, P5 ;  /* 0x000000ebe90fc211 */ /* 0x040fe400028f0cea */
[----:B------:R-:W-:-:S03]  /*14500*/  @P2 IADD3 R7, P5, R233, R192, RZ ;  /* 0x000000c0e9072210 */ /* 0x000fc60007fbe0ff */
[----:B------:R-:W-:Y:S01]  /*14510*/  @!PT LDS RZ, [RZ] ;  /* 0x00000000fffff984 */ /* 0x000fe20000000800 */
[----:B------:R-:W-:Y:S01]  /*14520*/  @!PT LDS RZ, [RZ] ;  /* 0x00000000fffff984 */ /* 0x000fe20000000800 */
[----:B------:R-:W-:Y:S01]  /*14530*/  @!PT LDS RZ, [RZ] ;  /* 0x00000000fffff984 */ /* 0x000fe20000000800 */
[----:B------:R2:W-:Y:S02]  /*14540*/  @!P4 LDGSTS.E.BYPASS.LTC128B.128 [R243+0x4800], desc[UR6][R14.64] ;  /* 0x048000000ef3cfae */ /* 0x0005e4000b901d46 */
[----:B------:R-:W-:Y:S01]  /*14550*/  @P2 IMAD.X R3, R177, 0x1, R234, P5 ;  /* 0x00000001b1032824 */ /* 0x000fe200028e06ea */
[C---:B-----5:R-:W-:Y:S01]  /*14560*/  @P2 LEA R12, P5, R7.reuse, R216, 0x1 ;  /* 0x000000d8070c2211 */ /* 0x060fe200078a08ff */
[----:B------:R2:W-:Y:S03]  /*14570*/  @P4 STS.128 [R243+0x4800], RZ ;  /* 0x004800fff3004388 */ /* 0x0005e60000000c00 */
[----:B------:R-:W-:-:S05]  /*14580*/  @P2 LEA.HI.X R13, R7, R217, R3, 0x1, P5 ;  /* 0x000000d9070d2211 */ /* 0x000fca00028f0c03 */
[----:B------:R-:W-:Y:S01]  /*14590*/  @!PT LDS RZ, [RZ] ;  /* 0x00000000fffff984 */ /* 0x000fe20000000800 */
[----:B------:R-:W-:Y:S01]  /*145a0*/  @!PT LDS RZ, [RZ] ;  /* 0x00000000fffff984 */ /* 0x000fe20000000800 */
[----:B------:R-:W-:Y:S01]  /*145b0*/  @!PT LDS RZ, [RZ] ;  /* 0x00000000fffff984 */ /* 0x000fe20000000800 */
[----:B------:R2:W-:Y:S04]  /*145c0*/  @P2 LDGSTS.E.BYPASS.LTC128B.128 [R243+0x8800], desc[UR6][R12.64+0x80] ;  /* 0x088000800cf32fae */ /* 0x0005e8000b901d46 */
[----:B------:R2:W-:Y:S02]  /*145d0*/  @!P2 STS.128 [R243+0x8800], RZ ;  /* 0x008800fff300a388 */ /* 0x0005e40000000c00 */
.L_x_1111:
[----:B------:R-:W-:Y:S05]  /*145e0*/  BSYNC B0 ;  /* 0x0000000000007941 */ /* 0x000fea0003800000 */
.L_x_1110:
[----:B------:R-:W-:Y:S01]  /*145f0*/  BSSY B0, `(.L_x_1112) ;  /* 0x0000019000007945 */ /* 0x000fe20003800000 */
[----:B------:R-:W-:Y:S02]  /*14600*/  ISETP.GE.AND P5, PT, R4, R5, PT ;  /* 0x000000050400720c */ /* 0x000fe40003fa6270 */
[----:B------:R-:W-:Y:S01]  /*14610*/  IADD3 R0, R212, 0x70, RZ ;  /* 0x00000070d4007810 */ /* 0x000fe20007ffe0ff */
[----:B------:R-:W-:Y:S05]  /*14620*/  @P1 BRA `(.L_x_1113) ;  /* 0x0000000000541947 */ /* 0x000fea0003800000 */
[C---:B------:R-:W-:Y:S02]  /*14630*/  LOP3.LUT R3, R247.reuse, 0x1, RZ, 0xc0, !PT ;  /* 0x00000001f7037812 */ /* 0x040fe400078ec0ff */
[----:B------:R-:W-:Y:S02]  /*14640*/  LOP3.LUT P1, RZ, R247, 0x2, RZ, 0xc0, !PT ;  /* 0x00000002f7ff7812 */ /* 0x000fe4000782c0ff */
[----:B------:R-:W-:Y:S01]  /*14650*/  ISETP.NE.U32.AND P2, PT, R3, 0x1, PT ;  /* 0x000000010300780c */ /* 0x000fe20003f45070 */
[C---:B------:R-:W-:Y:S01]  /*14660*/  IMAD.SHL.U32 R3, R62.reuse, 0x20, RZ ;  /* 0x000000203e037824 */ /* 0x040fe200078e00ff */
[----:B-12--5:R-:W-:-:S11]  /*14670*/  SHF.L.U64.HI R12, R62, 0x5, R63 ;  /* 0x000000053e0c7819 */ /* 0x026fd6000001023f */
[----:B------:R-:W-:-:S04]  /*14680*/  @!P2 LEA R14, P4, R3, R236, 0x1 ;  /* 0x000000ec030ea211 */ /* 0x000fc800078808ff */
[C---:B------:R-:W-:Y:S02]  /*14690*/  @!P2 LEA.HI.X R15, R3.reuse, R235, R12, 0x1, P4 ;  /* 0x000000eb030fa211 */ /* 0x040fe400020f0c0c */
[----:B------:R-:W-:-:S03]  /*146a0*/  @P1 IADD3 R3, P4, R3, R192, RZ ;  /* 0x000000c003031210 */ /* 0x000fc60007f9e0ff */
[----:B------:R-:W-:Y:S01]  /*146b0*/  @!PT LDS RZ, [RZ] ;  /* 0x00000000fffff984 */ /* 0x000fe20000000800 */
[----:B------:R-:W-:Y:S01]  /*146c0*/  @!PT LDS RZ, [RZ] ;  /* 0x00000000fffff984 */ /* 0x000fe20000000800 */
[----:B------:R-:W-:Y:S01]  /*146d0*/  @!PT LDS RZ, [RZ] ;  /* 0x00000000fffff984 */ /* 0x000fe20000000800 */
[----:B------:R3:W-:Y:S02]  /*146e0*/  @!P2 LDGSTS.E.BYPASS.LTC128B.128 [R243+0x5000], desc[UR6][R14.64] ;  /* 0x050000000ef3afae */ /* 0x0007e4000b901d46 */
[----:B------:R-:W-:Y:S01]  /*146f0*/  @P1 IMAD.X R12, R12, 0x1, R177, P4 ;  /* 0x000000010c0c1824 */ /* 0x000fe200020e06b1 */
[C---:B------:R-:W-:Y:S01]  /*14700*/  @P1 LEA R16, P4, R3.reuse, R216, 0x1 ;  /* 0x000000d803101211 */ /* 0x040fe200078808ff */
[----:B------:R3:W-:Y:S03]  /*14710*/  @P2 STS.128 [R243+0x5000], RZ ;  /* 0x005000fff3002388 */ /* 0x0007e60000000c00 */
[----:B------:R-:W-:-:S05]  /*14720*/  @P1 LEA.HI.X R17, R3, R217, R12, 0x1, P4 ;  /* 0x000000d903111211 */ /* 0x000fca00020f0c0c */
[----:B------:R-:W-:Y:S01]  /*14730*/  @!PT LDS RZ, [RZ] ;  /* 0x00000000fffff984 */ /* 0x000fe20000000800 */
[----:B------:R-:W-:Y:S01]  /*14740*/  @!PT LDS RZ, [RZ] ;  /* 0x00000000fffff984 */ /* 0x000fe20000000800 */
[----:B------:R-:W-:Y:S01]  /*14750*/  @!PT LDS RZ, [RZ] ;  /* 0x00000000fffff984 */ /* 0x000fe20000000800 */
[----:B------:R3:W-:Y:S04]  /*14760*/  @P1 LDGSTS.E.BYPASS.LTC128B.128 [R243+0x9000], desc[UR6][R16.64+0x80] ;  /* 0x0900008010f31fae */ /* 0x0007e8000b901d46 */
[----:B------:R3:W-:Y:S02]  /*14770*/  @!P1 STS.128 [R243+0x9000], RZ ;  /* 0x009000fff3009388 */ /* 0x0007e40000000c00 */
.L_x_1113:
[----:B------:R-:W-:Y:S05]  /*14780*/  BSYNC B0 ;  /* 0x0000000000007941 */ /* 0x000fea0003800000 */
.L_x_1112:
[----:B------:R-:W-:Y:S01]  /*14790*/  BSSY B0, `(.L_x_1114) ;  /* 0x000001b000007945 */ /* 0x000fe20003800000 */
[----:B------:R-:W-:-:S03]  /*147a0*/  ISETP.GE.AND P4, PT, R0, R5, PT ;  /* 0x000000050000720c */ /* 0x000fc60003f86270 */
[----:B------:R-:W-:Y:S10]  /*147b0*/  @P0 BRA `(.L_x_1115) ;  /* 0x0000000000600947 */ /* 0x000ff40003800000 */
[C---:B------:R-:W-:Y:S02]  /*147c0*/  LOP3.LUT R3, R247.reuse, 0x1, RZ, 0xc0, !PT ;  /* 0x00000001f7037812 */ /* 0x040fe400078ec0ff */
[----:B------:R-:W-:Y:S02]  /*147d0*/  LOP3.LUT P0, RZ, R247, 0x2, RZ, 0xc0, !PT ;  /* 0x00000002f7ff7812 */ /* 0x000fe4000780c0ff */
[----:B------:R-:W-:-:S11]  /*147e0*/  ISETP.NE.U32.AND P1, PT, R3, 0x1, PT ;  /* 0x000000010300780c */ /* 0x000fd60003f25070 */
[----:B------:R-:W-:Y:S02]  /*147f0*/  @P0 IMAD.MOV.U32 R176, RZ, RZ, R192 ;  /* 0x000000ffffb00224 */ /* 0x000fe400078e00c0 */
[----:B-123--:R-:W-:Y:S01]  /*14800*/  @!P1 MOV R14, R236 ;  /* 0x000000ec000e9202 */ /* 0x00efe20000000f00 */
[----:B------:R-:W-:Y:S02]  /*14810*/  @!P1 IMAD.MOV.U32 R15, RZ, RZ, R235 ;  /* 0x000000ffff0f9224 */ /* 0x000fe400078e00eb */
[----:B------:R-:W-:Y:S02]  /*14820*/  @P0 IMAD R3, R63, 0x30, RZ ;  /* 0x000000303f030824 */ /* 0x000fe400078e02ff */
[----:B-----5:R-:W-:-:S04]  /*14830*/  @P0 IMAD.WIDE.U32 R12, R62, 0x30, R176 ;  /* 0x000000303e0c0825 */ /* 0x020fc800078e00b0 */
[----:B------:R-:W-:Y:S01]  /*14840*/  @!P1 IMAD R7, R63, 0x60, RZ ;  /* 0x000000603f079824 */ /* 0x000fe200078e02ff */
[----:B------:R-:W-:Y:S01]  /*14850*/  @P0 IADD3 R3, R3, R13, RZ ;  /* 0x0000000d03030210 */ /* 0x000fe20007ffe0ff */
[----:B------:R-:W-:Y:S01]  /*14860*/  @!P1 IMAD.WIDE.U32 R14, R62, 0x60, R14 ;  /* 0x000000603e0e9825 */ /* 0x000fe200078e000e */
[----:B------:R-:W-:-:S03]  /*14870*/  @P0 LEA R16, P2, R12, R216, 0x1 ;  /* 0x000000d80c100211 */ /* 0x000fc600078408ff */
[----:B------:R-:W-:Y:S01]  /*14880*/  @!P1 IMAD.IADD R15, R7, 0x1, R15 ;  /* 0x00000001070f9824 */ /* 0x000fe200078e020f */
[----:B------:R-:W-:-:S04]  /*14890*/  @P0 LEA.HI.X R17, R12, R217, R3, 0x1, P2 ;  /* 0x000000d90c110211 */ /* 0x000fc800010f0c03 */
        /* <DEDUP_REMOVED lines=10> */
.L_x_1115:
[----:B------:R-:W-:Y:S05]  /*14940*/  BSYNC B0 ;  /* 0x0000000000007941 */ /* 0x000fea0003800000 */
.L_x_1114:
[----:B------:R-:W-:Y:S04]  /*14950*/  BSSY B0, `(.L_x_1116) ;  /* 0x0000017000007945 */ /* 0x000fe80003800000 */
[----:B------:R-:W-:Y:S05]  /*14960*/  @P3 BRA `(.L_x_1117) ;  /* 0x0000000000543947 */ /* 0x000fea0003800000 */
[C---:B------:R-:W-:Y:S02]  /*14970*/  LOP3.LUT R3, R247.reuse, 0x1, RZ, 0xc0, !PT ;  /* 0x00000001f7037812 */ /* 0x040fe400078ec0ff */
[----:B------:R-:W-:Y:S02]  /*14980*/  LOP3.LUT P0, RZ, R247, 0x2, RZ, 0xc0, !PT ;  /* 0x00000002f7ff7812 */ /* 0x000fe4000780c0ff */
[----:B------:R-:W-:Y:S01]  /*14990*/  ISETP.NE.U32.AND P1, PT, R3, 0x1, PT ;  /* 0x000000010300780c */ /* 0x000fe20003f25070 */
[C---:B------:R-:W-:Y:S01]  /*149a0*/  IMAD.SHL.U32 R3, R62.reuse, 0x40, RZ ;  /* 0x000000403e037824 */ /* 0x040fe200078e00ff */
[----:B-12--5:R-:W-:-:S09]  /*149b0*/  SHF.L.U64.HI R12, R62, 0x6, R63 ;  /* 0x000000063e0c7819 */ /* 0x026fd2000001023f */
[C---:B------:R-:W-:Y:S02]  /*149c0*/  @P0 IADD3 R13, P2, R3.reuse, R192, RZ ;  /* 0x000000c0030d0210 */ /* 0x040fe40007f5e0ff */
[----:B---34-:R-:W-:-:S03]  /*149d0*/  @!P1 LEA R14, P3, R3, R236, 0x1 ;  /* 0x000000ec030e9211 */ /* 0x018fc600078608ff */
[----:B------:R-:W-:Y:S01]  /*149e0*/  @P0 IMAD.X R7, R12, 0x1, R177, P2 ;  /* 0x000000010c070824 */ /* 0x000fe200010e06b1 */
[----:B------:R-:W-:Y:S02]  /*149f0*/  @!P1 LEA.HI.X R15, R3, R235, R12, 0x1, P3 ;  /* 0x000000eb030f9211 */ /* 0x000fe400018f0c0c */
[----:B------:R-:W-:-:S03]  /*14a00*/  @P0 LEA R12, P2, R13, R216, 0x1 ;  /* 0x000000d80d0c0211 */ /* 0x000fc600078408ff */
[----:B------:R-:W-:Y:S01]  /*14a10*/  @!PT LDS RZ, [RZ] ;  /* 0x00000000fffff984 */ /* 0x000fe20000000800 */
[----:B------:R-:W-:Y:S01]  /*14a20*/  @!PT LDS RZ, [RZ] ;  /* 0x00000000fffff984 */ /* 0x000fe20000000800 */
[----:B------:R-:W-:Y:S01]  /*14a30*/  @!PT LDS RZ, [RZ] ;  /* 0x00000000fffff984 */ /* 0x000fe20000000800 */
[----:B------:R1:W-:Y:S01]  /*14a40*/  @!P1 LDGSTS.E.BYPASS.LTC128B.128 [R243+0x6000], desc[UR6][R14.64] ;  /* 0x060000000ef39fae */ /* 0x0003e2000b901d46 */
[----:B------:R-:W-:-:S03]  /*14a50*/  @P0 LEA.HI.X R13, R13, R217, R7, 0x1, P2 ;  /* 0x000000d90d0d0211 */ /* 0x000fc600010f0c07 */
[----:B------:R1:W-:Y:S04]  /*14a60*/  @P1 STS.128 [R243+0x6000], RZ ;  /* 0x006000fff3001388 */ /* 0x0003e80000000c00 */
[----:B------:R-:W-:Y:S01]  /*14a70*/  @!PT LDS RZ, [RZ] ;  /* 0x00000000fffff984 */ /* 0x000fe20000000800 */
[----:B------:R-:W-:Y:S01]  /*14a80*/  @!PT LDS RZ, [RZ] ;  /* 0x00000000fffff984 */ /* 0x000fe20000000800 */
[----:B------:R-:W-:Y:S01]  /*14a90*/  @!PT LDS RZ, [RZ] ;  /* 0x00000000fffff984 */ /* 0x000fe20000000800 */
[----:B------:R1:W-:Y:S04]  /*14aa0*/  @P0 LDGSTS.E.BYPASS.LTC128B.128 [R243+0xa000], desc[UR6][R12.64+0x80] ;  /* 0x0a0000800cf30fae */ /* 0x0003e8000b901d46 */
[----:B------:R1:W-:Y:S02]  /*14ab0*/  @!P0 STS.128 [R243+0xa000], RZ ;  /* 0x00a000fff3008388 */ /* 0x0003e40000000c00 */
.L_x_1117:
[----:B------:R-:W-:Y:S05]  /*14ac0*/  BSYNC B0 ;  /* 0x0000000000007941 */ /* 0x000fea0003800000 */
.L_x_1116:
[----:B------:R-:W-:Y:S04]  /*14ad0*/  BSSY B0, `(.L_x_1118) ;  /* 0x000001b000007945 */ /* 0x000fe80003800000 */
[----:B------:R-:W-:Y:S05]  /*14ae0*/  @P6 BRA `(.L_x_1119) ;  /* 0x0000000000646947 */ /* 0x000fea0003800000 */
[C---:B------:R-:W-:Y:S02]  /*14af0*/  LOP3.LUT R3, R247.reuse, 0x1, RZ, 0xc0, !PT ;  /* 0x00000001f7037812 */ /* 0x040fe400078ec0ff */
[----:B------:R-:W-:Y:S02]  /*14b00*/  LOP3.LUT P0, RZ, R247, 0x2, RZ, 0xc0, !PT ;  /* 0x00000002f7ff7812 */ /* 0x000fe4000780c0ff */
[----:B------:R-:W-:-:S11]  /*14b10*/  ISETP.NE.U32.AND P1, PT, R3, 0x1, PT ;  /* 0x000000010300780c */ /* 0x000fd60003f25070 */
[----:B-12--5:R-:W-:Y:S02]  /*14b20*/  @P0 IMAD.MOV.U32 R12, RZ, RZ, R192 ;  /* 0x000000ffff0c0224 */ /* 0x026fe400078e00c0 */
[----:B------:R-:W-:Y:S01]  /*14b30*/  @P0 IMAD.MOV.U32 R13, RZ, RZ, R177 ;  /* 0x000000ffff0d0224 */ /* 0x000fe200078e00b1 */
[----:B---34-:R-:W-:Y:S01]  /*14b40*/  @!P1 MOV R14, R236 ;  /* 0x000000ec000e9202 */ /* 0x018fe20000000f00 */
[----:B------:R-:W-:Y:S02]  /*14b50*/  @!P1 IMAD.MOV.U32 R15, RZ, RZ, R235 ;  /* 0x000000ffff0f9224 */ /* 0x000fe400078e00eb */
[----:B------:R-:W-:Y:S02]  /*14b60*/  @P0 IMAD R7, R63, 0x50, RZ ;  /* 0x000000503f070824 */ /* 0x000fe400078e02ff */
[----:B------:R-:W-:-:S04]  /*14b70*/  @P0 IMAD.WIDE.U32 R12, R62, 0x50, R12 ;  /* 0x000000503e0c0825 */ /* 0x000fc800078e000c */
[----:B------:R-:W-:Y:S01]  /*14b80*/  @!P1 IMAD R3, R63, 0xa0, RZ ;  /* 0x000000a03f039824 */ /* 0x000fe200078e02ff */
[----:B------:R-:W-:Y:S01]  /*14b90*/  @P0 IADD3 R7, R13, R7, RZ ;  /* 0x000000070d070210 */ /* 0x000fe20007ffe0ff */
[----:B------:R-:W-:Y:S01]  /*14ba0*/  @!P1 IMAD.WIDE.U32 R14, R62, 0xa0, R14 ;  /* 0x000000a03e0e9825 */ /* 0x000fe200078e000e */
[----:B------:R-:W-:-:S04]  /*14bb0*/  @P0 LEA R16, P2, R12, R216, 0x1 ;  /* 0x000000d80c100211 */ /* 0x000fc800078408ff */
[----:B------:R-:W-:Y:S02]  /*14bc0*/  @!P1 IADD3 R15, R3, R15, RZ ;  /* 0x0000000f030f9210 */ /* 0x000fe40007ffe0ff */
[----:B------:R-:W-:-:S03]  /*14bd0*/  @P0 LEA.HI.X R17, R12, R217, R7, 0x1, P2 ;  /* 0x000000d90c110211 */ /* 0x000fc600010f0c07 */
        /* <DEDUP_REMOVED lines=10> */
.L_x_1119:
[----:B------:R-:W-:Y:S05]  /*14c80*/  BSYNC B0 ;  /* 0x0000000000007941 */ /* 0x000fea0003800000 */
.L_x_1118:
        /* <DEDUP_REMOVED lines=27> */
.L_x_1121:
[----:B------:R-:W-:Y:S05]  /*14e40*/  BSYNC B0 ;  /* 0x0000000000007941 */ /* 0x000fea0003800000 */
.L_x_1120:
[----:B------:R-:W-:Y:S04]  /*14e50*/  BSSY B0, `(.L_x_1122) ;  /* 0x000001b000007945 */ /* 0x000fe80003800000 */
[----:B------:R-:W-:Y:S05]  /*14e60*/  @P4 BRA `(.L_x_1123) ;  /* 0x0000000000644947 */ /* 0x000fea0003800000 */
[C---:B------:R-:W-:Y:S01]  /*14e70*/  LOP3.LUT R3, R247.reuse, 0x1, RZ, 0xc0, !PT ;  /* 0x00000001f7037812 */ /* 0x040fe200078ec0ff */
[----:B-12--5:R-:W-:Y:S01]  /*14e80*/  IMAD.MOV.U32 R12, RZ, RZ, R192 ;  /* 0x000000ffff0c7224 */ /* 0x026fe200078e00c0 */
[----:B------:R-:W-:Y:S01]  /*14e90*/  LOP3.LUT P0, RZ, R247, 0x2, RZ, 0xc0, !PT ;  /* 0x00000002f7ff7812 */ /* 0x000fe2000780c0ff */
[----:B------:R-:W-:Y:S01]  /*14ea0*/  IMAD.MOV.U32 R13, RZ, RZ, R177 ;  /* 0x000000ffff0d7224 */ /* 0x000fe200078e00b1 */
[----:B------:R-:W-:Y:S01]  /*14eb0*/  ISETP.NE.U32.AND P1, PT, R3, 0x1, PT ;  /* 0x000000010300780c */ /* 0x000fe20003f25070 */
[----:B------:R-:W-:Y:S02]  /*14ec0*/  IMAD R3, R63, 0x70, RZ ;  /* 0x000000703f037824 */ /* 0x000fe400078e02ff */
[----:B------:R-:W-:-:S05]  /*14ed0*/  IMAD.WIDE.U32 R12, R62, 0x70, R12 ;  /* 0x000000703e0c7825 */ /* 0x000fca00078e000c */
[----:B------:R-:W-:-:S03]  /*14ee0*/  IADD3 R3, R13, R3, RZ ;  /* 0x000000030d037210 */ /* 0x000fc60007ffe0ff */
[C---:B---34-:R-:W-:Y:S02]  /*14ef0*/  @P0 LEA R16, P2, R12.reuse, R216, 0x1 ;  /* 0x000000d80c100211 */ /* 0x058fe400078408ff */
[----:B------:R-:W-:Y:S01]  /*14f00*/  @!P1 MOV R14, R236 ;  /* 0x000000ec000e9202 */ /* 0x000fe20000000f00 */
[----:B------:R-:W-:Y:S01]  /*14f10*/  @!P1 IMAD.MOV.U32 R15, RZ, RZ, R235 ;  /* 0x000000ffff0f9224 */ /* 0x000fe200078e00eb */
[----:B------:R-:W-:Y:S01]  /*14f20*/  @P0 LEA.HI.X R17, R12, R217, R3, 0x1, P2 ;  /* 0x000000d90c110211 */ /* 0x000fe200010f0c03 */
[----:B------:R-:W-:Y:S02]  /*14f30*/  @!P1 IMAD R63, R63, 0xe0, RZ ;  /* 0x000000e03f3f9824 */ /* 0x000fe400078e02ff */
[----:B------:R-:W-:-:S05]  /*14f40*/  @!P1 IMAD.WIDE.U32 R14, R62, 0xe0, R14 ;  /* 0x000000e03e0e9825 */ /* 0x000fca00078e000e */
[----:B------:R-:W-:-:S05]  /*14f50*/  @!P1 IADD3 R15, R63, R15, RZ ;  /* 0x0000000f3f0f9210 */ /* 0x000fca0007ffe0ff */
        /* <DEDUP_REMOVED lines=10> */
.L_x_1123:
[----:B------:R-:W-:Y:S05]  /*15000*/  BSYNC B0 ;  /* 0x0000000000007941 */ /* 0x000fea0003800000 */
.L_x_1122:
[----:B------:R-:W0:Y:S01]  /*15010*/  LDGDEPBAR ;  /* 0x00000000000079af */ /* 0x000e220000000000 */
[-C--:B------:R-:W-:Y:S02]  /*15020*/  ISETP.GE.AND P4, PT, R2, R5.reuse, PT ;  /* 0x000000050200720c */ /* 0x080fe40003f86270 */
[-C--:B------:R-:W-:Y:S01]  /*15030*/  ISETP.GE.AND P1, PT, R212, R5.reuse, PT ;  /* 0x00000005d400720c */ /* 0x080fe20003f26270 */
[----:B------:R3:W5:Y:S02]  /*15040*/  LD.E R2, desc[UR6][R10.64+0x188] ;  /* 0x000188060a027980 */ /* 0x000764000c101900 */
[----:B-12--5:R-:W-:Y:S01]  /*15050*/  SHF.R.S32.HI R12, RZ, 0x4, R175 ;  /* 0x00000004ff0c7819 */ /* 0x026fe200000114af */
[----:B------:R-:W-:Y:S01]  /*15060*/  BSSY B0, `(.L_x_1124) ;  /* 0x000001b000007945 */ /* 0x000fe20003800000 */
[----:B------:R-:W-:Y:S02]  /*15070*/  ISETP.GE.AND P3, PT, R8, R5, PT ;  /* 0x000000050800720c */ /* 0x000fe40003f66270 */
[----:B------:R-:W-:-:S02]  /*15080*/  LEA.HI R175, R175, R12, RZ, 0x1 ;  /* 0x0000000cafaf7211 */ /* 0x000fc400078f08ff */
[-C--:B------:R-:W-:Y:S02]  /*15090*/  ISETP.GE.AND P0, PT, R30, R5.reuse, PT ;  /* 0x000000051e00720c */ /* 0x080fe40003f06270 */
[-C--:B------:R-:W-:Y:S02]  /*150a0*/  ISETP.GE.AND P6, PT, R36, R5.reuse, PT ;  /* 0x000000052400720c */ /* 0x080fe40003fc6270 */
[----:B------:R-:W-:Y:S02]  /*150b0*/  ISETP.GE.AND P5, PT, R6, R5, PT ;  /* 0x000000050600720c */ /* 0x000fe40003fa6270 */
[----:B------:R-:W-:Y:S01]  /*150c0*/  LOP3.LUT R175, R175, 0xfffffffe, RZ, 0xc0, !PT ;  /* 0xfffffffeafaf7812 */ /* 0x000fe200078ec0ff */
[----:B------:R-:W-:-:S04]  /*150d0*/  DEPBAR.LE SB0, 0x0 ;  /* 0x000080000000791a */ /* 0x000fc80000000000 */
[----:B------:R-:W-:Y:S06]  /*150e0*/  BAR.SYNC.DEFER_BLOCKING 0x0 ;  /* 0x0000000000007b1d */ /* 0x000fec0000010000 */
[----:B------:R3:W-:Y:S04]  /*150f0*/  @P1 STS.128 [R243+0xc000], RZ ;  /* 0x00c000fff3001388 */ /* 0x0007e80000000c00 */
[----:B------:R3:W-:Y:S01]  /*15100*/  @P1 STS.128 [R243+0x10000], RZ ;  /* 0x010000fff3001388 */ /* 0x0007e20000000c00 */
[----:B------:R-:W-:Y:S05]  /*15110*/  @P1 BRA `(.L_x_1125) ;  /* 0x00000000003c1947 */ /* 0x000fea0003800000 */
[C---:B------:R-:W-:Y:S02]  /*15120*/  LOP3.LUT R3, R247.reuse, 0x1, RZ, 0xc0, !PT ;  /* 0x00000001f7037812 */ /* 0x040fe400078ec0ff */
[----:B------:R-:W-:Y:S02]  /*15130*/  LOP3.LUT P1, RZ, R247, 0x2, RZ, 0xc0, !PT ;  /* 0x00000002f7ff7812 */ /* 0x000fe4000782c0ff */
[----:B------:R-:W-:-:S13]  /*15140*/  ISETP.NE.U32.AND P2, PT, R3, 0x1, PT ;  /* 0x000000010300780c */ /* 0x000fda0003f45070 */
[----:B------:R-:W-:Y:S02]  /*15150*/  @!P2 IMAD.MOV.U32 R6, RZ, RZ, R152 ;  /* 0x000000ffff06a224 */ /* 0x000fe400078e0098 */
[----:B------:R-:W-:-:S05]  /*15160*/  @!P2 IMAD.MOV.U32 R7, RZ, RZ, R153 ;  /* 0x000000ffff07a224 */ /* 0x000fca00078e0099 */
        /* <DEDUP_REMOVED lines=10> */
.L_x_1125:
[----:B------:R-:W-:Y:S05]  /*15210*/  BSYNC B0 ;  /* 0x0000000000007941 */ /* 0x000fea0003800000 */
.L_x_1124:
[----:B------:R2:W-:Y:S01]  /*15220*/  @P3 STS.128 [R243+0xc800], RZ ;  /* 0x00c800fff3003388 */ /* 0x0005e20000000c00 */
[----:B------:R-:W-:Y:S03]  /*15230*/  BSSY B0, `(.L_x_1126) ;  /* 0x0000014000007945 */ /* 0x000fe60003800000 */
[----:B------:R2:W-:Y:S01]  /*15240*/  @P3 STS.128 [R243+0x10800], RZ ;  /* 0x010800fff3003388 */ /* 0x0005e20000000c00 */
[----:B------:R-:W-:Y:S05]  /*15250*/  @P3 BRA `(.L_x_1127) ;  /* 0x0000000000443947 */ /* 0x000fea0003800000 */
[C---:B------:R-:W-:Y:S02]  /*15260*/  LOP3.LUT R3, R247.reuse, 0x1, RZ, 0xc0, !PT ;  /* 0x00000001f7037812 */ /* 0x040fe400078ec0ff */
[----:B------:R-:W-:Y:S02]  /*15270*/  LOP3.LUT P2, RZ, R247, 0x2, RZ, 0xc0, !PT ;  /* 0x00000002f7ff7812 */ /* 0x000fe4000784c0ff */
[----:B------:R-:W-:-:S13]  /*15280*/  ISETP.NE.U32.AND P3, PT, R3, 0x1, PT ;  /* 0x000000010300780c */ /* 0x000fda0003f65070 */
[----:B---34-:R-:W-:-:S04]  /*15290*/  @!P3 LEA R14, P1, R231, R152, 0x1 ;  /* 0x00000098e70eb211 */ /* 0x018fc800078208ff */
[C---:B------:R-:W-:Y:S02]  /*152a0*/  @!P3 LEA.HI.X R15, R231.reuse, R153, R232, 0x1, P1 ;  /* 0x00000099e70fb211 */ /* 0x040fe400008f0ce8 */
[----:B-1----:R-:W-:-:S03]  /*152b0*/  @P2 LEA R6, P1, R231, R152, 0x1 ;  /* 0x00000098e7062211 */ /* 0x002fc600078208ff */
        /* <DEDUP_REMOVED lines=11> */
.L_x_1127:
[----:B------:R-:W-:Y:S05]  /*15370*/  BSYNC B0 ;  /* 0x0000000000007941 */ /* 0x000fea0003800000 */
.L_x_1126:
[----:B------:R2:W-:Y:S01]  /*15380*/  @P0 STS.128 [R243+0xd000], RZ ;  /* 0x00d000fff3000388 */ /* 0x0005e20000000c00 */
[----:B------:R-:W-:Y:S01]  /*15390*/  IMAD.SHL.U32 R3, R65, 0x40, RZ ;  /* 0x0000004041037824 */ /* 0x000fe200078e00ff */
[----:B------:R-:W-:Y:S01]  /*153a0*/  ISETP.GE.AND P3, PT, R4, R5, PT ;  /* 0x000000050400720c */ /* 0x000fe20003f66270 */
[----:B------:R-:W-:Y:S01]  /*153b0*/  IMAD.SHL.U32 R172, R172, 0x40, RZ ;  /* 0x00000040acac7824 */ /* 0x000fe200078e00ff */
[----:B------:R2:W-:Y:S01]  /*153c0*/  @P0 STS.128 [R243+0x11000], RZ ;  /* 0x011000fff3000388 */ /* 0x0005e20000000c00 */
[----:B------:R-:W-:Y:S01]  /*153d0*/  IMAD.IADD R175, R12, 0x1, -R175 ;  /* 0x000000010caf7824 */ /* 0x000fe200078e0aaf */
[----:B------:R-:W-:Y:S01]  /*153e0*/  LOP3.LUT R3, R3, 0x1c0, RZ, 0xc0, !PT ;  /* 0x000001c003037812 */ /* 0x000fe200078ec0ff */
[----:B------:R-:W-:Y:S01]  /*153f0*/  IMAD.SHL.U32 R212, R212, 0x8, RZ ;  /* 0x00000008d4d47824 */ /* 0x000fe200078e00ff */
[----:B-1----:R-:W-:Y:S01]  /*15400*/  LOP3.LUT R7, R172, 0x1c0, RZ, 0xc0, !PT ;  /* 0x000001c0ac077812 */ /* 0x002fe200078ec0ff */
[----:B------:R-:W-:Y:S01]  /*15410*/  IMAD.SHL.U32 R4, R175, 0x8, RZ ;  /* 0x00000008af047824 */ /* 0x000fe200078e00ff */
[----:B------:R-:W-:Y:S01]  /*15420*/  BSSY B0, `(.L_x_1128) ;  /* 0x000001e000007945 */ /* 0x000fe20003800000 */
[----:B------:R-:W-:Y:S01]  /*15430*/  IMAD.SHL.U32 R8, R174, 0x40, RZ ;  /* 0x00000040ae087824 */ /* 0x000fe200078e00ff */
[----:B------:R-:W-:-:S02]  /*15440*/  LOP3.LUT R212, R3, 0x8, R212, 0xf8, !PT ;  /* 0x0000000803d47812 */ /* 0x000fc400078ef8d4 */
[----:B------:R-:W-:Y:S02]  /*15450*/  SHF.R.U32.HI R3, RZ, 0x3, R3 ;  /* 0x00000003ff037819 */ /* 0x000fe40000011603 */
[----:B------:R-:W-:Y:S02]  /*15460*/  LOP3.LUT R4, R7, 0x8, R4, 0xf8, !PT ;  /* 0x0000000807047812 */ /* 0x000fe400078ef804 */
[----:B------:R-:W-:Y:S02]  /*15470*/  LOP3.LUT R8, R8, 0xfffffe00, RZ, 0xc0, !PT ;  /* 0xfffffe0008087812 */ /* 0x000fe400078ec0ff */
[----:B------:R-:W-:Y:S02]  /*15480*/  SHF.R.U32.HI R7, RZ, 0x3, R7 ;  /* 0x00000003ff077819 */ /* 0x000fe40000011607 */
[----:B------:R-:W-:Y:S01]  /*15490*/  LOP3.LUT R212, R212, R3, RZ, 0x3c, !PT ;  /* 0x00000003d4d47212 */ /* 0x000fe200078e3cff */
[----:B------:R-:W-:Y:S01]  /*154a0*/  IMAD R230, R58, 0x400, R8 ;  /* 0x000004003ae67824 */ /* 0x000fe200078e0208 */
[----:B------:R-:W-:Y:S01]  /*154b0*/  LOP3.LUT R3, R4, R7, RZ, 0x3c, !PT ;  /* 0x0000000704037212 */ /* 0x000fe200078e3cff */
[----:B------:R-:W-:Y:S06]  /*154c0*/  @P0 BRA `(.L_x_1129) ;  /* 0x00000000004c0947 */ /* 0x000fec0003800000 */
[C---:B------:R-:W-:Y:S02]  /*154d0*/  LOP3.LUT R4, R247.reuse, 0x1, RZ, 0xc0, !PT ;  /* 0x00000001f7047812 */ /* 0x040fe400078ec0ff */
[----:B------:R-:W-:Y:S02]  /*154e0*/  LOP3.LUT P1, RZ, R247, 0x2, RZ, 0xc0, !PT ;  /* 0x00000002f7ff7812 */ /* 0x000fe4000782c0ff */
[----:B------:R-:W-:Y:S01]  /*154f0*/  ISETP.NE.U32.AND P2, PT, R4, 0x1, PT ;  /* 0x000000010400780c */ /* 0x000fe20003f45070 */
[C---:B------:R-:W-:Y:S01]  /*15500*/  IMAD.SHL.U32 R4, R60.reuse, 0x20, RZ ;  /* 0x000000203c047824 */ /* 0x040fe200078e00ff */
[----:B------:R-:W-:-:S11]  /*15510*/  SHF.L.U64.HI R6, R60, 0x5, R61 ;  /* 0x000000053c067819 */ /* 0x000fd6000001023d */
[----:B---34-:R-:W-:-:S04]  /*15520*/  @!P2 LEA R14, P0, R4, R152, 0x1 ;  /* 0x00000098040ea211 */ /* 0x018fc800078008ff */
[C---:B------:R-:W-:Y:S02]  /*15530*/  @!P2 LEA.HI.X R15, R4.reuse, R153, R6, 0x1, P0 ;  /* 0x00000099040fa211 */ /* 0x040fe400000f0c06 */
        /* <DEDUP_REMOVED lines=12> */
.L_x_1129:
[----:B------:R-:W-:Y:S05]  /*15600*/  BSYNC B0 ;  /* 0x0000000000007941 */ /* 0x000fea0003800000 */
.L_x_1128:
[----:B------:R1:W-:Y:S01]  /*15610*/  @P6 STS.128 [R243+0xd800], RZ ;  /* 0x00d800fff3006388 */ /* 0x0003e20000000c00 */
[----:B------:R-:W-:Y:S01]  /*15620*/  IMAD R229, R175, 0x200, R212 ;  /* 0x00000200afe57824 */ /* 0x000fe200078e02d4 */
[----:B------:R-:W-:Y:S01]  /*15630*/  BSSY B0, `(.L_x_1130) ;  /* 0x000001a000007945 */ /* 0x000fe20003800000 */
[----:B------:R-:W-:Y:S01]  /*15640*/  IMAD.IADD R230, R3, 0x1, R230 ;  /* 0x0000000103e67824 */ /* 0x000fe200078e02e6 */
[----:B------:R1:W-:Y:S01]  /*15650*/  @P6 STS.128 [R243+0x11800], RZ ;  /* 0x011800fff3006388 */ /* 0x0003e20000000c00 */
[----:B------:R-:W-:Y:S02]  /*15660*/  ISETP.GE.AND P0, PT, R0, R5, PT ;  /* 0x000000050000720c */ /* 0x000fe40003f06270 */
[----:B------:R-:W-:Y:S02]  /*15670*/  LEA R229, R229, UR4, 0x1 ;  /* 0x00000004e5e57c11 */ /* 0x000fe4000f8e08ff */
[----:B------:R-:W-:Y:S01]  /*15680*/  LEA R230, R230, UR4, 0x1 ;  /* 0x00000004e6e67c11 */ /* 0x000fe2000f8e08ff */
[----:B------:R-:W-:Y:S08]  /*15690*/  @P6 BRA `(.L_x_1131) ;  /* 0x00000000004c6947 */ /* 0x000ff00003800000 */
[C---:B------:R-:W-:Y:S02]  /*156a0*/  LOP3.LUT R0, R247.reuse, 0x1, RZ, 0xc0, !PT ;  /* 0x00000001f7007812 */ /* 0x040fe400078ec0ff */
[----:B------:R-:W-:Y:S02]  /*156b0*/  LOP3.LUT P1, RZ, R247, 0x2, RZ, 0xc0, !PT ;  /* 0x00000002f7ff7812 */ /* 0x000fe4000782c0ff */
[----:B------:R-:W-:-:S11]  /*156c0*/  ISETP.NE.U32.AND P2, PT, R0, 0x1, PT ;  /* 0x000000010000780c */ /* 0x000fd60003f45070 */
[C---:B------:R-:W-:Y:S02]  /*156d0*/  @P1 IMAD R0, R61.reuse, 0x60, RZ ;  /* 0x000000603d001824 */ /* 0x040fe400078e02ff */
[----:B------:R-:W-:Y:S02]  /*156e0*/  @!P2 IMAD R4, R61, 0x60, RZ ;  /* 0x000000603d04a824 */ /* 0x000fe400078e02ff */
[----:B-1----:R-:W-:-:S04]  /*156f0*/  @!P2 IMAD.WIDE.U32 R12, R60, 0x60, R152 ;  /* 0x000000603c0ca825 */ /* 0x002fc800078e0098 */
[----:B------:R-:W-:Y:S01]  /*15700*/  @P1 IMAD.WIDE.U32 R6, R60, 0x60, R152 ;  /* 0x000000603c061825 */ /* 0x000fe200078e0098 */
[----:B------:R-:W-:-:S04]  /*15710*/  @!P2 IADD3 R13, R4, R13, RZ ;  /* 0x0000000d040da210 */ /* 0x000fc80007ffe0ff */
[----:B------:R-:W-:Y:S01]  /*15720*/  @P1 IADD3 R7, R0, R7, RZ ;  /* 0x0000000700071210 */ /* 0x000fe20007ffe0ff */
        /* <DEDUP_REMOVED lines=10> */
.L_x_1131:
[----:B------:R-:W-:Y:S05]  /*157d0*/  BSYNC B0 ;  /* 0x0000000000007941 */ /* 0x000fea0003800000 */
.L_x_1130:
[----:B------:R1:W-:Y:S01]  /*157e0*/  @P5 STS.128 [R243+0xe000], RZ ;  /* 0x00e000fff3005388 */ /* 0x0003e20000000c00 */
[----:B------:R-:W-:Y:S03]  /*157f0*/  BSSY B0, `(.L_x_1132) ;  /* 0x0000016000007945 */ /* 0x000fe60003800000 */
[----:B------:R1:W-:Y:S01]  /*15800*/  @P5 STS.128 [R243+0x12000], RZ ;  /* 0x012000fff3005388 */ /* 0x0003e20000000c00 */
[----:B------:R-:W-:Y:S05]  /*15810*/  @P5 BRA `(.L_x_1133) ;  /* 0x00000000004c5947 */ /* 0x000fea0003800000 */
[C---:B------:R-:W-:Y:S02]  /*15820*/  LOP3.LUT R0, R247.reuse, 0x1, RZ, 0xc0, !PT ;  /* 0x00000001f7007812 */ /* 0x040fe400078ec0ff */
[----:B------:R-:W-:Y:S02]  /*15830*/  LOP3.LUT P2, RZ, R247, 0x2, RZ, 0xc0, !PT ;  /* 0x00000002f7ff7812 */ /* 0x000fe4000784c0ff */
[----:B------:R-:W-:Y:S01]  /*15840*/  ISETP.NE.U32.AND P5, PT, R0, 0x1, PT ;  /* 0x000000010000780c */ /* 0x000fe20003fa5070 */
[C---:B------:R-:W-:Y:S01]  /*15850*/  IMAD.SHL.U32 R0, R60.reuse, 0x40, RZ ;  /* 0x000000403c007824 */ /* 0x040fe200078e00ff */
[----:B------:R-:W-:-:S09]  /*15860*/  SHF.L.U64.HI R4, R60, 0x6, R61 ;  /* 0x000000063c047819 */ /* 0x000fd2000001023d */
[CC--:B-1----:R-:W-:Y:S02]  /*15870*/  @P2 LEA R6, P1, R0.reuse, R152.reuse, 0x1 ;  /* 0x0000009800062211 */ /* 0x0c2fe400078208ff */
[C---:B------:R-:W-:Y:S02]  /*15880*/  @!P5 LEA R12, P6, R0.reuse, R152, 0x1 ;  /* 0x00000098000cd211 */ /* 0x040fe400078c08ff */
[CCC-:B------:R-:W-:Y:S02]  /*15890*/  @P2 LEA.HI.X R7, R0.reuse, R153.reuse, R4.reuse, 0x1, P1 ;  /* 0x0000009900072211 */ /* 0x1c0fe400008f0c04 */
[----:B------:R-:W-:-:S05]  /*158a0*/  @!P5 LEA.HI.X R13, R0, R153, R4, 0x1, P6 ;  /* 0x00000099000dd211 */ /* 0x000fca00030f0c04 */
        /* <DEDUP_REMOVED lines=10> */
.L_x_1133:
[----:B------:R-:W-:Y:S05]  /*15950*/  BSYNC B0 ;  /* 0x0000000000007941 */ /* 0x000fea0003800000 */
.L_x_1132:
[----:B------:R1:W-:Y:S01]  /*15960*/  @P4 STS.128 [R243+0xe800], RZ ;  /* 0x00e800fff3004388 */ /* 0x0003e20000000c00 */
[----:B------:R-:W-:Y:S03]  /*15970*/  BSSY B0, `(.L_x_1134) ;  /* 0x0000016000007945 */ /* 0x000fe60003800000 */
[----:B------:R1:W-:Y:S01]  /*15980*/  @P4 STS.128 [R243+0x12800], RZ ;  /* 0x012800fff3004388 */ /* 0x0003e20000000c00 */
[----:B------:R-:W-:Y:S05]  /*15990*/  @P4 BRA `(.L_x_1135) ;  /* 0x00000000004c4947 */ /* 0x000fea0003800000 */
        /* <DEDUP_REMOVED lines=19> */
.L_x_1135:
[----:B------:R-:W-:Y:S05]  /*15ad0*/  BSYNC B0 ;  /* 0x0000000000007941 */ /* 0x000fea0003800000 */
.L_x_1134:
        /* <DEDUP_REMOVED lines=23> */
.L_x_1137:
[----:B------:R-:W-:Y:S05]  /*15c50*/  BSYNC B0 ;  /* 0x0000000000007941 */ /* 0x000fea0003800000 */
.L_x_1136:
[----:B------:R1:W-:Y:S01]  /*15c60*/  @P0 STS.128 [R243+0xf800], RZ ;  /* 0x00f800fff3000388 */ /* 0x0003e20000000c00 */
[----:B------:R-:W-:Y:S03]  /*15c70*/  BSSY B0, `(.L_x_1138) ;  /* 0x0000016000007945 */ /* 0x000fe60003800000 */
[----:B------:R1:W-:Y:S01]  /*15c80*/  @P0 STS.128 [R243+0x13800], RZ ;  /* 0x013800fff3000388 */ /* 0x0003e20000000c00 */
[----:B------:R-:W-:Y:S05]  /*15c90*/  @P0 BRA `(.L_x_1139) ;  /* 0x00000000004c0947 */ /* 0x000fea0003800000 */
[C---:B------:R-:W-:Y:S02]  /*15ca0*/  LOP3.LUT R0, R247.reuse, 0x1, RZ, 0xc0, !PT ;  /* 0x00000001f7007812 */ /* 0x040fe400078ec0ff */
[----:B------:R-:W-:Y:S02]  /*15cb0*/  LOP3.LUT P0, RZ, R247, 0x2, RZ, 0xc0, !PT ;  /* 0x00000002f7ff7812 */ /* 0x000fe4000780c0ff */
[----:B------:R-:W-:-:S11]  /*15cc0*/  ISETP.NE.U32.AND P1, PT, R0, 0x1, PT ;  /* 0x000000010000780c */ /* 0x000fd60003f25070 */
[----:B------:R-:W-:Y:S02]  /*15cd0*/  @P0 IMAD R0, R61, 0xe0, RZ ;  /* 0x000000e03d000824 */ /* 0x000fe400078e02ff */
[----:B-1----:R-:W-:-:S04]  /*15ce0*/  @!P1 IMAD.WIDE.U32 R6, R60, 0xe0, R152 ;  /* 0x000000e03c069825 */ /* 0x002fc800078e0098 */
[----:B------:R-:W-:Y:S02]  /*15cf0*/  @!P1 IMAD R61, R61, 0xe0, RZ ;  /* 0x000000e03d3d9824 */ /* 0x000fe400078e02ff */
[----:B------:R-:W-:-:S03]  /*15d00*/  @P0 IMAD.WIDE.U32 R4, R60, 0xe0, R152 ;  /* 0x000000e03c040825 */ /* 0x000fc600078e0098 */
[----:B------:R-:W-:Y:S02]  /*15d10*/  @!P1 IADD3 R7, R61, R7, RZ ;  /* 0x000000073d079210 */ /* 0x000fe40007ffe0ff */
[----:B------:R-:W-:-:S03]  /*15d20*/  @P0 IADD3 R5, R0, R5, RZ ;  /* 0x0000000500050210 */ /* 0x000fc60007ffe0ff */
        /* <DEDUP_REMOVED lines=10> */
.L_x_1139:
[----:B------:R-:W-:Y:S05]  /*15dd0*/  BSYNC B0 ;  /* 0x0000000000007941 */ /* 0x000fea0003800000 */
.L_x_1138:
[----:B------:R-:W-:Y:S01]  /*15de0*/  LDSM.16.M88.4 R132, [R230] ;  /* 0x00000000e684783b */ /* 0x000fe20000000200 */
[----:B------:R-:W-:Y:S01]  /*15df0*/  R2P PR, R65, 0x6 ;  /* 0x0000000641007804 */ /* 0x000fe20000000000 */
[C---:B------:R-:W-:Y:S01]  /*15e00*/  VIADD R0, R229.reuse, 0x4000 ;  /* 0x00004000e5007836 */ /* 0x040fe20000000000 */
[----:B------:R-:W-:Y:S01]  /*15e10*/  SHF.R.S32.HI R45, RZ, 0x1f, R64 ;  /* 0x0000001fff2d7819 */ /* 0x000fe20000011440 */
[----:B------:R-:W5:Y:S01]  /*15e20*/  LDSM.16.M88.4 R88, [R229+0x4000] ;  /* 0x00400000e558783b */ /* 0x000f620000000200 */
[----:B------:R-:W-:Y:S01]  /*15e30*/  VIADD R227, R229, 0x4020 ;  /* 0x00004020e5e37836 */ /* 0x000fe20000000000 */
[----:B------:R-:W-:Y:S01]  /*15e40*/  LOP3.LUT R3, R3, R8, RZ, 0xfc, !PT ;  /* 0x0000000803037212 */ /* 0x000fe200078efcff */
[--C-:B------:R-:W-:Y:S01]  /*15e50*/  IMAD R228, R49, 0x2, R230.reuse ;  /* 0x0000000231e47824 */ /* 0x100fe200078e02e6 */
[----:B------:R-:W2:Y:S01]  /*15e60*/  LDSM.16.M88.4 R80, [R229+0x4800] ;  /* 0x00480000e550783b */ /* 0x000ea20000000200 */
[----:B------:R-:W-:Y:S01]  /*15e70*/  IMAD R226, R47, 0x2, R230 ;  /* 0x000000022fe27824 */ /* 0x000fe200078e02e6 */
[----:B------:R-:W-:Y:S01]  /*15e80*/  LEA.HI R45, R45, R64, RZ, 0x2 ;  /* 0x000000402d2d7211 */ /* 0x000fe200078f10ff */
[----:B------:R-:W-:Y:S01]  /*15e90*/  IMAD R225, R47, 0x2, R228 ;  /* 0x000000022fe17824 */ /* 0x000fe200078e02e4 */
[----:B------:R-:W2:Y:S01]  /*15ea0*/  LDSM.16.M88.4 R72, [R229+0x5000] ;  /* 0x00500000e548783b */ /* 0x000ea20000000200 */
[----:B------:R-:W-:Y:S01]  /*15eb0*/  IMAD.SHL.U32 R56, R56, 0x2, RZ ;  /* 0x0000000238387824 */ /* 0x000fe200078e00ff */
[----:B------:R-:W-:Y:S01]  /*15ec0*/  SHF.R.S32.HI R45, RZ, 0x2, R45 ;  /* 0x00000002ff2d7819 */ /* 0x000fe2000001142d */
[----:B------:R-:W-:Y:S01]  /*15ed0*/  @P1 VIADD R227, R0, 0xffffffe0 ;  /* 0xffffffe000e31836 */ /* 0x000fe20000000000 */
[----:B------:R-:W2:Y:S01]  /*15ee0*/  LDSM.16.M88.4 R52, [R229+0x5800] ;  /* 0x00580000e534783b */ /* 0x000ea20000000200 */
[----:B------:R-:W-:Y:S01]  /*15ef0*/  IMAD.MOV.U32 R0, RZ, RZ, 0x40 ;  /* 0x00000040ff007424 */ /* 0x000fe200078e00ff */
[----:B------:R-:W-:Y:S01]  /*15f00*/  BSSY B1, `(.L_x_1140) ;  /* 0x0000247000017945 */ /* 0x000fe20003800000 */
[----:B------:R-:W-:Y:S01]  /*15f10*/  IMAD R45, R58, 0x10, R45 ;  /* 0x000000103a2d7824 */ /* 0x000fe200078e022d */
[----:B------:R-:W2:Y:S01]  /*15f20*/  LDSM.16.M88.4 R36, [R229+0x6000] ;  /* 0x00600000e524783b */ /* 0x000ea20000000200 */
[C---:B------:R-:W-:Y:S01]  /*15f30*/  VIADD R219, R227.reuse, 0x800 ;  /* 0x00000800e3db7836 */ /* 0x040fe20000000000 */
[----:B------:R-:W-:Y:S01]  /*15f40*/  SEL R0, R0, 0xffffffc0, !P2 ;  /* 0xffffffc000007807 */ /* 0x000fe20005000000 */
[----:B------:R-:W-:Y:S01]  /*15f50*/  VIADD R218, R227, 0x1000 ;  /* 0x00001000e3da7836 */ /* 0x000fe20000000000 */
[----:B------:R-:W2:Y:S01]  /*15f60*/  LDSM.16.M88.4 R28, [R229+0x6800] ;  /* 0x00680000e51c783b */ /* 0x000ea20000000200 */
[----:B------:R-:W-:Y:S01]  /*15f70*/  IADD3 R45, R45, 0x1, R66 ;  /* 0x000000012d2d7810 */ /* 0x000fe20007ffe042 */
[----:B------:R-:W-:-:S02]  /*15f80*/  VIADD R217, R227, 0x1800 ;  /* 0x00001800e3d97836 */ /* 0x000fc40000000000 */
[----:B------:R-:W2:Y:S01]  /*15f90*/  LDSM.16.M88.4 R20, [R229+0x7000] ;  /* 0x00700000e514783b */ /* 0x000ea20000000200 */
[----:B------:R-:W-:Y:S01]  /*15fa0*/  IMAD.IADD R223, R229, 0x1, R0 ;  /* 0x00000001e5df7824 */ /* 0x000fe200078e0200 */
[----:B------:R-:W-:Y:S01]  /*15fb0*/  IADD3 R45, R68, R45, -R241 ;  /* 0x0000002d442d7210 */ /* 0x000fe20007ffe8f1 */
[----:B------:R-:W-:Y:S01]  /*15fc0*/  IMAD.IADD R212, R0, 0x1, R227 ;  /* 0x0000000100d47824 */ /* 0x000fe200078e02e3 */
[----:B------:R-:W2:Y:S01]  /*15fd0*/  LDSM.16.M88.4 R96, [R229+0x7800] ;  /* 0x00780000e560783b */ /* 0x000ea20000000200 */
[----:B------:R-:W-:Y:S01]  /*15fe0*/  LOP3.LUT R0, R56, 0x6, RZ, 0xc0, !PT ;  /* 0x0000000638007812 */ /* 0x000fe200078ec0ff */
[----:B------:R-:W-:Y:S02]  /*15ff0*/  VIADD R216, R227, 0x2000 ;  /* 0x00002000e3d87836 */ /* 0x000fe40000000000 */
[----:B-1----:R-:W-:Y:S01]  /*16000*/  LDSM.16.M88.4 R4, [R228] ;  /* 0x00000000e404783b */ /* 0x002fe20000000200 */
[----:B------:R-:W-:Y:S02]  /*16010*/  IMAD.IADD R189, R2, 0x1, R45 ;  /* 0x0000000102bd7824 */ /* 0x000fe400078e022d */
[----:B------:R-:W-:Y:S01]  /*16020*/  IMAD.IADD R0, R9, 0x1, R0 ;  /* 0x0000000109007824 */ /* 0x000fe200078e0200 */
[----:B---34-:R-:W1:Y:S01]  /*16030*/  LDSM.16.M88.4 R16, [R227] ;  /* 0x00000000e310783b */ /* 0x018e620000000200 */
[----:B------:R-:W-:Y:S01]  /*16040*/  VIADD R215, R227, 0x2800 ;  /* 0x00002800e3d77836 */ /* 0x000fe20000000000 */
[C---:B------:R-:W-:Y:S01]  /*16050*/  VIMNMX R188, R189.reuse, R68, PT ;  /* 0x00000044bdbc7248 */ /* 0x040fe20003fe0100 */
[C---:B------:R-:W-:Y:S01]  /*16060*/  VIADD R2, R0.reuse, 0x8 ;  /* 0x0000000800027836 */ /* 0x040fe20000000000 */
[C---:B-----5:R-:W-:Y:S01]  /*16070*/  HMMA.16816.F32 R92, R132.reuse, R88, RZ ;  /* 0x00000058845c723c */ /* 0x060fe200000018ff */
[----:B------:R-:W3:Y:S01]  /*16080*/  LDSM.16.M88.4 R104, [R227+0x800] ;  /* 0x00080000e368783b */ /* 0x000ee20000000200 */
[----:B------:R-:W-:Y:S01]  /*16090*/  VIADDMNMX R189, R189, 0x8, R68, PT ;  /* 0x00000008bdbd7846 */ /* 0x000fe20003800144 */
[----:B------:R-:W-:Y:S01]  /*160a0*/  VIADD R44, R0, 0x1 ;  /* 0x00000001002c7836 */ /* 0x000fe20000000000 */
[CC--:B------:R-:W-:Y:S01]  /*160b0*/  ISETP.GE.AND P5, PT, R2.reuse, R188.reuse, PT ;  /* 0x000000bc0200720c */ /* 0x0c0fe20003fa6270 */
[----:B------:R-:W4:Y:S01]  /*160c0*/  LDSM.16.M88.4 R12, [R227+0x1000] ;  /* 0x00100000e30c783b */ /* 0x000f220000000200 */
[C---:B------:R-:W-:Y:S01]  /*160d0*/  HMMA.16816.F32 R88, R132.reuse, R90, RZ ;  /* 0x0000005a8458723c */ /* 0x040fe200000018ff */
[-C--:B------:R-:W-:Y:S01]  /*160e0*/  ISETP.GE.AND P1, PT, R2, R189.reuse, PT ;  /* 0x000000bd0200720c */ /* 0x080fe20003f26270 */
[----:B------:R-:W-:Y:S01]  /*160f0*/  VIADD R2, R0, 0x10 ;  /* 0x0000001000027836 */ /* 0x000fe20000000000 */
[----:B------:R-:W5:Y:S01]  /*16100*/  LDSM.16.M88.4 R100, [R227+0x1800] ;  /* 0x00180000e364783b */ /* 0x000f620000000200 */
[-C--:B------:R-:W-:Y:S01]  /*16110*/  ISETP.GE.AND P6, PT, R44, R188.reuse, PT ;  /* 0x000000bc2c00720c */ /* 0x080fe20003fc6270 */
[----:B------:R-:W-:Y:S01]  /*16120*/  VIADD R8, R0, 0x9 ;  /* 0x0000000900087836 */ /* 0x000fe20000000000 */
[C---:B--2---:R-:W-:Y:S01]  /*16130*/  HMMA.16816.F32 R84, R132.reuse, R80, RZ ;  /* 0x000000508454723c */ /* 0x044fe200000018ff */
[----:B------:R-:W2:Y:S01]  /*16140*/  LDSM.16.M88.4 R112, [R227+0x2000] ;  /* 0x00200000e370783b */ /* 0x000ea20000000200 */
[-C--:B------:R-:W-:Y:S01]  /*16150*/  ISETP.GE.AND P4, PT, R2, R188.reuse, PT ;  /* 0x000000bc0200720c */ /* 0x080fe20003f86270 */
[C---:B------:R-:W-:Y:S01]  /*16160*/  VIADD R214, R227.reuse, 0x3000 ;  /* 0x00003000e3d67836 */ /* 0x040fe20000000000 */
[C---:B------:R-:W-:Y:S01]  /*16170*/  ISETP.GE.AND P0, PT, R8.reuse, R188, PT ;  /* 0x000000bc0800720c */ /* 0x040fe20003f06270 */
[----:B------:R-:W-:Y:S01]  /*16180*/  LDSM.16.M88.4 R108, [R227+0x3800] ;  /* 0x00380000e36c783b */ /* 0x000fe20000000200 */
[C---:B------:R-:W-:Y:S01]  /*16190*/  HMMA.16816.F32 R76, R132.reuse, R72, RZ ;  /* 0x00000048844c723c */ /* 0x040fe200000018ff */
[-C--:B------:R-:W-:Y:S01]  /*161a0*/  ISETP.GE.AND P3, PT, R8, R189.reuse, PT ;  /* 0x000000bd0800720c */ /* 0x080fe20003f66270 */
[----:B------:R-:W-:Y:S01]  /*161b0*/  VIADD R8, R0, 0x11 ;  /* 0x0000001100087836 */ /* 0x000fe20000000000 */
[----:B------:R-:W-:Y:S01]  /*161c0*/  LDSM.16.M88.4 R124, [R223+0x5000] ;  /* 0x00500000df7c783b */ /* 0x000fe20000000200 */
[----:B------:R-:W-:Y:S01]  /*161d0*/  ISETP.GE.AND P2, PT, R44, R189, PT ;  /* 0x000000bd2c00720c */ /* 0x000fe20003f46270 */
[C---:B------:R-:W-:Y:S01]  /*161e0*/  VIADD R213, R227.reuse, 0x3800 ;  /* 0x00003800e3d57836 */ /* 0x040fe20000000000 */
[----:B------:R-:W-:Y:S01]  /*161f0*/  HMMA.16816.F32 R80, R132, R82, RZ ;  /* 0x000000528450723c */ /* 0x000fe200000018ff */
[----:B------:R-:W-:Y:S01]  /*16200*/  LDSM.16.M88.4 R120, [R223+0x6000] ;  /* 0x00600000df78783b */ /* 0x000fe20000000200 */
[----:B------:R-:W-:-:S02]  /*16210*/  VIADD R211, R227, 0x4000 ;  /* 0x00004000e3d37836 */ /* 0x000fc40000000000 */
[C---:B------:R-:W-:Y:S01]  /*16220*/  VIADD R210, R227.reuse, 0x4800 ;  /* 0x00004800e3d27836 */ /* 0x040fe20000000000 */
[----:B------:R-:W-:Y:S01]  /*16230*/  LDSM.16.M88.4 R116, [R223+0x6800] ;  /* 0x00680000df74783b */ /* 0x000fe20000000200 */
[C---:B------:R-:W-:Y:S01]  /*16240*/  HMMA.16816.F32 R72, R132.reuse, R74, RZ ;  /* 0x0000004a8448723c */ /* 0x040fe200000018ff */
[C---:B------:R-:W-:Y:S02]  /*16250*/  VIADD R209, R227.reuse, 0x5000 ;  /* 0x00005000e3d17836 */ /* 0x040fe40000000000 */
[----:B------:R-:W-:Y:S01]  /*16260*/  LDSM.16.M88.4 R144, [R230+0x2000] ;  /* 0x00200000e690783b */ /* 0x000fe20000000200 */
[C---:B------:R-:W-:Y:S02]  /*16270*/  VIADD R208, R227.reuse, 0x5800 ;  /* 0x00005800e3d07836 */ /* 0x040fe40000000000 */
        /* <DEDUP_REMOVED lines=8> */
[----:B------:R-:W-:Y:S02]  /*16300*/  VIADD R204, R227, 0x7800 ;  /* 0x00007800e3cc7836 */ /* 0x000fe40000000000 */
[C---:B------:R-:W-:Y:S01]  /*16310*/  HMMA.16816.F32 R32, R132.reuse, R28, RZ ;  /* 0x0000001c8420723c */ /* 0x040fe200000018ff */
[----:B------:R-:W-:Y:S04]  /*16320*/  LDSM.16.M88.4 R56, [R212+0x5000] ;  /* 0x00500000d438783b */ /* 0x000fe80000000200 */
[----:B------:R-:W-:Y:S01]  /*16330*/  LDSM.16.M88.4 R64, [R223+0xa000] ;  /* 0x00a00000df40783b */ /* 0x000fe20000000200 */
[C---:B------:R-:W-:Y:S03]  /*16340*/  HMMA.16816.F32 R24, R132.reuse, R20, RZ ;  /* 0x000000148418723c */ /* 0x040fe600000018ff */
[----:B------:R-:W-:Y:S03]  /*16350*/  LDSM.16.M88.4 R68, [R212+0x5800] ;  /* 0x00580000d444783b */ /* 0x000fe60000000200 */
[C---:B------:R-:W-:Y:S01]  /*16360*/  HMMA.16816.F32 R52, R132.reuse, R54, RZ ;  /* 0x000000368434723c */ /* 0x040fe200000018ff */
[----:B------:R-:W0:Y:S05]  /*16370*/  LDGDEPBAR ;  /* 0x00000000000079af */ /* 0x000e2a0000000000 */
[C---:B------:R-:W-:Y:S06]  /*16380*/  HMMA.16816.F32 R36, R132.reuse, R38, RZ ;  /* 0x000000268424723c */ /* 0x040fec00000018ff */
[C---:B------:R-:W-:Y:S06]  /*16390*/  HMMA.16816.F32 R28, R132.reuse, R30, RZ ;  /* 0x0000001e841c723c */ /* 0x040fec00000018ff */
[C---:B------:R-:W-:Y:S06]  /*163a0*/  HMMA.16816.F32 R20, R132.reuse, R22, RZ ;  /* 0x000000168414723c */ /* 0x040fec00000018ff */
[C---:B------:R-:W-:Y:S06]  /*163b0*/  HMMA.16816.F32 R136, R132.reuse, R96, RZ ;  /* 0x000000608488723c */ /* 0x040fec00000018ff */
[----:B------:R-:W-:Y:S01]  /*163c0*/  HMMA.16816.F32 R132, R132, R98, RZ ;  /* 0x000000628484723c */ /* 0x000fe200000018ff */
[----:B------:R-:W2:Y:S05]  /*163d0*/  LDSM.16.M88.4 R96, [R227+0x2800] ;  /* 0x00280000e360783b */ /* 0x000eaa0000000200 */
[C---:B-1----:R-:W-:Y:S06]  /*163e0*/  HMMA.16816.F32 R92, R4.reuse, R16, R92 ;  /* 0x00000010045c723c */ /* 0x042fec000000185c */
[C---:B------:R-:W-:Y:S01]  /*163f0*/  HMMA.16816.F32 R88, R4.reuse, R18, R88 ;  /* 0x000000120458723c */ /* 0x040fe20000001858 */
[----:B------:R-:W1:Y:S05]  /*16400*/  LDSM.16.M88.4 R16, [R227+0x3000] ;  /* 0x00300000e310783b */ /* 0x000e6a0000000200 */
[C---:B---3--:R-:W-:Y:S06]  /*16410*/  HMMA.16816.F32 R84, R4.reuse, R104, R84 ;  /* 0x000000680454723c */ /* 0x048fec0000001854 */
[C---:B------:R-:W-:Y:S01]  /*16420*/  HMMA.16816.F32 R80, R4.reuse, R106, R80 ;  /* 0x0000006a0450723c */ /* 0x040fe20000001850 */
[----:B------:R-:W-:Y:S05]  /*16430*/  LDSM.16.M88.4 R104, [R223+0x4000] ;  /* 0x00400000df68783b */ /* 0x000fea0000000200 */
[C---:B----4-:R-:W-:Y:S06]  /*16440*/  HMMA.16816.F32 R76, R4.reuse, R12, R76 ;  /* 0x0000000c044c723c */ /* 0x050fec000000184c */
[C---:B------:R-:W-:Y:S01]  /*16450*/  HMMA.16816.F32 R72, R4.reuse, R14, R72 ;  /* 0x0000000e0448723c */ /* 0x040fe20000001848 */
[----:B------:R-:W3:Y:S05]  /*16460*/  LDSM.16.M88.4 R12, [R226] ;  /* 0x00000000e20c783b */ /* 0x000eea0000000200 */
[C---:B-----5:R-:W-:Y:S06]  /*16470*/  HMMA.16816.F32 R60, R4.reuse, R100, R60 ;  /* 0x00000064043c723c */ /* 0x060fec000000183c */
[C---:B------:R-:W-:Y:S01]  /*16480*/  HMMA.16816.F32 R52, R4.reuse, R102, R52 ;  /* 0x000000660434723c */ /* 0x040fe20000001834 */
[----:B------:R-:W4:Y:S05]  /*16490*/  LDSM.16.M88.4 R100, [R223+0x4800] ;  /* 0x00480000df64783b */ /* 0x000f2a0000000200 */
[C---:B--2---:R-:W-:Y:S06]  /*164a0*/  HMMA.16816.F32 R40, R4.reuse, R112, R40 ;  /* 0x000000700428723c */ /* 0x044fec0000001828 */
        /* <DEDUP_REMOVED lines=8> */
[C---:B------:R-:W-:Y:S06]  /*16530*/  HMMA.16816.F32 R136, R4.reuse, R108, R136 ;  /* 0x0000006c0488723c */ /* 0x040fec0000001888 */
[----:B------:R-:W-:Y:S01]  /*16540*/  HMMA.16816.F32 R132, R4, R110, R132 ;  /* 0x0000006e0484723c */ /* 0x000fe20000001884 */
[----:B------:R-:W-:Y:S04]  /*16550*/  LDSM.16.M88.4 R108, [R225] ;  /* 0x00000000e16c783b */ /* 0x000fe80000000200 */
[----:B------:R-:W2:Y:S01]  /*16560*/  LDSM.16.M88.4 R4, [R212] ;  /* 0x00000000d404783b */ /* 0x000ea20000000200 */
[C---:B---3--:R-:W-:Y:S06]  /*16570*/  HMMA.16816.F32 R92, R12.reuse, R104, R92 ;  /* 0x000000680c5c723c */ /* 0x048fec000000185c */
[C---:B------:R-:W-:Y:S01]  /*16580*/  HMMA.16816.F32 R88, R12.reuse, R106, R88 ;  /* 0x0000006a0c58723c */ /* 0x040fe20000001858 */
[----:B------:R-:W3:Y:S05]  /*16590*/  LDSM.16.M88.4 R104, [R212+0x800] ;  /* 0x00080000d468783b */ /* 0x000eea0000000200 */
[C---:B----4-:R-:W-:Y:S06]  /*165a0*/  HMMA.16816.F32 R84, R12.reuse, R100, R84 ;  /* 0x000000640c54723c */ /* 0x050fec0000001854 */
[C---:B------:R-:W-:Y:S01]  /*165b0*/  HMMA.16816.F32 R80, R12.reuse, R102, R80 ;  /* 0x000000660c50723c */ /* 0x040fe20000001850 */
[----:B------:R-:W-:Y:S05]  /*165c0*/  LDSM.16.M88.4 R100, [R212+0x1000] ;  /* 0x00100000d464783b */ /* 0x000fea0000000200 */
[C---:B-1----:R-:W-:Y:S06]  /*165d0*/  HMMA.16816.F32 R24, R12.reuse, R16, R24 ;  /* 0x000000100c18723c */ /* 0x042fec0000001818 */
[C---:B------:R-:W-:Y:S01]  /*165e0*/  HMMA.16816.F32 R20, R12.reuse, R18, R20 ;  /* 0x000000120c14723c */ /* 0x040fe20000001814 */
[----:B------:R-:W1:Y:S05]  /*165f0*/  LDSM.16.M88.4 R16, [R212+0x2000] ;  /* 0x00200000d410783b */ /* 0x000e6a0000000200 */
[----:B------:R-:W-:Y:S06]  /*16600*/  HMMA.16816.F32 R76, R12, R124, R76 ;  /* 0x0000007c0c4c723c */ /* 0x000fec000000184c */
[C---:B--2---:R-:W-:Y:S06]  /*16610*/  HMMA.16816.F32 R92, R108.reuse, R4, R92 ;  /* 0x000000046c5c723c */ /* 0x044fec000000185c */
[----:B------:R-:W-:Y:S01]  /*16620*/  HMMA.16816.F32 R88, R108, R6, R88 ;  /* 0x000000066c58723c */ /* 0x000fe20000001858 */
[----:B------:R-:W2:Y:S05]  /*16630*/  LDSM.16.M88.4 R4, [R212+0x3000] ;  /* 0x00300000d404783b */ /* 0x000eaa0000000200 */
[C---:B------:R-:W-:Y:S01]  /*16640*/  HMMA.16816.F32 R72, R12.reuse, R126, R72 ;  /* 0x0000007e0c48723c */ /* 0x040fe20000001848 */
[----:B------:R-:W-:Y:S05]  /*16650*/  LDSM.16.M88.4 R124, [R227+0x4000] ;  /* 0x00400000e37c783b */ /* 0x000fea0000000200 */
        /* <DEDUP_REMOVED lines=11> */
[----:B------:R-:W5:Y:S04]  /*16710*/  LDSM.16.M88.4 R12, [R212+0x2800] ;  /* 0x00280000d40c783b */ /* 0x000f680000000200 */
[----:B------:R-:W-:Y:S01]  /*16720*/  LDSM.16.M88.4 R112, [R212+0x3800] ;  /* 0x00380000d470783b */ /* 0x000fe20000000200 */
[C---:B---3--:R-:W-:Y:S06]  /*16730*/  HMMA.16816.F32 R84, R108.reuse, R104, R84 ;  /* 0x000000686c54723c */ /* 0x048fec0000001854 */
[C---:B------:R-:W-:Y:S01]  /*16740*/  HMMA.16816.F32 R80, R108.reuse, R106, R80 ;  /* 0x0000006a6c50723c */ /* 0x040fe20000001850 */
[----:B------:R-:W3:Y:S05]  /*16750*/  LDSM.16.M88.4 R104, [R229+0x8000] ;  /* 0x00800000e568783b */ /* 0x000eea0000000200 */
[C---:B-1----:R-:W-:Y:S06]  /*16760*/  HMMA.16816.F32 R40, R108.reuse, R16, R40 ;  /* 0x000000106c28723c */ /* 0x042fec0000001828 */
[C---:B------:R-:W-:Y:S01]  /*16770*/  HMMA.16816.F32 R36, R108.reuse, R18, R36 ;  /* 0x000000126c24723c */ /* 0x040fe20000001824 */
[----:B------:R-:W1:Y:S05]  /*16780*/  LDSM.16.M88.4 R16, [R229+0x9800] ;  /* 0x00980000e510783b */ /* 0x000e6a0000000200 */
[C---:B--2---:R-:W-:Y:S06]  /*16790*/  HMMA.16816.F32 R24, R108.reuse, R4, R24 ;  /* 0x000000046c18723c */ /* 0x044fec0000001818 */
[C---:B------:R-:W-:Y:S01]  /*167a0*/  HMMA.16816.F32 R20, R108.reuse, R6, R20 ;  /* 0x000000066c14723c */ /* 0x040fe20000001814 */
[----:B------:R-:W2:Y:S05]  /*167b0*/  LDSM.16.M88.4 R4, [R229+0xa800] ;  /* 0x00a80000e504783b */ /* 0x000eaa0000000200 */
[C---:B------:R-:W-:Y:S06]  /*167c0*/  HMMA.16816.F32 R76, R108.reuse, R100, R76 ;  /* 0x000000646c4c723c */ /* 0x040fec000000184c */
[C---:B------:R-:W-:Y:S01]  /*167d0*/  HMMA.16816.F32 R72, R108.reuse, R102, R72 ;  /* 0x000000666c48723c */ /* 0x040fe20000001848 */
[----:B------:R-:W2:Y:S05]  /*167e0*/  LDSM.16.M88.4 R100, [R229+0x8800] ;  /* 0x00880000e564783b */ /* 0x000eaa0000000200 */
[C---:B----4-:R-:W-:Y:S06]  /*167f0*/  HMMA.16816.F32 R60, R108.reuse, R96, R60 ;  /* 0x000000606c3c723c */ /* 0x050fec000000183c */
[C---:B------:R-:W-:Y:S01]  /*16800*/  HMMA.16816.F32 R52, R108.reuse, R98, R52 ;  /* 0x000000626c34723c */ /* 0x040fe20000001834 */
[----:B------:R-:W-:Y:S05]  /*16810*/  LDSM.16.M88.4 R96, [R229+0x9000] ;  /* 0x00900000e560783b */ /* 0x000fea0000000200 */
[C---:B-----5:R-:W-:Y:S06]  /*16820*/  HMMA.16816.F32 R32, R108.reuse, R12, R32 ;  /* 0x0000000c6c20723c */ /* 0x060fec0000001820 */
[----:B------:R-:W-:Y:S01]  /*16830*/  HMMA.16816.F32 R28, R108, R14, R28 ;  /* 0x0000000e6c1c723c */ /* 0x000fe2000000181c */
[----:B------:R-:W4:Y:S05]  /*16840*/  LDSM.16.M88.4 R12, [R229+0xa000] ;  /* 0x00a00000e50c783b */ /* 0x000f2a0000000200 */
[C---:B---3--:R-:W-:Y:S06]  /*16850*/  HMMA.16816.F32 R92, R144.reuse, R104, R92 ;  /* 0x00000068905c723c */ /* 0x048fec000000185c */
[----:B------:R-:W-:Y:S01]  /*16860*/  HMMA.16816.F32 R88, R144, R106, R88 ;  /* 0x0000006a9058723c */ /* 0x000fe20000001858 */
[----:B------:R-:W-:Y:S05]  /*16870*/  LDSM.16.M88.4 R104, [R227+0x6800] ;  /* 0x00680000e368783b */ /* 0x000fea0000000200 */
[C---:B------:R-:W-:Y:S06]  /*16880*/  HMMA.16816.F32 R136, R108.reuse, R112, R136 ;  /* 0x000000706c88723c */ /* 0x040fec0000001888 */
[----:B------:R-:W-:Y:S01]  /*16890*/  HMMA.16816.F32 R132, R108, R114, R132 ;  /* 0x000000726c84723c */ /* 0x000fe20000001884 */
[----:B------:R-:W3:Y:S04]  /*168a0*/  LDSM.16.M88.4 R112, [R227+0x5800] ;  /* 0x00580000e370783b */ /* 0x000ee80000000200 */
[----:B------:R-:W-:Y:S01]  /*168b0*/  LDSM.16.M88.4 R108, [R227+0x6000] ;  /* 0x00600000e36c783b */ /* 0x000fe20000000200 */
[C---:B-1----:R-:W-:Y:S06]  /*168c0*/  HMMA.16816.F32 R60, R144.reuse, R16, R60 ;  /* 0x00000010903c723c */ /* 0x042fec000000183c */
[C---:B------:R-:W-:Y:S01]  /*168d0*/  HMMA.16816.F32 R52, R144.reuse, R18, R52 ;  /* 0x000000129034723c */ /* 0x040fe20000001834 */
[----:B------:R-:W-:Y:S05]  /*168e0*/  LDSM.16.M88.4 R16, [R223+0x8000] ;  /* 0x00800000df10783b */ /* 0x000fea0000000200 */
[C---:B--2---:R-:W-:Y:S06]  /*168f0*/  HMMA.16816.F32 R32, R144.reuse, R4, R32 ;  /* 0x000000049020723c */ /* 0x044fec0000001820 */
[C---:B------:R-:W-:Y:S01]  /*16900*/  HMMA.16816.F32 R28, R144.reuse, R6, R28 ;  /* 0x00000006901c723c */ /* 0x040fe2000000181c */
[----:B------:R-:W1:Y:S05]  /*16910*/  LDSM.16.M88.4 R4, [R226+0x2000] ;  /* 0x00200000e204783b */ /* 0x000e6a0000000200 */
[C---:B------:R-:W-:Y:S06]  /*16920*/  HMMA.16816.F32 R84, R144.reuse, R100, R84 ;  /* 0x000000649054723c */ /* 0x040fec0000001854 */
[C---:B------:R-:W-:Y:S01]  /*16930*/  HMMA.16816.F32 R80, R144.reuse, R102, R80 ;  /* 0x000000669050723c */ /* 0x040fe20000001850 */
[----:B------:R-:W-:Y:S05]  /*16940*/  LDSM.16.M88.4 R100, [R227+0x7000] ;  /* 0x00700000e364783b */ /* 0x000fea0000000200 */
[C---:B----4-:R-:W-:Y:S06]  /*16950*/  HMMA.16816.F32 R40, R144.reuse, R12, R40 ;  /* 0x0000000c9028723c */ /* 0x050fec0000001828 */
[----:B------:R-:W-:Y:S01]  /*16960*/  HMMA.16816.F32 R36, R144, R14, R36 ;  /* 0x0000000e9024723c */ /* 0x000fe20000001824 */
[----:B------:R-:W2:Y:S05]  /*16970*/  LDSM.16.M88.4 R12, [R223+0x8800] ;  /* 0x00880000df0c783b */ /* 0x000eaa0000000200 */
[C---:B------:R-:W-:Y:S06]  /*16980*/  HMMA.16816.F32 R92, R128.reuse, R124, R92 ;  /* 0x0000007c805c723c */ /* 0x040fec000000185c */
[----:B------:R-:W-:Y:S06]  /*16990*/  HMMA.16816.F32 R88, R128, R126, R88 ;  /* 0x0000007e8058723c */ /* 0x000fec0000001858 */
[C---:B------:R-:W-:Y:S06]  /*169a0*/  HMMA.16816.F32 R76, R144.reuse, R96, R76 ;  /* 0x00000060904c723c */ /* 0x040fec000000184c */
[----:B------:R-:W-:Y:S01]  /*169b0*/  HMMA.16816.F32 R72, R144, R98, R72 ;  /* 0x000000629048723c */ /* 0x000fe20000001848 */
[----:B------:R-:W-:Y:S05]  /*169c0*/  LDSM.16.M88.4 R96, [R227+0x7800] ;  /* 0x00780000e360783b */ /* 0x000fea0000000200 */
[C---:B------:R-:W-:Y:S06]  /*169d0*/  HMMA.16816.F32 R84, R128.reuse, R120, R84 ;  /* 0x000000788054723c */ /* 0x040fec0000001854 */
[C---:B------:R-:W-:Y:S01]  /*169e0*/  HMMA.16816.F32 R80, R128.reuse, R122, R80 ;  /* 0x0000007a8050723c */ /* 0x040fe20000001850 */
[----:B------:R-:W4:Y:S05]  /*169f0*/  LDSM.16.M88.4 R120, [R223+0x9000] ;  /* 0x00900000df78783b */ /* 0x000f2a0000000200 */
[C---:B---3--:R-:W-:Y:S06]  /*16a00*/  HMMA.16816.F32 R60, R128.reuse, R112, R60 ;  /* 0x00000070803c723c */ /* 0x048fec000000183c */
[----:B------:R-:W-:Y:S01]  /*16a10*/  HMMA.16816.F32 R112, R128, R114, R52 ;  /* 0x000000728070723c */ /* 0x000fe20000001834 */
[----:B------:R-:W-:Y:S05]  /*16a20*/  LDSM.16.M88.4 R52, [R225+0x2000] ;  /* 0x00200000e134783b */ /* 0x000fea0000000200 */
[C---:B-1----:R-:W-:Y:S06]  /*16a30*/  HMMA.16816.F32 R92, R4.reuse, R16, R92 ;  /* 0x00000010045c723c */ /* 0x042fec000000185c */
[----:B------:R-:W-:Y:S01]  /*16a40*/  HMMA.16816.F32 R88, R4, R18, R88 ;  /* 0x000000120458723c */ /* 0x000fe20000001858 */
[----:B------:R-:W1:Y:S05]  /*16a50*/  LDSM.16.M88.4 R16, [R212+0x4800] ;  /* 0x00480000d410783b */ /* 0x000e6a0000000200 */
[C---:B------:R-:W-:Y:S06]  /*16a60*/  HMMA.16816.F32 R76, R128.reuse, R116, R76 ;  /* 0x00000074804c723c */ /* 0x040fec000000184c */
[----:B------:R-:W-:Y:S01]  /*16a70*/  HMMA.16816.F32 R72, R128, R118, R72 ;  /* 0x000000768048723c */ /* 0x000fe20000001848 */
[----:B------:R-:W3:Y:S05]  /*16a80*/  LDSM.16.M88.4 R116, [R212+0x4000] ;  /* 0x00400000d474783b */ /* 0x000eea0000000200 */
[C---:B--2---:R-:W-:Y:S06]  /*16a90*/  HMMA.16816.F32 R84, R4.reuse, R12, R84 ;  /* 0x0000000c0454723c */ /* 0x044fec0000001854 */
[----:B------:R-:W-:Y:S01]  /*16aa0*/  HMMA.16816.F32 R80, R4, R14, R80 ;  /* 0x0000000e0450723c */ /* 0x000fe20000001850 */
[----:B------:R-:W2:Y:S05]  /*16ab0*/  LDSM.16.M88.4 R12, [R223+0x9800] ;  /* 0x00980000df0c783b */ /* 0x000eaa0000000200 */
[----:B------:R-:W-:Y:S06]  /*16ac0*/  HMMA.16816.F32 R136, R144, R140, R136 ;  /* 0x0000008c9088723c */ /* 0x000fec0000001888 */
[----:B----4-:R-:W-:Y:S06]  /*16ad0*/  HMMA.16816.F32 R76, R4, R120, R76 ;  /* 0x00000078044c723c */ /* 0x010fec000000184c */
[C---:B-1----:R-:W-:Y:S06]  /*16ae0*/  HMMA.16816.F32 R84, R52.reuse, R16, R84 ;  /* 0x000000103454723c */ /* 0x042fec0000001854 */
[C---:B------:R-:W-:Y:S01]  /*16af0*/  HMMA.16816.F32 R80, R52.reuse, R18, R80 ;  /* 0x000000123450723c */ /* 0x040fe20000001850 */
[----:B------:R-:W1:Y:S05]  /*16b00*/  LDSM.16.M88.4 R16, [R223+0xa800] ;  /* 0x00a80000df10783b */ /* 0x000e6a0000000200 */
[----:B---3--:R-:W-:Y:S06]  /*16b10*/  HMMA.16816.F32 R92, R52, R116, R92 ;  /* 0x00000074345c723c */ /* 0x008fec000000185c */
[----:B------:R-:W-:Y:S06]  /*16b20*/  HMMA.16816.F32 R40, R128, R108, R40 ;  /* 0x0000006c8028723c */ /* 0x000fec0000001828 */
[----:B------:R-:W-:Y:S06]  /*16b30*/  HMMA.16816.F32 R72, R4, R122, R72 ;  /* 0x0000007a0448723c */ /* 0x000fec0000001848 */
[----:B------:R-:W-:Y:S06]  /*16b40*/  HMMA.16816.F32 R88, R52, R118, R88 ;  /* 0x000000763458723c */ /* 0x000fec0000001858 */
[C---:B------:R-:W-:Y:S06]  /*16b50*/  HMMA.16816.F32 R20, R144.reuse, R150, R20 ;  /* 0x000000969014723c */ /* 0x040fec0000001814 */
[----:B------:R-:W-:Y:S06]  /*16b60*/  HMMA.16816.F32 R132, R144, R142, R132 ;  /* 0x0000008e9084723c */ /* 0x000fec0000001884 */
[C---:B------:R-:W-:Y:S06]  /*16b70*/  HMMA.16816.F32 R36, R128.reuse, R110, R36 ;  /* 0x0000006e8024723c */ /* 0x040fec0000001824 */
[----:B------:R-:W-:Y:S01]  /*16b80*/  HMMA.16816.F32 R32, R128, R104, R32 ;  /* 0x000000688020723c */ /* 0x000fe20000001820 */
[----:B------:R-:W-:-:S02]  /*16b90*/  FSEL R89, R89, -INF , !P0 ;  /* 0xff80000059597808 */ /* 0x000fc40004000000 */
[----:B------:R-:W-:-:S03]  /*16ba0*/  FSEL R109, R91, -INF , !P3 ;  /* 0xff8000005b6d7808 */ /* 0x000fc60005800000 */
[----:B------:R-:W-:Y:S06]  /*16bb0*/  HMMA.16816.F32 R24, R144, R148, R24 ;  /* 0x000000949018723c */ /* 0x000fec0000001818 */
[C---:B--2---:R-:W-:Y:S06]  /*16bc0*/  HMMA.16816.F32 R60, R4.reuse, R12, R60 ;  /* 0x0000000c043c723c */ /* 0x044fec000000183c */
[----:B------:R-:W-:Y:S01]  /*16bd0*/  HMMA.16816.F32 R112, R4, R14, R112 ;  /* 0x0000000e0470723c */ /* 0x000fe20000001870 */
[----:B------:R-:W2:Y:S05]  /*16be0*/  LDSM.16.M88.4 R12, [R212+0x6000] ;  /* 0x00600000d40c783b */ /* 0x000eaa0000000200 */
[----:B------:R-:W-:Y:S06]  /*16bf0*/  HMMA.16816.F32 R136, R128, R96, R136 ;  /* 0x000000608088723c */ /* 0x000fec0000001888 */
[----:B------:R-:W-:Y:S01]  /*16c00*/  HMMA.16816.F32 R76, R52, R56, R76 ;  /* 0x00000038344c723c */ /* 0x000fe2000000184c */
[----:B------:R-:W-:-:S02]  /*16c10*/  FSEL R97, R93, -INF , !P6 ;  /* 0xff8000005d617808 */ /* 0x000fc40007000000 */
[-C--:B------:R-:W-:Y:S01]  /*16c20*/  ISETP.GE.AND P6, PT, R2, R189.reuse, PT ;  /* 0x000000bd0200720c */ /* 0x080fe20003fc6270 */
[----:B------:R-:W-:Y:S02]  /*16c30*/  VIADD R2, R0, 0x18 ;  /* 0x0000001800027836 */ /* 0x000fe40000000000 */
[----:B------:R-:W-:Y:S01]  /*16c40*/  HMMA.16816.F32 R28, R128, R106, R28 ;  /* 0x0000006a801c723c */ /* 0x000fe2000000181c */
[----:B------:R-:W-:Y:S02]  /*16c50*/  FSEL R91, R86, -INF , !P6 ;  /* 0xff800000565b7808 */ /* 0x000fe40007000000 */
[----:B------:R-:W-:-:S03]  /*16c60*/  ISETP.GE.AND P0, PT, R2, R189, PT ;  /* 0x000000bd0200720c */ /* 0x000fc60003f06270 */
[----:B------:R-:W-:Y:S01]  /*16c70*/  HMMA.16816.F32 R40, R4, R64, R40 ;  /* 0x000000400428723c */ /* 0x000fe20000001828 */
[----:B------:R-:W-:Y:S02]  /*16c80*/  FSEL R107, R90, -INF , !P1 ;  /* 0xff8000005a6b7808 */ /* 0x000fe40004800000 */
[-C--:B------:R-:W-:Y:S01]  /*16c90*/  ISETP.GE.AND P1, PT, R2, R188.reuse, PT ;  /* 0x000000bc0200720c */ /* 0x080fe20003f26270 */
[----:B------:R-:W-:Y:S02]  /*16ca0*/  VIADD R2, R0, 0x19 ;  /* 0x0000001900027836 */ /* 0x000fe40000000000 */
[----:B------:R-:W-:Y:S01]  /*16cb0*/  HMMA.16816.F32 R72, R52, R58, R72 ;  /* 0x0000003a3448723c */ /* 0x000fe20000001848 */
[----:B------:R-:W3:Y:S01]  /*16cc0*/  LDSM.16.M88.4 R56, [R223+0xb000] ;  /* 0x00b00000df38783b */ /* 0x000ee20000000200 */
[----:B------:R-:W-:Y:S02]  /*16cd0*/  FSEL R51, R80, -INF , !P1 ;  /* 0xff80000050337808 */ /* 0x000fe40004800000 */
[----:B------:R-:W-:-:S02]  /*16ce0*/  ISETP.GE.AND P3, PT, R2, R188, PT ;  /* 0x000000bc0200720c */ /* 0x000fc40003f66270 */
[C---:B------:R-:W-:Y:S06]  /*16cf0*/  HMMA.16816.F32 R20, R128.reuse, R102, R20 ;  /* 0x000000668014723c */ /* 0x040fec0000001814 */
[----:B------:R-:W-:Y:S01]  /*16d00*/  HMMA.16816.F32 R132, R128, R98, R132 ;  /* 0x000000628084723c */ /* 0x000fe20000001884 */
[----:B------:R-:W-:Y:S02]  /*16d10*/  FSEL R103, R95, -INF , !P2 ;  /* 0xff8000005f677808 */ /* 0x000fe40005000000 */
[----:B------:R-:W-:-:S03]  /*16d20*/  ISETP.GE.AND P2, PT, R8, R188, PT ;  /* 0x000000bc0800720c */ /* 0x000fc60003f46270 */
[C---:B------:R-:W-:Y:S01]  /*16d30*/  HMMA.16816.F32 R36, R4.reuse, R66, R36 ;  /* 0x000000420424723c */ /* 0x040fe20000001824 */
[----:B------:R-:W-:Y:S02]  /*16d40*/  FSEL R99, R88, -INF , !P5 ;  /* 0xff80000058637808 */ /* 0x000fe40006800000 */
[----:B------:R-:W-:Y:S01]  /*16d50*/  ISETP.GE.AND P5, PT, R8, R189, PT ;  /* 0x000000bd0800720c */ /* 0x000fe20003fa6270 */
[----:B------:R-:W-:Y:S01]  /*16d60*/  VIADD R8, R0, 0x20 ;  /* 0x0000002000087836 */ /* 0x000fe20000000000 */
[----:B------:R-:W-:Y:S01]  /*16d70*/  FSEL R95, R85, -INF , !P2 ;  /* 0xff800000555f7808 */ /* 0x000fe20005000000 */
[----:B-1----:R-:W-:Y:S01]  /*16d80*/  HMMA.16816.F32 R64, R4, R16, R32 ;  /* 0x000000100440723c */ /* 0x002fe20000001820 */
[----:B------:R-:W1:Y:S01]  /*16d90*/  LDSM.16.M88.4 R32, [R212+0x6800] ;  /* 0x00680000d420783b */ /* 0x000e620000000200 */
[----:B------:R-:W-:Y:S02]  /*16da0*/  FSEL R105, R87, -INF , !P5 ;  /* 0xff80000057697808 */ /* 0x000fe40006800000 */
[----:B------:R-:W-:-:S02]  /*16db0*/  ISETP.GE.AND P6, PT, R8, R188, PT ;  /* 0x000000bc0800720c */ /* 0x000fc40003fc6270 */
[----:B------:R-:W-:Y:S01]  /*16dc0*/  HMMA.16816.F32 R24, R128, R100, R24 ;  /* 0x000000648018723c */ /* 0x000fe20000001818 */
[-C--:B------:R-:W-:Y:S01]  /*16dd0*/  ISETP.GE.AND P2, PT, R8, R189.reuse, PT ;  /* 0x000000bd0800720c */ /* 0x080fe20003f46270 */
[----:B------:R-:W-:Y:S01]  /*16de0*/  VIADD R8, R0, 0x28 ;  /* 0x0000002800087836 */ /* 0x000fe20000000000 */
[----:B------:R-:W-:Y:S02]  /*16df0*/  FSEL R87, R82, -INF , !P0 ;  /* 0xff80000052577808 */ /* 0x000fe40004000000 */
[----:B------:R-:W-:Y:S01]  /*16e00*/  FSEL R85, R81, -INF , !P3 ;  /* 0xff80000051557808 */ /* 0x000fe20005800000 */
[C---:B------:R-:W-:Y:S01]  /*16e10*/  HMMA.16816.F32 R60, R52.reuse, R68, R60 ;  /* 0x00000044343c723c */ /* 0x040fe2000000183c */
[----:B------:R-:W-:Y:S02]  /*16e20*/  FSEL R101, R84, -INF , !P4 ;  /* 0xff80000054657808 */ /* 0x000fe40006000000 */
[-C--:B------:R-:W-:Y:S01]  /*16e30*/  ISETP.GE.AND P4, PT, R2, R189.reuse, PT ;  /* 0x000000bd0200720c */ /* 0x080fe20003f86270 */
[----:B------:R-:W-:Y:S01]  /*16e40*/  VIADD R2, R0, 0x21 ;  /* 0x0000002100027836 */ /* 0x000fe20000000000 */
[CC--:B------:R-:W-:Y:S01]  /*16e50*/  ISETP.GE.AND P0, PT, R8.reuse, R188.reuse, PT ;  /* 0x000000bc0800720c */ /* 0x0c0fe20003f06270 */
[----:B------:R-:W-:Y:S01]  /*16e60*/  HMMA.16816.F32 R112, R52, R70, R112 ;  /* 0x000000463470723c */ /* 0x000fe20000001870 */
[----:B------:R-:W4:Y:S01]  /*16e70*/  LDSM.16.M88.4 R68, [R223+0xb800] ;  /* 0x00b80000df44783b */ /* 0x000f220000000200 */
[----:B------:R-:W-:Y:S01]  /*16e80*/  ISETP.GE.AND P3, PT, R8, R189, PT ;  /* 0x000000bd0800720c */ /* 0x000fe20003f66270 */
[----:B------:R-:W-:Y:S01]  /*16e90*/  VIADD R8, R0, 0x30 ;  /* 0x0000003000087836 */ /* 0x000fe20000000000 */
[----:B------:R-:W-:-:S02]  /*16ea0*/  ISETP.GE.AND P5, PT, R2, R188, PT ;  /* 0x000000bc0200720c */ /* 0x000fc40003fa6270 */
[-C--:B------:R-:W-:Y:S01]  /*16eb0*/  ISETP.GE.AND P1, PT, R2, R189.reuse, PT ;  /* 0x000000bd0200720c */ /* 0x080fe20003f26270 */
[----:B------:R-:W-:Y:S01]  /*16ec0*/  VIADD R2, R0, 0x29 ;  /* 0x0000002900027836 */ /* 0x000fe20000000000 */
[----:B------:R-:W-:Y:S01]  /*16ed0*/  FSEL R93, R83, -INF , !P4 ;  /* 0xff800000535d7808 */ /* 0x000fe20006000000 */
[----:B--2---:R-:W-:Y:S01]  /*16ee0*/  HMMA.16816.F32 R40, R52, R12, R40 ;  /* 0x0000000c3428723c */ /* 0x004fe20000001828 */
[----:B------:R-:W-:Y:S02]  /*16ef0*/  FSEL R44, R76, -INF , !P6 ;  /* 0xff8000004c2c7808 */ /* 0x000fe40007000000 */
[CC--:B------:R-:W-:Y:S02]  /*16f00*/  ISETP.GE.AND P4, PT, R2.reuse, R188.reuse, PT ;  /* 0x000000bc0200720c */ /* 0x0c0fe40003f86270 */
[-C--:B------:R-:W-:Y:S01]  /*16f10*/  ISETP.GE.AND P6, PT, R2, R189.reuse, PT ;  /* 0x000000bd0200720c */ /* 0x080fe20003fc6270 */
[----:B------:R-:W-:Y:S01]  /*16f20*/  VIADD R2, R0, 0x31 ;  /* 0x0000003100027836 */ /* 0x000fe20000000000 */
[----:B------:R-:W-:Y:S01]  /*16f30*/  FSEL R46, R78, -INF , !P2 ;  /* 0xff8000004e2e7808 */ /* 0x000fe20005000000 */
[----:B------:R-:W-:Y:S01]  /*16f40*/  HMMA.16816.F32 R28, R4, R18, R28 ;  /* 0x00000012041c723c */ /* 0x000fe2000000181c */
[----:B------:R-:W-:Y:S01]  /*16f50*/  FSEL R45, R77, -INF , !P5 ;  /* 0xff8000004d2d7808 */ /* 0x000fe20006800000 */
[----:B------:R-:W-:Y:S01]  /*16f60*/  VIADD R12, R0, 0x40 ;  /* 0x00000040000c7836 */ /* 0x000fe20000000000 */
[C---:B------:R-:W-:Y:S01]  /*16f70*/  ISETP.GE.AND P2, PT, R8.reuse, R188, PT ;  /* 0x000000bc0800720c */ /* 0x040fe20003f46270 */
[----:B------:R-:W2:Y:S01]  /*16f80*/  LDSM.16.M88.4 R16, [R212+0x7000] ;  /* 0x00700000d410783b */ /* 0x000ea20000000200 */
[----:B------:R-:W-:Y:S01]  /*16f90*/  ISETP.GE.AND P5, PT, R8, R189, PT ;  /* 0x000000bd0800720c */ /* 0x000fe20003fa6270 */
[----:B------:R-:W-:Y:S01]  /*16fa0*/  VIADD R8, R0, 0x38 ;  /* 0x0000003800087836 */ /* 0x000fe20000000000 */
[----:B------:R-:W-:Y:S01]  /*16fb0*/  FSEL R146, R79, -INF , !P1 ;  /* 0xff8000004f927808 */ /* 0x000fe20004800000 */
[----:B------:R-:W-:Y:S01]  /*16fc0*/  HMMA.16816.F32 R36, R52, R14, R36 ;  /* 0x0000000e3424723c */ /* 0x000fe20000001824 */
[----:B------:R-:W-:-:S02]  /*16fd0*/  FSEL R142, R72, -INF , !P0 ;  /* 0xff800000488e7808 */ /* 0x000fc40004000000 */
[CC--:B------:R-:W-:Y:S02]  /*16fe0*/  ISETP.GE.AND P1, PT, R2.reuse, R188.reuse, PT ;  /* 0x000000bc0200720c */ /* 0x0c0fe40003f26270 */
[-C--:B------:R-:W-:Y:S01]  /*16ff0*/  ISETP.GE.AND P0, PT, R2, R189.reuse, PT ;  /* 0x000000bd0200720c */ /* 0x080fe20003f06270 */
[----:B------:R-:W-:Y:S01]  /*17000*/  VIADD R2, R0, 0x39 ;  /* 0x0000003900027836 */ /* 0x000fe20000000000 */
[----:B------:R-:W-:Y:S01]  /*17010*/  FSEL R144, R74, -INF , !P3 ;  /* 0xff8000004a907808 */ /* 0x000fe20005800000 */
[----:B---3--:R-:W-:Y:S01]  /*17020*/  HMMA.16816.F32 R24, R4, R56, R24 ;  /* 0x000000380418723c */ /* 0x008fe20000001818 */
[----:B------:R-:W-:Y:S02]  /*17030*/  FSEL R140, R73, -INF , !P4 ;  /* 0xff800000498c7808 */ /* 0x000fe40006000000 */
[C---:B------:R-:W-:Y:S02]  /*17040*/  ISETP.GE.AND P3, PT, R8.reuse, R188, PT ;  /* 0x000000bc0800720c */ /* 0x040fe40003f66270 */
[----:B------:R-:W-:Y:S01]  /*17050*/  ISETP.GE.AND P4, PT, R8, R189, PT ;  /* 0x000000bd0800720c */ /* 0x000fe20003f86270 */
[----:B-1----:R-:W-:Y:S01]  /*17060*/  HMMA.16816.F32 R64, R52, R32, R64 ;  /* 0x000000203440723c */ /* 0x002fe20000001840 */
[----:B------:R-:W-:-:S02]  /*17070*/  FSEL R251, R62, -INF , !P5 ;  /* 0xff8000003efb7808 */ /* 0x000fc40006800000 */
[----:B------:R-:W-:Y:S02]  /*17080*/  FSEL R145, R61, -INF , !P1 ;  /* 0xff8000003d917808 */ /* 0x000fe40004800000 */
[----:B------:R-:W-:Y:S01]  /*17090*/  FSEL R8, R75, -INF , !P6 ;  /* 0xff8000004b087808 */ /* 0x000fe20007000000 */
[----:B------:R-:W-:Y:S01]  /*170a0*/  HMMA.16816.F32 R28, R52, R34, R28 ;  /* 0x00000022341c723c */ /* 0x000fe2000000181c */
[-C--:B------:R-:W-:Y:S01]  /*170b0*/  ISETP.GE.AND P5, PT, R12, R188.reuse, PT ;  /* 0x000000bc0c00720c */ /* 0x080fe20003fa6270 */
[----:B------:R-:W-:Y:S01]  /*170c0*/  VIADD R32, R0, 0x58 ;  /* 0x0000005800207836 */ /* 0x000fe20000000000 */
[----:B------:R-:W-:Y:S01]  /*170d0*/  ISETP.GE.AND P1, PT, R12, R189, PT ;  /* 0x000000bd0c00720c */ /* 0x000fe20003f26270 */
[----:B------:R-:W-:Y:S01]  /*170e0*/  VIADD R12, R0, 0x48 ;  /* 0x00000048000c7836 */ /* 0x000fe20000000000 */
[----:B------:R-:W-:Y:S01]  /*170f0*/  ISETP.GE.AND P6, PT, R2, R188, PT ;  /* 0x000000bc0200720c */ /* 0x000fe20003fc6270 */
[----:B----4-:R-:W-:Y:S01]  /*17100*/  HMMA.16816.F32 R136, R4, R68, R136 ;  /* 0x000000440488723c */ /* 0x010fe20000001888 */
[----:B------:R-:W-:-:S02]  /*17110*/  FSEL R203, R114, -INF , !P4 ;  /* 0xff80000072cb7808 */ /* 0x000fc40006000000 */
[----:B------:R-:W-:Y:S02]  /*17120*/  FSEL R199, R113, -INF , !P6 ;  /* 0xff80000071c77808 */ /* 0x000fe40007000000 */
[C---:B------:R-:W-:Y:S01]  /*17130*/  ISETP.GE.AND P4, PT, R12.reuse, R188, PT ;  /* 0x000000bc0c00720c */ /* 0x040fe20003f86270 */
[----:B------:R-:W-:Y:S01]  /*17140*/  HMMA.16816.F32 R20, R4, R58, R20 ;  /* 0x0000003a0414723c */ /* 0x000fe20000001814 */
[----:B------:R-:W-:Y:S02]  /*17150*/  ISETP.GE.AND P6, PT, R12, R189, PT ;  /* 0x000000bd0c00720c */ /* 0x000fe40003fc6270 */
[----:B------:R-:W1:Y:S01]  /*17160*/  LDSM.16.M88.4 R12, [R212+0x7800] ;  /* 0x00780000d40c783b */ /* 0x000e620000000200 */
[----:B------:R-:W-:Y:S01]  /*17170*/  FSEL R147, R60, -INF , !P2 ;  /* 0xff8000003c937808 */ /* 0x000fe20005000000 */
[----:B------:R-:W-:-:S04]  /*17180*/  DEPBAR.LE SB0, 0x0 ;  /* 0x000080000000791a */ /* 0x000fc80000000000 */
[-C--:B------:R-:W-:Y:S01]  /*17190*/  ISETP.GE.AND P2, PT, R2, R189.reuse, PT ;  /* 0x000000bd0200720c */ /* 0x080fe20003f46270 */
[----:B------:R-:W-:Y:S01]  /*171a0*/  VIADD R2, R0, 0x41 ;  /* 0x0000004100027836 */ /* 0x000fe20000000000 */
[----:B------:R-:W-:Y:S01]  /*171b0*/  FSEL R249, R63, -INF , !P0 ;  /* 0xff8000003ff97808 */ /* 0x000fe20004000000 */
[----:B------:R-:W-:Y:S01]  /*171c0*/  HMMA.16816.F32 R132, R4, R70, R132 ;  /* 0x000000460484723c */ /* 0x000fe20000001884 */
[----:B------:R-:W-:Y:S02]  /*171d0*/  FSEL R201, R112, -INF , !P3 ;  /* 0xff80000070c97808 */ /* 0x000fe40005800000 */
[CC--:B------:R-:W-:Y:S02]  /*171e0*/  ISETP.GE.AND P0, PT, R2.reuse, R188.reuse, PT ;  /* 0x000000bc0200720c */ /* 0x0c0fe40003f06270 */
[----:B------:R-:W-:Y:S01]  /*171f0*/  ISETP.GE.AND P3, PT, R2, R189, PT ;  /* 0x000000bd0200720c */ /* 0x000fe20003f66270 */
[C---:B------:R-:W-:Y:S01]  /*17200*/  VIADD R2, R0.reuse, 0x49 ;  /* 0x0000004900027836 */ /* 0x040fe20000000000 */
[----:B------:R-:W-:Y:S01]  /*17210*/  FSEL R197, R115, -INF , !P2 ;  /* 0xff80000073c57808 */ /* 0x000fe20005000000 */
[----:B------:R-:W-:Y:S01]  /*17220*/  VIADD R4, R0, 0x60 ;  /* 0x0000006000047836 */ /* 0x000fe20000000000 */
[----:B------:R-:W-:Y:S01]  /*17230*/  FSEL R191, R40, -INF , !P5 ;  /* 0xff80000028bf7808 */ /* 0x000fe20006800000 */
[----:B--2---:R-:W-:Y:S01]  /*17240*/  HMMA.16816.F32 R24, R52, R16, R24 ;  /* 0x000000103418723c */ /* 0x004fe20000001818 */
[----:B------:R-:W-:-:S02]  /*17250*/  ISETP.GE.AND P2, PT, R2, R188, PT ;  /* 0x000000bc0200720c */ /* 0x000fc40003f46270 */
[-C--:B------:R-:W-:Y:S01]  /*17260*/  ISETP.GE.AND P5, PT, R2, R189.reuse, PT ;  /* 0x000000bd0200720c */ /* 0x080fe20003fa6270 */
[----:B------:R-:W-:Y:S01]  /*17270*/  VIADD R2, R0, 0x50 ;  /* 0x0000005000027836 */ /* 0x000fe20000000000 */
[----:B------:R-:W-:Y:S01]  /*17280*/  FSEL R195, R42, -INF , !P1 ;  /* 0xff8000002ac37808 */ /* 0x000fe20004800000 */
[----:B------:R-:W-:Y:S01]  /*17290*/  HMMA.16816.F32 R20, R52, R18, R20 ;  /* 0x000000123414723c */ /* 0x000fe20000001814 */
[----:B------:R-:W-:Y:S01]  /*172a0*/  FSEL R169, R41, -INF , !P0 ;  /* 0xff80000029a97808 */ /* 0x000fe20004000000 */
[----:B------:R-:W-:Y:S01]  /*172b0*/  VIADD R16, R0, 0x71 ;  /* 0x0000007100107836 */ /* 0x000fe20000000000 */
[----:B------:R-:W-:Y:S01]  /*172c0*/  BAR.SYNC.DEFER_BLOCKING 0x0 ;  /* 0x0000000000007b1d */ /* 0x000fe20000010000 */
[C---:B------:R-:W-:Y:S02]  /*172d0*/  ISETP.GE.AND P1, PT, R2.reuse, R188, PT ;  /* 0x000000bc0200720c */ /* 0x040fe40003f26270 */
[----:B------:R-:W-:Y:S01]  /*172e0*/  ISETP.GE.AND P0, PT, R2, R189, PT ;  /* 0x000000bd0200720c */ /* 0x000fe20003f06270 */
[----:B------:R-:W-:Y:S01]  /*172f0*/  VIADD R2, R0, 0x51 ;  /* 0x0000005100027836 */ /* 0x000fe20000000000 */
[----:B------:R-:W-:-:S02]  /*17300*/  FSEL R165, R43, -INF , !P3 ;  /* 0xff8000002ba57808 */ /* 0x000fc40005800000 */
[----:B------:R-:W-:Y:S02]  /*17310*/  FSEL R171, R36, -INF , !P4 ;  /* 0xff80000024ab7808 */ /* 0x000fe40006000000 */
[C---:B------:R-:W-:Y:S02]  /*17320*/  ISETP.GE.AND P3, PT, R2.reuse, R188, PT ;  /* 0x000000bc0200720c */ /* 0x040fe40003f66270 */
[----:B------:R-:W-:Y:S01]  /*17330*/  ISETP.GE.AND P4, PT, R2, R189, PT ;  /* 0x000000bd0200720c */ /* 0x000fe20003f86270 */
[----:B------:R-:W-:Y:S01]  /*17340*/  VIADD R2, R0, 0x59 ;  /* 0x0000005900027836 */ /* 0x000fe20000000000 */
[----:B------:R-:W-:Y:S02]  /*17350*/  FSEL R183, R66, -INF , !P0 ;  /* 0xff80000042b77808 */ /* 0x000fe40004000000 */
[----:B------:R-:W-:Y:S02]  /*17360*/  FSEL R181, R65, -INF , !P3 ;  /* 0xff80000041b57808 */ /* 0x000fe40005800000 */
[----:B------:R-:W-:-:S02]  /*17370*/  FSEL R187, R37, -INF , !P2 ;  /* 0xff80000025bb7808 */ /* 0x000fc40005000000 */
[----:B------:R-:W-:Y:S02]  /*17380*/  FSEL R173, R39, -INF , !P5 ;  /* 0xff80000027ad7808 */ /* 0x000fe40006800000 */
[CC--:B------:R-:W-:Y:S02]  /*17390*/  ISETP.GE.AND P0, PT, R4.reuse, R188.reuse, PT ;  /* 0x000000bc0400720c */ /* 0x0c0fe40003f06270 */
[-C--:B------:R-:W-:Y:S01]  /*173a0*/  ISETP.GE.AND P3, PT, R4, R189.reuse, PT ;  /* 0x000000bd0400720c */ /* 0x080fe20003f66270 */
[----:B------:R-:W-:Y:S01]  /*173b0*/  VIADD R4, R0, 0x68 ;  /* 0x0000006800047836 */ /* 0x000fe20000000000 */
[----:B------:R-:W-:Y:S02]  /*173c0*/  ISETP.GE.AND P2, PT, R32, R189, PT ;  /* 0x000000bd2000720c */ /* 0x000fe40003f46270 */
[----:B------:R-:W-:Y:S02]  /*173d0*/  ISETP.GE.AND P5, PT, R2, R188, PT ;  /* 0x000000bc0200720c */ /* 0x000fe40003fa6270 */
[----:B------:R-:W-:-:S02]  /*173e0*/  FSEL R37, R30, -INF , !P2 ;  /* 0xff8000001e257808 */ /* 0x000fc40005000000 */
[----:B------:R-:W-:Y:S02]  /*173f0*/  FSEL R177, R29, -INF , !P5 ;  /* 0xff8000001db17808 */ /* 0x000fe40006800000 */
[CC--:B------:R-:W-:Y:S02]  /*17400*/  ISETP.GE.AND P2, PT, R4.reuse, R188.reuse, PT ;  /* 0x000000bc0400720c */ /* 0x0c0fe40003f46270 */
[-C--:B------:R-:W-:Y:S02]  /*17410*/  ISETP.GE.AND P5, PT, R4, R189.reuse, PT ;  /* 0x000000bd0400720c */ /* 0x080fe40003fa6270 */
[C---:B-1----:R-:W-:Y:S01]  /*17420*/  HMMA.16816.F32 R4, R52.reuse, R12, R136 ;  /* 0x0000000c3404723c */ /* 0x042fe20000001888 */
[----:B------:R-:W-:Y:S02]  /*17430*/  FSEL R185, R64, -INF , !P1 ;  /* 0xff80000040b97808 */ /* 0x000fe40004800000 */
[----:B------:R-:W-:Y:S02]  /*17440*/  FSEL R193, R38, -INF , !P6 ;  /* 0xff80000026c17808 */ /* 0x000fe40007000000 */
[----:B------:R-:W-:Y:S01]  /*17450*/  ISETP.GE.AND P1, PT, R2, R189, PT ;  /* 0x000000bd0200720c */ /* 0x000fe20003f26270 */
[----:B------:R-:W-:Y:S01]  /*17460*/  VIADD R2, R0, 0x61 ;  /* 0x0000006100027836 */ /* 0x000fe20000000000 */
[----:B------:R-:W-:Y:S01]  /*17470*/  ISETP.GE.AND P6, PT, R32, R188, PT ;  /* 0x000000bc2000720c */ /* 0x000fe20003fc6270 */
[----:B------:R-:W-:Y:S01]  /*17480*/  HMMA.16816.F32 R12, R52, R14, R132 ;  /* 0x0000000e340c723c */ /* 0x000fe20000001884 */
        /* <DEDUP_REMOVED lines=16> */
[-C--:B------:R-:W-:Y:S02]  /*17590*/  ISETP.GE.AND P3, PT, R0, R189.reuse, PT ;  /* 0x000000bd0000720c */ /* 0x080fe40003f66270 */
[----:B------:R-:W-:Y:S02]  /*175a0*/  FSEL R161, R22, -INF , !P5 ;  /* 0xff80000016a17808 */ /* 0x000fe40006800000 */
[----:B------:R-:W-:Y:S02]  /*175b0*/  FSEL R151, R21, -INF , !P1 ;  /* 0xff80000015977808 */ /* 0x000fe40004800000 */
[----:B------:R-:W-:Y:S02]  /*175c0*/  FSEL R19, R94, -INF , !P3 ;  /* 0xff8000005e137808 */ /* 0x000fe40005800000 */
[C---:B------:R-:W-:Y:S02]  /*175d0*/  ISETP.GE.AND P5, PT, R2.reuse, R188, PT ;  /* 0x000000bc0200720c */ /* 0x040fe40003fa6270 */
[----:B------:R-:W-:Y:S01]  /*175e0*/  ISETP.GE.AND P1, PT, R2, R189, PT ;  /* 0x000000bd0200720c */ /* 0x000fe20003f26270 */
[----:B------:R-:W-:Y:S01]  /*175f0*/  VIADD R2, R0, 0x79 ;  /* 0x0000007900027836 */ /* 0x000fe20000000000 */
[----:B------:R-:W-:-:S02]  /*17600*/  FSEL R149, R23, -INF , !P0 ;  /* 0xff80000017957808 */ /* 0x000fc40004000000 */
[----:B------:R-:W-:Y:S02]  /*17610*/  ISETP.GE.AND P3, PT, R48, 0x2, PT ;  /* 0x000000023000780c */ /* 0x000fe40003f66270 */
[----:B------:R-:W-:Y:S02]  /*17620*/  ISETP.GE.AND P0, PT, R0, R188, PT ;  /* 0x000000bc0000720c */ /* 0x000fe40003f06270 */
[----:B------:R-:W-:Y:S02]  /*17630*/  FSEL R163, R27, -INF , !P6 ;  /* 0xff8000001ba37808 */ /* 0x000fe40007000000 */
[----:B------:R-:W-:Y:S02]  /*17640*/  FSEL R17, R92, -INF , !P0 ;  /* 0xff8000005c117808 */ /* 0x000fe40004000000 */
[----:B------:R-:W-:Y:S02]  /*17650*/  ISETP.GE.AND P0, PT, R2, R189, PT ;  /* 0x000000bd0200720c */ /* 0x000fe40003f06270 */
[----:B------:R-:W-:-:S02]  /*17660*/  FSEL R155, R20, -INF , !P2 ;  /* 0xff800000149b7808 */ /* 0x000fc40005000000 */
[----:B------:R-:W-:Y:S02]  /*17670*/  FSEL R143, R6, -INF , !P4 ;  /* 0xff800000068f7808 */ /* 0x000fe40006000000 */
[----:B------:R-:W-:Y:S02]  /*17680*/  FSEL R65, R15, -INF , !P0 ;  /* 0xff8000000f417808 */ /* 0x000fe40004000000 */
[CC--:B------:R-:W-:Y:S02]  /*17690*/  ISETP.GE.AND P6, PT, R16.reuse, R188.reuse, PT ;  /* 0x000000bc1000720c */ /* 0x0c0fe40003fc6270 */
[----:B------:R-:W-:Y:S02]  /*176a0*/  ISETP.GE.AND P2, PT, R16, R189, PT ;  /* 0x000000bd1000720c */ /* 0x000fe40003f46270 */
[----:B------:R-:W-:Y:S02]  /*176b0*/  ISETP.GE.AND P4, PT, R2, R188, PT ;  /* 0x000000bc0200720c */ /* 0x000fe40003f86270 */
[----:B------:R-:W-:-:S02]  /*176c0*/  ISETP.NE.U32.AND P0, PT, R244, RZ, PT ;  /* 0x000000fff400720c */ /* 0x000fc40003f05070 */
[----:B------:R-:W-:Y:S02]  /*176d0*/  FSEL R135, R5, -INF , !P6 ;  /* 0xff80000005877808 */ /* 0x000fe40007000000 */
[----:B------:R-:W-:Y:S02]  /*176e0*/  FSEL R141, R7, -INF , !P2 ;  /* 0xff800000078d7808 */ /* 0x000fe40005000000 */
[----:B------:R-:W-:Y:S02]  /*176f0*/  FSEL R133, R12, -INF , !P5 ;  /* 0xff8000000c857808 */ /* 0x000fe40006800000 */
[----:B------:R-:W-:Y:S02]  /*17700*/  FSEL R139, R14, -INF , !P1 ;  /* 0xff8000000e8b7808 */ /* 0x000fe40004800000 */
[----:B------:R-:W-:Y:S02]  /*17710*/  FSEL R132, R13, -INF , !P4 ;  /* 0xff8000000d847808 */ /* 0x000fe40006000000 */
[----:B------:R-:W-:Y:S01]  /*17720*/  ISETP.NE.AND.EX P0, PT, R245, RZ, PT, P0 ;  /* 0x000000fff500720c */ /* 0x000fe20003f05300 */
[----:B------:R-:W-:-:S12]  /*17730*/  @!P3 BRA `(.L_x_1141) ;  /* 0x0000000c000cb947 */ /* 0x000fd80003800000 */
[----:B------:R-:W-:Y:S04]  /*17740*/  BSSY B0, `(.L_x_1142) ;  /* 0x0000041000007945 */ /* 0x000fe80003800000 */
[----:B------:R-:W-:Y:S05]  /*17750*/  @!P0 BRA `(.L_x_1143) ;  /* 0x0000000000f08947 */ /* 0x000fea0003800000 */
[----:B------:R-:W2:Y:S01]  /*17760*/  LD.E R14, desc[UR6][R10.64+0x170] ;  /* 0x000170060a0e7980 */ /* 0x000ea2000c101900 */
[C---:B------:R-:W-:Y:S02]  /*17770*/  IADD3 R7, R9.reuse, -0x80, RZ ;  /* 0xffffff8009077810 */ /* 0x040fe40007ffe0ff */
[----:B------:R-:W-:Y:S02]  /*17780*/  IABS R2, R9 ;  /* 0x0000000900027213 */ /* 0x000fe40000000000 */
[----:B------:R-:W-:Y:S02]  /*17790*/  IABS R0, R7 ;  /* 0x0000000700007213 */ /* 0x000fe40000000000 */
[-C--:B--2---:R-:W-:Y:S02]  /*177a0*/  IABS R4, R14.reuse ;  /* 0x0000000e00047213 */ /* 0x084fe40000000000 */
[-C--:B------:R-:W-:Y:S02]  /*177b0*/  IABS R5, R14.reuse ;  /* 0x0000000e00057213 */ /* 0x080fe40000000000 */
[----:B------:R-:W1:Y:S01]  /*177c0*/  I2F.RP R6, R4 ;  /* 0x0000000400067306 */ /* 0x000e620000209400 */
[----:B------:R-:W-:-:S02]  /*177d0*/  LOP3.LUT R9, R9, R14, RZ, 0x3c, !PT ;  /* 0x0000000e09097212 */ /* 0x000fc400078e3cff */
[----:B------:R-:W-:Y:S02]  /*177e0*/  IADD3 R5, RZ, -R5, RZ ;  /* 0x80000005ff057210 */ /* 0x000fe40007ffe0ff */
[----:B------:R-:W-:Y:S02]  /*177f0*/  LOP3.LUT R7, R7, R14, RZ, 0x3c, !PT ;  /* 0x0000000e07077212 */ /* 0x000fe400078e3cff */
[----:B------:R-:W-:Y:S01]  /*17800*/  ISETP.GE.AND P4, PT, R9, RZ, PT ;  /* 0x000000ff0900720c */ /* 0x000fe20003f86270 */
[----:B-1----:R-:W1:Y:S02]  /*17810*/  MUFU.RCP R20, R6 ;  /* 0x0000000600147308 */ /* 0x002e640000001000 */
[----:B-1----:R-:W-:-:S06]  /*17820*/  VIADD R20, R20, 0xffffffe ;  /* 0x0ffffffe14147836 */ /* 0x002fcc0000000000 */
[----:B------:R-:W1:Y:S02]  /*17830*/  F2I.FTZ.U32.TRUNC.NTZ R21, R20 ;  /* 0x0000001400157305 */ /* 0x000e64000021f000 */
[----:B-1----:R-:W-:Y:S02]  /*17840*/  IMAD.MOV R13, RZ, RZ, -R21 ;  /* 0x000000ffff0d7224 */ /* 0x002fe400078e0a15 */
[----:B------:R-:W-:Y:S02]  /*17850*/  IMAD.MOV.U32 R20, RZ, RZ, RZ ;  /* 0x000000ffff147224 */ /* 0x000fe400078e00ff */
[----:B------:R-:W-:-:S04]  /*17860*/  IMAD R13, R13, R4, RZ ;  /* 0x000000040d0d7224 */ /* 0x000fc800078e02ff */
[----:B------:R-:W-:Y:S02]  /*17870*/  IMAD.HI.U32 R13, R21, R13, R20 ;  /* 0x0000000d150d7227 */ /* 0x000fe400078e0014 */
[----:B------:R-:W2:Y:S04]  /*17880*/  LD.E.64 R20, desc[UR6][R10.64+0x20] ;  /* 0x000020060a147980 */ /* 0x000ea8000c101b00 */
[----:B------:R-:W-:-:S04]  /*17890*/  IMAD.HI.U32 R12, R13, R2, RZ ;  /* 0x000000020d0c7227 */ /* 0x000fc800078e00ff */
[----:B------:R-:W-:-:S04]  /*178a0*/  IMAD.HI.U32 R6, R13, R0, RZ ;  /* 0x000000000d067227 */ /* 0x000fc800078e00ff */
[-C--:B------:R-:W-:Y:S02]  /*178b0*/  IMAD R13, R12, R5.reuse, R2 ;  /* 0x000000050c0d7224 */ /* 0x080fe400078e0202 */
[----:B------:R-:W-:-:S03]  /*178c0*/  IMAD R5, R6, R5, R0 ;  /* 0x0000000506057224 */ /* 0x000fc600078e0200 */
[C---:B------:R-:W-:Y:S02]  /*178d0*/  ISETP.GT.U32.AND P1, PT, R4.reuse, R13, PT ;  /* 0x0000000d0400720c */ /* 0x040fe40003f24070 */
[----:B------:R-:W-:-:S11]  /*178e0*/  ISETP.GT.U32.AND P2, PT, R4, R5, PT ;  /* 0x000000050400720c */ /* 0x000fd60003f44070 */
[----:B------:R-:W-:Y:S02]  /*178f0*/  @!P1 IMAD.IADD R13, R13, 0x1, -R4 ;  /* 0x000000010d0d9824 */ /* 0x000fe400078e0a04 */
[-C--:B------:R-:W-:Y:S01]  /*17900*/  @!P2 IADD3 R5, R5, -R4.reuse, RZ ;  /* 0x800000040505a210 */ /* 0x080fe20007ffe0ff */
[----:B------:R-:W-:Y:S01]  /*17910*/  @!P1 VIADD R12, R12, 0x1 ;  /* 0x000000010c0c9836 */ /* 0x000fe20000000000 */
[----:B------:R-:W-:Y:S02]  /*17920*/  ISETP.GE.AND P1, PT, R7, RZ, PT ;  /* 0x000000ff0700720c */ /* 0x000fe40003f26270 */
[-C--:B------:R-:W-:Y:S02]  /*17930*/  ISETP.GE.U32.AND P6, PT, R13, R4.reuse, PT ;  /* 0x000000040d00720c */ /* 0x080fe40003fc6070 */
[----:B------:R-:W-:Y:S02]  /*17940*/  ISETP.GE.U32.AND P5, PT, R5, R4, PT ;  /* 0x000000040500720c */ /* 0x000fe40003fa6070 */
[----:B------:R-:W-:-:S02]  /*17950*/  @!P2 IADD3 R6, R6, 0x1, RZ ;  /* 0x000000010606a810 */ /* 0x000fc40007ffe0ff */
[----:B------:R-:W-:Y:S02]  /*17960*/  ISETP.NE.AND P2, PT, R14, RZ, PT ;  /* 0x000000ff0e00720c */ /* 0x000fe40003f45270 */
[----:B------:R-:W-:-:S05]  /*17970*/  LOP3.LUT R5, RZ, R14, RZ, 0x33, !PT ;  /* 0x0000000eff057212 */ /* 0x000fca00078e33ff */
[----:B------:R-:W-:Y:S02]  /*17980*/  @P6 VIADD R12, R12, 0x1 ;  /* 0x000000010c0c6836 */ /* 0x000fe40000000000 */
[----:B------:R-:W-:Y:S02]  /*17990*/  @P5 IADD3 R6, R6, 0x1, RZ ;  /* 0x0000000106065810 */ /* 0x000fe40007ffe0ff */
[----:B------:R-:W-:Y:S02]  /*179a0*/  @!P4 IMAD.MOV R12, RZ, RZ, -R12 ;  /* 0x000000ffff0cc224 */ /* 0x000fe400078e0a0c */
[----:B------:R-:W-:-:S03]  /*179b0*/  @!P1 IADD3 R6, -R6, RZ, RZ ;  /* 0x000000ff06069210 */ /* 0x000fc60007ffe1ff */
[C---:B------:R-:W-:Y:S02]  /*179c0*/  SEL R7, R5.reuse, R12, !P2 ;  /* 0x0000000c05077207 */ /* 0x040fe40005000000 */
[----:B------:R-:W-:Y:S01]  /*179d0*/  SEL R2, R5, R6, !P2 ;  /* 0x0000000605027207 */ /* 0x000fe20005000000 */
[----:B------:R-:W3:Y:S02]  /*179e0*/  LD.E.64 R12, desc[UR6][R10.64+0x38] ;  /* 0x000038060a0c7980 */ /* 0x000ee4000c101b00 */
[----:B------:R-:W-:-:S04]  /*179f0*/  IMAD.WIDE R24, R7, 0x4, R244 ;  /* 0x0000000407187825 */ /* 0x000fc800078e02f4 */
[----:B------:R-:W-:Y:S01]  /*17a00*/  IMAD.WIDE R22, R2, 0x4, R244 ;  /* 0x0000000402167825 */ /* 0x000fe200078e02f4 */
[----:B------:R-:W4:Y:S04]  /*17a10*/  LD.E R5, desc[UR6][R24.64] ;  /* 0x0000000618057980 */ /* 0x000f28000c101900 */
[----:B------:R-:W4:Y:S01]  /*17a20*/  LD.E R0, desc[UR6][R22.64] ;  /* 0x0000000616007980 */ /* 0x000f22000c101900 */
[----:B------:R-:W-:-:S04]  /*17a30*/  IMAD.IADD R7, R7, 0x1, -R2 ;  /* 0x0000000107077824 */ /* 0x000fc800078e0a02 */
[----:B------:R-:W-:-:S05]  /*17a40*/  IMAD R14, R14, R7, -0x80 ;  /* 0xffffff800e0e7424 */ /* 0x000fca00078e0207 */
[----:B------:R-:W-:Y:S01]  /*17a50*/  SHF.R.S32.HI R7, RZ, 0x1f, R14 ;  /* 0x0000001fff077819 */ /* 0x000fe2000001140e */
[-C--:B---3--:R-:W-:Y:S02]  /*17a60*/  IMAD R2, R13, R14.reuse, RZ ;  /* 0x0000000e0d027224 */ /* 0x088fe400078e02ff */
[----:B------:R-:W-:-:S04]  /*17a70*/  IMAD.WIDE.U32 R14, R12, R14, RZ ;  /* 0x0000000e0c0e7225 */ /* 0x000fc800078e00ff */
[----:B------:R-:W-:Y:S01]  /*17a80*/  IMAD R2, R12, R7, R2 ;  /* 0x000000070c027224 */ /* 0x000fe200078e0202 */
[----:B----4-:R-:W-:-:S03]  /*17a90*/  IADD3 R5, -R5, R0, RZ ;  /* 0x0000000005057210 */ /* 0x010fc60007ffe1ff */
[----:B------:R-:W-:Y:S01]  /*17aa0*/  IMAD.IADD R15, R15, 0x1, R2 ;  /* 0x000000010f0f7824 */ /* 0x000fe200078e0202 */
[----:B------:R-:W-:Y:S01]  /*17ab0*/  SHF.R.S32.HI R0, RZ, 0x1f, R5 ;  /* 0x0000001fff007819 */ /* 0x000fe20000011405 */
[----:B--2---:R-:W-:Y:S02]  /*17ac0*/  IMAD R7, R21, R5, RZ ;  /* 0x0000000515077224 */ /* 0x004fe400078e02ff */
[----:B------:R-:W-:-:S04]  /*17ad0*/  IMAD.WIDE.U32 R14, R5, R20, R14 ;  /* 0x00000014050e7225 */ /* 0x000fc800078e000e */
[----:B------:R-:W-:Y:S02]  /*17ae0*/  IMAD R0, R20, R0, R7 ;  /* 0x0000000014007224 */ /* 0x000fe400078e0207 */
[----:B------:R-:W-:-:S03]  /*17af0*/  IMAD.MOV.U32 R2, RZ, RZ, R14 ;  /* 0x000000ffff027224 */ /* 0x000fc600078e000e */
[----:B------:R-:W-:Y:S01]  /*17b00*/  IADD3 R0, R15, R0, RZ ;  /* 0x000000000f007210 */ /* 0x000fe20007ffe0ff */
[----:B------:R-:W-:Y:S05]  /*17b10*/  BRA `(.L_x_1144) ;  /* 0x00000000000c7947 */ /* 0x000fea0003800000 */
.L_x_1143:
[----:B------:R-:W2:Y:S02]  /*17b20*/  LD.E R2, desc[UR6][R10.64+0x38] ;  /* 0x000038060a027980 */ /* 0x000ea4000c101900 */
[----:B--2---:R-:W-:-:S04]  /*17b30*/  LEA R2, -R2, RZ, 0x7 ;  /* 0x000000ff02027211 */ /* 0x004fc800078e39ff */
[----:B------:R-:W-:Y:S02]  /*17b40*/  SHF.R.S32.HI R0, RZ, 0x1f, R2 ;  /* 0x0000001fff007819 */ /* 0x000fe40000011402 */
.L_x_1144:
[----:B------:R-:W-:Y:S05]  /*17b50*/  BSYNC B0 ;  /* 0x0000000000007941 */ /* 0x000fea0003800000 */
.L_x_1142:
[C---:B------:R-:W-:Y:S02]  /*17b60*/  LOP3.LUT P6, RZ, R247.reuse, 0x1, RZ, 0xc0, !PT ;  /* 0x00000001f7ff7812 */ /* 0x040fe400078cc0ff */
[----:B------:R-:W-:Y:S02]  /*17b70*/  LOP3.LUT P2, RZ, R247, 0x2, RZ, 0xc0, !PT ;  /* 0x00000002f7ff7812 */ /* 0x000fe4000784c0ff */
[C---:B------:R-:W-:Y:S02]  /*17b80*/  LEA R28, P4, R2.reuse, R236, 0x1 ;  /* 0x000000ec021c7211 */ /* 0x040fe400078808ff */
[C---:B------:R-:W-:Y:S02]  /*17b90*/  IADD3 R7, P1, R2.reuse, R233, RZ ;  /* 0x000000e902077210 */ /* 0x040fe40007f3e0ff */
[----:B------:R-:W-:Y:S02]  /*17ba0*/  LEA.HI.X R29, R2, R235, R0, 0x1, P4 ;  /* 0x000000eb021d7211 */ /* 0x000fe400020f0c00 */
[----:B------:R-:W-:Y:S01]  /*17bb0*/  IADD3 R5, P4, R7, R233, RZ ;  /* 0x000000e907057210 */ /* 0x000fe20007f9e0ff */
[----:B------:R-:W-:-:S02]  /*17bc0*/  IMAD.X R2, R0, 0x1, R234, P1 ;  /* 0x0000000100027824 */ /* 0x000fc400008e06ea */
[CC--:B------:R-:W-:Y:S01]  /*17bd0*/  @P6 LEA R26, P5, R7.reuse, R236.reuse, 0x1 ;  /* 0x000000ec071a6211 */ /* 0x0c0fe200078a08ff */
[----:B------:R-:W-:Y:S01]  /*17be0*/  @!PT LDS RZ, [RZ] ;  /* 0x00000000fffff984 */ /* 0x000fe20000000800 */
[----:B------:R-:W-:Y:S01]  /*17bf0*/  @!PT LDS RZ, [RZ] ;  /* 0x00000000fffff984 */ /* 0x000fe20000000800 */
[----:B------:R-:W-:Y:S01]  /*17c00*/  @!PT LDS RZ, [RZ] ;  /* 0x00000000fffff984 */ /* 0x000fe20000000800 */
[----:B------:R1:W-:Y:S01]  /*17c10*/  @P6 LDGSTS.E.BYPASS.LTC128B.128 [R243+0x4000], desc[UR6][R28.64] ;  /* 0x040000001cf36fae */ /* 0x0003e2000b901d46 */
[CC--:B------:R-:W-:Y:S02]  /*17c20*/  @P2 LEA R20, P1, R7.reuse, R236.reuse, 0x1 ;  /* 0x000000ec07142211 */ /* 0x0c0fe400078208ff */
[CCC-:B------:R-:W-:Y:S01]  /*17c30*/  @P6 LEA.HI.X R27, R7.reuse, R235.reuse, R2.reuse, 0x1, P5 ;  /* 0x000000eb071b6211 */ /* 0x1c0fe200028f0c02 */
[----:B------:R1:W-:Y:S01]  /*17c40*/  @!P6 STS.128 [R243+0x4000], RZ ;  /* 0x004000fff300e388 */ /* 0x0003e20000000c00 */
[----:B------:R-:W-:Y:S01]  /*17c50*/  @P2 LEA.HI.X R21, R7, R235, R2, 0x1, P1 ;  /* 0x000000eb07152211 */ /* 0x000fe200008f0c02 */
[----:B------:R-:W-:Y:S01]  /*17c60*/  IMAD.X R2, R2, 0x1, R234, P4 ;  /* 0x0000000102027824 */ /* 0x000fe200020e06ea */
[CC--:B------:R-:W-:Y:S01]  /*17c70*/  @P6 LEA R24, P5, R5.reuse, R236.reuse, 0x1 ;  /* 0x000000ec05186211 */ /* 0x0c0fe200078a08ff */
[----:B------:R-:W-:Y:S01]  /*17c80*/  @!PT LDS RZ, [RZ] ;  /* 0x00000000fffff984 */ /* 0x000fe20000000800 */
[----:B------:R-:W-:Y:S01]  /*17c90*/  @!PT LDS RZ, [RZ] ;  /* 0x00000000fffff984 */ /* 0x000fe20000000800 */
[----:B------:R-:W-:Y:S01]  /*17ca0*/  @!PT LDS RZ, [RZ] ;  /* 0x00000000fffff984 */ /* 0x000fe20000000800 */
[----:B------:R1:W-:Y:S01]  /*17cb0*/  @P2 LDGSTS.E.BYPASS.LTC128B.128 [R243+0x8000], desc[UR6][R28.64+0x80] ;  /* 0x080000801cf32fae */ /* 0x0003e2000b901d46 */
[----:B------:R-:W-:-:S02]  /*17cc0*/  @P2 LEA R14, P1, R5, R236, 0x1 ;  /* 0x000000ec050e2211 */ /* 0x000fc400078208ff */
[C---:B------:R-:W-:Y:S01]  /*17cd0*/  IADD3 R7, P4, R5.reuse, R233, RZ ;  /* 0x000000e905077210 */ /* 0x040fe20007f9e0ff */
[----:B------:R1:W-:Y:S01]  /*17ce0*/  @!P2 STS.128 [R243+0x8000], RZ ;  /* 0x008000fff300a388 */ /* 0x0003e20000000c00 */
[CCC-:B------:R-:W-:Y:S02]  /*17cf0*/  @P6 LEA.HI.X R25, R5.reuse, R235.reuse, R2.reuse, 0x1, P5 ;  /* 0x000000eb05196211 */ /* 0x1c0fe400028f0c02 */
[----:B------:R-:W-:Y:S01]  /*17d00*/  @P2 LEA.HI.X R15, R5, R235, R2, 0x1, P1 ;  /* 0x000000eb050f2211 */ /* 0x000fe200008f0c02 */
[----:B------:R-:W-:Y:S01]  /*17d10*/  IMAD.X R2, R2, 0x1, R234, P4 ;  /* 0x0000000102027824 */ /* 0x000fe200020e06ea */
[CC--:B------:R-:W-:Y:S01]  /*17d20*/  @P6 LEA R22, P5, R7.reuse, R236.reuse, 0x1 ;  /* 0x000000ec07166211 */ /* 0x0c0fe200078a08ff */
[----:B------:R-:W-:Y:S01]  /*17d30*/  @!PT LDS RZ, [RZ] ;  /* 0x00000000fffff984 */ /* 0x000fe20000000800 */
[----:B------:R-:W-:Y:S01]  /*17d40*/  @!PT LDS RZ, [RZ] ;  /* 0x00000000fffff984 */ /* 0x000fe20000000800 */
[----:B------:R-:W-:Y:S01]  /*17d50*/  @!PT LDS RZ, [RZ] ;  /* 0x00000000fffff984 */ /* 0x000fe20000000800 */
[----:B------:R1:W-:Y:S01]  /*17d60*/  @P6 LDGSTS.E.BYPASS.LTC128B.128 [R243+0x4800], desc[UR6][R26.64] ;  /* 0x048000001af36fae */ /* 0x0003e2000b901d46 */
[C---:B------:R-:W-:Y:S02]  /*17d70*/  @P2 LEA R12, P1, R7.reuse, R236, 0x1 ;  /* 0x000000ec070c2211 */ /* 0x040fe400078208ff */
[C---:B------:R-:W-:Y:S01]  /*17d80*/  IADD3 R5, P4, R7.reuse, R233, RZ ;  /* 0x000000e907057210 */ /* 0x040fe20007f9e0ff */
[----:B------:R1:W-:Y:S01]  /*17d90*/  @!P6 STS.128 [R243+0x4800], RZ ;  /* 0x004800fff300e388 */ /* 0x0003e20000000c00 */
[----:B------:R-:W-:-:S02]  /*17da0*/  @P6 LEA.HI.X R23, R7, R235, R2, 0x1, P5 ;  /* 0x000000eb07176211 */ /* 0x000fc400028f0c02 */
[----:B------:R-:W-:Y:S01]  /*17db0*/  @P2 LEA.HI.X R13, R7, R235, R2, 0x1, P1 ;  /* 0x000000eb070d2211 */ /* 0x000fe200008f0c02 */
[----:B------:R-:W-:Y:S01]  /*17dc0*/  IMAD.X R2, R2, 0x1, R234, P4 ;  /* 0x0000000102027824 */ /* 0x000fe200020e06ea */
[CC--:B------:R-:W-:Y:S01]  /*17dd0*/  @P6 LEA R32, P5, R5.reuse, R236.reuse, 0x1 ;  /* 0x000000ec05206211 */ /* 0x0c0fe200078a08ff */
[----:B------:R-:W-:Y:S01]  /*17de0*/  @!PT LDS RZ, [RZ] ;  /* 0x00000000fffff984 */ /* 0x000fe20000000800 */
[----:B------:R-:W-:Y:S01]  /*17df0*/  @!PT LDS RZ, [RZ] ;  /* 0x00000000fffff984 */ /* 0x000fe20000000800 */
[----:B------:R-:W-:Y:S01]  /*17e00*/  @!PT LDS RZ, [RZ] ;  /* 0x00000000fffff984 */ /* 0x000fe20000000800 */
[----:B------:R1:W-:Y:S01]  /*17e10*/  @P2 LDGSTS.E.BYPASS.LTC128B.128 [R243+0x8800], desc[UR6][R20.64+0x80] ;  /* 0x0880008014f32fae */ /* 0x0003e2000b901d46 */
[CC--:B------:R-:W-:Y:S02]  /*17e20*/  @P2 LEA R30, P1, R5.reuse, R236.reuse, 0x1 ;  /* 0x000000ec051e2211 */ /* 0x0c0fe400078208ff */
        /* <DEDUP_REMOVED lines=15> */
[----:B------:R-:W-:Y:S01]  /*17f20*/  @!PT LDS RZ, [RZ] ;  /* 0x00000000fffff984 */ /* 0x000fe20000000800 */
[----:B------:R-:W-:Y:S01]  /*17f30*/  @!PT LDS RZ, [RZ] ;  /* 0x00000000fffff984 */ /* 0x000fe20000000800 */
[----:B------:R-:W-:Y:S01]  /*17f40*/  @!PT LDS RZ, [RZ] ;  /* 0x00000000fffff984 */ /* 0x000fe20000000800 */
[----:B------:R1:W-:Y:S01]  /*17f50*/  @P2 LDGSTS.E.BYPASS.LTC128B.128 [R243+0x9000], desc[UR6][R14.64+0x80] ;  /* 0x090000800ef32fae */ /* 0x0003e2000b901d46 */
[----:B------:R-:W-:Y:S01]  /*17f60*/  IMAD.X R2, R2, 0x1, R234, P4 ;  /* 0x0000000102027824 */ /* 0x000fe200020e06ea */
[CC--:B------:R-:W-:Y:S02]  /*17f70*/  @P6 LEA R40, P5, R5.reuse, R236.reuse, 0x1 ;  /* 0x000000ec05286211 */ /* 0x0c0fe400078a08ff */
[----:B------:R1:W-:Y:S01]  /*17f80*/  @!P2 STS.128 [R243+0x9000], RZ ;  /* 0x009000fff300a388 */ /* 0x0003e20000000c00 */
[----:B------:R-:W-:-:S02]  /*17f90*/  @P2 LEA R4, P1, R5, R236, 0x1 ;  /* 0x000000ec05042211 */ /* 0x000fc400078208ff */
[C---:B------:R-:W-:Y:S01]  /*17fa0*/  IADD3 R0, P4, R5.reuse, R233, RZ ;  /* 0x000000e905007210 */ /* 0x040fe20007f9e0ff */
[----:B------:R-:W-:Y:S01]  /*17fb0*/  @!PT LDS RZ, [RZ] ;  /* 0x00000000fffff984 */ /* 0x000fe20000000800 */
[----:B------:R-:W-:Y:S01]  /*17fc0*/  @!PT LDS RZ, [RZ] ;  /* 0x00000000fffff984 */ /* 0x000fe20000000800 */
[----:B------:R-:W-:Y:S01]  /*17fd0*/  @!PT LDS RZ, [RZ] ;  /* 0x00000000fffff984 */ /* 0x000fe20000000800 */
[----:B------:R1:W-:Y:S01]  /*17fe0*/  @P6 LDGSTS.E.BYPASS.LTC128B.128 [R243+0x5800], desc[UR6][R22.64] ;  /* 0x0580000016f36fae */ /* 0x0003e2000b901d46 */
[CCC-:B------:R-:W-:Y:S02]  /*17ff0*/  @P6 LEA.HI.X R41, R5.reuse, R235.reuse, R2.reuse, 0x1, P5 ;  /* 0x000000eb05296211 */ /* 0x1c0fe400028f0c02 */
[-C--:B------:R-:W-:Y:S01]  /*18000*/  @P2 LEA.HI.X R5, R5, R235.reuse, R2, 0x1, P1 ;  /* 0x000000eb05052211 */ /* 0x080fe200008f0c02 */
[----:B------:R1:W-:Y:S01]  /*18010*/  @!P6 STS.128 [R243+0x5800], RZ ;  /* 0x005800fff300e388 */ /* 0x0003e20000000c00 */
[----:B------:R-:W-:Y:S01]  /*18020*/  IMAD.X R2, R2, 0x1, R234, P4 ;  /* 0x0000000102027824 */ /* 0x000fe200020e06ea */
[CC--:B------:R-:W-:Y:S02]  /*18030*/  @P6 LEA R42, P4, R0.reuse, R236.reuse, 0x1 ;  /* 0x000000ec002a6211 */ /* 0x0c0fe400078808ff */
[----:B------:R-:W-:Y:S01]  /*18040*/  @!PT LDS RZ, [RZ] ;  /* 0x00000000fffff984 */ /* 0x000fe20000000800 */
[----:B------:R-:W-:Y:S01]  /*18050*/  @!PT LDS RZ, [RZ] ;  /* 0x00000000fffff984 */ /* 0x000fe20000000800 */
[----:B------:R-:W-:Y:S01]  /*18060*/  @!PT LDS RZ, [RZ] ;  /* 0x00000000fffff984 */ /* 0x000fe20000000800 */
[----:B------:R1:W-:Y:S01]  /*18070*/  @P2 LDGSTS.E.BYPASS.LTC128B.128 [R243+0x9800], desc[UR6][R12.64+0x80] ;  /* 0x098000800cf32fae */ /* 0x0003e2000b901d46 */
[C---:B------:R-:W-:Y:S01]  /*18080*/  @P2 LEA R52, P1, R0.reuse, R236, 0x1 ;  /* 0x000000ec00342211 */ /* 0x040fe200078208ff */
[----:B------:R-:W-:Y:S01]  /*18090*/  IMAD.MOV.U32 R236, RZ, RZ, R28 ;  /* 0x000000ffffec7224 */ /* 0x000fe200078e001c */
[CCC-:B------:R-:W-:Y:S01]  /*180a0*/  @P6 LEA.HI.X R43, R0.reuse, R235.reuse, R2.reuse, 0x1, P4 ;  /* 0x000000eb002b6211 */ /* 0x1c0fe200020f0c02 */
[----:B------:R1:W-:Y:S01]  /*180b0*/  @!P2 STS.128 [R243+0x9800], RZ ;  /* 0x009800fff300a388 */ /* 0x0003e20000000c00 */
[----:B------:R-:W-:Y:S01]  /*180c0*/  @P2 LEA.HI.X R53, R0, R235, R2, 0x1, P1 ;  /* 0x000000eb00352211 */ /* 0x000fe200008f0c02 */
[----:B------:R-:W-:-:S02]  /*180d0*/  IMAD.MOV.U32 R235, RZ, RZ, R29 ;  /* 0x000000ffffeb7224 */ /* 0x000fc400078e001d */
[----:B------:R-:W-:Y:S01]  /*180e0*/  @!PT LDS RZ, [RZ] ;  /* 0x00000000fffff984 */ /* 0x000fe20000000800 */
[----:B------:R-:W-:Y:S01]  /*180f0*/  @!PT LDS RZ, [RZ] ;  /* 0x00000000fffff984 */ /* 0x000fe20000000800 */
[----:B------:R-:W-:Y:S01]  /*18100*/  @!PT LDS RZ, [RZ] ;  /* 0x00000000fffff984 */ /* 0x000fe20000000800 */
[----:B------:R1:W-:Y:S04]  /*18110*/  @P6 LDGSTS.E.BYPASS.LTC128B.128 [R243+0x6000], desc[UR6][R32.64] ;  /* 0x0600000020f36fae */ /* 0x0003e8000b901d46 */
[----:B------:R1:W-:Y:S04]  /*18120*/  @!P6 STS.128 [R243+0x6000], RZ ;  /* 0x006000fff300e388 */ /* 0x0003e80000000c00 */
        /* <DEDUP_REMOVED lines=35> */
[----:B------:R-:W0:Y:S02]  /*18360*/  LDGDEPBAR ;  /* 0x00000000000079af */ /* 0x000e240000000000 */
.L_x_1141:
[----:B------:R-:W-:Y:S05]  /*18370*/  BSYNC B1 ;  /* 0x0000000000017941 */ /* 0x000fea0003800000 */
.L_x_1140:
[----:B------:R-:W2:Y:S01]  /*18380*/  LD.E R67, desc[UR6][R10.64+0xdc] ;  /* 0x0000dc060a437980 */ /* 0x000ea2000c101900 */
        /* <DEDUP_REMOVED lines=12> */
[----:B-1----:R-:W-:Y:S02]  /*18450*/  FMNMX.FTZ R5, R93, R2, !PT ;  /* 0x000000025d057209 */ /* 0x002fe40007810000 */
[----:B------:R-:W-:Y:S02]  /*18460*/  LEA R224, R3, UR4, 0x1 ;  /* 0x0000000403e07c11 */ /* 0x000fe4000f8e08ff */
[----:B------:R-:W-:Y:S02]  /*18470*/  FMNMX.FTZ R5, R46, R5, !PT ;  /* 0x000000052e057209 */ /* 0x000fe40007810000 */
[-C--:B------:R-:W-:Y:S01]  /*18480*/  LEA R222, R49, R224.reuse, 0x1 ;  /* 0x000000e031de7211 */ /* 0x080fe200078e08ff */
[----:B------:R-:W-:Y:S01]  /*18490*/  LDSM.16.MT88.4 R124, [R224+0xc000] ;  /* 0x00c00000e07c783b */ /* 0x000fe20000004200 */
[----:B------:R-:W-:Y:S02]  /*184a0*/  FMNMX.FTZ R5, R146, R5, !PT ;  /* 0x0000000592057209 */ /* 0x000fe40007810000 */
[----:B------:R-:W-:Y:S01]  /*184b0*/  LEA R221, R47, R224, 0x1 ;  /* 0x000000e02fdd7211 */ /* 0x000fe200078e08ff */
[----:B------:R-:W-:Y:S01]  /*184c0*/  LDSM.16.MT88.4 R72, [R222+0xc000] ;  /* 0x00c00000de48783b */ /* 0x000fe20000004200 */
[----:B------:R-:W-:-:S02]  /*184d0*/  FMNMX.FTZ R5, R144, R5, !PT ;  /* 0x0000000590057209 */ /* 0x000fc40007810000 */
[----:B------:R-:W-:Y:S01]  /*184e0*/  LEA R220, R47, R222, 0x1 ;  /* 0x000000de2fdc7211 */ /* 0x000fe200078e08ff */
        /* <DEDUP_REMOVED lines=49> */
[----:B------:R-:W-:-:S03]  /*18800*/  FMNMX.FTZ R0, R151, R0, !PT ;  /* 0x0000000097007209 */ /* 0x000fc60007810000 */
[----:B------:R-:W1:Y:S01]  /*18810*/  SHFL.BFLY PT, R7, R6, 0x2, 0x1f ;  /* 0x0c401f0006077f89 */ /* 0x000e6200000e0000 */
[----:B------:R-:W-:-:S04]  /*18820*/  FMNMX.FTZ R0, R137, R0, !PT ;  /* 0x0000000089007209 */ /* 0x000fc80007810000 */
[----:B------:R-:W-:-:S04]  /*18830*/  FMNMX.FTZ R0, R135, R0, !PT ;  /* 0x0000000087007209 */ /* 0x000fc80007810000 */
[----:B------:R-:W-:-:S04]  /*18840*/  FMNMX.FTZ R5, R133, R0, !PT ;  /* 0x0000000085057209 */ /* 0x000fc80007810000 */
[----:B------:R-:W-:-:S05]  /*18850*/  FMNMX.FTZ R4, R132, R5, !PT ;  /* 0x0000000584047209 */ /* 0x000fca0007810000 */
[----:B------:R-:W3:Y:S01]  /*18860*/  SHFL.BFLY PT, R5, R4, 0x2, 0x1f ;  /* 0x0c401f0004057f89 */ /* 0x000ee200000e0000 */
[----:B-1----:R-:W-:-:S05]  /*18870*/  FMNMX.FTZ R7, R6, R7, !PT ;  /* 0x0000000706077209 */ /* 0x002fca0007810000 */
[----:B------:R-:W1:Y:S01]  /*18880*/  SHFL.BFLY PT, R0, R7, 0x1, 0x1f ;  /* 0x0c201f0007007f89 */ /* 0x000e6200000e0000 */
[----:B---3--:R-:W-:-:S05]  /*18890*/  FMNMX.FTZ R5, R4, R5, !PT ;  /* 0x0000000504057209 */ /* 0x008fca0007810000 */
[----:B------:R-:W3:Y:S01]  /*188a0*/  SHFL.BFLY PT, R2, R5, 0x1, 0x1f ;  /* 0x0c201f0005027f89 */ /* 0x000ee200000e0000 */
[----:B-1----:R-:W-:-:S04]  /*188b0*/  FMNMX.FTZ R0, R7, R0, !PT ;  /* 0x0000000007007209 */ /* 0x002fc80007810000 */
[----:B------:R-:W-:Y:S02]  /*188c0*/  FSETP.NEU.FTZ.AND P1, PT, R0, -INF , PT ;  /* 0xff8000000000780b */ /* 0x000fe40003f3d000 */
[----:B---3--:R-:W-:Y:S02]  /*188d0*/  FMNMX.FTZ R2, R5, R2, !PT ;  /* 0x0000000205027209 */ /* 0x008fe40007810000 */
[----:B------:R-:W-:Y:S01]  /*188e0*/  LDSM.16.MT88.4 R4, [R224+0x10800] ;  /* 0x01080000e004783b */ /* 0x000fe20000004200 */
[C---:B--2---:R-:W-:Y:S02]  /*188f0*/  FMUL.FTZ R66, R67.reuse, R0 ;  /* 0x0000000043427220 */ /* 0x044fe40000410000 */
[----:B------:R-:W-:-:S03]  /*18900*/  FMUL.FTZ R134, R67, R2 ;  /* 0x0000000243867220 */ /* 0x000fc60000410000 */
[----:B------:R-:W-:Y:S02]  /*18910*/  FSEL R66, R66, RZ, P1 ;  /* 0x000000ff42427208 */ /* 0x000fe40000800000 */
[----:B------:R-:W-:-:S03]  /*18920*/  FSETP.NEU.FTZ.AND P1, PT, R2, -INF , PT ;  /* 0xff8000000200780b */ /* 0x000fc60003f3d000 */
[-CC-:B------:R-:W-:Y:S01]  /*18930*/  FFMA.FTZ R64, R19, R67.reuse, -R66.reuse ;  /* 0x0000004313407223 */ /* 0x180fe20000010842 */
[----:B------:R-:W-:Y:S01]  /*18940*/  FSEL R134, R134, RZ, P1 ;  /* 0x000000ff86867208 */ /* 0x000fe20000800000 */
[-CC-:B------:R-:W-:Y:S01]  /*18950*/  FFMA.FTZ R63, R103, R67.reuse, -R66.reuse ;  /* 0x00000043673f7223 */ /* 0x180fe20000010842 */
[-CC-:B------:R-:W-:Y:S01]  /*18960*/  FFMA.FTZ R59, R107, R67.reuse, -R66.reuse ;  /* 0x000000436b3b7223 */ /* 0x180fe20000010842 */
[-CC-:B------:R-:W-:Y:S01]  /*18970*/  FFMA.FTZ R58, R109, R67.reuse, -R66.reuse ;  /* 0x000000436d3a7223 */ /* 0x180fe20000010842 */
[-C--:B------:R-:W-:Y:S01]  /*18980*/  FFMA.FTZ R54, R91, R67.reuse, -R66 ;  /* 0x000000435b367223 */ /* 0x080fe20000010842 */
[-CC-:B------:R-:W-:Y:S01]  /*18990*/  FFMA.FTZ R61, R17, R67.reuse, -R134.reuse ;  /* 0x00000043113d7223 */ /* 0x180fe20000010886 */
[-CC-:B------:R-:W-:Y:S01]  /*189a0*/  FFMA.FTZ R62, R97, R67.reuse, -R134.reuse ;  /* 0x00000043613e7223 */ /* 0x180fe20000010886 */
[-CC-:B------:R-:W-:Y:S01]  /*189b0*/  FFMA.FTZ R60, R99, R67.reuse, -R134.reuse ;  /* 0x00000043633c7223 */ /* 0x180fe20000010886 */
[-C--:B------:R-:W-:Y:S01]  /*189c0*/  FFMA.FTZ R57, R89, R67.reuse, -R134 ;  /* 0x0000004359397223 */ /* 0x080fe20000010886 */
[----:B------:R-:W-:Y:S01]  /*189d0*/  MUFU.EX2 R64, R64 ;  /* 0x0000004000407308 */ /* 0x000fe20000000800 */
[-CC-:B------:R-:W-:Y:S01]  /*189e0*/  FFMA.FTZ R55, R105, R67.reuse, -R66.reuse ;  /* 0x0000004369377223 */ /* 0x180fe20000010842 */
[-C--:B------:R-:W-:Y:S01]  /*189f0*/  FFMA.FTZ R52, R87, R67.reuse, -R66 ;  /* 0x0000004357347223 */ /* 0x080fe20000010842 */
[-CC-:B------:R-:W-:Y:S01]  /*18a00*/  FFMA.FTZ R56, R101, R67.reuse, -R134.reuse ;  /* 0x0000004365387223 */ /* 0x180fe20000010886 */
[-CC-:B------:R-:W-:Y:S01]  /*18a10*/  FFMA.FTZ R53, R95, R67.reuse, -R134.reuse ;  /* 0x000000435f357223 */ /* 0x180fe20000010886 */
[-CC-:B------:R-:W-:Y:S01]  /*18a20*/  FFMA.FTZ R51, R51, R67.reuse, -R134.reuse ;  /* 0x0000004333337223 */ /* 0x180fe20000010886 */
[-C--:B------:R-:W-:Y:S01]  /*18a30*/  FFMA.FTZ R50, R85, R67.reuse, -R134 ;  /* 0x0000004355327223 */ /* 0x080fe20000010886 */
[-CC-:B------:R-:W-:Y:S01]  /*18a40*/  FFMA.FTZ R49, R93, R67.reuse, -R66.reuse ;  /* 0x000000435d317223 */ /* 0x180fe20000010842 */
[----:B------:R-:W1:Y:S01]  /*18a50*/  MUFU.EX2 R63, R63 ;  /* 0x0000003f003f7308 */ /* 0x000e620000000800 */
[----:B------:R-:W2:Y:S01]  /*18a60*/  LDSM.16.MT88.4 R96, [R224+0x10000] ;  /* 0x01000000e060783b */ /* 0x000ea20000004200 */
[-C--:B------:R-:W-:Y:S01]  /*18a70*/  FFMA.FTZ R47, R46, R67.reuse, -R66 ;  /* 0x000000432e2f7223 */ /* 0x080fe20000010842 */
[-C--:B------:R-:W-:Y:S01]  /*18a80*/  FFMA.FTZ R46, R44, R67.reuse, -R134 ;  /* 0x000000432c2e7223 */ /* 0x080fe20000010886 */
[-CC-:B------:R-:W-:Y:S01]  /*18a90*/  FFMA.FTZ R42, R146, R67.reuse, -R66.reuse ;  /* 0x00000043922a7223 */ /* 0x180fe20000010842 */
[----:B------:R-:W3:Y:S01]  /*18aa0*/  LDSM.16.MT88.4 R88, [R220+0xc000] ;  /* 0x00c00000dc58783b */ /* 0x000ee20000004200 */
[-C--:B------:R-:W-:Y:S01]  /*18ab0*/  FFMA.FTZ R43, R144, R67.reuse, -R66 ;  /* 0x00000043902b7223 */ /* 0x080fe20000010842 */
[-CC-:B------:R-:W-:Y:S01]  /*18ac0*/  FFMA.FTZ R45, R45, R67.reuse, -R134.reuse ;  /* 0x000000432d2d7223 */ /* 0x180fe20000010886 */
[----:B------:R-:W-:Y:S01]  /*18ad0*/  MUFU.EX2 R59, R59 ;  /* 0x0000003b003b7308 */ /* 0x000fe20000000800 */
[-CC-:B------:R-:W-:Y:S01]  /*18ae0*/  FFMA.FTZ R44, R142, R67.reuse, -R134.reuse ;  /* 0x000000438e2c7223 */ /* 0x180fe20000010886 */
[-C--:B------:R-:W-:Y:S01]  /*18af0*/  FFMA.FTZ R41, R140, R67.reuse, -R134 ;  /* 0x000000438c297223 */ /* 0x080fe20000010886 */
[-C--:B------:R-:W-:Y:S01]  /*18b00*/  FFMA.FTZ R40, R8, R67.reuse, -R66 ;  /* 0x0000004308287223 */ /* 0x080fe20000010842 */
[-C--:B------:R-:W-:Y:S01]  /*18b10*/  FFMA.FTZ R136, R147, R67.reuse, -R134 ;  /* 0x0000004393887223 */ /* 0x080fe20000010886 */
[-CC-:B------:R-:W-:Y:S01]  /*18b20*/  FFMA.FTZ R9, R251, R67.reuse, -R66.reuse ;  /* 0x00000043fb097223 */ /* 0x180fe20000010842 */
[-CC-:B------:R-:W-:Y:S01]  /*18b30*/  FFMA.FTZ R8, R249, R67.reuse, -R66.reuse ;  /* 0x00000043f9087223 */ /* 0x180fe20000010842 */
[-C--:B------:R-:W-:Y:S01]  /*18b40*/  FFMA.FTZ R3, R203, R67.reuse, -R66 ;  /* 0x00000043cb037223 */ /* 0x080fe20000010842 */
[----:B------:R-:W4:Y:S01]  /*18b50*/  MUFU.EX2 R58, R58 ;  /* 0x0000003a003a7308 */ /* 0x000f220000000800 */
[----:B-1----:R-:W-:Y:S01]  /*18b60*/  F2FP.F16.F32.PACK_AB R113, R63, R64 ;  /* 0x000000403f71723e */ /* 0x002fe200000000ff */
[-CC-:B------:R-:W-:Y:S01]  /*18b70*/  FFMA.FTZ R145, R145, R67.reuse, -R134.reuse ;  /* 0x0000004391917223 */ /* 0x180fe20000010886 */
[-CC-:B------:R-:W-:Y:S01]  /*18b80*/  FFMA.FTZ R138, R201, R67.reuse, -R134.reuse ;  /* 0x00000043c98a7223 */ /* 0x180fe20000010886 */
[-C--:B------:R-:W-:Y:S01]  /*18b90*/  FFMA.FTZ R147, R199, R67.reuse, -R134 ;  /* 0x00000043c7937223 */ /* 0x080fe20000010886 */
[-C--:B------:R-:W-:Y:S01]  /*18ba0*/  FFMA.FTZ R140, R197, R67.reuse, -R66 ;  /* 0x00000043c58c7223 */ /* 0x080fe20000010842 */
[-C--:B------:R-:W-:Y:S01]  /*18bb0*/  FFMA.FTZ R148, R171, R67.reuse, -R134 ;  /* 0x00000043ab947223 */ /* 0x080fe20000010886 */
[-CC-:B------:R-:W-:Y:S01]  /*18bc0*/  FFMA.FTZ R142, R195, R67.reuse, -R66.reuse ;  /* 0x00000043c38e7223 */ /* 0x180fe20000010842 */
[----:B------:R-:W-:Y:S01]  /*18bd0*/  MUFU.EX2 R61, R61 ;  /* 0x0000003d003d7308 */ /* 0x000fe20000000800 */
[-CC-:B------:R-:W-:Y:S01]  /*18be0*/  FFMA.FTZ R165, R165, R67.reuse, -R66.reuse ;  /* 0x00000043a5a57223 */ /* 0x180fe20000010842 */
[-C--:B------:R-:W-:Y:S01]  /*18bf0*/  FFMA.FTZ R144, R193, R67.reuse, -R66 ;  /* 0x00000043c1907223 */ /* 0x080fe20000010842 */
[-CC-:B------:R-:W-:Y:S01]  /*18c00*/  FFMA.FTZ R146, R191, R67.reuse, -R134.reuse ;  /* 0x00000043bf927223 */ /* 0x180fe20000010886 */
[-CC-:B------:R-:W-:Y:S01]  /*18c10*/  FFMA.FTZ R169, R169, R67.reuse, -R134.reuse ;  /* 0x00000043a9a97223 */ /* 0x180fe20000010886 */
[-C--:B------:R-:W-:Y:S01]  /*18c20*/  FFMA.FTZ R171, R187, R67.reuse, -R134 ;  /* 0x00000043bbab7223 */ /* 0x080fe20000010886 */
[-CC-:B------:R-:W-:Y:S01]  /*18c30*/  FFMA.FTZ R173, R173, R67.reuse, -R66.reuse ;  /* 0x00000043adad7223 */ /* 0x180fe20000010842 */
[--C-:B------:R-:W-:Y:S01]  /*18c40*/  FFMA.FTZ R150, R183, R67, -R66.reuse ;  /* 0x00000043b7967223 */ /* 0x100fe20000010842 */
[----:B------:R-:W1:Y:S01]  /*18c50*/  MUFU.EX2 R62, R62 ;  /* 0x0000003e003e7308 */ /* 0x000e620000000800 */
[----:B----4-:R-:W-:Y:S01]  /*18c60*/  F2FP.F16.F32.PACK_AB R115, R58, R59 ;  /* 0x0000003b3a73723e */ /* 0x010fe200000000ff */
        /* <DEDUP_REMOVED lines=8> */
[----:B------:R-:W-:Y:S01]  /*18cf0*/  LDSM.16.MT88.4 R36, [R224+0x12000] ;  /* 0x01200000e024783b */ /* 0x000fe20000004200 */
[-CC-:B------:R-:W-:Y:S01]  /*18d00*/  FFMA.FTZ R160, R167, R67.reuse, -R66.reuse ;  /* 0x00000043a7a07223 */ /* 0x180fe20000010842 */
[-CC-:B------:R-:W-:Y:S01]  /*18d10*/  FFMA.FTZ R163, R163, R67.reuse, -R66.reuse ;  /* 0x00000043a3a37223 */ /* 0x180fe20000010842 */
[-C--:B------:R-:W-:Y:S01]  /*18d20*/  FFMA.FTZ R161, R161, R67.reuse, -R66 ;  /* 0x00000043a1a17223 */ /* 0x080fe20000010842 */
[-CC-:B------:R-:W-:Y:S01]  /*18d30*/  FFMA.FTZ R159, R159, R67.reuse, -R134.reuse ;  /* 0x000000439f9f7223 */ /* 0x180fe20000010886 */
[--C-:B------:R-:W-:Y:S01]  /*18d40*/  FFMA.FTZ R162, R157, R67, -R134.reuse ;  /* 0x000000439da27223 */ /* 0x100fe20000010886 */
[----:B------:R-:W4:Y:S01]  /*18d50*/  MUFU.EX2 R57, R57 ;  /* 0x0000003900397308 */ /* 0x000f220000000800 */
[----:B-1----:R-:W-:Y:S01]  /*18d60*/  F2FP.F16.F32.PACK_AB R112, R62, R61 ;  /* 0x0000003d3e70723e */ /* 0x002fe200000000ff */
[-CC-:B------:R-:W-:Y:S01]  /*18d70*/  FFMA.FTZ R155, R155, R67.reuse, -R134.reuse ;  /* 0x000000439b9b7223 */ /* 0x180fe20000010886 */
[-C--:B------:R-:W-:Y:S01]  /*18d80*/  FFMA.FTZ R164, R151, R67.reuse, -R134 ;  /* 0x0000004397a47223 */ /* 0x080fe20000010886 */
[-C--:B------:R-:W-:Y:S01]  /*18d90*/  FFMA.FTZ R166, R149, R67.reuse, -R66 ;  /* 0x0000004395a67223 */ /* 0x080fe20000010842 */
[----:B------:R-:W-:Y:S01]  /*18da0*/  FADD.FTZ R64, R64, R63 ;  /* 0x0000003f40407221 */ /* 0x000fe20000010000 */
[----:B------:R-:W-:Y:S01]  /*18db0*/  FADD.FTZ R61, R61, R62 ;  /* 0x0000003e3d3d7221 */ /* 0x000fe20000010000 */
[-C--:B------:R-:W-:Y:S01]  /*18dc0*/  FFMA.FTZ R168, R135, R67.reuse, -R134 ;  /* 0x0000004387a87223 */ /* 0x080fe20000010886 */
[----:B------:R-:W-:Y:S01]  /*18dd0*/  MUFU.EX2 R54, R54 ;  /* 0x0000003600367308 */ /* 0x000fe20000000800 */
[----:B------:R-:W-:Y:S01]  /*18de0*/  FADD.FTZ R59, R59, R64 ;  /* 0x000000403b3b7221 */ /* 0x000fe20000010000 */
[-CC-:B------:R-:W-:Y:S01]  /*18df0*/  FFMA.FTZ R133, R133, R67.reuse, -R134.reuse ;  /* 0x0000004385857223 */ /* 0x180fe20000010886 */
[-C--:B------:R-:W-:Y:S01]  /*18e00*/  FFMA.FTZ R132, R132, R67.reuse, -R134 ;  /* 0x0000004384847223 */ /* 0x080fe20000010886 */
[----:B------:R-:W-:Y:S01]  /*18e10*/  FFMA.FTZ R65, R65, R67, -R66 ;  /* 0x0000004341417223 */ /* 0x000fe20000010842 */
[----:B------:R-:W-:-:S03]  /*18e20*/  FADD.FTZ R59, R58, R59 ;  /* 0x0000003b3a3b7221 */ /* 0x000fc60000010000 */
[----:B------:R-:W1:Y:S01]  /*18e30*/  MUFU.EX2 R55, R55 ;  /* 0x0000003700377308 */ /* 0x000e620000000800 */
[----:B----4-:R-:W-:Y:S01]  /*18e40*/  F2FP.F16.F32.PACK_AB R114, R57, R60 ;  /* 0x0000003c3972723e */ /* 0x010fe200000000ff */
[----:B------:R-:W-:-:S04]  /*18e50*/  FADD.FTZ R60, R60, R61 ;  /* 0x0000003d3c3c7221 */ /* 0x000fc80000010000 */
[----:B------:R-:W-:Y:S02]  /*18e60*/  FADD.FTZ R57, R57, R60 ;  /* 0x0000003c39397221 */ /* 0x000fe40000010000 */
[C---:B------:R-:W-:Y:S01]  /*18e70*/  HMMA.16816.F32 R68, R112.reuse, R72, RZ ;  /* 0x000000487044723c */ /* 0x040fe200000018ff */
[----:B------:R-:W-:Y:S05]  /*18e80*/  MUFU.EX2 R52, R52 ;  /* 0x0000003400347308 */ /* 0x000fea0000000800 */
[C---:B------:R-:W-:Y:S03]  /*18e90*/  HMMA.16816.F32 R72, R112.reuse, R74, RZ ;  /* 0x0000004a7048723c */ /* 0x040fe600000018ff */
[----:B------:R-:W-:Y:S01]  /*18ea0*/  MUFU.EX2 R56, R56 ;  /* 0x0000003800387308 */ /* 0x000fe20000000800 */
[C---:B-1----:R-:W-:Y:S01]  /*18eb0*/  F2FP.F16.F32.PACK_AB R17, R55.reuse, R54 ;  /* 0x000000363711723e */ /* 0x042fe200000000ff */
[----:B------:R-:W-:Y:S01]  /*18ec0*/  FADD.FTZ R54, R54, R59 ;  /* 0x0000003b36367221 */ /* 0x000fe20000010000 */
[----:B------:R-:W-:Y:S03]  /*18ed0*/  HMMA.16816.F32 R128, R112, R124, RZ ;  /* 0x0000007c7080723c */ /* 0x000fe600000018ff */
[----:B------:R-:W-:-:S02]  /*18ee0*/  FADD.FTZ R55, R55, R54 ;  /* 0x0000003637377221 */ /* 0x000fc40000010000 */
[----:B------:R-:W1:Y:S01]  /*18ef0*/  MUFU.EX2 R53, R53 ;  /* 0x0000003500357308 */ /* 0x000e620000000800 */
[C---:B------:R-:W-:Y:S06]  /*18f00*/  HMMA.16816.F32 R76, R112.reuse, R80, RZ ;  /* 0x00000050704c723c */ /* 0x040fec00000018ff */
[C---:B------:R-:W-:Y:S01]  /*18f10*/  HMMA.16816.F32 R124, R112.reuse, R126, RZ ;  /* 0x0000007e707c723c */ /* 0x040fe200000018ff */
[----:B------:R-:W-:Y:S05]  /*18f20*/  MUFU.EX2 R51, R51 ;  /* 0x0000003300337308 */ /* 0x000fea0000000800 */
[C---:B------:R-:W-:Y:S03]  /*18f30*/  HMMA.16816.F32 R80, R112.reuse, R82, RZ ;  /* 0x000000527050723c */ /* 0x040fe600000018ff */
[----:B------:R-:W4:Y:S01]  /*18f40*/  MUFU.EX2 R50, R50 ;  /* 0x0000003200327308 */ /* 0x000f220000000800 */
[C---:B-1----:R-:W-:Y:S01]  /*18f50*/  F2FP.F16.F32.PACK_AB R16, R53.reuse, R56 ;  /* 0x000000383510723e */ /* 0x042fe200000000ff */
[----:B------:R-:W-:Y:S01]  /*18f60*/  FADD.FTZ R56, R56, R57 ;  /* 0x0000003938387221 */ /* 0x000fe20000010000 */
[----:B--2---:R-:W-:Y:S03]  /*18f70*/  HMMA.16816.F32 R92, R112, R96, RZ ;  /* 0x00000060705c723c */ /* 0x004fe600000018ff */
[----:B------:R-:W-:-:S02]  /*18f80*/  FADD.FTZ R56, R53, R56 ;  /* 0x0000003835387221 */ /* 0x000fc40000010000 */
[----:B------:R-:W1:Y:S01]  /*18f90*/  MUFU.EX2 R49, R49 ;  /* 0x0000003100317308 */ /* 0x000e620000000800 */
[C---:B------:R-:W-:Y:S06]  /*18fa0*/  HMMA.16816.F32 R100, R112.reuse, R120, RZ ;  /* 0x000000787064723c */ /* 0x040fec00000018ff */
[----:B------:R-:W-:Y:S01]  /*18fb0*/  HMMA.16816.F32 R96, R112, R98, RZ ;  /* 0x000000627060723c */ /* 0x000fe200000018ff */
[----:B------:R-:W-:Y:S01]  /*18fc0*/  MUFU.EX2 R47, R47 ;  /* 0x0000002f002f7308 */ /* 0x000fe20000000800 */
[----:B----4-:R-:W-:Y:S01]  /*18fd0*/  F2FP.F16.F32.PACK_AB R18, R50, R51 ;  /* 0x000000333212723e */ /* 0x010fe200000000ff */
[----:B------:R-:W-:-:S03]  /*18fe0*/  FADD.FTZ R51, R51, R56 ;  /* 0x0000003833337221 */ /* 0x000fc60000010000 */
[C---:B------:R-:W-:Y:S01]  /*18ff0*/  HMMA.16816.F32 R120, R112.reuse, R122, RZ ;  /* 0x0000007a7078723c */ /* 0x040fe200000018ff */
[----:B------:R-:W-:Y:S02]  /*19000*/  FADD.FTZ R51, R50, R51 ;  /* 0x0000003332337221 */ /* 0x000fe40000010000 */
[----:B------:R-:W-:Y:S01]  /*19010*/  MUFU.EX2 R42, R42 ;  /* 0x0000002a002a7308 */ /* 0x000fe20000000800 */
[C---:B-1----:R-:W-:Y:S01]  /*19020*/  F2FP.F16.F32.PACK_AB R19, R49.reuse, R52 ;  /* 0x000000343113723e */ /* 0x042fe200000000ff */
[----:B------:R-:W-:Y:S01]  /*19030*/  FADD.FTZ R52, R52, R55 ;  /* 0x0000003734347221 */ /* 0x000fe20000010000 */
[----:B---3--:R-:W-:Y:S03]  /*19040*/  HMMA.16816.F32 R84, R112, R88, RZ ;  /* 0x000000587054723c */ /* 0x008fe600000018ff */
[----:B------:R-:W-:Y:S02]  /*19050*/  FADD.FTZ R52, R49, R52 ;  /* 0x0000003431347221 */ /* 0x000fe40000010000 */
[----:B------:R-:W-:Y:S01]  /*19060*/  MUFU.EX2 R43, R43 ;  /* 0x0000002b002b7308 */ /* 0x000fe20000000800 */
[C---:B------:R-:W-:Y:S06]  /*19070*/  HMMA.16816.F32 R68, R16.reuse, R12, R68 ;  /* 0x0000000c1044723c */ /* 0x040fec0000001844 */
[C---:B------:R-:W-:Y:S01]  /*19080*/  HMMA.16816.F32 R72, R16.reuse, R14, R72 ;  /* 0x0000000e1048723c */ /* 0x040fe20000001848 */
[----:B------:R-:W1:Y:S01]  /*19090*/  LDSM.16.MT88.4 R12, [R222+0x10800] ;  /* 0x01080000de0c783b */ /* 0x000e620000004200 */
[----:B------:R-:W-:Y:S04]  /*190a0*/  MUFU.EX2 R46, R46 ;  /* 0x0000002e002e7308 */ /* 0x000fe80000000800 */
[C---:B------:R-:W-:Y:S04]  /*190b0*/  HMMA.16816.F32 R128, R16.reuse, R28, R128 ;  /* 0x0000001c1080723c */ /* 0x040fe80000001880 */
[----:B------:R-:W2:Y:S02]  /*190c0*/  MUFU.EX2 R45, R45 ;  /* 0x0000002d002d7308 */ /* 0x000ea40000000800 */
[C---:B------:R-:W-:Y:S01]  /*190d0*/  HMMA.16816.F32 R124, R16.reuse, R30, R124 ;  /* 0x0000001e107c723c */ /* 0x040fe2000000187c */
[----:B------:R-:W-:Y:S05]  /*190e0*/  LDSM.16.MT88.4 R28, [R220+0x10800] ;  /* 0x01080000dc1c783b */ /* 0x000fea0000004200 */
[C---:B------:R-:W-:Y:S01]  /*190f0*/  HMMA.16816.F32 R76, R16.reuse, R20, R76 ;  /* 0x00000014104c723c */ /* 0x040fe2000000184c */
[----:B------:R-:W-:Y:S05]  /*19100*/  MUFU.EX2 R44, R44 ;  /* 0x0000002c002c7308 */ /* 0x000fea0000000800 */
[----:B------:R-:W-:Y:S01]  /*19110*/  HMMA.16816.F32 R80, R16, R22, R80 ;  /* 0x000000161050723c */ /* 0x000fe20000001850 */
[----:B------:R-:W3:Y:S02]  /*19120*/  LDSM.16.MT88.4 R20, [R221+0x10800] ;  /* 0x01080000dd14783b */ /* 0x000ee40000004200 */
[----:B------:R-:W4:Y:S03]  /*19130*/  MUFU.EX2 R41, R41 ;  /* 0x0000002900297308 */ /* 0x000f260000000800 */
[C---:B------:R-:W-:Y:S05]  /*19140*/  HMMA.16816.F32 R104, R112.reuse, R116, RZ ;  /* 0x000000747068723c */ /* 0x040fea00000018ff */
[----:B------:R-:W5:Y:S01]  /*19150*/  MUFU.EX2 R40, R40 ;  /* 0x0000002800287308 */ /* 0x000f620000000800 */
[C---:B------:R-:W-:Y:S06]  /*19160*/  HMMA.16816.F32 R88, R112.reuse, R90, RZ ;  /* 0x0000005a7058723c */ /* 0x040fec00000018ff */
[C---:B------:R-:W-:Y:S01]  /*19170*/  HMMA.16816.F32 R116, R112.reuse, R118, RZ ;  /* 0x000000767074723c */ /* 0x040fe200000018ff */
[----:B------:R-:W-:Y:S05]  /*19180*/  MUFU.EX2 R9, R9 ;  /* 0x0000000900097308 */ /* 0x000fea0000000800 */
[C---:B------:R-:W-:Y:S03]  /*19190*/  HMMA.16816.F32 R108, R112.reuse, R32, RZ ;  /* 0x00000020706c723c */ /* 0x040fe600000018ff */
[----:B------:R-:W-:Y:S03]  /*191a0*/  MUFU.EX2 R8, R8 ;  /* 0x0000000800087308 */ /* 0x000fe60000000800 */
[----:B------:R-:W-:Y:S01]  /*191b0*/  HMMA.16816.F32 R112, R112, R34, RZ ;  /* 0x000000227070723c */ /* 0x000fe200000018ff */
[----:B------:R-:W-:Y:S04]  /*191c0*/  LDSM.16.MT88.4 R32, [R220+0x11000] ;  /* 0x01100000dc20783b */ /* 0x000fe80000004200 */
[----:B------:R-:W-:Y:S01]  /*191d0*/  MUFU.EX2 R3, R3 ;  /* 0x0000000300037308 */ /* 0x000fe20000000800 */
[C---:B------:R-:W-:Y:S06]  /*191e0*/  HMMA.16816.F32 R92, R16.reuse, R4, R92 ;  /* 0x00000004105c723c */ /* 0x040fec000000185c */
[C---:B------:R-:W-:Y:S01]  /*191f0*/  HMMA.16816.F32 R96, R16.reuse, R6, R96 ;  /* 0x000000061060723c */ /* 0x040fe20000001860 */
[----:B------:R-:W5:Y:S01]  /*19200*/  LDSM.16.MT88.4 R4, [R222+0xd000] ;  /* 0x00d00000de04783b */ /* 0x000f620000004200 */
[----:B------:R-:W-:Y:S04]  /*19210*/  MUFU.EX2 R136, R136 ;  /* 0x0000008800887308 */ /* 0x000fe80000000800 */
[C---:B-1----:R-:W-:Y:S04]  /*19220*/  HMMA.16816.F32 R100, R16.reuse, R12, R100 ;  /* 0x0000000c1064723c */ /* 0x042fe80000001864 */
[----:B------:R-:W1:Y:S02]  /*19230*/  MUFU.EX2 R145, R145 ;  /* 0x0000009100917308 */ /* 0x000e640000000800 */
[C---:B------:R-:W-:Y:S01]  /*19240*/  HMMA.16816.F32 R120, R16.reuse, R14, R120 ;  /* 0x0000000e1078723c */ /* 0x040fe20000001878 */
[----:B------:R-:W1:Y:S05]  /*19250*/  LDSM.16.MT88.4 R12, [R221+0xd000] ;  /* 0x00d00000dd0c783b */ /* 0x000e6a0000004200 */
[C---:B------:R-:W-:Y:S01]  /*19260*/  HMMA.16816.F32 R84, R16.reuse, R24, R84 ;  /* 0x000000181054723c */ /* 0x040fe20000001854 */
[----:B------:R-:W-:Y:S05]  /*19270*/  MUFU.EX2 R138, R138 ;  /* 0x0000008a008a7308 */ /* 0x000fea0000000800 */
[C---:B------:R-:W-:Y:S01]  /*19280*/  HMMA.16816.F32 R88, R16.reuse, R26, R88 ;  /* 0x0000001a1058723c */ /* 0x040fe20000001858 */
[----:B------:R-:W1:Y:S02]  /*19290*/  LDSM.16.MT88.4 R24, [R224+0xd000] ;  /* 0x00d00000e018783b */ /* 0x000e640000004200 */
[----:B------:R-:W1:Y:S03]  /*192a0*/  MUFU.EX2 R147, R147 ;  /* 0x0000009300937308 */ /* 0x000e660000000800 */
[C---:B---3--:R-:W-:Y:S05]  /*192b0*/  HMMA.16816.F32 R104, R16.reuse, R20, R104 ;  /* 0x000000141068723c */ /* 0x048fea0000001868 */
[----:B------:R-:W3:Y:S01]  /*192c0*/  MUFU.EX2 R140, R140 ;  /* 0x0000008c008c7308 */ /* 0x000ee20000000800 */
[C---:B------:R-:W-:Y:S01]  /*192d0*/  HMMA.16816.F32 R116, R16.reuse, R22, R116 ;  /* 0x000000161074723c */ /* 0x040fe20000001874 */
[----:B------:R-:W-:Y:S05]  /*192e0*/  LDSM.16.MT88.4 R20, [R220+0xd000] ;  /* 0x00d00000dc14783b */ /* 0x000fea0000004200 */
[C---:B------:R-:W-:Y:S01]  /*192f0*/  HMMA.16816.F32 R108, R16.reuse, R28, R108 ;  /* 0x0000001c106c723c */ /* 0x040fe2000000186c */
[----:B------:R-:W-:Y:S05]  /*19300*/  MUFU.EX2 R142, R142 ;  /* 0x0000008e008e7308 */ /* 0x000fea0000000800 */
[----:B------:R-:W-:Y:S01]  /*19310*/  HMMA.16816.F32 R112, R16, R30, R112 ;  /* 0x0000001e1070723c */ /* 0x000fe20000001870 */
[----:B------:R-:W3:Y:S01]  /*19320*/  LDSM.16.MT88.4 R16, [R224+0x11000] ;  /* 0x01100000e010783b */ /* 0x000ee20000004200 */
[----:B--2---:R-:W-:Y:S01]  /*19330*/  F2FP.F16.F32.PACK_AB R28, R45, R46 ;  /* 0x0000002e2d1c723e */ /* 0x004fe200000000ff */
[----:B------:R-:W-:Y:S01]  /*19340*/  MUFU.EX2 R165, R165 ;  /* 0x000000a500a57308 */ /* 0x000fe20000000800 */
[----:B------:R-:W-:Y:S01]  /*19350*/  F2FP.F16.F32.PACK_AB R29, R42, R47 ;  /* 0x0000002f2a1d723e */ /* 0x000fe200000000ff */
[----:B------:R-:W-:Y:S01]  /*19360*/  FADD.FTZ R47, R47, R52 ;  /* 0x000000342f2f7221 */ /* 0x000fe20000010000 */
[----:B------:R-:W-:Y:S01]  /*19370*/  FADD.FTZ R46, R46, R51 ;  /* 0x000000332e2e7221 */ /* 0x000fe20000010000 */
[----:B----4-:R-:W-:-:S02]  /*19380*/  F2FP.F16.F32.PACK_AB R30, R41, R44 ;  /* 0x0000002c291e723e */ /* 0x010fc400000000ff */
[----:B-----5:R-:W-:Y:S01]  /*19390*/  F2FP.F16.F32.PACK_AB R31, R40, R43 ;  /* 0x0000002b281f723e */ /* 0x020fe200000000ff */
[----:B------:R-:W-:Y:S01]  /*193a0*/  FADD.FTZ R42, R42, R47 ;  /* 0x0000002f2a2a7221 */ /* 0x000fe20000010000 */
[----:B------:R-:W-:Y:S01]  /*193b0*/  MUFU.EX2 R144, R144 ;  /* 0x0000009000907308 */ /* 0x000fe20000000800 */
[----:B------:R-:W-:Y:S02]  /*193c0*/  FADD.FTZ R45, R45, R46 ;  /* 0x0000002e2d2d7221 */ /* 0x000fe40000010000 */
[----:B------:R-:W-:Y:S02]  /*193d0*/  FADD.FTZ R43, R43, R42 ;  /* 0x0000002a2b2b7221 */ /* 0x000fe40000010000 */
[C---:B------:R-:W-:Y:S01]  /*193e0*/  HMMA.16816.F32 R68, R28.reuse, R4, R68 ;  /* 0x000000041c44723c */ /* 0x040fe20000001844 */
[----:B------:R-:W-:Y:S01]  /*193f0*/  FADD.FTZ R44, R44, R45 ;  /* 0x0000002d2c2c7221 */ /* 0x000fe20000010000 */
[----:B------:R-:W-:Y:S01]  /*19400*/  FADD.FTZ R40, R40, R43 ;  /* 0x0000002b28287221 */ /* 0x000fe20000010000 */
[----:B------:R-:W-:Y:S02]  /*19410*/  MUFU.EX2 R146, R146 ;  /* 0x0000009200927308 */ /* 0x000fe40000000800 */
[----:B------:R-:W-:Y:S01]  /*19420*/  FADD.FTZ R41, R41, R44 ;  /* 0x0000002c29297221 */ /* 0x000fe20000010000 */
[C---:B------:R-:W-:Y:S01]  /*19430*/  HMMA.16816.F32 R72, R28.reuse, R6, R72 ;  /* 0x000000061c48723c */ /* 0x040fe20000001848 */
[----:B------:R-:W2:Y:S04]  /*19440*/  LDSM.16.MT88.4 R4, [R222+0x11000] ;  /* 0x01100000de04783b */ /* 0x000ea80000004200 */
[----:B------:R-:W4:Y:S01]  /*19450*/  MUFU.EX2 R169, R169 ;  /* 0x000000a900a97308 */ /* 0x000f220000000800 */
[C---:B-1----:R-:W-:Y:S06]  /*19460*/  HMMA.16816.F32 R76, R28.reuse, R12, R76 ;  /* 0x0000000c1c4c723c */ /* 0x042fec000000184c */
[C---:B------:R-:W-:Y:S01]  /*19470*/  HMMA.16816.F32 R80, R28.reuse, R14, R80 ;  /* 0x0000000e1c50723c */ /* 0x040fe20000001850 */
[----:B------:R-:W1:Y:S01]  /*19480*/  LDSM.16.MT88.4 R12, [R221+0x11000] ;  /* 0x01100000dd0c783b */ /* 0x000e620000004200 */
[----:B------:R-:W-:Y:S04]  /*19490*/  MUFU.EX2 R148, R148 ;  /* 0x0000009400947308 */ /* 0x000fe80000000800 */
[C---:B------:R-:W-:Y:S04]  /*194a0*/  HMMA.16816.F32 R128, R28.reuse, R24, R128 ;  /* 0x000000181c80723c */ /* 0x040fe80000001880 */
[----:B------:R-:W5:Y:S02]  /*194b0*/  MUFU.EX2 R171, R171 ;  /* 0x000000ab00ab7308 */ /* 0x000f640000000800 */
[C---:B---3--:R-:W-:Y:S06]  /*194c0*/  HMMA.16816.F32 R92, R28.reuse, R16, R92 ;  /* 0x000000101c5c723c */ /* 0x048fec000000185c */
[C---:B------:R-:W-:Y:S01]  /*194d0*/  HMMA.16816.F32 R96, R28.reuse, R18, R96 ;  /* 0x000000121c60723c */ /* 0x040fe20000001860 */
[----:B------:R-:W3:Y:S01]  /*194e0*/  LDSM.16.MT88.4 R16, [R222+0xd800] ;  /* 0x00d80000de10783b */ /* 0x000ee20000004200 */
[----:B------:R-:W5:Y:S04]  /*194f0*/  MUFU.EX2 R173, R173 ;  /* 0x000000ad00ad7308 */ /* 0x000f680000000800 */
[C---:B------:R-:W-:Y:S01]  /*19500*/  HMMA.16816.F32 R124, R28.reuse, R26, R124 ;  /* 0x0000001a1c7c723c */ /* 0x040fe2000000187c */
[----:B------:R-:W4:Y:S03]  /*19510*/  LDSM.16.MT88.4 R24, [R224+0xd800] ;  /* 0x00d80000e018783b */ /* 0x000f260000004200 */
[----:B------:R-:W-:Y:S02]  /*19520*/  MUFU.EX2 R150, R150 ;  /* 0x0000009600967308 */ /* 0x000fe40000000800 */
[C---:B--2---:R-:W-:Y:S06]  /*19530*/  HMMA.16816.F32 R100, R28.reuse, R4, R100 ;  /* 0x000000041c64723c */ /* 0x044fec0000001864 */
[C---:B------:R-:W-:Y:S01]  /*19540*/  HMMA.16816.F32 R120, R28.reuse, R6, R120 ;  /* 0x000000061c78723c */ /* 0x040fe20000001878 */
[----:B------:R-:W2:Y:S01]  /*19550*/  LDSM.16.MT88.4 R4, [R221+0xd800] ;  /* 0x00d80000dd04783b */ /* 0x000ea20000004200 */
[----:B------:R-:W-:Y:S04]  /*19560*/  MUFU.EX2 R183, R183 ;  /* 0x000000b700b77308 */ /* 0x000fe80000000800 */
[C---:B-1----:R-:W-:Y:S04]  /*19570*/  HMMA.16816.F32 R104, R28.reuse, R12, R104 ;  /* 0x0000000c1c68723c */ /* 0x042fe80000001868 */
[----:B------:R-:W-:Y:S02]  /*19580*/  MUFU.EX2 R154, R154 ;  /* 0x0000009a009a7308 */ /* 0x000fe40000000800 */
        /* <DEDUP_REMOVED lines=12> */
[----:B------:R-:W-:Y:S01]  /*19650*/  LDSM.16.MT88.4 R20, [R220+0xd800] ;  /* 0x00d80000dc14783b */ /* 0x000fe20000004200 */
[----:B------:R-:W-:Y:S01]  /*19660*/  FADD.FTZ R3, R3, R8 ;  /* 0x0000000803037221 */ /* 0x000fe20000010000 */
[----:B------:R-:W-:Y:S01]  /*19670*/  FADD.FTZ R138, R138, R145 ;  /* 0x000000918a8a7221 */ /* 0x000fe20000010000 */
[----:B------:R-:W1:Y:S02]  /*19680*/  MUFU.EX2 R181, R181 ;  /* 0x000000b500b57308 */ /* 0x000e640000000800 */
[----:B---3--:R-:W-:Y:S01]  /*19690*/  HMMA.16816.F32 R68, R12, R16, R68 ;  /* 0x000000100c44723c */ /* 0x008fe20000001844 */
[----:B------:R-:W-:Y:S01]  /*196a0*/  FADD.FTZ R3, R140, R3 ;  /* 0x000000038c037221 */ /* 0x000fe20000010000 */
[----:B------:R-:W-:-:S04]  /*196b0*/  FADD.FTZ R147, R147, R138 ;  /* 0x0000008a93937221 */ /* 0x000fc80000010000 */
[C---:B------:R-:W-:Y:S01]  /*196c0*/  HMMA.16816.F32 R72, R12.reuse, R18, R72 ;  /* 0x000000120c48723c */ /* 0x040fe20000001848 */
[----:B------:R-:W3:Y:S01]  /*196d0*/  LDSM.16.MT88.4 R16, [R221+0x11800] ;  /* 0x01180000dd10783b */ /* 0x000ee20000004200 */
[----:B------:R-:W-:Y:S04]  /*196e0*/  MUFU.EX2 R158, R158 ;  /* 0x0000009e009e7308 */ /* 0x000fe80000000800 */
[C---:B----4-:R-:W-:Y:S04]  /*196f0*/  HMMA.16816.F32 R128, R12.reuse, R24, R128 ;  /* 0x000000180c80723c */ /* 0x050fe80000001880 */
[----:B------:R-:W4:Y:S02]  /*19700*/  MUFU.EX2 R177, R177 ;  /* 0x000000b100b17308 */ /* 0x000f240000000800 */
[----:B------:R-:W-:Y:S01]  /*19710*/  HMMA.16816.F32 R124, R12, R26, R124 ;  /* 0x0000001a0c7c723c */ /* 0x000fe2000000187c */
[----:B------:R-:W5:Y:S05]  /*19720*/  LDSM.16.MT88.4 R24, [R222+0x11800] ;  /* 0x01180000de18783b */ /* 0x000f6a0000004200 */
[C---:B------:R-:W-:Y:S01]  /*19730*/  HMMA.16816.F32 R108, R28.reuse, R32, R108 ;  /* 0x000000201c6c723c */ /* 0x040fe2000000186c */
[----:B------:R-:W4:Y:S05]  /*19740*/  MUFU.EX2 R175, R175 ;  /* 0x000000af00af7308 */ /* 0x000f2a0000000800 */
[----:B------:R-:W-:Y:S01]  /*19750*/  HMMA.16816.F32 R112, R28, R34, R112 ;  /* 0x000000221c70723c */ /* 0x000fe20000001870 */
[----:B------:R-:W1:Y:S02]  /*19760*/  LDSM.16.MT88.4 R32, [R224+0x11800] ;  /* 0x01180000e020783b */ /* 0x000e640000004200 */
[----:B------:R-:W-:Y:S02]  /*19770*/  MUFU.EX2 R160, R160 ;  /* 0x000000a000a07308 */ /* 0x000fe40000000800 */
[----:B------:R-:W-:Y:S01]  /*19780*/  LDSM.16.MT88.4 R28, [R220+0x11800] ;  /* 0x01180000dc1c783b */ /* 0x000fe20000004200 */
[C---:B--2---:R-:W-:Y:S05]  /*19790*/  HMMA.16816.F32 R76, R12.reuse, R4, R76 ;  /* 0x000000040c4c723c */ /* 0x044fea000000184c */
[----:B------:R-:W-:Y:S01]  /*197a0*/  MUFU.EX2 R163, R163 ;  /* 0x000000a300a37308 */ /* 0x000fe20000000800 */
[C---:B------:R-:W-:Y:S01]  /*197b0*/  HMMA.16816.F32 R80, R12.reuse, R6, R80 ;  /* 0x000000060c50723c */ /* 0x040fe20000001850 */
[----:B------:R-:W2:Y:S05]  /*197c0*/  LDSM.16.MT88.4 R4, [R224+0xe000] ;  /* 0x00e00000e004783b */ /* 0x000eaa0000004200 */
[C---:B---3--:R-:W-:Y:S01]  /*197d0*/  HMMA.16816.F32 R104, R12.reuse, R16, R104 ;  /* 0x000000100c68723c */ /* 0x048fe20000001868 */
[----:B------:R-:W-:Y:S05]  /*197e0*/  MUFU.EX2 R161, R161 ;  /* 0x000000a100a17308 */ /* 0x000fea0000000800 */
[C---:B------:R-:W-:Y:S01]  /*197f0*/  HMMA.16816.F32 R116, R12.reuse, R18, R116 ;  /* 0x000000120c74723c */ /* 0x040fe20000001874 */
[----:B------:R-:W3:Y:S02]  /*19800*/  LDSM.16.MT88.4 R16, [R221+0xe000] ;  /* 0x00e00000dd10783b */ /* 0x000ee40000004200 */
[----:B------:R-:W-:Y:S03]  /*19810*/  MUFU.EX2 R159, R159 ;  /* 0x0000009f009f7308 */ /* 0x000fe60000000800 */
[C---:B------:R-:W-:Y:S05]  /*19820*/  HMMA.16816.F32 R84, R12.reuse, R20, R84 ;  /* 0x000000140c54723c */ /* 0x040fea0000001854 */
[----:B------:R-:W4:Y:S01]  /*19830*/  MUFU.EX2 R162, R162 ;  /* 0x000000a200a27308 */ /* 0x000f220000000800 */
[C---:B------:R-:W-:Y:S01]  /*19840*/  HMMA.16816.F32 R88, R12.reuse, R22, R88 ;  /* 0x000000160c58723c */ /* 0x040fe20000001858 */
[----:B------:R-:W4:Y:S05]  /*19850*/  LDSM.16.MT88.4 R20, [R222+0xe000] ;  /* 0x00e00000de14783b */ /* 0x000f2a0000004200 */
[C---:B-----5:R-:W-:Y:S01]  /*19860*/  HMMA.16816.F32 R100, R12.reuse, R24, R100 ;  /* 0x000000180c64723c */ /* 0x060fe20000001864 */
[----:B------:R-:W-:Y:S05]  /*19870*/  MUFU.EX2 R155, R155 ;  /* 0x0000009b009b7308 */ /* 0x000fea0000000800 */
[C---:B------:R-:W-:Y:S01]  /*19880*/  HMMA.16816.F32 R120, R12.reuse, R26, R120 ;  /* 0x0000001a0c78723c */ /* 0x040fe20000001878 */
[----:B------:R-:W-:Y:S01]  /*19890*/  F2FP.F16.F32.PACK_AB R24, R169, R146 ;  /* 0x00000092a918723e */ /* 0x000fe200000000ff */
[----:B------:R-:W-:Y:S01]  /*198a0*/  FADD.FTZ R146, R146, R147 ;  /* 0x0000009392927221 */ /* 0x000fe20000010000 */
[----:B------:R-:W-:Y:S01]  /*198b0*/  F2FP.F16.F32.PACK_AB R25, R165, R142 ;  /* 0x0000008ea519723e */ /* 0x000fe200000000ff */
[----:B------:R-:W5:Y:S01]  /*198c0*/  MUFU.EX2 R164, R164 ;  /* 0x000000a400a47308 */ /* 0x000f620000000800 */
[----:B------:R-:W-:Y:S01]  /*198d0*/  FADD.FTZ R142, R142, R3 ;  /* 0x000000038e8e7221 */ /* 0x000fe20000010000 */
[----:B-1----:R-:W-:Y:S01]  /*198e0*/  HMMA.16816.F32 R92, R12, R32, R92 ;  /* 0x000000200c5c723c */ /* 0x002fe2000000185c */
[----:B------:R-:W-:Y:S01]  /*198f0*/  F2FP.F16.F32.PACK_AB R26, R171, R148 ;  /* 0x00000094ab1a723e */ /* 0x000fe200000000ff */
[----:B------:R-:W-:Y:S01]  /*19900*/  FADD.FTZ R169, R169, R146 ;  /* 0x00000092a9a97221 */ /* 0x000fe20000010000 */
[----:B------:R-:W-:Y:S01]  /*19910*/  F2FP.F16.F32.PACK_AB R27, R173, R144 ;  /* 0x00000090ad1b723e */ /* 0x000fe200000000ff */
[----:B------:R-:W-:-:S02]  /*19920*/  FADD.FTZ R165, R165, R142 ;  /* 0x0000008ea5a57221 */ /* 0x000fc40000010000 */
[----:B------:R-:W-:Y:S01]  /*19930*/  HMMA.16816.F32 R96, R12, R34, R96 ;  /* 0x000000220c60723c */ /* 0x000fe20000001860 */
[----:B------:R-:W1:Y:S01]  /*19940*/  LDSM.16.MT88.4 R32, [R222+0x12000] ;  /* 0x01200000de20783b */ /* 0x000e620000004200 */
[----:B------:R-:W5:Y:S01]  /*19950*/  MUFU.EX2 R166, R166 ;  /* 0x000000a600a67308 */ /* 0x000f620000000800 */
[----:B------:R-:W-:Y:S01]  /*19960*/  FADD.FTZ R144, R144, R165 ;  /* 0x000000a590907221 */ /* 0x000fe20000010000 */
[----:B------:R-:W-:Y:S02]  /*19970*/  FADD.FTZ R148, R148, R169 ;  /* 0x000000a994947221 */ /* 0x000fe40000010000 */
[C---:B--2---:R-:W-:Y:S01]  /*19980*/  HMMA.16816.F32 R128, R24.reuse, R4, R128 ;  /* 0x000000041880723c */ /* 0x044fe20000001880 */
[----:B------:R-:W-:Y:S01]  /*19990*/  FADD.FTZ R173, R173, R144 ;  /* 0x00000090adad7221 */ /* 0x000fe20000010000 */
[----:B------:R-:W-:Y:S02]  /*199a0*/  FADD.FTZ R171, R171, R148 ;  /* 0x00000094abab7221 */ /* 0x000fe40000010000 */
[----:B------:R-:W-:Y:S02]  /*199b0*/  MUFU.EX2 R168, R168 ;  /* 0x000000a800a87308 */ /* 0x000fe40000000800 */
[----:B------:R-:W-:Y:S01]  /*199c0*/  HMMA.16816.F32 R124, R24, R6, R124 ;  /* 0x00000006187c723c */ /* 0x000fe2000000187c */
[----:B------:R-:W2:Y:S05]  /*199d0*/  LDSM.16.MT88.4 R4, [R221+0x12000] ;  /* 0x01200000dd04783b */ /* 0x000eaa0000004200 */
[C---:B------:R-:W-:Y:S01]  /*199e0*/  HMMA.16816.F32 R108, R12.reuse, R28, R108 ;  /* 0x0000001c0c6c723c */ /* 0x040fe2000000186c */
[----:B------:R-:W-:Y:S05]  /*199f0*/  MUFU.EX2 R133, R133 ;  /* 0x0000008500857308 */ /* 0x000fea0000000800 */
[----:B------:R-:W-:Y:S01]  /*19a00*/  HMMA.16816.F32 R112, R12, R30, R112 ;  /* 0x0000001e0c70723c */ /* 0x000fe20000001870 */
[----:B------:R-:W5:Y:S02]  /*19a10*/  LDSM.16.MT88.4 R12, [R220+0xe000] ;  /* 0x00e00000dc0c783b */ /* 0x000f640000004200 */
[----:B------:R-:W5:Y:S02]  /*19a20*/  MUFU.EX2 R132, R132 ;  /* 0x0000008400847308 */ /* 0x000f640000000800 */
[----:B------:R-:W-:Y:S01]  /*19a30*/  LDSM.16.MT88.4 R28, [R220+0x12000] ;  /* 0x01200000dc1c783b */ /* 0x000fe20000004200 */
[C---:B---3--:R-:W-:Y:S05]  /*19a40*/  HMMA.16816.F32 R76, R24.reuse, R16, R76 ;  /* 0x00000010184c723c */ /* 0x048fea000000184c */
[----:B------:R-:W-:Y:S01]  /*19a50*/  MUFU.EX2 R65, R65 ;  /* 0x0000004100417308 */ /* 0x000fe20000000800 */
[C---:B------:R-:W-:Y:S01]  /*19a60*/  HMMA.16816.F32 R80, R24.reuse, R18, R80 ;  /* 0x000000121850723c */ /* 0x040fe20000001850 */
[----:B------:R-:W3:Y:S05]  /*19a70*/  LDSM.16.MT88.4 R16, [R222+0xe800] ;  /* 0x00e80000de10783b */ /* 0x000eea0000004200 */
[C---:B----4-:R-:W-:Y:S06]  /*19a80*/  HMMA.16816.F32 R68, R24.reuse, R20, R68 ;  /* 0x000000141844723c */ /* 0x050fec0000001844 */
[C---:B------:R-:W-:Y:S01]  /*19a90*/  HMMA.16816.F32 R72, R24.reuse, R22, R72 ;  /* 0x000000161848723c */ /* 0x040fe20000001848 */
[----:B------:R-:W-:Y:S05]  /*19aa0*/  LDSM.16.MT88.4 R20, [R224+0xe800] ;  /* 0x00e80000e014783b */ /* 0x000fea0000004200 */
[C---:B-1----:R-:W-:Y:S06]  /*19ab0*/  HMMA.16816.F32 R100, R24.reuse, R32, R100 ;  /* 0x000000201864723c */ /* 0x042fec0000001864 */
[----:B------:R-:W-:Y:S01]  /*19ac0*/  HMMA.16816.F32 R120, R24, R34, R120 ;  /* 0x000000221878723c */ /* 0x000fe20000001878 */
[----:B------:R-:W-:Y:S01]  /*19ad0*/  F2FP.F16.F32.PACK_AB R32, R181, R156 ;  /* 0x0000009cb520723e */ /* 0x000fe200000000ff */
[----:B------:R-:W-:Y:S01]  /*19ae0*/  FADD.FTZ R156, R156, R171 ;  /* 0x000000ab9c9c7221 */ /* 0x000fe20000010000 */
[----:B------:R-:W-:Y:S01]  /*19af0*/  F2FP.F16.F32.PACK_AB R33, R183, R150 ;  /* 0x00000096b721723e */ /* 0x000fe200000000ff */
[----:B------:R-:W-:-:S02]  /*19b00*/  FADD.FTZ R150, R150, R173 ;  /* 0x000000ad96967221 */ /* 0x000fc40000010000 */
[C---:B--2---:R-:W-:Y:S01]  /*19b10*/  HMMA.16816.F32 R104, R24.reuse, R4, R104 ;  /* 0x000000041868723c */ /* 0x044fe20000001868 */
[----:B------:R-:W-:Y:S01]  /*19b20*/  F2FP.F16.F32.PACK_AB R34, R177, R158 ;  /* 0x0000009eb122723e */ /* 0x000fe200000000ff */
[----:B------:R-:W-:Y:S01]  /*19b30*/  FADD.FTZ R183, R183, R150 ;  /* 0x00000096b7b77221 */ /* 0x000fe20000010000 */
[----:B------:R-:W-:Y:S01]  /*19b40*/  F2FP.F16.F32.PACK_AB R35, R175, R154 ;  /* 0x0000009aaf23723e */ /* 0x000fe200000000ff */
[----:B------:R-:W-:Y:S02]  /*19b50*/  FADD.FTZ R181, R181, R156 ;  /* 0x0000009cb5b57221 */ /* 0x000fe40000010000 */
[----:B------:R-:W-:Y:S01]  /*19b60*/  HMMA.16816.F32 R116, R24, R6, R116 ;  /* 0x000000061874723c */ /* 0x000fe20000001874 */
[----:B------:R-:W1:Y:S01]  /*19b70*/  LDSM.16.MT88.4 R4, [R220+0xe800] ;  /* 0x00e80000dc04783b */ /* 0x000e620000004200 */
[----:B------:R-:W-:Y:S01]  /*19b80*/  FADD.FTZ R154, R154, R183 ;  /* 0x000000b79a9a7221 */ /* 0x000fe20000010000 */
[----:B------:R-:W-:-:S03]  /*19b90*/  FADD.FTZ R158, R158, R181 ;  /* 0x000000b59e9e7221 */ /* 0x000fc60000010000 */
[----:B-----5:R-:W-:Y:S01]  /*19ba0*/  HMMA.16816.F32 R84, R24, R12, R84 ;  /* 0x0000000c1854723c */ /* 0x020fe20000001854 */
[----:B------:R-:W-:Y:S01]  /*19bb0*/  FADD.FTZ R175, R175, R154 ;  /* 0x0000009aafaf7221 */ /* 0x000fe20000010000 */
[----:B------:R-:W-:-:S04]  /*19bc0*/  FADD.FTZ R158, R177, R158 ;  /* 0x0000009eb19e7221 */ /* 0x000fc80000010000 */
[----:B------:R-:W-:Y:S01]  /*19bd0*/  HMMA.16816.F32 R88, R24, R14, R88 ;  /* 0x0000000e1858723c */ /* 0x000fe20000001858 */
[----:B------:R-:W2:Y:S05]  /*19be0*/  LDSM.16.MT88.4 R12, [R221+0xe800] ;  /* 0x00e80000dd0c783b */ /* 0x000eaa0000004200 */
[C---:B---3--:R-:W-:Y:S06]  /*19bf0*/  HMMA.16816.F32 R68, R32.reuse, R16, R68 ;  /* 0x000000102044723c */ /* 0x048fec0000001844 */
[----:B------:R-:W-:Y:S01]  /*19c00*/  HMMA.16816.F32 R72, R32, R18, R72 ;  /* 0x000000122048723c */ /* 0x000fe20000001848 */
[----:B------:R-:W3:Y:S05]  /*19c10*/  LDSM.16.MT88.4 R16, [R221+0x12800] ;  /* 0x01280000dd10783b */ /* 0x000eea0000004200 */
[C---:B------:R-:W-:Y:S06]  /*19c20*/  HMMA.16816.F32 R108, R24.reuse, R28, R108 ;  /* 0x0000001c186c723c */ /* 0x040fec000000186c */
[----:B------:R-:W-:Y:S01]  /*19c30*/  HMMA.16816.F32 R112, R24, R30, R112 ;  /* 0x0000001e1870723c */ /* 0x000fe20000001870 */
[----:B------:R-:W4:Y:S05]  /*19c40*/  LDSM.16.MT88.4 R28, [R224+0x12800] ;  /* 0x01280000e01c783b */ /* 0x000f2a0000004200 */
[C---:B-1----:R-:W-:Y:S06]  /*19c50*/  HMMA.16816.F32 R84, R32.reuse, R4, R84 ;  /* 0x000000042054723c */ /* 0x042fec0000001854 */
[----:B------:R-:W-:Y:S01]  /*19c60*/  HMMA.16816.F32 R88, R32, R6, R88 ;  /* 0x000000062058723c */ /* 0x000fe20000001858 */
[----:B------:R-:W-:Y:S05]  /*19c70*/  LDSM.16.MT88.4 R4, [R221+0xf000] ;  /* 0x00f00000dd04783b */ /* 0x000fea0000004200 */
[C---:B------:R-:W-:Y:S06]  /*19c80*/  HMMA.16816.F32 R92, R24.reuse, R36, R92 ;  /* 0x00000024185c723c */ /* 0x040fec000000185c */
[----:B------:R-:W-:Y:S01]  /*19c90*/  HMMA.16816.F32 R96, R24, R38, R96 ;  /* 0x000000261860723c */ /* 0x000fe20000001860 */
[----:B------:R-:W-:Y:S04]  /*19ca0*/  LDSM.16.MT88.4 R36, [R220+0x12800] ;  /* 0x01280000dc24783b */ /* 0x000fe80000004200 */
[----:B------:R-:W-:Y:S01]  /*19cb0*/  LDSM.16.MT88.4 R24, [R224+0xf000] ;  /* 0x00f00000e018783b */ /* 0x000fe20000004200 */
[C---:B------:R-:W-:Y:S06]  /*19cc0*/  HMMA.16816.F32 R128, R32.reuse, R20, R128 ;  /* 0x000000142080723c */ /* 0x040fec0000001880 */
[C---:B------:R-:W-:Y:S01]  /*19cd0*/  HMMA.16816.F32 R124, R32.reuse, R22, R124 ;  /* 0x00000016207c723c */ /* 0x040fe2000000187c */
[----:B------:R-:W1:Y:S05]  /*19ce0*/  LDSM.16.MT88.4 R20, [R222+0x12800] ;  /* 0x01280000de14783b */ /* 0x000e6a0000004200 */
[C---:B--2---:R-:W-:Y:S06]  /*19cf0*/  HMMA.16816.F32 R76, R32.reuse, R12, R76 ;  /* 0x0000000c204c723c */ /* 0x044fec000000184c */
[C---:B------:R-:W-:Y:S01]  /*19d00*/  HMMA.16816.F32 R80, R32.reuse, R14, R80 ;  /* 0x0000000e2050723c */ /* 0x040fe20000001850 */
[----:B------:R-:W2:Y:S05]  /*19d10*/  LDSM.16.MT88.4 R12, [R222+0xf000] ;  /* 0x00f00000de0c783b */ /* 0x000eaa0000004200 */
[C---:B---3--:R-:W-:Y:S06]  /*19d20*/  HMMA.16816.F32 R104, R32.reuse, R16, R104 ;  /* 0x000000102068723c */ /* 0x048fec0000001868 */
[C---:B------:R-:W-:Y:S01]  /*19d30*/  HMMA.16816.F32 R116, R32.reuse, R18, R116 ;  /* 0x000000122074723c */ /* 0x040fe20000001874 */
[----:B------:R-:W3:Y:S05]  /*19d40*/  LDSM.16.MT88.4 R16, [R224+0x13000] ;  /* 0x01300000e010783b */ /* 0x000eea0000004200 */
[C---:B----4-:R-:W-:Y:S06]  /*19d50*/  HMMA.16816.F32 R92, R32.reuse, R28, R92 ;  /* 0x0000001c205c723c */ /* 0x050fec000000185c */
[----:B------:R-:W-:Y:S01]  /*19d60*/  HMMA.16816.F32 R96, R32, R30, R96 ;  /* 0x0000001e2060723c */ /* 0x000fe20000001860 */
[----:B------:R-:W-:Y:S01]  /*19d70*/  F2FP.F16.F32.PACK_AB R28, R162, R159 ;  /* 0x0000009fa21c723e */ /* 0x000fe200000000ff */
[----:B------:R-:W-:Y:S01]  /*19d80*/  FADD.FTZ R159, R159, R158 ;  /* 0x0000009e9f9f7221 */ /* 0x000fe20000010000 */
[----:B------:R-:W-:Y:S01]  /*19d90*/  F2FP.F16.F32.PACK_AB R29, R163, R160 ;  /* 0x000000a0a31d723e */ /* 0x000fe200000000ff */
[----:B------:R-:W-:-:S02]  /*19da0*/  FADD.FTZ R160, R160, R175 ;  /* 0x000000afa0a07221 */ /* 0x000fc40000010000 */
[C---:B-1----:R-:W-:Y:S01]  /*19db0*/  HMMA.16816.F32 R100, R32.reuse, R20, R100 ;  /* 0x000000142064723c */ /* 0x042fe20000001864 */
[----:B------:R-:W-:Y:S01]  /*19dc0*/  F2FP.F16.F32.PACK_AB R30, R164, R155 ;  /* 0x0000009ba41e723e */ /* 0x000fe200000000ff */
[----:B------:R-:W-:Y:S01]  /*19dd0*/  FADD.FTZ R160, R163, R160 ;  /* 0x000000a0a3a07221 */ /* 0x000fe20000010000 */
[----:B------:R-:W-:Y:S01]  /*19de0*/  F2FP.F16.F32.PACK_AB R31, R166, R161 ;  /* 0x000000a1a61f723e */ /* 0x000fe200000000ff */
[----:B------:R-:W-:Y:S02]  /*19df0*/  FADD.FTZ R162, R162, R159 ;  /* 0x0000009fa2a27221 */ /* 0x000fe40000010000 */
[----:B------:R-:W-:Y:S01]  /*19e00*/  HMMA.16816.F32 R120, R32, R22, R120 ;  /* 0x000000162078723c */ /* 0x000fe20000001878 */
[----:B------:R-:W-:Y:S01]  /*19e10*/  LDSM.16.MT88.4 R20, [R220+0xf000] ;  /* 0x00f00000dc14783b */ /* 0x000fe20000004200 */
[----:B------:R-:W-:Y:S01]  /*19e20*/  FADD.FTZ R161, R161, R160 ;  /* 0x000000a0a1a17221 */ /* 0x000fe20000010000 */
[----:B------:R-:W-:-:S03]  /*19e30*/  FADD.FTZ R155, R155, R162 ;  /* 0x000000a29b9b7221 */ /* 0x000fc60000010000 */
[----:B------:R-:W-:Y:S01]  /*19e40*/  HMMA.16816.F32 R76, R28, R4, R76 ;  /* 0x000000041c4c723c */ /* 0x000fe2000000184c */
[----:B------:R-:W-:Y:S01]  /*19e50*/  FADD.FTZ R161, R166, R161 ;  /* 0x000000a1a6a17221 */ /* 0x000fe20000010000 */
[----:B------:R-:W-:-:S04]  /*19e60*/  FADD.FTZ R164, R164, R155 ;  /* 0x0000009ba4a47221 */ /* 0x000fc80000010000 */
[C---:B------:R-:W-:Y:S01]  /*19e70*/  HMMA.16816.F32 R80, R28.reuse, R6, R80 ;  /* 0x000000061c50723c */ /* 0x040fe20000001850 */
[----:B------:R-:W1:Y:S05]  /*19e80*/  LDSM.16.MT88.4 R4, [R221+0x13000] ;  /* 0x01300000dd04783b */ /* 0x000e6a0000004200 */
[C---:B--2---:R-:W-:Y:S06]  /*19e90*/  HMMA.16816.F32 R68, R28.reuse, R12, R68 ;  /* 0x0000000c1c44723c */ /* 0x044fec0000001844 */
[C---:B------:R-:W-:Y:S01]  /*19ea0*/  HMMA.16816.F32 R72, R28.reuse, R14, R72 ;  /* 0x0000000e1c48723c */ /* 0x040fe20000001848 */
[----:B------:R-:W2:Y:S05]  /*19eb0*/  LDSM.16.MT88.4 R12, [R222+0x13000] ;  /* 0x01300000de0c783b */ /* 0x000eaa0000004200 */
[C---:B---3--:R-:W-:Y:S06]  /*19ec0*/  HMMA.16816.F32 R92, R28.reuse, R16, R92 ;  /* 0x000000101c5c723c */ /* 0x048fec000000185c */
[----:B------:R-:W-:Y:S01]  /*19ed0*/  HMMA.16816.F32 R96, R28, R18, R96 ;  /* 0x000000121c60723c */ /* 0x000fe20000001860 */
[----:B------:R-:W-:Y:S05]  /*19ee0*/  LDSM.16.MT88.4 R16, [R224+0xf800] ;  /* 0x00f80000e010783b */ /* 0x000fea0000004200 */
[C---:B------:R-:W-:Y:S06]  /*19ef0*/  HMMA.16816.F32 R108, R32.reuse, R36, R108 ;  /* 0x00000024206c723c */ /* 0x040fec000000186c */
[----:B------:R-:W-:Y:S01]  /*19f00*/  HMMA.16816.F32 R112, R32, R38, R112 ;  /* 0x000000262070723c */ /* 0x000fe20000001870 */
[-CC-:B------:R-:W-:Y:S01]  /*19f10*/  FFMA.FTZ R36, R143, R67.reuse, -R66.reuse ;  /* 0x000000438f247223 */ /* 0x180fe20000010842 */
[-CC-:B------:R-:W-:Y:S01]  /*19f20*/  FFMA.FTZ R37, R141, R67.reuse, -R66.reuse ;  /* 0x000000438d257223 */ /* 0x180fe20000010842 */
[----:B------:R-:W3:Y:S03]  /*19f30*/  LDSM.16.MT88.4 R32, [R220+0x13000] ;  /* 0x01300000dc20783b */ /* 0x000ee60000004200 */
[C---:B------:R-:W-:Y:S01]  /*19f40*/  HMMA.16816.F32 R128, R28.reuse, R24, R128 ;  /* 0x000000181c80723c */ /* 0x040fe20000001880 */
[-C--:B------:R-:W-:Y:S01]  /*19f50*/  FFMA.FTZ R38, R139, R67.reuse, -R66 ;  /* 0x000000438b267223 */ /* 0x080fe20000010842 */
[----:B------:R-:W-:Y:S01]  /*19f60*/  FFMA.FTZ R39, R137, R67, -R134 ;  /* 0x0000004389277223 */ /* 0x000fe20000010886 */
[----:B------:R-:W-:Y:S03]  /*19f70*/  MUFU.EX2 R36, R36 ;  /* 0x0000002400247308 */ /* 0x000fe60000000800 */
[C---:B------:R-:W-:Y:S01]  /*19f80*/  HMMA.16816.F32 R124, R28.reuse, R26, R124 ;  /* 0x0000001a1c7c723c */ /* 0x040fe2000000187c */
[----:B------:R-:W-:Y:S04]  /*19f90*/  LDSM.16.MT88.4 R24, [R221+0xf800] ;  /* 0x00f80000dd18783b */ /* 0x000fe80000004200 */
[----:B------:R-:W4:Y:S01]  /*19fa0*/  MUFU.EX2 R37, R37 ;  /* 0x0000002500257308 */ /* 0x000f220000000800 */
[C---:B-1----:R-:W-:Y:S06]  /*19fb0*/  HMMA.16816.F32 R104, R28.reuse, R4, R104 ;  /* 0x000000041c68723c */ /* 0x042fec0000001868 */
[C---:B------:R-:W-:Y:S01]  /*19fc0*/  HMMA.16816.F32 R116, R28.reuse, R6, R116 ;  /* 0x000000061c74723c */ /* 0x040fe20000001874 */
[----:B------:R-:W1:Y:S05]  /*19fd0*/  MUFU.EX2 R38, R38 ;  /* 0x0000002600267308 */ /* 0x000e6a0000000800 */
[----:B------:R-:W-:Y:S01]  /*19fe0*/  HMMA.16816.F32 R84, R28, R20, R84 ;  /* 0x000000141c54723c */ /* 0x000fe20000001854 */
[----:B------:R-:W-:-:S02]  /*19ff0*/  F2FP.F16.F32.PACK_AB R6, R132, R133 ;  /* 0x000000858406723e */ /* 0x000fc400000000ff */
[----:B------:R-:W5:Y:S01]  /*1a000*/  MUFU.EX2 R39, R39 ;  /* 0x0000002700277308 */ /* 0x000f620000000800 */
[C---:B----4-:R-:W-:Y:S01]  /*1a010*/  F2FP.F16.F32.PACK_AB R5, R37.reuse, R36 ;  /* 0x000000242505723e */ /* 0x050fe200000000ff */
[----:B------:R-:W-:Y:S01]  /*1a020*/  FADD.FTZ R36, R36, R161 ;  /* 0x000000a124247221 */ /* 0x000fe20000010000 */
[C---:B------:R-:W-:Y:S01]  /*1a030*/  HMMA.16816.F32 R88, R28.reuse, R22, R88 ;  /* 0x000000161c58723c */ /* 0x040fe20000001858 */
[----:B------:R-:W4:Y:S02]  /*1a040*/  LDSM.16.MT88.4 R20, [R220+0xf800] ;  /* 0x00f80000dc14783b */ /* 0x000f240000004200 */
[----:B------:R-:W-:Y:S01]  /*1a050*/  FADD.FTZ R37, R37, R36 ;  /* 0x0000002425257221 */ /* 0x000fe20000010000 */
[----:B-1----:R-:W-:Y:S02]  /*1a060*/  F2FP.F16.F32.PACK_AB R7, R65, R38 ;  /* 0x000000264107723e */ /* 0x002fe400000000ff */
[----:B--2---:R-:W-:Y:S01]  /*1a070*/  HMMA.16816.F32 R100, R28, R12, R100 ;  /* 0x0000000c1c64723c */ /* 0x004fe20000001864 */
[----:B------:R-:W-:-:S04]  /*1a080*/  FADD.FTZ R38, R38, R37 ;  /* 0x0000002526267221 */ /* 0x000fc80000010000 */
[----:B------:R-:W-:Y:S01]  /*1a090*/  FADD.FTZ R248, R65, R38 ;  /* 0x0000002641f87221 */ /* 0x000fe20000010000 */
[----:B------:R-:W-:Y:S01]  /*1a0a0*/  HMMA.16816.F32 R120, R28, R14, R120 ;  /* 0x0000000e1c78723c */ /* 0x000fe20000001878 */
[----:B-----5:R-:W-:Y:S01]  /*1a0b0*/  F2FP.F16.F32.PACK_AB R4, R168, R39 ;  /* 0x00000027a804723e */ /* 0x020fe200000000ff */
[----:B------:R-:W1:Y:S01]  /*1a0c0*/  LDSM.16.MT88.4 R12, [R222+0xf800] ;  /* 0x00f80000de0c783b */ /* 0x000e620000004200 */
[----:B------:R-:W-:-:S03]  /*1a0d0*/  FADD.FTZ R39, R39, R164 ;  /* 0x000000a427277221 */ /* 0x000fc60000010000 */
[----:B---3--:R-:W-:Y:S01]  /*1a0e0*/  HMMA.16816.F32 R108, R28, R32, R108 ;  /* 0x000000201c6c723c */ /* 0x008fe2000000186c */
[----:B------:R-:W-:-:S04]  /*1a0f0*/  FADD.FTZ R168, R168, R39 ;  /* 0x00000027a8a87221 */ /* 0x000fc80000010000 */
[----:B------:R-:W-:Y:S01]  /*1a100*/  FADD.FTZ R133, R133, R168 ;  /* 0x000000a885857221 */ /* 0x000fe20000010000 */
[----:B------:R-:W-:Y:S03]  /*1a110*/  HMMA.16816.F32 R128, R4, R16, R128 ;  /* 0x000000100480723c */ /* 0x000fe60000001880 */
[----:B------:R-:W-:-:S03]  /*1a120*/  FADD.FTZ R249, R132, R133 ;  /* 0x0000008584f97221 */ /* 0x000fc60000010000 */
[----:B------:R-:W-:Y:S01]  /*1a130*/  HMMA.16816.F32 R124, R4, R18, R124 ;  /* 0x00000012047c723c */ /* 0x000fe2000000187c */
[----:B------:R-:W2:Y:S05]  /*1a140*/  LDSM.16.MT88.4 R16, [R224+0x13800] ;  /* 0x01380000e010783b */ /* 0x000eaa0000004200 */
[----:B------:R-:W-:Y:S06]  /*1a150*/  HMMA.16816.F32 R112, R28, R34, R112 ;  /* 0x000000221c70723c */ /* 0x000fec0000001870 */
[C---:B----4-:R-:W-:Y:S06]  /*1a160*/  HMMA.16816.F32 R84, R4.reuse, R20, R84 ;  /* 0x000000140454723c */ /* 0x050fec0000001854 */
[C---:B------:R-:W-:Y:S01]  /*1a170*/  HMMA.16816.F32 R88, R4.reuse, R22, R88 ;  /* 0x000000160458723c */ /* 0x040fe20000001858 */
[----:B------:R-:W3:Y:S05]  /*1a180*/  LDSM.16.MT88.4 R20, [R221+0x13800] ;  /* 0x01380000dd14783b */ /* 0x000eea0000004200 */
[C---:B-1----:R-:W-:Y:S06]  /*1a190*/  HMMA.16816.F32 R68, R4.reuse, R12, R68 ;  /* 0x0000000c0444723c */ /* 0x042fec0000001844 */
[C---:B------:R-:W-:Y:S01]  /*1a1a0*/  HMMA.16816.F32 R72, R4.reuse, R14, R72 ;  /* 0x0000000e0448723c */ /* 0x040fe20000001848 */
[----:B------:R-:W1:Y:S05]  /*1a1b0*/  LDSM.16.MT88.4 R12, [R222+0x13800] ;  /* 0x01380000de0c783b */ /* 0x000e6a0000004200 */
[C---:B------:R-:W-:Y:S06]  /*1a1c0*/  HMMA.16816.F32 R76, R4.reuse, R24, R76 ;  /* 0x00000018044c723c */ /* 0x040fec000000184c */
[C---:B--2---:R-:W-:Y:S06]  /*1a1d0*/  HMMA.16816.F32 R92, R4.reuse, R16, R92 ;  /* 0x00000010045c723c */ /* 0x044fec000000185c */
[C---:B------:R-:W-:Y:S01]  /*1a1e0*/  HMMA.16816.F32 R96, R4.reuse, R18, R96 ;  /* 0x000000120460723c */ /* 0x040fe20000001860 */
[----:B------:R-:W2:Y:S05]  /*1a1f0*/  LDSM.16.MT88.4 R16, [R220+0x13800] ;  /* 0x01380000dc10783b */ /* 0x000eaa0000004200 */
[C---:B------:R-:W-:Y:S06]  /*1a200*/  HMMA.16816.F32 R80, R4.reuse, R26, R80 ;  /* 0x0000001a0450723c */ /* 0x040fec0000001850 */
[C---:B---3--:R-:W-:Y:S06]  /*1a210*/  HMMA.16816.F32 R104, R4.reuse, R20, R104 ;  /* 0x000000140468723c */ /* 0x048fec0000001868 */
[C---:B------:R-:W-:Y:S06]  /*1a220*/  HMMA.16816.F32 R116, R4.reuse, R22, R116 ;  /* 0x000000160474723c */ /* 0x040fec0000001874 */
[C---:B-1----:R-:W-:Y:S06]  /*1a230*/  HMMA.16816.F32 R100, R4.reuse, R12, R100 ;  /* 0x0000000c0464723c */ /* 0x042fec0000001864 */
[C---:B------:R-:W-:Y:S06]  /*1a240*/  HMMA.16816.F32 R120, R4.reuse, R14, R120 ;  /* 0x0000000e0478723c */ /* 0x040fec0000001878 */
[C---:B--2---:R-:W-:Y:S06]  /*1a250*/  HMMA.16816.F32 R108, R4.reuse, R16, R108 ;  /* 0x00000010046c723c */ /* 0x044fec000000186c */
[----:B------:R-:W-:Y:S01]  /*1a260*/  HMMA.16816.F32 R112, R4, R18, R112 ;  /* 0x000000120470723c */ /* 0x000fe20000001870 */
[----:B------:R-:W-:Y:S05]  /*1a270*/  @!P3 BRA `(.L_x_1145) ;  /* 0x0000005000e8b947 */ /* 0x000fea0003800000 */
[----:B------:R-:W-:-:S04]  /*1a280*/  DEPBAR.LE SB0, 0x0 ;  /* 0x000080000000791a */ /* 0x000fc80000000000 */
[----:B------:R-:W-:Y:S05]  /*1a290*/  WARPSYNC.ALL ;  /* 0x0000000000007948 */ /* 0x000fea0003800000 */
[----:B------:R-:W-:Y:S01]  /*1a2a0*/  BSSY B0, `(.L_x_1146) ;  /* 0x0000043000007945 */ /* 0x000fe20003800000 */
[----:B------:R-:W-:Y:S01]  /*1a2b0*/  IADD3 R246, R48, -0x2, RZ ;  /* 0xfffffffe30f67810 */ /* 0x000fe20007ffe0ff */
[----:B------:R-:W-:Y:S06]  /*1a2c0*/  BAR.SYNC.DEFER_BLOCKING 0x0 ;  /* 0x0000000000007b1d */ /* 0x000fec0000010000 */
[----:B------:R-:W-:Y:S05]  /*1a2d0*/  @!P0 BRA `(.L_x_1147) ;  /* 0x0000000000f08947 */ /* 0x000fea0003800000 */
[----:B------:R-:W2:Y:S01]  /*1a2e0*/  LD.E R12, desc[UR6][R10.64+0x170] ;  /* 0x000170060a0c7980 */ /* 0x000ea2000c101900 */
[----:B------:R-:W-:-:S04]  /*1a2f0*/  SHF.L.U32 R3, R246, 0x7, RZ ;  /* 0x00000007f6037819 */ /* 0x000fc800000006ff */
[----:B------:R-:W-:Y:S01]  /*1a300*/  IABS R4, R3 ;  /* 0x0000000300047213 */ /* 0x000fe20000000000 */
[C---:B------:R-:W-:Y:S01]  /*1a310*/  VIADD R13, R3.reuse, 0x80 ;  /* 0x00000080030d7836 */ /* 0x040fe20000000000 */
[-C--:B--2---:R-:W-:Y:S02]  /*1a320*/  IABS R7, R12.reuse ;  /* 0x0000000c00077213 */ /* 0x084fe40000000000 */
[-C--:B------:R-:W-:Y:S02]  /*1a330*/  IABS R5, R12.reuse ;  /* 0x0000000c00057213 */ /* 0x080fe40000000000 */
[----:B------:R-:W1:Y:S01]  /*1a340*/  I2F.RP R8, R7 ;  /* 0x0000000700087306 */ /* 0x000e620000209400 */
[----:B------:R-:W-:Y:S02]  /*1a350*/  LOP3.LUT R3, R3, R12, RZ, 0x3c, !PT ;  /* 0x0000000c03037212 */ /* 0x000fe400078e3cff */
[----:B------:R-:W-:Y:S02]  /*1a360*/  IMAD.MOV R5, RZ, RZ, -R5 ;  /* 0x000000ffff057224 */ /* 0x000fe400078e0a05 */
[----:B------:R-:W-:-:S02]  /*1a370*/  ISETP.GE.AND P1, PT, R3, RZ, PT ;  /* 0x000000ff0300720c */ /* 0x000fc40003f26270 */
[----:B------:R-:W-:Y:S01]  /*1a380*/  LOP3.LUT R3, RZ, R12, RZ, 0x33, !PT ;  /* 0x0000000cff037212 */ /* 0x000fe200078e33ff */
[----:B-1----:R-:W1:Y:S02]  /*1a390*/  MUFU.RCP R14, R8 ;  /* 0x00000008000e7308 */ /* 0x002e640000001000 */
[----:B-1----:R-:W-:-:S06]  /*1a3a0*/  VIADD R14, R14, 0xffffffe ;  /* 0x0ffffffe0e0e7836 */ /* 0x002fcc0000000000 */
[----:B------:R-:W1:Y:S02]  /*1a3b0*/  F2I.FTZ.U32.TRUNC.NTZ R15, R14 ;  /* 0x0000000e000f7305 */ /* 0x000e64000021f000 */
[----:B-1----:R-:W-:Y:S01]  /*1a3c0*/  IMAD.MOV R6, RZ, RZ, -R15 ;  /* 0x000000ffff067224 */ /* 0x002fe200078e0a0f */
[----:B------:R-:W-:-:S03]  /*1a3d0*/  MOV R14, RZ ;  /* 0x000000ff000e7202 */ /* 0x000fc60000000f00 */
[----:B------:R-:W-:Y:S01]  /*1a3e0*/  IMAD R9, R6, R7, RZ ;  /* 0x0000000706097224 */ /* 0x000fe200078e02ff */
[----:B------:R-:W-:Y:S02]  /*1a3f0*/  IABS R6, R13 ;  /* 0x0000000d00067213 */ /* 0x000fe40000000000 */
[----:B------:R-:W-:Y:S01]  /*1a400*/  LOP3.LUT R13, R13, R12, RZ, 0x3c, !PT ;  /* 0x0000000c0d0d7212 */ /* 0x000fe200078e3cff */
[----:B------:R-:W-:Y:S02]  /*1a410*/  IMAD.HI.U32 R9, R15, R9, R14 ;  /* 0x000000090f097227 */ /* 0x000fe400078e000e */
[----:B------:R-:W2:Y:S01]  /*1a420*/  LD.E.64 R14, desc[UR6][R10.64+0x28] ;  /* 0x000028060a0e7980 */ /* 0x000ea2000c101b00 */
[----:B------:R-:W-:-:S03]  /*1a430*/  ISETP.GE.AND P3, PT, R13, RZ, PT ;  /* 0x000000ff0d00720c */ /* 0x000fc60003f66270 */
        /* <DEDUP_REMOVED lines=9> */
[----:B------:R-:W-:Y:S02]  /*1a4d0*/  @!P2 IADD3 R8, R8, 0x1, RZ ;  /* 0x000000010808a810 */ /* 0x000fe40007ffe0ff */
        /* <DEDUP_REMOVED lines=9> */
[--C-:B------:R-:W-:Y:S01]  /*1a570*/  IMAD.WIDE R18, R6, 0x4, R244.reuse ;  /* 0x0000000406127825 */ /* 0x100fe200078e02f4 */
[----:B------:R-:W3:Y:S03]  /*1a580*/  LD.E.64 R8, desc[UR6][R10.64+0x40] ;  /* 0x000040060a087980 */ /* 0x000ee6000c101b00 */
[C---:B------:R-:W-:Y:S01]  /*1a590*/  IMAD.WIDE R16, R3.reuse, 0x4, R244 ;  /* 0x0000000403107825 */ /* 0x040fe200078e02f4 */
[----:B------:R-:W4:Y:S04]  /*1a5a0*/  LD.E R4, desc[UR6][R18.64] ;  /* 0x0000000612047980 */ /* 0x000f28000c101900 */
[----:B------:R-:W4:Y:S01]  /*1a5b0*/  LD.E R5, desc[UR6][R16.64] ;  /* 0x0000000610057980 */ /* 0x000f22000c101900 */
[----:B------:R-:W-:-:S05]  /*1a5c0*/  IADD3 R7, R3, -R6, RZ ;  /* 0x8000000603077210 */ /* 0x000fca0007ffe0ff */
[----:B------:R-:W-:-:S05]  /*1a5d0*/  IMAD R7, R12, R7, -0x80 ;  /* 0xffffff800c077424 */ /* 0x000fca00078e0207 */
[----:B------:R-:W-:Y:S01]  /*1a5e0*/  SHF.R.S32.HI R6, RZ, 0x1f, R7 ;  /* 0x0000001fff067819 */ /* 0x000fe20000011407 */
[-C--:B---3--:R-:W-:Y:S02]  /*1a5f0*/  IMAD R3, R9, R7.reuse, RZ ;  /* 0x0000000709037224 */ /* 0x088fe400078e02ff */
[----:B------:R-:W-:-:S04]  /*1a600*/  IMAD.WIDE.U32 R12, R8, R7, RZ ;  /* 0x00000007080c7225 */ /* 0x000fc800078e00ff */
[----:B------:R-:W-:Y:S02]  /*1a610*/  IMAD R6, R8, R6, R3 ;  /* 0x0000000608067224 */ /* 0x000fe400078e0203 */
[----:B----4-:R-:W-:-:S03]  /*1a620*/  IMAD.IADD R5, R4, 0x1, -R5 ;  /* 0x0000000104057824 */ /* 0x010fc600078e0a05 */
[----:B------:R-:W-:Y:S01]  /*1a630*/  IADD3 R13, R13, R6, RZ ;  /* 0x000000060d0d7210 */ /* 0x000fe20007ffe0ff */
[----:B--2---:R-:W-:Y:S01]  /*1a640*/  IMAD R3, R15, R5, RZ ;  /* 0x000000050f037224 */ /* 0x004fe200078e02ff */
[----:B------:R-:W-:-:S05]  /*1a650*/  SHF.R.S32.HI R4, RZ, 0x1f, R5 ;  /* 0x0000001fff047819 */ /* 0x000fca0000011405 */
[----:B------:R-:W-:Y:S02]  /*1a660*/  IMAD R3, R14, R4, R3 ;  /* 0x000000040e037224 */ /* 0x000fe400078e0203 */
[----:B------:R-:W-:-:S04]  /*1a670*/  IMAD.WIDE.U32 R4, R5, R14, R12 ;  /* 0x0000000e05047225 */ /* 0x000fc800078e000c */
[----:B------:R-:W-:Y:S01]  /*1a680*/  IMAD.IADD R6, R5, 0x1, R3 ;  /* 0x0000000105067824 */ /* 0x000fe200078e0203 */
[----:B------:R-:W-:Y:S05]  /*1a690*/  BRA `(.L_x_1148) ;  /* 0x00000000000c7947 */ /* 0x000fea0003800000 */
.L_x_1147:
[----:B------:R-:W2:Y:S02]  /*1a6a0*/  LD.E R4, desc[UR6][R10.64+0x40] ;  /* 0x000040060a047980 */ /* 0x000ea4000c101900 */
[----:B--2---:R-:W-:-:S04]  /*1a6b0*/  LEA R4, -R4, RZ, 0x7 ;  /* 0x000000ff04047211 */ /* 0x004fc800078e39ff */
[----:B------:R-:W-:Y:S02]  /*1a6c0*/  SHF.R.S32.HI R6, RZ, 0x1f, R4 ;  /* 0x0000001fff067819 */ /* 0x000fe40000011404 */
.L_x_1148:
[----:B------:R-:W-:Y:S05]  /*1a6d0*/  BSYNC B0 ;  /* 0x0000000000007941 */ /* 0x000fea0003800000 */
.L_x_1146:
[C---:B------:R-:W-:Y:S01]  /*1a6e0*/  LOP3.LUT P4, RZ, R247.reuse, 0x1, RZ, 0xc0, !PT ;  /* 0x00000001f7ff7812 */ /* 0x040fe2000788c0ff */
[----:B------:R-:W-:Y:S01]  /*1a6f0*/  ULDC.64 UR4, c[0x0][0x208] ;  /* 0x0000820000047ab9 */ /* 0x000fe20000000a00 */
[----:B------:R-:W-:Y:S01]  /*1a700*/  LOP3.LUT P1, RZ, R247, 0x2, RZ, 0xc0, !PT ;  /* 0x00000002f7ff7812 */ /* 0x000fe2000782c0ff */
[----:B------:R-:W-:Y:S01]  /*1a710*/  BSSY B1, `(.L_x_1149) ;  /* 0x00002b7000017945 */ /* 0x000fe20003800000 */
        /* <DEDUP_REMOVED lines=9> */
[----:B------:R-:W-:Y:S01]  /*1a7b0*/  @P4 LDGSTS.E.BYPASS.LTC128B.128 [R243+0xc000], desc[UR6][R190.64] ;  /* 0x0c000000bef34fae */ /* 0x000fe2000b901d46 */
[CC--:B------:R-:W-:Y:S01]  /*1a7c0*/  @P1 LEA R14, P2, R3.reuse, R152.reuse, 0x1 ;  /* 0x00000098030e1211 */ /* 0x0c0fe200078408ff */
[----:B------:R-:W-:Y:S01]  /*1a7d0*/  @P1 IMAD.MOV.U32 R28, RZ, RZ, R190 ;  /* 0x000000ffff1c1224 */ /* 0x000fe200078e00be */
[CCC-:B------:R-:W-:Y:S01]  /*1a7e0*/  @P4 LEA.HI.X R23, R3.reuse, R153.reuse, R6.reuse, 0x1, P5 ;  /* 0x0000009903174211 */ /* 0x1c0fe200028f0c06 */
[----:B------:R-:W-:Y:S01]  /*1a7f0*/  @P1 IMAD.MOV.U32 R29, RZ, RZ, R191 ;  /* 0x000000ffff1d1224 */ /* 0x000fe200078e00bf */
[----:B------:R-:W-:Y:S01]  /*1a800*/  @P1 LEA.HI.X R15, R3, R153, R6, 0x1, P2 ;  /* 0x00000099030f1211 */ /* 0x000fe200010f0c06 */
[----:B------:R-:W-:Y:S01]  /*1a810*/  IMAD.X R6, R6, 0x1, R232, P3 ;  /* 0x0000000106067824 */ /* 0x000fe200018e06e8 */
[CC--:B------:R-:W-:Y:S01]  /*1a820*/  @P4 LEA R20, P5, R5.reuse, R152.reuse, 0x1 ;  /* 0x0000009805144211 */ /* 0x0c0fe200078a08ff */
[----:B------:R-:W-:Y:S01]  /*1a830*/  @!P4 STS.128 [R243+0xc000], RZ ;  /* 0x00c000fff300c388 */ /* 0x000fe20000000c00 */
[----:B------:R-:W-:-:S02]  /*1a840*/  @P1 LEA R12, P2, R5, R152, 0x1 ;  /* 0x00000098050c1211 */ /* 0x000fc400078408ff */
[C---:B------:R-:W-:Y:S01]  /*1a850*/  IADD3 R3, P3, R5.reuse, R231, RZ ;  /* 0x000000e705037210 */ /* 0x040fe20007f7e0ff */
[----:B------:R-:W-:Y:S01]  /*1a860*/  @!PT LDS RZ, [RZ] ;  /* 0x00000000fffff984 */ /* 0x000fe20000000800 */
[----:B------:R-:W-:Y:S01]  /*1a870*/  @!PT LDS RZ, [RZ] ;  /* 0x00000000fffff984 */ /* 0x000fe20000000800 */
[----:B------:R-:W-:Y:S01]  /*1a880*/  @!PT LDS RZ, [RZ] ;  /* 0x00000000fffff984 */ /* 0x000fe20000000800 */
[----:B------:R1:W-:Y:S01]  /*1a890*/  @P1 LDGSTS.E.BYPASS.LTC128B.128 [R243+0x10000], desc[UR6][R28.64+0x80] ;  /* 0x100000801cf31fae */ /* 0x0003e2000b901d46 */
[CCC-:B------:R-:W-:Y:S02]  /*1a8a0*/  @P4 LEA.HI.X R21, R5.reuse, R153.reuse, R6.reuse, 0x1, P5 ;  /* 0x0000009905154211 */ /* 0x1c0fe400028f0c06 */
[----:B------:R-:W-:Y:S01]  /*1a8b0*/  @P1 LEA.HI.X R13, R5, R153, R6, 0x1, P2 ;  /* 0x00000099050d1211 */ /* 0x000fe200010f0c06 */
[----:B------:R-:W-:Y:S01]  /*1a8c0*/  IMAD.X R6, R6, 0x1, R232, P3 ;  /* 0x0000000106067824 */ /* 0x000fe200018e06e8 */
[CC--:B------:R-:W-:Y:S01]  /*1a8d0*/  @P4 LEA R18, P5, R3.reuse, R152.reuse, 0x1 ;  /* 0x0000009803124211 */ /* 0x0c0fe200078a08ff */
[----:B------:R-:W-:Y:S01]  /*1a8e0*/  @!P1 STS.128 [R243+0x10000], RZ ;  /* 0x010000fff3009388 */ /* 0x000fe20000000c00 */
[C---:B------:R-:W-:Y:S02]  /*1a8f0*/  @P1 LEA R10, P2, R3.reuse, R152, 0x1 ;  /* 0x00000098030a1211 */ /* 0x040fe400078408ff */
[C---:B------:R-:W-:Y:S01]  /*1a900*/  IADD3 R5, P3, R3.reuse, R231, RZ ;  /* 0x000000e703057210 */ /* 0x040fe20007f7e0ff */
[----:B------:R-:W-:Y:S01]  /*1a910*/  @!PT LDS RZ, [RZ] ;  /* 0x00000000fffff984 */ /* 0x000fe20000000800 */
[----:B------:R-:W-:Y:S01]  /*1a920*/  @!PT LDS RZ, [RZ] ;  /* 0x00000000fffff984 */ /* 0x000fe20000000800 */
[----:B------:R-:W-:Y:S01]  /*1a930*/  @!PT LDS RZ, [RZ] ;  /* 0x00000000fffff984 */ /* 0x000fe20000000800 */
[----:B------:R-:W-:Y:S01]  /*1a940*/  @P4 LDGSTS.E.BYPASS.LTC128B.128 [R243+0xc800], desc[UR6][R22.64] ;  /* 0x0c80000016f34fae */ /* 0x000fe2000b901d46 */
[----:B------:R-:W-:-:S02]  /*1a950*/  @P4 LEA.HI.X R19, R3, R153, R6, 0x1, P5 ;  /* 0x0000009903134211 */ /* 0x000fc400028f0c06 */
[----:B------:R-:W-:Y:S01]  /*1a960*/  @P1 LEA.HI.X R11, R3, R153, R6, 0x1, P2 ;  /* 0x00000099030b1211 */ /* 0x000fe200010f0c06 */
[----:B------:R-:W-:Y:S01]  /*1a970*/  IMAD.X R6, R6, 0x1, R232, P3 ;  /* 0x0000000106067824 */ /* 0x000fe200018e06e8 */
[CC--:B------:R-:W-:Y:S01]  /*1a980*/  @P4 LEA R16, P5, R5.reuse, R152.reuse, 0x1 ;  /* 0x0000009805104211 */ /* 0x0c0fe200078a08ff */
[----:B------:R-:W-:Y:S01]  /*1a990*/  @!P4 STS.128 [R243+0xc800], RZ ;  /* 0x00c800fff300c388 */ /* 0x000fe20000000c00 */
[CC--:B------:R-:W-:Y:S02]  /*1a9a0*/  @P1 LEA R8, P2, R5.reuse, R152.reuse, 0x1 ;  /* 0x0000009805081211 */ /* 0x0c0fe400078408ff */
[C---:B------:R-:W-:Y:S01]  /*1a9b0*/  IADD3 R3, P3, R5.reuse, R231, RZ ;  /* 0x000000e705037210 */ /* 0x040fe20007f7e0ff */
[----:B------:R-:W-:Y:S01]  /*1a9c0*/  @!PT LDS RZ, [RZ] ;  /* 0x00000000fffff984 */ /* 0x000fe20000000800 */
[----:B------:R-:W-:Y:S01]  /*1a9d0*/  @!PT LDS RZ, [RZ] ;  /* 0x00000000fffff984 */ /* 0x000fe20000000800 */
[----:B------:R-:W-:Y:S01]  /*1a9e0*/  @!PT LDS RZ, [RZ] ;  /* 0x00000000fffff984 */ /* 0x000fe20000000800 */
[----:B------:R-:W-:Y:S01]  /*1a9f0*/  @P1 LDGSTS.E.BYPASS.LTC128B.128 [R243+0x10800], desc[UR6][R14.64+0x80] ;  /* 0x108000800ef31fae */ /* 0x000fe2000b901d46 */
[CCC-:B------:R-:W-:Y:S02]  /*1aa00*/  @P4 LEA.HI.X R17, R5.reuse, R153.reuse, R6.reuse, 0x1, P5 ;  /* 0x0000009905114211 */ /* 0x1c0fe400028f0c06 */
[----:B------:R-:W-:Y:S01]  /*1aa10*/  @P1 LEA.HI.X R9, R5, R153, R6, 0x1, P2 ;  /* 0x0000009905091211 */ /* 0x000fe200010f0c06 */
[----:B------:R-:W-:Y:S01]  /*1aa20*/  IMAD.X R6, R6, 0x1, R232, P3 ;  /* 0x0000000106067824 */ /* 0x000fe200018e06e8 */
[----:B------:R-:W-:Y:S01]  /*1aa30*/  @!P1 STS.128 [R243+0x10800], RZ ;  /* 0x010800fff3009388 */ /* 0x000fe20000000c00 */
[----:B------:R-:W-:-:S02]  /*1aa40*/  @P4 LEA R26, P5, R3, R152, 0x1 ;  /* 0x00000098031a4211 */ /* 0x000fc400078a08ff */
[CC--:B------:R-:W-:Y:S01]  /*1aa50*/  @P1 LEA R24, P2, R3.reuse, R152.reuse, 0x1 ;  /* 0x0000009803181211 */ /* 0x0c0fe200078408ff */
[----:B------:R-:W-:Y:S01]  /*1aa60*/  @!PT LDS RZ, [RZ] ;  /* 0x00000000fffff984 */ /* 0x000fe20000000800 */
[----:B------:R-:W-:Y:S01]  /*1aa70*/  @!PT LDS RZ, [RZ] ;  /* 0x00000000fffff984 */ /* 0x000fe20000000800 */
[----:B------:R-:W-:Y:S01]  /*1aa80*/  @!PT LDS RZ, [RZ] ;  /* 0x00000000fffff984 */ /* 0x000fe20000000800 */
[----:B------:R-:W-:Y:S01]  /*1aa90*/  @P4 LDGSTS.E.BYPASS.LTC128B.128 [R243+0xd000], desc[UR6][R20.64] ;  /* 0x0d00000014f34fae */ /* 0x000fe2000b901d46 */
[C---:B------:R-:W-:Y:S02]  /*1aaa0*/  IADD3 R5, P3, R3.reuse, R231, RZ ;  /* 0x000000e703057210 */ /* 0x040fe40007f7e0ff */
[CCC-:B------:R-:W-:Y:S01]  /*1aab0*/  @P4 LEA.HI.X R27, R3.reuse, R153.reuse, R6.reuse, 0x1, P5 ;  /* 0x00000099031b4211 */ /* 0x1c0fe200028f0c06 */
[----:B------:R-:W-:Y:S01]  /*1aac0*/  @!P4 STS.128 [R243+0xd000], RZ ;  /* 0x00d000fff300c388 */ /* 0x000fe20000000c00 */
[----:B------:R-:W-:Y:S01]  /*1aad0*/  @P1 LEA.HI.X R25, R3, R153, R6, 0x1, P2 ;  /* 0x0000009903191211 */ /* 0x000fe200010f0c06 */
[----:B------:R-:W-:Y:S01]  /*1aae0*/  IMAD.X R6, R6, 0x1, R232, P3 ;  /* 0x0000000106067824 */ /* 0x000fe200018e06e8 */
[C---:B------:R-:W-:Y:S01]  /*1aaf0*/  IADD3 R3, P2, R5.reuse, R231, RZ ;  /* 0x000000e705037210 */ /* 0x040fe20007f5e0ff */
[----:B------:R-:W-:Y:S01]  /*1ab00*/  @!PT LDS RZ, [RZ] ;  /* 0x00000000fffff984 */ /* 0x000fe20000000800 */
[----:B------:R-:W-:Y:S01]  /*1ab10*/  @!PT LDS RZ, [RZ] ;  /* 0x00000000fffff984 */ /* 0x000fe20000000800 */
[----:B------:R-:W-:Y:S01]  /*1ab20*/  @!PT LDS RZ, [RZ] ;  /* 0x00000000fffff984 */ /* 0x000fe20000000800 */
[----:B------:R-:W-:Y:S01]  /*1ab30*/  @P1 LDGSTS.E.BYPASS.LTC128B.128 [R243+0x11000], desc[UR6][R12.64+0x80] ;  /* 0x110000800cf31fae */ /* 0x000fe2000b901d46 */
[----:B------:R-:W-:-:S02]  /*1ab40*/  @P4 LEA R32, P5, R5, R152, 0x1 ;  /* 0x0000009805204211 */ /* 0x000fc400078a08ff */
[CC--:B-1----:R-:W-:Y:S01]  /*1ab50*/  @P1 LEA R28, P3, R5.reuse, R152.reuse, 0x1 ;  /* 0x00000098051c1211 */ /* 0x0c2fe200078608ff */
[----:B------:R-:W-:Y:S01]  /*1ab60*/  @!P1 STS.128 [R243+0x11000], RZ ;  /* 0x011000fff3009388 */ /* 0x000fe20000000c00 */
[-C--:B------:R-:W-:Y:S01]  /*1ab70*/  @P4 LEA.HI.X R33, R5, R153.reuse, R6, 0x1, P5 ;  /* 0x0000009905214211 */ /* 0x080fe200028f0c06 */
[----:B------:R-:W-:Y:S01]  /*1ab80*/  IMAD.X R4, R6, 0x1, R232, P2 ;  /* 0x0000000106047824 */ /* 0x000fe200010e06e8 */
[CC--:B------:R-:W-:Y:S01]  /*1ab90*/  @P4 LEA R30, P5, R3.reuse, R152.reuse, 0x1 ;  /* 0x00000098031e4211 */ /* 0x0c0fe200078a08ff */
[----:B------:R-:W-:Y:S01]  /*1aba0*/  @!PT LDS RZ, [RZ] ;  /* 0x00000000fffff984 */ /* 0x000fe20000000800 */
[----:B------:R-:W-:Y:S01]  /*1abb0*/  @!PT LDS RZ, [RZ] ;  /* 0x00000000fffff984 */ /* 0x000fe20000000800 */
[----:B------:R-:W-:Y:S01]  /*1abc0*/  @!PT LDS RZ, [RZ] ;  /* 0x00000000fffff984 */ /* 0x000fe20000000800 */
[----:B------:R-:W-:Y:S01]  /*1abd0*/  @P4 LDGSTS.E.BYPASS.LTC128B.128 [R243+0xd800], desc[UR6][R18.64] ;  /* 0x0d80000012f34fae */ /* 0x000fe2000b901d46 */
[----:B------:R-:W-:Y:S02]  /*1abe0*/  @P1 LEA R36, P2, R3, R152, 0x1 ;  /* 0x0000009803241211 */ /* 0x000fe400078408ff */
[-C--:B------:R-:W-:Y:S01]  /*1abf0*/  @P1 LEA.HI.X R29, R5, R153.reuse, R6, 0x1, P3 ;  /* 0x00000099051d1211 */ /* 0x080fe200018f0c06 */
[----:B------:R-:W-:Y:S01]  /*1ac00*/  @!P4 STS.128 [R243+0xd800], RZ ;  /* 0x00d800fff300c388 */ /* 0x000fe20000000c00 */
[----:B------:R-:W-:-:S02]  /*1ac10*/  @P4 LEA.HI.X R31, R3, R153, R4, 0x1, P5 ;  /* 0x00000099031f4211 */ /* 0x000fc400028f0c04 */
[----:B------:R-:W-:Y:S01]  /*1ac20*/  @P1 LEA.HI.X R37, R3, R153, R4, 0x1, P2 ;  /* 0x0000009903251211 */ /* 0x000fe200010f0c04 */
[----:B------:R-:W-:Y:S01]  /*1ac30*/  @!PT LDS RZ, [RZ] ;  /* 0x00000000fffff984 */ /* 0x000fe20000000800 */
[----:B------:R-:W-:Y:S01]  /*1ac40*/  @!PT LDS RZ, [RZ] ;  /* 0x00000000fffff984 */ /* 0x000fe20000000800 */
[----:B------:R-:W-:Y:S01]  /*1ac50*/  @!PT LDS RZ, [RZ] ;  /* 0x00000000fffff984 */ /* 0x000fe20000000800 */
[----:B------:R-:W-:Y:S01]  /*1ac60*/  @P1 LDGSTS.E.BYPASS.LTC128B.128 [R243+0x11800], desc[UR6][R10.64+0x80] ;  /* 0x118000800af31fae */ /* 0x000fe2000b901d46 */
[----:B------:R-:W-:-:S03]  /*1ac70*/  ISETP.GE.AND P2, PT, R48, 0x3, PT ;  /* 0x000000033000780c */ /* 0x000fc60003f46270 */
[----:B------:R-:W-:Y:S04]  /*1ac80*/  @!P1 STS.128 [R243+0x11800], RZ ;  /* 0x011800fff3009388 */ /* 0x000fe80000000c00 */
[----:B------:R-:W-:Y:S01]  /*1ac90*/  @!PT LDS RZ, [RZ] ;  /* 0x00000000fffff984 */ /* 0x000fe20000000800 */
[----:B------:R-:W-:Y:S01]  /*1aca0*/  @!PT LDS RZ, [RZ] ;  /* 0x00000000fffff984 */ /* 0x000fe20000000800 */
[----:B------:R-:W-:Y:S01]  /*1acb0*/  @!PT LDS RZ, [RZ] ;  /* 0x00000000fffff984 */ /* 0x000fe20000000800 */
[----:B------:R-:W-:Y:S04]  /*1acc0*/  @P4 LDGSTS.E.BYPASS.LTC128B.128 [R243+0xe000], desc[UR6][R16.64] ;  /* 0x0e00000010f34fae */ /* 0x000fe8000b901d46 */
        /* <DEDUP_REMOVED lines=19> */
[----:B------:R1:W-:Y:S04]  /*1ae00*/  @P4 LDGSTS.E.BYPASS.LTC128B.128 [R243+0xf000], desc[UR6][R32.64] ;  /* 0x0f00000020f34fae */ /* 0x0003e8000b901d46 */
        /* <DEDUP_REMOVED lines=16> */
[----:B------:R-:W-:Y:S04]  /*1af10*/  LDSM.16.M88.4 R176, [R230] ;  /* 0x00000000e6b0783b */ /* 0x000fe80000000200 */
[----:B------:R-:W3:Y:S04]  /*1af20*/  LDSM.16.M88.4 R132, [R229+0x4000] ;  /* 0x00400000e584783b */ /* 0x000ee80000000200 */
[----:B------:R-:W4:Y:S04]  /*1af30*/  LDSM.16.M88.4 R60, [R229+0x4800] ;  /* 0x00480000e53c783b */ /* 0x000f280000000200 */
[----:B------:R-:W5:Y:S04]  /*1af40*/  LDSM.16.M88.4 R52, [R229+0x5000] ;  /* 0x00500000e534783b */ /* 0x000f680000000200 */
[----:B------:R-:W2:Y:S04]  /*1af50*/  LDSM.16.M88.4 R40, [R229+0x5800] ;  /* 0x00580000e528783b */ /* 0x000ea80000000200 */
[----:B-1----:R-:W1:Y:S04]  /*1af60*/  LDSM.16.M88.4 R32, [R229+0x6000] ;  /* 0x00600000e520783b */ /* 0x002e680000000200 */
[----:B------:R-:W1:Y:S04]  /*1af70*/  LDSM.16.M88.4 R24, [R229+0x6800] ;  /* 0x00680000e518783b */ /* 0x000e680000000200 */
[----:B------:R-:W1:Y:S04]  /*1af80*/  LDSM.16.M88.4 R16, [R229+0x7000] ;  /* 0x00700000e510783b */ /* 0x000e680000000200 */
[----:B------:R-:W1:Y:S04]  /*1af90*/  LDSM.16.M88.4 R144, [R229+0x7800] ;  /* 0x00780000e590783b */ /* 0x000e680000000200 */
[----:B------:R-:W-:Y:S04]  /*1afa0*/  LDSM.16.M88.4 R8, [R228] ;  /* 0x00000000e408783b */ /* 0x000fe80000000200 */
[----:B------:R-:W1:Y:S01]  /*1afb0*/  LDSM.16.M88.4 R140, [R227] ;  /* 0x00000000e38c783b */ /* 0x000e620000000200 */
[C---:B---3--:R-:W-:Y:S03]  /*1afc0*/  HMMA.16816.F32 R136, R176.reuse, R132, RZ ;  /* 0x00000084b088723c */ /* 0x048fe600000018ff */
[----:B------:R-:W3:Y:S04]  /*1afd0*/  LDSM.16.M88.4 R4, [R219] ;  /* 0x00000000db04783b */ /* 0x000ee80000000200 */
[----:B------:R-:W3:Y:S01]  /*1afe0*/  LDSM.16.M88.4 R148, [R215] ;  /* 0x00000000d794783b */ /* 0x000ee20000000200 */
[C---:B------:R-:W-:Y:S03]  /*1aff0*/  HMMA.16816.F32 R132, R176.reuse, R134, RZ ;  /* 0x00000086b084723c */ /* 0x040fe600000018ff */
[----:B------:R-:W-:Y:S03]  /*1b000*/  LDSM.16.M88.4 R152, [R218] ;  /* 0x00000000da98783b */ /* 0x000fe60000000200 */
[C---:B----4-:R-:W-:Y:S01]  /*1b010*/  HMMA.16816.F32 R64, R176.reuse, R60, RZ ;  /* 0x0000003cb040723c */ /* 0x050fe200000018ff */
[----:B------:R-:W-:Y:S04]  /*1b020*/  LDSM.16.M88.4 R160, [R217] ;  /* 0x00000000d9a0783b */ /* 0x000fe80000000200 */
[----:B------:R-:W-:Y:S01]  /*1b030*/  LDSM.16.M88.4 R156, [R216] ;  /* 0x00000000d89c783b */ /* 0x000fe20000000200 */
[C---:B-----5:R-:W-:Y:S03]  /*1b040*/  HMMA.16816.F32 R56, R176.reuse, R52, RZ ;  /* 0x00000034b038723c */ /* 0x060fe600000018ff */
[----:B------:R-:W-:Y:S03]  /*1b050*/  LDSM.16.M88.4 R180, [R226] ;  /* 0x00000000e2b4783b */ /* 0x000fe60000000200 */
[C---:B--2---:R-:W-:Y:S01]  /*1b060*/  HMMA.16816.F32 R44, R176.reuse, R40, RZ ;  /* 0x00000028b02c723c */ /* 0x044fe200000018ff */
[----:B------:R-:W-:Y:S04]  /*1b070*/  LDSM.16.M88.4 R184, [R223+0x7800] ;  /* 0x00780000dfb8783b */ /* 0x000fe80000000200 */
[----:B------:R-:W-:Y:S01]  /*1b080*/  LDSM.16.M88.4 R172, [R225] ;  /* 0x00000000e1ac783b */ /* 0x000fe20000000200 */
[C---:B-1----:R-:W-:Y:S03]  /*1b090*/  HMMA.16816.F32 R36, R176.reuse, R32, RZ ;  /* 0x00000020b024723c */ /* 0x042fe600000018ff */
[----:B------:R-:W-:Y:S03]  /*1b0a0*/  LDSM.16.M88.4 R168, [R212] ;  /* 0x00000000d4a8783b */ /* 0x000fe60000000200 */
[C---:B------:R-:W-:Y:S01]  /*1b0b0*/  HMMA.16816.F32 R28, R176.reuse, R24, RZ ;  /* 0x00000018b01c723c */ /* 0x040fe200000018ff */
[----:B------:R-:W-:Y:S01]  /*1b0c0*/  LDSM.16.M88.4 R164, [R212+0x800] ;  /* 0x00080000d4a4783b */ /* 0x000fe20000000200 */
[----:B------:R-:W1:Y:S04]  /*1b0d0*/  S2R R3, SR_TID.X ;  /* 0x0000000000037919 */ /* 0x000e680000002100 */
[C---:B------:R-:W-:Y:S01]  /*1b0e0*/  HMMA.16816.F32 R20, R176.reuse, R16, RZ ;  /* 0x00000010b014723c */ /* 0x040fe200000018ff */
[----:B------:R-:W-:Y:S05]  /*1b0f0*/  LDSM.16.M88.4 R48, [R223+0xa000] ;  /* 0x00a00000df30783b */ /* 0x000fea0000000200 */
[C---:B------:R-:W-:Y:S01]  /*1b100*/  HMMA.16816.F32 R60, R176.reuse, R62, RZ ;  /* 0x0000003eb03c723c */ /* 0x040fe200000018ff */
[----:B------:R-:W0:Y:S05]  /*1b110*/  LDGDEPBAR ;  /* 0x00000000000079af */ /* 0x000e2a0000000000 */
[C---:B------:R-:W-:Y:S06]  /*1b120*/  HMMA.16816.F32 R52, R176.reuse, R54, RZ ;  /* 0x00000036b034723c */ /* 0x040fec00000018ff */
[C---:B------:R-:W-:Y:S06]  /*1b130*/  HMMA.16816.F32 R40, R176.reuse, R42, RZ ;  /* 0x0000002ab028723c */ /* 0x040fec00000018ff */
[C---:B------:R-:W-:Y:S06]  /*1b140*/  HMMA.16816.F32 R32, R176.reuse, R34, RZ ;  /* 0x00000022b020723c */ /* 0x040fec00000018ff */
[----:B------:R-:W-:Y:S01]  /*1b150*/  HMMA.16816.F32 R24, R176, R26, RZ ;  /* 0x0000001ab018723c */ /* 0x000fe200000018ff */
[----:B-1----:R-:W-:-:S05]  /*1b160*/  IMAD.SHL.U32 R3, R3, 0x2, RZ ;  /* 0x0000000203037824 */ /* 0x002fca00078e00ff */
[----:B------:R-:W-:Y:S01]  /*1b170*/  HMMA.16816.F32 R16, R176, R18, RZ ;  /* 0x00000012b010723c */ /* 0x000fe200000018ff */
[----:B------:R-:W-:-:S05]  /*1b180*/  LOP3.LUT R3, R3, 0x6, RZ, 0xc0, !PT ;  /* 0x0000000603037812 */ /* 0x000fca00078ec0ff */
[----:B------:R-:W-:Y:S01]  /*1b190*/  HMMA.16816.F32 R12, R176, R144, RZ ;  /* 0x00000090b00c723c */ /* 0x000fe200000018ff */
[----:B------:R-:W-:-:S05]  /*1b1a0*/  IMAD R3, R246, 0x80, R3 ;  /* 0x00000080f6037824 */ /* 0x000fca00078e0203 */
[----:B------:R-:W-:Y:S01]  /*1b1b0*/  HMMA.16816.F32 R176, R176, R146, RZ ;  /* 0x00000092b0b0723c */ /* 0x000fe200000018ff */
[----:B------:R-:W1:Y:S05]  /*1b1c0*/  LDSM.16.M88.4 R144, [R214] ;  /* 0x00000000d690783b */ /* 0x000e6a0000000200 */
[C---:B------:R-:W-:Y:S06]  /*1b1d0*/  HMMA.16816.F32 R136, R8.reuse, R140, R136 ;  /* 0x0000008c0888723c */ /* 0x040fec0000001888 */
[C---:B------:R-:W-:Y:S01]  /*1b1e0*/  HMMA.16816.F32 R132, R8.reuse, R142, R132 ;  /* 0x0000008e0884723c */ /* 0x040fe20000001884 */
[----:B------:R-:W2:Y:S05]  /*1b1f0*/  LDSM.16.M88.4 R140, [R213] ;  /* 0x00000000d58c783b */ /* 0x000eaa0000000200 */
[C---:B---3--:R-:W-:Y:S06]  /*1b200*/  HMMA.16816.F32 R64, R8.reuse, R4, R64 ;  /* 0x000000040840723c */ /* 0x048fec0000001840 */
[C---:B------:R-:W-:Y:S01]  /*1b210*/  HMMA.16816.F32 R60, R8.reuse, R6, R60 ;  /* 0x00000006083c723c */ /* 0x040fe2000000183c */
[----:B------:R-:W3:Y:S05]  /*1b220*/  LDSM.16.M88.4 R4, [R223+0x4000] ;  /* 0x00400000df04783b */ /* 0x000eea0000000200 */
[C---:B------:R-:W-:Y:S06]  /*1b230*/  HMMA.16816.F32 R28, R8.reuse, R148, R28 ;  /* 0x00000094081c723c */ /* 0x040fec000000181c */
[C---:B------:R-:W-:Y:S01]  /*1b240*/  HMMA.16816.F32 R24, R8.reuse, R150, R24 ;  /* 0x000000960818723c */ /* 0x040fe20000001818 */
[----:B------:R-:W4:Y:S05]  /*1b250*/  LDSM.16.M88.4 R148, [R223+0x5000] ;  /* 0x00500000df94783b */ /* 0x000f2a0000000200 */
        /* <DEDUP_REMOVED lines=8> */
[----:B------:R-:W5:Y:S05]  /*1b2e0*/  LDSM.16.M88.4 R152, [R223+0x4800] ;  /* 0x00480000df98783b */ /* 0x000f6a0000000200 */
[C---:B------:R-:W-:Y:S06]  /*1b2f0*/  HMMA.16816.F32 R44, R8.reuse, R160, R44 ;  /* 0x000000a0082c723c */ /* 0x040fec000000182c */
[C---:B------:R-:W-:Y:S01]  /*1b300*/  HMMA.16816.F32 R40, R8.reuse, R162, R40 ;  /* 0x000000a20828723c */ /* 0x040fe20000001828 */
[----:B------:R-:W-:Y:S05]  /*1b310*/  LDSM.16.M88.4 R160, [R212+0x1000] ;  /* 0x00100000d4a0783b */ /* 0x000fea0000000200 */
[C---:B------:R-:W-:Y:S06]  /*1b320*/  HMMA.16816.F32 R36, R8.reuse, R156, R36 ;  /* 0x0000009c0824723c */ /* 0x040fec0000001824 */
[----:B------:R-:W-:Y:S01]  /*1b330*/  HMMA.16816.F32 R32, R8, R158, R32 ;  /* 0x0000009e0820723c */ /* 0x000fe20000001820 */
[----:B------:R-:W5:Y:S04]  /*1b340*/  LDSM.16.M88.4 R8, [R223+0x6800] ;  /* 0x00680000df08783b */ /* 0x000f680000000200 */
[----:B------:R-:W5:Y:S01]  /*1b350*/  LDSM.16.M88.4 R156, [R212+0x1800] ;  /* 0x00180000d49c783b */ /* 0x000f620000000200 */
        /* <DEDUP_REMOVED lines=9> */
[C---:B--2---:R-:W-:Y:S06]  /*1b3f0*/  HMMA.16816.F32 R36, R180.reuse, R140, R36 ;  /* 0x0000008cb424723c */ /* 0x044fec0000001824 */
[C---:B------:R-:W-:Y:S01]  /*1b400*/  HMMA.16816.F32 R32, R180.reuse, R142, R32 ;  /* 0x0000008eb420723c */ /* 0x040fe20000001820 */
[----:B------:R-:W1:Y:S05]  /*1b410*/  LDSM.16.M88.4 R140, [R212+0x3800] ;  /* 0x00380000d48c783b */ /* 0x000e6a0000000200 */
[C---:B-----5:R-:W-:Y:S06]  /*1b420*/  HMMA.16816.F32 R64, R180.reuse, R152, R64 ;  /* 0x00000098b440723c */ /* 0x060fec0000001840 */
[C---:B------:R-:W-:Y:S01]  /*1b430*/  HMMA.16816.F32 R60, R180.reuse, R154, R60 ;  /* 0x0000009ab43c723c */ /* 0x040fe2000000183c */
[----:B------:R-:W2:Y:S05]  /*1b440*/  LDSM.16.M88.4 R152, [R212+0x2000] ;  /* 0x00200000d498783b */ /* 0x000eaa0000000200 */
[C---:B------:R-:W-:Y:S06]  /*1b450*/  HMMA.16816.F32 R28, R180.reuse, R8, R28 ;  /* 0x00000008b41c723c */ /* 0x040fec000000181c */
[C---:B------:R-:W-:Y:S01]  /*1b460*/  HMMA.16816.F32 R24, R180.reuse, R10, R24 ;  /* 0x0000000ab418723c */ /* 0x040fe20000001818 */
[----:B------:R-:W-:Y:S05]  /*1b470*/  LDSM.16.M88.4 R8, [R230+0x2000] ;  /* 0x00200000e608783b */ /* 0x000fea0000000200 */
[C---:B------:R-:W-:Y:S06]  /*1b480*/  HMMA.16816.F32 R12, R180.reuse, R184, R12 ;  /* 0x000000b8b40c723c */ /* 0x040fec000000180c */
[----:B------:R-:W-:Y:S06]  /*1b490*/  HMMA.16816.F32 R176, R180, R186, R176 ;  /* 0x000000bab4b0723c */ /* 0x000fec00000018b0 */
[C---:B------:R-:W-:Y:S06]  /*1b4a0*/  HMMA.16816.F32 R44, R172.reuse, R156, R44 ;  /* 0x0000009cac2c723c */ /* 0x040fec000000182c */
[----:B------:R-:W-:Y:S01]  /*1b4b0*/  HMMA.16816.F32 R40, R172, R158, R40 ;  /* 0x0000009eac28723c */ /* 0x000fe20000001828 */
[----:B------:R-:W5:Y:S05]  /*1b4c0*/  LDSM.16.M88.4 R156, [R229+0x9000] ;  /* 0x00900000e59c783b */ /* 0x000f6a0000000200 */
[C---:B---3--:R-:W-:Y:S06]  /*1b4d0*/  HMMA.16816.F32 R20, R180.reuse, R4, R20 ;  /* 0x00000004b414723c */ /* 0x048fec0000001814 */
[----:B------:R-:W-:Y:S01]  /*1b4e0*/  HMMA.16816.F32 R16, R180, R6, R16 ;  /* 0x00000006b410723c */ /* 0x000fe20000001810 */
[----:B------:R-:W3:Y:S05]  /*1b4f0*/  LDSM.16.M88.4 R4, [R229+0x8000] ;  /* 0x00800000e504783b */ /* 0x000eea0000000200 */
        /* <DEDUP_REMOVED lines=12> */
[C---:B--2---:R-:W-:Y:S06]  /*1b5c0*/  HMMA.16816.F32 R36, R172.reuse, R152, R36 ;  /* 0x00000098ac24723c */ /* 0x044fec0000001824 */
[C---:B------:R-:W-:Y:S01]  /*1b5d0*/  HMMA.16816.F32 R32, R172.reuse, R154, R32 ;  /* 0x0000009aac20723c */ /* 0x040fe20000001820 */
[----:B------:R-:W-:Y:S05]  /*1b5e0*/  LDSM.16.M88.4 R152, [R229+0xa800] ;  /* 0x00a80000e598783b */ /* 0x000fea0000000200 */
[C---:B------:R-:W-:Y:S06]  /*1b5f0*/  HMMA.16816.F32 R20, R172.reuse, R144, R20 ;  /* 0x00000090ac14723c */ /* 0x040fec0000001814 */
[C---:B------:R-:W-:Y:S01]  /*1b600*/  HMMA.16816.F32 R16, R172.reuse, R146, R16 ;  /* 0x00000092ac10723c */ /* 0x040fe20000001810 */
[----:B------:R-:W2:Y:S05]  /*1b610*/  LDSM.16.M88.4 R144, [R229+0xa000] ;  /* 0x00a00000e590783b */ /* 0x000eaa0000000200 */
[C---:B------:R-:W-:Y:S06]  /*1b620*/  HMMA.16816.F32 R64, R172.reuse, R164, R64 ;  /* 0x000000a4ac40723c */ /* 0x040fec0000001840 */
[----:B------:R-:W-:Y:S01]  /*1b630*/  HMMA.16816.F32 R60, R172, R166, R60 ;  /* 0x000000a6ac3c723c */ /* 0x000fe2000000183c */
[----:B------:R-:W-:Y:S04]  /*1b640*/  LDSM.16.M88.4 R164, [R229+0xb800] ;  /* 0x00b80000e5a4783b */ /* 0x000fe80000000200 */
[----:B------:R-:W-:Y:S01]  /*1b650*/  LDSM.16.M88.4 R172, [R210] ;  /* 0x00000000d2ac783b */ /* 0x000fe20000000200 */
[C---:B-----5:R-:W-:Y:S06]  /*1b660*/  HMMA.16816.F32 R56, R8.reuse, R156, R56 ;  /* 0x0000009c0838723c */ /* 0x060fec0000001838 */
[C---:B------:R-:W-:Y:S01]  /*1b670*/  HMMA.16816.F32 R52, R8.reuse, R158, R52 ;  /* 0x0000009e0834723c */ /* 0x040fe20000001834 */
[----:B------:R-:W5:Y:S05]  /*1b680*/  LDSM.16.M88.4 R156, [R208] ;  /* 0x00000000d09c783b */ /* 0x000f6a0000000200 */
[C---:B---3--:R-:W-:Y:S06]  /*1b690*/  HMMA.16816.F32 R136, R8.reuse, R4, R136 ;  /* 0x000000040888723c */ /* 0x048fec0000001888 */
[C---:B------:R-:W-:Y:S01]  /*1b6a0*/  HMMA.16816.F32 R132, R8.reuse, R6, R132 ;  /* 0x000000060884723c */ /* 0x040fe20000001884 */
[----:B------:R-:W3:Y:S05]  /*1b6b0*/  LDSM.16.M88.4 R4, [R211] ;  /* 0x00000000d304783b */ /* 0x000eea0000000200 */
[C---:B----4-:R-:W-:Y:S06]  /*1b6c0*/  HMMA.16816.F32 R44, R8.reuse, R148, R44 ;  /* 0x00000094082c723c */ /* 0x050fec000000182c */
[C---:B------:R-:W-:Y:S01]  /*1b6d0*/  HMMA.16816.F32 R40, R8.reuse, R150, R40 ;  /* 0x000000960828723c */ /* 0x040fe20000001828 */
[----:B------:R-:W4:Y:S05]  /*1b6e0*/  LDSM.16.M88.4 R148, [R207] ;  /* 0x00000000cf94783b */ /* 0x000f2a0000000200 */
[C---:B------:R-:W-:Y:S06]  /*1b6f0*/  HMMA.16816.F32 R64, R8.reuse, R160, R64 ;  /* 0x000000a00840723c */ /* 0x040fec0000001840 */
[C---:B------:R-:W-:Y:S01]  /*1b700*/  HMMA.16816.F32 R60, R8.reuse, R162, R60 ;  /* 0x000000a2083c723c */ /* 0x040fe2000000183c */
[----:B------:R-:W4:Y:S05]  /*1b710*/  LDSM.16.M88.4 R160, [R209] ;  /* 0x00000000d1a0783b */ /* 0x000f2a0000000200 */
[C---:B-1----:R-:W-:Y:S06]  /*1b720*/  HMMA.16816.F32 R20, R8.reuse, R140, R20 ;  /* 0x0000008c0814723c */ /* 0x042fec0000001814 */
[C---:B------:R-:W-:Y:S01]  /*1b730*/  HMMA.16816.F32 R16, R8.reuse, R142, R16 ;  /* 0x0000008e0810723c */ /* 0x040fe20000001810 */
[----:B------:R-:W1:Y:S05]  /*1b740*/  LDSM.16.M88.4 R140, [R206] ;  /* 0x00000000ce8c783b */ /* 0x000e6a0000000200 */
[C---:B--2---:R-:W-:Y:S06]  /*1b750*/  HMMA.16816.F32 R36, R8.reuse, R144, R36 ;  /* 0x000000900824723c */ /* 0x044fec0000001824 */
[C---:B------:R-:W-:Y:S01]  /*1b760*/  HMMA.16816.F32 R32, R8.reuse, R146, R32 ;  /* 0x000000920820723c */ /* 0x040fe20000001820 */
[----:B------:R-:W-:Y:S05]  /*1b770*/  LDSM.16.M88.4 R144, [R223+0x8000] ;  /* 0x00800000df90783b */ /* 0x000fea0000000200 */
[C---:B------:R-:W-:Y:S06]  /*1b780*/  HMMA.16816.F32 R28, R8.reuse, R152, R28 ;  /* 0x00000098081c723c */ /* 0x040fec000000181c */
[----:B------:R-:W-:Y:S01]  /*1b790*/  HMMA.16816.F32 R24, R8, R154, R24 ;  /* 0x0000009a0818723c */ /* 0x000fe20000001818 */
[----:B------:R-:W2:Y:S05]  /*1b7a0*/  LDSM.16.M88.4 R152, [R226+0x2000] ;  /* 0x00200000e298783b */ /* 0x000eaa0000000200 */
[C---:B-----5:R-:W-:Y:S06]  /*1b7b0*/  HMMA.16816.F32 R44, R168.reuse, R156, R44 ;  /* 0x0000009ca82c723c */ /* 0x060fec000000182c */
[C---:B------:R-:W-:Y:S01]  /*1b7c0*/  HMMA.16816.F32 R40, R168.reuse, R158, R40 ;  /* 0x0000009ea828723c */ /* 0x040fe20000001828 */
[----:B------:R-:W5:Y:S05]  /*1b7d0*/  LDSM.16.M88.4 R156, [R223+0x8800] ;  /* 0x00880000df9c783b */ /* 0x000f6a0000000200 */
[C---:B---3--:R-:W-:Y:S06]  /*1b7e0*/  HMMA.16816.F32 R136, R168.reuse, R4, R136 ;  /* 0x00000004a888723c */ /* 0x048fec0000001888 */
[----:B------:R-:W-:Y:S01]  /*1b7f0*/  HMMA.16816.F32 R132, R168, R6, R132 ;  /* 0x00000006a884723c */ /* 0x000fe20000001884 */
[----:B------:R-:W3:Y:S05]  /*1b800*/  LDSM.16.M88.4 R4, [R204] ;  /* 0x00000000cc04783b */ /* 0x000eea0000000200 */
[C---:B------:R-:W-:Y:S06]  /*1b810*/  HMMA.16816.F32 R12, R8.reuse, R164, R12 ;  /* 0x000000a4080c723c */ /* 0x040fec000000180c */
[----:B------:R-:W-:Y:S01]  /*1b820*/  HMMA.16816.F32 R176, R8, R166, R176 ;  /* 0x000000a608b0723c */ /* 0x000fe200000018b0 */
[----:B------:R-:W3:Y:S05]  /*1b830*/  LDSM.16.M88.4 R8, [R205] ;  /* 0x00000000cd08783b */ /* 0x000eea0000000200 */
[C---:B----4-:R-:W-:Y:S06]  /*1b840*/  HMMA.16816.F32 R36, R168.reuse, R148, R36 ;  /* 0x00000094a824723c */ /* 0x050fec0000001824 */
[C---:B------:R-:W-:Y:S01]  /*1b850*/  HMMA.16816.F32 R164, R168.reuse, R150, R32 ;  /* 0x00000096a8a4723c */ /* 0x040fe20000001820 */
[----:B------:R-:W-:Y:S04]  /*1b860*/  LDSM.16.M88.4 R148, [R225+0x2000] ;  /* 0x00200000e194783b */ /* 0x000fe80000000200 */
[----:B------:R-:W4:Y:S01]  /*1b870*/  LDSM.16.M88.4 R32, [R212+0x4000] ;  /* 0x00400000d420783b */ /* 0x000f220000000200 */
[C---:B------:R-:W-:Y:S06]  /*1b880*/  HMMA.16816.F32 R64, R168.reuse, R172, R64 ;  /* 0x000000aca840723c */ /* 0x040fec0000001840 */
[C---:B------:R-:W-:Y:S06]  /*1b890*/  HMMA.16816.F32 R56, R168.reuse, R160, R56 ;  /* 0x000000a0a838723c */ /* 0x040fec0000001838 */
[C---:B------:R-:W-:Y:S01]  /*1b8a0*/  HMMA.16816.F32 R52, R168.reuse, R162, R52 ;  /* 0x000000a2a834723c */ /* 0x040fe20000001834 */
[----:B------:R-:W4:Y:S05]  /*1b8b0*/  LDSM.16.M88.4 R160, [R223+0x9000] ;  /* 0x00900000dfa0783b */ /* 0x000f2a0000000200 */
[C---:B-1----:R-:W-:Y:S06]  /*1b8c0*/  HMMA.16816.F32 R28, R168.reuse, R140, R28 ;  /* 0x0000008ca81c723c */ /* 0x042fec000000181c */
[----:B------:R-:W-:Y:S01]  /*1b8d0*/  HMMA.16816.F32 R24, R168, R142, R24 ;  /* 0x0000008ea818723c */ /* 0x000fe20000001818 */
[----:B------:R-:W1:Y:S05]  /*1b8e0*/  LDSM.16.M88.4 R140, [R212+0x4800] ;  /* 0x00480000d48c783b */ /* 0x000e6a0000000200 */
[----:B--2---:R-:W-:Y:S06]  /*1b8f0*/  HMMA.16816.F32 R132, R152, R146, R132 ;  /* 0x000000929884723c */ /* 0x004fec0000001884 */
[----:B------:R-:W-:Y:S06]  /*1b900*/  HMMA.16816.F32 R60, R168, R174, R60 ;  /* 0x000000aea83c723c */ /* 0x000fec000000183c */
[C---:B------:R-:W-:Y:S06]  /*1b910*/  HMMA.16816.F32 R136, R152.reuse, R144, R136 ;  /* 0x000000909888723c */ /* 0x040fec0000001888 */
[----:B-----5:R-:W-:Y:S06]  /*1b920*/  HMMA.16816.F32 R64, R152, R156, R64 ;  /* 0x0000009c9840723c */ /* 0x020fec0000001840 */
[C---:B---3--:R-:W-:Y:S06]  /*1b930*/  HMMA.16816.F32 R12, R168.reuse, R4, R12 ;  /* 0x00000004a80c723c */ /* 0x048fec000000180c */
[C---:B------:R-:W-:Y:S01]  /*1b940*/  HMMA.16816.F32 R176, R168.reuse, R6, R176 ;  /* 0x00000006a8b0723c */ /* 0x040fe200000018b0 */
[----:B------:R-:W2:Y:S05]  /*1b950*/  LDSM.16.M88.4 R4, [R223+0x9800] ;  /* 0x00980000df04783b */ /* 0x000eaa0000000200 */
[C---:B------:R-:W-:Y:S06]  /*1b960*/  HMMA.16816.F32 R20, R168.reuse, R8, R20 ;  /* 0x00000008a814723c */ /* 0x040fec0000001814 */
[----:B------:R-:W-:Y:S01]  /*1b970*/  HMMA.16816.F32 R16, R168, R10, R16 ;  /* 0x0000000aa810723c */ /* 0x000fe20000001810 */
[----:B------:R-:W3:Y:S05]  /*1b980*/  LDSM.16.M88.4 R8, [R212+0x5000] ;  /* 0x00500000d408783b */ /* 0x000eea0000000200 */
[----:B----4-:R-:W-:Y:S06]  /*1b990*/  HMMA.16816.F32 R132, R148, R34, R132 ;  /* 0x000000229484723c */ /* 0x010fec0000001884 */
[----:B------:R-:W-:Y:S06]  /*1b9a0*/  HMMA.16816.F32 R60, R152, R158, R60 ;  /* 0x0000009e983c723c */ /* 0x000fec000000183c */
[----:B------:R-:W-:Y:S06]  /*1b9b0*/  HMMA.16816.F32 R136, R148, R32, R136 ;  /* 0x000000209488723c */ /* 0x000fec0000001888 */
[----:B------:R-:W-:Y:S01]  /*1b9c0*/  HMMA.16816.F32 R56, R152, R160, R56 ;  /* 0x000000a09838723c */ /* 0x000fe20000001838 */
[----:B------:R-:W-:-:S05]  /*1b9d0*/  VIADD R32, R3, 0x1 ;  /* 0x0000000103207836 */ /* 0x000fca0000000000 */
[----:B-1----:R-:W-:Y:S01]  /*1b9e0*/  HMMA.16816.F32 R64, R148, R140, R64 ;  /* 0x0000008c9440723c */ /* 0x002fe20000001840 */
[C---:B------:R-:W-:Y:S02]  /*1b9f0*/  ISETP.GE.AND P5, PT, R32.reuse, R188, PT ;  /* 0x000000bc2000720c */ /* 0x040fe40003fa6270 */
[----:B------:R-:W-:Y:S02]  /*1ba00*/  ISETP.GE.AND P6, PT, R32, R189, PT ;  /* 0x000000bd2000720c */ /* 0x000fe40003fc6270 */
[----:B------:R-:W1:Y:S01]  /*1ba10*/  LDSM.16.M88.4 R32, [R212+0x5800] ;  /* 0x00580000d420783b */ /* 0x000e620000000200 */
[----:B------:R-:W-:Y:S01]  /*1ba20*/  HMMA.16816.F32 R52, R152, R162, R52 ;  /* 0x000000a29834723c */ /* 0x000fe20000001834 */
[C---:B------:R-:W-:Y:S02]  /*1ba30*/  VIADD R141, R3.reuse, 0x8 ;  /* 0x00000008038d7836 */ /* 0x040fe40000000000 */
[----:B------:R-:W-:-:S03]  /*1ba40*/  VIADD R140, R3, 0x9 ;  /* 0x00000009038c7836 */ /* 0x000fc60000000000 */
[CC--:B------:R-:W-:Y:S01]  /*1ba50*/  ISETP.GE.AND P4, PT, R141.reuse, R188.reuse, PT ;  /* 0x000000bc8d00720c */ /* 0x0c0fe20003f86270 */
[----:B------:R-:W-:Y:S01]  /*1ba60*/  HMMA.16816.F32 R60, R148, R142, R60 ;  /* 0x0000008e943c723c */ /* 0x000fe2000000183c */
[-C--:B------:R-:W-:Y:S02]  /*1ba70*/  ISETP.GE.AND P3, PT, R141, R189.reuse, PT ;  /* 0x000000bd8d00720c */ /* 0x080fe40003f66270 */
[----:B------:R-:W-:Y:S01]  /*1ba80*/  FSEL R193, R132, -INF , !P4 ;  /* 0xff80000084c17808 */ /* 0x000fe20006000000 */
[----:B------:R-:W-:Y:S01]  /*1ba90*/  VIADD R132, R3, 0x10 ;  /* 0x0000001003847836 */ /* 0x000fe20000000000 */
[----:B------:R-:W-:Y:S01]  /*1baa0*/  FSEL R199, R134, -INF , !P3 ;  /* 0xff80000086c77808 */ /* 0x000fe20005800000 */
[----:B--2---:R-:W-:Y:S01]  /*1bab0*/  HMMA.16816.F32 R44, R152, R4, R44 ;  /* 0x00000004982c723c */ /* 0x004fe2000000182c */
[----:B------:R-:W-:Y:S02]  /*1bac0*/  ISETP.GE.AND P4, PT, R140, R189, PT ;  /* 0x000000bd8c00720c */ /* 0x000fe40003f86270 */
[----:B------:R-:W-:-:S02]  /*1bad0*/  ISETP.GE.AND P3, PT, R132, R188, PT ;  /* 0x000000bc8400720c */ /* 0x000fc40003f66270 */
[----:B------:R-:W-:Y:S01]  /*1bae0*/  FSEL R201, R135, -INF , !P4 ;  /* 0xff80000087c97808 */ /* 0x000fe20006000000 */
[----:B---3--:R-:W-:Y:S01]  /*1baf0*/  HMMA.16816.F32 R56, R148, R8, R56 ;  /* 0x000000089438723c */ /* 0x008fe20000001838 */
[----:B------:R-:W-:Y:S01]  /*1bb00*/  VIADD R4, R3, 0x11 ;  /* 0x0000001103047836 */ /* 0x000fe20000000000 */
[----:B------:R-:W-:Y:S02]  /*1bb10*/  FSEL R175, R64, -INF , !P3 ;  /* 0xff80000040af7808 */ /* 0x000fe40005800000 */
[----:B------:R-:W-:Y:S02]  /*1bb20*/  FSEL R195, R137, -INF , !P5 ;  /* 0xff80000089c37808 */ /* 0x000fe40006800000 */
[CC--:B------:R-:W-:Y:S01]  /*1bb30*/  ISETP.GE.AND P4, PT, R4.reuse, R188.reuse, PT ;  /* 0x000000bc0400720c */ /* 0x0c0fe20003f86270 */
[----:B------:R-:W-:Y:S01]  /*1bb40*/  HMMA.16816.F32 R40, R152, R6, R40 ;  /* 0x000000069828723c */ /* 0x000fe20000001828 */
[----:B------:R-:W-:Y:S01]  /*1bb50*/  ISETP.GE.AND P3, PT, R4, R189, PT ;  /* 0x000000bd0400720c */ /* 0x000fe20003f66270 */
[C---:B------:R-:W-:Y:S01]  /*1bb60*/  VIADD R9, R3.reuse, 0x18 ;  /* 0x0000001803097836 */ /* 0x040fe20000000000 */
[----:B------:R-:W2:Y:S01]  /*1bb70*/  LDSM.16.M88.4 R4, [R212+0x6000] ;  /* 0x00600000d404783b */ /* 0x000ea20000000200 */
[----:B------:R-:W-:Y:S01]  /*1bb80*/  ISETP.GE.AND P5, PT, R140, R188, PT ;  /* 0x000000bc8c00720c */ /* 0x000fe20003fa6270 */
[----:B------:R-:W-:Y:S01]  /*1bb90*/  VIADD R8, R3, 0x19 ;  /* 0x0000001903087836 */ /* 0x000fe20000000000 */
[----:B------:R-:W-:Y:S01]  /*1bba0*/  HMMA.16816.F32 R52, R148, R10, R52 ;  /* 0x0000000a9434723c */ /* 0x000fe20000001834 */
[----:B------:R-:W-:-:S02]  /*1bbb0*/  FSEL R173, R65, -INF , !P4 ;  /* 0xff80000041ad7808 */ /* 0x000fc40006000000 */
[----:B------:R-:W-:Y:S02]  /*1bbc0*/  FSEL R197, R133, -INF , !P5 ;  /* 0xff80000085c57808 */ /* 0x000fe40006800000 */
[-C--:B------:R-:W-:Y:S01]  /*1bbd0*/  ISETP.GE.AND P5, PT, R132, R189.reuse, PT ;  /* 0x000000bd8400720c */ /* 0x080fe20003fa6270 */
[----:B------:R-:W-:Y:S01]  /*1bbe0*/  HMMA.16816.F32 R36, R152, R48, R36 ;  /* 0x000000309824723c */ /* 0x000fe20000001824 */
[----:B------:R-:W3:Y:S01]  /*1bbf0*/  LDSM.16.M88.4 R132, [R223+0xa800] ;  /* 0x00a80000df84783b */ /* 0x000ee20000000200 */
[C---:B------:R-:W-:Y:S02]  /*1bc00*/  ISETP.GE.AND P4, PT, R9.reuse, R189, PT ;  /* 0x000000bd0900720c */ /* 0x040fe40003f86270 */
[----:B------:R-:W-:Y:S02]  /*1bc10*/  FSEL R187, R66, -INF , !P5 ;  /* 0xff80000042bb7808 */ /* 0x000fe40006800000 */
[----:B------:R-:W-:Y:S01]  /*1bc20*/  ISETP.GE.AND P5, PT, R9, R188, PT ;  /* 0x000000bc0900720c */ /* 0x000fe20003fa6270 */
[----:B------:R-:W-:Y:S01]  /*1bc30*/  VIADD R9, R3, 0x20 ;  /* 0x0000002003097836 */ /* 0x000fe20000000000 */
[----:B------:R-:W-:Y:S01]  /*1bc40*/  FSEL R183, R67, -INF , !P3 ;  /* 0xff80000043b77808 */ /* 0x000fe20005800000 */
[----:B-1----:R-:W-:Y:S01]  /*1bc50*/  HMMA.16816.F32 R44, R148, R32, R44 ;  /* 0x00000020942c723c */ /* 0x002fe2000000182c */
[----:B------:R-:W-:-:S02]  /*1bc60*/  FSEL R171, R60, -INF , !P5 ;  /* 0xff8000003cab7808 */ /* 0x000fc40006800000 */
[CC--:B------:R-:W-:Y:S02]  /*1bc70*/  ISETP.GE.AND P3, PT, R8.reuse, R188.reuse, PT ;  /* 0x000000bc0800720c */ /* 0x0c0fe40003f66270 */
[----:B------:R-:W-:Y:S01]  /*1bc80*/  ISETP.GE.AND P5, PT, R8, R189, PT ;  /* 0x000000bd0800720c */ /* 0x000fe20003fa6270 */
[C---:B------:R-:W-:Y:S01]  /*1bc90*/  VIADD R8, R3.reuse, 0x21 ;  /* 0x0000002103087836 */ /* 0x040fe20000000000 */
[----:B------:R-:W-:Y:S01]  /*1bca0*/  FSEL R185, R62, -INF , !P4 ;  /* 0xff8000003eb97808 */ /* 0x000fe20006000000 */
[----:B------:R-:W-:Y:S01]  /*1bcb0*/  VIADD R33, R3, 0x28 ;  /* 0x0000002803217836 */ /* 0x000fe20000000000 */
[----:B------:R-:W-:Y:S01]  /*1bcc0*/  ISETP.GE.AND P4, PT, R9, R188, PT ;  /* 0x000000bc0900720c */ /* 0x000fe20003f86270 */
[----:B------:R-:W-:Y:S01]  /*1bcd0*/  VIADD R32, R3, 0x29 ;  /* 0x0000002903207836 */ /* 0x000fe20000000000 */
[----:B------:R-:W-:Y:S01]  /*1bce0*/  FSEL R169, R61, -INF , !P3 ;  /* 0xff8000003da97808 */ /* 0x000fe20005800000 */
[----:B------:R-:W-:Y:S01]  /*1bcf0*/  HMMA.16816.F32 R164, R152, R50, R164 ;  /* 0x0000003298a4723c */ /* 0x000fe200000018a4 */
[----:B------:R-:W-:Y:S01]  /*1bd00*/  FSEL R181, R63, -INF , !P5 ;  /* 0xff8000003fb57808 */ /* 0x000fe20006800000 */
[----:B------:R-:W1:Y:S01]  /*1bd10*/  LDSM.16.M88.4 R48, [R212+0x6800] ;  /* 0x00680000d430783b */ /* 0x000e620000000200 */
[----:B------:R-:W-:-:S02]  /*1bd20*/  FSEL R161, R56, -INF , !P4 ;  /* 0xff80000038a17808 */ /* 0x000fc40006000000 */
[-C--:B------:R-:W-:Y:S01]  /*1bd30*/  ISETP.GE.AND P3, PT, R9, R189.reuse, PT ;  /* 0x000000bd0900720c */ /* 0x080fe20003f66270 */
[C---:B------:R-:W-:Y:S01]  /*1bd40*/  HMMA.16816.F32 R40, R148.reuse, R34, R40 ;  /* 0x000000229428723c */ /* 0x040fe20000001828 */
[CC--:B------:R-:W-:Y:S02]  /*1bd50*/  ISETP.GE.AND P5, PT, R8.reuse, R188.reuse, PT ;  /* 0x000000bc0800720c */ /* 0x0c0fe40003fa6270 */
[-C--:B------:R-:W-:Y:S02]  /*1bd60*/  ISETP.GE.AND P4, PT, R8, R189.reuse, PT ;  /* 0x000000bd0800720c */ /* 0x080fe40003f86270 */
[----:B------:R-:W4:Y:S01]  /*1bd70*/  LDSM.16.M88.4 R8, [R223+0xb000] ;  /* 0x00b00000df08783b */ /* 0x000f220000000200 */
[----:B------:R-:W-:Y:S01]  /*1bd80*/  FSEL R64, R58, -INF , !P3 ;  /* 0xff8000003a407808 */ /* 0x000fe20005800000 */
[----:B--2---:R-:W-:Y:S01]  /*1bd90*/  HMMA.16816.F32 R36, R148, R4, R36 ;  /* 0x000000049424723c */ /* 0x004fe20000001824 */
[----:B------:R-:W-:Y:S02]  /*1bda0*/  FSEL R159, R57, -INF , !P5 ;  /* 0xff800000399f7808 */ /* 0x000fe40006800000 */
[CC--:B------:R-:W-:Y:S01]  /*1bdb0*/  ISETP.GE.AND P3, PT, R33.reuse, R188.reuse, PT ;  /* 0x000000bc2100720c */ /* 0x0c0fe20003f66270 */
[----:B------:R-:W2:Y:S01]  /*1bdc0*/  LDC.64 R56, c[0x0][0x198] ;  /* 0x00006600ff387b82 */ /* 0x000ea20000000a00 */
[-C--:B------:R-:W-:Y:S01]  /*1bdd0*/  ISETP.GE.AND P5, PT, R33, R189.reuse, PT ;  /* 0x000000bd2100720c */ /* 0x080fe20003fa6270 */
[----:B------:R-:W-:Y:S01]  /*1bde0*/  VIADD R33, R3, 0x30 ;  /* 0x0000003003217836 */ /* 0x000fe20000000000 */
[----:B------:R-:W-:Y:S01]  /*1bdf0*/  FSEL R67, R59, -INF , !P4 ;  /* 0xff8000003b437808 */ /* 0x000fe20006000000 */
[C---:B---3--:R-:W-:Y:S01]  /*1be00*/  HMMA.16816.F32 R28, R152.reuse, R132, R28 ;  /* 0x00000084981c723c */ /* 0x048fe2000000181c */
[----:B------:R-:W-:Y:S01]  /*1be10*/  FSEL R163, R52, -INF , !P3 ;  /* 0xff80000034a37808 */ /* 0x000fe20005800000 */
[C---:B------:R-:W-:Y:S01]  /*1be20*/  VIADD R5, R3.reuse, 0x38 ;  /* 0x0000003803057836 */ /* 0x040fe20000000000 */
[CC--:B------:R-:W-:Y:S01]  /*1be30*/  ISETP.GE.AND P4, PT, R32.reuse, R188.reuse, PT ;  /* 0x000000bc2000720c */ /* 0x0c0fe20003f86270 */
[C---:B------:R-:W-:Y:S01]  /*1be40*/  VIADD R4, R3.reuse, 0x39 ;  /* 0x0000003903047836 */ /* 0x040fe20000000000 */
[----:B------:R-:W-:Y:S01]  /*1be50*/  ISETP.GE.AND P3, PT, R32, R189, PT ;  /* 0x000000bd2000720c */ /* 0x000fe20003f66270 */
[----:B------:R-:W-:Y:S01]  /*1be60*/  VIADD R32, R3, 0x31 ;  /* 0x0000003103207836 */ /* 0x000fe20000000000 */
[----:B------:R-:W-:Y:S01]  /*1be70*/  FSEL R66, R54, -INF , !P5 ;  /* 0xff80000036427808 */ /* 0x000fe20006800000 */
[----:B------:R-:W-:Y:S01]  /*1be80*/  HMMA.16816.F32 R24, R152, R134, R24 ;  /* 0x000000869818723c */ /* 0x000fe20000001818 */
[----:B------:R-:W-:-:S02]  /*1be90*/  ISETP.GE.AND P5, PT, R33, R188, PT ;  /* 0x000000bc2100720c */ /* 0x000fc40003fa6270 */
[----:B------:R-:W-:Y:S02]  /*1bea0*/  FSEL R137, R53, -INF , !P4 ;  /* 0xff80000035897808 */ /* 0x000fe40006000000 */
[----:B------:R-:W-:Y:S01]  /*1beb0*/  FSEL R157, R55, -INF , !P3 ;  /* 0xff800000379d7808 */ /* 0x000fe20005800000 */
[----:B------:R-:W-:Y:S01]  /*1bec0*/  HMMA.16816.F32 R164, R148, R6, R164 ;  /* 0x0000000694a4723c */ /* 0x000fe200000018a4 */
[----:B------:R-:W-:Y:S01]  /*1bed0*/  FSEL R252, R44, -INF , !P5 ;  /* 0xff8000002cfc7808 */ /* 0x000fe20006800000 */
[----:B------:R-:W3:Y:S01]  /*1bee0*/  LDSM.16.M88.4 R52, [R212+0x7000] ;  /* 0x00700000d434783b */ /* 0x000ee20000000200 */
[-C--:B------:R-:W-:Y:S02]  /*1bef0*/  ISETP.GE.AND P4, PT, R33, R189.reuse, PT ;  /* 0x000000bd2100720c */ /* 0x080fe40003f86270 */
[C---:B------:R-:W-:Y:S02]  /*1bf00*/  ISETP.GE.AND P3, PT, R32.reuse, R188, PT ;  /* 0x000000bc2000720c */ /* 0x040fe40003f66270 */
[----:B------:R-:W-:-:S02]  /*1bf10*/  ISETP.GE.AND P5, PT, R32, R189, PT ;  /* 0x000000bd2000720c */ /* 0x000fc40003fa6270 */
[----:B------:R-:W5:Y:S01]  /*1bf20*/  LDSM.16.M88.4 R32, [R223+0xb800] ;  /* 0x00b80000df20783b */ /* 0x000f620000000200 */
[----:B------:R-:W-:Y:S01]  /*1bf30*/  FSEL R141, R46, -INF , !P4 ;  /* 0xff8000002e8d7808 */ /* 0x000fe20006000000 */
[----:B-1----:R-:W-:Y:S01]  /*1bf40*/  HMMA.16816.F32 R28, R148, R48, R28 ;  /* 0x00000030941c723c */ /* 0x002fe2000000181c */
[----:B------:R-:W-:Y:S02]  /*1bf50*/  FSEL R250, R45, -INF , !P3 ;  /* 0xff8000002dfa7808 */ /* 0x000fe40005800000 */
[C---:B------:R-:W-:Y:S02]  /*1bf60*/  ISETP.GE.AND P4, PT, R5.reuse, R188, PT ;  /* 0x000000bc0500720c */ /* 0x040fe40003f86270 */
[----:B------:R-:W-:Y:S01]  /*1bf70*/  ISETP.GE.AND P3, PT, R5, R189, PT ;  /* 0x000000bd0500720c */ /* 0x000fe20003f66270 */
[----:B------:R-:W-:Y:S01]  /*1bf80*/  VIADD R5, R3, 0x40 ;  /* 0x0000004003057836 */ /* 0x000fe20000000000 */
[----:B------:R-:W-:Y:S01]  /*1bf90*/  FSEL R147, R47, -INF , !P5 ;  /* 0xff8000002f937808 */ /* 0x000fe20006800000 */
[----:B----4-:R-:W-:Y:S01]  /*1bfa0*/  HMMA.16816.F32 R20, R152, R8, R20 ;  /* 0x000000089814723c */ /* 0x010fe20000001814 */
[----:B------:R-:W-:-:S02]  /*1bfb0*/  FSEL R145, R40, -INF , !P4 ;  /* 0xff80000028917808 */ /* 0x000fc40006000000 */
[CC--:B------:R-:W-:Y:S02]  /*1bfc0*/  ISETP.GE.AND P5, PT, R4.reuse, R188.reuse, PT ;  /* 0x000000bc0400720c */ /* 0x0c0fe40003fa6270 */
[----:B------:R-:W-:Y:S01]  /*1bfd0*/  ISETP.GE.AND P4, PT, R4, R189, PT ;  /* 0x000000bd0400720c */ /* 0x000fe20003f86270 */
[----:B------:R-:W-:Y:S01]  /*1bfe0*/  VIADD R4, R3, 0x41 ;  /* 0x0000004103047836 */ /* 0x000fe20000000000 */
[----:B------:R-:W-:Y:S01]  /*1bff0*/  FSEL R143, R42, -INF , !P3 ;  /* 0xff8000002a8f7808 */ /* 0x000fe20005800000 */
[----:B------:R-:W-:Y:S01]  /*1c000*/  HMMA.16816.F32 R16, R152, R10, R16 ;  /* 0x0000000a9810723c */ /* 0x000fe20000001810 */
[----:B------:R-:W-:Y:S01]  /*1c010*/  ISETP.GE.AND P3, PT, R5, R188, PT ;  /* 0x000000bc0500720c */ /* 0x000fe20003f66270 */
[----:B------:R-:W-:Y:S01]  /*1c020*/  VIADD R8, R3, 0x48 ;  /* 0x0000004803087836 */ /* 0x000fe20000000000 */
[----:B------:R-:W-:Y:S01]  /*1c030*/  FSEL R202, R41, -INF , !P5 ;  /* 0xff80000029ca7808 */ /* 0x000fe20006800000 */
[----:B------:R-:W-:Y:S01]  /*1c040*/  VIADD R9, R3, 0x50 ;  /* 0x0000005003097836 */ /* 0x000fe20000000000 */
[----:B------:R-:W-:Y:S01]  /*1c050*/  FSEL R200, R43, -INF , !P4 ;  /* 0xff8000002bc87808 */ /* 0x000fe20006000000 */
[----:B------:R-:W-:Y:S01]  /*1c060*/  HMMA.16816.F32 R24, R148, R50, R24 ;  /* 0x000000329418723c */ /* 0x000fe20000001818 */
[----:B------:R-:W-:-:S02]  /*1c070*/  FSEL R182, R36, -INF , !P3 ;  /* 0xff80000024b67808 */ /* 0x000fc40005800000 */
[-C--:B------:R-:W-:Y:S02]  /*1c080*/  ISETP.GE.AND P5, PT, R5, R189.reuse, PT ;  /* 0x000000bd0500720c */ /* 0x080fe40003fa6270 */
[C---:B------:R-:W-:Y:S02]  /*1c090*/  ISETP.GE.AND P4, PT, R4.reuse, R188, PT ;  /* 0x000000bc0400720c */ /* 0x040fe40003f86270 */
[----:B------:R-:W-:Y:S02]  /*1c0a0*/  ISETP.GE.AND P3, PT, R4, R189, PT ;  /* 0x000000bd0400720c */ /* 0x000fe40003f66270 */
[----:B------:R-:W1:Y:S01]  /*1c0b0*/  LDSM.16.M88.4 R4, [R212+0x7800] ;  /* 0x00780000d404783b */ /* 0x000e620000000200 */
[----:B------:R-:W-:Y:S01]  /*1c0c0*/  FSEL R198, R38, -INF , !P5 ;  /* 0xff80000026c67808 */ /* 0x000fe20006800000 */
[----:B---3--:R-:W-:Y:S01]  /*1c0d0*/  HMMA.16816.F32 R20, R148, R52, R20 ;  /* 0x000000349414723c */ /* 0x008fe20000001814 */
[----:B------:R-:W-:Y:S01]  /*1c0e0*/  FSEL R180, R37, -INF , !P4 ;  /* 0xff80000025b47808 */ /* 0x000fe20006000000 */
[----:B------:R-:W-:-:S04]  /*1c0f0*/  DEPBAR.LE SB0, 0x0 ;  /* 0x000080000000791a */ /* 0x000fc80000000000 */
[C---:B-----5:R-:W-:Y:S01]  /*1c100*/  HMMA.16816.F32 R12, R152.reuse, R32, R12 ;  /* 0x00000020980c723c */ /* 0x060fe2000000180c */
[----:B------:R-:W-:Y:S01]  /*1c110*/  BAR.SYNC.DEFER_BLOCKING 0x0 ;  /* 0x0000000000007b1d */ /* 0x000fe20000010000 */
[CC--:B------:R-:W-:Y:S02]  /*1c120*/  ISETP.GE.AND P5, PT, R8.reuse, R188.reuse, PT ;  /* 0x000000bc0800720c */ /* 0x0c0fe40003fa6270 */
[-C--:B------:R-:W-:Y:S01]  /*1c130*/  ISETP.GE.AND P4, PT, R8, R189.reuse, PT ;  /* 0x000000bd0800720c */ /* 0x080fe20003f86270 */
[----:B------:R-:W-:Y:S01]  /*1c140*/  VIADD R8, R3, 0x49 ;  /* 0x0000004903087836 */ /* 0x000fe20000000000 */
[----:B------:R-:W-:Y:S01]  /*1c150*/  HMMA.16816.F32 R32, R152, R34, R176 ;  /* 0x000000229820723c */ /* 0x000fe200000018b0 */
[----:B------:R-:W-:Y:S02]  /*1c160*/  FSEL R196, R39, -INF , !P3 ;  /* 0xff80000027c47808 */ /* 0x000fe40005800000 */
[----:B------:R-:W-:Y:S02]  /*1c170*/  FSEL R192, R164, -INF , !P5 ;  /* 0xff800000a4c07808 */ /* 0x000fe40006800000 */
[CC--:B------:R-:W-:Y:S01]  /*1c180*/  ISETP.GE.AND P3, PT, R8.reuse, R188.reuse, PT ;  /* 0x000000bc0800720c */ /* 0x0c0fe20003f66270 */
[----:B------:R-:W-:Y:S01]  /*1c190*/  HMMA.16816.F32 R16, R148, R54, R16 ;  /* 0x000000369410723c */ /* 0x000fe20000001810 */
[----:B------:R-:W-:Y:S01]  /*1c1a0*/  ISETP.GE.AND P5, PT, R8, R189, PT ;  /* 0x000000bd0800720c */ /* 0x000fe20003fa6270 */
[----:B------:R-:W-:Y:S01]  /*1c1b0*/  VIADD R8, R3, 0x51 ;  /* 0x0000005103087836 */ /* 0x000fe20000000000 */
[----:B------:R-:W-:Y:S01]  /*1c1c0*/  FSEL R194, R166, -INF , !P4 ;  /* 0xff800000a6c27808 */ /* 0x000fe20006000000 */
[----:B------:R-:W-:Y:S01]  /*1c1d0*/  IMAD.MOV.U32 R152, RZ, RZ, R190 ;  /* 0x000000ffff987224 */ /* 0x000fe200078e00be */
[----:B------:R-:W-:Y:S01]  /*1c1e0*/  ISETP.GE.AND P4, PT, R9, R188, PT ;  /* 0x000000bc0900720c */ /* 0x000fe20003f86270 */
[----:B------:R-:W-:Y:S01]  /*1c1f0*/  IMAD.MOV.U32 R153, RZ, RZ, R191 ;  /* 0x000000ffff997224 */ /* 0x000fe200078e00bf */
[----:B------:R-:W-:-:S02]  /*1c200*/  FSEL R186, R165, -INF , !P3 ;  /* 0xff800000a5ba7808 */ /* 0x000fc40005800000 */
[-C--:B------:R-:W-:Y:S01]  /*1c210*/  ISETP.GE.AND P3, PT, R9, R189.reuse, PT ;  /* 0x000000bd0900720c */ /* 0x080fe20003f66270 */
[----:B------:R-:W-:Y:S01]  /*1c220*/  VIADD R9, R3, 0x58 ;  /* 0x0000005803097836 */ /* 0x000fe20000000000 */
[----:B------:R-:W-:Y:S02]  /*1c230*/  FSEL R184, R167, -INF , !P5 ;  /* 0xff800000a7b87808 */ /* 0x000fe40006800000 */
[----:B------:R-:W-:Y:S02]  /*1c240*/  FSEL R166, R28, -INF , !P4 ;  /* 0xff8000001ca67808 */ /* 0x000fe40006000000 */
[C---:B------:R-:W-:Y:S02]  /*1c250*/  ISETP.GE.AND P5, PT, R8.reuse, R188, PT ;  /* 0x000000bc0800720c */ /* 0x040fe40003fa6270 */
[----:B------:R-:W-:Y:S01]  /*1c260*/  ISETP.GE.AND P4, PT, R8, R189, PT ;  /* 0x000000bd0800720c */ /* 0x000fe20003f86270 */
[----:B------:R-:W-:Y:S01]  /*1c270*/  VIADD R8, R3, 0x59 ;  /* 0x0000005903087836 */ /* 0x000fe20000000000 */
[----:B------:R-:W-:Y:S01]  /*1c280*/  FSEL R176, R30, -INF , !P3 ;  /* 0xff8000001eb07808 */ /* 0x000fe20005800000 */
[----:B-1----:R-:W-:Y:S01]  /*1c290*/  HMMA.16816.F32 R12, R148, R4, R12 ;  /* 0x00000004940c723c */ /* 0x002fe2000000180c */
[----:B------:R-:W-:-:S02]  /*1c2a0*/  FSEL R170, R29, -INF , !P5 ;  /* 0xff8000001daa7808 */ /* 0x000fc40006800000 */
[CC--:B------:R-:W-:Y:S02]  /*1c2b0*/  ISETP.GE.AND P3, PT, R9.reuse, R188.reuse, PT ;  /* 0x000000bc0900720c */ /* 0x0c0fe40003f66270 */
[-C--:B------:R-:W-:Y:S01]  /*1c2c0*/  ISETP.GE.AND P5, PT, R9, R189.reuse, PT ;  /* 0x000000bd0900720c */ /* 0x080fe20003fa6270 */
[----:B------:R-:W-:Y:S01]  /*1c2d0*/  VIADD R9, R3, 0x60 ;  /* 0x0000006003097836 */ /* 0x000fe20000000000 */
[----:B------:R-:W-:Y:S01]  /*1c2e0*/  FSEL R174, R31, -INF , !P4 ;  /* 0xff8000001fae7808 */ /* 0x000fe20006000000 */
[C---:B------:R-:W-:Y:S01]  /*1c2f0*/  VIADD R5, R3.reuse, 0x68 ;  /* 0x0000006803057836 */ /* 0x040fe20000000000 */
[----:B------:R-:W-:Y:S01]  /*1c300*/  ISETP.GE.AND P4, PT, R8, R188, PT ;  /* 0x000000bc0800720c */ /* 0x000fe20003f86270 */
[----:B------:R-:W-:Y:S01]  /*1c310*/  HMMA.16816.F32 R32, R148, R6, R32 ;  /* 0x000000069420723c */ /* 0x000fe20000001820 */
[----:B------:R-:W-:Y:S01]  /*1c320*/  FSEL R168, R24, -INF , !P3 ;  /* 0xff80000018a87808 */ /* 0x000fe20005800000 */
[C---:B------:R-:W-:Y:S01]  /*1c330*/  VIADD R4, R3.reuse, 0x69 ;  /* 0x0000006903047836 */ /* 0x040fe20000000000 */
[----:B------:R-:W-:Y:S01]  /*1c340*/  ISETP.GE.AND P3, PT, R8, R189, PT ;  /* 0x000000bd0800720c */ /* 0x000fe20003f66270 */
[----:B------:R-:W-:Y:S01]  /*1c350*/  VIADD R8, R3, 0x61 ;  /* 0x0000006103087836 */ /* 0x000fe20000000000 */
[----:B------:R-:W-:-:S02]  /*1c360*/  FSEL R172, R26, -INF , !P5 ;  /* 0xff8000001aac7808 */ /* 0x000fc40006800000 */
[----:B------:R-:W-:Y:S02]  /*1c370*/  FSEL R164, R25, -INF , !P4 ;  /* 0xff80000019a47808 */ /* 0x000fe40006000000 */
[C---:B------:R-:W-:Y:S02]  /*1c380*/  ISETP.GE.AND P5, PT, R9.reuse, R188, PT ;  /* 0x000000bc0900720c */ /* 0x040fe40003fa6270 */
[----:B------:R-:W-:Y:S02]  /*1c390*/  ISETP.GE.AND P4, PT, R9, R189, PT ;  /* 0x000000bd0900720c */ /* 0x000fe40003f86270 */
[----:B------:R-:W-:Y:S02]  /*1c3a0*/  FSEL R156, R20, -INF , !P5 ;  /* 0xff800000149c7808 */ /* 0x000fe40006800000 */
[----:B------:R-:W-:Y:S02]  /*1c3b0*/  FSEL R160, R22, -INF , !P4 ;  /* 0xff80000016a07808 */ /* 0x000fe40006000000 */
[----:B------:R-:W-:-:S02]  /*1c3c0*/  FSEL R162, R27, -INF , !P3 ;  /* 0xff8000001ba27808 */ /* 0x000fc40005800000 */
[C---:B------:R-:W-:Y:S02]  /*1c3d0*/  ISETP.GE.AND P5, PT, R8.reuse, R189, PT ;  /* 0x000000bd0800720c */ /* 0x040fe40003fa6270 */
[-C--:B------:R-:W-:Y:S02]  /*1c3e0*/  ISETP.GE.AND P4, PT, R5, R188.reuse, PT ;  /* 0x000000bc0500720c */ /* 0x080fe40003f86270 */
[----:B------:R-:W-:Y:S02]  /*1c3f0*/  ISETP.GE.AND P3, PT, R8, R188, PT ;  /* 0x000000bc0800720c */ /* 0x000fe40003f66270 */
[----:B------:R-:W-:Y:S02]  /*1c400*/  FSEL R158, R23, -INF , !P5 ;  /* 0xff800000179e7808 */ /* 0x000fe40006800000 */
[----:B------:R-:W-:Y:S02]  /*1c410*/  FSEL R146, R16, -INF , !P4 ;  /* 0xff80000010927808 */ /* 0x000fe40006000000 */
[----:B------:R-:W-:-:S02]  /*1c420*/  FSEL R154, R21, -INF , !P3 ;  /* 0xff800000159a7808 */ /* 0x000fc40005800000 */
[CC--:B------:R-:W-:Y:S02]  /*1c430*/  ISETP.GE.AND P5, PT, R4.reuse, R188.reuse, PT ;  /* 0x000000bc0400720c */ /* 0x0c0fe40003fa6270 */
[-C--:B------:R-:W-:Y:S01]  /*1c440*/  ISETP.GE.AND P4, PT, R4, R189.reuse, PT ;  /* 0x000000bd0400720c */ /* 0x080fe20003f86270 */
[----:B------:R-:W-:Y:S01]  /*1c450*/  VIADD R4, R3, 0x70 ;  /* 0x0000007003047836 */ /* 0x000fe20000000000 */
        /* <DEDUP_REMOVED lines=14> */
[C---:B------:R-:W-:Y:S01]  /*1c540*/  ISETP.GE.AND P5, PT, R3.reuse, R189, PT ;  /* 0x000000bd0300720c */ /* 0x040fe20003fa6270 */
[----:B------:R-:W-:Y:S01]  /*1c550*/  VIADD R3, R3, 0x79 ;  /* 0x0000007903037836 */ /* 0x000fe20000000000 */
[----:B------:R-:W-:Y:S02]  /*1c560*/  FSEL R60, R13, -INF , !P6 ;  /* 0xff8000000d3c7808 */ /* 0x000fe40007000000 */
[----:B------:R-:W-:Y:S02]  /*1c570*/  ISETP.GE.AND P6, PT, R5, R188, PT ;  /* 0x000000bc0500720c */ /* 0x000fe40003fc6270 */
[----:B------:R-:W-:-:S02]  /*1c580*/  FSEL R134, R15, -INF , !P4 ;  /* 0xff8000000f867808 */ /* 0x000fc40006000000 */
[----:B------:R-:W-:Y:S02]  /*1c590*/  FSEL R63, R32, -INF , !P6 ;  /* 0xff800000203f7808 */ /* 0x000fe40007000000 */
[----:B------:R-:W-:Y:S02]  /*1c5a0*/  FSEL R136, R136, -INF , !P3 ;  /* 0xff80000088887808 */ /* 0x000fe40005800000 */
[-C--:B------:R-:W-:Y:S02]  /*1c5b0*/  ISETP.GE.AND P4, PT, R5, R189.reuse, PT ;  /* 0x000000bd0500720c */ /* 0x080fe40003f86270 */
[C---:B------:R-:W-:Y:S02]  /*1c5c0*/  ISETP.GE.AND P6, PT, R3.reuse, R188, PT ;  /* 0x000000bc0300720c */ /* 0x040fe40003fc6270 */
[----:B------:R-:W-:Y:S02]  /*1c5d0*/  ISETP.GE.AND P3, PT, R3, R189, PT ;  /* 0x000000bd0300720c */ /* 0x000fe40003f66270 */
[----:B------:R-:W-:-:S02]  /*1c5e0*/  FSEL R138, R138, -INF , !P5 ;  /* 0xff8000008a8a7808 */ /* 0x000fc40006800000 */
[----:B------:R-:W-:Y:S02]  /*1c5f0*/  FSEL R132, R34, -INF , !P4 ;  /* 0xff80000022847808 */ /* 0x000fe40006000000 */
[----:B------:R-:W-:Y:S02]  /*1c600*/  FSEL R61, R33, -INF , !P6 ;  /* 0xff800000213d7808 */ /* 0x000fe40007000000 */
[----:B------:R-:W-:Y:S01]  /*1c610*/  FSEL R52, R35, -INF , !P3 ;  /* 0xff80000023347808 */ /* 0x000fe20005800000 */
[----:B--2---:R-:W-:Y:S05]  /*1c620*/  @!P2 BRA `(.L_x_1150) ;  /* 0x0000000c0014a947 */ /* 0x004fea0003800000 */
[----:B------:R-:W-:Y:S04]  /*1c630*/  BSSY B0, `(.L_x_1151) ;  /* 0x0000041000007945 */ /* 0x000fe80003800000 */
        /* <DEDUP_REMOVED lines=10> */
[----:B------:R-:W-:-:S03]  /*1c6e0*/  ISETP.GE.AND P3, PT, R3, RZ, PT ;  /* 0x000000ff0300720c */ /* 0x000fc60003f66270 */
        /* <DEDUP_REMOVED lines=8> */
[----:B------:R-:W-:-:S03]  /*1c770*/  IMAD.HI.U32 R14, R17, R14, R16 ;  /* 0x0000000e110e7227 */ /* 0x000fc600078e0010 */
[----:B------:R-:W-:-:S03]  /*1c780*/  ISETP.GE.AND P0, PT, R10, RZ, PT ;  /* 0x000000ff0a00720c */ /* 0x000fc60003f06270 */
[----:B------:R-:W-:-:S04]  /*1c790*/  IMAD.HI.U32 R9, R14, R5, RZ ;  /* 0x000000050e097227 */ /* 0x000fc800078e00ff */
[----:B------:R-:W-:Y:S02]  /*1c7a0*/  IMAD.HI.U32 R11, R14, R7, RZ ;  /* 0x000000070e0b7227 */ /* 0x000fe400078e00ff */
[----:B------:R-:W2:Y:S02]  /*1c7b0*/  LD.E.64 R14, desc[UR4][R56.64+0x20] ;  /* 0x00002004380e7980 */ /* 0x000ea4000c101b00 */
[-C--:B------:R-:W-:Y:S02]  /*1c7c0*/  IMAD R5, R9, R6.reuse, R5 ;  /* 0x0000000609057224 */ /* 0x080fe400078e0205 */
[----:B------:R-:W-:Y:S01]  /*1c7d0*/  IMAD R7, R11, R6, R7 ;  /* 0x000000060b077224 */ /* 0x000fe200078e0207 */
[----:B------:R-:W-:Y:S02]  /*1c7e0*/  LOP3.LUT R6, RZ, R12, RZ, 0x33, !PT ;  /* 0x0000000cff067212 */ /* 0x000fe400078e33ff */
        /* <DEDUP_REMOVED lines=9> */
[----:B------:R-:W-:Y:S02]  /*1c880*/  @P5 VIADD R9, R9, 0x1 ;  /* 0x0000000109095836 */ /* 0x000fe40000000000 */
[----:B------:R-:W-:Y:S02]  /*1c890*/  @P6 IADD3 R11, R11, 0x1, RZ ;  /* 0x000000010b0b6810 */ /* 0x000fe40007ffe0ff */
[----:B------:R-:W-:Y:S02]  /*1c8a0*/  @!P0 IMAD.MOV R9, RZ, RZ, -R9 ;  /* 0x000000ffff098224 */ /* 0x000fe400078e0a09 */
[----:B------:R-:W-:-:S03]  /*1c8b0*/  @!P3 IADD3 R11, -R11, RZ, RZ ;  /* 0x000000ff0b0bb210 */ /* 0x000fc60007ffe1ff */
[C---:B------:R-:W-:Y:S02]  /*1c8c0*/  SEL R7, R6.reuse, R9, !P2 ;  /* 0x0000000906077207 */ /* 0x040fe40005000000 */
[----:B------:R-:W-:Y:S02]  /*1c8d0*/  SEL R5, R6, R11, !P2 ;  /* 0x0000000b06057207 */ /* 0x000fe40005000000 */
[----:B------:R-:W3:Y:S01]  /*1c8e0*/  LD.E.64 R10, desc[UR4][R56.64+0x38] ;  /* 0x00003804380a7980 */ /* 0x000ee2000c101b00 */
[----:B------:R-:W-:-:S04]  /*1c8f0*/  IMAD.WIDE R16, R7, 0x4, R244 ;  /* 0x0000000407107825 */ /* 0x000fc800078e02f4 */
        /* <DEDUP_REMOVED lines=17> */
.L_x_1152:
[----:B------:R-:W2:Y:S02]  /*1ca10*/  LD.E R6, desc[UR4][R56.64+0x38] ;  /* 0x0000380438067980 */ /* 0x000ea4000c101900 */
[----:B--2---:R-:W-:-:S04]  /*1ca20*/  LEA R6, -R6, RZ, 0x7 ;  /* 0x000000ff06067211 */ /* 0x004fc800078e39ff */
[----:B------:R-:W-:Y:S02]  /*1ca30*/  SHF.R.S32.HI R3, RZ, 0x1f, R6 ;  /* 0x0000001fff037819 */ /* 0x000fe40000011406 */
.L_x_1153:
[----:B------:R-:W-:Y:S05]  /*1ca40*/  BSYNC B0 ;  /* 0x0000000000007941 */ /* 0x000fea0003800000 */
.L_x_1151:
[----:B------:R-:W-:Y:S02]  /*1ca50*/  LOP3.LUT R5, R247, 0x1, RZ, 0xc0, !PT ;  /* 0x00000001f7057812 */ /* 0x000fe400078ec0ff */
[C---:B------:R-:W-:Y:S02]  /*1ca60*/  LEA R20, P3, R6.reuse, R236, 0x1 ;  /* 0x000000ec06147211 */ /* 0x040fe400078608ff */
[----:B------:R-:W-:Y:S02]  /*1ca70*/  ISETP.NE.U32.AND P2, PT, R5, 0x1, PT ;  /* 0x000000010500780c */ /* 0x000fe40003f45070 */
[C---:B------:R-:W-:Y:S02]  /*1ca80*/  @P1 IADD3 R5, P0, R6.reuse, R233, RZ ;  /* 0x000000e906051210 */ /* 0x040fe40007f1e0ff */
[----:B------:R-:W-:-:S03]  /*1ca90*/  LEA.HI.X R21, R6, R235, R3, 0x1, P3 ;  /* 0x000000eb06157211 */ /* 0x000fc600018f0c03 */
[----:B------:R-:W-:Y:S01]  /*1caa0*/  @P1 IMAD.X R8, R3, 0x1, R234, P0 ;  /* 0x0000000103081824 */ /* 0x000fe200000e06ea */
[----:B------:R-:W-:-:S04]  /*1cab0*/  @P1 LEA R12, P0, R5, R236, 0x1 ;  /* 0x000000ec050c1211 */ /* 0x000fc800078008ff */
[----:B------:R-:W-:Y:S01]  /*1cac0*/  @P1 LEA.HI.X R13, R5, R235, R8, 0x1, P0 ;  /* 0x000000eb050d1211 */ /* 0x000fe200000f0c08 */
[----:B------:R-:W-:Y:S01]  /*1cad0*/  @!PT LDS RZ, [RZ] ;  /* 0x00000000fffff984 */ /* 0x000fe20000000800 */
[----:B------:R-:W-:Y:S01]  /*1cae0*/  @!PT LDS RZ, [RZ] ;  /* 0x00000000fffff984 */ /* 0x000fe20000000800 */
[----:B------:R-:W-:Y:S01]  /*1caf0*/  @!PT LDS RZ, [RZ] ;  /* 0x00000000fffff984 */ /* 0x000fe20000000800 */
[----:B------:R1:W-:Y:S01]  /*1cb00*/  @!P2 LDGSTS.E.BYPASS.LTC128B.128 [R243+0x4000], desc[UR4][R20.64] ;  /* 0x0400000014f3afae */ /* 0x0003e2000b901d44 */
[-C--:B------:R-:W-:Y:S02]  /*1cb10*/  @!P2 IADD3 R7, P4, R6, R233.reuse, RZ ;  /* 0x000000e90607a210 */ /* 0x080fe40007f9e0ff */
[----:B------:R-:W-:Y:S01]  /*1cb20*/  IADD3 R5, P3, P0, R233, R233, R6 ;  /* 0x000000e9e9057210 */ /* 0x000fe2000787e006 */
[----:B------:R1:W-:Y:S01]  /*1cb30*/  @P2 STS.128 [R243+0x4000], RZ ;  /* 0x004000fff3002388 */ /* 0x0003e20000000c00 */
[----:B------:R-:W-:Y:S01]  /*1cb40*/  @!P2 LEA R18, P5, R7, R236, 0x1 ;  /* 0x000000ec0712a211 */ /* 0x000fe200078a08ff */
[----:B------:R-:W-:Y:S01]  /*1cb50*/  @!P2 IMAD.X R8, R3, 0x1, R234, P4 ;  /* 0x000000010308a824 */ /* 0x000fe200020e06ea */
[----:B------:R-:W-:Y:S01]  /*1cb60*/  IADD3.X R6, R234, R234, R3, P3, P0 ;  /* 0x000000eaea067210 */ /* 0x000fe20001fe0403 */
[----:B------:R-:W-:Y:S01]  /*1cb70*/  @!PT LDS RZ, [RZ] ;  /* 0x00000000fffff984 */ /* 0x000fe20000000800 */
[----:B------:R-:W-:Y:S01]  /*1cb80*/  @!PT LDS RZ, [RZ] ;  /* 0x00000000fffff984 */ /* 0x000fe20000000800 */
[----:B------:R-:W-:Y:S01]  /*1cb90*/  @!PT LDS RZ, [RZ] ;  /* 0x00000000fffff984 */ /* 0x000fe20000000800 */
[----:B------:R1:W-:Y:S01]  /*1cba0*/  @P1 LDGSTS.E.BYPASS.LTC128B.128 [R243+0x8000], desc[UR4][R20.64+0x80] ;  /* 0x0800008014f31fae */ /* 0x0003e2000b901d44 */
[----:B------:R-:W-:-:S02]  /*1cbb0*/  @P1 LEA R10, P0, R5, R236, 0x1 ;  /* 0x000000ec050a1211 */ /* 0x000fc400078008ff */
[CC--:B------:R-:W-:Y:S01]  /*1cbc0*/  @!P2 LEA R16, P4, R5.reuse, R236.reuse, 0x1 ;  /* 0x000000ec0510a211 */ /* 0x0c0fe200078808ff */
[----:B------:R1:W-:Y:S01]  /*1cbd0*/  @!P1 STS.128 [R243+0x8000], RZ ;  /* 0x008000fff3009388 */ /* 0x0003e20000000c00 */
[C---:B------:R-:W-:Y:S02]  /*1cbe0*/  IADD3 R3, P3, R5.reuse, R233, RZ ;  /* 0x000000e905037210 */ /* 0x040fe40007f7e0ff */
[CCC-:B------:R-:W-:Y:S02]  /*1cbf0*/  @P1 LEA.HI.X R11, R5.reuse, R235.reuse, R6.reuse, 0x1, P0 ;  /* 0x000000eb050b1211 */ /* 0x1c0fe400000f0c06 */
[-C--:B------:R-:W-:Y:S01]  /*1cc00*/  @!P2 LEA.HI.X R17, R5, R235.reuse, R6, 0x1, P4 ;  /* 0x000000eb0511a211 */ /* 0x080fe200020f0c06 */
[----:B------:R-:W-:Y:S01]  /*1cc10*/  IMAD.X R6, R6, 0x1, R234, P3 ;  /* 0x0000000106067824 */ /* 0x000fe200018e06ea */
[----:B------:R-:W-:Y:S02]  /*1cc20*/  @!P2 LEA.HI.X R19, R7, R235, R8, 0x1, P5 ;  /* 0x000000eb0713a211 */ /* 0x000fe400028f0c08 */
[----:B------:R-:W-:-:S02]  /*1cc30*/  @!P2 LEA R14, P4, R3, R236, 0x1 ;  /* 0x000000ec030ea211 */ /* 0x000fc400078808ff */
[CC--:B------:R-:W-:Y:S01]  /*1cc40*/  @P1 LEA R8, P0, R3.reuse, R236.reuse, 0x1 ;  /* 0x000000ec03081211 */ /* 0x0c0fe200078008ff */
[----:B------:R-:W-:Y:S01]  /*1cc50*/  @!PT LDS RZ, [RZ] ;  /* 0x00000000fffff984 */ /* 0x000fe20000000800 */
[----:B------:R-:W-:Y:S01]  /*1cc60*/  @!PT LDS RZ, [RZ] ;  /* 0x00000000fffff984 */ /* 0x000fe20000000800 */
[----:B------:R-:W-:Y:S01]  /*1cc70*/  @!PT LDS RZ, [RZ] ;  /* 0x00000000fffff984 */ /* 0x000fe20000000800 */
[----:B------:R1:W-:Y:S01]  /*1cc80*/  @!P2 LDGSTS.E.BYPASS.LTC128B.128 [R243+0x4800], desc[UR4][R18.64] ;  /* 0x0480000012f3afae */ /* 0x0003e2000b901d44 */
[C---:B------:R-:W-:Y:S02]  /*1cc90*/  IADD3 R5, P3, R3.reuse, R233, RZ ;  /* 0x000000e903057210 */ /* 0x040fe40007f7e0ff */
[CCC-:B------:R-:W-:Y:S01]  /*1cca0*/  @!P2 LEA.HI.X R15, R3.reuse, R235.reuse, R6.reuse, 0x1, P4 ;  /* 0x000000eb030fa211 */ /* 0x1c0fe200020f0c06 */
[----:B------:R1:W-:Y:S01]  /*1ccb0*/  @P2 STS.128 [R243+0x4800], RZ ;  /* 0x004800fff3002388 */ /* 0x0003e20000000c00 */
[----:B------:R-:W-:Y:S01]  /*1ccc0*/  @P1 LEA.HI.X R9, R3, R235, R6, 0x1, P0 ;  /* 0x000000eb03091211 */ /* 0x000fe200000f0c06 */
[----:B------:R-:W-:Y:S01]  /*1ccd0*/  IMAD.X R6, R6, 0x1, R234, P3 ;  /* 0x0000000106067824 */ /* 0x000fe200018e06ea */
[CC--:B------:R-:W-:Y:S01]  /*1cce0*/  @!P2 LEA R24, P4, R5.reuse, R236.reuse, 0x1 ;  /* 0x000000ec0518a211 */ /* 0x0c0fe200078808ff */
[----:B------:R-:W-:Y:S01]  /*1ccf0*/  @!PT LDS RZ, [RZ] ;  /* 0x00000000fffff984 */ /* 0x000fe20000000800 */
[----:B------:R-:W-:Y:S01]  /*1cd00*/  @!PT LDS RZ, [RZ] ;  /* 0x00000000fffff984 */ /* 0x000fe20000000800 */
[----:B------:R-:W-:Y:S01]  /*1cd10*/  @!PT LDS RZ, [RZ] ;  /* 0x00000000fffff984 */ /* 0x000fe20000000800 */
[----:B------:R1:W-:Y:S01]  /*1cd20*/  @P1 LDGSTS.E.BYPASS.LTC128B.128 [R243+0x8800], desc[UR4][R12.64+0x80] ;  /* 0x088000800cf31fae */ /* 0x0003e2000b901d44 */
[----:B------:R-:W-:-:S02]  /*1cd30*/  @P1 LEA R22, P0, R5, R236, 0x1 ;  /* 0x000000ec05161211 */ /* 0x000fc400078008ff */
[C---:B------:R-:W-:Y:S01]  /*1cd40*/  IADD3 R3, P3, R5.reuse, R233, RZ ;  /* 0x000000e905037210 */ /* 0x040fe20007f7e0ff */
[----:B------:R1:W-:Y:S01]  /*1cd50*/  @!P1 STS.128 [R243+0x8800], RZ ;  /* 0x008800fff3009388 */ /* 0x0003e20000000c00 */
[CCC-:B------:R-:W-:Y:S02]  /*1cd60*/  @!P2 LEA.HI.X R25, R5.reuse, R235.reuse, R6.reuse, 0x1, P4 ;  /* 0x000000eb0519a211 */ /* 0x1c0fe400020f0c06 */
[----:B------:R-:W-:Y:S01]  /*1cd70*/  @P1 LEA.HI.X R23, R5, R235, R6, 0x1, P0 ;  /* 0x000000eb05171211 */ /* 0x000fe200000f0c06 */
[----:B------:R-:W-:Y:S01]  /*1cd80*/  IMAD.X R6, R6, 0x1, R234, P3 ;  /* 0x0000000106067824 */ /* 0x000fe200018e06ea */
[CC--:B------:R-:W-:Y:S01]  /*1cd90*/  @!P2 LEA R28, P4, R3.reuse, R236.reuse, 0x1 ;  /* 0x000000ec031ca211 */ /* 0x0c0fe200078808ff */
[----:B------:R-:W-:Y:S01]  /*1cda0*/  @!PT LDS RZ, [RZ] ;  /* 0x00000000fffff984 */ /* 0x000fe20000000800 */
[----:B------:R-:W-:Y:S01]  /*1cdb0*/  @!PT LDS RZ, [RZ] ;  /* 0x00000000fffff984 */ /* 0x000fe20000000800 */
[----:B------:R-:W-:Y:S01]  /*1cdc0*/  @!PT LDS RZ, [RZ] ;  /* 0x00000000fffff984 */ /* 0x000fe20000000800 */
[----:B------:R1:W-:Y:S01]  /*1cdd0*/  @!P2 LDGSTS.E.BYPASS.LTC128B.128 [R243+0x5000], desc[UR4][R16.64] ;  /* 0x0500000010f3afae */ /* 0x0003e2000b901d44 */
[C---:B------:R-:W-:Y:S02]  /*1cde0*/  @P1 LEA R26, P0, R3.reuse, R236, 0x1 ;  /* 0x000000ec031a1211 */ /* 0x040fe400078008ff */
[C---:B------:R-:W-:Y:S01]  /*1cdf0*/  IADD3 R5, P3, R3.reuse, R233, RZ ;  /* 0x000000e903057210 */ /* 0x040fe20007f7e0ff */
[----:B------:R1:W-:Y:S01]  /*1ce00*/  @P2 STS.128 [R243+0x5000], RZ ;  /* 0x005000fff3002388 */ /* 0x0003e20000000c00 */
[----:B------:R-:W-:-:S02]  /*1ce10*/  @!P2 LEA.HI.X R29, R3, R235, R6, 0x1, P4 ;  /* 0x000000eb031da211 */ /* 0x000fc400020f0c06 */
[----:B------:R-:W-:Y:S01]  /*1ce20*/  @P1 LEA.HI.X R27, R3, R235, R6, 0x1, P0 ;  /* 0x000000eb031b1211 */ /* 0x000fe200000f0c06 */
[----:B------:R-:W-:Y:S01]  /*1ce30*/  @!PT LDS RZ, [RZ] ;  /* 0x00000000fffff984 */ /* 0x000fe20000000800 */
[----:B------:R-:W-:Y:S01]  /*1ce40*/  @!PT LDS RZ, [RZ] ;  /* 0x00000000fffff984 */ /* 0x000fe20000000800 */
[----:B------:R-:W-:Y:S01]  /*1ce50*/  @!PT LDS RZ, [RZ] ;  /* 0x00000000fffff984 */ /* 0x000fe20000000800 */
[----:B------:R1:W-:Y:S01]  /*1ce60*/  @P1 LDGSTS.E.BYPASS.LTC128B.128 [R243+0x9000], desc[UR4][R10.64+0x80] ;  /* 0x090000800af31fae */ /* 0x0003e2000b901d44 */
[----:B------:R-:W-:Y:S01]  /*1ce70*/  IMAD.X R6, R6, 0x1, R234, P3 ;  /* 0x0000000106067824 */ /* 0x000fe200018e06ea */
[CC--:B------:R-:W-:Y:S02]  /*1ce80*/  @!P2 LEA R32, P4, R5.reuse, R236.reuse, 0x1 ;  /* 0x000000ec0520a211 */ /* 0x0c0fe400078808ff */
[----:B------:R1:W-:Y:S01]  /*1ce90*/  @!P1 STS.128 [R243+0x9000], RZ ;  /* 0x009000fff3009388 */ /* 0x0003e20000000c00 */
[C---:B------:R-:W-:Y:S02]  /*1cea0*/  @P1 LEA R30, P0, R5.reuse, R236, 0x1 ;  /* 0x000000ec051e1211 */ /* 0x040fe400078008ff */
[C---:B------:R-:W-:Y:S01]  /*1ceb0*/  IADD3 R3, P3, R5.reuse, R233, RZ ;  /* 0x000000e905037210 */ /* 0x040fe20007f7e0ff */
[----:B------:R-:W-:Y:S01]  /*1cec0*/  @!PT LDS RZ, [RZ] ;  /* 0x00000000fffff984 */ /* 0x000fe20000000800 */
[----:B------:R-:W-:Y:S01]  /*1ced0*/  @!PT LDS RZ, [RZ] ;  /* 0x00000000fffff984 */ /* 0x000fe20000000800 */
[----:B------:R-:W-:Y:S01]  /*1cee0*/  @!PT LDS RZ, [RZ] ;  /* 0x00000000fffff984 */ /* 0x000fe20000000800 */
[----:B------:R1:W-:Y:S01]  /*1cef0*/  @!P2 LDGSTS.E.BYPASS.LTC128B.128 [R243+0x5800], desc[UR4][R14.64] ;  /* 0x058000000ef3afae */ /* 0x0003e2000b901d44 */
[----:B------:R-:W-:-:S02]  /*1cf00*/  @!P2 LEA.HI.X R33, R5, R235, R6, 0x1, P4 ;  /* 0x000000eb0521a211 */ /* 0x000fc400020f0c06 */
[-C--:B------:R-:W-:Y:S01]  /*1cf10*/  @P1 LEA.HI.X R31, R5, R235.reuse, R6, 0x1, P0 ;  /* 0x000000eb051f1211 */ /* 0x080fe200000f0c06 */
[----:B------:R1:W-:Y:S01]  /*1cf20*/  @P2 STS.128 [R243+0x5800], RZ ;  /* 0x005800fff3002388 */ /* 0x0003e20000000c00 */
[----:B------:R-:W-:Y:S01]  /*1cf30*/  IMAD.X R6, R6, 0x1, R234, P3 ;  /* 0x0000000106067824 */ /* 0x000fe200018e06ea */
[CC--:B------:R-:W-:Y:S02]  /*1cf40*/  @!P2 LEA R34, P3, R3.reuse, R236.reuse, 0x1 ;  /* 0x000000ec0322a211 */ /* 0x0c0fe400078608ff */
[----:B------:R-:W-:Y:S01]  /*1cf50*/  @!PT LDS RZ, [RZ] ;  /* 0x00000000fffff984 */ /* 0x000fe20000000800 */
[----:B------:R-:W-:Y:S01]  /*1cf60*/  @!PT LDS RZ, [RZ] ;  /* 0x00000000fffff984 */ /* 0x000fe20000000800 */
[----:B------:R-:W-:Y:S01]  /*1cf70*/  @!PT LDS RZ, [RZ] ;  /* 0x00000000fffff984 */ /* 0x000fe20000000800 */
[----:B------:R1:W-:Y:S01]  /*1cf80*/  @P1 LDGSTS.E.BYPASS.LTC128B.128 [R243+0x9800], desc[UR4][R8.64+0x80] ;  /* 0x0980008008f31fae */ /* 0x0003e2000b901d44 */
[C---:B------:R-:W-:Y:S01]  /*1cf90*/  @P1 LEA R36, P0, R3.reuse, R236, 0x1 ;  /* 0x000000ec03241211 */ /* 0x040fe200078008ff */
[----:B------:R-:W-:Y:S01]  /*1cfa0*/  IMAD.MOV.U32 R236, RZ, RZ, R20 ;  /* 0x000000ffffec7224 */ /* 0x000fe200078e0014 */
[CCC-:B------:R-:W-:Y:S01]  /*1cfb0*/  @!P2 LEA.HI.X R35, R3.reuse, R235.reuse, R6.reuse, 0x1, P3 ;  /* 0x000000eb0323a211 */ /* 0x1c0fe200018f0c06 */
[----:B------:R1:W-:Y:S01]  /*1cfc0*/  @!P1 STS.128 [R243+0x9800], RZ ;  /* 0x009800fff3009388 */ /* 0x0003e20000000c00 */
[----:B------:R-:W-:Y:S01]  /*1cfd0*/  @P1 LEA.HI.X R37, R3, R235, R6, 0x1, P0 ;  /* 0x000000eb03251211 */ /* 0x000fe200000f0c06 */
[----:B------:R-:W-:-:S02]  /*1cfe0*/  IMAD.MOV.U32 R235, RZ, RZ, R21 ;  /* 0x000000ffffeb7224 */ /* 0x000fc400078e0015 */
        /* <DEDUP_REMOVED lines=40> */
[----:B------:R-:W0:Y:S02]  /*1d270*/  LDGDEPBAR ;  /* 0x00000000000079af */ /* 0x000e240000000000 */
.L_x_1150:
[----:B------:R-:W-:Y:S05]  /*1d280*/  BSYNC B1 ;  /* 0x0000000000017941 */ /* 0x000fea0003800000 */
.L_x_1149:
[----:B------:R-:W2:Y:S01]  /*1d290*/  LD.E R56, desc[UR4][R56.64+0xdc] ;  /* 0x0000dc0438387980 */ /* 0x000ea2000c101900 */
[----:B------:R-:W-:Y:S02]  /*1d2a0*/  FMNMX.FTZ R3, R0, R138, !PT ;  /* 0x0000008a00037209 */ /* 0x000fe40007810000 */
        /* <DEDUP_REMOVED lines=75> */
[----:B------:R-:W-:Y:S02]  /*1d760*/  FSETP.NEU.FTZ.AND P0, PT, R45, -INF , PT ;  /* 0xff8000002d00780b */ /* 0x000fe40003f1d000 */
[----:B---3--:R-:W-:Y:S02]  /*1d770*/  FMNMX.FTZ R46, R3, R46, !PT ;  /* 0x0000002e032e7209 */ /* 0x008fe40007810000 */
[----:B------:R-:W-:Y:S02]  /*1d780*/  FSEL R9, R45, RZ, P0 ;  /* 0x000000ff2d097208 */ /* 0x000fe40000000000 */
[----:B------:R-:W-:-:S03]  /*1d790*/  FSETP.NEU.FTZ.AND P1, PT, R46, -INF , PT ;  /* 0xff8000002e00780b */ /* 0x000fc60003f3d000 */
[----:B------:R-:W-:Y:S01]  /*1d7a0*/  FADD.FTZ R9, R0, -R9 ;  /* 0x8000000900097221 */ /* 0x000fe20000010000 */
[----:B------:R-:W-:-:S05]  /*1d7b0*/  FSEL R11, R46, RZ, P1 ;  /* 0x000000ff2e0b7208 */ /* 0x000fca0000800000 */
[----:B------:R-:W-:Y:S01]  /*1d7c0*/  FADD.FTZ R11, R2, -R11 ;  /* 0x8000000b020b7221 */ /* 0x000fe20000010000 */
[C---:B--2---:R-:W-:Y:S01]  /*1d7d0*/  FMUL.FTZ R55, R56.reuse, R45 ;  /* 0x0000002d38377220 */ /* 0x044fe20000410000 */
[C---:B------:R-:W-:Y:S02]  /*1d7e0*/  FMUL.FTZ R65, R56.reuse, R46 ;  /* 0x0000002e38417220 */ /* 0x040fe40000410000 */
[C---:B------:R-:W-:Y:S01]  /*1d7f0*/  FMUL.FTZ R0, R56.reuse, R11 ;  /* 0x0000000b38007220 */ /* 0x040fe20000410000 */
[----:B------:R-:W-:Y:S01]  /*1d800*/  FMUL.FTZ R20, R56, R9 ;  /* 0x0000000938147220 */ /* 0x000fe20000410000 */
[----:B------:R-:W-:Y:S01]  /*1d810*/  FSEL R55, R55, RZ, P0 ;  /* 0x000000ff37377208 */ /* 0x000fe20000000000 */
[----:B------:R-:W-:Y:S01]  /*1d820*/  LDSM.16.MT88.4 R8, [R221+0xc000] ;  /* 0x00c00000dd08783b */ /* 0x000fe20000004200 */
[----:B------:R-:W-:Y:S01]  /*1d830*/  FSEL R65, R65, RZ, P1 ;  /* 0x000000ff41417208 */ /* 0x000fe20000800000 */
[----:B------:R-:W1:Y:S02]  /*1d840*/  MUFU.EX2 R2, R20 ;  /* 0x0000001400027308 */ /* 0x000e640000000800 */
[-CC-:B------:R-:W-:Y:S01]  /*1d850*/  FFMA.FTZ R41, R4, R56.reuse, -R55.reuse ;  /* 0x0000003804297223 */ /* 0x180fe20000010837 */
[-CC-:B------:R-:W-:Y:S01]  /*1d860*/  FFMA.FTZ R49, R138, R56.reuse, -R55.reuse ;  /* 0x000000388a317223 */ /* 0x180fe20000010837 */
[----:B------:R-:W2:Y:S01]  /*1d870*/  LDSM.16.MT88.4 R4, [R224+0xc000] ;  /* 0x00c00000e004783b */ /* 0x000ea20000004200 */
        /* <DEDUP_REMOVED lines=8> */
[-CC-:B------:R-:W-:Y:S01]  /*1d900*/  FFMA.FTZ R48, R183, R56.reuse, -R55.reuse ;  /* 0x00000038b7307223 */ /* 0x180fe20000010837 */
[-CC-:B------:R-:W-:Y:S01]  /*1d910*/  FFMA.FTZ R53, R185, R56.reuse, -R55.reuse ;  /* 0x00000038b9357223 */ /* 0x180fe20000010837 */
[-C--:B------:R-:W-:Y:S01]  /*1d920*/  FFMA.FTZ R50, R181, R56.reuse, -R55 ;  /* 0x00000038b5327223 */ /* 0x080fe20000010837 */
[--C-:B------:R-:W-:Y:S01]  /*1d930*/  FFMA.FTZ R59, R175, R56, -R65.reuse ;  /* 0x00000038af3b7223 */ /* 0x100fe20000010841 */
[-C--:B-1----:R-:W-:Y:S01]  /*1d940*/  FMUL.FTZ R130, R130, R2.reuse ;  /* 0x0000000282827220 */ /* 0x082fe20000410000 */
[-C--:B------:R-:W-:Y:S01]  /*1d950*/  FMUL.FTZ R131, R131, R2.reuse ;  /* 0x0000000283837220 */ /* 0x080fe20000410000 */
[----:B------:R-:W1:Y:S01]  /*1d960*/  MUFU.EX2 R41, R41 ;  /* 0x0000002900297308 */ /* 0x000e620000000800 */
        /* <DEDUP_REMOVED lines=13> */
[-C--:B------:R-:W-:Y:S01]  /*1da40*/  FMUL.FTZ R90, R90, R2.reuse ;  /* 0x000000025a5a7220 */ /* 0x080fe20000410000 */
[-C--:B------:R-:W-:Y:S01]  /*1da50*/  FMUL.FTZ R91, R91, R2.reuse ;  /* 0x000000025b5b7220 */ /* 0x080fe20000410000 */
[----:B------:R-:W3:Y:S01]  /*1da60*/  MUFU.EX2 R3, R3 ;  /* 0x0000000300037308 */ /* 0x000ee20000000800 */
[----:B-1----:R-:W-:Y:S01]  /*1da70*/  F2FP.F16.F32.PACK_AB R13, R41, R49 ;  /* 0x00000031290d723e */ /* 0x002fe200000000ff */
[-C--:B------:R-:W-:Y:S01]  /*1da80*/  FMUL.FTZ R94, R94, R2.reuse ;  /* 0x000000025e5e7220 */ /* 0x080fe20000410000 */
[-C--:B------:R-:W-:Y:S01]  /*1da90*/  FMUL.FTZ R95, R95, R2.reuse ;  /* 0x000000025f5f7220 */ /* 0x080fe20000410000 */
[-C--:B------:R-:W-:Y:S01]  /*1daa0*/  FMUL.FTZ R98, R98, R2.reuse ;  /* 0x0000000262627220 */ /* 0x080fe20000410000 */
[----:B------:R-:W-:Y:S01]  /*1dab0*/  FMUL.FTZ R99, R99, R2 ;  /* 0x0000000263637220 */ /* 0x000fe20000410000 */
[-CC-:B------:R-:W-:Y:S01]  /*1dac0*/  FFMA.FTZ R54, R173, R56.reuse, -R65.reuse ;  /* 0x00000038ad367223 */ /* 0x180fe20000010841 */
[-CC-:B------:R-:W-:Y:S01]  /*1dad0*/  FFMA.FTZ R58, R171, R56.reuse, -R65.reuse ;  /* 0x00000038ab3a7223 */ /* 0x180fe20000010841 */
[----:B------:R-:W-:Y:S01]  /*1dae0*/  MUFU.EX2 R44, R44 ;  /* 0x0000002c002c7308 */ /* 0x000fe20000000800 */
[--C-:B------:R-:W-:Y:S01]  /*1daf0*/  FFMA.FTZ R57, R169, R56, -R65.reuse ;  /* 0x00000038a9397223 */ /* 0x100fe20000010841 */
[-C--:B------:R-:W-:Y:S01]  /*1db00*/  FMUL.FTZ R102, R102, R2.reuse ;  /* 0x0000000266667220 */ /* 0x080fe20000410000 */
[-C--:B------:R-:W-:Y:S01]  /*1db10*/  FMUL.FTZ R103, R103, R2.reuse ;  /* 0x0000000267677220 */ /* 0x080fe20000410000 */
[-C--:B------:R-:W-:Y:S01]  /*1db20*/  FMUL.FTZ R122, R122, R2.reuse ;  /* 0x000000027a7a7220 */ /* 0x080fe20000410000 */
[-C--:B------:R-:W-:Y:S01]  /*1db30*/  FMUL.FTZ R123, R123, R2.reuse ;  /* 0x000000027b7b7220 */ /* 0x080fe20000410000 */
[-C--:B------:R-:W-:Y:S01]  /*1db40*/  FMUL.FTZ R106, R106, R2.reuse ;  /* 0x000000026a6a7220 */ /* 0x080fe20000410000 */
[----:B------:R-:W-:Y:S01]  /*1db50*/  FMUL.FTZ R107, R107, R2 ;  /* 0x000000026b6b7220 */ /* 0x000fe20000410000 */
[----:B------:R-:W1:Y:S01]  /*1db60*/  MUFU.EX2 R43, R43 ;  /* 0x0000002b002b7308 */ /* 0x000e620000000800 */
[----:B---3--:R-:W-:Y:S01]  /*1db70*/  F2FP.F16.F32.PACK_AB R15, R3, R40 ;  /* 0x00000028030f723e */ /* 0x008fe200000000ff */
[-C--:B------:R-:W-:Y:S01]  /*1db80*/  FMUL.FTZ R118, R118, R2.reuse ;  /* 0x0000000276767220 */ /* 0x080fe20000410000 */
[-C--:B------:R-:W-:Y:S01]  /*1db90*/  FMUL.FTZ R119, R119, R2.reuse ;  /* 0x0000000277777220 */ /* 0x080fe20000410000 */
[-C--:B------:R-:W-:Y:S01]  /*1dba0*/  FMUL.FTZ R110, R110, R2.reuse ;  /* 0x000000026e6e7220 */ /* 0x080fe20000410000 */
[-C--:B------:R-:W-:Y:S01]  /*1dbb0*/  FMUL.FTZ R111, R111, R2.reuse ;  /* 0x000000026f6f7220 */ /* 0x080fe20000410000 */
[----:B------:R-:W-:Y:S01]  /*1dbc0*/  LDSM.16.MT88.4 R20, [R220+0xc800] ;  /* 0x00c80000dc14783b */ /* 0x000fe20000004200 */
[-C--:B------:R-:W-:Y:S01]  /*1dbd0*/  FMUL.FTZ R114, R114, R2.reuse ;  /* 0x0000000272727220 */ /* 0x080fe20000410000 */
[----:B------:R-:W-:Y:S01]  /*1dbe0*/  MUFU.EX2 R42, R42 ;  /* 0x0000002a002a7308 */ /* 0x000fe20000000800 */
[----:B------:R-:W-:Y:S01]  /*1dbf0*/  FMUL.FTZ R115, R115, R2 ;  /* 0x0000000273737220 */ /* 0x000fe20000410000 */
[-C--:B------:R-:W-:Y:S01]  /*1dc00*/  FFMA.FTZ R138, R137, R56.reuse, -R65 ;  /* 0x00000038898a7223 */ /* 0x080fe20000010841 */
[-CC-:B------:R-:W-:Y:S01]  /*1dc10*/  FFMA.FTZ R64, R64, R56.reuse, -R55.reuse ;  /* 0x0000003840407223 */ /* 0x180fe20000010837 */
[-CC-:B------:R-:W-:Y:S01]  /*1dc20*/  FFMA.FTZ R67, R67, R56.reuse, -R55.reuse ;  /* 0x0000003843437223 */ /* 0x180fe20000010837 */
[-C--:B------:R-:W-:Y:S01]  /*1dc30*/  FFMA.FTZ R66, R66, R56.reuse, -R55 ;  /* 0x0000003842427223 */ /* 0x080fe20000010837 */
[-CC-:B------:R-:W-:Y:S01]  /*1dc40*/  FFMA.FTZ R133, R161, R56.reuse, -R65.reuse ;  /* 0x00000038a1857223 */ /* 0x180fe20000010841 */
[--C-:B------:R-:W-:Y:S01]  /*1dc50*/  FFMA.FTZ R136, R159, R56, -R65.reuse ;  /* 0x000000389f887223 */ /* 0x100fe20000010841 */
[----:B------:R-:W3:Y:S01]  /*1dc60*/  MUFU.EX2 R47, R47 ;  /* 0x0000002f002f7308 */ /* 0x000ee20000000800 */
[----:B-1----:R-:W-:Y:S01]  /*1dc70*/  F2FP.F16.F32.PACK_AB R12, R43, R44 ;  /* 0x0000002c2b0c723e */ /* 0x002fe200000000ff */
[-C--:B------:R-:W-:Y:S01]  /*1dc80*/  FFMA.FTZ R135, R163, R56.reuse, -R65 ;  /* 0x00000038a3877223 */ /* 0x080fe20000010841 */
[-CC-:B------:R-:W-:Y:S01]  /*1dc90*/  FFMA.FTZ R137, R157, R56.reuse, -R55.reuse ;  /* 0x000000389d897223 */ /* 0x180fe20000010837 */
[-CC-:B------:R-:W-:Y:S01]  /*1dca0*/  FFMA.FTZ R139, R141, R56.reuse, -R55.reuse ;  /* 0x000000388d8b7223 */ /* 0x180fe20000010837 */
[-CC-:B------:R-:W-:Y:S01]  /*1dcb0*/  FFMA.FTZ R141, R143, R56.reuse, -R55.reuse ;  /* 0x000000388f8d7223 */ /* 0x180fe20000010837 */
[-C--:B------:R-:W-:Y:S01]  /*1dcc0*/  FFMA.FTZ R150, R147, R56.reuse, -R55 ;  /* 0x0000003893967223 */ /* 0x080fe20000010837 */
[-CC-:B------:R-:W-:Y:S01]  /*1dcd0*/  FFMA.FTZ R143, R252, R56.reuse, -R65.reuse ;  /* 0x00000038fc8f7223 */ /* 0x180fe20000010841 */
[----:B------:R-:W1:Y:S01]  /*1dce0*/  MUFU.EX2 R0, R0 ;  /* 0x0000000000007308 */ /* 0x000e620000000800 */
[-CC-:B------:R-:W-:Y:S01]  /*1dcf0*/  FFMA.FTZ R178, R250, R56.reuse, -R65.reuse ;  /* 0x00000038fab27223 */ /* 0x180fe20000010841 */
[-CC-:B------:R-:W-:Y:S01]  /*1dd00*/  FFMA.FTZ R145, R145, R56.reuse, -R65.reuse ;  /* 0x0000003891917223 */ /* 0x180fe20000010841 */
[-C--:B------:R-:W-:Y:S01]  /*1dd10*/  FFMA.FTZ R188, R202, R56.reuse, -R65 ;  /* 0x00000038cabc7223 */ /* 0x080fe20000010841 */
[-C--:B------:R-:W-:Y:S01]  /*1dd20*/  FFMA.FTZ R190, R200, R56.reuse, -R55 ;  /* 0x00000038c8be7223 */ /* 0x080fe20000010837 */
[-C--:B------:R-:W-:Y:S01]  /*1dd30*/  FFMA.FTZ R151, R182, R56.reuse, -R65 ;  /* 0x00000038b6977223 */ /* 0x080fe20000010841 */
[-CC-:B------:R-:W-:Y:S01]  /*1dd40*/  FFMA.FTZ R147, R198, R56.reuse, -R55.reuse ;  /* 0x00000038c6937223 */ /* 0x180fe20000010837 */
[--C-:B------:R-:W-:Y:S01]  /*1dd50*/  FFMA.FTZ R196, R196, R56, -R55.reuse ;  /* 0x00000038c4c47223 */ /* 0x100fe20000010837 */
[----:B------:R-:W-:Y:S01]  /*1dd60*/  MUFU.EX2 R51, R51 ;  /* 0x0000003300337308 */ /* 0x000fe20000000800 */
[----:B---3--:R-:W-:Y:S01]  /*1dd70*/  F2FP.F16.F32.PACK_AB R14, R47, R42 ;  /* 0x0000002a2f0e723e */ /* 0x008fe200000000ff */
[-C--:B------:R-:W-:Y:S01]  /*1dd80*/  FFMA.FTZ R149, R194, R56.reuse, -R55 ;  /* 0x00000038c2957223 */ /* 0x080fe20000010837 */
[-CC-:B------:R-:W-:Y:S01]  /*1dd90*/  FFMA.FTZ R180, R180, R56.reuse, -R65.reuse ;  /* 0x00000038b4b47223 */ /* 0x180fe20000010841 */
[-CC-:B------:R-:W-:Y:S01]  /*1dda0*/  FFMA.FTZ R155, R192, R56.reuse, -R65.reuse ;  /* 0x00000038c09b7223 */ /* 0x180fe20000010841 */
[-C--:B------:R-:W-:Y:S01]  /*1ddb0*/  FFMA.FTZ R182, R186, R56.reuse, -R65 ;  /* 0x00000038bab67223 */ /* 0x080fe20000010841 */
[-C--:B------:R-:W-:Y:S01]  /*1ddc0*/  FFMA.FTZ R184, R184, R56.reuse, -R55 ;  /* 0x00000038b8b87223 */ /* 0x080fe20000010837 */
[----:B------:R-:W-:Y:S01]  /*1ddd0*/  FFMA.FTZ R161, R166, R56, -R65 ;  /* 0x00000038a6a17223 */ /* 0x000fe20000010841 */
[----:B------:R-:W-:Y:S01]  /*1dde0*/  MUFU.EX2 R48, R48 ;  /* 0x0000003000307308 */ /* 0x000fe20000000800 */
        /* <DEDUP_REMOVED lines=8> */
[C---:B--2---:R-:W-:Y:S01]  /*1de70*/  HMMA.16816.F32 R128, R12.reuse, R4, R128 ;  /* 0x000000040c80723c */ /* 0x044fe20000001880 */
        /* <DEDUP_REMOVED lines=15> */
[----:B------:R-:W-:Y:S01]  /*1df70*/  MUFU.EX2 R53, R53 ;  /* 0x0000003500357308 */ /* 0x000fe20000000800 */
[-C--:B------:R-:W-:Y:S01]  /*1df80*/  FMUL.FTZ R100, R100, R0.reuse ;  /* 0x0000000064647220 */ /* 0x080fe20000410000 */
[C---:B------:R-:W-:Y:S01]  /*1df90*/  HMMA.16816.F32 R72, R12.reuse, R18, R72 ;  /* 0x000000120c48723c */ /* 0x040fe20000001848 */
[----:B------:R-:W2:Y:S01]  /*1dfa0*/  LDSM.16.MT88.4 R16, [R224+0x10000] ;  /* 0x01000000e010783b */ /* 0x000ea20000004200 */
[-C--:B------:R-:W-:Y:S01]  /*1dfb0*/  FMUL.FTZ R101, R101, R0.reuse ;  /* 0x0000000065657220 */ /* 0x080fe20000410000 */
[-C--:B------:R-:W-:Y:S01]  /*1dfc0*/  FMUL.FTZ R120, R120, R0.reuse ;  /* 0x0000000078787220 */ /* 0x080fe20000410000 */
[-C--:B------:R-:W-:Y:S01]  /*1dfd0*/  FMUL.FTZ R121, R121, R0.reuse ;  /* 0x0000000079797220 */ /* 0x080fe20000410000 */
[-C--:B------:R-:W-:Y:S01]  /*1dfe0*/  FMUL.FTZ R104, R104, R0.reuse ;  /* 0x0000000068687220 */ /* 0x080fe20000410000 */
[C---:B------:R-:W-:Y:S01]  /*1dff0*/  HMMA.16816.F32 R76, R12.reuse, R8, R76 ;  /* 0x000000080c4c723c */ /* 0x040fe2000000184c */
[----:B------:R-:W-:Y:S01]  /*1e000*/  MUFU.EX2 R50, R50 ;  /* 0x0000003200327308 */ /* 0x000fe20000000800 */
[-C--:B------:R-:W-:Y:S01]  /*1e010*/  FMUL.FTZ R105, R105, R0.reuse ;  /* 0x0000000069697220 */ /* 0x080fe20000410000 */
[-C--:B------:R-:W-:Y:S01]  /*1e020*/  FMUL.FTZ R116, R116, R0.reuse ;  /* 0x0000000074747220 */ /* 0x080fe20000410000 */
[-C--:B------:R-:W-:Y:S01]  /*1e030*/  FMUL.FTZ R117, R117, R0.reuse ;  /* 0x0000000075757220 */ /* 0x080fe20000410000 */
[-C--:B------:R-:W-:Y:S01]  /*1e040*/  FMUL.FTZ R108, R108, R0.reuse ;  /* 0x000000006c6c7220 */ /* 0x080fe20000410000 */
[C---:B------:R-:W-:Y:S01]  /*1e050*/  HMMA.16816.F32 R80, R12.reuse, R10, R80 ;  /* 0x0000000a0c50723c */ /* 0x040fe20000001850 */
[----:B------:R-:W3:Y:S01]  /*1e060*/  LDSM.16.MT88.4 R8, [R222+0x10000] ;  /* 0x01000000de08783b */ /* 0x000ee20000004200 */
[-C--:B------:R-:W-:Y:S01]  /*1e070*/  FMUL.FTZ R109, R109, R0.reuse ;  /* 0x000000006d6d7220 */ /* 0x080fe20000410000 */
[----:B------:R-:W-:Y:S01]  /*1e080*/  MUFU.EX2 R59, R59 ;  /* 0x0000003b003b7308 */ /* 0x000fe20000000800 */
[-C--:B------:R-:W-:Y:S01]  /*1e090*/  FMUL.FTZ R112, R112, R0.reuse ;  /* 0x0000000070707220 */ /* 0x080fe20000410000 */
[----:B------:R-:W-:Y:S01]  /*1e0a0*/  FMUL.FTZ R113, R113, R0 ;  /* 0x0000000071717220 */ /* 0x000fe20000410000 */
[-CC-:B------:R-:W-:Y:S01]  /*1e0b0*/  FFMA.FTZ R157, R176, R56.reuse, -R55.reuse ;  /* 0x00000038b09d7223 */ /* 0x180fe20000010837 */
[-CC-:B------:R-:W-:Y:S01]  /*1e0c0*/  FFMA.FTZ R174, R174, R56.reuse, -R55.reuse ;  /* 0x00000038aeae7223 */ /* 0x180fe20000010837 */
[-C--:B------:R-:W-:Y:S01]  /*1e0d0*/  FFMA.FTZ R159, R172, R56.reuse, -R55 ;  /* 0x00000038ac9f7223 */ /* 0x080fe20000010837 */
[C---:B------:R-:W-:Y:S01]  /*1e0e0*/  HMMA.16816.F32 R108, R12.reuse, R28, R108 ;  /* 0x0000001c0c6c723c */ /* 0x040fe2000000186c */
[-CC-:B------:R-:W-:Y:S01]  /*1e0f0*/  FFMA.FTZ R166, R170, R56.reuse, -R65.reuse ;  /* 0x00000038aaa67223 */ /* 0x180fe20000010841 */
[----:B------:R-:W4:Y:S01]  /*1e100*/  MUFU.EX2 R54, R54 ;  /* 0x0000003600367308 */ /* 0x000f220000000800 */
[-CC-:B------:R-:W-:Y:S01]  /*1e110*/  FFMA.FTZ R163, R168, R56.reuse, -R65.reuse ;  /* 0x00000038a8a37223 */ /* 0x180fe20000010841 */
[-C--:B------:R-:W-:Y:S01]  /*1e120*/  FFMA.FTZ R164, R164, R56.reuse, -R65 ;  /* 0x00000038a4a47223 */ /* 0x080fe20000010841 */
[-CC-:B------:R-:W-:Y:S01]  /*1e130*/  FFMA.FTZ R162, R162, R56.reuse, -R55.reuse ;  /* 0x00000038a2a27223 */ /* 0x180fe20000010837 */
[-CC-:B------:R-:W-:Y:S01]  /*1e140*/  FFMA.FTZ R160, R160, R56.reuse, -R55.reuse ;  /* 0x00000038a0a07223 */ /* 0x180fe20000010837 */
[-CC-:B------:R-:W-:Y:S01]  /*1e150*/  FFMA.FTZ R165, R158, R56.reuse, -R55.reuse ;  /* 0x000000389ea57223 */ /* 0x180fe20000010837 */
[C---:B-1----:R-:W-:Y:S01]  /*1e160*/  HMMA.16816.F32 R84, R12.reuse, R4, R84 ;  /* 0x000000040c54723c */ /* 0x042fe20000001854 */
[-C--:B------:R-:W-:Y:S01]  /*1e170*/  FFMA.FTZ R148, R148, R56.reuse, -R55 ;  /* 0x0000003894947223 */ /* 0x080fe20000010837 */
[----:B------:R-:W-:Y:S01]  /*1e180*/  MUFU.EX2 R58, R58 ;  /* 0x0000003a003a7308 */ /* 0x000fe20000000800 */
[-CC-:B------:R-:W-:Y:S01]  /*1e190*/  FFMA.FTZ R156, R156, R56.reuse, -R65.reuse ;  /* 0x000000389c9c7223 */ /* 0x180fe20000010841 */
[-CC-:B------:R-:W-:Y:S01]  /*1e1a0*/  FFMA.FTZ R167, R154, R56.reuse, -R65.reuse ;  /* 0x000000389aa77223 */ /* 0x180fe20000010841 */
[-CC-:B------:R-:W-:Y:S01]  /*1e1b0*/  FFMA.FTZ R146, R146, R56.reuse, -R65.reuse ;  /* 0x0000003892927223 */ /* 0x180fe20000010841 */
[C---:B------:R-:W-:Y:S01]  /*1e1c0*/  HMMA.16816.F32 R88, R12.reuse, R6, R88 ;  /* 0x000000060c58723c */ /* 0x040fe20000001858 */
[----:B------:R-:W1:Y:S01]  /*1e1d0*/  LDSM.16.MT88.4 R4, [R221+0x10000] ;  /* 0x01000000dd04783b */ /* 0x000e620000004200 */
[-C--:B------:R-:W-:Y:S01]  /*1e1e0*/  FFMA.FTZ R169, R144, R56.reuse, -R65 ;  /* 0x0000003890a97223 */ /* 0x080fe20000010841 */
[----:B------:R-:W-:Y:S01]  /*1e1f0*/  FFMA.FTZ R171, R142, R56, -R55 ;  /* 0x000000388eab7223 */ /* 0x000fe20000010837 */
[----:B------:R-:W5:Y:S01]  /*1e200*/  MUFU.EX2 R57, R57 ;  /* 0x0000003900397308 */ /* 0x000f620000000800 */
[----:B------:R-:W-:Y:S01]  /*1e210*/  FFMA.FTZ R2, R248, R2, R49 ;  /* 0x00000002f8027223 */ /* 0x000fe20000010031 */
[C---:B--2---:R-:W-:Y:S01]  /*1e220*/  HMMA.16816.F32 R92, R12.reuse, R16, R92 ;  /* 0x000000100c5c723c */ /* 0x044fe2000000185c */
[----:B------:R-:W-:Y:S01]  /*1e230*/  FFMA.FTZ R0, R249, R0, R44 ;  /* 0x00000000f9007223 */ /* 0x000fe2000001002c */
[-CC-:B------:R-:W-:Y:S01]  /*1e240*/  FFMA.FTZ R140, R140, R56.reuse, -R55.reuse ;  /* 0x000000388c8c7223 */ /* 0x180fe20000010837 */
[----:B------:R-:W-:Y:S01]  /*1e250*/  FADD.FTZ R41, R41, R2 ;  /* 0x0000000229297221 */ /* 0x000fe20000010000 */
[-C--:B------:R-:W-:Y:S01]  /*1e260*/  FFMA.FTZ R173, R134, R56.reuse, -R55 ;  /* 0x0000003886ad7223 */ /* 0x080fe20000010837 */
[----:B------:R-:W-:Y:S01]  /*1e270*/  FADD.FTZ R43, R43, R0 ;  /* 0x000000002b2b7221 */ /* 0x000fe20000010000 */
[C---:B------:R-:W-:Y:S01]  /*1e280*/  HMMA.16816.F32 R96, R12.reuse, R18, R96 ;  /* 0x000000120c60723c */ /* 0x040fe20000001860 */
[----:B------:R-:W2:Y:S01]  /*1e290*/  LDSM.16.MT88.4 R16, [R224+0xc800] ;  /* 0x00c80000e010783b */ /* 0x000ea20000004200 */
[----:B------:R-:W-:Y:S01]  /*1e2a0*/  MUFU.EX2 R64, R64 ;  /* 0x0000004000407308 */ /* 0x000fe20000000800 */
[----:B------:R-:W-:Y:S01]  /*1e2b0*/  FADD.FTZ R40, R40, R41 ;  /* 0x0000002928287221 */ /* 0x000fe20000010000 */
[----:B------:R-:W-:Y:S01]  /*1e2c0*/  FADD.FTZ R42, R42, R43 ;  /* 0x0000002b2a2a7221 */ /* 0x000fe20000010000 */
[-C--:B------:R-:W-:Y:S01]  /*1e2d0*/  FFMA.FTZ R132, R132, R56.reuse, -R55 ;  /* 0x0000003884847223 */ /* 0x080fe20000010837 */
[C---:B---3--:R-:W-:Y:S01]  /*1e2e0*/  HMMA.16816.F32 R100, R12.reuse, R8, R100 ;  /* 0x000000080c64723c */ /* 0x048fe20000001864 */
[----:B------:R-:W-:Y:S01]  /*1e2f0*/  FADD.FTZ R40, R3, R40 ;  /* 0x0000002803287221 */ /* 0x000fe20000010000 */
[----:B------:R-:W-:Y:S01]  /*1e300*/  FADD.FTZ R42, R47, R42 ;  /* 0x0000002a2f2a7221 */ /* 0x000fe20000010000 */
[-C--:B------:R-:W-:Y:S01]  /*1e310*/  FFMA.FTZ R62, R62, R56.reuse, -R65 ;  /* 0x000000383e3e7223 */ /* 0x080fe20000010841 */
[----:B------:R-:W-:Y:S01]  /*1e320*/  MUFU.EX2 R67, R67 ;  /* 0x0000004300437308 */ /* 0x000fe20000000800 */
[----:B------:R-:W-:Y:S01]  /*1e330*/  FFMA.FTZ R52, R52, R56, -R55 ;  /* 0x0000003834347223 */ /* 0x000fe20000010837 */
[----:B------:R-:W-:Y:S01]  /*1e340*/  HMMA.16816.F32 R120, R12, R10, R120 ;  /* 0x0000000a0c78723c */ /* 0x000fe20000001878 */
[----:B------:R-:W3:Y:S01]  /*1e350*/  LDSM.16.MT88.4 R8, [R221+0xc800] ;  /* 0x00c80000dd08783b */ /* 0x000ee20000004200 */
[----:B------:R-:W-:-:S04]  /*1e360*/  MOV R2, R46 ;  /* 0x0000002e00027202 */ /* 0x000fc80000000f00 */
[----:B------:R-:W-:Y:S08]  /*1e370*/  MUFU.EX2 R66, R66 ;  /* 0x0000004200427308 */ /* 0x000ff00000000800 */
[----:B------:R-:W-:Y:S01]  /*1e380*/  MUFU.EX2 R133, R133 ;  /* 0x0000008500857308 */ /* 0x000fe20000000800 */
[C---:B-1----:R-:W-:Y:S07]  /*1e390*/  HMMA.16816.F32 R104, R12.reuse, R4, R104 ;  /* 0x000000040c68723c */ /* 0x042fee0000001868 */
[----:B------:R-:W1:Y:S01]  /*1e3a0*/  MUFU.EX2 R136, R136 ;  /* 0x0000008800887308 */ /* 0x000e620000000800 */
[----:B------:R-:W-:Y:S01]  /*1e3b0*/  HMMA.16816.F32 R116, R12, R6, R116 ;  /* 0x000000060c74723c */ /* 0x000fe20000001874 */
[----:B----4-:R-:W-:Y:S01]  /*1e3c0*/  F2FP.F16.F32.PACK_AB R4, R54, R59 ;  /* 0x0000003b3604723e */ /* 0x010fe200000000ff */
[----:B------:R-:W-:Y:S01]  /*1e3d0*/  FADD.FTZ R59, R59, R42 ;  /* 0x0000002a3b3b7221 */ /* 0x000fe20000010000 */
[----:B------:R-:W-:Y:S01]  /*1e3e0*/  F2FP.F16.F32.PACK_AB R5, R48, R51 ;  /* 0x000000333005723e */ /* 0x000fe200000000ff */
[----:B------:R-:W-:-:S02]  /*1e3f0*/  FADD.FTZ R51, R51, R40 ;  /* 0x0000002833337221 */ /* 0x000fc40000010000 */
[----:B------:R-:W-:Y:S01]  /*1e400*/  HMMA.16816.F32 R12, R12, R30, R112 ;  /* 0x0000001e0c0c723c */ /* 0x000fe20000001870 */
[----:B-----5:R-:W-:Y:S01]  /*1e410*/  F2FP.F16.F32.PACK_AB R6, R57, R58 ;  /* 0x0000003a3906723e */ /* 0x020fe200000000ff */
[----:B------:R-:W-:Y:S01]  /*1e420*/  LDSM.16.MT88.4 R28, [R222+0x10800] ;  /* 0x01080000de1c783b */ /* 0x000fe20000004200 */
[----:B------:R-:W-:Y:S01]  /*1e430*/  F2FP.F16.F32.PACK_AB R7, R50, R53 ;  /* 0x000000353207723e */ /* 0x000fe200000000ff */
[----:B------:R-:W-:Y:S01]  /*1e440*/  MUFU.EX2 R135, R135 ;  /* 0x0000008700877308 */ /* 0x000fe20000000800 */
[----:B------:R-:W-:Y:S01]  /*1e450*/  FADD.FTZ R48, R48, R51 ;  /* 0x0000003330307221 */ /* 0x000fe20000010000 */
[----:B------:R-:W-:-:S03]  /*1e460*/  FADD.FTZ R59, R54, R59 ;  /* 0x0000003b363b7221 */ /* 0x000fc60000010000 */
[----:B------:R-:W-:Y:S01]  /*1e470*/  FADD.FTZ R53, R53, R48 ;  /* 0x0000003035357221 */ /* 0x000fe20000010000 */
[C---:B--2---:R-:W-:Y:S01]  /*1e480*/  HMMA.16816.F32 R128, R4.reuse, R16, R128 ;  /* 0x000000100480723c */ /* 0x044fe20000001880 */
[----:B------:R-:W-:Y:S01]  /*1e490*/  FADD.FTZ R0, R58, R59 ;  /* 0x0000003b3a007221 */ /* 0x000fe20000010000 */
[----:B------:R-:W2:Y:S01]  /*1e4a0*/  MUFU.EX2 R138, R138 ;  /* 0x0000008a008a7308 */ /* 0x000ea20000000800 */
[----:B------:R-:W-:Y:S02]  /*1e4b0*/  FADD.FTZ R53, R50, R53 ;  /* 0x0000003532357221 */ /* 0x000fe40000010000 */
[----:B------:R-:W-:Y:S01]  /*1e4c0*/  FADD.FTZ R0, R57, R0 ;  /* 0x0000000039007221 */ /* 0x000fe20000010000 */
[C---:B------:R-:W-:Y:S01]  /*1e4d0*/  HMMA.16816.F32 R124, R4.reuse, R18, R124 ;  /* 0x00000012047c723c */ /* 0x040fe2000000187c */
[----:B------:R-:W4:Y:S03]  /*1e4e0*/  LDSM.16.MT88.4 R16, [R224+0x10800] ;  /* 0x01080000e010783b */ /* 0x000f260000004200 */
[----:B------:R-:W5:Y:S02]  /*1e4f0*/  MUFU.EX2 R137, R137 ;  /* 0x0000008900897308 */ /* 0x000f640000000800 */
[C---:B---3--:R-:W-:Y:S06]  /*1e500*/  HMMA.16816.F32 R76, R4.reuse, R8, R76 ;  /* 0x00000008044c723c */ /* 0x048fec000000184c */
[C---:B------:R-:W-:Y:S01]  /*1e510*/  HMMA.16816.F32 R80, R4.reuse, R10, R80 ;  /* 0x0000000a0450723c */ /* 0x040fe20000001850 */
[----:B------:R-:W3:Y:S01]  /*1e520*/  LDSM.16.MT88.4 R8, [R221+0x10800] ;  /* 0x01080000dd08783b */ /* 0x000ee20000004200 */
[----:B------:R-:W-:Y:S04]  /*1e530*/  MUFU.EX2 R139, R139 ;  /* 0x0000008b008b7308 */ /* 0x000fe80000000800 */
[C---:B------:R-:W-:Y:S04]  /*1e540*/  HMMA.16816.F32 R68, R4.reuse, R24, R68 ;  /* 0x000000180444723c */ /* 0x040fe80000001844 */
[----:B------:R-:W-:Y:S02]  /*1e550*/  MUFU.EX2 R150, R150 ;  /* 0x0000009600967308 */ /* 0x000fe40000000800 */
[C---:B------:R-:W-:Y:S01]  /*1e560*/  HMMA.16816.F32 R72, R4.reuse, R26, R72 ;  /* 0x0000001a0448723c */ /* 0x040fe20000001848 */
[----:B------:R-:W5:Y:S05]  /*1e570*/  LDSM.16.MT88.4 R24, [R222+0xd000] ;  /* 0x00d00000de18783b */ /* 0x000f6a0000004200 */
[C---:B------:R-:W-:Y:S01]  /*1e580*/  HMMA.16816.F32 R84, R4.reuse, R20, R84 ;  /* 0x000000140454723c */ /* 0x040fe20000001854 */
[----:B------:R-:W-:Y:S05]  /*1e590*/  MUFU.EX2 R141, R141 ;  /* 0x0000008d008d7308 */ /* 0x000fea0000000800 */
[C---:B------:R-:W-:Y:S01]  /*1e5a0*/  HMMA.16816.F32 R88, R4.reuse, R22, R88 ;  /* 0x000000160458723c */ /* 0x040fe20000001858 */
[----:B------:R-:W5:Y:S02]  /*1e5b0*/  LDSM.16.MT88.4 R20, [R221+0xd000] ;  /* 0x00d00000dd14783b */ /* 0x000f640000004200 */
[----:B------:R-:W-:Y:S03]  /*1e5c0*/  MUFU.EX2 R143, R143 ;  /* 0x0000008f008f7308 */ /* 0x000fe60000000800 */
[C---:B----4-:R-:W-:Y:S05]  /*1e5d0*/  HMMA.16816.F32 R92, R4.reuse, R16, R92 ;  /* 0x00000010045c723c */ /* 0x050fea000000185c */
[----:B------:R-:W4:Y:S01]  /*1e5e0*/  MUFU.EX2 R178, R178 ;  /* 0x000000b200b27308 */ /* 0x000f220000000800 */
[C---:B------:R-:W-:Y:S01]  /*1e5f0*/  HMMA.16816.F32 R96, R4.reuse, R18, R96 ;  /* 0x000000120460723c */ /* 0x040fe20000001860 */
[----:B------:R-:W4:Y:S05]  /*1e600*/  LDSM.16.MT88.4 R16, [R220+0xd000] ;  /* 0x00d00000dc10783b */ /* 0x000f2a0000004200 */
[C---:B------:R-:W-:Y:S01]  /*1e610*/  HMMA.16816.F32 R100, R4.reuse, R28, R100 ;  /* 0x0000001c0464723c */ /* 0x040fe20000001864 */
[----:B------:R-:W-:Y:S05]  /*1e620*/  MUFU.EX2 R145, R145 ;  /* 0x0000009100917308 */ /* 0x000fea0000000800 */
[C---:B------:R-:W-:Y:S01]  /*1e630*/  HMMA.16816.F32 R120, R4.reuse, R30, R120 ;  /* 0x0000001e0478723c */ /* 0x040fe20000001878 */
[----:B------:R-:W4:Y:S02]  /*1e640*/  LDSM.16.MT88.4 R28, [R224+0x11000] ;  /* 0x01100000e01c783b */ /* 0x000f240000004200 */
[----:B------:R-:W4:Y:S03]  /*1e650*/  MUFU.EX2 R188, R188 ;  /* 0x000000bc00bc7308 */ /* 0x000f260000000800 */
[C---:B---3--:R-:W-:Y:S05]  /*1e660*/  HMMA.16816.F32 R104, R4.reuse, R8, R104 ;  /* 0x000000080468723c */ /* 0x048fea0000001868 */
[----:B------:R-:W3:Y:S01]  /*1e670*/  MUFU.EX2 R190, R190 ;  /* 0x000000be00be7308 */ /* 0x000ee20000000800 */
[----:B------:R-:W-:Y:S01]  /*1e680*/  HMMA.16816.F32 R116, R4, R10, R116 ;  /* 0x0000000a0474723c */ /* 0x000fe20000001874 */
[----:B-1----:R-:W-:Y:S01]  /*1e690*/  F2FP.F16.F32.PACK_AB R8, R136, R133 ;  /* 0x000000858808723e */ /* 0x002fe200000000ff */
[----:B------:R-:W-:Y:S01]  /*1e6a0*/  FADD.FTZ R133, R133, R0 ;  /* 0x0000000085857221 */ /* 0x000fe20000010000 */
[----:B------:R-:W-:Y:S01]  /*1e6b0*/  F2FP.F16.F32.PACK_AB R9, R67, R64 ;  /* 0x000000404309723e */ /* 0x000fe200000000ff */
[----:B------:R-:W-:-:S02]  /*1e6c0*/  FADD.FTZ R64, R64, R53 ;  /* 0x0000003540407221 */ /* 0x000fc40000010000 */
[C---:B------:R-:W-:Y:S01]  /*1e6d0*/  HMMA.16816.F32 R108, R4.reuse, R36, R108 ;  /* 0x00000024046c723c */ /* 0x040fe2000000186c */
[----:B--2---:R-:W-:Y:S01]  /*1e6e0*/  F2FP.F16.F32.PACK_AB R10, R138, R135 ;  /* 0x000000878a0a723e */ /* 0x004fe200000000ff */
[----:B------:R-:W-:Y:S01]  /*1e6f0*/  MUFU.EX2 R147, R147 ;  /* 0x0000009300937308 */ /* 0x000fe20000000800 */
[----:B-----5:R-:W-:Y:S01]  /*1e700*/  F2FP.F16.F32.PACK_AB R11, R137, R66 ;  /* 0x00000042890b723e */ /* 0x020fe200000000ff */
        /* <DEDUP_REMOVED lines=8> */
[----:B------:R-:W-:Y:S01]  /*1e790*/  HMMA.16816.F32 R68, R8, R24, R68 ;  /* 0x000000180844723c */ /* 0x000fe20000001844 */
[----:B------:R-:W-:Y:S01]  /*1e7a0*/  FADD.FTZ R0, R137, R0 ;  /* 0x0000000089007221 */ /* 0x000fe20000010000 */
[----:B------:R-:W-:-:S04]  /*1e7b0*/  FADD.FTZ R138, R138, R135 ;  /* 0x000000878a8a7221 */ /* 0x000fc80000010000 */
[C---:B------:R-:W-:Y:S01]  /*1e7c0*/  HMMA.16816.F32 R72, R8.reuse, R26, R72 ;  /* 0x0000001a0848723c */ /* 0x040fe20000001848 */
[----:B------:R-:W1:Y:S01]  /*1e7d0*/  LDSM.16.MT88.4 R24, [R222+0x11000] ;  /* 0x01100000de18783b */ /* 0x000e620000004200 */
[----:B------:R-:W-:Y:S04]  /*1e7e0*/  MUFU.EX2 R149, R149 ;  /* 0x0000009500957308 */ /* 0x000fe80000000800 */
[C---:B------:R-:W-:Y:S04]  /*1e7f0*/  HMMA.16816.F32 R76, R8.reuse, R20, R76 ;  /* 0x00000014084c723c */ /* 0x040fe8000000184c */
[----:B------:R-:W-:Y:S02]  /*1e800*/  MUFU.EX2 R151, R151 ;  /* 0x0000009700977308 */ /* 0x000fe40000000800 */
[C---:B------:R-:W-:Y:S01]  /*1e810*/  HMMA.16816.F32 R80, R8.reuse, R22, R80 ;  /* 0x000000160850723c */ /* 0x040fe20000001850 */
[----:B------:R-:W2:Y:S05]  /*1e820*/  LDSM.16.MT88.4 R20, [R221+0x11000] ;  /* 0x01100000dd14783b */ /* 0x000eaa0000004200 */
[C---:B----4-:R-:W-:Y:S01]  /*1e830*/  HMMA.16816.F32 R84, R8.reuse, R16, R84 ;  /* 0x000000100854723c */ /* 0x050fe20000001854 */
[----:B------:R-:W4:Y:S05]  /*1e840*/  MUFU.EX2 R180, R180 ;  /* 0x000000b400b47308 */ /* 0x000f2a0000000800 */
[C---:B------:R-:W-:Y:S01]  /*1e850*/  HMMA.16816.F32 R88, R8.reuse, R18, R88 ;  /* 0x000000120858723c */ /* 0x040fe20000001858 */
[----:B------:R-:W-:Y:S02]  /*1e860*/  LDSM.16.MT88.4 R16, [R224+0x11800] ;  /* 0x01180000e010783b */ /* 0x000fe40000004200 */
[----:B------:R-:W-:Y:S03]  /*1e870*/  MUFU.EX2 R155, R155 ;  /* 0x0000009b009b7308 */ /* 0x000fe60000000800 */
[C---:B------:R-:W-:Y:S05]  /*1e880*/  HMMA.16816.F32 R92, R8.reuse, R28, R92 ;  /* 0x0000001c085c723c */ /* 0x040fea000000185c */
[----:B------:R-:W5:Y:S01]  /*1e890*/  MUFU.EX2 R182, R182 ;  /* 0x000000b600b67308 */ /* 0x000f620000000800 */
[C---:B------:R-:W-:Y:S01]  /*1e8a0*/  HMMA.16816.F32 R96, R8.reuse, R30, R96 ;  /* 0x0000001e0860723c */ /* 0x040fe20000001860 */
[----:B------:R-:W4:Y:S05]  /*1e8b0*/  LDSM.16.MT88.4 R28, [R222+0xd800] ;  /* 0x00d80000de1c783b */ /* 0x000f2a0000004200 */
[C---:B------:R-:W-:Y:S01]  /*1e8c0*/  HMMA.16816.F32 R128, R8.reuse, R32, R128 ;  /* 0x000000200880723c */ /* 0x040fe20000001880 */
[----:B------:R-:W5:Y:S05]  /*1e8d0*/  MUFU.EX2 R184, R184 ;  /* 0x000000b800b87308 */ /* 0x000f6a0000000800 */
[C---:B------:R-:W-:Y:S01]  /*1e8e0*/  HMMA.16816.F32 R124, R8.reuse, R34, R124 ;  /* 0x00000022087c723c */ /* 0x040fe2000000187c */
[----:B------:R-:W5:Y:S02]  /*1e8f0*/  LDSM.16.MT88.4 R32, [R224+0xd800] ;  /* 0x00d80000e020783b */ /* 0x000f640000004200 */
[----:B------:R-:W-:Y:S03]  /*1e900*/  MUFU.EX2 R157, R157 ;  /* 0x0000009d009d7308 */ /* 0x000fe60000000800 */
[C---:B-1----:R-:W-:Y:S05]  /*1e910*/  HMMA.16816.F32 R100, R8.reuse, R24, R100 ;  /* 0x000000180864723c */ /* 0x042fea0000001864 */
[----:B------:R-:W-:Y:S01]  /*1e920*/  MUFU.EX2 R174, R174 ;  /* 0x000000ae00ae7308 */ /* 0x000fe20000000800 */
        /* <DEDUP_REMOVED lines=9> */
[----:B------:R-:W-:Y:S01]  /*1e9c0*/  HMMA.16816.F32 R4, R8, R14, R4 ;  /* 0x0000000e0804723c */ /* 0x000fe20000001804 */
[----:B------:R-:W-:Y:S01]  /*1e9d0*/  F2FP.F16.F32.PACK_AB R12, R178, R143 ;  /* 0x0000008fb20c723e */ /* 0x000fe200000000ff */
[----:B------:R-:W2:Y:S01]  /*1e9e0*/  LDSM.16.MT88.4 R8, [R221+0x11800] ;  /* 0x01180000dd08783b */ /* 0x000ea20000004200 */
[----:B------:R-:W-:Y:S01]  /*1e9f0*/  F2FP.F16.F32.PACK_AB R13, R150, R139 ;  /* 0x0000008b960d723e */ /* 0x000fe200000000ff */
[----:B------:R-:W-:Y:S01]  /*1ea00*/  FADD.FTZ R139, R139, R0 ;  /* 0x000000008b8b7221 */ /* 0x000fe20000010000 */
[----:B------:R-:W-:Y:S01]  /*1ea10*/  FADD.FTZ R143, R143, R138 ;  /* 0x0000008a8f8f7221 */ /* 0x000fe20000010000 */
[----:B------:R-:W-:Y:S01]  /*1ea20*/  MOV R0, R45 ;  /* 0x0000002d00007202 */ /* 0x000fe20000000f00 */
[----:B------:R-:W-:Y:S01]  /*1ea30*/  MUFU.EX2 R163, R163 ;  /* 0x000000a300a37308 */ /* 0x000fe20000000800 */
[----:B------:R-:W-:Y:S01]  /*1ea40*/  F2FP.F16.F32.PACK_AB R14, R188, R145 ;  /* 0x00000091bc0e723e */ /* 0x000fe200000000ff */
[----:B------:R-:W-:Y:S01]  /*1ea50*/  FADD.FTZ R150, R150, R139 ;  /* 0x0000008b96967221 */ /* 0x000fe20000010000 */
[----:B---3--:R-:W-:Y:S01]  /*1ea60*/  F2FP.F16.F32.PACK_AB R15, R190, R141 ;  /* 0x0000008dbe0f723e */ /* 0x008fe200000000ff */
[----:B------:R-:W-:-:S02]  /*1ea70*/  FADD.FTZ R178, R178, R143 ;  /* 0x0000008fb2b27221 */ /* 0x000fc40000010000 */
[----:B------:R-:W-:Y:S02]  /*1ea80*/  FADD.FTZ R141, R141, R150 ;  /* 0x000000968d8d7221 */ /* 0x000fe40000010000 */
[----:B------:R-:W-:Y:S01]  /*1ea90*/  MUFU.EX2 R164, R164 ;  /* 0x000000a400a47308 */ /* 0x000fe20000000800 */
[----:B------:R-:W-:Y:S01]  /*1eaa0*/  FADD.FTZ R145, R145, R178 ;  /* 0x000000b291917221 */ /* 0x000fe20000010000 */
[----:B----4-:R-:W-:Y:S01]  /*1eab0*/  HMMA.16816.F32 R68, R12, R28, R68 ;  /* 0x0000001c0c44723c */ /* 0x010fe20000001844 */
[----:B------:R-:W-:Y:S02]  /*1eac0*/  FADD.FTZ R190, R190, R141 ;  /* 0x0000008dbebe7221 */ /* 0x000fe40000010000 */
[----:B------:R-:W-:-:S03]  /*1ead0*/  FADD.FTZ R188, R188, R145 ;  /* 0x00000091bcbc7221 */ /* 0x000fc60000010000 */
[C---:B------:R-:W-:Y:S01]  /*1eae0*/  HMMA.16816.F32 R72, R12.reuse, R30, R72 ;  /* 0x0000001e0c48723c */ /* 0x040fe20000001848 */
[----:B------:R-:W3:Y:S01]  /*1eaf0*/  LDSM.16.MT88.4 R28, [R222+0x11800] ;  /* 0x01180000de1c783b */ /* 0x000ee20000004200 */
[----:B------:R-:W-:Y:S04]  /*1eb00*/  MUFU.EX2 R162, R162 ;  /* 0x000000a200a27308 */ /* 0x000fe80000000800 */
[C---:B------:R-:W-:Y:S04]  /*1eb10*/  HMMA.16816.F32 R92, R12.reuse, R16, R92 ;  /* 0x000000100c5c723c */ /* 0x040fe8000000185c */
[----:B------:R-:W-:Y:S02]  /*1eb20*/  MUFU.EX2 R160, R160 ;  /* 0x000000a000a07308 */ /* 0x000fe40000000800 */
[C---:B------:R-:W-:Y:S01]  /*1eb30*/  HMMA.16816.F32 R96, R12.reuse, R18, R96 ;  /* 0x000000120c60723c */ /* 0x040fe20000001860 */
[----:B------:R-:W4:Y:S05]  /*1eb40*/  LDSM.16.MT88.4 R16, [R222+0xe000] ;  /* 0x00e00000de10783b */ /* 0x000f2a0000004200 */
[C---:B-----5:R-:W-:Y:S01]  /*1eb50*/  HMMA.16816.F32 R128, R12.reuse, R32, R128 ;  /* 0x000000200c80723c */ /* 0x060fe20000001880 */
[----:B------:R-:W-:Y:S05]  /*1eb60*/  MUFU.EX2 R165, R165 ;  /* 0x000000a500a57308 */ /* 0x000fea0000000800 */
        /* <DEDUP_REMOVED lines=10> */
[----:B------:R-:W-:Y:S01]  /*1ec10*/  F2FP.F16.F32.PACK_AB R8, R180, R151 ;  /* 0x00000097b408723e */ /* 0x000fe200000000ff */
[----:B------:R-:W-:Y:S01]  /*1ec20*/  FADD.FTZ R151, R151, R188 ;  /* 0x000000bc97977221 */ /* 0x000fe20000010000 */
[----:B------:R-:W-:Y:S01]  /*1ec30*/  F2FP.F16.F32.PACK_AB R9, R196, R147 ;  /* 0x00000093c409723e */ /* 0x000fe200000000ff */
[----:B------:R-:W-:Y:S01]  /*1ec40*/  MUFU.EX2 R146, R146 ;  /* 0x0000009200927308 */ /* 0x000fe20000000800 */
[----:B------:R-:W-:Y:S01]  /*1ec50*/  FADD.FTZ R147, R147, R190 ;  /* 0x000000be93937221 */ /* 0x000fe20000010000 */
[----:B------:R-:W-:Y:S01]  /*1ec60*/  HMMA.16816.F32 R84, R12, R20, R84 ;  /* 0x000000140c54723c */ /* 0x000fe20000001854 */
[----:B------:R-:W-:Y:S01]  /*1ec70*/  F2FP.F16.F32.PACK_AB R10, R182, R155 ;  /* 0x0000009bb60a723e */ /* 0x000fe200000000ff */
[----:B------:R-:W-:Y:S01]  /*1ec80*/  FADD.FTZ R180, R180, R151 ;  /* 0x00000097b4b47221 */ /* 0x000fe20000010000 */
[----:B------:R-:W-:Y:S01]  /*1ec90*/  F2FP.F16.F32.PACK_AB R11, R184, R149 ;  /* 0x00000095b80b723e */ /* 0x000fe200000000ff */
[----:B------:R-:W-:-:S02]  /*1eca0*/  FADD.FTZ R196, R196, R147 ;  /* 0x00000093c4c47221 */ /* 0x000fc40000010000 */
[C---:B------:R-:W-:Y:S01]  /*1ecb0*/  HMMA.16816.F32 R88, R12.reuse, R22, R88 ;  /* 0x000000160c58723c */ /* 0x040fe20000001858 */
[----:B------:R-:W-:Y:S01]  /*1ecc0*/  LDSM.16.MT88.4 R20, [R220+0xe000] ;  /* 0x00e00000dc14783b */ /* 0x000fe20000004200 */
[----:B------:R-:W-:Y:S01]  /*1ecd0*/  MUFU.EX2 R169, R169 ;  /* 0x000000a900a97308 */ /* 0x000fe20000000800 */
[----:B------:R-:W-:Y:S01]  /*1ece0*/  FADD.FTZ R149, R149, R196 ;  /* 0x000000c495957221 */ /* 0x000fe20000010000 */
[----:B------:R-:W-:Y:S02]  /*1ecf0*/  FADD.FTZ R155, R155, R180 ;  /* 0x000000b49b9b7221 */ /* 0x000fe40000010000 */
[C---:B---3--:R-:W-:Y:S01]  /*1ed00*/  HMMA.16816.F32 R100, R12.reuse, R28, R100 ;  /* 0x0000001c0c64723c */ /* 0x048fe20000001864 */
[----:B------:R-:W-:Y:S01]  /*1ed10*/  FADD.FTZ R184, R184, R149 ;  /* 0x00000095b8b87221 */ /* 0x000fe20000010000 */
[----:B------:R-:W-:Y:S02]  /*1ed20*/  FADD.FTZ R182, R182, R155 ;  /* 0x0000009bb6b67221 */ /* 0x000fe40000010000 */
[----:B------:R-:W-:Y:S02]  /*1ed30*/  MUFU.EX2 R171, R171 ;  /* 0x000000ab00ab7308 */ /* 0x000fe40000000800 */
[----:B------:R-:W-:Y:S01]  /*1ed40*/  HMMA.16816.F32 R120, R12, R30, R120 ;  /* 0x0000001e0c78723c */ /* 0x000fe20000001878 */
[----:B------:R-:W2:Y:S05]  /*1ed50*/  LDSM.16.MT88.4 R28, [R221+0xe000] ;  /* 0x00e00000dd1c783b */ /* 0x000eaa0000004200 */
[C---:B----4-:R-:W-:Y:S01]  /*1ed60*/  HMMA.16816.F32 R68, R8.reuse, R16, R68 ;  /* 0x000000100844723c */ /* 0x050fe20000001844 */
[----:B------:R-:W-:Y:S05]  /*1ed70*/  MUFU.EX2 R140, R140 ;  /* 0x0000008c008c7308 */ /* 0x000fea0000000800 */
[----:B------:R-:W-:Y:S01]  /*1ed80*/  HMMA.16816.F32 R72, R8, R18, R72 ;  /* 0x000000120848723c */ /* 0x000fe20000001848 */
[----:B------:R-:W3:Y:S02]  /*1ed90*/  LDSM.16.MT88.4 R16, [R221+0x12000] ;  /* 0x01200000dd10783b */ /* 0x000ee40000004200 */
[----:B------:R-:W4:Y:S03]  /*1eda0*/  MUFU.EX2 R173, R173 ;  /* 0x000000ad00ad7308 */ /* 0x000f260000000800 */
[C---:B-----5:R-:W-:Y:S05]  /*1edb0*/  HMMA.16816.F32 R108, R12.reuse, R32, R108 ;  /* 0x000000200c6c723c */ /* 0x060fea000000186c */
[----:B------:R-:W-:Y:S01]  /*1edc0*/  MUFU.EX2 R132, R132 ;  /* 0x0000008400847308 */ /* 0x000fe20000000800 */
[----:B------:R-:W-:Y:S01]  /*1edd0*/  HMMA.16816.F32 R4, R12, R34, R4 ;  /* 0x000000220c04723c */ /* 0x000fe20000001804 */
[----:B------:R-:W5:Y:S04]  /*1ede0*/  LDSM.16.MT88.4 R32, [R224+0x12000] ;  /* 0x01200000e020783b */ /* 0x000f680000004200 */
[----:B------:R-:W-:Y:S01]  /*1edf0*/  LDSM.16.MT88.4 R12, [R220+0x12000] ;  /* 0x01200000dc0c783b */ /* 0x000fe20000004200 */
[----:B-1----:R-:W-:Y:S01]  /*1ee00*/  HMMA.16816.F32 R128, R8, R24, R128 ;  /* 0x000000180880723c */ /* 0x002fe20000001880 */
[----:B------:R-:W-:Y:S01]  /*1ee10*/  MUFU.EX2 R62, R62 ;  /* 0x0000003e003e7308 */ /* 0x000fe20000000800 */
[----:B----4-:R-:W-:-:S04]  /*1ee20*/  F2FP.F16.F32.PACK_AB R113, R173, R140 ;  /* 0x0000008cad71723e */ /* 0x010fc800000000ff */
[C---:B------:R-:W-:Y:S01]  /*1ee30*/  HMMA.16816.F32 R124, R8.reuse, R26, R124 ;  /* 0x0000001a087c723c */ /* 0x040fe2000000187c */
[----:B------:R-:W1:Y:S05]  /*1ee40*/  LDSM.16.MT88.4 R24, [R222+0x12000] ;  /* 0x01200000de18783b */ /* 0x000e6a0000004200 */
[C---:B--2---:R-:W-:Y:S06]  /*1ee50*/  HMMA.16816.F32 R76, R8.reuse, R28, R76 ;  /* 0x0000001c084c723c */ /* 0x044fec000000184c */
[C---:B------:R-:W-:Y:S01]  /*1ee60*/  HMMA.16816.F32 R80, R8.reuse, R30, R80 ;  /* 0x0000001e0850723c */ /* 0x040fe20000001850 */
[----:B------:R-:W2:Y:S05]  /*1ee70*/  LDSM.16.MT88.4 R28, [R224+0xe800] ;  /* 0x00e80000e01c783b */ /* 0x000eaa0000004200 */
[C---:B------:R-:W-:Y:S06]  /*1ee80*/  HMMA.16816.F32 R84, R8.reuse, R20, R84 ;  /* 0x000000140854723c */ /* 0x040fec0000001854 */
[C---:B------:R-:W-:Y:S01]  /*1ee90*/  HMMA.16816.F32 R88, R8.reuse, R22, R88 ;  /* 0x000000160858723c */ /* 0x040fe20000001858 */
[----:B------:R-:W4:Y:S05]  /*1eea0*/  LDSM.16.MT88.4 R20, [R222+0xe800] ;  /* 0x00e80000de14783b */ /* 0x000f2a0000004200 */
[C---:B---3--:R-:W-:Y:S06]  /*1eeb0*/  HMMA.16816.F32 R104, R8.reuse, R16, R104 ;  /* 0x000000100868723c */ /* 0x048fec0000001868 */
[C---:B------:R-:W-:Y:S01]  /*1eec0*/  HMMA.16816.F32 R116, R8.reuse, R18, R116 ;  /* 0x000000120874723c */ /* 0x040fe20000001874 */
[----:B------:R-:W3:Y:S05]  /*1eed0*/  LDSM.16.MT88.4 R16, [R221+0xe800] ;  /* 0x00e80000dd10783b */ /* 0x000eea0000004200 */
[C---:B-----5:R-:W-:Y:S06]  /*1eee0*/  HMMA.16816.F32 R92, R8.reuse, R32, R92 ;  /* 0x00000020085c723c */ /* 0x060fec000000185c */
        /* <DEDUP_REMOVED lines=8> */
[C---:B------:R-:W-:Y:S01]  /*1ef70*/  HMMA.16816.F32 R108, R8.reuse, R12, R108 ;  /* 0x0000000c086c723c */ /* 0x040fe2000000186c */
[----:B------:R-:W-:Y:S01]  /*1ef80*/  F2FP.F16.F32.PACK_AB R26, R164, R163 ;  /* 0x000000a3a41a723e */ /* 0x000fe200000000ff */
[----:B------:R-:W-:Y:S01]  /*1ef90*/  FADD.FTZ R174, R174, R157 ;  /* 0x0000009daeae7221 */ /* 0x000fe20000010000 */
[----:B------:R-:W-:Y:S01]  /*1efa0*/  F2FP.F16.F32.PACK_AB R27, R162, R159 ;  /* 0x0000009fa21b723e */ /* 0x000fe200000000ff */
[----:B------:R-:W-:Y:S02]  /*1efb0*/  FADD.FTZ R166, R166, R161 ;  /* 0x000000a1a6a67221 */ /* 0x000fe40000010000 */
[----:B------:R-:W-:Y:S01]  /*1efc0*/  HMMA.16816.F32 R4, R8, R14, R4 ;  /* 0x0000000e0804723c */ /* 0x000fe20000001804 */
[----:B------:R-:W1:Y:S01]  /*1efd0*/  LDSM.16.MT88.4 R8, [R221+0x12800] ;  /* 0x01280000dd08783b */ /* 0x000e620000004200 */
[----:B------:R-:W-:-:S03]  /*1efe0*/  FADD.FTZ R3, R159, R174 ;  /* 0x000000ae9f037221 */ /* 0x000fc60000010000 */
[----:B------:R-:W5:Y:S01]  /*1eff0*/  LDSM.16.MT88.4 R12, [R220+0xe800] ;  /* 0x00e80000dc0c783b */ /* 0x000f620000004200 */
[----:B--2---:R-:W-:Y:S01]  /*1f000*/  HMMA.16816.F32 R128, R24, R28, R128 ;  /* 0x0000001c1880723c */ /* 0x004fe20000001880 */
[----:B------:R-:W-:-:S05]  /*1f010*/  FADD.FTZ R3, R162, R3 ;  /* 0x00000003a2037221 */ /* 0x000fca0000010000 */
[C---:B------:R-:W-:Y:S01]  /*1f020*/  HMMA.16816.F32 R124, R24.reuse, R30, R124 ;  /* 0x0000001e187c723c */ /* 0x040fe2000000187c */
[----:B------:R-:W2:Y:S05]  /*1f030*/  LDSM.16.MT88.4 R28, [R220+0x12800] ;  /* 0x01280000dc1c783b */ /* 0x000eaa0000004200 */
[C---:B----4-:R-:W-:Y:S06]  /*1f040*/  HMMA.16816.F32 R68, R24.reuse, R20, R68 ;  /* 0x000000141844723c */ /* 0x050fec0000001844 */
[C---:B------:R-:W-:Y:S01]  /*1f050*/  HMMA.16816.F32 R72, R24.reuse, R22, R72 ;  /* 0x000000161848723c */ /* 0x040fe20000001848 */
[----:B------:R-:W4:Y:S05]  /*1f060*/  LDSM.16.MT88.4 R20, [R224+0xf000] ;  /* 0x00f00000e014783b */ /* 0x000f2a0000004200 */
[C---:B---3--:R-:W-:Y:S06]  /*1f070*/  HMMA.16816.F32 R76, R24.reuse, R16, R76 ;  /* 0x00000010184c723c */ /* 0x048fec000000184c */
[C---:B------:R-:W-:Y:S01]  /*1f080*/  HMMA.16816.F32 R80, R24.reuse, R18, R80 ;  /* 0x000000121850723c */ /* 0x040fe20000001850 */
[----:B------:R-:W3:Y:S05]  /*1f090*/  LDSM.16.MT88.4 R16, [R222+0xf000] ;  /* 0x00f00000de10783b */ /* 0x000eea0000004200 */
[C---:B-1----:R-:W-:Y:S06]  /*1f0a0*/  HMMA.16816.F32 R104, R24.reuse, R8, R104 ;  /* 0x000000081868723c */ /* 0x042fec0000001868 */
[----:B------:R-:W-:Y:S01]  /*1f0b0*/  HMMA.16816.F32 R116, R24, R10, R116 ;  /* 0x0000000a1874723c */ /* 0x000fe20000001874 */
[----:B------:R-:W-:-:S02]  /*1f0c0*/  F2FP.F16.F32.PACK_AB R8, R167, R156 ;  /* 0x0000009ca708723e */ /* 0x000fc400000000ff */
[----:B------:R-:W-:Y:S01]  /*1f0d0*/  F2FP.F16.F32.PACK_AB R9, R165, R160 ;  /* 0x000000a0a509723e */ /* 0x000fe200000000ff */
[----:B------:R-:W-:Y:S02]  /*1f0e0*/  FADD.FTZ R160, R160, R3 ;  /* 0x00000003a0a07221 */ /* 0x000fe40000010000 */
[----:B-----5:R-:W-:Y:S01]  /*1f0f0*/  HMMA.16816.F32 R84, R24, R12, R84 ;  /* 0x0000000c1854723c */ /* 0x020fe20000001854 */
        /* <DEDUP_REMOVED lines=12> */
[C---:B------:R-:W-:Y:S06]  /*1f1c0*/  HMMA.16816.F32 R100, R24.reuse, R32, R100 ;  /* 0x000000201864723c */ /* 0x040fec0000001864 */
[C---:B------:R-:W-:Y:S01]  /*1f1d0*/  HMMA.16816.F32 R120, R24.reuse, R34, R120 ;  /* 0x000000221878723c */ /* 0x040fe20000001878 */
[----:B------:R-:W5:Y:S05]  /*1f1e0*/  LDSM.16.MT88.4 R32, [R220+0xf000] ;  /* 0x00f00000dc20783b */ /* 0x000f6a0000004200 */
[C---:B--2---:R-:W-:Y:S06]  /*1f1f0*/  HMMA.16816.F32 R108, R24.reuse, R28, R108 ;  /* 0x0000001c186c723c */ /* 0x044fec000000186c */
[----:B------:R-:W-:Y:S01]  /*1f200*/  HMMA.16816.F32 R4, R24, R30, R4 ;  /* 0x0000001e1804723c */ /* 0x000fe20000001804 */
[----:B------:R-:W-:Y:S04]  /*1f210*/  LDSM.16.MT88.4 R28, [R221+0x13000] ;  /* 0x01300000dd1c783b */ /* 0x000fe80000004200 */
[----:B------:R-:W-:Y:S01]  /*1f220*/  LDSM.16.MT88.4 R24, [R224+0xf800] ;  /* 0x00f80000e018783b */ /* 0x000fe20000004200 */
[C---:B----4-:R-:W-:Y:S06]  /*1f230*/  HMMA.16816.F32 R128, R8.reuse, R20, R128 ;  /* 0x000000140880723c */ /* 0x050fec0000001880 */
[C---:B------:R-:W-:Y:S01]  /*1f240*/  HMMA.16816.F32 R124, R8.reuse, R22, R124 ;  /* 0x00000016087c723c */ /* 0x040fe2000000187c */
[----:B------:R-:W2:Y:S05]  /*1f250*/  LDSM.16.MT88.4 R20, [R224+0x13000] ;  /* 0x01300000e014783b */ /* 0x000eaa0000004200 */
[C---:B---3--:R-:W-:Y:S06]  /*1f260*/  HMMA.16816.F32 R68, R8.reuse, R16, R68 ;  /* 0x000000100844723c */ /* 0x048fec0000001844 */
[C---:B------:R-:W-:Y:S01]  /*1f270*/  HMMA.16816.F32 R72, R8.reuse, R18, R72 ;  /* 0x000000120848723c */ /* 0x040fe20000001848 */
[----:B------:R-:W3:Y:S05]  /*1f280*/  LDSM.16.MT88.4 R16, [R220+0x13000] ;  /* 0x01300000dc10783b */ /* 0x000eea0000004200 */
[C---:B-1----:R-:W-:Y:S06]  /*1f290*/  HMMA.16816.F32 R76, R8.reuse, R12, R76 ;  /* 0x0000000c084c723c */ /* 0x042fec000000184c */
[C---:B------:R-:W-:Y:S01]  /*1f2a0*/  HMMA.16816.F32 R80, R8.reuse, R14, R80 ;  /* 0x0000000e0850723c */ /* 0x040fe20000001850 */
[----:B------:R-:W1:Y:S05]  /*1f2b0*/  LDSM.16.MT88.4 R12, [R222+0xf800] ;  /* 0x00f80000de0c783b */ /* 0x000e6a0000004200 */
[C---:B-----5:R-:W-:Y:S06]  /*1f2c0*/  HMMA.16816.F32 R84, R8.reuse, R32, R84 ;  /* 0x000000200854723c */ /* 0x060fec0000001854 */
[----:B------:R-:W-:Y:S01]  /*1f2d0*/  HMMA.16816.F32 R88, R8, R34, R88 ;  /* 0x000000220858723c */ /* 0x000fe20000001858 */
[-CC-:B------:R-:W-:Y:S01]  /*1f2e0*/  FFMA.FTZ R33, R60, R56.reuse, -R65.reuse ;  /* 0x000000383c217223 */ /* 0x180fe20000010841 */
[----:B------:R-:W-:-:S04]  /*1f2f0*/  FFMA.FTZ R32, R63, R56, -R65 ;  /* 0x000000383f207223 */ /* 0x000fc80000010841 */
[C---:B--2---:R-:W-:Y:S01]  /*1f300*/  HMMA.16816.F32 R92, R8.reuse, R20, R92 ;  /* 0x00000014085c723c */ /* 0x044fe2000000185c */
[----:B------:R-:W-:Y:S01]  /*1f310*/  FFMA.FTZ R35, R61, R56, -R65 ;  /* 0x000000383d237223 */ /* 0x000fe20000010841 */
[----:B------:R-:W2:Y:S04]  /*1f320*/  MUFU.EX2 R33, R33 ;  /* 0x0000002100217308 */ /* 0x000ea80000000800 */
[C---:B------:R-:W-:Y:S01]  /*1f330*/  HMMA.16816.F32 R96, R8.reuse, R22, R96 ;  /* 0x000000160860723c */ /* 0x040fe20000001860 */
[----:B------:R-:W4:Y:S03]  /*1f340*/  LDSM.16.MT88.4 R20, [R221+0xf800] ;  /* 0x00f80000dd14783b */ /* 0x000f260000004200 */
[----:B------:R-:W-:Y:S02]  /*1f350*/  MUFU.EX2 R32, R32 ;  /* 0x0000002000207308 */ /* 0x000fe40000000800 */
[C---:B------:R-:W-:Y:S06]  /*1f360*/  HMMA.16816.F32 R100, R8.reuse, R36, R100 ;  /* 0x000000240864723c */ /* 0x040fec0000001864 */
[----:B------:R-:W-:Y:S01]  /*1f370*/  HMMA.16816.F32 R120, R8, R38, R120 ;  /* 0x000000260878723c */ /* 0x000fe20000001878 */
[----:B------:R-:W5:Y:S01]  /*1f380*/  MUFU.EX2 R35, R35 ;  /* 0x0000002300237308 */ /* 0x000f620000000800 */
[----:B--2---:R-:W-:-:S04]  /*1f390*/  F2FP.F16.F32.PACK_AB R112, R33, R62 ;  /* 0x0000003e2170723e */ /* 0x004fc800000000ff */
[C---:B------:R-:W-:Y:S03]  /*1f3a0*/  HMMA.16816.F32 R104, R8.reuse, R28, R104 ;  /* 0x0000001c0868723c */ /* 0x040fe60000001868 */
[----:B------:R-:W2:Y:S03]  /*1f3b0*/  MUFU.EX2 R37, R52 ;  /* 0x0000003400257308 */ /* 0x000ea60000000800 */
[C---:B------:R-:W-:Y:S06]  /*1f3c0*/  HMMA.16816.F32 R116, R8.reuse, R30, R116 ;  /* 0x0000001e0874723c */ /* 0x040fec0000001874 */
[----:B---3--:R-:W-:Y:S01]  /*1f3d0*/  HMMA.16816.F32 R108, R8, R16, R108 ;  /* 0x00000010086c723c */ /* 0x008fe2000000186c */
[----:B-----5:R-:W-:-:S05]  /*1f3e0*/  F2FP.F16.F32.PACK_AB R114, R35, R32 ;  /* 0x000000202372723e */ /* 0x020fca00000000ff */
[----:B------:R-:W-:Y:S01]  /*1f3f0*/  HMMA.16816.F32 R4, R8, R18, R4 ;  /* 0x000000120804723c */ /* 0x000fe20000001804 */
[----:B------:R-:W3:Y:S01]  /*1f400*/  LDSM.16.MT88.4 R8, [R220+0xf800] ;  /* 0x00f80000dc08783b */ /* 0x000ee20000004200 */
[C---:B--2---:R-:W-:Y:S01]  /*1f410*/  F2FP.F16.F32.PACK_AB R115, R37.reuse, R132 ;  /* 0x000000842573723e */ /* 0x044fe200000000ff */
[----:B------:R-:W-:Y:S02]  /*1f420*/  FADD.FTZ R132, R132, R173 ;  /* 0x000000ad84847221 */ /* 0x000fe40000010000 */
[----:B------:R-:W2:Y:S02]  /*1f430*/  LDSM.16.MT88.4 R16, [R224+0x13800] ;  /* 0x01380000e010783b */ /* 0x000ea40000004200 */
[----:B------:R-:W-:Y:S02]  /*1f440*/  FADD.FTZ R248, R37, R132 ;  /* 0x0000008425f87221 */ /* 0x000fe40000010000 */
[C---:B-1----:R-:W-:Y:S06]  /*1f450*/  HMMA.16816.F32 R68, R112.reuse, R12, R68 ;  /* 0x0000000c7044723c */ /* 0x042fec0000001844 */
[C---:B------:R-:W-:Y:S01]  /*1f460*/  HMMA.16816.F32 R72, R112.reuse, R14, R72 ;  /* 0x0000000e7048723c */ /* 0x040fe20000001848 */
[----:B------:R-:W1:Y:S05]  /*1f470*/  LDSM.16.MT88.4 R12, [R222+0x13800] ;  /* 0x01380000de0c783b */ /* 0x000e6a0000004200 */
[C---:B------:R-:W-:Y:S06]  /*1f480*/  HMMA.16816.F32 R128, R112.reuse, R24, R128 ;  /* 0x000000187080723c */ /* 0x040fec0000001880 */
[C---:B------:R-:W-:Y:S06]  /*1f490*/  HMMA.16816.F32 R124, R112.reuse, R26, R124 ;  /* 0x0000001a707c723c */ /* 0x040fec000000187c */
[C---:B----4-:R-:W-:Y:S06]  /*1f4a0*/  HMMA.16816.F32 R76, R112.reuse, R20, R76 ;  /* 0x00000014704c723c */ /* 0x050fec000000184c */
[C---:B------:R-:W-:Y:S06]  /*1f4b0*/  HMMA.16816.F32 R80, R112.reuse, R22, R80 ;  /* 0x000000167050723c */ /* 0x040fec0000001850 */
[C---:B---3--:R-:W-:Y:S06]  /*1f4c0*/  HMMA.16816.F32 R84, R112.reuse, R8, R84 ;  /* 0x000000087054723c */ /* 0x048fec0000001854 */
[C---:B------:R-:W-:Y:S01]  /*1f4d0*/  HMMA.16816.F32 R88, R112.reuse, R10, R88 ;  /* 0x0000000a7058723c */ /* 0x040fe20000001858 */
[----:B------:R-:W3:Y:S05]  /*1f4e0*/  LDSM.16.MT88.4 R8, [R221+0x13800] ;  /* 0x01380000dd08783b */ /* 0x000eea0000004200 */
[C---:B--2---:R-:W-:Y:S06]  /*1f4f0*/  HMMA.16816.F32 R92, R112.reuse, R16, R92 ;  /* 0x00000010705c723c */ /* 0x044fec000000185c */
[C---:B------:R-:W-:Y:S01]  /*1f500*/  HMMA.16816.F32 R96, R112.reuse, R18, R96 ;  /* 0x000000127060723c */ /* 0x040fe20000001860 */
[----:B------:R-:W2:Y:S05]  /*1f510*/  LDSM.16.MT88.4 R16, [R220+0x13800] ;  /* 0x01380000dc10783b */ /* 0x000eaa0000004200 */
[C---:B-1----:R-:W-:Y:S06]  /*1f520*/  HMMA.16816.F32 R100, R112.reuse, R12, R100 ;  /* 0x0000000c7064723c */ /* 0x042fec0000001864 */
[C---:B------:R-:W-:Y:S06]  /*1f530*/  HMMA.16816.F32 R120, R112.reuse, R14, R120 ;  /* 0x0000000e7078723c */ /* 0x040fec0000001878 */
[C---:B---3--:R-:W-:Y:S06]  /*1f540*/  HMMA.16816.F32 R104, R112.reuse, R8, R104 ;  /* 0x000000087068723c */ /* 0x048fec0000001868 */
[----:B------:R-:W-:Y:S01]  /*1f550*/  HMMA.16816.F32 R116, R112, R10, R116 ;  /* 0x0000000a7074723c */ /* 0x000fe20000001874 */
[----:B------:R-:W-:-:S04]  /*1f560*/  FADD.FTZ R9, R163, R166 ;  /* 0x000000a6a3097221 */ /* 0x000fc80000010000 */
[----:B------:R-:W-:Y:S01]  /*1f570*/  FADD.FTZ R9, R164, R9 ;  /* 0x00000009a4097221 */ /* 0x000fe20000010000 */
[----:B--2---:R-:W-:Y:S03]  /*1f580*/  HMMA.16816.F32 R108, R112, R16, R108 ;  /* 0x00000010706c723c */ /* 0x004fe6000000186c */
[----:B------:R-:W-:-:S03]  /*1f590*/  FADD.FTZ R156, R156, R9 ;  /* 0x000000099c9c7221 */ /* 0x000fc60000010000 */
[----:B------:R-:W-:Y:S01]  /*1f5a0*/  HMMA.16816.F32 R112, R112, R18, R4 ;  /* 0x000000127070723c */ /* 0x000fe20000001804 */
[----:B------:R-:W-:-:S04]  /*1f5b0*/  FADD.FTZ R167, R167, R156 ;  /* 0x0000009ca7a77221 */ /* 0x000fc80000010000 */
[----:B------:R-:W-:-:S04]  /*1f5c0*/  FADD.FTZ R146, R146, R167 ;  /* 0x000000a792927221 */ /* 0x000fc80000010000 */
[----:B------:R-:W-:-:S04]  /*1f5d0*/  FADD.FTZ R169, R169, R146 ;  /* 0x00000092a9a97221 */ /* 0x000fc80000010000 */
[----:B------:R-:W-:-:S04]  /*1f5e0*/  FADD.FTZ R62, R62, R169 ;  /* 0x000000a93e3e7221 */ /* 0x000fc80000010000 */
[----:B------:R-:W-:-:S04]  /*1f5f0*/  FADD.FTZ R33, R33, R62 ;  /* 0x0000003e21217221 */ /* 0x000fc80000010000 */
[----:B------:R-:W-:-:S04]  /*1f600*/  FADD.FTZ R32, R32, R33 ;  /* 0x0000002120207221 */ /* 0x000fc80000010000 */
[----:B------:R-:W-:-:S07]  /*1f610*/  FADD.FTZ R249, R35, R32 ;  /* 0x0000002023f97221 */ /* 0x000fce0000010000 */
.L_x_1145:
[----:B------:R-:W-:-:S13]  /*1f620*/  ISETP.GE.AND P0, PT, R246, 0x1, PT ;  /* 0x00000001f600780c */ /* 0x000fda0003f06270 */
[----:B------:R-:W-:Y:S05]  /*1f630*/  @!P0 BRA `(.L_x_1154) ;  /* 0x0000004c00a48947 */ /* 0x000fea0003800000 */
[----:B------:R-:W-:Y:S02]  /*1f640*/  MOV R135, R0 ;  /* 0x0000000000877202 */ /* 0x000fe40000000f00 */
[----:B------:R-:W-:Y:S02]  /*1f650*/  MOV R3, R2 ;  /* 0x0000000200037202 */ /* 0x000fe40000000f00 */
.L_x_1163:
[----:B------:R-:W1:Y:S01]  /*1f660*/  LDC.64 R136, c[0x0][0x198] ;  /* 0x00006600ff887b82 */ /* 0x000e620000000a00 */
[----:B------:R-:W-:Y:S04]  /*1f670*/  DEPBAR.LE SB0, 0x0 ;  /* 0x000080000000791a */ /* 0x000fe80000000000 */
[----:B------:R-:W-:Y:S05]  /*1f680*/  WARPSYNC.ALL ;  /* 0x0000000000007948 */ /* 0x000fea0003800000 */
[----:B------:R-:W2:Y:S08]  /*1f690*/  LDC.64 R132, c[0x0][0x208] ;  /* 0x00008200ff847b82 */ /* 0x000eb00000000a00 */
[----:B------:R-:W-:Y:S01]  /*1f6a0*/  BAR.SYNC.DEFER_BLOCKING 0x0 ;  /* 0x0000000000007b1d */ /* 0x000fe20000010000 */
[----:B------:R-:W-:Y:S04]  /*1f6b0*/  ISETP.NE.U32.AND P0, PT, R244, RZ, PT ;  /* 0x000000fff400720c */ /* 0x000fe80003f05070 */
[----:B------:R-:W-:Y:S01]  /*1f6c0*/  ISETP.NE.AND.EX P0, PT, R245, RZ, PT, P0 ;  /* 0x000000fff500720c */ /* 0x000fe20003f05300 */
[----:B------:R-:W-:Y:S11]  /*1f6d0*/  BSSY B0, `(.L_x_1155) ;  /* 0x0000050000007945 */ /* 0x000ff60003800000 */
[----:B------:R-:W-:Y:S01]  /*1f6e0*/  @!UPT UIADD3 URZ, URZ, URZ, URZ ;  /* 0x0000003f3f3ff290 */ /* 0x000fe2000fffe03f */
[----:B------:R-:W-:Y:S05]  /*1f6f0*/  @!P0 BRA `(.L_x_1156) ;  /* 0x00000004001c8947 */ /* 0x000fea0003800000 */
[----:B------:R-:W-:Y:S01]  /*1f700*/  IMAD.SHL.U32 R10, R246, 0x80, RZ ;  /* 0x00000080f60a7824 */ /* 0x000fe200078e00ff */
[C---:B--2---:R-:W-:Y:S02]  /*1f710*/  R2UR UR4, R132.reuse ;  /* 0x00000000840472ca */ /* 0x044fe400000e0000 */
[C---:B------:R-:W-:Y:S02]  /*1f720*/  R2UR UR5, R133.reuse ;  /* 0x00000000850572ca */ /* 0x040fe400000e0000 */
[C---:B------:R-:W-:Y:S02]  /*1f730*/  R2UR UR10, R132.reuse ;  /* 0x00000000840a72ca */ /* 0x040fe400000e0000 */
[C---:B------:R-:W-:Y:S02]  /*1f740*/  R2UR UR11, R133.reuse ;  /* 0x00000000850b72ca */ /* 0x040fe400000e0000 */
[C---:B------:R-:W-:Y:S02]  /*1f750*/  R2UR UR12, R132.reuse ;  /* 0x00000000840c72ca */ /* 0x040fe400000e0000 */
[C---:B------:R-:W-:Y:S02]  /*1f760*/  R2UR UR13, R133.reuse ;  /* 0x00000000850d72ca */ /* 0x040fe400000e0000 */
[----:B------:R-:W-:Y:S02]  /*1f770*/  R2UR UR8, R132 ;  /* 0x00000000840872ca */ /* 0x000fe400000e0000 */
[----:B------:R-:W-:Y:S01]  /*1f780*/  R2UR UR9, R133 ;  /* 0x00000000850972ca */ /* 0x000fe200000e0000 */
[----:B-1----:R-:W2:Y:S11]  /*1f790*/  LD.E R9, desc[UR4][R136.64+0x170] ;  /* 0x0001700488097980 */ /* 0x002eb6000c101900 */
[----:B------:R-:W-:Y:S01]  /*1f7a0*/  @!UPT UIADD3 URZ, URZ, URZ, URZ ;  /* 0x0000003f3f3ff290 */ /* 0x000fe2000fffe03f */
[----:B------:R-:W3:Y:S01]  /*1f7b0*/  LD.E.64 R14, desc[UR8][R136.64+0x28] ;  /* 0x00002808880e7980 */ /* 0x000ee2000c101b00 */
[-C--:B--2---:R-:W-:Y:S02]  /*1f7c0*/  IABS R7, R9.reuse ;  /* 0x0000000900077213 */ /* 0x084fe40000000000 */
[-C--:B------:R-:W-:Y:S02]  /*1f7d0*/  IABS R5, R9.reuse ;  /* 0x0000000900057213 */ /* 0x080fe40000000000 */
[----:B------:R-:W1:Y:S03]  /*1f7e0*/  I2F.RP R4, R7 ;  /* 0x0000000700047306 */ /* 0x000e660000209400 */
[----:B------:R-:W-:Y:S07]  /*1f7f0*/  IMAD.MOV R5, RZ, RZ, -R5 ;  /* 0x000000ffff057224 */ /* 0x000fee00078e0a05 */
[----:B-1----:R-:W1:Y:S02]  /*1f800*/  MUFU.RCP R0, R4 ;  /* 0x0000000400007308 */ /* 0x002e640000001000 */
[----:B-1----:R-:W-:Y:S01]  /*1f810*/  VIADD R12, R0, 0xffffffe ;  /* 0x0ffffffe000c7836 */ /* 0x002fe20000000000 */
[----:B------:R-:W-:Y:S01]  /*1f820*/  IABS R4, R10 ;  /* 0x0000000a00047213 */ /* 0x000fe20000000000 */
[C---:B------:R-:W-:Y:S01]  /*1f830*/  VIADD R0, R10.reuse, 0xffffff80 ;  /* 0xffffff800a007836 */ /* 0x040fe20000000000 */
[----:B------:R-:W-:Y:S05]  /*1f840*/  LOP3.LUT R10, R10, R9, RZ, 0x3c, !PT ;  /* 0x000000090a0a7212 */ /* 0x000fea00078e3cff */
[----:B------:R-:W1:Y:S02]  /*1f850*/  F2I.FTZ.U32.TRUNC.NTZ R13, R12 ;  /* 0x0000000c000d7305 */ /* 0x000e64000021f000 */
[--C-:B-1----:R-:W-:Y:S02]  /*1f860*/  IMAD.MOV R2, RZ, RZ, -R13.reuse ;  /* 0x000000ffff027224 */ /* 0x102fe400078e0a0d */
[----:B------:R-:W-:Y:S02]  /*1f870*/  IMAD.MOV.U32 R12, RZ, RZ, RZ ;  /* 0x000000ffff0c7224 */ /* 0x000fe400078e00ff */
[----:B------:R-:W-:Y:S01]  /*1f880*/  IMAD R11, R2, R7, RZ ;  /* 0x00000007020b7224 */ /* 0x000fe200078e02ff */
[----:B------:R-:W-:Y:S02]  /*1f890*/  IABS R2, R0 ;  /* 0x0000000000027213 */ /* 0x000fe40000000000 */
[----:B------:R-:W-:Y:S01]  /*1f8a0*/  LOP3.LUT R0, R0, R9, RZ, 0x3c, !PT ;  /* 0x0000000900007212 */ /* 0x000fe200078e3cff */
[----:B------:R-:W-:Y:S02]  /*1f8b0*/  IMAD.HI.U32 R11, R13, R11, R12 ;  /* 0x0000000b0d0b7227 */ /* 0x000fe400078e000c */
[----:B------:R-:W2:Y:S01]  /*1f8c0*/  LD.E.64 R12, desc[UR4][R136.64+0x40] ;  /* 0x00004004880c7980 */ /* 0x000ea2000c101b00 */
[----:B------:R-:W-:Y:S03]  /*1f8d0*/  ISETP.GE.AND P0, PT, R0, RZ, PT ;  /* 0x000000ff0000720c */ /* 0x000fe60003f06270 */
[C---:B------:R-:W-:Y:S04]  /*1f8e0*/  IMAD.HI.U32 R6, R11.reuse, R2, RZ ;  /* 0x000000020b067227 */ /* 0x040fe800078e00ff */
[----:B------:R-:W-:Y:S04]  /*1f8f0*/  IMAD.HI.U32 R8, R11, R4, RZ ;  /* 0x000000040b087227 */ /* 0x000fe800078e00ff */
[-C--:B------:R-:W-:Y:S02]  /*1f900*/  IMAD R2, R6, R5.reuse, R2 ;  /* 0x0000000506027224 */ /* 0x080fe400078e0202 */
[----:B------:R-:W-:Y:S03]  /*1f910*/  IMAD R4, R8, R5, R4 ;  /* 0x0000000508047224 */ /* 0x000fe600078e0204 */
[C---:B------:R-:W-:Y:S02]  /*1f920*/  ISETP.GT.U32.AND P1, PT, R7.reuse, R2, PT ;  /* 0x000000020700720c */ /* 0x040fe40003f24070 */
[----:B------:R-:W-:Y:S11]  /*1f930*/  ISETP.GT.U32.AND P2, PT, R7, R4, PT ;  /* 0x000000040700720c */ /* 0x000ff60003f44070 */
[--C-:B------:R-:W-:Y:S02]  /*1f940*/  @!P1 IMAD.IADD R2, R2, 0x1, -R7.reuse ;  /* 0x0000000102029824 */ /* 0x100fe400078e0a07 */
[----:B------:R-:W-:Y:S01]  /*1f950*/  @!P2 IMAD.IADD R4, R4, 0x1, -R7 ;  /* 0x000000010404a824 */ /* 0x000fe200078e0a07 */
[----:B------:R-:W-:Y:S01]  /*1f960*/  @!P2 IADD3 R8, R8, 0x1, RZ ;  /* 0x000000010808a810 */ /* 0x000fe20007ffe0ff */
[----:B------:R-:W-:Y:S01]  /*1f970*/  @!P1 VIADD R6, R6, 0x1 ;  /* 0x0000000106069836 */ /* 0x000fe20000000000 */
[-C--:B------:R-:W-:Y:S02]  /*1f980*/  ISETP.GE.U32.AND P3, PT, R2, R7.reuse, PT ;  /* 0x000000070200720c */ /* 0x080fe40003f66070 */
[----:B------:R-:W-:Y:S02]  /*1f990*/  ISETP.GE.U32.AND P4, PT, R4, R7, PT ;  /* 0x000000070400720c */ /* 0x000fe40003f86070 */
[----:B------:R-:W-:Y:S02]  /*1f9a0*/  ISETP.GE.AND P1, PT, R10, RZ, PT ;  /* 0x000000ff0a00720c */ /* 0x000fe40003f26270 */
[----:B------:R-:W-:Y:S02]  /*1f9b0*/  ISETP.NE.AND P2, PT, R9, RZ, PT ;  /* 0x000000ff0900720c */ /* 0x000fe40003f45270 */
[----:B------:R-:W-:Y:S05]  /*1f9c0*/  LOP3.LUT R7, RZ, R9, RZ, 0x33, !PT ;  /* 0x00000009ff077212 */ /* 0x000fea00078e33ff */
[----:B------:R-:W-:Y:S02]  /*1f9d0*/  @P3 VIADD R6, R6, 0x1 ;  /* 0x0000000106063836 */ /* 0x000fe40000000000 */
[----:B------:R-:W-:Y:S02]  /*1f9e0*/  @P4 VIADD R8, R8, 0x1 ;  /* 0x0000000108084836 */ /* 0x000fe40000000000 */
[----:B------:R-:W-:Y:S02]  /*1f9f0*/  @!P0 IMAD.MOV R6, RZ, RZ, -R6 ;  /* 0x000000ffff068224 */ /* 0x000fe400078e0a06 */
        /* <DEDUP_REMOVED lines=8> */
[----:B------:R-:W4:Y:S04]  /*1fa80*/  LD.E R0, desc[UR10][R18.64] ;  /* 0x0000000a12007980 */ /* 0x000f28000c101900 */
[----:B------:R-:W-:Y:S01]  /*1fa90*/  IMAD R9, R9, R2, -0x80 ;  /* 0xffffff8009097424 */ /* 0x000fe200078e0202 */
[----:B------:R-:W4:Y:S04]  /*1faa0*/  LD.E R5, desc[UR12][R16.64] ;  /* 0x0000000c10057980 */ /* 0x000f28000c101900 */
[----:B------:R-:W-:Y:S01]  /*1fab0*/  SHF.R.S32.HI R7, RZ, 0x1f, R9 ;  /* 0x0000001fff077819 */ /* 0x000fe20000011409 */
[-C--:B--2---:R-:W-:Y:S02]  /*1fac0*/  IMAD R2, R13, R9.reuse, RZ ;  /* 0x000000090d027224 */ /* 0x084fe400078e02ff */
[C---:B------:R-:W-:Y:S04]  /*1fad0*/  IMAD.WIDE.U32 R8, R12.reuse, R9, RZ ;  /* 0x000000090c087225 */ /* 0x040fe800078e00ff */
[----:B------:R-:W-:Y:S04]  /*1fae0*/  IMAD R2, R12, R7, R2 ;  /* 0x000000070c027224 */ /* 0x000fe800078e0202 */
[----:B------:R-:W-:Y:S02]  /*1faf0*/  IMAD.IADD R9, R9, 0x1, R2 ;  /* 0x0000000109097824 */ /* 0x000fe400078e0202 */
[----:B----4-:R-:W-:Y:S04]  /*1fb00*/  IMAD.IADD R5, R0, 0x1, -R5 ;  /* 0x0000000100057824 */ /* 0x010fe800078e0a05 */
[----:B---3--:R-:W-:Y:S01]  /*1fb10*/  IMAD R7, R15, R5, RZ ;  /* 0x000000050f077224 */ /* 0x008fe200078e02ff */
[----:B------:R-:W-:Y:S01]  /*1fb20*/  SHF.R.S32.HI R0, RZ, 0x1f, R5 ;  /* 0x0000001fff007819 */ /* 0x000fe20000011405 */
[----:B------:R-:W-:Y:S04]  /*1fb30*/  IMAD.WIDE.U32 R8, R5, R14, R8 ;  /* 0x0000000e05087225 */ /* 0x000fe800078e0008 */
[----:B------:R-:W-:Y:S04]  /*1fb40*/  IMAD R7, R14, R0, R7 ;  /* 0x000000000e077224 */ /* 0x000fe800078e0207 */
[----:B------:R-:W-:Y:S01]  /*1fb50*/  IMAD.IADD R5, R9, 0x1, R7 ;  /* 0x0000000109057824 */ /* 0x000fe200078e0207 */
[----:B------:R-:W-:Y:S05]  /*1fb60*/  BRA `(.L_x_1157) ;  /* 0x0000000000187947 */ /* 0x000fea0003800000 */
.L_x_1156:
[----:B--2---:R-:W-:Y:S02]  /*1fb70*/  R2UR UR4, R132 ;  /* 0x00000000840472ca */ /* 0x004fe400000e0000 */
[----:B------:R-:W-:Y:S11]  /*1fb80*/  R2UR UR5, R133 ;  /* 0x00000000850572ca */ /* 0x000ff600000e0000 */
[----:B------:R-:W-:Y:S02]  /*1fb90*/  @!UPT UIADD3 URZ, URZ, URZ, URZ ;  /* 0x0000003f3f3ff290 */ /* 0x000fe4000fffe03f */
[----:B-1----:R-:W2:Y:S02]  /*1fba0*/  LD.E R8, desc[UR4][R136.64+0x40] ;  /* 0x0000400488087980 */ /* 0x002ea4000c101900 */
[----:B--2---:R-:W-:Y:S05]  /*1fbb0*/  IMAD.U32 R8, R8, -0x80, RZ ;  /* 0xffffff8008087824 */ /* 0x004fea00078e00ff */
[----:B------:R-:W-:Y:S02]  /*1fbc0*/  SHF.R.S32.HI R5, RZ, 0x1f, R8 ;  /* 0x0000001fff057819 */ /* 0x000fe40000011408 */
.L_x_1157:
[----:B------:R-:W-:Y:S05]  /*1fbd0*/  BSYNC B0 ;  /* 0x0000000000007941 */ /* 0x000fea0003800000 */
.L_x_1155:
[C---:B------:R-:W-:Y:S01]  /*1fbe0*/  LOP3.LUT P3, RZ, R247.reuse, 0x1, RZ, 0xc0, !PT ;  /* 0x00000001f7ff7812 */ /* 0x040fe2000786c0ff */
[----:B------:R-:W-:Y:S01]  /*1fbf0*/  BSSY B1, `(.L_x_1158) ;  /* 0x0000250000017945 */ /* 0x000fe20003800000 */
[----:B------:R-:W-:Y:S02]  /*1fc00*/  LOP3.LUT P2, RZ, R247, 0x2, RZ, 0xc0, !PT ;  /* 0x00000002f7ff7812 */ /* 0x000fe4000784c0ff */
[CC--:B------:R-:W-:Y:S02]  /*1fc10*/  LEA R138, P1, R8.reuse, R152.reuse, 0x1 ;  /* 0x00000098088a7211 */ /* 0x0c0fe400078208ff */
[C---:B------:R-:W-:Y:S02]  /*1fc20*/  IADD3 R7, P0, R8.reuse, R231, RZ ;  /* 0x000000e708077210 */ /* 0x040fe40007f1e0ff */
[----:B------:R-:W-:Y:S03]  /*1fc30*/  LEA.HI.X R139, R8, R153, R5, 0x1, P1 ;  /* 0x00000099088b7211 */ /* 0x000fe600008f0c05 */
[----:B------:R-:W-:Y:S01]  /*1fc40*/  IMAD.X R2, R5, 0x1, R232, P0 ;  /* 0x0000000105027824 */ /* 0x000fe200000e06e8 */
[----:B------:R-:W-:Y:S02]  /*1fc50*/  IADD3 R5, P1, R7, R231, RZ ;  /* 0x000000e707057210 */ /* 0x000fe40007f3e0ff */
[C---:B------:R-:W-:Y:S02]  /*1fc60*/  @P3 R2UR UR8, R132.reuse ;  /* 0x00000000840832ca */ /* 0x040fe400000e0000 */
[C---:B------:R-:W-:Y:S02]  /*1fc70*/  @P3 R2UR UR9, R133.reuse ;  /* 0x00000000850932ca */ /* 0x040fe400000e0000 */
[C---:B------:R-:W-:Y:S02]  /*1fc80*/  @P2 R2UR UR4, R132.reuse ;  /* 0x00000000840422ca */ /* 0x040fe400000e0000 */
[----:B------:R-:W-:Y:S02]  /*1fc90*/  @P2 R2UR UR5, R133 ;  /* 0x00000000850522ca */ /* 0x000fe400000e0000 */
[CC--:B------:R-:W-:Y:S02]  /*1fca0*/  @P3 LEA R22, P4, R7.reuse, R152.reuse, 0x1 ;  /* 0x0000009807163211 */ /* 0x0c0fe400078808ff */
[C---:B------:R-:W-:Y:S02]  /*1fcb0*/  @P2 R2UR UR12, R132.reuse ;  /* 0x00000000840c22ca */ /* 0x040fe400000e0000 */
[-CC-:B------:R-:W-:Y:S02]  /*1fcc0*/  @P3 LEA.HI.X R23, R7, R153.reuse, R2.reuse, 0x1, P4 ;  /* 0x0000009907173211 */ /* 0x180fe400020f0c02 */
[----:B------:R-:W-:Y:S01]  /*1fcd0*/  @P2 R2UR UR13, R133 ;  /* 0x00000000850d22ca */ /* 0x000fe200000e0000 */
[----:B------:R-:W-:Y:S01]  /*1fce0*/  @!PT LDS RZ, [RZ] ;  /* 0x00000000fffff984 */ /* 0x000fe20000000800 */
[----:B------:R-:W-:Y:S01]  /*1fcf0*/  @!PT LDS RZ, [RZ] ;  /* 0x00000000fffff984 */ /* 0x000fe20000000800 */
[----:B------:R-:W-:Y:S01]  /*1fd00*/  @!PT LDS RZ, [RZ] ;  /* 0x00000000fffff984 */ /* 0x000fe20000000800 */
[----:B------:R-:W-:Y:S01]  /*1fd10*/  @P3 LDGSTS.E.BYPASS.LTC128B.128 [R243+0xc000], desc[UR8][R138.64] ;  /* 0x0c0000008af33fae */ /* 0x000fe2000b901d48 */
[CC--:B------:R-:W-:Y:S02]  /*1fd20*/  @P2 LEA R12, P0, R7.reuse, R152.reuse, 0x1 ;  /* 0x00000098070c2211 */ /* 0x0c0fe400078008ff */
[----:B------:R-:W-:Y:S01]  /*1fd30*/  @P3 R2UR UR10, R132 ;  /* 0x00000000840a32ca */ /* 0x000fe200000e0000 */
[----:B------:R-:W-:Y:S01]  /*1fd40*/  @!P3 STS.128 [R243+0xc000], RZ ;  /* 0x00c000fff300b388 */ /* 0x000fe20000000c00 */
[-C--:B------:R-:W-:Y:S01]  /*1fd50*/  @P2 LEA.HI.X R13, R7, R153.reuse, R2, 0x1, P0 ;  /* 0x00000099070d2211 */ /* 0x080fe200000f0c02 */
[----:B------:R-:W-:Y:S01]  /*1fd60*/  IMAD.X R2, R2, 0x1, R232, P1 ;  /* 0x0000000102027824 */ /* 0x000fe200008e06e8 */
[C---:B------:R-:W-:Y:S01]  /*1fd70*/  @P3 R2UR UR11, R133.reuse ;  /* 0x00000000850b32ca */ /* 0x040fe200000e0000 */
[----:B------:R-:W-:Y:S01]  /*1fd80*/  @!PT LDS RZ, [RZ] ;  /* 0x00000000fffff984 */ /* 0x000fe20000000800 */
[----:B------:R-:W-:Y:S01]  /*1fd90*/  @!PT LDS RZ, [RZ] ;  /* 0x00000000fffff984 */ /* 0x000fe20000000800 */
[----:B------:R-:W-:Y:S01]  /*1fda0*/  @!PT LDS RZ, [RZ] ;  /* 0x00000000fffff984 */ /* 0x000fe20000000800 */
[----:B------:R-:W-:Y:S01]  /*1fdb0*/  @P2 LDGSTS.E.BYPASS.LTC128B.128 [R243+0x10000], desc[UR4][R138.64+0x80] ;  /* 0x100000808af32fae */ /* 0x000fe2000b901d44 */
[C---:B------:R-:W-:Y:S02]  /*1fdc0*/  @P3 R2UR UR4, R132.reuse ;  /* 0x00000000840432ca */ /* 0x040fe400000e0000 */
[----:B------:R-:W-:Y:S01]  /*1fdd0*/  @P3 R2UR UR5, R133 ;  /* 0x00000000850532ca */ /* 0x000fe200000e0000 */
[----:B------:R-:W-:Y:S01]  /*1fde0*/  @!P2 STS.128 [R243+0x10000], RZ ;  /* 0x010000fff300a388 */ /* 0x000fe20000000c00 */
[CC--:B------:R-:W-:Y:S02]  /*1fdf0*/  @P3 LEA R16, P4, R5.reuse, R152.reuse, 0x1 ;  /* 0x0000009805103211 */ /* 0x0c0fe400078808ff */
[----:B------:R-:W-:Y:S02]  /*1fe00*/  @P2 R2UR UR8, R132 ;  /* 0x00000000840822ca */ /* 0x000fe400000e0000 */
[--C-:B------:R-:W-:Y:S02]  /*1fe10*/  @P3 LEA.HI.X R17, R5, R153, R2.reuse, 0x1, P4 ;  /* 0x0000009905113211 */ /* 0x100fe400020f0c02 */
[----:B------:R-:W-:Y:S02]  /*1fe20*/  @P2 R2UR UR9, R133 ;  /* 0x00000000850922ca */ /* 0x000fe400000e0000 */
[CC--:B------:R-:W-:Y:S02]  /*1fe30*/  @P2 LEA R10, P0, R5.reuse, R152.reuse, 0x1 ;  /* 0x00000098050a2211 */ /* 0x0c0fe400078008ff */
[C---:B------:R-:W-:Y:S01]  /*1fe40*/  IADD3 R7, P1, R5.reuse, R231, RZ ;  /* 0x000000e705077210 */ /* 0x040fe20007f3e0ff */
[----:B------:R-:W-:Y:S01]  /*1fe50*/  @!PT LDS RZ, [RZ] ;  /* 0x00000000fffff984 */ /* 0x000fe20000000800 */
[----:B------:R-:W-:Y:S01]  /*1fe60*/  @!PT LDS RZ, [RZ] ;  /* 0x00000000fffff984 */ /* 0x000fe20000000800 */
[----:B------:R-:W-:Y:S01]  /*1fe70*/  @!PT LDS RZ, [RZ] ;  /* 0x00000000fffff984 */ /* 0x000fe20000000800 */
[----:B------:R1:W-:Y:S01]  /*1fe80*/  @P3 LDGSTS.E.BYPASS.LTC128B.128 [R243+0xc800], desc[UR4][R22.64] ;  /* 0x0c80000016f33fae */ /* 0x0003e2000b901d44 */
[----:B------:R-:W-:Y:S02]  /*1fe90*/  @P2 LEA.HI.X R11, R5, R153, R2, 0x1, P0 ;  /* 0x00000099050b2211 */ /* 0x000fe400000f0c02 */
[CC--:B------:R-:W-:Y:S01]  /*1fea0*/  @P3 LEA R14, P4, R7.reuse, R152.reuse, 0x1 ;  /* 0x00000098070e3211 */ /* 0x0c0fe200078808ff */
[----:B------:R-:W-:Y:S01]  /*1feb0*/  @!P3 STS.128 [R243+0xc800], RZ ;  /* 0x00c800fff300b388 */ /* 0x000fe20000000c00 */
[----:B------:R-:W-:Y:S01]  /*1fec0*/  IMAD.X R2, R2, 0x1, R232, P1 ;  /* 0x0000000102027824 */ /* 0x000fe200008e06e8 */
[CC--:B------:R-:W-:Y:S02]  /*1fed0*/  @P2 LEA R8, P0, R7.reuse, R152.reuse, 0x1 ;  /* 0x0000009807082211 */ /* 0x0c0fe400078008ff */
[----:B------:R-:W-:Y:S01]  /*1fee0*/  @!PT LDS RZ, [RZ] ;  /* 0x00000000fffff984 */ /* 0x000fe20000000800 */
[----:B------:R-:W-:Y:S01]  /*1fef0*/  @!PT LDS RZ, [RZ] ;  /* 0x00000000fffff984 */ /* 0x000fe20000000800 */
[----:B------:R-:W-:Y:S01]  /*1ff00*/  @!PT LDS RZ, [RZ] ;  /* 0x00000000fffff984 */ /* 0x000fe20000000800 */
[----:B------:R-:W-:Y:S01]  /*1ff10*/  @P2 LDGSTS.E.BYPASS.LTC128B.128 [R243+0x10800], desc[UR12][R12.64+0x80] ;  /* 0x108000800cf32fae */ /* 0x000fe2000b901d4c */
[C---:B------:R-:W-:Y:S02]  /*1ff20*/  IADD3 R5, P1, R7.reuse, R231, RZ ;  /* 0x000000e707057210 */ /* 0x040fe40007f3e0ff */
[CCC-:B------:R-:W-:Y:S01]  /*1ff30*/  @P3 LEA.HI.X R15, R7.reuse, R153.reuse, R2.reuse, 0x1, P4 ;  /* 0x00000099070f3211 */ /* 0x1c0fe200020f0c02 */
        /* <DEDUP_REMOVED lines=8> */
[CC--:B------:R-:W-:Y:S02]  /*1ffc0*/  @P2 LEA R18, P0, R5.reuse, R152.reuse, 0x1 ;  /* 0x0000009805122211 */ /* 0x0c0fe400078008ff */
[C-C-:B------:R-:W-:Y:S01]  /*1ffd0*/  @P3 LEA.HI.X R21, R5.reuse, R153, R2.reuse, 0x1, P4 ;  /* 0x0000009905153211 */ /* 0x140fe200020f0c02 */
[----:B------:R-:W-:Y:S01]  /*1ffe0*/  @!P3 STS.128 [R243+0xd000], RZ ;  /* 0x00d000fff300b388 */ /* 0x000fe20000000c00 */
[C---:B------:R-:W-:Y:S02]  /*1fff0*/  IADD3 R7, P1, R5.reuse, R231, RZ ;  /* 0x000000e705077210 */ /* 0x040fe40007f3e0ff */
[-C--:B------:R-:W-:Y:S01]  /*20000*/  @P2 LEA.HI.X R19, R5, R153.reuse, R2, 0x1, P0 ;  /* 0x0000009905132211 */ /* 0x080fe200000f0c02 */
[----:B------:R-:W-:Y:S01]  /*20010*/  @!PT LDS RZ, [RZ] ;  /* 0x00000000fffff984 */ /* 0x000fe20000000800 */
[----:B------:R-:W-:Y:S01]  /*20020*/  @!PT LDS RZ, [RZ] ;  /* 0x00000000fffff984 */ /* 0x000fe20000000800 */
[----:B------:R-:W-:Y:S01]  /*20030*/  @!PT LDS RZ, [RZ] ;  /* 0x00000000fffff984 */ /* 0x000fe20000000800 */
[----:B------:R-:W-:Y:S01]  /*20040*/  @P2 LDGSTS.E.BYPASS.LTC128B.128 [R243+0x11000], desc[UR8][R10.64+0x80] ;  /* 0x110000800af32fae */ /* 0x000fe2000b901d48 */
[----:B------:R-:W-:Y:S01]  /*20050*/  @P2 R2UR UR14, R132 ;  /* 0x00000000840e22ca */ /* 0x000fe200000e0000 */
[----:B------:R-:W-:Y:S01]  /*20060*/  IMAD.X R2, R2, 0x1, R232, P1 ;  /* 0x0000000102027824 */ /* 0x000fe200008e06e8 */
[-C--:B-1----:R-:W-:Y:S01]  /*20070*/  @P3 LEA R22, P4, R7, R152.reuse, 0x1 ;  /* 0x0000009807163211 */ /* 0x082fe200078808ff */
[----:B------:R-:W-:Y:S01]  /*20080*/  @!P2 STS.128 [R243+0x11000], RZ ;  /* 0x011000fff300a388 */ /* 0x000fe20000000c00 */
[----:B------:R-:W-:Y:S02]  /*20090*/  @P2 R2UR UR15, R133 ;  /* 0x00000000850f22ca */ /* 0x000fe400000e0000 */
[C-C-:B------:R-:W-:Y:S01]  /*200a0*/  @P3 LEA.HI.X R23, R7.reuse, R153, R2.reuse, 0x1, P4 ;  /* 0x0000009907173211 */ /* 0x140fe200020f0c02 */
[----:B------:R-:W-:Y:S01]  /*200b0*/  @!PT LDS RZ, [RZ] ;  /* 0x00000000fffff984 */ /* 0x000fe20000000800 */
[----:B------:R-:W-:Y:S01]  /*200c0*/  @!PT LDS RZ, [RZ] ;  /* 0x00000000fffff984 */ /* 0x000fe20000000800 */
[----:B------:R-:W-:Y:S01]  /*200d0*/  @!PT LDS RZ, [RZ] ;  /* 0x00000000fffff984 */ /* 0x000fe20000000800 */
[----:B------:R-:W-:Y:S01]  /*200e0*/  @P3 LDGSTS.E.BYPASS.LTC128B.128 [R243+0xd800], desc[UR4][R14.64] ;  /* 0x0d8000000ef33fae */ /* 0x000fe2000b901d44 */
[CC--:B------:R-:W-:Y:S02]  /*200f0*/  @P2 LEA R6, P1, R7.reuse, R152.reuse, 0x1 ;  /* 0x0000009807062211 */ /* 0x0c0fe400078208ff */
[C---:B------:R-:W-:Y:S01]  /*20100*/  IADD3 R5, P0, R7.reuse, R231, RZ ;  /* 0x000000e707057210 */ /* 0x040fe20007f1e0ff */
[----:B------:R-:W-:Y:S01]  /*20110*/  @!P3 STS.128 [R243+0xd800], RZ ;  /* 0x00d800fff300b388 */ /* 0x000fe20000000c00 */
[-C--:B------:R-:W-:Y:S02]  /*20120*/  @P2 LEA.HI.X R7, R7, R153.reuse, R2, 0x1, P1 ;  /* 0x0000009907072211 */ /* 0x080fe400008f0c02 */
[-C--:B------:R-:W-:Y:S01]  /*20130*/  @P3 LEA R24, P6, R5, R152.reuse, 0x1 ;  /* 0x0000009805183211 */ /* 0x080fe200078c08ff */
[----:B------:R-:W-:Y:S01]  /*20140*/  @!PT LDS RZ, [RZ] ;  /* 0x00000000fffff984 */ /* 0x000fe20000000800 */
[----:B------:R-:W-:Y:S01]  /*20150*/  @!PT LDS RZ, [RZ] ;  /* 0x00000000fffff984 */ /* 0x000fe20000000800 */
[----:B------:R-:W-:Y:S01]  /*20160*/  @!PT LDS RZ, [RZ] ;  /* 0x00000000fffff984 */ /* 0x000fe20000000800 */
[----:B------:R1:W-:Y:S01]  /*20170*/  @P2 LDGSTS.E.BYPASS.LTC128B.128 [R243+0x11800], desc[UR12][R8.64+0x80] ;  /* 0x1180008008f32fae */ /* 0x0003e2000b901d4c */
[----:B------:R-:W-:Y:S01]  /*20180*/  @P3 R2UR UR12, R132 ;  /* 0x00000000840c32ca */ /* 0x000fe200000e0000 */
[----:B------:R-:W-:Y:S01]  /*20190*/  IMAD.X R2, R2, 0x1, R232, P0 ;  /* 0x0000000102027824 */ /* 0x000fe200000e06e8 */
[----:B------:R-:W-:Y:S01]  /*201a0*/  @P3 R2UR UR13, R133 ;  /* 0x00000000850d32ca */ /* 0x000fe200000e0000 */
[----:B------:R-:W-:Y:S01]  /*201b0*/  @!P2 STS.128 [R243+0x11800], RZ ;  /* 0x011800fff300a388 */ /* 0x000fe20000000c00 */
[CC--:B------:R-:W-:Y:S02]  /*201c0*/  @P2 LEA R28, P1, R5.reuse, R152.reuse, 0x1 ;  /* 0x00000098051c2211 */ /* 0x0c0fe400078208ff */
[--C-:B------:R-:W-:Y:S01]  /*201d0*/  @P3 LEA.HI.X R25, R5, R153, R2.reuse, 0x1, P6 ;  /* 0x0000009905193211 */ /* 0x100fe200030f0c02 */
[----:B------:R-:W-:Y:S01]  /*201e0*/  @!PT LDS RZ, [RZ] ;  /* 0x00000000fffff984 */ /* 0x000fe20000000800 */
[----:B------:R-:W-:Y:S01]  /*201f0*/  @!PT LDS RZ, [RZ] ;  /* 0x00000000fffff984 */ /* 0x000fe20000000800 */
[----:B------:R-:W-:Y:S01]  /*20200*/  @!PT LDS RZ, [RZ] ;  /* 0x00000000fffff984 */ /* 0x000fe20000000800 */
[----:B------:R-:W-:Y:S01]  /*20210*/  @P3 LDGSTS.E.BYPASS.LTC128B.128 [R243+0xe000], desc[UR10][R20.64] ;  /* 0x0e00000014f33fae */ /* 0x000fe2000b901d4a */
[C---:B------:R-:W-:Y:S02]  /*20220*/  @P2 R2UR UR10, R132.reuse ;  /* 0x00000000840a22ca */ /* 0x040fe400000e0000 */
[----:B------:R-:W-:Y:S01]  /*20230*/  @P2 R2UR UR11, R133 ;  /* 0x00000000850b22ca */ /* 0x000fe200000e0000 */
[----:B------:R-:W-:Y:S01]  /*20240*/  @!P3 STS.128 [R243+0xe000], RZ ;  /* 0x00e000fff300b388 */ /* 0x000fe20000000c00 */
[C---:B------:R-:W-:Y:S02]  /*20250*/  IADD3 R0, P5, R5.reuse, R231, RZ ;  /* 0x000000e705007210 */ /* 0x040fe40007fbe0ff */
[-C--:B------:R-:W-:Y:S01]  /*20260*/  @P2 LEA.HI.X R29, R5, R153.reuse, R2, 0x1, P1 ;  /* 0x00000099051d2211 */ /* 0x080fe200008f0c02 */
[----:B------:R-:W-:Y:S01]  /*20270*/  @!PT LDS RZ, [RZ] ;  /* 0x00000000fffff984 */ /* 0x000fe20000000800 */
[----:B------:R-:W-:Y:S01]  /*20280*/  @!PT LDS RZ, [RZ] ;  /* 0x00000000fffff984 */ /* 0x000fe20000000800 */
[----:B------:R-:W-:Y:S01]  /*20290*/  @!PT LDS RZ, [RZ] ;  /* 0x00000000fffff984 */ /* 0x000fe20000000800 */
[----:B------:R2:W-:Y:S01]  /*202a0*/  @P2 LDGSTS.E.BYPASS.LTC128B.128 [R243+0x12000], desc[UR8][R18.64+0x80] ;  /* 0x1200008012f32fae */ /* 0x0005e2000b901d48 */
[----:B------:R-:W-:Y:S01]  /*202b0*/  @P3 R2UR UR8, R132 ;  /* 0x00000000840832ca */ /* 0x000fe200000e0000 */
[----:B------:R-:W-:Y:S01]  /*202c0*/  IMAD.X R4, R2, 0x1, R232, P5 ;  /* 0x0000000102047824 */ /* 0x000fe200028e06e8 */
[C---:B------:R-:W-:Y:S01]  /*202d0*/  @P3 R2UR UR9, R133.reuse ;  /* 0x00000000850932ca */ /* 0x040fe200000e0000 */
[----:B------:R-:W-:Y:S01]  /*202e0*/  @!P2 STS.128 [R243+0x12000], RZ ;  /* 0x012000fff300a388 */ /* 0x000fe20000000c00 */
[CC--:B------:R-:W-:Y:S02]  /*202f0*/  @P3 LEA R30, P4, R0.reuse, R152.reuse, 0x1 ;  /* 0x00000098001e3211 */ /* 0x0c0fe400078808ff */
[C---:B------:R-:W-:Y:S01]  /*20300*/  @P2 LEA R36, P0, R0.reuse, R152, 0x1 ;  /* 0x0000009800242211 */ /* 0x040fe200078008ff */
[----:B------:R-:W-:Y:S01]  /*20310*/  @!PT LDS RZ, [RZ] ;  /* 0x00000000fffff984 */ /* 0x000fe20000000800 */
[----:B------:R-:W-:Y:S01]  /*20320*/  @!PT LDS RZ, [RZ] ;  /* 0x00000000fffff984 */ /* 0x000fe20000000800 */
[----:B------:R-:W-:Y:S01]  /*20330*/  @!PT LDS RZ, [RZ] ;  /* 0x00000000fffff984 */ /* 0x000fe20000000800 */
[----:B------:R-:W-:Y:S01]  /*20340*/  @P3 LDGSTS.E.BYPASS.LTC128B.128 [R243+0xe800], desc[UR4][R22.64] ;  /* 0x0e80000016f33fae */ /* 0x000fe2000b901d44 */
[-CC-:B------:R-:W-:Y:S02]  /*20350*/  @P3 LEA.HI.X R31, R0, R153.reuse, R4.reuse, 0x1, P4 ;  /* 0x00000099001f3211 */ /* 0x180fe400020f0c04 */
[----:B------:R-:W-:Y:S01]  /*20360*/  @P2 R2UR UR4, R132 ;  /* 0x00000000840422ca */ /* 0x000fe200000e0000 */
[----:B------:R-:W-:Y:S01]  /*20370*/  @!P3 STS.128 [R243+0xe800], RZ ;  /* 0x00e800fff300b388 */ /* 0x000fe20000000c00 */
[----:B------:R-:W-:Y:S02]  /*20380*/  @P2 R2UR UR5, R133 ;  /* 0x00000000850522ca */ /* 0x000fe400000e0000 */
[----:B------:R-:W-:Y:S01]  /*20390*/  @P2 LEA.HI.X R37, R0, R153, R4, 0x1, P0 ;  /* 0x0000009900252211 */ /* 0x000fe200000f0c04 */
[----:B------:R-:W-:Y:S01]  /*203a0*/  @!PT LDS RZ, [RZ] ;  /* 0x00000000fffff984 */ /* 0x000fe20000000800 */
[----:B------:R-:W-:Y:S01]  /*203b0*/  @!PT LDS RZ, [RZ] ;  /* 0x00000000fffff984 */ /* 0x000fe20000000800 */
[----:B------:R-:W-:Y:S01]  /*203c0*/  @!PT LDS RZ, [RZ] ;  /* 0x00000000fffff984 */ /* 0x000fe20000000800 */
[----:B------:R-:W-:Y:S01]  /*203d0*/  @P2 LDGSTS.E.BYPASS.LTC128B.128 [R243+0x12800], desc[UR14][R6.64+0x80] ;  /* 0x1280008006f32fae */ /* 0x000fe2000b901d4e */
[----:B------:R-:W-:Y:S03]  /*203e0*/  ISETP.GE.AND P0, PT, R246, 0x2, PT ;  /* 0x00000002f600780c */ /* 0x000fe60003f06270 */
        /* <DEDUP_REMOVED lines=19> */
[----:B------:R5:W-:Y:S04]  /*20520*/  @P2 LDGSTS.E.BYPASS.LTC128B.128 [R243+0x13800], desc[UR4][R36.64+0x80] ;  /* 0x1380008024f32fae */ /* 0x000be8000b901d44 */
[----:B------:R-:W-:Y:S04]  /*20530*/  @!P2 STS.128 [R243+0x13800], RZ ;  /* 0x013800fff300a388 */ /* 0x000fe80000000c00 */
[----:B------:R-:W-:Y:S04]  /*20540*/  LDSM.16.M88.4 R64, [R230] ;  /* 0x00000000e640783b */ /* 0x000fe80000000200 */
[----:B-1----:R-:W1:Y:S04]  /*20550*/  LDSM.16.M88.4 R8, [R229+0x4000] ;  /* 0x00400000e508783b */ /* 0x002e680000000200 */
[----:B--2---:R-:W2:Y:S04]  /*20560*/  LDSM.16.M88.4 R16, [R229+0x4800] ;  /* 0x00480000e510783b */ /* 0x004ea80000000200 */
[----:B---3--:R-:W3:Y:S04]  /*20570*/  LDSM.16.M88.4 R24, [R229+0x5000] ;  /* 0x00500000e518783b */ /* 0x008ee80000000200 */
[----:B------:R-:W4:Y:S04]  /*20580*/  LDSM.16.M88.4 R32, [R229+0x5800] ;  /* 0x00580000e520783b */ /* 0x000f280000000200 */
[----:B------:R-:W0:Y:S04]  /*20590*/  LDGDEPBAR ;  /* 0x00000000000079af */ /* 0x000e280000000000 */
[----:B------:R-:W5:Y:S04]  /*205a0*/  LDSM.16.M88.4 R40, [R229+0x6000] ;  /* 0x00600000e528783b */ /* 0x000f680000000200 */
[----:B------:R-:W5:Y:S04]  /*205b0*/  LDSM.16.M88.4 R48, [R229+0x6800] ;  /* 0x00680000e530783b */ /* 0x000f680000000200 */
[----:B------:R-:W5:Y:S04]  /*205c0*/  LDSM.16.M88.4 R56, [R229+0x7000] ;  /* 0x00700000e538783b */ /* 0x000f680000000200 */
[----:B------:R-:W5:Y:S04]  /*205d0*/  LDSM.16.M88.4 R140, [R229+0x7800] ;  /* 0x00780000e58c783b */ /* 0x000f680000000200 */
[----:B------:R-:W-:Y:S01]  /*205e0*/  LDSM.16.M88.4 R144, [R228] ;  /* 0x00000000e490783b */ /* 0x000fe20000000200 */
[C---:B-1----:R-:W-:Y:S03]  /*205f0*/  HMMA.16816.F32 R4, R64.reuse, R8, RZ ;  /* 0x000000084004723c */ /* 0x042fe600000018ff */
[----:B------:R-:W1:Y:S04]  /*20600*/  LDSM.16.M88.4 R148, [R227] ;  /* 0x00000000e394783b */ /* 0x000e680000000200 */
[----:B------:R-:W1:Y:S01]  /*20610*/  LDSM.16.M88.4 R152, [R219] ;  /* 0x00000000db98783b */ /* 0x000e620000000200 */
[C---:B------:R-:W-:Y:S03]  /*20620*/  HMMA.16816.F32 R8, R64.reuse, R10, RZ ;  /* 0x0000000a4008723c */ /* 0x040fe600000018ff */
[----:B------:R-:W1:Y:S03]  /*20630*/  LDSM.16.M88.4 R156, [R218] ;  /* 0x00000000da9c783b */ /* 0x000e660000000200 */
[C---:B--2---:R-:W-:Y:S01]  /*20640*/  HMMA.16816.F32 R12, R64.reuse, R16, RZ ;  /* 0x00000010400c723c */ /* 0x044fe200000018ff */
[----:B------:R-:W2:Y:S04]  /*20650*/  LDSM.16.M88.4 R160, [R217] ;  /* 0x00000000d9a0783b */ /* 0x000ea80000000200 */
[----:B------:R-:W2:Y:S01]  /*20660*/  LDSM.16.M88.4 R164, [R216] ;  /* 0x00000000d8a4783b */ /* 0x000ea20000000200 */
[C---:B------:R-:W-:Y:S03]  /*20670*/  HMMA.16816.F32 R16, R64.reuse, R18, RZ ;  /* 0x000000124010723c */ /* 0x040fe600000018ff */
[----:B------:R-:W2:Y:S03]  /*20680*/  LDSM.16.M88.4 R168, [R215] ;  /* 0x00000000d7a8783b */ /* 0x000ea60000000200 */
[C---:B---3--:R-:W-:Y:S01]  /*20690*/  HMMA.16816.F32 R20, R64.reuse, R24, RZ ;  /* 0x000000184014723c */ /* 0x048fe200000018ff */
[----:B------:R-:W3:Y:S04]  /*206a0*/  LDSM.16.M88.4 R172, [R214] ;  /* 0x00000000d6ac783b */ /* 0x000ee80000000200 */
[----:B------:R-:W-:Y:S01]  /*206b0*/  LDSM.16.M88.4 R176, [R223+0x5000] ;  /* 0x00500000dfb0783b */ /* 0x000fe20000000200 */
[C---:B------:R-:W-:Y:S03]  /*206c0*/  HMMA.16816.F32 R24, R64.reuse, R26, RZ ;  /* 0x0000001a4018723c */ /* 0x040fe600000018ff */
[----:B------:R-:W-:Y:S03]  /*206d0*/  LDSM.16.M88.4 R180, [R223+0x5800] ;  /* 0x00580000dfb4783b */ /* 0x000fe60000000200 */
[C---:B----4-:R-:W-:Y:S01]  /*206e0*/  HMMA.16816.F32 R28, R64.reuse, R32, RZ ;  /* 0x00000020401c723c */ /* 0x050fe200000018ff */
[----:B------:R-:W-:Y:S04]  /*206f0*/  LDSM.16.M88.4 R184, [R225] ;  /* 0x00000000e1b8783b */ /* 0x000fe80000000200 */
[----:B------:R-:W-:Y:S01]  /*20700*/  LDSM.16.M88.4 R188, [R212] ;  /* 0x00000000d4bc783b */ /* 0x000fe20000000200 */
[C---:B------:R-:W-:Y:S03]  /*20710*/  HMMA.16816.F32 R32, R64.reuse, R34, RZ ;  /* 0x000000224020723c */ /* 0x040fe600000018ff */
[----:B------:R-:W-:Y:S03]  /*20720*/  LDSM.16.M88.4 R192, [R212+0x6000] ;  /* 0x00600000d4c0783b */ /* 0x000fe60000000200 */
[C---:B-----5:R-:W-:Y:S01]  /*20730*/  HMMA.16816.F32 R36, R64.reuse, R40, RZ ;  /* 0x000000284024723c */ /* 0x060fe200000018ff */
[----:B------:R-:W-:Y:S04]  /*20740*/  LDSM.16.M88.4 R196, [R212+0x6800] ;  /* 0x00680000d4c4783b */ /* 0x000fe80000000200 */
[----:B------:R-:W-:Y:S01]  /*20750*/  LDSM.16.M88.4 R200, [R212+0x7000] ;  /* 0x00700000d4c8783b */ /* 0x000fe20000000200 */
[C---:B------:R-:W-:Y:S06]  /*20760*/  HMMA.16816.F32 R40, R64.reuse, R42, RZ ;  /* 0x0000002a4028723c */ /* 0x040fec00000018ff */
[C---:B------:R-:W-:Y:S06]  /*20770*/  HMMA.16816.F32 R44, R64.reuse, R48, RZ ;  /* 0x00000030402c723c */ /* 0x040fec00000018ff */
[C---:B------:R-:W-:Y:S06]  /*20780*/  HMMA.16816.F32 R48, R64.reuse, R50, RZ ;  /* 0x000000324030723c */ /* 0x040fec00000018ff */
[C---:B------:R-:W-:Y:S06]  /*20790*/  HMMA.16816.F32 R52, R64.reuse, R56, RZ ;  /* 0x000000384034723c */ /* 0x040fec00000018ff */
[C---:B------:R-:W-:Y:S06]  /*207a0*/  HMMA.16816.F32 R56, R64.reuse, R58, RZ ;  /* 0x0000003a4038723c */ /* 0x040fec00000018ff */
[C---:B------:R-:W-:Y:S06]  /*207b0*/  HMMA.16816.F32 R60, R64.reuse, R140, RZ ;  /* 0x0000008c403c723c */ /* 0x040fec00000018ff */
[----:B------:R-:W-:Y:S01]  /*207c0*/  HMMA.16816.F32 R64, R64, R142, RZ ;  /* 0x0000008e4040723c */ /* 0x000fe200000018ff */
[----:B------:R-:W4:Y:S05]  /*207d0*/  LDSM.16.M88.4 R140, [R213] ;  /* 0x00000000d58c783b */ /* 0x000f2a0000000200 */
[C---:B-1----:R-:W-:Y:S06]  /*207e0*/  HMMA.16816.F32 R4, R144.reuse, R148, R4 ;  /* 0x000000949004723c */ /* 0x042fec0000001804 */
[C---:B------:R-:W-:Y:S01]  /*207f0*/  HMMA.16816.F32 R8, R144.reuse, R150, R8 ;  /* 0x000000969008723c */ /* 0x040fe20000001808 */
[----:B------:R-:W-:Y:S05]  /*20800*/  LDSM.16.M88.4 R148, [R226] ;  /* 0x00000000e294783b */ /* 0x000fea0000000200 */
[C---:B------:R-:W-:Y:S06]  /*20810*/  HMMA.16816.F32 R12, R144.reuse, R152, R12 ;  /* 0x00000098900c723c */ /* 0x040fec000000180c */
[C---:B------:R-:W-:Y:S01]  /*20820*/  HMMA.16816.F32 R16, R144.reuse, R154, R16 ;  /* 0x0000009a9010723c */ /* 0x040fe20000001810 */
[----:B------:R-:W1:Y:S05]  /*20830*/  LDSM.16.M88.4 R152, [R223+0x4000] ;  /* 0x00400000df98783b */ /* 0x000e6a0000000200 */
[C---:B------:R-:W-:Y:S06]  /*20840*/  HMMA.16816.F32 R20, R144.reuse, R156, R20 ;  /* 0x0000009c9014723c */ /* 0x040fec0000001814 */
        /* <DEDUP_REMOVED lines=8> */
[C---:B------:R-:W-:Y:S06]  /*208d0*/  HMMA.16816.F32 R44, R144.reuse, R168, R44 ;  /* 0x000000a8902c723c */ /* 0x040fec000000182c */
[C---:B------:R-:W-:Y:S01]  /*208e0*/  HMMA.16816.F32 R48, R144.reuse, R170, R48 ;  /* 0x000000aa9030723c */ /* 0x040fe20000001830 */
[----:B------:R-:W2:Y:S05]  /*208f0*/  LDSM.16.M88.4 R168, [R223+0x7000] ;  /* 0x00700000dfa8783b */ /* 0x000eaa0000000200 */
[C---:B---3--:R-:W-:Y:S06]  /*20900*/  HMMA.16816.F32 R52, R144.reuse, R172, R52 ;  /* 0x000000ac9034723c */ /* 0x048fec0000001834 */
[C---:B------:R-:W-:Y:S01]  /*20910*/  HMMA.16816.F32 R56, R144.reuse, R174, R56 ;  /* 0x000000ae9038723c */ /* 0x040fe20000001838 */
[----:B------:R-:W3:Y:S05]  /*20920*/  LDSM.16.M88.4 R172, [R223+0x7800] ;  /* 0x00780000dfac783b */ /* 0x000eea0000000200 */
[C---:B----4-:R-:W-:Y:S06]  /*20930*/  HMMA.16816.F32 R60, R144.reuse, R140, R60 ;  /* 0x0000008c903c723c */ /* 0x050fec000000183c */
[----:B------:R-:W-:Y:S01]  /*20940*/  HMMA.16816.F32 R64, R144, R142, R64 ;  /* 0x0000008e9040723c */ /* 0x000fe20000001840 */
[----:B------:R-:W4:Y:S04]  /*20950*/  LDSM.16.M88.4 R140, [R212+0x800] ;  /* 0x00080000d48c783b */ /* 0x000f280000000200 */
[----:B------:R-:W4:Y:S01]  /*20960*/  LDSM.16.M88.4 R144, [R212+0x1000] ;  /* 0x00100000d490783b */ /* 0x000f220000000200 */
        /* <DEDUP_REMOVED lines=8> */
[----:B------:R-:W-:Y:S05]  /*209f0*/  LDSM.16.M88.4 R176, [R211] ;  /* 0x00000000d3b0783b */ /* 0x000fea0000000200 */
[C---:B------:R-:W-:Y:S06]  /*20a00*/  HMMA.16816.F32 R28, R148.reuse, R180, R28 ;  /* 0x000000b4941c723c */ /* 0x040fec000000181c */
[C---:B------:R-:W-:Y:S01]  /*20a10*/  HMMA.16816.F32 R32, R148.reuse, R182, R32 ;  /* 0x000000b69420723c */ /* 0x040fe20000001820 */
[----:B------:R-:W-:Y:S05]  /*20a20*/  LDSM.16.M88.4 R180, [R206] ;  /* 0x00000000ceb4783b */ /* 0x000fea0000000200 */
[C---:B--2---:R-:W-:Y:S06]  /*20a30*/  HMMA.16816.F32 R36, R148.reuse, R160, R36 ;  /* 0x000000a09424723c */ /* 0x044fec0000001824 */
        /* <DEDUP_REMOVED lines=8> */
[C---:B---3--:R-:W-:Y:S06]  /*20ac0*/  HMMA.16816.F32 R60, R148.reuse, R172, R60 ;  /* 0x000000ac943c723c */ /* 0x048fec000000183c */
[----:B------:R-:W-:Y:S01]  /*20ad0*/  HMMA.16816.F32 R64, R148, R174, R64 ;  /* 0x000000ae9440723c */ /* 0x000fe20000001840 */
[----:B------:R-:W2:Y:S04]  /*20ae0*/  LDSM.16.M88.4 R148, [R212+0x2800] ;  /* 0x00280000d494783b */ /* 0x000ea80000000200 */
[----:B------:R-:W-:Y:S01]  /*20af0*/  LDSM.16.M88.4 R172, [R228+0x2000] ;  /* 0x00200000e4ac783b */ /* 0x000fe20000000200 */
[C---:B------:R-:W-:Y:S06]  /*20b00*/  HMMA.16816.F32 R4, R184.reuse, R188, R4 ;  /* 0x000000bcb804723c */ /* 0x040fec0000001804 */
[C---:B------:R-:W-:Y:S01]  /*20b10*/  HMMA.16816.F32 R8, R184.reuse, R190, R8 ;  /* 0x000000beb808723c */ /* 0x040fe20000001808 */
[----:B------:R-:W-:Y:S05]  /*20b20*/  LDSM.16.M88.4 R188, [R212+0x5800] ;  /* 0x00580000d4bc783b */ /* 0x000fea0000000200 */
[C---:B----4-:R-:W-:Y:S06]  /*20b30*/  HMMA.16816.F32 R12, R184.reuse, R140, R12 ;  /* 0x0000008cb80c723c */ /* 0x050fec000000180c */
        /* <DEDUP_REMOVED lines=18> */
[----:B------:R-:W-:Y:S01]  /*20c60*/  HMMA.16816.F32 R64, R184, R166, R64 ;  /* 0x000000a6b840723c */ /* 0x000fe20000001840 */
[----:B------:R-:W2:Y:S04]  /*20c70*/  LDSM.16.M88.4 R164, [R229+0xb000] ;  /* 0x00b00000e5a4783b */ /* 0x000ea80000000200 */
[----:B------:R-:W-:Y:S01]  /*20c80*/  LDSM.16.M88.4 R184, [R205] ;  /* 0x00000000cdb8783b */ /* 0x000fe20000000200 */
[C---:B---3--:R-:W-:Y:S06]  /*20c90*/  HMMA.16816.F32 R4, R140.reuse, R168, R4 ;  /* 0x000000a88c04723c */ /* 0x048fec0000001804 */
[C---:B------:R-:W-:Y:S01]  /*20ca0*/  HMMA.16816.F32 R8, R140.reuse, R170, R8 ;  /* 0x000000aa8c08723c */ /* 0x040fe20000001808 */
[----:B------:R-:W3:Y:S05]  /*20cb0*/  LDSM.16.M88.4 R168, [R229+0xb800] ;  /* 0x00b80000e5a8783b */ /* 0x000eea0000000200 */
[C---:B----4-:R-:W-:Y:S06]  /*20cc0*/  HMMA.16816.F32 R12, R140.reuse, R144, R12 ;  /* 0x000000908c0c723c */ /* 0x050fec000000180c */
[C---:B------:R-:W-:Y:S01]  /*20cd0*/  HMMA.16816.F32 R16, R140.reuse, R146, R16 ;  /* 0x000000928c10723c */ /* 0x040fe20000001810 */
[----:B------:R-:W4:Y:S05]  /*20ce0*/  LDSM.16.M88.4 R144, [R210] ;  /* 0x00000000d290783b */ /* 0x000f2a0000000200 */
[C---:B-1----:R-:W-:Y:S06]  /*20cf0*/  HMMA.16816.F32 R20, R140.reuse, R152, R20 ;  /* 0x000000988c14723c */ /* 0x042fec0000001814 */
[C---:B------:R-:W-:Y:S01]  /*20d00*/  HMMA.16816.F32 R24, R140.reuse, R154, R24 ;  /* 0x0000009a8c18723c */ /* 0x040fe20000001818 */
[----:B------:R-:W1:Y:S05]  /*20d10*/  LDSM.16.M88.4 R152, [R209] ;  /* 0x00000000d198783b */ /* 0x000e6a0000000200 */
[C---:B-----5:R-:W-:Y:S06]  /*20d20*/  HMMA.16816.F32 R28, R140.reuse, R156, R28 ;  /* 0x0000009c8c1c723c */ /* 0x060fec000000181c */
[C---:B------:R-:W-:Y:S01]  /*20d30*/  HMMA.16816.F32 R32, R140.reuse, R158, R32 ;  /* 0x0000009e8c20723c */ /* 0x040fe20000001820 */
[----:B------:R-:W5:Y:S05]  /*20d40*/  LDSM.16.M88.4 R156, [R208] ;  /* 0x00000000d09c783b */ /* 0x000f6a0000000200 */
[C---:B--2---:R-:W-:Y:S06]  /*20d50*/  HMMA.16816.F32 R36, R140.reuse, R148, R36 ;  /* 0x000000948c24723c */ /* 0x044fec0000001824 */
[C---:B------:R-:W-:Y:S01]  /*20d60*/  HMMA.16816.F32 R40, R140.reuse, R150, R40 ;  /* 0x000000968c28723c */ /* 0x040fe20000001828 */
[----:B------:R-:W2:Y:S05]  /*20d70*/  LDSM.16.M88.4 R148, [R207] ;  /* 0x00000000cf94783b */ /* 0x000eaa0000000200 */
        /* <DEDUP_REMOVED lines=8> */
[----:B------:R-:W3:Y:S04]  /*20e00*/  LDSM.16.M88.4 R140, [R204] ;  /* 0x00000000cc8c783b */ /* 0x000ee80000000200 */
[----:B------:R-:W-:Y:S01]  /*20e10*/  LDSM.16.M88.4 R168, [R223+0xa800] ;  /* 0x00a80000dfa8783b */ /* 0x000fe20000000200 */
[C---:B------:R-:W-:Y:S06]  /*20e20*/  HMMA.16816.F32 R4, R172.reuse, R176, R4 ;  /* 0x000000b0ac04723c */ /* 0x040fec0000001804 */
[C---:B------:R-:W-:Y:S01]  /*20e30*/  HMMA.16816.F32 R8, R172.reuse, R178, R8 ;  /* 0x000000b2ac08723c */ /* 0x040fe20000001808 */
[----:B------:R-:W-:Y:S05]  /*20e40*/  LDSM.16.M88.4 R176, [R223+0xb000] ;  /* 0x00b00000dfb0783b */ /* 0x000fea0000000200 */
        /* <DEDUP_REMOVED lines=8> */
[----:B------:R-:W-:Y:S05]  /*20ed0*/  LDSM.16.M88.4 R156, [R223+0xa000] ;  /* 0x00a00000df9c783b */ /* 0x000fea0000000200 */
[C---:B--2---:R-:W-:Y:S06]  /*20ee0*/  HMMA.16816.F32 R36, R172.reuse, R148, R36 ;  /* 0x00000094ac24723c */ /* 0x044fec0000001824 */
[C---:B------:R-:W-:Y:S01]  /*20ef0*/  HMMA.16816.F32 R40, R172.reuse, R150, R40 ;  /* 0x00000096ac28723c */ /* 0x040fe20000001828 */
[----:B------:R-:W1:Y:S05]  /*20f00*/  LDSM.16.M88.4 R148, [R223+0x9000] ;  /* 0x00900000df94783b */ /* 0x000e6a0000000200 */
[C---:B------:R-:W-:Y:S06]  /*20f10*/  HMMA.16816.F32 R44, R172.reuse, R180, R44 ;  /* 0x000000b4ac2c723c */ /* 0x040fec000000182c */
[C---:B------:R-:W-:Y:S01]  /*20f20*/  HMMA.16816.F32 R48, R172.reuse, R182, R48 ;  /* 0x000000b6ac30723c */ /* 0x040fe20000001830 */
[----:B------:R-:W2:Y:S05]  /*20f30*/  LDSM.16.M88.4 R180, [R223+0xb800] ;  /* 0x00b80000dfb4783b */ /* 0x000eaa0000000200 */
[C---:B------:R-:W-:Y:S06]  /*20f40*/  HMMA.16816.F32 R52, R172.reuse, R184, R52 ;  /* 0x000000b8ac34723c */ /* 0x040fec0000001834 */
[C---:B------:R-:W-:Y:S01]  /*20f50*/  HMMA.16816.F32 R56, R172.reuse, R186, R56 ;  /* 0x000000baac38723c */ /* 0x040fe20000001838 */
[----:B------:R-:W-:Y:S05]  /*20f60*/  LDSM.16.M88.4 R184, [R212+0x5000] ;  /* 0x00500000d4b8783b */ /* 0x000fea0000000200 */
[C---:B---3--:R-:W-:Y:S06]  /*20f70*/  HMMA.16816.F32 R60, R172.reuse, R140, R60 ;  /* 0x0000008cac3c723c */ /* 0x048fec000000183c */
[----:B------:R-:W-:Y:S01]  /*20f80*/  HMMA.16816.F32 R64, R172, R142, R64 ;  /* 0x0000008eac40723c */ /* 0x000fe20000001840 */
[----:B------:R-:W-:Y:S04]  /*20f90*/  LDSM.16.M88.4 R140, [R225+0x2000] ;  /* 0x00200000e18c783b */ /* 0x000fe80000000200 */
[----:B------:R-:W3:Y:S01]  /*20fa0*/  LDSM.16.M88.4 R172, [R212+0x4000] ;  /* 0x00400000d4ac783b */ /* 0x000ee20000000200 */
[C---:B------:R-:W-:Y:S06]  /*20fb0*/  HMMA.16816.F32 R4, R160.reuse, R164, R4 ;  /* 0x000000a4a004723c */ /* 0x040fec0000001804 */
[C---:B------:R-:W-:Y:S01]  /*20fc0*/  HMMA.16816.F32 R8, R160.reuse, R166, R8 ;  /* 0x000000a6a008723c */ /* 0x040fe20000001808 */
[----:B------:R-:W5:Y:S05]  /*20fd0*/  LDSM.16.M88.4 R164, [R212+0x4800] ;  /* 0x00480000d4a4783b */ /* 0x000f6a0000000200 */
[C---:B----4-:R-:W-:Y:S06]  /*20fe0*/  HMMA.16816.F32 R12, R160.reuse, R144, R12 ;  /* 0x00000090a00c723c */ /* 0x050fec000000180c */
[C---:B------:R-:W-:Y:S01]  /*20ff0*/  HMMA.16816.F32 R16, R160.reuse, R146, R16 ;  /* 0x00000092a010723c */ /* 0x040fe20000001810 */
[----:B------:R-:W4:Y:S01]  /*21000*/  LDSM.16.M88.4 R144, [R212+0x7800] ;  /* 0x00780000d490783b */ /* 0x000f220000000200 */
[----:B------:R-:W-:Y:S04]  /*21010*/  DEPBAR.LE SB0, 0x0 ;  /* 0x000080000000791a */ /* 0x000fe80000000000 */
[C---:B-1----:R-:W-:Y:S01]  /*21020*/  HMMA.16816.F32 R20, R160.reuse, R148, R20 ;  /* 0x00000094a014723c */ /* 0x042fe20000001814 */
[----:B------:R-:W-:Y:S05]  /*21030*/  BAR.SYNC.DEFER_BLOCKING 0x0 ;  /* 0x0000000000007b1d */ /* 0x000fea0000010000 */
        /* <DEDUP_REMOVED lines=9> */
[C---:B------:R-:W-:Y:S06]  /*210d0*/  HMMA.16816.F32 R52, R160.reuse, R176, R52 ;  /* 0x000000b0a034723c */ /* 0x040fec0000001834 */
[C---:B------:R-:W-:Y:S06]  /*210e0*/  HMMA.16816.F32 R56, R160.reuse, R178, R56 ;  /* 0x000000b2a038723c */ /* 0x040fec0000001838 */
[C---:B--2---:R-:W-:Y:S06]  /*210f0*/  HMMA.16816.F32 R60, R160.reuse, R180, R60 ;  /* 0x000000b4a03c723c */ /* 0x044fec000000183c */
[----:B------:R-:W-:Y:S06]  /*21100*/  HMMA.16816.F32 R64, R160, R182, R64 ;  /* 0x000000b6a040723c */ /* 0x000fec0000001840 */
[C---:B---3--:R-:W-:Y:S06]  /*21110*/  HMMA.16816.F32 R4, R140.reuse, R172, R4 ;  /* 0x000000ac8c04723c */ /* 0x048fec0000001804 */
[C---:B------:R-:W-:Y:S06]  /*21120*/  HMMA.16816.F32 R8, R140.reuse, R174, R8 ;  /* 0x000000ae8c08723c */ /* 0x040fec0000001808 */
[C---:B-----5:R-:W-:Y:S06]  /*21130*/  HMMA.16816.F32 R12, R140.reuse, R164, R12 ;  /* 0x000000a48c0c723c */ /* 0x060fec000000180c */
        /* <DEDUP_REMOVED lines=11> */
[C---:B----4-:R-:W-:Y:S06]  /*211f0*/  HMMA.16816.F32 R60, R140.reuse, R144, R60 ;  /* 0x000000908c3c723c */ /* 0x050fec000000183c */
[----:B------:R-:W-:Y:S01]  /*21200*/  HMMA.16816.F32 R64, R140, R146, R64 ;  /* 0x000000928c40723c */ /* 0x000fe20000001840 */
[----:B------:R-:W-:Y:S11]  /*21210*/  @!UPT UIADD3 URZ, URZ, URZ, URZ ;  /* 0x0000003f3f3ff290 */ /* 0x000ff6000fffe03f */
[----:B------:R-:W-:Y:S01]  /*21220*/  @!UPT UIADD3 URZ, URZ, URZ, URZ ;  /* 0x0000003f3f3ff290 */ /* 0x000fe2000fffe03f */
[----:B------:R-:W-:Y:S11]  /*21230*/  @!P0 BRA `(.L_x_1159) ;  /* 0x0000000c00ac8947 */ /* 0x000ff60003800000 */
[----:B------:R-:W-:Y:S01]  /*21240*/  ISETP.NE.U32.AND P0, PT, R244, RZ, PT ;  /* 0x000000fff400720c */ /* 0x000fe20003f05070 */
[----:B------:R-:W-:Y:S03]  /*21250*/  BSSY B0, `(.L_x_1160) ;  /* 0x0000052000007945 */ /* 0x000fe60003800000 */
[----:B------:R-:W-:Y:S11]  /*21260*/  ISETP.NE.AND.EX P0, PT, R245, RZ, PT, P0 ;  /* 0x000000fff500720c */ /* 0x000ff60003f05300 */
[----:B------:R-:W-:Y:S02]  /*21270*/  @!UPT UIADD3 URZ, URZ, URZ, URZ ;  /* 0x0000003f3f3ff290 */ /* 0x000fe4000fffe03f */
[----:B------:R-:W-:Y:S05]  /*21280*/  @!P0 BRA `(.L_x_1161) ;  /* 0x0000000400208947 */ /* 0x000fea0003800000 */
[----:B------:R-:W-:Y:S01]  /*21290*/  IMAD.SHL.U32 R142, R246, 0x80, RZ ;  /* 0x00000080f68e7824 */ /* 0x000fe200078e00ff */
[----:B------:R-:W-:Y:S02]  /*212a0*/  R2UR UR4, R132 ;  /* 0x00000000840472ca */ /* 0x000fe400000e0000 */
[C---:B------:R-:W-:Y:S01]  /*212b0*/  R2UR UR5, R133.reuse ;  /* 0x00000000850572ca */ /* 0x040fe200000e0000 */
[----:B------:R-:W-:Y:S01]  /*212c0*/  VIADD R138, R142, 0xffffff00 ;  /* 0xffffff008e8a7836 */ /* 0x000fe20000000000 */
[----:B------:R-:W-:Y:S01]  /*212d0*/  R2UR UR10, R132 ;  /* 0x00000000840a72ca */ /* 0x000fe200000e0000 */
[----:B------:R-:W-:Y:S01]  /*212e0*/  VIADD R142, R142, 0xffffff80 ;  /* 0xffffff808e8e7836 */ /* 0x000fe20000000000 */
[C---:B------:R-:W-:Y:S02]  /*212f0*/  R2UR UR11, R133.reuse ;  /* 0x00000000850b72ca */ /* 0x040fe400000e0000 */
[C---:B------:R-:W-:Y:S02]  /*21300*/  R2UR UR12, R132.reuse ;  /* 0x00000000840c72ca */ /* 0x040fe400000e0000 */
[C---:B------:R-:W-:Y:S02]  /*21310*/  R2UR UR13, R133.reuse ;  /* 0x00000000850d72ca */ /* 0x040fe400000e0000 */
[----:B------:R-:W-:Y:S02]  /*21320*/  R2UR UR8, R132 ;  /* 0x00000000840872ca */ /* 0x000fe400000e0000 */
[----:B------:R-:W-:Y:S01]  /*21330*/  R2UR UR9, R133 ;  /* 0x00000000850972ca */ /* 0x000fe200000e0000 */
[----:B------:R-:W2:Y:S11]  /*21340*/  LD.E R143, desc[UR4][R136.64+0x170] ;  /* 0x00017004888f7980 */ /* 0x000eb6000c101900 */
        /* <DEDUP_REMOVED lines=8> */
[----:B------:R-:W-:Y:S02]  /*213d0*/  IABS R2, R142 ;  /* 0x0000008e00027213 */ /* 0x000fe40000000000 */
        /* <DEDUP_REMOVED lines=16> */
[--C-:B------:R-:W-:Y:S01]  /*214e0*/  @!P1 IMAD.IADD R0, R0, 0x1, -R141.reuse ;  /* 0x0000000100009824 */ /* 0x100fe200078e0a8d */
[----:B------:R-:W-:Y:S01]  /*214f0*/  @!P1 IADD3 R134, R134, 0x1, RZ ;  /* 0x0000000186869810 */ /* 0x000fe20007ffe0ff */
[----:B------:R-:W-:Y:S01]  /*21500*/  @!P2 IMAD.IADD R2, R2, 0x1, -R141 ;  /* 0x000000010202a824 */ /* 0x000fe200078e0a8d */
[----:B------:R-:W-:Y:S01]  /*21510*/  ISETP.GE.AND P1, PT, R142, RZ, PT ;  /* 0x000000ff8e00720c */ /* 0x000fe20003f26270 */
[----:B------:R-:W-:Y:S01]  /*21520*/  @!P2 VIADD R140, R140, 0x1 ;  /* 0x000000018c8ca836 */ /* 0x000fe20000000000 */
[-C--:B------:R-:W-:Y:S02]  /*21530*/  ISETP.GE.U32.AND P3, PT, R0, R141.reuse, PT ;  /* 0x0000008d0000720c */ /* 0x080fe40003f66070 */
[----:B------:R-:W-:Y:S02]  /*21540*/  ISETP.GE.U32.AND P4, PT, R2, R141, PT ;  /* 0x0000008d0200720c */ /* 0x000fe40003f86070 */
[----:B------:R-:W-:Y:S02]  /*21550*/  ISETP.NE.AND P2, PT, R143, RZ, PT ;  /* 0x000000ff8f00720c */ /* 0x000fe40003f45270 */
[----:B------:R-:W-:Y:S07]  /*21560*/  LOP3.LUT R141, RZ, R143, RZ, 0x33, !PT ;  /* 0x0000008fff8d7212 */ /* 0x000fee00078e33ff */
        /* <DEDUP_REMOVED lines=26> */
.L_x_1161:
[----:B------:R-:W-:Y:S02]  /*21710*/  R2UR UR4, R132 ;  /* 0x00000000840472ca */ /* 0x000fe400000e0000 */
[----:B------:R-:W-:Y:S11]  /*21720*/  R2UR UR5, R133 ;  /* 0x00000000850572ca */ /* 0x000ff600000e0000 */
[----:B------:R-:W-:Y:S02]  /*21730*/  @!UPT UIADD3 URZ, URZ, URZ, URZ ;  /* 0x0000003f3f3ff290 */ /* 0x000fe4000fffe03f */
[----:B------:R-:W2:Y:S02]  /*21740*/  LD.E R142, desc[UR4][R136.64+0x38] ;  /* 0x00003804888e7980 */ /* 0x000ea4000c101900 */
[----:B--2---:R-:W-:Y:S05]  /*21750*/  IMAD.U32 R142, R142, -0x80, RZ ;  /* 0xffffff808e8e7824 */ /* 0x004fea00078e00ff */
[----:B------:R-:W-:Y:S02]  /*21760*/  SHF.R.S32.HI R139, RZ, 0x1f, R142 ;  /* 0x0000001fff8b7819 */ /* 0x000fe4000001148e */
.L_x_1162:
[----:B------:R-:W-:Y:S05]  /*21770*/  BSYNC B0 ;  /* 0x0000000000007941 */ /* 0x000fea0003800000 */
.L_x_1160:
[C---:B------:R-:W-:Y:S02]  /*21780*/  LOP3.LUT P1, RZ, R247.reuse, 0x1, RZ, 0xc0, !PT ;  /* 0x00000001f7ff7812 */ /* 0x040fe4000782c0ff */
        /* <DEDUP_REMOVED lines=20> */
[----:B------:R1:W-:Y:S01]  /*218d0*/  @!P1 STS.128 [R243+0x4000], RZ ;  /* 0x004000fff3009388 */ /* 0x0003e20000000c00 */
        /* <DEDUP_REMOVED lines=9> */
[----:B------:R1:W-:Y:S01]  /*21970*/  @!P0 STS.128 [R243+0x8000], RZ ;  /* 0x008000fff3008388 */ /* 0x0003e20000000c00 */
[CC--:B------:R-:W-:Y:S02]  /*21980*/  @P1 LEA R150, P4, R139.reuse, R236.reuse, 0x1 ;  /* 0x000000ec8b961211 */ /* 0x0c0fe400078808ff */
[C---:B------:R-:W-:Y:S02]  /*21990*/  @P0 R2UR UR8, R132.reuse ;  /* 0x00000000840802ca */ /* 0x040fe400000e0000 */
[-CC-:B------:R-:W-:Y:S02]  /*219a0*/  @P1 LEA.HI.X R151, R139, R235.reuse, R2.reuse, 0x1, P4 ;  /* 0x000000eb8b971211 */ /* 0x180fe400020f0c02 */
[----:B------:R-:W-:Y:S02]  /*219b0*/  @P0 R2UR UR9, R133 ;  /* 0x00000000850902ca */ /* 0x000fe400000e0000 */
[CC--:B------:R-:W-:Y:S02]  /*219c0*/  @P0 LEA R144, P2, R139.reuse, R236.reuse, 0x1 ;  /* 0x000000ec8b900211 */ /* 0x0c0fe400078408ff */
[----:B------:R-:W-:Y:S01]  /*219d0*/  @P0 R2UR UR14, R132 ;  /* 0x00000000840e02ca */ /* 0x000fe200000e0000 */
[----:B------:R-:W-:Y:S01]  /*219e0*/  @!PT LDS RZ, [RZ] ;  /* 0x00000000fffff984 */ /* 0x000fe20000000800 */
[----:B------:R-:W-:Y:S01]  /*219f0*/  @!PT LDS RZ, [RZ] ;  /* 0x00000000fffff984 */ /* 0x000fe20000000800 */
[----:B------:R-:W-:Y:S01]  /*21a00*/  @!PT LDS RZ, [RZ] ;  /* 0x00000000fffff984 */ /* 0x000fe20000000800 */
[----:B------:R2:W-:Y:S01]  /*21a10*/  @P1 LDGSTS.E.BYPASS.LTC128B.128 [R243+0x4800], desc[UR4][R160.64] ;  /* 0x04800000a0f31fae */ /* 0x0005e2000b901d44 */
[----:B------:R-:W-:Y:S02]  /*21a20*/  @P0 LEA.HI.X R145, R139, R235, R2, 0x1, P2 ;  /* 0x000000eb8b910211 */ /* 0x000fe400010f0c02 */
[----:B------:R-:W-:Y:S01]  /*21a30*/  @P0 R2UR UR15, R133 ;  /* 0x00000000850f02ca */ /* 0x000fe200000e0000 */
[----:B------:R1:W-:Y:S01]  /*21a40*/  @!P1 STS.128 [R243+0x4800], RZ ;  /* 0x004800fff3009388 */ /* 0x0003e20000000c00 */
[-C--:B------:R-:W-:Y:S03]  /*21a50*/  IADD3 R141, P3, R139, R233.reuse, RZ ;  /* 0x000000e98b8d7210 */ /* 0x080fe60007f7e0ff */
[----:B------:R-:W-:Y:S01]  /*21a60*/  @!PT LDS RZ, [RZ] ;  /* 0x00000000fffff984 */ /* 0x000fe20000000800 */
[----:B------:R-:W-:Y:S01]  /*21a70*/  @!PT LDS RZ, [RZ] ;  /* 0x00000000fffff984 */ /* 0x000fe20000000800 */
[----:B------:R-:W-:Y:S01]  /*21a80*/  @!PT LDS RZ, [RZ] ;  /* 0x00000000fffff984 */ /* 0x000fe20000000800 */
[----:B------:R1:W-:Y:S01]  /*21a90*/  @P0 LDGSTS.E.BYPASS.LTC128B.128 [R243+0x8800], desc[UR12][R146.64+0x80] ;  /* 0x0880008092f30fae */ /* 0x0003e2000b901d4c */
[CC--:B------:R-:W-:Y:S01]  /*21aa0*/  @P1 LEA R148, P4, R141.reuse, R236.reuse, 0x1 ;  /* 0x000000ec8d941211 */ /* 0x0c0fe200078808ff */
[----:B------:R-:W-:Y:S01]  /*21ab0*/  IMAD.X R2, R2, 0x1, R234, P3 ;  /* 0x0000000102027824 */ /* 0x000fe200018e06ea */
[CC--:B------:R-:W-:Y:S01]  /*21ac0*/  @P0 LEA R142, P2, R141.reuse, R236.reuse, 0x1 ;  /* 0x000000ec8d8e0211 */ /* 0x0c0fe200078408ff */
[----:B------:R1:W-:Y:S01]  /*21ad0*/  @!P0 STS.128 [R243+0x8800], RZ ;  /* 0x008800fff3008388 */ /* 0x0003e20000000c00 */
[C---:B------:R-:W-:Y:S02]  /*21ae0*/  IADD3 R139, P3, R141.reuse, R233, RZ ;  /* 0x000000e98d8b7210 */ /* 0x040fe40007f7e0ff */
[CCC-:B------:R-:W-:Y:S01]  /*21af0*/  @P1 LEA.HI.X R149, R141.reuse, R235.reuse, R2.reuse, 0x1, P4 ;  /* 0x000000eb8d951211 */ /* 0x1c0fe200020f0c02 */
[----:B------:R-:W-:Y:S01]  /*21b00*/  @!PT LDS RZ, [RZ] ;  /* 0x00000000fffff984 */ /* 0x000fe20000000800 */
[----:B------:R-:W-:Y:S01]  /*21b10*/  @!PT LDS RZ, [RZ] ;  /* 0x00000000fffff984 */ /* 0x000fe20000000800 */
[----:B------:R-:W-:Y:S01]  /*21b20*/  @!PT LDS RZ, [RZ] ;  /* 0x00000000fffff984 */ /* 0x000fe20000000800 */
[----:B------:R1:W-:Y:S01]  /*21b30*/  @P1 LDGSTS.E.BYPASS.LTC128B.128 [R243+0x5000], desc[UR10][R150.64] ;  /* 0x0500000096f31fae */ /* 0x0003e2000b901d4a */
[-C--:B------:R-:W-:Y:S01]  /*21b40*/  @P0 LEA.HI.X R143, R141, R235.reuse, R2, 0x1, P2 ;  /* 0x000000eb8d8f0211 */ /* 0x080fe200010f0c02 */
[----:B------:R-:W-:Y:S01]  /*21b50*/  IMAD.X R2, R2, 0x1, R234, P3 ;  /* 0x0000000102027824 */ /* 0x000fe200018e06ea */
[CC--:B------:R-:W-:Y:S01]  /*21b60*/  @P1 LEA R158, P4, R139.reuse, R236.reuse, 0x1 ;  /* 0x000000ec8b9e1211 */ /* 0x0c0fe200078808ff */
[----:B------:R1:W-:Y:S01]  /*21b70*/  @!P1 STS.128 [R243+0x5000], RZ ;  /* 0x005000fff3009388 */ /* 0x0003e20000000c00 */
[CC--:B------:R-:W-:Y:S02]  /*21b80*/  @P0 LEA R156, P2, R139.reuse, R236.reuse, 0x1 ;  /* 0x000000ec8b9c0211 */ /* 0x0c0fe400078408ff */
[CCC-:B------:R-:W-:Y:S01]  /*21b90*/  @P1 LEA.HI.X R159, R139.reuse, R235.reuse, R2.reuse, 0x1, P4 ;  /* 0x000000eb8b9f1211 */ /* 0x1c0fe200020f0c02 */
[----:B------:R-:W-:Y:S01]  /*21ba0*/  @!PT LDS RZ, [RZ] ;  /* 0x00000000fffff984 */ /* 0x000fe20000000800 */
[----:B------:R-:W-:Y:S01]  /*21bb0*/  @!PT LDS RZ, [RZ] ;  /* 0x00000000fffff984 */ /* 0x000fe20000000800 */
[----:B------:R-:W-:Y:S01]  /*21bc0*/  @!PT LDS RZ, [RZ] ;  /* 0x00000000fffff984 */ /* 0x000fe20000000800 */
[----:B------:R1:W-:Y:S01]  /*21bd0*/  @P0 LDGSTS.E.BYPASS.LTC128B.128 [R243+0x9000], desc[UR8][R144.64+0x80] ;  /* 0x0900008090f30fae */ /* 0x0003e2000b901d48 */
[C---:B------:R-:W-:Y:S02]  /*21be0*/  @P0 LEA.HI.X R157, R139.reuse, R235, R2, 0x1, P2 ;  /* 0x000000eb8b9d0211 */ /* 0x040fe400010f0c02 */
[-C--:B------:R-:W-:Y:S01]  /*21bf0*/  IADD3 R141, P3, R139, R233.reuse, RZ ;  /* 0x000000e98b8d7210 */ /* 0x080fe20007f7e0ff */
[----:B------:R1:W-:Y:S03]  /*21c00*/  @!P0 STS.128 [R243+0x9000], RZ ;  /* 0x009000fff3008388 */ /* 0x0003e60000000c00 */
[CC--:B--2---:R-:W-:Y:S01]  /*21c10*/  @P1 LEA R160, P4, R141.reuse, R236.reuse, 0x1 ;  /* 0x000000ec8da01211 */ /* 0x0c4fe200078808ff */
[----:B------:R-:W-:Y:S01]  /*21c20*/  @!PT LDS RZ, [RZ] ;  /* 0x00000000fffff984 */ /* 0x000fe20000000800 */
[----:B------:R-:W-:Y:S01]  /*21c30*/  @!PT LDS RZ, [RZ] ;  /* 0x00000000fffff984 */ /* 0x000fe20000000800 */
[----:B------:R-:W-:Y:S01]  /*21c40*/  @!PT LDS RZ, [RZ] ;  /* 0x00000000fffff984 */ /* 0x000fe20000000800 */
[----:B------:R1:W-:Y:S01]  /*21c50*/  @P1 LDGSTS.E.BYPASS.LTC128B.128 [R243+0x5800], desc[UR4][R148.64] ;  /* 0x0580000094f31fae */ /* 0x0003e2000b901d44 */
[----:B------:R-:W-:Y:S01]  /*21c60*/  IMAD.X R2, R2, 0x1, R234, P3 ;  /* 0x0000000102027824 */ /* 0x000fe200018e06ea */
[CC--:B------:R-:W-:Y:S02]  /*21c70*/  @P0 LEA R140, P3, R141.reuse, R236.reuse, 0x1 ;  /* 0x000000ec8d8c0211 */ /* 0x0c0fe400078608ff */
        /* <DEDUP_REMOVED lines=9> */
[C---:B------:R-:W-:Y:S01]  /*21d10*/  @P1 R2UR UR12, R132.reuse ;  /* 0x00000000840c12ca */ /* 0x040fe200000e0000 */
[----:B------:R1:W-:Y:S01]  /*21d20*/  @!P0 STS.128 [R243+0x9800], RZ ;  /* 0x009800fff3008388 */ /* 0x0003e20000000c00 */
[----:B------:R-:W-:Y:S02]  /*21d30*/  @P1 R2UR UR13, R133 ;  /* 0x00000000850d12ca */ /* 0x000fe400000e0000 */
[CC--:B------:R-:W-:Y:S01]  /*21d40*/  @P1 LEA R164, P6, R139.reuse, R236.reuse, 0x1 ;  /* 0x000000ec8ba41211 */ /* 0x0c0fe200078c08ff */
[----:B------:R-:W-:Y:S01]  /*21d50*/  @!PT LDS RZ, [RZ] ;  /* 0x00000000fffff984 */ /* 0x000fe20000000800 */
[----:B------:R-:W-:Y:S01]  /*21d60*/  @!PT LDS RZ, [RZ] ;  /* 0x00000000fffff984 */ /* 0x000fe20000000800 */
[----:B------:R-:W-:Y:S01]  /*21d70*/  @!PT LDS RZ, [RZ] ;  /* 0x00000000fffff984 */ /* 0x000fe20000000800 */
[----:B------:R1:W-:Y:S01]  /*21d80*/  @P1 LDGSTS.E.BYPASS.LTC128B.128 [R243+0x6000], desc[UR10][R158.64] ;  /* 0x060000009ef31fae */ /* 0x0003e2000b901d4a */
[C---:B------:R-:W-:Y:S02]  /*21d90*/  @P0 R2UR UR10, R132.reuse ;  /* 0x00000000840a02ca */ /* 0x040fe400000e0000 */
[--C-:B------:R-:W-:Y:S01]  /*21da0*/  @P1 LEA.HI.X R165, R139, R235, R2.reuse, 0x1, P6 ;  /* 0x000000eb8ba51211 */ /* 0x100fe200030f0c02 */
[----:B------:R1:W-:Y:S01]  /*21db0*/  @!P1 STS.128 [R243+0x6000], RZ ;  /* 0x006000fff3009388 */ /* 0x0003e20000000c00 */
[----:B------:R-:W-:Y:S02]  /*21dc0*/  @P0 R2UR UR11, R133 ;  /* 0x00000000850b02ca */ /* 0x000fe400000e0000 */
[-C--:B------:R-:W-:Y:S01]  /*21dd0*/  @P0 LEA R138, P3, R139, R236.reuse, 0x1 ;  /* 0x000000ec8b8a0211 */ /* 0x080fe200078608ff */
[----:B------:R-:W-:Y:S01]  /*21de0*/  @!PT LDS RZ, [RZ] ;  /* 0x00000000fffff984 */ /* 0x000fe20000000800 */
[----:B------:R-:W-:Y:S01]  /*21df0*/  @!PT LDS RZ, [RZ] ;  /* 0x00000000fffff984 */ /* 0x000fe20000000800 */
[----:B------:R-:W-:Y:S01]  /*21e00*/  @!PT LDS RZ, [RZ] ;  /* 0x00000000fffff984 */ /* 0x000fe20000000800 */
[----:B------:R1:W-:Y:S01]  /*21e10*/  @P0 LDGSTS.E.BYPASS.LTC128B.128 [R243+0xa000], desc[UR8][R156.64+0x80] ;  /* 0x0a0000809cf30fae */ /* 0x0003e2000b901d48 */
[----:B------:R-:W-:Y:S02]  /*21e20*/  @P1 R2UR UR8, R132 ;  /* 0x00000000840812ca */ /* 0x000fe400000e0000 */
[----:B------:R-:W-:Y:S01]  /*21e30*/  @P1 R2UR UR9, R133 ;  /* 0x00000000850912ca */ /* 0x000fe200000e0000 */
[----:B------:R1:W-:Y:S01]  /*21e40*/  @!P0 STS.128 [R243+0xa000], RZ ;  /* 0x00a000fff3008388 */ /* 0x0003e20000000c00 */
[C---:B------:R-:W-:Y:S02]  /*21e50*/  IADD3 R0, P5, R139.reuse, R233, RZ ;  /* 0x000000e98b007210 */ /* 0x040fe40007fbe0ff */
[-C--:B------:R-:W-:Y:S01]  /*21e60*/  @P0 LEA.HI.X R139, R139, R235.reuse, R2, 0x1, P3 ;  /* 0x000000eb8b8b0211 */ /* 0x080fe200018f0c02 */
[----:B------:R-:W-:Y:S01]  /*21e70*/  @!PT LDS RZ, [RZ] ;  /* 0x00000000fffff984 */ /* 0x000fe20000000800 */
[----:B------:R-:W-:Y:S01]  /*21e80*/  @!PT LDS RZ, [RZ] ;  /* 0x00000000fffff984 */ /* 0x000fe20000000800 */
[----:B------:R-:W-:Y:S01]  /*21e90*/  @!PT LDS RZ, [RZ] ;  /* 0x00000000fffff984 */ /* 0x000fe20000000800 */
[----:B------:R1:W-:Y:S01]  /*21ea0*/  @P1 LDGSTS.E.BYPASS.LTC128B.128 [R243+0x6800], desc[UR4][R160.64] ;  /* 0x06800000a0f31fae */ /* 0x0003e2000b901d44 */
[-C--:B------:R-:W-:Y:S01]  /*21eb0*/  @P1 LEA R162, P4, R0, R236.reuse, 0x1 ;  /* 0x000000ec00a21211 */ /* 0x080fe200078808ff */
[----:B------:R-:W-:Y:S01]  /*21ec0*/  IMAD.X R134, R2, 0x1, R234, P5 ;  /* 0x0000000102867824 */ /* 0x000fe200028e06ea */
[----:B------:R-:W-:Y:S01]  /*21ed0*/  @P0 R2UR UR4, R132 ;  /* 0x00000000840402ca */ /* 0x000fe200000e0000 */
[----:B------:R1:W-:Y:S01]  /*21ee0*/  @!P1 STS.128 [R243+0x6800], RZ ;  /* 0x006800fff3009388 */ /* 0x0003e20000000c00 */
[----:B------:R-:W-:Y:S02]  /*21ef0*/  @P0 R2UR UR5, R133 ;  /* 0x00000000850502ca */ /* 0x000fe400000e0000 */
[CC--:B------:R-:W-:Y:S01]  /*21f00*/  @P1 LEA.HI.X R163, R0.reuse, R235.reuse, R134, 0x1, P4 ;  /* 0x000000eb00a31211 */ /* 0x0c0fe200020f0c86 */
[----:B------:R-:W-:Y:S01]  /*21f10*/  @!PT LDS RZ, [RZ] ;  /* 0x00000000fffff984 */ /* 0x000fe20000000800 */
[----:B------:R-:W-:Y:S01]  /*21f20*/  @!PT LDS RZ, [RZ] ;  /* 0x00000000fffff984 */ /* 0x000fe20000000800 */
[----:B------:R-:W-:Y:S01]  /*21f30*/  @!PT LDS RZ, [RZ] ;  /* 0x00000000fffff984 */ /* 0x000fe20000000800 */
[----:B------:R1:W-:Y:S01]  /*21f40*/  @P0 LDGSTS.E.BYPASS.LTC128B.128 [R243+0xa800], desc[UR14][R140.64+0x80] ;  /* 0x0a8000808cf30fae */ /* 0x0003e2000b901d4e */
[C---:B------:R-:W-:Y:S01]  /*21f50*/  @P0 LEA R166, P2, R0.reuse, R236, 0x1 ;  /* 0x000000ec00a60211 */ /* 0x040fe200078408ff */
[----:B------:R-:W-:Y:S02]  /*21f60*/  IMAD.MOV.U32 R236, RZ, RZ, R154 ;  /* 0x000000ffffec7224 */ /* 0x000fe400078e009a */
[----:B------:R1:W-:Y:S01]  /*21f70*/  @!P0 STS.128 [R243+0xa800], RZ ;  /* 0x00a800fff3008388 */ /* 0x0003e20000000c00 */
[----:B------:R-:W-:Y:S01]  /*21f80*/  @P0 LEA.HI.X R167, R0, R235, R134, 0x1, P2 ;  /* 0x000000eb00a70211 */ /* 0x000fe200010f0c86 */
[----:B------:R-:W-:Y:S02]  /*21f90*/  IMAD.MOV.U32 R235, RZ, RZ, R155 ;  /* 0x000000ffffeb7224 */ /* 0x000fe400078e009b */
        /* <DEDUP_REMOVED lines=21> */
.L_x_1159:
[----:B------:R-:W-:Y:S05]  /*220f0*/  BSYNC B1 ;  /* 0x0000000000017941 */ /* 0x000fea0003800000 */
.L_x_1158:
[----:B------:R-:W-:Y:S01]  /*22100*/  R2UR UR4, R132 ;  /* 0x00000000840472ca */ /* 0x000fe200000e0000 */
[----:B-1----:R-:W-:Y:S01]  /*22110*/  LDSM.16.MT88.4 R148, [R224+0x10800] ;  /* 0x01080000e094783b */ /* 0x002fe20000004200 */
[----:B------:R-:W-:Y:S02]  /*22120*/  R2UR UR5, R133 ;  /* 0x00000000850572ca */ /* 0x000fe400000e0000 */
[----:B------:R-:W-:Y:S02]  /*22130*/  FMNMX.FTZ R0, R6, R135, !PT ;  /* 0x0000008706007209 */ /* 0x000fe40007810000 */
[----:B------:R-:W-:Y:S02]  /*22140*/  FMNMX.FTZ R2, R4, R3, !PT ;  /* 0x0000000304027209 */ /* 0x000fe40007810000 */
[----:B------:R-:W-:Y:S02]  /*22150*/  FMNMX.FTZ R139, R7, R0, !PT ;  /* 0x00000000078b7209 */ /* 0x000fe40007810000 */
[----:B------:R-:W-:Y:S02]  /*22160*/  FMNMX.FTZ R141, R5, R2, !PT ;  /* 0x00000002058d7209 */ /* 0x000fe40007810000 */
[----:B------:R-:W-:Y:S02]  /*22170*/  FMNMX.FTZ R0, R10, R139, !PT ;  /* 0x0000008b0a007209 */ /* 0x000fe40007810000 */
[----:B------:R-:W-:Y:S01]  /*22180*/  FMNMX.FTZ R2, R8, R141, !PT ;  /* 0x0000008d08027209 */ /* 0x000fe20007810000 */
[----:B------:R1:W2:Y:S01]  /*22190*/  LD.E R133, desc[UR4][R136.64+0xdc] ;  /* 0x0000dc0488857980 */ /* 0x0002a2000c101900 */
[----:B------:R-:W-:Y:S02]  /*221a0*/  FMNMX.FTZ R139, R11, R0, !PT ;  /* 0x000000000b8b7209 */ /* 0x000fe40007810000 */
[----:B------:R-:W-:Y:S02]  /*221b0*/  FMNMX.FTZ R141, R9, R2, !PT ;  /* 0x00000002098d7209 */ /* 0x000fe40007810000 */
[----:B------:R-:W-:Y:S02]  /*221c0*/  FMNMX.FTZ R0, R14, R139, !PT ;  /* 0x0000008b0e007209 */ /* 0x000fe40007810000 */
[----:B------:R-:W-:Y:S02]  /*221d0*/  FMNMX.FTZ R2, R12, R141, !PT ;  /* 0x0000008d0c027209 */ /* 0x000fe40007810000 */
[----:B------:R-:W-:Y:S04]  /*221e0*/  FMNMX.FTZ R139, R15, R0, !PT ;  /* 0x000000000f8b7209 */ /* 0x000fe80007810000 */
[----:B------:R-:W-:Y:S02]  /*221f0*/  FMNMX.FTZ R0, R18, R139, !PT ;  /* 0x0000008b12007209 */ /* 0x000fe40007810000 */
[----:B------:R-:W-:Y:S04]  /*22200*/  FMNMX.FTZ R139, R13, R2, !PT ;  /* 0x000000020d8b7209 */ /* 0x000fe80007810000 */
[----:B------:R-:W-:Y:S04]  /*22210*/  FMNMX.FTZ R2, R16, R139, !PT ;  /* 0x0000008b10027209 */ /* 0x000fe80007810000 */
[----:B------:R-:W-:Y:S02]  /*22220*/  FMNMX.FTZ R139, R17, R2, !PT ;  /* 0x00000002118b7209 */ /* 0x000fe40007810000 */
[----:B-1----:R-:W-:Y:S02]  /*22230*/  FMNMX.FTZ R137, R19, R0, !PT ;  /* 0x0000000013897209 */ /* 0x002fe40007810000 */
        /* <DEDUP_REMOVED lines=38> */
[----:B------:R-:W-:Y:S04]  /*224a0*/  FMNMX.FTZ R137, R59, R0, !PT ;  /* 0x000000003b897209 */ /* 0x000fe80007810000 */
        /* <DEDUP_REMOVED lines=8> */
[----:B------:R-:W-:Y:S02]  /*22530*/  LDSM.16.MT88.4 R144, [R221+0xc000] ;  /* 0x00c00000dd90783b */ /* 0x000fe40000004200 */
[----:B------:R-:W-:Y:S06]  /*22540*/  FMNMX.FTZ R143, R65, R2, !PT ;  /* 0x00000002418f7209 */ /* 0x000fec0007810000 */
[----:B------:R-:W1:Y:S08]  /*22550*/  SHFL.BFLY PT, R0, R139, 0x2, 0x1f ;  /* 0x0c401f008b007f89 */ /* 0x000e7000000e0000 */
[----:B------:R-:W3:Y:S01]  /*22560*/  SHFL.BFLY PT, R2, R143, 0x2, 0x1f ;  /* 0x0c401f008f027f89 */ /* 0x000ee200000e0000 */
[----:B-1----:R-:W-:Y:S02]  /*22570*/  FMNMX.FTZ R137, R139, R0, !PT ;  /* 0x000000008b897209 */ /* 0x002fe40007810000 */
[----:B---3--:R-:W-:Y:S05]  /*22580*/  FMNMX.FTZ R141, R143, R2, !PT ;  /* 0x000000028f8d7209 */ /* 0x008fea0007810000 */
[----:B------:R-:W1:Y:S08]  /*22590*/  SHFL.BFLY PT, R0, R137, 0x1, 0x1f ;  /* 0x0c201f0089007f89 */ /* 0x000e7000000e0000 */
[----:B------:R-:W3:Y:S01]  /*225a0*/  SHFL.BFLY PT, R2, R141, 0x1, 0x1f ;  /* 0x0c201f008d027f89 */ /* 0x000ee200000e0000 */
[----:B-1----:R-:W-:Y:S07]  /*225b0*/  FMNMX.FTZ R0, R137, R0, !PT ;  /* 0x0000000089007209 */ /* 0x002fee0007810000 */
[----:B------:R-:W1:Y:S01]  /*225c0*/  LDSM.16.MT88.4 R136, [R224+0xc000] ;  /* 0x00c00000e088783b */ /* 0x000e620000004200 */
[----:B---3--:R-:W-:Y:S01]  /*225d0*/  FMNMX.FTZ R2, R141, R2, !PT ;  /* 0x000000028d027209 */ /* 0x008fe20007810000 */
[----:B------:R-:W-:Y:S03]  /*225e0*/  FADD.FTZ R132, -R0, R135 ;  /* 0x0000008700847221 */ /* 0x000fe60000010100 */
[C---:B------:R-:W-:Y:S03]  /*225f0*/  FSETP.NEU.FTZ.AND P0, PT, R2.reuse, -INF , PT ;  /* 0xff8000000200780b */ /* 0x040fe60003f1d000 */
[----:B------:R-:W3:Y:S01]  /*22600*/  LDSM.16.MT88.4 R140, [R222+0xc000] ;  /* 0x00c00000de8c783b */ /* 0x000ee20000004200 */
[C---:B--2---:R-:W-:Y:S01]  /*22610*/  FMUL.FTZ R134, R133.reuse, R132 ;  /* 0x0000008485867220 */ /* 0x044fe20000410000 */
[----:B------:R-:W-:Y:S01]  /*22620*/  FADD.FTZ R132, -R2, R3 ;  /* 0x0000000302847221 */ /* 0x000fe20000010100 */
[C---:B------:R-:W-:Y:S01]  /*22630*/  FMUL.FTZ R164, R133.reuse, R2 ;  /* 0x0000000285a47220 */ /* 0x040fe20000410000 */
[C---:B------:R-:W-:Y:S01]  /*22640*/  FMUL.FTZ R162, R133.reuse, R0 ;  /* 0x0000000085a27220 */ /* 0x040fe20000410000 */
[----:B------:R2:W4:Y:S01]  /*22650*/  MUFU.EX2 R3, R134 ;  /* 0x0000008600037308 */ /* 0x0005220000000800 */
[----:B------:R-:W-:Y:S02]  /*22660*/  FMUL.FTZ R135, R133, R132 ;  /* 0x0000008485877220 */ /* 0x000fe40000410000 */
[----:B------:R-:W-:Y:S02]  /*22670*/  FSEL R164, R164, RZ, P0 ;  /* 0x000000ffa4a47208 */ /* 0x000fe40000000000 */
[----:B------:R-:W-:Y:S05]  /*22680*/  FSETP.NEU.FTZ.AND P0, PT, R0, -INF , PT ;  /* 0xff8000000000780b */ /* 0x000fea0003f1d000 */
[----:B------:R5:W1:Y:S01]  /*22690*/  MUFU.EX2 R132, R135 ;  /* 0x0000008700847308 */ /* 0x000a620000000800 */
[----:B------:R-:W-:Y:S01]  /*226a0*/  FSEL R162, R162, RZ, P0 ;  /* 0x000000ffa2a27208 */ /* 0x000fe20000000000 */
[-CC-:B------:R-:W-:Y:S01]  /*226b0*/  FFMA.FTZ R155, R8, R133.reuse, -R164.reuse ;  /* 0x00000085089b7223 */ /* 0x180fe200000108a4 */
[-CC-:B------:R-:W-:Y:S01]  /*226c0*/  FFMA.FTZ R157, R4, R133.reuse, -R164.reuse ;  /* 0x00000085049d7223 */ /* 0x180fe200000108a4 */
[-CC-:B------:R-:W-:Y:S01]  /*226d0*/  FFMA.FTZ R154, R5, R133.reuse, -R164.reuse ;  /* 0x00000085059a7223 */ /* 0x180fe200000108a4 */
[-C--:B------:R-:W-:Y:S01]  /*226e0*/  FFMA.FTZ R167, R36, R133.reuse, -R164 ;  /* 0x0000008524a77223 */ /* 0x080fe200000108a4 */
[-CC-:B------:R-:W-:Y:S01]  /*226f0*/  FFMA.FTZ R158, R10, R133.reuse, -R162.reuse ;  /* 0x000000850a9e7223 */ /* 0x180fe200000108a2 */
[-CC-:B------:R-:W-:Y:S01]  /*22700*/  FFMA.FTZ R160, R6, R133.reuse, -R162.reuse ;  /* 0x0000008506a07223 */ /* 0x180fe200000108a2 */
[-C--:B------:R-:W-:Y:S01]  /*22710*/  FFMA.FTZ R156, R7, R133.reuse, -R162 ;  /* 0x00000085079c7223 */ /* 0x080fe200000108a2 */
[----:B--2---:R-:W-:Y:S01]  /*22720*/  FFMA.FTZ R134, R9, R133, -R164 ;  /* 0x0000008509867223 */ /* 0x004fe200000108a4 */
[----:B------:R-:W-:Y:S01]  /*22730*/  MUFU.EX2 R157, R157 ;  /* 0x0000009d009d7308 */ /* 0x000fe20000000800 */
[C---:B----4-:R-:W-:Y:S01]  /*22740*/  FMUL.FTZ R6, R3.reuse, R130 ;  /* 0x0000008203067220 */ /* 0x050fe20000410000 */
[C---:B------:R-:W-:Y:S01]  /*22750*/  FMUL.FTZ R7, R3.reuse, R131 ;  /* 0x0000008303077220 */ /* 0x040fe20000410000 */
[C---:B------:R-:W-:Y:S01]  /*22760*/  FMUL.FTZ R10, R3.reuse, R126 ;  /* 0x0000007e030a7220 */ /* 0x040fe20000410000 */
[C---:B------:R-:W-:Y:S01]  /*22770*/  FMUL.FTZ R70, R3.reuse, R70 ;  /* 0x0000004603467220 */ /* 0x040fe20000410000 */
[C---:B------:R-:W-:Y:S01]  /*22780*/  FMUL.FTZ R71, R3.reuse, R71 ;  /* 0x0000004703477220 */ /* 0x040fe20000410000 */
[----:B------:R-:W-:Y:S01]  /*22790*/  FMUL.FTZ R74, R3, R74 ;  /* 0x0000004a034a7220 */ /* 0x000fe20000410000 */
[----:B-----5:R-:W-:Y:S03]  /*227a0*/  FFMA.FTZ R135, R11, R133, -R162 ;  /* 0x000000850b877223 */ /* 0x020fe600000108a2 */
[----:B------:R-:W2:Y:S01]  /*227b0*/  MUFU.EX2 R154, R154 ;  /* 0x0000009a009a7308 */ /* 0x000ea20000000800 */
[C---:B-1----:R-:W-:Y:S01]  /*227c0*/  FMUL.FTZ R4, R132.reuse, R128 ;  /* 0x0000008084047220 */ /* 0x042fe20000410000 */
[C---:B------:R-:W-:Y:S01]  /*227d0*/  FMUL.FTZ R5, R132.reuse, R129 ;  /* 0x0000008184057220 */ /* 0x040fe20000410000 */
[C---:B------:R-:W-:Y:S01]  /*227e0*/  FMUL.FTZ R11, R3.reuse, R127 ;  /* 0x0000007f030b7220 */ /* 0x040fe20000410000 */
[C---:B------:R-:W-:Y:S01]  /*227f0*/  FMUL.FTZ R8, R132.reuse, R124 ;  /* 0x0000007c84087220 */ /* 0x040fe20000410000 */
[C---:B------:R-:W-:Y:S01]  /*22800*/  FMUL.FTZ R9, R132.reuse, R125 ;  /* 0x0000007d84097220 */ /* 0x040fe20000410000 */
[C---:B------:R-:W-:Y:S01]  /*22810*/  FMUL.FTZ R68, R132.reuse, R68 ;  /* 0x0000004484447220 */ /* 0x040fe20000410000 */
[----:B------:R-:W1:Y:S03]  /*22820*/  LDSM.16.MT88.4 R124, [R220+0xc000] ;  /* 0x00c00000dc7c783b */ /* 0x000e660000004200 */
[----:B------:R-:W-:Y:S01]  /*22830*/  MUFU.EX2 R160, R160 ;  /* 0x000000a000a07308 */ /* 0x000fe20000000800 */
[C---:B------:R-:W-:Y:S01]  /*22840*/  FMUL.FTZ R69, R132.reuse, R69 ;  /* 0x0000004584457220 */ /* 0x040fe20000410000 */
[C---:B------:R-:W-:Y:S01]  /*22850*/  FMUL.FTZ R75, R3.reuse, R75 ;  /* 0x0000004b034b7220 */ /* 0x040fe20000410000 */
[C---:B------:R-:W-:Y:S01]  /*22860*/  FMUL.FTZ R72, R132.reuse, R72 ;  /* 0x0000004884487220 */ /* 0x040fe20000410000 */
[C---:B------:R-:W-:Y:S01]  /*22870*/  FMUL.FTZ R73, R132.reuse, R73 ;  /* 0x0000004984497220 */ /* 0x040fe20000410000 */
[C---:B------:R-:W-:Y:S01]  /*22880*/  FMUL.FTZ R78, R3.reuse, R78 ;  /* 0x0000004e034e7220 */ /* 0x040fe20000410000 */
[C---:B------:R-:W-:Y:S01]  /*22890*/  FMUL.FTZ R79, R3.reuse, R79 ;  /* 0x0000004f034f7220 */ /* 0x040fe20000410000 */
[----:B------:R-:W-:Y:S03]  /*228a0*/  FMUL.FTZ R76, R132, R76 ;  /* 0x0000004c844c7220 */ /* 0x000fe60000410000 */
[----:B------:R-:W4:Y:S01]  /*228b0*/  MUFU.EX2 R156, R156 ;  /* 0x0000009c009c7308 */ /* 0x000f220000000800 */
[----:B--2---:R-:W-:Y:S01]  /*228c0*/  F2FP.F16.F32.PACK_AB R128, R154, R157 ;  /* 0x0000009d9a80723e */ /* 0x004fe200000000ff */
[C---:B------:R-:W-:Y:S01]  /*228d0*/  FMUL.FTZ R77, R132.reuse, R77 ;  /* 0x0000004d844d7220 */ /* 0x040fe20000410000 */
[C---:B------:R-:W-:Y:S01]  /*228e0*/  FMUL.FTZ R82, R3.reuse, R82 ;  /* 0x0000005203527220 */ /* 0x040fe20000410000 */
[C---:B------:R-:W-:Y:S01]  /*228f0*/  FMUL.FTZ R83, R3.reuse, R83 ;  /* 0x0000005303537220 */ /* 0x040fe20000410000 */
[C---:B------:R-:W-:Y:S01]  /*22900*/  FMUL.FTZ R80, R132.reuse, R80 ;  /* 0x0000005084507220 */ /* 0x040fe20000410000 */
[C---:B------:R-:W-:Y:S01]  /*22910*/  FMUL.FTZ R81, R132.reuse, R81 ;  /* 0x0000005184517220 */ /* 0x040fe20000410000 */
[C---:B------:R-:W-:Y:S03]  /*22920*/  FMUL.FTZ R86, R3.reuse, R86 ;  /* 0x0000005603567220 */ /* 0x040fe60000410000 */
[----:B------:R-:W-:Y:S01]  /*22930*/  MUFU.EX2 R155, R155 ;  /* 0x0000009b009b7308 */ /* 0x000fe20000000800 */
[----:B------:R-:W-:Y:S01]  /*22940*/  FMUL.FTZ R87, R3, R87 ;  /* 0x0000005703577220 */ /* 0x000fe20000410000 */
[C---:B------:R-:W-:Y:S01]  /*22950*/  FMUL.FTZ R84, R132.reuse, R84 ;  /* 0x0000005484547220 */ /* 0x040fe20000410000 */
[----:B------:R-:W-:Y:S01]  /*22960*/  FMUL.FTZ R85, R132, R85 ;  /* 0x0000005584557220 */ /* 0x000fe20000410000 */
[-C--:B------:R-:W-:Y:S01]  /*22970*/  FFMA.FTZ R174, R37, R133.reuse, -R164 ;  /* 0x0000008525ae7223 */ /* 0x080fe200000108a4 */
[-CC-:B------:R-:W-:Y:S01]  /*22980*/  FFMA.FTZ R176, R38, R133.reuse, -R162.reuse ;  /* 0x0000008526b07223 */ /* 0x180fe200000108a2 */
[-C--:B------:R-:W-:Y:S01]  /*22990*/  FFMA.FTZ R169, R39, R133.reuse, -R162 ;  /* 0x0000008527a97223 */ /* 0x080fe200000108a2 */
[-CC-:B------:R-:W-:Y:S03]  /*229a0*/  FFMA.FTZ R171, R40, R133.reuse, -R164.reuse ;  /* 0x0000008528ab7223 */ /* 0x180fe600000108a4 */
[----:B------:R-:W2:Y:S01]  /*229b0*/  MUFU.EX2 R134, R134 ;  /* 0x0000008600867308 */ /* 0x000ea20000000800 */
[----:B----4-:R-:W-:Y:S01]  /*229c0*/  F2FP.F16.F32.PACK_AB R129, R156, R160 ;  /* 0x000000a09c81723e */ /* 0x010fe200000000ff */
[----:B------:R-:W-:Y:S01]  /*229d0*/  LDSM.16.MT88.4 R36, [R220+0x11800] ;  /* 0x01180000dc24783b */ /* 0x000fe20000004200 */
[-C--:B------:R-:W-:Y:S01]  /*229e0*/  FFMA.FTZ R178, R41, R133.reuse, -R164 ;  /* 0x0000008529b27223 */ /* 0x080fe200000108a4 */
[-CC-:B------:R-:W-:Y:S01]  /*229f0*/  FFMA.FTZ R173, R42, R133.reuse, -R162.reuse ;  /* 0x000000852aad7223 */ /* 0x180fe200000108a2 */
[-C--:B------:R-:W-:Y:S01]  /*22a00*/  FFMA.FTZ R180, R43, R133.reuse, -R162 ;  /* 0x000000852bb47223 */ /* 0x080fe200000108a2 */
[-CC-:B------:R-:W-:Y:S01]  /*22a10*/  FFMA.FTZ R175, R44, R133.reuse, -R164.reuse ;  /* 0x000000852caf7223 */ /* 0x180fe200000108a4 */
[-C--:B------:R-:W-:Y:S03]  /*22a20*/  FFMA.FTZ R182, R45, R133.reuse, -R164 ;  /* 0x000000852db67223 */ /* 0x080fe600000108a4 */
[----:B------:R-:W-:Y:S01]  /*22a30*/  MUFU.EX2 R158, R158 ;  /* 0x0000009e009e7308 */ /* 0x000fe20000000800 */
[-CC-:B------:R-:W-:Y:S01]  /*22a40*/  FFMA.FTZ R177, R46, R133.reuse, -R162.reuse ;  /* 0x000000852eb17223 */ /* 0x180fe200000108a2 */
[----:B------:R-:W-:Y:S01]  /*22a50*/  LDSM.16.MT88.4 R40, [R222+0xe000] ;  /* 0x00e00000de28783b */ /* 0x000fe20000004200 */
[-C--:B------:R-:W-:Y:S01]  /*22a60*/  FFMA.FTZ R184, R47, R133.reuse, -R162 ;  /* 0x000000852fb87223 */ /* 0x080fe200000108a2 */
[-CC-:B------:R-:W-:Y:S01]  /*22a70*/  FFMA.FTZ R179, R48, R133.reuse, -R164.reuse ;  /* 0x0000008530b37223 */ /* 0x180fe200000108a4 */
[-C--:B------:R-:W-:Y:S01]  /*22a80*/  FFMA.FTZ R186, R49, R133.reuse, -R164 ;  /* 0x0000008531ba7223 */ /* 0x080fe200000108a4 */
[-CC-:B------:R-:W-:Y:S01]  /*22a90*/  FFMA.FTZ R181, R50, R133.reuse, -R162.reuse ;  /* 0x0000008532b57223 */ /* 0x180fe200000108a2 */
[----:B------:R-:W-:Y:S03]  /*22aa0*/  FFMA.FTZ R188, R51, R133, -R162 ;  /* 0x0000008533bc7223 */ /* 0x000fe600000108a2 */
[----:B------:R-:W4:Y:S01]  /*22ab0*/  MUFU.EX2 R135, R135 ;  /* 0x0000008700877308 */ /* 0x000f220000000800 */
[----:B--2---:R-:W-:Y:S01]  /*22ac0*/  F2FP.F16.F32.PACK_AB R130, R134, R155 ;  /* 0x0000009b8682723e */ /* 0x004fe200000000ff */
[----:B------:R-:W-:Y:S01]  /*22ad0*/  LDSM.16.MT88.4 R44, [R220+0x12000] ;  /* 0x01200000dc2c783b */ /* 0x000fe20000004200 */
[C---:B------:R-:W-:Y:S01]  /*22ae0*/  FMUL.FTZ R90, R3.reuse, R90 ;  /* 0x0000005a035a7220 */ /* 0x040fe20000410000 */
[C---:B------:R-:W-:Y:S01]  /*22af0*/  FMUL.FTZ R91, R3.reuse, R91 ;  /* 0x0000005b035b7220 */ /* 0x040fe20000410000 */
[C---:B------:R-:W-:Y:S01]  /*22b00*/  FMUL.FTZ R88, R132.reuse, R88 ;  /* 0x0000005884587220 */ /* 0x040fe20000410000 */
[C---:B------:R-:W-:Y:S01]  /*22b10*/  FMUL.FTZ R89, R132.reuse, R89 ;  /* 0x0000005984597220 */ /* 0x040fe20000410000 */
[C---:B------:R-:W-:Y:S01]  /*22b20*/  FMUL.FTZ R94, R3.reuse, R94 ;  /* 0x0000005e035e7220 */ /* 0x040fe20000410000 */
[C---:B------:R-:W-:Y:S01]  /*22b30*/  FMUL.FTZ R95, R3.reuse, R95 ;  /* 0x0000005f035f7220 */ /* 0x040fe20000410000 */
[C---:B------:R-:W-:Y:S01]  /*22b40*/  FMUL.FTZ R92, R132.reuse, R92 ;  /* 0x0000005c845c7220 */ /* 0x040fe20000410000 */
[----:B------:R-:W-:Y:S01]  /*22b50*/  LDSM.16.MT88.4 R48, [R221+0xe800] ;  /* 0x00e80000dd30783b */ /* 0x000fe20000004200 */
[C---:B------:R-:W-:Y:S01]  /*22b60*/  FMUL.FTZ R93, R132.reuse, R93 ;  /* 0x0000005d845d7220 */ /* 0x040fe20000410000 */
[C---:B------:R-:W-:Y:S01]  /*22b70*/  FMUL.FTZ R98, R3.reuse, R98 ;  /* 0x0000006203627220 */ /* 0x040fe20000410000 */
[----:B------:R-:W-:Y:S01]  /*22b80*/  FMUL.FTZ R99, R3, R99 ;  /* 0x0000006303637220 */ /* 0x000fe20000410000 */
[C---:B------:R-:W-:Y:S01]  /*22b90*/  FMUL.FTZ R96, R132.reuse, R96 ;  /* 0x0000006084607220 */ /* 0x040fe20000410000 */
[----:B------:R-:W-:Y:S01]  /*22ba0*/  FMUL.FTZ R97, R132, R97 ;  /* 0x0000006184617220 */ /* 0x000fe20000410000 */
[-CC-:B------:R-:W-:Y:S01]  /*22bb0*/  FFMA.FTZ R159, R12, R133.reuse, -R164.reuse ;  /* 0x000000850c9f7223 */ /* 0x180fe200000108a4 */
[----:B----4-:R-:W-:Y:S01]  /*22bc0*/  F2FP.F16.F32.PACK_AB R131, R135, R158 ;  /* 0x0000009e8783723e */ /* 0x010fe200000000ff */
[C---:B------:R-:W-:Y:S01]  /*22bd0*/  FMUL.FTZ R12, R132.reuse, R120 ;  /* 0x00000078840c7220 */ /* 0x040fe20000410000 */
[----:B------:R-:W-:Y:S01]  /*22be0*/  FFMA.FTZ R166, R13, R133, -R164 ;  /* 0x000000850da67223 */ /* 0x000fe200000108a4 */
[----:B------:R-:W-:Y:S01]  /*22bf0*/  FMUL.FTZ R13, R132, R121 ;  /* 0x00000079840d7220 */ /* 0x000fe20000410000 */
[--C-:B------:R-:W-:Y:S01]  /*22c00*/  FFMA.FTZ R168, R14, R133, -R162.reuse ;  /* 0x000000850ea87223 */ /* 0x100fe200000108a2 */
[C---:B------:R-:W-:Y:S01]  /*22c10*/  FMUL.FTZ R14, R3.reuse, R122 ;  /* 0x0000007a030e7220 */ /* 0x040fe20000410000 */
[C---:B------:R-:W-:Y:S01]  /*22c20*/  FMUL.FTZ R102, R3.reuse, R102 ;  /* 0x0000006603667220 */ /* 0x040fe20000410000 */
[C---:B------:R-:W-:Y:S01]  /*22c30*/  HMMA.16816.F32 R4, R128.reuse, R136, R4 ;  /* 0x000000888004723c */ /* 0x040fe20000001804 */
[----:B------:R-:W-:Y:S04]  /*22c40*/  MUFU.EX2 R159, R159 ;  /* 0x0000009f009f7308 */ /* 0x000fe80000000800 */
[----:B------:R-:W-:Y:S01]  /*22c50*/  FMUL.FTZ R103, R3, R103 ;  /* 0x0000006703677220 */ /* 0x000fe20000410000 */
[C---:B------:R-:W-:Y:S01]  /*22c60*/  HMMA.16816.F32 R8, R128.reuse, R138, R8 ;  /* 0x0000008a8008723c */ /* 0x040fe20000001808 */
[----:B------:R-:W2:Y:S04]  /*22c70*/  LDSM.16.MT88.4 R136, [R224+0x10000] ;  /* 0x01000000e088783b */ /* 0x000ea80000004200 */
[----:B------:R-:W4:Y:S01]  /*22c80*/  MUFU.EX2 R166, R166 ;  /* 0x000000a600a67308 */ /* 0x000f220000000800 */
[----:B------:R-:W-:Y:S01]  /*22c90*/  ISETP.GT.AND P0, PT, R246, 0x1, PT ;  /* 0x00000001f600780c */ /* 0x000fe20003f04270 */
[C---:B------:R-:W-:Y:S01]  /*22ca0*/  FMUL.FTZ R100, R132.reuse, R100 ;  /* 0x0000006484647220 */ /* 0x040fe20000410000 */
[C---:B---3--:R-:W-:Y:S03]  /*22cb0*/  HMMA.16816.F32 R68, R128.reuse, R140, R68 ;  /* 0x0000008c8044723c */ /* 0x048fe60000001844 */
[C---:B------:R-:W-:Y:S03]  /*22cc0*/  FMUL.FTZ R101, R132.reuse, R101 ;  /* 0x0000006584657220 */ /* 0x040fe60000410000 */
[C---:B------:R-:W-:Y:S01]  /*22cd0*/  HMMA.16816.F32 R72, R128.reuse, R142, R72 ;  /* 0x0000008e8048723c */ /* 0x040fe20000001848 */
[----:B------:R-:W3:Y:S01]  /*22ce0*/  LDSM.16.MT88.4 R140, [R222+0x10000] ;  /* 0x01000000de8c783b */ /* 0x000ee20000004200 */
[----:B------:R-:W-:Y:S03]  /*22cf0*/  MUFU.EX2 R168, R168 ;  /* 0x000000a800a87308 */ /* 0x000fe60000000800 */
[----:B------:R-:W-:Y:S01]  /*22d00*/  FFMA.FTZ R161, R15, R133, -R162 ;  /* 0x000000850fa17223 */ /* 0x000fe200000108a2 */
[C---:B------:R-:W-:Y:S06]  /*22d10*/  HMMA.16816.F32 R76, R128.reuse, R144, R76 ;  /* 0x00000090804c723c */ /* 0x040fec000000184c */
[----:B------:R-:W-:Y:S01]  /*22d20*/  MUFU.EX2 R167, R167 ;  /* 0x000000a700a77308 */ /* 0x000fe20000000800 */
[C---:B------:R-:W-:Y:S01]  /*22d30*/  FMUL.FTZ R15, R3.reuse, R123 ;  /* 0x0000007b030f7220 */ /* 0x040fe20000410000 */
[C---:B------:R-:W-:Y:S01]  /*22d40*/  HMMA.16816.F32 R80, R128.reuse, R146, R80 ;  /* 0x000000928050723c */ /* 0x040fe20000001850 */
[----:B------:R-:W-:Y:S02]  /*22d50*/  LDSM.16.MT88.4 R120, [R224+0xc800] ;  /* 0x00c80000e078783b */ /* 0x000fe40000004200 */
[C---:B------:R-:W-:Y:S03]  /*22d60*/  FMUL.FTZ R106, R3.reuse, R106 ;  /* 0x0000006a036a7220 */ /* 0x040fe60000410000 */
[C---:B-1----:R-:W-:Y:S02]  /*22d70*/  HMMA.16816.F32 R84, R128.reuse, R124, R84 ;  /* 0x0000007c8054723c */ /* 0x042fe40000001854 */
[----:B------:R-:W1:Y:S01]  /*22d80*/  MUFU.EX2 R161, R161 ;  /* 0x000000a100a17308 */ /* 0x000e620000000800 */
[----:B------:R-:W-:Y:S02]  /*22d90*/  LDSM.16.MT88.4 R144, [R221+0xc800] ;  /* 0x00c80000dd90783b */ /* 0x000fe40000004200 */
[C---:B------:R-:W-:Y:S01]  /*22da0*/  FMUL.FTZ R107, R3.reuse, R107 ;  /* 0x0000006b036b7220 */ /* 0x040fe20000410000 */
[C---:B------:R-:W-:Y:S06]  /*22db0*/  HMMA.16816.F32 R88, R128.reuse, R126, R88 ;  /* 0x0000007e8058723c */ /* 0x040fec0000001858 */
[----:B------:R-:W-:Y:S01]  /*22dc0*/  MUFU.EX2 R174, R174 ;  /* 0x000000ae00ae7308 */ /* 0x000fe20000000800 */
[----:B------:R-:W5:Y:S01]  /*22dd0*/  LDSM.16.MT88.4 R124, [R221+0x10000] ;  /* 0x01000000dd7c783b */ /* 0x000f620000004200 */
[C---:B--2---:R-:W-:Y:S03]  /*22de0*/  HMMA.16816.F32 R92, R128.reuse, R136, R92 ;  /* 0x00000088805c723c */ /* 0x044fe6000000185c */
[C---:B------:R-:W-:Y:S03]  /*22df0*/  FMUL.FTZ R104, R132.reuse, R104 ;  /* 0x0000006884687220 */ /* 0x040fe60000410000 */
[C---:B------:R-:W-:Y:S01]  /*22e00*/  HMMA.16816.F32 R96, R128.reuse, R138, R96 ;  /* 0x0000008a8060723c */ /* 0x040fe20000001860 */
[----:B------:R-:W2:Y:S01]  /*22e10*/  LDSM.16.MT88.4 R136, [R220+0x10000] ;  /* 0x01000000dc88783b */ /* 0x000ea20000004200 */
[----:B------:R-:W-:Y:S03]  /*22e20*/  MUFU.EX2 R176, R176 ;  /* 0x000000b000b07308 */ /* 0x000fe60000000800 */
[----:B------:R-:W-:Y:S01]  /*22e30*/  FMUL.FTZ R105, R132, R105 ;  /* 0x0000006984697220 */ /* 0x000fe20000410000 */
[C---:B---3--:R-:W-:Y:S06]  /*22e40*/  HMMA.16816.F32 R100, R128.reuse, R140, R100 ;  /* 0x0000008c8064723c */ /* 0x048fec0000001864 */
[----:B------:R-:W-:Y:S01]  /*22e50*/  MUFU.EX2 R169, R169 ;  /* 0x000000a900a97308 */ /* 0x000fe20000000800 */
[----:B------:R-:W-:Y:S01]  /*22e60*/  FMUL.FTZ R110, R3, R110 ;  /* 0x0000006e036e7220 */ /* 0x000fe20000410000 */
[C---:B------:R-:W-:Y:S01]  /*22e70*/  HMMA.16816.F32 R12, R128.reuse, R142, R12 ;  /* 0x0000008e800c723c */ /* 0x040fe2000000180c */
[----:B------:R-:W3:Y:S02]  /*22e80*/  LDSM.16.MT88.4 R140, [R222+0xc800] ;  /* 0x00c80000de8c783b */ /* 0x000ee40000004200 */
[-CC-:B------:R-:W-:Y:S01]  /*22e90*/  FFMA.FTZ R163, R16, R133.reuse, -R164.reuse ;  /* 0x0000008510a37223 */ /* 0x180fe200000108a4 */
[-C--:B------:R-:W-:Y:S01]  /*22ea0*/  FFMA.FTZ R170, R17, R133.reuse, -R164 ;  /* 0x0000008511aa7223 */ /* 0x080fe200000108a4 */
[-CC-:B------:R-:W-:Y:S01]  /*22eb0*/  FFMA.FTZ R165, R18, R133.reuse, -R162.reuse ;  /* 0x0000008512a57223 */ /* 0x180fe200000108a2 */
[----:B------:R-:W-:Y:S02]  /*22ec0*/  FFMA.FTZ R172, R19, R133, -R162 ;  /* 0x0000008513ac7223 */ /* 0x000fe400000108a2 */
[----:B------:R-:W-:Y:S03]  /*22ed0*/  MUFU.EX2 R171, R171 ;  /* 0x000000ab00ab7308 */ /* 0x000fe60000000800 */
[C---:B------:R-:W-:Y:S01]  /*22ee0*/  FMUL.FTZ R18, R3.reuse, R118 ;  /* 0x0000007603127220 */ /* 0x040fe20000410000 */
[C---:B------:R-:W-:Y:S01]  /*22ef0*/  FMUL.FTZ R19, R3.reuse, R119 ;  /* 0x0000007703137220 */ /* 0x040fe20000410000 */
[C---:B------:R-:W-:Y:S01]  /*22f00*/  FMUL.FTZ R16, R132.reuse, R116 ;  /* 0x0000007484107220 */ /* 0x040fe20000410000 */
[----:B------:R-:W-:Y:S01]  /*22f10*/  FMUL.FTZ R17, R132, R117 ;  /* 0x0000007584117220 */ /* 0x000fe20000410000 */
[----:B----4-:R-:W-:Y:S01]  /*22f20*/  F2FP.F16.F32.PACK_AB R116, R166, R159 ;  /* 0x0000009fa674723e */ /* 0x010fe200000000ff */
[----:B------:R-:W-:Y:S01]  /*22f30*/  FMUL.FTZ R111, R3, R111 ;  /* 0x0000006f036f7220 */ /* 0x000fe20000410000 */
[----:B-1----:R-:W-:Y:S01]  /*22f40*/  F2FP.F16.F32.PACK_AB R117, R161, R168 ;  /* 0x000000a8a175723e */ /* 0x002fe200000000ff */
[----:B------:R-:W-:Y:S01]  /*22f50*/  MUFU.EX2 R163, R163 ;  /* 0x000000a300a37308 */ /* 0x000fe20000000800 */
[C---:B------:R-:W-:Y:S01]  /*22f60*/  FMUL.FTZ R108, R132.reuse, R108 ;  /* 0x0000006c846c7220 */ /* 0x040fe20000410000 */
[C---:B------:R-:W-:Y:S01]  /*22f70*/  FMUL.FTZ R109, R132.reuse, R109 ;  /* 0x0000006d846d7220 */ /* 0x040fe20000410000 */
[C---:B-----5:R-:W-:Y:S03]  /*22f80*/  HMMA.16816.F32 R104, R128.reuse, R124, R104 ;  /* 0x0000007c8068723c */ /* 0x060fe60000001868 */
[C---:B------:R-:W-:Y:S01]  /*22f90*/  FMUL.FTZ R114, R3.reuse, R114 ;  /* 0x0000007203727220 */ /* 0x040fe20000410000 */
[----:B------:R-:W-:Y:S03]  /*22fa0*/  FMUL.FTZ R115, R3, R115 ;  /* 0x0000007303737220 */ /* 0x000fe60000410000 */
[----:B------:R-:W1:Y:S01]  /*22fb0*/  MUFU.EX2 R170, R170 ;  /* 0x000000aa00aa7308 */ /* 0x000e620000000800 */
[C---:B------:R-:W-:Y:S01]  /*22fc0*/  HMMA.16816.F32 R16, R128.reuse, R126, R16 ;  /* 0x0000007e8010723c */ /* 0x040fe20000001810 */
[----:B------:R-:W4:Y:S02]  /*22fd0*/  LDSM.16.MT88.4 R124, [R220+0xc800] ;  /* 0x00c80000dc7c783b */ /* 0x000f240000004200 */
[C---:B------:R-:W-:Y:S03]  /*22fe0*/  FMUL.FTZ R112, R132.reuse, R112 ;  /* 0x0000007084707220 */ /* 0x040fe60000410000 */
[C---:B--2---:R-:W-:Y:S03]  /*22ff0*/  HMMA.16816.F32 R108, R128.reuse, R136, R108 ;  /* 0x00000088806c723c */ /* 0x044fe6000000186c */
[----:B------:R-:W-:Y:S02]  /*23000*/  MUFU.EX2 R165, R165 ;  /* 0x000000a500a57308 */ /* 0x000fe40000000800 */
[----:B------:R-:W-:Y:S01]  /*23010*/  FMUL.FTZ R113, R132, R113 ;  /* 0x0000007184717220 */ /* 0x000fe20000410000 */
[-CC-:B------:R-:W-:Y:S01]  /*23020*/  FFMA.FTZ R52, R52, R133.reuse, -R164.reuse ;  /* 0x0000008534347223 */ /* 0x180fe200000108a4 */
[-C--:B------:R-:W-:Y:S01]  /*23030*/  FFMA.FTZ R53, R53, R133.reuse, -R164 ;  /* 0x0000008535357223 */ /* 0x080fe200000108a4 */
[--C-:B------:R-:W-:Y:S05]  /*23040*/  FFMA.FTZ R54, R54, R133, -R162.reuse ;  /* 0x0000008536367223 */ /* 0x100fea00000108a2 */
[----:B------:R-:W2:Y:S01]  /*23050*/  MUFU.EX2 R172, R172 ;  /* 0x000000ac00ac7308 */ /* 0x000ea20000000800 */
[----:B-1----:R-:W-:Y:S01]  /*23060*/  F2FP.F16.F32.PACK_AB R118, R170, R163 ;  /* 0x000000a3aa76723e */ /* 0x002fe200000000ff */
[----:B------:R-:W-:Y:S01]  /*23070*/  HMMA.16816.F32 R112, R128, R138, R112 ;  /* 0x0000008a8070723c */ /* 0x000fe20000001870 */
[----:B------:R-:W-:Y:S02]  /*23080*/  LDSM.16.MT88.4 R128, [R221+0x10800] ;  /* 0x01080000dd80783b */ /* 0x000fe40000004200 */
[-C--:B------:R-:W-:Y:S01]  /*23090*/  FFMA.FTZ R55, R55, R133.reuse, -R162 ;  /* 0x0000008537377223 */ /* 0x080fe200000108a2 */
[-CC-:B------:R-:W-:Y:S04]  /*230a0*/  FFMA.FTZ R56, R56, R133.reuse, -R164.reuse ;  /* 0x0000008538387223 */ /* 0x180fe800000108a4 */
[----:B------:R-:W-:Y:S03]  /*230b0*/  MUFU.EX2 R178, R178 ;  /* 0x000000b200b27308 */ /* 0x000fe60000000800 */
[-C--:B------:R-:W-:Y:S01]  /*230c0*/  FFMA.FTZ R57, R57, R133.reuse, -R164 ;  /* 0x0000008539397223 */ /* 0x080fe200000108a4 */
[-CC-:B------:R-:W-:Y:S01]  /*230d0*/  FFMA.FTZ R58, R58, R133.reuse, -R162.reuse ;  /* 0x000000853a3a7223 */ /* 0x180fe200000108a2 */
[----:B------:R-:W-:Y:S01]  /*230e0*/  FFMA.FTZ R59, R59, R133, -R162 ;  /* 0x000000853b3b7223 */ /* 0x000fe200000108a2 */
[----:B------:R-:W-:Y:S01]  /*230f0*/  LDSM.16.MT88.4 R136, [R222+0xd000] ;  /* 0x00d00000de88783b */ /* 0x000fe20000004200 */
[----:B------:R-:W-:Y:S01]  /*23100*/  FFMA.FTZ R160, R3, R248, R160 ;  /* 0x000000f803a07223 */ /* 0x000fe200000100a0 */
[----:B------:R-:W-:Y:S02]  /*23110*/  FFMA.FTZ R157, R132, R249, R157 ;  /* 0x000000f9849d7223 */ /* 0x000fe4000001009d */
[----:B------:R-:W-:Y:S01]  /*23120*/  MUFU.EX2 R173, R173 ;  /* 0x000000ad00ad7308 */ /* 0x000fe20000000800 */
[----:B--2---:R-:W-:Y:S01]  /*23130*/  F2FP.F16.F32.PACK_AB R119, R172, R165 ;  /* 0x000000a5ac77723e */ /* 0x004fe200000000ff */
[----:B------:R-:W-:Y:S04]  /*23140*/  FADD.FTZ R154, R154, R157 ;  /* 0x0000009d9a9a7221 */ /* 0x000fe80000010000 */
[----:B------:R-:W-:Y:S02]  /*23150*/  FADD.FTZ R155, R155, R154 ;  /* 0x0000009a9b9b7221 */ /* 0x000fe40000010000 */
[C---:B------:R-:W-:Y:S02]  /*23160*/  HMMA.16816.F32 R4, R116.reuse, R120, R4 ;  /* 0x000000787404723c */ /* 0x040fe40000001804 */
[----:B------:R-:W-:Y:S03]  /*23170*/  MUFU.EX2 R180, R180 ;  /* 0x000000b400b47308 */ /* 0x000fe60000000800 */
[----:B------:R-:W-:Y:S01]  /*23180*/  FADD.FTZ R134, R134, R155 ;  /* 0x0000009b86867221 */ /* 0x000fe20000010000 */
[C---:B------:R-:W-:Y:S01]  /*23190*/  HMMA.16816.F32 R8, R116.reuse, R122, R8 ;  /* 0x0000007a7408723c */ /* 0x040fe20000001808 */
[----:B------:R-:W1:Y:S05]  /*231a0*/  LDSM.16.MT88.4 R120, [R222+0x10800] ;  /* 0x01080000de78783b */ /* 0x000e6a0000004200 */
[----:B------:R-:W-:Y:S01]  /*231b0*/  MUFU.EX2 R175, R175 ;  /* 0x000000af00af7308 */ /* 0x000fe20000000800 */
[----:B------:R-:W-:Y:S01]  /*231c0*/  FADD.FTZ R159, R159, R134 ;  /* 0x000000869f9f7221 */ /* 0x000fe20000010000 */
[C---:B---3--:R-:W-:Y:S08]  /*231d0*/  HMMA.16816.F32 R68, R116.reuse, R140, R68 ;  /* 0x0000008c7444723c */ /* 0x048ff00000001844 */
[----:B------:R-:W-:Y:S01]  /*231e0*/  MUFU.EX2 R182, R182 ;  /* 0x000000b600b67308 */ /* 0x000fe20000000800 */
[C---:B------:R-:W-:Y:S03]  /*231f0*/  HMMA.16816.F32 R72, R116.reuse, R142, R72 ;  /* 0x0000008e7448723c */ /* 0x040fe60000001848 */
[-CC-:B------:R-:W-:Y:S03]  /*23200*/  FFMA.FTZ R140, R20, R133.reuse, -R164.reuse ;  /* 0x00000085148c7223 */ /* 0x180fe600000108a4 */
[C---:B------:R-:W-:Y:S03]  /*23210*/  HMMA.16816.F32 R76, R116.reuse, R144, R76 ;  /* 0x00000090744c723c */ /* 0x040fe6000000184c */
[----:B------:R-:W-:Y:S02]  /*23220*/  MUFU.EX2 R177, R177 ;  /* 0x000000b100b17308 */ /* 0x000fe40000000800 */
[-C--:B------:R-:W-:Y:S01]  /*23230*/  FFMA.FTZ R141, R21, R133.reuse, -R164 ;  /* 0x00000085158d7223 */ /* 0x080fe200000108a4 */
[C---:B------:R-:W-:Y:S07]  /*23240*/  HMMA.16816.F32 R80, R116.reuse, R146, R80 ;  /* 0x000000927450723c */ /* 0x040fee0000001850 */
[----:B------:R-:W-:Y:S01]  /*23250*/  MUFU.EX2 R140, R140 ;  /* 0x0000008c008c7308 */ /* 0x000fe20000000800 */
[-CC-:B------:R-:W-:Y:S01]  /*23260*/  FFMA.FTZ R142, R22, R133.reuse, -R162.reuse ;  /* 0x00000085168e7223 */ /* 0x180fe200000108a2 */
[C---:B----4-:R-:W-:Y:S03]  /*23270*/  HMMA.16816.F32 R84, R116.reuse, R124, R84 ;  /* 0x0000007c7454723c */ /* 0x050fe60000001854 */
[-C--:B------:R-:W-:Y:S03]  /*23280*/  FFMA.FTZ R143, R23, R133.reuse, -R162 ;  /* 0x00000085178f7223 */ /* 0x080fe600000108a2 */
[C---:B------:R-:W-:Y:S01]  /*23290*/  HMMA.16816.F32 R88, R116.reuse, R126, R88 ;  /* 0x0000007e7458723c */ /* 0x040fe20000001858 */
[----:B------:R-:W2:Y:S01]  /*232a0*/  LDSM.16.MT88.4 R20, [R220+0x10800] ;  /* 0x01080000dc14783b */ /* 0x000ea20000004200 */
[----:B------:R-:W3:Y:S03]  /*232b0*/  MUFU.EX2 R141, R141 ;  /* 0x0000008d008d7308 */ /* 0x000ee60000000800 */
[-CC-:B------:R-:W-:Y:S01]  /*232c0*/  FFMA.FTZ R144, R24, R133.reuse, -R164.reuse ;  /* 0x0000008518907223 */ /* 0x180fe200000108a4 */
[C---:B------:R-:W-:Y:S03]  /*232d0*/  HMMA.16816.F32 R92, R116.reuse, R148, R92 ;  /* 0x00000094745c723c */ /* 0x040fe6000000185c */
[----:B------:R-:W4:Y:S03]  /*232e0*/  LDSM.16.MT88.4 R124, [R224+0xd000] ;  /* 0x00d00000e07c783b */ /* 0x000f260000004200 */
[----:B------:R-:W-:Y:S01]  /*232f0*/  MUFU.EX2 R142, R142 ;  /* 0x0000008e008e7308 */ /* 0x000fe20000000800 */
[-C--:B------:R-:W-:Y:S01]  /*23300*/  FFMA.FTZ R145, R25, R133.reuse, -R164 ;  /* 0x0000008519917223 */ /* 0x080fe200000108a4 */
[C---:B------:R-:W-:Y:S03]  /*23310*/  HMMA.16816.F32 R96, R116.reuse, R150, R96 ;  /* 0x000000967460723c */ /* 0x040fe60000001860 */
[-CC-:B------:R-:W-:Y:S03]  /*23320*/  FFMA.FTZ R147, R26, R133.reuse, -R162.reuse ;  /* 0x000000851a937223 */ /* 0x180fe600000108a2 */
[C---:B-1----:R-:W-:Y:S02]  /*23330*/  HMMA.16816.F32 R100, R116.reuse, R120, R100 ;  /* 0x000000787464723c */ /* 0x042fe40000001864 */
[----:B------:R-:W1:Y:S03]  /*23340*/  MUFU.EX2 R143, R143 ;  /* 0x0000008f008f7308 */ /* 0x000e660000000800 */
[-CC-:B------:R-:W-:Y:S01]  /*23350*/  FFMA.FTZ R146, R27, R133.reuse, -R162.reuse ;  /* 0x000000851b927223 */ /* 0x180fe200000108a2 */
[C---:B------:R-:W-:Y:S01]  /*23360*/  HMMA.16816.F32 R12, R116.reuse, R122, R12 ;  /* 0x0000007a740c723c */ /* 0x040fe2000000180c */
[----:B------:R-:W5:Y:S05]  /*23370*/  LDSM.16.MT88.4 R120, [R221+0xd000] ;  /* 0x00d00000dd78783b */ /* 0x000f6a0000004200 */
[----:B------:R-:W-:Y:S01]  /*23380*/  MUFU.EX2 R144, R144 ;  /* 0x0000009000907308 */ /* 0x000fe20000000800 */
[-C--:B------:R-:W-:Y:S01]  /*23390*/  FFMA.FTZ R149, R31, R133.reuse, -R162 ;  /* 0x000000851f957223 */ /* 0x080fe200000108a2 */
[C---:B------:R-:W-:Y:S01]  /*233a0*/  HMMA.16816.F32 R104, R116.reuse, R128, R104 ;  /* 0x000000807468723c */ /* 0x040fe20000001868 */
[----:B------:R-:W5:Y:S02]  /*233b0*/  LDSM.16.MT88.4 R24, [R220+0xd000] ;  /* 0x00d00000dc18783b */ /* 0x000f640000004200 */
[-C--:B------:R-:W-:Y:S03]  /*233c0*/  FFMA.FTZ R148, R33, R133.reuse, -R164 ;  /* 0x0000008521947223 */ /* 0x080fe600000108a4 */
[C---:B------:R-:W-:Y:S02]  /*233d0*/  HMMA.16816.F32 R16, R116.reuse, R130, R16 ;  /* 0x000000827410723c */ /* 0x040fe40000001810 */
[----:B------:R-:W4:Y:S01]  /*233e0*/  MUFU.EX2 R145, R145 ;  /* 0x0000009100917308 */ /* 0x000f220000000800 */
[----:B------:R-:W-:Y:S03]  /*233f0*/  LDSM.16.MT88.4 R128, [R224+0xd800] ;  /* 0x00d80000e080783b */ /* 0x000fe60000004200 */
[C---:B--2---:R-:W-:Y:S06]  /*23400*/  HMMA.16816.F32 R108, R116.reuse, R20, R108 ;  /* 0x00000014746c723c */ /* 0x044fec000000186c */
[----:B------:R-:W-:Y:S01]  /*23410*/  MUFU.EX2 R147, R147 ;  /* 0x0000009300937308 */ /* 0x000fe20000000800 */
[-CC-:B------:R-:W-:Y:S01]  /*23420*/  FFMA.FTZ R150, R34, R133.reuse, -R162.reuse ;  /* 0x0000008522967223 */ /* 0x180fe200000108a2 */
[----:B------:R-:W-:Y:S01]  /*23430*/  HMMA.16816.F32 R112, R116, R22, R112 ;  /* 0x000000167470723c */ /* 0x000fe20000001870 */
[----:B------:R-:W2:Y:S07]  /*23440*/  LDSM.16.MT88.4 R116, [R224+0x11000] ;  /* 0x01100000e074783b */ /* 0x000eae0000004200 */
[----:B------:R-:W5:Y:S03]  /*23450*/  MUFU.EX2 R146, R146 ;  /* 0x0000009200927308 */ /* 0x000f660000000800 */
[----:B---3--:R-:W-:Y:S01]  /*23460*/  F2FP.F16.F32.PACK_AB R20, R141, R140 ;  /* 0x0000008c8d14723e */ /* 0x008fe200000000ff */
[----:B------:R-:W-:Y:S01]  /*23470*/  FFMA.FTZ R151, R35, R133, -R162 ;  /* 0x0000008523977223 */ /* 0x000fe200000108a2 */
[----:B-1----:R-:W-:Y:S02]  /*23480*/  F2FP.F16.F32.PACK_AB R21, R143, R142 ;  /* 0x0000008e8f15723e */ /* 0x002fe400000000ff */
[----:B----4-:R-:W-:Y:S01]  /*23490*/  F2FP.F16.F32.PACK_AB R22, R145, R144 ;  /* 0x000000909116723e */ /* 0x010fe200000000ff */
[----:B------:R-:W-:Y:S02]  /*234a0*/  FADD.FTZ R166, R166, R159 ;  /* 0x0000009fa6a67221 */ /* 0x000fe40000010000 */
[----:B------:R-:W-:Y:S02]  /*234b0*/  MUFU.EX2 R149, R149 ;  /* 0x0000009500957308 */ /* 0x000fe40000000800 */
[----:B------:R-:W-:Y:S04]  /*234c0*/  FADD.FTZ R163, R163, R166 ;  /* 0x000000a6a3a37221 */ /* 0x000fe80000010000 */
[----:B------:R-:W-:Y:S04]  /*234d0*/  FADD.FTZ R163, R170, R163 ;  /* 0x000000a3aaa37221 */ /* 0x000fe80000010000 */
[----:B------:R-:W-:Y:S01]  /*234e0*/  MUFU.EX2 R148, R148 ;  /* 0x0000009400947308 */ /* 0x000fe20000000800 */
[----:B-----5:R-:W-:Y:S01]  /*234f0*/  F2FP.F16.F32.PACK_AB R23, R146, R147 ;  /* 0x000000939217723e */ /* 0x020fe200000000ff */
[----:B------:R-:W-:Y:S04]  /*23500*/  FADD.FTZ R140, R140, R163 ;  /* 0x000000a38c8c7221 */ /* 0x000fe80000010000 */
[----:B------:R-:W-:Y:S02]  /*23510*/  FADD.FTZ R141, R141, R140 ;  /* 0x0000008c8d8d7221 */ /* 0x000fe40000010000 */
[C---:B------:R-:W-:Y:S02]  /*23520*/  HMMA.16816.F32 R4, R20.reuse, R124, R4 ;  /* 0x0000007c1404723c */ /* 0x040fe40000001804 */
[----:B------:R-:W-:Y:S03]  /*23530*/  MUFU.EX2 R150, R150 ;  /* 0x0000009600967308 */ /* 0x000fe60000000800 */
[----:B------:R-:W-:Y:S01]  /*23540*/  FADD.FTZ R144, R144, R141 ;  /* 0x0000008d90907221 */ /* 0x000fe20000010000 */
[C---:B------:R-:W-:Y:S01]  /*23550*/  HMMA.16816.F32 R8, R20.reuse, R126, R8 ;  /* 0x0000007e1408723c */ /* 0x040fe20000001808 */
[----:B------:R-:W1:Y:S05]  /*23560*/  LDSM.16.MT88.4 R124, [R222+0x11000] ;  /* 0x01100000de7c783b */ /* 0x000e6a0000004200 */
[----:B------:R-:W3:Y:S01]  /*23570*/  MUFU.EX2 R151, R151 ;  /* 0x0000009700977308 */ /* 0x000ee20000000800 */
[----:B------:R-:W-:Y:S01]  /*23580*/  FADD.FTZ R145, R145, R144 ;  /* 0x0000009091917221 */ /* 0x000fe20000010000 */
[C---:B------:R-:W-:Y:S08]  /*23590*/  HMMA.16816.F32 R68, R20.reuse, R136, R68 ;  /* 0x000000881444723c */ /* 0x040ff00000001844 */
[----:B------:R-:W-:Y:S01]  /*235a0*/  MUFU.EX2 R184, R184 ;  /* 0x000000b800b87308 */ /* 0x000fe20000000800 */
[C---:B------:R-:W-:Y:S03]  /*235b0*/  HMMA.16816.F32 R72, R20.reuse, R138, R72 ;  /* 0x0000008a1448723c */ /* 0x040fe60000001848 */
[-CC-:B------:R-:W-:Y:S03]  /*235c0*/  FFMA.FTZ R136, R28, R133.reuse, -R164.reuse ;  /* 0x000000851c887223 */ /* 0x180fe600000108a4 */
[C---:B------:R-:W-:Y:S03]  /*235d0*/  HMMA.16816.F32 R76, R20.reuse, R120, R76 ;  /* 0x00000078144c723c */ /* 0x040fe6000000184c */
[----:B------:R-:W-:Y:S02]  /*235e0*/  MUFU.EX2 R179, R179 ;  /* 0x000000b300b37308 */ /* 0x000fe40000000800 */
[-C--:B------:R-:W-:Y:S01]  /*235f0*/  FFMA.FTZ R137, R29, R133.reuse, -R164 ;  /* 0x000000851d897223 */ /* 0x080fe200000108a4 */
[C---:B------:R-:W-:Y:S01]  /*23600*/  HMMA.16816.F32 R80, R20.reuse, R122, R80 ;  /* 0x0000007a1450723c */ /* 0x040fe20000001850 */
[----:B------:R-:W4:Y:S06]  /*23610*/  LDSM.16.MT88.4 R120, [R221+0x11000] ;  /* 0x01100000dd78783b */ /* 0x000f2c0000004200 */
[----:B------:R-:W-:Y:S01]  /*23620*/  MUFU.EX2 R136, R136 ;  /* 0x0000008800887308 */ /* 0x000fe20000000800 */
[-C--:B------:R-:W-:Y:S01]  /*23630*/  FFMA.FTZ R138, R30, R133.reuse, -R162 ;  /* 0x000000851e8a7223 */ /* 0x080fe200000108a2 */
[C---:B------:R-:W-:Y:S01]  /*23640*/  HMMA.16816.F32 R84, R20.reuse, R24, R84 ;  /* 0x000000181454723c */ /* 0x040fe20000001854 */
[----:B------:R-:W5:Y:S02]  /*23650*/  LDSM.16.MT88.4 R28, [R220+0x11000] ;  /* 0x01100000dc1c783b */ /* 0x000f640000004200 */
[----:B------:R-:W-:Y:S03]  /*23660*/  FFMA.FTZ R139, R32, R133, -R164 ;  /* 0x00000085208b7223 */ /* 0x000fe600000108a4 */
[C---:B------:R-:W-:Y:S02]  /*23670*/  HMMA.16816.F32 R88, R20.reuse, R26, R88 ;  /* 0x0000001a1458723c */ /* 0x040fe40000001858 */
[----:B------:R-:W1:Y:S01]  /*23680*/  MUFU.EX2 R137, R137 ;  /* 0x0000008900897308 */ /* 0x000e620000000800 */
[----:B------:R-:W5:Y:S03]  /*23690*/  LDSM.16.MT88.4 R32, [R222+0xd800] ;  /* 0x00d80000de20783b */ /* 0x000f660000004200 */
[C---:B--2---:R-:W-:Y:S06]  /*236a0*/  HMMA.16816.F32 R92, R20.reuse, R116, R92 ;  /* 0x00000074145c723c */ /* 0x044fec000000185c */
[----:B------:R-:W2:Y:S01]  /*236b0*/  MUFU.EX2 R138, R138 ;  /* 0x0000008a008a7308 */ /* 0x000ea20000000800 */
[----:B---3--:R-:W-:Y:S01]  /*236c0*/  F2FP.F16.F32.PACK_AB R27, R151, R150 ;  /* 0x00000096971b723e */ /* 0x008fe200000000ff */
[C---:B------:R-:W-:Y:S01]  /*236d0*/  HMMA.16816.F32 R96, R20.reuse, R118, R96 ;  /* 0x000000761460723c */ /* 0x040fe20000001860 */
[----:B------:R-:W3:Y:S07]  /*236e0*/  LDSM.16.MT88.4 R116, [R221+0xd800] ;  /* 0x00d80000dd74783b */ /* 0x000eee0000004200 */
[----:B------:R-:W5:Y:S01]  /*236f0*/  MUFU.EX2 R139, R139 ;  /* 0x0000008b008b7308 */ /* 0x000f620000000800 */
[C---:B-1----:R-:W-:Y:S03]  /*23700*/  HMMA.16816.F32 R100, R20.reuse, R124, R100 ;  /* 0x0000007c1464723c */ /* 0x042fe60000001864 */
[----:B------:R-:W-:Y:S03]  /*23710*/  F2FP.F16.F32.PACK_AB R24, R137, R136 ;  /* 0x000000888918723e */ /* 0x000fe600000000ff */
[C---:B------:R-:W-:Y:S01]  /*23720*/  HMMA.16816.F32 R12, R20.reuse, R126, R12 ;  /* 0x0000007e140c723c */ /* 0x040fe2000000180c */
[----:B------:R-:W-:Y:S02]  /*23730*/  LDSM.16.MT88.4 R124, [R224+0xf800] ;  /* 0x00f80000e07c783b */ /* 0x000fe40000004200 */
[----:B------:R-:W1:Y:S02]  /*23740*/  MUFU.EX2 R186, R186 ;  /* 0x000000ba00ba7308 */ /* 0x000e640000000800 */
[----:B--2---:R-:W-:Y:S01]  /*23750*/  F2FP.F16.F32.PACK_AB R25, R149, R138 ;  /* 0x0000008a9519723e */ /* 0x004fe200000000ff */
[C---:B----4-:R-:W-:Y:S07]  /*23760*/  HMMA.16816.F32 R104, R20.reuse, R120, R104 ;  /* 0x000000781468723c */ /* 0x050fee0000001868 */
[----:B------:R-:W-:Y:S01]  /*23770*/  MUFU.EX2 R181, R181 ;  /* 0x000000b500b57308 */ /* 0x000fe20000000800 */
[----:B-----5:R-:W-:Y:S01]  /*23780*/  F2FP.F16.F32.PACK_AB R26, R148, R139 ;  /* 0x0000008b941a723e */ /* 0x020fe200000000ff */
[C---:B------:R-:W-:Y:S01]  /*23790*/  HMMA.16816.F32 R16, R20.reuse, R122, R16 ;  /* 0x0000007a1410723c */ /* 0x040fe20000001810 */
[----:B------:R-:W2:Y:S02]  /*237a0*/  LDSM.16.MT88.4 R120, [R220+0xd800] ;  /* 0x00d80000dc78783b */ /* 0x000ea40000004200 */
[----:B------:R-:W-:Y:S03]  /*237b0*/  FADD.FTZ R136, R136, R145 ;  /* 0x0000009188887221 */ /* 0x000fe60000010000 */
[C---:B------:R-:W-:Y:S02]  /*237c0*/  HMMA.16816.F32 R108, R20.reuse, R28, R108 ;  /* 0x0000001c146c723c */ /* 0x040fe4000000186c */
[----:B------:R-:W4:Y:S03]  /*237d0*/  MUFU.EX2 R188, R188 ;  /* 0x000000bc00bc7308 */ /* 0x000f260000000800 */
[----:B------:R-:W-:Y:S01]  /*237e0*/  FADD.FTZ R136, R137, R136 ;  /* 0x0000008889887221 */ /* 0x000fe20000010000 */
[----:B------:R-:W-:Y:S01]  /*237f0*/  HMMA.16816.F32 R112, R20, R30, R112 ;  /* 0x0000001e1470723c */ /* 0x000fe20000001870 */
[----:B------:R-:W5:Y:S05]  /*23800*/  LDSM.16.MT88.4 R20, [R224+0x11800] ;  /* 0x01180000e014783b */ /* 0x000f6a0000004200 */
[----:B------:R-:W-:Y:S01]  /*23810*/  MUFU.EX2 R52, R52 ;  /* 0x0000003400347308 */ /* 0x000fe20000000800 */
[----:B------:R-:W-:Y:S01]  /*23820*/  FADD.FTZ R139, R139, R136 ;  /* 0x000000888b8b7221 */ /* 0x000fe20000010000 */
[C---:B------:R-:W-:Y:S01]  /*23830*/  HMMA.16816.F32 R4, R24.reuse, R128, R4 ;  /* 0x000000801804723c */ /* 0x040fe20000001804 */
[----:B------:R-:W1:Y:S07]  /*23840*/  LDSM.16.MT88.4 R28, [R222+0x11800] ;  /* 0x01180000de1c783b */ /* 0x000e6e0000004200 */
[----:B------:R-:W4:Y:S01]  /*23850*/  MUFU.EX2 R53, R53 ;  /* 0x0000003500357308 */ /* 0x000f220000000800 */
[C---:B------:R-:W-:Y:S03]  /*23860*/  HMMA.16816.F32 R8, R24.reuse, R130, R8 ;  /* 0x000000821808723c */ /* 0x040fe60000001808 */
[----:B------:R-:W-:Y:S03]  /*23870*/  FADD.FTZ R148, R148, R139 ;  /* 0x0000008b94947221 */ /* 0x000fe60000010000 */
[C---:B------:R-:W-:Y:S03]  /*23880*/  HMMA.16816.F32 R68, R24.reuse, R32, R68 ;  /* 0x000000201844723c */ /* 0x040fe60000001844 */
[----:B------:R-:W-:Y:S03]  /*23890*/  MUFU.EX2 R54, R54 ;  /* 0x0000003600367308 */ /* 0x000fe60000000800 */
[C---:B------:R-:W-:Y:S01]  /*238a0*/  HMMA.16816.F32 R72, R24.reuse, R34, R72 ;  /* 0x000000221848723c */ /* 0x040fe20000001848 */
[----:B------:R-:W4:Y:S06]  /*238b0*/  LDSM.16.MT88.4 R32, [R221+0x11800] ;  /* 0x01180000dd20783b */ /* 0x000f2c0000004200 */
[----:B------:R-:W4:Y:S01]  /*238c0*/  MUFU.EX2 R55, R55 ;  /* 0x0000003700377308 */ /* 0x000f220000000800 */
[C---:B---3--:R-:W-:Y:S09]  /*238d0*/  HMMA.16816.F32 R76, R24.reuse, R116, R76 ;  /* 0x00000074184c723c */ /* 0x048ff2000000184c */
[----:B------:R-:W-:Y:S01]  /*238e0*/  MUFU.EX2 R56, R56 ;  /* 0x0000003800387308 */ /* 0x000fe20000000800 */
[C---:B------:R-:W-:Y:S01]  /*238f0*/  HMMA.16816.F32 R80, R24.reuse, R118, R80 ;  /* 0x000000761850723c */ /* 0x040fe20000001850 */
[----:B------:R-:W3:Y:S05]  /*23900*/  LDSM.16.MT88.4 R116, [R224+0xe000] ;  /* 0x00e00000e074783b */ /* 0x000eea0000004200 */
[C---:B--2---:R-:W-:Y:S03]  /*23910*/  HMMA.16816.F32 R84, R24.reuse, R120, R84 ;  /* 0x000000781854723c */ /* 0x044fe60000001854 */
[----:B------:R-:W2:Y:S03]  /*23920*/  MUFU.EX2 R57, R57 ;  /* 0x0000003900397308 */ /* 0x000ea60000000800 */
[C---:B------:R-:W-:Y:S01]  /*23930*/  HMMA.16816.F32 R88, R24.reuse, R122, R88 ;  /* 0x0000007a1858723c */ /* 0x040fe20000001858 */
[----:B------:R-:W-:Y:S06]  /*23940*/  LDSM.16.MT88.4 R120, [R222+0x13800] ;  /* 0x01380000de78783b */ /* 0x000fec0000004200 */
[----:B------:R-:W-:Y:S01]  /*23950*/  MUFU.EX2 R58, R58 ;  /* 0x0000003a003a7308 */ /* 0x000fe20000000800 */
[C---:B-----5:R-:W-:Y:S09]  /*23960*/  HMMA.16816.F32 R92, R24.reuse, R20, R92 ;  /* 0x00000014185c723c */ /* 0x060ff2000000185c */
[----:B------:R-:W5:Y:S01]  /*23970*/  MUFU.EX2 R59, R59 ;  /* 0x0000003b003b7308 */ /* 0x000f620000000800 */
[C---:B------:R-:W-:Y:S03]  /*23980*/  HMMA.16816.F32 R96, R24.reuse, R22, R96 ;  /* 0x000000161860723c */ /* 0x040fe60000001860 */
[----:B------:R-:W-:Y:S03]  /*23990*/  F2FP.F16.F32.PACK_AB R20, R174, R167 ;  /* 0x000000a7ae14723e */ /* 0x000fe600000000ff */
[C---:B-1----:R-:W-:Y:S05]  /*239a0*/  HMMA.16816.F32 R100, R24.reuse, R28, R100 ;  /* 0x0000001c1864723c */ /* 0x042fea0000001864 */
[----:B------:R-:W-:Y:S01]  /*239b0*/  F2FP.F16.F32.PACK_AB R21, R169, R176 ;  /* 0x000000b0a915723e */ /* 0x000fe200000000ff */
[C---:B------:R-:W-:Y:S01]  /*239c0*/  HMMA.16816.F32 R12, R24.reuse, R30, R12 ;  /* 0x0000001e180c723c */ /* 0x040fe2000000180c */
[----:B------:R-:W1:Y:S04]  /*239d0*/  LDSM.16.MT88.4 R28, [R221+0xe000] ;  /* 0x00e00000dd1c783b */ /* 0x000e680000004200 */
[----:B------:R-:W-:Y:S01]  /*239e0*/  F2FP.F16.F32.PACK_AB R22, R178, R171 ;  /* 0x000000abb216723e */ /* 0x000fe200000000ff */
[C---:B----4-:R-:W-:Y:S05]  /*239f0*/  HMMA.16816.F32 R104, R24.reuse, R32, R104 ;  /* 0x000000201868723c */ /* 0x050fea0000001868 */
        /* <DEDUP_REMOVED lines=13> */
[----:B------:R-:W2:Y:S01]  /*23ad0*/  LDSM.16.MT88.4 R116, [R221+0x12000] ;  /* 0x01200000dd74783b */ /* 0x000ea20000004200 */
[C---:B------:R-:W-:Y:S06]  /*23ae0*/  HMMA.16816.F32 R68, R20.reuse, R40, R68 ;  /* 0x000000281444723c */ /* 0x040fec0000001844 */
[C---:B------:R-:W-:Y:S01]  /*23af0*/  HMMA.16816.F32 R72, R20.reuse, R42, R72 ;  /* 0x0000002a1448723c */ /* 0x040fe20000001848 */
[----:B------:R-:W5:Y:S05]  /*23b00*/  LDSM.16.MT88.4 R40, [R224+0xe800] ;  /* 0x00e80000e028783b */ /* 0x000f6a0000004200 */
[C---:B-1----:R-:W-:Y:S06]  /*23b10*/  HMMA.16816.F32 R76, R20.reuse, R28, R76 ;  /* 0x0000001c144c723c */ /* 0x042fec000000184c */
[C---:B------:R-:W-:Y:S01]  /*23b20*/  HMMA.16816.F32 R80, R20.reuse, R30, R80 ;  /* 0x0000001e1450723c */ /* 0x040fe20000001850 */
[----:B------:R-:W1:Y:S05]  /*23b30*/  LDSM.16.MT88.4 R28, [R222+0xe800] ;  /* 0x00e80000de1c783b */ /* 0x000e6a0000004200 */
[C---:B----4-:R-:W-:Y:S06]  /*23b40*/  HMMA.16816.F32 R84, R20.reuse, R24, R84 ;  /* 0x000000181454723c */ /* 0x050fec0000001854 */
        /* <DEDUP_REMOVED lines=12> */
[C---:B--2---:R-:W-:Y:S05]  /*23c10*/  HMMA.16816.F32 R104, R20.reuse, R116, R104 ;  /* 0x000000741468723c */ /* 0x044fea0000001868 */
[----:B------:R-:W-:Y:S01]  /*23c20*/  FADD.FTZ R182, R182, R175 ;  /* 0x000000afb6b67221 */ /* 0x000fe20000010000 */
[C---:B------:R-:W-:Y:S01]  /*23c30*/  HMMA.16816.F32 R16, R20.reuse, R118, R16 ;  /* 0x000000761410723c */ /* 0x040fe20000001810 */
[----:B------:R-:W-:Y:S05]  /*23c40*/  LDSM.16.MT88.4 R116, [R221+0x13800] ;  /* 0x01380000dd74783b */ /* 0x000fea0000004200 */
[C---:B------:R-:W-:Y:S06]  /*23c50*/  HMMA.16816.F32 R108, R20.reuse, R44, R108 ;  /* 0x0000002c146c723c */ /* 0x040fec000000186c */
[----:B------:R-:W-:Y:S01]  /*23c60*/  HMMA.16816.F32 R112, R20, R46, R112 ;  /* 0x0000002e1470723c */ /* 0x000fe20000001870 */
[----:B------:R-:W2:Y:S05]  /*23c70*/  LDSM.16.MT88.4 R20, [R224+0x12800] ;  /* 0x01280000e014783b */ /* 0x000eaa0000004200 */
[C---:B-----5:R-:W-:Y:S03]  /*23c80*/  HMMA.16816.F32 R4, R24.reuse, R40, R4 ;  /* 0x000000281804723c */ /* 0x060fe60000001804 */
[----:B------:R-:W-:Y:S03]  /*23c90*/  LDSM.16.MT88.4 R44, [R222+0xf000] ;  /* 0x00f00000de2c783b */ /* 0x000fe60000004200 */
[C---:B------:R-:W-:Y:S05]  /*23ca0*/  HMMA.16816.F32 R8, R24.reuse, R42, R8 ;  /* 0x0000002a1808723c */ /* 0x040fea0000001808 */
[----:B------:R-:W-:Y:S01]  /*23cb0*/  LDSM.16.MT88.4 R40, [R220+0x12800] ;  /* 0x01280000dc28783b */ /* 0x000fe20000004200 */
[C---:B-1----:R-:W-:Y:S06]  /*23cc0*/  HMMA.16816.F32 R68, R24.reuse, R28, R68 ;  /* 0x0000001c1844723c */ /* 0x042fec0000001844 */
[C---:B------:R-:W-:Y:S01]  /*23cd0*/  HMMA.16816.F32 R72, R24.reuse, R30, R72 ;  /* 0x0000001e1848723c */ /* 0x040fe20000001848 */
[----:B------:R-:W1:Y:S05]  /*23ce0*/  LDSM.16.MT88.4 R28, [R222+0x12800] ;  /* 0x01280000de1c783b */ /* 0x000e6a0000004200 */
[C---:B------:R-:W-:Y:S06]  /*23cf0*/  HMMA.16816.F32 R76, R24.reuse, R48, R76 ;  /* 0x00000030184c723c */ /* 0x040fec000000184c */
[C---:B------:R-:W-:Y:S01]  /*23d00*/  HMMA.16816.F32 R80, R24.reuse, R50, R80 ;  /* 0x000000321850723c */ /* 0x040fe20000001850 */
[----:B------:R-:W-:Y:S05]  /*23d10*/  LDSM.16.MT88.4 R48, [R221+0xf000] ;  /* 0x00f00000dd30783b */ /* 0x000fea0000004200 */
[C---:B----4-:R-:W-:Y:S06]  /*23d20*/  HMMA.16816.F32 R84, R24.reuse, R32, R84 ;  /* 0x000000201854723c */ /* 0x050fec0000001854 */
[C---:B------:R-:W-:Y:S01]  /*23d30*/  HMMA.16816.F32 R88, R24.reuse, R34, R88 ;  /* 0x000000221858723c */ /* 0x040fe20000001858 */
[----:B------:R-:W3:Y:S05]  /*23d40*/  LDSM.16.MT88.4 R32, [R224+0xf000] ;  /* 0x00f00000e020783b */ /* 0x000eea0000004200 */
[C---:B--2---:R-:W-:Y:S06]  /*23d50*/  HMMA.16816.F32 R92, R24.reuse, R20, R92 ;  /* 0x00000014185c723c */ /* 0x044fec000000185c */
        /* <DEDUP_REMOVED lines=10> */
[----:B------:R-:W2:Y:S05]  /*23e00*/  LDSM.16.MT88.4 R36, [R224+0x13000] ;  /* 0x01300000e024783b */ /* 0x000eaa0000004200 */
[C---:B------:R-:W-:Y:S06]  /*23e10*/  HMMA.16816.F32 R108, R24.reuse, R40, R108 ;  /* 0x00000028186c723c */ /* 0x040fec000000186c */
[----:B------:R-:W-:Y:S01]  /*23e20*/  HMMA.16816.F32 R112, R24, R42, R112 ;  /* 0x0000002a1870723c */ /* 0x000fe20000001870 */
[----:B------:R-:W4:Y:S04]  /*23e30*/  LDSM.16.MT88.4 R24, [R222+0x13000] ;  /* 0x01300000de18783b */ /* 0x000f280000004200 */
[-CC-:B------:R-:W-:Y:S01]  /*23e40*/  FFMA.FTZ R40, R60, R133.reuse, -R164.reuse ;  /* 0x000000853c287223 */ /* 0x180fe200000108a4 */
[C---:B---3--:R-:W-:Y:S05]  /*23e50*/  HMMA.16816.F32 R4, R20.reuse, R32, R4 ;  /* 0x000000201404723c */ /* 0x048fea0000001804 */
[----:B------:R-:W-:Y:S01]  /*23e60*/  MUFU.EX2 R40, R40 ;  /* 0x0000002800287308 */ /* 0x000fe20000000800 */
[C---:B------:R-:W-:Y:S01]  /*23e70*/  HMMA.16816.F32 R8, R20.reuse, R34, R8 ;  /* 0x000000221408723c */ /* 0x040fe20000001808 */
[----:B------:R-:W3:Y:S04]  /*23e80*/  LDSM.16.MT88.4 R32, [R221+0x13000] ;  /* 0x01300000dd20783b */ /* 0x000ee80000004200 */
[-C--:B------:R-:W-:Y:S01]  /*23e90*/  FFMA.FTZ R41, R61, R133.reuse, -R164 ;  /* 0x000000853d297223 */ /* 0x080fe200000108a4 */
[C---:B------:R-:W-:Y:S05]  /*23ea0*/  HMMA.16816.F32 R68, R20.reuse, R44, R68 ;  /* 0x0000002c1444723c */ /* 0x040fea0000001844 */
[----:B------:R-:W5:Y:S01]  /*23eb0*/  MUFU.EX2 R41, R41 ;  /* 0x0000002900297308 */ /* 0x000f620000000800 */
[C---:B------:R-:W-:Y:S05]  /*23ec0*/  HMMA.16816.F32 R72, R20.reuse, R46, R72 ;  /* 0x0000002e1448723c */ /* 0x040fea0000001848 */
[-CC-:B------:R-:W-:Y:S01]  /*23ed0*/  FFMA.FTZ R42, R62, R133.reuse, -R162.reuse ;  /* 0x000000853e2a7223 */ /* 0x180fe200000108a2 */
[C---:B------:R-:W-:Y:S05]  /*23ee0*/  HMMA.16816.F32 R76, R20.reuse, R48, R76 ;  /* 0x00000030144c723c */ /* 0x040fea000000184c */
[----:B------:R-:W-:Y:S01]  /*23ef0*/  MUFU.EX2 R42, R42 ;  /* 0x0000002a002a7308 */ /* 0x000fe20000000800 */
[C---:B------:R-:W-:Y:S05]  /*23f00*/  HMMA.16816.F32 R80, R20.reuse, R50, R80 ;  /* 0x000000321450723c */ /* 0x040fea0000001850 */
[-C--:B------:R-:W-:Y:S01]  /*23f10*/  FFMA.FTZ R43, R63, R133.reuse, -R162 ;  /* 0x000000853f2b7223 */ /* 0x080fe200000108a2 */
[C---:B-1----:R-:W-:Y:S05]  /*23f20*/  HMMA.16816.F32 R84, R20.reuse, R28, R84 ;  /* 0x0000001c1454723c */ /* 0x042fea0000001854 */
[----:B------:R-:W1:Y:S01]  /*23f30*/  MUFU.EX2 R43, R43 ;  /* 0x0000002b002b7308 */ /* 0x000e620000000800 */
[C---:B------:R-:W-:Y:S01]  /*23f40*/  HMMA.16816.F32 R88, R20.reuse, R30, R88 ;  /* 0x0000001e1458723c */ /* 0x040fe20000001858 */
[----:B------:R-:W5:Y:S04]  /*23f50*/  LDSM.16.MT88.4 R28, [R220+0x13000] ;  /* 0x01300000dc1c783b */ /* 0x000f680000004200 */
[-C--:B------:R-:W-:Y:S01]  /*23f60*/  FFMA.FTZ R44, R64, R133.reuse, -R164 ;  /* 0x00000085402c7223 */ /* 0x080fe200000108a4 */
[C---:B--2---:R-:W-:Y:S05]  /*23f70*/  HMMA.16816.F32 R92, R20.reuse, R36, R92 ;  /* 0x00000024145c723c */ /* 0x044fea000000185c */
[----:B------:R-:W-:Y:S01]  /*23f80*/  MUFU.EX2 R44, R44 ;  /* 0x0000002c002c7308 */ /* 0x000fe20000000800 */
[C---:B------:R-:W-:Y:S01]  /*23f90*/  HMMA.16816.F32 R96, R20.reuse, R38, R96 ;  /* 0x000000261460723c */ /* 0x040fe20000001860 */
[----:B------:R-:W2:Y:S04]  /*23fa0*/  LDSM.16.MT88.4 R36, [R222+0xf800] ;  /* 0x00f80000de24783b */ /* 0x000ea80000004200 */
[-C--:B------:R-:W-:Y:S01]  /*23fb0*/  FFMA.FTZ R46, R66, R133.reuse, -R162 ;  /* 0x00000085422e7223 */ /* 0x080fe200000108a2 */
[C---:B----4-:R-:W-:Y:S05]  /*23fc0*/  HMMA.16816.F32 R100, R20.reuse, R24, R100 ;  /* 0x000000181464723c */ /* 0x050fea0000001864 */
[----:B------:R-:W-:Y:S01]  /*23fd0*/  MUFU.EX2 R46, R46 ;  /* 0x0000002e002e7308 */ /* 0x000fe20000000800 */
[C---:B------:R-:W-:Y:S05]  /*23fe0*/  HMMA.16816.F32 R12, R20.reuse, R26, R12 ;  /* 0x0000001a140c723c */ /* 0x040fea000000180c */
[-C--:B------:R-:W-:Y:S01]  /*23ff0*/  FFMA.FTZ R164, R65, R133.reuse, -R164 ;  /* 0x0000008541a47223 */ /* 0x080fe200000108a4 */
[C---:B---3--:R-:W-:Y:S03]  /*24000*/  HMMA.16816.F32 R104, R20.reuse, R32, R104 ;  /* 0x000000201468723c */ /* 0x048fe60000001868 */
[----:B------:R-:W3:Y:S02]  /*24010*/  MUFU.EX2 R45, R164 ;  /* 0x000000a4002d7308 */ /* 0x000ee40000000800 */
[----:B------:R-:W-:Y:S01]  /*24020*/  FFMA.FTZ R162, R67, R133, -R162 ;  /* 0x0000008543a27223 */ /* 0x000fe200000108a2 */
[C---:B------:R-:W-:Y:S01]  /*24030*/  HMMA.16816.F32 R16, R20.reuse, R34, R16 ;  /* 0x000000221410723c */ /* 0x040fe20000001810 */
[----:B------:R-:W4:Y:S06]  /*24040*/  LDSM.16.MT88.4 R32, [R221+0xf800] ;  /* 0x00f80000dd20783b */ /* 0x000f2c0000004200 */
[----:B------:R-:W2:Y:S01]  /*24050*/  MUFU.EX2 R3, R162 ;  /* 0x000000a200037308 */ /* 0x000ea20000000800 */
[C---:B-----5:R-:W-:Y:S03]  /*24060*/  HMMA.16816.F32 R108, R20.reuse, R28, R108 ;  /* 0x0000001c146c723c */ /* 0x060fe6000000186c */
[----:B------:R-:W-:Y:S03]  /*24070*/  FADD.FTZ R25, R156, R160 ;  /* 0x000000a09c197221 */ /* 0x000fe60000010000 */
[----:B------:R-:W-:Y:S01]  /*24080*/  HMMA.16816.F32 R112, R20, R30, R112 ;  /* 0x0000001e1470723c */ /* 0x000fe20000001870 */
[----:B------:R-:W5:Y:S04]  /*24090*/  LDSM.16.MT88.4 R20, [R220+0xf800] ;  /* 0x00f80000dc14783b */ /* 0x000f680000004200 */
[----:B------:R-:W-:Y:S01]  /*240a0*/  FADD.FTZ R158, R158, R25 ;  /* 0x000000199e9e7221 */ /* 0x000fe20000010000 */
[----:B------:R-:W-:Y:S02]  /*240b0*/  F2FP.F16.F32.PACK_AB R24, R41, R40 ;  /* 0x000000282918723e */ /* 0x000fe400000000ff */
[----:B-1----:R-:W-:Y:S03]  /*240c0*/  F2FP.F16.F32.PACK_AB R25, R43, R42 ;  /* 0x0000002a2b19723e */ /* 0x002fe600000000ff */
[----:B---3--:R-:W-:Y:S01]  /*240d0*/  F2FP.F16.F32.PACK_AB R26, R45, R44 ;  /* 0x0000002c2d1a723e */ /* 0x008fe200000000ff */
[----:B------:R-:W-:Y:S01]  /*240e0*/  FADD.FTZ R135, R135, R158 ;  /* 0x0000009e87877221 */ /* 0x000fe20000010000 */
[----:B--2---:R-:W-:Y:S03]  /*240f0*/  F2FP.F16.F32.PACK_AB R27, R3, R46 ;  /* 0x0000002e031b723e */ /* 0x004fe600000000ff */
[----:B------:R-:W-:Y:S01]  /*24100*/  FADD.FTZ R168, R168, R135 ;  /* 0x00000087a8a87221 */ /* 0x000fe20000010000 */
[----:B------:R-:W-:Y:S03]  /*24110*/  MOV R135, R0 ;  /* 0x0000000000877202 */ /* 0x000fe60000000f00 */
[C---:B------:R-:W-:Y:S01]  /*24120*/  HMMA.16816.F32 R128, R24.reuse, R124, R4 ;  /* 0x0000007c1880723c */ /* 0x040fe20000001804 */
[----:B------:R-:W1:Y:S04]  /*24130*/  LDSM.16.MT88.4 R4, [R224+0x13800] ;  /* 0x01380000e004783b */ /* 0x000e680000004200 */
[----:B------:R-:W-:Y:S01]  /*24140*/  FADD.FTZ R168, R161, R168 ;  /* 0x000000a8a1a87221 */ /* 0x000fe20000010000 */
[C---:B------:R-:W-:Y:S03]  /*24150*/  HMMA.16816.F32 R124, R24.reuse, R126, R8 ;  /* 0x0000007e187c723c */ /* 0x040fe60000001808 */
[----:B------:R-:W2:Y:S02]  /*24160*/  LDSM.16.MT88.4 R8, [R220+0x13800] ;  /* 0x01380000dc08783b */ /* 0x000ea40000004200 */
[----:B------:R-:W-:Y:S01]  /*24170*/  FADD.FTZ R29, R165, R168 ;  /* 0x000000a8a51d7221 */ /* 0x000fe20000010000 */
[C---:B------:R-:W-:Y:S05]  /*24180*/  HMMA.16816.F32 R68, R24.reuse, R36, R68 ;  /* 0x000000241844723c */ /* 0x040fea0000001844 */
[----:B------:R-:W-:Y:S01]  /*24190*/  FADD.FTZ R29, R172, R29 ;  /* 0x0000001dac1d7221 */ /* 0x000fe20000010000 */
[C---:B------:R-:W-:Y:S05]  /*241a0*/  HMMA.16816.F32 R72, R24.reuse, R38, R72 ;  /* 0x000000261848723c */ /* 0x040fea0000001848 */
[----:B------:R-:W-:Y:S01]  /*241b0*/  FADD.FTZ R142, R142, R29 ;  /* 0x0000001d8e8e7221 */ /* 0x000fe20000010000 */
[C---:B----4-:R-:W-:Y:S05]  /*241c0*/  HMMA.16816.F32 R76, R24.reuse, R32, R76 ;  /* 0x00000020184c723c */ /* 0x050fea000000184c */
[----:B------:R-:W-:Y:S01]  /*241d0*/  FADD.FTZ R142, R143, R142 ;  /* 0x0000008e8f8e7221 */ /* 0x000fe20000010000 */
[C---:B------:R-:W-:Y:S05]  /*241e0*/  HMMA.16816.F32 R80, R24.reuse, R34, R80 ;  /* 0x000000221850723c */ /* 0x040fea0000001850 */
[----:B------:R-:W-:Y:S01]  /*241f0*/  FADD.FTZ R147, R147, R142 ;  /* 0x0000008e93937221 */ /* 0x000fe20000010000 */
[C---:B-----5:R-:W-:Y:S05]  /*24200*/  HMMA.16816.F32 R84, R24.reuse, R20, R84 ;  /* 0x000000141854723c */ /* 0x060fea0000001854 */
[----:B------:R-:W-:Y:S01]  /*24210*/  FADD.FTZ R147, R146, R147 ;  /* 0x0000009392937221 */ /* 0x000fe20000010000 */
[C---:B------:R-:W-:Y:S05]  /*24220*/  HMMA.16816.F32 R88, R24.reuse, R22, R88 ;  /* 0x000000161858723c */ /* 0x040fea0000001858 */
[----:B------:R-:W-:Y:S01]  /*24230*/  FADD.FTZ R138, R138, R147 ;  /* 0x000000938a8a7221 */ /* 0x000fe20000010000 */
[C---:B-1----:R-:W-:Y:S05]  /*24240*/  HMMA.16816.F32 R92, R24.reuse, R4, R92 ;  /* 0x00000004185c723c */ /* 0x042fea000000185c */
[----:B------:R-:W-:Y:S01]  /*24250*/  FADD.FTZ R149, R149, R138 ;  /* 0x0000008a95957221 */ /* 0x000fe20000010000 */
[C---:B------:R-:W-:Y:S05]  /*24260*/  HMMA.16816.F32 R96, R24.reuse, R6, R96 ;  /* 0x000000061860723c */ /* 0x040fea0000001860 */
[----:B------:R-:W-:Y:S01]  /*24270*/  FADD.FTZ R150, R150, R149 ;  /* 0x0000009596967221 */ /* 0x000fe20000010000 */
[C---:B------:R-:W-:Y:S05]  /*24280*/  HMMA.16816.F32 R100, R24.reuse, R120, R100 ;  /* 0x000000781864723c */ /* 0x040fea0000001864 */
[----:B------:R-:W-:Y:S01]  /*24290*/  FADD.FTZ R151, R151, R150 ;  /* 0x0000009697977221 */ /* 0x000fe20000010000 */
[C---:B------:R-:W-:Y:S05]  /*242a0*/  HMMA.16816.F32 R120, R24.reuse, R122, R12 ;  /* 0x0000007a1878723c */ /* 0x040fea000000180c */
[----:B------:R-:W-:Y:S01]  /*242b0*/  FADD.FTZ R176, R176, R151 ;  /* 0x00000097b0b07221 */ /* 0x000fe20000010000 */
[----:B------:R-:W-:Y:S01]  /*242c0*/  FADD.FTZ R5, R179, R182 ;  /* 0x000000b6b3057221 */ /* 0x000fe20000010000 */
[C---:B------:R-:W-:Y:S04]  /*242d0*/  HMMA.16816.F32 R104, R24.reuse, R116, R104 ;  /* 0x000000741868723c */ /* 0x040fe80000001868 */
[----:B------:R-:W-:Y:S01]  /*242e0*/  FADD.FTZ R176, R169, R176 ;  /* 0x000000b0a9b07221 */ /* 0x000fe20000010000 */
[----:B------:R-:W-:Y:S01]  /*242f0*/  FADD.FTZ R5, R186, R5 ;  /* 0x00000005ba057221 */ /* 0x000fe20000010000 */
[C---:B------:R-:W-:Y:S05]  /*24300*/  HMMA.16816.F32 R116, R24.reuse, R118, R16 ;  /* 0x000000761874723c */ /* 0x040fea0000001810 */
[----:B------:R-:W-:Y:S01]  /*24310*/  FADD.FTZ R173, R173, R176 ;  /* 0x000000b0adad7221 */ /* 0x000fe20000010000 */
[----:B------:R-:W-:Y:S01]  /*24320*/  FADD.FTZ R52, R52, R5 ;  /* 0x0000000534347221 */ /* 0x000fe20000010000 */
[C---:B--2---:R-:W-:Y:S04]  /*24330*/  HMMA.16816.F32 R108, R24.reuse, R8, R108 ;  /* 0x00000008186c723c */ /* 0x044fe8000000186c */
[----:B------:R-:W-:Y:S01]  /*24340*/  FADD.FTZ R180, R180, R173 ;  /* 0x000000adb4b47221 */ /* 0x000fe20000010000 */
[----:B------:R-:W-:Y:S01]  /*24350*/  FADD.FTZ R53, R53, R52 ;  /* 0x0000003435357221 */ /* 0x000fe20000010000 */
[----:B------:R-:W-:Y:S05]  /*24360*/  HMMA.16816.F32 R112, R24, R10, R112 ;  /* 0x0000000a1870723c */ /* 0x000fea0000001870 */
[----:B------:R-:W-:Y:S01]  /*24370*/  FADD.FTZ R177, R177, R180 ;  /* 0x000000b4b1b17221 */ /* 0x000fe20000010000 */
[----:B------:R-:W-:Y:S01]  /*24380*/  FADD.FTZ R56, R56, R53 ;  /* 0x0000003538387221 */ /* 0x000fe20000010000 */
[----:B------:R-:W-:Y:S04]  /*24390*/  IADD3 R4, R246, -0x1, RZ ;  /* 0xfffffffff6047810 */ /* 0x000fe80007ffe0ff */
[----:B------:R-:W-:Y:S01]  /*243a0*/  FADD.FTZ R184, R184, R177 ;  /* 0x000000b1b8b87221 */ /* 0x000fe20000010000 */
[----:B------:R-:W-:Y:S01]  /*243b0*/  FADD.FTZ R57, R57, R56 ;  /* 0x0000003839397221 */ /* 0x000fe20000010000 */
[----:B------:R-:W-:Y:S02]  /*243c0*/  MOV R246, R4 ;  /* 0x0000000400f67202 */ /* 0x000fe40000000f00 */
        /* <DEDUP_REMOVED lines=8> */
[----:B------:R-:W-:Y:S04]  /*24450*/  FADD.FTZ R58, R58, R55 ;  /* 0x000000373a3a7221 */ /* 0x000fe80000010000 */
[----:B------:R-:W-:Y:S04]  /*24460*/  FADD.FTZ R59, R59, R58 ;  /* 0x0000003a3b3b7221 */ /* 0x000fe80000010000 */
[----:B------:R-:W-:Y:S04]  /*24470*/  FADD.FTZ R42, R42, R59 ;  /* 0x0000003b2a2a7221 */ /* 0x000fe80000010000 */
[----:B------:R-:W-:Y:S04]  /*24480*/  FADD.FTZ R43, R43, R42 ;  /* 0x0000002a2b2b7221 */ /* 0x000fe80000010000 */
[----:B------:R-:W-:Y:S04]  /*24490*/  FADD.FTZ R46, R46, R43 ;  /* 0x0000002b2e2e7221 */ /* 0x000fe80000010000 */
[----:B------:R-:W-:Y:S01]  /*244a0*/  FADD.FTZ R248, R3, R46 ;  /* 0x0000002e03f87221 */ /* 0x000fe20000010000 */
[----:B------:R-:W-:Y:S01]  /*244b0*/  MOV R3, R2 ;  /* 0x0000000200037202 */ /* 0x000fe20000000f00 */
[----:B------:R-:W-:Y:S06]  /*244c0*/  @P0 BRA `(.L_x_1163) ;  /* 0xffffffb000640947 */ /* 0x000fec000383ffff */
.L_x_1154:
[----:B------:R-:W1:Y:S08]  /*244d0*/  LDC.64 R12, c[0x0][0x208] ;  /* 0x00008200ff0c7b82 */ /* 0x000e700000000a00 */
[----:B------:R-:W2:Y:S01]  /*244e0*/  LDC.64 R8, c[0x0][0x198] ;  /* 0x00006600ff087b82 */ /* 0x000ea20000000a00 */
[----:B-1----:R-:W-:Y:S02]  /*244f0*/  R2UR UR4, R12 ;  /* 0x000000000c0472ca */ /* 0x002fe400000e0000 */
[----:B------:R-:W-:-:S13]  /*24500*/  R2UR UR5, R13 ;  /* 0x000000000d0572ca */ /* 0x000fda00000e0000 */
[----:B--2---:R1:W5:Y:S01]  /*24510*/  LD.E R7, desc[UR4][R8.64+0xd8] ;  /* 0x0000d80408077980 */ /* 0x004362000c101900 */
[----:B------:R-:W-:-:S03]  /*24520*/  UMOV UR4, 0xffffffff ;  /* 0xffffffff00047882 */ /* 0x000fc60000000000 */
[----:B------:R-:W-:Y:S05]  /*24530*/  BRA.DIV UR4, `(.L_x_1164) ;  /* 0x0000001a043c7947 */ /* 0x000fea000b800000 */
[----:B------:R-:W2:Y:S04]  /*24540*/  SHFL.BFLY PT, R6, R249, 0x2, 0x1f ;  /* 0x0c401f00f9067f89 */ /* 0x000ea800000e0000 */
[----:B------:R-:W3:Y:S01]  /*24550*/  SHFL.BFLY PT, R14, R248, 0x2, 0x1f ;  /* 0x0c401f00f80e7f89 */ /* 0x000ee200000e0000 */
[----:B--2---:R-:W-:Y:S01]  /*24560*/  FADD.FTZ R11, R6, R249 ;  /* 0x000000f9060b7221 */ /* 0x004fe20000010000 */
[----:B---3--:R-:W-:-:S04]  /*24570*/  FADD.FTZ R10, R14, R248 ;  /* 0x000000f80e0a7221 */ /* 0x008fc80000010000 */
[----:B------:R-:W2:Y:S04]  /*24580*/  SHFL.BFLY PT, R6, R11, 0x1, 0x1f ;  /* 0x0c201f000b067f89 */ /* 0x000ea800000e0000 */
[----:B------:R3:W4:Y:S01]  /*24590*/  SHFL.BFLY PT, R14, R10, 0x1, 0x1f ;  /* 0x0c201f000a0e7f89 */ /* 0x00072200000e0000 */
[----:B--2---:R-:W-:-:S07]  /*245a0*/  FADD.FTZ R6, R11, R6 ;  /* 0x000000060b067221 */ /* 0x004fce0000010000 */
.L_x_1180:
[----:B------:R-:W3:Y:S01]  /*245b0*/  S2R R5, SR_TID.X ;  /* 0x0000000000057919 */ /* 0x000ee20000002100 */
[----:B----4-:R-:W-:Y:S01]  /*245c0*/  FADD.FTZ R14, R10, R14 ;  /* 0x0000000e0a0e7221 */ /* 0x010fe20000010000 */
[----:B------:R-:W-:Y:S01]  /*245d0*/  MOV R4, 0x3f800000 ;  /* 0x3f80000000047802 */ /* 0x000fe20000000f00 */
[----:B------:R-:W2:Y:S01]  /*245e0*/  S2UR UR4, SR_CgaCtaId ;  /* 0x00000000000479c3 */ /* 0x000ea20000008800 */
[----:B------:R-:W-:Y:S01]  /*245f0*/  FSETP.NE.FTZ.AND P4, PT, R6, RZ, PT ;  /* 0x000000ff0600720b */ /* 0x000fe20003f95000 */
[----:B------:R-:W-:Y:S01]  /*24600*/  UMOV UR5, 0x400 ;  /* 0x0000040000057882 */ /* 0x000fe20000000000 */
[----:B------:R-:W-:Y:S02]  /*24610*/  FSETP.NE.FTZ.AND P3, PT, R14, RZ, PT ;  /* 0x000000ff0e00720b */ /* 0x000fe40003f75000 */
[----:B------:R-:W-:Y:S02]  /*24620*/  MOV R3, 0x3f800000 ;  /* 0x3f80000000037802 */ /* 0x000fe40000000f00 */
[----:B------:R-:W-:-:S02]  /*24630*/  R2UR UR10, R12 ;  /* 0x000000000c0a72ca */ /* 0x000fc400000e0000 */
[----:B------:R-:W-:-:S05]  /*24640*/  R2UR UR11, R13 ;  /* 0x000000000d0b72ca */ /* 0x000fca00000e0000 */
[----:B------:R-:W4:Y:S08]  /*24650*/  @P4 MUFU.RCP R3, R6 ;  /* 0x0000000600034308 */ /* 0x000f300000001000 */
[----:B------:R-:W1:Y:S01]  /*24660*/  @P3 MUFU.RCP R4, R14 ;  /* 0x0000000e00043308 */ /* 0x000e620000001000 */
[----:B--2---:R-:W-:Y:S01]  /*24670*/  ULEA UR4, UR4, UR5, 0x18 ;  /* 0x0000000504047291 */ /* 0x004fe2000f8ec03f */
[----:B------:R-:W-:-:S02]  /*24680*/  R2UR UR5, R13 ;  /* 0x000000000d0572ca */ /* 0x000fc400000e0000 */
[----:B---3--:R-:W-:Y:S01]  /*24690*/  SHF.R.S32.HI R10, RZ, 0x1f, R5 ;  /* 0x0000001fff0a7819 */ /* 0x008fe20000011405 */
[C---:B----4-:R-:W-:Y:S01]  /*246a0*/  FMUL.FTZ R128, R3.reuse, R128 ;  /* 0x0000008003807220 */ /* 0x050fe20000410000 */
[C---:B------:R-:W-:Y:S02]  /*246b0*/  FMUL.FTZ R129, R3.reuse, R129 ;  /* 0x0000008103817220 */ /* 0x040fe40000410000 */
[----:B------:R-:W-:Y:S01]  /*246c0*/  LEA.HI R11, R10, R5, RZ, 0x2 ;  /* 0x000000050a0b7211 */ /* 0x000fe200078f10ff */
[C---:B------:R-:W-:Y:S01]  /*246d0*/  FMUL.FTZ R124, R3.reuse, R124 ;  /* 0x0000007c037c7220 */ /* 0x040fe20000410000 */
[C---:B------:R-:W-:Y:S01]  /*246e0*/  FMUL.FTZ R125, R3.reuse, R125 ;  /* 0x0000007d037d7220 */ /* 0x040fe20000410000 */
[C---:B------:R-:W-:Y:S01]  /*246f0*/  FMUL.FTZ R68, R3.reuse, R68 ;  /* 0x0000004403447220 */ /* 0x040fe20000410000 */
[--C-:B------:R-:W-:Y:S01]  /*24700*/  SHF.R.S32.HI R15, RZ, 0x2, R11.reuse ;  /* 0x00000002ff0f7819 */ /* 0x100fe2000001140b */
[C---:B------:R-:W-:Y:S01]  /*24710*/  FMUL.FTZ R69, R3.reuse, R69 ;  /* 0x0000004503457220 */ /* 0x040fe20000410000 */
[C---:B-1----:R-:W-:Y:S01]  /*24720*/  FMUL.FTZ R131, R4.reuse, R131 ;  /* 0x0000008304837220 */ /* 0x042fe20000410000 */
        /* <DEDUP_REMOVED lines=31> */
[----:B------:R-:W-:Y:S01]  /*24920*/  SHF.R.S32.HI R4, RZ, 0x1f, R11 ;  /* 0x0000001fff047819 */ /* 0x000fe2000001140b */
[----:B------:R-:W-:Y:S01]  /*24930*/  FMUL.FTZ R72, R3, R72 ;  /* 0x0000004803487220 */ /* 0x000fe20000410000 */
[----:B------:R-:W-:Y:S01]  /*24940*/  LOP3.LUT R16, R11, 0x3ffffffc, RZ, 0xc0, !PT ;  /* 0x3ffffffc0b107812 */ /* 0x000fe200078ec0ff */
[C---:B------:R-:W-:Y:S01]  /*24950*/  FMUL.FTZ R73, R3.reuse, R73 ;  /* 0x0000004903497220 */ /* 0x040fe20000410000 */
[----:B------:R-:W-:Y:S01]  /*24960*/  LEA.HI R4, R4, R15, RZ, 0x3 ;  /* 0x0000000f04047211 */ /* 0x000fe200078f18ff */
[C---:B------:R-:W-:Y:S01]  /*24970*/  FMUL.FTZ R76, R3.reuse, R76 ;  /* 0x0000004c034c7220 */ /* 0x040fe20000410000 */
[----:B------:R-:W-:Y:S01]  /*24980*/  FMUL.FTZ R77, R3, R77 ;  /* 0x0000004d034d7220 */ /* 0x000fe20000410000 */
[----:B------:R-:W-:Y:S01]  /*24990*/  IMAD.IADD R16, R5, 0x1, -R16 ;  /* 0x0000000105107824 */ /* 0x000fe200078e0a10 */
[----:B------:R-:W-:Y:S01]  /*249a0*/  LOP3.LUT R4, R4, 0xfffffff8, RZ, 0xc0, !PT ;  /* 0xfffffff804047812 */ /* 0x000fe200078ec0ff */
[C---:B------:R-:W-:Y:S01]  /*249b0*/  FMUL.FTZ R80, R3.reuse, R80 ;  /* 0x0000005003507220 */ /* 0x040fe20000410000 */
[----:B------:R-:W-:Y:S01]  /*249c0*/  FMUL.FTZ R81, R3, R81 ;  /* 0x0000005103517220 */ /* 0x000fe20000410000 */
[----:B------:R-:W-:Y:S01]  /*249d0*/  F2FP.F16.F32.PACK_AB R128, R129, R128 ;  /* 0x000000808180723e */ /* 0x000fe200000000ff */
[----:B------:R-:W-:Y:S01]  /*249e0*/  FMUL.FTZ R84, R3, R84 ;  /* 0x0000005403547220 */ /* 0x000fe20000410000 */
[----:B------:R-:W-:Y:S01]  /*249f0*/  IADD3 R15, R15, -R4, RZ ;  /* 0x800000040f0f7210 */ /* 0x000fe20007ffe0ff */
[C---:B------:R-:W-:Y:S01]  /*24a00*/  FMUL.FTZ R85, R3.reuse, R85 ;  /* 0x0000005503557220 */ /* 0x040fe20000410000 */
[----:B------:R-:W-:Y:S01]  /*24a10*/  LEA.HI R4, R10, R5, RZ, 0x5 ;  /* 0x000000050a047211 */ /* 0x000fe200078f28ff */
[----:B------:R-:W-:Y:S01]  /*24a20*/  FMUL.FTZ R88, R3, R88 ;  /* 0x0000005803587220 */ /* 0x000fe20000410000 */
[----:B------:R-:W-:Y:S01]  /*24a30*/  SHF.L.U32 R17, R15, 0x6, RZ ;  /* 0x000000060f117819 */ /* 0x000fe200000006ff */
[C---:B------:R-:W-:Y:S01]  /*24a40*/  FMUL.FTZ R89, R3.reuse, R89 ;  /* 0x0000005903597220 */ /* 0x040fe20000410000 */
[----:B------:R-:W-:Y:S01]  /*24a50*/  SHF.R.S32.HI R11, RZ, 0x5, R4 ;  /* 0x00000005ff0b7819 */ /* 0x000fe20000011404 */
[----:B------:R-:W-:Y:S01]  /*24a60*/  FMUL.FTZ R92, R3, R92 ;  /* 0x0000005c035c7220 */ /* 0x000fe20000410000 */
[----:B------:R-:W-:Y:S01]  /*24a70*/  LOP3.LUT R17, R17, 0x1c0, RZ, 0xc0, !PT ;  /* 0x000001c011117812 */ /* 0x000fe200078ec0ff */
[----:B------:R-:W-:Y:S01]  /*24a80*/  FMUL.FTZ R93, R3, R93 ;  /* 0x0000005d035d7220 */ /* 0x000fe20000410000 */
[----:B------:R-:W-:Y:S01]  /*24a90*/  LOP3.LUT R18, R15, 0x1, RZ, 0xc0, !PT ;  /* 0x000000010f127812 */ /* 0x000fe200078ec0ff */
[----:B------:R-:W-:Y:S01]  /*24aa0*/  FMUL.FTZ R96, R3, R96 ;  /* 0x0000006003607220 */ /* 0x000fe20000410000 */
[----:B------:R-:W-:Y:S01]  /*24ab0*/  LEA R16, R11, R16, 0x9 ;  /* 0x000000100b107211 */ /* 0x000fe200078e48ff */
[----:B------:R-:W-:Y:S01]  /*24ac0*/  FMUL.FTZ R97, R3, R97 ;  /* 0x0000006103617220 */ /* 0x000fe20000410000 */
[----:B------:R-:W-:Y:S01]  /*24ad0*/  LEA.HI R17, R17, R17, RZ, 0x1d ;  /* 0x0000001111117211 */ /* 0x000fe200078fe8ff */
[C---:B------:R-:W-:Y:S01]  /*24ae0*/  FMUL.FTZ R100, R3.reuse, R100 ;  /* 0x0000006403647220 */ /* 0x040fe20000410000 */
[----:B------:R-:W-:Y:S01]  /*24af0*/  ISETP.NE.U32.AND P0, PT, R18, 0x1, PT ;  /* 0x000000011200780c */ /* 0x000fe20003f05070 */
[C---:B------:R-:W-:Y:S01]  /*24b00*/  FMUL.FTZ R101, R3.reuse, R101 ;  /* 0x0000006503657220 */ /* 0x040fe20000410000 */
[----:B------:R-:W-:Y:S01]  /*24b10*/  LEA R16, R16, R17, 0x1 ;  /* 0x0000001110107211 */ /* 0x000fe200078e08ff */
[----:B------:R-:W-:Y:S01]  /*24b20*/  FMUL.FTZ R120, R3, R120 ;  /* 0x0000007803787220 */ /* 0x000fe20000410000 */
[----:B------:R-:W-:Y:S01]  /*24b30*/  R2P PR, R15, 0x6 ;  /* 0x000000060f007804 */ /* 0x000fe20000000000 */
[C---:B------:R-:W-:Y:S01]  /*24b40*/  FMUL.FTZ R121, R3.reuse, R121 ;  /* 0x0000007903797220 */ /* 0x040fe20000410000 */
[----:B------:R-:W-:Y:S01]  /*24b50*/  LEA R17, R16, UR4, 0x1 ;  /* 0x0000000410117c11 */ /* 0x000fe2000f8e08ff */
[C---:B------:R-:W-:Y:S01]  /*24b60*/  FMUL.FTZ R104, R3.reuse, R104 ;  /* 0x0000006803687220 */ /* 0x040fe20000410000 */
[----:B------:R-:W-:Y:S01]  /*24b70*/  MOV R15, 0x20 ;  /* 0x00000020000f7802 */ /* 0x000fe20000000f00 */
[----:B------:R-:W-:Y:S01]  /*24b80*/  FMUL.FTZ R105, R3, R105 ;  /* 0x0000006903697220 */ /* 0x000fe20000410000 */
[----:B------:R-:W-:Y:S01]  /*24b90*/  MOV R16, 0x40 ;  /* 0x0000004000107802 */ /* 0x000fe20000000f00 */
[----:B------:R-:W-:Y:S01]  /*24ba0*/  VIADD R19, R17, 0xfffffff0 ;  /* 0xfffffff011137836 */ /* 0x000fe20000000000 */
[----:B------:R-:W-:Y:S01]  /*24bb0*/  SEL R18, R15, 0xffffffe0, !P1 ;  /* 0xffffffe00f127807 */ /* 0x000fe20004800000 */
[----:B------:R-:W-:Y:S01]  /*24bc0*/  STS [R17], R128 ;  /* 0x0000008011007388 */ /* 0x000fe20000000800 */
[----:B------:R-:W-:Y:S01]  /*24bd0*/  @P0 IADD3 R19, R17, 0x10, RZ ;  /* 0x0000001011130810 */ /* 0x000fe20007ffe0ff */
[C---:B------:R-:W-:Y:S01]  /*24be0*/  FMUL.FTZ R116, R3.reuse, R116 ;  /* 0x0000007403747220 */ /* 0x040fe20000410000 */
[----:B------:R-:W-:Y:S01]  /*24bf0*/  SEL R16, R16, 0xffffffc0, !P2 ;  /* 0xffffffc010107807 */ /* 0x000fe20005000000 */
[----:B------:R-:W-:Y:S01]  /*24c00*/  FMUL.FTZ R117, R3, R117 ;  /* 0x0000007503757220 */ /* 0x000fe20000410000 */
[----:B------:R-:W-:Y:S01]  /*24c10*/  F2FP.F16.F32.PACK_AB R130, R131, R130 ;  /* 0x000000828382723e */ /* 0x000fe200000000ff */
[----:B------:R-:W-:Y:S01]  /*24c20*/  FMUL.FTZ R108, R3, R108 ;  /* 0x0000006c036c7220 */ /* 0x000fe20000410000 */
[----:B------:R-:W-:Y:S01]  /*24c30*/  ISETP.NE.AND P0, PT, R242, -0x1, PT ;  /* 0xfffffffff200780c */ /* 0x000fe20003f05270 */
[----:B------:R-:W-:Y:S01]  /*24c40*/  IMAD.IADD R23, R17, 0x1, R16 ;  /* 0x0000000111177824 */ /* 0x000fe200078e0210 */
[----:B------:R-:W-:Y:S01]  /*24c50*/  F2FP.F16.F32.PACK_AB R124, R125, R124 ;  /* 0x0000007c7d7c723e */ /* 0x000fe200000000ff */
[----:B------:R-:W-:Y:S01]  /*24c60*/  STS [R17+0x400], R130 ;  /* 0x0004008211007388 */ /* 0x000fe20000000800 */
[----:B------:R-:W-:Y:S01]  /*24c70*/  F2FP.F16.F32.PACK_AB R126, R127, R126 ;  /* 0x0000007e7f7e723e */ /* 0x000fe200000000ff */
[----:B------:R-:W-:Y:S01]  /*24c80*/  FMUL.FTZ R109, R3, R109 ;  /* 0x0000006d036d7220 */ /* 0x000fe20000410000 */
[----:B------:R-:W-:Y:S01]  /*24c90*/  F2FP.F16.F32.PACK_AB R68, R69, R68 ;  /* 0x000000444544723e */ /* 0x000fe200000000ff */
[----:B------:R-:W-:Y:S01]  /*24ca0*/  STS [R19], R124 ;  /* 0x0000007c13007388 */ /* 0x000fe20000000800 */
[----:B------:R-:W-:Y:S01]  /*24cb0*/  F2FP.F16.F32.PACK_AB R70, R71, R70 ;  /* 0x000000464746723e */ /* 0x000fe200000000ff */
[----:B------:R-:W-:Y:S01]  /*24cc0*/  FMUL.FTZ R112, R3, R112 ;  /* 0x0000007003707220 */ /* 0x000fe20000410000 */
[----:B------:R-:W-:Y:S01]  /*24cd0*/  IADD3 R15, R17, R18, RZ ;  /* 0x00000012110f7210 */ /* 0x000fe20007ffe0ff */
[----:B------:R-:W-:Y:S01]  /*24ce0*/  STS [R19+0x400], R126 ;  /* 0x0004007e13007388 */ /* 0x000fe20000000800 */
[----:B------:R-:W-:Y:S01]  /*24cf0*/  F2FP.F16.F32.PACK_AB R72, R73, R72 ;  /* 0x000000484948723e */ /* 0x000fe200000000ff */
[----:B------:R-:W-:Y:S01]  /*24d00*/  FMUL.FTZ R3, R3, R113 ;  /* 0x0000007103037220 */ /* 0x000fe20000410000 */
[----:B------:R-:W-:Y:S01]  /*24d10*/  F2FP.F16.F32.PACK_AB R74, R75, R74 ;  /* 0x0000004a4b4a723e */ /* 0x000fe200000000ff */
[----:B------:R-:W-:Y:S01]  /*24d20*/  STS [R15], R68 ;  /* 0x000000440f007388 */ /* 0x000fe20000000800 */
[----:B------:R-:W-:-:S02]  /*24d30*/  IADD3 R21, R18, R19, RZ ;  /* 0x0000001312157210 */ /* 0x000fc40007ffe0ff */
[----:B------:R-:W-:Y:S01]  /*24d40*/  F2FP.F16.F32.PACK_AB R76, R77, R76 ;  /* 0x0000004c4d4c723e */ /* 0x000fe200000000ff */
[----:B------:R-:W-:Y:S01]  /*24d50*/  STS [R15+0x400], R70 ;  /* 0x000400460f007388 */ /* 0x000fe20000000800 */
[----:B------:R-:W-:Y:S02]  /*24d60*/  F2FP.F16.F32.PACK_AB R78, R79, R78 ;  /* 0x0000004e4f4e723e */ /* 0x000fe400000000ff */
[----:B------:R-:W-:Y:S01]  /*24d70*/  F2FP.F16.F32.PACK_AB R80, R81, R80 ;  /* 0x000000505150723e */ /* 0x000fe200000000ff */
[----:B------:R-:W-:Y:S01]  /*24d80*/  STS [R21], R72 ;  /* 0x0000004815007388 */ /* 0x000fe20000000800 */
[----:B------:R-:W-:Y:S02]  /*24d90*/  F2FP.F16.F32.PACK_AB R82, R83, R82 ;  /* 0x000000525352723e */ /* 0x000fe400000000ff */
[----:B------:R-:W-:Y:S01]  /*24da0*/  IADD3 R25, R16, R19, RZ ;  /* 0x0000001310197210 */ /* 0x000fe20007ffe0ff */
[----:B------:R-:W-:Y:S01]  /*24db0*/  STS [R21+0x400], R74 ;  /* 0x0004004a15007388 */ /* 0x000fe20000000800 */
[----:B------:R-:W-:-:S02]  /*24dc0*/  F2FP.F16.F32.PACK_AB R84, R85, R84 ;  /* 0x000000545554723e */ /* 0x000fc400000000ff */
[----:B------:R-:W-:Y:S01]  /*24dd0*/  F2FP.F16.F32.PACK_AB R86, R87, R86 ;  /* 0x000000565756723e */ /* 0x000fe200000000ff */
[----:B------:R-:W-:Y:S01]  /*24de0*/  STS [R23], R76 ;  /* 0x0000004c17007388 */ /* 0x000fe20000000800 */
[----:B------:R-:W-:Y:S02]  /*24df0*/  IADD3 R27, R15, R16, RZ ;  /* 0x000000100f1b7210 */ /* 0x000fe40007ffe0ff */
[----:B------:R-:W-:Y:S01]  /*24e00*/  F2FP.F16.F32.PACK_AB R88, R89, R88 ;  /* 0x000000585958723e */ /* 0x000fe200000000ff */
[----:B------:R-:W-:Y:S01]  /*24e10*/  STS [R23+0x400], R78 ;  /* 0x0004004e17007388 */ /* 0x000fe20000000800 */
[----:B------:R-:W-:Y:S02]  /*24e20*/  F2FP.F16.F32.PACK_AB R90, R91, R90 ;  /* 0x0000005a5b5a723e */ /* 0x000fe400000000ff */
[----:B------:R-:W-:Y:S01]  /*24e30*/  IADD3 R29, R21, R16, RZ ;  /* 0x00000010151d7210 */ /* 0x000fe20007ffe0ff */
[----:B------:R-:W-:Y:S01]  /*24e40*/  STS [R25], R80 ;  /* 0x0000005019007388 */ /* 0x000fe20000000800 */
[----:B------:R-:W-:-:S02]  /*24e50*/  F2FP.F16.F32.PACK_AB R92, R93, R92 ;  /* 0x0000005c5d5c723e */ /* 0x000fc400000000ff */
[----:B------:R-:W-:Y:S01]  /*24e60*/  F2FP.F16.F32.PACK_AB R94, R95, R94 ;  /* 0x0000005e5f5e723e */ /* 0x000fe200000000ff */
[----:B------:R-:W-:Y:S01]  /*24e70*/  STS [R25+0x400], R82 ;  /* 0x0004005219007388 */ /* 0x000fe20000000800 */
[----:B------:R-:W-:Y:S02]  /*24e80*/  R2UR UR4, R12 ;  /* 0x000000000c0472ca */ /* 0x000fe400000e0000 */
[----:B------:R-:W-:Y:S01]  /*24e90*/  F2FP.F16.F32.PACK_AB R96, R97, R96 ;  /* 0x000000606160723e */ /* 0x000fe200000000ff */
[----:B------:R-:W-:Y:S01]  /*24ea0*/  STS [R27], R84 ;  /* 0x000000541b007388 */ /* 0x000fe20000000800 */
[----:B------:R-:W-:Y:S02]  /*24eb0*/  F2FP.F16.F32.PACK_AB R98, R99, R98 ;  /* 0x000000626362723e */ /* 0x000fe400000000ff */
[----:B------:R-:W-:Y:S01]  /*24ec0*/  F2FP.F16.F32.PACK_AB R100, R101, R100 ;  /* 0x000000646564723e */ /* 0x000fe200000000ff */
[----:B------:R-:W-:Y:S01]  /*24ed0*/  STS [R27+0x400], R86 ;  /* 0x000400561b007388 */ /* 0x000fe20000000800 */
[----:B------:R-:W-:-:S02]  /*24ee0*/  F2FP.F16.F32.PACK_AB R102, R103, R102 ;  /* 0x000000666766723e */ /* 0x000fc400000000ff */
[----:B------:R-:W-:Y:S01]  /*24ef0*/  F2FP.F16.F32.PACK_AB R120, R121, R120 ;  /* 0x000000787978723e */ /* 0x000fe200000000ff */
[----:B------:R-:W-:Y:S01]  /*24f00*/  STS [R29], R88 ;  /* 0x000000581d007388 */ /* 0x000fe20000000800 */
[----:B------:R-:W-:Y:S02]  /*24f10*/  F2FP.F16.F32.PACK_AB R122, R123, R122 ;  /* 0x0000007a7b7a723e */ /* 0x000fe400000000ff */
[----:B------:R-:W-:Y:S01]  /*24f20*/  F2FP.F16.F32.PACK_AB R104, R105, R104 ;  /* 0x000000686968723e */ /* 0x000fe200000000ff */
[----:B------:R-:W-:Y:S01]  /*24f30*/  STS [R29+0x400], R90 ;  /* 0x0004005a1d007388 */ /* 0x000fe20000000800 */
[----:B------:R-:W-:Y:S02]  /*24f40*/  F2FP.F16.F32.PACK_AB R106, R107, R106 ;  /* 0x0000006a6b6a723e */ /* 0x000fe400000000ff */
[----:B------:R-:W-:Y:S01]  /*24f50*/  F2FP.F16.F32.PACK_AB R116, R117, R116 ;  /* 0x000000747574723e */ /* 0x000fe200000000ff */
[----:B------:R-:W-:Y:S01]  /*24f60*/  STS [R17+0x2000], R92 ;  /* 0x0020005c11007388 */ /* 0x000fe20000000800 */
[----:B------:R-:W-:-:S02]  /*24f70*/  F2FP.F16.F32.PACK_AB R118, R119, R118 ;  /* 0x000000767776723e */ /* 0x000fc400000000ff */
[----:B------:R-:W-:Y:S01]  /*24f80*/  @!P0 R2UR UR8, R12 ;  /* 0x000000000c0882ca */ /* 0x000fe200000e0000 */
[----:B------:R-:W-:Y:S01]  /*24f90*/  STS [R17+0x2400], R94 ;  /* 0x0024005e11007388 */ /* 0x000fe20000000800 */
[----:B------:R-:W-:Y:S02]  /*24fa0*/  @!P0 R2UR UR9, R13 ;  /* 0x000000000d0982ca */ /* 0x000fe400000e0000 */
[----:B------:R-:W-:Y:S01]  /*24fb0*/  F2FP.F16.F32.PACK_AB R108, R109, R108 ;  /* 0x0000006c6d6c723e */ /* 0x000fe200000000ff */
[----:B------:R-:W-:Y:S01]  /*24fc0*/  STS [R19+0x2000], R96 ;  /* 0x0020006013007388 */ /* 0x000fe20000000800 */
[----:B------:R-:W-:Y:S02]  /*24fd0*/  F2FP.F16.F32.PACK_AB R110, R111, R110 ;  /* 0x0000006e6f6e723e */ /* 0x000fe400000000ff */
[----:B------:R-:W-:Y:S01]  /*24fe0*/  F2FP.F16.F32.PACK_AB R3, R3, R112 ;  /* 0x000000700303723e */ /* 0x000fe200000000ff */
[----:B------:R-:W-:Y:S01]  /*24ff0*/  STS [R19+0x2400], R98 ;  /* 0x0024006213007388 */ /* 0x000fe20000000800 */
[----:B------:R-:W-:-:S03]  /*25000*/  F2FP.F16.F32.PACK_AB R114, R115, R114 ;  /* 0x000000727372723e */ /* 0x000fc600000000ff */
[----:B------:R-:W-:Y:S04]  /*25010*/  STS [R15+0x2000], R100 ;  /* 0x002000640f007388 */ /* 0x000fe80000000800 */
[----:B------:R1:W-:Y:S04]  /*25020*/  STS [R15+0x2400], R102 ;  /* 0x002400660f007388 */ /* 0x0003e80000000800 */
[----:B------:R-:W-:Y:S04]  /*25030*/  STS [R21+0x2000], R120 ;  /* 0x0020007815007388 */ /* 0x000fe80000000800 */
[----:B------:R2:W-:Y:S04]  /*25040*/  STS [R21+0x2400], R122 ;  /* 0x0024007a15007388 */ /* 0x0005e80000000800 */
[----:B------:R-:W-:Y:S04]  /*25050*/  STS [R23+0x2000], R104 ;  /* 0x0020006817007388 */ /* 0x000fe80000000800 */
[----:B------:R-:W-:Y:S04]  /*25060*/  STS [R23+0x2400], R106 ;  /* 0x0024006a17007388 */ /* 0x000fe80000000800 */
[----:B------:R-:W-:Y:S04]  /*25070*/  STS [R25+0x2000], R116 ;  /* 0x0020007419007388 */ /* 0x000fe80000000800 */
[----:B------:R-:W-:Y:S04]  /*25080*/  STS [R25+0x2400], R118 ;  /* 0x0024007619007388 */ /* 0x000fe80000000800 */
[----:B------:R-:W-:Y:S04]  /*25090*/  STS [R27+0x2000], R108 ;  /* 0x0020006c1b007388 */ /* 0x000fe80000000800 */
[----:B------:R-:W-:Y:S04]  /*250a0*/  STS [R27+0x2400], R110 ;  /* 0x0024006e1b007388 */ /* 0x000fe80000000800 */
[----:B------:R3:W-:Y:S04]  /*250b0*/  STS [R29+0x2000], R3 ;  /* 0x002000031d007388 */ /* 0x0007e80000000800 */
[----:B------:R4:W-:Y:S04]  /*250c0*/  STS [R29+0x2400], R114 ;  /* 0x002400721d007388 */ /* 0x0009e80000000800 */
[----:B-1----:R-:W3:Y:S04]  /*250d0*/  LD.E.U8 R15, desc[UR4][R8.64+0x1c8] ;  /* 0x0001c804080f7980 */ /* 0x002ee8000c101100 */
[----:B--2---:R-:W2:Y:S04]  /*250e0*/  @!P0 LD.E.64 R20, desc[UR8][R8.64+0x80] ;  /* 0x0000800808148980 */ /* 0x004ea8000c101b00 */
[----:B------:R-:W4:Y:S01]  /*250f0*/  LD.E.64 R52, desc[UR10][R8.64+0x88] ;  /* 0x0000880a08347980 */ /* 0x000f22000c101b00 */
[----:B------:R-:W1:Y:S01]  /*25100*/  @P4 MUFU.LG2 R18, R6 ;  /* 0x0000000600124308 */ /* 0x000e620000000c00 */
[----:B------:R-:W-:Y:S01]  /*25110*/  @!P0 SHF.R.S32.HI R16, RZ, 0x1f, R239 ;  /* 0x0000001fff108819 */ /* 0x000fe200000114ef */
[----:B------:R-:W-:Y:S01]  /*25120*/  BSSY B0, `(.L_x_1165) ;  /* 0x0000026000007945 */ /* 0x000fe20003800000 */
[----:B------:R2:W5:Y:S05]  /*25130*/  LD.E.64 R50, desc[UR4][R8.64+0x90] ;  /* 0x0000900408327980 */ /* 0x00056a000c101b00 */
[----:B------:R-:W1:Y:S01]  /*25140*/  @P3 MUFU.LG2 R17, R14 ;  /* 0x0000000e00113308 */ /* 0x000e620000000c00 */
[----:B------:R-:W-:-:S02]  /*25150*/  IMAD.MOV.U32 R48, RZ, RZ, 0x7f800000 ;  /* 0x7f800000ff307424 */ /* 0x000fc400078e00ff */
[----:B-1----:R-:W-:Y:S01]  /*25160*/  @P4 FMUL.FTZ R18, R18, 0.69314718246459960938 ;  /* 0x3f31721812124820 */ /* 0x002fe20000410000 */
[----:B------:R-:W-:-:S04]  /*25170*/  @P3 FMUL.FTZ R17, R17, 0.69314718246459960938 ;  /* 0x3f31721811113820 */ /* 0x000fc80000410000 */
[----:B-----5:R-:W-:Y:S01]  /*25180*/  @P3 FFMA.FTZ R48, R7, R0, R17 ;  /* 0x0000000007303223 */ /* 0x020fe20000010011 */
[----:B---3--:R-:W-:Y:S01]  /*25190*/  ISETP.NE.AND P1, PT, R15, RZ, PT ;  /* 0x000000ff0f00720c */ /* 0x008fe20003f25270 */
[----:B--2---:R-:W-:-:S04]  /*251a0*/  @!P0 IMAD R19, R21, R239, RZ ;  /* 0x000000ef15138224 */ /* 0x004fc800078e02ff */
[----:B------:R-:W-:Y:S02]  /*251b0*/  @!P0 IMAD R16, R20, R16, R19 ;  /* 0x0000001014108224 */ /* 0x000fe400078e0213 */
[-C--:B----4-:R-:W-:Y:S02]  /*251c0*/  @P0 IMAD R3, R53, R242.reuse, RZ ;  /* 0x000000f235030224 */ /* 0x090fe400078e02ff */
[----:B------:R-:W-:-:S04]  /*251d0*/  @P0 IMAD.WIDE.U32 R22, R52, R242, RZ ;  /* 0x000000f234160225 */ /* 0x000fc800078e00ff */
[----:B------:R-:W-:Y:S01]  /*251e0*/  @!P0 IMAD.WIDE.U32 R20, R20, R239, RZ ;  /* 0x000000ef14148225 */ /* 0x000fe200078e00ff */
[----:B------:R-:W-:-:S03]  /*251f0*/  MOV R15, 0x7f800000 ;  /* 0x7f800000000f7802 */ /* 0x000fc60000000f00 */
[----:B------:R-:W-:Y:S01]  /*25200*/  @P4 FFMA.FTZ R15, R7, R2, R18 ;  /* 0x00000002070f4223 */ /* 0x000fe20000010012 */
[----:B------:R-:W-:Y:S02]  /*25210*/  @P0 IADD3 R3, R23, R3, RZ ;  /* 0x0000000317030210 */ /* 0x000fe40007ffe0ff */
[----:B------:R-:W-:Y:S02]  /*25220*/  @P0 MOV R6, R22 ;  /* 0x0000001600060202 */ /* 0x000fe40000000f00 */
[----:B------:R-:W-:Y:S02]  /*25230*/  @!P0 IADD3 R3, R21, R16, RZ ;  /* 0x0000001015038210 */ /* 0x000fe40007ffe0ff */
[----:B------:R-:W-:Y:S01]  /*25240*/  @!P0 MOV R6, R20 ;  /* 0x0000001400068202 */ /* 0x000fe20000000f00 */
[----:B------:R-:W-:Y:S06]  /*25250*/  @!P1 BRA `(.L_x_1166) ;  /* 0x0000000000289947 */ /* 0x000fec0003800000 */
[----:B------:R-:W-:Y:S02]  /*25260*/  ISETP.NE.AND P0, PT, R242, -0x1, PT ;  /* 0xfffffffff200780c */ /* 0x000fe40003f05270 */
[----:B------:R-:W-:Y:S02]  /*25270*/  R2UR UR8, R12 ;  /* 0x000000000c0872ca */ /* 0x000fe400000e0000 */
[----:B------:R-:W-:-:S09]  /*25280*/  R2UR UR9, R13 ;  /* 0x000000000d0972ca */ /* 0x000fd200000e0000 */
[----:B------:R-:W-:Y:S02]  /*25290*/  @!P0 R2UR UR4, R12 ;  /* 0x000000000c0482ca */ /* 0x000fe400000e0000 */
[----:B------:R-:W-:Y:S02]  /*252a0*/  @!P0 R2UR UR5, R13 ;  /* 0x000000000d0582ca */ /* 0x000fe400000e0000 */
[----:B------:R-:W2:Y:S11]  /*252b0*/  LD.E R49, desc[UR8][R8.64+0xd4] ;  /* 0x0000d40808317980 */ /* 0x000eb6000c101900 */
[----:B------:R-:W3:Y:S02]  /*252c0*/  @!P0 LD.E R0, desc[UR4][R8.64+0xb4] ;  /* 0x0000b40408008980 */ /* 0x000ee4000c101900 */
[----:B---3--:R-:W-:-:S04]  /*252d0*/  @!P0 IMAD R242, R0, R239, RZ ;  /* 0x000000ef00f28224 */ /* 0x008fc800078e02ff */
[----:B--2---:R-:W-:Y:S01]  /*252e0*/  IMAD R49, R49, R237, R242 ;  /* 0x000000ed31317224 */ /* 0x004fe200078e02f2 */
[----:B------:R-:W-:Y:S05]  /*252f0*/  BRA `(.L_x_1167) ;  /* 0x0000000000207947 */ /* 0x000fea0003800000 */
.L_x_1166:
[C---:B------:R-:W-:Y:S02]  /*25300*/  R2UR UR8, R12.reuse ;  /* 0x000000000c0872ca */ /* 0x040fe400000e0000 */
[C---:B------:R-:W-:Y:S02]  /*25310*/  R2UR UR9, R13.reuse ;  /* 0x000000000d0972ca */ /* 0x040fe400000e0000 */
[----:B------:R-:W-:Y:S02]  /*25320*/  R2UR UR4, R12 ;  /* 0x000000000c0472ca */ /* 0x000fe400000e0000 */
[----:B------:R-:W-:-:S09]  /*25330*/  R2UR UR5, R13 ;  /* 0x000000000d0572ca */ /* 0x000fd200000e0000 */
[----:B------:R-:W2:Y:S04]  /*25340*/  LD.E R0, desc[UR8][R8.64+0x60] ;  /* 0x0000600808007980 */ /* 0x000ea8000c101900 */
[----:B------:R-:W3:Y:S01]  /*25350*/  LD.E R49, desc[UR4][R8.64+0xb4] ;  /* 0x0000b40408317980 */ /* 0x000ee2000c101900 */
[----:B--2---:R-:W-:-:S04]  /*25360*/  IMAD R0, R0, R239, R237 ;  /* 0x000000ef00007224 */ /* 0x004fc800078e02ed */
[----:B---3--:R-:W-:Y:S02]  /*25370*/  IMAD R49, R49, R0, RZ ;  /* 0x0000000031317224 */ /* 0x008fe400078e02ff */
.L_x_1167:
[----:B------:R-:W-:Y:S05]  /*25380*/  BSYNC B0 ;  /* 0x0000000000007941 */ /* 0x000fea0003800000 */
.L_x_1165:
[----:B------:R-:W1:Y:S01]  /*25390*/  S2R R7, SR_TID.X ;  /* 0x0000000000077919 */ /* 0x000e620000002100 */
[C---:B------:R-:W-:Y:S02]  /*253a0*/  R2UR UR8, R12.reuse ;  /* 0x000000000c0872ca */ /* 0x040fe400000e0000 */
[C---:B------:R-:W-:Y:S02]  /*253b0*/  R2UR UR9, R13.reuse ;  /* 0x000000000d0972ca */ /* 0x040fe400000e0000 */
[----:B------:R-:W-:Y:S02]  /*253c0*/  R2UR UR4, R12 ;  /* 0x000000000c0472ca */ /* 0x000fe400000e0000 */
[----:B------:R-:W-:Y:S02]  /*253d0*/  R2UR UR5, R13 ;  /* 0x000000000d0572ca */ /* 0x000fe400000e0000 */
[----:B------:R-:W-:Y:S02]  /*253e0*/  SHF.R.S32.HI R2, RZ, 0x1f, R11 ;  /* 0x0000001fff027819 */ /* 0x000fe4000001140b */
[----:B------:R-:W-:-:S02]  /*253f0*/  LOP3.LUT R14, R4, 0xffffffe0, RZ, 0xc0, !PT ;  /* 0xffffffe0040e7812 */ /* 0x000fc400078ec0ff */
[----:B------:R-:W-:-:S03]  /*25400*/  LEA.HI R4, R2, R11, RZ, 0x2 ;  /* 0x0000000b02047211 */ /* 0x000fc600078f10ff */
[----:B------:R2:W5:Y:S01]  /*25410*/  LD.E.64 R54, desc[UR8][R8.64+0x70] ;  /* 0x0000700808367980 */ /* 0x000562000c101b00 */
[----:B------:R-:W-:Y:S01]  /*25420*/  IMAD.IADD R14, R5, 0x1, -R14 ;  /* 0x00000001050e7824 */ /* 0x000fe200078e0a0e */
[----:B------:R-:W-:Y:S02]  /*25430*/  LOP3.LUT R4, R4, 0xffffffc, RZ, 0xc0, !PT ;  /* 0x0ffffffc04047812 */ /* 0x000fe400078ec0ff */
[----:B------:R2:W5:Y:S01]  /*25440*/  LD.E.64 R56, desc[UR4][R8.64+0xa0] ;  /* 0x0000a00408387980 */ /* 0x000562000c101b00 */
[----:B------:R-:W-:Y:S05]  /*25450*/  WARPSYNC.ALL ;  /* 0x0000000000007948 */ /* 0x000fea0003800000 */
[----:B------:R-:W-:Y:S01]  /*25460*/  BAR.SYNC.DEFER_BLOCKING 0x0 ;  /* 0x0000000000007b1d */ /* 0x000fe20000010000 */
[----:B------:R-:W-:Y:S01]  /*25470*/  LOP3.LUT P0, RZ, R14, 0x3, RZ, 0xc0, !PT ;  /* 0x000000030eff7812 */ /* 0x000fe2000780c0ff */
[----:B------:R-:W-:Y:S01]  /*25480*/  IMAD.IADD R11, R11, 0x1, -R4 ;  /* 0x000000010b0b7824 */ /* 0x000fe200078e0a04 */
[----:B-1----:R-:W-:-:S04]  /*25490*/  SHF.R.S32.HI R0, RZ, 0x1f, R7 ;  /* 0x0000001fff007819 */ /* 0x002fc80000011407 */
[----:B------:R-:W-:-:S04]  /*254a0*/  LEA.HI R16, R0, R7, RZ, 0x5 ;  /* 0x0000000700107211 */ /* 0x000fc800078f28ff */
[----:B------:R-:W-:-:S05]  /*254b0*/  LOP3.LUT R16, R16, 0xffffffe0, RZ, 0xc0, !PT ;  /* 0xffffffe010107812 */ /* 0x000fca00078ec0ff */
[----:B------:R-:W-:-:S05]  /*254c0*/  IMAD.IADD R17, R7, 0x1, -R16 ;  /* 0x0000000107117824 */ /* 0x000fca00078e0a10 */
[----:B------:R-:W-:Y:S01]  /*254d0*/  SHF.R.S32.HI R2, RZ, 0x1f, R17 ;  /* 0x0000001fff027819 */ /* 0x000fe20000011411 */
[----:B------:R2:W1:Y:S03]  /*254e0*/  LDS.128 R40, [R243] ;  /* 0x00000000f3287984 */ /* 0x0004660000000c00 */
[----:B------:R-:W-:Y:S01]  /*254f0*/  LEA.HI R2, R2, R17, RZ, 0x2 ;  /* 0x0000001102027211 */ /* 0x000fe200078f10ff */
[----:B------:R2:W3:Y:S04]  /*25500*/  LDS.128 R36, [R243+0x800] ;  /* 0x00080000f3247984 */ /* 0x0004e80000000c00 */
[----:B------:R2:W4:Y:S04]  /*25510*/  LDS.128 R32, [R243+0x1000] ;  /* 0x00100000f3207984 */ /* 0x0005280000000c00 */
[----:B------:R2:W1:Y:S04]  /*25520*/  LDS.128 R28, [R243+0x1800] ;  /* 0x00180000f31c7984 */ /* 0x0004680000000c00 */
[----:B------:R2:W1:Y:S04]  /*25530*/  LDS.128 R24, [R243+0x2000] ;  /* 0x00200000f3187984 */ /* 0x0004680000000c00 */
[----:B------:R2:W1:Y:S04]  /*25540*/  LDS.128 R20, [R243+0x2800] ;  /* 0x00280000f3147984 */ /* 0x0004680000000c00 */
[----:B------:R2:W1:Y:S04]  /*25550*/  LDS.128 R16, [R243+0x3000] ;  /* 0x00300000f3107984 */ /* 0x0004680000000c00 */
[----:B------:R2:W1:Y:S01]  /*25560*/  LDS.128 R44, [R243+0x3800] ;  /* 0x00380000f32c7984 */ /* 0x0004620000000c00 */
[----:B------:R-:W-:Y:S01]  /*25570*/  SHF.R.S32.HI R2, RZ, 0x2, R2 ;  /* 0x00000002ff027819 */ /* 0x000fe20000011402 */
[----:B------:R-:W-:Y:S04]  /*25580*/  BSSY B0, `(.L_x_1168) ;  /* 0x0000013000007945 */ /* 0x000fe80003800000 */
[----:B------:R-:W-:Y:S01]  /*25590*/  IMAD R2, R11, 0x10, R2 ;  /* 0x000000100b027824 */ /* 0x000fe200078e0202 */
[----:B------:R-:W-:Y:S06]  /*255a0*/  @P0 BRA `(.L_x_1169) ;  /* 0x0000000000400947 */ /* 0x000fec0003800000 */
[----:B------:R-:W-:Y:S02]  /*255b0*/  IMAD R11, R240, -0x40, R241 ;  /* 0xffffffc0f00b7824 */ /* 0x000fe400078e02f1 */
[----:B------:R-:W-:Y:S02]  /*255c0*/  VIADD R4, R2, 0x8 ;  /* 0x0000000802047836 */ /* 0x000fe40000000000 */
[----:B------:R-:W-:Y:S01]  /*255d0*/  IMAD R49, R240, 0x40, R49 ;  /* 0x00000040f0317824 */ /* 0x000fe200078e0231 */
[-C--:B------:R-:W-:Y:S02]  /*255e0*/  ISETP.GE.AND P2, PT, R2, R11.reuse, PT ;  /* 0x0000000b0200720c */ /* 0x080fe40003f46270 */
[----:B------:R-:W-:Y:S02]  /*255f0*/  ISETP.GE.AND P1, PT, R4, R11, PT ;  /* 0x0000000b0400720c */ /* 0x000fe40003f26270 */
[----:B------:R-:W-:Y:S02]  /*25600*/  SHF.R.S32.HI R11, RZ, 0x1f, R49 ;  /* 0x0000001fff0b7819 */ /* 0x000fe40000011431 */
[----:B------:R-:W-:-:S04]  /*25610*/  IADD3 R4, P0, R2, R49, RZ ;  /* 0x0000003102047210 */ /* 0x000fc80007f1e0ff */
[----:B------:R-:W-:Y:S02]  /*25620*/  LEA.HI.X.SX32 R11, R2, R11, 0x1, P0 ;  /* 0x0000000b020b7211 */ /* 0x000fe400000f0eff */
[----:B-----5:R-:W-:Y:S02]  /*25630*/  LEA R56, P0, R4, R56, 0x2 ;  /* 0x0000003804387211 */ /* 0x020fe400078010ff */
[C---:B------:R-:W-:Y:S02]  /*25640*/  @!P2 R2UR UR8, R12.reuse ;  /* 0x000000000c08a2ca */ /* 0x040fe400000e0000 */
[C---:B------:R-:W-:Y:S02]  /*25650*/  @!P2 R2UR UR9, R13.reuse ;  /* 0x000000000d09a2ca */ /* 0x040fe400000e0000 */
[----:B------:R-:W-:Y:S02]  /*25660*/  @!P1 R2UR UR4, R12 ;  /* 0x000000000c0492ca */ /* 0x000fe400000e0000 */
[----:B------:R-:W-:-:S02]  /*25670*/  @!P1 R2UR UR5, R13 ;  /* 0x000000000d0592ca */ /* 0x000fc400000e0000 */
[----:B------:R-:W-:-:S07]  /*25680*/  LEA.HI.X R57, R4, R57, R11, 0x2, P0 ;  /* 0x0000003904397211 */ /* 0x000fce00000f140b */
[----:B------:R1:W-:Y:S04]  /*25690*/  @!P2 ST.E desc[UR8][R56.64], R15 ;  /* 0x0000000f3800a985 */ /* 0x0003e8000c101908 */
[----:B------:R1:W-:Y:S02]  /*256a0*/  @!P1 ST.E desc[UR4][R56.64+0x20], R48 ;  /* 0x0000203038009985 */ /* 0x0003e4000c101904 */
.L_x_1169:
[----:B------:R-:W-:Y:S05]  /*256b0*/  BSYNC B0 ;  /* 0x0000000000007941 */ /* 0x000fea0003800000 */
.L_x_1168:
[----:B------:R-:W-:Y:S02]  /*256c0*/  LEA.HI R2, R10, R5, RZ, 0x3 ;  /* 0x000000050a027211 */ /* 0x000fe400078f18ff */
[----:B------:R-:W-:Y:S02]  /*256d0*/  R2UR UR4, R12 ;  /* 0x000000000c0472ca */ /* 0x000fe400000e0000 */
[----:B------:R-:W-:Y:S02]  /*256e0*/  LOP3.LUT R2, R2, 0xfffffff8, RZ, 0xc0, !PT ;  /* 0xfffffff802027812 */ /* 0x000fe400078ec0ff */
[----:B------:R-:W-:-:S03]  /*256f0*/  R2UR UR5, R13 ;  /* 0x000000000d0572ca */ /* 0x000fc600000e0000 */
[----:B------:R-:W-:-:S04]  /*25700*/  IMAD.IADD R2, R5, 0x1, -R2 ;  /* 0x0000000105027824 */ /* 0x000fc800078e0a02 */
[----:B-1----:R-:W-:Y:S02]  /*25710*/  IMAD.SHL.U32 R48, R2, 0x8, RZ ;  /* 0x0000000802307824 */ /* 0x002fe400078e00ff */
[----:B------:R-:W-:-:S03]  /*25720*/  IMAD.SHL.U32 R11, R240, 0x40, RZ ;  /* 0x00000040f00b7824 */ /* 0x000fc600078e00ff */
[--C-:B------:R-:W-:Y:S01]  /*25730*/  SHF.R.S32.HI R49, RZ, 0x1f, R48.reuse ;  /* 0x0000001fff317819 */ /* 0x100fe20000011430 */
[----:B------:R-:W-:Y:S01]  /*25740*/  IMAD R5, R51, R237, RZ ;  /* 0x000000ed33057224 */ /* 0x000fe200078e02ff */
[----:B------:R-:W-:Y:S01]  /*25750*/  SHF.R.S32.HI R2, RZ, 0x1f, R237 ;  /* 0x0000001fff027819 */ /* 0x000fe200000114ed */
[--C-:B------:R-:W-:Y:S01]  /*25760*/  IMAD.IADD R241, R241, 0x1, -R11.reuse ;  /* 0x00000001f1f17824 */ /* 0x100fe200078e0a0b */
[----:B------:R-:W-:Y:S01]  /*25770*/  SHF.R.S32.HI R15, RZ, 0x1f, R11 ;  /* 0x0000001fff0f7819 */ /* 0x000fe2000001140b */
[----:B-----5:R-:W-:Y:S01]  /*25780*/  IMAD.WIDE.U32 R56, R52, R11, R48 ;  /* 0x0000000b34387225 */ /* 0x020fe200078e0030 */
[----:B------:R-:W-:Y:S01]  /*25790*/  LEA.HI R0, R0, R7, RZ, 0x3 ;  /* 0x0000000700007211 */ /* 0x000fe200078f18ff */
[----:B--2---:R1:W5:Y:S01]  /*257a0*/  LD.E R8, desc[UR4][R8.64+0xc0] ;  /* 0x0000c00408087980 */ /* 0x004362000c101900 */
[----:B------:R-:W-:Y:S01]  /*257b0*/  BSSY B0, `(.L_x_1170) ;  /* 0x0000025000007945 */ /* 0x000fe20003800000 */
[----:B------:R-:W-:Y:S01]  /*257c0*/  IMAD R11, R53, R11, RZ ;  /* 0x0000000b350b7224 */ /* 0x000fe200078e02ff */
[----:B------:R-:W-:Y:S01]  /*257d0*/  IADD3 R10, P0, R6, R56, RZ ;  /* 0x00000038060a7210 */ /* 0x000fe20007f1e0ff */
[----:B------:R-:W-:Y:S01]  /*257e0*/  IMAD R5, R50, R2, R5 ;  /* 0x0000000232057224 */ /* 0x000fe200078e0205 */
[----:B------:R-:W-:-:S05]  /*257f0*/  LOP3.LUT R2, R0, 0xfffffff8, RZ, 0xc0, !PT ;  /* 0xfffffff800027812 */ /* 0x000fca00078ec0ff */
[----:B------:R-:W-:-:S04]  /*25800*/  IMAD.IADD R2, R7, 0x1, -R2 ;  /* 0x0000000107027824 */ /* 0x000fc800078e0a02 */
[----:B------:R-:W-:-:S04]  /*25810*/  IMAD.SHL.U32 R2, R2, 0x8, RZ ;  /* 0x0000000802027824 */ /* 0x000fc800078e00ff */
[----:B------:R-:W-:Y:S01]  /*25820*/  VIADD R7, R2, 0x40 ;  /* 0x0000004002077836 */ /* 0x000fe20000000000 */
[----:B-1----:R-:W-:Y:S01]  /*25830*/  SHF.R.S32.HI R9, RZ, 0x3, R0 ;  /* 0x00000003ff097819 */ /* 0x002fe20000011400 */
[----:B------:R-:W-:-:S04]  /*25840*/  IMAD R0, R52, R15, R11 ;  /* 0x0000000f34007224 */ /* 0x000fc800078e020b */
[----:B------:R-:W-:Y:S01]  /*25850*/  VIADD R6, R9, 0x10 ;  /* 0x0000001009067836 */ /* 0x000fe20000000000 */
[----:B------:R-:W-:Y:S01]  /*25860*/  IADD3.X R11, R3, R57, R0, P0, !PT ;  /* 0x00000039030b7210 */ /* 0x000fe200007fe400 */
[C---:B------:R-:W-:Y:S01]  /*25870*/  VIADD R4, R9.reuse, 0x20 ;  /* 0x0000002009047836 */ /* 0x040fe20000000000 */
[CC--:B------:R-:W-:Y:S01]  /*25880*/  ISETP.GE.AND P0, PT, R9.reuse, R241.reuse, PT ;  /* 0x000000f10900720c */ /* 0x0c0fe20003f06270 */
[----:B------:R-:W-:Y:S01]  /*25890*/  VIADD R0, R9, 0x30 ;  /* 0x0000003009007836 */ /* 0x000fe20000000000 */
[----:B------:R-:W-:Y:S01]  /*258a0*/  ISETP.GE.AND P3, PT, R6, R241, PT ;  /* 0x000000f10600720c */ /* 0x000fe20003f66270 */
[----:B------:R-:W-:Y:S01]  /*258b0*/  IMAD.WIDE.U32 R50, R50, R237, R10 ;  /* 0x000000ed32327225 */ /* 0x000fe200078e000a */
[-C--:B------:R-:W-:Y:S02]  /*258c0*/  ISETP.GE.AND P2, PT, R4, R241.reuse, PT ;  /* 0x000000f10400720c */ /* 0x080fe40003f46270 */
[----:B------:R-:W-:Y:S01]  /*258d0*/  ISETP.GE.AND P1, PT, R0, R241, PT ;  /* 0x000000f10000720c */ /* 0x000fe20003f26270 */
[----:B------:R-:W-:Y:S01]  /*258e0*/  IMAD.IADD R15, R51, 0x1, R5 ;  /* 0x00000001330f7824 */ /* 0x000fe200078e0205 */
[----:B------:R-:W-:-:S05]  /*258f0*/  SHF.R.S32.HI R3, RZ, 0x1f, R9 ;  /* 0x0000001fff037819 */ /* 0x000fca0000011409 */
[----:B------:R-:W-:Y:S06]  /*25900*/  @P0 BRA `(.L_x_1171) ;  /* 0x00000000003c0947 */ /* 0x000fec0003800000 */
[-C--:B-----5:R-:W-:Y:S01]  /*25910*/  ISETP.GE.AND P5, PT, R48, R8.reuse, PT ;  /* 0x000000083000720c */ /* 0x0a0fe20003fa6270 */
[----:B------:R-:W-:Y:S01]  /*25920*/  IMAD R0, R53, R9, RZ ;  /* 0x0000000935007224 */ /* 0x000fe200078e02ff */
[----:B------:R-:W-:Y:S01]  /*25930*/  ISETP.GE.AND P4, PT, R7, R8, PT ;  /* 0x000000080700720c */ /* 0x000fe20003f86270 */
[----:B------:R-:W-:Y:S02]  /*25940*/  IMAD.MOV.U32 R14, RZ, RZ, R50 ;  /* 0x000000ffff0e7224 */ /* 0x000fe400078e0032 */
[----:B------:R-:W-:Y:S02]  /*25950*/  IMAD R0, R52, R3, R0 ;  /* 0x0000000334007224 */ /* 0x000fe400078e0200 */
[----:B------:R-:W-:-:S04]  /*25960*/  IMAD.WIDE.U32 R4, R9, R52, R14 ;  /* 0x0000003409047225 */ /* 0x000fc800078e000e */
[----:B------:R-:W-:Y:S01]  /*25970*/  IMAD.IADD R5, R5, 0x1, R0 ;  /* 0x0000000105057824 */ /* 0x000fe200078e0200 */
[----:B------:R-:W-:Y:S02]  /*25980*/  LEA R10, P0, R4, R54, 0x1 ;  /* 0x00000036040a7211 */ /* 0x000fe400078008ff */
[C---:B------:R-:W-:Y:S02]  /*25990*/  @!P5 R2UR UR8, R12.reuse ;  /* 0x000000000c08d2ca */ /* 0x040fe400000e0000 */
[C---:B------:R-:W-:Y:S02]  /*259a0*/  @!P5 R2UR UR9, R13.reuse ;  /* 0x000000000d09d2ca */ /* 0x040fe400000e0000 */
[----:B------:R-:W-:Y:S02]  /*259b0*/  @!P4 R2UR UR4, R12 ;  /* 0x000000000c04c2ca */ /* 0x000fe400000e0000 */
[----:B------:R-:W-:Y:S02]  /*259c0*/  @!P4 R2UR UR5, R13 ;  /* 0x000000000d05c2ca */ /* 0x000fe400000e0000 */
[----:B------:R-:W-:-:S07]  /*259d0*/  LEA.HI.X R11, R4, R55, R5, 0x1, P0 ;  /* 0x00000037040b7211 */ /* 0x000fce00000f0c05 */
[----:B------:R1:W-:Y:S04]  /*259e0*/  @!P5 ST.E.128 desc[UR8][R10.64], R40 ;  /* 0x000000280a00d985 */ /* 0x0003e8000c101d08 */
[----:B------:R1:W-:Y:S02]  /*259f0*/  @!P4 ST.E.128 desc[UR4][R10.64+0x80], R24 ;  /* 0x000080180a00c985 */ /* 0x0003e4000c101d04 */
.L_x_1171:
[----:B------:R-:W-:Y:S05]  /*25a00*/  BSYNC B0 ;  /* 0x0000000000007941 */ /* 0x000fea0003800000 */
.L_x_1170:
[----:B------:R-:W-:Y:S04]  /*25a10*/  BSSY B0, `(.L_x_1172) ;  /* 0x0000014000007945 */ /* 0x000fe80003800000 */
[----:B------:R-:W-:Y:S05]  /*25a20*/  @P3 BRA `(.L_x_1173) ;  /* 0x0000000000483947 */ /* 0x000fea0003800000 */
[----:B-1----:R-:W-:Y:S01]  /*25a30*/  IADD3 R11, P3, R9, 0x10, RZ ;  /* 0x00000010090b7810 */ /* 0x002fe20007f7e0ff */
[----:B------:R-:W-:Y:S01]  /*25a40*/  IMAD.MOV.U32 R24, RZ, RZ, R50 ;  /* 0x000000ffff187224 */ /* 0x000fe200078e0032 */
[-C--:B-----5:R-:W-:Y:S01]  /*25a50*/  ISETP.GE.AND P4, PT, R48, R8.reuse, PT ;  /* 0x000000083000720c */ /* 0x0a0fe20003f86270 */
[----:B------:R-:W-:Y:S01]  /*25a60*/  IMAD.MOV.U32 R25, RZ, RZ, R15 ;  /* 0x000000ffff197224 */ /* 0x000fe200078e000f */
[----:B------:R-:W-:Y:S01]  /*25a70*/  ISETP.GE.AND P0, PT, R7, R8, PT ;  /* 0x000000080700720c */ /* 0x000fe20003f06270 */
[----:B------:R-:W-:Y:S02]  /*25a80*/  IMAD.X R5, RZ, RZ, R3, P3 ;  /* 0x000000ffff057224 */ /* 0x000fe400018e0603 */
[----:B------:R-:W-:-:S04]  /*25a90*/  IMAD.WIDE.U32 R24, R52, R11, R24 ;  /* 0x0000000b34187225 */ /* 0x000fc800078e0018 */
[----:B------:R-:W-:Y:S01]  /*25aa0*/  IMAD R5, R5, R52, RZ ;  /* 0x0000003405057224 */ /* 0x000fe200078e02ff */
[----:B------:R-:W-:-:S03]  /*25ab0*/  LEA R4, P3, R24, R54, 0x1 ;  /* 0x0000003618047211 */ /* 0x000fc600078608ff */
[----:B------:R-:W-:Y:S01]  /*25ac0*/  IMAD R5, R53, R11, R5 ;  /* 0x0000000b35057224 */ /* 0x000fe200078e0205 */
[C---:B------:R-:W-:Y:S02]  /*25ad0*/  @!P4 R2UR UR8, R12.reuse ;  /* 0x000000000c08c2ca */ /* 0x040fe400000e0000 */
[----:B------:R-:W-:Y:S01]  /*25ae0*/  @!P4 R2UR UR9, R13 ;  /* 0x000000000d09c2ca */ /* 0x000fe200000e0000 */
[----:B------:R-:W-:Y:S01]  /*25af0*/  IMAD.IADD R5, R25, 0x1, R5 ;  /* 0x0000000119057824 */ /* 0x000fe200078e0205 */
[----:B------:R-:W-:Y:S02]  /*25b00*/  @!P0 R2UR UR4, R12 ;  /* 0x000000000c0482ca */ /* 0x000fe400000e0000 */
[----:B------:R-:W-:Y:S02]  /*25b10*/  @!P0 R2UR UR5, R13 ;  /* 0x000000000d0582ca */ /* 0x000fe400000e0000 */
[----:B------:R-:W-:-:S07]  /*25b20*/  LEA.HI.X R5, R24, R55, R5, 0x1, P3 ;  /* 0x0000003718057211 */ /* 0x000fce00018f0c05 */
[----:B---3--:R2:W-:Y:S04]  /*25b30*/  @!P4 ST.E.128 desc[UR8][R4.64], R36 ;  /* 0x000000240400c985 */ /* 0x0085e8000c101d08 */
[----:B------:R2:W-:Y:S02]  /*25b40*/  @!P0 ST.E.128 desc[UR4][R4.64+0x80], R20 ;  /* 0x0000801404008985 */ /* 0x0005e4000c101d04 */
.L_x_1173:
[----:B------:R-:W-:Y:S05]  /*25b50*/  BSYNC B0 ;  /* 0x0000000000007941 */ /* 0x000fea0003800000 */
.L_x_1172:
[----:B------:R-:W-:Y:S04]  /*25b60*/  BSSY B0, `(.L_x_1174) ;  /* 0x0000014000007945 */ /* 0x000fe80003800000 */
[----:B------:R-:W-:Y:S05]  /*25b70*/  @P2 BRA `(.L_x_1175) ;  /* 0x0000000000482947 */ /* 0x000fea0003800000 */
[----:B-1----:R-:W-:Y:S01]  /*25b80*/  IADD3 R11, P2, R9, 0x20, RZ ;  /* 0x00000020090b7810 */ /* 0x002fe20007f5e0ff */
[----:B--2---:R-:W-:Y:S01]  /*25b90*/  IMAD.MOV.U32 R20, RZ, RZ, R50 ;  /* 0x000000ffff147224 */ /* 0x004fe200078e0032 */
        /* <DEDUP_REMOVED lines=14> */
[----:B----4-:R1:W-:Y:S04]  /*25c80*/  @!P3 ST.E.128 desc[UR8][R4.64], R32 ;  /* 0x000000200400b985 */ /* 0x0103e8000c101d08 */
[----:B------:R1:W-:Y:S02]  /*25c90*/  @!P0 ST.E.128 desc[UR4][R4.64+0x80], R16 ;  /* 0x0000801004008985 */ /* 0x0003e4000c101d04 */
.L_x_1175:
[----:B------:R-:W-:Y:S05]  /*25ca0*/  BSYNC B0 ;  /* 0x0000000000007941 */ /* 0x000fea0003800000 */
.L_x_1174:
[----:B------:R-:W-:-:S04]  /*25cb0*/  MOV R239, 0x0 ;  /* 0x0000000000ef7802 */ /* 0x000fc80000000f00 */
[----:B-12345:R-:W-:Y:S05]  /*25cc0*/  @P1 RET.REL.NODEC R238 `(_ZN5flash24flash_fwd_splitkv_kernelI23Flash_fwd_kernel_traitsILi128ELi64ELi128ELi4ELb0ELb0EN7cutlass6half_tE19Flash_kernel_traitsILi128ELi64ELi128ELi4ES3_EELb1ELb0ELb0ELb0ELb0ELb0ELb0ELb1EEEvNS_16Flash_fwd_paramsE) ;  /* 0xfffffda0eecc1950 */ /* 0x03efea0003c3ffff */
[----:B------:R-:W-:Y:S01]  /*25cd0*/  IADD3 R9, P0, R9, 0x30, RZ ;  /* 0x0000003009097810 */ /* 0x000fe20007f1e0ff */
[----:B------:R-:W-:Y:S01]  /*25ce0*/  IMAD.MOV.U32 R4, RZ, RZ, R50 ;  /* 0x000000ffff047224 */ /* 0x000fe200078e0032 */
[-C--:B------:R-:W-:Y:S02]  /*25cf0*/  ISETP.GE.AND P1, PT, R48, R8.reuse, PT ;  /* 0x000000083000720c */ /* 0x080fe40003f26270 */
[----:B------:R-:W-:Y:S01]  /*25d00*/  MOV R5, R15 ;  /* 0x0000000f00057202 */ /* 0x000fe20000000f00 */
[----:B------:R-:W-:Y:S01]  /*25d10*/  IMAD.X R3, RZ, RZ, R3, P0 ;  /* 0x000000ffff037224 */ /* 0x000fe200000e0603 */
[----:B------:R-:W-:Y:S02]  /*25d20*/  ISETP.GE.AND P0, PT, R7, R8, PT ;  /* 0x000000080700720c */ /* 0x000fe40003f06270 */
[----:B------:R-:W-:Y:S01]  /*25d30*/  MOV R239, 0x0 ;  /* 0x0000000000ef7802 */ /* 0x000fe20000000f00 */
[----:B------:R-:W-:Y:S02]  /*25d40*/  IMAD R3, R3, R52, RZ ;  /* 0x0000003403037224 */ /* 0x000fe400078e02ff */
[----:B------:R-:W-:-:S04]  /*25d50*/  IMAD.WIDE.U32 R4, R52, R9, R4 ;  /* 0x0000000934047225 */ /* 0x000fc800078e0004 */
[----:B------:R-:W-:Y:S01]  /*25d60*/  IMAD R3, R53, R9, R3 ;  /* 0x0000000935037224 */ /* 0x000fe200078e0203 */
[----:B------:R-:W-:Y:S02]  /*25d70*/  @!P1 R2UR UR4, R12 ;  /* 0x000000000c0492ca */ /* 0x000fe400000e0000 */
[----:B------:R-:W-:Y:S01]  /*25d80*/  @!P1 R2UR UR5, R13 ;  /* 0x000000000d0592ca */ /* 0x000fe200000e0000 */
[----:B------:R-:W-:Y:S01]  /*25d90*/  IMAD.IADD R3, R5, 0x1, R3 ;  /* 0x0000000105037824 */ /* 0x000fe200078e0203 */
[----:B------:R-:W-:-:S04]  /*25da0*/  LEA R2, P2, R4, R54, 0x1 ;  /* 0x0000003604027211 */ /* 0x000fc800078408ff */
[----:B------:R-:W-:-:S07]  /*25db0*/  LEA.HI.X R3, R4, R55, R3, 0x1, P2 ;  /* 0x0000003704037211 */ /* 0x000fce00010f0c03 */
[----:B------:R1:W-:Y:S02]  /*25dc0*/  @!P1 ST.E.128 desc[UR4][R2.64], R28 ;  /* 0x0000001c02009985 */ /* 0x0003e4000c101d04 */
[----:B-1----:R-:W-:Y:S05]  /*25dd0*/  @P0 RET.REL.NODEC R238 `(_ZN5flash24flash_fwd_splitkv_kernelI23Flash_fwd_kernel_traitsILi128ELi64ELi128ELi4ELb0ELb0EN7cutlass6half_tE19Flash_kernel_traitsILi128ELi64ELi128ELi4ES3_EELb1ELb0ELb0ELb0ELb0ELb0ELb0ELb1EEEvNS_16Flash_fwd_paramsE) ;  /* 0xfffffda0ee880950 */ /* 0x002fea0003c3ffff */
[----:B------:R-:W-:Y:S01]  /*25de0*/  R2UR UR4, R12 ;  /* 0x000000000c0472ca */ /* 0x000fe200000e0000 */
[----:B------:R-:W-:Y:S01]  /*25df0*/  IMAD.MOV.U32 R239, RZ, RZ, 0x0 ;  /* 0x00000000ffef7424 */ /* 0x000fe200078e00ff */
[----:B------:R-:W-:-:S13]  /*25e00*/  R2UR UR5, R13 ;  /* 0x000000000d0572ca */ /* 0x000fda00000e0000 */
[----:B------:R1:W-:Y:S02]  /*25e10*/  ST.E.128 desc[UR4][R2.64+0x80], R44 ;  /* 0x0000802c02007985 */ /* 0x0003e4000c101d04 */
[----:B-1----:R-:W-:Y:S05]  /*25e20*/  RET.REL.NODEC R238 `(_ZN5flash24flash_fwd_splitkv_kernelI23Flash_fwd_kernel_traitsILi128ELi64ELi128ELi4ELb0ELb0EN7cutlass6half_tE19Flash_kernel_traitsILi128ELi64ELi128ELi4ES3_EELb1ELb0ELb0ELb0ELb0ELb0ELb0ELb1EEEvNS_16Flash_fwd_paramsE) ;  /* 0xfffffda0ee747950 */ /* 0x002fea0003c3ffff */
.L_x_1164:
[----:B------:R-:W-:Y:S01]  /*25e30*/  MOV R4, 0x2 ;  /* 0x0000000200047802 */ /* 0x000fe20000000f00 */
[----:B------:R-:W-:Y:S01]  /*25e40*/  IMAD.MOV.U32 R3, RZ, RZ, 0x1f ;  /* 0x0000001fff037424 */ /* 0x000fe200078e00ff */
[----:B------:R-:W-:-:S07]  /*25e50*/  MOV R5, 0xffffffff ;  /* 0xffffffff00057802 */ /* 0x000fce0000000f00 */
[----:B-1---5:R-:W-:Y:S05]  /*25e60*/  WARPSYNC.COLLECTIVE R5, `(.L_x_1176) ;  /* 0x0000000005087348 */ /* 0x022fea0003c00000 */
[----:B------:R2:W3:Y:S02]  /*25e70*/  SHFL.BFLY P0, R14, R249, R4, R3 ;  /* 0x0c000004f90e7389 */ /* 0x0004e40000000003 */
[----:B-123-5:R-:W-:Y:S01]  /*25e80*/  ENDCOLLECTIVE ;  /* 0x000000000000791b */ /* 0x02efe20003800000 */
.L_x_1176:
[----:B------:R-:W-:Y:S02]  /*25e90*/  IMAD.MOV.U32 R6, RZ, RZ, R14 ;  /* 0x000000ffff067224 */ /* 0x000fe400078e000e */
[----:B------:R-:W-:Y:S02]  /*25ea0*/  IMAD.MOV.U32 R4, RZ, RZ, 0x1 ;  /* 0x00000001ff047424 */ /* 0x000fe400078e00ff */
[----:B------:R-:W-:-:S05]  /*25eb0*/  FADD.FTZ R11, R6, R249 ;  /* 0x000000f9060b7221 */ /* 0x000fca0000010000 */
[----:B------:R-:W-:-:S07]  /*25ec0*/  MOV R249, R11 ;  /* 0x0000000b00f97202 */ /* 0x000fce0000000f00 */
[----:B------:R-:W-:Y:S05]  /*25ed0*/  WARPSYNC.COLLECTIVE R5, `(.L_x_1177) ;  /* 0x0000000005087348 */ /* 0x000fea0003c00000 */
[----:B------:R1:W2:Y:S02]  /*25ee0*/  SHFL.BFLY P0, R14, R249, R4, R3 ;  /* 0x0c000004f90e7389 */ /* 0x0002a40000000003 */
[----:B-12---:R-:W-:Y:S01]  /*25ef0*/  ENDCOLLECTIVE ;  /* 0x000000000000791b */ /* 0x006fe20003800000 */
.L_x_1177:
[----:B------:R-:W-:Y:S01]  /*25f00*/  MOV R249, R248 ;  /* 0x000000f800f97202 */ /* 0x000fe20000000f00 */
[----:B------:R-:W-:Y:S01]  /*25f10*/  IMAD.MOV.U32 R4, RZ, RZ, 0x2 ;  /* 0x00000002ff047424 */ /* 0x000fe200078e00ff */
[----:B------:R-:W-:-:S07]  /*25f20*/  MOV R6, R14 ;  /* 0x0000000e00067202 */ /* 0x000fce0000000f00 */
[----:B------:R-:W-:Y:S05]  /*25f30*/  WARPSYNC.COLLECTIVE R5, `(.L_x_1178) ;  /* 0x0000000005087348 */ /* 0x000fea0003c00000 */
[----:B------:R1:W2:Y:S02]  /*25f40*/  SHFL.BFLY P0, R14, R249, R4, R3 ;  /* 0x0c000004f90e7389 */ /* 0x0002a40000000003 */
[----:B-12---:R-:W-:Y:S01]  /*25f50*/  ENDCOLLECTIVE ;  /* 0x000000000000791b */ /* 0x006fe20003800000 */
.L_x_1178:
[----:B------:R-:W-:Y:S01]  /*25f60*/  FADD.FTZ R6, R11, R6 ;  /* 0x000000060b067221 */ /* 0x000fe20000010000 */
[----:B------:R-:W-:Y:S01]  /*25f70*/  FADD.FTZ R10, R14, R248 ;  /* 0x000000f80e0a7221 */ /* 0x000fe20000010000 */
[----:B------:R-:W-:-:S04]  /*25f80*/  MOV R4, 0x1 ;  /* 0x0000000100047802 */ /* 0x000fc80000000f00 */
[----:B------:R-:W-:-:S07]  /*25f90*/  MOV R249, R10 ;  /* 0x0000000a00f97202 */ /* 0x000fce0000000f00 */
[----:B------:R-:W-:Y:S05]  /*25fa0*/  WARPSYNC.COLLECTIVE R5, `(.L_x_1179) ;  /* 0x0000000005087348 */ /* 0x000fea0003c00000 */
[----:B------:R1:W2:Y:S02]  /*25fb0*/  SHFL.BFLY P0, R14, R249, R4, R3 ;  /* 0x0c000004f90e7389 */ /* 0x0002a40000000003 */
[----:B-12---:R-:W-:Y:S01]  /*25fc0*/  ENDCOLLECTIVE ;  /* 0x000000000000791b */ /* 0x006fe20003800000 */
.L_x_1179:
[----:B------:R-:W-:Y:S05]  /*25fd0*/  BRA `(.L_x_1180) ;  /* 0xffffffe400747947 */ /* 0x000fea000383ffff */
.L_x_1181:
        /* <DEDUP_REMOVED lines=10> */
.L_x_8326:


//--------------------- .text._ZN5flash24flash_fwd_splitkv_kernelI23Flash_fwd_kernel_traitsILi128ELi64ELi128ELi4ELb0ELb0EN7cutlass6half_tE19Flash_kernel_traitsILi128ELi64ELi128ELi4ES3_EELb1ELb0ELb0ELb0ELb0ELb1ELb0ELb1EEEvNS_16Flash_fwd_paramsE --------------------------
	.section	.text._ZN5flash24flash_fwd_splitkv_kernelI23Flash_fwd_kernel_traitsILi128ELi64ELi128ELi4ELb0ELb0EN7cutlass6half_tE19Flash_kernel_traitsILi128ELi64ELi128ELi4ES3_EELb1ELb0ELb0ELb0ELb0ELb1ELb0ELb1EEEvNS_16Flash_fwd_paramsE,"ax",@progbits
	.align	128
        .global         _ZN5flash24flash_fwd_splitkv_kernelI23Flash_fwd_kernel_traitsILi128ELi64ELi128ELi4ELb0ELb0EN7cutlass6half_tE19Flash_kernel_traitsILi128ELi64ELi128ELi4ES3_EELb1ELb0ELb0ELb0ELb0ELb1ELb0ELb1EEEvNS_16Flash_fwd_paramsE
        .type           _ZN5flash24flash_fwd_splitkv_kernelI23Flash_fwd_kernel_traitsILi128ELi64ELi128ELi4ELb0ELb0EN7cutlass6half_tE19Flash_kernel_traitsILi128ELi64ELi128ELi4ES3_EELb1ELb0ELb0ELb0ELb0ELb1ELb0ELb1EEEvNS_16Flash_fwd_paramsE,@function
        .size           _ZN5flash24flash_fwd_splitkv_kernelI23Flash_fwd_kernel_traitsILi128ELi64ELi128ELi4ELb0ELb0EN7cutlass6half_tE19Flash_kernel_traitsILi128ELi64ELi128ELi4ES3_EELb1ELb0ELb0ELb0ELb0ELb1ELb0ELb1EEEvNS_16Flash_fwd_paramsE,(.L_x_8327 - _ZN5flash24flash_fwd_splitkv_kernelI23Flash_fwd_kernel_traitsILi128ELi64ELi128ELi4ELb0ELb0EN7cutlass6half_tE19Flash_kernel_traitsILi128ELi64ELi128ELi4ES3_EELb1ELb0ELb0ELb0ELb0ELb1ELb0ELb1EEEvNS_16Flash_fwd_paramsE)
        .other          _ZN5flash24flash_fwd_splitkv_kernelI23Flash_fwd_kernel_traitsILi128ELi64ELi128ELi4ELb0ELb0EN7cutlass6half_tE19Flash_kernel_traitsILi128ELi64ELi128ELi4ES3_EELb1ELb0ELb0ELb0ELb0ELb1ELb0ELb1EEEvNS_16Flash_fwd_paramsE,@"STO_CUDA_ENTRY STV_DEFAULT"
_ZN5flash24flash_fwd_splitkv_kernelI23Flash_fwd_kernel_traitsILi128ELi64ELi128ELi4ELb0ELb0EN7cutlass6half_tE19Flash_kernel_traitsILi128ELi64ELi128ELi4ES3_EELb1ELb0ELb0ELb0ELb0ELb1ELb0ELb1EEEvNS_16Flash_fwd_paramsE:
.text._ZN5flash24flash_fwd_splitkv_kernelI23Flash_fwd_kernel_traitsILi128ELi64ELi128ELi4ELb0ELb0EN7cutlass6half_tE19Flash_kernel_traitsILi128ELi64ELi128ELi4ES3_EELb1ELb0ELb0ELb0ELb0ELb1ELb0ELb1EEEvNS_16Flash_fwd_paramsE:
[----:B------:R-:W1:Y:S01]  /*0000*/  LDC R1, c[0x0][0x28] ;  /* 0x00000a00ff017b82 */ /* 0x000e620000000800 */
[----:B------:R-:W2:Y:S07]  /*0010*/  S2R R244, SR_CTAID.X ;  /* 0x0000000000f47919 */ /* 0x000eae0000002500 */
[----:B------:R-:W3:Y:S01]  /*0020*/  LDC.64 R10, c[0x0][0x198] ;  /* 0x00006600ff0a7b82 */ /* 0x000ee20000000a00 */
[----:B------:R-:W-:Y:S01]  /*0030*/  BSSY B4, `(.L_x_1182) ;  /* 0x0000006000047945 */ /* 0x000fe20003800000 */
[----:B-1----:R-:W-:Y:S01]  /*0040*/  IADD3 R1, R1, -0x8, RZ ;  /* 0xfffffff801017810 */ /* 0x002fe20007ffe0ff */
[----:B------:R-:W1:Y:S01]  /*0050*/  S2R R243, SR_CTAID.Y ;  /* 0x0000000000f37919 */ /* 0x000e620000002600 */
[----:B------:R-:W-:Y:S01]  /*0060*/  MOV R241, 0x90 ;  /* 0x0000009000f17802 */ /* 0x000fe20000000f00 */
[----:B--2---:R-:W4:Y:S06]  /*0070*/  S2R R242, SR_CTAID.Z ;  /* 0x0000000000f27919 */ /* 0x004f2c0000002700 */
[----:B-1-34-:R-:W-:Y:S05]  /*0080*/  CALL.REL.NOINC `($_ZN5flash24flash_fwd_splitkv_kernelI23Flash_fwd_kernel_traitsILi128ELi64ELi128ELi4ELb0ELb0EN7cutlass6half_tE19Flash_kernel_traitsILi128ELi64ELi128ELi4ES3_EELb1ELb0ELb0ELb0ELb0ELb1ELb0ELb1EEEvNS_16Flash_fwd_paramsE$_ZN5flash30compute_attn_1rowblock_splitkvI23Flash_fwd_kernel_traitsILi128ELi64ELi128ELi4ELb0ELb0EN7cutlass6half_tE19Flash_kernel_traitsILi128ELi64ELi128ELi4ES3_EELb1ELb0ELb0ELb0ELb0ELb1ELb0ELb1ENS_16Flash_fwd_paramsEEEvRKT8_iiiii) ;  /* 0x0000000000087944 */ /* 0x01afea0003c00000 */
[----:B------:R-:W-:Y:S05]  /*0090*/  BSYNC B4 ;  /* 0x0000000000047941 */ /* 0x000fea0003800000 */
.L_x_1182:
[----:B------:R-:W-:Y:S05]  /*00a0*/  EXIT ;  /* 0x000000000000794d */ /* 0x000fea0003800000 */
        .type           $_ZN5flash24flash_fwd_splitkv_kernelI23Flash_fwd_kernel_traitsILi128ELi64ELi128ELi4ELb0ELb0EN7cutlass6half_tE19Flash_kernel_traitsILi128ELi64ELi128ELi4ES3_EELb1ELb0ELb0ELb0ELb0ELb1ELb0ELb1EEEvNS_16Flash_fwd_paramsE$_ZN5flash30compute_attn_1rowblock_splitkvI23Flash_fwd_kernel_traitsILi128ELi64ELi128ELi4ELb0ELb0EN7cutlass6half_tE19Flash_kernel_traitsILi128ELi64ELi128ELi4ES3_EELb1ELb0ELb0ELb0ELb0ELb1ELb0ELb1ENS_16Flash_fwd_paramsEEEvRKT8_iiiii,@function
        .size           $_ZN5flash24flash_fwd_splitkv_kernelI23Flash_fwd_kernel_traitsILi128ELi64ELi128ELi4ELb0ELb0EN7cutlass6half_tE19Flash_kernel_traitsILi128ELi64ELi128ELi4ES3_EELb1ELb0ELb0ELb0ELb0ELb1ELb0ELb1EEEvNS_16Flash_fwd_paramsE$_ZN5flash30compute_attn_1rowblock_splitkvI23Flash_fwd_kernel_traitsILi128ELi64ELi128ELi4ELb0ELb0EN7cutlass6half_tE19Flash_kernel_traitsILi128ELi64ELi128ELi4ES3_EELb1ELb0ELb0ELb0ELb0ELb1ELb0ELb1ENS_16Flash_fwd_paramsEEEvRKT8_iiiii,(.L_x_8327 - $_ZN5flash24flash_fwd_splitkv_kernelI23Flash_fwd_kernel_traitsILi128ELi64ELi128ELi4ELb0ELb0EN7cutlass6half_tE19Flash_kernel_traitsILi128ELi64ELi128ELi4ES3_EELb1ELb0ELb0ELb0ELb0ELb1ELb0ELb1EEEvNS_16Flash_fwd_paramsE$_ZN5flash30compute_attn_1rowblock_splitkvI23Flash_fwd_kernel_traitsILi128ELi64ELi128ELi4ELb0ELb0EN7cutlass6half_tE19Flash_kernel_traitsILi128ELi64ELi128ELi4ES3_EELb1ELb0ELb0ELb0ELb0ELb1ELb0ELb1ENS_16Flash_fwd_paramsEEEvRKT8_iiiii)
$_ZN5flash24flash_fwd_splitkv_kernelI23Flash_fwd_kernel_traitsILi128ELi64ELi128ELi4ELb0ELb0EN7cutlass6half_tE19Flash_kernel_traitsILi128ELi64ELi128ELi4ES3_EELb1ELb0ELb0ELb0ELb0ELb1ELb0ELb1EEEvNS_16Flash_fwd_paramsE$_ZN5flash30compute_attn_1rowblock_splitkvI23Flash_fwd_kernel_traitsILi128ELi64ELi128ELi4ELb0ELb0EN7cutlass6half_tE19Flash_kernel_traitsILi128ELi64ELi128ELi4ES3_EELb1ELb0ELb0ELb0ELb0ELb1ELb0ELb1ENS_16Flash_fwd_paramsEEEvRKT8_iiiii:
[----:B------:R-:W-:Y:S02]  /*00b0*/  ULDC.64 UR6, c[0x0][0x208] ;  /* 0x0000820000067ab9 */ /* 0x000fe40000000a00 */
[----:B------:R-:W2:Y:S04]  /*00c0*/  LD.E.64 R2, desc[UR6][R10.64+0xe0] ;  /* 0x0000e0060a027980 */ /* 0x000ea8000c101b00 */
[----:B------:R-:W3:Y:S01]  /*00d0*/  LD.E.64 R16, desc[UR6][R10.64+0xf0] ;  /* 0x0000f0060a107980 */ /* 0x000ee2000c101b00 */
[----:B------:R-:W-:Y:S02]  /*00e0*/  IMAD.MOV.U32 R246, RZ, RZ, -0x1 ;  /* 0xfffffffffff67424 */ /* 0x000fe400078e00ff */
        /* <DEDUP_REMOVED lines=9> */
[----:B------:R1:W5:Y:S04]  /*0180*/  @P4 LD.E R14, desc[UR6][R16.64] ;  /* 0x00000006100e4980 */ /* 0x000368000c101900 */
[----:B------:R-:W3:Y:S01]  /*0190*/  LD.E.64 R2, desc[UR6][R10.64+0xe8] ;  /* 0x0000e8060a027980 */ /* 0x000ee2000c101b00 */
[----:B------:R-:W-:Y:S01]  /*01a0*/  BSSY B0, `(.L_x_1183) ;  /* 0x000000c000007945 */ /* 0x000fe20003800000 */
[----:B------:R-:W-:Y:S01]  /*01b0*/  IMAD.MOV.U32 R15, RZ, RZ, -0x1 ;  /* 0xffffffffff0f7424 */ /* 0x000fe200078e00ff */
[----:B--2---:R-:W-:-:S06]  /*01c0*/  @P0 IADD3 R245, -R246, R245, RZ ;  /* 0x000000f5f6f50210 */ /* 0x004fcc0007ffe1ff */
[----:B------:R1:W5:Y:S01]  /*01d0*/  @!P0 LD.E R245, desc[UR6][R10.64+0xb4] ;  /* 0x0000b4060af58980 */ /* 0x000362000c101900 */
[----:B---3--:R-:W-:-:S04]  /*01e0*/  ISETP.NE.U32.AND P0, PT, R2, RZ, PT ;  /* 0x000000ff0200720c */ /* 0x008fc80003f05070 */
[----:B------:R-:W-:Y:S01]  /*01f0*/  ISETP.NE.AND.EX P0, PT, R3, RZ, PT, P0 ;  /* 0x000000ff0300720c */ /* 0x000fe20003f05300 */
[----:B------:R-:W-:-:S12]  /*0200*/  IMAD.WIDE R2, R243, 0x4, R2 ;  /* 0x00000004f3027825 */ /* 0x000fd800078e0202 */
[----:B-1----:R-:W-:Y:S05]  /*0210*/  @!P0 BRA `(.L_x_1184) ;  /* 0x0000000000108947 */ /* 0x002fea0003800000 */
[----:B------:R-:W2:Y:S02]  /*0220*/  LD.E.U8 R0, desc[UR6][R10.64+0x1b2] ;  /* 0x0001b2060a007980 */ /* 0x000ea4000c101100 */
[----:B--2---:R-:W-:-:S13]  /*0230*/  ISETP.NE.AND P1, PT, R0, RZ, PT ;  /* 0x000000ff0000720c */ /* 0x004fda0003f25270 */
[----:B------:R-:W-:Y:S05]  /*0240*/  @!P1 BRA `(.L_x_1184) ;  /* 0x0000000000049947 */ /* 0x000fea0003800000 */
[----:B------:R1:W5:Y:S02]  /*0250*/  LD.E R15, desc[UR6][R2.64] ;  /* 0x00000006020f7980 */ /* 0x000364000c101900 */
.L_x_1184:
[----:B------:R-:W-:Y:S05]  /*0260*/  BSYNC B0 ;  /* 0x0000000000007941 */ /* 0x000fea0003800000 */
.L_x_1183:
[----:B------:R-:W-:Y:S04]  /*0270*/  BSSY B0, `(.L_x_1185) ;  /* 0x0000009000007945 */ /* 0x000fe80003800000 */
[----:B------:R-:W-:Y:S05]  /*0280*/  @!P0 BRA `(.L_x_1186) ;  /* 0x0000000000188947 */ /* 0x000fea0003800000 */
[----:B------:R-:W2:Y:S02]  /*0290*/  LD.E.U8 R0, desc[UR6][R10.64+0x1b2] ;  /* 0x0001b2060a007980 */ /* 0x000ea4000c101100 */
[----:B--2---:R-:W-:-:S13]  /*02a0*/  ISETP.NE.AND P0, PT, R0, RZ, PT ;  /* 0x000000ff0000720c */ /* 0x004fda0003f05270 */
[----:B------:R-:W2:Y:S02]  /*02b0*/  @P0 LD.E R77, desc[UR6][R2.64+0x4] ;  /* 0x00000406024d0980 */ /* 0x000ea4000c101900 */
[----:B--2--5:R-:W-:-:S06]  /*02c0*/  @P0 IADD3 R77, R77, -R15, RZ ;  /* 0x8000000f4d4d0210 */ /* 0x024fcc0007ffe0ff */
[----:B------:R3:W5:Y:S01]  /*02d0*/  @!P0 LD.E R77, desc[UR6][R2.64] ;  /* 0x00000006024d8980 */ /* 0x000762000c101900 */
[----:B------:R-:W-:Y:S05]  /*02e0*/  BRA `(.L_x_1187) ;  /* 0x0000000000047947 */ /* 0x000fea0003800000 */
.L_x_1186:
[----:B------:R2:W5:Y:S02]  /*02f0*/  LD.E R77, desc[UR6][R10.64+0xb8] ;  /* 0x0000b8060a4d7980 */ /* 0x000564000c101900 */
.L_x_1187:
[----:B------:R-:W-:Y:S05]  /*0300*/  BSYNC B0 ;  /* 0x0000000000007941 */ /* 0x000fea0003800000 */
.L_x_1185:
[----:B-1-3--:R-:W3:Y:S01]  /*0310*/  LD.E.64 R2, desc[UR6][R10.64+0xf8] ;  /* 0x0000f8060a027980 */ /* 0x00aee2000c101b00 */
[----:B------:R-:W-:Y:S01]  /*0320*/  BSSY B1, `(.L_x_1188) ;  /* 0x0000012000017945 */ /* 0x000fe20003800000 */
[----:B-----5:R-:W-:Y:S01]  /*0330*/  IMAD.IADD R77, R77, 0x1, -R14 ;  /* 0x000000014d4d7824 */ /* 0x020fe200078e0a0e */
[----:B---3--:R-:W-:-:S04]  /*0340*/  ISETP.NE.U32.AND P0, PT, R2, RZ, PT ;  /* 0x000000ff0200720c */ /* 0x008fc80003f05070 */
[----:B------:R-:W-:-:S13]  /*0350*/  ISETP.NE.AND.EX P0, PT, R3, RZ, PT, P0 ;  /* 0x000000ff0300720c */ /* 0x000fda0003f05300 */
[----:B------:R-:W-:Y:S05]  /*0360*/  @!P0 BRA `(.L_x_1189) ;  /* 0x0000000000108947 */ /* 0x000fea0003800000 */
[----:B------:R-:W-:-:S05]  /*0370*/  IMAD.WIDE R2, R243, 0x4, R2 ;  /* 0x00000004f3027825 */ /* 0x000fca00078e0202 */
[----:B------:R-:W3:Y:S02]  /*0380*/  LD.E R49, desc[UR6][R2.64] ;  /* 0x0000000602317980 */ /* 0x000ee4000c101900 */
[----:B---3--:R-:W-:Y:S01]  /*0390*/  IADD3 R49, R49, -R14, RZ ;  /* 0x8000000e31317210 */ /* 0x008fe20007ffe0ff */
[----:B------:R-:W-:Y:S05]  /*03a0*/  BRA `(.L_x_1190) ;  /* 0x0000000000247947 */ /* 0x000fea0003800000 */
.L_x_1189:
[----:B------:R-:W3:Y:S01]  /*03b0*/  LD.E.64 R2, desc[UR6][R10.64+0x108] ;  /* 0x000108060a027980 */ /* 0x000ee2000c101b00 */
[----:B------:R-:W-:Y:S01]  /*03c0*/  BSSY B0, `(.L_x_1191) ;  /* 0x0000006000007945 */ /* 0x000fe20003800000 */
[----:B------:R-:W-:Y:S01]  /*03d0*/  IMAD.MOV.U32 R49, RZ, RZ, RZ ;  /* 0x000000ffff317224 */ /* 0x000fe200078e00ff */
[----:B---3--:R-:W-:-:S04]  /*03e0*/  ISETP.NE.U32.AND P0, PT, R2, RZ, PT ;  /* 0x000000ff0200720c */ /* 0x008fc80003f05070 */
[----:B------:R-:W-:-:S13]  /*03f0*/  ISETP.NE.AND.EX P0, PT, R3, RZ, PT, P0 ;  /* 0x000000ff0300720c */ /* 0x000fda0003f05300 */
[----:B------:R-:W-:Y:S05]  /*0400*/  @!P0 BRA `(.L_x_1192) ;  /* 0x0000000000048947 */ /* 0x000fea0003800000 */
[----:B------:R1:W5:Y:S02]  /*0410*/  LD.E R49, desc[UR6][R10.64+0xbc] ;  /* 0x0000bc060a317980 */ /* 0x000364000c101900 */
.L_x_1192:
[----:B------:R-:W-:Y:S05]  /*0420*/  BSYNC B0 ;  /* 0x0000000000007941 */ /* 0x000fea0003800000 */
.L_x_1191:
[----:B-----5:R-:W-:Y:S02]  /*0430*/  IADD3 R49, R77, R49, RZ ;  /* 0x000000314d317210 */ /* 0x020fe40007ffe0ff */
.L_x_1190:
[----:B------:R-:W-:Y:S05]  /*0440*/  BSYNC B1 ;  /* 0x0000000000017941 */ /* 0x000fea0003800000 */
.L_x_1188:
[----:B------:R-:W-:Y:S01]  /*0450*/  IMAD.SHL.U32 R53, R244, 0x40, RZ ;  /* 0x00000040f4357824 */ /* 0x000fe200078e00ff */
[----:B------:R-:W-:Y:S01]  /*0460*/  MOV R2, R241 ;  /* 0x000000f100027202 */ /* 0x000fe20000000f00 */
[----:B------:R-:W-:-:S03]  /*0470*/  IMAD.MOV.U32 R3, RZ, RZ, 0x0 ;  /* 0x00000000ff037424 */ /* 0x000fc600078e00ff */
[----:B------:R-:W-:-:S13]  /*0480*/  ISETP.GT.AND P0, PT, R245, R53, PT ;  /* 0x00000035f500720c */ /* 0x000fda0003f04270 */
[----:B-12---:R-:W-:Y:S05]  /*0490*/  @!P0 RET.REL.NODEC R2 `(_ZN5flash24flash_fwd_splitkv_kernelI23Flash_fwd_kernel_traitsILi128ELi64ELi128ELi4ELb0ELb0EN7cutlass6half_tE19Flash_kernel_traitsILi128ELi64ELi128ELi4ES3_EELb1ELb0ELb0ELb0ELb0ELb1ELb0ELb1EEEvNS_16Flash_fwd_paramsE) ;  /* 0xfffffff802d88950 */ /* 0x006fea0003c3ffff */
        /* <DEDUP_REMOVED lines=22> */
[----:B------:R1:W5:Y:S04]  /*0600*/  LD.E R3, desc[UR6][R10.64+0x60] ;  /* 0x000060060a037980 */ /* 0x000368000c101900 */
[----:B------:R-:W4:Y:S04]  /*0610*/  @!P0 LD.E.64 R14, desc[UR6][R10.64+0x80] ;  /* 0x000080060a0e8980 */ /* 0x000f28000c101b00 */
[----:B------:R1:W5:Y:S04]  /*0620*/  LD.E R0, desc[UR6][R10.64+0xb4] ;  /* 0x0000b4060a007980 */ /* 0x000368000c101900 */
[----:B------:R1:W5:Y:S04]  /*0630*/  LD.E.64 R12, desc[UR6][R10.64+0xa0] ;  /* 0x0000a0060a0c7980 */ /* 0x000368000c101b00 */
[----:B------:R1:W5:Y:S04]  /*0640*/  LD.E R2, desc[UR6][R10.64+0xc0] ;  /* 0x0000c0060a027980 */ /* 0x000368000c101900 */
[----:B------:R-:W5:Y:S01]  /*0650*/  LD.E.64 R10, desc[UR6][R10.64+0x70] ;  /* 0x000070060a0a7980 */ /* 0x000f62000c101b00 */
[----:B------:R-:W-:-:S04]  /*0660*/  SHF.R.S32.HI R6, RZ, 0x1f, R50 ;  /* 0x0000001fff067819 */ /* 0x000fc80000011432 */
[----:B------:R-:W-:-:S04]  /*0670*/  LEA.HI R6, R6, R50, RZ, 0x3 ;  /* 0x0000003206067211 */ /* 0x000fc800078f18ff */
[----:B------:R-:W-:-:S05]  /*0680*/  LOP3.LUT R7, R6, 0xfffffff8, RZ, 0xc0, !PT ;  /* 0xfffffff806077812 */ /* 0x000fca00078ec0ff */
[----:B------:R-:W-:Y:S01]  /*0690*/  IMAD.IADD R50, R50, 0x1, -R7 ;  /* 0x0000000132327824 */ /* 0x000fe200078e0a07 */
[----:B------:R-:W-:-:S03]  /*06a0*/  @!P0 SHF.R.S32.HI R8, RZ, 0x1f, R243 ;  /* 0x0000001fff088819 */ /* 0x000fc600000114f3 */
[----:B------:R-:W-:-:S05]  /*06b0*/  IMAD.SHL.U32 R18, R50, 0x8, RZ ;  /* 0x0000000832127824 */ /* 0x000fca00078e00ff */
[----:B------:R-:W-:Y:S01]  /*06c0*/  SHF.R.S32.HI R19, RZ, 0x1f, R18 ;  /* 0x0000001fff137819 */ /* 0x000fe20000011412 */
[----:B------:R-:W-:Y:S01]  /*06d0*/  IMAD.IADD R245, R245, 0x1, -R53 ;  /* 0x00000001f5f57824 */ /* 0x000fe200078e0a35 */
[----:B------:R-:W-:-:S04]  /*06e0*/  SHF.R.S32.HI R6, RZ, 0x3, R6 ;  /* 0x00000003ff067819 */ /* 0x000fc80000011406 */
[----:B------:R-:W-:Y:S01]  /*06f0*/  ISETP.GE.AND P2, PT, R6, R245, PT ;  /* 0x000000f50600720c */ /* 0x000fe20003f46270 */
[----:B------:R-:W-:Y:S01]  /*0700*/  BSSY B0, `(.L_x_1194) ;  /* 0x0000029000007945 */ /* 0x000fe20003800000 */
[----:B------:R-:W-:Y:S01]  /*0710*/  ISETP.NE.AND P6, PT, R50, RZ, PT ;  /* 0x000000ff3200720c */ /* 0x000fe20003fc5270 */
[-C--:B--2---:R-:W-:Y:S02]  /*0720*/  @P0 IMAD R7, R17, R246.reuse, RZ ;  /* 0x000000f611070224 */ /* 0x084fe400078e02ff */
[----:B------:R-:W-:-:S04]  /*0730*/  @P0 IMAD.WIDE.U32 R246, R16, R246, RZ ;  /* 0x000000f610f60225 */ /* 0x000fc800078e00ff */
[----:B------:R-:W-:-:S04]  /*0740*/  IMAD.WIDE.U32 R20, R53, R16, R18 ;  /* 0x0000001035147225 */ /* 0x000fc800078e0012 */
[-C--:B----4-:R-:W-:Y:S02]  /*0750*/  @!P0 IMAD R9, R15, R243.reuse, RZ ;  /* 0x000000f30f098224 */ /* 0x090fe400078e02ff */
[----:B------:R-:W-:Y:S01]  /*0760*/  @!P0 IMAD.WIDE.U32 R22, R14, R243, RZ ;  /* 0x000000f30e168225 */ /* 0x000fe200078e00ff */
[----:B------:R-:W-:-:S03]  /*0770*/  SHF.R.S32.HI R15, RZ, 0x1f, R53 ;  /* 0x0000001fff0f7819 */ /* 0x000fc60000011435 */
[----:B------:R-:W-:Y:S02]  /*0780*/  @!P0 IMAD R8, R14, R8, R9 ;  /* 0x000000080e088224 */ /* 0x000fe400078e0209 */
[----:B------:R-:W-:Y:S02]  /*0790*/  @P0 IMAD.MOV.U32 R9, RZ, RZ, R246 ;  /* 0x000000ffff090224 */ /* 0x000fe400078e00f6 */
[----:B------:R-:W-:Y:S02]  /*07a0*/  IMAD R14, R17, R53, RZ ;  /* 0x00000035110e7224 */ /* 0x000fe400078e02ff */
[----:B------:R-:W-:Y:S01]  /*07b0*/  @!P0 IMAD.MOV.U32 R9, RZ, RZ, R22 ;  /* 0x000000ffff098224 */ /* 0x000fe200078e0016 */
[----:B------:R-:W-:Y:S01]  /*07c0*/  @P0 IADD3 R7, R247, R7, RZ ;  /* 0x00000007f7070210 */ /* 0x000fe20007ffe0ff */
[----:B------:R-:W-:Y:S01]  /*07d0*/  IMAD R14, R16, R15, R14 ;  /* 0x0000000f100e7224 */ /* 0x000fe200078e020e */
[----:B------:R-:W-:Y:S02]  /*07e0*/  @!P0 IADD3 R7, R23, R8, RZ ;  /* 0x0000000817078210 */ /* 0x000fe40007ffe0ff */
[----:B------:R-:W-:Y:S01]  /*07f0*/  IADD3 R20, P0, R9, R20, RZ ;  /* 0x0000001409147210 */ /* 0x000fe20007f1e0ff */
[----:B---3--:R-:W-:-:S03]  /*0800*/  IMAD R5, R5, R242, RZ ;  /* 0x000000f205057224 */ /* 0x008fc600078e02ff */
[----:B------:R-:W-:Y:S02]  /*0810*/  IADD3.X R21, R7, R21, R14, P0, !PT ;  /* 0x0000001507157210 */ /* 0x000fe400007fe40e */
[----:B------:R-:W-:Y:S01]  /*0820*/  SHF.R.S32.HI R7, RZ, 0x1f, R242 ;  /* 0x0000001fff077819 */ /* 0x000fe200000114f2 */
[C---:B------:R-:W-:Y:S01]  /*0830*/  VIADD R9, R6.reuse, 0x10 ;  /* 0x0000001006097836 */ /* 0x040fe20000000000 */
[----:B------:R-:W-:Y:S01]  /*0840*/  IADD3 R8, R6, 0x20, RZ ;  /* 0x0000002006087810 */ /* 0x000fe20007ffe0ff */
[----:B------:R-:W-:-:S04]  /*0850*/  IMAD.WIDE.U32 R20, R242, R4, R20 ;  /* 0x00000004f2147225 */ /* 0x000fc800078e0014 */
[----:B------:R-:W-:Y:S01]  /*0860*/  IMAD R5, R4, R7, R5 ;  /* 0x0000000704057224 */ /* 0x000fe200078e0205 */
[CC--:B------:R-:W-:Y:S01]  /*0870*/  ISETP.GE.AND P1, PT, R9.reuse, R245.reuse, PT ;  /* 0x000000f50900720c */ /* 0x0c0fe20003f26270 */
[----:B------:R-:W-:Y:S01]  /*0880*/  VIADD R7, R18, 0x40 ;  /* 0x0000004012077836 */ /* 0x000fe20000000000 */
[-C--:B------:R-:W-:Y:S02]  /*0890*/  ISETP.GE.OR P4, PT, R9, R245.reuse, P6 ;  /* 0x000000f50900720c */ /* 0x080fe40003786670 */
[----:B------:R-:W-:Y:S02]  /*08a0*/  ISETP.GE.AND P0, PT, R8, R245, PT ;  /* 0x000000f50800720c */ /* 0x000fe40003f06270 */
[----:B------:R-:W-:Y:S02]  /*08b0*/  SHF.R.S32.HI R4, RZ, 0x1f, R6 ;  /* 0x0000001fff047819 */ /* 0x000fe40000011406 */
[----:B------:R-:W-:Y:S01]  /*08c0*/  IADD3 R15, R21, R5, RZ ;  /* 0x00000005150f7210 */ /* 0x000fe20007ffe0ff */
[----:B-1----:R-:W-:Y:S08]  /*08d0*/  @P2 BRA `(.L_x_1195) ;  /* 0x00000000002c2947 */ /* 0x002ff00003800000 */
        /* <DEDUP_REMOVED lines=11> */
.L_x_1195:
[----:B------:R-:W-:Y:S05]  /*0990*/  BSYNC B0 ;  /* 0x0000000000007941 */ /* 0x000fea0003800000 */
.L_x_1194:
[----:B------:R-:W-:Y:S01]  /*09a0*/  BSSY B0, `(.L_x_1196) ;  /* 0x0000011000007945 */ /* 0x000fe20003800000 */
[----:B------:R-:W-:-:S03]  /*09b0*/  ISETP.GE.OR P3, PT, R8, R245, P6 ;  /* 0x000000f50800720c */ /* 0x000fc60003766670 */
[----:B------:R-:W-:Y:S10]  /*09c0*/  @P1 BRA `(.L_x_1197) ;  /* 0x0000000000381947 */ /* 0x000ff40003800000 */
[----:B------:R-:W-:Y:S01]  /*09d0*/  IADD3 R8, P1, R6, 0x10, RZ ;  /* 0x0000001006087810 */ /* 0x000fe20007f3e0ff */
[----:B------:R-:W-:Y:S01]  /*09e0*/  IMAD.MOV.U32 R22, RZ, RZ, R20 ;  /* 0x000000ffff167224 */ /* 0x000fe200078e0014 */
[----:B------:R-:W-:Y:S02]  /*09f0*/  MOV R23, R15 ;  /* 0x0000000f00177202 */ /* 0x000fe40000000f00 */
[-C--:B-----5:R-:W-:Y:S01]  /*0a00*/  ISETP.GE.AND P2, PT, R18, R2.reuse, PT ;  /* 0x000000021200720c */ /* 0x0a0fe20003f46270 */
[----:B------:R-:W-:Y:S01]  /*0a10*/  IMAD.X R5, RZ, RZ, R4, P1 ;  /* 0x000000ffff057224 */ /* 0x000fe200008e0604 */
[----:B------:R-:W-:Y:S01]  /*0a20*/  ISETP.GE.AND P1, PT, R7, R2, PT ;  /* 0x000000020700720c */ /* 0x000fe20003f26270 */
[----:B------:R-:W-:-:S04]  /*0a30*/  IMAD.WIDE.U32 R22, R16, R8, R22 ;  /* 0x0000000810167225 */ /* 0x000fc800078e0016 */
[----:B------:R-:W-:-:S04]  /*0a40*/  IMAD R5, R5, R16, RZ ;  /* 0x0000001005057224 */ /* 0x000fc800078e02ff */
[----:B------:R-:W-:Y:S01]  /*0a50*/  IMAD R5, R17, R8, R5 ;  /* 0x0000000811057224 */ /* 0x000fe200078e0205 */
[----:B------:R-:W-:-:S03]  /*0a60*/  LEA R8, P5, R22, R10, 0x1 ;  /* 0x0000000a16087211 */ /* 0x000fc600078a08ff */
[----:B------:R-:W-:-:S05]  /*0a70*/  IMAD.IADD R5, R23, 0x1, R5 ;  /* 0x0000000117057824 */ /* 0x000fca00078e0205 */
[----:B------:R-:W-:-:S05]  /*0a80*/  LEA.HI.X R9, R22, R11, R5, 0x1, P5 ;  /* 0x0000000b16097211 */ /* 0x000fca00028f0c05 */
[----:B------:R2:W-:Y:S04]  /*0a90*/  @!P2 ST.E.128 desc[UR6][R8.64], RZ ;  /* 0x000000ff0800a985 */ /* 0x0005e8000c101d06 */
[----:B------:R2:W-:Y:S02]  /*0aa0*/  @!P1 ST.E.128 desc[UR6][R8.64+0x80], RZ ;  /* 0x000080ff08009985 */ /* 0x0005e4000c101d06 */
.L_x_1197:
[----:B------:R-:W-:Y:S05]  /*0ab0*/  BSYNC B0 ;  /* 0x0000000000007941 */ /* 0x000fea0003800000 */
.L_x_1196:
[----:B-----5:R-:W-:Y:S01]  /*0ac0*/  IMAD R3, R243, R3, R242 ;  /* 0x00000003f3037224 */ /* 0x020fe200078e02f2 */
[----:B------:R-:W-:Y:S01]  /*0ad0*/  BSSY B0, `(.L_x_1198) ;  /* 0x0000013000007945 */ /* 0x000fe20003800000 */
[----:B------:R-:W-:Y:S02]  /*0ae0*/  ISETP.GE.OR P5, PT, R6, R245, P6 ;  /* 0x000000f50600720c */ /* 0x000fe400037a6670 */
[----:B------:R-:W-:Y:S01]  /*0af0*/  IMAD R53, R0, R3, R53 ;  /* 0x0000000300357224 */ /* 0x000fe200078e0235 */
[----:B------:R-:W-:Y:S01]  /*0b00*/  IADD3 R5, R6, 0x30, RZ ;  /* 0x0000003006057810 */ /* 0x000fe20007ffe0ff */
[----:B------:R-:W-:Y:S09]  /*0b10*/  @P0 BRA `(.L_x_1199) ;  /* 0x0000000000380947 */ /* 0x000ff20003800000 */
[----:B------:R-:W-:Y:S01]  /*0b20*/  IADD3 R3, P0, R6, 0x20, RZ ;  /* 0x0000002006037810 */ /* 0x000fe20007f1e0ff */
[----:B--2---:R-:W-:Y:S01]  /*0b30*/  IMAD.MOV.U32 R8, RZ, RZ, R20 ;  /* 0x000000ffff087224 */ /* 0x004fe200078e0014 */
        /* <DEDUP_REMOVED lines=12> */
.L_x_1199:
[----:B------:R-:W-:Y:S05]  /*0c00*/  BSYNC B0 ;  /* 0x0000000000007941 */ /* 0x000fea0003800000 */
.L_x_1198:
[-C--:B------:R-:W-:Y:S01]  /*0c10*/  ISETP.GE.AND P1, PT, R5, R245.reuse, PT ;  /* 0x000000f50500720c */ /* 0x080fe20003f26270 */
[----:B------:R-:W-:Y:S01]  /*0c20*/  BSSY B0, `(.L_x_1200) ;  /* 0x0000018000007945 */ /* 0x000fe20003800000 */
[----:B------:R-:W-:Y:S01]  /*0c30*/  IADD3 R0, P0, R53, R6, RZ ;  /* 0x0000000635007210 */ /* 0x000fe20007f1e0ff */
[----:B------:R-:W-:Y:S01]  /*0c40*/  @!P4 IMAD.MOV.U32 R3, RZ, RZ, 0x7f800000 ;  /* 0x7f800000ff03c424 */ /* 0x000fe200078e00ff */
[----:B------:R-:W-:Y:S01]  /*0c50*/  ISETP.GE.OR P6, PT, R5, R245, P6 ;  /* 0x000000f50500720c */ /* 0x000fe200037c6670 */
[----:B------:R-:W-:Y:S01]  /*0c60*/  @!P5 IMAD.MOV.U32 R5, RZ, RZ, 0x7f800000 ;  /* 0x7f800000ff05d424 */ /* 0x000fe200078e00ff */
[----:B------:R-:W-:Y:S02]  /*0c70*/  LEA.HI.X.SX32 R53, R53, R4, 0x1, P0 ;  /* 0x0000000435357211 */ /* 0x000fe400000f0eff */
[----:B--2---:R-:W-:-:S04]  /*0c80*/  LEA R8, P0, R0, R12, 0x2 ;  /* 0x0000000c00087211 */ /* 0x004fc800078010ff */
[----:B------:R-:W-:Y:S01]  /*0c90*/  LEA.HI.X R9, R0, R13, R53, 0x2, P0 ;  /* 0x0000000d00097211 */ /* 0x000fe200000f1435 */
[----:B------:R-:W-:Y:S01]  /*0ca0*/  @!P3 IMAD.MOV.U32 R0, RZ, RZ, 0x7f800000 ;  /* 0x7f800000ff00b424 */ /* 0x000fe200078e00ff */
[----:B------:R-:W-:Y:S07]  /*0cb0*/  @P1 BRA `(.L_x_1201) ;  /* 0x0000000000381947 */ /* 0x000fee0003800000 */
[----:B------:R-:W-:Y:S01]  /*0cc0*/  IADD3 R6, P0, R6, 0x30, RZ ;  /* 0x0000003006067810 */ /* 0x000fe20007f1e0ff */
[----:B------:R-:W-:Y:S01]  /*0cd0*/  IMAD.MOV.U32 R12, RZ, RZ, R20 ;  /* 0x000000ffff0c7224 */ /* 0x000fe200078e0014 */
[----:B------:R-:W-:Y:S02]  /*0ce0*/  MOV R13, R15 ;  /* 0x0000000f000d7202 */ /* 0x000fe40000000f00 */
[-C--:B------:R-:W-:Y:S01]  /*0cf0*/  ISETP.GE.AND P1, PT, R18, R2.reuse, PT ;  /* 0x000000021200720c */ /* 0x080fe20003f26270 */
        /* <DEDUP_REMOVED lines=10> */
.L_x_1201:
[----:B------:R-:W-:Y:S05]  /*0da0*/  BSYNC B0 ;  /* 0x0000000000007941 */ /* 0x000fea0003800000 */
.L_x_1200:
[----:B------:R4:W-:Y:S01]  /*0db0*/  @!P4 ST.E desc[UR6][R8.64+0x40], R3 ;  /* 0x000040030800c985 */ /* 0x0009e2000c101906 */
[----:B------:R-:W-:-:S03]  /*0dc0*/  MOV R2, R241 ;  /* 0x000000f100027202 */ /* 0x000fc60000000f00 */
[----:B------:R-:W-:Y:S04]  /*0dd0*/  @!P5 ST.E desc[UR6][R8.64], R5 ;  /* 0x000000050800d985 */ /* 0x000fe8000c101906 */
[----:B------:R1:W-:Y:S01]  /*0de0*/  @!P3 ST.E desc[UR6][R8.64+0x80], R0 ;  /* 0x000080000800b985 */ /* 0x0003e2000c101906 */
[----:B----4-:R-:W-:-:S04]  /*0df0*/  MOV R3, 0x0 ;  /* 0x0000000000037802 */ /* 0x010fc80000000f00 */
[----:B-123--:R-:W-:Y:S05]  /*0e00*/  @P6 RET.REL.NODEC R2 `(_ZN5flash24flash_fwd_splitkv_kernelI23Flash_fwd_kernel_traitsILi128ELi64ELi128ELi4ELb0ELb0EN7cutlass6half_tE19Flash_kernel_traitsILi128ELi64ELi128ELi4ES3_EELb1ELb0ELb0ELb0ELb0ELb1ELb0ELb1EEEvNS_16Flash_fwd_paramsE) ;  /* 0xfffffff0027c6950 */ /* 0x00efea0003c3ffff */
[----:B------:R-:W-:Y:S02]  /*0e10*/  MOV R0, 0x7f800000 ;  /* 0x7f80000000007802 */ /* 0x000fe40000000f00 */
[----:B------:R-:W-:Y:S02]  /*0e20*/  MOV R2, R241 ;  /* 0x000000f100027202 */ /* 0x000fe40000000f00 */
[----:B------:R-:W-:Y:S01]  /*0e30*/  MOV R3, 0x0 ;  /* 0x0000000000037802 */ /* 0x000fe20000000f00 */
[----:B------:R1:W-:Y:S03]  /*0e40*/  ST.E desc[UR6][R8.64+0xc0], R0 ;  /* 0x0000c00008007985 */ /* 0x0003e6000c101906 */
[----:B-1----:R-:W-:Y:S05]  /*0e50*/  RET.REL.NODEC R2 `(_ZN5flash24flash_fwd_splitkv_kernelI23Flash_fwd_kernel_traitsILi128ELi64ELi128ELi4ELb0ELb0EN7cutlass6half_tE19Flash_kernel_traitsILi128ELi64ELi128ELi4ES3_EELb1ELb0ELb0ELb0ELb0ELb1ELb0ELb1EEEvNS_16Flash_fwd_paramsE) ;  /* 0xfffffff002687950 */ /* 0x002fea0003c3ffff */
.L_x_1193:
        /* <DEDUP_REMOVED lines=14> */
[----:B-1----:R-:W-:-:S04]  /*0f40*/  @P1 IMAD.WIDE.U32 R2, R8, R243, RZ ;  /* 0x000000f308021225 */ /* 0x002fc800078e00ff */
[----:B------:R-:W-:Y:S01]  /*0f50*/  @P1 IMAD R0, R8, R0, R4 ;  /* 0x0000000008001224 */ /* 0x000fe200078e0204 */
[----:B------:R-:W-:-:S03]  /*0f60*/  @P1 LEA R249, P0, R2, R6, 0x2 ;  /* 0x0000000602f91211 */ /* 0x000fc600078010ff */
[----:B------:R-:W-:-:S05]  /*0f70*/  @P1 IMAD.IADD R0, R3, 0x1, R0 ;  /* 0x0000000103001824 */ /* 0x000fca00078e0200 */
[----:B------:R-:W-:-:S04]  /*0f80*/  @P1 LEA.HI.X R248, R2, R7, R0, 0x2, P0 ;  /* 0x0000000702f81211 */ /* 0x000fc800000f1400 */
[----:B------:R-:W-:-:S04]  /*0f90*/  LOP3.LUT R249, R249, R248, RZ, 0x3c, !PT ;  /* 0x000000f8f9f97212 */ /* 0x000fc800078e3cff */
[----:B------:R-:W-:-:S04]  /*0fa0*/  LOP3.LUT R248, R249, R248, RZ, 0x3c, !PT ;  /* 0x000000f8f9f87212 */ /* 0x000fc800078e3cff */
[----:B------:R-:W-:Y:S02]  /*0fb0*/  LOP3.LUT R249, R249, R248, RZ, 0x3c, !PT ;  /* 0x000000f8f9f97212 */ /* 0x000fe400078e3cff */
[----:B------:R-:W-:-:S04]  /*0fc0*/  ISETP.NE.U32.AND P0, PT, R248, RZ, PT ;  /* 0x000000fff800720c */ /* 0x000fc80003f05070 */
[----:B------:R-:W-:-:S13]  /*0fd0*/  ISETP.NE.AND.EX P0, PT, R249, RZ, PT, P0 ;  /* 0x000000fff900720c */ /* 0x000fda0003f05300 */
[----:B------:R-:W-:Y:S05]  /*0fe0*/  @!P0 BRA `(.L_x_1203) ;  /* 0x0000000400508947 */ /* 0x000fea0003800000 */
[----:B------:R-:W2:Y:S04]  /*0ff0*/  LD.E R5, desc[UR6][R10.64+0x170] ;  /* 0x000170060a057980 */ /* 0x000ea8000c101900 */
[----:B------:R-:W3:Y:S01]  /*1000*/  LD.E R6, desc[UR6][R10.64+0x68] ;  /* 0x000068060a067980 */ /* 0x000ee2000c101900 */
[----:B------:R-:W-:-:S03]  /*1010*/  LEA R2, R48, 0xffffff80, 0x7 ;  /* 0xffffff8030027811 */ /* 0x000fc600078e38ff */
[----:B------:R-:W4:Y:S01]  /*1020*/  LD.E.64 R18, desc[UR6][R10.64+0x20] ;  /* 0x000020060a127980 */ /* 0x000f22000c101b00 */
[----:B------:R-:W-:-:S03]  /*1030*/  IABS R3, R2 ;  /* 0x0000000200037213 */ /* 0x000fc60000000000 */
[----:B------:R-:W4:Y:S04]  /*1040*/  LD.E.64 R44, desc[UR6][R10.64+0x38] ;  /* 0x000038060a2c7980 */ /* 0x000f28000c101b00 */
[----:B------:R-:W4:Y:S04]  /*1050*/  LD.E.64 R14, desc[UR6][R10.64+0x50] ;  /* 0x000050060a0e7980 */ /* 0x000f28000c101b00 */
[----:B------:R1:W5:Y:S04]  /*1060*/  LD.E.64 R22, desc[UR6][R10.64+0x58] ;  /* 0x000058060a167980 */ /* 0x000368000c101b00 */
[----:B------:R1:W5:Y:S01]  /*1070*/  LD.E.64 R46, desc[UR6][R10.64+0x40] ;  /* 0x000040060a2e7980 */ /* 0x000362000c101b00 */
[----:B--2---:R-:W-:-:S04]  /*1080*/  IABS R4, R5 ;  /* 0x0000000500047213 */ /* 0x004fc80000000000 */
[----:B------:R-:W2:Y:S08]  /*1090*/  I2F.RP R8, R4 ;  /* 0x0000000400087306 */ /* 0x000eb00000209400 */
[----:B--2---:R-:W2:Y:S02]  /*10a0*/  MUFU.RCP R8, R8 ;  /* 0x0000000800087308 */ /* 0x004ea40000001000 */
[----:B--2---:R-:W-:-:S06]  /*10b0*/  VIADD R8, R8, 0xffffffe ;  /* 0x0ffffffe08087836 */ /* 0x004fcc0000000000 */
[----:B------:R-:W2:Y:S01]  /*10c0*/  F2I.FTZ.U32.TRUNC.NTZ R9, R8 ;  /* 0x0000000800097305 */ /* 0x000ea2000021f000 */
[----:B------:R-:W-:Y:S01]  /*10d0*/  IABS R0, R5 ;  /* 0x0000000500007213 */ /* 0x000fe20000000000 */
[----:B--2---:R-:W-:Y:S01]  /*10e0*/  IMAD.MOV R7, RZ, RZ, -R9 ;  /* 0x000000ffff077224 */ /* 0x004fe200078e0a09 */
[----:B------:R-:W-:-:S03]  /*10f0*/  MOV R8, RZ ;  /* 0x000000ff00087202 */ /* 0x000fc60000000f00 */
[----:B------:R-:W-:-:S04]  /*1100*/  IMAD R7, R7, R4, RZ ;  /* 0x0000000407077224 */ /* 0x000fc800078e02ff */
[----:B------:R-:W-:-:S04]  /*1110*/  IMAD.HI.U32 R7, R9, R7, R8 ;  /* 0x0000000709077227 */ /* 0x000fc800078e0008 */
[----:B------:R-:W-:Y:S02]  /*1120*/  IMAD.MOV R0, RZ, RZ, -R0 ;  /* 0x000000ffff007224 */ /* 0x000fe400078e0a00 */
[----:B------:R-:W-:-:S04]  /*1130*/  IMAD.HI.U32 R7, R7, R3, RZ ;  /* 0x0000000307077227 */ /* 0x000fc800078e00ff */
[----:B------:R-:W-:-:S05]  /*1140*/  IMAD R0, R7, R0, R3 ;  /* 0x0000000007007224 */ /* 0x000fca00078e0203 */
[----:B------:R-:W-:-:S13]  /*1150*/  ISETP.GT.U32.AND P1, PT, R4, R0, PT ;  /* 0x000000000400720c */ /* 0x000fda0003f24070 */
[----:B------:R-:W-:-:S04]  /*1160*/  @!P1 IADD3 R0, R0, -R4, RZ ;  /* 0x8000000400009210 */ /* 0x000fc80007ffe0ff */
[----:B------:R-:W-:Y:S02]  /*1170*/  ISETP.GE.U32.AND P2, PT, R0, R4, PT ;  /* 0x000000040000720c */ /* 0x000fe40003f46070 */
[----:B------:R-:W-:Y:S01]  /*1180*/  LOP3.LUT R0, R2, R5, RZ, 0x3c, !PT ;  /* 0x0000000502007212 */ /* 0x000fe200078e3cff */
[----:B------:R-:W-:Y:S01]  /*1190*/  @!P1 VIADD R7, R7, 0x1 ;  /* 0x0000000107079836 */ /* 0x000fe20000000000 */
[----:B------:R-:W-:Y:S02]  /*11a0*/  ISETP.NE.AND P1, PT, R5, RZ, PT ;  /* 0x000000ff0500720c */ /* 0x000fe40003f25270 */
[----:B------:R-:W-:-:S07]  /*11b0*/  ISETP.GE.AND P0, PT, R0, RZ, PT ;  /* 0x000000ff0000720c */ /* 0x000fce0003f06270 */
[----:B------:R-:W-:-:S05]  /*11c0*/  @P2 IADD3 R7, R7, 0x1, RZ ;  /* 0x0000000107072810 */ /* 0x000fca0007ffe0ff */
[----:B------:R-:W-:-:S05]  /*11d0*/  IMAD.MOV.U32 R12, RZ, RZ, R7 ;  /* 0x000000ffff0c7224 */ /* 0x000fca00078e0007 */
[----:B------:R-:W-:Y:S02]  /*11e0*/  @!P0 IADD3 R12, -R12, RZ, RZ ;  /* 0x000000ff0c0c8210 */ /* 0x000fe40007ffe1ff */
[----:B------:R-:W-:-:S05]  /*11f0*/  @!P1 LOP3.LUT R12, RZ, R5, RZ, 0x33, !PT ;  /* 0x00000005ff0c9212 */ /* 0x000fca00078e33ff */
[----:B------:R-:W-:-:S05]  /*1200*/  IMAD.WIDE R8, R12, 0x4, R248 ;  /* 0x000000040c087825 */ /* 0x000fca00078e02f8 */
[----:B------:R-:W2:Y:S04]  /*1210*/  LD.E R3, desc[UR6][R8.64] ;  /* 0x0000000608037980 */ /* 0x000ea8000c101900 */
[----:B------:R-:W2:Y:S01]  /*1220*/  LD.E.64 R8, desc[UR6][R10.64+0x28] ;  /* 0x000028060a087980 */ /* 0x000ea2000c101b00 */
[----:B---3--:R-:W-:-:S04]  /*1230*/  IABS R7, R6 ;  /* 0x0000000600077213 */ /* 0x008fc80000000000 */
[----:B------:R-:W3:Y:S08]  /*1240*/  I2F.RP R0, R7 ;  /* 0x0000000700007306 */ /* 0x000ef00000209400 */
[----:B---3--:R-:W3:Y:S02]  /*1250*/  MUFU.RCP R0, R0 ;  /* 0x0000000000007308 */ /* 0x008ee40000001000 */
[----:B---3--:R-:W-:-:S06]  /*1260*/  VIADD R0, R0, 0xffffffe ;  /* 0x0ffffffe00007836 */ /* 0x008fcc0000000000 */
[----:B------:R-:W3:Y:S01]  /*1270*/  F2I.FTZ.U32.TRUNC.NTZ R21, R0 ;  /* 0x0000000000157305 */ /* 0x000ee2000021f000 */
[----:B------:R-:W-:Y:S01]  /*1280*/  IMAD.MOV.U32 R20, RZ, RZ, RZ ;  /* 0x000000ffff147224 */ /* 0x000fe200078e00ff */
[----:B------:R-:W-:Y:S02]  /*1290*/  IABS R4, R242 ;  /* 0x000000f200047213 */ /* 0x000fe40000000000 */
[----:B---3--:R-:W-:-:S05]  /*12a0*/  IADD3 R0, RZ, -R21, RZ ;  /* 0x80000015ff007210 */ /* 0x008fca0007ffe0ff */
[----:B-----5:R-:W-:Y:S01]  /*12b0*/  IMAD R13, R0, R7, RZ ;  /* 0x00000007000d7224 */ /* 0x020fe200078e02ff */
        /* <DEDUP_REMOVED lines=14> */
[----:B----4-:R-:W-:Y:S02]  /*13a0*/  IMAD R7, R45, R5, RZ ;  /* 0x000000052d077224 */ /* 0x010fe400078e02ff */
[----:B------:R-:W-:-:S06]  /*13b0*/  @P2 IADD3 R13, R13, 0x1, RZ ;  /* 0x000000010d0d2810 */ /* 0x000fcc0007ffe0ff */
[----:B------:R-:W-:Y:S02]  /*13c0*/  @!P0 IADD3 R13, -R13, RZ, RZ ;  /* 0x000000ff0d0d8210 */ /* 0x000fe40007ffe1ff */
[----:B------:R-:W-:-:S04]  /*13d0*/  @!P1 LOP3.LUT R13, RZ, R6, RZ, 0x33, !PT ;  /* 0x00000006ff0d9212 */ /* 0x000fc800078e33ff */
[----:B------:R-:W-:Y:S02]  /*13e0*/  SHF.R.S32.HI R12, RZ, 0x1f, R13 ;  /* 0x0000001fff0c7819 */ /* 0x000fe4000001140d */
[----:B--2---:R-:W-:Y:S01]  /*13f0*/  SHF.R.S32.HI R0, RZ, 0x1f, R3 ;  /* 0x0000001fff007819 */ /* 0x004fe20000011403 */
[----:B------:R-:W-:-:S04]  /*1400*/  IMAD R4, R19, R3, RZ ;  /* 0x0000000313047224 */ /* 0x000fc800078e02ff */
[C---:B------:R-:W-:Y:S02]  /*1410*/  IMAD R4, R18.reuse, R0, R4 ;  /* 0x0000000012047224 */ /* 0x040fe400078e0204 */
[----:B------:R-:W-:-:S04]  /*1420*/  IMAD.WIDE.U32 R18, R18, R3, RZ ;  /* 0x0000000312127225 */ /* 0x000fc800078e00ff */
[----:B------:R-:W-:Y:S01]  /*1430*/  IMAD.IADD R19, R19, 0x1, R4 ;  /* 0x0000000113137824 */ /* 0x000fe200078e0204 */
[----:B------:R-:W-:Y:S01]  /*1440*/  SHF.R.S32.HI R4, RZ, 0x1f, R5 ;  /* 0x0000001fff047819 */ /* 0x000fe20000011405 */
[----:B------:R-:W-:-:S04]  /*1450*/  IMAD.WIDE.U32 R18, R5, R44, R18 ;  /* 0x0000002c05127225 */ /* 0x000fc800078e0012 */
[----:B------:R-:W-:-:S04]  /*1460*/  IMAD R7, R44, R4, R7 ;  /* 0x000000042c077224 */ /* 0x000fc800078e0207 */
[----:B------:R-:W-:Y:S02]  /*1470*/  IMAD.IADD R19, R19, 0x1, R7 ;  /* 0x0000000113137824 */ /* 0x000fe400078e0207 */
[----:B------:R-:W-:Y:S02]  /*1480*/  IMAD R7, R15, R13, RZ ;  /* 0x0000000d0f077224 */ /* 0x000fe400078e02ff */
[-C--:B------:R-:W-:Y:S02]  /*1490*/  IMAD R6, R9, R3.reuse, RZ ;  /* 0x0000000309067224 */ /* 0x080fe400078e02ff */
[----:B------:R-:W-:Y:S02]  /*14a0*/  IMAD R7, R14, R12, R7 ;  /* 0x0000000c0e077224 */ /* 0x000fe400078e0207 */
[----:B------:R-:W-:-:S04]  /*14b0*/  IMAD.WIDE.U32 R20, R8, R3, RZ ;  /* 0x0000000308147225 */ /* 0x000fc800078e00ff */
[----:B------:R-:W-:-:S04]  /*14c0*/  IMAD.WIDE.U32 R14, R13, R14, R18 ;  /* 0x0000000e0d0e7225 */ /* 0x000fc800078e0012 */
[----:B------:R-:W-:Y:S01]  /*14d0*/  IMAD R6, R8, R0, R6 ;  /* 0x0000000008067224 */ /* 0x000fe200078e0206 */
[----:B------:R-:W-:Y:S02]  /*14e0*/  MOV R9, R20 ;  /* 0x0000001400097202 */ /* 0x000fe40000000f00 */
[----:B------:R-:W-:Y:S01]  /*14f0*/  IADD3 R0, R15, R7, RZ ;  /* 0x000000070f007210 */ /* 0x000fe20007ffe0ff */
[----:B------:R-:W-:Y:S01]  /*1500*/  IMAD.IADD R8, R21, 0x1, R6 ;  /* 0x0000000115087824 */ /* 0x000fe200078e0206 */
[----:B------:R-:W-:Y:S01]  /*1510*/  MOV R3, R14 ;  /* 0x0000000e00037202 */ /* 0x000fe20000000f00 */
[----:B-1----:R-:W-:Y:S05]  /*1520*/  BRA `(.L_x_1204) ;  /* 0x0000000400447947 */ /* 0x002fea0003800000 */
.L_x_1203:
        /* <DEDUP_REMOVED lines=9> */
[----:B------:R-:W-:-:S02]  /*15c0*/  IABS R7, R242 ;  /* 0x000000f200077213 */ /* 0x000fc40000000000 */
[----:B------:R-:W-:Y:S02]  /*15d0*/  @!P3 SHF.R.S32.HI R4, RZ, 0x1f, R14 ;  /* 0x0000001fff04b819 */ /* 0x000fe4000001140e */
[----:B--2---:R-:W-:-:S04]  /*15e0*/  IABS R3, R6 ;  /* 0x0000000600037213 */ /* 0x004fc80000000000 */
[----:B------:R-:W2:Y:S08]  /*15f0*/  I2F.RP R0, R3 ;  /* 0x0000000300007306 */ /* 0x000eb00000209400 */
[----:B--2---:R-:W2:Y:S02]  /*1600*/  MUFU.RCP R0, R0 ;  /* 0x0000000000007308 */ /* 0x004ea40000001000 */
[----:B--2---:R-:W-:-:S06]  /*1610*/  IADD3 R0, R0, 0xffffffe, RZ ;  /* 0x0ffffffe00007810 */ /* 0x004fcc0007ffe0ff */
[----:B------:R-:W2:Y:S02]  /*1620*/  F2I.FTZ.U32.TRUNC.NTZ R9, R0 ;  /* 0x0000000000097305 */ /* 0x000ea4000021f000 */
[----:B--2---:R-:W-:-:S05]  /*1630*/  IADD3 R0, RZ, -R9, RZ ;  /* 0x80000009ff007210 */ /* 0x004fca0007ffe0ff */
[----:B------:R-:W-:Y:S01]  /*1640*/  IMAD R5, R0, R3, RZ ;  /* 0x0000000300057224 */ /* 0x000fe200078e02ff */
[----:B------:R-:W-:-:S03]  /*1650*/  IABS R0, R6 ;  /* 0x0000000600007213 */ /* 0x000fc60000000000 */
[----:B------:R-:W-:Y:S01]  /*1660*/  IMAD.HI.U32 R5, R9, R5, R8 ;  /* 0x0000000509057227 */ /* 0x000fe200078e0008 */
[----:B------:R-:W-:-:S05]  /*1670*/  IADD3 R0, RZ, -R0, RZ ;  /* 0x80000000ff007210 */ /* 0x000fca0007ffe0ff */
[----:B------:R-:W-:-:S04]  /*1680*/  IMAD.HI.U32 R5, R5, R7, RZ ;  /* 0x0000000705057227 */ /* 0x000fc800078e00ff */
[----:B------:R-:W-:-:S05]  /*1690*/  IMAD R0, R5, R0, R7 ;  /* 0x0000000005007224 */ /* 0x000fca00078e0207 */
[----:B------:R-:W-:Y:S01]  /*16a0*/  ISETP.GT.U32.AND P0, PT, R3, R0, PT ;  /* 0x000000000300720c */ /* 0x000fe20003f04070 */
[-C--:B---3--:R-:W-:Y:S02]  /*16b0*/  @!P3 IMAD R2, R45, R14.reuse, RZ ;  /* 0x0000000e2d02b224 */ /* 0x088fe400078e02ff */
[----:B------:R-:W-:-:S04]  /*16c0*/  @!P3 IMAD.WIDE.U32 R26, R44, R14, RZ ;  /* 0x0000000e2c1ab225 */ /* 0x000fc800078e00ff */
[----:B------:R-:W-:Y:S01]  /*16d0*/  @!P3 IMAD R2, R4, R44, R2 ;  /* 0x0000002c0402b224 */ /* 0x000fe200078e0202 */
[----:B-----5:R-:W-:-:S05]  /*16e0*/  @!P3 SHF.R.S32.HI R4, RZ, 0x1f, R13 ;  /* 0x0000001fff04b819 */ /* 0x020fca000001140d */
[----:B------:R-:W-:Y:S01]  /*16f0*/  @!P0 IADD3 R0, R0, -R3, RZ ;  /* 0x8000000300008210 */ /* 0x000fe20007ffe0ff */
[----:B------:R-:W-:Y:S01]  /*1700*/  @P3 IMAD.IADD R7, R14, 0x1, R15 ;  /* 0x000000010e073824 */ /* 0x000fe200078e020f */
[----:B------:R-:W-:Y:S01]  /*1710*/  @!P3 IADD3 R27, R27, R2, RZ ;  /* 0x000000021b1bb210 */ /* 0x000fe20007ffe0ff */
[----:B----4-:R-:W-:Y:S01]  /*1720*/  @!P3 IMAD R2, R25, R13, RZ ;  /* 0x0000000d1902b224 */ /* 0x010fe200078e02ff */
[----:B------:R-:W-:Y:S01]  /*1730*/  ISETP.GE.U32.AND P2, PT, R0, R3, PT ;  /* 0x000000030000720c */ /* 0x000fe20003f46070 */
[-C--:B------:R-:W-:Y:S01]  /*1740*/  @P3 IMAD R9, R45, R7.reuse, RZ ;  /* 0x000000072d093224 */ /* 0x080fe200078e02ff */
[----:B------:R-:W-:Y:S01]  /*1750*/  LOP3.LUT R3, R242, R6, RZ, 0x3c, !PT ;  /* 0x00000006f2037212 */ /* 0x000fe200078e3cff */
[----:B------:R-:W-:-:S04]  /*1760*/  @P3 IMAD.WIDE.U32 R28, R44, R7, RZ ;  /* 0x000000072c1c3225 */ /* 0x000fc800078e00ff */
[C---:B------:R-:W-:Y:S02]  /*1770*/  @!P3 IMAD R2, R24.reuse, R4, R2 ;  /* 0x000000041802b224 */ /* 0x040fe400078e0202 */
[----:B------:R-:W-:Y:S01]  /*1780*/  @!P3 IMAD.WIDE.U32 R24, R24, R13, R26 ;  /* 0x0000000d1818b225 */ /* 0x000fe200078e001a */
[----:B------:R-:W-:-:S03]  /*1790*/  ISETP.GE.AND P1, PT, R3, RZ, PT ;  /* 0x000000ff0300720c */ /* 0x000fc60003f26270 */
[----:B------:R-:W-:Y:S01]  /*17a0*/  @!P0 VIADD R5, R5, 0x1 ;  /* 0x0000000105058836 */ /* 0x000fe20000000000 */
[----:B------:R-:W-:Y:S01]  /*17b0*/  @P3 IADD3 R9, R29, R9, RZ ;  /* 0x000000091d093210 */ /* 0x000fe20007ffe0ff */
[----:B------:R-:W-:Y:S01]  /*17c0*/  @P3 IMAD.MOV.U32 R12, RZ, RZ, R28 ;  /* 0x000000ffff0c3224 */ /* 0x000fe200078e001c */
[----:B------:R-:W-:Y:S01]  /*17d0*/  ISETP.NE.AND P0, PT, R6, RZ, PT ;  /* 0x000000ff0600720c */ /* 0x000fe20003f05270 */
[----:B------:R-:W-:Y:S01]  /*17e0*/  @!P3 IMAD.MOV.U32 R12, RZ, RZ, R24 ;  /* 0x000000ffff0cb224 */ /* 0x000fe200078e0018 */
[----:B------:R-:W-:Y:S01]  /*17f0*/  @!P3 IADD3 R9, R25, R2, RZ ;  /* 0x000000021909b210 */ /* 0x000fe20007ffe0ff */
[----:B------:R-:W-:Y:S01]  /*1800*/  @!P3 IMAD R7, R47, R14, RZ ;  /* 0x0000000e2f07b224 */ /* 0x000fe200078e02ff */
[----:B------:R-:W-:Y:S02]  /*1810*/  @!P3 SHF.R.S32.HI R0, RZ, 0x1f, R14 ;  /* 0x0000001fff00b819 */ /* 0x000fe4000001140e */
[----:B------:R-:W-:Y:S02]  /*1820*/  LEA R2, R48, 0xffffff80, 0x7 ;  /* 0xffffff8030027811 */ /* 0x000fe400078e38ff */
[----:B------:R-:W-:Y:S01]  /*1830*/  @P2 IADD3 R5, R5, 0x1, RZ ;  /* 0x0000000105052810 */ /* 0x000fe20007ffe0ff */
[----:B------:R-:W-:Y:S01]  /*1840*/  @!P3 IMAD R0, R0, R46, R7 ;  /* 0x0000002e0000b224 */ /* 0x000fe200078e0207 */
[----:B------:R-:W-:Y:S01]  /*1850*/  SHF.R.S32.HI R4, RZ, 0x1f, R2 ;  /* 0x0000001fff047819 */ /* 0x000fe20000011402 */
[----:B------:R-:W-:Y:S01]  /*1860*/  IMAD R8, R45, R2, RZ ;  /* 0x000000022d087224 */ /* 0x000fe200078e02ff */
[----:B------:R-:W-:Y:S01]  /*1870*/  MOV R24, R12 ;  /* 0x0000000c00187202 */ /* 0x000fe20000000f00 */
[----:B------:R-:W-:Y:S01]  /*1880*/  @!P3 IMAD.WIDE.U32 R26, R46, R14, RZ ;  /* 0x0000000e2e1ab225 */ /* 0x000fe200078e00ff */
[----:B------:R-:W-:-:S02]  /*1890*/  MOV R25, R9 ;  /* 0x0000000900197202 */ /* 0x000fc40000000f00 */
[----:B------:R-:W-:Y:S01]  /*18a0*/  MOV R7, R5 ;  /* 0x0000000500077202 */ /* 0x000fe20000000f00 */
[----:B------:R-:W-:Y:S02]  /*18b0*/  IMAD R8, R4, R44, R8 ;  /* 0x0000002c04087224 */ /* 0x000fe400078e0208 */
[----:B------:R-:W-:Y:S01]  /*18c0*/  IMAD.WIDE.U32 R24, R44, R2, R24 ;  /* 0x000000022c187225 */ /* 0x000fe200078e0018 */
[----:B------:R-:W-:-:S03]  /*18d0*/  @P3 IADD3 R14, R14, R15, RZ ;  /* 0x0000000f0e0e3210 */ /* 0x000fc60007ffe0ff */
[----:B------:R-:W-:Y:S01]  /*18e0*/  @!P3 IMAD.IADD R27, R27, 0x1, R0 ;  /* 0x000000011b1bb824 */ /* 0x000fe200078e0200 */
[----:B------:R-:W-:Y:S01]  /*18f0*/  @!P3 SHF.R.S32.HI R0, RZ, 0x1f, R13 ;  /* 0x0000001fff00b819 */ /* 0x000fe2000001140d */
[----:B------:R-:W-:Y:S01]  /*1900*/  @!P1 IMAD.MOV R7, RZ, RZ, -R7 ;  /* 0x000000ffff079224 */ /* 0x000fe200078e0a07 */
[----:B------:R-:W-:Y:S01]  /*1910*/  @!P0 LOP3.LUT R7, RZ, R6, RZ, 0x33, !PT ;  /* 0x00000006ff078212 */ /* 0x000fe200078e33ff */
[----:B------:R-:W-:Y:S01]  /*1920*/  @!P3 IMAD R3, R21, R13, RZ ;  /* 0x0000000d1503b224 */ /* 0x000fe200078e02ff */
[----:B------:R-:W-:Y:S01]  /*1930*/  IADD3 R25, R25, R8, RZ ;  /* 0x0000000819197210 */ /* 0x000fe20007ffe0ff */
[----:B------:R-:W-:Y:S01]  /*1940*/  @P3 IMAD R8, R47, R14, RZ ;  /* 0x0000000e2f083224 */ /* 0x000fe200078e02ff */
[----:B------:R-:W-:Y:S01]  /*1950*/  SHF.R.S32.HI R12, RZ, 0x1f, R7 ;  /* 0x0000001fff0c7819 */ /* 0x000fe20000011407 */
[----:B------:R-:W-:Y:S02]  /*1960*/  @!P3 IMAD R0, R20, R0, R3 ;  /* 0x000000001400b224 */ /* 0x000fe400078e0203 */
[----:B------:R-:W-:-:S02]  /*1970*/  IMAD R3, R19, R7, RZ ;  /* 0x0000000713037224 */ /* 0x000fc400078e02ff */
[----:B------:R-:W-:-:S04]  /*1980*/  @P3 IMAD.WIDE.U32 R14, R46, R14, RZ ;  /* 0x0000000e2e0e3225 */ /* 0x000fc800078e00ff */
[----:B------:R-:W-:Y:S01]  /*1990*/  @!P3 IMAD.WIDE.U32 R20, R20, R13, R26 ;  /* 0x0000000d1414b225 */ /* 0x000fe200078e001a */
[----:B------:R-:W-:-:S03]  /*19a0*/  @P3 IADD3 R8, R15, R8, RZ ;  /* 0x000000080f083210 */ /* 0x000fc60007ffe0ff */
[----:B------:R-:W-:Y:S01]  /*19b0*/  IMAD.WIDE.U32 R24, R18, R7, R24 ;  /* 0x0000000712187225 */ /* 0x000fe200078e0018 */
[----:B------:R-:W-:-:S03]  /*19c0*/  @P3 MOV R9, R14 ;  /* 0x0000000e00093202 */ /* 0x000fc60000000f00 */
[----:B------:R-:W-:Y:S01]  /*19d0*/  IMAD R18, R18, R12, R3 ;  /* 0x0000000c12127224 */ /* 0x000fe200078e0203 */
[----:B------:R-:W-:Y:S01]  /*19e0*/  @!P3 MOV R9, R20 ;  /* 0x000000140009b202 */ /* 0x000fe20000000f00 */
[----:B------:R-:W-:Y:S01]  /*19f0*/  @!P3 IMAD.IADD R8, R21, 0x1, R0 ;  /* 0x000000011508b824 */ /* 0x000fe200078e0200 */
[----:B------:R-:W-:Y:S01]  /*1a00*/  MOV R3, R24 ;  /* 0x0000001800037202 */ /* 0x000fe20000000f00 */
[----:B------:R-:W-:Y:S01]  /*1a10*/  IMAD.IADD R0, R25, 0x1, R18 ;  /* 0x0000000119007824 */ /* 0x000fe200078e0212 */
[----:B------:R-:W-:Y:S02]  /*1a20*/  MOV R5, R2 ;  /* 0x0000000200057202 */ /* 0x000fe40000000f00 */
[----:B-1----:R-:W-:Y:S02]  /*1a30*/  MOV R13, R7 ;  /* 0x00000007000d7202 */ /* 0x002fe40000000f00 */
.L_x_1204:
[----:B------:R-:W-:Y:S05]  /*1a40*/  BSYNC B0 ;  /* 0x0000000000007941 */ /* 0x000fea0003800000 */
.L_x_1202:
[----:B------:R-:W-:Y:S01]  /*1a50*/  ISETP.NE.AND P0, PT, R246, -0x1, PT ;  /* 0xfffffffff600780c */ /* 0x000fe20003f05270 */
[----:B------:R-:W2:Y:S04]  /*1a60*/  LD.E.64 R24, desc[UR6][R10.64+0x30] ;  /* 0x000030060a187980 */ /* 0x000ea8000c101b00 */
[----:B------:R-:W3:Y:S04]  /*1a70*/  LD.E R158, desc[UR6][R10.64+0xc0] ;  /* 0x0000c0060a9e7980 */ /* 0x000ee8000c101900 */
[----:B------:R-:W4:Y:S04]  /*1a80*/  LD.E.64 R20, desc[UR6][R10.64+0x48] ;  /* 0x000048060a147980 */ /* 0x000f28000c101b00 */
[----:B------:R-:W3:Y:S04]  /*1a90*/  @!P0 LD.E.64 R26, desc[UR6][R10.64+0x18] ;  /* 0x000018060a1a8980 */ /* 0x000ee8000c101b00 */
        /* <DEDUP_REMOVED lines=8> */
[----:B------:R-:W-:Y:S01]  /*1b20*/  IMAD.SHL.U32 R18, R54, 0x8, RZ ;  /* 0x0000000836127824 */ /* 0x000fe200078e00ff */
[----:B------:R-:W-:-:S04]  /*1b30*/  SHF.R.S32.HI R200, RZ, 0x3, R200 ;  /* 0x00000003ffc87819 */ /* 0x000fc800000114c8 */
[----:B------:R-:W-:Y:S02]  /*1b40*/  IADD3 R14, P1, R18, R9, RZ ;  /* 0x00000009120e7210 */ /* 0x000fe40007f3e0ff */
[----:B------:R-:W-:Y:S01]  /*1b50*/  SHF.R.S32.HI R19, RZ, 0x1f, R18 ;  /* 0x0000001fff137819 */ /* 0x000fe20000011412 */
[----:B------:R-:W-:Y:S02]  /*1b60*/  IMAD.SHL.U32 R9, R200, 0x40, RZ ;  /* 0x00000040c8097824 */ /* 0x000fe400078e00ff */
[-C--:B------:R-:W-:Y:S02]  /*1b70*/  IMAD R4, R4, R46.reuse, RZ ;  /* 0x0000002e04047224 */ /* 0x080fe400078e02ff */
[----:B------:R-:W-:Y:S01]  /*1b80*/  IMAD.X R15, R19, 0x1, R8, P1 ;  /* 0x00000001130f7824 */ /* 0x000fe200008e0608 */
[----:B------:R-:W-:Y:S01]  /*1b90*/  LOP3.LUT R9, R9, 0x1c0, RZ, 0xc0, !PT ;  /* 0x000001c009097812 */ /* 0x000fe200078ec0ff */
[C---:B------:R-:W-:Y:S02]  /*1ba0*/  IMAD R4, R5.reuse, R47, R4 ;  /* 0x0000002f05047224 */ /* 0x040fe400078e0204 */
[----:B------:R-:W-:Y:S01]  /*1bb0*/  IMAD.WIDE.U32 R14, R5, R46, R14 ;  /* 0x0000002e050e7225 */ /* 0x000fe200078e000e */
[----:B------:R-:W-:-:S02]  /*1bc0*/  LOP3.LUT R5, R9, 0x38, R18, 0xf8, !PT ;  /* 0x0000003809057812 */ /* 0x000fc400078ef812 */
[----:B------:R-:W-:Y:S02]  /*1bd0*/  SHF.R.U32.HI R162, RZ, 0x3, R9 ;  /* 0x00000003ffa27819 */ /* 0x000fe40000011609 */
[----:B------:R-:W-:Y:S01]  /*1be0*/  IADD3 R9, R15, R4, RZ ;  /* 0x000000040f097210 */ /* 0x000fe20007ffe0ff */
[----:B------:R-:W-:Y:S01]  /*1bf0*/  IMAD R4, R23, R13, RZ ;  /* 0x0000000d17047224 */ /* 0x000fe200078e02ff */
[----:B------:R-:W-:Y:S01]  /*1c00*/  LEA.HI R161, R51, R50, RZ, 0x4 ;  /* 0x0000003233a17211 */ /* 0x000fe200078f20ff */
[----:B------:R-:W-:Y:S02]  /*1c10*/  IMAD.MOV.U32 R8, RZ, RZ, R14 ;  /* 0x000000ffff087224 */ /* 0x000fe400078e000e */
[-C--:B------:R-:W-:Y:S02]  /*1c20*/  IMAD R4, R12, R22.reuse, R4 ;  /* 0x000000160c047224 */ /* 0x080fe400078e0204 */
[----:B------:R-:W-:Y:S01]  /*1c30*/  IMAD.WIDE.U32 R22, R13, R22, R8 ;  /* 0x000000160d167225 */ /* 0x000fe200078e0008 */
[----:B------:R-:W-:-:S05]  /*1c40*/  LOP3.LUT R9, R161, 0xfffffff0, RZ, 0xc0, !PT ;  /* 0xfffffff0a1097812 */ /* 0x000fca00078ec0ff */
[----:B------:R-:W-:Y:S01]  /*1c50*/  IMAD.IADD R9, R50, 0x1, -R9 ;  /* 0x0000000132097824 */ /* 0x000fe200078e0a09 */
[----:B------:R-:W-:-:S04]  /*1c60*/  SHF.R.S32.HI R58, RZ, 0x1f, R243 ;  /* 0x0000001fff3a7819 */ /* 0x000fc800000114f3 */
[----:B------:R-:W-:-:S04]  /*1c70*/  SHF.R.S32.HI R160, RZ, 0x1f, R9 ;  /* 0x0000001fffa07819 */ /* 0x000fc80000011409 */
[----:B------:R-:W-:Y:S02]  /*1c80*/  LEA.HI R160, R160, R9, RZ, 0x3 ;  /* 0x00000009a0a07211 */ /* 0x000fe400078f18ff */
[----:B------:R-:W-:Y:S02]  /*1c90*/  LOP3.LUT R162, R5, R162, RZ, 0x3c, !PT ;  /* 0x000000a205a27212 */ /* 0x000fe400078e3cff */
[----:B------:R-:W-:Y:S02]  /*1ca0*/  LOP3.LUT R159, R160, 0xfffffff8, RZ, 0xc0, !PT ;  /* 0xfffffff8a09f7812 */ /* 0x000fe400078ec0ff */
[----:B------:R-:W-:Y:S01]  /*1cb0*/  LEA.HI R15, R51, R50, RZ, 0x6 ;  /* 0x00000032330f7211 */ /* 0x000fe200078f30ff */
[----:B------:R-:W-:Y:S01]  /*1cc0*/  IMAD R140, R47, R200, RZ ;  /* 0x000000c82f8c7224 */ /* 0x000fe200078e02ff */
[----:B------:R-:W-:Y:S01]  /*1cd0*/  IADD3 R23, R23, R4, RZ ;  /* 0x0000000417177210 */ /* 0x000fe20007ffe0ff */
[----:B------:R-:W-:Y:S01]  /*1ce0*/  IMAD.IADD R159, R9, 0x1, -R159 ;  /* 0x00000001099f7824 */ /* 0x000fe200078e0a9f */
[----:B------:R-:W-:Y:S01]  /*1cf0*/  SHF.R.S32.HI R201, RZ, 0x1f, R200 ;  /* 0x0000001fffc97819 */ /* 0x000fe200000114c8 */
[----:B------:R-:W-:-:S02]  /*1d00*/  VIADD R9, R18, 0x40 ;  /* 0x0000004012097836 */ /* 0x000fc40000000000 */
[----:B------:R-:W-:Y:S01]  /*1d10*/  IMAD.SHL.U32 R15, R15, 0x8, RZ ;  /* 0x000000080f0f7824 */ /* 0x000fe200078e00ff */
[----:B------:R-:W-:Y:S01]  /*1d20*/  SHF.R.S32.HI R76, RZ, 0x1f, R77 ;  /* 0x0000001fff4c7819 */ /* 0x000fe2000001144d */
[-C--:B------:R-:W-:Y:S01]  /*1d30*/  IMAD R140, R201, R46.reuse, R140 ;  /* 0x0000002ec98c7224 */ /* 0x080fe200078e028c */
[----:B------:R-:W-:Y:S01]  /*1d40*/  SHF.R.S32.HI R4, RZ, 0x1f, R242 ;  /* 0x0000001fff047819 */ /* 0x000fe200000114f2 */
[----:B------:R-:W-:Y:S01]  /*1d50*/  IMAD.WIDE.U32 R22, R200, R46, R22 ;  /* 0x0000002ec8167225 */ /* 0x000fe200078e0016 */
[----:B------:R-:W-:Y:S02]  /*1d60*/  LOP3.LUT R162, R162, 0xfffffe00, R15, 0xf8, !PT ;  /* 0xfffffe00a2a27812 */ /* 0x000fe400078ef80f */
[----:B------:R-:W-:Y:S01]  /*1d70*/  LEA.HI R76, R76, R77, RZ, 0x7 ;  /* 0x0000004d4c4c7211 */ /* 0x000fe200078f38ff */
[----:B------:R-:W-:-:S03]  /*1d80*/  IMAD.IADD R140, R23, 0x1, R140 ;  /* 0x00000001178c7824 */ /* 0x000fc600078e028c */
[----:B------:R-:W-:-:S04]  /*1d90*/  SHF.R.S32.HI R76, RZ, 0x7, R76 ;  /* 0x00000007ff4c7819 */ /* 0x000fc8000001144c */
[----:B------:R-:W-:Y:S01]  /*1da0*/  VIMNMX R76, RZ, R76, !PT ;  /* 0x0000004cff4c7248 */ /* 0x000fe20007fe0100 */
[----:B------:R-:W-:Y:S01]  /*1db0*/  IMAD R182, R45, R200, RZ ;  /* 0x000000c82db67224 */ /* 0x000fe200078e02ff */
[----:B------:R-:W-:-:S03]  /*1dc0*/  LEA.HI R51, R51, R50, RZ, 0x5 ;  /* 0x0000003233337211 */ /* 0x000fc600078f28ff */
[----:B------:R-:W-:Y:S01]  /*1dd0*/  IMAD R182, R201, R44, R182 ;  /* 0x0000002cc9b67224 */ /* 0x000fe200078e02b6 */
[----:B------:R-:W-:Y:S01]  /*1de0*/  LOP3.LUT R52, R51, 0xffffffe0, RZ, 0xc0, !PT ;  /* 0xffffffe033347812 */ /* 0x000fe200078ec0ff */
[----:B------:R-:W-:Y:S01]  /*1df0*/  IMAD.MOV.U32 R31, RZ, RZ, 0x20 ;  /* 0x00000020ff1f7424 */ /* 0x000fe200078e00ff */
[----:B------:R-:W-:Y:S01]  /*1e00*/  MOV R32, 0x10 ;  /* 0x0000001000207802 */ /* 0x000fe20000000f00 */
[C---:B------:R-:W-:Y:S01]  /*1e10*/  IMAD.SHL.U32 R237, R44.reuse, 0x10, RZ ;  /* 0x000000102ced7824 */ /* 0x040fe200078e00ff */
[----:B------:R-:W-:Y:S01]  /*1e20*/  SHF.L.U64.HI R238, R44, 0x4, R45 ;  /* 0x000000042cee7819 */ /* 0x000fe2000001022d */
[C---:B------:R-:W-:Y:S01]  /*1e30*/  IMAD.SHL.U32 R235, R46.reuse, 0x10, RZ ;  /* 0x000000102eeb7824 */ /* 0x040fe200078e00ff */
[----:B------:R-:W-:Y:S01]  /*1e40*/  SHF.L.U64.HI R236, R46, 0x4, R47 ;  /* 0x000000042eec7819 */ /* 0x000fe2000001022f */
[----:B------:R-:W-:Y:S01]  /*1e50*/  IMAD.IADD R52, R50, 0x1, -R52 ;  /* 0x0000000132347824 */ /* 0x000fe200078e0a34 */
[----:B------:R-:W-:Y:S02]  /*1e60*/  SHF.R.S32.HI R51, RZ, 0x5, R51 ;  /* 0x00000005ff337819 */ /* 0x000fe40000011433 */
[----:B------:R-:W-:Y:S01]  /*1e70*/  SHF.L.U32 R157, R54, 0x2, RZ ;  /* 0x00000002369d7819 */ /* 0x000fe200000006ff */
[----:B--2---:R-:W-:-:S04]  /*1e80*/  @P0 IMAD.WIDE.U32 R28, R24, R246, RZ ;  /* 0x000000f6181c0225 */ /* 0x004fc800078e00ff */
[----:B------:R-:W-:Y:S02]  /*1e90*/  @P0 IMAD R8, R25, R246, RZ ;  /* 0x000000f619080224 */ /* 0x000fe400078e02ff */
[----:B---3--:R-:W-:-:S04]  /*1ea0*/  @!P0 IMAD R14, R27, R243, RZ ;  /* 0x000000f31b0e8224 */ /* 0x008fc800078e02ff */
[C---:B------:R-:W-:Y:S02]  /*1eb0*/  @!P0 IMAD R14, R26.reuse, R58, R14 ;  /* 0x0000003a1a0e8224 */ /* 0x040fe400078e020e */
[----:B------:R-:W-:Y:S01]  /*1ec0*/  @!P0 IMAD.WIDE.U32 R26, R26, R243, RZ ;  /* 0x000000f31a1a8225 */ /* 0x000fe200078e00ff */
[----:B------:R-:W-:-:S03]  /*1ed0*/  @P0 MOV R5, R28 ;  /* 0x0000001c00050202 */ /* 0x000fc60000000f00 */
[----:B------:R-:W-:Y:S02]  /*1ee0*/  @!P0 IMAD.MOV.U32 R5, RZ, RZ, R26 ;  /* 0x000000ffff058224 */ /* 0x000fe400078e001a */
[----:B------:R-:W-:Y:S01]  /*1ef0*/  @P0 IMAD.IADD R8, R29, 0x1, R8 ;  /* 0x000000011d080824 */ /* 0x000fe200078e0208 */
[----:B------:R-:W-:Y:S01]  /*1f00*/  @P0 MOV R207, R25 ;  /* 0x0000001900cf0202 */ /* 0x000fe20000000f00 */
[----:B------:R-:W-:Y:S01]  /*1f10*/  @!P0 IMAD.IADD R8, R27, 0x1, R14 ;  /* 0x000000011b088824 */ /* 0x000fe200078e020e */
[----:B------:R-:W-:Y:S01]  /*1f20*/  IADD3 R14, P1, R18, R5, RZ ;  /* 0x00000005120e7210 */ /* 0x000fe20007f3e0ff */
[--C-:B------:R-:W-:Y:S02]  /*1f30*/  @P0 IMAD.MOV.U32 R206, RZ, RZ, R24.reuse ;  /* 0x000000ffffce0224 */ /* 0x100fe400078e0018 */
[----:B------:R-:W-:Y:S02]  /*1f40*/  @!P0 IMAD.MOV.U32 R206, RZ, RZ, R24 ;  /* 0x000000ffffce8224 */ /* 0x000fe400078e0018 */
[----:B------:R-:W-:Y:S01]  /*1f50*/  @!P0 IMAD.MOV.U32 R207, RZ, RZ, R25 ;  /* 0x000000ffffcf8224 */ /* 0x000fe200078e0019 */
[----:B------:R-:W-:Y:S01]  /*1f60*/  ISETP.GE.AND P0, PT, R9, R158, PT ;  /* 0x0000009e0900720c */ /* 0x000fe20003f06270 */
[----:B----4-:R-:W-:-:S02]  /*1f70*/  IMAD R5, R21, R242, RZ ;  /* 0x000000f215057224 */ /* 0x010fc400078e02ff */
[----:B------:R-:W-:Y:S01]  /*1f80*/  IMAD.X R15, R19, 0x1, R8, P1 ;  /* 0x00000001130f7824 */ /* 0x000fe200008e0608 */
[----:B------:R-:W-:Y:S01]  /*1f90*/  SEL R134, RZ, 0xffffffff, P0 ;  /* 0xffffffffff867807 */ /* 0x000fe20000000000 */
[----:B------:R-:W-:Y:S01]  /*1fa0*/  IMAD R4, R20, R4, R5 ;  /* 0x0000000414047224 */ /* 0x000fe200078e0205 */
[----:B------:R-:W-:Y:S01]  /*1fb0*/  LEA R141, P0, R22, R6, 0x1 ;  /* 0x00000006168d7211 */ /* 0x000fe200078008ff */
[----:B------:R-:W-:Y:S01]  /*1fc0*/  IMAD.WIDE.U32 R20, R242, R20, R14 ;  /* 0x00000014f2147225 */ /* 0x000fe200078e000e */
[----:B------:R-:W-:Y:S02]  /*1fd0*/  ISETP.GE.AND P1, PT, R18, R158, PT ;  /* 0x0000009e1200720c */ /* 0x000fe40003f26270 */
[----:B------:R-:W-:Y:S02]  /*1fe0*/  LEA.HI.X R140, R22, R7, R140, 0x1, P0 ;  /* 0x00000007168c7211 */ /* 0x000fe400000f0c8c */
[----:B------:R-:W-:Y:S02]  /*1ff0*/  IADD3 R178, P0, R18, R3, RZ ;  /* 0x0000000312b27210 */ /* 0x000fe40007f1e0ff */
[----:B------:R-:W-:-:S02]  /*2000*/  IADD3 R181, R21, R4, RZ ;  /* 0x0000000415b57210 */ /* 0x000fc40007ffe0ff */
[----:B------:R-:W-:Y:S02]  /*2010*/  SEL R4, RZ, 0x1, P1 ;  /* 0x00000001ff047807 */ /* 0x000fe40000800000 */
[----:B------:R-:W-:Y:S02]  /*2020*/  R2P PR, R159, 0x6 ;  /* 0x000000069f007804 */ /* 0x000fe40000000000 */
[----:B------:R-:W-:Y:S01]  /*2030*/  ISETP.GT.AND P3, PT, R48, R76, PT ;  /* 0x0000004c3000720c */ /* 0x000fe20003f64270 */
[----:B------:R-:W-:Y:S02]  /*2040*/  IMAD.X R179, R19, 0x1, R0, P0 ;  /* 0x0000000113b37824 */ /* 0x000fe400000e0600 */
[----:B------:R-:W-:-:S04]  /*2050*/  IMAD.WIDE R14, R244, 0x40, R200 ;  /* 0x00000040f40e7825 */ /* 0x000fc800078e02c8 */
[----:B------:R-:W-:-:S04]  /*2060*/  IMAD.WIDE.U32 R178, R200, R44, R178 ;  /* 0x0000002cc8b27225 */ /* 0x000fc800078e00b2 */
[----:B------:R-:W-:Y:S02]  /*2070*/  IMAD.MOV.U32 R180, RZ, RZ, R20 ;  /* 0x000000ffffb47224 */ /* 0x000fe400078e0014 */
[----:B------:R-:W-:Y:S01]  /*2080*/  IMAD R184, R15, R206, RZ ;  /* 0x000000ce0fb87224 */ /* 0x000fe200078e02ff */
[----:B------:R-:W-:Y:S01]  /*2090*/  LEA R240, P0, R178, R204, 0x1 ;  /* 0x000000ccb2f07211 */ /* 0x000fe200078008ff */
[----:B------:R-:W-:Y:S02]  /*20a0*/  IMAD.SHL.U32 R134, R134, 0x2, RZ ;  /* 0x0000000286867824 */ /* 0x000fe400078e00ff */
[----:B------:R-:W-:Y:S02]  /*20b0*/  IMAD.IADD R183, R179, 0x1, R182 ;  /* 0x00000001b3b77824 */ /* 0x000fe400078e02b6 */
[C---:B------:R-:W-:Y:S02]  /*20c0*/  IMAD R184, R14.reuse, R207, R184 ;  /* 0x000000cf0eb87224 */ /* 0x040fe400078e02b8 */
[----:B------:R-:W-:Y:S01]  /*20d0*/  IMAD.WIDE.U32 R180, R14, R206, R180 ;  /* 0x000000ce0eb47225 */ /* 0x000fe200078e00b4 */
[----:B------:R-:W-:-:S02]  /*20e0*/  LOP3.LUT R134, R134, 0x2, R4, 0xe2, !PT ;  /* 0x0000000286867812 */ /* 0x000fc400078ee204 */
[----:B------:R-:W-:Y:S01]  /*20f0*/  @!P4 MOV R16, RZ ;  /* 0x000000ff0010c202 */ /* 0x000fe20000000f00 */
[----:B------:R-:W-:Y:S01]  /*2100*/  IMAD.IADD R185, R181, 0x1, R184 ;  /* 0x00000001b5b97824 */ /* 0x000fe200078e02b8 */
[----:B------:R-:W-:Y:S02]  /*2110*/  SEL R32, R32, 0xfffffff0, !P1 ;  /* 0xfffffff020207807 */ /* 0x000fe40004800000 */
[----:B------:R-:W-:Y:S02]  /*2120*/  SEL R31, R31, 0xffffffe0, !P2 ;  /* 0xffffffe01f1f7807 */ /* 0x000fe40005000000 */
[----:B------:R-:W-:Y:S01]  /*2130*/  LEA.HI.X R239, R178, R205, R183, 0x1, P0 ;  /* 0x000000cdb2ef7211 */ /* 0x000fe200000f0cb7 */
[----:B-1----:R-:W-:Y:S06]  /*2140*/  @!P3 BRA `(.L_x_1205) ;  /* 0x000000d000f4b947 */ /* 0x002fec0003800000 */
        /* <DEDUP_REMOVED lines=11> */
[----:B------:R-:W-:Y:S01]  /*2200*/  SHF.R.S32.HI R14, RZ, 0x1f, R77 ;  /* 0x0000001fff0e7819 */ /* 0x000fe2000001144d */
[----:B-----5:R-:W-:Y:S01]  /*2210*/  IMAD.IADD R16, R16, 0x1, R2 ;  /* 0x0000000110107824 */ /* 0x020fe200078e0202 */
[C---:B------:R-:W-:Y:S01]  /*2220*/  SHF.L.U32 R70, R44.reuse, 0x6, RZ ;  /* 0x000000062c467819 */ /* 0x040fe200000006ff */
[----:B------:R-:W-:Y:S01]  /*2230*/  IMAD R68, R45, 0x30, RZ ;  /* 0x000000302d447824 */ /* 0x000fe200078e02ff */
[----:B------:R-:W-:Y:S01]  /*2240*/  SHF.L.U64.HI R71, R44, 0x6, R45 ;  /* 0x000000062c477819 */ /* 0x000fe2000001022d */
[----:B------:R-:W-:Y:S01]  /*2250*/  IMAD.SHL.U32 R65, R46, 0x20, RZ ;  /* 0x000000202e417824 */ /* 0x000fe200078e00ff */
[----:B------:R-:W-:Y:S01]  /*2260*/  LOP3.LUT R154, R134, 0xffff, RZ, 0xc0, !PT ;  /* 0x0000ffff869a7812 */ /* 0x000fe200078ec0ff */
[C---:B------:R-:W-:Y:S01]  /*2270*/  IMAD.SHL.U32 R62, R46.reuse, 0x40, RZ ;  /* 0x000000402e3e7824 */ /* 0x040fe200078e00ff */
[C-C-:B------:R-:W-:Y:S01]  /*2280*/  SHF.L.U64.HI R66, R46.reuse, 0x5, R47.reuse ;  /* 0x000000052e427819 */ /* 0x140fe2000001022f */
[C---:B------:R-:W-:Y:S01]  /*2290*/  IMAD R64, R47.reuse, 0x60, RZ ;  /* 0x000000602f407824 */ /* 0x040fe200078e02ff */
[----:B------:R-:W-:Y:S01]  /*22a0*/  SHF.L.U64.HI R63, R46, 0x6, R47 ;  /* 0x000000062e3f7819 */ /* 0x000fe2000001022f */
[----:B------:R-:W-:Y:S01]  /*22b0*/  IMAD R60, R47, 0xc0, RZ ;  /* 0x000000c02f3c7824 */ /* 0x000fe200078e02ff */
[----:B------:R-:W-:Y:S01]  /*22c0*/  LOP3.LUT R155, R154, 0x1, RZ, 0xc0, !PT ;  /* 0x000000019a9b7812 */ /* 0x000fe200078ec0ff */
[----:B------:R-:W-:Y:S01]  /*22d0*/  IMAD.WIDE.U32 R170, R46, 0x60, RZ ;  /* 0x000000602eaa7825 */ /* 0x000fe200078e00ff */
[----:B------:R-:W-:-:S02]  /*22e0*/  SHF.L.U64.HI R66, R65, 0x1, R66 ;  /* 0x0000000141427819 */ /* 0x000fc40000010242 */
[----:B------:R-:W-:Y:S01]  /*22f0*/  SHF.L.U64.HI R63, R62, 0x1, R63 ;  /* 0x000000013e3f7819 */ /* 0x000fe2000001023f */
[----:B------:R-:W-:Y:S01]  /*2300*/  IMAD.WIDE.U32 R166, R46, 0xc0, RZ ;  /* 0x000000c02ea67825 */ /* 0x000fe200078e00ff */
[C---:B------:R-:W-:Y:S02]  /*2310*/  IADD3 R57, R200.reuse, 0x10, RZ ;  /* 0x00000010c8397810 */ /* 0x040fe40007ffe0ff */
[C---:B------:R-:W-:Y:S01]  /*2320*/  IADD3 R153, R200.reuse, 0x40, RZ ;  /* 0x00000040c8997810 */ /* 0x040fe20007ffe0ff */
[C---:B------:R-:W-:Y:S01]  /*2330*/  IMAD R61, R47.reuse, 0xa0, RZ ;  /* 0x000000a02f3d7824 */ /* 0x040fe200078e02ff */
[----:B------:R-:W-:Y:S01]  /*2340*/  IADD3 R150, R200, 0x70, RZ ;  /* 0x00000070c8967810 */ /* 0x000fe20007ffe0ff */
[----:B------:R-:W-:Y:S01]  /*2350*/  IMAD R59, R47, 0xe0, RZ ;  /* 0x000000e02f3b7824 */ /* 0x000fe200078e02ff */
[----:B------:R-:W-:Y:S01]  /*2360*/  SHF.L.U64.HI R75, R44, 0x5, R45 ;  /* 0x000000052c4b7819 */ /* 0x000fe2000001022d */
[----:B------:R-:W-:Y:S01]  /*2370*/  IMAD.WIDE.U32 R168, R46, 0xa0, RZ ;  /* 0x000000a02ea87825 */ /* 0x000fe200078e00ff */
[----:B------:R-:W-:-:S02]  /*2380*/  MOV R117, R240 ;  /* 0x000000f000757202 */ /* 0x000fc40000000f00 */
[----:B------:R-:W-:Y:S01]  /*2390*/  MOV R119, R141 ;  /* 0x0000008d00777202 */ /* 0x000fe20000000f00 */
[----:B------:R-:W-:Y:S01]  /*23a0*/  IMAD.WIDE.U32 R164, R46, 0xe0, RZ ;  /* 0x000000e02ea47825 */ /* 0x000fe200078e00ff */
[----:B------:R-:W-:Y:S02]  /*23b0*/  LOP3.LUT R154, R154, 0x2, RZ, 0xc0, !PT ;  /* 0x000000029a9a7812 */ /* 0x000fe400078ec0ff */
[----:B------:R-:W-:Y:S01]  /*23c0*/  SHF.L.U32 R65, R65, 0x1, RZ ;  /* 0x0000000141417819 */ /* 0x000fe200000006ff */
[C---:B------:R-:W-:Y:S01]  /*23d0*/  VIADD R56, R200.reuse, 0x20 ;  /* 0x00000020c8387836 */ /* 0x040fe20000000000 */
[----:B------:R-:W-:Y:S01]  /*23e0*/  IADD3 R64, R171, R64, RZ ;  /* 0x00000040ab407210 */ /* 0x000fe20007ffe0ff */
[C---:B------:R-:W-:Y:S01]  /*23f0*/  VIADD R55, R200.reuse, 0x30 ;  /* 0x00000030c8377836 */ /* 0x040fe20000000000 */
[----:B------:R-:W-:Y:S01]  /*2400*/  IADD3 R60, R167, R60, RZ ;  /* 0x0000003ca73c7210 */ /* 0x000fe20007ffe0ff */
[C---:B------:R-:W-:Y:S02]  /*2410*/  VIADD R152, R200.reuse, 0x50 ;  /* 0x00000050c8987836 */ /* 0x040fe40000000000 */
[----:B------:R-:W-:-:S02]  /*2420*/  VIADD R151, R200, 0x60 ;  /* 0x00000060c8977836 */ /* 0x000fc40000000000 */
[----:B------:R-:W-:Y:S02]  /*2430*/  IMAD.SHL.U32 R74, R44, 0x20, RZ ;  /* 0x000000202c4a7824 */ /* 0x000fe400078e00ff */
[----:B------:R-:W-:Y:S02]  /*2440*/  IMAD.MOV.U32 R116, RZ, RZ, R239 ;  /* 0x000000ffff747224 */ /* 0x000fe400078e00ef */
[----:B------:R-:W-:Y:S02]  /*2450*/  IMAD.MOV.U32 R118, RZ, RZ, R140 ;  /* 0x000000ffff767224 */ /* 0x000fe400078e008c */
[----:B------:R-:W-:Y:S02]  /*2460*/  IMAD.SHL.U32 R62, R62, 0x2, RZ ;  /* 0x000000023e3e7824 */ /* 0x000fe400078e00ff */
[----:B------:R-:W-:Y:S02]  /*2470*/  IMAD.IADD R61, R169, 0x1, R61 ;  /* 0x00000001a93d7824 */ /* 0x000fe400078e023d */
[----:B------:R-:W-:-:S02]  /*2480*/  IMAD.IADD R59, R165, 0x1, R59 ;  /* 0x00000001a53b7824 */ /* 0x000fc400078e023b */
[----:B--2---:R-:W-:-:S04]  /*2490*/  IMAD R0, R35, R243, RZ ;  /* 0x000000f323007224 */ /* 0x004fc800078e02ff */
[----:B------:R-:W-:Y:S02]  /*24a0*/  IMAD R0, R34, R58, R0 ;  /* 0x0000003a22007224 */ /* 0x000fe400078e0200 */
[----:B------:R-:W-:Y:S01]  /*24b0*/  IMAD.WIDE.U32 R34, R243, R34, R18 ;  /* 0x00000022f3227225 */ /* 0x000fe200078e0012 */
[----:B----4-:R-:W-:-:S03]  /*24c0*/  SHF.L.U64.HI R98, R186, 0x4, R187 ;  /* 0x00000004ba627819 */ /* 0x010fc600000102bb */
[----:B---3--:R-:W-:Y:S01]  /*24d0*/  IMAD R3, R37, R243, RZ ;  /* 0x000000f325037224 */ /* 0x008fe200078e02ff */
[----:B------:R-:W-:Y:S01]  /*24e0*/  SHF.L.U64.HI R100, R186, 0x5, R187 ;  /* 0x00000005ba647819 */ /* 0x000fe200000102bb */
[----:B------:R-:W-:Y:S01]  /*24f0*/  IMAD.WIDE.U32 R28, R243, R36, R18 ;  /* 0x00000024f31c7225 */ /* 0x000fe200078e0012 */
[C---:B------:R-:W-:Y:S02]  /*2500*/  SHF.L.U32 R79, R202.reuse, 0x4, RZ ;  /* 0x00000004ca4f7819 */ /* 0x040fe400000006ff */
[----:B------:R-:W-:Y:S01]  /*2510*/  SHF.L.U64.HI R78, R202, 0x4, R203 ;  /* 0x00000004ca4e7819 */ /* 0x000fe200000102cb */
[----:B------:R-:W-:Y:S01]  /*2520*/  IMAD.IADD R35, R35, 0x1, R0 ;  /* 0x0000000123237824 */ /* 0x000fe200078e0200 */
[----:B------:R-:W-:Y:S01]  /*2530*/  SHF.R.S32.HI R0, RZ, 0x1f, R2 ;  /* 0x0000001fff007819 */ /* 0x000fe20000011402 */
[----:B------:R-:W-:Y:S01]  /*2540*/  IMAD R3, R36, R58, R3 ;  /* 0x0000003a24037224 */ /* 0x000fe200078e0203 */
[----:B------:R-:W-:Y:S01]  /*2550*/  SHF.L.U64.HI R86, R202, 0x5, R203 ;  /* 0x00000005ca567819 */ /* 0x000fe200000102cb */
[-C--:B------:R-:W-:Y:S01]  /*2560*/  IMAD R8, R187, R2.reuse, RZ ;  /* 0x00000002bb087224 */ /* 0x080fe200078e02ff */
[C---:B------:R-:W-:Y:S01]  /*2570*/  SHF.L.U32 R101, R186.reuse, 0x5, RZ ;  /* 0x00000005ba657819 */ /* 0x040fe200000006ff */
[----:B------:R-:W-:Y:S01]  /*2580*/  IMAD.IADD R29, R29, 0x1, R3 ;  /* 0x000000011d1d7824 */ /* 0x000fe200078e0203 */
[C---:B------:R-:W-:Y:S01]  /*2590*/  SHF.L.U64.HI R103, R186.reuse, 0x6, R187 ;  /* 0x00000006ba677819 */ /* 0x040fe200000102bb */
[----:B------:R-:W-:Y:S01]  /*25a0*/  IMAD R3, R203, R2, RZ ;  /* 0x00000002cb037224 */ /* 0x000fe200078e02ff */
[----:B------:R-:W-:Y:S01]  /*25b0*/  LEA.HI R137, R15, R15, RZ, 0x1 ;  /* 0x0000000f0f897211 */ /* 0x000fe200078f08ff */
[C---:B------:R-:W-:Y:S01]  /*25c0*/  IMAD R8, R186.reuse, R0, R8 ;  /* 0x00000000ba087224 */ /* 0x040fe200078e0208 */
[----:B------:R-:W-:Y:S01]  /*25d0*/  SHF.L.U64.HI R100, R101, 0x1, R100 ;  /* 0x0000000165647819 */ /* 0x000fe20000010264 */
[----:B------:R-:W-:Y:S01]  /*25e0*/  IMAD.WIDE.U32 R34, R186, R2, R34 ;  /* 0x00000002ba227225 */ /* 0x000fe200078e0022 */
[----:B------:R-:W-:-:S02]  /*25f0*/  SHF.R.S32.HI R137, RZ, 0x1, R137 ;  /* 0x00000001ff897819 */ /* 0x000fc40000011489 */
[C---:B------:R-:W-:Y:S01]  /*2600*/  SHF.L.U64.HI R84, R202.reuse, 0x6, R203 ;  /* 0x00000006ca547819 */ /* 0x040fe200000102cb */
[C---:B------:R-:W-:Y:S01]  /*2610*/  IMAD R3, R202.reuse, R0, R3 ;  /* 0x00000000ca037224 */ /* 0x040fe200078e0203 */
[----:B------:R-:W-:Y:S01]  /*2620*/  IADD3 R35, R35, R8, RZ ;  /* 0x0000000823237210 */ /* 0x000fe20007ffe0ff */
[C---:B------:R-:W-:Y:S01]  /*2630*/  IMAD.WIDE.U32 R28, R202.reuse, R2, R28 ;  /* 0x00000002ca1c7225 */ /* 0x040fe200078e001c */
[----:B------:R-:W-:Y:S02]  /*2640*/  IADD3 R0, P0, -R77, R200, RZ ;  /* 0x000000c84d007210 */ /* 0x000fe40007f1e1ff */
[----:B------:R-:W-:Y:S01]  /*2650*/  SHF.L.U32 R156, R137, 0x4, RZ ;  /* 0x00000004899c7819 */ /* 0x000fe200000006ff */
[-C--:B------:R-:W-:Y:S01]  /*2660*/  IMAD R8, R27, R13.reuse, RZ ;  /* 0x0000000d1b087224 */ /* 0x080fe200078e02ff */
[----:B------:R-:W-:Y:S01]  /*2670*/  SHF.L.U32 R145, R137, 0x6, RZ ;  /* 0x0000000689917819 */ /* 0x000fe200000006ff */
[----:B------:R-:W-:Y:S01]  /*2680*/  IMAD.IADD R29, R29, 0x1, R3 ;  /* 0x000000011d1d7824 */ /* 0x000fe200078e0203 */
[----:B------:R-:W-:Y:S01]  /*2690*/  SHF.L.U32 R85, R202, 0x6, RZ ;  /* 0x00000006ca557819 */ /* 0x000fe200000006ff */
[-C--:B------:R-:W-:Y:S01]  /*26a0*/  IMAD R3, R25, R13.reuse, RZ ;  /* 0x0000000d19037224 */ /* 0x080fe200078e02ff */
[----:B------:R-:W-:Y:S01]  /*26b0*/  SHF.L.U32 R101, R101, 0x1, RZ ;  /* 0x0000000165657819 */ /* 0x000fe200000006ff */
[C---:B------:R-:W-:Y:S01]  /*26c0*/  IMAD R8, R26.reuse, R12, R8 ;  /* 0x0000000c1a087224 */ /* 0x040fe200078e0208 */
[----:B------:R-:W-:Y:S01]  /*26d0*/  SHF.R.S32.HI R133, RZ, 0x1f, R156 ;  /* 0x0000001fff857819 */ /* 0x000fe2000001149c */
[----:B------:R-:W-:Y:S01]  /*26e0*/  IMAD.WIDE.U32 R26, R26, R13, R34 ;  /* 0x0000000d1a1a7225 */ /* 0x000fe200078e0022 */
[----:B------:R-:W-:-:S03]  /*26f0*/  SHF.R.S32.HI R128, RZ, 0x1f, R145 ;  /* 0x0000001fff807819 */ /* 0x000fc60000011491 */
[C---:B------:R-:W-:Y:S01]  /*2700*/  IMAD R3, R24.reuse, R12, R3 ;  /* 0x0000000c18037224 */ /* 0x040fe200078e0203 */
[----:B------:R-:W-:Y:S01]  /*2710*/  IADD3 R27, R27, R8, RZ ;  /* 0x000000081b1b7210 */ /* 0x000fe20007ffe0ff */
[----:B------:R-:W-:-:S04]  /*2720*/  IMAD.WIDE.U32 R12, R24, R13, R28 ;  /* 0x0000000d180c7225 */ /* 0x000fc800078e001c */
[----:B------:R-:W-:Y:S02]  /*2730*/  IMAD.X R14, R201, 0x1, ~R14, P0 ;  /* 0x00000001c90e7824 */ /* 0x000fe400000e0e0e */
[----:B------:R-:W-:Y:S02]  /*2740*/  IMAD.IADD R13, R13, 0x1, R3 ;  /* 0x000000010d0d7824 */ /* 0x000fe400078e0203 */
[C---:B------:R-:W-:Y:S02]  /*2750*/  IMAD R108, R14.reuse, R186, RZ ;  /* 0x000000ba0e6c7224 */ /* 0x040fe400078e02ff */
[----:B------:R-:W-:Y:S02]  /*2760*/  IMAD R110, R14, R202, RZ ;  /* 0x000000ca0e6e7224 */ /* 0x000fe400078e02ff */
[----:B------:R-:W-:Y:S02]  /*2770*/  IMAD R114, R137, R16, RZ ;  /* 0x0000001089727224 */ /* 0x000fe400078e02ff */
[----:B------:R-:W-:-:S02]  /*2780*/  IMAD R3, R200, R137, R157 ;  /* 0x00000089c8037224 */ /* 0x000fc400078e029d */
[-C--:B------:R-:W-:Y:S02]  /*2790*/  IMAD R108, R187, R0.reuse, R108 ;  /* 0x00000000bb6c7224 */ /* 0x080fe400078e026c */
[----:B------:R-:W-:Y:S01]  /*27a0*/  IMAD.WIDE.U32 R14, R186, R0, R26 ;  /* 0x00000000ba0e7225 */ /* 0x000fe200078e001a */
[----:B------:R-:W-:-:S03]  /*27b0*/  IADD3 R2, R157, R3, RZ ;  /* 0x000000039d027210 */ /* 0x000fc60007ffe0ff */
[----:B------:R-:W-:Y:S01]  /*27c0*/  IMAD R110, R203, R0, R110 ;  /* 0x00000000cb6e7224 */ /* 0x000fe200078e026e */
[----:B------:R-:W-:Y:S01]  /*27d0*/  LEA R109, P1, R14, R22, 0x1 ;  /* 0x000000160e6d7211 */ /* 0x000fe200078208ff */
[----:B------:R-:W-:Y:S01]  /*27e0*/  IMAD.WIDE.U32 R16, R202, R0, R12 ;  /* 0x00000000ca107225 */ /* 0x000fe200078e000c */
[----:B------:R-:W-:Y:S02]  /*27f0*/  SHF.R.S32.HI R0, RZ, 0x1f, R114 ;  /* 0x0000001fff007819 */ /* 0x000fe40000011472 */
[----:B------:R-:W-:Y:S01]  /*2800*/  IADD3 R12, P3, R114, R3, RZ ;  /* 0x00000003720c7210 */ /* 0x000fe20007f7e0ff */
[----:B------:R-:W-:Y:S01]  /*2810*/  IMAD.IADD R108, R15, 0x1, R108 ;  /* 0x000000010f6c7824 */ /* 0x000fe200078e026c */
[----:B------:R-:W-:Y:S01]  /*2820*/  LEA R111, P0, R16, R20, 0x1 ;  /* 0x00000014106f7211 */ /* 0x000fe200078008ff */
[----:B------:R-:W-:Y:S01]  /*2830*/  IMAD.IADD R110, R17, 0x1, R110 ;  /* 0x00000001116e7824 */ /* 0x000fe200078e026e */
[----:B------:R-:W-:Y:S01]  /*2840*/  LEA.HI.X.SX32 R3, R3, R0, 0x1, P3 ;  /* 0x0000000003037211 */ /* 0x000fe200018f0eff */
[----:B------:R-:W-:Y:S01]  /*2850*/  VIADD R148, R156, 0x40 ;  /* 0x000000409c947836 */ /* 0x000fe20000000000 */
[----:B------:R-:W-:Y:S01]  /*2860*/  SHF.L.U32 R13, R12, 0x1, RZ ;  /* 0x000000010c0d7819 */ /* 0x000fe200000006ff */
[----:B------:R-:W-:Y:S01]  /*2870*/  IMAD.SHL.U32 R87, R202, 0x20, RZ ;  /* 0x00000020ca577824 */ /* 0x000fe200078e00ff */
[----:B------:R-:W-:Y:S01]  /*2880*/  LEA.HI.X R108, R14, R23, R108, 0x1, P1 ;  /* 0x000000170e6c7211 */ /* 0x000fe200008f0c6c */
[----:B------:R-:W-:Y:S01]  /*2890*/  IMAD.SHL.U32 R99, R186, 0x10, RZ ;  /* 0x00000010ba637824 */ /* 0x000fe200078e00ff */
[----:B------:R-:W-:Y:S01]  /*28a0*/  LEA.HI.X R110, R16, R21, R110, 0x1, P0 ;  /* 0x00000015106e7211 */ /* 0x000fe200000f0c6e */
[----:B------:R-:W-:Y:S01]  /*28b0*/  IMAD.SHL.U32 R104, R186, 0x40, RZ ;  /* 0x00000040ba687824 */ /* 0x000fe200078e00ff */
[----:B------:R-:W-:Y:S01]  /*28c0*/  SHF.L.U64.HI R12, R12, 0x1, R3 ;  /* 0x000000010c0c7819 */ /* 0x000fe20000010203 */
[C---:B------:R-:W-:Y:S01]  /*28d0*/  IMAD.SHL.U32 R149, R137.reuse, 0x20, RZ ;  /* 0x0000002089957824 */ /* 0x040fe200078e00ff */
[-C--:B------:R-:W-:Y:S01]  /*28e0*/  IADD3 R34, P1, R6, R13.reuse, RZ ;  /* 0x0000000d06227210 */ /* 0x080fe20007f3e0ff */
[C---:B------:R-:W-:Y:S01]  /*28f0*/  IMAD R147, R137.reuse, 0x30, RZ ;  /* 0x0000003089937824 */ /* 0x040fe200078e02ff */
[----:B------:R-:W-:Y:S01]  /*2900*/  IADD3 R13, P0, R4, R13, RZ ;  /* 0x0000000d040d7210 */ /* 0x000fe20007f1e0ff */
[----:B------:R-:W-:Y:S01]  /*2910*/  IMAD R143, R137, 0x50, RZ ;  /* 0x00000050898f7824 */ /* 0x000fe200078e02ff */
[----:B------:R-:W-:Y:S01]  /*2920*/  IADD3 R146, R156, R148, RZ ;  /* 0x000000949c927210 */ /* 0x000fe20007ffe0ff */
[--C-:B------:R-:W-:Y:S01]  /*2930*/  IMAD.X R33, R7, 0x1, R12.reuse, P1 ;  /* 0x0000000107217824 */ /* 0x100fe200008e060c */
[----:B------:R-:W-:Y:S01]  /*2940*/  IADD3 R114, P2, R114, R2, RZ ;  /* 0x0000000272727210 */ /* 0x000fe20007f5e0ff */
[----:B------:R-:W-:Y:S01]  /*2950*/  IMAD.X R12, R5, 0x1, R12, P0 ;  /* 0x00000001050c7824 */ /* 0x000fe200000e060c */
[----:B------:R-:W-:Y:S01]  /*2960*/  IADD3 R73, P0, R237, 0x40, RZ ;  /* 0x00000040ed497810 */ /* 0x000fe20007f1e0ff */
[----:B------:R-:W-:Y:S01]  /*2970*/  IMAD.IADD R144, R156, 0x1, R146 ;  /* 0x000000019c907824 */ /* 0x000fe200078e0292 */
[----:B------:R-:W-:Y:S01]  /*2980*/  LEA.HI.X.SX32 R0, R2, R0, 0x1, P2 ;  /* 0x0000000002007211 */ /* 0x000fe200010f0eff */
[----:B------:R-:W-:Y:S01]  /*2990*/  IMAD.SHL.U32 R115, R114, 0x2, RZ ;  /* 0x0000000272737824 */ /* 0x000fe200078e00ff */
[----:B------:R-:W-:Y:S01]  /*29a0*/  IADD3.X R72, RZ, R238, RZ, P0, !PT ;  /* 0x000000eeff487210 */ /* 0x000fe200007fe4ff */
[----:B------:R-:W-:Y:S01]  /*29b0*/  IMAD.IADD R142, R156, 0x1, R144 ;  /* 0x000000019c8e7824 */ /* 0x000fe200078e0290 */
[----:B------:R-:W-:Y:S01]  /*29c0*/  IADD3 R198, P1, R73, R237, RZ ;  /* 0x000000ed49c67210 */ /* 0x000fe20007f3e0ff */
[----:B------:R-:W-:Y:S01]  /*29d0*/  IMAD R139, R137, 0x60, RZ ;  /* 0x00000060898b7824 */ /* 0x000fe200078e02ff */
[----:B------:R-:W-:Y:S01]  /*29e0*/  IADD3 R194, P0, R70, 0x40, RZ ;  /* 0x0000004046c27810 */ /* 0x000fe20007f1e0ff */
[----:B------:R-:W-:Y:S01]  /*29f0*/  IMAD.IADD R138, R156, 0x1, R142 ;  /* 0x000000019c8a7824 */ /* 0x000fe200078e028e */
[----:B------:R-:W-:Y:S01]  /*2a00*/  IADD3 R113, P3, R6, R115, RZ ;  /* 0x0000007306717210 */ /* 0x000fe20007f7e0ff */
        /* <DEDUP_REMOVED lines=11> */
[C---:B------:R-:W-:Y:S01]  /*2ac0*/  IMAD R106, R187.reuse, 0xc0, RZ ;  /* 0x000000c0bb6a7824 */ /* 0x040fe200078e02ff */
[----:B------:R-:W-:Y:S01]  /*2ad0*/  IADD3 R136, R156, R138, RZ ;  /* 0x0000008a9c887210 */ /* 0x000fe20007ffe0ff */
[----:B------:R-:W-:Y:S01]  /*2ae0*/  IMAD.X R82, R80, 0x1, R78, P1 ;  /* 0x0000000150527824 */ /* 0x000fe200008e064e */
[----:B------:R-:W-:Y:S01]  /*2af0*/  IADD3.X R88, R86, R80, RZ, P0, !PT ;  /* 0x0000005056587210 */ /* 0x000fe200007fe4ff */
[----:B------:R-:W-:Y:S01]  /*2b00*/  IMAD R107, R187, 0xe0, RZ ;  /* 0x000000e0bb6b7824 */ /* 0x000fe200078e02ff */
[----:B------:R-:W-:Y:S01]  /*2b10*/  IADD3 R91, P1, R87, R83, RZ ;  /* 0x00000053575b7210 */ /* 0x000fe20007f3e0ff */
[----:B------:R-:W-:Y:S01]  /*2b20*/  IMAD.WIDE.U32 R192, R186, 0x60, RZ ;  /* 0x00000060bac07825 */ /* 0x000fe200078e00ff */
[----:B------:R-:W-:-:S02]  /*2b30*/  IADD3 R93, P0, R89, R87, RZ ;  /* 0x00000057595d7210 */ /* 0x000fc40007f1e0ff */
[----:B------:R-:W-:Y:S01]  /*2b40*/  IADD3.X R90, R86, R82, RZ, P1, !PT ;  /* 0x00000052565a7210 */ /* 0x000fe20000ffe4ff */
[----:B------:R-:W-:Y:S01]  /*2b50*/  IMAD.WIDE.U32 R190, R186, 0xa0, RZ ;  /* 0x000000a0babe7825 */ /* 0x000fe200078e00ff */
[----:B------:R-:W-:Y:S02]  /*2b60*/  IADD3.X R92, R88, R86, RZ, P0, !PT ;  /* 0x00000056585c7210 */ /* 0x000fe400007fe4ff */
[----:B------:R-:W-:Y:S01]  /*2b70*/  SHF.L.U64.HI R114, R114, 0x1, R0 ;  /* 0x0000000172727819 */ /* 0x000fe20000010200 */
[----:B------:R-:W-:Y:S01]  /*2b80*/  IMAD.WIDE.U32 R188, R186, 0xc0, RZ ;  /* 0x000000c0babc7825 */ /* 0x000fe200078e00ff */
[----:B------:R-:W-:Y:S02]  /*2b90*/  IADD3 R115, P2, R4, R115, RZ ;  /* 0x0000007304737210 */ /* 0x000fe40007f5e0ff */
[-C--:B------:R-:W-:Y:S01]  /*2ba0*/  IADD3 R95, P1, R91, R87.reuse, RZ ;  /* 0x000000575b5f7210 */ /* 0x080fe20007f3e0ff */
[----:B------:R-:W-:Y:S01]  /*2bb0*/  IMAD R137, R137, 0x70, RZ ;  /* 0x0000007089897824 */ /* 0x000fe200078e02ff */
[----:B------:R-:W-:Y:S01]  /*2bc0*/  IADD3 R97, P0, R93, R87, RZ ;  /* 0x000000575d617210 */ /* 0x000fe20007f1e0ff */
[----:B------:R-:W-:Y:S01]  /*2bd0*/  IMAD.WIDE.U32 R172, R44, 0x30, R194 ;  /* 0x000000302cac7825 */ /* 0x000fe200078e00c2 */
[----:B------:R-:W-:-:S02]  /*2be0*/  IADD3 R135, R156, R136, RZ ;  /* 0x000000889c877210 */ /* 0x000fc40007ffe0ff */
[----:B------:R-:W-:Y:S01]  /*2bf0*/  IADD3.X R112, R7, R114, RZ, P3, !PT ;  /* 0x0000007207707210 */ /* 0x000fe20001ffe4ff */
[----:B------:R-:W-:Y:S01]  /*2c00*/  IMAD.WIDE.U32 R174, R44, 0x30, R196 ;  /* 0x000000302cae7825 */ /* 0x000fe200078e00c4 */
[----:B------:R-:W-:Y:S02]  /*2c10*/  SHF.L.U64.HI R98, R99, 0x1, R98 ;  /* 0x0000000163627819 */ /* 0x000fe40000010262 */
[----:B------:R-:W-:Y:S01]  /*2c20*/  SHF.L.U64.HI R103, R104, 0x1, R103 ;  /* 0x0000000168677819 */ /* 0x000fe20000010267 */
[----:B------:R-:W-:Y:S01]  /*2c30*/  IMAD.WIDE.U32 R186, R186, 0xe0, RZ ;  /* 0x000000e0baba7825 */ /* 0x000fe200078e00ff */
[----:B------:R-:W-:Y:S02]  /*2c40*/  IADD3 R69, R177, R68, RZ ;  /* 0x00000044b1457210 */ /* 0x000fe40007ffe0ff */
[----:B------:R-:W-:Y:S01]  /*2c50*/  IADD3 R102, R193, R102, RZ ;  /* 0x00000066c1667210 */ /* 0x000fe20007ffe0ff */
[----:B------:R-:W-:Y:S01]  /*2c60*/  IMAD.IADD R67, R68, 0x1, R173 ;  /* 0x0000000144437824 */ /* 0x000fe200078e02ad */
[----:B------:R-:W-:Y:S01]  /*2c70*/  IADD3 R106, R189, R106, RZ ;  /* 0x0000006abd6a7210 */ /* 0x000fe20007ffe0ff */
        /* <DEDUP_REMOVED lines=9> */
[----:B------:R-:W-:Y:S01]  /*2d10*/  SHF.R.S32.HI R122, RZ, 0x1f, R137 ;  /* 0x0000001fff7a7819 */ /* 0x000fe20000011489 */
[----:B------:R-:W-:Y:S01]  /*2d20*/  IMAD.IADD R107, R187, 0x1, R107 ;  /* 0x00000001bb6b7824 */ /* 0x000fe200078e026b */
[----:B------:R-:W-:Y:S01]  /*2d30*/  SHF.R.S32.HI R131, RZ, 0x1f, R148 ;  /* 0x0000001fff837819 */ /* 0x000fe20000011494 */
[--C-:B------:R-:W-:Y:S01]  /*2d40*/  IMAD.X R94, R90, 0x1, R86.reuse, P1 ;  /* 0x000000015a5e7824 */ /* 0x100fe200008e0656 */
[----:B------:R-:W-:Y:S01]  /*2d50*/  IADD3 R68, R68, R175, RZ ;  /* 0x000000af44447210 */ /* 0x000fe20007ffe0ff */
[----:B------:R-:W-:Y:S01]  /*2d60*/  IMAD.X R96, R92, 0x1, R86, P0 ;  /* 0x000000015c607824 */ /* 0x000fe200000e0656 */
[----:B------:R-:W-:-:S02]  /*2d70*/  SHF.R.S32.HI R129, RZ, 0x1f, R146 ;  /* 0x0000001fff817819 */ /* 0x000fc40000011492 */
[----:B------:R-:W-:Y:S02]  /*2d80*/  SHF.R.S32.HI R127, RZ, 0x1f, R144 ;  /* 0x0000001fff7f7819 */ /* 0x000fe40000011490 */
[----:B------:R-:W-:Y:S02]  /*2d90*/  SHF.R.S32.HI R125, RZ, 0x1f, R142 ;  /* 0x0000001fff7d7819 */ /* 0x000fe4000001148e */
[----:B------:R-:W-:Y:S02]  /*2da0*/  SHF.R.S32.HI R123, RZ, 0x1f, R138 ;  /* 0x0000001fff7b7819 */ /* 0x000fe4000001148a */
[----:B------:R-:W-:Y:S02]  /*2db0*/  SHF.R.S32.HI R121, RZ, 0x1f, R136 ;  /* 0x0000001fff797819 */ /* 0x000fe40000011488 */
[----:B------:R-:W-:-:S07]  /*2dc0*/  SHF.R.S32.HI R120, RZ, 0x1f, R135 ;  /* 0x0000001fff787819 */ /* 0x000fce0000011487 */
.L_x_1339:
[----:B------:R-:W-:Y:S01]  /*2dd0*/  IMAD.SHL.U32 R16, R14, 0x80, RZ ;  /* 0x000000800e107824 */ /* 0x000fe200078e00ff */
[----:B------:R-:W-:Y:S03]  /*2de0*/  BSSY B0, `(.L_x_1206) ;  /* 0x000001a000007945 */ /* 0x000fe60003800000 */
[----:B------:R-:W-:Y:S04]  /*2df0*/  VIADD R15, R16, 0xffffff80 ;  /* 0xffffff80100f7836 */ /* 0x000fe80000000000 */
[--C-:B------:R-:W-:Y:S02]  /*2e00*/  IMAD.IADD R211, R49, 0x1, -R15.reuse ;  /* 0x0000000131d37824 */ /* 0x100fe400078e0a0f */
[----:B------:R-:W-:Y:S03]  /*2e10*/  IMAD.IADD R210, R77, 0x1, -R15 ;  /* 0x000000014dd27824 */ /* 0x000fe600078e0a0f */
[CC--:B------:R-:W-:Y:S02]  /*2e20*/  ISETP.GE.AND P6, PT, R200.reuse, R211.reuse, PT ;  /* 0x000000d3c800720c */ /* 0x0c0fe40003fc6270 */
[-C--:B------:R-:W-:Y:S02]  /*2e30*/  ISETP.GE.AND P3, PT, R57, R211.reuse, PT ;  /* 0x000000d33900720c */ /* 0x080fe40003f66270 */
[-C--:B------:R-:W-:Y:S02]  /*2e40*/  ISETP.GE.AND P6, PT, R200, R210.reuse, !P6 ;  /* 0x000000d2c800720c */ /* 0x080fe400077c6270 */
[-C--:B------:R-:W-:Y:S02]  /*2e50*/  ISETP.GE.AND P2, PT, R56, R211.reuse, PT ;  /* 0x000000d33800720c */ /* 0x080fe40003f46270 */
[-C--:B------:R-:W-:Y:S02]  /*2e60*/  ISETP.GE.AND P1, PT, R55, R211.reuse, PT ;  /* 0x000000d33700720c */ /* 0x080fe40003f26270 */
[----:B------:R-:W-:Y:S02]  /*2e70*/  ISETP.GE.AND P0, PT, R153, R211, PT ;  /* 0x000000d39900720c */ /* 0x000fe40003f06270 */
[----:B------:R-:W-:Y:S05]  /*2e80*/  ISETP.GE.AND P3, PT, R57, R210, !P3 ;  /* 0x000000d23900720c */ /* 0x000fea0005f66270 */
[----:B-----5:R-:W-:Y:S05]  /*2e90*/  @!P6 BRA `(.L_x_1207) ;  /* 0x000000000038e947 */ /* 0x020fea0003800000 */
[----:B------:R-:W-:Y:S02]  /*2ea0*/  ISETP.NE.AND P5, PT, R155, RZ, PT ;  /* 0x000000ff9b00720c */ /* 0x000fe40003fa5270 */
[----:B------:R-:W-:Y:S11]  /*2eb0*/  ISETP.NE.AND P4, PT, R154, RZ, PT ;  /* 0x000000ff9a00720c */ /* 0x000ff60003f85270 */
[----:B------:R-:W-:Y:S01]  /*2ec0*/  @P5 IMAD.MOV.U32 R2, RZ, RZ, R109 ;  /* 0x000000ffff025224 */ /* 0x000fe200078e006d */
[----:B------:R-:W-:Y:S01]  /*2ed0*/  @P5 MOV R20, R119 ;  /* 0x0000007700145202 */ /* 0x000fe20000000f00 */
[----:B------:R-:W-:Y:S02]  /*2ee0*/  @P5 IMAD.MOV.U32 R3, RZ, RZ, R108 ;  /* 0x000000ffff035224 */ /* 0x000fe400078e006c */
[----:B------:R-:W-:Y:S03]  /*2ef0*/  @P5 IMAD.MOV.U32 R21, RZ, RZ, R118 ;  /* 0x000000ffff155224 */ /* 0x000fe600078e0076 */
[----:B------:R1:W2:Y:S02]  /*2f00*/  @P5 LD.E.128 R4, desc[UR6][R2.64] ;  /* 0x0000000602045980 */ /* 0x0002a4000c101d00 */
[----:B-1----:R-:W-:Y:S01]  /*2f10*/  @P4 MOV R2, R109 ;  /* 0x0000006d00024202 */ /* 0x002fe20000000f00 */
[----:B------:R-:W-:Y:S01]  /*2f20*/  @P4 IMAD.MOV.U32 R3, RZ, RZ, R108 ;  /* 0x000000ffff034224 */ /* 0x000fe200078e006c */
[----:B--2---:R1:W-:Y:S04]  /*2f30*/  @P5 ST.E.128 desc[UR6][R20.64], R4 ;  /* 0x0000000414005985 */ /* 0x0043e8000c101d06 */
[----:B-1----:R1:W2:Y:S02]  /*2f40*/  @P4 LD.E.128 R4, desc[UR6][R2.64+0x80] ;  /* 0x0000800602044980 */ /* 0x0022a4000c101d00 */
[----:B-1----:R-:W-:Y:S01]  /*2f50*/  @P4 MOV R2, R119 ;  /* 0x0000007700024202 */ /* 0x002fe20000000f00 */
[----:B------:R-:W-:Y:S05]  /*2f60*/  @P4 IMAD.MOV.U32 R3, RZ, RZ, R118 ;  /* 0x000000ffff034224 */ /* 0x000fea00078e0076 */
[----:B--2---:R1:W-:Y:S02]  /*2f70*/  @P4 ST.E.128 desc[UR6][R2.64+0x80], R4 ;  /* 0x0000800402004985 */ /* 0x0043e4000c101d06 */
.L_x_1207:
[----:B------:R-:W-:Y:S05]  /*2f80*/  BSYNC B0 ;  /* 0x0000000000007941 */ /* 0x000fea0003800000 */
.L_x_1206:
[----:B------:R-:W-:Y:S04]  /*2f90*/  BSSY B0, `(.L_x_1208) ;  /* 0x000000c000007945 */ /* 0x000fe80003800000 */
[----:B------:R-:W-:Y:S05]  /*2fa0*/  @!P3 BRA `(.L_x_1209) ;  /* 0x000000000028b947 */ /* 0x000fea0003800000 */
[----:B------:R-:W-:Y:S02]  /*2fb0*/  ISETP.NE.AND P4, PT, R155, RZ, PT ;  /* 0x000000ff9b00720c */ /* 0x000fe40003f85270 */
[----:B------:R-:W-:Y:S02]  /*2fc0*/  IADD3 R20, P3, R109, R99, RZ ;  /* 0x000000636d147210 */ /* 0x000fe40007f7e0ff */
[C---:B-1----:R-:W-:Y:S03]  /*2fd0*/  LEA R2, P5, R235.reuse, R119, 0x1 ;  /* 0x00000077eb027211 */ /* 0x042fe600078a08ff */
[----:B------:R-:W-:Y:S01]  /*2fe0*/  IMAD.X R21, R108, 0x1, R98, P3 ;  /* 0x000000016c157824 */ /* 0x000fe200018e0662 */
[----:B------:R-:W-:Y:S02]  /*2ff0*/  ISETP.NE.AND P3, PT, R154, RZ, PT ;  /* 0x000000ff9a00720c */ /* 0x000fe40003f65270 */
[----:B------:R-:W-:Y:S03]  /*3000*/  LEA.HI.X R3, R235, R118, R236, 0x1, P5 ;  /* 0x00000076eb037211 */ /* 0x000fe600028f0cec */
[----:B------:R-:W2:Y:S04]  /*3010*/  @P4 LD.E.128 R4, desc[UR6][R20.64] ;  /* 0x0000000614044980 */ /* 0x000ea8000c101d00 */
[----:B--2---:R1:W-:Y:S04]  /*3020*/  @P4 ST.E.128 desc[UR6][R2.64], R4 ;  /* 0x0000000402004985 */ /* 0x0043e8000c101d06 */
[----:B-1----:R-:W2:Y:S04]  /*3030*/  @P3 LD.E.128 R4, desc[UR6][R20.64+0x80] ;  /* 0x0000800614043980 */ /* 0x002ea8000c101d00 */
[----:B--2---:R2:W-:Y:S02]  /*3040*/  @P3 ST.E.128 desc[UR6][R2.64+0x80], R4 ;  /* 0x0000800402003985 */ /* 0x0045e4000c101d06 */
.L_x_1209:
[----:B------:R-:W-:Y:S05]  /*3050*/  BSYNC B0 ;  /* 0x0000000000007941 */ /* 0x000fea0003800000 */
.L_x_1208:
[-C--:B------:R-:W-:Y:S01]  /*3060*/  ISETP.GE.AND P2, PT, R56, R210.reuse, !P2 ;  /* 0x000000d23800720c */ /* 0x080fe20005746270 */
[----:B------:R-:W-:Y:S01]  /*3070*/  BSSY B0, `(.L_x_1210) ;  /* 0x000000e000007945 */ /* 0x000fe20003800000 */
[----:B------:R-:W-:Y:S02]  /*3080*/  ISETP.GE.AND P4, PT, R152, R211, PT ;  /* 0x000000d39800720c */ /* 0x000fe40003f86270 */
[----:B------:R-:W-:Y:S09]  /*3090*/  ISETP.GE.AND P1, PT, R55, R210, !P1 ;  /* 0x000000d23700720c */ /* 0x000ff20004f26270 */
[----:B------:R-:W-:Y:S05]  /*30a0*/  @!P2 BRA `(.L_x_1211) ;  /* 0x000000000028a947 */ /* 0x000fea0003800000 */
[----:B------:R-:W-:Y:S02]  /*30b0*/  ISETP.NE.AND P3, PT, R155, RZ, PT ;  /* 0x000000ff9b00720c */ /* 0x000fe40003f65270 */
[----:B------:R-:W-:Y:S02]  /*30c0*/  IADD3 R20, P2, R109, R101, RZ ;  /* 0x000000656d147210 */ /* 0x000fe40007f5e0ff */
[----:B-12---:R-:W-:Y:S03]  /*30d0*/  IADD3 R2, P5, R119, R65, RZ ;  /* 0x0000004177027210 */ /* 0x006fe60007fbe0ff */
[----:B------:R-:W-:Y:S01]  /*30e0*/  IMAD.X R21, R108, 0x1, R100, P2 ;  /* 0x000000016c157824 */ /* 0x000fe200010e0664 */
[----:B------:R-:W-:Y:S01]  /*30f0*/  ISETP.NE.AND P2, PT, R154, RZ, PT ;  /* 0x000000ff9a00720c */ /* 0x000fe20003f45270 */
[----:B------:R-:W-:Y:S04]  /*3100*/  IMAD.X R3, R118, 0x1, R66, P5 ;  /* 0x0000000176037824 */ /* 0x000fe800028e0642 */
[----:B------:R-:W2:Y:S04]  /*3110*/  @P3 LD.E.128 R4, desc[UR6][R20.64] ;  /* 0x0000000614043980 */ /* 0x000ea8000c101d00 */
[----:B--2---:R1:W-:Y:S04]  /*3120*/  @P3 ST.E.128 desc[UR6][R2.64], R4 ;  /* 0x0000000402003985 */ /* 0x0043e8000c101d06 */
[----:B-1----:R-:W2:Y:S04]  /*3130*/  @P2 LD.E.128 R4, desc[UR6][R20.64+0x80] ;  /* 0x0000800614042980 */ /* 0x002ea8000c101d00 */
[----:B--2---:R3:W-:Y:S02]  /*3140*/  @P2 ST.E.128 desc[UR6][R2.64+0x80], R4 ;  /* 0x0000800402002985 */ /* 0x0047e4000c101d06 */
.L_x_1211:
[----:B------:R-:W-:Y:S05]  /*3150*/  BSYNC B0 ;  /* 0x0000000000007941 */ /* 0x000fea0003800000 */
.L_x_1210:
[----:B------:R-:W-:Y:S01]  /*3160*/  ISETP.GE.AND P3, PT, R151, R211, PT ;  /* 0x000000d39700720c */ /* 0x000fe20003f66270 */
[----:B------:R-:W-:Y:S04]  /*3170*/  BSSY B0, `(.L_x_1212) ;  /* 0x000000c000007945 */ /* 0x000fe80003800000 */
[----:B------:R-:W-:Y:S08]  /*3180*/  @!P1 BRA `(.L_x_1213) ;  /* 0x0000000000289947 */ /* 0x000ff00003800000 */
[----:B------:R-:W-:Y:S02]  /*3190*/  ISETP.NE.AND P2, PT, R155, RZ, PT ;  /* 0x000000ff9b00720c */ /* 0x000fe40003f45270 */
[----:B------:R-:W-:Y:S02]  /*31a0*/  IADD3 R20, P1, R109, R192, RZ ;  /* 0x000000c06d147210 */ /* 0x000fe40007f3e0ff */
[----:B-123--:R-:W-:Y:S03]  /*31b0*/  IADD3 R2, P5, R119, R170, RZ ;  /* 0x000000aa77027210 */ /* 0x00efe60007fbe0ff */
[----:B------:R-:W-:Y:S01]  /*31c0*/  IMAD.X R21, R108, 0x1, R102, P1 ;  /* 0x000000016c157824 */ /* 0x000fe200008e0666 */
[----:B------:R-:W-:Y:S01]  /*31d0*/  ISETP.NE.AND P1, PT, R154, RZ, PT ;  /* 0x000000ff9a00720c */ /* 0x000fe20003f25270 */
[----:B------:R-:W-:Y:S04]  /*31e0*/  IMAD.X R3, R118, 0x1, R64, P5 ;  /* 0x0000000176037824 */ /* 0x000fe800028e0640 */
[----:B------:R-:W2:Y:S04]  /*31f0*/  @P2 LD.E.128 R4, desc[UR6][R20.64] ;  /* 0x0000000614042980 */ /* 0x000ea8000c101d00 */
[----:B--2---:R1:W-:Y:S04]  /*3200*/  @P2 ST.E.128 desc[UR6][R2.64], R4 ;  /* 0x0000000402002985 */ /* 0x0043e8000c101d06 */
[----:B-1----:R-:W2:Y:S04]  /*3210*/  @P1 LD.E.128 R4, desc[UR6][R20.64+0x80] ;  /* 0x0000800614041980 */ /* 0x002ea8000c101d00 */
[----:B--2---:R4:W-:Y:S02]  /*3220*/  @P1 ST.E.128 desc[UR6][R2.64+0x80], R4 ;  /* 0x0000800402001985 */ /* 0x0049e4000c101d06 */
.L_x_1213:
[----:B------:R-:W-:Y:S05]  /*3230*/  BSYNC B0 ;  /* 0x0000000000007941 */ /* 0x000fea0003800000 */
.L_x_1212:
[-C--:B------:R-:W-:Y:S01]  /*3240*/  ISETP.GE.AND P0, PT, R153, R210.reuse, !P0 ;  /* 0x000000d29900720c */ /* 0x080fe20004706270 */
        /* <DEDUP_REMOVED lines=14> */
[----:B-1----:R-:W2:Y:S04]  /*3330*/  @P0 LD.E.128 R4, desc[UR6][R20.64+0x80] ;  /* 0x0000800614040980 */ /* 0x002ea8000c101d00 */
[----:B--2---:R1:W-:Y:S02]  /*3340*/  @P0 ST.E.128 desc[UR6][R2.64+0x80], R4 ;  /* 0x0000800402000985 */ /* 0x0043e4000c101d06 */
.L_x_1215:
[----:B------:R-:W-:Y:S05]  /*3350*/  BSYNC B0 ;  /* 0x0000000000007941 */ /* 0x000fea0003800000 */
.L_x_1214:
        /* <DEDUP_REMOVED lines=12> */
.L_x_1217:
[----:B------:R-:W-:Y:S05]  /*3420*/  BSYNC B0 ;  /* 0x0000000000007941 */ /* 0x000fea0003800000 */
.L_x_1216:
        /* <DEDUP_REMOVED lines=12> */
.L_x_1219:
[----:B------:R-:W-:Y:S05]  /*34f0*/  BSYNC B0 ;  /* 0x0000000000007941 */ /* 0x000fea0003800000 */
.L_x_1218:
        /* <DEDUP_REMOVED lines=12> */
.L_x_1221:
[----:B------:R-:W-:Y:S05]  /*35c0*/  BSYNC B0 ;  /* 0x0000000000007941 */ /* 0x000fea0003800000 */
.L_x_1220:
[----:B------:R-:W5:Y:S01]  /*35d0*/  LD.E R17, desc[UR6][R10.64+0xd0] ;  /* 0x0000d0060a117980 */ /* 0x000f62000c101900 */
[----:B-1234-:R-:W-:Y:S01]  /*35e0*/  IMAD.MOV.U32 R2, RZ, RZ, R109 ;  /* 0x000000ffff027224 */ /* 0x01efe200078e006d */
[----:B------:R-:W-:Y:S01]  /*35f0*/  BSSY B3, `(.L_x_1222) ;  /* 0x0000b86000037945 */ /* 0x000fe20003800000 */
[----:B------:R-:W-:Y:S01]  /*3600*/  IMAD.MOV.U32 R3, RZ, RZ, R108 ;  /* 0x000000ffff037224 */ /* 0x000fe200078e006c */
[----:B------:R-:W2:Y:S01]  /*3610*/  LD.E R0, desc[UR6][R10.64+0x130] ;  /* 0x000130060a007980 */ /* 0x000ea2000c101900 */
        /* <DEDUP_REMOVED lines=16> */
[----:B------:R-:W-:Y:S02]  /*3720*/  MOV R2, R111 ;  /* 0x0000006f00027202 */ /* 0x000fe40000000f00 */
[----:B------:R-:W-:Y:S02]  /*3730*/  MOV R3, R110 ;  /* 0x0000006e00037202 */ /* 0x000fe40000000f00 */
[----:B------:R-:W-:Y:S03]  /*3740*/  ISETP.GE.AND P0, PT, R18, R17, PT ;  /* 0x000000111200720c */ /* 0x000fe60003f06270 */
[----:B------:R1:W2:Y:S10]  /*3750*/  LD.E.128 R20, desc[UR6][R2.64] ;  /* 0x0000000602147980 */ /* 0x0002b4000c101d00 */
[----:B------:R-:W-:Y:S05]  /*3760*/  @!P0 MOV R35, R33 ;  /* 0x0000002100238202 */ /* 0x000fea0000000f00 */
[----:B------:R-:W3:Y:S01]  /*3770*/  @!P0 LD.E.64 R28, desc[UR6][R34.64] ;  /* 0x00000006221c8980 */ /* 0x000ee2000c101b00 */
[----:B-1----:R-:W-:Y:S02]  /*3780*/  @!P0 MOV R2, R13 ;  /* 0x0000000d00028202 */ /* 0x002fe40000000f00 */
[----:B------:R-:W-:Y:S06]  /*3790*/  @!P0 MOV R3, R12 ;  /* 0x0000000c00038202 */ /* 0x000fec0000000f00 */
[----:B------:R-:W4:Y:S01]  /*37a0*/  @!P0 LD.E.64 R2, desc[UR6][R2.64] ;  /* 0x0000000602028980 */ /* 0x000f22000c101b00 */
[--C-:B---3--:R-:W-:Y:S01]  /*37b0*/  @!P0 HADD2.F32 R25, -RZ, R28.reuse.H0_H0 ;  /* 0x2000001cff198230 */ /* 0x108fe20000004100 */
[----:B--2---:R-:W-:Y:S01]  /*37c0*/  @!P0 MOV R24, R20 ;  /* 0x0000001400188202 */ /* 0x004fe20000000f00 */
[----:B------:R-:W-:Y:S01]  /*37d0*/  @!P0 HADD2.F32 R26, -RZ, R28.H1_H1 ;  /* 0x3000001cff1a8230 */ /* 0x000fe20000004100 */
[----:B------:R-:W-:Y:S01]  /*37e0*/  @!P0 MOV R7, R21 ;  /* 0x0000001500078202 */ /* 0x000fe20000000f00 */
[--C-:B------:R-:W-:Y:S02]  /*37f0*/  @!P0 HADD2.F32 R27, -RZ, R29.reuse.H0_H0 ;  /* 0x2000001dff1b8230 */ /* 0x100fe40000004100 */
[--C-:B------:R-:W-:Y:S02]  /*3800*/  @!P0 HADD2.F32 R0, -RZ, R24.reuse.H1_H1 ;  /* 0x30000018ff008230 */ /* 0x100fe40000004100 */
[----:B------:R-:W-:Y:S02]  /*3810*/  @!P0 HADD2.F32 R24, -RZ, R24.H0_H0 ;  /* 0x20000018ff188230 */ /* 0x000fe40000004100 */
[----:B------:R-:W-:Y:S02]  /*3820*/  @!P0 HADD2.F32 R28, -RZ, R29.H1_H1 ;  /* 0x3000001dff1c8230 */ /* 0x000fe40000004100 */
[--C-:B----4-:R-:W-:Y:S02]  /*3830*/  @!P0 HADD2.F32 R8, -RZ, R2.reuse.H0_H0 ;  /* 0x20000002ff088230 */ /* 0x110fe40000004100 */
[----:B------:R-:W-:Y:S02]  /*3840*/  @!P0 HADD2.F32 R6, -RZ, R2.H1_H1 ;  /* 0x30000002ff068230 */ /* 0x000fe40000004100 */
[C---:B------:R-:W-:Y:S01]  /*3850*/  @!P0 FMUL.FTZ R2, R0.reuse, R25 ;  /* 0x0000001900028220 */ /* 0x040fe20000410000 */
[--C-:B------:R-:W-:Y:S02]  /*3860*/  @!P0 HADD2.F32 R4, -RZ, R3.reuse.H0_H0 ;  /* 0x20000003ff048230 */ /* 0x100fe40000004100 */
[-C--:B------:R-:W-:Y:S01]  /*3870*/  @!P0 FMUL.FTZ R0, R0, R8.reuse ;  /* 0x0000000800008220 */ /* 0x080fe20000410000 */
[----:B------:R-:W-:Y:S01]  /*3880*/  @!P0 HADD2.F32 R5, -RZ, R3.H1_H1 ;  /* 0x30000003ff058230 */ /* 0x000fe20000004100 */
[----:B------:R-:W-:Y:S01]  /*3890*/  @!P0 MOV R3, R23 ;  /* 0x0000001700038202 */ /* 0x000fe20000000f00 */
[----:B------:R-:W-:Y:S01]  /*38a0*/  @!P0 FFMA.FTZ R29, R24, R8, -R2 ;  /* 0x00000008181d8223 */ /* 0x000fe20000010802 */
[----:B------:R-:W-:Y:S01]  /*38b0*/  @!P0 MOV R8, R22 ;  /* 0x0000001600088202 */ /* 0x000fe20000000f00 */
[--C-:B------:R-:W-:Y:S02]  /*38c0*/  @!P0 HADD2.F32 R2, -RZ, R7.reuse.H1_H1 ;  /* 0x30000007ff028230 */ /* 0x100fe40000004100 */
[----:B------:R-:W-:Y:S01]  /*38d0*/  @!P0 FFMA.FTZ R0, R25, R24, R0 ;  /* 0x0000001819008223 */ /* 0x000fe20000010000 */
[----:B------:R-:W-:Y:S02]  /*38e0*/  @!P0 HADD2.F32 R25, -RZ, R7.H0_H0 ;  /* 0x20000007ff198230 */ /* 0x000fe40000004100 */
[--C-:B------:R-:W-:Y:S02]  /*38f0*/  @!P0 HADD2.F32 R24, -RZ, R8.reuse.H1_H1 ;  /* 0x30000008ff188230 */ /* 0x100fe40000004100 */
[----:B------:R-:W-:Y:S01]  /*3900*/  @!P0 FMUL.FTZ R30, R2, R26 ;  /* 0x0000001a021e8220 */ /* 0x000fe20000410000 */
[----:B------:R-:W-:Y:S01]  /*3910*/  @!P0 F2FP.F16.F32.PACK_AB R0, R0, R29 ;  /* 0x0000001d0000823e */ /* 0x000fe200000000ff */
[-C--:B------:R-:W-:Y:S01]  /*3920*/  @!P0 FMUL.FTZ R2, R2, R6.reuse ;  /* 0x0000000602028220 */ /* 0x080fe20000410000 */
[--C-:B------:R-:W-:Y:S02]  /*3930*/  @!P0 HADD2.F32 R7, -RZ, R3.reuse.H1_H1 ;  /* 0x30000003ff078230 */ /* 0x100fe40000004100 */
[----:B------:R-:W-:Y:S01]  /*3940*/  @!P0 FFMA.FTZ R30, R25, R6, -R30 ;  /* 0x00000006191e8223 */ /* 0x000fe2000001081e */
[----:B------:R-:W-:Y:S01]  /*3950*/  @!P0 MOV R20, R0 ;  /* 0x0000000000148202 */ /* 0x000fe20000000f00 */
[----:B------:R-:W-:Y:S02]  /*3960*/  @!P0 HADD2.F32 R6, -RZ, R8.H0_H0 ;  /* 0x20000008ff068230 */ /* 0x000fe40000004100 */
[C---:B------:R-:W-:Y:S01]  /*3970*/  @!P0 FMUL.FTZ R36, R24.reuse, R27 ;  /* 0x0000001b18248220 */ /* 0x040fe20000410000 */
[----:B------:R-:W-:Y:S02]  /*3980*/  @!P0 HADD2.F32 R8, -RZ, R3.H0_H0 ;  /* 0x20000003ff088230 */ /* 0x000fe40000004100 */
[----:B------:R-:W-:Y:S01]  /*3990*/  @!P0 FMUL.FTZ R3, R24, R4 ;  /* 0x0000000418038220 */ /* 0x000fe20000410000 */
[C---:B------:R-:W-:Y:S01]  /*39a0*/  @!P0 FMUL.FTZ R35, R7.reuse, R28 ;  /* 0x0000001c07238220 */ /* 0x040fe20000410000 */
[----:B------:R-:W-:Y:S01]  /*39b0*/  @!P0 FFMA.FTZ R24, R6, R4, -R36 ;  /* 0x0000000406188223 */ /* 0x000fe20000010824 */
[----:B------:R-:W-:Y:S01]  /*39c0*/  @!P0 FMUL.FTZ R4, R7, R5 ;  /* 0x0000000507048220 */ /* 0x000fe20000410000 */
[----:B------:R-:W-:Y:S01]  /*39d0*/  MOV R7, R116 ;  /* 0x0000007400077202 */ /* 0x000fe20000000f00 */
[----:B------:R-:W-:Y:S01]  /*39e0*/  @!P0 FFMA.FTZ R2, R26, R25, R2 ;  /* 0x000000191a028223 */ /* 0x000fe20000010002 */
[----:B------:R-:W-:Y:S01]  /*39f0*/  @!P0 FFMA.FTZ R3, R27, R6, R3 ;  /* 0x000000061b038223 */ /* 0x000fe20000010003 */
[----:B------:R-:W-:Y:S01]  /*3a00*/  MOV R6, R117 ;  /* 0x0000007500067202 */ /* 0x000fe20000000f00 */
[----:B------:R-:W-:Y:S01]  /*3a10*/  @!P0 FFMA.FTZ R35, R8, R5, -R35 ;  /* 0x0000000508238223 */ /* 0x000fe20000010823 */
[----:B------:R-:W-:Y:S01]  /*3a20*/  @!P0 FFMA.FTZ R4, R28, R8, R4 ;  /* 0x000000081c048223 */ /* 0x000fe20000010004 */
[----:B------:R-:W-:Y:S02]  /*3a30*/  @!P0 F2FP.F16.F32.PACK_AB R2, R2, R30 ;  /* 0x0000001e0202823e */ /* 0x000fe400000000ff */
[----:B------:R-:W-:Y:S02]  /*3a40*/  @!P0 F2FP.F16.F32.PACK_AB R3, R3, R24 ;  /* 0x000000180303823e */ /* 0x000fe400000000ff */
[----:B------:R-:W-:Y:S02]  /*3a50*/  @!P0 F2FP.F16.F32.PACK_AB R4, R4, R35 ;  /* 0x000000230404823e */ /* 0x000fe400000000ff */
[----:B------:R-:W-:Y:S02]  /*3a60*/  @!P0 MOV R21, R2 ;  /* 0x0000000200158202 */ /* 0x000fe40000000f00 */
[----:B------:R-:W-:Y:S02]  /*3a70*/  @!P0 MOV R22, R3 ;  /* 0x0000000300168202 */ /* 0x000fe40000000f00 */
[----:B------:R-:W-:Y:S05]  /*3a80*/  @!P0 MOV R23, R4 ;  /* 0x0000000400178202 */ /* 0x000fea0000000f00 */
[----:B------:R1:W-:Y:S02]  /*3a90*/  ST.E.128 desc[UR6][R6.64], R20 ;  /* 0x0000001406007985 */ /* 0x0003e4000c101d06 */
.L_x_1228:
[----:B------:R-:W-:Y:S05]  /*3aa0*/  BSYNC B0 ;  /* 0x0000000000007941 */ /* 0x000fea0003800000 */
.L_x_1227:
[----:B------:R-:W-:Y:S05]  /*3ab0*/  @P1 BRA `(.L_x_1226) ;  /* 0x0000000000e01947 */ /* 0x000fea0003800000 */
[----:B------:R-:W-:Y:S02]  /*3ac0*/  MOV R2, R111 ;  /* 0x0000006f00027202 */ /* 0x000fe40000000f00 */
[----:B------:R-:W-:Y:S02]  /*3ad0*/  MOV R3, R110 ;  /* 0x0000006e00037202 */ /* 0x000fe40000000f00 */
[----:B------:R-:W-:Y:S03]  /*3ae0*/  ISETP.GE.AND P0, PT, R9, R17, PT ;  /* 0x000000110900720c */ /* 0x000fe60003f06270 */
[----:B-1----:R1:W2:Y:S10]  /*3af0*/  LD.E.128 R20, desc[UR6][R2.64+0x80] ;  /* 0x0000800602147980 */ /* 0x0022b4000c101d00 */
        /* <DEDUP_REMOVED lines=52> */
.L_x_1226:
[----:B------:R-:W-:Y:S05]  /*3e40*/  BSYNC B1 ;  /* 0x0000000000017941 */ /* 0x000fea0003800000 */
.L_x_1225:
        /* <DEDUP_REMOVED lines=10> */
[C---:B-12---:R-:W-:Y:S02]  /*3ef0*/  IADD3 R6, P3, R38.reuse, R13, RZ ;  /* 0x0000000d26067210 */ /* 0x046fe40007f7e0ff */
[----:B------:R-:W-:Y:S03]  /*3f00*/  IADD3 R38, P2, R38, R34, RZ ;  /* 0x0000002226267210 */ /* 0x000fe60007f5e0ff */
[C---:B------:R-:W-:Y:S02]  /*3f10*/  IMAD.X R7, R0.reuse, 0x1, R12, P3 ;  /* 0x0000000100077824 */ /* 0x040fe400018e060c */
[----:B------:R-:W-:Y:S01]  /*3f20*/  IMAD.X R39, R0, 0x1, R33, P2 ;  /* 0x0000000100277824 */ /* 0x000fe200010e0621 */
[----:B------:R-:W-:Y:S07]  /*3f30*/  @P0 BRA `(.L_x_1232) ;  /* 0x0000000000d40947 */ /* 0x000fee0003800000 */
[C---:B------:R-:W-:Y:S02]  /*3f40*/  LEA R20, P2, R79.reuse, R111, 0x1 ;  /* 0x0000006f4f147211 */ /* 0x040fe400078408ff */
[----:B------:R-:W-:Y:S02]  /*3f50*/  ISETP.GE.AND P0, PT, R18, R17, PT ;  /* 0x000000111200720c */ /* 0x000fe40003f06270 */
[----:B------:R-:W-:Y:S06]  /*3f60*/  LEA.HI.X R21, R79, R110, R78, 0x1, P2 ;  /* 0x0000006e4f157211 */ /* 0x000fec00010f0c4e */
[----:B------:R-:W2:Y:S08]  /*3f70*/  LD.E.128 R20, desc[UR6][R20.64] ;  /* 0x0000000614147980 */ /* 0x000eb0000c101d00 */
[----:B------:R-:W3:Y:S06]  /*3f80*/  @!P0 LD.E.64 R2, desc[UR6][R6.64] ;  /* 0x0000000606028980 */ /* 0x000eec000c101b00 */
[----:B------:R-:W4:Y:S01]  /*3f90*/  @!P0 LD.E.64 R36, desc[UR6][R38.64] ;  /* 0x0000000626248980 */ /* 0x000f22000c101b00 */
[--C-:B---3--:R-:W-:Y:S01]  /*3fa0*/  @!P0 HADD2.F32 R25, -RZ, R2.reuse.H0_H0 ;  /* 0x20000002ff198230 */ /* 0x108fe20000004100 */
[----:B--2---:R-:W-:Y:S01]  /*3fb0*/  @!P0 MOV R0, R20 ;  /* 0x0000001400008202 */ /* 0x004fe20000000f00 */
[----:B------:R-:W-:Y:S01]  /*3fc0*/  @!P0 HADD2.F32 R8, -RZ, R2.H1_H1 ;  /* 0x30000002ff088230 */ /* 0x000fe20000004100 */
[----:B------:R-:W-:Y:S01]  /*3fd0*/  @!P0 MOV R24, R21 ;  /* 0x0000001500188202 */ /* 0x000fe20000000f00 */
[--C-:B------:R-:W-:Y:S02]  /*3fe0*/  @!P0 HADD2.F32 R4, -RZ, R3.reuse.H0_H0 ;  /* 0x20000003ff048230 */ /* 0x100fe40000004100 */
[----:B----4-:R-:W-:Y:S02]  /*3ff0*/  @!P0 HADD2.F32 R26, -RZ, R36.H0_H0 ;  /* 0x20000024ff1a8230 */ /* 0x010fe40000004100 */
[--C-:B------:R-:W-:Y:S02]  /*4000*/  @!P0 HADD2.F32 R2, -RZ, R0.reuse.H1_H1 ;  /* 0x30000000ff028230 */ /* 0x100fe40000004100 */
[----:B------:R-:W-:Y:S02]  /*4010*/  @!P0 HADD2.F32 R27, -RZ, R0.H0_H0 ;  /* 0x20000000ff1b8230 */ /* 0x000fe40000004100 */
        /* <DEDUP_REMOVED lines=8> */
[----:B------:R-:W-:Y:S01]  /*40a0*/  @!P0 FMUL.FTZ R36, R2, R28 ;  /* 0x0000001c02248220 */ /* 0x000fe20000410000 */
[----:B------:R-:W-:Y:S01]  /*40b0*/  @!P0 HADD2.F32 R5, -RZ, R3.H1_H1 ;  /* 0x30000003ff058230 */ /* 0x000fe20000004100 */
[----:B------:R-:W-:Y:S01]  /*40c0*/  @!P0 MOV R3, R23 ;  /* 0x0000001700038202 */ /* 0x000fe20000000f00 */
[----:B------:R-:W-:Y:S01]  /*40d0*/  @!P0 HADD2.F32 R29, -RZ, R37.H0_H0 ;  /* 0x20000025ff1d8230 */ /* 0x000fe20000004100 */
[----:B------:R-:W-:Y:S01]  /*40e0*/  @!P0 F2FP.F16.F32.PACK_AB R0, R0, R35 ;  /* 0x000000230000823e */ /* 0x000fe200000000ff */
[--C-:B------:R-:W-:Y:S02]  /*40f0*/  @!P0 HADD2.F32 R26, -RZ, R25.reuse.H1_H1 ;  /* 0x30000019ff1a8230 */ /* 0x100fe40000004100 */
[-C--:B------:R-:W-:Y:S01]  /*4100*/  @!P0 FFMA.FTZ R36, R27, R8.reuse, -R36 ;  /* 0x000000081b248223 */ /* 0x080fe20000010824 */
[----:B------:R-:W-:Y:S01]  /*4110*/  @!P0 FMUL.FTZ R2, R2, R8 ;  /* 0x0000000802028220 */ /* 0x000fe20000410000 */
[----:B------:R-:W-:Y:S01]  /*4120*/  @!P0 MOV R20, R0 ;  /* 0x0000000000148202 */ /* 0x000fe20000000f00 */
[----:B------:R-:W-:Y:S02]  /*4130*/  @!P0 HADD2.F32 R8, -RZ, R25.H0_H0 ;  /* 0x20000019ff088230 */ /* 0x000fe40000004100 */
[----:B------:R-:W-:Y:S01]  /*4140*/  @!P0 FMUL.FTZ R40, R26, R29 ;  /* 0x0000001d1a288220 */ /* 0x000fe20000410000 */
[----:B------:R-:W-:Y:S02]  /*4150*/  @!P0 HADD2.F32 R24, -RZ, R3.H1_H1 ;  /* 0x30000003ff188230 */ /* 0x000fe40000004100 */
[----:B------:R-:W-:Y:S01]  /*4160*/  @!P0 FFMA.FTZ R2, R28, R27, R2 ;  /* 0x0000001b1c028223 */ /* 0x000fe20000010002 */
[----:B------:R-:W-:Y:S02]  /*4170*/  @!P0 HADD2.F32 R30, -RZ, R37.H1_H1 ;  /* 0x30000025ff1e8230 */ /* 0x000fe40000004100 */
[----:B------:R-:W-:Y:S02]  /*4180*/  @!P0 HADD2.F32 R25, -RZ, R3.H0_H0 ;  /* 0x20000003ff198230 */ /* 0x000fe40000004100 */
[----:B------:R-:W-:Y:S01]  /*4190*/  @!P0 FMUL.FTZ R3, R26, R4 ;  /* 0x000000041a038220 */ /* 0x000fe20000410000 */
[----:B------:R-:W-:Y:S01]  /*41a0*/  @!P0 F2FP.F16.F32.PACK_AB R2, R2, R36 ;  /* 0x000000240202823e */ /* 0x000fe200000000ff */
[----:B------:R-:W-:Y:S01]  /*41b0*/  @!P0 FFMA.FTZ R26, R8, R4, -R40 ;  /* 0x00000004081a8223 */ /* 0x000fe20000010828 */
[C---:B------:R-:W-:Y:S01]  /*41c0*/  @!P0 FMUL.FTZ R37, R24.reuse, R30 ;  /* 0x0000001e18258220 */ /* 0x040fe20000410000 */
[----:B------:R-:W-:Y:S01]  /*41d0*/  @!P0 FMUL.FTZ R4, R24, R5 ;  /* 0x0000000518048220 */ /* 0x000fe20000410000 */
[----:B------:R-:W-:Y:S01]  /*41e0*/  LEA R24, P2, R237, R117, 0x1 ;  /* 0x00000075ed187211 */ /* 0x000fe200078408ff */
[----:B------:R-:W-:Y:S01]  /*41f0*/  @!P0 FFMA.FTZ R3, R29, R8, R3 ;  /* 0x000000081d038223 */ /* 0x000fe20000010003 */
[----:B------:R-:W-:Y:S01]  /*4200*/  @!P0 MOV R21, R2 ;  /* 0x0000000200158202 */ /* 0x000fe20000000f00 */
[----:B------:R-:W-:Y:S01]  /*4210*/  @!P0 FFMA.FTZ R37, R25, R5, -R37 ;  /* 0x0000000519258223 */ /* 0x000fe20000010825 */
[----:B------:R-:W-:Y:S01]  /*4220*/  @!P0 FFMA.FTZ R4, R30, R25, R4 ;  /* 0x000000191e048223 */ /* 0x000fe20000010004 */
[----:B------:R-:W-:Y:S02]  /*4230*/  LEA.HI.X R25, R237, R116, R238, 0x1, P2 ;  /* 0x00000074ed197211 */ /* 0x000fe400010f0cee */
[----:B------:R-:W-:Y:S02]  /*4240*/  @!P0 F2FP.F16.F32.PACK_AB R3, R3, R26 ;  /* 0x0000001a0303823e */ /* 0x000fe400000000ff */
[----:B------:R-:W-:Y:S02]  /*4250*/  @!P0 F2FP.F16.F32.PACK_AB R4, R4, R37 ;  /* 0x000000250404823e */ /* 0x000fe400000000ff */
[----:B------:R-:W-:Y:S02]  /*4260*/  @!P0 MOV R22, R3 ;  /* 0x0000000300168202 */ /* 0x000fe40000000f00 */
[----:B------:R-:W-:Y:S05]  /*4270*/  @!P0 MOV R23, R4 ;  /* 0x0000000400178202 */ /* 0x000fea0000000f00 */
[----:B------:R1:W-:Y:S02]  /*4280*/  ST.E.128 desc[UR6][R24.64], R20 ;  /* 0x0000001418007985 */ /* 0x0003e4000c101d06 */
.L_x_1232:
[----:B------:R-:W-:Y:S05]  /*4290*/  BSYNC B0 ;  /* 0x0000000000007941 */ /* 0x000fea0003800000 */
.L_x_1231:
[----:B------:R-:W-:Y:S05]  /*42a0*/  @P1 BRA `(.L_x_1230) ;  /* 0x0000000000d41947 */ /* 0x000fea0003800000 */
[----:B-1----:R-:W-:Y:S02]  /*42b0*/  LEA R20, P1, R81, R111, 0x1 ;  /* 0x0000006f51147211 */ /* 0x002fe400078208ff */
        /* <DEDUP_REMOVED lines=12> */
[----:B------:R-:W-:Y:S02]  /*4380*/  @!P0 HADD2.F32 R5, -RZ, R3.H1_H1 ;  /* 0x30000003ff058230 */ /* 0x000fe40000004100 */
[----:B------:R-:W-:Y:S02]  /*4390*/  @!P0 HADD2.F32 R25, -RZ, R0.H0_H0 ;  /* 0x20000000ff198230 */ /* 0x000fe40000004100 */
[C---:B------:R-:W-:Y:S01]  /*43a0*/  @!P0 FMUL.FTZ R3, R2.reuse, R24 ;  /* 0x0000001802038220 */ /* 0x040fe20000410000 */
[----:B------:R-:W-:Y:S02]  /*43b0*/  @!P0 HADD2.F32 R26, -RZ, R28.H1_H1 ;  /* 0x3000001cff1a8230 */ /* 0x000fe40000004100 */
[-C--:B------:R-:W-:Y:S01]  /*43c0*/  @!P0 FMUL.FTZ R0, R2, R8.reuse ;  /* 0x0000000802008220 */ /* 0x080fe20000410000 */
[--C-:B------:R-:W-:Y:S02]  /*43d0*/  @!P0 HADD2.F32 R27, -RZ, R29.reuse.H0_H0 ;  /* 0x2000001dff1b8230 */ /* 0x100fe40000004100 */
[----:B------:R-:W-:Y:S02]  /*43e0*/  @!P0 HADD2.F32 R28, -RZ, R29.H1_H1 ;  /* 0x3000001dff1c8230 */ /* 0x000fe40000004100 */
[----:B------:R-:W-:Y:S01]  /*43f0*/  @!P0 FFMA.FTZ R29, R25, R8, -R3 ;  /* 0x00000008191d8223 */ /* 0x000fe20000010803 */
[----:B------:R-:W-:Y:S01]  /*4400*/  @!P0 MOV R8, R22 ;  /* 0x0000001600088202 */ /* 0x000fe20000000f00 */
[--C-:B------:R-:W-:Y:S01]  /*4410*/  @!P0 HADD2.F32 R2, -RZ, R7.reuse.H1_H1 ;  /* 0x30000007ff028230 */ /* 0x100fe20000004100 */
[----:B------:R-:W-:Y:S01]  /*4420*/  @!P0 MOV R3, R23 ;  /* 0x0000001700038202 */ /* 0x000fe20000000f00 */
[----:B------:R-:W-:Y:S01]  /*4430*/  @!P0 FFMA.FTZ R0, R24, R25, R0 ;  /* 0x0000001918008223 */ /* 0x000fe20000010000 */
[----:B------:R-:W-:Y:S02]  /*4440*/  @!P0 HADD2.F32 R25, -RZ, R7.H0_H0 ;  /* 0x20000007ff198230 */ /* 0x000fe40000004100 */
[----:B------:R-:W-:Y:S01]  /*4450*/  @!P0 FMUL.FTZ R30, R2, R26 ;  /* 0x0000001a021e8220 */ /* 0x000fe20000410000 */
[--C-:B------:R-:W-:Y:S01]  /*4460*/  @!P0 HADD2.F32 R24, -RZ, R8.reuse.H1_H1 ;  /* 0x30000008ff188230 */ /* 0x100fe20000004100 */
[----:B------:R-:W-:Y:S01]  /*4470*/  @!P0 F2FP.F16.F32.PACK_AB R0, R0, R29 ;  /* 0x0000001d0000823e */ /* 0x000fe200000000ff */
[-C--:B------:R-:W-:Y:S01]  /*4480*/  @!P0 FMUL.FTZ R2, R2, R6.reuse ;  /* 0x0000000602028220 */ /* 0x080fe20000410000 */
[----:B------:R-:W-:Y:S01]  /*4490*/  @!P0 FFMA.FTZ R30, R25, R6, -R30 ;  /* 0x00000006191e8223 */ /* 0x000fe2000001081e */
[----:B------:R-:W-:Y:S01]  /*44a0*/  @!P0 HADD2.F32 R6, -RZ, R8.H0_H0 ;  /* 0x20000008ff068230 */ /* 0x000fe20000004100 */
[----:B------:R-:W-:Y:S01]  /*44b0*/  @!P0 MOV R20, R0 ;  /* 0x0000000000148202 */ /* 0x000fe20000000f00 */
[--C-:B------:R-:W-:Y:S02]  /*44c0*/  @!P0 HADD2.F32 R7, -RZ, R3.reuse.H1_H1 ;  /* 0x30000003ff078230 */ /* 0x100fe40000004100 */
[C---:B------:R-:W-:Y:S01]  /*44d0*/  @!P0 FMUL.FTZ R36, R24.reuse, R27 ;  /* 0x0000001b18248220 */ /* 0x040fe20000410000 */
[----:B------:R-:W-:Y:S02]  /*44e0*/  @!P0 HADD2.F32 R8, -RZ, R3.H0_H0 ;  /* 0x20000003ff088230 */ /* 0x000fe40000004100 */
[-C--:B------:R-:W-:Y:S01]  /*44f0*/  @!P0 FMUL.FTZ R3, R24, R4.reuse ;  /* 0x0000000418038220 */ /* 0x080fe20000410000 */
[----:B------:R-:W-:Y:S01]  /*4500*/  @!P0 FFMA.FTZ R2, R26, R25, R2 ;  /* 0x000000191a028223 */ /* 0x000fe20000010002 */
[----:B------:R-:W-:Y:S01]  /*4510*/  @!P0 FFMA.FTZ R24, R6, R4, -R36 ;  /* 0x0000000406188223 */ /* 0x000fe20000010824 */
[C---:B------:R-:W-:Y:S01]  /*4520*/  @!P0 FMUL.FTZ R35, R7.reuse, R28 ;  /* 0x0000001c07238220 */ /* 0x040fe20000410000 */
[----:B------:R-:W-:Y:S01]  /*4530*/  @!P0 FMUL.FTZ R4, R7, R5 ;  /* 0x0000000507048220 */ /* 0x000fe20000410000 */
[----:B------:R-:W-:Y:S01]  /*4540*/  @!P0 FFMA.FTZ R3, R27, R6, R3 ;  /* 0x000000061b038223 */ /* 0x000fe20000010003 */
[----:B------:R-:W-:Y:S01]  /*4550*/  LEA R6, P1, R73, R117, 0x1 ;  /* 0x0000007549067211 */ /* 0x000fe200078208ff */
[----:B------:R-:W-:Y:S01]  /*4560*/  @!P0 FFMA.FTZ R35, R8, R5, -R35 ;  /* 0x0000000508238223 */ /* 0x000fe20000010823 */
[----:B------:R-:W-:Y:S01]  /*4570*/  @!P0 F2FP.F16.F32.PACK_AB R2, R2, R30 ;  /* 0x0000001e0202823e */ /* 0x000fe200000000ff */
[----:B------:R-:W-:Y:S01]  /*4580*/  @!P0 FFMA.FTZ R4, R28, R8, R4 ;  /* 0x000000081c048223 */ /* 0x000fe20000010004 */
[----:B------:R-:W-:Y:S02]  /*4590*/  @!P0 F2FP.F16.F32.PACK_AB R3, R3, R24 ;  /* 0x000000180303823e */ /* 0x000fe400000000ff */
[----:B------:R-:W-:Y:S02]  /*45a0*/  LEA.HI.X R7, R73, R116, R72, 0x1, P1 ;  /* 0x0000007449077211 */ /* 0x000fe400008f0c48 */
[----:B------:R-:W-:Y:S02]  /*45b0*/  @!P0 F2FP.F16.F32.PACK_AB R4, R4, R35 ;  /* 0x000000230404823e */ /* 0x000fe400000000ff */
[----:B------:R-:W-:Y:S02]  /*45c0*/  @!P0 MOV R21, R2 ;  /* 0x0000000200158202 */ /* 0x000fe40000000f00 */
[----:B------:R-:W-:Y:S02]  /*45d0*/  @!P0 MOV R22, R3 ;  /* 0x0000000300168202 */ /* 0x000fe40000000f00 */
[----:B------:R-:W-:Y:S05]  /*45e0*/  @!P0 MOV R23, R4 ;  /* 0x0000000400178202 */ /* 0x000fea0000000f00 */
[----:B------:R3:W-:Y:S02]  /*45f0*/  ST.E.128 desc[UR6][R6.64], R20 ;  /* 0x0000001406007985 */ /* 0x0007e4000c101d06 */
.L_x_1230:
[----:B------:R-:W-:Y:S05]  /*4600*/  BSYNC B1 ;  /* 0x0000000000017941 */ /* 0x000fea0003800000 */
.L_x_1229:
        /* <DEDUP_REMOVED lines=10> */
[C---:B-123--:R-:W-:Y:S02]  /*46b0*/  IADD3 R6, P3, R38.reuse, R13, RZ ;  /* 0x0000000d26067210 */ /* 0x04efe40007f7e0ff */
        /* <DEDUP_REMOVED lines=57> */
.L_x_1236:
[----:B------:R-:W-:Y:S05]  /*4a50*/  BSYNC B0 ;  /* 0x0000000000007941 */ /* 0x000fea0003800000 */
.L_x_1235:
        /* <DEDUP_REMOVED lines=54> */
.L_x_1234:
[----:B------:R-:W-:Y:S05]  /*4dc0*/  BSYNC B1 ;  /* 0x0000000000017941 */ /* 0x000fea0003800000 */
.L_x_1233:
        /* <DEDUP_REMOVED lines=10> */
[C---:B-1234-:R-:W-:Y:S02]  /*4e70*/  IADD3 R6, P3, R38.reuse, R13, RZ ;  /* 0x0000000d26067210 */ /* 0x05efe40007f7e0ff */
[----:B------:R-:W-:Y:S03]  /*4e80*/  IADD3 R38, P2, R38, R34, RZ ;  /* 0x0000002226267210 */ /* 0x000fe60007f5e0ff */
[C---:B------:R-:W-:Y:S02]  /*4e90*/  IMAD.X R7, R0.reuse, 0x1, R12, P3 ;  /* 0x0000000100077824 */ /* 0x040fe400018e060c */
[----:B------:R-:W-:Y:S01]  /*4ea0*/  IMAD.X R39, R0, 0x1, R33, P2 ;  /* 0x0000000100277824 */ /* 0x000fe200010e0621 */
[----:B------:R-:W-:Y:S07]  /*4eb0*/  @P0 BRA `(.L_x_1240) ;  /* 0x0000000000ec0947 */ /* 0x000fee0003800000 */
[----:B------:R-:W-:Y:S01]  /*4ec0*/  IMAD R0, R203, 0x60, RZ ;  /* 0x00000060cb007824 */ /* 0x000fe200078e02ff */
[----:B------:R-:W-:Y:S02]  /*4ed0*/  MOV R2, R111 ;  /* 0x0000006f00027202 */ /* 0x000fe40000000f00 */
[----:B------:R-:W-:Y:S02]  /*4ee0*/  MOV R3, R110 ;  /* 0x0000006e00037202 */ /* 0x000fe40000000f00 */
[----:B------:R-:W-:Y:S02]  /*4ef0*/  ISETP.GE.AND P0, PT, R18, R17, PT ;  /* 0x000000111200720c */ /* 0x000fe40003f06270 */
[----:B------:R-:W-:Y:S01]  /*4f00*/  MOV R41, R116 ;  /* 0x0000007400297202 */ /* 0x000fe20000000f00 */
[----:B------:R-:W-:Y:S05]  /*4f10*/  IMAD.WIDE.U32 R2, R202, 0x60, R2 ;  /* 0x00000060ca027825 */ /* 0x000fea00078e0002 */
[----:B------:R-:W-:Y:S05]  /*4f20*/  IADD3 R3, R3, R0, RZ ;  /* 0x0000000003037210 */ /* 0x000fea0007ffe0ff */
        /* <DEDUP_REMOVED lines=8> */
[----:B------:R-:W-:Y:S02]  /*4fb0*/  @!P0 HADD2.F32 R27, -RZ, R0.H0_H0 ;  /* 0x20000000ff1b8230 */ /* 0x000fe40000004100 */
[----:B------:R-:W-:Y:S02]  /*4fc0*/  @!P0 HADD2.F32 R30, -RZ, R37.H1_H1 ;  /* 0x30000025ff1e8230 */ /* 0x000fe40000004100 */
[--C-:B----4-:R-:W-:Y:S02]  /*4fd0*/  @!P0 HADD2.F32 R25, -RZ, R2.reuse.H0_H0 ;  /* 0x20000002ff198230 */ /* 0x110fe40000004100 */
[----:B------:R-:W-:Y:S02]  /*4fe0*/  @!P0 HADD2.F32 R8, -RZ, R2.H1_H1 ;  /* 0x30000002ff088230 */ /* 0x000fe40000004100 */
[----:B------:R-:W-:Y:S02]  /*4ff0*/  @!P0 HADD2.F32 R2, -RZ, R0.H1_H1 ;  /* 0x30000000ff028230 */ /* 0x000fe40000004100 */
[--C-:B------:R-:W-:Y:S02]  /*5000*/  @!P0 HADD2.F32 R4, -RZ, R3.reuse.H0_H0 ;  /* 0x20000003ff048230 */ /* 0x100fe40000004100 */
[----:B------:R-:W-:Y:S01]  /*5010*/  @!P0 HADD2.F32 R5, -RZ, R3.H1_H1 ;  /* 0x30000003ff058230 */ /* 0x000fe20000004100 */
[----:B------:R-:W-:Y:S01]  /*5020*/  @!P0 MOV R3, R23 ;  /* 0x0000001700038202 */ /* 0x000fe20000000f00 */
        /* <DEDUP_REMOVED lines=8> */
[-C--:B------:R-:W-:Y:S01]  /*50b0*/  @!P0 FMUL.FTZ R2, R2, R8.reuse ;  /* 0x0000000802028220 */ /* 0x080fe20000410000 */
[--C-:B------:R-:W-:Y:S01]  /*50c0*/  @!P0 HADD2.F32 R26, -RZ, R25.reuse.H1_H1 ;  /* 0x30000019ff1a8230 */ /* 0x100fe20000004100 */
[----:B------:R-:W-:Y:S01]  /*50d0*/  @!P0 F2FP.F16.F32.PACK_AB R0, R0, R35 ;  /* 0x000000230000823e */ /* 0x000fe200000000ff */
[----:B------:R-:W-:Y:S01]  /*50e0*/  @!P0 FFMA.FTZ R36, R27, R8, -R36 ;  /* 0x000000081b248223 */ /* 0x000fe20000010824 */
[----:B------:R-:W-:Y:S02]  /*50f0*/  @!P0 HADD2.F32 R8, -RZ, R25.H0_H0 ;  /* 0x20000019ff088230 */ /* 0x000fe40000004100 */
[----:B------:R-:W-:Y:S01]  /*5100*/  @!P0 FFMA.FTZ R2, R28, R27, R2 ;  /* 0x0000001b1c028223 */ /* 0x000fe20000010002 */
[----:B------:R-:W-:Y:S01]  /*5110*/  @!P0 MOV R20, R0 ;  /* 0x0000000000148202 */ /* 0x000fe20000000f00 */
[----:B------:R-:W-:Y:S01]  /*5120*/  @!P0 FMUL.FTZ R40, R26, R29 ;  /* 0x0000001d1a288220 */ /* 0x000fe20000410000 */
[--C-:B------:R-:W-:Y:S02]  /*5130*/  @!P0 HADD2.F32 R24, -RZ, R3.reuse.H1_H1 ;  /* 0x30000003ff188230 */ /* 0x100fe40000004100 */
[----:B------:R-:W-:Y:S01]  /*5140*/  @!P0 F2FP.F16.F32.PACK_AB R2, R2, R36 ;  /* 0x000000240202823e */ /* 0x000fe200000000ff */
[----:B------:R-:W-:Y:S02]  /*5150*/  @!P0 HADD2.F32 R25, -RZ, R3.H0_H0 ;  /* 0x20000003ff198230 */ /* 0x000fe40000004100 */
[-C--:B------:R-:W-:Y:S01]  /*5160*/  @!P0 FMUL.FTZ R3, R26, R4.reuse ;  /* 0x000000041a038220 */ /* 0x080fe20000410000 */
[----:B------:R-:W-:Y:S01]  /*5170*/  @!P0 FFMA.FTZ R26, R8, R4, -R40 ;  /* 0x00000004081a8223 */ /* 0x000fe20000010828 */
[----:B------:R-:W-:Y:S01]  /*5180*/  MOV R40, R117 ;  /* 0x0000007500287202 */ /* 0x000fe20000000f00 */
[C---:B------:R-:W-:Y:S01]  /*5190*/  @!P0 FMUL.FTZ R4, R24.reuse, R5 ;  /* 0x0000000518048220 */ /* 0x040fe20000410000 */
[----:B------:R-:W-:Y:S01]  /*51a0*/  @!P0 MOV R21, R2 ;  /* 0x0000000200158202 */ /* 0x000fe20000000f00 */
[----:B------:R-:W-:Y:S01]  /*51b0*/  @!P0 FMUL.FTZ R37, R24, R30 ;  /* 0x0000001e18258220 */ /* 0x000fe20000410000 */
[----:B------:R-:W-:Y:S01]  /*51c0*/  @!P0 FFMA.FTZ R3, R29, R8, R3 ;  /* 0x000000081d038223 */ /* 0x000fe20000010003 */
[----:B------:R-:W-:Y:S01]  /*51d0*/  @!P0 FFMA.FTZ R4, R30, R25, R4 ;  /* 0x000000191e048223 */ /* 0x000fe20000010004 */
[----:B------:R-:W-:Y:S04]  /*51e0*/  IMAD.WIDE.U32 R40, R44, 0x60, R40 ;  /* 0x000000602c287825 */ /* 0x000fe800078e0028 */
[----:B------:R-:W-:Y:S01]  /*51f0*/  @!P0 FFMA.FTZ R37, R25, R5, -R37 ;  /* 0x0000000519258223 */ /* 0x000fe20000010825 */
[----:B------:R-:W-:Y:S01]  /*5200*/  @!P0 F2FP.F16.F32.PACK_AB R3, R3, R26 ;  /* 0x0000001a0303823e */ /* 0x000fe200000000ff */
[----:B------:R-:W-:Y:S03]  /*5210*/  IMAD R5, R45, 0x60, RZ ;  /* 0x000000602d057824 */ /* 0x000fe600078e02ff */
[----:B------:R-:W-:Y:S02]  /*5220*/  @!P0 F2FP.F16.F32.PACK_AB R4, R4, R37 ;  /* 0x000000250404823e */ /* 0x000fe400000000ff */
[----:B------:R-:W-:Y:S02]  /*5230*/  @!P0 MOV R22, R3 ;  /* 0x0000000300168202 */ /* 0x000fe40000000f00 */
[----:B------:R-:W-:Y:S02]  /*5240*/  IADD3 R41, R41, R5, RZ ;  /* 0x0000000529297210 */ /* 0x000fe40007ffe0ff */
[----:B------:R-:W-:Y:S05]  /*5250*/  @!P0 MOV R23, R4 ;  /* 0x0000000400178202 */ /* 0x000fea0000000f00 */
[----:B------:R1:W-:Y:S02]  /*5260*/  ST.E.128 desc[UR6][R40.64], R20 ;  /* 0x0000001428007985 */ /* 0x0003e4000c101d06 */
.L_x_1240:
[----:B------:R-:W-:Y:S05]  /*5270*/  BSYNC B0 ;  /* 0x0000000000007941 */ /* 0x000fea0003800000 */
.L_x_1239:
        /* <DEDUP_REMOVED lines=54> */
.L_x_1238:
[----:B------:R-:W-:Y:S05]  /*55e0*/  BSYNC B1 ;  /* 0x0000000000017941 */ /* 0x000fea0003800000 */
.L_x_1237:
        /* <DEDUP_REMOVED lines=68> */
.L_x_1244:
[----:B------:R-:W-:Y:S05]  /*5a30*/  BSYNC B0 ;  /* 0x0000000000007941 */ /* 0x000fea0003800000 */
.L_x_1243:
        /* <DEDUP_REMOVED lines=54> */
.L_x_1242:
[----:B------:R-:W-:Y:S05]  /*5da0*/  BSYNC B1 ;  /* 0x0000000000017941 */ /* 0x000fea0003800000 */
.L_x_1241:
        /* <DEDUP_REMOVED lines=74> */
.L_x_1248:
[----:B------:R-:W-:Y:S05]  /*6250*/  BSYNC B0 ;  /* 0x0000000000007941 */ /* 0x000fea0003800000 */
.L_x_1247:
        /* <DEDUP_REMOVED lines=54> */
.L_x_1246:
[----:B------:R-:W-:Y:S05]  /*65c0*/  BSYNC B1 ;  /* 0x0000000000017941 */ /* 0x000fea0003800000 */
.L_x_1245:
        /* <DEDUP_REMOVED lines=74> */
.L_x_1252:
[----:B------:R-:W-:Y:S05]  /*6a70*/  BSYNC B0 ;  /* 0x0000000000007941 */ /* 0x000fea0003800000 */
.L_x_1251:
        /* <DEDUP_REMOVED lines=54> */
.L_x_1250:
[----:B------:R-:W-:Y:S05]  /*6de0*/  BSYNC B1 ;  /* 0x0000000000017941 */ /* 0x000fea0003800000 */
.L_x_1249:
        /* <DEDUP_REMOVED lines=74> */
.L_x_1256:
[----:B------:R-:W-:Y:S05]  /*7290*/  BSYNC B0 ;  /* 0x0000000000007941 */ /* 0x000fea0003800000 */
.L_x_1255:
        /* <DEDUP_REMOVED lines=11> */
[----:B------:R-:W-:Y:S02]  /*7350*/  @!P0 HADD2.F32 R4, -RZ, R3.H0_H0 ;  /* 0x20000003ff048230 */ /* 0x000fe40000004100 */
        /* <DEDUP_REMOVED lines=17> */
[-C--:B------:R-:W-:Y:S01]  /*7470*/  @!P0 FMUL.FTZ R2, R2, R6.reuse ;  /* 0x0000000602028220 */ /* 0x080fe20000410000 */
[----:B------:R-:W-:Y:S01]  /*7480*/  @!P0 FFMA.FTZ R29, R24, R6, -R29 ;  /* 0x00000006181d8223 */ /* 0x000fe2000001081d */
[----:B------:R-:W-:Y:S01]  /*7490*/  @!P0 MOV R20, R0 ;  /* 0x0000000000148202 */ /* 0x000fe20000000f00 */
[----:B------:R-:W-:Y:S02]  /*74a0*/  @!P0 HADD2.F32 R6, -RZ, R8.H0_H0 ;  /* 0x20000008ff068230 */ /* 0x000fe40000004100 */
[----:B------:R-:W-:Y:S01]  /*74b0*/  @!P0 FMUL.FTZ R35, R17, R26 ;  /* 0x0000001a11238220 */ /* 0x000fe20000410000 */
[----:B------:R-:W-:Y:S02]  /*74c0*/  @!P0 HADD2.F32 R7, -RZ, R3.H1_H1 ;  /* 0x30000003ff078230 */ /* 0x000fe40000004100 */
[----:B------:R-:W-:Y:S01]  /*74d0*/  @!P0 FFMA.FTZ R2, R25, R24, R2 ;  /* 0x0000001819028223 */ /* 0x000fe20000010002 */
[----:B------:R-:W-:Y:S02]  /*74e0*/  @!P0 HADD2.F32 R27, -RZ, R27.H1_H1 ;  /* 0x3000001bff1b8230 */ /* 0x000fe40000004100 */
[----:B------:R-:W-:Y:S02]  /*74f0*/  @!P0 HADD2.F32 R8, -RZ, R3.H0_H0 ;  /* 0x20000003ff088230 */ /* 0x000fe40000004100 */
[-C--:B------:R-:W-:Y:S01]  /*7500*/  @!P0 FMUL.FTZ R3, R17, R4.reuse ;  /* 0x0000000411038220 */ /* 0x080fe20000410000 */
[----:B------:R-:W-:Y:S01]  /*7510*/  @!P0 F2FP.F16.F32.PACK_AB R2, R2, R29 ;  /* 0x0000001d0202823e */ /* 0x000fe200000000ff */
[----:B------:R-:W-:Y:S01]  /*7520*/  @!P0 FFMA.FTZ R17, R6, R4, -R35 ;  /* 0x0000000406118223 */ /* 0x000fe20000010823 */
[C---:B------:R-:W-:Y:S01]  /*7530*/  @!P0 FMUL.FTZ R30, R7.reuse, R27 ;  /* 0x0000001b071e8220 */ /* 0x040fe20000410000 */
[----:B------:R-:W-:Y:S01]  /*7540*/  @!P0 FMUL.FTZ R4, R7, R5 ;  /* 0x0000000507048220 */ /* 0x000fe20000410000 */
[----:B------:R-:W-:Y:S01]  /*7550*/  @!P0 MOV R21, R2 ;  /* 0x0000000200158202 */ /* 0x000fe20000000f00 */
[----:B------:R-:W-:Y:S01]  /*7560*/  @!P0 FFMA.FTZ R3, R26, R6, R3 ;  /* 0x000000061a038223 */ /* 0x000fe20000010003 */
[----:B------:R-:W-:Y:S01]  /*7570*/  LEA R6, P1, R172, R117, 0x1 ;  /* 0x00000075ac067211 */ /* 0x000fe200078208ff */
[----:B------:R-:W-:Y:S01]  /*7580*/  @!P0 FFMA.FTZ R30, R8, R5, -R30 ;  /* 0x00000005081e8223 */ /* 0x000fe2000001081e */
[----:B------:R-:W-:Y:S02]  /*7590*/  @!P0 FFMA.FTZ R4, R27, R8, R4 ;  /* 0x000000081b048223 */ /* 0x000fe40000010004 */
[----:B------:R-:W-:Y:S02]  /*75a0*/  @!P0 F2FP.F16.F32.PACK_AB R3, R3, R17 ;  /* 0x000000110303823e */ /* 0x000fe400000000ff */
[----:B------:R-:W-:Y:S02]  /*75b0*/  LEA.HI.X R7, R172, R116, R67, 0x1, P1 ;  /* 0x00000074ac077211 */ /* 0x000fe400008f0c43 */
[----:B------:R-:W-:Y:S02]  /*75c0*/  @!P0 F2FP.F16.F32.PACK_AB R4, R4, R30 ;  /* 0x0000001e0404823e */ /* 0x000fe400000000ff */
[----:B------:R-:W-:Y:S02]  /*75d0*/  @!P0 MOV R22, R3 ;  /* 0x0000000300168202 */ /* 0x000fe40000000f00 */
[----:B------:R-:W-:Y:S05]  /*75e0*/  @!P0 MOV R23, R4 ;  /* 0x0000000400178202 */ /* 0x000fea0000000f00 */
[----:B------:R1:W-:Y:S02]  /*75f0*/  ST.E.128 desc[UR6][R6.64], R20 ;  /* 0x0000001406007985 */ /* 0x0003e4000c101d06 */
.L_x_1254:
[----:B------:R-:W-:Y:S05]  /*7600*/  BSYNC B1 ;  /* 0x0000000000017941 */ /* 0x000fea0003800000 */
.L_x_1253:
[----:B------:R-:W2:Y:S01]  /*7610*/  LD.E R0, desc[UR6][R10.64+0xd0] ;  /* 0x0000d0060a007980 */ /* 0x000ea2000c101900 */
[----:B------:R-:W-:Y:S02]  /*7620*/  IMAD.MOV.U32 R2, RZ, RZ, R13 ;  /* 0x000000ffff027224 */ /* 0x000fe400078e000d */
[----:B------:R-:W-:Y:S02]  /*7630*/  IMAD.MOV.U32 R3, RZ, RZ, R12 ;  /* 0x000000ffff037224 */ /* 0x000fe400078e000c */
[----:B------:R-:W-:Y:S02]  /*7640*/  IMAD.MOV.U32 R35, RZ, RZ, R33 ;  /* 0x000000ffff237224 */ /* 0x000fe400078e0021 */
[----:B--2---:R-:W-:Y:S05]  /*7650*/  IMAD.U32 R0, R0, -0x40, RZ ;  /* 0xffffffc000007824 */ /* 0x004fea00078e00ff */
[C---:B------:R-:W-:Y:S02]  /*7660*/  LEA R13, P1, R0.reuse, R2, 0x1 ;  /* 0x00000002000d7211 */ /* 0x040fe400078208ff */
[C---:B------:R-:W-:Y:S02]  /*7670*/  LEA R34, P0, R0.reuse, R34, 0x1 ;  /* 0x0000002200227211 */ /* 0x040fe400078008ff */
[C---:B------:R-:W-:Y:S02]  /*7680*/  LEA.HI.X.SX32 R12, R0.reuse, R3, 0x1, P1 ;  /* 0x00000003000c7211 */ /* 0x040fe400008f0eff */
[----:B------:R-:W-:Y:S01]  /*7690*/  LEA.HI.X.SX32 R33, R0, R35, 0x1, P0 ;  /* 0x0000002300217211 */ /* 0x000fe200000f0eff */
[----:B------:R-:W-:Y:S05]  /*76a0*/  BRA `(.L_x_1257) ;  /* 0x0000007400e87947 */ /* 0x000fea0003800000 */
.L_x_1224:
[----:B------:R-:W-:Y:S04]  /*76b0*/  BSSY B2, `(.L_x_1258) ;  /* 0x00000d0000027945 */ /* 0x000fe80003800000 */
[----:B------:R-:W-:Y:S05]  /*76c0*/  @!P6 BRA `(.L_x_1259) ;  /* 0x0000000c0038e947 */ /* 0x000fea0003800000 */
[----:B-----5:R-:W-:Y:S01]  /*76d0*/  ISETP.GE.AND P0, PT, R18, R163, PT ;  /* 0x000000a31200720c */ /* 0x020fe20003f06270 */
[----:B------:R-:W-:Y:S11]  /*76e0*/  BSSY B1, `(.L_x_1260) ;  /* 0x0000066000017945 */ /* 0x000ff60003800000 */
[----:B------:R-:W-:Y:S01]  /*76f0*/  @!UPT UIADD3 URZ, URZ, URZ, URZ ;  /* 0x0000003f3f3ff290 */ /* 0x000fe2000fffe03f */
[----:B------:R-:W-:Y:S05]  /*7700*/  @P0 BRA `(.L_x_1261) ;  /* 0x00000004008c0947 */ /* 0x000fea0003800000 */
[----:B------:R-:W-:Y:S01]  /*7710*/  ISETP.GE.AND P0, PT, R18, R17, PT ;  /* 0x000000111200720c */ /* 0x000fe20003f06270 */
[----:B------:R-:W-:Y:S01]  /*7720*/  IMAD.MOV.U32 R4, RZ, RZ, R111 ;  /* 0x000000ffff047224 */ /* 0x000fe200078e006f */
[----:B------:R-:W-:Y:S01]  /*7730*/  BSSY B0, `(.L_x_1262) ;  /* 0x000005f000007945 */ /* 0x000fe20003800000 */
[----:B------:R-:W-:Y:S01]  /*7740*/  IMAD.MOV.U32 R5, RZ, RZ, R110 ;  /* 0x000000ffff057224 */ /* 0x000fe200078e006e */
[----:B------:R-:W-:Y:S02]  /*7750*/  MOV R216, R117 ;  /* 0x0000007500d87202 */ /* 0x000fe40000000f00 */
[----:B------:R-:W-:Y:S02]  /*7760*/  MOV R217, R116 ;  /* 0x0000007400d97202 */ /* 0x000fe40000000f00 */
[----:B------:R1:W5:Y:S05]  /*7770*/  LD.E.128 R40, desc[UR6][R4.64] ;  /* 0x0000000604287980 */ /* 0x00036a000c101d00 */
[----:B------:R-:W-:Y:S05]  /*7780*/  @P0 BRA `(.L_x_1263) ;  /* 0x0000000400640947 */ /* 0x000fea0003800000 */
[----:B------:R-:W-:Y:S02]  /*7790*/  LEA.HI R8, R17, R17, RZ, 0x1 ;  /* 0x0000001111087211 */ /* 0x000fe400078f08ff */
[----:B------:R-:W-:Y:S02]  /*77a0*/  MOV R0, RZ ;  /* 0x000000ff00007202 */ /* 0x000fe40000000f00 */
[----:B------:R-:W-:Y:S02]  /*77b0*/  SHF.R.S32.HI R8, RZ, 0x1, R8 ;  /* 0x00000001ff087819 */ /* 0x000fe40000011408 */
[----:B------:R-:W-:Y:S02]  /*77c0*/  MOV R6, R113 ;  /* 0x0000007100067202 */ /* 0x000fe40000000f00 */
[-C--:B------:R-:W-:Y:S02]  /*77d0*/  ISETP.GE.AND P2, PT, R18, R8.reuse, PT ;  /* 0x000000081200720c */ /* 0x080fe40003f46270 */
[----:B------:R-:W-:Y:S02]  /*77e0*/  MOV R3, R8 ;  /* 0x0000000800037202 */ /* 0x000fe40000000f00 */
[----:B------:R-:W-:Y:S02]  /*77f0*/  MOV R7, R112 ;  /* 0x0000007000077202 */ /* 0x000fe40000000f00 */
[----:B-----5:R-:W-:Y:S02]  /*7800*/  MOV R26, R40 ;  /* 0x00000028001a7202 */ /* 0x020fe40000000f00 */
[----:B------:R-:W-:Y:S02]  /*7810*/  MOV R40, R42 ;  /* 0x0000002a00287202 */ /* 0x000fe40000000f00 */
[----:B------:R-:W-:Y:S03]  /*7820*/  MOV R35, R43 ;  /* 0x0000002b00237202 */ /* 0x000fe60000000f00 */
[C---:B------:R-:W-:Y:S02]  /*7830*/  @P2 IADD3 R3, -R8.reuse, RZ, RZ ;  /* 0x000000ff08032210 */ /* 0x040fe40007ffe1ff */
[----:B------:R-:W-:Y:S02]  /*7840*/  @P2 IADD3 R0, -R8, RZ, RZ ;  /* 0x000000ff08002210 */ /* 0x000fe40007ffe1ff */
[C---:B------:R-:W-:Y:S02]  /*7850*/  LEA R2, P1, R3.reuse, R4, 0x1 ;  /* 0x0000000403027211 */ /* 0x040fe400078208ff */
[C---:B------:R-:W-:Y:S02]  /*7860*/  LEA R212, P0, R0.reuse, R6, 0x1 ;  /* 0x0000000600d47211 */ /* 0x040fe400078008ff */
[----:B------:R-:W-:Y:S02]  /*7870*/  LEA.HI.X.SX32 R3, R3, R5, 0x1, P1 ;  /* 0x0000000503037211 */ /* 0x000fe400008f0eff */
[----:B------:R-:W-:Y:S02]  /*7880*/  LEA.HI.X.SX32 R213, R0, R7, 0x1, P0 ;  /* 0x0000000700d57211 */ /* 0x000fe400000f0eff */
[----:B------:R-:W-:Y:S01]  /*7890*/  MOV R0, RZ ;  /* 0x000000ff00007202 */ /* 0x000fe20000000f00 */
[----:B-1----:R1:W2:Y:S01]  /*78a0*/  LD.E.128 R4, desc[UR6][R2.64] ;  /* 0x0000000602047980 */ /* 0x0022a2000c101d00 */
[----:B------:R-:W-:Y:S07]  /*78b0*/  @P2 IADD3 R0, -R8, RZ, RZ ;  /* 0x000000ff08002210 */ /* 0x000fee0007ffe1ff */
[----:B------:R-:W3:Y:S01]  /*78c0*/  LD.E.128 R212, desc[UR6][R212.64] ;  /* 0x00000006d4d47980 */ /* 0x000ee2000c101d00 */
[----:B-1----:R-:W-:Y:S02]  /*78d0*/  MOV R2, R115 ;  /* 0x0000007300027202 */ /* 0x002fe40000000f00 */
[----:B------:R-:W-:Y:S02]  /*78e0*/  MOV R3, R114 ;  /* 0x0000007200037202 */ /* 0x000fe40000000f00 */
[C---:B------:R-:W-:Y:S04]  /*78f0*/  LEA R2, P0, R0.reuse, R2, 0x1 ;  /* 0x0000000200027211 */ /* 0x040fe800078008ff */
[----:B------:R-:W-:Y:S05]  /*7900*/  LEA.HI.X.SX32 R3, R0, R3, 0x1, P0 ;  /* 0x0000000300037211 */ /* 0x000fea00000f0eff */
[----:B------:R3:W4:Y:S02]  /*7910*/  LD.E.128 R36, desc[UR6][R2.64] ;  /* 0x0000000602247980 */ /* 0x000724000c101d00 */
[--C-:B---3--:R-:W-:Y:S01]  /*7920*/  HADD2.F32 R3, -RZ, R213.reuse.H0_H0 ;  /* 0x200000d5ff037230 */ /* 0x108fe20000004100 */
        /* <DEDUP_REMOVED lines=25> */
[----:B------:R-:W-:Y:S02]  /*7ac0*/  HADD2.F32 R21, -RZ, R20.H0_H0 ;  /* 0x20000014ff157230 */ /* 0x000fe40000004100 */
[----:B------:R-:W-:Y:S01]  /*7ad0*/  FMUL.FTZ R0, R25, R0 ;  /* 0x0000000019007220 */ /* 0x000fe20000410000 */
[----:B------:R-:W-:Y:S02]  /*7ae0*/  HADD2.F32 R2, -RZ, R212.H1_H1 ;  /* 0x300000d4ff027230 */ /* 0x000fe40000004100 */
[----:B------:R-:W-:Y:S01]  /*7af0*/  FMUL.FTZ R5, R23, R5 ;  /* 0x0000000517057220 */ /* 0x000fe20000410000 */
[----:B------:R-:W-:Y:S02]  /*7b00*/  HADD2.F32 R20, -RZ, R20.H1_H1 ;  /* 0x30000014ff147230 */ /* 0x000fe40000004100 */
[----:B------:R-:W-:Y:S01]  /*7b10*/  FMUL.FTZ R7, R21, R7 ;  /* 0x0000000715077220 */ /* 0x000fe20000410000 */
[--C-:B----4-:R-:W-:Y:S02]  /*7b20*/  HADD2.F32 R21, -RZ, R36.reuse.H0_H0 ;  /* 0x20000024ff157230 */ /* 0x110fe40000004100 */
        /* <DEDUP_REMOVED lines=18> */
[----:B------:R-:W-:Y:S01]  /*7c50*/  HADD2.F32 R22, -RZ, R40.H1_H1 ;  /* 0x30000028ff167230 */ /* 0x000fe20000004100 */
[----:B------:R-:W-:Y:S01]  /*7c60*/  F2FP.F16.F32.PACK_AB R40, R2, R0 ;  /* 0x000000000228723e */ /* 0x000fe200000000ff */
[----:B------:R-:W-:Y:S01]  /*7c70*/  HADD2.F32 R29, -RZ, R39.H0_H0 ;  /* 0x20000027ff1d7230 */ /* 0x000fe20000004100 */
[----:B------:R-:W-:Y:S01]  /*7c80*/  F2FP.F16.F32.PACK_AB R41, R4, R3 ;  /* 0x000000030429723e */ /* 0x000fe200000000ff */
[----:B------:R-:W-:Y:S02]  /*7c90*/  HADD2.F32 R23, -RZ, R35.H0_H0 ;  /* 0x20000023ff177230 */ /* 0x000fe40000004100 */
[----:B------:R-:W-:Y:S01]  /*7ca0*/  FFMA.FTZ R5, R21, R27, R5 ;  /* 0x0000001b15057223 */ /* 0x000fe20000010005 */
[----:B------:R-:W-:Y:S02]  /*7cb0*/  HADD2.F32 R30, -RZ, R39.H1_H1 ;  /* 0x30000027ff1e7230 */ /* 0x000fe40000004100 */
[----:B------:R-:W-:Y:S01]  /*7cc0*/  FFMA.FTZ R6, R22, R28, R6 ;  /* 0x0000001c16067223 */ /* 0x000fe20000010006 */
[----:B------:R-:W-:Y:S02]  /*7cd0*/  HADD2.F32 R24, -RZ, R35.H1_H1 ;  /* 0x30000023ff187230 */ /* 0x000fe40000004100 */
[----:B------:R-:W-:Y:S02]  /*7ce0*/  FFMA.FTZ R7, R23, R29, R7 ;  /* 0x0000001d17077223 */ /* 0x000fe40000010007 */
[----:B------:R-:W-:Y:S01]  /*7cf0*/  F2FP.F16.F32.PACK_AB R42, R6, R5 ;  /* 0x00000005062a723e */ /* 0x000fe200000000ff */
[----:B------:R-:W-:Y:S05]  /*7d00*/  FFMA.FTZ R8, R24, R30, R8 ;  /* 0x0000001e18087223 */ /* 0x000fea0000010008 */
[----:B------:R-:W-:Y:S02]  /*7d10*/  F2FP.F16.F32.PACK_AB R43, R8, R7 ;  /* 0x00000007082b723e */ /* 0x000fe400000000ff */
.L_x_1263:
[----:B------:R-:W-:Y:S05]  /*7d20*/  BSYNC B0 ;  /* 0x0000000000007941 */ /* 0x000fea0003800000 */
.L_x_1262:
[----:B-----5:R2:W-:Y:S02]  /*7d30*/  ST.E.128 desc[UR6][R216.64], R40 ;  /* 0x00000028d8007985 */ /* 0x0205e4000c101d06 */
.L_x_1261:
[----:B------:R-:W-:Y:S05]  /*7d40*/  BSYNC B1 ;  /* 0x0000000000017941 */ /* 0x000fea0003800000 */
.L_x_1260:
[----:B------:R-:W-:Y:S11]  /*7d50*/  ISETP.GE.AND P0, PT, R9, R163, PT ;  /* 0x000000a30900720c */ /* 0x000ff60003f06270 */
[----:B------:R-:W-:Y:S02]  /*7d60*/  @!UPT UIADD3 URZ, URZ, URZ, URZ ;  /* 0x0000003f3f3ff290 */ /* 0x000fe4000fffe03f */
[----:B------:R-:W-:Y:S05]  /*7d70*/  @P0 BRA `(.L_x_1259) ;  /* 0x00000004008c0947 */ /* 0x000fea0003800000 */
[----:B------:R-:W-:Y:S01]  /*7d80*/  ISETP.GE.AND P0, PT, R9, R17, PT ;  /* 0x000000110900720c */ /* 0x000fe20003f06270 */
[----:B------:R-:W-:Y:S01]  /*7d90*/  IMAD.MOV.U32 R20, RZ, RZ, R111 ;  /* 0x000000ffff147224 */ /* 0x000fe200078e006f */
[----:B------:R-:W-:Y:S01]  /*7da0*/  BSSY B0, `(.L_x_1264) ;  /* 0x000005f000007945 */ /* 0x000fe20003800000 */
[----:B------:R-:W-:Y:S01]  /*7db0*/  IMAD.MOV.U32 R21, RZ, RZ, R110 ;  /* 0x000000ffff157224 */ /* 0x000fe200078e006e */
[----:B--2---:R-:W-:Y:S02]  /*7dc0*/  MOV R216, R117 ;  /* 0x0000007500d87202 */ /* 0x004fe40000000f00 */
[----:B------:R-:W-:Y:S02]  /*7dd0*/  MOV R217, R116 ;  /* 0x0000007400d97202 */ /* 0x000fe40000000f00 */
[----:B------:R2:W5:Y:S05]  /*7de0*/  LD.E.128 R40, desc[UR6][R20.64+0x80] ;  /* 0x0000800614287980 */ /* 0x00056a000c101d00 */
[----:B------:R-:W-:Y:S05]  /*7df0*/  @P0 BRA `(.L_x_1265) ;  /* 0x0000000400640947 */ /* 0x000fea0003800000 */
[----:B------:R-:W-:Y:S02]  /*7e00*/  LEA.HI R0, R17, R17, RZ, 0x1 ;  /* 0x0000001111007211 */ /* 0x000fe400078f08ff */
[----:B-1----:R-:W-:Y:S02]  /*7e10*/  MOV R4, RZ ;  /* 0x000000ff00047202 */ /* 0x002fe40000000f00 */
        /* <DEDUP_REMOVED lines=14> */
[----:B--2---:R-:W-:Y:S01]  /*7f00*/  MOV R20, R115 ;  /* 0x0000007300147202 */ /* 0x004fe20000000f00 */
[----:B------:R1:W2:Y:S01]  /*7f10*/  LD.E.128 R4, desc[UR6][R2.64+0x80] ;  /* 0x0000800602047980 */ /* 0x0002a2000c101d00 */
[----:B------:R-:W-:Y:S07]  /*7f20*/  MOV R21, R114 ;  /* 0x0000007200157202 */ /* 0x000fee0000000f00 */
[----:B------:R-:W3:Y:S01]  /*7f30*/  LD.E.128 R212, desc[UR6][R212.64+0x80] ;  /* 0x00008006d4d47980 */ /* 0x000ee2000c101d00 */
[----:B-1----:R-:W-:Y:S02]  /*7f40*/  MOV R3, RZ ;  /* 0x000000ff00037202 */ /* 0x002fe40000000f00 */
[----:B------:R-:W-:Y:S04]  /*7f50*/  @P2 IADD3 R3, -R0, RZ, RZ ;  /* 0x000000ff00032210 */ /* 0x000fe80007ffe1ff */
        /* <DEDUP_REMOVED lines=67> */
.L_x_1265:
[----:B------:R-:W-:Y:S05]  /*8390*/  BSYNC B0 ;  /* 0x0000000000007941 */ /* 0x000fea0003800000 */
.L_x_1264:
[----:B-----5:R3:W-:Y:S02]  /*83a0*/  ST.E.128 desc[UR6][R216.64+0x80], R40 ;  /* 0x00008028d8007985 */ /* 0x0207e4000c101d06 */
.L_x_1259:
[----:B------:R-:W-:Y:S05]  /*83b0*/  BSYNC B2 ;  /* 0x0000000000027941 */ /* 0x000fea0003800000 */
.L_x_1258:
        /* <DEDUP_REMOVED lines=9> */
[C---:B------:R-:W-:Y:S01]  /*8450*/  LEA R6, P0, R79.reuse, R111, 0x1 ;  /* 0x0000006f4f067211 */ /* 0x040fe200078008ff */
[----:B------:R-:W-:Y:S01]  /*8460*/  BSSY B0, `(.L_x_1270) ;  /* 0x0000060000007945 */ /* 0x000fe20003800000 */
[----:B------:R-:W-:Y:S02]  /*8470*/  ISETP.GE.AND P1, PT, R18, R17, PT ;  /* 0x000000111200720c */ /* 0x000fe40003f26270 */
[----:B------:R-:W-:Y:S02]  /*8480*/  LEA.HI.X R7, R79, R110, R78, 0x1, P0 ;  /* 0x0000006e4f077211 */ /* 0x000fe400000f0c4e */
[C---:B--23--:R-:W-:Y:S03]  /*8490*/  LEA R216, P0, R237.reuse, R117, 0x1 ;  /* 0x00000075edd87211 */ /* 0x04cfe600078008ff */
[----:B------:R2:W5:Y:S01]  /*84a0*/  LD.E.128 R40, desc[UR6][R6.64] ;  /* 0x0000000606287980 */ /* 0x000562000c101d00 */
[----:B------:R-:W-:Y:S05]  /*84b0*/  LEA.HI.X R217, R237, R116, R238, 0x1, P0 ;  /* 0x00000074edd97211 */ /* 0x000fea00000f0cee */
[----:B------:R-:W-:Y:S05]  /*84c0*/  @P1 BRA `(.L_x_1271) ;  /* 0x0000000400641947 */ /* 0x000fea0003800000 */
[----:B------:R-:W-:Y:S02]  /*84d0*/  LEA.HI R0, R17, R17, RZ, 0x1 ;  /* 0x0000001111007211 */ /* 0x000fe400078f08ff */
[----:B-1----:R-:W-:Y:S02]  /*84e0*/  MOV R5, RZ ;  /* 0x000000ff00057202 */ /* 0x002fe40000000f00 */
        /* <DEDUP_REMOVED lines=12> */
[C---:B------:R-:W-:Y:S04]  /*85b0*/  LEA R212, P0, R4.reuse, R113, 0x1 ;  /* 0x0000007104d47211 */ /* 0x040fe800078008ff */
[----:B------:R-:W-:Y:S02]  /*85c0*/  LEA.HI.X R213, R4, R112, R5, 0x1, P0 ;  /* 0x0000007004d57211 */ /* 0x000fe400000f0c05 */
[----:B--2---:R1:W2:Y:S08]  /*85d0*/  LD.E.128 R4, desc[UR6][R2.64] ;  /* 0x0000000602047980 */ /* 0x0042b0000c101d00 */
[----:B------:R-:W3:Y:S01]  /*85e0*/  LD.E.128 R212, desc[UR6][R212.64] ;  /* 0x00000006d4d47980 */ /* 0x000ee2000c101d00 */
[----:B-1----:R-:W-:Y:S02]  /*85f0*/  MOV R2, RZ ;  /* 0x000000ff00027202 */ /* 0x002fe40000000f00 */
[----:B------:R-:W-:Y:S04]  /*8600*/  @P1 IADD3 R2, -R0, RZ, RZ ;  /* 0x000000ff00021210 */ /* 0x000fe80007ffe1ff */
[----:B------:R-:W-:Y:S04]  /*8610*/  IADD3 R3, P0, R156, R2, RZ ;  /* 0x000000029c037210 */ /* 0x000fe80007f1e0ff */
[----:B------:R-:W-:Y:S02]  /*8620*/  LEA.HI.X.SX32 R0, R2, R133, 0x1, P0 ;  /* 0x0000008502007211 */ /* 0x000fe400000f0eff */
[C---:B------:R-:W-:Y:S04]  /*8630*/  LEA R2, P0, R3.reuse, R115, 0x1 ;  /* 0x0000007303027211 */ /* 0x040fe800078008ff */
[----:B------:R-:W-:Y:S05]  /*8640*/  LEA.HI.X R3, R3, R114, R0, 0x1, P0 ;  /* 0x0000007203037211 */ /* 0x000fea00000f0c00 */
        /* <DEDUP_REMOVED lines=33> */
[----:B------:R-:W-:Y:S01]  /*8860*/  FMUL.FTZ R6, R22, R6 ;  /* 0x0000000616067220 */ /* 0x000fe20000410000 */
[--C-:B------:R-:W-:Y:S02]  /*8870*/  HADD2.F32 R22, -RZ, R26.reuse.H1_H1 ;  /* 0x3000001aff167230 */ /* 0x100fe40000004100 */
[----:B------:R-:W-:Y:S01]  /*8880*/  @!P1 FADD.FTZ R2, -R2, -RZ ;  /* 0x800000ff02029221 */ /* 0x000fe20000010100 */
[----:B------:R-:W-:Y:S01]  /*8890*/  FMUL.FTZ R8, R20, R8 ;  /* 0x0000000814087220 */ /* 0x000fe20000410000 */
[----:B------:R-:W-:Y:S02]  /*88a0*/  HADD2.F32 R20, -RZ, R26.H0_H0 ;  /* 0x2000001aff147230 */ /* 0x000fe40000004100 */
[--C-:B----4-:R-:W-:Y:S02]  /*88b0*/  HADD2.F32 R21, -RZ, R36.reuse.H0_H0 ;  /* 0x20000024ff157230 */ /* 0x110fe40000004100 */
[----:B------:R-:W-:Y:S01]  /*88c0*/  FMUL.FTZ R2, R24, R2 ;  /* 0x0000000218027220 */ /* 0x000fe20000410000 */
[----:B------:R-:W-:Y:S02]  /*88d0*/  HADD2.F32 R23, -RZ, R36.H1_H1 ;  /* 0x30000024ff177230 */ /* 0x000fe40000004100 */
        /* <DEDUP_REMOVED lines=24> */
.L_x_1271:
[----:B------:R-:W-:Y:S05]  /*8a60*/  BSYNC B0 ;  /* 0x0000000000007941 */ /* 0x000fea0003800000 */
.L_x_1270:
[----:B-----5:R4:W-:Y:S02]  /*8a70*/  ST.E.128 desc[UR6][R216.64], R40 ;  /* 0x00000028d8007985 */ /* 0x0209e4000c101d06 */
.L_x_1269:
[----:B------:R-:W-:Y:S05]  /*8a80*/  BSYNC B1 ;  /* 0x0000000000017941 */ /* 0x000fea0003800000 */
.L_x_1268:
        /* <DEDUP_REMOVED lines=100> */
.L_x_1273:
[----:B------:R-:W-:Y:S05]  /*90d0*/  BSYNC B0 ;  /* 0x0000000000007941 */ /* 0x000fea0003800000 */
.L_x_1272:
[----:B-----5:R3:W-:Y:S02]  /*90e0*/  ST.E.128 desc[UR6][R216.64], R40 ;  /* 0x00000028d8007985 */ /* 0x0207e4000c101d06 */
.L_x_1267:
[----:B------:R-:W-:Y:S05]  /*90f0*/  BSYNC B2 ;  /* 0x0000000000027941 */ /* 0x000fea0003800000 */
.L_x_1266:
        /* <DEDUP_REMOVED lines=106> */
.L_x_1279:
[----:B------:R-:W-:Y:S05]  /*97a0*/  BSYNC B0 ;  /* 0x0000000000007941 */ /* 0x000fea0003800000 */
.L_x_1278:
[----:B-----5:R3:W-:Y:S02]  /*97b0*/  ST.E.128 desc[UR6][R216.64], R40 ;  /* 0x00000028d8007985 */ /* 0x0207e4000c101d06 */
.L_x_1277:
[----:B------:R-:W-:Y:S05]  /*97c0*/  BSYNC B1 ;  /* 0x0000000000017941 */ /* 0x000fea0003800000 */
.L_x_1276:
        /* <DEDUP_REMOVED lines=100> */
.L_x_1281:
[----:B------:R-:W-:Y:S05]  /*9e10*/  BSYNC B0 ;  /* 0x0000000000007941 */ /* 0x000fea0003800000 */
.L_x_1280:
[----:B-----5:R3:W-:Y:S02]  /*9e20*/  ST.E.128 desc[UR6][R216.64], R40 ;  /* 0x00000028d8007985 */ /* 0x0207e4000c101d06 */
.L_x_1275:
[----:B------:R-:W-:Y:S05]  /*9e30*/  BSYNC B2 ;  /* 0x0000000000027941 */ /* 0x000fea0003800000 */
.L_x_1274:
        /* <DEDUP_REMOVED lines=9> */
[----:B--2---:R-:W-:Y:S01]  /*9ed0*/  MOV R6, R111 ;  /* 0x0000006f00067202 */ /* 0x004fe20000000f00 */
[----:B------:R-:W-:Y:S01]  /*9ee0*/  IMAD R0, R203, 0x60, RZ ;  /* 0x00000060cb007824 */ /* 0x000fe200078e02ff */
[----:B------:R-:W-:Y:S01]  /*9ef0*/  MOV R7, R110 ;  /* 0x0000006e00077202 */ /* 0x000fe20000000f00 */
[----:B------:R-:W-:Y:S01]  /*9f00*/  BSSY B0, `(.L_x_1286) ;  /* 0x0000064000007945 */ /* 0x000fe20003800000 */
[----:B------:R-:W-:Y:S02]  /*9f10*/  ISETP.GE.AND P0, PT, R18, R17, PT ;  /* 0x000000111200720c */ /* 0x000fe40003f06270 */
[----:B---34-:R-:W-:Y:S01]  /*9f20*/  MOV R216, R117 ;  /* 0x0000007500d87202 */ /* 0x018fe20000000f00 */
[----:B------:R-:W-:Y:S01]  /*9f30*/  IMAD.WIDE.U32 R6, R202, 0x60, R6 ;  /* 0x00000060ca067825 */ /* 0x000fe200078e0006 */
[----:B------:R-:W-:Y:S04]  /*9f40*/  MOV R217, R116 ;  /* 0x0000007400d97202 */ /* 0x000fe80000000f00 */
[----:B------:R-:W-:Y:S01]  /*9f50*/  IADD3 R7, R7, R0, RZ ;  /* 0x0000000007077210 */ /* 0x000fe20007ffe0ff */
[----:B------:R-:W-:Y:S02]  /*9f60*/  IMAD R0, R45, 0x60, RZ ;  /* 0x000000602d007824 */ /* 0x000fe400078e02ff */
[----:B------:R-:W-:Y:S02]  /*9f70*/  IMAD.WIDE.U32 R216, R44, 0x60, R216 ;  /* 0x000000602cd87825 */ /* 0x000fe400078e00d8 */
[----:B------:R2:W5:Y:S03]  /*9f80*/  LD.E.128 R40, desc[UR6][R6.64] ;  /* 0x0000000606287980 */ /* 0x000566000c101d00 */
[----:B------:R-:W-:Y:S01]  /*9f90*/  IADD3 R217, R217, R0, RZ ;  /* 0x00000000d9d97210 */ /* 0x000fe20007ffe0ff */
[----:B------:R-:W-:Y:S06]  /*9fa0*/  @P0 BRA `(.L_x_1287) ;  /* 0x0000000400640947 */ /* 0x000fec0003800000 */
        /* <DEDUP_REMOVED lines=89> */
.L_x_1287:
[----:B------:R-:W-:Y:S05]  /*a540*/  BSYNC B0 ;  /* 0x0000000000007941 */ /* 0x000fea0003800000 */
.L_x_1286:
[----:B-----5:R3:W-:Y:S02]  /*a550*/  ST.E.128 desc[UR6][R216.64], R40 ;  /* 0x00000028d8007985 */ /* 0x0207e4000c101d06 */
.L_x_1285:
[----:B------:R-:W-:Y:S05]  /*a560*/  BSYNC B1 ;  /* 0x0000000000017941 */ /* 0x000fea0003800000 */
.L_x_1284:
        /* <DEDUP_REMOVED lines=100> */
.L_x_1289:
[----:B------:R-:W-:Y:S05]  /*abb0*/  BSYNC B0 ;  /* 0x0000000000007941 */ /* 0x000fea0003800000 */
.L_x_1288:
[----:B-----5:R3:W-:Y:S02]  /*abc0*/  ST.E.128 desc[UR6][R216.64], R40 ;  /* 0x00000028d8007985 */ /* 0x0207e4000c101d06 */
.L_x_1283:
[----:B------:R-:W-:Y:S05]  /*abd0*/  BSYNC B2 ;  /* 0x0000000000027941 */ /* 0x000fea0003800000 */
.L_x_1282:
        /* <DEDUP_REMOVED lines=106> */
.L_x_1295:
[----:B------:R-:W-:Y:S05]  /*b280*/  BSYNC B0 ;  /* 0x0000000000007941 */ /* 0x000fea0003800000 */
.L_x_1294:
[----:B-----5:R3:W-:Y:S02]  /*b290*/  ST.E.128 desc[UR6][R216.64], R40 ;  /* 0x00000028d8007985 */ /* 0x0207e4000c101d06 */
.L_x_1293:
[----:B------:R-:W-:Y:S05]  /*b2a0*/  BSYNC B1 ;  /* 0x0000000000017941 */ /* 0x000fea0003800000 */
.L_x_1292:
        /* <DEDUP_REMOVED lines=100> */
.L_x_1297:
[----:B------:R-:W-:Y:S05]  /*b8f0*/  BSYNC B0 ;  /* 0x0000000000007941 */ /* 0x000fea0003800000 */
.L_x_1296:
[----:B-----5:R3:W-:Y:S02]  /*b900*/  ST.E.128 desc[UR6][R216.64], R40 ;  /* 0x00000028d8007985 */ /* 0x0207e4000c101d06 */
.L_x_1291:
[----:B------:R-:W-:Y:S05]  /*b910*/  BSYNC B2 ;  /* 0x0000000000027941 */ /* 0x000fea0003800000 */
.L_x_1290:
        /* <DEDUP_REMOVED lines=112> */
.L_x_1303:
[----:B------:R-:W-:Y:S05]  /*c020*/  BSYNC B0 ;  /* 0x0000000000007941 */ /* 0x000fea0003800000 */
.L_x_1302:
[----:B-----5:R3:W-:Y:S02]  /*c030*/  ST.E.128 desc[UR6][R216.64], R40 ;  /* 0x00000028d8007985 */ /* 0x0207e4000c101d06 */
.L_x_1301:
[----:B------:R-:W-:Y:S05]  /*c040*/  BSYNC B1 ;  /* 0x0000000000017941 */ /* 0x000fea0003800000 */
.L_x_1300:
        /* <DEDUP_REMOVED lines=100> */
.L_x_1305:
[----:B------:R-:W-:Y:S05]  /*c690*/  BSYNC B0 ;  /* 0x0000000000007941 */ /* 0x000fea0003800000 */
.L_x_1304:
[----:B-----5:R3:W-:Y:S02]  /*c6a0*/  ST.E.128 desc[UR6][R216.64], R40 ;  /* 0x00000028d8007985 */ /* 0x0207e4000c101d06 */
.L_x_1299:
[----:B------:R-:W-:Y:S05]  /*c6b0*/  BSYNC B2 ;  /* 0x0000000000027941 */ /* 0x000fea0003800000 */
.L_x_1298:
        /* <DEDUP_REMOVED lines=112> */
.L_x_1311:
[----:B------:R-:W-:Y:S05]  /*cdc0*/  BSYNC B0 ;  /* 0x0000000000007941 */ /* 0x000fea0003800000 */
.L_x_1310:
[----:B-----5:R3:W-:Y:S02]  /*cdd0*/  ST.E.128 desc[UR6][R216.64], R40 ;  /* 0x00000028d8007985 */ /* 0x0207e4000c101d06 */
.L_x_1309:
[----:B------:R-:W-:Y:S05]  /*cde0*/  BSYNC B1 ;  /* 0x0000000000017941 */ /* 0x000fea0003800000 */
.L_x_1308:
        /* <DEDUP_REMOVED lines=100> */
.L_x_1313:
[----:B------:R-:W-:Y:S05]  /*d430*/  BSYNC B0 ;  /* 0x0000000000007941 */ /* 0x000fea0003800000 */
.L_x_1312:
[----:B-----5:R3:W-:Y:S02]  /*d440*/  ST.E.128 desc[UR6][R216.64], R40 ;  /* 0x00000028d8007985 */ /* 0x0207e4000c101d06 */
.L_x_1307:
[----:B------:R-:W-:Y:S05]  /*d450*/  BSYNC B2 ;  /* 0x0000000000027941 */ /* 0x000fea0003800000 */
.L_x_1306:
        /* <DEDUP_REMOVED lines=14> */
[----:B------:R-:W-:Y:S01]  /*d540*/  MOV R210, R117 ;  /* 0x0000007500d27202 */ /* 0x000fe20000000f00 */
[----:B------:R-:W-:Y:S01]  /*d550*/  IMAD.WIDE.U32 R6, R202, 0xe0, R6 ;  /* 0x000000e0ca067825 */ /* 0x000fe200078e0006 */
[----:B------:R-:W-:Y:S04]  /*d560*/  MOV R211, R116 ;  /* 0x0000007400d37202 */ /* 0x000fe80000000f00 */
[----:B------:R-:W-:Y:S01]  /*d570*/  IADD3 R7, R7, R0, RZ ;  /* 0x0000000007077210 */ /* 0x000fe20007ffe0ff */
[----:B------:R-:W-:Y:S02]  /*d580*/  IMAD R0, R45, 0xe0, RZ ;  /* 0x000000e02d007824 */ /* 0x000fe400078e02ff */
[----:B------:R-:W-:Y:S02]  /*d590*/  IMAD.WIDE.U32 R210, R44, 0xe0, R210 ;  /* 0x000000e02cd27825 */ /* 0x000fe400078e00d2 */
[----:B---34-:R2:W5:Y:S03]  /*d5a0*/  LD.E.128 R40, desc[UR6][R6.64] ;  /* 0x0000000606287980 */ /* 0x018566000c101d00 */
        /* <DEDUP_REMOVED lines=91> */
.L_x_1319:
[----:B------:R-:W-:Y:S05]  /*db60*/  BSYNC B0 ;  /* 0x0000000000007941 */ /* 0x000fea0003800000 */
.L_x_1318:
[----:B-----5:R3:W-:Y:S02]  /*db70*/  ST.E.128 desc[UR6][R210.64], R40 ;  /* 0x00000028d2007985 */ /* 0x0207e4000c101d06 */
.L_x_1317:
[----:B------:R-:W-:Y:S05]  /*db80*/  BSYNC B1 ;  /* 0x0000000000017941 */ /* 0x000fea0003800000 */
.L_x_1316:
        /* <DEDUP_REMOVED lines=8> */
[----:B-1----:R1:W5:Y:S01]  /*dc10*/  LD.E.128 R4, desc[UR6][R20.64] ;  /* 0x0000000614047980 */ /* 0x002362000c101d00 */
        /* <DEDUP_REMOVED lines=13> */
[----:B------:R-:W-:Y:S02]  /*dcf0*/  LEA R2, P0, R3, R20, 0x1 ;  /* 0x0000001403027211 */ /* 0x000fe400078008ff */
[----:B------:R-:W-:Y:S02]  /*dd00*/  IADD3 R8, P2, R135, R17, RZ ;  /* 0x0000001187087210 */ /* 0x000fe40007f5e0ff */
[----:B------:R-:W-:Y:S02]  /*dd10*/  LEA.HI.X.SX32 R3, R3, R21, 0x1, P0 ;  /* 0x0000001503037211 */ /* 0x000fe400000f0eff */
[C---:B------:R-:W-:Y:S02]  /*dd20*/  LEA R212, P0, R8.reuse, R113, 0x1 ;  /* 0x0000007108d47211 */ /* 0x040fe400078008ff */
[----:B------:R-:W-:Y:S01]  /*dd30*/  LEA.HI.X.SX32 R17, R17, R120, 0x1, P2 ;  /* 0x0000007811117211 */ /* 0x000fe200010f0eff */
[----:B-1----:R1:W2:Y:S03]  /*dd40*/  LD.E.128 R20, desc[UR6][R2.64] ;  /* 0x0000000602147980 */ /* 0x0022a6000c101d00 */
[----:B------:R-:W-:Y:S06]  /*dd50*/  LEA.HI.X R213, R8, R112, R17, 0x1, P0 ;  /* 0x0000007008d57211 */ /* 0x000fec00000f0c11 */
        /* <DEDUP_REMOVED lines=29> */
[--C-:B------:R-:W-:Y:S02]  /*df30*/  HADD2.F32 R20, -RZ, R17.reuse.H0_H0 ;  /* 0x20000011ff147230 */ /* 0x100fe40000004100 */
[----:B------:R-:W-:Y:S01]  /*df40*/  @!P1 FADD.FTZ R5, -R5, -RZ ;  /* 0x800000ff05059221 */ /* 0x000fe20000010100 */
[----:B------:R-:W-:Y:S02]  /*df50*/  HADD2.F32 R17, -RZ, R17.H1_H1 ;  /* 0x30000011ff117230 */ /* 0x000fe40000004100 */
[----:B------:R-:W-:Y:S01]  /*df60*/  @!P1 FADD.FTZ R6, -R6, -RZ ;  /* 0x800000ff06069221 */ /* 0x000fe20000010100 */
[----:B------:R-:W-:Y:S02]  /*df70*/  HADD2.F32 R2, -RZ, R212.H1_H1 ;  /* 0x300000d4ff027230 */ /* 0x000fe40000004100 */
[----:B------:R-:W-:Y:S01]  /*df80*/  FMUL.FTZ R7, R20, R7 ;  /* 0x0000000714077220 */ /* 0x000fe20000410000 */
[--C-:B------:R-:W-:Y:S02]  /*df90*/  HADD2.F32 R24, -RZ, R25.reuse.H0_H0 ;  /* 0x20000019ff187230 */ /* 0x100fe40000004100 */
[----:B------:R-:W-:Y:S01]  /*dfa0*/  FMUL.FTZ R8, R17, R8 ;  /* 0x0000000811087220 */ /* 0x000fe20000410000 */
[----:B------:R-:W-:Y:S02]  /*dfb0*/  HADD2.F32 R23, -RZ, R25.H1_H1 ;  /* 0x30000019ff177230 */ /* 0x000fe40000004100 */
[----:B------:R-:W-:Y:S01]  /*dfc0*/  @!P1 FADD.FTZ R2, -R2, -RZ ;  /* 0x800000ff02029221 */ /* 0x000fe20000010100 */
[--C-:B------:R-:W-:Y:S02]  /*dfd0*/  HADD2.F32 R17, -RZ, R26.reuse.H0_H0 ;  /* 0x2000001aff117230 */ /* 0x100fe40000004100 */
[----:B------:R-:W-:Y:S01]  /*dfe0*/  FMUL.FTZ R0, R24, R0 ;  /* 0x0000000018007220 */ /* 0x000fe20000410000 */
[----:B------:R-:W-:Y:S01]  /*dff0*/  FMUL.FTZ R5, R22, R5 ;  /* 0x0000000516057220 */ /* 0x000fe20000410000 */
[----:B------:R-:W-:Y:S01]  /*e000*/  FMUL.FTZ R6, R21, R6 ;  /* 0x0000000615067220 */ /* 0x000fe20000410000 */
[----:B------:R-:W-:Y:S02]  /*e010*/  HADD2.F32 R21, -RZ, R26.H1_H1 ;  /* 0x3000001aff157230 */ /* 0x000fe40000004100 */
[----:B------:R-:W-:Y:S01]  /*e020*/  FMUL.FTZ R2, R23, R2 ;  /* 0x0000000217027220 */ /* 0x000fe20000410000 */
[--C-:B----4-:R-:W-:Y:S02]  /*e030*/  HADD2.F32 R20, -RZ, R36.reuse.H0_H0 ;  /* 0x20000024ff147230 */ /* 0x110fe40000004100 */
[----:B------:R-:W-:Y:S02]  /*e040*/  HADD2.F32 R22, -RZ, R36.H1_H1 ;  /* 0x30000024ff167230 */ /* 0x000fe40000004100 */
[--C-:B------:R-:W-:Y:S02]  /*e050*/  HADD2.F32 R23, -RZ, R40.reuse.H0_H0 ;  /* 0x20000028ff177230 */ /* 0x100fe40000004100 */
[----:B------:R-:W-:Y:S01]  /*e060*/  FFMA.FTZ R0, R17, R20, R0 ;  /* 0x0000001411007223 */ /* 0x000fe20000010000 */
[--C-:B------:R-:W-:Y:S02]  /*e070*/  HADD2.F32 R24, -RZ, R37.reuse.H0_H0 ;  /* 0x20000025ff187230 */ /* 0x100fe40000004100 */
[----:B------:R-:W-:Y:S01]  /*e080*/  FFMA.FTZ R2, R21, R22, R2 ;  /* 0x0000001615027223 */ /* 0x000fe20000010002 */
[----:B------:R-:W-:Y:S02]  /*e090*/  HADD2.F32 R25, -RZ, R37.H1_H1 ;  /* 0x30000025ff197230 */ /* 0x000fe40000004100 */
[----:B------:R-:W-:Y:S02]  /*e0a0*/  HADD2.F32 R17, -RZ, R40.H1_H1 ;  /* 0x30000028ff117230 */ /* 0x000fe40000004100 */
[----:B------:R-:W-:Y:S01]  /*e0b0*/  FFMA.FTZ R3, R23, R24, R3 ;  /* 0x0000001817037223 */ /* 0x000fe20000010003 */
[--C-:B------:R-:W-:Y:S01]  /*e0c0*/  HADD2.F32 R26, -RZ, R38.reuse.H0_H0 ;  /* 0x20000026ff1a7230 */ /* 0x100fe20000004100 */
[----:B------:R-:W-:Y:S01]  /*e0d0*/  F2FP.F16.F32.PACK_AB R0, R2, R0 ;  /* 0x000000000200723e */ /* 0x000fe200000000ff */
[--C-:B------:R-:W-:Y:S02]  /*e0e0*/  HADD2.F32 R20, -RZ, R35.reuse.H0_H0 ;  /* 0x20000023ff147230 */ /* 0x100fe40000004100 */
[----:B------:R-:W-:Y:S01]  /*e0f0*/  FFMA.FTZ R4, R17, R25, R4 ;  /* 0x0000001911047223 */ /* 0x000fe20000010004 */
[----:B------:R-:W-:Y:S02]  /*e100*/  HADD2.F32 R27, -RZ, R38.H1_H1 ;  /* 0x30000026ff1b7230 */ /* 0x000fe40000004100 */
[----:B------:R-:W-:Y:S02]  /*e110*/  HADD2.F32 R21, -RZ, R35.H1_H1 ;  /* 0x30000023ff157230 */ /* 0x000fe40000004100 */
[----:B------:R-:W-:Y:S01]  /*e120*/  FFMA.FTZ R5, R20, R26, R5 ;  /* 0x0000001a14057223 */ /* 0x000fe20000010005 */
[----:B------:R-:W-:Y:S01]  /*e130*/  F2FP.F16.F32.PACK_AB R4, R4, R3 ;  /* 0x000000030404723e */ /* 0x000fe200000000ff */
[--C-:B------:R-:W-:Y:S02]  /*e140*/  HADD2.F32 R28, -RZ, R39.reuse.H0_H0 ;  /* 0x20000027ff1c7230 */ /* 0x100fe40000004100 */
[--C-:B------:R-:W-:Y:S02]  /*e150*/  HADD2.F32 R22, -RZ, R30.reuse.H0_H0 ;  /* 0x2000001eff167230 */ /* 0x100fe40000004100 */
[----:B------:R-:W-:Y:S01]  /*e160*/  FFMA.FTZ R6, R21, R27, R6 ;  /* 0x0000001b15067223 */ /* 0x000fe20000010006 */
[----:B------:R-:W-:Y:S02]  /*e170*/  HADD2.F32 R29, -RZ, R39.H1_H1 ;  /* 0x30000027ff1d7230 */ /* 0x000fe40000004100 */
[----:B------:R-:W-:Y:S02]  /*e180*/  HADD2.F32 R23, -RZ, R30.H1_H1 ;  /* 0x3000001eff177230 */ /* 0x000fe40000004100 */
[----:B------:R-:W-:Y:S01]  /*e190*/  FFMA.FTZ R7, R22, R28, R7 ;  /* 0x0000001c16077223 */ /* 0x000fe20000010007 */
[----:B------:R-:W-:Y:S02]  /*e1a0*/  F2FP.F16.F32.PACK_AB R6, R6, R5 ;  /* 0x000000050606723e */ /* 0x000fe400000000ff */
[----:B------:R-:W-:Y:S01]  /*e1b0*/  MOV R5, R4 ;  /* 0x0000000400057202 */ /* 0x000fe20000000f00 */
[----:B------:R-:W-:Y:S01]  /*e1c0*/  FFMA.FTZ R8, R23, R29, R8 ;  /* 0x0000001d17087223 */ /* 0x000fe20000010008 */
[----:B------:R-:W-:Y:S04]  /*e1d0*/  MOV R4, R0 ;  /* 0x0000000000047202 */ /* 0x000fe80000000f00 */
[----:B------:R-:W-:Y:S02]  /*e1e0*/  F2FP.F16.F32.PACK_AB R7, R8, R7 ;  /* 0x000000070807723e */ /* 0x000fe400000000ff */
.L_x_1321:
[----:B------:R-:W-:Y:S05]  /*e1f0*/  BSYNC B0 ;  /* 0x0000000000007941 */ /* 0x000fea0003800000 */
.L_x_1320:
[----:B-----5:R2:W-:Y:S02]  /*e200*/  ST.E.128 desc[UR6][R42.64], R4 ;  /* 0x000000042a007985 */ /* 0x0205e4000c101d06 */
.L_x_1315:
[----:B------:R-:W-:Y:S05]  /*e210*/  BSYNC B2 ;  /* 0x0000000000027941 */ /* 0x000fea0003800000 */
.L_x_1314:
[----:B-12---:R-:W-:Y:S01]  /*e220*/  MOV R5, R114 ;  /* 0x0000007200057202 */ /* 0x006fe20000000f00 */
[----:B------:R-:W2:Y:S01]  /*e230*/  LD.E R0, desc[UR6][R10.64+0xd0] ;  /* 0x0000d0060a007980 */ /* 0x000ea2000c101900 */
[----:B------:R-:W-:Y:S01]  /*e240*/  MOV R3, R112 ;  /* 0x0000007000037202 */ /* 0x000fe20000000f00 */
        /* <DEDUP_REMOVED lines=8> */
.L_x_1223:
        /* <DEDUP_REMOVED lines=12> */
[----:B------:R-:W-:Y:S02]  /*e390*/  @P6 IMAD.MOV.U32 R2, RZ, RZ, R111 ;  /* 0x000000ffff026224 */ /* 0x000fe400078e006f */
[----:B------:R-:W-:Y:S05]  /*e3a0*/  @P6 IMAD.MOV.U32 R3, RZ, RZ, R110 ;  /* 0x000000ffff036224 */ /* 0x000fea00078e006e */
[----:B------:R1:W2:Y:S02]  /*e3b0*/  @P6 LD.E.128 R4, desc[UR6][R2.64] ;  /* 0x0000000602046980 */ /* 0x0002a4000c101d00 */
[----:B-1----:R-:W-:Y:S01]  /*e3c0*/  @P6 MOV R2, R117 ;  /* 0x0000007500026202 */ /* 0x002fe20000000f00 */
[----:B------:R-:W-:Y:S05]  /*e3d0*/  @P6 IMAD.MOV.U32 R3, RZ, RZ, R116 ;  /* 0x000000ffff036224 */ /* 0x000fea00078e0074 */
[----:B--2---:R1:W-:Y:S01]  /*e3e0*/  @P6 ST.E.128 desc[UR6][R2.64], R4 ;  /* 0x0000000402006985 */ /* 0x0043e2000c101d06 */
[----:B------:R-:W-:Y:S11]  /*e3f0*/  ISETP.NE.AND P6, PT, R154, RZ, PT ;  /* 0x000000ff9a00720c */ /* 0x000ff60003fc5270 */
[----:B------:R-:W-:Y:S02]  /*e400*/  @!UPT UIADD3 URZ, URZ, URZ, URZ ;  /* 0x0000003f3f3ff290 */ /* 0x000fe4000fffe03f */
[----:B-1----:R-:W-:Y:S01]  /*e410*/  @P6 MOV R2, R111 ;  /* 0x0000006f00026202 */ /* 0x002fe20000000f00 */
[----:B------:R-:W-:Y:S05]  /*e420*/  @P6 IMAD.MOV.U32 R3, RZ, RZ, R110 ;  /* 0x000000ffff036224 */ /* 0x000fea00078e006e */
[----:B------:R1:W2:Y:S02]  /*e430*/  @P6 LD.E.128 R4, desc[UR6][R2.64+0x80] ;  /* 0x0000800602046980 */ /* 0x0002a4000c101d00 */
[----:B-1----:R-:W-:Y:S01]  /*e440*/  @P6 MOV R2, R117 ;  /* 0x0000007500026202 */ /* 0x002fe20000000f00 */
[----:B------:R-:W-:Y:S05]  /*e450*/  @P6 IMAD.MOV.U32 R3, RZ, RZ, R116 ;  /* 0x000000ffff036224 */ /* 0x000fea00078e0074 */
[----:B--2---:R1:W-:Y:S02]  /*e460*/  @P6 ST.E.128 desc[UR6][R2.64+0x80], R4 ;  /* 0x0000800402006985 */ /* 0x0043e4000c101d06 */
.L_x_1323:
[----:B------:R-:W-:Y:S05]  /*e470*/  BSYNC B0 ;  /* 0x0000000000007941 */ /* 0x000fea0003800000 */
.L_x_1322:
[----:B------:R-:W-:Y:S04]  /*e480*/  BSSY B0, `(.L_x_1324) ;  /* 0x0000014000007945 */ /* 0x000fe80003800000 */
[----:B------:R-:W-:Y:S05]  /*e490*/  @!P0 BRA `(.L_x_1325) ;  /* 0x0000000000488947 */ /* 0x000fea0003800000 */
[----:B------:R-:W-:Y:S11]  /*e4a0*/  ISETP.NE.AND P6, PT, R155, RZ, PT ;  /* 0x000000ff9b00720c */ /* 0x000ff60003fc5270 */
[----:B------:R-:W-:Y:S02]  /*e4b0*/  @!UPT UIADD3 URZ, URZ, URZ, URZ ;  /* 0x0000003f3f3ff290 */ /* 0x000fe4000fffe03f */
[C---:B-1----:R-:W-:Y:S04]  /*e4c0*/  @P6 LEA R4, P0, R79.reuse, R111, 0x1 ;  /* 0x0000006f4f046211 */ /* 0x042fe800078008ff */
        /* <DEDUP_REMOVED lines=9> */
[----:B------:R-:W2:Y:S04]  /*e560*/  @P0 LD.E.128 R4, desc[UR6][R4.64] ;  /* 0x0000000604040980 */ /* 0x000ea8000c101d00 */
[----:B--2---:R1:W-:Y:S04]  /*e570*/  @P0 ST.E.128 desc[UR6][R20.64], R4 ;  /* 0x0000000414000985 */ /* 0x0043e8000c101d06 */
[----:B-1----:R1:W2:Y:S02]  /*e580*/  @P6 LD.E.128 R4, desc[UR6][R2.64] ;  /* 0x0000000602046980 */ /* 0x0022a4000c101d00 */
[C---:B-1----:R-:W-:Y:S04]  /*e590*/  @P6 LEA R2, P0, R73.reuse, R117, 0x1 ;  /* 0x0000007549026211 */ /* 0x042fe800078008ff */
[----:B------:R-:W-:Y:S05]  /*e5a0*/  @P6 LEA.HI.X R3, R73, R116, R72, 0x1, P0 ;  /* 0x0000007449036211 */ /* 0x000fea00000f0c48 */
[----:B--2---:R2:W-:Y:S04]  /*e5b0*/  @P6 ST.E.128 desc[UR6][R2.64], R4 ;  /* 0x0000000402006985 */ /* 0x0045e8000c101d06 */
.L_x_1325:
[----:B------:R-:W-:Y:S05]  /*e5c0*/  BSYNC B0 ;  /* 0x0000000000007941 */ /* 0x000fea0003800000 */
.L_x_1324:
[-C--:B------:R-:W-:Y:S01]  /*e5d0*/  ISETP.GE.AND P5, PT, R56, R210.reuse, !P5 ;  /* 0x000000d23800720c */ /* 0x080fe20006fa6270 */
        /* <DEDUP_REMOVED lines=11> */
[C---:B-12---:R-:W-:Y:S04]  /*e690*/  @P6 LEA R4, P5, R87.reuse, R111, 0x1 ;  /* 0x0000006f57046211 */ /* 0x046fe800078a08ff */
        /* <DEDUP_REMOVED lines=15> */
.L_x_1327:
[----:B------:R-:W-:Y:S05]  /*e790*/  BSYNC B0 ;  /* 0x0000000000007941 */ /* 0x000fea0003800000 */
.L_x_1326:
[----:B------:R-:W-:Y:S04]  /*e7a0*/  BSSY B0, `(.L_x_1328) ;  /* 0x0000016000007945 */ /* 0x000fe80003800000 */
[----:B------:R-:W-:Y:S05]  /*e7b0*/  @!P4 BRA `(.L_x_1329) ;  /* 0x000000000050c947 */ /* 0x000fea0003800000 */
[----:B------:R-:W-:Y:S02]  /*e7c0*/  ISETP.NE.AND P6, PT, R155, RZ, PT ;  /* 0x000000ff9b00720c */ /* 0x000fe40003fc5270 */
[----:B------:R-:W-:Y:S11]  /*e7d0*/  ISETP.NE.AND P5, PT, R154, RZ, PT ;  /* 0x000000ff9a00720c */ /* 0x000ff60003fa5270 */
[----:B-123--:R-:W-:Y:S01]  /*e7e0*/  @P6 IMAD.MOV.U32 R2, RZ, RZ, R111 ;  /* 0x000000ffff026224 */ /* 0x00efe200078e006f */
[----:B------:R-:W-:Y:S01]  /*e7f0*/  @P6 MOV R21, R116 ;  /* 0x0000007400156202 */ /* 0x000fe20000000f00 */
[----:B------:R-:W-:Y:S02]  /*e800*/  @P6 IMAD.MOV.U32 R3, RZ, RZ, R110 ;  /* 0x000000ffff036224 */ /* 0x000fe400078e006e */
[----:B------:R-:W-:Y:S02]  /*e810*/  @P6 IMAD R0, R203, 0x60, RZ ;  /* 0x00000060cb006824 */ /* 0x000fe400078e02ff */
[----:B------:R-:W-:Y:S04]  /*e820*/  @P6 IMAD.WIDE.U32 R2, R202, 0x60, R2 ;  /* 0x00000060ca026825 */ /* 0x000fe800078e0002 */
[----:B------:R-:W-:Y:S01]  /*e830*/  @P6 IMAD.MOV.U32 R20, RZ, RZ, R117 ;  /* 0x000000ffff146224 */ /* 0x000fe200078e0075 */
[----:B------:R-:W-:Y:S01]  /*e840*/  @P6 IADD3 R3, R3, R0, RZ ;  /* 0x0000000003036210 */ /* 0x000fe20007ffe0ff */
[----:B------:R-:W-:Y:S02]  /*e850*/  @P6 IMAD R0, R45, 0x60, RZ ;  /* 0x000000602d006824 */ /* 0x000fe400078e02ff */
[----:B------:R-:W-:Y:S02]  /*e860*/  @P6 IMAD.WIDE.U32 R20, R44, 0x60, R20 ;  /* 0x000000602c146825 */ /* 0x000fe400078e0014 */
[----:B------:R1:W2:Y:S02]  /*e870*/  @P6 LD.E.128 R4, desc[UR6][R2.64] ;  /* 0x0000000602046980 */ /* 0x0002a4000c101d00 */
[----:B------:R-:W-:Y:S01]  /*e880*/  @P6 IMAD.IADD R21, R21, 0x1, R0 ;  /* 0x0000000115156824 */ /* 0x000fe200078e0200 */
[C---:B-1----:R-:W-:Y:S04]  /*e890*/  @P5 LEA R2, P4, R89.reuse, R111, 0x1 ;  /* 0x0000006f59025211 */ /* 0x042fe800078808ff */
[----:B------:R-:W-:Y:S01]  /*e8a0*/  @P5 LEA.HI.X R3, R89, R110, R88, 0x1, P4 ;  /* 0x0000006e59035211 */ /* 0x000fe200020f0c58 */
[----:B--2---:R1:W-:Y:S04]  /*e8b0*/  @P6 ST.E.128 desc[UR6][R20.64], R4 ;  /* 0x0000000414006985 */ /* 0x0043e8000c101d06 */
[----:B-1----:R1:W2:Y:S02]  /*e8c0*/  @P5 LD.E.128 R4, desc[UR6][R2.64] ;  /* 0x0000000602045980 */ /* 0x0022a4000c101d00 */
[C---:B-1----:R-:W-:Y:S04]  /*e8d0*/  @P5 LEA R2, P4, R196.reuse, R117, 0x1 ;  /* 0x00000075c4025211 */ /* 0x042fe800078808ff */
[----:B------:R-:W-:Y:S05]  /*e8e0*/  @P5 LEA.HI.X R3, R196, R116, R197, 0x1, P4 ;  /* 0x00000074c4035211 */ /* 0x000fea00020f0cc5 */
[----:B--2---:R4:W-:Y:S04]  /*e8f0*/  @P5 ST.E.128 desc[UR6][R2.64], R4 ;  /* 0x0000000402005985 */ /* 0x0049e8000c101d06 */
.L_x_1329:
[----:B------:R-:W-:Y:S05]  /*e900*/  BSYNC B0 ;  /* 0x0000000000007941 */ /* 0x000fea0003800000 */
.L_x_1328:
[----:B------:R-:W-:Y:S04]  /*e910*/  BSSY B0, `(.L_x_1330) ;  /* 0x0000010000007945 */ /* 0x000fe80003800000 */
[----:B------:R-:W-:Y:S05]  /*e920*/  @!P3 BRA `(.L_x_1331) ;  /* 0x000000000038b947 */ /* 0x000fea0003800000 */
[----:B------:R-:W-:Y:S02]  /*e930*/  ISETP.NE.AND P6, PT, R155, RZ, PT ;  /* 0x000000ff9b00720c */ /* 0x000fe40003fc5270 */
[----:B------:R-:W-:Y:S11]  /*e940*/  ISETP.NE.AND P4, PT, R154, RZ, PT ;  /* 0x000000ff9a00720c */ /* 0x000ff60003f85270 */
[C---:B-1234-:R-:W-:Y:S02]  /*e950*/  @P6 LEA R4, P3, R85.reuse, R111, 0x1 ;  /* 0x0000006f55046211 */ /* 0x05efe400078608ff */
[C---:B------:R-:W-:Y:S02]  /*e960*/  @P6 LEA R20, P5, R70.reuse, R117, 0x1 ;  /* 0x0000007546146211 */ /* 0x040fe400078a08ff */
[----:B------:R-:W-:Y:S02]  /*e970*/  @P6 LEA.HI.X R5, R85, R110, R84, 0x1, P3 ;  /* 0x0000006e55056211 */ /* 0x000fe400018f0c54 */
[C---:B------:R-:W-:Y:S02]  /*e980*/  @P4 LEA R2, P3, R91.reuse, R111, 0x1 ;  /* 0x0000006f5b024211 */ /* 0x040fe400078608ff */
[----:B------:R-:W-:Y:S02]  /*e990*/  @P6 LEA.HI.X R21, R70, R116, R71, 0x1, P5 ;  /* 0x0000007446156211 */ /* 0x000fe400028f0c47 */
[----:B------:R-:W2:Y:S01]  /*e9a0*/  @P6 LD.E.128 R4, desc[UR6][R4.64] ;  /* 0x0000000604046980 */ /* 0x000ea2000c101d00 */
[----:B------:R-:W-:Y:S03]  /*e9b0*/  @P4 LEA.HI.X R3, R91, R110, R90, 0x1, P3 ;  /* 0x0000006e5b034211 */ /* 0x000fe600018f0c5a */
[----:B--2---:R1:W-:Y:S04]  /*e9c0*/  @P6 ST.E.128 desc[UR6][R20.64], R4 ;  /* 0x0000000414006985 */ /* 0x0043e8000c101d06 */
[----:B-1----:R1:W2:Y:S02]  /*e9d0*/  @P4 LD.E.128 R4, desc[UR6][R2.64] ;  /* 0x0000000602044980 */ /* 0x0022a4000c101d00 */
[C---:B-1----:R-:W-:Y:S04]  /*e9e0*/  @P4 LEA R2, P3, R194.reuse, R117, 0x1 ;  /* 0x00000075c2024211 */ /* 0x042fe800078608ff */
[----:B------:R-:W-:Y:S05]  /*e9f0*/  @P4 LEA.HI.X R3, R194, R116, R195, 0x1, P3 ;  /* 0x00000074c2034211 */ /* 0x000fea00018f0cc3 */
[----:B--2---:R1:W-:Y:S04]  /*ea00*/  @P4 ST.E.128 desc[UR6][R2.64], R4 ;  /* 0x0000000402004985 */ /* 0x0043e8000c101d06 */
.L_x_1331:
[----:B------:R-:W-:Y:S05]  /*ea10*/  BSYNC B0 ;  /* 0x0000000000007941 */ /* 0x000fea0003800000 */
.L_x_1330:
[----:B------:R-:W-:Y:S04]  /*ea20*/  BSSY B0, `(.L_x_1332) ;  /* 0x0000016000007945 */ /* 0x000fe80003800000 */
[----:B------:R-:W-:Y:S05]  /*ea30*/  @!P2 BRA `(.L_x_1333) ;  /* 0x000000000050a947 */ /* 0x000fea0003800000 */
[----:B------:R-:W-:Y:S02]  /*ea40*/  ISETP.NE.AND P4, PT, R155, RZ, PT ;  /* 0x000000ff9b00720c */ /* 0x000fe40003f85270 */
[----:B------:R-:W-:Y:S11]  /*ea50*/  ISETP.NE.AND P3, PT, R154, RZ, PT ;  /* 0x000000ff9a00720c */ /* 0x000ff60003f65270 */
[----:B-1234-:R-:W-:Y:S01]  /*ea60*/  @P4 IMAD.MOV.U32 R2, RZ, RZ, R111 ;  /* 0x000000ffff024224 */ /* 0x01efe200078e006f */
        /* <DEDUP_REMOVED lines=17> */
.L_x_1333:
[----:B------:R-:W-:Y:S05]  /*eb80*/  BSYNC B0 ;  /* 0x0000000000007941 */ /* 0x000fea0003800000 */
.L_x_1332:
        /* <DEDUP_REMOVED lines=22> */
.L_x_1335:
[----:B------:R-:W-:Y:S05]  /*ecf0*/  BSYNC B0 ;  /* 0x0000000000007941 */ /* 0x000fea0003800000 */
.L_x_1334:
        /* <DEDUP_REMOVED lines=21> */
.L_x_1257:
[----:B------:R-:W-:Y:S05]  /*ee50*/  BSYNC B3 ;  /* 0x0000000000037941 */ /* 0x000fea0003800000 */
.L_x_1222:
[----:B------:R-:W-:Y:S01]  /*ee60*/  ISETP.NE.U32.AND P1, PT, R248, RZ, PT ;  /* 0x000000fff800720c */ /* 0x000fe20003f25070 */
[----:B------:R-:W2:Y:S02]  /*ee70*/  LD.E R0, desc[UR6][R10.64+0x128] ;  /* 0x000128060a007980 */ /* 0x000ea4000c101900 */
[----:B-1234-:R-:W-:Y:S01]  /*ee80*/  IMAD.MOV.U32 R2, RZ, RZ, R111 ;  /* 0x000000ffff027224 */ /* 0x01efe200078e006f */
[----:B------:R-:W-:Y:S01]  /*ee90*/  BSSY B0, `(.L_x_1336) ;  /* 0x0000064000007945 */ /* 0x000fe20003800000 */
[----:B------:R-:W-:Y:S01]  /*eea0*/  ISETP.NE.AND.EX P1, PT, R249, RZ, PT, P1 ;  /* 0x000000fff900720c */ /* 0x000fe20003f25310 */
[----:B------:R-:W-:Y:S02]  /*eeb0*/  IMAD.MOV.U32 R3, RZ, RZ, R110 ;  /* 0x000000ffff037224 */ /* 0x000fe400078e006e */
[----:B------:R-:W-:Y:S05]  /*eec0*/  IMAD.U32 R0, R0, -0x80, RZ ;  /* 0xffffff8000007824 */ /* 0x000fea00078e00ff */
[C---:B------:R-:W-:Y:S04]  /*eed0*/  LEA R111, P0, R0.reuse, R2, 0x1 ;  /* 0x00000002006f7211 */ /* 0x040fe800078008ff */
[----:B------:R-:W-:Y:S01]  /*eee0*/  LEA.HI.X.SX32 R110, R0, R3, 0x1, P0 ;  /* 0x00000003006e7211 */ /* 0x000fe200000f0eff */
[----:B------:R-:W-:Y:S08]  /*eef0*/  @!P1 BRA `(.L_x_1337) ;  /* 0x0000000400449947 */ /* 0x000ff00003800000 */
[----:B------:R-:W-:Y:S04]  /*ef00*/  IADD3 R0, R14, -0x1, RZ ;  /* 0xffffffff0e007810 */ /* 0x000fe80007ffe0ff */
[----:B------:R-:W-:Y:S11]  /*ef10*/  ISETP.GT.AND P0, PT, R0, R76, PT ;  /* 0x0000004c0000720c */ /* 0x000ff60003f04270 */
[----:B------:R-:W-:Y:S02]  /*ef20*/  @!UPT UIADD3 URZ, URZ, URZ, URZ ;  /* 0x0000003f3f3ff290 */ /* 0x000fe4000fffe03f */
[----:B------:R-:W-:Y:S05]  /*ef30*/  @!P0 BRA `(.L_x_1338) ;  /* 0x0000000400648947 */ /* 0x000fea0003800000 */
[----:B------:R-:W2:Y:S01]  /*ef40*/  LD.E R3, desc[UR6][R10.64+0x170] ;  /* 0x000170060a037980 */ /* 0x000ea2000c101900 */
[----:B------:R-:W-:Y:S02]  /*ef50*/  IADD3 R0, R16, -0x100, RZ ;  /* 0xffffff0010007810 */ /* 0x000fe40007ffe0ff */
[----:B------:R-:W-:Y:S01]  /*ef60*/  IABS R8, R15 ;  /* 0x0000000f00087213 */ /* 0x000fe20000000000 */
[----:B------:R-:W3:Y:S01]  /*ef70*/  LD.E.64 R24, desc[UR6][R10.64+0x40] ;  /* 0x000040060a187980 */ /* 0x000ee2000c101b00 */
[----:B------:R-:W-:Y:S05]  /*ef80*/  IABS R6, R0 ;  /* 0x0000000000067213 */ /* 0x000fea0000000000 */
[----:B------:R-:W4:Y:S06]  /*ef90*/  LD.E.64 R22, desc[UR6][R10.64+0x20] ;  /* 0x000020060a167980 */ /* 0x000f2c000c101b00 */
[----:B------:R-:W4:Y:S01]  /*efa0*/  LD.E.64 R20, desc[UR6][R10.64+0x28] ;  /* 0x000028060a147980 */ /* 0x000f22000c101b00 */
[-C--:B--2---:R-:W-:Y:S02]  /*efb0*/  IABS R2, R3.reuse ;  /* 0x0000000300027213 */ /* 0x084fe40000000000 */
[----:B------:R-:W-:Y:S02]  /*efc0*/  IABS R7, R3 ;  /* 0x0000000300077213 */ /* 0x000fe40000000000 */
[----:B------:R-:W1:Y:S03]  /*efd0*/  I2F.RP R4, R2 ;  /* 0x0000000200047306 */ /* 0x000e660000209400 */
[----:B------:R-:W-:Y:S07]  /*efe0*/  IMAD.MOV R7, RZ, RZ, -R7 ;  /* 0x000000ffff077224 */ /* 0x000fee00078e0a07 */
[----:B-1----:R-:W1:Y:S02]  /*eff0*/  MUFU.RCP R4, R4 ;  /* 0x0000000400047308 */ /* 0x002e640000001000 */
[----:B-1----:R-:W-:Y:S08]  /*f000*/  VIADD R4, R4, 0xffffffe ;  /* 0x0ffffffe04047836 */ /* 0x002ff00000000000 */
[----:B------:R-:W1:Y:S02]  /*f010*/  F2I.FTZ.U32.TRUNC.NTZ R5, R4 ;  /* 0x0000000400057305 */ /* 0x000e64000021f000 */
[--C-:B-1----:R-:W-:Y:S04]  /*f020*/  IMAD.MOV R4, RZ, RZ, -R5.reuse ;  /* 0x000000ffff047224 */ /* 0x102fe800078e0a05 */
[----:B------:R-:W-:Y:S02]  /*f030*/  IMAD R16, R4, R2, RZ ;  /* 0x0000000204107224 */ /* 0x000fe400078e02ff */
[----:B------:R-:W-:Y:S04]  /*f040*/  IMAD.MOV.U32 R4, RZ, RZ, RZ ;  /* 0x000000ffff047224 */ /* 0x000fe800078e00ff */
[----:B------:R-:W-:Y:S06]  /*f050*/  IMAD.HI.U32 R5, R5, R16, R4 ;  /* 0x0000001005057227 */ /* 0x000fec00078e0004 */
[C---:B------:R-:W-:Y:S04]  /*f060*/  IMAD.HI.U32 R4, R5.reuse, R6, RZ ;  /* 0x0000000605047227 */ /* 0x040fe800078e00ff */
[----:B------:R-:W-:Y:S04]  /*f070*/  IMAD.HI.U32 R5, R5, R8, RZ ;  /* 0x0000000805057227 */ /* 0x000fe800078e00ff */
[CC--:B------:R-:W-:Y:S02]  /*f080*/  IMAD R8, R5.reuse, R7.reuse, R8 ;  /* 0x0000000705087224 */ /* 0x0c0fe400078e0208 */
        /* <DEDUP_REMOVED lines=10> */
[CC--:B------:R-:W-:Y:S01]  /*f130*/  LOP3.LUT R2, R0.reuse, R3.reuse, RZ, 0x3c, !PT ;  /* 0x0000000300027212 */ /* 0x0c0fe200078e3cff */
[----:B------:R-:W-:Y:S01]  /*f140*/  IMAD.IADD R0, R0, 0x1, -R15 ;  /* 0x0000000100007824 */ /* 0x000fe200078e0a0f */
[-C--:B------:R-:W-:Y:S02]  /*f150*/  LOP3.LUT R6, R15, R3.reuse, RZ, 0x3c, !PT ;  /* 0x000000030f067212 */ /* 0x080fe400078e3cff */
[----:B------:R-:W-:Y:S02]  /*f160*/  ISETP.GE.AND P1, PT, R2, RZ, PT ;  /* 0x000000ff0200720c */ /* 0x000fe40003f26270 */
[----:B------:R-:W-:Y:S02]  /*f170*/  ISETP.GE.AND P2, PT, R6, RZ, PT ;  /* 0x000000ff0600720c */ /* 0x000fe40003f46270 */
[----:B------:R-:W-:Y:S01]  /*f180*/  LOP3.LUT R2, RZ, R3, RZ, 0x33, !PT ;  /* 0x00000003ff027212 */ /* 0x000fe200078e33ff */
[----:B------:R-:W-:Y:S02]  /*f190*/  @P4 VIADD R4, R4, 0x1 ;  /* 0x0000000104044836 */ /* 0x000fe40000000000 */
[----:B------:R-:W-:Y:S06]  /*f1a0*/  @P5 VIADD R5, R5, 0x1 ;  /* 0x0000000105055836 */ /* 0x000fec0000000000 */
[----:B------:R-:W-:Y:S02]  /*f1b0*/  @!P1 IADD3 R4, -R4, RZ, RZ ;  /* 0x000000ff04049210 */ /* 0x000fe40007ffe1ff */
[----:B------:R-:W-:Y:S02]  /*f1c0*/  @!P2 IMAD.MOV R5, RZ, RZ, -R5 ;  /* 0x000000ffff05a224 */ /* 0x000fe400078e0a05 */
[C---:B------:R-:W-:Y:S03]  /*f1d0*/  SEL R4, R2.reuse, R4, !P0 ;  /* 0x0000000402047207 */ /* 0x040fe60004000000 */
[----:B------:R-:W-:Y:S02]  /*f1e0*/  SEL R2, R2, R5, !P0 ;  /* 0x0000000502027207 */ /* 0x000fe40004000000 */
[-C--:B------:R-:W-:Y:S02]  /*f1f0*/  LEA R16, P1, R4, R248.reuse, 0x2 ;  /* 0x000000f804107211 */ /* 0x080fe400078210ff */
[----:B------:R-:W-:Y:S02]  /*f200*/  LEA R6, P0, R2, R248, 0x2 ;  /* 0x000000f802067211 */ /* 0x000fe400078010ff */
[-C--:B------:R-:W-:Y:S02]  /*f210*/  LEA.HI.X.SX32 R17, R4, R249.reuse, 0x2, P1 ;  /* 0x000000f904117211 */ /* 0x080fe400008f16ff */
[C---:B------:R-:W-:Y:S02]  /*f220*/  LEA.HI.X.SX32 R7, R2.reuse, R249, 0x2, P0 ;  /* 0x000000f902077211 */ /* 0x040fe400000f16ff */
[----:B------:R-:W-:Y:S01]  /*f230*/  IADD3 R2, R2, -R4, RZ ;  /* 0x8000000402027210 */ /* 0x000fe20007ffe0ff */
[----:B------:R-:W2:Y:S04]  /*f240*/  LD.E R5, desc[UR6][R16.64] ;  /* 0x0000000610057980 */ /* 0x000ea8000c101900 */
[----:B------:R-:W-:Y:S01]  /*f250*/  IMAD R0, R2, R3, R0 ;  /* 0x0000000302007224 */ /* 0x000fe200078e0200 */
[----:B------:R-:W2:Y:S03]  /*f260*/  LD.E R6, desc[UR6][R6.64] ;  /* 0x0000000606067980 */ /* 0x000ea6000c101900 */
[-C--:B---3--:R-:W-:Y:S01]  /*f270*/  IMAD R4, R25, R0.reuse, RZ ;  /* 0x0000000019047224 */ /* 0x088fe200078e02ff */
[----:B------:R-:W-:Y:S01]  /*f280*/  SHF.R.S32.HI R2, RZ, 0x1f, R0 ;  /* 0x0000001fff027819 */ /* 0x000fe20000011400 */
[C---:B------:R-:W-:Y:S04]  /*f290*/  IMAD.WIDE.U32 R26, R24.reuse, R0, RZ ;  /* 0x00000000181a7225 */ /* 0x040fe800078e00ff */
[----:B------:R-:W-:Y:S01]  /*f2a0*/  IMAD R4, R24, R2, R4 ;  /* 0x0000000218047224 */ /* 0x000fe200078e0204 */
[----:B------:R-:W3:Y:S01]  /*f2b0*/  LD.E.64 R16, desc[UR6][R10.64+0x38] ;  /* 0x000038060a107980 */ /* 0x000ee2000c101b00 */
[----:B--2---:R-:W-:Y:S04]  /*f2c0*/  IMAD.IADD R6, R5, 0x1, -R6 ;  /* 0x0000000105067824 */ /* 0x004fe800078e0a06 */
[-C--:B----4-:R-:W-:Y:S01]  /*f2d0*/  IMAD R3, R23, R6.reuse, RZ ;  /* 0x0000000617037224 */ /* 0x090fe200078e02ff */
[----:B------:R-:W-:Y:S01]  /*f2e0*/  SHF.R.S32.HI R5, RZ, 0x1f, R6 ;  /* 0x0000001fff057819 */ /* 0x000fe20000011406 */
[C---:B------:R-:W-:Y:S01]  /*f2f0*/  IMAD.WIDE.U32 R24, R22.reuse, R6, RZ ;  /* 0x0000000616187225 */ /* 0x040fe200078e00ff */
[----:B------:R-:W-:Y:S03]  /*f300*/  IADD3 R23, R27, R4, RZ ;  /* 0x000000041b177210 */ /* 0x000fe60007ffe0ff */
[----:B------:R-:W-:Y:S01]  /*f310*/  IMAD R3, R22, R5, R3 ;  /* 0x0000000516037224 */ /* 0x000fe200078e0203 */
[----:B------:R-:W-:Y:S03]  /*f320*/  MOV R22, R26 ;  /* 0x0000001a00167202 */ /* 0x000fe60000000f00 */
[----:B------:R-:W-:Y:S02]  /*f330*/  IMAD.IADD R25, R25, 0x1, R3 ;  /* 0x0000000119197824 */ /* 0x000fe400078e0203 */
[----:B------:R-:W-:Y:S04]  /*f340*/  IMAD.WIDE.U32 R22, R6, R20, R22 ;  /* 0x0000001406167225 */ /* 0x000fe800078e0016 */
[----:B------:R-:W-:Y:S01]  /*f350*/  IMAD R6, R21, R6, RZ ;  /* 0x0000000615067224 */ /* 0x000fe200078e02ff */
[----:B------:R-:W-:Y:S01]  /*f360*/  LEA R119, P1, R22, R119, 0x1 ;  /* 0x0000007716777211 */ /* 0x000fe200078208ff */
[----:B---3--:R-:W-:Y:S02]  /*f370*/  IMAD R3, R17, R0, RZ ;  /* 0x0000000011037224 */ /* 0x008fe400078e02ff */
        /* <DEDUP_REMOVED lines=9> */
.L_x_1337:
[----:B------:R-:W-:Y:S01]  /*f410*/  MOV R7, R118 ;  /* 0x0000007600077202 */ /* 0x000fe20000000f00 */
[----:B------:R-:W2:Y:S01]  /*f420*/  LD.E R2, desc[UR6][R10.64+0x40] ;  /* 0x000040060a027980 */ /* 0x000ea2000c101900 */
[----:B------:R-:W-:Y:S01]  /*f430*/  MOV R5, R116 ;  /* 0x0000007400057202 */ /* 0x000fe20000000f00 */
[----:B------:R-:W-:Y:S02]  /*f440*/  IMAD.MOV.U32 R6, RZ, RZ, R119 ;  /* 0x000000ffff067224 */ /* 0x000fe400078e0077 */
[----:B------:R-:W3:Y:S01]  /*f450*/  LD.E R0, desc[UR6][R10.64+0x38] ;  /* 0x000038060a007980 */ /* 0x000ee2000c101900 */
[----:B------:R-:W-:Y:S02]  /*f460*/  IMAD.MOV.U32 R4, RZ, RZ, R117 ;  /* 0x000000ffff047224 */ /* 0x000fe400078e0075 */
[----:B---3--:R-:W-:Y:S02]  /*f470*/  IMAD.U32 R0, R0, -0x80, RZ ;  /* 0xffffff8000007824 */ /* 0x008fe400078e00ff */
[----:B--2---:R-:W-:Y:S03]  /*f480*/  IMAD.U32 R2, R2, -0x80, RZ ;  /* 0xffffff8002027824 */ /* 0x004fe600078e00ff */
[----:B------:R-:W-:Y:S02]  /*f490*/  LEA R117, P0, R0, R4, 0x1 ;  /* 0x0000000400757211 */ /* 0x000fe400078008ff */
[----:B------:R-:W-:Y:S02]  /*f4a0*/  LEA R119, P1, R2, R6, 0x1 ;  /* 0x0000000602777211 */ /* 0x000fe400078208ff */
[----:B------:R-:W-:Y:S02]  /*f4b0*/  LEA.HI.X.SX32 R116, R0, R5, 0x1, P0 ;  /* 0x0000000500747211 */ /* 0x000fe400000f0eff */
[----:B------:R-:W-:Y:S09]  /*f4c0*/  LEA.HI.X.SX32 R118, R2, R7, 0x1, P1 ;  /* 0x0000000702767211 */ /* 0x000ff200008f0eff */
.L_x_1338:
[----:B------:R-:W-:Y:S05]  /*f4d0*/  BSYNC B0 ;  /* 0x0000000000007941 */ /* 0x000fea0003800000 */
.L_x_1336:
[----:B------:R-:W-:Y:S04]  /*f4e0*/  IADD3 R14, R14, -0x1, RZ ;  /* 0xffffffff0e0e7810 */ /* 0x000fe80007ffe0ff */
[----:B------:R-:W-:Y:S11]  /*f4f0*/  ISETP.GT.AND P0, PT, R14, R76, PT ;  /* 0x0000004c0e00720c */ /* 0x000ff60003f04270 */
[----:B------:R-:W-:Y:S02]  /*f500*/  @!UPT UIADD3 URZ, URZ, URZ, URZ ;  /* 0x0000003f3f3ff290 */ /* 0x000fe4000fffe03f */
[----:B------:R-:W-:Y:S05]  /*f510*/  @P0 BRA `(.L_x_1339) ;  /* 0xffffff38002c0947 */ /* 0x000fea000383ffff */
.L_x_1205:
[----:B------:R-:W-:Y:S05]  /*f520*/  WARPSYNC.ALL ;  /* 0x0000000000007948 */ /* 0x000fea0003800000 */
[----:B------:R-:W-:Y:S06]  /*f530*/  BAR.SYNC.DEFER_BLOCKING 0x0 ;  /* 0x0000000000007b1d */ /* 0x000fec0000010000 */
[----:B------:R-:W2:Y:S02]  /*f540*/  LD.E R0, desc[UR6][R10.64+0xd0] ;  /* 0x0000d0060a007980 */ /* 0x000ea4000c101900 */
[----:B------:R-:W1:Y:S01]  /*f550*/  S2UR UR4, SR_CgaCtaId ;  /* 0x00000000000479c3 */ /* 0x000e620000008800 */
[----:B------:R-:W-:Y:S01]  /*f560*/  UMOV UR5, 0x400 ;  /* 0x0000040000057882 */ /* 0x000fe20000000000 */
[----:B------:R-:W-:Y:S01]  /*f570*/  BSSY B3, `(.L_x_1340) ;  /* 0x00005a1000037945 */ /* 0x000fe20003800000 */
[C---:B------:R-:W-:Y:S01]  /*f580*/  SHF.L.U64.HI R3, R206.reuse, 0x4, R207 ;  /* 0x00000004ce037819 */ /* 0x040fe200000102cf */
[----:B------:R-:W-:Y:S01]  /*f590*/  IMAD.SHL.U32 R5, R206, 0x10, RZ ;  /* 0x00000010ce057824 */ /* 0x000fe200078e00ff */
[----:B-1----:R-:W-:-:S06]  /*f5a0*/  ULEA UR4, UR4, UR5, 0x18 ;  /* 0x0000000504047291 */ /* 0x002fcc000f8ec03f */
[----:B------:R-:W-:Y:S02]  /*f5b0*/  LEA R247, R162, UR4, 0x1 ;  /* 0x00000004a2f77c11 */ /* 0x000fe4000f8e08ff */
[----:B--2---:R-:W-:-:S13]  /*f5c0*/  ISETP.NE.AND P0, PT, R0, RZ, PT ;  /* 0x000000ff0000720c */ /* 0x004fda0003f05270 */
[----:B------:R-:W-:Y:S05]  /*f5d0*/  @!P0 BRA `(.L_x_1341) ;  /* 0x0000005000fc8947 */ /* 0x000fea0003800000 */
[----:B------:R-:W2:Y:S04]  /*f5e0*/  LD.E.64 R6, desc[UR6][R10.64+0xf0] ;  /* 0x0000f0060a067980 */ /* 0x000ea8000c101b00 */
[----:B------:R-:W3:Y:S04]  /*f5f0*/  LD.E.U8 R4, desc[UR6][R10.64+0x1b3] ;  /* 0x0001b3060a047980 */ /* 0x000ee8000c101100 */
[----:B------:R-:W5:Y:S04]  /*f600*/  LD.E R2, desc[UR6][R10.64+0xc0] ;  /* 0x0000c0060a027980 */ /* 0x000f68000c101900 */
[----:B------:R-:W5:Y:S04]  /*f610*/  LD.E.64 R28, desc[UR6][R10.64+0x148] ;  /* 0x000148060a1c7980 */ /* 0x000f68000c101b00 */
[----:B------:R-:W5:Y:S01]  /*f620*/  LD.E.64 R34, desc[UR6][R10.64+0x150] ;  /* 0x000150060a227980 */ /* 0x000f62000c101b00 */
[----:B--2---:R-:W-:-:S04]  /*f630*/  ISETP.NE.U32.AND P1, PT, R6, RZ, PT ;  /* 0x000000ff0600720c */ /* 0x004fc80003f25070 */
[----:B------:R-:W-:-:S13]  /*f640*/  ISETP.NE.AND.EX P1, PT, R7, RZ, PT, P1 ;  /* 0x000000ff0700720c */ /* 0x000fda0003f25310 */
[----:B------:R-:W-:-:S04]  /*f650*/  @P1 LEA R12, P0, R243, R6, 0x2 ;  /* 0x00000006f30c1211 */ /* 0x000fc800078010ff */
[----:B------:R-:W-:Y:S01]  /*f660*/  @P1 LEA.HI.X R13, R243, R7, R58, 0x2, P0 ;  /* 0x00000007f30d1211 */ /* 0x000fe200000f143a */
[----:B------:R-:W-:-:S06]  /*f670*/  IMAD.MOV.U32 R7, RZ, RZ, RZ ;  /* 0x000000ffff077224 */ /* 0x000fcc00078e00ff */
[----:B------:R1:W2:Y:S01]  /*f680*/  @P1 LD.E R7, desc[UR6][R12.64] ;  /* 0x000000060c071980 */ /* 0x0002a2000c101900 */
[----:B------:R-:W-:Y:S02]  /*f690*/  IADD3 R5, P1, R5, R180, RZ ;  /* 0x000000b405057210 */ /* 0x000fe40007f3e0ff */
[----:B------:R-:W-:Y:S02]  /*f6a0*/  LEA.HI R14, R0, R0, RZ, 0x1 ;  /* 0x00000000000e7211 */ /* 0x000fe400078f08ff */
[----:B---3--:R-:W-:Y:S01]  /*f6b0*/  ISETP.NE.AND P4, PT, R4, RZ, PT ;  /* 0x000000ff0400720c */ /* 0x008fe20003f85270 */
[----:B------:R-:W-:Y:S01]  /*f6c0*/  IMAD.MOV.U32 R184, RZ, RZ, R180 ;  /* 0x000000ffffb87224 */ /* 0x000fe200078e00b4 */
[----:B-----5:R-:W-:Y:S02]  /*f6d0*/  LEA R42, P2, R180, R208, 0x1 ;  /* 0x000000d0b42a7211 */ /* 0x020fe400078408ff */
[----:B------:R-:W-:Y:S01]  /*f6e0*/  LEA R6, P0, R206, R180, 0x5 ;  /* 0x000000b4ce067211 */ /* 0x000fe200078028ff */
[----:B------:R-:W-:Y:S01]  /*f6f0*/  IMAD R8, R207, 0x30, RZ ;  /* 0x00000030cf087824 */ /* 0x000fe200078e02ff */
[----:B------:R-:W-:Y:S01]  /*f700*/  LEA.HI.X R43, R180, R209, R185, 0x1, P2 ;  /* 0x000000d1b42b7211 */ /* 0x000fe200010f0cb9 */
[----:B------:R-:W-:-:S02]  /*f710*/  IMAD.IADD R30, R245, 0x1, -R53 ;  /* 0x00000001f51e7824 */ /* 0x000fc400078e0a35 */
[----:B-1----:R-:W-:Y:S01]  /*f720*/  IMAD.X R12, R3, 0x1, R185, P1 ;  /* 0x00000001030c7824 */ /* 0x002fe200008e06b9 */
[----:B------:R-:W-:Y:S02]  /*f730*/  SHF.R.S32.HI R3, RZ, 0x1, R14 ;  /* 0x00000001ff037819 */ /* 0x000fe4000001140e */
[----:B------:R-:W-:-:S03]  /*f740*/  LEA.HI.X R13, R206, R185, R207, 0x5, P0 ;  /* 0x000000b9ce0d7211 */ /* 0x000fc600000f2ccf */
[----:B------:R-:W-:Y:S01]  /*f750*/  IMAD R21, R200, R3, R157 ;  /* 0x00000003c8157224 */ /* 0x000fe200078e029d */
[-C--:B------:R-:W-:Y:S01]  /*f760*/  LEA R40, P1, R5, R208.reuse, 0x1 ;  /* 0x000000d005287211 */ /* 0x080fe200078208ff */
[----:B------:R-:W-:Y:S01]  /*f770*/  IMAD.WIDE.U32 R184, R206, 0x30, R184 ;  /* 0x00000030ceb87825 */ /* 0x000fe200078e00b8 */
[----:B------:R-:W-:-:S03]  /*f780*/  LEA R38, P0, R6, R208, 0x1 ;  /* 0x000000d006267211 */ /* 0x000fc600078008ff */
[----:B------:R-:W-:Y:S01]  /*f790*/  IMAD.IADD R157, R157, 0x1, R21 ;  /* 0x000000019d9d7824 */ /* 0x000fe200078e0215 */
[-C--:B------:R-:W-:Y:S01]  /*f7a0*/  LEA.HI.X R41, R5, R209.reuse, R12, 0x1, P1 ;  /* 0x000000d105297211 */ /* 0x080fe200008f0c0c */
[----:B------:R-:W-:Y:S01]  /*f7b0*/  IMAD.IADD R8, R185, 0x1, R8 ;  /* 0x00000001b9087824 */ /* 0x000fe200078e0208 */
[-C--:B------:R-:W-:Y:S02]  /*f7c0*/  LEA.HI.X R39, R6, R209.reuse, R13, 0x1, P0 ;  /* 0x000000d106277211 */ /* 0x080fe400000f0c0d */
        /* <DEDUP_REMOVED lines=31> */
[----:B-----5:R-:W-:Y:S02]  /*f9c0*/  MOV R8, R15 ;  /* 0x0000000f00087202 */ /* 0x020fe40000000f00 */
[----:B------:R-:W-:Y:S02]  /*f9d0*/  MOV R24, R13 ;  /* 0x0000000d00187202 */ /* 0x000fe40000000f00 */
[----:B------:R-:W-:Y:S01]  /*f9e0*/  MOV R22, R14 ;  /* 0x0000000e00167202 */ /* 0x000fe20000000f00 */
[----:B------:R-:W-:-:S02]  /*f9f0*/  HADD2.F32 R17, -RZ, R8.H1_H1 ;  /* 0x30000008ff117230 */ /* 0x000fc40000004100 */
[--C-:B------:R-:W-:Y:S02]  /*fa00*/  HADD2.F32 R23, -RZ, R24.reuse.H0_H0 ;  /* 0x20000018ff177230 */ /* 0x100fe40000004100 */
[----:B------:R-:W-:Y:S02]  /*fa10*/  HADD2.F32 R24, -RZ, R24.H1_H1 ;  /* 0x30000018ff187230 */ /* 0x000fe40000004100 */
[----:B------:R-:W-:Y:S02]  /*fa20*/  HADD2.F32 R26, -RZ, R8.H0_H0 ;  /* 0x20000008ff1a7230 */ /* 0x000fe40000004100 */
[----:B---3--:R-:W-:Y:S02]  /*fa30*/  HADD2.F32 R13, -RZ, R5.H1_H1 ;  /* 0x30000005ff0d7230 */ /* 0x008fe40000004100 */
[----:B------:R-:W-:Y:S02]  /*fa40*/  HADD2.F32 R14, -RZ, R4.H1_H1 ;  /* 0x30000004ff0e7230 */ /* 0x000fe40000004100 */
[----:B----4-:R-:W-:-:S02]  /*fa50*/  HADD2.F32 R15, -RZ, R7.H1_H1 ;  /* 0x30000007ff0f7230 */ /* 0x010fc40000004100 */
[C---:B------:R-:W-:Y:S01]  /*fa60*/  FMUL.FTZ R8, R17.reuse, R13 ;  /* 0x0000000d11087220 */ /* 0x040fe20000410000 */
[--C-:B------:R-:W-:Y:S02]  /*fa70*/  HADD2.F32 R16, -RZ, R6.reuse.H1_H1 ;  /* 0x30000006ff107230 */ /* 0x100fe40000004100 */
[C---:B------:R-:W-:Y:S01]  /*fa80*/  FMUL.FTZ R25, R24.reuse, R14 ;  /* 0x0000000e18197220 */ /* 0x040fe20000410000 */
[----:B------:R-:W-:Y:S02]  /*fa90*/  HADD2.F32 R6, -RZ, R6.H0_H0 ;  /* 0x20000006ff067230 */ /* 0x000fe40000004100 */
[----:B------:R-:W-:Y:S01]  /*faa0*/  FMUL.FTZ R17, R17, R15 ;  /* 0x0000000f11117220 */ /* 0x000fe20000410000 */
[----:B------:R-:W-:Y:S02]  /*fab0*/  HADD2.F32 R4, -RZ, R4.H0_H0 ;  /* 0x20000004ff047230 */ /* 0x000fe40000004100 */
[----:B------:R-:W-:Y:S01]  /*fac0*/  FMUL.FTZ R24, R24, R16 ;  /* 0x0000001018187220 */ /* 0x000fe20000410000 */
[----:B------:R-:W-:-:S02]  /*fad0*/  HADD2.F32 R5, -RZ, R5.H0_H0 ;  /* 0x20000005ff057230 */ /* 0x000fc40000004100 */
[C---:B------:R-:W-:Y:S01]  /*fae0*/  FFMA.FTZ R17, R26.reuse, R13, R17 ;  /* 0x0000000d1a117223 */ /* 0x040fe20000010011 */
[----:B------:R-:W-:Y:S02]  /*faf0*/  HADD2.F32 R13, -RZ, R12.H1_H1 ;  /* 0x3000000cff0d7230 */ /* 0x000fe40000004100 */
[C---:B------:R-:W-:Y:S01]  /*fb00*/  FFMA.FTZ R24, R23.reuse, R14, R24 ;  /* 0x0000000e17187223 */ /* 0x040fe20000010018 */
[----:B------:R-:W-:Y:S02]  /*fb10*/  HADD2.F32 R14, -RZ, R22.H1_H1 ;  /* 0x30000016ff0e7230 */ /* 0x000fe40000004100 */
[----:B------:R-:W-:Y:S01]  /*fb20*/  FFMA.FTZ R25, R23, R16, -R25 ;  /* 0x0000001017197223 */ /* 0x000fe20000010819 */
[----:B------:R-:W-:Y:S01]  /*fb30*/  FFMA.FTZ R8, R26, R15, -R8 ;  /* 0x0000000f1a087223 */ /* 0x000fe20000010808 */
[----:B------:R-:W-:Y:S02]  /*fb40*/  HADD2.F32 R7, -RZ, R7.H0_H0 ;  /* 0x20000007ff077230 */ /* 0x000fe40000004100 */
[----:B------:R-:W-:Y:S01]  /*fb50*/  FMUL.FTZ R15, R13, R4 ;  /* 0x000000040d0f7220 */ /* 0x000fe20000410000 */
[----:B------:R-:W-:-:S02]  /*fb60*/  HADD2.F32 R12, -RZ, R12.H0_H0 ;  /* 0x2000000cff0c7230 */ /* 0x000fc40000004100 */
        /* <DEDUP_REMOVED lines=8> */
[----:B------:R-:W-:Y:S02]  /*fbf0*/  F2FP.F16.F32.PACK_AB R24, R24, R25 ;  /* 0x000000191818723e */ /* 0x000fe400000000ff */
[----:B------:R-:W-:-:S02]  /*fc00*/  F2FP.F16.F32.PACK_AB R15, R16, R15 ;  /* 0x0000000f100f723e */ /* 0x000fc400000000ff */
[----:B------:R-:W-:Y:S02]  /*fc10*/  F2FP.F16.F32.PACK_AB R8, R17, R8 ;  /* 0x000000081108723e */ /* 0x000fe400000000ff */
[----:B------:R-:W-:Y:S02]  /*fc20*/  F2FP.F16.F32.PACK_AB R14, R14, R13 ;  /* 0x0000000d0e0e723e */ /* 0x000fe400000000ff */
[----:B------:R-:W-:Y:S02]  /*fc30*/  MOV R12, R15 ;  /* 0x0000000f000c7202 */ /* 0x000fe40000000f00 */
[----:B------:R-:W-:Y:S02]  /*fc40*/  MOV R13, R24 ;  /* 0x00000018000d7202 */ /* 0x000fe40000000f00 */
[----:B------:R-:W-:Y:S02]  /*fc50*/  MOV R15, R8 ;  /* 0x00000008000f7202 */ /* 0x000fe40000000f00 */
.L_x_1348:
[----:B------:R-:W-:Y:S05]  /*fc60*/  BSYNC B0 ;  /* 0x0000000000007941 */ /* 0x000fea0003800000 */
.L_x_1347:
[----:B-----5:R3:W-:Y:S02]  /*fc70*/  STS.128 [R247], R12 ;  /* 0x0000000cf7007388 */ /* 0x0207e40000000c00 */
.L_x_1346:
[----:B------:R-:W-:Y:S05]  /*fc80*/  BSYNC B1 ;  /* 0x0000000000017941 */ /* 0x000fea0003800000 */
.L_x_1345:
[----:B------:R-:W-:-:S13]  /*fc90*/  ISETP.GE.AND P0, PT, R9, R2, PT ;  /* 0x000000020900720c */ /* 0x000fda0003f06270 */
[----:B------:R4:W-:Y:S01]  /*fca0*/  @P0 STS.128 [R247+0x2000], RZ ;  /* 0x002000fff7000388 */ /* 0x0009e20000000c00 */
[----:B------:R-:W-:Y:S05]  /*fcb0*/  @P0 BRA `(.L_x_1344) ;  /* 0x0000000000c80947 */ /* 0x000fea0003800000 */
[----:B---3--:R3:W5:Y:S01]  /*fcc0*/  LD.E.128 R12, desc[UR6][R42.64+0x80] ;  /* 0x000080062a0c7980 */ /* 0x008762000c101d00 */
[----:B------:R-:W-:Y:S01]  /*fcd0*/  ISETP.GE.AND P0, PT, R9, R0, PT ;  /* 0x000000000900720c */ /* 0x000fe20003f06270 */
[----:B------:R-:W-:-:S12]  /*fce0*/  BSSY B0, `(.L_x_1349) ;  /* 0x000002e000007945 */ /* 0x000fd80003800000 */
[----:B------:R-:W-:Y:S05]  /*fcf0*/  @P0 BRA `(.L_x_1350) ;  /* 0x0000000000b00947 */ /* 0x000fea0003800000 */
[----:B------:R-:W2:Y:S04]  /*fd00*/  LD.E.64 R4, desc[UR6][R58.64+0x40] ;  /* 0x000040063a047980 */ /* 0x000ea8000c101b00 */
        /* <DEDUP_REMOVED lines=8> */
[----:B--2---:R-:W-:Y:S02]  /*fd90*/  HADD2.F32 R13, -RZ, R5.H1_H1 ;  /* 0x30000005ff0d7230 */ /* 0x004fe40000004100 */
        /* <DEDUP_REMOVED lines=34> */
.L_x_1350:
[----:B------:R-:W-:Y:S05]  /*ffc0*/  BSYNC B0 ;  /* 0x0000000000007941 */ /* 0x000fea0003800000 */
.L_x_1349:
[----:B-----5:R1:W-:Y:S02]  /*ffd0*/  STS.128 [R247+0x2000], R12 ;  /* 0x0020000cf7007388 */ /* 0x0203e40000000c00 */
.L_x_1344:
[----:B------:R-:W-:Y:S05]  /*ffe0*/  BSYNC B2 ;  /* 0x0000000000027941 */ /* 0x000fea0003800000 */
.L_x_1343:
        /* <DEDUP_REMOVED lines=11> */
[-C--:B------:R-:W-:Y:S01]  /*100a0*/  IADD3 R56, P2, R28, R58.reuse, RZ ;  /* 0x0000003a1c387210 */ /* 0x080fe20007f5e0ff */
[----:B------:R1:W-:Y:S01]  /*100b0*/  @P0 STS.128 [R247+0x800], RZ ;  /* 0x000800fff7000388 */ /* 0x0003e20000000c00 */
[----:B------:R-:W-:-:S03]  /*100c0*/  IADD3 R58, P1, R34, R58, RZ ;  /* 0x0000003a223a7210 */ /* 0x000fc60007f3e0ff */
[--C-:B------:R-:W-:Y:S02]  /*100d0*/  IMAD.X R57, R29, 0x1, R4.reuse, P2 ;  /* 0x000000011d397824 */ /* 0x100fe400010e0604 */
[----:B------:R-:W-:Y:S01]  /*100e0*/  IMAD.X R59, R35, 0x1, R4, P1 ;  /* 0x00000001233b7824 */ /* 0x000fe200008e0604 */
[----:B------:R-:W-:Y:S07]  /*100f0*/  @P0 BRA `(.L_x_1354) ;  /* 0x0000000000c80947 */ /* 0x000fee0003800000 */
[----:B-1-3--:R1:W5:Y:S01]  /*10100*/  LD.E.128 R12, desc[UR6][R40.64] ;  /* 0x00000006280c7980 */ /* 0x00a362000c101d00 */
[----:B------:R-:W-:Y:S01]  /*10110*/  ISETP.GE.AND P0, PT, R18, R0, PT ;  /* 0x000000001200720c */ /* 0x000fe20003f06270 */
[----:B------:R-:W-:-:S12]  /*10120*/  BSSY B0, `(.L_x_1355) ;  /* 0x000002e000007945 */ /* 0x000fd80003800000 */
[----:B------:R-:W-:Y:S05]  /*10130*/  @P0 BRA `(.L_x_1356) ;  /* 0x0000000000b00947 */ /* 0x000fea0003800000 */
[----:B------:R-:W3:Y:S04]  /*10140*/  LD.E.64 R4, desc[UR6][R58.64] ;  /* 0x000000063a047980 */ /* 0x000ee8000c101b00 */
[----:B------:R-:W2:Y:S01]  /*10150*/  LD.E.64 R6, desc[UR6][R56.64] ;  /* 0x0000000638067980 */ /* 0x000ea2000c101b00 */
[----:B-----5:R-:W-:Y:S02]  /*10160*/  MOV R25, R13 ;  /* 0x0000000d00197202 */ /* 0x020fe40000000f00 */
[----:B------:R-:W-:Y:S02]  /*10170*/  MOV R13, R15 ;  /* 0x0000000f000d7202 */ /* 0x000fe40000000f00 */
[----:B------:R-:W-:Y:S01]  /*10180*/  MOV R23, R14 ;  /* 0x0000000e00177202 */ /* 0x000fe20000000f00 */
[----:B------:R-:W-:-:S02]  /*10190*/  HADD2.F32 R24, -RZ, R25.H0_H0 ;  /* 0x20000019ff187230 */ /* 0x000fc40000004100 */
[----:B------:R-:W-:Y:S02]  /*101a0*/  HADD2.F32 R22, -RZ, R13.H1_H1 ;  /* 0x3000000dff167230 */ /* 0x000fe40000004100 */
[----:B------:R-:W-:Y:S02]  /*101b0*/  HADD2.F32 R25, -RZ, R25.H1_H1 ;  /* 0x30000019ff197230 */ /* 0x000fe40000004100 */
[----:B------:R-:W-:Y:S02]  /*101c0*/  HADD2.F32 R27, -RZ, R13.H0_H0 ;  /* 0x2000000dff1b7230 */ /* 0x000fe40000004100 */
[----:B---3--:R-:W-:Y:S02]  /*101d0*/  HADD2.F32 R14, -RZ, R5.H1_H1 ;  /* 0x30000005ff0e7230 */ /* 0x008fe40000004100 */
[----:B------:R-:W-:Y:S02]  /*101e0*/  HADD2.F32 R15, -RZ, R4.H1_H1 ;  /* 0x30000004ff0f7230 */ /* 0x000fe40000004100 */
[----:B--2---:R-:W-:-:S02]  /*101f0*/  HADD2.F32 R16, -RZ, R7.H1_H1 ;  /* 0x30000007ff107230 */ /* 0x004fc40000004100 */
        /* <DEDUP_REMOVED lines=9> */
[--C-:B------:R-:W-:Y:S02]  /*10290*/  HADD2.F32 R14, -RZ, R12.reuse.H1_H1 ;  /* 0x3000000cff0e7230 */ /* 0x100fe40000004100 */
[C---:B------:R-:W-:Y:S01]  /*102a0*/  FFMA.FTZ R25, R24.reuse, R15, R25 ;  /* 0x0000000f18197223 */ /* 0x040fe20000010019 */
[----:B------:R-:W-:Y:S02]  /*102b0*/  HADD2.F32 R15, -RZ, R23.H1_H1 ;  /* 0x30000017ff0f7230 */ /* 0x000fe40000004100 */
[----:B------:R-:W-:Y:S01]  /*102c0*/  FFMA.FTZ R26, R24, R17, -R26 ;  /* 0x00000011181a7223 */ /* 0x000fe2000001081a */
[----:B------:R-:W-:Y:S02]  /*102d0*/  HADD2.F32 R7, -RZ, R7.H0_H0 ;  /* 0x20000007ff077230 */ /* 0x000fe40000004100 */
[----:B------:R-:W-:Y:S01]  /*102e0*/  FFMA.FTZ R13, R27, R16, -R13 ;  /* 0x000000101b0d7223 */ /* 0x000fe2000001080d */
        /* <DEDUP_REMOVED lines=14> */
[----:B------:R-:W-:Y:S02]  /*103d0*/  MOV R12, R16 ;  /* 0x00000010000c7202 */ /* 0x000fe40000000f00 */
[----:B------:R-:W-:Y:S02]  /*103e0*/  MOV R13, R25 ;  /* 0x00000019000d7202 */ /* 0x000fe40000000f00 */
[----:B------:R-:W-:-:S02]  /*103f0*/  MOV R15, R22 ;  /* 0x00000016000f7202 */ /* 0x000fc40000000f00 */
.L_x_1356:
[----:B------:R-:W-:Y:S05]  /*10400*/  BSYNC B0 ;  /* 0x0000000000007941 */ /* 0x000fea0003800000 */
.L_x_1355:
[----:B-----5:R3:W-:Y:S02]  /*10410*/  STS.128 [R247+0x800], R12 ;  /* 0x0008000cf7007388 */ /* 0x0207e40000000c00 */
.L_x_1354:
[----:B------:R-:W-:Y:S05]  /*10420*/  BSYNC B1 ;  /* 0x0000000000017941 */ /* 0x000fea0003800000 */
.L_x_1353:
[----:B------:R-:W-:-:S13]  /*10430*/  ISETP.GE.AND P0, PT, R9, R2, PT ;  /* 0x000000020900720c */ /* 0x000fda0003f06270 */
[----:B------:R1:W-:Y:S01]  /*10440*/  @P0 STS.128 [R247+0x2800], RZ ;  /* 0x002800fff7000388 */ /* 0x0003e20000000c00 */
[----:B------:R-:W-:Y:S05]  /*10450*/  @P0 BRA `(.L_x_1352) ;  /* 0x0000000000d00947 */ /* 0x000fea0003800000 */
[----:B-123--:R-:W5:Y:S01]  /*10460*/  LD.E.128 R40, desc[UR6][R40.64+0x80] ;  /* 0x0000800628287980 */ /* 0x00ef62000c101d00 */
[----:B------:R-:W-:Y:S01]  /*10470*/  ISETP.GE.AND P0, PT, R9, R0, PT ;  /* 0x000000000900720c */ /* 0x000fe20003f06270 */
[----:B------:R-:W-:-:S12]  /*10480*/  BSSY B0, `(.L_x_1357) ;  /* 0x0000030000007945 */ /* 0x000fd80003800000 */
[----:B------:R-:W-:Y:S05]  /*10490*/  @P0 BRA `(.L_x_1358) ;  /* 0x0000000000b80947 */ /* 0x000fea0003800000 */
[----:B------:R-:W2:Y:S04]  /*104a0*/  LD.E.64 R4, desc[UR6][R58.64+0x40] ;  /* 0x000040063a047980 */ /* 0x000ea8000c101b00 */
[----:B------:R-:W3:Y:S01]  /*104b0*/  LD.E.64 R6, desc[UR6][R56.64+0x40] ;  /* 0x0000400638067980 */ /* 0x000ee2000c101b00 */
[----:B-----5:R-:W-:Y:S02]  /*104c0*/  MOV R25, R41 ;  /* 0x0000002900197202 */ /* 0x020fe40000000f00 */
[----:B------:R-:W-:Y:S02]  /*104d0*/  MOV R12, R43 ;  /* 0x0000002b000c7202 */ /* 0x000fe40000000f00 */
[----:B------:R-:W-:Y:S01]  /*104e0*/  MOV R13, R40 ;  /* 0x00000028000d7202 */ /* 0x000fe20000000f00 */
[----:B------:R-:W-:Y:S01]  /*104f0*/  HADD2.F32 R24, -RZ, R25.H0_H0 ;  /* 0x20000019ff187230 */ /* 0x000fe20000004100 */
[----:B------:R-:W-:Y:S01]  /*10500*/  MOV R23, R42 ;  /* 0x0000002a00177202 */ /* 0x000fe20000000f00 */
[----:B------:R-:W-:-:S02]  /*10510*/  HADD2.F32 R22, -RZ, R12.H1_H1 ;  /* 0x3000000cff167230 */ /* 0x000fc40000004100 */
[----:B------:R-:W-:Y:S02]  /*10520*/  HADD2.F32 R25, -RZ, R25.H1_H1 ;  /* 0x30000019ff197230 */ /* 0x000fe40000004100 */
[----:B------:R-:W-:Y:S02]  /*10530*/  HADD2.F32 R27, -RZ, R12.H0_H0 ;  /* 0x2000000cff1b7230 */ /* 0x000fe40000004100 */
[----:B--2---:R-:W-:Y:S02]  /*10540*/  HADD2.F32 R14, -RZ, R5.H1_H1 ;  /* 0x30000005ff0e7230 */ /* 0x004fe40000004100 */
[----:B------:R-:W-:Y:S02]  /*10550*/  HADD2.F32 R15, -RZ, R4.H1_H1 ;  /* 0x30000004ff0f7230 */ /* 0x000fe40000004100 */
[----:B---3--:R-:W-:Y:S02]  /*10560*/  HADD2.F32 R16, -RZ, R7.H1_H1 ;  /* 0x30000007ff107230 */ /* 0x008fe40000004100 */
[----:B------:R-:W-:Y:S01]  /*10570*/  FMUL.FTZ R12, R22, R14 ;  /* 0x0000000e160c7220 */ /* 0x000fe20000410000 */
[----:B------:R-:W-:-:S02]  /*10580*/  HADD2.F32 R17, -RZ, R6.H1_H1 ;  /* 0x30000006ff117230 */ /* 0x000fc40000004100 */
[C---:B------:R-:W-:Y:S01]  /*10590*/  FMUL.FTZ R26, R25.reuse, R15 ;  /* 0x0000000f191a7220 */ /* 0x040fe20000410000 */
[----:B------:R-:W-:Y:S02]  /*105a0*/  HADD2.F32 R6, -RZ, R6.H0_H0 ;  /* 0x20000006ff067230 */ /* 0x000fe40000004100 */
[----:B------:R-:W-:Y:S01]  /*105b0*/  FMUL.FTZ R22, R22, R16 ;  /* 0x0000001016167220 */ /* 0x000fe20000410000 */
[----:B------:R-:W-:Y:S02]  /*105c0*/  HADD2.F32 R4, -RZ, R4.H0_H0 ;  /* 0x20000004ff047230 */ /* 0x000fe40000004100 */
[----:B------:R-:W-:Y:S01]  /*105d0*/  FMUL.FTZ R25, R25, R17 ;  /* 0x0000001119197220 */ /* 0x000fe20000410000 */
[----:B------:R-:W-:Y:S02]  /*105e0*/  HADD2.F32 R5, -RZ, R5.H0_H0 ;  /* 0x20000005ff057230 */ /* 0x000fe40000004100 */
[----:B------:R-:W-:Y:S01]  /*105f0*/  FFMA.FTZ R22, R27, R14, R22 ;  /* 0x0000000e1b167223 */ /* 0x000fe20000010016 */
[----:B------:R-:W-:-:S02]  /*10600*/  HADD2.F32 R14, -RZ, R13.H1_H1 ;  /* 0x3000000dff0e7230 */ /* 0x000fc40000004100 */
[C---:B------:R-:W-:Y:S01]  /*10610*/  FFMA.FTZ R25, R24.reuse, R15, R25 ;  /* 0x0000000f18197223 */ /* 0x040fe20000010019 */
[----:B------:R-:W-:Y:S02]  /*10620*/  HADD2.F32 R15, -RZ, R23.H1_H1 ;  /* 0x30000017ff0f7230 */ /* 0x000fe40000004100 */
[----:B------:R-:W-:Y:S01]  /*10630*/  FFMA.FTZ R26, R24, R17, -R26 ;  /* 0x00000011181a7223 */ /* 0x000fe2000001081a */
[----:B------:R-:W-:Y:S02]  /*10640*/  HADD2.F32 R7, -RZ, R7.H0_H0 ;  /* 0x20000007ff077230 */ /* 0x000fe40000004100 */
[----:B------:R-:W-:Y:S01]  /*10650*/  FFMA.FTZ R12, R27, R16, -R12 ;  /* 0x000000101b0c7223 */ /* 0x000fe2000001080c */
[C---:B------:R-:W-:Y:S01]  /*10660*/  FMUL.FTZ R16, R14.reuse, R4 ;  /* 0x000000040e107220 */ /* 0x040fe20000410000 */
[----:B------:R-:W-:Y:S01]  /*10670*/  FMUL.FTZ R17, R14, R6 ;  /* 0x000000060e117220 */ /* 0x000fe20000410000 */
[----:B------:R-:W-:Y:S02]  /*10680*/  HADD2.F32 R13, -RZ, R13.H0_H0 ;  /* 0x2000000dff0d7230 */ /* 0x000fe40000004100 */
[----:B------:R-:W-:Y:S01]  /*10690*/  FMUL.FTZ R14, R15, R5 ;  /* 0x000000050f0e7220 */ /* 0x000fe20000410000 */
[----:B------:R-:W-:-:S02]  /*106a0*/  HADD2.F32 R23, -RZ, R23.H0_H0 ;  /* 0x20000017ff177230 */ /* 0x000fc40000004100 */
[-C--:B------:R-:W-:Y:S01]  /*106b0*/  FMUL.FTZ R15, R15, R7.reuse ;  /* 0x000000070f0f7220 */ /* 0x080fe20000410000 */
[----:B------:R-:W-:Y:S01]  /*106c0*/  F2FP.F16.F32.PACK_AB R25, R25, R26 ;  /* 0x0000001a1919723e */ /* 0x000fe200000000ff */
[C---:B------:R-:W-:Y:S01]  /*106d0*/  FFMA.FTZ R16, R13.reuse, R6, -R16 ;  /* 0x000000060d107223 */ /* 0x040fe20000010810 */
[----:B------:R-:W-:Y:S01]  /*106e0*/  FFMA.FTZ R17, R13, R4, R17 ;  /* 0x000000040d117223 */ /* 0x000fe20000010011 */
[C---:B------:R-:W-:Y:S01]  /*106f0*/  FFMA.FTZ R14, R23.reuse, R7, -R14 ;  /* 0x00000007170e7223 */ /* 0x040fe2000001080e */
[----:B------:R-:W-:Y:S01]  /*10700*/  FFMA.FTZ R15, R23, R5, R15 ;  /* 0x00000005170f7223 */ /* 0x000fe2000001000f */
[----:B------:R-:W-:Y:S02]  /*10710*/  F2FP.F16.F32.PACK_AB R12, R22, R12 ;  /* 0x0000000c160c723e */ /* 0x000fe400000000ff */
[----:B------:R-:W-:Y:S02]  /*10720*/  F2FP.F16.F32.PACK_AB R16, R17, R16 ;  /* 0x000000101110723e */ /* 0x000fe400000000ff */
[----:B------:R-:W-:-:S02]  /*10730*/  F2FP.F16.F32.PACK_AB R14, R15, R14 ;  /* 0x0000000e0f0e723e */ /* 0x000fc400000000ff */
[----:B------:R-:W-:Y:S02]  /*10740*/  MOV R40, R16 ;  /* 0x0000001000287202 */ /* 0x000fe40000000f00 */
[----:B------:R-:W-:Y:S02]  /*10750*/  MOV R41, R25 ;  /* 0x0000001900297202 */ /* 0x000fe40000000f00 */
[----:B------:R-:W-:Y:S02]  /*10760*/  MOV R42, R14 ;  /* 0x0000000e002a7202 */ /* 0x000fe40000000f00 */
[----:B------:R-:W-:Y:S02]  /*10770*/  MOV R43, R12 ;  /* 0x0000000c002b7202 */ /* 0x000fe40000000f00 */
.L_x_1358:
[----:B------:R-:W-:Y:S05]  /*10780*/  BSYNC B0 ;  /* 0x0000000000007941 */ /* 0x000fea0003800000 */
.L_x_1357:
[----:B-----5:R1:W-:Y:S02]  /*10790*/  STS.128 [R247+0x2800], R40 ;  /* 0x00280028f7007388 */ /* 0x0203e40000000c00 */
.L_x_1352:
[----:B------:R-:W-:Y:S05]  /*107a0*/  BSYNC B2 ;  /* 0x0000000000027941 */ /* 0x000fea0003800000 */
.L_x_1351:
        /* <DEDUP_REMOVED lines=10> */
[C---:B-123--:R-:W-:Y:S02]  /*10850*/  IMAD.SHL.U32 R42, R5.reuse, 0x2, RZ ;  /* 0x00000002052a7824 */ /* 0x04efe400078e00ff */
[----:B------:R1:W-:Y:S01]  /*10860*/  @P0 STS.128 [R247+0x1000], RZ ;  /* 0x001000fff7000388 */ /* 0x0003e20000000c00 */
[----:B------:R-:W-:Y:S02]  /*10870*/  SHF.L.U64.HI R4, R5, 0x1, R4 ;  /* 0x0000000105047819 */ /* 0x000fe40000010204 */
[-C--:B------:R-:W-:Y:S02]  /*10880*/  IADD3 R40, P2, R28, R42.reuse, RZ ;  /* 0x0000002a1c287210 */ /* 0x080fe40007f5e0ff */
[----:B------:R-:W-:-:S03]  /*10890*/  IADD3 R42, P1, R34, R42, RZ ;  /* 0x0000002a222a7210 */ /* 0x000fc60007f3e0ff */
[--C-:B------:R-:W-:Y:S02]  /*108a0*/  IMAD.X R41, R29, 0x1, R4.reuse, P2 ;  /* 0x000000011d297824 */ /* 0x100fe400010e0604 */
[----:B------:R-:W-:Y:S01]  /*108b0*/  IMAD.X R43, R35, 0x1, R4, P1 ;  /* 0x00000001232b7824 */ /* 0x000fe200008e0604 */
[----:B------:R-:W-:Y:S07]  /*108c0*/  @P0 BRA `(.L_x_1362) ;  /* 0x0000000000c80947 */ /* 0x000fee0003800000 */
        /* <DEDUP_REMOVED lines=48> */
.L_x_1364:
[----:B------:R-:W-:Y:S05]  /*10bd0*/  BSYNC B0 ;  /* 0x0000000000007941 */ /* 0x000fea0003800000 */
.L_x_1363:
[----:B-----5:R3:W-:Y:S02]  /*10be0*/  STS.128 [R247+0x1000], R12 ;  /* 0x0010000cf7007388 */ /* 0x0207e40000000c00 */
.L_x_1362:
[----:B------:R-:W-:Y:S05]  /*10bf0*/  BSYNC B1 ;  /* 0x0000000000017941 */ /* 0x000fea0003800000 */
.L_x_1361:
        /* <DEDUP_REMOVED lines=51> */
.L_x_1366:
[----:B------:R-:W-:Y:S05]  /*10f30*/  BSYNC B0 ;  /* 0x0000000000007941 */ /* 0x000fea0003800000 */
.L_x_1365:
[----:B-----5:R1:W-:Y:S02]  /*10f40*/  STS.128 [R247+0x3000], R12 ;  /* 0x0030000cf7007388 */ /* 0x0203e40000000c00 */
.L_x_1360:
[----:B------:R-:W-:Y:S05]  /*10f50*/  BSYNC B2 ;  /* 0x0000000000027941 */ /* 0x000fea0003800000 */
.L_x_1359:
[----:B--23--:R-:W-:-:S05]  /*10f60*/  VIADD R38, R200, 0x30 ;  /* 0x00000030c8267836 */ /* 0x00cfca0000000000 */
        /* <DEDUP_REMOVED lines=64> */
.L_x_1371:
[----:B------:R-:W-:Y:S05]  /*11370*/  BSYNC B0 ;  /* 0x0000000000007941 */ /* 0x000fea0003800000 */
.L_x_1370:
[----:B-----5:R3:W-:Y:S02]  /*11380*/  STS.128 [R247+0x1800], R12 ;  /* 0x0018000cf7007388 */ /* 0x0207e40000000c00 */
.L_x_1369:
[----:B------:R-:W-:Y:S05]  /*11390*/  BSYNC B1 ;  /* 0x0000000000017941 */ /* 0x000fea0003800000 */
.L_x_1368:
        /* <DEDUP_REMOVED lines=8> */
[----:B------:R2:W4:Y:S01]  /*11420*/  LD.E.64 R4, desc[UR6][R16.64+0x40] ;  /* 0x0000400610047980 */ /* 0x000522000c101b00 */
[----:B-----5:R-:W-:Y:S02]  /*11430*/  MOV R0, R15 ;  /* 0x0000000f00007202 */ /* 0x020fe40000000f00 */
[----:B------:R-:W-:Y:S02]  /*11440*/  MOV R15, R14 ;  /* 0x0000000e000f7202 */ /* 0x000fe40000000f00 */
[----:B------:R-:W-:Y:S01]  /*11450*/  MOV R6, R12 ;  /* 0x0000000c00067202 */ /* 0x000fe20000000f00 */
[----:B------:R-:W-:-:S02]  /*11460*/  HADD2.F32 R14, -RZ, R0.H1_H1 ;  /* 0x30000000ff0e7230 */ /* 0x000fc40000004100 */
[----:B------:R-:W-:Y:S01]  /*11470*/  HADD2.F32 R19, -RZ, R0.H0_H0 ;  /* 0x20000000ff137230 */ /* 0x000fe20000004100 */
[----:B--2---:R-:W-:-:S05]  /*11480*/  MOV R17, R13 ;  /* 0x0000000d00117202 */ /* 0x004fca0000000f00 */
[--C-:B------:R-:W-:Y:S02]  /*11490*/  HADD2.F32 R16, -RZ, R17.reuse.H0_H0 ;  /* 0x20000011ff107230 */ /* 0x100fe40000004100 */
[----:B------:R-:W-:Y:S02]  /*114a0*/  HADD2.F32 R17, -RZ, R17.H1_H1 ;  /* 0x30000011ff117230 */ /* 0x000fe40000004100 */
[----:B---3--:R-:W-:Y:S02]  /*114b0*/  HADD2.F32 R7, -RZ, R3.H1_H1 ;  /* 0x30000003ff077230 */ /* 0x008fe40000004100 */
[----:B------:R-:W-:Y:S02]  /*114c0*/  HADD2.F32 R9, -RZ, R2.H1_H1 ;  /* 0x30000002ff097230 */ /* 0x000fe40000004100 */
[----:B----4-:R-:W-:Y:S02]  /*114d0*/  HADD2.F32 R12, -RZ, R5.H1_H1 ;  /* 0x30000005ff0c7230 */ /* 0x010fe40000004100 */
        /* <DEDUP_REMOVED lines=18> */
[C---:B------:R-:W-:Y:S01]  /*11600*/  FMUL.FTZ R7, R9.reuse, R3 ;  /* 0x0000000309077220 */ /* 0x040fe20000410000 */
[-C--:B------:R-:W-:Y:S01]  /*11610*/  FMUL.FTZ R9, R9, R5.reuse ;  /* 0x0000000509097220 */ /* 0x080fe20000410000 */
[----:B------:R-:W-:Y:S01]  /*11620*/  HADD2.F32 R6, -RZ, R6.H0_H0 ;  /* 0x20000006ff067230 */ /* 0x000fe20000004100 */
[----:B------:R-:W-:Y:S01]  /*11630*/  F2FP.F16.F32.PACK_AB R14, R14, R0 ;  /* 0x000000000e0e723e */ /* 0x000fe200000000ff */
[C---:B------:R-:W-:Y:S01]  /*11640*/  FFMA.FTZ R7, R15.reuse, R5, -R7 ;  /* 0x000000050f077223 */ /* 0x040fe20000010807 */
[----:B------:R-:W-:Y:S01]  /*11650*/  FFMA.FTZ R9, R15, R3, R9 ;  /* 0x000000030f097223 */ /* 0x000fe20000010009 */
[----:B------:R-:W-:Y:S01]  /*11660*/  F2FP.F16.F32.PACK_AB R17, R17, R18 ;  /* 0x000000121111723e */ /* 0x000fe200000000ff */
[C---:B------:R-:W-:Y:S01]  /*11670*/  FFMA.FTZ R12, R6.reuse, R4, -R12 ;  /* 0x00000004060c7223 */ /* 0x040fe2000001080c */
[----:B------:R-:W-:Y:S01]  /*11680*/  FFMA.FTZ R13, R6, R2, R13 ;  /* 0x00000002060d7223 */ /* 0x000fe2000001000d */
[----:B------:R-:W-:-:S02]  /*11690*/  MOV R15, R14 ;  /* 0x0000000e000f7202 */ /* 0x000fc40000000f00 */
[----:B------:R-:W-:Y:S02]  /*116a0*/  F2FP.F16.F32.PACK_AB R7, R9, R7 ;  /* 0x000000070907723e */ /* 0x000fe400000000ff */
[----:B------:R-:W-:Y:S02]  /*116b0*/  F2FP.F16.F32.PACK_AB R12, R13, R12 ;  /* 0x0000000c0d0c723e */ /* 0x000fe400000000ff */
[----:B------:R-:W-:Y:S02]  /*116c0*/  MOV R13, R17 ;  /* 0x00000011000d7202 */ /* 0x000fe40000000f00 */
[----:B------:R-:W-:Y:S02]  /*116d0*/  MOV R14, R7 ;  /* 0x00000007000e7202 */ /* 0x000fe40000000f00 */
.L_x_1373:
[----:B------:R-:W-:Y:S05]  /*116e0*/  BSYNC B0 ;  /* 0x0000000000007941 */ /* 0x000fea0003800000 */
.L_x_1372:
[----:B-----5:R3:W-:Y:S01]  /*116f0*/  STS.128 [R247+0x3800], R12 ;  /* 0x0038000cf7007388 */ /* 0x0207e20000000c00 */
[----:B------:R-:W-:Y:S05]  /*11700*/  BRA `(.L_x_1367) ;  /* 0x00000038001c7947 */ /* 0x000fea0003800000 */
.L_x_1342:
        /* <DEDUP_REMOVED lines=22> */
[----:B------:R-:W-:-:S03]  /*11870*/  @P1 IADD3 R8, -R3, RZ, RZ ;  /* 0x000000ff03081210 */ /* 0x000fc60007ffe1ff */
[----:B------:R4:W2:Y:S02]  /*11880*/  LD.E.128 R4, desc[UR6][R12.64] ;  /* 0x000000060c047980 */ /* 0x0008a4000c101d00 */
[----:B----4-:R-:W-:-:S04]  /*11890*/  IADD3 R12, P0, R8, R16, RZ ;  /* 0x00000010080c7210 */ /* 0x010fc80007f1e0ff */
[----:B------:R-:W-:Y:S02]  /*118a0*/  LEA.HI.X.SX32 R8, R8, R17, 0x1, P0 ;  /* 0x0000001108087211 */ /* 0x000fe400000f0eff */
[----:B------:R-:W-:-:S04]  /*118b0*/  LEA R14, P0, R12, R28, 0x1 ;  /* 0x0000001c0c0e7211 */ /* 0x000fc800078008ff */
[----:B------:R-:W-:-:S06]  /*118c0*/  LEA.HI.X R15, R12, R29, R8, 0x1, P0 ;  /* 0x0000001d0c0f7211 */ /* 0x000fcc00000f0c08 */
[----:B------:R-:W4:Y:S01]  /*118d0*/  LD.E.128 R12, desc[UR6][R14.64] ;  /* 0x000000060e0c7980 */ /* 0x000f22000c101d00 */
[----:B-----5:R-:W-:Y:S02]  /*118e0*/  MOV R8, R25 ;  /* 0x0000001900087202 */ /* 0x020fe40000000f00 */
[----:B------:R-:W-:Y:S02]  /*118f0*/  MOV R25, R24 ;  /* 0x0000001800197202 */ /* 0x000fe40000000f00 */
[----:B------:R-:W-:Y:S02]  /*11900*/  MOV R24, R27 ;  /* 0x0000001b00187202 */ /* 0x000fe40000000f00 */
[----:B---3--:R-:W-:Y:S02]  /*11910*/  MOV R27, R21 ;  /* 0x00000015001b7202 */ /* 0x008fe40000000f00 */
[----:B------:R-:W-:Y:S01]  /*11920*/  MOV R21, R22 ;  /* 0x0000001600157202 */ /* 0x000fe20000000f00 */
[----:B--2---:R-:W-:-:S02]  /*11930*/  HADD2.F32 R22, -RZ, R5.H0_H0 ;  /* 0x20000005ff167230 */ /* 0x004fc40000004100 */
[----:B------:R-:W-:Y:S02]  /*11940*/  HADD2.F32 R55, -RZ, R5.H1_H1 ;  /* 0x30000005ff377230 */ /* 0x000fe40000004100 */
[--C-:B------:R-:W-:Y:S02]  /*11950*/  HADD2.F32 R5, -RZ, R7.reuse.H0_H0 ;  /* 0x20000007ff057230 */ /* 0x100fe40000004100 */
        /* <DEDUP_REMOVED lines=8> */
[----:B------:R-:W-:Y:S02]  /*119e0*/  HADD2.F32 R57, -RZ, R4.H1_H1 ;  /* 0x30000004ff397230 */ /* 0x000fe40000004100 */
[--C-:B------:R-:W-:Y:S02]  /*119f0*/  HADD2.F32 R4, -RZ, R6.reuse.H0_H0 ;  /* 0x20000006ff047230 */ /* 0x100fe40000004100 */
[----:B------:R-:W-:-:S02]  /*11a00*/  HADD2.F32 R6, -RZ, R6.H1_H1 ;  /* 0x30000006ff067230 */ /* 0x000fc40000004100 */
[----:B------:R-:W-:Y:S01]  /*11a10*/  FMUL.FTZ R27, R27, R5 ;  /* 0x000000051b1b7220 */ /* 0x000fe20000410000 */
[----:B------:R-:W-:Y:S01]  /*11a20*/  FMUL.FTZ R23, R23, R7 ;  /* 0x0000000717177220 */ /* 0x000fe20000410000 */
[--C-:B------:R-:W-:Y:S02]  /*11a30*/  HADD2.F32 R7, -RZ, R20.reuse.H0_H0 ;  /* 0x20000014ff077230 */ /* 0x100fe40000004100 */
[--C-:B------:R-:W-:Y:S02]  /*11a40*/  HADD2.F32 R5, -RZ, R21.reuse.H0_H0 ;  /* 0x20000015ff057230 */ /* 0x100fe40000004100 */
[----:B------:R-:W-:Y:S01]  /*11a50*/  @!P1 FADD.FTZ R56, -R56, -RZ ;  /* 0x800000ff38389221 */ /* 0x000fe20000010100 */
[----:B------:R-:W-:Y:S02]  /*11a60*/  HADD2.F32 R20, -RZ, R20.H1_H1 ;  /* 0x30000014ff147230 */ /* 0x000fe40000004100 */
[----:B------:R-:W-:Y:S01]  /*11a70*/  @!P1 FADD.FTZ R57, -R57, -RZ ;  /* 0x800000ff39399221 */ /* 0x000fe20000010100 */
[----:B------:R-:W-:-:S02]  /*11a80*/  HADD2.F32 R21, -RZ, R21.H1_H1 ;  /* 0x30000015ff157230 */ /* 0x000fc40000004100 */
[----:B------:R-:W-:Y:S01]  /*11a90*/  @!P1 FADD.FTZ R4, -R4, -RZ ;  /* 0x800000ff04049221 */ /* 0x000fe20000010100 */
[----:B------:R-:W-:Y:S01]  /*11aa0*/  @!P1 FADD.FTZ R6, -R6, -RZ ;  /* 0x800000ff06069221 */ /* 0x000fe20000010100 */
[----:B------:R-:W-:Y:S01]  /*11ab0*/  @!P1 FADD.FTZ R22, -R22, -RZ ;  /* 0x800000ff16169221 */ /* 0x000fe20000010100 */
[----:B------:R-:W-:Y:S01]  /*11ac0*/  FMUL.FTZ R56, R7, R56 ;  /* 0x0000003807387220 */ /* 0x000fe20000410000 */
[----:B------:R-:W-:Y:S01]  /*11ad0*/  FMUL.FTZ R57, R20, R57 ;  /* 0x0000003914397220 */ /* 0x000fe20000410000 */
[----:B------:R-:W-:Y:S01]  /*11ae0*/  FMUL.FTZ R4, R5, R4 ;  /* 0x0000000405047220 */ /* 0x000fe20000410000 */
[----:B------:R-:W-:Y:S01]  /*11af0*/  FMUL.FTZ R6, R21, R6 ;  /* 0x0000000615067220 */ /* 0x000fe20000410000 */
[--C-:B------:R-:W-:Y:S02]  /*11b00*/  HADD2.F32 R5, -RZ, R8.reuse.H0_H0 ;  /* 0x20000008ff057230 */ /* 0x100fe40000004100 */
[----:B------:R-:W-:Y:S01]  /*11b10*/  @!P1 FADD.FTZ R55, -R55, -RZ ;  /* 0x800000ff37379221 */ /* 0x000fe20000010100 */
[----:B------:R-:W-:-:S02]  /*11b20*/  HADD2.F32 R20, -RZ, R8.H1_H1 ;  /* 0x30000008ff147230 */ /* 0x000fc40000004100 */
[----:B------:R-:W-:Y:S01]  /*11b30*/  FMUL.FTZ R58, R58, R22 ;  /* 0x000000163a3a7220 */ /* 0x000fe20000410000 */
[--C-:B----4-:R-:W-:Y:S02]  /*11b40*/  HADD2.F32 R7, -RZ, R13.reuse.H0_H0 ;  /* 0x2000000dff077230 */ /* 0x110fe40000004100 */
[----:B------:R-:W-:Y:S02]  /*11b50*/  HADD2.F32 R21, -RZ, R13.H1_H1 ;  /* 0x3000000dff157230 */ /* 0x000fe40000004100 */
[----:B------:R-:W-:Y:S02]  /*11b60*/  HADD2.F32 R8, -RZ, R24.H0_H0 ;  /* 0x20000018ff087230 */ /* 0x000fe40000004100 */
[----:B------:R-:W-:Y:S02]  /*11b70*/  HADD2.F32 R13, -RZ, R15.H0_H0 ;  /* 0x2000000fff0d7230 */ /* 0x000fe40000004100 */
[----:B------:R-:W-:Y:S01]  /*11b80*/  FMUL.FTZ R59, R59, R55 ;  /* 0x000000373b3b7220 */ /* 0x000fe20000410000 */
[----:B------:R-:W-:Y:S01]  /*11b90*/  FFMA.FTZ R5, R5, R7, R58 ;  /* 0x0000000705057223 */ /* 0x000fe2000001003a */
[----:B------:R-:W-:-:S02]  /*11ba0*/  HADD2.F32 R22, -RZ, R12.H0_H0 ;  /* 0x2000000cff167230 */ /* 0x000fc40000004100 */
[----:B------:R-:W-:Y:S02]  /*11bb0*/  HADD2.F32 R55, -RZ, R12.H1_H1 ;  /* 0x3000000cff377230 */ /* 0x000fe40000004100 */
[----:B------:R-:W-:Y:S01]  /*11bc0*/  FFMA.FTZ R8, R8, R13, R27 ;  /* 0x0000000d08087223 */ /* 0x000fe2000001001b */
[--C-:B------:R-:W-:Y:S02]  /*11bd0*/  HADD2.F32 R7, -RZ, R25.reuse.H0_H0 ;  /* 0x20000019ff077230 */ /* 0x100fe40000004100 */
[----:B------:R-:W-:Y:S02]  /*11be0*/  HADD2.F32 R12, -RZ, R14.H0_H0 ;  /* 0x2000000eff0c7230 */ /* 0x000fe40000004100 */
[----:B------:R-:W-:Y:S02]  /*11bf0*/  HADD2.F32 R25, -RZ, R25.H1_H1 ;  /* 0x30000019ff197230 */ /* 0x000fe40000004100 */
[----:B------:R-:W-:Y:S02]  /*11c00*/  HADD2.F32 R13, -RZ, R26.H0_H0 ;  /* 0x2000001aff0d7230 */ /* 0x000fe40000004100 */
[----:B------:R-:W-:-:S02]  /*11c10*/  HADD2.F32 R15, -RZ, R15.H1_H1 ;  /* 0x3000000fff0f7230 */ /* 0x000fc40000004100 */
[----:B------:R-:W-:Y:S02]  /*11c20*/  HADD2.F32 R14, -RZ, R14.H1_H1 ;  /* 0x3000000eff0e7230 */ /* 0x000fe40000004100 */
[----:B------:R-:W-:Y:S02]  /*11c30*/  HADD2.F32 R24, -RZ, R24.H1_H1 ;  /* 0x30000018ff187230 */ /* 0x000fe40000004100 */
        /* <DEDUP_REMOVED lines=14> */
[----:B------:R-:W-:Y:S02]  /*11d20*/  MOV R27, R8 ;  /* 0x00000008001b7202 */ /* 0x000fe40000000f00 */
.L_x_1379:
[----:B------:R-:W-:Y:S05]  /*11d30*/  BSYNC B0 ;  /* 0x0000000000007941 */ /* 0x000fea0003800000 */
.L_x_1378:
[----:B-----5:R3:W-:Y:S02]  /*11d40*/  STS.128 [R247], R24 ;  /* 0x00000018f7007388 */ /* 0x0207e40000000c00 */
.L_x_1377:
[----:B------:R-:W-:Y:S05]  /*11d50*/  BSYNC B1 ;  /* 0x0000000000017941 */ /* 0x000fea0003800000 */
.L_x_1376:
        /* <DEDUP_REMOVED lines=19> */
[----:B------:R-:W-:-:S03]  /*11e90*/  @P1 IADD3 R8, -R3, RZ, RZ ;  /* 0x000000ff03081210 */ /* 0x000fc60007ffe1ff */
[----:B------:R1:W4:Y:S02]  /*11ea0*/  LD.E.128 R4, desc[UR6][R12.64+0x80] ;  /* 0x000080060c047980 */ /* 0x000324000c101d00 */
[----:B-1----:R-:W-:-:S04]  /*11eb0*/  IADD3 R12, P0, R8, R16, RZ ;  /* 0x00000010080c7210 */ /* 0x002fc80007f1e0ff */
[----:B------:R-:W-:Y:S02]  /*11ec0*/  LEA.HI.X.SX32 R8, R8, R17, 0x1, P0 ;  /* 0x0000001108087211 */ /* 0x000fe400000f0eff */
[----:B------:R-:W-:-:S04]  /*11ed0*/  LEA R14, P0, R12, R28, 0x1 ;  /* 0x0000001c0c0e7211 */ /* 0x000fc800078008ff */
[----:B------:R-:W-:-:S06]  /*11ee0*/  LEA.HI.X R15, R12, R29, R8, 0x1, P0 ;  /* 0x0000001d0c0f7211 */ /* 0x000fcc00000f0c08 */
[----:B------:R-:W3:Y:S01]  /*11ef0*/  LD.E.128 R12, desc[UR6][R14.64+0x80] ;  /* 0x000080060e0c7980 */ /* 0x000ee2000c101d00 */
[----:B-----5:R-:W-:Y:S02]  /*11f00*/  MOV R8, R25 ;  /* 0x0000001900087202 */ /* 0x020fe40000000f00 */
[----:B------:R-:W-:Y:S02]  /*11f10*/  MOV R25, R24 ;  /* 0x0000001800197202 */ /* 0x000fe40000000f00 */
[----:B------:R-:W-:Y:S02]  /*11f20*/  MOV R24, R27 ;  /* 0x0000001b00187202 */ /* 0x000fe40000000f00 */
[----:B--2---:R-:W-:Y:S02]  /*11f30*/  MOV R27, R21 ;  /* 0x00000015001b7202 */ /* 0x004fe40000000f00 */
[----:B------:R-:W-:Y:S01]  /*11f40*/  MOV R21, R22 ;  /* 0x0000001600157202 */ /* 0x000fe20000000f00 */
[----:B----4-:R-:W-:-:S02]  /*11f50*/  HADD2.F32 R22, -RZ, R4.H0_H0 ;  /* 0x20000004ff167230 */ /* 0x010fc40000004100 */
[----:B---3--:R-:W-:Y:S02]  /*11f60*/  HADD2.F32 R42, -RZ, R4.H1_H1 ;  /* 0x30000004ff2a7230 */ /* 0x008fe40000004100 */
[--C-:B------:R-:W-:Y:S02]  /*11f70*/  HADD2.F32 R4, -RZ, R5.reuse.H0_H0 ;  /* 0x20000005ff047230 */ /* 0x100fe40000004100 */
[--C-:B------:R-:W-:Y:S02]  /*11f80*/  HADD2.F32 R56, -RZ, R20.reuse.H0_H0 ;  /* 0x20000014ff387230 */ /* 0x100fe40000004100 */
[----:B------:R-:W-:Y:S02]  /*11f90*/  HADD2.F32 R57, -RZ, R20.H1_H1 ;  /* 0x30000014ff397230 */ /* 0x000fe40000004100 */
[----:B------:R-:W-:Y:S01]  /*11fa0*/  @!P1 FADD.FTZ R22, -R22, -RZ ;  /* 0x800000ff16169221 */ /* 0x000fe20000010100 */
[----:B------:R-:W-:Y:S02]  /*11fb0*/  HADD2.F32 R43, -RZ, R5.H1_H1 ;  /* 0x30000005ff2b7230 */ /* 0x000fe40000004100 */
[----:B------:R-:W-:Y:S01]  /*11fc0*/  @!P1 FADD.FTZ R4, -R4, -RZ ;  /* 0x800000ff04049221 */ /* 0x000fe20000010100 */
[----:B------:R-:W-:-:S02]  /*11fd0*/  HADD2.F32 R20, -RZ, R27.H0_H0 ;  /* 0x2000001bff147230 */ /* 0x000fc40000004100 */
[--C-:B------:R-:W-:Y:S02]  /*11fe0*/  HADD2.F32 R5, -RZ, R6.reuse.H0_H0 ;  /* 0x20000006ff057230 */ /* 0x100fe40000004100 */
[----:B------:R-:W-:Y:S02]  /*11ff0*/  HADD2.F32 R55, -RZ, R6.H1_H1 ;  /* 0x30000006ff377230 */ /* 0x000fe40000004100 */
[--C-:B------:R-:W-:Y:S02]  /*12000*/  HADD2.F32 R6, -RZ, R7.reuse.H0_H0 ;  /* 0x20000007ff067230 */ /* 0x100fe40000004100 */
[----:B------:R-:W-:Y:S02]  /*12010*/  HADD2.F32 R7, -RZ, R7.H1_H1 ;  /* 0x30000007ff077230 */ /* 0x000fe40000004100 */
[----:B------:R-:W-:Y:S01]  /*12020*/  FMUL.FTZ R56, R56, R22 ;  /* 0x0000001638387220 */ /* 0x000fe20000410000 */
[----:B------:R-:W-:Y:S01]  /*12030*/  FMUL.FTZ R20, R20, R4 ;  /* 0x0000000414147220 */ /* 0x000fe20000410000 */
[----:B------:R-:W-:-:S02]  /*12040*/  HADD2.F32 R22, -RZ, R21.H0_H0 ;  /* 0x20000015ff167230 */ /* 0x000fc40000004100 */
[----:B------:R-:W-:Y:S02]  /*12050*/  HADD2.F32 R4, -RZ, R23.H0_H0 ;  /* 0x20000017ff047230 */ /* 0x000fe40000004100 */
[----:B------:R-:W-:Y:S01]  /*12060*/  @!P1 FADD.FTZ R55, -R55, -RZ ;  /* 0x800000ff37379221 */ /* 0x000fe20000010100 */
[----:B------:R-:W-:Y:S02]  /*12070*/  HADD2.F32 R21, -RZ, R21.H1_H1 ;  /* 0x30000015ff157230 */ /* 0x000fe40000004100 */
[----:B------:R-:W-:Y:S01]  /*12080*/  @!P1 FADD.FTZ R6, -R6, -RZ ;  /* 0x800000ff06069221 */ /* 0x000fe20000010100 */
[----:B------:R-:W-:Y:S02]  /*12090*/  HADD2.F32 R23, -RZ, R23.H1_H1 ;  /* 0x30000017ff177230 */ /* 0x000fe40000004100 */
[----:B------:R-:W-:Y:S01]  /*120a0*/  @!P1 FADD.FTZ R7, -R7, -RZ ;  /* 0x800000ff07079221 */ /* 0x000fe20000010100 */
[----:B------:R-:W-:Y:S01]  /*120b0*/  @!P1 FADD.FTZ R5, -R5, -RZ ;  /* 0x800000ff05059221 */ /* 0x000fe20000010100 */
[----:B------:R-:W-:-:S02]  /*120c0*/  HADD2.F32 R27, -RZ, R27.H1_H1 ;  /* 0x3000001bff1b7230 */ /* 0x000fc40000004100 */
[----:B------:R-:W-:Y:S01]  /*120d0*/  @!P1 FADD.FTZ R42, -R42, -RZ ;  /* 0x800000ff2a2a9221 */ /* 0x000fe20000010100 */
[----:B------:R-:W-:Y:S01]  /*120e0*/  FMUL.FTZ R55, R21, R55 ;  /* 0x0000003715377220 */ /* 0x000fe20000410000 */
[----:B------:R-:W-:Y:S01]  /*120f0*/  FMUL.FTZ R6, R4, R6 ;  /* 0x0000000604067220 */ /* 0x000fe20000410000 */
[----:B------:R-:W-:Y:S01]  /*12100*/  FMUL.FTZ R7, R23, R7 ;  /* 0x0000000717077220 */ /* 0x000fe20000410000 */
[----:B------:R-:W-:Y:S01]  /*12110*/  @!P1 FADD.FTZ R43, -R43, -RZ ;  /* 0x800000ff2b2b9221 */ /* 0x000fe20000010100 */
[----:B------:R-:W-:Y:S01]  /*12120*/  FMUL.FTZ R5, R22, R5 ;  /* 0x0000000516057220 */ /* 0x000fe20000410000 */
[----:B------:R-:W-:Y:S02]  /*12130*/  HADD2.F32 R4, -RZ, R25.H0_H0 ;  /* 0x20000019ff047230 */ /* 0x000fe40000004100 */
[--C-:B------:R-:W-:Y:S02]  /*12140*/  HADD2.F32 R21, -RZ, R12.reuse.H0_H0 ;  /* 0x2000000cff157230 */ /* 0x100fe40000004100 */
[----:B------:R-:W-:-:S02]  /*12150*/  HADD2.F32 R23, -RZ, R12.H1_H1 ;  /* 0x3000000cff177230 */ /* 0x000fc40000004100 */
[----:B------:R-:W-:Y:S02]  /*12160*/  HADD2.F32 R22, -RZ, R8.H0_H0 ;  /* 0x20000008ff167230 */ /* 0x000fe40000004100 */
[--C-:B------:R-:W-:Y:S02]  /*12170*/  HADD2.F32 R12, -RZ, R13.reuse.H0_H0 ;  /* 0x2000000dff0c7230 */ /* 0x100fe40000004100 */
[----:B------:R-:W-:Y:S01]  /*12180*/  FMUL.FTZ R57, R57, R42 ;  /* 0x0000002a39397220 */ /* 0x000fe20000410000 */
[----:B------:R-:W-:Y:S01]  /*12190*/  FMUL.FTZ R27, R27, R43 ;  /* 0x0000002b1b1b7220 */ /* 0x000fe20000410000 */
[----:B------:R-:W-:Y:S02]  /*121a0*/  HADD2.F32 R42, -RZ, R13.H1_H1 ;  /* 0x3000000dff2a7230 */ /* 0x000fe40000004100 */
[----:B------:R-:W-:Y:S01]  /*121b0*/  FFMA.FTZ R4, R4, R21, R56 ;  /* 0x0000001504047223 */ /* 0x000fe20000010038 */
[--C-:B------:R-:W-:Y:S02]  /*121c0*/  HADD2.F32 R13, -RZ, R14.reuse.H0_H0 ;  /* 0x2000000eff0d7230 */ /* 0x100fe40000004100 */
[----:B------:R-:W-:Y:S01]  /*121d0*/  FFMA.FTZ R12, R22, R12, R20 ;  /* 0x0000000c160c7223 */ /* 0x000fe20000010014 */
[----:B------:R-:W-:-:S02]  /*121e0*/  HADD2.F32 R43, -RZ, R14.H1_H1 ;  /* 0x3000000eff2b7230 */ /* 0x000fc40000004100 */
[----:B------:R-:W-:Y:S02]  /*121f0*/  HADD2.F32 R14, -RZ, R15.H0_H0 ;  /* 0x2000000fff0e7230 */ /* 0x000fe40000004100 */
[----:B------:R-:W-:Y:S02]  /*12200*/  HADD2.F32 R21, -RZ, R24.H0_H0 ;  /* 0x20000018ff157230 */ /* 0x000fe40000004100 */
[----:B------:R-:W-:Y:S02]  /*12210*/  HADD2.F32 R25, -RZ, R25.H1_H1 ;  /* 0x30000019ff197230 */ /* 0x000fe40000004100 */
[----:B------:R-:W-:Y:S02]  /*12220*/  HADD2.F32 R15, -RZ, R15.H1_H1 ;  /* 0x3000000fff0f7230 */ /* 0x000fe40000004100 */
[----:B------:R-:W-:Y:S02]  /*12230*/  HADD2.F32 R20, -RZ, R8.H1_H1 ;  /* 0x30000008ff147230 */ /* 0x000fe40000004100 */
[----:B------:R-:W-:-:S02]  /*12240*/  HADD2.F32 R24, -RZ, R24.H1_H1 ;  /* 0x30000018ff187230 */ /* 0x000fc40000004100 */
[--C-:B------:R-:W-:Y:S02]  /*12250*/  HADD2.F32 R8, -RZ, R26.reuse.H0_H0 ;  /* 0x2000001aff087230 */ /* 0x100fe40000004100 */
[----:B------:R-:W-:Y:S01]  /*12260*/  FFMA.FTZ R23, R25, R23, R57 ;  /* 0x0000001719177223 */ /* 0x000fe20000010039 */
        /* <DEDUP_REMOVED lines=13> */
.L_x_1381:
[----:B------:R-:W-:Y:S05]  /*12340*/  BSYNC B0 ;  /* 0x0000000000007941 */ /* 0x000fea0003800000 */
.L_x_1380:
[----:B-----5:R1:W-:Y:S02]  /*12350*/  STS.128 [R247+0x2000], R24 ;  /* 0x00200018f7007388 */ /* 0x0203e40000000c00 */
.L_x_1375:
[----:B------:R-:W-:Y:S05]  /*12360*/  BSYNC B2 ;  /* 0x0000000000027941 */ /* 0x000fea0003800000 */
.L_x_1374:
        /* <DEDUP_REMOVED lines=23> */
[----:B------:R-:W-:-:S03]  /*124e0*/  LEA R14, P1, R5, R34, 0x1 ;  /* 0x00000022050e7211 */ /* 0x000fc600078208ff */
[----:B------:R-:W3:Y:S01]  /*124f0*/  LD.E.128 R20, desc[UR6][R20.64] ;  /* 0x0000000614147980 */ /* 0x000ee2000c101d00 */
[----:B------:R-:W-:-:S05]  /*12500*/  LEA.HI.X R15, R5, R35, R4, 0x1, P1 ;  /* 0x00000023050f7211 */ /* 0x000fca00008f0c04 */
[----:B------:R2:W4:Y:S02]  /*12510*/  LD.E.128 R4, desc[UR6][R14.64] ;  /* 0x000000060e047980 */ /* 0x000524000c101d00 */
[----:B--2---:R-:W-:Y:S02]  /*12520*/  MOV R14, RZ ;  /* 0x000000ff000e7202 */ /* 0x004fe40000000f00 */
[----:B------:R-:W-:-:S04]  /*12530*/  @P0 IADD3 R14, -R3, RZ, RZ ;  /* 0x000000ff030e0210 */ /* 0x000fc80007ffe1ff */
[----:B------:R-:W-:-:S04]  /*12540*/  IADD3 R13, P1, R14, R13, RZ ;  /* 0x0000000d0e0d7210 */ /* 0x000fc80007f3e0ff */
[----:B------:R-:W-:Y:S02]  /*12550*/  LEA.HI.X.SX32 R12, R14, R12, 0x1, P1 ;  /* 0x0000000c0e0c7211 */ /* 0x000fe400008f0eff */
[----:B------:R-:W-:-:S04]  /*12560*/  LEA R14, P1, R13, R28, 0x1 ;  /* 0x0000001c0d0e7211 */ /* 0x000fc800078208ff */
[----:B------:R-:W-:-:S06]  /*12570*/  LEA.HI.X R15, R13, R29, R12, 0x1, P1 ;  /* 0x0000001d0d0f7211 */ /* 0x000fcc00008f0c0c */
[----:B------:R-:W2:Y:S01]  /*12580*/  LD.E.128 R12, desc[UR6][R14.64] ;  /* 0x000000060e0c7980 */ /* 0x000ea2000c101d00 */
[----:B-----5:R-:W-:Y:S02]  /*12590*/  MOV R42, R24 ;  /* 0x00000018002a7202 */ /* 0x020fe40000000f00 */
[----:B------:R-:W-:Y:S02]  /*125a0*/  MOV R24, R27 ;  /* 0x0000001b00187202 */ /* 0x000fe40000000f00 */
[----:B---3--:R-:W-:Y:S02]  /*125b0*/  MOV R27, R21 ;  /* 0x00000015001b7202 */ /* 0x008fe40000000f00 */
[----:B------:R-:W-:Y:S01]  /*125c0*/  MOV R21, R22 ;  /* 0x0000001600157202 */ /* 0x000fe20000000f00 */
[--C-:B----4-:R-:W-:Y:S02]  /*125d0*/  HADD2.F32 R22, -RZ, R4.reuse.H0_H0 ;  /* 0x20000004ff167230 */ /* 0x110fe40000004100 */
[----:B------:R-:W-:-:S02]  /*125e0*/  HADD2.F32 R43, -RZ, R4.H1_H1 ;  /* 0x30000004ff2b7230 */ /* 0x000fc40000004100 */
[--C-:B------:R-:W-:Y:S02]  /*125f0*/  HADD2.F32 R4, -RZ, R5.reuse.H0_H0 ;  /* 0x20000005ff047230 */ /* 0x100fe40000004100 */
[----:B------:R-:W-:Y:S01]  /*12600*/  @!P0 FADD.FTZ R22, -R22, -RZ ;  /* 0x800000ff16168221 */ /* 0x000fe20000010100 */
[--C-:B------:R-:W-:Y:S02]  /*12610*/  HADD2.F32 R57, -RZ, R20.reuse.H0_H0 ;  /* 0x20000014ff397230 */ /* 0x100fe40000004100 */
[----:B------:R-:W-:Y:S02]  /*12620*/  HADD2.F32 R58, -RZ, R20.H1_H1 ;  /* 0x30000014ff3a7230 */ /* 0x000fe40000004100 */
[----:B------:R-:W-:Y:S01]  /*12630*/  @!P0 FADD.FTZ R4, -R4, -RZ ;  /* 0x800000ff04048221 */ /* 0x000fe20000010100 */
[----:B------:R-:W-:Y:S02]  /*12640*/  HADD2.F32 R55, -RZ, R5.H1_H1 ;  /* 0x30000005ff377230 */ /* 0x000fe40000004100 */
[----:B------:R-:W-:-:S02]  /*12650*/  HADD2.F32 R20, -RZ, R27.H0_H0 ;  /* 0x2000001bff147230 */ /* 0x000fc40000004100 */
[--C-:B------:R-:W-:Y:S02]  /*12660*/  HADD2.F32 R5, -RZ, R6.reuse.H0_H0 ;  /* 0x20000006ff057230 */ /* 0x100fe40000004100 */
[----:B------:R-:W-:Y:S02]  /*12670*/  HADD2.F32 R56, -RZ, R6.H1_H1 ;  /* 0x30000006ff387230 */ /* 0x000fe40000004100 */
[--C-:B------:R-:W-:Y:S02]  /*12680*/  HADD2.F32 R6, -RZ, R7.reuse.H0_H0 ;  /* 0x20000007ff067230 */ /* 0x100fe40000004100 */
[----:B------:R-:W-:Y:S01]  /*12690*/  FMUL.FTZ R57, R57, R22 ;  /* 0x0000001639397220 */ /* 0x000fe20000410000 */
[----:B------:R-:W-:Y:S02]  /*126a0*/  HADD2.F32 R7, -RZ, R7.H1_H1 ;  /* 0x30000007ff077230 */ /* 0x000fe40000004100 */
[----:B------:R-:W-:Y:S01]  /*126b0*/  FMUL.FTZ R20, R20, R4 ;  /* 0x0000000414147220 */ /* 0x000fe20000410000 */
[----:B------:R-:W-:-:S02]  /*126c0*/  HADD2.F32 R22, -RZ, R21.H0_H0 ;  /* 0x20000015ff167230 */ /* 0x000fc40000004100 */
[----:B------:R-:W-:Y:S01]  /*126d0*/  @!P0 FADD.FTZ R56, -R56, -RZ ;  /* 0x800000ff38388221 */ /* 0x000fe20000010100 */
[----:B------:R-:W-:Y:S02]  /*126e0*/  HADD2.F32 R21, -RZ, R21.H1_H1 ;  /* 0x30000015ff157230 */ /* 0x000fe40000004100 */
        /* <DEDUP_REMOVED lines=9> */
[----:B------:R-:W-:Y:S01]  /*12780*/  @!P0 FADD.FTZ R55, -R55, -RZ ;  /* 0x800000ff37378221 */ /* 0x000fe20000010100 */
[----:B------:R-:W-:Y:S02]  /*12790*/  HADD2.F32 R4, -RZ, R42.H0_H0 ;  /* 0x2000002aff047230 */ /* 0x000fe40000004100 */
[----:B------:R-:W-:Y:S01]  /*127a0*/  FMUL.FTZ R7, R23, R7 ;  /* 0x0000000717077220 */ /* 0x000fe20000410000 */
[----:B------:R-:W-:Y:S01]  /*127b0*/  FMUL.FTZ R58, R58, R43 ;  /* 0x0000002b3a3a7220 */ /* 0x000fe20000410000 */
[----:B------:R-:W-:Y:S01]  /*127c0*/  FMUL.FTZ R5, R22, R5 ;  /* 0x0000000516057220 */ /* 0x000fe20000410000 */
[----:B------:R-:W-:Y:S01]  /*127d0*/  FMUL.FTZ R27, R27, R55 ;  /* 0x000000371b1b7220 */ /* 0x000fe20000410000 */
[----:B------:R-:W-:-:S02]  /*127e0*/  HADD2.F32 R22, -RZ, R25.H0_H0 ;  /* 0x20000019ff167230 */ /* 0x000fc40000004100 */
[--C-:B--2---:R-:W-:Y:S02]  /*127f0*/  HADD2.F32 R21, -RZ, R12.reuse.H0_H0 ;  /* 0x2000000cff157230 */ /* 0x104fe40000004100 */
[----:B------:R-:W-:Y:S02]  /*12800*/  HADD2.F32 R23, -RZ, R12.H1_H1 ;  /* 0x3000000cff177230 */ /* 0x000fe40000004100 */
[--C-:B------:R-:W-:Y:S02]  /*12810*/  HADD2.F32 R12, -RZ, R13.reuse.H0_H0 ;  /* 0x2000000dff0c7230 */ /* 0x100fe40000004100 */
[----:B------:R-:W-:Y:S01]  /*12820*/  FFMA.FTZ R4, R4, R21, R57 ;  /* 0x0000001504047223 */ /* 0x000fe20000010039 */
[----:B------:R-:W-:Y:S02]  /*12830*/  HADD2.F32 R43, -RZ, R13.H1_H1 ;  /* 0x3000000dff2b7230 */ /* 0x000fe40000004100 */
[--C-:B------:R-:W-:Y:S02]  /*12840*/  HADD2.F32 R13, -RZ, R14.reuse.H0_H0 ;  /* 0x2000000eff0d7230 */ /* 0x100fe40000004100 */
[----:B------:R-:W-:-:S02]  /*12850*/  HADD2.F32 R55, -RZ, R14.H1_H1 ;  /* 0x3000000eff377230 */ /* 0x000fc40000004100 */
[--C-:B------:R-:W-:Y:S02]  /*12860*/  HADD2.F32 R14, -RZ, R15.reuse.H0_H0 ;  /* 0x2000000fff0e7230 */ /* 0x100fe40000004100 */
[----:B------:R-:W-:Y:S02]  /*12870*/  HADD2.F32 R21, -RZ, R24.H0_H0 ;  /* 0x20000018ff157230 */ /* 0x000fe40000004100 */
[----:B------:R-:W-:Y:S02]  /*12880*/  HADD2.F32 R42, -RZ, R42.H1_H1 ;  /* 0x3000002aff2a7230 */ /* 0x000fe40000004100 */
[----:B------:R-:W-:Y:S02]  /*12890*/  HADD2.F32 R15, -RZ, R15.H1_H1 ;  /* 0x3000000fff0f7230 */ /* 0x000fe40000004100 */
[----:B------:R-:W-:Y:S02]  /*128a0*/  HADD2.F32 R24, -RZ, R24.H1_H1 ;  /* 0x30000018ff187230 */ /* 0x000fe40000004100 */
[----:B------:R-:W-:Y:S01]  /*128b0*/  FFMA.FTZ R12, R22, R12, R20 ;  /* 0x0000000c160c7223 */ /* 0x000fe20000010014 */
[----:B------:R-:W-:-:S02]  /*128c0*/  HADD2.F32 R20, -RZ, R26.H0_H0 ;  /* 0x2000001aff147230 */ /* 0x000fc40000004100 */
[----:B------:R-:W-:Y:S01]  /*128d0*/  FFMA.FTZ R23, R42, R23, R58 ;  /* 0x000000172a177223 */ /* 0x000fe2000001003a */
[----:B------:R-:W-:Y:S02]  /*128e0*/  HADD2.F32 R25, -RZ, R25.H1_H1 ;  /* 0x30000019ff197230 */ /* 0x000fe40000004100 */
[----:B------:R-:W-:Y:S01]  /*128f0*/  FFMA.FTZ R6, R21, R14, R6 ;  /* 0x0000000e15067223 */ /* 0x000fe20000010006 */
[----:B------:R-:W-:Y:S02]  /*12900*/  HADD2.F32 R26, -RZ, R26.H1_H1 ;  /* 0x3000001aff1a7230 */ /* 0x000fe40000004100 */
[----:B------:R-:W-:Y:S01]  /*12910*/  FFMA.FTZ R7, R24, R15, R7 ;  /* 0x0000000f18077223 */ /* 0x000fe20000010007 */
[----:B------:R-:W-:Y:S01]  /*12920*/  FFMA.FTZ R5, R20, R13, R5 ;  /* 0x0000000d14057223 */ /* 0x000fe20000010005 */
[----:B------:R-:W-:Y:S01]  /*12930*/  FFMA.FTZ R25, R25, R43, R27 ;  /* 0x0000002b19197223 */ /* 0x000fe2000001001b */
[----:B------:R-:W-:Y:S01]  /*12940*/  F2FP.F16.F32.PACK_AB R4, R23, R4 ;  /* 0x000000041704723e */ /* 0x000fe200000000ff */
[----:B------:R-:W-:Y:S01]  /*12950*/  FFMA.FTZ R26, R26, R55, R56 ;  /* 0x000000371a1a7223 */ /* 0x000fe20000010038 */
[----:B------:R-:W-:-:S02]  /*12960*/  F2FP.F16.F32.PACK_AB R6, R7, R6 ;  /* 0x000000060706723e */ /* 0x000fc400000000ff */
[----:B------:R-:W-:Y:S02]  /*12970*/  F2FP.F16.F32.PACK_AB R25, R25, R12 ;  /* 0x0000000c1919723e */ /* 0x000fe400000000ff */
[----:B------:R-:W-:Y:S02]  /*12980*/  F2FP.F16.F32.PACK_AB R26, R26, R5 ;  /* 0x000000051a1a723e */ /* 0x000fe400000000ff */
[----:B------:R-:W-:Y:S02]  /*12990*/  MOV R24, R4 ;  /* 0x0000000400187202 */ /* 0x000fe40000000f00 */
[----:B------:R-:W-:Y:S02]  /*129a0*/  MOV R27, R6 ;  /* 0x00000006001b7202 */ /* 0x000fe40000000f00 */
.L_x_1387:
[----:B------:R-:W-:Y:S05]  /*129b0*/  BSYNC B0 ;  /* 0x0000000000007941 */ /* 0x000fea0003800000 */
.L_x_1386:
[----:B-----5:R3:W-:Y:S02]  /*129c0*/  STS.128 [R247+0x800], R24 ;  /* 0x00080018f7007388 */ /* 0x0207e40000000c00 */
.L_x_1385:
[----:B------:R-:W-:Y:S05]  /*129d0*/  BSYNC B1 ;  /* 0x0000000000017941 */ /* 0x000fea0003800000 */
.L_x_1384:
        /* <DEDUP_REMOVED lines=34> */
[----:B-1----:R-:W-:-:S02]  /*12c00*/  HADD2.F32 R40, -RZ, R4.H1_H1 ;  /* 0x30000004ff287230 */ /* 0x002fc40000004100 */
        /* <DEDUP_REMOVED lines=39> */
[----:B------:R-:W-:Y:S02]  /*12e80*/  HADD2.F32 R14, -RZ, R15.H0_H0 ;  /* 0x2000000fff0e7230 */ /* 0x000fe40000004100 */
[--C-:B------:R-:W-:Y:S02]  /*12e90*/  HADD2.F32 R21, -RZ, R24.reuse.H0_H0 ;  /* 0x20000018ff157230 */ /* 0x100fe40000004100 */
        /* <DEDUP_REMOVED lines=19> */
.L_x_1389:
[----:B------:R-:W-:Y:S05]  /*12fd0*/  BSYNC B0 ;  /* 0x0000000000007941 */ /* 0x000fea0003800000 */
.L_x_1388:
[----:B-----5:R3:W-:Y:S02]  /*12fe0*/  STS.128 [R247+0x2800], R24 ;  /* 0x00280018f7007388 */ /* 0x0207e40000000c00 */
.L_x_1383:
[----:B------:R-:W-:Y:S05]  /*12ff0*/  BSYNC B2 ;  /* 0x0000000000027941 */ /* 0x000fea0003800000 */
.L_x_1382:
        /* <DEDUP_REMOVED lines=101> */
.L_x_1395:
[----:B------:R-:W-:Y:S05]  /*13650*/  BSYNC B0 ;  /* 0x0000000000007941 */ /* 0x000fea0003800000 */
.L_x_1394:
[----:B-----5:R3:W-:Y:S02]  /*13660*/  STS.128 [R247+0x1000], R24 ;  /* 0x00100018f7007388 */ /* 0x0207e40000000c00 */
.L_x_1393:
[----:B------:R-:W-:Y:S05]  /*13670*/  BSYNC B1 ;  /* 0x0000000000017941 */ /* 0x000fea0003800000 */
.L_x_1392:
        /* <DEDUP_REMOVED lines=29> */
[----:B-1---5:R-:W-:Y:S02]  /*13850*/  MOV R38, R24 ;  /* 0x0000001800267202 */ /* 0x022fe40000000f00 */
        /* <DEDUP_REMOVED lines=65> */
.L_x_1397:
[----:B------:R-:W-:Y:S05]  /*13c70*/  BSYNC B0 ;  /* 0x0000000000007941 */ /* 0x000fea0003800000 */
.L_x_1396:
[----:B-----5:R3:W-:Y:S02]  /*13c80*/  STS.128 [R247+0x3000], R24 ;  /* 0x00300018f7007388 */ /* 0x0207e40000000c00 */
.L_x_1391:
[----:B------:R-:W-:Y:S05]  /*13c90*/  BSYNC B2 ;  /* 0x0000000000027941 */ /* 0x000fea0003800000 */
.L_x_1390:
        /* <DEDUP_REMOVED lines=20> */
[----:B------:R-:W-:-:S03]  /*13de0*/  IADD3 R5, P1, R4, R13, RZ ;  /* 0x0000000d04057210 */ /* 0x000fc60007f3e0ff */
[----:B---3--:R-:W-:Y:S01]  /*13df0*/  IMAD.WIDE R24, R6, 0x2, R36 ;  /* 0x0000000206187825 */ /* 0x008fe200078e0224 */
        /* <DEDUP_REMOVED lines=15> */
[----:B------:R-:W-:Y:S02]  /*13ef0*/  MOV R23, R26 ;  /* 0x0000001a00177202 */ /* 0x000fe40000000f00 */
[----:B------:R-:W-:Y:S02]  /*13f00*/  MOV R24, R25 ;  /* 0x0000001900187202 */ /* 0x000fe40000000f00 */
[----:B------:R-:W-:Y:S01]  /*13f10*/  MOV R26, R27 ;  /* 0x0000001b001a7202 */ /* 0x000fe20000000f00 */
[----:B----4-:R-:W-:-:S02]  /*13f20*/  HADD2.F32 R25, -RZ, R4.H0_H0 ;  /* 0x20000004ff197230 */ /* 0x010fc40000004100 */
[----:B------:R-:W-:Y:S02]  /*13f30*/  HADD2.F32 R27, -RZ, R4.H1_H1 ;  /* 0x30000004ff1b7230 */ /* 0x000fe40000004100 */
[----:B------:R-:W-:Y:S02]  /*13f40*/  HADD2.F32 R4, -RZ, R5.H0_H0 ;  /* 0x20000005ff047230 */ /* 0x000fe40000004100 */
        /* <DEDUP_REMOVED lines=13> */
[----:B------:R-:W-:Y:S01]  /*14020*/  @!P0 FADD.FTZ R5, -R5, -RZ ;  /* 0x800000ff05058221 */ /* 0x000fe20000010100 */
[--C-:B------:R-:W-:Y:S02]  /*14030*/  HADD2.F32 R4, -RZ, R26.reuse.H0_H0 ;  /* 0x2000001aff047230 */ /* 0x100fe40000004100 */
[----:B------:R-:W-:Y:S01]  /*14040*/  @!P0 FADD.FTZ R6, -R6, -RZ ;  /* 0x800000ff06068221 */ /* 0x000fe20000010100 */
[----:B------:R-:W-:Y:S02]  /*14050*/  HADD2.F32 R26, -RZ, R26.H1_H1 ;  /* 0x3000001aff1a7230 */ /* 0x000fe40000004100 */
[----:B------:R-:W-:Y:S01]  /*14060*/  @!P0 FADD.FTZ R7, -R7, -RZ ;  /* 0x800000ff07078221 */ /* 0x000fe20000010100 */
[----:B------:R-:W-:Y:S02]  /*14070*/  HADD2.F32 R23, -RZ, R23.H1_H1 ;  /* 0x30000017ff177230 */ /* 0x000fe40000004100 */
[----:B------:R-:W-:Y:S01]  /*14080*/  @!P0 FADD.FTZ R39, -R39, -RZ ;  /* 0x800000ff27278221 */ /* 0x000fe20000010100 */
[----:B------:R-:W-:Y:S01]  /*14090*/  FMUL.FTZ R5, R25, R5 ;  /* 0x0000000519057220 */ /* 0x000fe20000410000 */
[----:B------:R-:W-:Y:S01]  /*140a0*/  FMUL.FTZ R6, R4, R6 ;  /* 0x0000000604067220 */ /* 0x000fe20000410000 */
[----:B------:R-:W-:Y:S01]  /*140b0*/  FMUL.FTZ R7, R26, R7 ;  /* 0x000000071a077220 */ /* 0x000fe20000410000 */
[----:B------:R-:W-:-:S02]  /*140c0*/  HADD2.F32 R4, -RZ, R20.H0_H0 ;  /* 0x20000014ff047230 */ /* 0x000fc40000004100 */
[----:B------:R-:W-:Y:S01]  /*140d0*/  @!P0 FADD.FTZ R27, -R27, -RZ ;  /* 0x800000ff1b1b8221 */ /* 0x000fe20000010100 */
[----:B------:R-:W-:Y:S02]  /*140e0*/  HADD2.F32 R25, -RZ, R20.H1_H1 ;  /* 0x30000014ff197230 */ /* 0x000fe40000004100 */
[----:B------:R-:W-:Y:S01]  /*140f0*/  FMUL.FTZ R39, R23, R39 ;  /* 0x0000002717277220 */ /* 0x000fe20000410000 */
[----:B------:R-:W-:Y:S02]  /*14100*/  HADD2.F32 R24, -RZ, R24.H1_H1 ;  /* 0x30000018ff187230 */ /* 0x000fe40000004100 */
[----:B------:R-:W-:Y:S01]  /*14110*/  @!P0 FADD.FTZ R30, -R30, -RZ ;  /* 0x800000ff1e1e8221 */ /* 0x000fe20000010100 */
[----:B------:R-:W-:Y:S02]  /*14120*/  HADD2.F32 R23, -RZ, R18.H0_H0 ;  /* 0x20000012ff177230 */ /* 0x000fe40000004100 */
[----:B------:R-:W-:Y:S01]  /*14130*/  FMUL.FTZ R41, R41, R27 ;  /* 0x0000001b29297220 */ /* 0x000fe20000410000 */
[----:B--2---:R-:W-:-:S02]  /*14140*/  HADD2.F32 R20, -RZ, R12.H0_H0 ;  /* 0x2000000cff147230 */ /* 0x004fc40000004100 */
[----:B------:R-:W-:Y:S02]  /*14150*/  HADD2.F32 R26, -RZ, R12.H1_H1 ;  /* 0x3000000cff1a7230 */ /* 0x000fe40000004100 */
[--C-:B------:R-:W-:Y:S02]  /*14160*/  HADD2.F32 R12, -RZ, R13.reuse.H0_H0 ;  /* 0x2000000dff0c7230 */ /* 0x100fe40000004100 */
[----:B------:R-:W-:Y:S01]  /*14170*/  FMUL.FTZ R24, R24, R30 ;  /* 0x0000001e18187220 */ /* 0x000fe20000410000 */
[----:B------:R-:W-:Y:S02]  /*14180*/  HADD2.F32 R27, -RZ, R13.H1_H1 ;  /* 0x3000000dff1b7230 */ /* 0x000fe40000004100 */
[----:B------:R-:W-:Y:S01]  /*14190*/  FFMA.FTZ R4, R4, R20, R40 ;  /* 0x0000001404047223 */ /* 0x000fe20000010028 */
[--C-:B------:R-:W-:Y:S02]  /*141a0*/  HADD2.F32 R13, -RZ, R14.reuse.H0_H0 ;  /* 0x2000000eff0d7230 */ /* 0x100fe40000004100 */
[----:B------:R-:W-:Y:S01]  /*141b0*/  FFMA.FTZ R12, R23, R12, R21 ;  /* 0x0000000c170c7223 */ /* 0x000fe20000010015 */
[----:B------:R-:W-:-:S02]  /*141c0*/  HADD2.F32 R30, -RZ, R14.H1_H1 ;  /* 0x3000000eff1e7230 */ /* 0x000fc40000004100 */
[----:B------:R-:W-:Y:S02]  /*141d0*/  HADD2.F32 R14, -RZ, R15.H0_H0 ;  /* 0x2000000fff0e7230 */ /* 0x000fe40000004100 */
[----:B------:R-:W-:Y:S02]  /*141e0*/  HADD2.F32 R20, -RZ, R18.H1_H1 ;  /* 0x30000012ff147230 */ /* 0x000fe40000004100 */
[----:B------:R-:W-:Y:S02]  /*141f0*/  HADD2.F32 R21, -RZ, R19.H0_H0 ;  /* 0x20000013ff157230 */ /* 0x000fe40000004100 */
[----:B------:R-:W-:Y:S02]  /*14200*/  HADD2.F32 R15, -RZ, R15.H1_H1 ;  /* 0x3000000fff0f7230 */ /* 0x000fe40000004100 */
[----:B------:R-:W-:Y:S02]  /*14210*/  HADD2.F32 R19, -RZ, R19.H1_H1 ;  /* 0x30000013ff137230 */ /* 0x000fe40000004100 */
[----:B------:R-:W-:Y:S01]  /*14220*/  FFMA.FTZ R20, R20, R27, R24 ;  /* 0x0000001b14147223 */ /* 0x000fe20000010018 */
[----:B------:R-:W-:-:S02]  /*14230*/  HADD2.F32 R18, -RZ, R22.H0_H0 ;  /* 0x20000016ff127230 */ /* 0x000fc40000004100 */
[----:B------:R-:W-:Y:S01]  /*14240*/  FFMA.FTZ R25, R25, R26, R41 ;  /* 0x0000001a19197223 */ /* 0x000fe20000010029 */
[----:B------:R-:W-:Y:S02]  /*14250*/  HADD2.F32 R22, -RZ, R22.H1_H1 ;  /* 0x30000016ff167230 */ /* 0x000fe40000004100 */
[----:B------:R-:W-:Y:S01]  /*14260*/  FFMA.FTZ R6, R21, R14, R6 ;  /* 0x0000000e15067223 */ /* 0x000fe20000010006 */
[----:B------:R-:W-:Y:S01]  /*14270*/  FFMA.FTZ R7, R19, R15, R7 ;  /* 0x0000000f13077223 */ /* 0x000fe20000010007 */
[----:B------:R-:W-:Y:S01]  /*14280*/  FFMA.FTZ R5, R18, R13, R5 ;  /* 0x0000000d12057223 */ /* 0x000fe20000010005 */
[----:B------:R-:W-:Y:S01]  /*14290*/  F2FP.F16.F32.PACK_AB R20, R20, R12 ;  /* 0x0000000c1414723e */ /* 0x000fe200000000ff */
[----:B------:R-:W-:Y:S01]  /*142a0*/  FFMA.FTZ R22, R22, R30, R39 ;  /* 0x0000001e16167223 */ /* 0x000fe20000010027 */
[----:B------:R-:W-:Y:S02]  /*142b0*/  F2FP.F16.F32.PACK_AB R4, R25, R4 ;  /* 0x000000041904723e */ /* 0x000fe400000000ff */
[----:B------:R-:W-:-:S02]  /*142c0*/  F2FP.F16.F32.PACK_AB R6, R7, R6 ;  /* 0x000000060706723e */ /* 0x000fc400000000ff */
[----:B------:R-:W-:Y:S02]  /*142d0*/  MOV R21, R20 ;  /* 0x0000001400157202 */ /* 0x000fe40000000f00 */
[----:B------:R-:W-:Y:S02]  /*142e0*/  F2FP.F16.F32.PACK_AB R22, R22, R5 ;  /* 0x000000051616723e */ /* 0x000fe400000000ff */
[----:B------:R-:W-:Y:S02]  /*142f0*/  MOV R20, R4 ;  /* 0x0000000400147202 */ /* 0x000fe40000000f00 */
[----:B------:R-:W-:Y:S02]  /*14300*/  MOV R23, R6 ;  /* 0x0000000600177202 */ /* 0x000fe40000000f00 */
.L_x_1401:
[----:B------:R-:W-:Y:S05]  /*14310*/  BSYNC B0 ;  /* 0x0000000000007941 */ /* 0x000fea0003800000 */
.L_x_1400:
[----:B-----5:R1:W-:Y:S02]  /*14320*/  STS.128 [R247+0x1800], R20 ;  /* 0x00180014f7007388 */ /* 0x0203e40000000c00 */
.L_x_1399:
[----:B------:R-:W-:Y:S05]  /*14330*/  BSYNC B1 ;  /* 0x0000000000017941 */ /* 0x000fea0003800000 */
.L_x_1398:
        /* <DEDUP_REMOVED lines=15> */
[C---:B------:R-:W-:Y:S02]  /*14430*/  @P0 IADD3 R4, -R3.reuse, RZ, RZ ;  /* 0x000000ff03040210 */ /* 0x040fe40007ffe1ff */
[----:B------:R-:W-:Y:S02]  /*14440*/  LEA.HI.X.SX32 R2, R2, R17, 0x1, P1 ;  /* 0x0000001102027211 */ /* 0x000fe400008f0eff */
[C---:B------:R-:W-:Y:S02]  /*14450*/  IADD3 R6, P1, R4.reuse, R0, RZ ;  /* 0x0000000004067210 */ /* 0x040fe40007f3e0ff */
[----:B------:R-:W-:Y:S02]  /*14460*/  @P0 IADD3 R5, -R3, RZ, RZ ;  /* 0x000000ff03050210 */ /* 0x000fe40007ffe1ff */
[----:B------:R-:W-:-:S02]  /*14470*/  LEA.HI.X.SX32 R4, R4, R2, 0x1, P1 ;  /* 0x0000000204047211 */ /* 0x000fc400008f0eff */
[----:B------:R-:W-:Y:S01]  /*14480*/  LEA R14, P1, R6, R34, 0x1 ;  /* 0x00000022060e7211 */ /* 0x000fe200078208ff */
[----:B------:R-:W-:-:S03]  /*14490*/  IMAD.WIDE R12, R5, 0x2, R12 ;  /* 0x00000002050c7825 */ /* 0x000fc600078e020c */
[----:B------:R-:W-:Y:S02]  /*144a0*/  LEA.HI.X R15, R6, R35, R4, 0x1, P1 ;  /* 0x00000023060f7211 */ /* 0x000fe400008f0c04 */
[----:B------:R2:W3:Y:S01]  /*144b0*/  LD.E.128 R16, desc[UR6][R12.64] ;  /* 0x000000060c107980 */ /* 0x0004e2000c101d00 */
[----:B------:R-:W-:Y:S02]  /*144c0*/  MOV R9, RZ ;  /* 0x000000ff00097202 */ /* 0x000fe40000000f00 */
[----:B------:R-:W-:Y:S01]  /*144d0*/  @P0 IADD3 R9, -R3, RZ, RZ ;  /* 0x000000ff03090210 */ /* 0x000fe20007ffe1ff */
[----:B------:R-:W4:Y:S03]  /*144e0*/  LD.E.128 R4, desc[UR6][R14.64] ;  /* 0x000000060e047980 */ /* 0x000f26000c101d00 */
[----:B------:R-:W-:-:S04]  /*144f0*/  IADD3 R0, P1, R9, R0, RZ ;  /* 0x0000000009007210 */ /* 0x000fc80007f3e0ff */
[----:B------:R-:W-:Y:S02]  /*14500*/  LEA.HI.X.SX32 R2, R9, R2, 0x1, P1 ;  /* 0x0000000209027211 */ /* 0x000fe400008f0eff */
[----:B--2---:R-:W-:-:S04]  /*14510*/  LEA R12, P1, R0, R28, 0x1 ;  /* 0x0000001c000c7211 */ /* 0x004fc800078208ff */
[----:B------:R-:W-:-:S06]  /*14520*/  LEA.HI.X R13, R0, R29, R2, 0x1, P1 ;  /* 0x0000001d000d7211 */ /* 0x000fcc00008f0c02 */
[----:B------:R-:W2:Y:S01]  /*14530*/  LD.E.128 R12, desc[UR6][R12.64] ;  /* 0x000000060c0c7980 */ /* 0x000ea2000c101d00 */
[----:B-----5:R-:W-:Y:S02]  /*14540*/  MOV R0, R21 ;  /* 0x0000001500007202 */ /* 0x020fe40000000f00 */
[----:B------:R-:W-:Y:S02]  /*14550*/  MOV R3, R20 ;  /* 0x0000001400037202 */ /* 0x000fe40000000f00 */
[----:B------:R-:W-:Y:S02]  /*14560*/  MOV R20, R22 ;  /* 0x0000001600147202 */ /* 0x000fe40000000f00 */
[----:B------:R-:W-:Y:S02]  /*14570*/  MOV R2, R23 ;  /* 0x0000001700027202 */ /* 0x000fe40000000f00 */
[----:B---3--:R-:W-:Y:S02]  /*14580*/  MOV R9, R16 ;  /* 0x0000001000097202 */ /* 0x008fe40000000f00 */
[----:B------:R-:W-:Y:S01]  /*14590*/  MOV R16, R18 ;  /* 0x0000001200107202 */ /* 0x000fe20000000f00 */
[----:B----4-:R-:W-:-:S02]  /*145a0*/  HADD2.F32 R18, -RZ, R4.H0_H0 ;  /* 0x20000004ff127230 */ /* 0x010fc40000004100 */
[----:B------:R-:W-:Y:S02]  /*145b0*/  HADD2.F32 R21, -RZ, R4.H1_H1 ;  /* 0x30000004ff157230 */ /* 0x000fe40000004100 */
        /* <DEDUP_REMOVED lines=8> */
[----:B------:R-:W-:Y:S02]  /*14640*/  HADD2.F32 R9, -RZ, R17.H0_H0 ;  /* 0x20000011ff097230 */ /* 0x000fe40000004100 */
[----:B------:R-:W-:Y:S01]  /*14650*/  FMUL.FTZ R25, R25, R21 ;  /* 0x0000001519197220 */ /* 0x000fe20000410000 */
[--C-:B------:R-:W-:Y:S02]  /*14660*/  HADD2.F32 R5, -RZ, R6.reuse.H0_H0 ;  /* 0x20000006ff057230 */ /* 0x100fe40000004100 */
[----:B------:R-:W-:Y:S01]  /*14670*/  @!P0 FADD.FTZ R22, -R22, -RZ ;  /* 0x800000ff16168221 */ /* 0x000fe20000010100 */
[----:B------:R-:W-:Y:S02]  /*14680*/  HADD2.F32 R23, -RZ, R6.H1_H1 ;  /* 0x30000006ff177230 */ /* 0x000fe40000004100 */
[----:B------:R-:W-:Y:S01]  /*14690*/  FMUL.FTZ R9, R9, R4 ;  /* 0x0000000409097220 */ /* 0x000fe20000410000 */
[----:B------:R-:W-:-:S02]  /*146a0*/  HADD2.F32 R6, -RZ, R7.H0_H0 ;  /* 0x20000007ff067230 */ /* 0x000fc40000004100 */
[----:B------:R-:W-:Y:S01]  /*146b0*/  @!P0 FADD.FTZ R5, -R5, -RZ ;  /* 0x800000ff05058221 */ /* 0x000fe20000010100 */
[----:B------:R-:W-:Y:S02]  /*146c0*/  HADD2.F32 R7, -RZ, R7.H1_H1 ;  /* 0x30000007ff077230 */ /* 0x000fe40000004100 */
[----:B------:R-:W-:Y:S01]  /*146d0*/  @!P0 FADD.FTZ R23, -R23, -RZ ;  /* 0x800000ff17178221 */ /* 0x000fe20000010100 */
[----:B------:R-:W-:Y:S02]  /*146e0*/  HADD2.F32 R18, -RZ, R16.H0_H0 ;  /* 0x20000010ff127230 */ /* 0x000fe40000004100 */
[----:B------:R-:W-:Y:S01]  /*146f0*/  @!P0 FADD.FTZ R6, -R6, -RZ ;  /* 0x800000ff06068221 */ /* 0x000fe20000010100 */
[--C-:B------:R-:W-:Y:S02]  /*14700*/  HADD2.F32 R4, -RZ, R19.reuse.H0_H0 ;  /* 0x20000013ff047230 */ /* 0x100fe40000004100 */
[----:B------:R-:W-:Y:S01]  /*14710*/  @!P0 FADD.FTZ R7, -R7, -RZ ;  /* 0x800000ff07078221 */ /* 0x000fe20000010100 */
[----:B------:R-:W-:-:S02]  /*14720*/  HADD2.F32 R19, -RZ, R19.H1_H1 ;  /* 0x30000013ff137230 */ /* 0x000fc40000004100 */
[----:B------:R-:W-:Y:S01]  /*14730*/  FMUL.FTZ R5, R18, R5 ;  /* 0x0000000512057220 */ /* 0x000fe20000410000 */
[----:B------:R-:W-:Y:S02]  /*14740*/  HADD2.F32 R16, -RZ, R16.H1_H1 ;  /* 0x30000010ff107230 */ /* 0x000fe40000004100 */
[----:B------:R-:W-:Y:S01]  /*14750*/  FMUL.FTZ R6, R4, R6 ;  /* 0x0000000604067220 */ /* 0x000fe20000410000 */
[--C-:B------:R-:W-:Y:S02]  /*14760*/  HADD2.F32 R4, -RZ, R3.reuse.H0_H0 ;  /* 0x20000003ff047230 */ /* 0x100fe40000004100 */
[----:B------:R-:W-:Y:S01]  /*14770*/  FMUL.FTZ R7, R19, R7 ;  /* 0x0000000713077220 */ /* 0x000fe20000410000 */
[----:B------:R-:W-:Y:S02]  /*14780*/  HADD2.F32 R18, -RZ, R3.H1_H1 ;  /* 0x30000003ff127230 */ /* 0x000fe40000004100 */
[----:B------:R-:W-:Y:S01]  /*14790*/  FMUL.FTZ R23, R16, R23 ;  /* 0x0000001710177220 */ /* 0x000fe20000410000 */
[----:B--2---:R-:W-:-:S02]  /*147a0*/  HADD2.F32 R3, -RZ, R12.H0_H0 ;  /* 0x2000000cff037230 */ /* 0x004fc40000004100 */
[----:B------:R-:W-:Y:S02]  /*147b0*/  HADD2.F32 R19, -RZ, R12.H1_H1 ;  /* 0x3000000cff137230 */ /* 0x000fe40000004100 */
[----:B------:R-:W-:Y:S02]  /*147c0*/  HADD2.F32 R17, -RZ, R17.H1_H1 ;  /* 0x30000011ff117230 */ /* 0x000fe40000004100 */
[----:B------:R-:W-:Y:S01]  /*147d0*/  FFMA.FTZ R3, R4, R3, R24 ;  /* 0x0000000304037223 */ /* 0x000fe20000010018 */
[----:B------:R-:W-:Y:S02]  /*147e0*/  HADD2.F32 R16, -RZ, R0.H0_H0 ;  /* 0x20000000ff107230 */ /* 0x000fe40000004100 */
[----:B------:R-:W-:Y:S01]  /*147f0*/  FFMA.FTZ R18, R18, R19, R25 ;  /* 0x0000001312127223 */ /* 0x000fe20000010019 */
[--C-:B------:R-:W-:Y:S02]  /*14800*/  HADD2.F32 R12, -RZ, R13.reuse.H0_H0 ;  /* 0x2000000dff0c7230 */ /* 0x100fe40000004100 */
[----:B------:R-:W-:Y:S01]  /*14810*/  FMUL.FTZ R17, R17, R22 ;  /* 0x0000001611117220 */ /* 0x000fe20000410000 */
[----:B------:R-:W-:-:S02]  /*14820*/  HADD2.F32 R21, -RZ, R13.H1_H1 ;  /* 0x3000000dff157230 */ /* 0x000fc40000004100 */
[--C-:B------:R-:W-:Y:S02]  /*14830*/  HADD2.F32 R13, -RZ, R14.reuse.H0_H0 ;  /* 0x2000000eff0d7230 */ /* 0x100fe40000004100 */
[----:B------:R-:W-:Y:S01]  /*14840*/  FFMA.FTZ R9, R16, R12, R9 ;  /* 0x0000000c10097223 */ /* 0x000fe20000010009 */
[----:B------:R-:W-:Y:S01]  /*14850*/  HADD2.F32 R22, -RZ, R14.H1_H1 ;  /* 0x3000000eff167230 */ /* 0x000fe20000004100 */
[----:B------:R-:W-:Y:S01]  /*14860*/  F2FP.F16.F32.PACK_AB R3, R18, R3 ;  /* 0x000000031203723e */ /* 0x000fe200000000ff */
[----:B------:R-:W-:Y:S02]  /*14870*/  HADD2.F32 R12, -RZ, R0.H1_H1 ;  /* 0x30000000ff0c7230 */ /* 0x000fe40000004100 */
[----:B------:R-:W-:Y:S02]  /*14880*/  HADD2.F32 R14, -RZ, R15.H0_H0 ;  /* 0x2000000fff0e7230 */ /* 0x000fe40000004100 */
[----:B------:R-:W-:Y:S02]  /*14890*/  HADD2.F32 R4, -RZ, R20.H0_H0 ;  /* 0x20000014ff047230 */ /* 0x000fe40000004100 */
[----:B------:R-:W-:Y:S01]  /*148a0*/  FFMA.FTZ R12, R12, R21, R17 ;  /* 0x000000150c0c7223 */ /* 0x000fe20000010011 */
[----:B------:R-:W-:-:S02]  /*148b0*/  HADD2.F32 R0, -RZ, R2.H0_H0 ;  /* 0x20000002ff007230 */ /* 0x000fc40000004100 */
[----:B------:R-:W-:Y:S02]  /*148c0*/  HADD2.F32 R15, -RZ, R15.H1_H1 ;  /* 0x3000000fff0f7230 */ /* 0x000fe40000004100 */
[----:B------:R-:W-:Y:S01]  /*148d0*/  FFMA.FTZ R4, R4, R13, R5 ;  /* 0x0000000d04047223 */ /* 0x000fe20000010005 */
[----:B------:R-:W-:Y:S02]  /*148e0*/  HADD2.F32 R2, -RZ, R2.H1_H1 ;  /* 0x30000002ff027230 */ /* 0x000fe40000004100 */
[----:B------:R-:W-:Y:S01]  /*148f0*/  FFMA.FTZ R0, R0, R14, R6 ;  /* 0x0000000e00007223 */ /* 0x000fe20000010006 */
[----:B------:R-:W-:Y:S01]  /*14900*/  HADD2.F32 R20, -RZ, R20.H1_H1 ;  /* 0x30000014ff147230 */ /* 0x000fe20000004100 */
[----:B------:R-:W-:Y:S01]  /*14910*/  F2FP.F16.F32.PACK_AB R9, R12, R9 ;  /* 0x000000090c09723e */ /* 0x000fe200000000ff */
[----:B------:R-:W-:-:S03]  /*14920*/  FFMA.FTZ R2, R2, R15, R7 ;  /* 0x0000000f02027223 */ /* 0x000fc60000010007 */
[----:B------:R-:W-:Y:S01]  /*14930*/  FFMA.FTZ R20, R20, R22, R23 ;  /* 0x0000001614147223 */ /* 0x000fe20000010017 */
[----:B------:R-:W-:Y:S02]  /*14940*/  MOV R21, R9 ;  /* 0x0000000900157202 */ /* 0x000fe40000000f00 */
[----:B------:R-:W-:Y:S02]  /*14950*/  F2FP.F16.F32.PACK_AB R0, R2, R0 ;  /* 0x000000000200723e */ /* 0x000fe400000000ff */
[----:B------:R-:W-:Y:S02]  /*14960*/  F2FP.F16.F32.PACK_AB R4, R20, R4 ;  /* 0x000000041404723e */ /* 0x000fe400000000ff */
[----:B------:R-:W-:Y:S02]  /*14970*/  MOV R20, R3 ;  /* 0x0000000300147202 */ /* 0x000fe40000000f00 */
[----:B------:R-:W-:Y:S02]  /*14980*/  MOV R22, R4 ;  /* 0x0000000400167202 */ /* 0x000fe40000000f00 */
[----:B------:R-:W-:-:S02]  /*14990*/  MOV R23, R0 ;  /* 0x0000000000177202 */ /* 0x000fc40000000f00 */
.L_x_1403:
[----:B------:R-:W-:Y:S05]  /*149a0*/  BSYNC B0 ;  /* 0x0000000000007941 */ /* 0x000fea0003800000 */
.L_x_1402:
[----:B-----5:R1:W-:Y:S01]  /*149b0*/  STS.128 [R247+0x3800], R20 ;  /* 0x00380014f7007388 */ /* 0x0203e20000000c00 */
[----:B------:R-:W-:Y:S05]  /*149c0*/  BRA `(.L_x_1367) ;  /* 0x00000004006c7947 */ /* 0x000fea0003800000 */
.L_x_1341:
        /* <DEDUP_REMOVED lines=27> */
.L_x_1405:
[----:B------:R-:W-:Y:S05]  /*14b80*/  BSYNC B0 ;  /* 0x0000000000007941 */ /* 0x000fea0003800000 */
.L_x_1404:
        /* <DEDUP_REMOVED lines=20> */
.L_x_1407:
[----:B------:R-:W-:Y:S05]  /*14cd0*/  BSYNC B0 ;  /* 0x0000000000007941 */ /* 0x000fea0003800000 */
.L_x_1406:
[----:B------:R-:W-:Y:S04]  /*14ce0*/  BSSY B0, `(.L_x_1408) ;  /* 0x0000014000007945 */ /* 0x000fe80003800000 */
[----:B------:R-:W-:Y:S05]  /*14cf0*/  @P4 BRA `(.L_x_1409) ;  /* 0x0000000000484947 */ /* 0x000fea0003800000 */
[----:B------:R-:W-:Y:S02]  /*14d00*/  ISETP.GE.AND P2, PT, R18, R158, PT ;  /* 0x0000009e1200720c */ /* 0x000fe40003f46270 */
[----:B----4-:R-:W-:-:S04]  /*14d10*/  LEA R2, P1, R206, R180, 0x5 ;  /* 0x000000b4ce027211 */ /* 0x010fc800078228ff */
[----:B------:R-:W-:-:S07]  /*14d20*/  LEA.HI.X R0, R206, R185, R207, 0x5, P1 ;  /* 0x000000b9ce007211 */ /* 0x000fce00008f2ccf */
        /* <DEDUP_REMOVED lines=9> */
[----:B----4-:R-:W-:-:S04]  /*14dc0*/  LEA R4, P1, R2, R208, 0x1 ;  /* 0x000000d002047211 */ /* 0x010fc800078208ff */
[----:B------:R-:W-:-:S05]  /*14dd0*/  LEA.HI.X R5, R2, R209, R0, 0x1, P1 ;  /* 0x000000d102057211 */ /* 0x000fca00008f0c00 */
[----:B------:R-:W-:Y:S01]  /*14de0*/  @!PT LDS RZ, [RZ] ;  /* 0x00000000fffff984 */ /* 0x000fe20000000800 */
[----:B------:R-:W-:Y:S01]  /*14df0*/  @!PT LDS RZ, [RZ] ;  /* 0x00000000fffff984 */ /* 0x000fe20000000800 */
[----:B------:R-:W-:Y:S01]  /*14e00*/  @!PT LDS RZ, [RZ] ;  /* 0x00000000fffff984 */ /* 0x000fe20000000800 */
[----:B------:R4:W-:Y:S04]  /*14e10*/  LDGSTS.E.BYPASS.LTC128B.128 [R247+0x3000], desc[UR6][R4.64+0x80] ;  /* 0x0300008004f77fae */ /* 0x0009e8000b901d46 */
.L_x_1409:
[----:B------:R-:W-:Y:S05]  /*14e20*/  BSYNC B0 ;  /* 0x0000000000007941 */ /* 0x000fea0003800000 */
.L_x_1408:
[----:B------:R-:W-:Y:S05]  /*14e30*/  @P3 BRA `(.L_x_1367) ;  /* 0x0000000000503947 */ /* 0x000fea0003800000 */
[----:B------:R-:W-:Y:S01]  /*14e40*/  ISETP.GE.AND P1, PT, R18, R158, PT ;  /* 0x0000009e1200720c */ /* 0x000fe20003f26270 */
[----:B------:R-:W-:Y:S02]  /*14e50*/  IMAD.MOV.U32 R181, RZ, RZ, R185 ;  /* 0x000000ffffb57224 */ /* 0x000fe400078e00b9 */
[----:B------:R-:W-:Y:S02]  /*14e60*/  IMAD R0, R207, 0x30, RZ ;  /* 0x00000030cf007824 */ /* 0x000fe400078e02ff */
[----:B------:R-:W-:-:S05]  /*14e70*/  IMAD.WIDE.U32 R206, R206, 0x30, R180 ;  /* 0x00000030cece7825 */ /* 0x000fca00078e00b4 */
[----:B------:R-:W-:-:S03]  /*14e80*/  IADD3 R0, R0, R207, RZ ;  /* 0x000000cf00007210 */ /* 0x000fc60007ffe0ff */
[C---:B----45:R-:W-:Y:S01]  /*14e90*/  @!P1 LEA R2, P2, R206.reuse, R208, 0x1 ;  /* 0x000000d0ce029211 */ /* 0x070fe200078408ff */
        /* <DEDUP_REMOVED lines=14> */
.L_x_1367:
[----:B------:R-:W-:Y:S05]  /*14f80*/  BSYNC B3 ;  /* 0x0000000000037941 */ /* 0x000fea0003800000 */
.L_x_1340:
[----:B------:R-:W-:Y:S01]  /*14f90*/  VIADD R250, R48, 0xffffffff ;  /* 0xffffffff30fa7836 */ /* 0x000fe20000000000 */
[----:B------:R-:W-:Y:S01]  /*14fa0*/  BSSY B0, `(.L_x_1410) ;  /* 0x000001f000007945 */ /* 0x000fe20003800000 */
[----:B-123--:R-:W-:Y:S01]  /*14fb0*/  VIADD R6, R200, 0x40 ;  /* 0x00000040c8067836 */ /* 0x00efe20000000000 */
[----:B------:R-:W-:Y:S01]  /*14fc0*/  LOP3.LUT R251, R134, 0xff, RZ, 0xc0, !PT ;  /* 0x000000ff86fb7812 */ /* 0x000fe200078ec0ff */
[----:B----4-:R-:W-:Y:S02]  /*14fd0*/  IMAD.SHL.U32 R2, R250, 0x80, RZ ;  /* 0x00000080fa027824 */ /* 0x010fe400078e00ff */
[C---:B------:R-:W-:Y:S02]  /*14fe0*/  VIADD R3, R200.reuse, 0x50 ;  /* 0x00000050c8037836 */ /* 0x040fe40000000000 */
        /* <DEDUP_REMOVED lines=12> */
[----:B------:R-:W-:Y:S02]  /*150b0*/  @P4 IMAD.MOV.U32 R12, RZ, RZ, R240 ;  /* 0x000000ffff0c4224 */ /* 0x000fe400078e00f0 */
        /* <DEDUP_REMOVED lines=13> */
.L_x_1411:
[----:B------:R-:W-:Y:S05]  /*15190*/  BSYNC B0 ;  /* 0x0000000000007941 */ /* 0x000fea0003800000 */
.L_x_1410:
        /* <DEDUP_REMOVED lines=21> */
.L_x_1413:
[----:B------:R-:W-:Y:S05]  /*152f0*/  BSYNC B0 ;  /* 0x0000000000007941 */ /* 0x000fea0003800000 */
.L_x_1412:
        /* <DEDUP_REMOVED lines=8> */
[----:B------:R-:W-:-:S11]  /*15380*/  SHF.L.U64.HI R9, R44, 0x5, R45 ;  /* 0x000000052c097819 */ /* 0x000fd6000001022d */
[----:B-12---:R-:W-:-:S04]  /*15390*/  @!P2 LEA R12, P4, R7, R240, 0x1 ;  /* 0x000000f0070ca211 */ /* 0x006fc800078808ff */
        /* <DEDUP_REMOVED lines=15> */
.L_x_1415:
[----:B------:R-:W-:Y:S05]  /*15490*/  BSYNC B0 ;  /* 0x0000000000007941 */ /* 0x000fea0003800000 */
.L_x_1414:
        /* <DEDUP_REMOVED lines=10> */
[----:B------:R-:W-:-:S04]  /*15540*/  @P0 IMAD.WIDE.U32 R12, R44, 0x30, R182 ;  /* 0x000000302c0c0825 */ /* 0x000fc800078e00b6 */
[----:B------:R-:W-:Y:S01]  /*15550*/  @!P1 IMAD R9, R45, 0x60, RZ ;  /* 0x000000602d099824 */ /* 0x000fe200078e02ff */
[----:B------:R-:W-:Y:S01]  /*15560*/  @P0 IADD3 R7, R7, R13, RZ ;  /* 0x0000000d07070210 */ /* 0x000fe20007ffe0ff */
[----:B------:R-:W-:Y:S01]  /*15570*/  @!P1 IMAD.WIDE.U32 R14, R44, 0x60, R14 ;  /* 0x000000602c0e9825 */ /* 0x000fe200078e000e */
[----:B-----5:R-:W-:-:S03]  /*15580*/  @P0 LEA R16, P2, R12, R204, 0x1 ;  /* 0x000000cc0c100211 */ /* 0x020fc600078408ff */
        /* <DEDUP_REMOVED lines=12> */
.L_x_1417:
[----:B------:R-:W-:Y:S05]  /*15650*/  BSYNC B0 ;  /* 0x0000000000007941 */ /* 0x000fea0003800000 */
.L_x_1416:
[----:B------:R-:W-:Y:S04]  /*15660*/  BSSY B0, `(.L_x_1418) ;  /* 0x0000017000007945 */ /* 0x000fe80003800000 */
[----:B------:R-:W-:Y:S05]  /*15670*/  @P3 BRA `(.L_x_1419) ;  /* 0x0000000000543947 */ /* 0x000fea0003800000 */
[C---:B------:R-:W-:Y:S02]  /*15680*/  LOP3.LUT R7, R251.reuse, 0x1, RZ, 0xc0, !PT ;  /* 0x00000001fb077812 */ /* 0x040fe400078ec0ff */
[----:B------:R-:W-:Y:S02]  /*15690*/  LOP3.LUT P0, RZ, R251, 0x2, RZ, 0xc0, !PT ;  /* 0x00000002fbff7812 */ /* 0x000fe4000780c0ff */
[----:B------:R-:W-:Y:S01]  /*156a0*/  ISETP.NE.U32.AND P1, PT, R7, 0x1, PT ;  /* 0x000000010700780c */ /* 0x000fe20003f25070 */
[C---:B------:R-:W-:Y:S01]  /*156b0*/  IMAD.SHL.U32 R7, R44.reuse, 0x40, RZ ;  /* 0x000000402c077824 */ /* 0x040fe200078e00ff */
[----:B------:R-:W-:-:S09]  /*156c0*/  SHF.L.U64.HI R9, R44, 0x6, R45 ;  /* 0x000000062c097819 */ /* 0x000fd2000001022d */
[C---:B-123--:R-:W-:Y:S02]  /*156d0*/  @P0 IADD3 R13, P2, R7.reuse, R178, RZ ;  /* 0x000000b2070d0210 */ /* 0x04efe40007f5e0ff */
[----:B----4-:R-:W-:-:S03]  /*156e0*/  @!P1 LEA R14, P3, R7, R240, 0x1 ;  /* 0x000000f0070e9211 */ /* 0x010fc600078608ff */
[----:B------:R-:W-:Y:S01]  /*156f0*/  @P0 IMAD.X R12, R9, 0x1, R183, P2 ;  /* 0x00000001090c0824 */ /* 0x000fe200010e06b7 */
[----:B-----5:R-:W-:Y:S02]  /*15700*/  @P0 LEA R16, P2, R13, R204, 0x1 ;  /* 0x000000cc0d100211 */ /* 0x020fe400078408ff */
[----:B------:R-:W-:Y:S02]  /*15710*/  @!P1 LEA.HI.X R15, R7, R239, R9, 0x1, P3 ;  /* 0x000000ef070f9211 */ /* 0x000fe400018f0c09 */
        /* <DEDUP_REMOVED lines=11> */
.L_x_1419:
[----:B------:R-:W-:Y:S05]  /*157d0*/  BSYNC B0 ;  /* 0x0000000000007941 */ /* 0x000fea0003800000 */
.L_x_1418:
[----:B------:R-:W-:Y:S04]  /*157e0*/  BSSY B0, `(.L_x_1420) ;  /* 0x000001b000007945 */ /* 0x000fe80003800000 */
[----:B------:R-:W-:Y:S05]  /*157f0*/  @P6 BRA `(.L_x_1421) ;  /* 0x0000000000646947 */ /* 0x000fea0003800000 */
[C---:B------:R-:W-:Y:S02]  /*15800*/  LOP3.LUT R7, R251.reuse, 0x1, RZ, 0xc0, !PT ;  /* 0x00000001fb077812 */ /* 0x040fe400078ec0ff */
[----:B------:R-:W-:Y:S02]  /*15810*/  LOP3.LUT P0, RZ, R251, 0x2, RZ, 0xc0, !PT ;  /* 0x00000002fbff7812 */ /* 0x000fe4000780c0ff */
[----:B------:R-:W-:-:S11]  /*15820*/  ISETP.NE.U32.AND P1, PT, R7, 0x1, PT ;  /* 0x000000010700780c */ /* 0x000fd60003f25070 */
[----:B-123--:R-:W-:Y:S02]  /*15830*/  @P0 IMAD.MOV.U32 R12, RZ, RZ, R178 ;  /* 0x000000ffff0c0224 */ /* 0x00efe400078e00b2 */
[----:B------:R-:W-:Y:S01]  /*15840*/  @P0 IMAD.MOV.U32 R13, RZ, RZ, R183 ;  /* 0x000000ffff0d0224 */ /* 0x000fe200078e00b7 */
[----:B----4-:R-:W-:Y:S01]  /*15850*/  @!P1 MOV R14, R240 ;  /* 0x000000f0000e9202 */ /* 0x010fe20000000f00 */
[----:B------:R-:W-:Y:S02]  /*15860*/  @!P1 IMAD.MOV.U32 R15, RZ, RZ, R239 ;  /* 0x000000ffff0f9224 */ /* 0x000fe400078e00ef */
[----:B------:R-:W-:Y:S02]  /*15870*/  @P0 IMAD R9, R45, 0x50, RZ ;  /* 0x000000502d090824 */ /* 0x000fe400078e02ff */
[----:B------:R-:W-:-:S04]  /*15880*/  @P0 IMAD.WIDE.U32 R12, R44, 0x50, R12 ;  /* 0x000000502c0c0825 */ /* 0x000fc800078e000c */
[----:B------:R-:W-:Y:S01]  /*15890*/  @!P1 IMAD R7, R45, 0xa0, RZ ;  /* 0x000000a02d079824 */ /* 0x000fe200078e02ff */
[----:B------:R-:W-:Y:S01]  /*158a0*/  @P0 IADD3 R9, R13, R9, RZ ;  /* 0x000000090d090210 */ /* 0x000fe20007ffe0ff */
[----:B------:R-:W-:Y:S01]  /*158b0*/  @!P1 IMAD.WIDE.U32 R14, R44, 0xa0, R14 ;  /* 0x000000a02c0e9825 */ /* 0x000fe200078e000e */
[----:B-----5:R-:W-:-:S04]  /*158c0*/  @P0 LEA R16, P2, R12, R204, 0x1 ;  /* 0x000000cc0c100211 */ /* 0x020fc800078408ff */
        /* <DEDUP_REMOVED lines=12> */
.L_x_1421:
[----:B------:R-:W-:Y:S05]  /*15990*/  BSYNC B0 ;  /* 0x0000000000007941 */ /* 0x000fea0003800000 */
.L_x_1420:
        /* <DEDUP_REMOVED lines=27> */
.L_x_1423:
[----:B------:R-:W-:Y:S05]  /*15b50*/  BSYNC B0 ;  /* 0x0000000000007941 */ /* 0x000fea0003800000 */
.L_x_1422:
[----:B------:R-:W-:Y:S04]  /*15b60*/  BSSY B0, `(.L_x_1424) ;  /* 0x000001b000007945 */ /* 0x000fe80003800000 */
[----:B------:R-:W-:Y:S05]  /*15b70*/  @P4 BRA `(.L_x_1425) ;  /* 0x0000000000644947 */ /* 0x000fea0003800000 */
[C---:B------:R-:W-:Y:S01]  /*15b80*/  LOP3.LUT R7, R251.reuse, 0x1, RZ, 0xc0, !PT ;  /* 0x00000001fb077812 */ /* 0x040fe200078ec0ff */
[----:B-123--:R-:W-:Y:S01]  /*15b90*/  IMAD.MOV.U32 R12, RZ, RZ, R178 ;  /* 0x000000ffff0c7224 */ /* 0x00efe200078e00b2 */
[----:B------:R-:W-:Y:S01]  /*15ba0*/  LOP3.LUT P0, RZ, R251, 0x2, RZ, 0xc0, !PT ;  /* 0x00000002fbff7812 */ /* 0x000fe2000780c0ff */
[----:B------:R-:W-:Y:S01]  /*15bb0*/  IMAD.MOV.U32 R13, RZ, RZ, R183 ;  /* 0x000000ffff0d7224 */ /* 0x000fe200078e00b7 */
[----:B------:R-:W-:Y:S01]  /*15bc0*/  ISETP.NE.U32.AND P1, PT, R7, 0x1, PT ;  /* 0x000000010700780c */ /* 0x000fe20003f25070 */
[----:B------:R-:W-:Y:S02]  /*15bd0*/  IMAD R7, R45, 0x70, RZ ;  /* 0x000000702d077824 */ /* 0x000fe400078e02ff */
[----:B------:R-:W-:-:S05]  /*15be0*/  IMAD.WIDE.U32 R12, R44, 0x70, R12 ;  /* 0x000000702c0c7825 */ /* 0x000fca00078e000c */
[----:B------:R-:W-:-:S03]  /*15bf0*/  IADD3 R7, R13, R7, RZ ;  /* 0x000000070d077210 */ /* 0x000fc60007ffe0ff */
[C---:B----45:R-:W-:Y:S02]  /*15c00*/  @P0 LEA R16, P2, R12.reuse, R204, 0x1 ;  /* 0x000000cc0c100211 */ /* 0x070fe400078408ff */
        /* <DEDUP_REMOVED lines=16> */
.L_x_1425:
[----:B------:R-:W-:Y:S05]  /*15d10*/  BSYNC B0 ;  /* 0x0000000000007941 */ /* 0x000fea0003800000 */
.L_x_1424:
[----:B------:R-:W0:Y:S01]  /*15d20*/  LDGDEPBAR ;  /* 0x00000000000079af */ /* 0x000e220000000000 */
[-C--:B------:R-:W-:Y:S02]  /*15d30*/  ISETP.GE.AND P4, PT, R3, R4.reuse, PT ;  /* 0x000000040300720c */ /* 0x080fe40003f86270 */
[-C--:B------:R-:W-:Y:S01]  /*15d40*/  ISETP.GE.AND P1, PT, R200, R4.reuse, PT ;  /* 0x00000004c800720c */ /* 0x080fe20003f26270 */
[----:B------:R1:W5:Y:S01]  /*15d50*/  LD.E R3, desc[UR6][R10.64+0x188] ;  /* 0x000188060a037980 */ /* 0x000362000c101900 */
[-C--:B------:R-:W-:Y:S02]  /*15d60*/  ISETP.GE.AND P3, PT, R8, R4.reuse, PT ;  /* 0x000000040800720c */ /* 0x080fe40003f66270 */
[-C--:B------:R-:W-:Y:S02]  /*15d70*/  ISETP.GE.AND P0, PT, R33, R4.reuse, PT ;  /* 0x000000042100720c */ /* 0x080fe40003f06270 */
[-C--:B------:R-:W-:Y:S02]  /*15d80*/  ISETP.GE.AND P6, PT, R38, R4.reuse, PT ;  /* 0x000000042600720c */ /* 0x080fe40003fc6270 */
[----:B------:R-:W-:Y:S01]  /*15d90*/  ISETP.GE.AND P5, PT, R6, R4, PT ;  /* 0x000000040600720c */ /* 0x000fe20003fa6270 */
[----:B------:R-:W-:-:S04]  /*15da0*/  DEPBAR.LE SB0, 0x0 ;  /* 0x000080000000791a */ /* 0x000fc80000000000 */
[----:B------:R-:W-:Y:S06]  /*15db0*/  BAR.SYNC.DEFER_BLOCKING 0x0 ;  /* 0x0000000000007b1d */ /* 0x000fec0000010000 */
[----:B------:R-:W-:Y:S01]  /*15dc0*/  BSSY B0, `(.L_x_1426) ;  /* 0x0000015000007945 */ /* 0x000fe20003800000 */
[----:B------:R1:W-:Y:S04]  /*15dd0*/  @P1 STS.128 [R247+0xc000], RZ ;  /* 0x00c000fff7001388 */ /* 0x0003e80000000c00 */
[----:B------:R1:W-:Y:S01]  /*15de0*/  @P1 STS.128 [R247+0x10000], RZ ;  /* 0x010000fff7001388 */ /* 0x0003e20000000c00 */
[----:B------:R-:W-:Y:S05]  /*15df0*/  @P1 BRA `(.L_x_1427) ;  /* 0x0000000000441947 */ /* 0x000fea0003800000 */
        /* <DEDUP_REMOVED lines=17> */
.L_x_1427:
[----:B------:R-:W-:Y:S05]  /*15f10*/  BSYNC B0 ;  /* 0x0000000000007941 */ /* 0x000fea0003800000 */
.L_x_1426:
[----:B------:R1:W-:Y:S01]  /*15f20*/  @P3 STS.128 [R247+0xc800], RZ ;  /* 0x00c800fff7003388 */ /* 0x0003e20000000c00 */
[----:B------:R-:W-:Y:S03]  /*15f30*/  BSSY B0, `(.L_x_1428) ;  /* 0x0000014000007945 */ /* 0x000fe60003800000 */
[----:B------:R1:W-:Y:S01]  /*15f40*/  @P3 STS.128 [R247+0x10800], RZ ;  /* 0x010800fff7003388 */ /* 0x0003e20000000c00 */
[----:B------:R-:W-:Y:S05]  /*15f50*/  @P3 BRA `(.L_x_1429) ;  /* 0x0000000000443947 */ /* 0x000fea0003800000 */
[C---:B-1----:R-:W-:Y:S02]  /*15f60*/  LOP3.LUT R6, R251.reuse, 0x1, RZ, 0xc0, !PT ;  /* 0x00000001fb067812 */ /* 0x042fe400078ec0ff */
[----:B------:R-:W-:Y:S02]  /*15f70*/  LOP3.LUT P2, RZ, R251, 0x2, RZ, 0xc0, !PT ;  /* 0x00000002fbff7812 */ /* 0x000fe4000784c0ff */
[----:B------:R-:W-:-:S13]  /*15f80*/  ISETP.NE.U32.AND P3, PT, R6, 0x1, PT ;  /* 0x000000010600780c */ /* 0x000fda0003f65070 */
[----:B------:R-:W-:-:S04]  /*15f90*/  @!P3 LEA R8, P1, R235, R141, 0x1 ;  /* 0x0000008deb08b211 */ /* 0x000fc800078208ff */
        /* <DEDUP_REMOVED lines=13> */
.L_x_1429:
[----:B------:R-:W-:Y:S05]  /*16070*/  BSYNC B0 ;  /* 0x0000000000007941 */ /* 0x000fea0003800000 */
.L_x_1428:
[----:B------:R1:W-:Y:S01]  /*16080*/  @P0 STS.128 [R247+0xd000], RZ ;  /* 0x00d000fff7000388 */ /* 0x0003e20000000c00 */
[----:B------:R-:W-:Y:S01]  /*16090*/  ISETP.GE.AND P3, PT, R0, R4, PT ;  /* 0x000000040000720c */ /* 0x000fe20003f66270 */
[----:B------:R-:W-:Y:S01]  /*160a0*/  BSSY B0, `(.L_x_1430) ;  /* 0x0000018000007945 */ /* 0x000fe20003800000 */
[----:B------:R-:W-:Y:S01]  /*160b0*/  SHF.R.S32.HI R0, RZ, 0x4, R161 ;  /* 0x00000004ff007819 */ /* 0x000fe200000114a1 */
[----:B------:R1:W-:Y:S03]  /*160c0*/  @P0 STS.128 [R247+0x11000], RZ ;  /* 0x011000fff7000388 */ /* 0x0003e60000000c00 */
[----:B------:R-:W-:Y:S01]  /*160d0*/  LEA.HI R161, R161, R0, RZ, 0x1 ;  /* 0x00000000a1a17211 */ /* 0x000fe200078f08ff */
[----:B------:R-:W-:Y:S05]  /*160e0*/  @P0 BRA `(.L_x_1431) ;  /* 0x00000000004c0947 */ /* 0x000fea0003800000 */
[C---:B-1----:R-:W-:Y:S02]  /*160f0*/  LOP3.LUT R6, R251.reuse, 0x1, RZ, 0xc0, !PT ;  /* 0x00000001fb067812 */ /* 0x042fe400078ec0ff */
[----:B------:R-:W-:Y:S02]  /*16100*/  LOP3.LUT P1, RZ, R251, 0x2, RZ, 0xc0, !PT ;  /* 0x00000002fbff7812 */ /* 0x000fe4000782c0ff */
[----:B------:R-:W-:Y:S01]  /*16110*/  ISETP.NE.U32.AND P2, PT, R6, 0x1, PT ;  /* 0x000000010600780c */ /* 0x000fe20003f45070 */
[C---:B------:R-:W-:Y:S01]  /*16120*/  IMAD.SHL.U32 R6, R46.reuse, 0x20, RZ ;  /* 0x000000202e067824 */ /* 0x040fe200078e00ff */
[----:B------:R-:W-:-:S11]  /*16130*/  SHF.L.U64.HI R7, R46, 0x5, R47 ;  /* 0x000000052e077819 */ /* 0x000fd6000001022f */
[----:B--23--:R-:W-:-:S04]  /*16140*/  @!P2 LEA R12, P0, R6, R141, 0x1 ;  /* 0x0000008d060ca211 */ /* 0x00cfc800078008ff */
        /* <DEDUP_REMOVED lines=13> */
.L_x_1431:
[----:B------:R-:W-:Y:S05]  /*16220*/  BSYNC B0 ;  /* 0x0000000000007941 */ /* 0x000fea0003800000 */
.L_x_1430:
[----:B------:R1:W-:Y:S01]  /*16230*/  @P6 STS.128 [R247+0xd800], RZ ;  /* 0x00d800fff7006388 */ /* 0x0003e20000000c00 */
[----:B------:R-:W-:Y:S01]  /*16240*/  LOP3.LUT R161, R161, 0xfffffffe, RZ, 0xc0, !PT ;  /* 0xfffffffea1a17812 */ /* 0x000fe200078ec0ff */
[----:B------:R-:W-:Y:S01]  /*16250*/  BSSY B0, `(.L_x_1432) ;  /* 0x000001d000007945 */ /* 0x000fe20003800000 */
[----:B------:R-:W-:Y:S01]  /*16260*/  ISETP.GE.AND P0, PT, R5, R4, PT ;  /* 0x000000040500720c */ /* 0x000fe20003f06270 */
[----:B------:R1:W-:Y:S01]  /*16270*/  @P6 STS.128 [R247+0x11800], RZ ;  /* 0x011800fff7006388 */ /* 0x0003e20000000c00 */
[----:B------:R-:W-:Y:S02]  /*16280*/  IMAD.SHL.U32 R159, R159, 0x40, RZ ;  /* 0x000000409f9f7824 */ /* 0x000fe400078e00ff */
[----:B------:R-:W-:Y:S01]  /*16290*/  IMAD.IADD R0, R0, 0x1, -R161 ;  /* 0x0000000100007824 */ /* 0x000fe200078e0aa1 */
[----:B------:R-:W-:Y:S08]  /*162a0*/  @P6 BRA `(.L_x_1433) ;  /* 0x00000000005c6947 */ /* 0x000ff00003800000 */
[C---:B------:R-:W-:Y:S02]  /*162b0*/  LOP3.LUT R4, R251.reuse, 0x1, RZ, 0xc0, !PT ;  /* 0x00000001fb047812 */ /* 0x040fe400078ec0ff */
[----:B------:R-:W-:Y:S02]  /*162c0*/  LOP3.LUT P1, RZ, R251, 0x2, RZ, 0xc0, !PT ;  /* 0x00000002fbff7812 */ /* 0x000fe4000782c0ff */
[----:B------:R-:W-:-:S11]  /*162d0*/  ISETP.NE.U32.AND P2, PT, R4, 0x1, PT ;  /* 0x000000010400780c */ /* 0x000fd60003f45070 */
[-C--:B-1----:R-:W-:Y:S01]  /*162e0*/  @P1 MOV R6, R141.reuse ;  /* 0x0000008d00061202 */ /* 0x082fe20000000f00 */
[C---:B------:R-:W-:Y:S01]  /*162f0*/  @P1 IMAD R4, R47.reuse, 0x60, RZ ;  /* 0x000000602f041824 */ /* 0x040fe200078e02ff */
[----:B------:R-:W-:Y:S01]  /*16300*/  @!P2 MOV R8, R141 ;  /* 0x0000008d0008a202 */ /* 0x000fe20000000f00 */
[----:B------:R-:W-:Y:S01]  /*16310*/  @!P2 IMAD.MOV.U32 R9, RZ, RZ, R140 ;  /* 0x000000ffff09a224 */ /* 0x000fe200078e008c */
[----:B------:R-:W-:Y:S01]  /*16320*/  @P1 MOV R7, R140 ;  /* 0x0000008c00071202 */ /* 0x000fe20000000f00 */
[----:B------:R-:W-:Y:S02]  /*16330*/  @!P2 IMAD R5, R47, 0x60, RZ ;  /* 0x000000602f05a824 */ /* 0x000fe400078e02ff */
[----:B------:R-:W-:-:S04]  /*16340*/  @!P2 IMAD.WIDE.U32 R8, R46, 0x60, R8 ;  /* 0x000000602e08a825 */ /* 0x000fc800078e0008 */
[----:B------:R-:W-:-:S04]  /*16350*/  @P1 IMAD.WIDE.U32 R6, R46, 0x60, R6 ;  /* 0x000000602e061825 */ /* 0x000fc800078e0006 */
[----:B------:R-:W-:Y:S01]  /*16360*/  @!P2 IMAD.IADD R9, R5, 0x1, R9 ;  /* 0x000000010509a824 */ /* 0x000fe200078e0209 */
[----:B------:R-:W-:-:S04]  /*16370*/  @P1 IADD3 R7, R4, R7, RZ ;  /* 0x0000000704071210 */ /* 0x000fc80007ffe0ff */
        /* <DEDUP_REMOVED lines=10> */
.L_x_1433:
[----:B------:R-:W-:Y:S05]  /*16420*/  BSYNC B0 ;  /* 0x0000000000007941 */ /* 0x000fea0003800000 */
.L_x_1432:
        /* <DEDUP_REMOVED lines=23> */
.L_x_1435:
[----:B------:R-:W-:Y:S05]  /*165a0*/  BSYNC B0 ;  /* 0x0000000000007941 */ /* 0x000fea0003800000 */
.L_x_1434:
[----:B------:R1:W-:Y:S01]  /*165b0*/  @P4 STS.128 [R247+0xe800], RZ ;  /* 0x00e800fff7004388 */ /* 0x0003e20000000c00 */
[----:B------:R-:W-:Y:S03]  /*165c0*/  BSSY B0, `(.L_x_1436) ;  /* 0x000001a000007945 */ /* 0x000fe60003800000 */
[----:B------:R1:W-:Y:S01]  /*165d0*/  @P4 STS.128 [R247+0x12800], RZ ;  /* 0x012800fff7004388 */ /* 0x0003e20000000c00 */
[----:B------:R-:W-:Y:S05]  /*165e0*/  @P4 BRA `(.L_x_1437) ;  /* 0x00000000005c4947 */ /* 0x000fea0003800000 */
        /* <DEDUP_REMOVED lines=23> */
.L_x_1437:
[----:B------:R-:W-:Y:S05]  /*16760*/  BSYNC B0 ;  /* 0x0000000000007941 */ /* 0x000fea0003800000 */
.L_x_1436:
        /* <DEDUP_REMOVED lines=27> */
.L_x_1439:
[----:B------:R-:W-:Y:S05]  /*16920*/  BSYNC B0 ;  /* 0x0000000000007941 */ /* 0x000fea0003800000 */
.L_x_1438:
[----:B------:R1:W-:Y:S01]  /*16930*/  @P0 STS.128 [R247+0xf800], RZ ;  /* 0x00f800fff7000388 */ /* 0x0003e20000000c00 */
[----:B------:R-:W-:Y:S03]  /*16940*/  BSSY B0, `(.L_x_1440) ;  /* 0x000001b000007945 */ /* 0x000fe60003800000 */
[----:B------:R1:W-:Y:S01]  /*16950*/  @P0 STS.128 [R247+0x13800], RZ ;  /* 0x013800fff7000388 */ /* 0x0003e20000000c00 */
[----:B------:R-:W-:Y:S05]  /*16960*/  @P0 BRA `(.L_x_1441) ;  /* 0x0000000000600947 */ /* 0x000fea0003800000 */
[C---:B------:R-:W-:Y:S02]  /*16970*/  LOP3.LUT R4, R251.reuse, 0x1, RZ, 0xc0, !PT ;  /* 0x00000001fb047812 */ /* 0x040fe400078ec0ff */
[----:B------:R-:W-:Y:S02]  /*16980*/  LOP3.LUT P0, RZ, R251, 0x2, RZ, 0xc0, !PT ;  /* 0x00000002fbff7812 */ /* 0x000fe4000780c0ff */
[----:B------:R-:W-:-:S11]  /*16990*/  ISETP.NE.U32.AND P1, PT, R4, 0x1, PT ;  /* 0x000000010400780c */ /* 0x000fd60003f25070 */
[----:B-1----:R-:W-:Y:S01]  /*169a0*/  @P0 MOV R6, R141 ;  /* 0x0000008d00060202 */ /* 0x002fe20000000f00 */
[C---:B------:R-:W-:Y:S01]  /*169b0*/  @P0 IMAD R4, R47.reuse, 0xe0, RZ ;  /* 0x000000e02f040824 */ /* 0x040fe200078e02ff */
[-C--:B------:R-:W-:Y:S01]  /*169c0*/  @!P1 MOV R9, R140.reuse ;  /* 0x0000008c00099202 */ /* 0x080fe20000000f00 */
[----:B------:R-:W-:Y:S01]  /*169d0*/  @!P1 IMAD.MOV.U32 R8, RZ, RZ, R141 ;  /* 0x000000ffff089224 */ /* 0x000fe200078e008d */
[----:B------:R-:W-:Y:S01]  /*169e0*/  @P0 MOV R7, R140 ;  /* 0x0000008c00070202 */ /* 0x000fe20000000f00 */
[----:B------:R-:W-:Y:S02]  /*169f0*/  @!P1 IMAD R47, R47, 0xe0, RZ ;  /* 0x000000e02f2f9824 */ /* 0x000fe400078e02ff */
[----:B------:R-:W-:-:S04]  /*16a00*/  @!P1 IMAD.WIDE.U32 R8, R46, 0xe0, R8 ;  /* 0x000000e02e089825 */ /* 0x000fc800078e0008 */
[----:B------:R-:W-:Y:S01]  /*16a10*/  @P0 IMAD.WIDE.U32 R6, R46, 0xe0, R6 ;  /* 0x000000e02e060825 */ /* 0x000fe200078e0006 */
[----:B------:R-:W-:-:S03]  /*16a20*/  @!P1 IADD3 R9, R47, R9, RZ ;  /* 0x000000092f099210 */ /* 0x000fc60007ffe0ff */
[----:B------:R-:W-:Y:S02]  /*16a30*/  @P0 IMAD.IADD R5, R4, 0x1, R7 ;  /* 0x0000000104050824 */ /* 0x000fe400078e0207 */
[----:B------:R-:W-:Y:S01]  /*16a40*/  @P0 IMAD.MOV.U32 R4, RZ, RZ, R6 ;  /* 0x000000ffff040224 */ /* 0x000fe200078e0006 */
        /* <DEDUP_REMOVED lines=10> */
.L_x_1441:
[----:B------:R-:W-:Y:S05]  /*16af0*/  BSYNC B0 ;  /* 0x0000000000007941 */ /* 0x000fea0003800000 */
.L_x_1440:
[----:B-1----:R-:W2:Y:S01]  /*16b00*/  LD.E R8, desc[UR6][R10.64+0x18c] ;  /* 0x00018c060a087980 */ /* 0x002ea2000c101900 */
[----:B------:R-:W-:Y:S01]  /*16b10*/  IMAD.SHL.U32 R5, R54, 0x40, RZ ;  /* 0x0000004036057824 */ /* 0x000fe200078e00ff */
[----:B------:R-:W-:Y:S01]  /*16b20*/  LOP3.LUT R159, R159, 0x1c0, RZ, 0xc0, !PT ;  /* 0x000001c09f9f7812 */ /* 0x000fe200078ec0ff */
[----:B------:R-:W-:Y:S02]  /*16b30*/  IMAD.SHL.U32 R4, R200, 0x8, RZ ;  /* 0x00000008c8047824 */ /* 0x000fe400078e00ff */
[----:B------:R-:W-:Y:S01]  /*16b40*/  IMAD.SHL.U32 R28, R160, 0x40, RZ ;  /* 0x00000040a01c7824 */ /* 0x000fe200078e00ff */
[----:B------:R-:W-:Y:S01]  /*16b50*/  LOP3.LUT R5, R5, 0x1c0, RZ, 0xc0, !PT ;  /* 0x000001c005057812 */ /* 0x000fe200078ec0ff */
[----:B------:R-:W-:Y:S01]  /*16b60*/  IMAD.SHL.U32 R9, R0, 0x8, RZ ;  /* 0x0000000800097824 */ /* 0x000fe200078e00ff */
[----:B------:R-:W-:Y:S01]  /*16b70*/  SHF.R.U32.HI R6, RZ, 0x3, R159 ;  /* 0x00000003ff067819 */ /* 0x000fe2000001169f */
[----:B------:R-:W0:Y:S01]  /*16b80*/  LDGDEPBAR ;  /* 0x00000000000079af */ /* 0x000e220000000000 */
[----:B------:R-:W-:-:S02]  /*16b90*/  LOP3.LUT R4, R5, 0x8, R4, 0xf8, !PT ;  /* 0x0000000805047812 */ /* 0x000fc400078ef804 */
[----:B------:R-:W-:Y:S02]  /*16ba0*/  LOP3.LUT R28, R28, 0xfffffe00, RZ, 0xc0, !PT ;  /* 0xfffffe001c1c7812 */ /* 0x000fe400078ec0ff */
[----:B------:R-:W-:Y:S02]  /*16bb0*/  LOP3.LUT R9, R159, 0x8, R9, 0xf8, !PT ;  /* 0x000000089f097812 */ /* 0x000fe400078ef809 */
[----:B------:R-:W-:Y:S01]  /*16bc0*/  SHF.R.U32.HI R5, RZ, 0x3, R5 ;  /* 0x00000003ff057819 */ /* 0x000fe20000011605 */
[----:B------:R-:W-:Y:S01]  /*16bd0*/  IMAD R234, R51, 0x400, R28 ;  /* 0x0000040033ea7824 */ /* 0x000fe200078e021c */
[----:B------:R-:W-:Y:S02]  /*16be0*/  LOP3.LUT R9, R9, R6, RZ, 0x3c, !PT ;  /* 0x0000000609097212 */ /* 0x000fe400078e3cff */
[----:B------:R-:W-:-:S03]  /*16bf0*/  LOP3.LUT R4, R4, R5, RZ, 0x3c, !PT ;  /* 0x0000000504047212 */ /* 0x000fc600078e3cff */
[----:B------:R-:W-:Y:S02]  /*16c00*/  IMAD.IADD R234, R9, 0x1, R234 ;  /* 0x0000000109ea7824 */ /* 0x000fe400078e02ea */
[----:B------:R-:W-:-:S03]  /*16c10*/  IMAD R233, R0, 0x200, R4 ;  /* 0x0000020000e97824 */ /* 0x000fc600078e0204 */
[----:B------:R-:W-:Y:S02]  /*16c20*/  LEA R234, R234, UR4, 0x1 ;  /* 0x00000004eaea7c11 */ /* 0x000fe4000f8e08ff */
[----:B------:R-:W-:-:S03]  /*16c30*/  LEA R233, R233, UR4, 0x1 ;  /* 0x00000004e9e97c11 */ /* 0x000fc6000f8e08ff */
[----:B------:R-:W-:Y:S04]  /*16c40*/  LDSM.16.M88.4 R88, [R234] ;  /* 0x00000000ea58783b */ /* 0x000fe80000000200 */
[----:B------:R-:W1:Y:S01]  /*16c50*/  LDSM.16.M88.4 R20, [R233+0x5000] ;  /* 0x00500000e914783b */ /* 0x000e620000000200 */
[----:B------:R-:W-:Y:S01]  /*16c60*/  R2P PR, R54, 0x6 ;  /* 0x0000000636007804 */ /* 0x000fe20000000000 */
[C---:B------:R-:W-:Y:S02]  /*16c70*/  VIADD R0, R233.reuse, 0x4000 ;  /* 0x00004000e9007836 */ /* 0x040fe40000000000 */
[----:B------:R-:W1:Y:S01]  /*16c80*/  LDSM.16.M88.4 R44, [R233+0x4000] ;  /* 0x00400000e92c783b */ /* 0x000e620000000200 */
[----:B------:R-:W-:-:S03]  /*16c90*/  VIADD R231, R233, 0x4020 ;  /* 0x00004020e9e77836 */ /* 0x000fc60000000000 */
[----:B------:R-:W1:Y:S01]  /*16ca0*/  LDSM.16.M88.4 R104, [R233+0x6800] ;  /* 0x00680000e968783b */ /* 0x000e620000000200 */
[----:B------:R-:W-:-:S03]  /*16cb0*/  IMAD R232, R32, 0x2, R234 ;  /* 0x0000000220e87824 */ /* 0x000fc600078e02ea */
[----:B------:R-:W-:Y:S02]  /*16cc0*/  LDSM.16.M88.4 R36, [R233+0x4800] ;  /* 0x00480000e924783b */ /* 0x000fe40000000200 */
[----:B------:R-:W-:Y:S02]  /*16cd0*/  @P1 VIADD R231, R0, 0xffffffe0 ;  /* 0xffffffe000e71836 */ /* 0x000fe40000000000 */
[----:B------:R-:W-:Y:S04]  /*16ce0*/  LDSM.16.M88.4 R128, [R232] ;  /* 0x00000000e880783b */ /* 0x000fe80000000200 */
[----:B------:R-:W1:Y:S04]  /*16cf0*/  LDSM.16.M88.4 R60, [R231+0x1000] ;  /* 0x00100000e73c783b */ /* 0x000e680000000200 */
[----:B--234-:R-:W2:Y:S04]  /*16d00*/  LDSM.16.M88.4 R12, [R233+0x5800] ;  /* 0x00580000e90c783b */ /* 0x01cea80000000200 */
[----:B------:R-:W3:Y:S04]  /*16d10*/  LDSM.16.M88.4 R112, [R233+0x6000] ;  /* 0x00600000e970783b */ /* 0x000ee80000000200 */
[----:B------:R-:W4:Y:S04]  /*16d20*/  LDSM.16.M88.4 R96, [R233+0x7000] ;  /* 0x00700000e960783b */ /* 0x000f280000000200 */
[----:B------:R-:W4:Y:S01]  /*16d30*/  LDSM.16.M88.4 R72, [R233+0x7800] ;  /* 0x00780000e948783b */ /* 0x000f220000000200 */
[C---:B-1----:R-:W-:Y:S03]  /*16d40*/  HMMA.16816.F32 R24, R88.reuse, R20, RZ ;  /* 0x000000145818723c */ /* 0x042fe600000018ff */
[----:B------:R-:W1:Y:S04]  /*16d50*/  LDSM.16.M88.4 R68, [R231] ;  /* 0x00000000e744783b */ /* 0x000e680000000200 */
[----:B------:R-:W1:Y:S01]  /*16d60*/  LDSM.16.M88.4 R124, [R231+0x2800] ;  /* 0x00280000e77c783b */ /* 0x000e620000000200 */
[----:B------:R-:W-:Y:S01]  /*16d70*/  HMMA.16816.F32 R20, R88, R22, RZ ;  /* 0x000000165814723c */ /* 0x000fe200000018ff */
[----:B------:R-:W-:-:S02]  /*16d80*/  IMAD.MOV.U32 R0, RZ, RZ, 0x40 ;  /* 0x00000040ff007424 */ /* 0x000fc400078e00ff */
[----:B------:R-:W1:Y:S03]  /*16d90*/  LDSM.16.M88.4 R64, [R231+0x800] ;  /* 0x00080000e740783b */ /* 0x000e660000000200 */
[C---:B------:R-:W-:Y:S01]  /*16da0*/  HMMA.16816.F32 R56, R88.reuse, R44, RZ ;  /* 0x0000002c5838723c */ /* 0x040fe200000018ff */
[----:B------:R-:W-:Y:S01]  /*16db0*/  SEL R0, R0, 0xffffffc0, !P2 ;  /* 0xffffffc000007807 */ /* 0x000fe20005000000 */
[----:B------:R-:W1:Y:S04]  /*16dc0*/  LDSM.16.M88.4 R4, [R231+0x1800] ;  /* 0x00180000e704783b */ /* 0x000e680000000200 */
[C---:B------:R-:W-:Y:S01]  /*16dd0*/  HMMA.16816.F32 R44, R88.reuse, R46, RZ ;  /* 0x0000002e582c723c */ /* 0x040fe200000018ff */
[----:B------:R-:W-:Y:S01]  /*16de0*/  IMAD R230, R31, 0x2, R234 ;  /* 0x000000021fe67824 */ /* 0x000fe200078e02ea */
[----:B------:R-:W-:Y:S04]  /*16df0*/  LDSM.16.M88.4 R152, [R231+0x2000] ;  /* 0x00200000e798783b */ /* 0x000fe80000000200 */
[C---:B------:R-:W-:Y:S01]  /*16e00*/  HMMA.16816.F32 R108, R88.reuse, R104, RZ ;  /* 0x00000068586c723c */ /* 0x040fe200000018ff */
[----:B------:R-:W-:Y:S01]  /*16e10*/  IMAD.IADD R227, R233, 0x1, R0 ;  /* 0x00000001e9e37824 */ /* 0x000fe200078e0200 */
[----:B------:R-:W-:Y:S04]  /*16e20*/  LDSM.16.M88.4 R84, [R230] ;  /* 0x00000000e654783b */ /* 0x000fe80000000200 */
[----:B------:R-:W-:Y:S01]  /*16e30*/  HMMA.16816.F32 R104, R88, R106, RZ ;  /* 0x0000006a5868723c */ /* 0x000fe200000018ff */
[----:B------:R-:W-:Y:S04]  /*16e40*/  LDSM.16.M88.4 R80, [R227+0x4000] ;  /* 0x00400000e350783b */ /* 0x000fe80000000200 */
[----:B------:R-:W-:Y:S01]  /*16e50*/  LDSM.16.M88.4 R76, [R227+0x4800] ;  /* 0x00480000e34c783b */ /* 0x000fe20000000200 */
[C---:B------:R-:W-:Y:S03]  /*16e60*/  HMMA.16816.F32 R24, R128.reuse, R60, R24 ;  /* 0x0000003c8018723c */ /* 0x040fe60000001818 */
[----:B------:R-:W-:Y:S03]  /*16e70*/  LDSM.16.M88.4 R120, [R231+0x3000] ;  /* 0x00300000e778783b */ /* 0x000fe60000000200 */
[----:B------:R-:W-:Y:S01]  /*16e80*/  HMMA.16816.F32 R20, R128, R62, R20 ;  /* 0x0000003e8014723c */ /* 0x000fe20000001814 */
[----:B------:R-:W1:Y:S04]  /*16e90*/  LDSM.16.M88.4 R60, [R227+0x6800] ;  /* 0x00680000e33c783b */ /* 0x000e680000000200 */
[----:B------:R-:W-:Y:S01]  /*16ea0*/  LDSM.16.M88.4 R116, [R231+0x3800] ;  /* 0x00380000e774783b */ /* 0x000fe20000000200 */
[C---:B------:R-:W-:Y:S06]  /*16eb0*/  HMMA.16816.F32 R40, R88.reuse, R36, RZ ;  /* 0x000000245828723c */ /* 0x040fec00000018ff */
[C---:B--2--5:R-:W-:Y:S06]  /*16ec0*/  HMMA.16816.F32 R16, R88.reuse, R12, RZ ;  /* 0x0000000c5810723c */ /* 0x064fec00000018ff */
[C---:B---3--:R-:W-:Y:S06]  /*16ed0*/  HMMA.16816.F32 R136, R88.reuse, R112, RZ ;  /* 0x000000705888723c */ /* 0x048fec00000018ff */
[C---:B----4-:R-:W-:Y:S06]  /*16ee0*/  HMMA.16816.F32 R100, R88.reuse, R96, RZ ;  /* 0x000000605864723c */ /* 0x050fec00000018ff */
[----:B------:R-:W-:Y:S06]  /*16ef0*/  HMMA.16816.F32 R92, R88, R72, RZ ;  /* 0x00000048585c723c */ /* 0x000fec00000018ff */
[----:B-1----:R-:W-:Y:S01]  /*16f00*/  HMMA.16816.F32 R56, R128, R68, R56 ;  /* 0x000000448038723c */ /* 0x002fe20000001838 */
[----:B------:R-:W-:Y:S01]  /*16f10*/  IMAD R229, R31, 0x2, R232 ;  /* 0x000000021fe57824 */ /* 0x000fe200078e02e8 */
[----:B------:R-:W-:Y:S04]  /*16f20*/  LDSM.16.M88.4 R148, [R227+0x7000] ;  /* 0x00700000e394783b */ /* 0x000fe80000000200 */
[C---:B------:R-:W-:Y:S01]  /*16f30*/  HMMA.16816.F32 R36, R88.reuse, R38, RZ ;  /* 0x000000265824723c */ /* 0x040fe200000018ff */
[----:B------:R-:W-:Y:S01]  /*16f40*/  IMAD.IADD R216, R0, 0x1, R231 ;  /* 0x0000000100d87824 */ /* 0x000fe200078e02e7 */
[----:B------:R-:W-:Y:S04]  /*16f50*/  LDSM.16.M88.4 R144, [R227+0x7800] ;  /* 0x00780000e390783b */ /* 0x000fe80000000200 */
[C---:B------:R-:W-:Y:S01]  /*16f60*/  HMMA.16816.F32 R12, R88.reuse, R14, RZ ;  /* 0x0000000e580c723c */ /* 0x040fe200000018ff */
[----:B------:R-:W-:Y:S05]  /*16f70*/  LDSM.16.M88.4 R132, [R216] ;  /* 0x00000000d884783b */ /* 0x000fea0000000200 */
[C---:B------:R-:W-:Y:S06]  /*16f80*/  HMMA.16816.F32 R112, R88.reuse, R114, RZ ;  /* 0x000000725870723c */ /* 0x040fec00000018ff */
[C---:B------:R-:W-:Y:S06]  /*16f90*/  HMMA.16816.F32 R96, R88.reuse, R98, RZ ;  /* 0x000000625860723c */ /* 0x040fec00000018ff */
[----:B------:R-:W-:Y:S01]  /*16fa0*/  HMMA.16816.F32 R88, R88, R74, RZ ;  /* 0x0000004a5858723c */ /* 0x000fe200000018ff */
[----:B------:R-:W1:Y:S05]  /*16fb0*/  LDSM.16.M88.4 R72, [R227+0x5000] ;  /* 0x00500000e348783b */ /* 0x000e6a0000000200 */
        /* <DEDUP_REMOVED lines=10> */
[----:B------:R-:W3:Y:S05]  /*17060*/  LDSM.16.M88.4 R4, [R229] ;  /* 0x00000000e504783b */ /* 0x000eea0000000200 */
[C---:B------:R-:W-:Y:S06]  /*17070*/  HMMA.16816.F32 R108, R84.reuse, R60, R108 ;  /* 0x0000003c546c723c */ /* 0x040fec000000186c */
[C---:B------:R-:W-:Y:S01]  /*17080*/  HMMA.16816.F32 R104, R84.reuse, R62, R104 ;  /* 0x0000003e5468723c */ /* 0x040fe20000001868 */
[----:B------:R-:W4:Y:S05]  /*17090*/  LDSM.16.M88.4 R60, [R216+0x1000] ;  /* 0x00100000d83c783b */ /* 0x000f2a0000000200 */
[C---:B------:R-:W-:Y:S06]  /*170a0*/  HMMA.16816.F32 R44, R84.reuse, R82, R44 ;  /* 0x00000052542c723c */ /* 0x040fec000000182c */
[----:B------:R-:W-:Y:S06]  /*170b0*/  HMMA.16816.F32 R56, R84, R80, R56 ;  /* 0x000000505438723c */ /* 0x000fec0000001838 */
[C---:B------:R-:W-:Y:S06]  /*170c0*/  HMMA.16816.F32 R136, R128.reuse, R152, R136 ;  /* 0x000000988088723c */ /* 0x040fec0000001888 */
[----:B------:R-:W-:Y:S06]  /*170d0*/  HMMA.16816.F32 R112, R128, R154, R112 ;  /* 0x0000009a8070723c */ /* 0x000fec0000001870 */
[C---:B------:R-:W-:Y:S06]  /*170e0*/  HMMA.16816.F32 R40, R84.reuse, R76, R40 ;  /* 0x0000004c5428723c */ /* 0x040fec0000001828 */
[C---:B------:R-:W-:Y:S01]  /*170f0*/  HMMA.16816.F32 R36, R84.reuse, R78, R36 ;  /* 0x0000004e5424723c */ /* 0x040fe20000001824 */
[----:B------:R-:W-:Y:S05]  /*17100*/  LDSM.16.M88.4 R76, [R233+0x8000] ;  /* 0x00800000e94c783b */ /* 0x000fea0000000200 */
[C---:B-1----:R-:W-:Y:S06]  /*17110*/  HMMA.16816.F32 R24, R84.reuse, R72, R24 ;  /* 0x000000485418723c */ /* 0x042fec0000001818 */
[C---:B------:R-:W-:Y:S01]  /*17120*/  HMMA.16816.F32 R20, R84.reuse, R74, R20 ;  /* 0x0000004a5414723c */ /* 0x040fe20000001814 */
[----:B------:R-:W1:Y:S05]  /*17130*/  LDSM.16.M88.4 R72, [R216+0x800] ;  /* 0x00080000d848783b */ /* 0x000e6a0000000200 */
[----:B--2---:R-:W-:Y:S01]  /*17140*/  HMMA.16816.F32 R80, R84, R68, R16 ;  /* 0x000000445450723c */ /* 0x004fe20000001810 */
[----:B------:R-:W2:Y:S05]  /*17150*/  LDSM.16.M88.4 R16, [R234+0x2000] ;  /* 0x00200000ea10783b */ /* 0x000eaa0000000200 */
[C---:B------:R-:W-:Y:S06]  /*17160*/  HMMA.16816.F32 R100, R128.reuse, R120, R100 ;  /* 0x000000788064723c */ /* 0x040fec0000001864 */
[C---:B------:R-:W-:Y:S06]  /*17170*/  HMMA.16816.F32 R96, R128.reuse, R122, R96 ;  /* 0x0000007a8060723c */ /* 0x040fec0000001860 */
[C---:B------:R-:W-:Y:S06]  /*17180*/  HMMA.16816.F32 R92, R128.reuse, R116, R92 ;  /* 0x00000074805c723c */ /* 0x040fec000000185c */
[----:B------:R-:W-:Y:S01]  /*17190*/  HMMA.16816.F32 R88, R128, R118, R88 ;  /* 0x000000768058723c */ /* 0x000fe20000001858 */
[----:B------:R-:W2:Y:S04]  /*171a0*/  LDSM.16.M88.4 R116, [R233+0x8800] ;  /* 0x00880000e974783b */ /* 0x000ea80000000200 */
[----:B------:R-:W-:Y:S01]  /*171b0*/  LDSM.16.M88.4 R128, [R216+0x4000] ;  /* 0x00400000d880783b */ /* 0x000fe20000000200 */
[----:B---3--:R-:W-:Y:S06]  /*171c0*/  HMMA.16816.F32 R44, R4, R134, R44 ;  /* 0x00000086042c723c */ /* 0x008fec000000182c */
[C---:B------:R-:W-:Y:S01]  /*171d0*/  HMMA.16816.F32 R12, R84.reuse, R70, R12 ;  /* 0x00000046540c723c */ /* 0x040fe2000000180c */
[----:B------:R-:W-:Y:S05]  /*171e0*/  LDSM.16.M88.4 R68, [R231+0x4000] ;  /* 0x00400000e744783b */ /* 0x000fea0000000200 */
[C---:B------:R-:W-:Y:S06]  /*171f0*/  HMMA.16816.F32 R136, R84.reuse, R64, R136 ;  /* 0x000000405488723c */ /* 0x040fec0000001888 */
[----:B------:R-:W-:Y:S01]  /*17200*/  HMMA.16816.F32 R112, R84, R66, R112 ;  /* 0x000000425470723c */ /* 0x000fe20000001870 */
[----:B------:R-:W3:Y:S05]  /*17210*/  LDSM.16.M88.4 R64, [R232+0x2000] ;  /* 0x00200000e840783b */ /* 0x000eea0000000200 */
[C---:B------:R-:W-:Y:S06]  /*17220*/  HMMA.16816.F32 R56, R4.reuse, R132, R56 ;  /* 0x000000840438723c */ /* 0x040fec0000001838 */
[C---:B----4-:R-:W-:Y:S06]  /*17230*/  HMMA.16816.F32 R24, R4.reuse, R60, R24 ;  /* 0x0000003c0418723c */ /* 0x050fec0000001818 */
[----:B------:R-:W-:Y:S01]  /*17240*/  HMMA.16816.F32 R20, R4, R62, R20 ;  /* 0x0000003e0414723c */ /* 0x000fe20000001814 */
[----:B------:R-:W4:Y:S05]  /*17250*/  LDSM.16.M88.4 R60, [R216+0x2000] ;  /* 0x00200000d83c783b */ /* 0x000f2a0000000200 */
[C---:B------:R-:W-:Y:S06]  /*17260*/  HMMA.16816.F32 R100, R84.reuse, R148, R100 ;  /* 0x000000945464723c */ /* 0x040fec0000001864 */
[C---:B------:R-:W-:Y:S06]  /*17270*/  HMMA.16816.F32 R96, R84.reuse, R150, R96 ;  /* 0x000000965460723c */ /* 0x040fec0000001860 */
[C---:B------:R-:W-:Y:S06]  /*17280*/  HMMA.16816.F32 R92, R84.reuse, R144, R92 ;  /* 0x00000090545c723c */ /* 0x040fec000000185c */
[----:B------:R-:W-:Y:S01]  /*17290*/  HMMA.16816.F32 R88, R84, R146, R88 ;  /* 0x000000925458723c */ /* 0x000fe20000001858 */
[----:B------:R-:W4:Y:S04]  /*172a0*/  LDSM.16.M88.4 R84, [R216+0x1800] ;  /* 0x00180000d854783b */ /* 0x000f280000000200 */
[----:B------:R-:W4:Y:S01]  /*172b0*/  LDSM.16.M88.4 R144, [R233+0x9000] ;  /* 0x00900000e990783b */ /* 0x000f220000000200 */
[----:B-1----:R-:W-:Y:S06]  /*172c0*/  HMMA.16816.F32 R40, R4, R72, R40 ;  /* 0x000000480428723c */ /* 0x002fec0000001828 */
[----:B--2---:R-:W-:Y:S06]  /*172d0*/  HMMA.16816.F32 R44, R16, R78, R44 ;  /* 0x0000004e102c723c */ /* 0x004fec000000182c */
[----:B------:R-:W-:Y:S01]  /*172e0*/  HMMA.16816.F32 R120, R4, R74, R36 ;  /* 0x0000004a0478723c */ /* 0x000fe20000001824 */
[----:B------:R-:W-:Y:S04]  /*172f0*/  LDSM.16.M88.4 R36, [R230+0x2000] ;  /* 0x00200000e624783b */ /* 0x000fe80000000200 */
[----:B------:R-:W-:Y:S01]  /*17300*/  LDSM.16.M88.4 R72, [R227+0x8000] ;  /* 0x00800000e348783b */ /* 0x000fe20000000200 */
[C---:B------:R-:W-:Y:S03]  /*17310*/  HMMA.16816.F32 R56, R16.reuse, R76, R56 ;  /* 0x0000004c1038723c */ /* 0x040fe60000001838 */
[----:B------:R-:W1:Y:S03]  /*17320*/  LDSM.16.M88.4 R76, [R231+0x4800] ;  /* 0x00480000e74c783b */ /* 0x000e660000000200 */
[----:B------:R-:W-:Y:S06]  /*17330*/  HMMA.16816.F32 R40, R16, R116, R40 ;  /* 0x000000741028723c */ /* 0x000fec0000001828 */
[----:B---3--:R-:W-:Y:S06]  /*17340*/  HMMA.16816.F32 R44, R64, R70, R44 ;  /* 0x00000046402c723c */ /* 0x008fec000000182c */
[C---:B----4-:R-:W-:Y:S06]  /*17350*/  HMMA.16816.F32 R136, R4.reuse, R60, R136 ;  /* 0x0000003c0488723c */ /* 0x050fec0000001888 */
[----:B------:R-:W-:Y:S01]  /*17360*/  HMMA.16816.F32 R112, R4, R62, R112 ;  /* 0x0000003e0470723c */ /* 0x000fe20000001870 */
[----:B------:R-:W2:Y:S05]  /*17370*/  LDSM.16.M88.4 R60, [R231+0x5000] ;  /* 0x00500000e73c783b */ /* 0x000eaa0000000200 */
[----:B------:R-:W-:Y:S01]  /*17380*/  HMMA.16816.F32 R120, R16, R118, R120 ;  /* 0x000000761078723c */ /* 0x000fe20000001878 */
[----:B------:R-:W-:Y:S05]  /*17390*/  LDSM.16.M88.4 R116, [R216+0x5000] ;  /* 0x00500000d874783b */ /* 0x000fea0000000200 */
[----:B------:R-:W-:Y:S01]  /*173a0*/  HMMA.16816.F32 R56, R64, R68, R56 ;  /* 0x000000444038723c */ /* 0x000fe20000001838 */
[----:B------:R-:W3:Y:S05]  /*173b0*/  LDSM.16.M88.4 R68, [R227+0x8800] ;  /* 0x00880000e344783b */ /* 0x000eea0000000200 */
[----:B------:R-:W-:Y:S01]  /*173c0*/  HMMA.16816.F32 R132, R4, R84, R80 ;  /* 0x000000540484723c */ /* 0x000fe20000001850 */
[----:B------:R-:W4:Y:S05]  /*173d0*/  LDSM.16.M88.4 R80, [R229+0x2000] ;  /* 0x00200000e550783b */ /* 0x000f2a0000000200 */
[----:B------:R-:W-:Y:S06]  /*173e0*/  HMMA.16816.F32 R24, R16, R144, R24 ;  /* 0x000000901018723c */ /* 0x000fec0000001818 */
[----:B-1----:R-:W-:Y:S06]  /*173f0*/  HMMA.16816.F32 R40, R64, R76, R40 ;  /* 0x0000004c4028723c */ /* 0x002fec0000001828 */
[----:B------:R-:W-:Y:S06]  /*17400*/  HMMA.16816.F32 R44, R36, R74, R44 ;  /* 0x0000004a242c723c */ /* 0x000fec000000182c */
[----:B------:R-:W-:Y:S01]  /*17410*/  HMMA.16816.F32 R120, R64, R78, R120 ;  /* 0x0000004e4078723c */ /* 0x000fe20000001878 */
[----:B------:R-:W1:Y:S05]  /*17420*/  LDSM.16.M88.4 R76, [R227+0x9000] ;  /* 0x00900000e34c783b */ /* 0x000e6a0000000200 */
[----:B------:R-:W-:Y:S01]  /*17430*/  HMMA.16816.F32 R12, R4, R86, R12 ;  /* 0x00000056040c723c */ /* 0x000fe2000000180c */
[----:B------:R-:W1:Y:S05]  /*17440*/  LDSM.16.M88.4 R84, [R233+0x9800] ;  /* 0x00980000e954783b */ /* 0x000e6a0000000200 */
[----:B------:R-:W-:Y:S01]  /*17450*/  HMMA.16816.F32 R56, R36, R72, R56 ;  /* 0x000000482438723c */ /* 0x000fe20000001838 */
[----:B------:R-:W1:Y:S05]  /*17460*/  LDSM.16.M88.4 R72, [R216+0x4800] ;  /* 0x00480000d848783b */ /* 0x000e6a0000000200 */
[----:B------:R-:W-:Y:S06]  /*17470*/  HMMA.16816.F32 R20, R16, R146, R20 ;  /* 0x000000921014723c */ /* 0x000fec0000001814 */
[----:B--2---:R-:W-:Y:S06]  /*17480*/  HMMA.16816.F32 R24, R64, R60, R24 ;  /* 0x0000003c4018723c */ /* 0x004fec0000001818 */
[----:B---3--:R-:W-:Y:S06]  /*17490*/  HMMA.16816.F32 R40, R36, R68, R40 ;  /* 0x000000442428723c */ /* 0x008fec0000001828 */
[----:B----4-:R-:W-:Y:S06]  /*174a0*/  HMMA.16816.F32 R44, R80, R130, R44 ;  /* 0x00000082502c723c */ /* 0x010fec000000182c */
[----:B------:R-:W-:Y:S01]  /*174b0*/  HMMA.16816.F32 R120, R36, R70, R120 ;  /* 0x000000462478723c */ /* 0x000fe20000001878 */
[----:B------:R-:W2:Y:S05]  /*174c0*/  LDSM.16.M88.4 R68, [R231+0x5800] ;  /* 0x00580000e744783b */ /* 0x000eaa0000000200 */
[----:B------:R-:W-:Y:S01]  /*174d0*/  HMMA.16816.F32 R20, R64, R62, R20 ;  /* 0x0000003e4014723c */ /* 0x000fe20000001814 */
[----:B------:R-:W3:Y:S05]  /*174e0*/  LDSM.16.M88.4 R60, [R233+0xa000] ;  /* 0x00a00000e93c783b */ /* 0x000eea0000000200 */
[----:B-1----:R-:W-:Y:S06]  /*174f0*/  HMMA.16816.F32 R24, R36, R76, R24 ;  /* 0x0000004c2418723c */ /* 0x002fec0000001818 */
[----:B------:R-:W-:Y:S01]  /*17500*/  HMMA.16816.F32 R12, R16, R86, R12 ;  /* 0x00000056100c723c */ /* 0x000fe2000000180c */
[----:B------:R-:W-:-:S05]  /*17510*/  FMUL.FTZ R46, R46, R8 ;  /* 0x000000082e2e7220 */ /* 0x000fca0000410000 */
[----:B------:R-:W-:Y:S01]  /*17520*/  HMMA.16816.F32 R132, R16, R84, R132 ;  /* 0x000000541084723c */ /* 0x000fe20000001884 */
[----:B------:R-:W-:-:S05]  /*17530*/  FMUL.FTZ R33, R44, R8 ;  /* 0x000000082c217220 */ /* 0x000fca0000410000 */
[----:B------:R-:W-:Y:S01]  /*17540*/  HMMA.16816.F32 R40, R80, R72, R40 ;  /* 0x000000485028723c */ /* 0x000fe20000001828 */
[-C--:B------:R-:W-:Y:S01]  /*17550*/  FMUL.FTZ R34, R45, R8.reuse ;  /* 0x000000082d227220 */ /* 0x080fe20000410000 */
[----:B------:R1:W-:Y:S01]  /*17560*/  MUFU.TANH R54, R46 ;  /* 0x0000002e00367308 */ /* 0x0003e20000002400 */
[----:B------:R-:W-:-:S03]  /*17570*/  FMUL.FTZ R35, R47, R8 ;  /* 0x000000082f237220 */ /* 0x000fc60000410000 */
[----:B------:R-:W-:Y:S01]  /*17580*/  HMMA.16816.F32 R56, R80, R128, R56 ;  /* 0x000000805038723c */ /* 0x000fe20000001838 */
[----:B-1----:R-:W1:Y:S05]  /*17590*/  LDSM.16.M88.4 R44, [R227+0x9800] ;  /* 0x00980000e32c783b */ /* 0x002e6a0000000200 */
[----:B------:R-:W-:Y:S06]  /*175a0*/  HMMA.16816.F32 R20, R36, R78, R20 ;  /* 0x0000004e2414723c */ /* 0x000fec0000001814 */
[----:B------:R-:W-:Y:S06]  /*175b0*/  HMMA.16816.F32 R24, R80, R116, R24 ;  /* 0x000000745018723c */ /* 0x000fec0000001818 */
[-C--:B------:R-:W-:Y:S01]  /*175c0*/  FMUL.FTZ R40, R40, R8.reuse ;  /* 0x0000000828287220 */ /* 0x080fe20000410000 */
[-C--:B------:R-:W-:Y:S01]  /*175d0*/  FMUL.FTZ R41, R41, R8.reuse ;  /* 0x0000000829297220 */ /* 0x080fe20000410000 */
[-C--:B------:R-:W-:Y:S01]  /*175e0*/  FMUL.FTZ R42, R42, R8.reuse ;  /* 0x000000082a2a7220 */ /* 0x080fe20000410000 */
[-C--:B------:R-:W-:Y:S01]  /*175f0*/  FMUL.FTZ R43, R43, R8.reuse ;  /* 0x000000082b2b7220 */ /* 0x080fe20000410000 */
[----:B--2---:R-:W-:Y:S02]  /*17600*/  HMMA.16816.F32 R12, R64, R70, R12 ;  /* 0x00000046400c723c */ /* 0x004fe4000000180c */
[----:B------:R-:W-:-:S04]  /*17610*/  FMUL.FTZ R0, R56, R8 ;  /* 0x0000000838007220 */ /* 0x000fc80000410000 */
[----:B------:R-:W-:Y:S01]  /*17620*/  HMMA.16816.F32 R132, R64, R68, R132 ;  /* 0x000000444084723c */ /* 0x000fe20000001884 */
[----:B------:R-:W2:Y:S01]  /*17630*/  LDSM.16.M88.4 R68, [R231+0x6000] ;  /* 0x00600000e744783b */ /* 0x000ea20000000200 */
[-C--:B------:R-:W-:Y:S01]  /*17640*/  FMUL.FTZ R30, R57, R8.reuse ;  /* 0x00000008391e7220 */ /* 0x080fe20000410000 */
[-C--:B------:R-:W-:Y:S01]  /*17650*/  FMUL.FTZ R29, R59, R8.reuse ;  /* 0x000000083b1d7220 */ /* 0x080fe20000410000 */
[----:B------:R-:W-:Y:S08]  /*17660*/  MUFU.TANH R56, R40 ;  /* 0x0000002800387308 */ /* 0x000ff00000002400 */
[----:B------:R-:W-:Y:S08]  /*17670*/  MUFU.TANH R55, R41 ;  /* 0x0000002900377308 */ /* 0x000ff00000002400 */
[----:B------:R-:W-:Y:S08]  /*17680*/  MUFU.TANH R57, R42 ;  /* 0x0000002a00397308 */ /* 0x000ff00000002400 */
[----:B------:R4:W-:Y:S01]  /*17690*/  MUFU.TANH R59, R43 ;  /* 0x0000002b003b7308 */ /* 0x0009e20000002400 */
[----:B---3--:R-:W-:Y:S01]  /*176a0*/  HMMA.16816.F32 R136, R16, R60, R136 ;  /* 0x0000003c1088723c */ /* 0x008fe20000001888 */
[-C--:B------:R-:W-:Y:S01]  /*176b0*/  FMUL.FTZ R24, R24, R8.reuse ;  /* 0x0000000818187220 */ /* 0x080fe20000410000 */
[-C--:B------:R-:W-:Y:S01]  /*176c0*/  FMUL.FTZ R25, R25, R8.reuse ;  /* 0x0000000819197220 */ /* 0x080fe20000410000 */
[-C--:B------:R-:W-:Y:S01]  /*176d0*/  FMUL.FTZ R26, R26, R8.reuse ;  /* 0x000000081a1a7220 */ /* 0x080fe20000410000 */
[----:B------:R-:W-:-:S02]  /*176e0*/  FMUL.FTZ R27, R27, R8 ;  /* 0x000000081b1b7220 */ /* 0x000fc40000410000 */
[----:B------:R-:W-:Y:S01]  /*176f0*/  HMMA.16816.F32 R112, R16, R62, R112 ;  /* 0x0000003e1070723c */ /* 0x000fe20000001870 */
[----:B----4-:R-:W3:Y:S05]  /*17700*/  LDSM.16.M88.4 R40, [R216+0x5800] ;  /* 0x00580000d828783b */ /* 0x010eea0000000200 */
[----:B------:R-:W-:Y:S01]  /*17710*/  HMMA.16816.F32 R20, R80, R118, R20 ;  /* 0x000000765014723c */ /* 0x000fe20000001814 */
[----:B------:R-:W-:Y:S01]  /*17720*/  MUFU.TANH R84, R24 ;  /* 0x0000001800547308 */ /* 0x000fe20000002400 */
[----:B------:R-:W4:Y:S04]  /*17730*/  LDSM.16.M88.4 R60, [R227+0xa000] ;  /* 0x00a00000e33c783b */ /* 0x000f280000000200 */
[C---:B-1----:R-:W-:Y:S03]  /*17740*/  HMMA.16816.F32 R12, R36.reuse, R46, R12 ;  /* 0x0000002e240c723c */ /* 0x042fe6000000180c */
[----:B------:R-:W-:Y:S08]  /*17750*/  MUFU.TANH R85, R25 ;  /* 0x0000001900557308 */ /* 0x000ff00000002400 */
[----:B------:R-:W-:Y:S08]  /*17760*/  MUFU.TANH R86, R26 ;  /* 0x0000001a00567308 */ /* 0x000ff00000002400 */
[----:B------:R1:W-:Y:S01]  /*17770*/  MUFU.TANH R172, R27 ;  /* 0x0000001b00ac7308 */ /* 0x0003e20000002400 */
[----:B------:R-:W-:Y:S01]  /*17780*/  HMMA.16816.F32 R132, R36, R44, R132 ;  /* 0x0000002c2484723c */ /* 0x000fe20000001884 */
[-C--:B------:R-:W-:Y:S01]  /*17790*/  FMUL.FTZ R20, R20, R8.reuse ;  /* 0x0000000814147220 */ /* 0x080fe20000410000 */
[-C--:B------:R-:W-:Y:S01]  /*177a0*/  FMUL.FTZ R21, R21, R8.reuse ;  /* 0x0000000815157220 */ /* 0x080fe20000410000 */
[-C--:B------:R-:W-:Y:S01]  /*177b0*/  FMUL.FTZ R22, R22, R8.reuse ;  /* 0x0000000816167220 */ /* 0x080fe20000410000 */
[-C--:B------:R-:W-:Y:S01]  /*177c0*/  FMUL.FTZ R23, R23, R8.reuse ;  /* 0x0000000817177220 */ /* 0x080fe20000410000 */
[----:B------:R-:W-:Y:S04]  /*177d0*/  LDSM.16.M88.4 R44, [R216+0x6000] ;  /* 0x00600000d82c783b */ /* 0x000fe80000000200 */
[----:B-1----:R-:W1:Y:S01]  /*177e0*/  LDSM.16.M88.4 R24, [R233+0xa800] ;  /* 0x00a80000e918783b */ /* 0x002e620000000200 */
[----:B------:R-:W-:Y:S06]  /*177f0*/  HMMA.16816.F32 R108, R4, R124, R108 ;  /* 0x0000007c046c723c */ /* 0x000fec000000186c */
[----:B------:R-:W-:Y:S01]  /*17800*/  HMMA.16816.F32 R120, R80, R74, R120 ;  /* 0x0000004a5078723c */ /* 0x000fe20000001878 */
[----:B------:R-:W1:Y:S05]  /*17810*/  LDSM.16.M88.4 R72, [R216+0x3000] ;  /* 0x00300000d848783b */ /* 0x000e6a0000000200 */
[----:B------:R-:W-:Y:S06]  /*17820*/  HMMA.16816.F32 R104, R4, R126, R104 ;  /* 0x0000007e0468723c */ /* 0x000fec0000001868 */
[C---:B--2---:R-:W-:Y:S06]  /*17830*/  HMMA.16816.F32 R136, R64.reuse, R68, R136 ;  /* 0x000000444088723c */ /* 0x044fec0000001888 */
[----:B------:R-:W-:Y:S01]  /*17840*/  HMMA.16816.F32 R112, R64, R70, R112 ;  /* 0x000000464070723c */ /* 0x000fe20000001870 */
[----:B------:R-:W-:Y:S05]  /*17850*/  MUFU.TANH R87, R20 ;  /* 0x0000001400577308 */ /* 0x000fea0000002400 */
[C---:B---3--:R-:W-:Y:S03]  /*17860*/  HMMA.16816.F32 R12, R80.reuse, R42, R12 ;  /* 0x0000002a500c723c */ /* 0x048fe6000000180c */
[----:B------:R-:W-:Y:S08]  /*17870*/  MUFU.TANH R68, R21 ;  /* 0x0000001500447308 */ /* 0x000ff00000002400 */
[----:B------:R-:W-:Y:S08]  /*17880*/  MUFU.TANH R69, R22 ;  /* 0x0000001600457308 */ /* 0x000ff00000002400 */
[----:B------:R2:W-:Y:S01]  /*17890*/  MUFU.TANH R170, R23 ;  /* 0x0000001700aa7308 */ /* 0x0005e20000002400 */
[----:B------:R-:W-:Y:S01]  /*178a0*/  HMMA.16816.F32 R132, R80, R40, R132 ;  /* 0x000000285084723c */ /* 0x000fe20000001884 */
[----:B------:R-:W-:Y:S04]  /*178b0*/  LDSM.16.M88.4 R40, [R216+0x3800] ;  /* 0x00380000d828783b */ /* 0x000fe80000000200 */
[----:B--2---:R-:W2:Y:S01]  /*178c0*/  LDSM.16.M88.4 R20, [R231+0x6800] ;  /* 0x00680000e714783b */ /* 0x004ea20000000200 */
[----:B----4-:R-:W-:Y:S06]  /*178d0*/  HMMA.16816.F32 R136, R36, R60, R136 ;  /* 0x0000003c2488723c */ /* 0x010fec0000001888 */
[C---:B-1----:R-:W-:Y:S06]  /*178e0*/  HMMA.16816.F32 R108, R16.reuse, R24, R108 ;  /* 0x00000018106c723c */ /* 0x042fec000000186c */
[----:B------:R-:W-:Y:S06]  /*178f0*/  HMMA.16816.F32 R104, R16, R26, R104 ;  /* 0x0000001a1068723c */ /* 0x000fec0000001868 */
[----:B------:R-:W-:Y:S01]  /*17900*/  HMMA.16816.F32 R112, R36, R62, R112 ;  /* 0x0000003e2470723c */ /* 0x000fe20000001870 */
[----:B------:R-:W1:Y:S01]  /*17910*/  LDSM.16.M88.4 R60, [R233+0xb000] ;  /* 0x00b00000e93c783b */ /* 0x000e620000000200 */
[----:B------:R-:W-:-:S03]  /*17920*/  FMUL.FTZ R12, R12, R8 ;  /* 0x000000080c0c7220 */ /* 0x000fc60000410000 */
[----:B------:R-:W3:Y:S01]  /*17930*/  LDSM.16.M88.4 R24, [R227+0xa800] ;  /* 0x00a80000e318783b */ /* 0x000ee20000000200 */
[----:B------:R4:W-:Y:S01]  /*17940*/  MUFU.TANH R146, R12 ;  /* 0x0000000c00927308 */ /* 0x0009e20000002400 */
[----:B------:R-:W-:Y:S01]  /*17950*/  HMMA.16816.F32 R100, R4, R72, R100 ;  /* 0x000000480464723c */ /* 0x000fe20000001864 */
[----:B----4-:R-:W-:-:S04]  /*17960*/  SHF.R.S32.HI R12, RZ, 0x1f, R52 ;  /* 0x0000001fff0c7819 */ /* 0x010fc80000011434 */
[----:B------:R-:W-:-:S04]  /*17970*/  LEA.HI R52, R12, R52, RZ, 0x2 ;  /* 0x000000340c347211 */ /* 0x000fc800078f10ff */
[----:B------:R-:W-:Y:S01]  /*17980*/  SHF.R.S32.HI R52, RZ, 0x2, R52 ;  /* 0x00000002ff347819 */ /* 0x000fe20000011434 */
[C---:B--2---:R-:W-:Y:S04]  /*17990*/  HMMA.16816.F32 R108, R64.reuse, R20, R108 ;  /* 0x00000014406c723c */ /* 0x044fe8000000186c */
[----:B------:R-:W-:Y:S02]  /*179a0*/  IMAD R52, R51, 0x10, R52 ;  /* 0x0000001033347824 */ /* 0x000fe400078e0234 */
[----:B------:R-:W-:Y:S01]  /*179b0*/  HMMA.16816.F32 R104, R64, R22, R104 ;  /* 0x000000164068723c */ /* 0x000fe20000001868 */
[----:B------:R-:W2:Y:S01]  /*179c0*/  LDSM.16.M88.4 R20, [R231+0x7000] ;  /* 0x00700000e714783b */ /* 0x000ea20000000200 */
[----:B------:R-:W-:Y:S01]  /*179d0*/  IMAD.SHL.U32 R51, R50, 0x2, RZ ;  /* 0x0000000232337824 */ /* 0x000fe200078e00ff */
[----:B------:R-:W-:Y:S01]  /*179e0*/  IADD3 R53, R52, 0x1, R53 ;  /* 0x0000000134357810 */ /* 0x000fe20007ffe035 */
[-C--:B------:R-:W-:Y:S01]  /*179f0*/  FMUL.FTZ R13, R13, R8.reuse ;  /* 0x000000080d0d7220 */ /* 0x080fe20000410000 */
[-C--:B------:R-:W-:Y:S01]  /*17a00*/  FMUL.FTZ R14, R14, R8.reuse ;  /* 0x000000080e0e7220 */ /* 0x080fe20000410000 */
[----:B------:R-:W-:Y:S01]  /*17a10*/  HMMA.16816.F32 R92, R4, R40, R92 ;  /* 0x00000028045c723c */ /* 0x000fe2000000185c */
[----:B------:R-:W-:Y:S01]  /*17a20*/  FMUL.FTZ R15, R15, R8 ;  /* 0x000000080f0f7220 */ /* 0x000fe20000410000 */
[----:B------:R-:W-:-:S05]  /*17a30*/  LOP3.LUT R51, R51, 0x6, RZ, 0xc0, !PT ;  /* 0x0000000633337812 */ /* 0x000fca00078ec0ff */
[----:B------:R-:W-:Y:S01]  /*17a40*/  IADD3 R40, R49, R53, -R245 ;  /* 0x0000003531287210 */ /* 0x000fe20007ffe8f5 */
[----:B------:R-:W-:Y:S01]  /*17a50*/  MUFU.TANH R147, R13 ;  /* 0x0000000d00937308 */ /* 0x000fe20000002400 */
[----:B------:R-:W-:-:S03]  /*17a60*/  IMAD.IADD R51, R2, 0x1, R51 ;  /* 0x0000000102337824 */ /* 0x000fc600078e0233 */
[----:B------:R-:W-:Y:S01]  /*17a70*/  IMAD.IADD R40, R3, 0x1, R40 ;  /* 0x0000000103287824 */ /* 0x000fe200078e0228 */
[----:B-1----:R-:W-:Y:S03]  /*17a80*/  HMMA.16816.F32 R100, R16, R60, R100 ;  /* 0x0000003c1064723c */ /* 0x002fe60000001864 */
[----:B------:R-:W-:Y:S01]  /*17a90*/  MUFU.TANH R164, R14 ;  /* 0x0000000e00a47308 */ /* 0x000fe20000002400 */
[C---:B------:R-:W-:Y:S02]  /*17aa0*/  VIMNMX R50, R40.reuse, R49, PT ;  /* 0x0000003128327248 */ /* 0x040fe40003fe0100 */
[C---:B------:R-:W-:Y:S05]  /*17ab0*/  HMMA.16816.F32 R96, R4.reuse, R74, R96 ;  /* 0x0000004a0460723c */ /* 0x040fea0000001860 */
[----:B------:R1:W-:Y:S01]  /*17ac0*/  MUFU.TANH R149, R15 ;  /* 0x0000000f00957308 */ /* 0x0003e20000002400 */
[----:B------:R-:W-:Y:S01]  /*17ad0*/  HMMA.16816.F32 R88, R4, R42, R88 ;  /* 0x0000002a0458723c */ /* 0x000fe20000001858 */
[----:B------:R-:W-:-:S05]  /*17ae0*/  VIADDMNMX R49, R40, 0x8, R49, PT ;  /* 0x0000000828317846 */ /* 0x000fca0003800131 */
[----:B---3--:R-:W-:Y:S01]  /*17af0*/  HMMA.16816.F32 R108, R36, R24, R108 ;  /* 0x00000018246c723c */ /* 0x008fe2000000186c */
[----:B------:R-:W-:-:S05]  /*17b00*/  VIADD R4, R51, 0x8 ;  /* 0x0000000833047836 */ /* 0x000fca0000000000 */
[----:B------:R-:W-:Y:S01]  /*17b10*/  HMMA.16816.F32 R104, R36, R26, R104 ;  /* 0x0000001a2468723c */ /* 0x000fe20000001868 */
[----:B-1----:R-:W1:Y:S01]  /*17b20*/  LDSM.16.M88.4 R12, [R216+0x6800] ;  /* 0x00680000d80c783b */ /* 0x002e620000000200 */
[----:B------:R-:W-:Y:S01]  /*17b30*/  VIADD R5, R51, 0x9 ;  /* 0x0000000933057836 */ /* 0x000fe20000000000 */
[CC--:B------:R-:W-:Y:S02]  /*17b40*/  ISETP.GE.AND P1, PT, R4.reuse, R50.reuse, PT ;  /* 0x000000320400720c */ /* 0x0c0fe40003f26270 */
[-C--:B------:R-:W-:Y:S01]  /*17b50*/  ISETP.GE.AND P3, PT, R4, R49.reuse, PT ;  /* 0x000000310400720c */ /* 0x080fe20003f66270 */
[----:B------:R-:W-:Y:S01]  /*17b60*/  LDSM.16.M88.4 R24, [R233+0xb800] ;  /* 0x00b80000e918783b */ /* 0x000fe20000000200 */
[C---:B------:R-:W-:Y:S02]  /*17b70*/  ISETP.GE.AND P6, PT, R5.reuse, R50, PT ;  /* 0x000000320500720c */ /* 0x040fe40003fc6270 */
[----:B------:R-:W-:Y:S01]  /*17b80*/  ISETP.GE.AND P4, PT, R5, R49, PT ;  /* 0x000000310500720c */ /* 0x000fe20003f86270 */
[----:B------:R-:W3:Y:S01]  /*17b90*/  MUFU.TANH R30, R30 ;  /* 0x0000001e001e7308 */ /* 0x000ee20000002400 */
[----:B------:R-:W4:Y:S01]  /*17ba0*/  LDSM.16.M88.4 R4, [R227+0xb000] ;  /* 0x00b00000e304783b */ /* 0x000f220000000200 */
[----:B--2---:R-:W-:Y:S01]  /*17bb0*/  HMMA.16816.F32 R100, R64, R20, R100 ;  /* 0x000000144064723c */ /* 0x004fe20000001864 */
[----:B------:R-:W-:Y:S01]  /*17bc0*/  LOP3.LUT R3, R9, R28, RZ, 0xfc, !PT ;  /* 0x0000001c09037212 */ /* 0x000fe200078efcff */
[----:B------:R-:W-:Y:S01]  /*17bd0*/  VIADD R9, R51, 0x1 ;  /* 0x0000000133097836 */ /* 0x000fe20000000000 */
[----:B------:R-:W2:Y:S03]  /*17be0*/  LDSM.16.M88.4 R40, [R216+0x7000] ;  /* 0x00700000d828783b */ /* 0x000ea60000000200 */
[----:B------:R-:W1:Y:S01]  /*17bf0*/  MUFU.TANH R29, R29 ;  /* 0x0000001d001d7308 */ /* 0x000e620000002400 */
[----:B------:R-:W-:-:S07]  /*17c00*/  ISETP.GE.AND P2, PT, R9, R50, PT ;  /* 0x000000320900720c */ /* 0x000fce0003f46270 */
[----:B------:R-:W4:Y:S01]  /*17c10*/  MUFU.TANH R33, R33 ;  /* 0x0000002100217308 */ /* 0x000f220000002400 */
[----:B------:R-:W-:Y:S01]  /*17c20*/  ISETP.GE.AND P0, PT, R9, R49, PT ;  /* 0x000000310900720c */ /* 0x000fe20003f06270 */
[----:B------:R-:W-:Y:S02]  /*17c30*/  VIADD R9, R51, 0x10 ;  /* 0x0000001033097836 */ /* 0x000fe40000000000 */
[----:B------:R-:W-:-:S04]  /*17c40*/  FMUL.FTZ R77, R121, R8 ;  /* 0x00000008794d7220 */ /* 0x000fc80000410000 */
[----:B------:R-:W2:Y:S01]  /*17c50*/  MUFU.TANH R34, R34 ;  /* 0x0000002200227308 */ /* 0x000ea20000002400 */
[----:B------:R-:W-:Y:S01]  /*17c60*/  FMUL.FTZ R79, R122, R8 ;  /* 0x000000087a4f7220 */ /* 0x000fe20000410000 */
[----:B---3--:R-:W-:Y:S01]  /*17c70*/  FSEL R30, R30, -INF , !P2 ;  /* 0xff8000001e1e7808 */ /* 0x008fe20005000000 */
[----:B------:R-:W-:Y:S01]  /*17c80*/  HMMA.16816.F32 R96, R16, R62, R96 ;  /* 0x0000003e1060723c */ /* 0x000fe20000001860 */
[C---:B------:R-:W-:Y:S02]  /*17c90*/  ISETP.GE.AND P5, PT, R9.reuse, R50, PT ;  /* 0x000000320900720c */ /* 0x040fe40003fa6270 */
[----:B------:R-:W-:Y:S01]  /*17ca0*/  ISETP.GE.AND P2, PT, R9, R49, PT ;  /* 0x000000310900720c */ /* 0x000fe20003f46270 */
[----:B------:R-:W-:Y:S01]  /*17cb0*/  VIADD R9, R51, 0x11 ;  /* 0x0000001133097836 */ /* 0x000fe20000000000 */
[----:B------:R-:W3:Y:S01]  /*17cc0*/  MUFU.TANH R35, R35 ;  /* 0x0000002300237308 */ /* 0x000ee20000002400 */
[C---:B-1----:R-:W-:Y:S06]  /*17cd0*/  HMMA.16816.F32 R108, R80.reuse, R12, R108 ;  /* 0x0000000c506c723c */ /* 0x042fec000000186c */
[----:B------:R-:W-:Y:S01]  /*17ce0*/  HMMA.16816.F32 R104, R80, R14, R104 ;  /* 0x0000000e5068723c */ /* 0x000fe20000001868 */
[----:B------:R-:W1:Y:S01]  /*17cf0*/  LDSM.16.M88.4 R12, [R231+0x7800] ;  /* 0x00780000e70c783b */ /* 0x000e620000000200 */
[----:B------:R-:W-:Y:S01]  /*17d00*/  MUFU.TANH R77, R77 ;  /* 0x0000004d004d7308 */ /* 0x000fe20000002400 */
[----:B------:R-:W-:Y:S01]  /*17d10*/  FMUL.FTZ R78, R123, R8 ;  /* 0x000000087b4e7220 */ /* 0x000fe20000410000 */
[----:B------:R-:W-:-:S02]  /*17d20*/  FSEL R52, R29, -INF , !P0 ;  /* 0xff8000001d347808 */ /* 0x000fc40004000000 */
[----:B----4-:R-:W-:Y:S02]  /*17d30*/  FSEL R33, R33, -INF , !P1 ;  /* 0xff80000021217808 */ /* 0x010fe40004800000 */
[C---:B------:R-:W-:Y:S02]  /*17d40*/  ISETP.GE.AND P0, PT, R9.reuse, R50, PT ;  /* 0x000000320900720c */ /* 0x040fe40003f06270 */
[----:B------:R-:W4:Y:S01]  /*17d50*/  MUFU.TANH R79, R79 ;  /* 0x0000004f004f7308 */ /* 0x000f220000002400 */
[----:B------:R-:W-:Y:S01]  /*17d60*/  ISETP.GE.AND P1, PT, R9, R49, PT ;  /* 0x000000310900720c */ /* 0x000fe20003f26270 */
[----:B------:R-:W-:Y:S01]  /*17d70*/  VIADD R9, R51, 0x18 ;  /* 0x0000001833097836 */ /* 0x000fe20000000000 */
[----:B------:R-:W-:Y:S01]  /*17d80*/  HMMA.16816.F32 R100, R36, R4, R100 ;  /* 0x000000042464723c */ /* 0x000fe20000001864 */
[----:B------:R-:W-:Y:S01]  /*17d90*/  FSEL R54, R54, -INF , !P3 ;  /* 0xff80000036367808 */ /* 0x000fe20005800000 */
[----:B------:R-:W-:Y:S01]  /*17da0*/  FMUL.FTZ R76, R120, R8 ;  /* 0x00000008784c7220 */ /* 0x000fe20000410000 */
[----:B--2---:R-:W-:-:S02]  /*17db0*/  FSEL R34, R34, -INF , !P6 ;  /* 0xff80000022227808 */ /* 0x004fc40007000000 */
[----:B------:R-:W2:Y:S01]  /*17dc0*/  MUFU.TANH R78, R78 ;  /* 0x0000004e004e7308 */ /* 0x000ea20000002400 */
[CC--:B------:R-:W-:Y:S02]  /*17dd0*/  ISETP.GE.AND P3, PT, R9.reuse, R50.reuse, PT ;  /* 0x000000320900720c */ /* 0x0c0fe40003f66270 */
[----:B------:R-:W-:Y:S01]  /*17de0*/  ISETP.GE.AND P6, PT, R9, R49, PT ;  /* 0x000000310900720c */ /* 0x000fe20003fc6270 */
[----:B------:R-:W-:Y:S01]  /*17df0*/  VIADD R9, R51, 0x19 ;  /* 0x0000001933097836 */ /* 0x000fe20000000000 */
[----:B------:R-:W-:Y:S01]  /*17e00*/  HMMA.16816.F32 R92, R16, R24, R92 ;  /* 0x00000018105c723c */ /* 0x000fe2000000185c */
[----:B---3--:R-:W-:Y:S01]  /*17e10*/  FSEL R53, R35, -INF , !P4 ;  /* 0xff80000023357808 */ /* 0x008fe20006000000 */
[----:B------:R-:W-:Y:S01]  /*17e20*/  VIADD R4, R51, 0x28 ;  /* 0x0000002833047836 */ /* 0x000fe20000000000 */
[----:B------:R-:W-:Y:S01]  /*17e30*/  FSEL R28, R56, -INF , !P5 ;  /* 0xff800000381c7808 */ /* 0x000fe20006800000 */
[----:B------:R-:W3:Y:S01]  /*17e40*/  MUFU.TANH R76, R76 ;  /* 0x0000004c004c7308 */ /* 0x000ee20000002400 */
[----:B------:R-:W-:-:S02]  /*17e50*/  ISETP.GE.AND P4, PT, R9, R50, PT ;  /* 0x000000320900720c */ /* 0x000fc40003f86270 */
[----:B------:R-:W-:Y:S01]  /*17e60*/  ISETP.GE.AND P5, PT, R9, R49, PT ;  /* 0x000000310900720c */ /* 0x000fe20003fa6270 */
[----:B------:R-:W-:Y:S01]  /*17e70*/  VIADD R9, R51, 0x20 ;  /* 0x0000002033097836 */ /* 0x000fe20000000000 */
[----:B----4-:R-:W-:Y:S01]  /*17e80*/  FSEL R79, R79, -INF , !P6 ;  /* 0xff8000004f4f7808 */ /* 0x010fe20007000000 */
[----:B------:R-:W-:Y:S01]  /*17e90*/  HMMA.16816.F32 R96, R64, R22, R96 ;  /* 0x000000164060723c */ /* 0x000fe20000001860 */
[----:B------:R-:W-:Y:S01]  /*17ea0*/  FSEL R24, R77, -INF , !P4 ;  /* 0xff8000004d187808 */ /* 0x000fe20006000000 */
[----:B------:R-:W4:Y:S01]  /*17eb0*/  LDSM.16.M88.4 R20, [R227+0xb800] ;  /* 0x00b80000e314783b */ /* 0x000f220000000200 */
[----:B------:R-:W-:Y:S02]  /*17ec0*/  FSEL R57, R57, -INF , !P2 ;  /* 0xff80000039397808 */ /* 0x000fe40005000000 */
[----:B------:R-:W-:Y:S02]  /*17ed0*/  FSEL R55, R55, -INF , !P0 ;  /* 0xff80000037377808 */ /* 0x000fe40004000000 */
[----:B------:R-:W-:-:S02]  /*17ee0*/  ISETP.GE.AND P6, PT, R4, R50, PT ;  /* 0x000000320400720c */ /* 0x000fc40003fc6270 */
[-C--:B------:R-:W-:Y:S01]  /*17ef0*/  ISETP.GE.AND P4, PT, R4, R49.reuse, PT ;  /* 0x000000310400720c */ /* 0x080fe20003f86270 */
[----:B------:R-:W-:Y:S01]  /*17f00*/  VIADD R4, R51, 0x29 ;  /* 0x0000002933047836 */ /* 0x000fe20000000000 */
[CC--:B------:R-:W-:Y:S02]  /*17f10*/  ISETP.GE.AND P2, PT, R9.reuse, R50.reuse, PT ;  /* 0x000000320900720c */ /* 0x0c0fe40003f46270 */
[----:B------:R-:W-:Y:S01]  /*17f20*/  ISETP.GE.AND P0, PT, R9, R49, PT ;  /* 0x000000310900720c */ /* 0x000fe20003f06270 */
[----:B------:R-:W-:Y:S01]  /*17f30*/  VIADD R9, R51, 0x21 ;  /* 0x0000002133097836 */ /* 0x000fe20000000000 */
[----:B------:R-:W-:Y:S01]  /*17f40*/  HMMA.16816.F32 R136, R80, R44, R136 ;  /* 0x0000002c5088723c */ /* 0x000fe20000001888 */
[----:B--2---:R-:W-:Y:S02]  /*17f50*/  FSEL R25, R78, -INF , !P5 ;  /* 0xff8000004e197808 */ /* 0x004fe40006800000 */
[----:B------:R-:W-:Y:S02]  /*17f60*/  FSEL R35, R59, -INF , !P1 ;  /* 0xff8000003b237808 */ /* 0x000fe40004800000 */
[----:B------:R-:W-:-:S02]  /*17f70*/  ISETP.GE.AND P5, PT, R4, R50, PT ;  /* 0x000000320400720c */ /* 0x000fc40003fa6270 */
[----:B------:R-:W-:Y:S02]  /*17f80*/  FSEL R45, R84, -INF , !P2 ;  /* 0xff800000542d7808 */ /* 0x000fe40005000000 */
[-C--:B------:R-:W-:Y:S01]  /*17f90*/  ISETP.GE.AND P2, PT, R4, R49.reuse, PT ;  /* 0x000000310400720c */ /* 0x080fe20003f46270 */
[----:B------:R-:W-:Y:S01]  /*17fa0*/  VIADD R4, R51, 0x30 ;  /* 0x0000003033047836 */ /* 0x000fe20000000000 */
[C---:B------:R-:W-:Y:S01]  /*17fb0*/  ISETP.GE.AND P1, PT, R9.reuse, R50, PT ;  /* 0x000000320900720c */ /* 0x040fe20003f26270 */
[----:B------:R-:W-:Y:S01]  /*17fc0*/  HMMA.16816.F32 R112, R80, R46, R112 ;  /* 0x0000002e5070723c */ /* 0x000fe20000001870 */
[----:B---3--:R-:W-:Y:S02]  /*17fd0*/  FSEL R29, R76, -INF , !P3 ;  /* 0xff8000004c1d7808 */ /* 0x008fe40005800000 */
[----:B------:R-:W-:-:S03]  /*17fe0*/  ISETP.GE.AND P3, PT, R9, R49, PT ;  /* 0x000000310900720c */ /* 0x000fc60003f66270 */
[----:B------:R-:W-:Y:S01]  /*17ff0*/  HMMA.16816.F32 R100, R80, R40, R100 ;  /* 0x000000285064723c */ /* 0x000fe20000001864 */
[----:B------:R-:W-:Y:S02]  /*18000*/  FSEL R46, R86, -INF , !P0 ;  /* 0xff800000562e7808 */ /* 0x000fe40004000000 */
[----:B------:R-:W-:-:S03]  /*18010*/  ISETP.GE.AND P0, PT, R4, R50, PT ;  /* 0x000000320400720c */ /* 0x000fc60003f06270 */
[----:B------:R-:W-:Y:S01]  /*18020*/  HMMA.16816.F32 R88, R16, R26, R88 ;  /* 0x0000001a1058723c */ /* 0x000fe20000001858 */
[----:B------:R-:W-:Y:S02]  /*18030*/  FSEL R41, R85, -INF , !P1 ;  /* 0xff80000055297808 */ /* 0x000fe40004800000 */
[-C--:B------:R-:W-:Y:S01]  /*18040*/  ISETP.GE.AND P1, PT, R4, R49.reuse, PT ;  /* 0x000000310400720c */ /* 0x080fe20003f26270 */
[----:B------:R-:W-:Y:S01]  /*18050*/  VIADD R4, R51, 0x31 ;  /* 0x0000003133047836 */ /* 0x000fe20000000000 */
[----:B------:R-:W-:Y:S01]  /*18060*/  FSEL R172, R172, -INF , !P3 ;  /* 0xff800000acac7808 */ /* 0x000fe20005800000 */
[----:B-1----:R-:W-:Y:S01]  /*18070*/  HMMA.16816.F32 R92, R64, R12, R92 ;  /* 0x0000000c405c723c */ /* 0x002fe2000000185c */
[----:B------:R-:W-:Y:S02]  /*18080*/  FSEL R44, R87, -INF , !P6 ;  /* 0xff800000572c7808 */ /* 0x000fe40007000000 */
[C---:B------:R-:W-:Y:S02]  /*18090*/  ISETP.GE.AND P3, PT, R4.reuse, R50, PT ;  /* 0x000000320400720c */ /* 0x040fe40003f66270 */
[----:B------:R-:W-:Y:S01]  /*180a0*/  ISETP.GE.AND P6, PT, R4, R49, PT ;  /* 0x000000310400720c */ /* 0x000fe20003fc6270 */
[----:B------:R-:W-:Y:S01]  /*180b0*/  VIADD R4, R51, 0x38 ;  /* 0x0000003833047836 */ /* 0x000fe20000000000 */
[----:B------:R-:W-:Y:S01]  /*180c0*/  FSEL R47, R69, -INF , !P4 ;  /* 0xff800000452f7808 */ /* 0x000fe20006000000 */
[----:B------:R-:W-:Y:S01]  /*180d0*/  HMMA.16816.F32 R96, R36, R6, R96 ;  /* 0x000000062460723c */ /* 0x000fe20000001860 */
[----:B------:R-:W-:-:S02]  /*180e0*/  FSEL R40, R68, -INF , !P5 ;  /* 0xff80000044287808 */ /* 0x000fc40006800000 */
[C---:B------:R-:W-:Y:S02]  /*180f0*/  ISETP.GE.AND P4, PT, R4.reuse, R50, PT ;  /* 0x000000320400720c */ /* 0x040fe40003f86270 */
[----:B------:R-:W-:Y:S02]  /*18100*/  ISETP.GE.AND P5, PT, R4, R49, PT ;  /* 0x000000310400720c */ /* 0x000fe40003fa6270 */
[----:B------:R-:W1:Y:S01]  /*18110*/  LDSM.16.M88.4 R4, [R216+0x7800] ;  /* 0x00780000d804783b */ /* 0x000e620000000200 */
[-C--:B------:R-:W-:Y:S01]  /*18120*/  FMUL.FTZ R132, R132, R8.reuse ;  /* 0x0000000884847220 */ /* 0x080fe20000410000 */
[-C--:B------:R-:W-:Y:S01]  /*18130*/  FMUL.FTZ R70, R134, R8.reuse ;  /* 0x0000000886467220 */ /* 0x080fe20000410000 */
[----:B------:R-:W-:Y:S01]  /*18140*/  HMMA.16816.F32 R88, R64, R14, R88 ;  /* 0x0000000e4058723c */ /* 0x000fe20000001858 */
[-C--:B------:R-:W-:Y:S01]  /*18150*/  FMUL.FTZ R133, R133, R8.reuse ;  /* 0x0000000885857220 */ /* 0x080fe20000410000 */
[----:B------:R-:W2:Y:S04]  /*18160*/  MUFU.TANH R144, R132 ;  /* 0x0000008400907308 */ /* 0x000ea80000002400 */
[----:B----4-:R-:W-:Y:S01]  /*18170*/  HMMA.16816.F32 R92, R36, R20, R92 ;  /* 0x00000014245c723c */ /* 0x010fe2000000185c */
[-C--:B------:R-:W-:Y:S01]  /*18180*/  FMUL.FTZ R135, R135, R8.reuse ;  /* 0x0000000887877220 */ /* 0x080fe20000410000 */
[-C--:B------:R-:W-:Y:S01]  /*18190*/  FMUL.FTZ R113, R113, R8.reuse ;  /* 0x0000000871717220 */ /* 0x080fe20000410000 */
[-C--:B------:R-:W-:Y:S01]  /*181a0*/  FMUL.FTZ R114, R114, R8.reuse ;  /* 0x0000000872727220 */ /* 0x080fe20000410000 */
[----:B------:R-:W-:Y:S01]  /*181b0*/  MUFU.TANH R145, R133 ;  /* 0x0000008500917308 */ /* 0x000fe20000002400 */
[-C--:B------:R-:W-:Y:S01]  /*181c0*/  FMUL.FTZ R136, R136, R8.reuse ;  /* 0x0000000888887220 */ /* 0x080fe20000410000 */
[-C--:B------:R-:W-:Y:S01]  /*181d0*/  FMUL.FTZ R137, R137, R8.reuse ;  /* 0x0000000889897220 */ /* 0x080fe20000410000 */
[-C--:B------:R-:W-:Y:S01]  /*181e0*/  FMUL.FTZ R138, R138, R8.reuse ;  /* 0x000000088a8a7220 */ /* 0x080fe20000410000 */
[----:B------:R-:W-:Y:S01]  /*181f0*/  FMUL.FTZ R60, R115, R8 ;  /* 0x00000008733c7220 */ /* 0x000fe20000410000 */
[----:B------:R-:W-:-:S02]  /*18200*/  VIADD R9, R51, 0x39 ;  /* 0x0000003933097836 */ /* 0x000fc40000000000 */
[-C--:B------:R-:W-:Y:S01]  /*18210*/  FMUL.FTZ R108, R108, R8.reuse ;  /* 0x000000086c6c7220 */ /* 0x080fe20000410000 */
[----:B------:R-:W-:Y:S01]  /*18220*/  VIADD R13, R51, 0x40 ;  /* 0x00000040330d7836 */ /* 0x000fe20000000000 */
[----:B------:R-:W3:Y:S01]  /*18230*/  MUFU.TANH R70, R70 ;  /* 0x0000004600467308 */ /* 0x000ee20000002400 */
[-C--:B------:R-:W-:Y:S01]  /*18240*/  FMUL.FTZ R139, R139, R8.reuse ;  /* 0x000000088b8b7220 */ /* 0x080fe20000410000 */
[-C--:B------:R-:W-:Y:S01]  /*18250*/  FMUL.FTZ R112, R112, R8.reuse ;  /* 0x0000000870707220 */ /* 0x080fe20000410000 */
[----:B------:R-:W-:Y:S01]  /*18260*/  FSEL R170, R170, -INF , !P2 ;  /* 0xff800000aaaa7808 */ /* 0x000fe20005000000 */
[-C--:B------:R-:W-:Y:S01]  /*18270*/  FMUL.FTZ R56, R110, R8.reuse ;  /* 0x000000086e387220 */ /* 0x080fe20000410000 */
[-C--:B------:R-:W-:Y:S01]  /*18280*/  FMUL.FTZ R59, R111, R8.reuse ;  /* 0x000000086f3b7220 */ /* 0x080fe20000410000 */
[-C--:B------:R-:W-:Y:S01]  /*18290*/  FMUL.FTZ R109, R109, R8.reuse ;  /* 0x000000086d6d7220 */ /* 0x080fe20000410000 */
[----:B------:R-:W-:Y:S01]  /*182a0*/  FMUL.FTZ R104, R104, R8 ;  /* 0x0000000868687220 */ /* 0x000fe20000410000 */
[----:B------:R-:W4:Y:S01]  /*182b0*/  MUFU.TANH R169, R135 ;  /* 0x0000008700a97308 */ /* 0x000f220000002400 */
[----:B--2---:R-:W-:Y:S01]  /*182c0*/  FSEL R144, R144, -INF , !P0 ;  /* 0xff80000090907808 */ /* 0x004fe20004000000 */
[----:B------:R-:W-:Y:S01]  /*182d0*/  VIADD R16, R51, 0x41 ;  /* 0x0000004133107836 */ /* 0x000fe20000000000 */
[C---:B------:R-:W-:Y:S01]  /*182e0*/  ISETP.GE.AND P2, PT, R9.reuse, R50, PT ;  /* 0x000000320900720c */ /* 0x040fe20003f46270 */
[----:B------:R-:W-:Y:S01]  /*182f0*/  HMMA.16816.F32 R96, R80, R42, R96 ;  /* 0x0000002a5060723c */ /* 0x000fe20000001860 */
[----:B------:R-:W-:Y:S01]  /*18300*/  FSEL R164, R164, -INF , !P5 ;  /* 0xff800000a4a47808 */ /* 0x000fe20006800000 */
[-C--:B------:R-:W-:Y:S01]  /*18310*/  FMUL.FTZ R12, R106, R8.reuse ;  /* 0x000000086a0c7220 */ /* 0x080fe20000410000 */
[----:B------:R-:W-:Y:S01]  /*18320*/  FSEL R146, R146, -INF , !P4 ;  /* 0xff80000092927808 */ /* 0x000fe20006000000 */
[----:B------:R-:W-:Y:S01]  /*18330*/  MUFU.TANH R163, R113 ;  /* 0x0000007100a37308 */ /* 0x000fe20000002400 */
[----:B------:R-:W-:Y:S01]  /*18340*/  ISETP.GE.AND P0, PT, R9, R49, PT ;  /* 0x000000310900720c */ /* 0x000fe20003f06270 */
[-C--:B------:R-:W-:Y:S01]  /*18350*/  FMUL.FTZ R101, R101, R8.reuse ;  /* 0x0000000865657220 */ /* 0x080fe20000410000 */
[-C--:B------:R-:W-:Y:S01]  /*18360*/  FMUL.FTZ R102, R102, R8.reuse ;  /* 0x0000000866667220 */ /* 0x080fe20000410000 */
[-C--:B------:R-:W-:Y:S01]  /*18370*/  FMUL.FTZ R105, R105, R8.reuse ;  /* 0x0000000869697220 */ /* 0x080fe20000410000 */
[-C--:B------:R-:W-:Y:S01]  /*18380*/  FMUL.FTZ R107, R107, R8.reuse ;  /* 0x000000086b6b7220 */ /* 0x080fe20000410000 */
[-C--:B------:R-:W-:Y:S01]  /*18390*/  FMUL.FTZ R100, R100, R8.reuse ;  /* 0x0000000864647220 */ /* 0x080fe20000410000 */
[----:B------:R-:W-:Y:S01]  /*183a0*/  FMUL.FTZ R103, R103, R8 ;  /* 0x0000000867677220 */ /* 0x000fe20000410000 */
[----:B------:R-:W2:Y:S01]  /*183b0*/  MUFU.TANH R159, R114 ;  /* 0x00000072009f7308 */ /* 0x000ea20000002400 */
[----:B---3--:R-:W-:Y:S01]  /*183c0*/  FSEL R9, R70, -INF , !P1 ;  /* 0xff80000046097808 */ /* 0x008fe20004800000 */
[----:B------:R-:W-:Y:S01]  /*183d0*/  HMMA.16816.F32 R88, R36, R22, R88 ;  /* 0x000000162458723c */ /* 0x000fe20000001858 */
[----:B------:R-:W-:Y:S01]  /*183e0*/  FSEL R145, R145, -INF , !P3 ;  /* 0xff80000091917808 */ /* 0x000fe20005800000 */
[----:B------:R-:W-:-:S04]  /*183f0*/  DEPBAR.LE SB0, 0x0 ;  /* 0x000080000000791a */ /* 0x000fc80000000000 */
[----:B------:R-:W3:Y:S01]  /*18400*/  MUFU.TANH R160, R136 ;  /* 0x0000008800a07308 */ /* 0x000ee20000002400 */
[----:B------:R-:W-:-:S07]  /*18410*/  ISETP.GE.AND P1, PT, R13, R50, PT ;  /* 0x000000320d00720c */ /* 0x000fce0003f26270 */
[----:B------:R-:W-:Y:S01]  /*18420*/  MUFU.TANH R161, R137 ;  /* 0x0000008900a17308 */ /* 0x000fe20000002400 */
[----:B------:R-:W-:-:S07]  /*18430*/  ISETP.GE.AND P3, PT, R13, R49, PT ;  /* 0x000000310d00720c */ /* 0x000fce0003f66270 */
[----:B------:R-:W3:Y:S01]  /*18440*/  MUFU.TANH R155, R138 ;  /* 0x0000008a009b7308 */ /* 0x000ee20000002400 */
[C---:B------:R-:W-:Y:S02]  /*18450*/  VIADD R13, R51.reuse, 0x48 ;  /* 0x00000048330d7836 */ /* 0x040fe40000000000 */
[----:B------:R-:W-:-:S05]  /*18460*/  VIADD R14, R51, 0x49 ;  /* 0x00000049330e7836 */ /* 0x000fca0000000000 */
[----:B------:R-:W3:Y:S01]  /*18470*/  MUFU.TANH R60, R60 ;  /* 0x0000003c003c7308 */ /* 0x000ee20000002400 */
[----:B------:R-:W-:Y:S01]  /*18480*/  FSEL R147, R147, -INF , !P2 ;  /* 0xff80000093937808 */ /* 0x000fe20005000000 */
[----:B-1----:R-:W-:Y:S06]  /*18490*/  HMMA.16816.F32 R92, R80, R4, R92 ;  /* 0x00000004505c723c */ /* 0x002fec000000185c */
[----:B------:R-:W1:Y:S01]  /*184a0*/  MUFU.TANH R171, R108 ;  /* 0x0000006c00ab7308 */ /* 0x000e620000002400 */
[----:B------:R-:W-:Y:S01]  /*184b0*/  FSEL R149, R149, -INF , !P0 ;  /* 0xff80000095957808 */ /* 0x000fe20004000000 */
[----:B------:R-:W-:-:S06]  /*184c0*/  VIADD R4, R51, 0x58 ;  /* 0x0000005833047836 */ /* 0x000fcc0000000000 */
[----:B------:R-:W1:Y:S01]  /*184d0*/  MUFU.TANH R157, R139 ;  /* 0x0000008b009d7308 */ /* 0x000e620000002400 */
[----:B----4-:R-:W-:-:S07]  /*184e0*/  FSEL R169, R169, -INF , !P6 ;  /* 0xff800000a9a97808 */ /* 0x010fce0007000000 */
[----:B------:R-:W4:Y:S01]  /*184f0*/  MUFU.TANH R162, R112 ;  /* 0x0000007000a27308 */ /* 0x000f220000002400 */
[CC--:B------:R-:W-:Y:S02]  /*18500*/  ISETP.GE.AND P5, PT, R13.reuse, R50.reuse, PT ;  /* 0x000000320d00720c */ /* 0x0c0fe40003fa6270 */
[----:B------:R-:W-:Y:S01]  /*18510*/  ISETP.GE.AND P2, PT, R13, R49, PT ;  /* 0x000000310d00720c */ /* 0x000fe20003f46270 */
[----:B------:R-:W-:Y:S01]  /*18520*/  VIADD R13, R51, 0x50 ;  /* 0x00000050330d7836 */ /* 0x000fe20000000000 */
[----:B------:R-:W-:-:S03]  /*18530*/  ISETP.GE.AND P0, PT, R14, R50, PT ;  /* 0x000000320e00720c */ /* 0x000fc60003f06270 */
[----:B------:R-:W-:Y:S01]  /*18540*/  MUFU.TANH R168, R109 ;  /* 0x0000006d00a87308 */ /* 0x000fe20000002400 */
[----:B------:R-:W-:Y:S02]  /*18550*/  ISETP.GE.AND P6, PT, R16, R50, PT ;  /* 0x000000321000720c */ /* 0x000fe40003fc6270 */
[----:B--2---:R-:W-:-:S05]  /*18560*/  FSEL R159, R159, -INF , !P2 ;  /* 0xff8000009f9f7808 */ /* 0x004fca0005000000 */
[----:B------:R-:W2:Y:S01]  /*18570*/  MUFU.TANH R56, R56 ;  /* 0x0000003800387308 */ /* 0x000ea20000002400 */
[----:B------:R-:W-:-:S07]  /*18580*/  FSEL R163, R163, -INF , !P0 ;  /* 0xff800000a3a37808 */ /* 0x000fce0004000000 */
[----:B------:R-:W2:Y:S01]  /*18590*/  MUFU.TANH R59, R59 ;  /* 0x0000003b003b7308 */ /* 0x000ea20000002400 */
[----:B---3--:R-:W-:-:S07]  /*185a0*/  FSEL R160, R160, -INF , !P1 ;  /* 0xff800000a0a07808 */ /* 0x008fce0004800000 */
[----:B------:R-:W3:Y:S01]  /*185b0*/  MUFU.TANH R167, R104 ;  /* 0x0000006800a77308 */ /* 0x000ee20000002400 */
[----:B------:R-:W-:Y:S02]  /*185c0*/  FSEL R155, R155, -INF , !P3 ;  /* 0xff8000009b9b7808 */ /* 0x000fe40005800000 */
[----:B------:R-:W-:Y:S02]  /*185d0*/  FSEL R161, R161, -INF , !P6 ;  /* 0xff800000a1a17808 */ /* 0x000fe40007000000 */
[CC--:B------:R-:W-:Y:S02]  /*185e0*/  ISETP.GE.AND P2, PT, R4.reuse, R50.reuse, PT ;  /* 0x000000320400720c */ /* 0x0c0fe40003f46270 */
[-C--:B------:R-:W-:Y:S01]  /*185f0*/  ISETP.GE.AND P0, PT, R4, R49.reuse, PT ;  /* 0x000000310400720c */ /* 0x080fe20003f06270 */
[----:B------:R-:W-:Y:S01]  /*18600*/  VIADD R4, R51, 0x59 ;  /* 0x0000005933047836 */ /* 0x000fe20000000000 */
[----:B------:R-:W-:Y:S02]  /*18610*/  ISETP.GE.AND P1, PT, R14, R49, PT ;  /* 0x000000310e00720c */ /* 0x000fe40003f26270 */
[----:B------:R-:W-:-:S02]  /*18620*/  ISETP.GE.AND P3, PT, R13, R50, PT ;  /* 0x000000320d00720c */ /* 0x000fc40003f66270 */
[-C--:B------:R-:W-:Y:S01]  /*18630*/  ISETP.GE.AND P6, PT, R13, R49.reuse, PT ;  /* 0x000000310d00720c */ /* 0x080fe20003fc6270 */
[----:B------:R-:W-:Y:S01]  /*18640*/  VIADD R13, R51, 0x51 ;  /* 0x00000051330d7836 */ /* 0x000fe20000000000 */
[----:B------:R-:W-:Y:S02]  /*18650*/  ISETP.GE.AND P4, PT, R16, R49, PT ;  /* 0x000000311000720c */ /* 0x000fe40003f86270 */
[----:B------:R-:W-:Y:S02]  /*18660*/  FSEL R39, R60, -INF , !P1 ;  /* 0xff8000003c277808 */ /* 0x000fe40004800000 */
[----:B-1----:R-:W-:Y:S01]  /*18670*/  FSEL R171, R171, -INF , !P3 ;  /* 0xff800000abab7808 */ /* 0x002fe20005800000 */
[----:B------:R-:W-:Y:S01]  /*18680*/  VIADD R5, R51, 0x60 ;  /* 0x0000006033057836 */ /* 0x000fe20000000000 */
[----:B------:R-:W-:Y:S02]  /*18690*/  FSEL R157, R157, -INF , !P4 ;  /* 0xff8000009d9d7808 */ /* 0x000fe40006000000 */
[----:B----4-:R-:W-:-:S02]  /*186a0*/  FSEL R162, R162, -INF , !P5 ;  /* 0xff800000a2a27808 */ /* 0x010fc40006800000 */
[CC--:B------:R-:W-:Y:S02]  /*186b0*/  ISETP.GE.AND P1, PT, R4.reuse, R50.reuse, PT ;  /* 0x000000320400720c */ /* 0x0c0fe40003f26270 */
[-C--:B------:R-:W-:Y:S01]  /*186c0*/  ISETP.GE.AND P3, PT, R4, R49.reuse, PT ;  /* 0x000000310400720c */ /* 0x080fe20003f66270 */
[----:B------:R-:W-:Y:S01]  /*186d0*/  VIADD R4, R51, 0x61 ;  /* 0x0000006133047836 */ /* 0x000fe20000000000 */
[C---:B------:R-:W-:Y:S02]  /*186e0*/  ISETP.GE.AND P4, PT, R13.reuse, R50, PT ;  /* 0x000000320d00720c */ /* 0x040fe40003f86270 */
[----:B------:R-:W-:Y:S02]  /*186f0*/  ISETP.GE.AND P5, PT, R13, R49, PT ;  /* 0x000000310d00720c */ /* 0x000fe40003fa6270 */
[----:B--2---:R-:W-:Y:S02]  /*18700*/  FSEL R38, R56, -INF , !P6 ;  /* 0xff80000038267808 */ /* 0x004fe40007000000 */
[----:B------:R-:W-:-:S02]  /*18710*/  FSEL R168, R168, -INF , !P4 ;  /* 0xff800000a8a87808 */ /* 0x000fc40006000000 */
[----:B------:R-:W-:Y:S02]  /*18720*/  FSEL R37, R59, -INF , !P5 ;  /* 0xff8000003b257808 */ /* 0x000fe40006800000 */
[----:B---3--:R-:W-:Y:S02]  /*18730*/  FSEL R167, R167, -INF , !P2 ;  /* 0xff800000a7a77808 */ /* 0x008fe40005000000 */
[CC--:B------:R-:W-:Y:S02]  /*18740*/  ISETP.GE.AND P6, PT, R5.reuse, R50.reuse, PT ;  /* 0x000000320500720c */ /* 0x0c0fe40003fc6270 */
[-C--:B------:R-:W-:Y:S02]  /*18750*/  ISETP.GE.AND P4, PT, R5, R49.reuse, PT ;  /* 0x000000310500720c */ /* 0x080fe40003f86270 */
[C---:B------:R-:W-:Y:S02]  /*18760*/  ISETP.GE.AND P5, PT, R4.reuse, R50, PT ;  /* 0x000000320400720c */ /* 0x040fe40003fa6270 */
[----:B------:R-:W-:-:S02]  /*18770*/  ISETP.GE.AND P2, PT, R4, R49, PT ;  /* 0x000000310400720c */ /* 0x000fc40003f46270 */
[----:B------:R-:W-:Y:S01]  /*18780*/  HMMA.16816.F32 R4, R80, R6, R88 ;  /* 0x000000065004723c */ /* 0x000fe20000001858 */
[----:B------:R-:W1:Y:S01]  /*18790*/  MUFU.TANH R12, R12 ;  /* 0x0000000c000c7308 */ /* 0x000e620000002400 */
[-C--:B------:R-:W-:Y:S01]  /*187a0*/  FMUL.FTZ R97, R97, R8.reuse ;  /* 0x0000000861617220 */ /* 0x080fe20000410000 */
[----:B------:R-:W-:-:S06]  /*187b0*/  FMUL.FTZ R98, R98, R8 ;  /* 0x0000000862627220 */ /* 0x000fcc0000410000 */
[----:B------:R-:W-:Y:S08]  /*187c0*/  MUFU.TANH R152, R101 ;  /* 0x0000006500987308 */ /* 0x000ff00000002400 */
[----:B------:R-:W2:Y:S08]  /*187d0*/  MUFU.TANH R158, R102 ;  /* 0x00000066009e7308 */ /* 0x000eb00000002400 */
[----:B------:R-:W3:Y:S08]  /*187e0*/  MUFU.TANH R166, R105 ;  /* 0x0000006900a67308 */ /* 0x000ef00000002400 */
[----:B------:R-:W4:Y:S01]  /*187f0*/  MUFU.TANH R165, R107 ;  /* 0x0000006b00a57308 */ /* 0x000f220000002400 */
[----:B------:R-:W-:Y:S01]  /*18800*/  FMUL.FTZ R4, R4, R8 ;  /* 0x0000000804047220 */ /* 0x000fe20000410000 */
[----:B-1----:R-:W-:-:S06]  /*18810*/  FSEL R36, R12, -INF , !P0 ;  /* 0xff8000000c247808 */ /* 0x002fcc0004000000 */
[----:B------:R-:W-:Y:S01]  /*18820*/  MUFU.TANH R150, R97 ;  /* 0x0000006100967308 */ /* 0x000fe20000002400 */
[----:B------:R-:W-:-:S07]  /*18830*/  VIADD R12, R51, 0x70 ;  /* 0x00000070330c7836 */ /* 0x000fce0000000000 */
[----:B------:R-:W1:Y:S01]  /*18840*/  MUFU.TANH R154, R98 ;  /* 0x00000062009a7308 */ /* 0x000e620000002400 */
[C---:B------:R-:W-:Y:S02]  /*18850*/  VIADD R14, R51.reuse, 0x68 ;  /* 0x00000068330e7836 */ /* 0x040fe40000000000 */
[----:B------:R-:W-:Y:S02]  /*18860*/  VIADD R13, R51, 0x69 ;  /* 0x00000069330d7836 */ /* 0x000fe40000000000 */
[----:B------:R-:W-:Y:S01]  /*18870*/  FMUL.FTZ R96, R96, R8 ;  /* 0x0000000860607220 */ /* 0x000fe20000410000 */
[----:B--2---:R-:W-:Y:S02]  /*18880*/  FSEL R158, R158, -INF , !P4 ;  /* 0xff8000009e9e7808 */ /* 0x004fe40006000000 */
[----:B------:R-:W2:Y:S01]  /*18890*/  MUFU.TANH R153, R100 ;  /* 0x0000006400997308 */ /* 0x000ea20000002400 */
[----:B------:R-:W-:Y:S02]  /*188a0*/  FSEL R152, R152, -INF , !P5 ;  /* 0xff80000098987808 */ /* 0x000fe40006800000 */
[----:B---3--:R-:W-:-:S02]  /*188b0*/  FSEL R166, R166, -INF , !P1 ;  /* 0xff800000a6a67808 */ /* 0x008fc40004800000 */
[----:B----4-:R-:W-:-:S03]  /*188c0*/  FSEL R165, R165, -INF , !P3 ;  /* 0xff800000a5a57808 */ /* 0x010fc60005800000 */
[----:B------:R-:W3:Y:S01]  /*188d0*/  MUFU.TANH R136, R4 ;  /* 0x0000000400887308 */ /* 0x000ee20000002400 */
[CC--:B------:R-:W-:Y:S02]  /*188e0*/  ISETP.GE.AND P4, PT, R12.reuse, R50.reuse, PT ;  /* 0x000000320c00720c */ /* 0x0c0fe40003f86270 */
[-C--:B------:R-:W-:Y:S01]  /*188f0*/  ISETP.GE.AND P5, PT, R12, R49.reuse, PT ;  /* 0x000000310c00720c */ /* 0x080fe20003fa6270 */
[----:B------:R-:W-:Y:S01]  /*18900*/  VIADD R12, R51, 0x78 ;  /* 0x00000078330c7836 */ /* 0x000fe20000000000 */
[----:B------:R-:W-:Y:S02]  /*18910*/  ISETP.GE.AND P1, PT, R14, R49, PT ;  /* 0x000000310e00720c */ /* 0x000fe40003f26270 */
[----:B------:R-:W-:Y:S01]  /*18920*/  ISETP.GE.AND P3, PT, R13, R50, PT ;  /* 0x000000320d00720c */ /* 0x000fe20003f66270 */
[----:B------:R-:W4:Y:S01]  /*18930*/  MUFU.TANH R156, R103 ;  /* 0x00000067009c7308 */ /* 0x000f220000002400 */
[-C--:B------:R-:W-:Y:S01]  /*18940*/  FMUL.FTZ R99, R99, R8.reuse ;  /* 0x0000000863637220 */ /* 0x080fe20000410000 */
[-C--:B------:R-:W-:Y:S01]  /*18950*/  FMUL.FTZ R92, R92, R8.reuse ;  /* 0x000000085c5c7220 */ /* 0x080fe20000410000 */
[-C--:B------:R-:W-:Y:S01]  /*18960*/  FMUL.FTZ R93, R93, R8.reuse ;  /* 0x000000085d5d7220 */ /* 0x080fe20000410000 */
[-C--:B------:R-:W-:Y:S01]  /*18970*/  FMUL.FTZ R94, R94, R8.reuse ;  /* 0x000000085e5e7220 */ /* 0x080fe20000410000 */
[----:B------:R-:W-:Y:S01]  /*18980*/  FMUL.FTZ R95, R95, R8 ;  /* 0x000000085f5f7220 */ /* 0x000fe20000410000 */
[----:B-1----:R-:W-:-:S02]  /*18990*/  FSEL R154, R154, -INF , !P1 ;  /* 0xff8000009a9a7808 */ /* 0x002fc40004800000 */
[----:B------:R-:W1:Y:S01]  /*189a0*/  MUFU.TANH R151, R96 ;  /* 0x0000006000977308 */ /* 0x000e620000002400 */
[----:B------:R-:W-:Y:S02]  /*189b0*/  FSEL R150, R150, -INF , !P3 ;  /* 0xff80000096967808 */ /* 0x000fe40005800000 */
[C---:B------:R-:W-:Y:S02]  /*189c0*/  ISETP.GE.AND P1, PT, R12.reuse, R50, PT ;  /* 0x000000320c00720c */ /* 0x040fe40003f26270 */
[----:B------:R-:W-:Y:S01]  /*189d0*/  ISETP.GE.AND P3, PT, R12, R49, PT ;  /* 0x000000310c00720c */ /* 0x000fe20003f66270 */
[-C--:B------:R-:W-:Y:S01]  /*189e0*/  FMUL.FTZ R12, R58, R8.reuse ;  /* 0x000000083a0c7220 */ /* 0x080fe20000410000 */
[-C--:B------:R-:W-:Y:S01]  /*189f0*/  FMUL.FTZ R5, R5, R8.reuse ;  /* 0x0000000805057220 */ /* 0x080fe20000410000 */
[----:B------:R-:W1:Y:S01]  /*18a00*/  MUFU.TANH R148, R99 ;  /* 0x0000006300947308 */ /* 0x000e620000002400 */
[-C--:B------:R-:W-:Y:S01]  /*18a10*/  FMUL.FTZ R6, R6, R8.reuse ;  /* 0x0000000806067220 */ /* 0x080fe20000410000 */
[----:B------:R-:W-:-:S06]  /*18a20*/  FMUL.FTZ R7, R7, R8 ;  /* 0x0000000807077220 */ /* 0x000fcc0000410000 */
[----:B------:R-:W1:Y:S01]  /*18a30*/  MUFU.TANH R138, R92 ;  /* 0x0000005c008a7308 */ /* 0x000e620000002400 */
[----:B--2---:R-:W-:-:S07]  /*18a40*/  FSEL R153, R153, -INF , !P6 ;  /* 0xff80000099997808 */ /* 0x004fce0007000000 */
[----:B------:R-:W-:Y:S01]  /*18a50*/  MUFU.TANH R137, R93 ;  /* 0x0000005d00897308 */ /* 0x000fe20000002400 */
[----:B---3--:R-:W-:-:S07]  /*18a60*/  FSEL R136, R136, -INF , !P1 ;  /* 0xff80000088887808 */ /* 0x008fce0004800000 */
[----:B------:R-:W2:Y:S01]  /*18a70*/  MUFU.TANH R143, R94 ;  /* 0x0000005e008f7308 */ /* 0x000ea20000002400 */
[----:B------:R-:W-:-:S07]  /*18a80*/  ISETP.GE.AND P6, PT, R13, R49, PT ;  /* 0x000000310d00720c */ /* 0x000fce0003fc6270 */
[----:B------:R-:W3:Y:S01]  /*18a90*/  MUFU.TANH R142, R95 ;  /* 0x0000005f008e7308 */ /* 0x000ee20000002400 */
[----:B------:R-:W-:Y:S01]  /*18aa0*/  ISETP.GE.AND P1, PT, R48, 0x2, PT ;  /* 0x000000023000780c */ /* 0x000fe20003f26270 */
[----:B------:R-:W-:Y:S01]  /*18ab0*/  VIADD R13, R51, 0x71 ;  /* 0x00000071330d7836 */ /* 0x000fe20000000000 */
[----:B------:R-:W-:-:S05]  /*18ac0*/  ISETP.GE.AND P0, PT, R14, R50, PT ;  /* 0x000000320e00720c */ /* 0x000fca0003f06270 */
[----:B------:R-:W-:Y:S01]  /*18ad0*/  MUFU.TANH R0, R0 ;  /* 0x0000000000007308 */ /* 0x000fe20000002400 */
[----:B----4-:R-:W-:-:S07]  /*18ae0*/  FSEL R156, R156, -INF , !P2 ;  /* 0xff8000009c9c7808 */ /* 0x010fce0005000000 */
[----:B------:R-:W-:Y:S01]  /*18af0*/  MUFU.TANH R12, R12 ;  /* 0x0000000c000c7308 */ /* 0x000fe20000002400 */
[----:B-1----:R-:W-:-:S07]  /*18b00*/  FSEL R151, R151, -INF , !P0 ;  /* 0xff80000097977808 */ /* 0x002fce0004000000 */
[----:B------:R-:W-:Y:S08]  /*18b10*/  MUFU.TANH R134, R5 ;  /* 0x0000000500867308 */ /* 0x000ff00000002400 */
[----:B------:R-:W1:Y:S08]  /*18b20*/  MUFU.TANH R139, R6 ;  /* 0x00000006008b7308 */ /* 0x000e700000002400 */
[----:B------:R-:W4:Y:S01]  /*18b30*/  MUFU.TANH R67, R7 ;  /* 0x0000000700437308 */ /* 0x000f220000002400 */
[----:B------:R-:W-:Y:S01]  /*18b40*/  ISETP.GE.AND P2, PT, R13, R50, PT ;  /* 0x000000320d00720c */ /* 0x000fe20003f46270 */
[----:B------:R-:W-:Y:S01]  /*18b50*/  VIADD R4, R51, 0x79 ;  /* 0x0000007933047836 */ /* 0x000fe20000000000 */
[----:B------:R-:W-:-:S02]  /*18b60*/  ISETP.GE.AND P0, PT, R13, R49, PT ;  /* 0x000000310d00720c */ /* 0x000fc40003f06270 */
[----:B------:R-:W-:Y:S02]  /*18b70*/  FSEL R148, R148, -INF , !P6 ;  /* 0xff80000094947808 */ /* 0x000fe40007000000 */
[----:B------:R-:W-:Y:S02]  /*18b80*/  FSEL R138, R138, -INF , !P4 ;  /* 0xff8000008a8a7808 */ /* 0x000fe40006000000 */
[----:B--2---:R-:W-:Y:S02]  /*18b90*/  FSEL R143, R143, -INF , !P5 ;  /* 0xff8000008f8f7808 */ /* 0x004fe40006800000 */
[----:B------:R-:W-:Y:S02]  /*18ba0*/  FSEL R137, R137, -INF , !P2 ;  /* 0xff80000089897808 */ /* 0x000fe40005000000 */
[----:B---3--:R-:W-:Y:S01]  /*18bb0*/  FSEL R142, R142, -INF , !P0 ;  /* 0xff8000008e8e7808 */ /* 0x008fe20004000000 */
[----:B------:R-:W-:Y:S01]  /*18bc0*/  BSSY B1, `(.L_x_1442) ;  /* 0x00000e1000017945 */ /* 0x000fe20003800000 */
[----:B------:R-:W-:-:S02]  /*18bd0*/  ISETP.GE.AND P6, PT, R51, R50, PT ;  /* 0x000000323300720c */ /* 0x000fc40003fc6270 */
[-C--:B------:R-:W-:Y:S02]  /*18be0*/  ISETP.GE.AND P4, PT, R51, R49.reuse, PT ;  /* 0x000000313300720c */ /* 0x080fe40003f86270 */
[C---:B------:R-:W-:Y:S02]  /*18bf0*/  ISETP.GE.AND P5, PT, R4.reuse, R50, PT ;  /* 0x000000320400720c */ /* 0x040fe40003fa6270 */
[----:B------:R-:W-:Y:S02]  /*18c00*/  ISETP.GE.AND P2, PT, R4, R49, PT ;  /* 0x000000310400720c */ /* 0x000fe40003f46270 */
[----:B------:R-:W-:Y:S01]  /*18c10*/  ISETP.NE.U32.AND P0, PT, R248, RZ, PT ;  /* 0x000000fff800720c */ /* 0x000fe20003f05070 */
[----:B------:R-:W-:Y:S01]  /*18c20*/  VIADD R223, R231, 0x800 ;  /* 0x00000800e7df7836 */ /* 0x000fe20000000000 */
[----:B-1----:R-:W-:Y:S01]  /*18c30*/  FSEL R139, R139, -INF , !P3 ;  /* 0xff8000008b8b7808 */ /* 0x002fe20005800000 */
[----:B------:R-:W-:Y:S01]  /*18c40*/  VIADD R222, R231, 0x1000 ;  /* 0x00001000e7de7836 */ /* 0x000fe20000000000 */
[----:B------:R-:W-:Y:S01]  /*18c50*/  ISETP.NE.AND.EX P0, PT, R249, RZ, PT, P0 ;  /* 0x000000fff900720c */ /* 0x000fe20003f05300 */
[C---:B------:R-:W-:Y:S01]  /*18c60*/  VIADD R221, R231.reuse, 0x1800 ;  /* 0x00001800e7dd7836 */ /* 0x040fe20000000000 */
[----:B------:R-:W-:Y:S01]  /*18c70*/  FSEL R4, R0, -INF , !P6 ;  /* 0xff80000000047808 */ /* 0x000fe20007000000 */
[C---:B------:R-:W-:Y:S01]  /*18c80*/  VIADD R220, R231.reuse, 0x2000 ;  /* 0x00002000e7dc7836 */ /* 0x040fe20000000000 */
[----:B------:R-:W-:Y:S01]  /*18c90*/  FSEL R5, R12, -INF , !P4 ;  /* 0xff8000000c057808 */ /* 0x000fe20006000000 */
[C---:B------:R-:W-:Y:S01]  /*18ca0*/  VIADD R219, R231.reuse, 0x2800 ;  /* 0x00002800e7db7836 */ /* 0x040fe20000000000 */
[----:B------:R-:W-:Y:S01]  /*18cb0*/  FSEL R134, R134, -INF , !P5 ;  /* 0xff80000086867808 */ /* 0x000fe20006800000 */
[----:B------:R-:W-:Y:S01]  /*18cc0*/  VIADD R218, R231, 0x3000 ;  /* 0x00003000e7da7836 */ /* 0x000fe20000000000 */
[----:B----4-:R-:W-:Y:S01]  /*18cd0*/  FSEL R67, R67, -INF , !P2 ;  /* 0xff80000043437808 */ /* 0x010fe20005000000 */
[----:B------:R-:W-:-:S02]  /*18ce0*/  VIADD R217, R231, 0x3800 ;  /* 0x00003800e7d97836 */ /* 0x000fc40000000000 */
[C---:B------:R-:W-:Y:S02]  /*18cf0*/  VIADD R215, R231.reuse, 0x4000 ;  /* 0x00004000e7d77836 */ /* 0x040fe40000000000 */
[C---:B------:R-:W-:Y:S02]  /*18d00*/  VIADD R214, R231.reuse, 0x4800 ;  /* 0x00004800e7d67836 */ /* 0x040fe40000000000 */
[C---:B------:R-:W-:Y:S02]  /*18d10*/  VIADD R213, R231.reuse, 0x5000 ;  /* 0x00005000e7d57836 */ /* 0x040fe40000000000 */
[C---:B------:R-:W-:Y:S02]  /*18d20*/  VIADD R212, R231.reuse, 0x5800 ;  /* 0x00005800e7d47836 */ /* 0x040fe40000000000 */
[C---:B------:R-:W-:Y:S02]  /*18d30*/  VIADD R211, R231.reuse, 0x6000 ;  /* 0x00006000e7d37836 */ /* 0x040fe40000000000 */
[----:B------:R-:W-:-:S02]  /*18d40*/  VIADD R210, R231, 0x6800 ;  /* 0x00006800e7d27836 */ /* 0x000fc40000000000 */
[C---:B------:R-:W-:Y:S02]  /*18d50*/  VIADD R209, R231.reuse, 0x7000 ;  /* 0x00007000e7d17836 */ /* 0x040fe40000000000 */
[----:B------:R-:W-:Y:S01]  /*18d60*/  VIADD R208, R231, 0x7800 ;  /* 0x00007800e7d07836 */ /* 0x000fe20000000000 */
[----:B------:R-:W-:Y:S06]  /*18d70*/  BAR.SYNC.DEFER_BLOCKING 0x0 ;  /* 0x0000000000007b1d */ /* 0x000fec0000010000 */
[----:B------:R-:W-:Y:S05]  /*18d80*/  @!P1 BRA `(.L_x_1443) ;  /* 0x0000000c00109947 */ /* 0x000fea0003800000 */
        /* <DEDUP_REMOVED lines=19> */
[----:B------:R-:W-:-:S06]  /*18ec0*/  IMAD.HI.U32 R12, R17, R12, R16 ;  /* 0x0000000c110c7227 */ /* 0x000fcc00078e0010 */
        /* <DEDUP_REMOVED lines=17> */
[----:B------:R-:W-:Y:S02]  /*18fe0*/  IMAD.MOV.U32 R6, RZ, RZ, R14 ;  /* 0x000000ffff067224 */ /* 0x000fe400078e000e */
[----:B------:R-:W-:Y:S02]  /*18ff0*/  MOV R7, R12 ;  /* 0x0000000c00077202 */ /* 0x000fe40000000f00 */
[----:B------:R-:W-:Y:S01]  /*19000*/  @!P4 IMAD.MOV R6, RZ, RZ, -R6 ;  /* 0x000000ffff06c224 */ /* 0x000fe200078e0a06 */
[----:B------:R-:W2:Y:S01]  /*19010*/  LD.E.64 R12, desc[UR6][R10.64+0x38] ;  /* 0x000038060a0c7980 */ /* 0x000ea2000c101b00 */
[----:B------:R-:W-:-:S03]  /*19020*/  @!P2 IADD3 R7, -R7, RZ, RZ ;  /* 0x000000ff0707a210 */ /* 0x000fc60007ffe1ff */
[C---:B------:R-:W-:Y:S02]  /*19030*/  SEL R6, R0.reuse, R6, !P3 ;  /* 0x0000000600067207 */ /* 0x040fe40005800000 */
[----:B------:R-:W-:-:S03]  /*19040*/  SEL R7, R0, R7, !P3 ;  /* 0x0000000700077207 */ /* 0x000fc60005800000 */
[----:B------:R-:W-:-:S04]  /*19050*/  IMAD.WIDE R18, R6, 0x4, R248 ;  /* 0x0000000406127825 */ /* 0x000fc800078e02f8 */
[----:B------:R-:W-:Y:S01]  /*19060*/  IMAD.WIDE R16, R7, 0x4, R248 ;  /* 0x0000000407107825 */ /* 0x000fe200078e02f8 */
[----:B------:R-:W3:Y:S04]  /*19070*/  LD.E R2, desc[UR6][R18.64] ;  /* 0x0000000612027980 */ /* 0x000ee8000c101900 */
[----:B------:R-:W3:Y:S04]  /*19080*/  LD.E R0, desc[UR6][R16.64] ;  /* 0x0000000610007980 */ /* 0x000ee8000c101900 */
[----:B------:R-:W4:Y:S01]  /*19090*/  LD.E.64 R16, desc[UR6][R10.64+0x20] ;  /* 0x000020060a107980 */ /* 0x000f22000c101b00 */
[----:B------:R-:W-:-:S04]  /*190a0*/  IMAD.IADD R6, R6, 0x1, -R7 ;  /* 0x0000000106067824 */ /* 0x000fc800078e0a07 */
[----:B------:R-:W-:-:S05]  /*190b0*/  IMAD R15, R15, R6, -0x80 ;  /* 0xffffff800f0f7424 */ /* 0x000fca00078e0206 */
[----:B------:R-:W-:Y:S01]  /*190c0*/  SHF.R.S32.HI R7, RZ, 0x1f, R15 ;  /* 0x0000001fff077819 */ /* 0x000fe2000001140f */
[-C--:B--2---:R-:W-:Y:S02]  /*190d0*/  IMAD R6, R13, R15.reuse, RZ ;  /* 0x0000000f0d067224 */ /* 0x084fe400078e02ff */
[----:B------:R-:W-:-:S04]  /*190e0*/  IMAD.WIDE.U32 R14, R12, R15, RZ ;  /* 0x0000000f0c0e7225 */ /* 0x000fc800078e00ff */
[----:B------:R-:W-:-:S04]  /*190f0*/  IMAD R6, R12, R7, R6 ;  /* 0x000000070c067224 */ /* 0x000fc800078e0206 */
[----:B------:R-:W-:Y:S01]  /*19100*/  IMAD.IADD R15, R15, 0x1, R6 ;  /* 0x000000010f0f7824 */ /* 0x000fe200078e0206 */
[----:B---3--:R-:W-:-:S04]  /*19110*/  IADD3 R0, -R2, R0, RZ ;  /* 0x0000000002007210 */ /* 0x008fc80007ffe1ff */
[----:B------:R-:W-:Y:S01]  /*19120*/  SHF.R.S32.HI R7, RZ, 0x1f, R0 ;  /* 0x0000001fff077819 */ /* 0x000fe20000011400 */
[----:B----4-:R-:W-:-:S04]  /*19130*/  IMAD R2, R17, R0, RZ ;  /* 0x0000000011027224 */ /* 0x010fc800078e02ff */
[----:B------:R-:W-:Y:S02]  /*19140*/  IMAD R2, R16, R7, R2 ;  /* 0x0000000710027224 */ /* 0x000fe400078e0202 */
[----:B------:R-:W-:-:S05]  /*19150*/  IMAD.WIDE.U32 R6, R0, R16, R14 ;  /* 0x0000001000067225 */ /* 0x000fca00078e000e */
[----:B------:R-:W-:Y:S01]  /*19160*/  IADD3 R2, R7, R2, RZ ;  /* 0x0000000207027210 */ /* 0x000fe20007ffe0ff */
[----:B------:R-:W-:Y:S05]  /*19170*/  BRA `(.L_x_1446) ;  /* 0x00000000000c7947 */ /* 0x000fea0003800000 */
.L_x_1445:
[----:B------:R-:W2:Y:S02]  /*19180*/  LD.E R6, desc[UR6][R10.64+0x38] ;  /* 0x000038060a067980 */ /* 0x000ea4000c101900 */
[----:B--2---:R-:W-:-:S04]  /*19190*/  LEA R6, -R6, RZ, 0x7 ;  /* 0x000000ff06067211 */ /* 0x004fc800078e39ff */
[----:B------:R-:W-:Y:S02]  /*191a0*/  SHF.R.S32.HI R2, RZ, 0x1f, R6 ;  /* 0x0000001fff027819 */ /* 0x000fe40000011406 */
.L_x_1446:
[----:B------:R-:W-:Y:S05]  /*191b0*/  BSYNC B0 ;  /* 0x0000000000007941 */ /* 0x000fea0003800000 */
.L_x_1444:
        /* <DEDUP_REMOVED lines=129> */
.L_x_1443:
[----:B------:R-:W-:Y:S05]  /*199d0*/  BSYNC B1 ;  /* 0x0000000000017941 */ /* 0x000fea0003800000 */
.L_x_1442:
        /* <DEDUP_REMOVED lines=63> */
[----:B------:R-:W-:Y:S01]  /*19dd0*/  LEA R228, R3, UR4, 0x1 ;  /* 0x0000000403e47c11 */ /* 0x000fe2000f8e08ff */
[----:B-1----:R-:W1:Y:S03]  /*19de0*/  SHFL.BFLY PT, R7, R0, 0x2, 0x1f ;  /* 0x0c401f0000077f89 */ /* 0x002e6600000e0000 */
[-C--:B------:R-:W-:Y:S01]  /*19df0*/  LEA R226, R32, R228.reuse, 0x1 ;  /* 0x000000e420e27211 */ /* 0x080fe200078e08ff */
[----:B------:R-:W3:Y:S01]  /*19e00*/  SHFL.BFLY PT, R6, R2, 0x2, 0x1f ;  /* 0x0c401f0002067f89 */ /* 0x000ee200000e0000 */
[----:B------:R-:W-:-:S02]  /*19e10*/  LEA R225, R31, R228, 0x1 ;  /* 0x000000e41fe17211 */ /* 0x000fc400078e08ff */
[----:B------:R-:W-:Y:S01]  /*19e20*/  LEA R224, R31, R226, 0x1 ;  /* 0x000000e21fe07211 */ /* 0x000fe200078e08ff */
[----:B------:R-:W-:Y:S04]  /*19e30*/  LDSM.16.MT88.4 R116, [R226+0xc000] ;  /* 0x00c00000e274783b */ /* 0x000fe80000004200 */
[----:B------:R-:W-:Y:S04]  /*19e40*/  LDSM.16.MT88.4 R124, [R228+0xc000] ;  /* 0x00c00000e47c783b */ /* 0x000fe80000004200 */
[----:B------:R-:W-:Y:S04]  /*19e50*/  LDSM.16.MT88.4 R108, [R225+0xc000] ;  /* 0x00c00000e16c783b */ /* 0x000fe80000004200 */
[----:B------:R-:W-:Y:S01]  /*19e60*/  LDSM.16.MT88.4 R12, [R226+0xc800] ;  /* 0x00c80000e20c783b */ /* 0x000fe20000004200 */
[----:B-1----:R-:W-:-:S03]  /*19e70*/  FMNMX.FTZ R7, R0, R7, !PT ;  /* 0x0000000700077209 */ /* 0x002fc60007810000 */
[----:B------:R-:W-:Y:S01]  /*19e80*/  LDSM.16.MT88.4 R20, [R225+0xc800] ;  /* 0x00c80000e114783b */ /* 0x000fe20000004200 */
[----:B---3--:R-:W-:-:S03]  /*19e90*/  FMNMX.FTZ R6, R2, R6, !PT ;  /* 0x0000000602067209 */ /* 0x008fc60007810000 */
[----:B------:R-:W1:Y:S04]  /*19ea0*/  SHFL.BFLY PT, R0, R7, 0x1, 0x1f ;  /* 0x0c201f0007007f89 */ /* 0x000e6800000e0000 */
[----:B------:R-:W3:Y:S04]  /*19eb0*/  SHFL.BFLY PT, R2, R6, 0x1, 0x1f ;  /* 0x0c201f0006027f89 */ /* 0x000ee800000e0000 */
[----:B------:R-:W4:Y:S04]  /*19ec0*/  LDSM.16.MT88.4 R92, [R228+0x10000] ;  /* 0x01000000e45c783b */ /* 0x000f280000004200 */
[----:B------:R-:W5:Y:S04]  /*19ed0*/  LDSM.16.MT88.4 R84, [R226+0x10000] ;  /* 0x01000000e254783b */ /* 0x000f680000004200 */
[----:B------:R-:W5:Y:S01]  /*19ee0*/  LDSM.16.MT88.4 R100, [R224+0xc000] ;  /* 0x00c00000e064783b */ /* 0x000f620000004200 */
[----:B-1----:R-:W-:-:S02]  /*19ef0*/  FMNMX.FTZ R0, R7, R0, !PT ;  /* 0x0000000007007209 */ /* 0x002fc40007810000 */
[----:B---3--:R-:W-:Y:S02]  /*19f00*/  FMNMX.FTZ R2, R6, R2, !PT ;  /* 0x0000000206027209 */ /* 0x008fe40007810000 */
[----:B------:R-:W-:Y:S01]  /*19f10*/  FSETP.NEU.FTZ.AND P2, PT, R0, -INF , PT ;  /* 0xff8000000000780b */ /* 0x000fe20003f5d000 */
        /* <DEDUP_REMOVED lines=9> */
[-CC-:B------:R-:W-:Y:S01]  /*19fb0*/  FFMA.FTZ R56, R57, R133.reuse, -R132.reuse ;  /* 0x0000008539387223 */ /* 0x180fe20000010884 */
[-CC-:B------:R-:W-:Y:S01]  /*19fc0*/  FFMA.FTZ R63, R4, R133.reuse, -R135.reuse ;  /* 0x00000085043f7223 */ /* 0x180fe20000010887 */
[-CC-:B------:R-:W-:Y:S01]  /*19fd0*/  FFMA.FTZ R64, R30, R133.reuse, -R135.reuse ;  /* 0x000000851e407223 */ /* 0x180fe20000010887 */
[-CC-:B------:R-:W-:Y:S01]  /*19fe0*/  FFMA.FTZ R61, R33, R133.reuse, -R135.reuse ;  /* 0x00000085213d7223 */ /* 0x180fe20000010887 */
[-CC-:B------:R-:W-:Y:S01]  /*19ff0*/  FFMA.FTZ R59, R34, R133.reuse, -R135.reuse ;  /* 0x00000085223b7223 */ /* 0x180fe20000010887 */
[----:B------:R-:W-:Y:S01]  /*1a000*/  MUFU.EX2 R66, R66 ;  /* 0x0000004200427308 */ /* 0x000fe20000000800 */
[-CC-:B------:R-:W-:Y:S01]  /*1a010*/  FFMA.FTZ R58, R28, R133.reuse, -R135.reuse ;  /* 0x000000851c3a7223 */ /* 0x180fe20000010887 */
[-CC-:B------:R-:W-:Y:S01]  /*1a020*/  FFMA.FTZ R54, R29, R133.reuse, -R135.reuse ;  /* 0x000000851d367223 */ /* 0x180fe20000010887 */
[-CC-:B------:R-:W-:Y:S01]  /*1a030*/  FFMA.FTZ R57, R35, R133.reuse, -R132.reuse ;  /* 0x0000008523397223 */ /* 0x180fe20000010884 */
[----:B------:R-:W1:Y:S01]  /*1a040*/  LDSM.16.MT88.4 R28, [R228+0xc800] ;  /* 0x00c80000e41c783b */ /* 0x000e620000004200 */
[-CC-:B------:R-:W-:Y:S01]  /*1a050*/  FFMA.FTZ R53, R79, R133.reuse, -R132.reuse ;  /* 0x000000854f357223 */ /* 0x180fe20000010884 */
[-CC-:B------:R-:W-:Y:S01]  /*1a060*/  FFMA.FTZ R55, R55, R133.reuse, -R135.reuse ;  /* 0x0000008537377223 */ /* 0x180fe20000010887 */
[-CC-:B------:R-:W-:Y:S01]  /*1a070*/  FFMA.FTZ R52, R24, R133.reuse, -R135.reuse ;  /* 0x0000008518347223 */ /* 0x180fe20000010887 */
[----:B------:R-:W2:Y:S01]  /*1a080*/  MUFU.EX2 R65, R65 ;  /* 0x0000004100417308 */ /* 0x000ea20000000800 */
[-CC-:B------:R-:W-:Y:S01]  /*1a090*/  FFMA.FTZ R51, R25, R133.reuse, -R132.reuse ;  /* 0x0000008519337223 */ /* 0x180fe20000010884 */
[----:B------:R-:W3:Y:S01]  /*1a0a0*/  LDSM.16.MT88.4 R76, [R225+0x10000] ;  /* 0x01000000e14c783b */ /* 0x000ee20000004200 */
[-CC-:B------:R-:W-:Y:S01]  /*1a0b0*/  FFMA.FTZ R42, R47, R133.reuse, -R132.reuse ;  /* 0x000000852f2a7223 */ /* 0x180fe20000010884 */
[-CC-:B------:R-:W-:Y:S01]  /*1a0c0*/  FFMA.FTZ R47, R45, R133.reuse, -R135.reuse ;  /* 0x000000852d2f7223 */ /* 0x180fe20000010887 */
[-CC-:B------:R-:W-:Y:S01]  /*1a0d0*/  FFMA.FTZ R45, R41, R133.reuse, -R135.reuse ;  /* 0x00000085292d7223 */ /* 0x180fe20000010887 */
[----:B------:R-:W3:Y:S01]  /*1a0e0*/  LDSM.16.MT88.4 R32, [R224+0x10000] ;  /* 0x01000000e020783b */ /* 0x000ee20000004200 */
[-CC-:B------:R-:W-:Y:S01]  /*1a0f0*/  FFMA.FTZ R41, R40, R133.reuse, -R135.reuse ;  /* 0x0000008528297223 */ /* 0x180fe20000010887 */
[----:B------:R-:W-:Y:S01]  /*1a100*/  MUFU.EX2 R62, R62 ;  /* 0x0000003e003e7308 */ /* 0x000fe20000000800 */
[-CC-:B------:R-:W-:Y:S01]  /*1a110*/  FFMA.FTZ R46, R46, R133.reuse, -R132.reuse ;  /* 0x000000852e2e7223 */ /* 0x180fe20000010884 */
[----:B------:R-:W3:Y:S01]  /*1a120*/  LDSM.16.MT88.4 R4, [R228+0x10800] ;  /* 0x01080000e404783b */ /* 0x000ee20000004200 */
[-CC-:B------:R-:W-:Y:S01]  /*1a130*/  FFMA.FTZ R43, R172, R133.reuse, -R132.reuse ;  /* 0x00000085ac2b7223 */ /* 0x180fe20000010884 */
[-CC-:B------:R-:W-:Y:S01]  /*1a140*/  FFMA.FTZ R44, R44, R133.reuse, -R135.reuse ;  /* 0x000000852c2c7223 */ /* 0x180fe20000010887 */
[-CC-:B------:R-:W-:Y:S01]  /*1a150*/  FFMA.FTZ R40, R170, R133.reuse, -R132.reuse ;  /* 0x00000085aa287223 */ /* 0x180fe20000010884 */
[----:B------:R-:W-:Y:S01]  /*1a160*/  LDSM.16.MT88.4 R24, [R224+0xc800] ;  /* 0x00c80000e018783b */ /* 0x000fe20000004200 */
[-CC-:B------:R-:W-:Y:S01]  /*1a170*/  FFMA.FTZ R9, R9, R133.reuse, -R132.reuse ;  /* 0x0000008509097223 */ /* 0x180fe20000010884 */
[----:B------:R-:W4:Y:S01]  /*1a180*/  MUFU.EX2 R60, R60 ;  /* 0x0000003c003c7308 */ /* 0x000f220000000800 */
[----:B--2---:R-:W-:Y:S01]  /*1a190*/  F2FP.F16.F32.PACK_AB R69, R65, R66 ;  /* 0x000000424145723e */ /* 0x004fe200000000ff */
        /* <DEDUP_REMOVED lines=10> */
[-CC-:B------:R-:W-:Y:S01]  /*1a240*/  FFMA.FTZ R159, R159, R133.reuse, -R132.reuse ;  /* 0x000000859f9f7223 */ /* 0x180fe20000010884 */
[-CC-:B------:R-:W-:Y:S01]  /*1a250*/  FFMA.FTZ R160, R160, R133.reuse, -R135.reuse ;  /* 0x00000085a0a07223 */ /* 0x180fe20000010887 */
[-CC-:B------:R-:W-:Y:S01]  /*1a260*/  FFMA.FTZ R161, R161, R133.reuse, -R135.reuse ;  /* 0x00000085a1a17223 */ /* 0x180fe20000010887 */
[-CC-:B------:R-:W-:Y:S01]  /*1a270*/  FFMA.FTZ R162, R162, R133.reuse, -R135.reuse ;  /* 0x00000085a2a27223 */ /* 0x180fe20000010887 */
[----:B------:R-:W2:Y:S01]  /*1a280*/  MUFU.EX2 R64, R64 ;  /* 0x0000004000407308 */ /* 0x000ea20000000800 */
[----:B----4-:R-:W-:Y:S01]  /*1a290*/  F2FP.F16.F32.PACK_AB R71, R60, R62 ;  /* 0x0000003e3c47723e */ /* 0x010fe200000000ff */
[-CC-:B------:R-:W-:Y:S01]  /*1a2a0*/  FFMA.FTZ R163, R163, R133.reuse, -R135.reuse ;  /* 0x00000085a3a37223 */ /* 0x180fe20000010887 */
[-CC-:B------:R-:W-:Y:S01]  /*1a2b0*/  FFMA.FTZ R164, R39, R133.reuse, -R132.reuse ;  /* 0x0000008527a47223 */ /* 0x180fe20000010884 */
[-CC-:B------:R-:W-:Y:S01]  /*1a2c0*/  FFMA.FTZ R169, R38, R133.reuse, -R132.reuse ;  /* 0x0000008526a97223 */ /* 0x180fe20000010884 */
[-CC-:B------:R-:W-:Y:S01]  /*1a2d0*/  FFMA.FTZ R170, R37, R133.reuse, -R132.reuse ;  /* 0x0000008525aa7223 */ /* 0x180fe20000010884 */
[-CC-:B------:R-:W-:Y:S01]  /*1a2e0*/  FFMA.FTZ R172, R36, R133.reuse, -R132.reuse ;  /* 0x0000008524ac7223 */ /* 0x180fe20000010884 */
[-CC-:B------:R-:W-:Y:S01]  /*1a2f0*/  FFMA.FTZ R171, R171, R133.reuse, -R135.reuse ;  /* 0x00000085abab7223 */ /* 0x180fe20000010887 */
[----:B------:R-:W4:Y:S01]  /*1a300*/  MUFU.EX2 R61, R61 ;  /* 0x0000003d003d7308 */ /* 0x000f220000000800 */
[-CC-:B------:R-:W-:Y:S01]  /*1a310*/  FFMA.FTZ R168, R168, R133.reuse, -R135.reuse ;  /* 0x00000085a8a87223 */ /* 0x180fe20000010887 */
[-CC-:B------:R-:W-:Y:S01]  /*1a320*/  FFMA.FTZ R167, R167, R133.reuse, -R135.reuse ;  /* 0x00000085a7a77223 */ /* 0x180fe20000010887 */
[-CC-:B------:R-:W-:Y:S01]  /*1a330*/  FFMA.FTZ R166, R166, R133.reuse, -R135.reuse ;  /* 0x00000085a6a67223 */ /* 0x180fe20000010887 */
[-CC-:B------:R-:W-:Y:S01]  /*1a340*/  FFMA.FTZ R165, R165, R133.reuse, -R132.reuse ;  /* 0x00000085a5a57223 */ /* 0x180fe20000010884 */
[----:B------:R-:W-:Y:S01]  /*1a350*/  LDSM.16.MT88.4 R36, [R228+0x12000] ;  /* 0x01200000e424783b */ /* 0x000fe20000004200 */
[-CC-:B------:R-:W-:Y:S01]  /*1a360*/  FFMA.FTZ R158, R158, R133.reuse, -R132.reuse ;  /* 0x000000859e9e7223 */ /* 0x180fe20000010884 */
[--C-:B------:R-:W-:Y:S01]  /*1a370*/  FFMA.FTZ R156, R156, R133, -R132.reuse ;  /* 0x000000859c9c7223 */ /* 0x100fe20000010884 */
[----:B------:R-:W5:Y:S01]  /*1a380*/  MUFU.EX2 R59, R59 ;  /* 0x0000003b003b7308 */ /* 0x000f620000000800 */
[----:B--2---:R-:W-:Y:S01]  /*1a390*/  F2FP.F16.F32.PACK_AB R68, R64, R63 ;  /* 0x0000003f4044723e */ /* 0x004fe200000000ff */
[-CC-:B------:R-:W-:Y:S01]  /*1a3a0*/  FFMA.FTZ R154, R154, R133.reuse, -R132.reuse ;  /* 0x000000859a9a7223 */ /* 0x180fe20000010884 */
[-CC-:B------:R-:W-:Y:S01]  /*1a3b0*/  FFMA.FTZ R153, R153, R133.reuse, -R135.reuse ;  /* 0x0000008599997223 */ /* 0x180fe20000010887 */
[-CC-:B------:R-:W-:Y:S01]  /*1a3c0*/  FFMA.FTZ R152, R152, R133.reuse, -R135.reuse ;  /* 0x0000008598987223 */ /* 0x180fe20000010887 */
[-CC-:B------:R-:W-:Y:S01]  /*1a3d0*/  FFMA.FTZ R151, R151, R133.reuse, -R135.reuse ;  /* 0x0000008597977223 */ /* 0x180fe20000010887 */
[-C--:B------:R-:W-:Y:S01]  /*1a3e0*/  FFMA.FTZ R150, R150, R133.reuse, -R135 ;  /* 0x0000008596967223 */ /* 0x080fe20000010887 */
[-C--:B------:R-:W-:Y:S01]  /*1a3f0*/  FFMA.FTZ R148, R148, R133.reuse, -R132 ;  /* 0x0000008594947223 */ /* 0x080fe20000010884 */
[----:B------:R-:W2:Y:S01]  /*1a400*/  MUFU.EX2 R56, R56 ;  /* 0x0000003800387308 */ /* 0x000ea20000000800 */
[----:B------:R-:W-:Y:S01]  /*1a410*/  FADD.FTZ R63, R63, R64 ;  /* 0x000000403f3f7221 */ /* 0x000fe20000010000 */
[----:B------:R-:W-:Y:S01]  /*1a420*/  FADD.FTZ R65, R66, R65 ;  /* 0x0000004142417221 */ /* 0x000fe20000010000 */
[-CC-:B------:R-:W-:Y:S01]  /*1a430*/  FFMA.FTZ R137, R137, R133.reuse, -R135.reuse ;  /* 0x0000008589897223 */ /* 0x180fe20000010887 */
[-C--:B------:R-:W-:Y:S01]  /*1a440*/  FFMA.FTZ R136, R136, R133.reuse, -R135 ;  /* 0x0000008588887223 */ /* 0x080fe20000010887 */
[----:B----4-:R-:W-:Y:S01]  /*1a450*/  FADD.FTZ R63, R61, R63 ;  /* 0x0000003f3d3f7221 */ /* 0x010fe20000010000 */
[----:B------:R-:W-:Y:S01]  /*1a460*/  FADD.FTZ R65, R62, R65 ;  /* 0x000000413e417221 */ /* 0x000fe20000010000 */
[----:B------:R-:W-:Y:S01]  /*1a470*/  FFMA.FTZ R134, R134, R133, -R135 ;  /* 0x0000008586867223 */ /* 0x000fe20000010887 */
[----:B------:R-:W4:Y:S01]  /*1a480*/  MUFU.EX2 R57, R57 ;  /* 0x0000003900397308 */ /* 0x000f220000000800 */
[C---:B-----5:R-:W-:Y:S01]  /*1a490*/  F2FP.F16.F32.PACK_AB R70, R59.reuse, R61 ;  /* 0x0000003d3b46723e */ /* 0x060fe200000000ff */
[----:B------:R-:W-:Y:S01]  /*1a4a0*/  FADD.FTZ R59, R59, R63 ;  /* 0x0000003f3b3b7221 */ /* 0x000fe20000010000 */
[----:B------:R-:W-:Y:S01]  /*1a4b0*/  FFMA.FTZ R252, R67, R133, -R132 ;  /* 0x0000008543fc7223 */ /* 0x000fe20000010884 */
[----:B------:R-:W-:-:S04]  /*1a4c0*/  FADD.FTZ R65, R60, R65 ;  /* 0x000000413c417221 */ /* 0x000fc80000010000 */
[----:B------:R-:W-:Y:S01]  /*1a4d0*/  HMMA.16816.F32 R120, R68, R116, RZ ;  /* 0x000000744478723c */ /* 0x000fe200000018ff */
[----:B------:R-:W5:Y:S01]  /*1a4e0*/  MUFU.EX2 R53, R53 ;  /* 0x0000003500357308 */ /* 0x000f620000000800 */
[----:B--2---:R-:W-:-:S04]  /*1a4f0*/  FADD.FTZ R65, R56, R65 ;  /* 0x0000004138417221 */ /* 0x004fc80000010000 */
[C---:B------:R-:W-:Y:S03]  /*1a500*/  HMMA.16816.F32 R116, R68.reuse, R118, RZ ;  /* 0x000000764474723c */ /* 0x040fe600000018ff */
[----:B------:R-:W2:Y:S01]  /*1a510*/  MUFU.EX2 R58, R58 ;  /* 0x0000003a003a7308 */ /* 0x000ea20000000800 */
[C---:B----4-:R-:W-:Y:S01]  /*1a520*/  F2FP.F16.F32.PACK_AB R17, R57.reuse, R56 ;  /* 0x000000383911723e */ /* 0x050fe200000000ff */
[----:B------:R-:W-:Y:S01]  /*1a530*/  FADD.FTZ R57, R57, R65 ;  /* 0x0000004139397221 */ /* 0x000fe20000010000 */
[C---:B------:R-:W-:Y:S05]  /*1a540*/  HMMA.16816.F32 R128, R68.reuse, R124, RZ ;  /* 0x0000007c4480723c */ /* 0x040fea00000018ff */
[----:B------:R-:W4:Y:S01]  /*1a550*/  MUFU.EX2 R55, R55 ;  /* 0x0000003700377308 */ /* 0x000f220000000800 */
[----:B------:R-:W-:Y:S01]  /*1a560*/  HMMA.16816.F32 R112, R68, R108, RZ ;  /* 0x0000006c4470723c */ /* 0x000fe200000018ff */
[----:B-----5:R-:W-:-:S05]  /*1a570*/  FADD.FTZ R57, R53, R57 ;  /* 0x0000003935397221 */ /* 0x020fca0000010000 */
[----:B------:R-:W-:Y:S01]  /*1a580*/  HMMA.16816.F32 R124, R68, R126, RZ ;  /* 0x0000007e447c723c */ /* 0x000fe200000018ff */
[----:B------:R-:W-:Y:S01]  /*1a590*/  MUFU.EX2 R54, R54 ;  /* 0x0000003600367308 */ /* 0x000fe20000000800 */
[----:B--2---:R-:W-:-:S04]  /*1a5a0*/  FADD.FTZ R59, R58, R59 ;  /* 0x0000003b3a3b7221 */ /* 0x004fc80000010000 */
[C---:B------:R-:W-:Y:S03]  /*1a5b0*/  HMMA.16816.F32 R108, R68.reuse, R110, RZ ;  /* 0x0000006e446c723c */ /* 0x040fe600000018ff */
[----:B------:R-:W2:Y:S01]  /*1a5c0*/  MUFU.EX2 R52, R52 ;  /* 0x0000003400347308 */ /* 0x000ea20000000800 */
[C---:B----4-:R-:W-:Y:S01]  /*1a5d0*/  F2FP.F16.F32.PACK_AB R16, R55.reuse, R58 ;  /* 0x0000003a3710723e */ /* 0x050fe200000000ff */
[----:B------:R-:W-:Y:S01]  /*1a5e0*/  FADD.FTZ R59, R55, R59 ;  /* 0x0000003b373b7221 */ /* 0x000fe20000010000 */
[C---:B------:R-:W-:Y:S05]  /*1a5f0*/  HMMA.16816.F32 R96, R68.reuse, R92, RZ ;  /* 0x0000005c4460723c */ /* 0x040fea00000018ff */
[----:B------:R-:W4:Y:S01]  /*1a600*/  MUFU.EX2 R51, R51 ;  /* 0x0000003300337308 */ /* 0x000f220000000800 */
[C---:B------:R-:W-:Y:S06]  /*1a610*/  HMMA.16816.F32 R88, R68.reuse, R84, RZ ;  /* 0x000000544458723c */ /* 0x040fec00000018ff */
[----:B------:R-:W-:Y:S01]  /*1a620*/  HMMA.16816.F32 R92, R68, R94, RZ ;  /* 0x0000005e445c723c */ /* 0x000fe200000018ff */
[----:B------:R-:W5:Y:S01]  /*1a630*/  MUFU.EX2 R46, R46 ;  /* 0x0000002e002e7308 */ /* 0x000f620000000800 */
[----:B--2---:R-:W-:Y:S01]  /*1a640*/  F2FP.F16.F32.PACK_AB R18, R52, R54 ;  /* 0x000000363412723e */ /* 0x004fe200000000ff */
[----:B------:R-:W-:-:S03]  /*1a650*/  FADD.FTZ R54, R54, R59 ;  /* 0x0000003b36367221 */ /* 0x000fc60000010000 */
[C---:B------:R-:W-:Y:S01]  /*1a660*/  HMMA.16816.F32 R84, R68.reuse, R86, RZ ;  /* 0x000000564454723c */ /* 0x040fe200000018ff */
[----:B------:R-:W-:Y:S02]  /*1a670*/  FADD.FTZ R54, R52, R54 ;  /* 0x0000003634367221 */ /* 0x000fe40000010000 */
[----:B------:R-:W2:Y:S01]  /*1a680*/  MUFU.EX2 R43, R43 ;  /* 0x0000002b002b7308 */ /* 0x000ea20000000800 */
[C---:B----4-:R-:W-:Y:S01]  /*1a690*/  F2FP.F16.F32.PACK_AB R19, R51.reuse, R53 ;  /* 0x000000353313723e */ /* 0x050fe200000000ff */
[----:B------:R-:W-:Y:S01]  /*1a6a0*/  FADD.FTZ R57, R51, R57 ;  /* 0x0000003933397221 */ /* 0x000fe20000010000 */
[----:B------:R-:W-:Y:S05]  /*1a6b0*/  HMMA.16816.F32 R104, R68, R100, RZ ;  /* 0x000000644468723c */ /* 0x000fea00000018ff */
[----:B------:R-:W-:Y:S01]  /*1a6c0*/  MUFU.EX2 R42, R42 ;  /* 0x0000002a002a7308 */ /* 0x000fe20000000800 */
[----:B------:R-:W-:Y:S01]  /*1a6d0*/  HMMA.16816.F32 R120, R16, R12, R120 ;  /* 0x0000000c1078723c */ /* 0x000fe20000001878 */
[----:B-----5:R-:W-:-:S05]  /*1a6e0*/  FADD.FTZ R57, R46, R57 ;  /* 0x000000392e397221 */ /* 0x020fca0000010000 */
[----:B------:R-:W-:Y:S01]  /*1a6f0*/  HMMA.16816.F32 R116, R16, R14, R116 ;  /* 0x0000000e1074723c */ /* 0x000fe20000001874 */
[----:B------:R-:W4:Y:S01]  /*1a700*/  LDSM.16.MT88.4 R12, [R226+0x10800] ;  /* 0x01080000e20c783b */ /* 0x000f220000004200 */
[----:B------:R-:W5:Y:S01]  /*1a710*/  MUFU.EX2 R47, R47 ;  /* 0x0000002f002f7308 */ /* 0x000f620000000800 */
[----:B--2---:R-:W-:-:S03]  /*1a720*/  FADD.FTZ R57, R43, R57 ;  /* 0x000000392b397221 */ /* 0x004fc60000010000 */
[C---:B-1----:R-:W-:Y:S04]  /*1a730*/  HMMA.16816.F32 R128, R16.reuse, R28, R128 ;  /* 0x0000001c1080723c */ /* 0x042fe80000001880 */
[----:B------:R-:W1:Y:S02]  /*1a740*/  MUFU.EX2 R45, R45 ;  /* 0x0000002d002d7308 */ /* 0x000e640000000800 */
[C---:B------:R-:W-:Y:S01]  /*1a750*/  HMMA.16816.F32 R124, R16.reuse, R30, R124 ;  /* 0x0000001e107c723c */ /* 0x040fe2000000187c */
[----:B------:R-:W-:Y:S05]  /*1a760*/  LDSM.16.MT88.4 R28, [R224+0x10800] ;  /* 0x01080000e01c783b */ /* 0x000fea0000004200 */
[----:B------:R-:W-:Y:S01]  /*1a770*/  HMMA.16816.F32 R112, R16, R20, R112 ;  /* 0x000000141070723c */ /* 0x000fe20000001870 */
[----:B------:R-:W-:Y:S01]  /*1a780*/  MUFU.EX2 R44, R44 ;  /* 0x0000002c002c7308 */ /* 0x000fe20000000800 */
[----:B-----5:R-:W-:-:S04]  /*1a790*/  FADD.FTZ R54, R47, R54 ;  /* 0x000000362f367221 */ /* 0x020fc80000010000 */
[----:B------:R-:W-:Y:S01]  /*1a7a0*/  HMMA.16816.F32 R108, R16, R22, R108 ;  /* 0x00000016106c723c */ /* 0x000fe2000000186c */
[----:B------:R-:W2:Y:S02]  /*1a7b0*/  LDSM.16.MT88.4 R20, [R225+0x10800] ;  /* 0x01080000e114783b */ /* 0x000ea40000004200 */
[----:B------:R-:W5:Y:S01]  /*1a7c0*/  MUFU.EX2 R41, R41 ;  /* 0x0000002900297308 */ /* 0x000f620000000800 */
[C---:B-1----:R-:W-:Y:S02]  /*1a7d0*/  FADD.FTZ R54, R45.reuse, R54 ;  /* 0x000000362d367221 */ /* 0x042fe40000010000 */
[C---:B---3--:R-:W-:Y:S05]  /*1a7e0*/  HMMA.16816.F32 R80, R68.reuse, R76, RZ ;  /* 0x0000004c4450723c */ /* 0x048fea00000018ff */
[----:B------:R-:W1:Y:S01]  /*1a7f0*/  MUFU.EX2 R40, R40 ;  /* 0x0000002800287308 */ /* 0x000e620000000800 */
        /* <DEDUP_REMOVED lines=10> */
[----:B------:R-:W3:Y:S01]  /*1a8a0*/  LDSM.16.MT88.4 R4, [R226+0xd000] ;  /* 0x00d00000e204783b */ /* 0x000ee20000004200 */
[----:B------:R-:W-:Y:S04]  /*1a8b0*/  MUFU.EX2 R144, R144 ;  /* 0x0000009000907308 */ /* 0x000fe80000000800 */
[C---:B----4-:R-:W-:Y:S04]  /*1a8c0*/  HMMA.16816.F32 R88, R16.reuse, R12, R88 ;  /* 0x0000000c1058723c */ /* 0x050fe80000001858 */
[----:B------:R-:W4:Y:S02]  /*1a8d0*/  MUFU.EX2 R145, R145 ;  /* 0x0000009100917308 */ /* 0x000f240000000800 */
[C---:B------:R-:W-:Y:S01]  /*1a8e0*/  HMMA.16816.F32 R84, R16.reuse, R14, R84 ;  /* 0x0000000e1054723c */ /* 0x040fe20000001854 */
[----:B------:R-:W4:Y:S05]  /*1a8f0*/  LDSM.16.MT88.4 R12, [R225+0xd000] ;  /* 0x00d00000e10c783b */ /* 0x000f2a0000004200 */
[C---:B------:R-:W-:Y:S01]  /*1a900*/  HMMA.16816.F32 R104, R16.reuse, R24, R104 ;  /* 0x000000181068723c */ /* 0x040fe20000001868 */
[----:B------:R-:W-:Y:S05]  /*1a910*/  MUFU.EX2 R146, R146 ;  /* 0x0000009200927308 */ /* 0x000fea0000000800 */
[C---:B------:R-:W-:Y:S01]  /*1a920*/  HMMA.16816.F32 R100, R16.reuse, R26, R100 ;  /* 0x0000001a1064723c */ /* 0x040fe20000001864 */
[----:B------:R-:W4:Y:S02]  /*1a930*/  LDSM.16.MT88.4 R24, [R228+0xd000] ;  /* 0x00d00000e418783b */ /* 0x000f240000004200 */
[----:B------:R-:W4:Y:S03]  /*1a940*/  MUFU.EX2 R147, R147 ;  /* 0x0000009300937308 */ /* 0x000f260000000800 */
[C---:B--2---:R-:W-:Y:S05]  /*1a950*/  HMMA.16816.F32 R80, R16.reuse, R20, R80 ;  /* 0x000000141050723c */ /* 0x044fea0000001850 */
[----:B------:R-:W2:Y:S01]  /*1a960*/  MUFU.EX2 R149, R149 ;  /* 0x0000009500957308 */ /* 0x000ea20000000800 */
[C---:B------:R-:W-:Y:S01]  /*1a970*/  HMMA.16816.F32 R76, R16.reuse, R22, R76 ;  /* 0x00000016104c723c */ /* 0x040fe2000000184c */
[----:B------:R-:W-:Y:S05]  /*1a980*/  LDSM.16.MT88.4 R20, [R224+0xd000] ;  /* 0x00d00000e014783b */ /* 0x000fea0000004200 */
[C---:B------:R-:W-:Y:S01]  /*1a990*/  HMMA.16816.F32 R72, R16.reuse, R28, R72 ;  /* 0x0000001c1048723c */ /* 0x040fe20000001848 */
[----:B------:R-:W-:Y:S05]  /*1a9a0*/  MUFU.EX2 R155, R155 ;  /* 0x0000009b009b7308 */ /* 0x000fea0000000800 */
[----:B------:R-:W-:Y:S01]  /*1a9b0*/  HMMA.16816.F32 R68, R16, R30, R68 ;  /* 0x0000001e1044723c */ /* 0x000fe20000001844 */
[----:B------:R-:W2:Y:S01]  /*1a9c0*/  LDSM.16.MT88.4 R16, [R228+0x11000] ;  /* 0x01100000e410783b */ /* 0x000ea20000004200 */
[----:B------:R-:W-:Y:S01]  /*1a9d0*/  F2FP.F16.F32.PACK_AB R28, R45, R47 ;  /* 0x0000002f2d1c723e */ /* 0x000fe200000000ff */
[----:B------:R-:W-:Y:S01]  /*1a9e0*/  MUFU.EX2 R157, R157 ;  /* 0x0000009d009d7308 */ /* 0x000fe20000000800 */
[----:B------:R-:W-:-:S03]  /*1a9f0*/  F2FP.F16.F32.PACK_AB R29, R43, R46 ;  /* 0x0000002e2b1d723e */ /* 0x000fc600000000ff */
[C---:B-----5:R-:W-:Y:S01]  /*1aa00*/  F2FP.F16.F32.PACK_AB R30, R41.reuse, R44 ;  /* 0x0000002c291e723e */ /* 0x060fe200000000ff */
[----:B------:R-:W-:Y:S01]  /*1aa10*/  FADD.FTZ R44, R44, R54 ;  /* 0x000000362c2c7221 */ /* 0x000fe20000010000 */
[----:B-1----:R-:W-:Y:S01]  /*1aa20*/  F2FP.F16.F32.PACK_AB R31, R40, R42 ;  /* 0x0000002a281f723e */ /* 0x002fe200000000ff */
[----:B------:R-:W-:Y:S01]  /*1aa30*/  FADD.FTZ R42, R42, R57 ;  /* 0x000000392a2a7221 */ /* 0x000fe20000010000 */
[----:B------:R-:W-:Y:S01]  /*1aa40*/  MUFU.EX2 R159, R159 ;  /* 0x0000009f009f7308 */ /* 0x000fe20000000800 */
[----:B------:R-:W-:Y:S02]  /*1aa50*/  FADD.FTZ R44, R41, R44 ;  /* 0x0000002c292c7221 */ /* 0x000fe40000010000 */
[----:B------:R-:W-:Y:S02]  /*1aa60*/  FADD.FTZ R42, R40, R42 ;  /* 0x0000002a282a7221 */ /* 0x000fe40000010000 */
[C---:B---3--:R-:W-:Y:S03]  /*1aa70*/  HMMA.16816.F32 R120, R28.reuse, R4, R120 ;  /* 0x000000041c78723c */ /* 0x048fe60000001878 */
[----:B------:R-:W-:Y:S03]  /*1aa80*/  MUFU.EX2 R160, R160 ;  /* 0x000000a000a07308 */ /* 0x000fe60000000800 */
[C---:B------:R-:W-:Y:S01]  /*1aa90*/  HMMA.16816.F32 R116, R28.reuse, R6, R116 ;  /* 0x000000061c74723c */ /* 0x040fe20000001874 */
[----:B------:R-:W1:Y:S04]  /*1aaa0*/  LDSM.16.MT88.4 R4, [R226+0x11000] ;  /* 0x01100000e204783b */ /* 0x000e680000004200 */
[----:B------:R-:W3:Y:S01]  /*1aab0*/  MUFU.EX2 R161, R161 ;  /* 0x000000a100a17308 */ /* 0x000ee20000000800 */
[C---:B----4-:R-:W-:Y:S06]  /*1aac0*/  HMMA.16816.F32 R112, R28.reuse, R12, R112 ;  /* 0x0000000c1c70723c */ /* 0x050fec0000001870 */
[C---:B------:R-:W-:Y:S01]  /*1aad0*/  HMMA.16816.F32 R108, R28.reuse, R14, R108 ;  /* 0x0000000e1c6c723c */ /* 0x040fe2000000186c */
[----:B------:R-:W4:Y:S01]  /*1aae0*/  LDSM.16.MT88.4 R12, [R225+0x11000] ;  /* 0x01100000e10c783b */ /* 0x000f220000004200 */
[----:B------:R-:W-:Y:S04]  /*1aaf0*/  MUFU.EX2 R162, R162 ;  /* 0x000000a200a27308 */ /* 0x000fe80000000800 */
[C---:B------:R-:W-:Y:S04]  /*1ab00*/  HMMA.16816.F32 R128, R28.reuse, R24, R128 ;  /* 0x000000181c80723c */ /* 0x040fe80000001880 */
[----:B------:R-:W5:Y:S02]  /*1ab10*/  MUFU.EX2 R163, R163 ;  /* 0x000000a300a37308 */ /* 0x000f640000000800 */
[C---:B--2---:R-:W-:Y:S06]  /*1ab20*/  HMMA.16816.F32 R96, R28.reuse, R16, R96 ;  /* 0x000000101c60723c */ /* 0x044fec0000001860 */
[C---:B------:R-:W-:Y:S01]  /*1ab30*/  HMMA.16816.F32 R92, R28.reuse, R18, R92 ;  /* 0x000000121c5c723c */ /* 0x040fe2000000185c */
[----:B------:R-:W2:Y:S01]  /*1ab40*/  LDSM.16.MT88.4 R16, [R226+0xd800] ;  /* 0x00d80000e210783b */ /* 0x000ea20000004200 */
[----:B------:R-:W5:Y:S04]  /*1ab50*/  MUFU.EX2 R164, R164 ;  /* 0x000000a400a47308 */ /* 0x000f680000000800 */
[C---:B------:R-:W-:Y:S01]  /*1ab60*/  HMMA.16816.F32 R124, R28.reuse, R26, R124 ;  /* 0x0000001a1c7c723c */ /* 0x040fe2000000187c */
[----:B------:R-:W3:Y:S03]  /*1ab70*/  LDSM.16.MT88.4 R24, [R228+0xd800] ;  /* 0x00d80000e418783b */ /* 0x000ee60000004200 */
[----:B------:R-:W-:Y:S02]  /*1ab80*/  MUFU.EX2 R169, R169 ;  /* 0x000000a900a97308 */ /* 0x000fe40000000800 */
[C---:B-1----:R-:W-:Y:S06]  /*1ab90*/  HMMA.16816.F32 R88, R28.reuse, R4, R88 ;  /* 0x000000041c58723c */ /* 0x042fec0000001858 */
[C---:B------:R-:W-:Y:S01]  /*1aba0*/  HMMA.16816.F32 R84, R28.reuse, R6, R84 ;  /* 0x000000061c54723c */ /* 0x040fe20000001854 */
[----:B------:R-:W1:Y:S01]  /*1abb0*/  LDSM.16.MT88.4 R4, [R225+0xd800] ;  /* 0x00d80000e104783b */ /* 0x000e620000004200 */
[----:B------:R-:W-:Y:S04]  /*1abc0*/  MUFU.EX2 R170, R170 ;  /* 0x000000aa00aa7308 */ /* 0x000fe80000000800 */
[C---:B----4-:R-:W-:Y:S04]  /*1abd0*/  HMMA.16816.F32 R80, R28.reuse, R12, R80 ;  /* 0x0000000c1c50723c */ /* 0x050fe80000001850 */
        /* <DEDUP_REMOVED lines=16> */
[----:B------:R-:W4:Y:S02]  /*1ace0*/  MUFU.EX2 R168, R168 ;  /* 0x000000a800a87308 */ /* 0x000f240000000800 */
[----:B--2---:R-:W-:Y:S01]  /*1acf0*/  HMMA.16816.F32 R120, R12, R16, R120 ;  /* 0x000000100c78723c */ /* 0x004fe20000001878 */
[----:B------:R-:W-:Y:S01]  /*1ad00*/  FADD.FTZ R146, R147, R146 ;  /* 0x0000009293927221 */ /* 0x000fe20000010000 */
[----:B------:R-:W-:-:S04]  /*1ad10*/  FADD.FTZ R3, R149, R3 ;  /* 0x0000000395037221 */ /* 0x000fc80000010000 */
[C---:B------:R-:W-:Y:S01]  /*1ad20*/  HMMA.16816.F32 R116, R12.reuse, R18, R116 ;  /* 0x000000120c74723c */ /* 0x040fe20000001874 */
[----:B------:R-:W2:Y:S01]  /*1ad30*/  LDSM.16.MT88.4 R16, [R225+0x11800] ;  /* 0x01180000e110783b */ /* 0x000ea20000004200 */
[----:B------:R-:W-:Y:S04]  /*1ad40*/  MUFU.EX2 R167, R167 ;  /* 0x000000a700a77308 */ /* 0x000fe80000000800 */
[C---:B---3--:R-:W-:Y:S04]  /*1ad50*/  HMMA.16816.F32 R128, R12.reuse, R24, R128 ;  /* 0x000000180c80723c */ /* 0x048fe80000001880 */
[----:B------:R-:W3:Y:S02]  /*1ad60*/  MUFU.EX2 R166, R166 ;  /* 0x000000a600a67308 */ /* 0x000ee40000000800 */
[----:B------:R-:W-:Y:S01]  /*1ad70*/  HMMA.16816.F32 R124, R12, R26, R124 ;  /* 0x0000001a0c7c723c */ /* 0x000fe2000000187c */
[----:B------:R-:W5:Y:S05]  /*1ad80*/  LDSM.16.MT88.4 R24, [R226+0x11800] ;  /* 0x01180000e218783b */ /* 0x000f6a0000004200 */
[C---:B------:R-:W-:Y:S01]  /*1ad90*/  HMMA.16816.F32 R72, R28.reuse, R32, R72 ;  /* 0x000000201c48723c */ /* 0x040fe20000001848 */
[----:B------:R-:W3:Y:S05]  /*1ada0*/  MUFU.EX2 R165, R165 ;  /* 0x000000a500a57308 */ /* 0x000eea0000000800 */
[----:B------:R-:W-:Y:S01]  /*1adb0*/  HMMA.16816.F32 R68, R28, R34, R68 ;  /* 0x000000221c44723c */ /* 0x000fe20000001844 */
[----:B------:R-:W4:Y:S02]  /*1adc0*/  LDSM.16.MT88.4 R32, [R228+0x11800] ;  /* 0x01180000e420783b */ /* 0x000f240000004200 */
[----:B------:R-:W-:Y:S02]  /*1add0*/  MUFU.EX2 R158, R158 ;  /* 0x0000009e009e7308 */ /* 0x000fe40000000800 */
[----:B------:R-:W-:Y:S01]  /*1ade0*/  LDSM.16.MT88.4 R28, [R224+0x11800] ;  /* 0x01180000e01c783b */ /* 0x000fe20000004200 */
[C---:B-1----:R-:W-:Y:S05]  /*1adf0*/  HMMA.16816.F32 R112, R12.reuse, R4, R112 ;  /* 0x000000040c70723c */ /* 0x042fea0000001870 */
[----:B------:R-:W-:Y:S01]  /*1ae00*/  MUFU.EX2 R156, R156 ;  /* 0x0000009c009c7308 */ /* 0x000fe20000000800 */
[C---:B------:R-:W-:Y:S01]  /*1ae10*/  HMMA.16816.F32 R108, R12.reuse, R6, R108 ;  /* 0x000000060c6c723c */ /* 0x040fe2000000186c */
[----:B------:R-:W1:Y:S05]  /*1ae20*/  LDSM.16.MT88.4 R4, [R228+0xe000] ;  /* 0x00e00000e404783b */ /* 0x000e6a0000004200 */
[C---:B--2---:R-:W-:Y:S01]  /*1ae30*/  HMMA.16816.F32 R80, R12.reuse, R16, R80 ;  /* 0x000000100c50723c */ /* 0x044fe20000001850 */
[----:B------:R-:W-:Y:S05]  /*1ae40*/  MUFU.EX2 R154, R154 ;  /* 0x0000009a009a7308 */ /* 0x000fea0000000800 */
[C---:B------:R-:W-:Y:S01]  /*1ae50*/  HMMA.16816.F32 R76, R12.reuse, R18, R76 ;  /* 0x000000120c4c723c */ /* 0x040fe2000000184c */
[----:B------:R-:W2:Y:S02]  /*1ae60*/  LDSM.16.MT88.4 R16, [R225+0xe000] ;  /* 0x00e00000e110783b */ /* 0x000ea40000004200 */
[----:B------:R-:W-:Y:S03]  /*1ae70*/  MUFU.EX2 R153, R153 ;  /* 0x0000009900997308 */ /* 0x000fe60000000800 */
[C---:B------:R-:W-:Y:S05]  /*1ae80*/  HMMA.16816.F32 R104, R12.reuse, R20, R104 ;  /* 0x000000140c68723c */ /* 0x040fea0000001868 */
[----:B------:R-:W3:Y:S01]  /*1ae90*/  MUFU.EX2 R152, R152 ;  /* 0x0000009800987308 */ /* 0x000ee20000000800 */
[C---:B------:R-:W-:Y:S01]  /*1aea0*/  HMMA.16816.F32 R100, R12.reuse, R22, R100 ;  /* 0x000000160c64723c */ /* 0x040fe20000001864 */
[----:B------:R-:W3:Y:S05]  /*1aeb0*/  LDSM.16.MT88.4 R20, [R226+0xe000] ;  /* 0x00e00000e214783b */ /* 0x000eea0000004200 */
        /* <DEDUP_REMOVED lines=8> */
[----:B----4-:R-:W-:Y:S01]  /*1af40*/  HMMA.16816.F32 R96, R12, R32, R96 ;  /* 0x000000200c60723c */ /* 0x010fe20000001860 */
[----:B------:R-:W-:Y:S01]  /*1af50*/  F2FP.F16.F32.PACK_AB R26, R163, R162 ;  /* 0x000000a2a31a723e */ /* 0x000fe200000000ff */
[----:B------:R-:W-:Y:S01]  /*1af60*/  FADD.FTZ R160, R161, R160 ;  /* 0x000000a0a1a07221 */ /* 0x000fe20000010000 */
[----:B------:R-:W-:Y:S01]  /*1af70*/  F2FP.F16.F32.PACK_AB R27, R164, R159 ;  /* 0x0000009fa41b723e */ /* 0x000fe200000000ff */
[----:B------:R-:W-:-:S02]  /*1af80*/  FADD.FTZ R155, R157, R155 ;  /* 0x0000009b9d9b7221 */ /* 0x000fc40000010000 */
[----:B------:R-:W-:Y:S01]  /*1af90*/  HMMA.16816.F32 R92, R12, R34, R92 ;  /* 0x000000220c5c723c */ /* 0x000fe2000000185c */
[----:B------:R-:W4:Y:S01]  /*1afa0*/  LDSM.16.MT88.4 R32, [R226+0x12000] ;  /* 0x01200000e220783b */ /* 0x000f220000004200 */
[----:B------:R-:W5:Y:S01]  /*1afb0*/  MUFU.EX2 R148, R148 ;  /* 0x0000009400947308 */ /* 0x000f620000000800 */
[----:B------:R-:W-:Y:S01]  /*1afc0*/  FADD.FTZ R162, R162, R160 ;  /* 0x000000a0a2a27221 */ /* 0x000fe20000010000 */
[----:B------:R-:W-:Y:S02]  /*1afd0*/  FADD.FTZ R159, R159, R155 ;  /* 0x0000009b9f9f7221 */ /* 0x000fe40000010000 */
[C---:B-1----:R-:W-:Y:S01]  /*1afe0*/  HMMA.16816.F32 R128, R24.reuse, R4, R128 ;  /* 0x000000041880723c */ /* 0x042fe20000001880 */
[----:B------:R-:W-:Y:S01]  /*1aff0*/  FADD.FTZ R162, R163, R162 ;  /* 0x000000a2a3a27221 */ /* 0x000fe20000010000 */
[----:B------:R-:W-:Y:S02]  /*1b000*/  FADD.FTZ R159, R164, R159 ;  /* 0x0000009fa49f7221 */ /* 0x000fe40000010000 */
[----:B------:R-:W-:Y:S02]  /*1b010*/  MUFU.EX2 R137, R137 ;  /* 0x0000008900897308 */ /* 0x000fe40000000800 */
[----:B------:R-:W-:Y:S01]  /*1b020*/  HMMA.16816.F32 R124, R24, R6, R124 ;  /* 0x00000006187c723c */ /* 0x000fe2000000187c */
[----:B------:R-:W1:Y:S05]  /*1b030*/  LDSM.16.MT88.4 R4, [R225+0x12000] ;  /* 0x01200000e104783b */ /* 0x000e6a0000004200 */
[C---:B------:R-:W-:Y:S01]  /*1b040*/  HMMA.16816.F32 R72, R12.reuse, R28, R72 ;  /* 0x0000001c0c48723c */ /* 0x040fe20000001848 */
[----:B------:R-:W-:Y:S05]  /*1b050*/  MUFU.EX2 R136, R136 ;  /* 0x0000008800887308 */ /* 0x000fea0000000800 */
[----:B------:R-:W-:Y:S01]  /*1b060*/  HMMA.16816.F32 R68, R12, R30, R68 ;  /* 0x0000001e0c44723c */ /* 0x000fe20000001844 */
[----:B------:R-:W5:Y:S02]  /*1b070*/  LDSM.16.MT88.4 R12, [R224+0xe000] ;  /* 0x00e00000e00c783b */ /* 0x000f640000004200 */
[----:B------:R-:W-:Y:S02]  /*1b080*/  MUFU.EX2 R134, R134 ;  /* 0x0000008600867308 */ /* 0x000fe40000000800 */
[----:B------:R-:W-:Y:S01]  /*1b090*/  LDSM.16.MT88.4 R28, [R224+0x12000] ;  /* 0x01200000e01c783b */ /* 0x000fe20000004200 */
[C---:B--2---:R-:W-:Y:S05]  /*1b0a0*/  HMMA.16816.F32 R112, R24.reuse, R16, R112 ;  /* 0x000000101870723c */ /* 0x044fea0000001870 */
[----:B------:R-:W-:Y:S01]  /*1b0b0*/  MUFU.EX2 R252, R252 ;  /* 0x000000fc00fc7308 */ /* 0x000fe20000000800 */
[C---:B------:R-:W-:Y:S01]  /*1b0c0*/  HMMA.16816.F32 R108, R24.reuse, R18, R108 ;  /* 0x00000012186c723c */ /* 0x040fe2000000186c */
[----:B------:R-:W2:Y:S05]  /*1b0d0*/  LDSM.16.MT88.4 R16, [R226+0xe800] ;  /* 0x00e80000e210783b */ /* 0x000eaa0000004200 */
[C---:B---3--:R-:W-:Y:S06]  /*1b0e0*/  HMMA.16816.F32 R120, R24.reuse, R20, R120 ;  /* 0x000000141878723c */ /* 0x048fec0000001878 */
[C---:B------:R-:W-:Y:S01]  /*1b0f0*/  HMMA.16816.F32 R116, R24.reuse, R22, R116 ;  /* 0x000000161874723c */ /* 0x040fe20000001874 */
[----:B------:R-:W-:Y:S05]  /*1b100*/  LDSM.16.MT88.4 R20, [R228+0xe800] ;  /* 0x00e80000e414783b */ /* 0x000fea0000004200 */
        /* <DEDUP_REMOVED lines=19> */
[----:B------:R-:W3:Y:S05]  /*1b240*/  LDSM.16.MT88.4 R12, [R225+0xe800] ;  /* 0x00e80000e10c783b */ /* 0x000eea0000004200 */
[C---:B--2---:R-:W-:Y:S06]  /*1b250*/  HMMA.16816.F32 R120, R32.reuse, R16, R120 ;  /* 0x000000102078723c */ /* 0x044fec0000001878 */
[----:B------:R-:W-:Y:S01]  /*1b260*/  HMMA.16816.F32 R116, R32, R18, R116 ;  /* 0x000000122074723c */ /* 0x000fe20000001874 */
[----:B------:R-:W2:Y:S05]  /*1b270*/  LDSM.16.MT88.4 R16, [R225+0x12800] ;  /* 0x01280000e110783b */ /* 0x000eaa0000004200 */
        /* <DEDUP_REMOVED lines=13> */
[C---:B---3--:R-:W-:Y:S06]  /*1b350*/  HMMA.16816.F32 R112, R32.reuse, R12, R112 ;  /* 0x0000000c2070723c */ /* 0x048fec0000001870 */
[C---:B------:R-:W-:Y:S01]  /*1b360*/  HMMA.16816.F32 R108, R32.reuse, R14, R108 ;  /* 0x0000000e206c723c */ /* 0x040fe2000000186c */
[----:B------:R-:W3:Y:S05]  /*1b370*/  LDSM.16.MT88.4 R12, [R226+0xf000] ;  /* 0x00f00000e20c783b */ /* 0x000eea0000004200 */
[C---:B--2---:R-:W-:Y:S06]  /*1b380*/  HMMA.16816.F32 R80, R32.reuse, R16, R80 ;  /* 0x000000102050723c */ /* 0x044fec0000001850 */
[C---:B------:R-:W-:Y:S01]  /*1b390*/  HMMA.16816.F32 R76, R32.reuse, R18, R76 ;  /* 0x00000012204c723c */ /* 0x040fe2000000184c */
[----:B------:R-:W2:Y:S05]  /*1b3a0*/  LDSM.16.MT88.4 R16, [R228+0x13000] ;  /* 0x01300000e410783b */ /* 0x000eaa0000004200 */
        /* <DEDUP_REMOVED lines=20> */
[C---:B---3--:R-:W-:Y:S06]  /*1b4f0*/  HMMA.16816.F32 R120, R28.reuse, R12, R120 ;  /* 0x0000000c1c78723c */ /* 0x048fec0000001878 */
[C---:B------:R-:W-:Y:S01]  /*1b500*/  HMMA.16816.F32 R116, R28.reuse, R14, R116 ;  /* 0x0000000e1c74723c */ /* 0x040fe20000001874 */
[----:B------:R-:W3:Y:S05]  /*1b510*/  LDSM.16.MT88.4 R12, [R226+0x13000] ;  /* 0x01300000e20c783b */ /* 0x000eea0000004200 */
[C---:B--2---:R-:W-:Y:S06]  /*1b520*/  HMMA.16816.F32 R96, R28.reuse, R16, R96 ;  /* 0x000000101c60723c */ /* 0x044fec0000001860 */
[----:B------:R-:W-:Y:S01]  /*1b530*/  HMMA.16816.F32 R92, R28, R18, R92 ;  /* 0x000000121c5c723c */ /* 0x000fe2000000185c */
[----:B------:R-:W-:Y:S05]  /*1b540*/  LDSM.16.MT88.4 R16, [R228+0xf800] ;  /* 0x00f80000e410783b */ /* 0x000fea0000004200 */
[C---:B------:R-:W-:Y:S06]  /*1b550*/  HMMA.16816.F32 R72, R32.reuse, R36, R72 ;  /* 0x000000242048723c */ /* 0x040fec0000001848 */
[----:B------:R-:W-:Y:S01]  /*1b560*/  HMMA.16816.F32 R68, R32, R38, R68 ;  /* 0x000000262044723c */ /* 0x000fe20000001844 */
[-CC-:B------:R-:W-:Y:S01]  /*1b570*/  FFMA.FTZ R36, R143, R133.reuse, -R132.reuse ;  /* 0x000000858f247223 */ /* 0x180fe20000010884 */
[-CC-:B------:R-:W-:Y:S01]  /*1b580*/  FFMA.FTZ R37, R142, R133.reuse, -R132.reuse ;  /* 0x000000858e257223 */ /* 0x180fe20000010884 */
[----:B------:R-:W2:Y:S03]  /*1b590*/  LDSM.16.MT88.4 R32, [R224+0x13000] ;  /* 0x01300000e020783b */ /* 0x000ea60000004200 */
[C---:B------:R-:W-:Y:S01]  /*1b5a0*/  HMMA.16816.F32 R128, R28.reuse, R24, R128 ;  /* 0x000000181c80723c */ /* 0x040fe20000001880 */
[-C--:B------:R-:W-:Y:S01]  /*1b5b0*/  FFMA.FTZ R38, R139, R133.reuse, -R132 ;  /* 0x000000858b267223 */ /* 0x080fe20000010884 */
[----:B------:R-:W-:Y:S01]  /*1b5c0*/  FFMA.FTZ R39, R138, R133, -R135 ;  /* 0x000000858a277223 */ /* 0x000fe20000010887 */
[----:B------:R-:W4:Y:S03]  /*1b5d0*/  MUFU.EX2 R36, R36 ;  /* 0x0000002400247308 */ /* 0x000f260000000800 */
[C---:B------:R-:W-:Y:S01]  /*1b5e0*/  HMMA.16816.F32 R124, R28.reuse, R26, R124 ;  /* 0x0000001a1c7c723c */ /* 0x040fe2000000187c */
[----:B------:R-:W-:Y:S04]  /*1b5f0*/  LDSM.16.MT88.4 R24, [R225+0xf800] ;  /* 0x00f80000e118783b */ /* 0x000fe80000004200 */
[----:B------:R-:W5:Y:S01]  /*1b600*/  MUFU.EX2 R37, R37 ;  /* 0x0000002500257308 */ /* 0x000f620000000800 */
[C---:B-1----:R-:W-:Y:S06]  /*1b610*/  HMMA.16816.F32 R80, R28.reuse, R4, R80 ;  /* 0x000000041c50723c */ /* 0x042fec0000001850 */
[----:B------:R-:W-:Y:S01]  /*1b620*/  HMMA.16816.F32 R76, R28, R6, R76 ;  /* 0x000000061c4c723c */ /* 0x000fe2000000184c */
[----:B------:R-:W1:Y:S01]  /*1b630*/  MUFU.EX2 R38, R38 ;  /* 0x0000002600267308 */ /* 0x000e620000000800 */
[----:B----4-:R-:W-:-:S04]  /*1b640*/  FADD.FTZ R154, R36, R154 ;  /* 0x0000009a249a7221 */ /* 0x010fc80000010000 */
[C---:B------:R-:W-:Y:S01]  /*1b650*/  HMMA.16816.F32 R104, R28.reuse, R20, R104 ;  /* 0x000000141c68723c */ /* 0x040fe20000001868 */
[----:B------:R-:W-:Y:S02]  /*1b660*/  F2FP.F16.F32.PACK_AB R6, R134, R136 ;  /* 0x000000888606723e */ /* 0x000fe400000000ff */
[----:B------:R-:W4:Y:S01]  /*1b670*/  MUFU.EX2 R39, R39 ;  /* 0x0000002700277308 */ /* 0x000f220000000800 */
[C---:B-----5:R-:W-:Y:S01]  /*1b680*/  F2FP.F16.F32.PACK_AB R5, R37.reuse, R36 ;  /* 0x000000242505723e */ /* 0x060fe200000000ff */
[----:B------:R-:W-:Y:S01]  /*1b690*/  FADD.FTZ R154, R37, R154 ;  /* 0x0000009a259a7221 */ /* 0x000fe20000010000 */
[----:B------:R-:W-:Y:S01]  /*1b6a0*/  HMMA.16816.F32 R100, R28, R22, R100 ;  /* 0x000000161c64723c */ /* 0x000fe20000001864 */
[----:B------:R-:W5:Y:S01]  /*1b6b0*/  LDSM.16.MT88.4 R20, [R224+0xf800] ;  /* 0x00f80000e014783b */ /* 0x000f620000004200 */
[----:B-1----:R-:W-:-:S04]  /*1b6c0*/  F2FP.F16.F32.PACK_AB R7, R252, R38 ;  /* 0x00000026fc07723e */ /* 0x002fc800000000ff */
[----:B---3--:R-:W-:Y:S01]  /*1b6d0*/  HMMA.16816.F32 R88, R28, R12, R88 ;  /* 0x0000000c1c58723c */ /* 0x008fe20000001858 */
[----:B------:R-:W-:-:S04]  /*1b6e0*/  FADD.FTZ R154, R38, R154 ;  /* 0x0000009a269a7221 */ /* 0x000fc80000010000 */
[----:B------:R-:W-:Y:S01]  /*1b6f0*/  FADD.FTZ R252, R252, R154 ;  /* 0x0000009afcfc7221 */ /* 0x000fe20000010000 */
[----:B------:R-:W-:Y:S01]  /*1b700*/  HMMA.16816.F32 R84, R28, R14, R84 ;  /* 0x0000000e1c54723c */ /* 0x000fe20000001854 */
[----:B----4-:R-:W-:Y:S01]  /*1b710*/  F2FP.F16.F32.PACK_AB R4, R137, R39 ;  /* 0x000000278904723e */ /* 0x010fe200000000ff */
[----:B------:R-:W1:Y:S01]  /*1b720*/  LDSM.16.MT88.4 R12, [R226+0xf800] ;  /* 0x00f80000e20c783b */ /* 0x000e620000004200 */
[----:B------:R-:W-:-:S03]  /*1b730*/  FADD.FTZ R151, R39, R151 ;  /* 0x0000009727977221 */ /* 0x000fc60000010000 */
[----:B--2---:R-:W-:Y:S01]  /*1b740*/  HMMA.16816.F32 R72, R28, R32, R72 ;  /* 0x000000201c48723c */ /* 0x004fe20000001848 */
[----:B------:R-:W-:-:S04]  /*1b750*/  FADD.FTZ R151, R137, R151 ;  /* 0x0000009789977221 */ /* 0x000fc80000010000 */
[----:B------:R-:W-:Y:S01]  /*1b760*/  FADD.FTZ R151, R136, R151 ;  /* 0x0000009788977221 */ /* 0x000fe20000010000 */
[----:B------:R-:W-:Y:S03]  /*1b770*/  HMMA.16816.F32 R128, R4, R16, R128 ;  /* 0x000000100480723c */ /* 0x000fe60000001880 */
[----:B------:R-:W-:-:S03]  /*1b780*/  FADD.FTZ R196, R134, R151 ;  /* 0x0000009786c47221 */ /* 0x000fc60000010000 */
[----:B------:R-:W-:Y:S01]  /*1b790*/  HMMA.16816.F32 R124, R4, R18, R124 ;  /* 0x00000012047c723c */ /* 0x000fe2000000187c */
[----:B------:R-:W2:Y:S04]  /*1b7a0*/  LDSM.16.MT88.4 R16, [R228+0x13800] ;  /* 0x01380000e410783b */ /* 0x000ea80000004200 */
[----:B------:R-:W-:Y:S01]  /*1b7b0*/  STL [R1], R196 ;  /* 0x000000c401007387 */ /* 0x000fe20000100800 */
[----:B------:R-:W-:Y:S06]  /*1b7c0*/  HMMA.16816.F32 R68, R28, R34, R68 ;  /* 0x000000221c44723c */ /* 0x000fec0000001844 */
[C---:B-----5:R-:W-:Y:S06]  /*1b7d0*/  HMMA.16816.F32 R104, R4.reuse, R20, R104 ;  /* 0x000000140468723c */ /* 0x060fec0000001868 */
        /* <DEDUP_REMOVED lines=26> */
[----:B------:R-:W-:-:S05]  /*1b980*/  VIADD R13, R3, 0x80 ;  /* 0x00000080030d7836 */ /* 0x000fca0000000000 */
[----:B------:R-:W-:Y:S02]  /*1b990*/  IABS R6, R13 ;  /* 0x0000000d00067213 */ /* 0x000fe40000000000 */
[-C--:B--2---:R-:W-:Y:S02]  /*1b9a0*/  IABS R7, R12.reuse ;  /* 0x0000000c00077213 */ /* 0x084fe40000000000 */
[-C--:B------:R-:W-:Y:S02]  /*1b9b0*/  IABS R5, R12.reuse ;  /* 0x0000000c00057213 */ /* 0x080fe40000000000 */
[----:B------:R-:W1:Y:S01]  /*1b9c0*/  I2F.RP R14, R7 ;  /* 0x00000007000e7306 */ /* 0x000e620000209400 */
[-C--:B------:R-:W-:Y:S02]  /*1b9d0*/  LOP3.LUT R3, R3, R12.reuse, RZ, 0x3c, !PT ;  /* 0x0000000c03037212 */ /* 0x080fe400078e3cff */
[----:B------:R-:W-:Y:S01]  /*1b9e0*/  IMAD.MOV R5, RZ, RZ, -R5 ;  /* 0x000000ffff057224 */ /* 0x000fe200078e0a05 */
[----:B------:R-:W-:-:S02]  /*1b9f0*/  LOP3.LUT R13, R13, R12, RZ, 0x3c, !PT ;  /* 0x0000000c0d0d7212 */ /* 0x000fc400078e3cff */
[----:B------:R-:W-:Y:S02]  /*1ba00*/  ISETP.GE.AND P1, PT, R3, RZ, PT ;  /* 0x000000ff0300720c */ /* 0x000fe40003f26270 */
[----:B------:R-:W-:Y:S02]  /*1ba10*/  ISETP.GE.AND P3, PT, R13, RZ, PT ;  /* 0x000000ff0d00720c */ /* 0x000fe40003f66270 */
[----:B------:R-:W-:Y:S01]  /*1ba20*/  LOP3.LUT R3, RZ, R12, RZ, 0x33, !PT ;  /* 0x0000000cff037212 */ /* 0x000fe200078e33ff */
[----:B-1----:R-:W1:Y:S02]  /*1ba30*/  MUFU.RCP R14, R14 ;  /* 0x0000000e000e7308 */ /* 0x002e640000001000 */
[----:B-1----:R-:W-:-:S06]  /*1ba40*/  VIADD R14, R14, 0xffffffe ;  /* 0x0ffffffe0e0e7836 */ /* 0x002fcc0000000000 */
[----:B------:R-:W1:Y:S02]  /*1ba50*/  F2I.FTZ.U32.TRUNC.NTZ R15, R14 ;  /* 0x0000000e000f7305 */ /* 0x000e64000021f000 */
[----:B-1----:R-:W-:Y:S01]  /*1ba60*/  IMAD.MOV R9, RZ, RZ, -R15 ;  /* 0x000000ffff097224 */ /* 0x002fe200078e0a0f */
[----:B------:R-:W-:-:S03]  /*1ba70*/  MOV R14, RZ ;  /* 0x000000ff000e7202 */ /* 0x000fc60000000f00 */
[----:B------:R-:W-:-:S04]  /*1ba80*/  IMAD R9, R9, R7, RZ ;  /* 0x0000000709097224 */ /* 0x000fc800078e02ff */
[----:B------:R-:W-:-:S06]  /*1ba90*/  IMAD.HI.U32 R9, R15, R9, R14 ;  /* 0x000000090f097227 */ /* 0x000fcc00078e000e */
[----:B------:R-:W-:-:S04]  /*1baa0*/  IMAD.HI.U32 R8, R9, R4, RZ ;  /* 0x0000000409087227 */ /* 0x000fc800078e00ff */
[----:B------:R-:W-:Y:S02]  /*1bab0*/  IMAD R4, R8, R5, R4 ;  /* 0x0000000508047224 */ /* 0x000fe400078e0204 */
[----:B------:R-:W-:-:S03]  /*1bac0*/  IMAD.HI.U32 R9, R9, R6, RZ ;  /* 0x0000000609097227 */ /* 0x000fc600078e00ff */
[----:B------:R-:W-:Y:S01]  /*1bad0*/  ISETP.GT.U32.AND P2, PT, R7, R4, PT ;  /* 0x000000040700720c */ /* 0x000fe20003f44070 */
[----:B------:R-:W-:-:S05]  /*1bae0*/  IMAD R5, R9, R5, R6 ;  /* 0x0000000509057224 */ /* 0x000fca00078e0206 */
[----:B------:R-:W-:-:S07]  /*1baf0*/  ISETP.GT.U32.AND P4, PT, R7, R5, PT ;  /* 0x000000050700720c */ /* 0x000fce0003f84070 */
[-C--:B------:R-:W-:Y:S02]  /*1bb00*/  @!P2 IADD3 R4, R4, -R7.reuse, RZ ;  /* 0x800000070404a210 */ /* 0x080fe40007ffe0ff */
[----:B------:R-:W-:Y:S02]  /*1bb10*/  @!P2 IADD3 R8, R8, 0x1, RZ ;  /* 0x000000010808a810 */ /* 0x000fe40007ffe0ff */
[----:B------:R-:W-:Y:S02]  /*1bb20*/  ISETP.GE.U32.AND P5, PT, R4, R7, PT ;  /* 0x000000070400720c */ /* 0x000fe40003fa6070 */
[----:B------:R-:W-:Y:S01]  /*1bb30*/  @!P4 IMAD.IADD R5, R5, 0x1, -R7 ;  /* 0x000000010505c824 */ /* 0x000fe200078e0a07 */
[----:B------:R-:W-:Y:S01]  /*1bb40*/  ISETP.NE.AND P2, PT, R12, RZ, PT ;  /* 0x000000ff0c00720c */ /* 0x000fe20003f45270 */
[----:B------:R-:W-:-:S03]  /*1bb50*/  @!P4 VIADD R9, R9, 0x1 ;  /* 0x000000010909c836 */ /* 0x000fc60000000000 */
[----:B------:R-:W-:-:S06]  /*1bb60*/  ISETP.GE.U32.AND P6, PT, R5, R7, PT ;  /* 0x000000070500720c */ /* 0x000fcc0003fc6070 */
[----:B------:R-:W-:-:S04]  /*1bb70*/  @P5 IADD3 R8, R8, 0x1, RZ ;  /* 0x0000000108085810 */ /* 0x000fc80007ffe0ff */
[----:B------:R-:W-:-:S03]  /*1bb80*/  MOV R6, R8 ;  /* 0x0000000800067202 */ /* 0x000fc60000000f00 */
[----:B------:R-:W-:Y:S02]  /*1bb90*/  @P6 VIADD R9, R9, 0x1 ;  /* 0x0000000109096836 */ /* 0x000fe40000000000 */
[----:B------:R-:W-:-:S03]  /*1bba0*/  @!P1 IMAD.MOV R6, RZ, RZ, -R6 ;  /* 0x000000ffff069224 */ /* 0x000fc600078e0a06 */
[----:B------:R-:W-:Y:S02]  /*1bbb0*/  @!P3 IADD3 R9, -R9, RZ, RZ ;  /* 0x000000ff0909b210 */ /* 0x000fe40007ffe1ff */
[C---:B------:R-:W-:Y:S02]  /*1bbc0*/  SEL R6, R3.reuse, R6, !P2 ;  /* 0x0000000603067207 */ /* 0x040fe40005000000 */
[----:B------:R-:W-:Y:S02]  /*1bbd0*/  SEL R3, R3, R9, !P2 ;  /* 0x0000000903037207 */ /* 0x000fe40005000000 */
[----:B------:R-:W2:Y:S01]  /*1bbe0*/  LD.E.64 R8, desc[UR6][R10.64+0x40] ;  /* 0x000040060a087980 */ /* 0x000ea2000c101b00 */
[----:B------:R-:W-:-:S04]  /*1bbf0*/  IMAD.WIDE R4, R6, 0x4, R248 ;  /* 0x0000000406047825 */ /* 0x000fc800078e02f8 */
[C---:B------:R-:W-:Y:S02]  /*1bc00*/  IMAD.WIDE R14, R3.reuse, 0x4, R248 ;  /* 0x00000004030e7825 */ /* 0x040fe400078e02f8 */
[----:B------:R-:W3:Y:S04]  /*1bc10*/  LD.E R4, desc[UR6][R4.64] ;  /* 0x0000000604047980 */ /* 0x000ee8000c101900 */
[----:B------:R-:W4:Y:S04]  /*1bc20*/  LD.E.64 R10, desc[UR6][R10.64+0x28] ;  /* 0x000028060a0a7980 */ /* 0x000f28000c101b00 */
[----:B------:R-:W3:Y:S01]  /*1bc30*/  LD.E R5, desc[UR6][R14.64] ;  /* 0x000000060e057980 */ /* 0x000ee2000c101900 */
[----:B------:R-:W-:-:S04]  /*1bc40*/  IMAD.IADD R3, R3, 0x1, -R6 ;  /* 0x0000000103037824 */ /* 0x000fc800078e0a06 */
[----:B------:R-:W-:-:S05]  /*1bc50*/  IMAD R12, R12, R3, -0x80 ;  /* 0xffffff800c0c7424 */ /* 0x000fca00078e0203 */
[----:B------:R-:W-:Y:S01]  /*1bc60*/  SHF.R.S32.HI R6, RZ, 0x1f, R12 ;  /* 0x0000001fff067819 */ /* 0x000fe2000001140c */
[-C--:B--2---:R-:W-:Y:S02]  /*1bc70*/  IMAD R3, R9, R12.reuse, RZ ;  /* 0x0000000c09037224 */ /* 0x084fe400078e02ff */
[----:B------:R-:W-:-:S04]  /*1bc80*/  IMAD.WIDE.U32 R12, R8, R12, RZ ;  /* 0x0000000c080c7225 */ /* 0x000fc800078e00ff */
[----:B------:R-:W-:-:S04]  /*1bc90*/  IMAD R6, R8, R6, R3 ;  /* 0x0000000608067224 */ /* 0x000fc800078e0203 */
[----:B------:R-:W-:Y:S01]  /*1bca0*/  IMAD.IADD R7, R13, 0x1, R6 ;  /* 0x000000010d077824 */ /* 0x000fe200078e0206 */
[----:B------:R-:W-:Y:S02]  /*1bcb0*/  MOV R6, R12 ;  /* 0x0000000c00067202 */ /* 0x000fe40000000f00 */
[----:B---3--:R-:W-:-:S04]  /*1bcc0*/  IADD3 R4, -R5, R4, RZ ;  /* 0x0000000405047210 */ /* 0x008fc80007ffe1ff */
[----:B------:R-:W-:Y:S01]  /*1bcd0*/  SHF.R.S32.HI R5, RZ, 0x1f, R4 ;  /* 0x0000001fff057819 */ /* 0x000fe20000011404 */
[----:B----4-:R-:W-:-:S04]  /*1bce0*/  IMAD R3, R11, R4, RZ ;  /* 0x000000040b037224 */ /* 0x010fc800078e02ff */
[----:B------:R-:W-:Y:S02]  /*1bcf0*/  IMAD R3, R10, R5, R3 ;  /* 0x000000050a037224 */ /* 0x000fe400078e0203 */
[----:B------:R-:W-:-:S04]  /*1bd00*/  IMAD.WIDE.U32 R4, R4, R10, R6 ;  /* 0x0000000a04047225 */ /* 0x000fc800078e0006 */
[----:B------:R-:W-:Y:S01]  /*1bd10*/  IMAD.IADD R5, R5, 0x1, R3 ;  /* 0x0000000105057824 */ /* 0x000fe200078e0203 */
[----:B------:R-:W-:Y:S05]  /*1bd20*/  BRA `(.L_x_1450) ;  /* 0x00000000000c7947 */ /* 0x000fea0003800000 */
.L_x_1449:
[----:B------:R-:W2:Y:S02]  /*1bd30*/  LD.E R4, desc[UR6][R10.64+0x40] ;  /* 0x000040060a047980 */ /* 0x000ea4000c101900 */
[----:B--2---:R-:W-:-:S04]  /*1bd40*/  LEA R4, -R4, RZ, 0x7 ;  /* 0x000000ff04047211 */ /* 0x004fc800078e39ff */
[----:B------:R-:W-:Y:S02]  /*1bd50*/  SHF.R.S32.HI R5, RZ, 0x1f, R4 ;  /* 0x0000001fff057819 */ /* 0x000fe40000011404 */
.L_x_1450:
[----:B------:R-:W-:Y:S05]  /*1bd60*/  BSYNC B0 ;  /* 0x0000000000007941 */ /* 0x000fea0003800000 */
.L_x_1448:
[C---:B------:R-:W-:Y:S01]  /*1bd70*/  LOP3.LUT P4, RZ, R251.reuse, 0x1, RZ, 0xc0, !PT ;  /* 0x00000001fbff7812 */ /* 0x040fe2000788c0ff */
[----:B------:R-:W1:Y:S01]  /*1bd80*/  LDC.64 R192, c[0x0][0x198] ;  /* 0x00006600ffc07b82 */ /* 0x000e620000000a00 */
[----:B------:R-:W-:Y:S01]  /*1bd90*/  LOP3.LUT P1, RZ, R251, 0x2, RZ, 0xc0, !PT ;  /* 0x00000002fbff7812 */ /* 0x000fe2000782c0ff */
[----:B------:R-:W-:Y:S01]  /*1bda0*/  ULDC.64 UR4, c[0x0][0x208] ;  /* 0x0000820000047ab9 */ /* 0x000fe20000000a00 */
[C---:B------:R-:W-:Y:S02]  /*1bdb0*/  LEA R194, P3, R4.reuse, R141, 0x1 ;  /* 0x0000008d04c27211 */ /* 0x040fe400078608ff */
[CC--:B------:R-:W-:Y:S02]  /*1bdc0*/  IADD3 R3, P2, R4.reuse, R235.reuse, RZ ;  /* 0x000000eb04037210 */ /* 0x0c0fe40007f5e0ff */
        /* <DEDUP_REMOVED lines=10> */
[CC--:B------:R-:W-:Y:S01]  /*1be70*/  @P4 LEA.HI.X R23, R3.reuse, R140.reuse, R5, 0x1, P5 ;  /* 0x0000008c03174211 */ /* 0x0c0fe200028f0c05 */
        /* <DEDUP_REMOVED lines=23> */
[-C--:B------:R-:W-:Y:S01]  /*1bff0*/  @P1 LEA.HI.X R11, R3, R140.reuse, R5, 0x1, P2 ;  /* 0x0000008c030b1211 */ /* 0x080fe200010f0c05 */
[--C-:B------:R-:W-:Y:S01]  /*1c000*/  IMAD.X R5, R5, 0x1, R236.reuse, P3 ;  /* 0x0000000105057824 */ /* 0x100fe200018e06ec */
        /* <DEDUP_REMOVED lines=13> */
[C---:B------:R-:W-:Y:S01]  /*1c0e0*/  @P1 LEA R24, P2, R3.reuse, R141, 0x1 ;  /* 0x0000008d03181211 */ /* 0x040fe200078408ff */
[----:B------:R-:W-:Y:S01]  /*1c0f0*/  @!PT LDS RZ, [RZ] ;  /* 0x00000000fffff984 */ /* 0x000fe20000000800 */
[----:B------:R-:W-:Y:S01]  /*1c100*/  @!PT LDS RZ, [RZ] ;  /* 0x00000000fffff984 */ /* 0x000fe20000000800 */
[----:B------:R-:W-:Y:S01]  /*1c110*/  @!PT LDS RZ, [RZ] ;  /* 0x00000000fffff984 */ /* 0x000fe20000000800 */
[----:B------:R-:W-:Y:S01]  /*1c120*/  @P4 LDGSTS.E.BYPASS.LTC128B.128 [R247+0xd000], desc[UR6][R20.64] ;  /* 0x0d00000014f74fae */ /* 0x000fe2000b901d46 */
[CC--:B--2---:R-:W-:Y:S02]  /*1c130*/  IADD3 R6, P3, R3.reuse, R235.reuse, RZ ;  /* 0x000000eb03067210 */ /* 0x0c4fe40007f7e0ff */
        /* <DEDUP_REMOVED lines=10> */
[CC--:B------:R-:W-:Y:S01]  /*1c1e0*/  @P1 LEA R28, P3, R6.reuse, R141.reuse, 0x1 ;  /* 0x0000008d061c1211 */ /* 0x0c0fe200078608ff */
[----:B------:R-:W-:Y:S01]  /*1c1f0*/  @!P1 STS.128 [R247+0x11000], RZ ;  /* 0x011000fff7009388 */ /* 0x000fe20000000c00 */
[-CC-:B------:R-:W-:Y:S01]  /*1c200*/  @P4 LEA.HI.X R33, R6, R140.reuse, R5.reuse, 0x1, P5 ;  /* 0x0000008c06214211 */ /* 0x180fe200028f0c05 */
        /* <DEDUP_REMOVED lines=56> */
[----:B-1----:R-:W4:Y:S01]  /*1c590*/  LD.E R3, desc[UR4][R192.64+0x18c] ;  /* 0x00018c04c0037980 */ /* 0x002f22000c101900 */
[----:B------:R-:W-:Y:S01]  /*1c5a0*/  ISETP.GE.AND P2, PT, R48, 0x3, PT ;  /* 0x000000033000780c */ /* 0x000fe20003f46270 */
[----:B------:R-:W-:Y:S02]  /*1c5b0*/  BSSY B1, `(.L_x_1451) ;  /* 0x00002ba000017945 */ /* 0x000fe40003800000 */
[----:B------:R-:W-:Y:S04]  /*1c5c0*/  LDSM.16.M88.4 R56, [R234] ;  /* 0x00000000ea38783b */ /* 0x000fe80000000200 */
[----:B--2---:R-:W1:Y:S04]  /*1c5d0*/  LDSM.16.M88.4 R16, [R233+0x4000] ;  /* 0x00400000e910783b */ /* 0x004e680000000200 */
[----:B------:R-:W2:Y:S04]  /*1c5e0*/  LDSM.16.M88.4 R40, [R233+0x4800] ;  /* 0x00480000e928783b */ /* 0x000ea80000000200 */
[----:B------:R-:W5:Y:S04]  /*1c5f0*/  LDSM.16.M88.4 R160, [R233+0x5000] ;  /* 0x00500000e9a0783b */ /* 0x000f680000000200 */
[----:B------:R-:W5:Y:S04]  /*1c600*/  LDSM.16.M88.4 R152, [R233+0x5800] ;  /* 0x00580000e998783b */ /* 0x000f680000000200 */
[----:B------:R-:W5:Y:S04]  /*1c610*/  LDSM.16.M88.4 R144, [R233+0x6000] ;  /* 0x00600000e990783b */ /* 0x000f680000000200 */
[----:B------:R-:W5:Y:S04]  /*1c620*/  LDSM.16.M88.4 R136, [R233+0x6800] ;  /* 0x00680000e988783b */ /* 0x000f680000000200 */
[----:B------:R-:W5:Y:S04]  /*1c630*/  LDSM.16.M88.4 R64, [R233+0x7000] ;  /* 0x00700000e940783b */ /* 0x000f680000000200 */
[----:B---3--:R-:W3:Y:S04]  /*1c640*/  LDSM.16.M88.4 R32, [R233+0x7800] ;  /* 0x00780000e920783b */ /* 0x008ee80000000200 */
[----:B------:R-:W-:Y:S04]  /*1c650*/  LDSM.16.M88.4 R36, [R232] ;  /* 0x00000000e824783b */ /* 0x000fe80000000200 */
[----:B------:R-:W3:Y:S04]  /*1c660*/  LDSM.16.M88.4 R180, [R231] ;  /* 0x00000000e7b4783b */ /* 0x000ee80000000200 */
[----:B------:R-:W3:Y:S01]  /*1c670*/  LDSM.16.M88.4 R172, [R223] ;  /* 0x00000000dfac783b */ /* 0x000ee20000000200 */
[C---:B-1----:R-:W-:Y:S03]  /*1c680*/  HMMA.16816.F32 R4, R56.reuse, R16, RZ ;  /* 0x000000103804723c */ /* 0x042fe600000018ff */
[----:B------:R-:W1:Y:S03]  /*1c690*/  LDSM.16.M88.4 R20, [R222] ;  /* 0x00000000de14783b */ /* 0x000e660000000200 */
[C---:B------:R-:W-:Y:S01]  /*1c6a0*/  HMMA.16816.F32 R16, R56.reuse, R18, RZ ;  /* 0x000000123810723c */ /* 0x040fe200000018ff */
[----:B------:R-:W1:Y:S04]  /*1c6b0*/  LDSM.16.M88.4 R8, [R221] ;  /* 0x00000000dd08783b */ /* 0x000e680000000200 */
[----:B------:R-:W-:Y:S01]  /*1c6c0*/  LDSM.16.M88.4 R24, [R230] ;  /* 0x00000000e618783b */ /* 0x000fe20000000200 */
[C---:B--2---:R-:W-:Y:S03]  /*1c6d0*/  HMMA.16816.F32 R28, R56.reuse, R40, RZ ;  /* 0x00000028381c723c */ /* 0x044fe600000018ff */
[----:B------:R-:W2:Y:S03]  /*1c6e0*/  LDSM.16.M88.4 R12, [R227+0x4000] ;  /* 0x00400000e30c783b */ /* 0x000ea60000000200 */
[C---:B------:R-:W-:Y:S01]  /*1c6f0*/  HMMA.16816.F32 R40, R56.reuse, R42, RZ ;  /* 0x0000002a3828723c */ /* 0x040fe200000018ff */
[----:B------:R-:W2:Y:S04]  /*1c700*/  LDSM.16.M88.4 R52, [R218] ;  /* 0x00000000da34783b */ /* 0x000ea80000000200 */
[----:B------:R-:W2:Y:S01]  /*1c710*/  LDSM.16.M88.4 R176, [R220] ;  /* 0x00000000dcb0783b */ /* 0x000ea20000000200 */
[C---:B-----5:R-:W-:Y:S03]  /*1c720*/  HMMA.16816.F32 R164, R56.reuse, R160, RZ ;  /* 0x000000a038a4723c */ /* 0x060fe600000018ff */
[----:B------:R-:W5:Y:S03]  /*1c730*/  LDSM.16.M88.4 R168, [R219] ;  /* 0x00000000dba8783b */ /* 0x000f660000000200 */
[C---:B------:R-:W-:Y:S01]  /*1c740*/  HMMA.16816.F32 R156, R56.reuse, R152, RZ ;  /* 0x00000098389c723c */ /* 0x040fe200000018ff */
[----:B------:R-:W5:Y:S04]  /*1c750*/  LDSM.16.M88.4 R44, [R217] ;  /* 0x00000000d92c783b */ /* 0x000f680000000200 */
        /* <DEDUP_REMOVED lines=9> */
[C---:B------:R-:W-:Y:S06]  /*1c7f0*/  HMMA.16816.F32 R136, R56.reuse, R138, RZ ;  /* 0x0000008a3888723c */ /* 0x040fec00000018ff */
[C---:B------:R-:W-:Y:S06]  /*1c800*/  HMMA.16816.F32 R64, R56.reuse, R66, RZ ;  /* 0x000000423840723c */ /* 0x040fec00000018ff */
[C---:B---3--:R-:W-:Y:S06]  /*1c810*/  HMMA.16816.F32 R60, R56.reuse, R32, RZ ;  /* 0x00000020383c723c */ /* 0x048fec00000018ff */
[----:B------:R-:W-:Y:S01]  /*1c820*/  HMMA.16816.F32 R56, R56, R34, RZ ;  /* 0x000000223838723c */ /* 0x000fe200000018ff */
[----:B------:R-:W3:Y:S05]  /*1c830*/  LDSM.16.M88.4 R32, [R227+0x4800] ;  /* 0x00480000e320783b */ /* 0x000eea0000000200 */
[C---:B------:R-:W-:Y:S06]  /*1c840*/  HMMA.16816.F32 R4, R36.reuse, R180, R4 ;  /* 0x000000b42404723c */ /* 0x040fec0000001804 */
[C---:B------:R-:W-:Y:S01]  /*1c850*/  HMMA.16816.F32 R16, R36.reuse, R182, R16 ;  /* 0x000000b62410723c */ /* 0x040fe20000001810 */
[----:B------:R-:W-:Y:S05]  /*1c860*/  LDSM.16.M88.4 R180, [R229] ;  /* 0x00000000e5b4783b */ /* 0x000fea0000000200 */
[C---:B------:R-:W-:Y:S06]  /*1c870*/  HMMA.16816.F32 R28, R36.reuse, R172, R28 ;  /* 0x000000ac241c723c */ /* 0x040fec000000181c */
[C---:B------:R-:W-:Y:S01]  /*1c880*/  HMMA.16816.F32 R40, R36.reuse, R174, R40 ;  /* 0x000000ae2428723c */ /* 0x040fe20000001828 */
[----:B------:R-:W3:Y:S05]  /*1c890*/  LDSM.16.M88.4 R172, [R216] ;  /* 0x00000000d8ac783b */ /* 0x000eea0000000200 */
[C---:B-1----:R-:W-:Y:S06]  /*1c8a0*/  HMMA.16816.F32 R164, R36.reuse, R20, R164 ;  /* 0x0000001424a4723c */ /* 0x042fec00000018a4 */
[C---:B------:R-:W-:Y:S01]  /*1c8b0*/  HMMA.16816.F32 R160, R36.reuse, R22, R160 ;  /* 0x0000001624a0723c */ /* 0x040fe200000018a0 */
[----:B------:R-:W-:Y:S05]  /*1c8c0*/  LDSM.16.M88.4 R20, [R227+0x5800] ;  /* 0x00580000e314783b */ /* 0x000fea0000000200 */
[C---:B------:R-:W-:Y:S06]  /*1c8d0*/  HMMA.16816.F32 R156, R36.reuse, R8, R156 ;  /* 0x00000008249c723c */ /* 0x040fec000000189c */
[----:B------:R-:W-:Y:S01]  /*1c8e0*/  HMMA.16816.F32 R152, R36, R10, R152 ;  /* 0x0000000a2498723c */ /* 0x000fe20000001898 */
[----:B------:R-:W1:Y:S05]  /*1c8f0*/  LDSM.16.M88.4 R8, [R227+0x5000] ;  /* 0x00500000e308783b */ /* 0x000e6a0000000200 */
[C---:B--2---:R-:W-:Y:S06]  /*1c900*/  HMMA.16816.F32 R4, R24.reuse, R12, R4 ;  /* 0x0000000c1804723c */ /* 0x044fec0000001804 */
[----:B------:R-:W-:Y:S01]  /*1c910*/  HMMA.16816.F32 R16, R24, R14, R16 ;  /* 0x0000000e1810723c */ /* 0x000fe20000001810 */
[----:B------:R-:W-:Y:S05]  /*1c920*/  LDSM.16.M88.4 R12, [R233+0x8000] ;  /* 0x00800000e90c783b */ /* 0x000fea0000000200 */
[C---:B------:R-:W-:Y:S06]  /*1c930*/  HMMA.16816.F32 R132, R36.reuse, R52, R132 ;  /* 0x000000342484723c */ /* 0x040fec0000001884 */
[C---:B------:R-:W-:Y:S01]  /*1c940*/  HMMA.16816.F32 R64, R36.reuse, R54, R64 ;  /* 0x000000362440723c */ /* 0x040fe20000001840 */
[----:B------:R-:W2:Y:S05]  /*1c950*/  LDSM.16.M88.4 R52, [R234+0x2000] ;  /* 0x00200000ea34783b */ /* 0x000eaa0000000200 */
[C---:B------:R-:W-:Y:S06]  /*1c960*/  HMMA.16816.F32 R148, R36.reuse, R176, R148 ;  /* 0x000000b02494723c */ /* 0x040fec0000001894 */
[C---:B------:R-:W-:Y:S01]  /*1c970*/  HMMA.16816.F32 R144, R36.reuse, R178, R144 ;  /* 0x000000b22490723c */ /* 0x040fe20000001890 */
[----:B------:R-:W2:Y:S05]  /*1c980*/  LDSM.16.M88.4 R176, [R227+0x6000] ;  /* 0x00600000e3b0783b */ /* 0x000eaa0000000200 */
[C---:B-----5:R-:W-:Y:S06]  /*1c990*/  HMMA.16816.F32 R140, R36.reuse, R168, R140 ;  /* 0x000000a8248c723c */ /* 0x060fec000000188c */
[C---:B------:R-:W-:Y:S01]  /*1c9a0*/  HMMA.16816.F32 R136, R36.reuse, R170, R136 ;  /* 0x000000aa2488723c */ /* 0x040fe20000001888 */
[----:B------:R-:W5:Y:S05]  /*1c9b0*/  LDSM.16.M88.4 R168, [R227+0x6800] ;  /* 0x00680000e3a8783b */ /* 0x000f6a0000000200 */
[C---:B------:R-:W-:Y:S06]  /*1c9c0*/  HMMA.16816.F32 R60, R36.reuse, R44, R60 ;  /* 0x0000002c243c723c */ /* 0x040fec000000183c */
[----:B------:R-:W-:Y:S01]  /*1c9d0*/  HMMA.16816.F32 R56, R36, R46, R56 ;  /* 0x0000002e2438723c */ /* 0x000fe20000001838 */
[----:B------:R-:W4:Y:S04]  /*1c9e0*/  LDSM.16.M88.4 R44, [R227+0x7000] ;  /* 0x00700000e32c783b */ /* 0x000f280000000200 */
[----:B------:R-:W-:Y:S01]  /*1c9f0*/  LDSM.16.M88.4 R36, [R232+0x2000] ;  /* 0x00200000e824783b */ /* 0x000fe20000000200 */
[C---:B---3--:R-:W-:Y:S06]  /*1ca00*/  HMMA.16816.F32 R28, R24.reuse, R32, R28 ;  /* 0x00000020181c723c */ /* 0x048fec000000181c */
[----:B------:R-:W-:Y:S01]  /*1ca10*/  HMMA.16816.F32 R40, R24, R34, R40 ;  /* 0x000000221828723c */ /* 0x000fe20000001828 */
[----:B------:R-:W3:Y:S05]  /*1ca20*/  LDSM.16.M88.4 R32, [R227+0x7800] ;  /* 0x00780000e320783b */ /* 0x000eea0000000200 */
[C---:B------:R-:W-:Y:S06]  /*1ca30*/  HMMA.16816.F32 R4, R180.reuse, R172, R4 ;  /* 0x000000acb404723c */ /* 0x040fec0000001804 */
[----:B------:R-:W-:Y:S01]  /*1ca40*/  HMMA.16816.F32 R16, R180, R174, R16 ;  /* 0x000000aeb410723c */ /* 0x000fe20000001810 */
[----:B------:R-:W-:Y:S05]  /*1ca50*/  LDSM.16.M88.4 R172, [R216+0x1800] ;  /* 0x00180000d8ac783b */ /* 0x000fea0000000200 */
[C---:B-1----:R-:W-:Y:S06]  /*1ca60*/  HMMA.16816.F32 R164, R24.reuse, R8, R164 ;  /* 0x0000000818a4723c */ /* 0x042fec00000018a4 */
[C---:B------:R-:W-:Y:S01]  /*1ca70*/  HMMA.16816.F32 R160, R24.reuse, R10, R160 ;  /* 0x0000000a18a0723c */ /* 0x040fe200000018a0 */
[----:B------:R-:W1:Y:S05]  /*1ca80*/  LDSM.16.M88.4 R8, [R216+0x800] ;  /* 0x00080000d808783b */ /* 0x000e6a0000000200 */
[C---:B------:R-:W-:Y:S06]  /*1ca90*/  HMMA.16816.F32 R156, R24.reuse, R20, R156 ;  /* 0x00000014189c723c */ /* 0x040fec000000189c */
[----:B------:R-:W-:Y:S01]  /*1caa0*/  HMMA.16816.F32 R152, R24, R22, R152 ;  /* 0x000000161898723c */ /* 0x000fe20000001898 */
[----:B------:R-:W1:Y:S05]  /*1cab0*/  LDSM.16.M88.4 R20, [R215] ;  /* 0x00000000d714783b */ /* 0x000e6a0000000200 */
[C---:B--2---:R-:W-:Y:S06]  /*1cac0*/  HMMA.16816.F32 R4, R52.reuse, R12, R4 ;  /* 0x0000000c3404723c */ /* 0x044fec0000001804 */
[----:B------:R-:W-:Y:S01]  /*1cad0*/  HMMA.16816.F32 R16, R52, R14, R16 ;  /* 0x0000000e3410723c */ /* 0x000fe20000001810 */
[----:B------:R-:W-:Y:S05]  /*1cae0*/  LDSM.16.M88.4 R12, [R229+0x2000] ;  /* 0x00200000e50c783b */ /* 0x000fea0000000200 */
[C---:B------:R-:W-:Y:S06]  /*1caf0*/  HMMA.16816.F32 R148, R24.reuse, R176, R148 ;  /* 0x000000b01894723c */ /* 0x040fec0000001894 */
[C---:B------:R-:W-:Y:S01]  /*1cb00*/  HMMA.16816.F32 R144, R24.reuse, R178, R144 ;  /* 0x000000b21890723c */ /* 0x040fe20000001890 */
[----:B------:R-:W2:Y:S05]  /*1cb10*/  LDSM.16.M88.4 R176, [R216+0x1000] ;  /* 0x00100000d8b0783b */ /* 0x000eaa0000000200 */
[C---:B-----5:R-:W-:Y:S06]  /*1cb20*/  HMMA.16816.F32 R140, R24.reuse, R168, R140 ;  /* 0x000000a8188c723c */ /* 0x060fec000000188c */
[C---:B------:R-:W-:Y:S01]  /*1cb30*/  HMMA.16816.F32 R136, R24.reuse, R170, R136 ;  /* 0x000000aa1888723c */ /* 0x040fe20000001888 */
[----:B------:R-:W-:Y:S05]  /*1cb40*/  LDSM.16.M88.4 R168, [R216+0x2000] ;  /* 0x00200000d8a8783b */ /* 0x000fea0000000200 */
[C---:B----4-:R-:W-:Y:S06]  /*1cb50*/  HMMA.16816.F32 R132, R24.reuse, R44, R132 ;  /* 0x0000002c1884723c */ /* 0x050fec0000001884 */
[C---:B------:R-:W-:Y:S01]  /*1cb60*/  HMMA.16816.F32 R64, R24.reuse, R46, R64 ;  /* 0x0000002e1840723c */ /* 0x040fe20000001840 */
[----:B------:R-:W-:Y:S05]  /*1cb70*/  LDSM.16.M88.4 R44, [R233+0x9000] ;  /* 0x00900000e92c783b */ /* 0x000fea0000000200 */
[C---:B---3--:R-:W-:Y:S06]  /*1cb80*/  HMMA.16816.F32 R60, R24.reuse, R32, R60 ;  /* 0x00000020183c723c */ /* 0x048fec000000183c */
[----:B------:R-:W-:Y:S01]  /*1cb90*/  HMMA.16816.F32 R56, R24, R34, R56 ;  /* 0x000000221838723c */ /* 0x000fe20000001838 */
[----:B------:R-:W3:Y:S04]  /*1cba0*/  LDSM.16.M88.4 R24, [R230+0x2000] ;  /* 0x00200000e618783b */ /* 0x000ee80000000200 */
[----:B------:R-:W4:Y:S01]  /*1cbb0*/  LDSM.16.M88.4 R32, [R214] ;  /* 0x00000000d620783b */ /* 0x000f220000000200 */
[----:B-1----:R-:W-:Y:S06]  /*1cbc0*/  HMMA.16816.F32 R28, R180, R8, R28 ;  /* 0x00000008b41c723c */ /* 0x002fec000000181c */
[C---:B------:R-:W-:Y:S06]  /*1cbd0*/  HMMA.16816.F32 R4, R36.reuse, R20, R4 ;  /* 0x000000142404723c */ /* 0x040fec0000001804 */
[----:B------:R-:W-:Y:S01]  /*1cbe0*/  HMMA.16816.F32 R16, R36, R22, R16 ;  /* 0x000000162410723c */ /* 0x000fe20000001810 */
[----:B------:R-:W-:Y:S05]  /*1cbf0*/  LDSM.16.M88.4 R20, [R227+0x8800] ;  /* 0x00880000e314783b */ /* 0x000fea0000000200 */
[----:B------:R-:W-:Y:S01]  /*1cc00*/  HMMA.16816.F32 R40, R180, R10, R40 ;  /* 0x0000000ab428723c */ /* 0x000fe20000001828 */
[----:B------:R-:W1:Y:S05]  /*1cc10*/  LDSM.16.M88.4 R8, [R216+0x4000] ;  /* 0x00400000d808783b */ /* 0x000e6a0000000200 */
[----:B------:R-:W-:Y:S06]  /*1cc20*/  HMMA.16816.F32 R28, R52, R188, R28 ;  /* 0x000000bc341c723c */ /* 0x000fec000000181c */
[----:B--2---:R-:W-:Y:S06]  /*1cc30*/  HMMA.16816.F32 R164, R180, R176, R164 ;  /* 0x000000b0b4a4723c */ /* 0x004fec00000018a4 */
[C---:B---3--:R-:W-:Y:S06]  /*1cc40*/  HMMA.16816.F32 R4, R24.reuse, R184, R4 ;  /* 0x000000b81804723c */ /* 0x048fec0000001804 */
[----:B------:R-:W-:Y:S06]  /*1cc50*/  HMMA.16816.F32 R16, R24, R186, R16 ;  /* 0x000000ba1810723c */ /* 0x000fec0000001810 */
[----:B------:R-:W-:Y:S01]  /*1cc60*/  HMMA.16816.F32 R160, R180, R178, R160 ;  /* 0x000000b2b4a0723c */ /* 0x000fe200000018a0 */
[----:B------:R-:W2:Y:S05]  /*1cc70*/  LDSM.16.M88.4 R176, [R213] ;  /* 0x00000000d5b0783b */ /* 0x000eaa0000000200 */
[----:B------:R-:W-:Y:S06]  /*1cc80*/  HMMA.16816.F32 R40, R52, R190, R40 ;  /* 0x000000be3428723c */ /* 0x000fec0000001828 */
[----:B----4-:R-:W-:Y:S06]  /*1cc90*/  HMMA.16816.F32 R28, R36, R32, R28 ;  /* 0x00000020241c723c */ /* 0x010fec000000181c */
[C---:B-1----:R-:W-:Y:S06]  /*1cca0*/  HMMA.16816.F32 R4, R12.reuse, R8, R4 ;  /* 0x000000080c04723c */ /* 0x042fec0000001804 */
[----:B------:R-:W-:Y:S01]  /*1ccb0*/  HMMA.16816.F32 R16, R12, R10, R16 ;  /* 0x0000000a0c10723c */ /* 0x000fe20000001810 */
[----:B------:R-:W-:Y:S05]  /*1ccc0*/  LDSM.16.M88.4 R8, [R227+0x9000] ;  /* 0x00900000e308783b */ /* 0x000fea0000000200 */
[----:B------:R-:W-:Y:S06]  /*1ccd0*/  HMMA.16816.F32 R164, R52, R44, R164 ;  /* 0x0000002c34a4723c */ /* 0x000fec00000018a4 */
[----:B------:R-:W-:Y:S01]  /*1cce0*/  HMMA.16816.F32 R40, R36, R34, R40 ;  /* 0x000000222428723c */ /* 0x000fe20000001828 */
[----:B------:R-:W1:Y:S05]  /*1ccf0*/  LDSM.16.M88.4 R32, [R233+0x9800] ;  /* 0x00980000e920783b */ /* 0x000e6a0000000200 */
[----:B------:R-:W-:Y:S01]  /*1cd00*/  HMMA.16816.F32 R160, R52, R46, R160 ;  /* 0x0000002e34a0723c */ /* 0x000fe200000018a0 */
[-C--:B------:R-:W-:Y:S01]  /*1cd10*/  FMUL.FTZ R4, R4, R3.reuse ;  /* 0x0000000304047220 */ /* 0x080fe20000410000 */
[-C--:B------:R-:W-:Y:S01]  /*1cd20*/  FMUL.FTZ R5, R5, R3.reuse ;  /* 0x0000000305057220 */ /* 0x080fe20000410000 */
[-C--:B------:R-:W-:Y:S01]  /*1cd30*/  FMUL.FTZ R6, R6, R3.reuse ;  /* 0x0000000306067220 */ /* 0x080fe20000410000 */
[----:B------:R-:W-:Y:S01]  /*1cd40*/  LDSM.16.M88.4 R44, [R216+0x2800] ;  /* 0x00280000d82c783b */ /* 0x000fe20000000200 */
[----:B------:R-:W-:Y:S01]  /*1cd50*/  MUFU.TANH R51, R4 ;  /* 0x0000000400337308 */ /* 0x000fe20000002400 */
[----:B------:R-:W-:Y:S01]  /*1cd60*/  HMMA.16816.F32 R156, R180, R172, R156 ;  /* 0x000000acb49c723c */ /* 0x000fe2000000189c */
[-C--:B------:R-:W-:Y:S01]  /*1cd70*/  FMUL.FTZ R16, R16, R3.reuse ;  /* 0x0000000310107220 */ /* 0x080fe20000410000 */
[-C--:B------:R-:W-:Y:S01]  /*1cd80*/  FMUL.FTZ R17, R17, R3.reuse ;  /* 0x0000000311117220 */ /* 0x080fe20000410000 */
[-C--:B------:R-:W-:Y:S01]  /*1cd90*/  FMUL.FTZ R18, R18, R3.reuse ;  /* 0x0000000312127220 */ /* 0x080fe20000410000 */
[----:B------:R-:W-:-:S02]  /*1cda0*/  FMUL.FTZ R19, R19, R3 ;  /* 0x0000000313137220 */ /* 0x000fc40000410000 */
[C---:B------:R-:W-:Y:S06]  /*1cdb0*/  HMMA.16816.F32 R152, R180.reuse, R174, R152 ;  /* 0x000000aeb498723c */ /* 0x040fec0000001898 */
[----:B------:R-:W-:Y:S01]  /*1cdc0*/  HMMA.16816.F32 R172, R180, R168, R148 ;  /* 0x000000a8b4ac723c */ /* 0x000fe20000001894 */
[----:B------:R-:W3:Y:S01]  /*1cdd0*/  LDSM.16.M88.4 R148, [R216+0x4800] ;  /* 0x00480000d894783b */ /* 0x000ee20000000200 */
[----:B------:R-:W4:Y:S04]  /*1cde0*/  MUFU.TANH R168, R5 ;  /* 0x0000000500a87308 */ /* 0x000f280000002400 */
[----:B------:R-:W-:Y:S01]  /*1cdf0*/  HMMA.16816.F32 R28, R24, R20, R28 ;  /* 0x00000014181c723c */ /* 0x000fe2000000181c */
[----:B------:R-:W-:-:S05]  /*1ce00*/  FMUL.FTZ R169, R7, R3 ;  /* 0x0000000307a97220 */ /* 0x000fca0000410000 */
[----:B--2---:R-:W-:Y:S01]  /*1ce10*/  HMMA.16816.F32 R164, R36, R176, R164 ;  /* 0x000000b024a4723c */ /* 0x004fe200000018a4 */
[----:B------:R2:W-:Y:S05]  /*1ce20*/  MUFU.TANH R176, R6 ;  /* 0x0000000600b07308 */ /* 0x0005ea0000002400 */
[----:B------:R-:W-:Y:S01]  /*1ce30*/  HMMA.16816.F32 R40, R24, R22, R40 ;  /* 0x000000161828723c */ /* 0x000fe20000001828 */
[----:B------:R-:W-:Y:S02]  /*1ce40*/  LDSM.16.M88.4 R20, [R216+0x5000] ;  /* 0x00500000d814783b */ /* 0x000fe40000000200 */
[----:B------:R-:W-:Y:S03]  /*1ce50*/  MUFU.TANH R177, R16 ;  /* 0x0000001000b17308 */ /* 0x000fe60000002400 */
[----:B------:R-:W-:Y:S05]  /*1ce60*/  HMMA.16816.F32 R144, R180, R170, R144 ;  /* 0x000000aab490723c */ /* 0x000fea0000001890 */
[----:B------:R-:W-:Y:S01]  /*1ce70*/  MUFU.TANH R170, R17 ;  /* 0x0000001100aa7308 */ /* 0x000fe20000002400 */
[----:B------:R-:W-:Y:S01]  /*1ce80*/  HMMA.16816.F32 R160, R36, R178, R160 ;  /* 0x000000b224a0723c */ /* 0x000fe200000018a0 */
[----:B--2---:R-:W2:Y:S05]  /*1ce90*/  LDSM.16.M88.4 R4, [R212] ;  /* 0x00000000d404783b */ /* 0x004eaa0000000200 */
[C---:B-1----:R-:W-:Y:S01]  /*1cea0*/  HMMA.16816.F32 R156, R52.reuse, R32, R156 ;  /* 0x00000020349c723c */ /* 0x042fe2000000189c */
[----:B------:R-:W-:Y:S05]  /*1ceb0*/  MUFU.TANH R171, R18 ;  /* 0x0000001200ab7308 */ /* 0x000fea0000002400 */
[----:B------:R-:W-:Y:S01]  /*1cec0*/  HMMA.16816.F32 R152, R52, R34, R152 ;  /* 0x000000223498723c */ /* 0x000fe20000001898 */
[----:B------:R-:W-:Y:S02]  /*1ced0*/  LDSM.16.M88.4 R32, [R216+0x3000] ;  /* 0x00300000d820783b */ /* 0x000fe40000000200 */
[----:B------:R1:W-:Y:S03]  /*1cee0*/  MUFU.TANH R178, R19 ;  /* 0x0000001300b27308 */ /* 0x0003e60000002400 */
[C---:B---3--:R-:W-:Y:S05]  /*1cef0*/  HMMA.16816.F32 R28, R12.reuse, R148, R28 ;  /* 0x000000940c1c723c */ /* 0x048fea000000181c */
[----:B------:R-:W3:Y:S01]  /*1cf00*/  MUFU.TANH R169, R169 ;  /* 0x000000a900a97308 */ /* 0x000ee20000002400 */
[----:B------:R-:W-:Y:S01]  /*1cf10*/  HMMA.16816.F32 R40, R12, R150, R40 ;  /* 0x000000960c28723c */ /* 0x000fe20000001828 */
[----:B------:R-:W5:Y:S05]  /*1cf20*/  LDSM.16.M88.4 R148, [R227+0x9800] ;  /* 0x00980000e394783b */ /* 0x000f6a0000000200 */
[C---:B------:R-:W-:Y:S01]  /*1cf30*/  HMMA.16816.F32 R164, R24.reuse, R8, R164 ;  /* 0x0000000818a4723c */ /* 0x040fe200000018a4 */
[----:B-1----:R-:W1:Y:S05]  /*1cf40*/  LDSM.16.M88.4 R16, [R233+0xa000] ;  /* 0x00a00000e910783b */ /* 0x002e6a0000000200 */
[----:B------:R-:W-:Y:S01]  /*1cf50*/  HMMA.16816.F32 R160, R24, R10, R160 ;  /* 0x0000000a18a0723c */ /* 0x000fe200000018a0 */
[----:B------:R-:W4:Y:S05]  /*1cf60*/  LDSM.16.M88.4 R8, [R211] ;  /* 0x00000000d308783b */ /* 0x000f2a0000000200 */
[C---:B--2---:R-:W-:Y:S01]  /*1cf70*/  HMMA.16816.F32 R156, R36.reuse, R4, R156 ;  /* 0x00000004249c723c */ /* 0x044fe2000000189c */
[-C--:B------:R-:W-:Y:S01]  /*1cf80*/  FMUL.FTZ R28, R28, R3.reuse ;  /* 0x000000031c1c7220 */ /* 0x080fe20000410000 */
[-C--:B------:R-:W-:Y:S01]  /*1cf90*/  FMUL.FTZ R29, R29, R3.reuse ;  /* 0x000000031d1d7220 */ /* 0x080fe20000410000 */
[-C--:B------:R-:W-:Y:S01]  /*1cfa0*/  FMUL.FTZ R30, R30, R3.reuse ;  /* 0x000000031e1e7220 */ /* 0x080fe20000410000 */
[-C--:B------:R-:W-:Y:S01]  /*1cfb0*/  FMUL.FTZ R31, R31, R3.reuse ;  /* 0x000000031f1f7220 */ /* 0x080fe20000410000 */
[----:B------:R-:W2:Y:S01]  /*1cfc0*/  MUFU.TANH R179, R28 ;  /* 0x0000001c00b37308 */ /* 0x000ea20000002400 */
[----:B------:R-:W-:Y:S01]  /*1cfd0*/  HMMA.16816.F32 R152, R36, R6, R152 ;  /* 0x000000062498723c */ /* 0x000fe20000001898 */
[----:B------:R-:W-:Y:S01]  /*1cfe0*/  LDSM.16.M88.4 R4, [R227+0xa000] ;  /* 0x00a00000e304783b */ /* 0x000fe20000000200 */
[-C--:B------:R-:W-:Y:S01]  /*1cff0*/  FMUL.FTZ R40, R40, R3.reuse ;  /* 0x0000000328287220 */ /* 0x080fe20000410000 */
[-C--:B------:R-:W-:Y:S01]  /*1d000*/  FMUL.FTZ R42, R42, R3.reuse ;  /* 0x000000032a2a7220 */ /* 0x080fe20000410000 */
[-C--:B------:R-:W-:Y:S01]  /*1d010*/  FMUL.FTZ R41, R41, R3.reuse ;  /* 0x0000000329297220 */ /* 0x080fe20000410000 */
[-C--:B------:R-:W-:Y:S01]  /*1d020*/  FMUL.FTZ R43, R43, R3.reuse ;  /* 0x000000032b2b7220 */ /* 0x080fe20000410000 */
[C---:B------:R-:W-:Y:S01]  /*1d030*/  HMMA.16816.F32 R140, R180.reuse, R44, R140 ;  /* 0x0000002cb48c723c */ /* 0x040fe2000000188c */
[----:B------:R-:W-:Y:S05]  /*1d040*/  MUFU.TANH R44, R29 ;  /* 0x0000001d002c7308 */ /* 0x000fea0000002400 */
[----:B------:R-:W-:Y:S03]  /*1d050*/  HMMA.16816.F32 R136, R180, R46, R136 ;  /* 0x0000002eb488723c */ /* 0x000fe60000001888 */
[----:B------:R-:W2:Y:S03]  /*1d060*/  MUFU.TANH R45, R30 ;  /* 0x0000001e002d7308 */ /* 0x000ea60000002400 */
[----:B-----5:R-:W-:Y:S05]  /*1d070*/  HMMA.16816.F32 R156, R24, R148, R156 ;  /* 0x00000094189c723c */ /* 0x020fea000000189c */
[----:B------:R5:W2:Y:S01]  /*1d080*/  MUFU.TANH R184, R31 ;  /* 0x0000001f00b87308 */ /* 0x000aa20000002400 */
[C---:B-1----:R-:W-:Y:S06]  /*1d090*/  HMMA.16816.F32 R172, R52.reuse, R16, R172 ;  /* 0x0000001034ac723c */ /* 0x042fec00000018ac */
[----:B------:R-:W-:Y:S01]  /*1d0a0*/  HMMA.16816.F32 R144, R52, R18, R144 ;  /* 0x000000123490723c */ /* 0x000fe20000001890 */
[----:B------:R-:W1:Y:S01]  /*1d0b0*/  LDSM.16.M88.4 R16, [R233+0xa800] ;  /* 0x00a80000e910783b */ /* 0x000e620000000200 */
[----:B------:R-:W2:Y:S04]  /*1d0c0*/  MUFU.TANH R40, R40 ;  /* 0x0000002800287308 */ /* 0x000ea80000002400 */
[----:B------:R-:W-:Y:S01]  /*1d0d0*/  HMMA.16816.F32 R152, R24, R150, R152 ;  /* 0x000000961898723c */ /* 0x000fe20000001898 */
[----:B-----5:R-:W5:Y:S03]  /*1d0e0*/  LDSM.16.M88.4 R28, [R216+0x5800] ;  /* 0x00580000d81c783b */ /* 0x020f660000000200 */
[----:B------:R-:W2:Y:S02]  /*1d0f0*/  MUFU.TANH R42, R42 ;  /* 0x0000002a002a7308 */ /* 0x000ea40000002400 */
[----:B------:R-:W-:Y:S06]  /*1d100*/  HMMA.16816.F32 R164, R12, R20, R164 ;  /* 0x000000140ca4723c */ /* 0x000fec00000018a4 */
[C---:B----4-:R-:W-:Y:S01]  /*1d110*/  HMMA.16816.F32 R172, R36.reuse, R8, R172 ;  /* 0x0000000824ac723c */ /* 0x050fe200000018ac */
[----:B------:R-:W4:Y:S05]  /*1d120*/  MUFU.TANH R41, R41 ;  /* 0x0000002900297308 */ /* 0x000f2a0000002400 */
[----:B------:R-:W-:Y:S01]  /*1d130*/  HMMA.16816.F32 R144, R36, R10, R144 ;  /* 0x0000000a2490723c */ /* 0x000fe20000001890 */
[----:B------:R-:W3:Y:S02]  /*1d140*/  LDSM.16.M88.4 R8, [R210] ;  /* 0x00000000d208783b */ /* 0x000ee40000000200 */
[----:B------:R-:W4:Y:S03]  /*1d150*/  MUFU.TANH R43, R43 ;  /* 0x0000002b002b7308 */ /* 0x000f260000002400 */
[----:B------:R-:W-:Y:S01]  /*1d160*/  HMMA.16816.F32 R160, R12, R22, R160 ;  /* 0x000000160ca0723c */ /* 0x000fe200000018a0 */
[----:B------:R-:W2:Y:S05]  /*1d170*/  LDSM.16.M88.4 R20, [R216+0x6000] ;  /* 0x00600000d814783b */ /* 0x000eaa0000000200 */
[----:B------:R-:W-:Y:S01]  /*1d180*/  HMMA.16816.F32 R132, R180, R32, R132 ;  /* 0x00000020b484723c */ /* 0x000fe20000001884 */
[-C--:B------:R-:W-:Y:S01]  /*1d190*/  FMUL.FTZ R46, R164, R3.reuse ;  /* 0x00000003a42e7220 */ /* 0x080fe20000410000 */
[-C--:B------:R-:W-:Y:S01]  /*1d1a0*/  FMUL.FTZ R47, R165, R3.reuse ;  /* 0x00000003a52f7220 */ /* 0x080fe20000410000 */
[-C--:B------:R-:W-:Y:S01]  /*1d1b0*/  FMUL.FTZ R148, R166, R3.reuse ;  /* 0x00000003a6947220 */ /* 0x080fe20000410000 */
[----:B------:R-:W-:-:S02]  /*1d1c0*/  FMUL.FTZ R164, R167, R3 ;  /* 0x00000003a7a47220 */ /* 0x000fc40000410000 */
[C---:B-1----:R-:W-:Y:S01]  /*1d1d0*/  HMMA.16816.F32 R140, R52.reuse, R16, R140 ;  /* 0x00000010348c723c */ /* 0x042fe2000000188c */
[----:B------:R-:W1:Y:S05]  /*1d1e0*/  MUFU.TANH R46, R46 ;  /* 0x0000002e002e7308 */ /* 0x000e6a0000002400 */
[----:B------:R-:W-:Y:S01]  /*1d1f0*/  HMMA.16816.F32 R136, R52, R18, R136 ;  /* 0x000000123488723c */ /* 0x000fe20000001888 */
[----:B------:R-:W-:Y:S02]  /*1d200*/  LDSM.16.M88.4 R16, [R227+0xa800] ;  /* 0x00a80000e310783b */ /* 0x000fe40000000200 */
[----:B------:R-:W1:Y:S03]  /*1d210*/  MUFU.TANH R47, R47 ;  /* 0x0000002f002f7308 */ /* 0x000e660000002400 */
[C---:B-----5:R-:W-:Y:S01]  /*1d220*/  HMMA.16816.F32 R156, R12.reuse, R28, R156 ;  /* 0x0000001c0c9c723c */ /* 0x060fe2000000189c */
[-C--:B------:R-:W-:Y:S01]  /*1d230*/  FMUL.FTZ R150, R162, R3.reuse ;  /* 0x00000003a2967220 */ /* 0x080fe20000410000 */
[-C--:B------:R-:W-:Y:S01]  /*1d240*/  FMUL.FTZ R151, R163, R3.reuse ;  /* 0x00000003a3977220 */ /* 0x080fe20000410000 */
[----:B------:R-:W5:Y:S01]  /*1d250*/  S2R R162, SR_TID.X ;  /* 0x0000000000a27919 */ /* 0x000f620000002100 */
[-C--:B------:R-:W-:Y:S01]  /*1d260*/  FMUL.FTZ R149, R161, R3.reuse ;  /* 0x00000003a1957220 */ /* 0x080fe20000410000 */
[----:B------:R-:W-:Y:S01]  /*1d270*/  MUFU.TANH R148, R148 ;  /* 0x0000009400947308 */ /* 0x000fe20000002400 */
[----:B------:R-:W-:Y:S01]  /*1d280*/  HMMA.16816.F32 R152, R12, R30, R152 ;  /* 0x0000001e0c98723c */ /* 0x000fe20000001898 */
[----:B------:R-:W4:Y:S01]  /*1d290*/  LDSM.16.M88.4 R28, [R216+0x3800] ;  /* 0x00380000d81c783b */ /* 0x000f220000000200 */
[----:B------:R-:W-:-:S04]  /*1d2a0*/  FMUL.FTZ R160, R160, R3 ;  /* 0x00000003a0a07220 */ /* 0x000fc80000410000 */
[C---:B------:R-:W-:Y:S01]  /*1d2b0*/  HMMA.16816.F32 R172, R24.reuse, R4, R172 ;  /* 0x0000000418ac723c */ /* 0x040fe200000018ac */
[----:B------:R-:W1:Y:S05]  /*1d2c0*/  MUFU.TANH R164, R164 ;  /* 0x000000a400a47308 */ /* 0x000e6a0000002400 */
[----:B------:R-:W-:Y:S01]  /*1d2d0*/  HMMA.16816.F32 R144, R24, R6, R144 ;  /* 0x000000061890723c */ /* 0x000fe20000001890 */
[----:B------:R-:W1:Y:S02]  /*1d2e0*/  LDSM.16.M88.4 R4, [R233+0xb000] ;  /* 0x00b00000e904783b */ /* 0x000e640000000200 */
[----:B------:R-:W1:Y:S03]  /*1d2f0*/  MUFU.TANH R149, R149 ;  /* 0x0000009500957308 */ /* 0x000e660000002400 */
[----:B---3--:R-:W-:Y:S01]  /*1d300*/  HMMA.16816.F32 R140, R36, R8, R140 ;  /* 0x00000008248c723c */ /* 0x008fe2000000188c */
[-C--:B------:R-:W-:Y:S01]  /*1d310*/  FMUL.FTZ R157, R157, R3.reuse ;  /* 0x000000039d9d7220 */ /* 0x080fe20000410000 */
[----:B------:R-:W-:-:S03]  /*1d320*/  FMUL.FTZ R156, R156, R3 ;  /* 0x000000039c9c7220 */ /* 0x000fc60000410000 */
[----:B------:R3:W-:Y:S01]  /*1d330*/  MUFU.TANH R161, R157 ;  /* 0x0000009d00a17308 */ /* 0x0007e20000002400 */
[----:B------:R-:W-:Y:S01]  /*1d340*/  HMMA.16816.F32 R136, R36, R10, R136 ;  /* 0x0000000a2488723c */ /* 0x000fe20000001888 */
[----:B------:R-:W1:Y:S01]  /*1d350*/  LDSM.16.M88.4 R8, [R233+0xb800] ;  /* 0x00b80000e908783b */ /* 0x000e620000000200 */
[-C--:B------:R-:W-:Y:S01]  /*1d360*/  FMUL.FTZ R152, R152, R3.reuse ;  /* 0x0000000398987220 */ /* 0x080fe20000410000 */
[-C--:B------:R-:W-:Y:S01]  /*1d370*/  FMUL.FTZ R153, R153, R3.reuse ;  /* 0x0000000399997220 */ /* 0x080fe20000410000 */
[----:B------:R-:W-:Y:S01]  /*1d380*/  FMUL.FTZ R155, R155, R3 ;  /* 0x000000039b9b7220 */ /* 0x000fe20000410000 */
[----:B-----5:R-:W-:Y:S01]  /*1d390*/  IMAD.SHL.U32 R162, R162, 0x2, RZ ;  /* 0x00000002a2a27824 */ /* 0x020fe200078e00ff */
[----:B--2---:R-:W-:Y:S01]  /*1d3a0*/  HMMA.16816.F32 R172, R12, R20, R172 ;  /* 0x000000140cac723c */ /* 0x004fe200000018ac */
[----:B------:R2:W-:Y:S03]  /*1d3b0*/  MUFU.TANH R163, R152 ;  /* 0x0000009800a37308 */ /* 0x0005e60000002400 */
[----:B------:R-:W-:-:S02]  /*1d3c0*/  LOP3.LUT R162, R162, 0x6, RZ, 0xc0, !PT ;  /* 0x00000006a2a27812 */ /* 0x000fc400078ec0ff */
[----:B------:R-:W-:Y:S01]  /*1d3d0*/  HMMA.16816.F32 R64, R180, R34, R64 ;  /* 0x00000022b440723c */ /* 0x000fe20000001840 */
[----:B------:R-:W-:Y:S02]  /*1d3e0*/  LDSM.16.M88.4 R32, [R216+0x6800] ;  /* 0x00680000d820783b */ /* 0x000fe40000000200 */
[----:B------:R-:W5:Y:S01]  /*1d3f0*/  MUFU.TANH R151, R151 ;  /* 0x0000009700977308 */ /* 0x000f620000002400 */
[-C--:B---3--:R-:W-:Y:S01]  /*1d400*/  FMUL.FTZ R157, R158, R3.reuse ;  /* 0x000000039e9d7220 */ /* 0x088fe20000410000 */
[-C--:B------:R-:W-:Y:S01]  /*1d410*/  FMUL.FTZ R158, R159, R3.reuse ;  /* 0x000000039f9e7220 */ /* 0x080fe20000410000 */
[----:B------:R-:W-:Y:S01]  /*1d420*/  HMMA.16816.F32 R144, R12, R22, R144 ;  /* 0x000000160c90723c */ /* 0x000fe20000001890 */
[----:B------:R-:W3:Y:S04]  /*1d430*/  LDSM.16.M88.4 R20, [R209] ;  /* 0x00000000d114783b */ /* 0x000ee80000000200 */
[----:B------:R-:W5:Y:S01]  /*1d440*/  MUFU.TANH R160, R160 ;  /* 0x000000a000a07308 */ /* 0x000f620000002400 */
[----:B----4-:R-:W-:Y:S01]  /*1d450*/  HMMA.16816.F32 R60, R180, R28, R60 ;  /* 0x0000001cb43c723c */ /* 0x010fe2000000183c */
[----:B--2---:R-:W-:-:S05]  /*1d460*/  FMUL.FTZ R152, R154, R3 ;  /* 0x000000039a987220 */ /* 0x004fca0000410000 */
[C---:B-1----:R-:W-:Y:S01]  /*1d470*/  HMMA.16816.F32 R132, R52.reuse, R4, R132 ;  /* 0x000000043484723c */ /* 0x042fe20000001884 */
[-C--:B------:R-:W-:Y:S01]  /*1d480*/  FMUL.FTZ R154, R172, R3.reuse ;  /* 0x00000003ac9a7220 */ /* 0x080fe20000410000 */
[-C--:B------:R-:W-:Y:S01]  /*1d490*/  FMUL.FTZ R172, R175, R3.reuse ;  /* 0x00000003afac7220 */ /* 0x080fe20000410000 */
[-C--:B------:R-:W-:Y:S01]  /*1d4a0*/  FMUL.FTZ R159, R174, R3.reuse ;  /* 0x00000003ae9f7220 */ /* 0x080fe20000410000 */
[----:B------:R-:W1:Y:S02]  /*1d4b0*/  MUFU.TANH R150, R150 ;  /* 0x0000009600967308 */ /* 0x000e640000002400 */
[----:B------:R-:W-:Y:S01]  /*1d4c0*/  HMMA.16816.F32 R64, R52, R6, R64 ;  /* 0x000000063440723c */ /* 0x000fe20000001840 */
[----:B------:R-:W2:Y:S05]  /*1d4d0*/  LDSM.16.M88.4 R4, [R227+0xb000] ;  /* 0x00b00000e304783b */ /* 0x000eaa0000000200 */
[----:B------:R-:W-:Y:S01]  /*1d4e0*/  HMMA.16816.F32 R56, R180, R30, R56 ;  /* 0x0000001eb438723c */ /* 0x000fe20000001838 */
[----:B------:R-:W4:Y:S01]  /*1d4f0*/  MUFU.TANH R158, R158 ;  /* 0x0000009e009e7308 */ /* 0x000f220000002400 */
[-C--:B------:R-:W-:Y:S01]  /*1d500*/  FMUL.FTZ R144, R144, R3.reuse ;  /* 0x0000000390907220 */ /* 0x080fe20000410000 */
[-C--:B------:R-:W-:Y:S01]  /*1d510*/  FMUL.FTZ R146, R146, R3.reuse ;  /* 0x0000000392927220 */ /* 0x080fe20000410000 */
[-C--:B------:R-:W-:Y:S01]  /*1d520*/  FMUL.FTZ R145, R145, R3.reuse ;  /* 0x0000000391917220 */ /* 0x080fe20000410000 */
[----:B------:R-:W-:Y:S01]  /*1d530*/  FMUL.FTZ R147, R147, R3 ;  /* 0x0000000393937220 */ /* 0x000fe20000410000 */
[----:B------:R-:W-:Y:S01]  /*1d540*/  HMMA.16816.F32 R140, R24, R16, R140 ;  /* 0x00000010188c723c */ /* 0x000fe2000000188c */
[----:B------:R-:W-:-:S02]  /*1d550*/  IMAD R182, R250, 0x80, R162 ;  /* 0x00000080fab67824 */ /* 0x000fc400078e02a2 */
[----:B------:R-:W4:Y:S02]  /*1d560*/  MUFU.TANH R156, R156 ;  /* 0x0000009c009c7308 */ /* 0x000f240000002400 */
[C---:B------:R-:W-:Y:S01]  /*1d570*/  VIADD R28, R182.reuse, 0x9 ;  /* 0x00000009b61c7836 */ /* 0x040fe20000000000 */
[----:B------:R-:W-:Y:S01]  /*1d580*/  HMMA.16816.F32 R136, R24, R18, R136 ;  /* 0x000000121888723c */ /* 0x000fe20000001888 */
[C---:B------:R-:W-:Y:S02]  /*1d590*/  VIADD R16, R182.reuse, 0x1 ;  /* 0x00000001b6107836 */ /* 0x040fe40000000000 */
[----:B------:R-:W-:Y:S02]  /*1d5a0*/  VIADD R17, R182, 0x8 ;  /* 0x00000008b6117836 */ /* 0x000fe40000000000 */
[----:B------:R-:W4:Y:S01]  /*1d5b0*/  MUFU.TANH R157, R157 ;  /* 0x0000009d009d7308 */ /* 0x000f220000002400 */
[C---:B------:R-:W-:Y:S01]  /*1d5c0*/  ISETP.GE.AND P6, PT, R16.reuse, R50, PT ;  /* 0x000000321000720c */ /* 0x040fe20003fc6270 */
[----:B------:R-:W-:Y:S01]  /*1d5d0*/  HMMA.16816.F32 R60, R52, R8, R60 ;  /* 0x00000008343c723c */ /* 0x000fe2000000183c */
[----:B------:R-:W-:-:S02]  /*1d5e0*/  ISETP.GE.AND P4, PT, R16, R49, PT ;  /* 0x000000311000720c */ /* 0x000fc40003f86270 */
[CC--:B------:R-:W-:Y:S02]  /*1d5f0*/  ISETP.GE.AND P5, PT, R17.reuse, R50.reuse, PT ;  /* 0x000000321100720c */ /* 0x0c0fe40003fa6270 */
[-C--:B------:R-:W-:Y:S01]  /*1d600*/  ISETP.GE.AND P3, PT, R17, R49.reuse, PT ;  /* 0x000000311100720c */ /* 0x080fe20003f66270 */
[----:B---3--:R-:W-:Y:S01]  /*1d610*/  HMMA.16816.F32 R132, R36, R20, R132 ;  /* 0x000000142484723c */ /* 0x008fe20000001884 */
[----:B------:R-:W-:Y:S01]  /*1d620*/  FSEL R8, R168, -INF , !P6 ;  /* 0xff800000a8087808 */ /* 0x000fe20007000000 */
[----:B------:R-:W3:Y:S01]  /*1d630*/  LDSM.16.M88.4 R16, [R208] ;  /* 0x00000000d010783b */ /* 0x000ee20000000200 */
[----:B------:R-:W-:Y:S01]  /*1d640*/  FSEL R9, R169, -INF , !P4 ;  /* 0xff800000a9097808 */ /* 0x000fe20006000000 */
[----:B------:R-:W4:Y:S01]  /*1d650*/  MUFU.TANH R153, R153 ;  /* 0x0000009900997308 */ /* 0x000f220000002400 */
        /* <DEDUP_REMOVED lines=8> */
[C---:B------:R-:W-:Y:S01]  /*1d6e0*/  ISETP.GE.AND P5, PT, R28.reuse, R50, PT ;  /* 0x000000321c00720c */ /* 0x040fe20003fa6270 */
[----:B------:R5:W4:Y:S01]  /*1d6f0*/  MUFU.TANH R165, R155 ;  /* 0x0000009b00a57308 */ /* 0x000b220000002400 */
[----:B------:R-:W-:Y:S01]  /*1d700*/  ISETP.GE.AND P3, PT, R28, R49, PT ;  /* 0x000000311c00720c */ /* 0x000fe20003f66270 */
[----:B------:R-:W-:Y:S01]  /*1d710*/  VIADD R11, R182, 0x31 ;  /* 0x00000031b60b7836 */ /* 0x000fe20000000000 */
[----:B------:R-:W1:Y:S01]  /*1d720*/  LDSM.16.M88.4 R28, [R216+0x7000] ;  /* 0x00700000d81c783b */ /* 0x000e620000000200 */
[----:B------:R-:W-:Y:S01]  /*1d730*/  FSEL R183, R170, -INF , !P6 ;  /* 0xff800000aab77808 */ /* 0x000fe20007000000 */
[----:B------:R-:W-:Y:S01]  /*1d740*/  HMMA.16816.F32 R64, R36, R22, R64 ;  /* 0x000000162440723c */ /* 0x000fe20000001840 */
[----:B------:R-:W-:-:S02]  /*1d750*/  FSEL R186, R178, -INF , !P4 ;  /* 0xff800000b2ba7808 */ /* 0x000fc40006000000 */
[CC--:B------:R-:W-:Y:S01]  /*1d760*/  ISETP.GE.AND P6, PT, R20.reuse, R50.reuse, PT ;  /* 0x000000321400720c */ /* 0x0c0fe20003fc6270 */
[----:B------:R-:W4:Y:S01]  /*1d770*/  MUFU.TANH R152, R152 ;  /* 0x0000009800987308 */ /* 0x000f220000002400 */
[----:B------:R-:W-:Y:S01]  /*1d780*/  ISETP.GE.AND P4, PT, R20, R49, PT ;  /* 0x000000311400720c */ /* 0x000fe20003f86270 */
[----:B------:R-:W-:Y:S01]  /*1d790*/  VIADD R20, R182, 0x18 ;  /* 0x00000018b6147836 */ /* 0x000fe20000000000 */
[----:B------:R-:W-:Y:S01]  /*1d7a0*/  FSEL R179, R179, -INF , !P5 ;  /* 0xff800000b3b37808 */ /* 0x000fe20006800000 */
[----:B--2---:R-:W-:Y:S01]  /*1d7b0*/  HMMA.16816.F32 R132, R24, R4, R132 ;  /* 0x000000041884723c */ /* 0x004fe20000001884 */
[----:B------:R-:W-:Y:S02]  /*1d7c0*/  FSEL R181, R45, -INF , !P3 ;  /* 0xff8000002db57808 */ /* 0x000fe40005800000 */
[CC--:B------:R-:W-:Y:S01]  /*1d7d0*/  ISETP.GE.AND P5, PT, R20.reuse, R50.reuse, PT ;  /* 0x000000321400720c */ /* 0x0c0fe20003fa6270 */
[----:B-----5:R-:W-:Y:S01]  /*1d7e0*/  FMUL.FTZ R155, R173, R3 ;  /* 0x00000003ad9b7220 */ /* 0x020fe20000410000 */
[----:B------:R-:W-:Y:S01]  /*1d7f0*/  ISETP.GE.AND P3, PT, R20, R49, PT ;  /* 0x000000311400720c */ /* 0x000fe20003f66270 */
[----:B------:R-:W-:Y:S01]  /*1d800*/  VIADD R20, R182, 0x19 ;  /* 0x00000019b6147836 */ /* 0x000fe20000000000 */
[----:B------:R-:W-:Y:S01]  /*1d810*/  FSEL R177, R44, -INF , !P6 ;  /* 0xff8000002cb17808 */ /* 0x000fe20007000000 */
[----:B------:R-:W-:Y:S01]  /*1d820*/  VIADD R4, R182, 0x20 ;  /* 0x00000020b6047836 */ /* 0x000fe20000000000 */
[----:B------:R-:W-:Y:S01]  /*1d830*/  FSEL R184, R184, -INF , !P4 ;  /* 0xff800000b8b87808 */ /* 0x000fe20006000000 */
[----:B------:R-:W-:Y:S01]  /*1d840*/  FMUL.FTZ R137, R137, R3 ;  /* 0x0000000389897220 */ /* 0x000fe20000410000 */
[-C--:B------:R-:W-:Y:S01]  /*1d850*/  ISETP.GE.AND P6, PT, R20, R50.reuse, PT ;  /* 0x000000321400720c */ /* 0x080fe20003fc6270 */
[----:B------:R-:W-:Y:S01]  /*1d860*/  VIADD R5, R182, 0x28 ;  /* 0x00000028b6057836 */ /* 0x000fe20000000000 */
[----:B------:R-:W-:Y:S01]  /*1d870*/  ISETP.GE.AND P4, PT, R20, R49, PT ;  /* 0x000000311400720c */ /* 0x000fe20003f86270 */
[----:B------:R-:W-:Y:S01]  /*1d880*/  HMMA.16816.F32 R140, R12, R32, R140 ;  /* 0x000000200c8c723c */ /* 0x000fe2000000188c */
[----:B------:R-:W2:Y:S01]  /*1d890*/  LDSM.16.M88.4 R20, [R227+0xb800] ;  /* 0x00b80000e314783b */ /* 0x000ea20000000200 */
[----:B------:R-:W-:Y:S01]  /*1d8a0*/  FSEL R175, R40, -INF , !P5 ;  /* 0xff80000028af7808 */ /* 0x000fe20006800000 */
[----:B------:R-:W-:Y:S01]  /*1d8b0*/  VIADD R40, R182, 0x30 ;  /* 0x00000030b6287836 */ /* 0x000fe20000000000 */
[----:B------:R-:W-:Y:S01]  /*1d8c0*/  FSEL R180, R42, -INF , !P3 ;  /* 0xff8000002ab47808 */ /* 0x000fe20005800000 */
[----:B------:R-:W-:Y:S01]  /*1d8d0*/  FMUL.FTZ R10, R139, R3 ;  /* 0x000000038b0a7220 */ /* 0x000fe20000410000 */
[CC--:B------:R-:W-:Y:S01]  /*1d8e0*/  ISETP.GE.AND P5, PT, R4.reuse, R50.reuse, PT ;  /* 0x000000320400720c */ /* 0x0c0fe20003fa6270 */
[C---:B---3--:R-:W-:Y:S01]  /*1d8f0*/  HMMA.16816.F32 R60, R36.reuse, R16, R60 ;  /* 0x00000010243c723c */ /* 0x048fe2000000183c */
[----:B------:R-:W-:Y:S01]  /*1d900*/  ISETP.GE.AND P3, PT, R4, R49, PT ;  /* 0x000000310400720c */ /* 0x000fe20003f66270 */
[----:B------:R-:W-:Y:S01]  /*1d910*/  VIADD R4, R182, 0x21 ;  /* 0x00000021b6047836 */ /* 0x000fe20000000000 */
[----:B------:R-:W-:Y:S01]  /*1d920*/  FSEL R174, R41, -INF , !P6 ;  /* 0xff80000029ae7808 */ /* 0x000fe20007000000 */
[----:B------:R-:W3:Y:S01]  /*1d930*/  MUFU.TANH R154, R154 ;  /* 0x0000009a009a7308 */ /* 0x000ee20000002400 */
[----:B------:R-:W-:Y:S01]  /*1d940*/  FSEL R178, R43, -INF , !P4 ;  /* 0xff8000002bb27808 */ /* 0x000fe20006000000 */
[----:B------:R-:W-:Y:S01]  /*1d950*/  HMMA.16816.F32 R56, R36, R18, R56 ;  /* 0x000000122438723c */ /* 0x000fe20000001838 */
[-C--:B------:R-:W-:Y:S01]  /*1d960*/  ISETP.GE.AND P6, PT, R4, R50.reuse, PT ;  /* 0x000000320400720c */ /* 0x080fe20003fc6270 */
[----:B------:R-:W-:Y:S01]  /*1d970*/  FMUL.FTZ R17, R136, R3 ;  /* 0x0000000388117220 */ /* 0x000fe20000410000 */
[----:B------:R-:W-:Y:S01]  /*1d980*/  ISETP.GE.AND P4, PT, R4, R49, PT ;  /* 0x000000310400720c */ /* 0x000fe20003f86270 */
[----:B------:R-:W-:Y:S01]  /*1d990*/  VIADD R4, R182, 0x29 ;  /* 0x00000029b6047836 */ /* 0x000fe20000000000 */
[----:B------:R-:W-:Y:S01]  /*1d9a0*/  FSEL R34, R46, -INF , !P5 ;  /* 0xff8000002e227808 */ /* 0x000fe20006800000 */
[----:B-1----:R-:W-:Y:S01]  /*1d9b0*/  HMMA.16816.F32 R132, R12, R28, R132 ;  /* 0x0000001c0c84723c */ /* 0x002fe20000001884 */
[----:B------:R1:W-:Y:S01]  /*1d9c0*/  MUFU.TANH R28, R137 ;  /* 0x00000089001c7308 */ /* 0x0003e20000002400 */
[----:B------:R-:W-:Y:S01]  /*1d9d0*/  FSEL R32, R47, -INF , !P6 ;  /* 0xff8000002f207808 */ /* 0x000fe20007000000 */
[----:B------:R-:W-:Y:S01]  /*1d9e0*/  VIADD R18, R182, 0x40 ;  /* 0x00000040b6127836 */ /* 0x000fe20000000000 */
[----:B------:R-:W-:Y:S01]  /*1d9f0*/  FSEL R35, R164, -INF , !P4 ;  /* 0xff800000a4237808 */ /* 0x000fe20006000000 */
[-C--:B------:R-:W-:Y:S01]  /*1da00*/  FMUL.FTZ R140, R140, R3.reuse ;  /* 0x000000038c8c7220 */ /* 0x080fe20000410000 */
[----:B------:R-:W-:Y:S01]  /*1da10*/  HMMA.16816.F32 R64, R24, R6, R64 ;  /* 0x000000061840723c */ /* 0x000fe20000001840 */
[-C--:B------:R-:W-:Y:S01]  /*1da20*/  ISETP.GE.AND P5, PT, R5, R50.reuse, PT ;  /* 0x000000320500720c */ /* 0x080fe20003fa6270 */
[----:B------:R-:W-:Y:S01]  /*1da30*/  FMUL.FTZ R29, R138, R3 ;  /* 0x000000038a1d7220 */ /* 0x000fe20000410000 */
[CC--:B------:R-:W-:Y:S01]  /*1da40*/  ISETP.GE.AND P6, PT, R4.reuse, R50.reuse, PT ;  /* 0x000000320400720c */ /* 0x0c0fe20003fc6270 */
[----:B------:R-:W5:Y:S01]  /*1da50*/  MUFU.TANH R159, R159 ;  /* 0x0000009f009f7308 */ /* 0x000f620000002400 */
[----:B------:R-:W-:Y:S01]  /*1da60*/  ISETP.GE.AND P4, PT, R4, R49, PT ;  /* 0x000000310400720c */ /* 0x000fe20003f86270 */
[-C--:B------:R-:W-:Y:S01]  /*1da70*/  FMUL.FTZ R141, R141, R3.reuse ;  /* 0x000000038d8d7220 */ /* 0x080fe20000410000 */
[----:B------:R-:W-:Y:S01]  /*1da80*/  FSEL R138, R149, -INF , !P6 ;  /* 0xff800000958a7808 */ /* 0x000fe20007000000 */
[-C--:B------:R-:W-:Y:S01]  /*1da90*/  FMUL.FTZ R142, R142, R3.reuse ;  /* 0x000000038e8e7220 */ /* 0x080fe20000410000 */
[----:B------:R-:W-:Y:S01]  /*1daa0*/  FSEL R139, R151, -INF , !P4 ;  /* 0xff800000978b7808 */ /* 0x000fe20006000000 */
[----:B------:R-:W-:Y:S01]  /*1dab0*/  FMUL.FTZ R143, R143, R3 ;  /* 0x000000038f8f7220 */ /* 0x000fe20000410000 */
[----:B------:R-:W-:Y:S01]  /*1dac0*/  ISETP.GE.AND P6, PT, R11, R50, PT ;  /* 0x000000320b00720c */ /* 0x000fe20003fc6270 */
[----:B------:R-:W5:Y:S01]  /*1dad0*/  MUFU.TANH R155, R155 ;  /* 0x0000009b009b7308 */ /* 0x000f620000002400 */
[----:B-1----:R-:W-:-:S02]  /*1dae0*/  FSEL R137, R148, -INF , !P3 ;  /* 0xff80000094897808 */ /* 0x002fc40005800000 */
[-C--:B------:R-:W-:Y:S01]  /*1daf0*/  ISETP.GE.AND P3, PT, R5, R49.reuse, PT ;  /* 0x000000310500720c */ /* 0x080fe20003f66270 */
[C---:B--2---:R-:W-:Y:S01]  /*1db00*/  HMMA.16816.F32 R60, R24.reuse, R20, R60 ;  /* 0x00000014183c723c */ /* 0x044fe2000000183c */
[----:B------:R-:W1:Y:S01]  /*1db10*/  LDSM.16.M88.4 R4, [R216+0x7800] ;  /* 0x00780000d804783b */ /* 0x000e620000000200 */
[----:B------:R-:W-:Y:S01]  /*1db20*/  ISETP.GE.AND P4, PT, R11, R49, PT ;  /* 0x000000310b00720c */ /* 0x000fe20003f86270 */
[----:B------:R-:W-:Y:S01]  /*1db30*/  VIADD R11, R182, 0x39 ;  /* 0x00000039b60b7836 */ /* 0x000fe20000000000 */
[----:B------:R-:W2:Y:S01]  /*1db40*/  MUFU.TANH R172, R172 ;  /* 0x000000ac00ac7308 */ /* 0x000ea20000002400 */
[----:B------:R-:W-:Y:S01]  /*1db50*/  FSEL R33, R160, -INF , !P5 ;  /* 0xff800000a0217808 */ /* 0x000fe20006800000 */
[----:B------:R-:W-:Y:S01]  /*1db60*/  HMMA.16816.F32 R56, R24, R22, R56 ;  /* 0x000000161838723c */ /* 0x000fe20000001838 */
[----:B------:R-:W-:Y:S01]  /*1db70*/  FSEL R136, R150, -INF , !P3 ;  /* 0xff80000096887808 */ /* 0x000fe20005800000 */
[----:B------:R-:W-:Y:S01]  /*1db80*/  VIADD R20, R182, 0x38 ;  /* 0x00000038b6147836 */ /* 0x000fe20000000000 */
[-C--:B------:R-:W-:Y:S01]  /*1db90*/  ISETP.GE.AND P5, PT, R40, R50.reuse, PT ;  /* 0x000000322800720c */ /* 0x080fe20003fa6270 */
[----:B------:R-:W-:Y:S01]  /*1dba0*/  FMUL.FTZ R132, R132, R3 ;  /* 0x0000000384847220 */ /* 0x000fe20000410000 */
[----:B------:R-:W-:Y:S01]  /*1dbb0*/  ISETP.GE.AND P3, PT, R40, R49, PT ;  /* 0x000000312800720c */ /* 0x000fe20003f66270 */
[----:B------:R-:W-:Y:S01]  /*1dbc0*/  HMMA.16816.F32 R64, R12, R30, R64 ;  /* 0x0000001e0c40723c */ /* 0x000fe20000001840 */
[----:B------:R-:W-:Y:S01]  /*1dbd0*/  FSEL R161, R161, -INF , !P6 ;  /* 0xff800000a1a17808 */ /* 0x000fe20007000000 */
[----:B------:R-:W2:Y:S01]  /*1dbe0*/  MUFU.TANH R144, R144 ;  /* 0x0000009000907308 */ /* 0x000ea20000002400 */
[----:B----4-:R-:W-:Y:S01]  /*1dbf0*/  FSEL R151, R158, -INF , !P4 ;  /* 0xff8000009e977808 */ /* 0x010fe20006000000 */
[-C--:B------:R-:W-:Y:S01]  /*1dc00*/  FMUL.FTZ R134, R134, R3.reuse ;  /* 0x0000000386867220 */ /* 0x080fe20000410000 */
[-C--:B------:R-:W-:Y:S01]  /*1dc10*/  ISETP.GE.AND P6, PT, R11, R50.reuse, PT ;  /* 0x000000320b00720c */ /* 0x080fe20003fc6270 */
[----:B------:R-:W-:Y:S01]  /*1dc20*/  FMUL.FTZ R133, R133, R3 ;  /* 0x0000000385857220 */ /* 0x000fe20000410000 */
[----:B------:R-:W-:Y:S01]  /*1dc30*/  ISETP.GE.AND P4, PT, R11, R49, PT ;  /* 0x000000310b00720c */ /* 0x000fe20003f86270 */
[----:B------:R-:W-:Y:S01]  /*1dc40*/  VIADD R11, R182, 0x41 ;  /* 0x00000041b60b7836 */ /* 0x000fe20000000000 */
[----:B------:R-:W-:Y:S01]  /*1dc50*/  FSEL R160, R156, -INF , !P5 ;  /* 0xff8000009ca07808 */ /* 0x000fe20006800000 */
[----:B------:R-:W4:Y:S01]  /*1dc60*/  MUFU.TANH R173, R146 ;  /* 0x0000009200ad7308 */ /* 0x000f220000002400 */
[----:B------:R-:W-:Y:S01]  /*1dc70*/  FSEL R150, R157, -INF , !P3 ;  /* 0xff8000009d967808 */ /* 0x000fe20005800000 */
[----:B------:R-:W-:Y:S01]  /*1dc80*/  FMUL.FTZ R135, R135, R3 ;  /* 0x0000000387877220 */ /* 0x000fe20000410000 */
[----:B------:R-:W-:Y:S01]  /*1dc90*/  ISETP.GE.AND P5, PT, R20, R50, PT ;  /* 0x000000321400720c */ /* 0x000fe20003fa6270 */
[----:B------:R-:W-:-:S04]  /*1dca0*/  DEPBAR.LE SB0, 0x0 ;  /* 0x000080000000791a */ /* 0x000fc80000000000 */
[----:B------:R-:W4:Y:S01]  /*1dcb0*/  MUFU.TANH R167, R145 ;  /* 0x0000009100a77308 */ /* 0x000f220000002400 */
[----:B------:R-:W-:Y:S02]  /*1dcc0*/  ISETP.GE.AND P3, PT, R20, R49, PT ;  /* 0x000000311400720c */ /* 0x000fe40003f66270 */
[----:B------:R-:W-:Y:S02]  /*1dcd0*/  FSEL R164, R153, -INF , !P6 ;  /* 0xff80000099a47808 */ /* 0x000fe40007000000 */
[----:B------:R-:W-:Y:S01]  /*1dce0*/  FSEL R165, R165, -INF , !P4 ;  /* 0xff800000a5a57808 */ /* 0x000fe20006000000 */
[-C--:B------:R-:W-:Y:S01]  /*1dcf0*/  FMUL.FTZ R64, R64, R3.reuse ;  /* 0x0000000340407220 */ /* 0x080fe20000410000 */
[----:B------:R-:W-:Y:S01]  /*1dd00*/  FSEL R163, R163, -INF , !P5 ;  /* 0xff800000a3a37808 */ /* 0x000fe20006800000 */
[----:B------:R-:W4:Y:S01]  /*1dd10*/  MUFU.TANH R166, R147 ;  /* 0x0000009300a67308 */ /* 0x000f220000002400 */
[----:B------:R-:W-:Y:S01]  /*1dd20*/  FSEL R152, R152, -INF , !P3 ;  /* 0xff80000098987808 */ /* 0x000fe20005800000 */
[-C--:B------:R-:W-:Y:S01]  /*1dd30*/  FMUL.FTZ R66, R66, R3.reuse ;  /* 0x0000000342427220 */ /* 0x080fe20000410000 */
[C---:B-1----:R-:W-:Y:S01]  /*1dd40*/  HMMA.16816.F32 R60, R12.reuse, R4, R60 ;  /* 0x000000040c3c723c */ /* 0x042fe2000000183c */
[-C--:B------:R-:W-:Y:S01]  /*1dd50*/  ISETP.GE.AND P6, PT, R11, R50.reuse, PT ;  /* 0x000000320b00720c */ /* 0x080fe20003fc6270 */
[----:B------:R-:W-:Y:S01]  /*1dd60*/  FMUL.FTZ R65, R65, R3 ;  /* 0x0000000341417220 */ /* 0x000fe20000410000 */
[-C--:B------:R-:W-:Y:S01]  /*1dd70*/  ISETP.GE.AND P4, PT, R11, R49.reuse, PT ;  /* 0x000000310b00720c */ /* 0x080fe20003f86270 */
[----:B------:R-:W-:Y:S01]  /*1dd80*/  VIADD R11, R182, 0x48 ;  /* 0x00000048b60b7836 */ /* 0x000fe20000000000 */
[----:B------:R-:W1:Y:S01]  /*1dd90*/  MUFU.TANH R140, R140 ;  /* 0x0000008c008c7308 */ /* 0x000e620000002400 */
[----:B------:R-:W-:Y:S01]  /*1dda0*/  HMMA.16816.F32 R56, R12, R6, R56 ;  /* 0x000000060c38723c */ /* 0x000fe20000001838 */
[----:B------:R-:W-:Y:S01]  /*1ddb0*/  ISETP.GE.AND P5, PT, R18, R50, PT ;  /* 0x000000321200720c */ /* 0x000fe20003fa6270 */
[----:B------:R-:W-:Y:S01]  /*1ddc0*/  VIADD R5, R182, 0x49 ;  /* 0x00000049b6057836 */ /* 0x000fe20000000000 */
[----:B------:R-:W-:Y:S01]  /*1ddd0*/  ISETP.GE.AND P3, PT, R18, R49, PT ;  /* 0x000000311200720c */ /* 0x000fe20003f66270 */
[----:B------:R-:W-:Y:S01]  /*1dde0*/  FMUL.FTZ R67, R67, R3 ;  /* 0x0000000343437220 */ /* 0x000fe20000410000 */
[----:B---3--:R-:W-:-:S02]  /*1ddf0*/  FSEL R170, R154, -INF , !P5 ;  /* 0xff8000009aaa7808 */ /* 0x008fc40006800000 */
[----:B------:R-:W3:Y:S01]  /*1de00*/  MUFU.TANH R162, R142 ;  /* 0x0000008e00a27308 */ /* 0x000ee20000002400 */
[----:B-----5:R-:W-:Y:S01]  /*1de10*/  FSEL R171, R159, -INF , !P3 ;  /* 0xff8000009fab7808 */ /* 0x020fe20005800000 */
[C---:B------:R-:W-:Y:S01]  /*1de20*/  VIADD R7, R182.reuse, 0x60 ;  /* 0x00000060b6077836 */ /* 0x040fe20000000000 */
[CC--:B------:R-:W-:Y:S01]  /*1de30*/  ISETP.GE.AND P5, PT, R11.reuse, R50.reuse, PT ;  /* 0x000000320b00720c */ /* 0x0c0fe20003fa6270 */
[C---:B------:R-:W-:Y:S01]  /*1de40*/  VIADD R6, R182.reuse, 0x61 ;  /* 0x00000061b6067836 */ /* 0x040fe20000000000 */
[----:B------:R-:W-:Y:S01]  /*1de50*/  ISETP.GE.AND P3, PT, R11, R49, PT ;  /* 0x000000310b00720c */ /* 0x000fe20003f66270 */
[----:B------:R-:W-:Y:S01]  /*1de60*/  VIADD R11, R182, 0x50 ;  /* 0x00000050b60b7836 */ /* 0x000fe20000000000 */
[----:B------:R-:W-:Y:S01]  /*1de70*/  FSEL R168, R155, -INF , !P6 ;  /* 0xff8000009ba87808 */ /* 0x000fe20007000000 */
[----:B------:R-:W5:Y:S01]  /*1de80*/  MUFU.TANH R141, R141 ;  /* 0x0000008d008d7308 */ /* 0x000f620000002400 */
[----:B--2---:R-:W-:Y:S02]  /*1de90*/  FSEL R172, R172, -INF , !P4 ;  /* 0xff800000acac7808 */ /* 0x004fe40006000000 */
[CC--:B------:R-:W-:Y:S01]  /*1dea0*/  ISETP.GE.AND P6, PT, R5.reuse, R50.reuse, PT ;  /* 0x000000320500720c */ /* 0x0c0fe20003fc6270 */
[----:B------:R-:W-:Y:S01]  /*1deb0*/  FMUL.FTZ R60, R60, R3 ;  /* 0x000000033c3c7220 */ /* 0x000fe20000410000 */
[----:B------:R-:W-:Y:S01]  /*1dec0*/  ISETP.GE.AND P4, PT, R5, R49, PT ;  /* 0x000000310500720c */ /* 0x000fe20003f86270 */
[----:B------:R-:W-:Y:S01]  /*1ded0*/  VIADD R5, R182, 0x51 ;  /* 0x00000051b6057836 */ /* 0x000fe20000000000 */
        /* <DEDUP_REMOVED lines=11> */
[-C--:B------:R-:W-:Y:S01]  /*1df90*/  FMUL.FTZ R56, R56, R3.reuse ;  /* 0x0000000338387220 */ /* 0x080fe20000410000 */
[CC--:B------:R-:W-:Y:S01]  /*1dfa0*/  ISETP.GE.AND P6, PT, R5.reuse, R50.reuse, PT ;  /* 0x000000320500720c */ /* 0x0c0fe20003fc6270 */
[----:B------:R-:W-:Y:S01]  /*1dfb0*/  FMUL.FTZ R58, R58, R3 ;  /* 0x000000033a3a7220 */ /* 0x000fe20000410000 */
[----:B------:R-:W-:Y:S01]  /*1dfc0*/  ISETP.GE.AND P4, PT, R5, R49, PT ;  /* 0x000000310500720c */ /* 0x000fe20003f86270 */
[----:B------:R-:W-:Y:S01]  /*1dfd0*/  VIADD R5, R182, 0x59 ;  /* 0x00000059b6057836 */ /* 0x000fe20000000000 */
[----:B-1----:R-:W-:Y:S01]  /*1dfe0*/  FSEL R157, R140, -INF , !P5 ;  /* 0xff8000008c9d7808 */ /* 0x002fe20006800000 */
[----:B------:R-:W1:Y:S01]  /*1dff0*/  MUFU.TANH R29, R29 ;  /* 0x0000001d001d7308 */ /* 0x000e620000002400 */
[----:B---3--:R-:W-:Y:S01]  /*1e000*/  FSEL R162, R162, -INF , !P3 ;  /* 0xff800000a2a27808 */ /* 0x008fe20005800000 */
[-C--:B------:R-:W-:Y:S01]  /*1e010*/  FMUL.FTZ R54, R59, R3.reuse ;  /* 0x000000033b367220 */ /* 0x080fe20000410000 */
[-C--:B------:R-:W-:Y:S01]  /*1e020*/  ISETP.GE.AND P5, PT, R11, R50.reuse, PT ;  /* 0x000000320b00720c */ /* 0x080fe20003fa6270 */
[----:B------:R-:W-:Y:S01]  /*1e030*/  FMUL.FTZ R57, R57, R3 ;  /* 0x0000000339397220 */ /* 0x000fe20000410000 */
[----:B------:R-:W-:Y:S01]  /*1e040*/  ISETP.GE.AND P3, PT, R11, R49, PT ;  /* 0x000000310b00720c */ /* 0x000fe20003f66270 */
[----:B------:R-:W-:Y:S01]  /*1e050*/  IMAD.MOV.U32 R140, RZ, RZ, R195 ;  /* 0x000000ffff8c7224 */ /* 0x000fe200078e00c3 */
[----:B-----5:R-:W-:Y:S01]  /*1e060*/  FSEL R156, R141, -INF , !P6 ;  /* 0xff8000008d9c7808 */ /* 0x020fe20007000000 */
[----:B------:R-:W3:Y:S01]  /*1e070*/  MUFU.TANH R10, R10 ;  /* 0x0000000a000a7308 */ /* 0x000ee20000002400 */
[----:B--2---:R-:W-:Y:S01]  /*1e080*/  FSEL R159, R16, -INF , !P4 ;  /* 0xff800000109f7808 */ /* 0x004fe20006000000 */
[----:B------:R-:W-:Y:S01]  /*1e090*/  IMAD.MOV.U32 R141, RZ, RZ, R194 ;  /* 0x000000ffff8d7224 */ /* 0x000fe200078e00c2 */
[----:B------:R-:W-:-:S02]  /*1e0a0*/  ISETP.GE.AND P6, PT, R5, R50, PT ;  /* 0x000000320500720c */ /* 0x000fc40003fc6270 */
[----:B------:R-:W-:Y:S01]  /*1e0b0*/  ISETP.GE.AND P4, PT, R5, R49, PT ;  /* 0x000000310500720c */ /* 0x000fe20003f86270 */
[----:B------:R-:W-:Y:S01]  /*1e0c0*/  FMUL.FTZ R5, R61, R3 ;  /* 0x000000033d057220 */ /* 0x000fe20000410000 */
[----:B----4-:R-:W-:Y:S01]  /*1e0d0*/  FSEL R155, R17, -INF , !P5 ;  /* 0xff800000119b7808 */ /* 0x010fe20006800000 */
[----:B------:R-:W2:Y:S01]  /*1e0e0*/  MUFU.TANH R146, R132 ;  /* 0x0000008400927308 */ /* 0x000ea20000002400 */
[----:B-1----:R-:W-:Y:S01]  /*1e0f0*/  FSEL R158, R29, -INF , !P3 ;  /* 0xff8000001d9e7808 */ /* 0x002fe20005800000 */
[C---:B------:R-:W-:Y:S01]  /*1e100*/  VIADD R3, R182.reuse, 0x79 ;  /* 0x00000079b6037836 */ /* 0x040fe20000000000 */
[C---:B------:R-:W-:Y:S02]  /*1e110*/  ISETP.GE.AND P5, PT, R7.reuse, R50, PT ;  /* 0x000000320700720c */ /* 0x040fe40003fa6270 */
[----:B------:R-:W-:Y:S01]  /*1e120*/  ISETP.GE.AND P3, PT, R7, R49, PT ;  /* 0x000000310700720c */ /* 0x000fe20003f66270 */
[----:B------:R-:W-:Y:S01]  /*1e130*/  VIADD R7, R182, 0x68 ;  /* 0x00000068b6077836 */ /* 0x000fe20000000000 */
[----:B------:R-:W-:Y:S01]  /*1e140*/  FSEL R154, R28, -INF , !P6 ;  /* 0xff8000001c9a7808 */ /* 0x000fe20007000000 */
[----:B------:R-:W1:Y:S01]  /*1e150*/  MUFU.TANH R149, R134 ;  /* 0x0000008600957308 */ /* 0x000e620000002400 */
[----:B---3--:R-:W-:-:S02]  /*1e160*/  FSEL R153, R10, -INF , !P4 ;  /* 0xff8000000a997808 */ /* 0x008fc40006000000 */
[CC--:B------:R-:W-:Y:S02]  /*1e170*/  ISETP.GE.AND P6, PT, R6.reuse, R50.reuse, PT ;  /* 0x000000320600720c */ /* 0x0c0fe40003fc6270 */
[----:B------:R-:W-:Y:S01]  /*1e180*/  ISETP.GE.AND P4, PT, R6, R49, PT ;  /* 0x000000310600720c */ /* 0x000fe20003f86270 */
[----:B------:R-:W-:Y:S02]  /*1e190*/  VIADD R6, R182, 0x69 ;  /* 0x00000069b6067836 */ /* 0x000fe40000000000 */
[----:B------:R-:W3:Y:S01]  /*1e1a0*/  MUFU.TANH R145, R133 ;  /* 0x0000008500917308 */ /* 0x000ee20000002400 */
[----:B--2---:R-:W-:Y:S02]  /*1e1b0*/  FSEL R146, R146, -INF , !P5 ;  /* 0xff80000092927808 */ /* 0x004fe40006800000 */
[----:B------:R-:W-:-:S05]  /*1e1c0*/  ISETP.GE.AND P5, PT, R7, R50, PT ;  /* 0x000000320700720c */ /* 0x000fca0003fa6270 */
[----:B------:R-:W2:Y:S01]  /*1e1d0*/  MUFU.TANH R148, R135 ;  /* 0x0000008700947308 */ /* 0x000ea20000002400 */
[----:B-1----:R-:W-:Y:S02]  /*1e1e0*/  FSEL R149, R149, -INF , !P3 ;  /* 0xff80000095957808 */ /* 0x002fe40005800000 */
[----:B------:R-:W-:Y:S01]  /*1e1f0*/  ISETP.GE.AND P3, PT, R7, R49, PT ;  /* 0x000000310700720c */ /* 0x000fe20003f66270 */
[----:B------:R-:W-:-:S04]  /*1e200*/  VIADD R7, R182, 0x70 ;  /* 0x00000070b6077836 */ /* 0x000fc80000000000 */
[----:B------:R-:W1:Y:S01]  /*1e210*/  MUFU.TANH R4, R64 ;  /* 0x0000004000047308 */ /* 0x000e620000002400 */
[----:B---3--:R-:W-:Y:S02]  /*1e220*/  FSEL R145, R145, -INF , !P6 ;  /* 0xff80000091917808 */ /* 0x008fe40007000000 */
[----:B------:R-:W-:-:S05]  /*1e230*/  ISETP.GE.AND P6, PT, R6, R50, PT ;  /* 0x000000320600720c */ /* 0x000fca0003fc6270 */
[----:B------:R-:W3:Y:S01]  /*1e240*/  MUFU.TANH R147, R66 ;  /* 0x0000004200937308 */ /* 0x000ee20000002400 */
[----:B--2---:R-:W-:Y:S02]  /*1e250*/  FSEL R148, R148, -INF , !P4 ;  /* 0xff80000094947808 */ /* 0x004fe40006000000 */
[----:B------:R-:W-:Y:S01]  /*1e260*/  ISETP.GE.AND P4, PT, R6, R49, PT ;  /* 0x000000310600720c */ /* 0x000fe20003f86270 */
[----:B------:R-:W-:-:S04]  /*1e270*/  VIADD R6, R182, 0x71 ;  /* 0x00000071b6067836 */ /* 0x000fc80000000000 */
[----:B------:R-:W2:Y:S01]  /*1e280*/  MUFU.TANH R143, R65 ;  /* 0x00000041008f7308 */ /* 0x000ea20000002400 */
[----:B-1----:R-:W-:Y:S01]  /*1e290*/  FSEL R144, R4, -INF , !P5 ;  /* 0xff80000004907808 */ /* 0x002fe20006800000 */
[----:B------:R-:W-:Y:S01]  /*1e2a0*/  VIADD R4, R182, 0x78 ;  /* 0x00000078b6047836 */ /* 0x000fe20000000000 */
[----:B------:R-:W-:-:S05]  /*1e2b0*/  ISETP.GE.AND P5, PT, R7, R50, PT ;  /* 0x000000320700720c */ /* 0x000fca0003fa6270 */
[----:B------:R-:W1:Y:S01]  /*1e2c0*/  MUFU.TANH R142, R67 ;  /* 0x00000043008e7308 */ /* 0x000e620000002400 */
[----:B---3--:R-:W-:Y:S02]  /*1e2d0*/  FSEL R147, R147, -INF , !P3 ;  /* 0xff80000093937808 */ /* 0x008fe40005800000 */
[----:B------:R-:W-:-:S05]  /*1e2e0*/  ISETP.GE.AND P3, PT, R7, R49, PT ;  /* 0x000000310700720c */ /* 0x000fca0003f66270 */
[----:B------:R-:W3:Y:S01]  /*1e2f0*/  MUFU.TANH R64, R60 ;  /* 0x0000003c00407308 */ /* 0x000ee20000002400 */
[----:B--2---:R-:W-:Y:S02]  /*1e300*/  FSEL R143, R143, -INF , !P6 ;  /* 0xff8000008f8f7808 */ /* 0x004fe40007000000 */
[----:B------:R-:W-:-:S05]  /*1e310*/  ISETP.GE.AND P6, PT, R6, R50, PT ;  /* 0x000000320600720c */ /* 0x000fca0003fc6270 */
[----:B------:R-:W2:Y:S01]  /*1e320*/  MUFU.TANH R134, R62 ;  /* 0x0000003e00867308 */ /* 0x000ea20000002400 */
[----:B-1----:R-:W-:Y:S02]  /*1e330*/  FSEL R142, R142, -INF , !P4 ;  /* 0xff8000008e8e7808 */ /* 0x002fe40006000000 */
[----:B------:R-:W-:-:S05]  /*1e340*/  ISETP.GE.AND P4, PT, R6, R49, PT ;  /* 0x000000310600720c */ /* 0x000fca0003f86270 */
[----:B------:R-:W1:Y:S01]  /*1e350*/  MUFU.TANH R5, R5 ;  /* 0x0000000500057308 */ /* 0x000e620000002400 */
[----:B---3--:R-:W-:Y:S01]  /*1e360*/  FSEL R64, R64, -INF , !P5 ;  /* 0xff80000040407808 */ /* 0x008fe20006800000 */
[----:B------:R-:W-:Y:S01]  /*1e370*/  BAR.SYNC.DEFER_BLOCKING 0x0 ;  /* 0x0000000000007b1d */ /* 0x000fe20000010000 */
[----:B------:R-:W-:-:S05]  /*1e380*/  ISETP.GE.AND P5, PT, R4, R50, PT ;  /* 0x000000320400720c */ /* 0x000fca0003fa6270 */
[----:B------:R1:W3:Y:S01]  /*1e390*/  MUFU.TANH R133, R63 ;  /* 0x0000003f00857308 */ /* 0x0002e20000002400 */
[----:B--2---:R-:W-:Y:S02]  /*1e3a0*/  FSEL R134, R134, -INF , !P3 ;  /* 0xff80000086867808 */ /* 0x004fe40005800000 */
[----:B------:R-:W-:-:S05]  /*1e3b0*/  ISETP.GE.AND P3, PT, R4, R49, PT ;  /* 0x000000310400720c */ /* 0x000fca0003f66270 */
[----:B------:R-:W2:Y:S08]  /*1e3c0*/  MUFU.TANH R62, R56 ;  /* 0x00000038003e7308 */ /* 0x000eb00000002400 */
[----:B------:R-:W4:Y:S01]  /*1e3d0*/  MUFU.TANH R67, R58 ;  /* 0x0000003a00437308 */ /* 0x000f220000002400 */
[----:B-1----:R-:W-:Y:S02]  /*1e3e0*/  FSEL R63, R5, -INF , !P6 ;  /* 0xff800000053f7808 */ /* 0x002fe40007000000 */
[----:B---3--:R-:W-:-:S02]  /*1e3f0*/  FSEL R133, R133, -INF , !P4 ;  /* 0xff80000085857808 */ /* 0x008fc40006000000 */
[CC--:B------:R-:W-:Y:S02]  /*1e400*/  ISETP.GE.AND P6, PT, R182.reuse, R50.reuse, PT ;  /* 0x00000032b600720c */ /* 0x0c0fe40003fc6270 */
[----:B------:R-:W-:Y:S01]  /*1e410*/  ISETP.GE.AND P4, PT, R182, R49, PT ;  /* 0x00000031b600720c */ /* 0x000fe20003f86270 */
[----:B------:R-:W1:Y:S01]  /*1e420*/  MUFU.TANH R60, R57 ;  /* 0x00000039003c7308 */ /* 0x000e620000002400 */
[----:B--2---:R-:W-:Y:S02]  /*1e430*/  FSEL R62, R62, -INF , !P5 ;  /* 0xff8000003e3e7808 */ /* 0x004fe40006800000 */
[----:B------:R-:W-:Y:S02]  /*1e440*/  ISETP.GE.AND P5, PT, R3, R50, PT ;  /* 0x000000320300720c */ /* 0x000fe40003fa6270 */
[----:B------:R-:W-:Y:S02]  /*1e450*/  FSEL R51, R51, -INF , !P6 ;  /* 0xff80000033337808 */ /* 0x000fe40007000000 */
[----:B------:R-:W-:Y:S01]  /*1e460*/  FSEL R176, R176, -INF , !P4 ;  /* 0xff800000b0b07808 */ /* 0x000fe20006000000 */
[----:B------:R-:W2:Y:S01]  /*1e470*/  MUFU.TANH R54, R54 ;  /* 0x0000003600367308 */ /* 0x000ea20000002400 */
[----:B----4-:R-:W-:-:S02]  /*1e480*/  FSEL R67, R67, -INF , !P3 ;  /* 0xff80000043437808 */ /* 0x010fc40005800000 */
[----:B------:R-:W-:Y:S02]  /*1e490*/  ISETP.GE.AND P3, PT, R3, R49, PT ;  /* 0x000000310300720c */ /* 0x000fe40003f66270 */
[----:B-1----:R-:W-:Y:S02]  /*1e4a0*/  FSEL R60, R60, -INF , !P5 ;  /* 0xff8000003c3c7808 */ /* 0x002fe40006800000 */
[----:B--2---:R-:W-:Y:S01]  /*1e4b0*/  FSEL R54, R54, -INF , !P3 ;  /* 0xff80000036367808 */ /* 0x004fe20005800000 */
[----:B------:R-:W-:Y:S05]  /*1e4c0*/  @!P2 BRA `(.L_x_1452) ;  /* 0x0000000c0020a947 */ /* 0x000fea0003800000 */
[----:B------:R-:W-:Y:S04]  /*1e4d0*/  BSSY B0, `(.L_x_1453) ;  /* 0x0000044000007945 */ /* 0x000fe80003800000 */
        /* <DEDUP_REMOVED lines=37> */
[----:B------:R-:W-:Y:S02]  /*1e730*/  IMAD.MOV.U32 R6, RZ, RZ, R10 ;  /* 0x000000ffff067224 */ /* 0x000fe400078e000a */
[----:B------:R-:W-:Y:S01]  /*1e740*/  MOV R5, R12 ;  /* 0x0000000c00057202 */ /* 0x000fe20000000f00 */
[----:B------:R-:W2:Y:S01]  /*1e750*/  LD.E.64 R10, desc[UR4][R192.64+0x38] ;  /* 0x00003804c00a7980 */ /* 0x000ea2000c101b00 */
[----:B------:R-:W-:Y:S02]  /*1e760*/  @!P0 IMAD.MOV R6, RZ, RZ, -R6 ;  /* 0x000000ffff068224 */ /* 0x000fe400078e0a06 */
[----:B------:R-:W-:-:S03]  /*1e770*/  @!P3 IADD3 R5, -R5, RZ, RZ ;  /* 0x000000ff0505b210 */ /* 0x000fc60007ffe1ff */
[C---:B------:R-:W-:Y:S02]  /*1e780*/  SEL R6, R3.reuse, R6, !P2 ;  /* 0x0000000603067207 */ /* 0x040fe40005000000 */
[----:B------:R-:W-:-:S03]  /*1e790*/  SEL R5, R3, R5, !P2 ;  /* 0x0000000503057207 */ /* 0x000fc60005000000 */
[----:B------:R-:W-:-:S04]  /*1e7a0*/  IMAD.WIDE R14, R6, 0x4, R248 ;  /* 0x00000004060e7825 */ /* 0x000fc800078e02f8 */
[C---:B------:R-:W-:Y:S01]  /*1e7b0*/  IMAD.WIDE R16, R5.reuse, 0x4, R248 ;  /* 0x0000000405107825 */ /* 0x040fe200078e02f8 */
[----:B------:R-:W3:Y:S04]  /*1e7c0*/  LD.E R3, desc[UR4][R14.64] ;  /* 0x000000040e037980 */ /* 0x000ee8000c101900 */
[----:B------:R-:W3:Y:S04]  /*1e7d0*/  LD.E R4, desc[UR4][R16.64] ;  /* 0x0000000410047980 */ /* 0x000ee8000c101900 */
[----:B------:R-:W4:Y:S01]  /*1e7e0*/  LD.E.64 R14, desc[UR4][R192.64+0x20] ;  /* 0x00002004c00e7980 */ /* 0x000f22000c101b00 */
[----:B------:R-:W-:-:S05]  /*1e7f0*/  IADD3 R5, R5, -R6, RZ ;  /* 0x8000000605057210 */ /* 0x000fca0007ffe0ff */
[----:B------:R-:W-:-:S05]  /*1e800*/  IMAD R13, R13, R5, -0x80 ;  /* 0xffffff800d0d7424 */ /* 0x000fca00078e0205 */
[----:B------:R-:W-:Y:S01]  /*1e810*/  SHF.R.S32.HI R6, RZ, 0x1f, R13 ;  /* 0x0000001fff067819 */ /* 0x000fe2000001140d */
[-C--:B--2---:R-:W-:Y:S02]  /*1e820*/  IMAD R5, R11, R13.reuse, RZ ;  /* 0x0000000d0b057224 */ /* 0x084fe400078e02ff */
[----:B------:R-:W-:-:S04]  /*1e830*/  IMAD.WIDE.U32 R12, R10, R13, RZ ;  /* 0x0000000d0a0c7225 */ /* 0x000fc800078e00ff */
[----:B------:R-:W-:-:S05]  /*1e840*/  IMAD R5, R10, R6, R5 ;  /* 0x000000060a057224 */ /* 0x000fca00078e0205 */
[----:B------:R-:W-:Y:S01]  /*1e850*/  IADD3 R13, R13, R5, RZ ;  /* 0x000000050d0d7210 */ /* 0x000fe20007ffe0ff */
[----:B---3--:R-:W-:-:S05]  /*1e860*/  IMAD.IADD R3, R3, 0x1, -R4 ;  /* 0x0000000103037824 */ /* 0x008fca00078e0a04 */
[----:B------:R-:W-:Y:S01]  /*1e870*/  SHF.R.S32.HI R6, RZ, 0x1f, R3 ;  /* 0x0000001fff067819 */ /* 0x000fe20000011403 */
[----:B----4-:R-:W-:Y:S02]  /*1e880*/  IMAD R4, R15, R3, RZ ;  /* 0x000000030f047224 */ /* 0x010fe400078e02ff */
[----:B------:R-:W-:-:S04]  /*1e890*/  IMAD.WIDE.U32 R12, R3, R14, R12 ;  /* 0x0000000e030c7225 */ /* 0x000fc800078e000c */
[----:B------:R-:W-:Y:S01]  /*1e8a0*/  IMAD R6, R14, R6, R4 ;  /* 0x000000060e067224 */ /* 0x000fe200078e0204 */
[----:B------:R-:W-:-:S03]  /*1e8b0*/  MOV R7, R12 ;  /* 0x0000000c00077202 */ /* 0x000fc60000000f00 */
[----:B------:R-:W-:Y:S01]  /*1e8c0*/  IMAD.IADD R6, R13, 0x1, R6 ;  /* 0x000000010d067824 */ /* 0x000fe200078e0206 */
[----:B------:R-:W-:Y:S05]  /*1e8d0*/  BRA `(.L_x_1455) ;  /* 0x00000000000c7947 */ /* 0x000fea0003800000 */
.L_x_1454:
[----:B------:R-:W2:Y:S02]  /*1e8e0*/  LD.E R7, desc[UR4][R192.64+0x38] ;  /* 0x00003804c0077980 */ /* 0x000ea4000c101900 */
[----:B--2---:R-:W-:-:S04]  /*1e8f0*/  LEA R7, -R7, RZ, 0x7 ;  /* 0x000000ff07077211 */ /* 0x004fc800078e39ff */
[----:B------:R-:W-:Y:S02]  /*1e900*/  SHF.R.S32.HI R6, RZ, 0x1f, R7 ;  /* 0x0000001fff067819 */ /* 0x000fe40000011407 */
.L_x_1455:
[----:B------:R-:W-:Y:S05]  /*1e910*/  BSYNC B0 ;  /* 0x0000000000007941 */ /* 0x000fea0003800000 */
.L_x_1453:
[----:B------:R-:W-:Y:S02]  /*1e920*/  LOP3.LUT R3, R251, 0x1, RZ, 0xc0, !PT ;  /* 0x00000001fb037812 */ /* 0x000fe400078ec0ff */
[----:B------:R-:W-:Y:S02]  /*1e930*/  @P1 IADD3 R4, P0, R7, R237, RZ ;  /* 0x000000ed07041210 */ /* 0x000fe40007f1e0ff */
[----:B------:R-:W-:Y:S02]  /*1e940*/  ISETP.NE.U32.AND P2, PT, R3, 0x1, PT ;  /* 0x000000010300780c */ /* 0x000fe40003f45070 */
[CC--:B------:R-:W-:Y:S01]  /*1e950*/  LEA R20, P3, R7.reuse, R240.reuse, 0x1 ;  /* 0x000000f007147211 */ /* 0x0c0fe200078608ff */
[----:B------:R-:W-:Y:S01]  /*1e960*/  @P1 IMAD.X R3, R6, 0x1, R238, P0 ;  /* 0x0000000106031824 */ /* 0x000fe200000e06ee */
[----:B------:R-:W-:Y:S02]  /*1e970*/  @P1 LEA R12, P0, R4, R240, 0x1 ;  /* 0x000000f0040c1211 */ /* 0x000fe400078008ff */
[----:B------:R-:W-:-:S02]  /*1e980*/  LEA.HI.X R21, R7, R239, R6, 0x1, P3 ;  /* 0x000000ef07157211 */ /* 0x000fc400018f0c06 */
[----:B------:R-:W-:Y:S02]  /*1e990*/  @P1 LEA.HI.X R13, R4, R239, R3, 0x1, P0 ;  /* 0x000000ef040d1211 */ /* 0x000fe400000f0c03 */
[----:B------:R-:W-:-:S03]  /*1e9a0*/  IADD3 R5, P3, P0, R237, R237, R7 ;  /* 0x000000eded057210 */ /* 0x000fc6000787e007 */
[-C--:B------:R-:W-:Y:S01]  /*1e9b0*/  @!P2 IADD3 R7, P4, R7, R237.reuse, RZ ;  /* 0x000000ed0707a210 */ /* 0x080fe20007f9e0ff */
[----:B------:R-:W-:Y:S01]  /*1e9c0*/  @!PT LDS RZ, [RZ] ;  /* 0x00000000fffff984 */ /* 0x000fe20000000800 */
[----:B------:R-:W-:Y:S01]  /*1e9d0*/  @!PT LDS RZ, [RZ] ;  /* 0x00000000fffff984 */ /* 0x000fe20000000800 */
[----:B------:R-:W-:Y:S01]  /*1e9e0*/  @!PT LDS RZ, [RZ] ;  /* 0x00000000fffff984 */ /* 0x000fe20000000800 */
[----:B------:R1:W-:Y:S01]  /*1e9f0*/  @!P2 LDGSTS.E.BYPASS.LTC128B.128 [R247+0x4000], desc[UR4][R20.64] ;  /* 0x0400000014f7afae */ /* 0x0003e2000b901d44 */
[----:B------:R-:W-:Y:S02]  /*1ea00*/  IADD3.X R4, R238, R238, R6, P3, P0 ;  /* 0x000000eeee047210 */ /* 0x000fe40001fe0406 */
[CC--:B------:R-:W-:Y:S01]  /*1ea10*/  @P1 LEA R10, P0, R5.reuse, R240.reuse, 0x1 ;  /* 0x000000f0050a1211 */ /* 0x0c0fe200078008ff */
[----:B------:R-:W-:Y:S01]  /*1ea20*/  @!P2 IMAD.X R6, R6, 0x1, R238, P4 ;  /* 0x000000010606a824 */ /* 0x000fe200020e06ee */
[CC--:B------:R-:W-:Y:S01]  /*1ea30*/  @!P2 LEA R16, P4, R5.reuse, R240.reuse, 0x1 ;  /* 0x000000f00510a211 */ /* 0x0c0fe200078808ff */
[----:B------:R1:W-:Y:S01]  /*1ea40*/  @P2 STS.128 [R247+0x4000], RZ ;  /* 0x004000fff7002388 */ /* 0x0003e20000000c00 */
[----:B------:R-:W-:Y:S02]  /*1ea50*/  IADD3 R3, P3, R5, R237, RZ ;  /* 0x000000ed05037210 */ /* 0x000fe40007f7e0ff */
[----:B------:R-:W-:Y:S01]  /*1ea60*/  @!P2 LEA R18, P5, R7, R240, 0x1 ;  /* 0x000000f00712a211 */ /* 0x000fe200078a08ff */
[----:B------:R-:W-:Y:S01]  /*1ea70*/  @!PT LDS RZ, [RZ] ;  /* 0x00000000fffff984 */ /* 0x000fe20000000800 */
[----:B------:R-:W-:Y:S01]  /*1ea80*/  @!PT LDS RZ, [RZ] ;  /* 0x00000000fffff984 */ /* 0x000fe20000000800 */
[----:B------:R-:W-:Y:S01]  /*1ea90*/  @!PT LDS RZ, [RZ] ;  /* 0x00000000fffff984 */ /* 0x000fe20000000800 */
[----:B------:R1:W-:Y:S01]  /*1eaa0*/  @P1 LDGSTS.E.BYPASS.LTC128B.128 [R247+0x8000], desc[UR4][R20.64+0x80] ;  /* 0x0800008014f71fae */ /* 0x0003e2000b901d44 */
[----:B------:R-:W-:-:S02]  /*1eab0*/  @P1 LEA.HI.X R11, R5, R239, R4, 0x1, P0 ;  /* 0x000000ef050b1211 */ /* 0x000fc400000f0c04 */
[-C--:B------:R-:W-:Y:S01]  /*1eac0*/  @!P2 LEA.HI.X R17, R5, R239.reuse, R4, 0x1, P4 ;  /* 0x000000ef0511a211 */ /* 0x080fe200020f0c04 */
[----:B------:R-:W-:Y:S01]  /*1ead0*/  IMAD.X R4, R4, 0x1, R238, P3 ;  /* 0x0000000104047824 */ /* 0x000fe200018e06ee */
[----:B------:R-:W-:Y:S01]  /*1eae0*/  @!P2 LEA.HI.X R19, R7, R239, R6, 0x1, P5 ;  /* 0x000000ef0713a211 */ /* 0x000fe200028f0c06 */
[----:B------:R1:W-:Y:S01]  /*1eaf0*/  @!P1 STS.128 [R247+0x8000], RZ ;  /* 0x008000fff7009388 */ /* 0x0003e20000000c00 */
[CC--:B------:R-:W-:Y:S02]  /*1eb00*/  @!P2 LEA R14, P4, R3.reuse, R240.reuse, 0x1 ;  /* 0x000000f0030ea211 */ /* 0x0c0fe400078808ff */
        /* <DEDUP_REMOVED lines=100> */
.L_x_1452:
[----:B------:R-:W-:Y:S05]  /*1f150*/  BSYNC B1 ;  /* 0x0000000000017941 */ /* 0x000fea0003800000 */
.L_x_1451:
[----:B------:R-:W2:Y:S01]  /*1f160*/  LD.E R56, desc[UR4][R192.64+0xdc] ;  /* 0x0000dc04c0387980 */ /* 0x000ea2000c101900 */
[----:B-1----:R-:W-:Y:S02]  /*1f170*/  FMNMX.FTZ R6, R0, R176, !PT ;  /* 0x000000b000067209 */ /* 0x002fe40007810000 */
        /* <DEDUP_REMOVED lines=74> */
[----:B-1----:R-:W-:-:S03]  /*1f620*/  FMNMX.FTZ R45, R4, R45, !PT ;  /* 0x0000002d042d7209 */ /* 0x002fc60007810000 */
[----:B------:R-:W1:Y:S01]  /*1f630*/  LDSM.16.MT88.4 R4, [R228+0xc000] ;  /* 0x00c00000e404783b */ /* 0x000e620000004200 */
[----:B---3--:R-:W-:Y:S02]  /*1f640*/  FMNMX.FTZ R46, R3, R46, !PT ;  /* 0x0000002e032e7209 */ /* 0x008fe40007810000 */
[----:B------:R-:W-:Y:S02]  /*1f650*/  FSETP.NEU.FTZ.AND P0, PT, R45, -INF , PT ;  /* 0xff8000002d00780b */ /* 0x000fe40003f1d000 */
[----:B------:R-:W-:Y:S01]  /*1f660*/  FSETP.NEU.FTZ.AND P1, PT, R46, -INF , PT ;  /* 0xff8000002e00780b */ /* 0x000fe20003f3d000 */
[C---:B--2---:R-:W-:Y:S01]  /*1f670*/  FMUL.FTZ R55, R56.reuse, R45 ;  /* 0x0000002d38377220 */ /* 0x044fe20000410000 */
[----:B------:R-:W-:-:S04]  /*1f680*/  FMUL.FTZ R61, R56, R46 ;  /* 0x0000002e383d7220 */ /* 0x000fc80000410000 */
[----:B------:R-:W-:Y:S02]  /*1f690*/  FSEL R55, R55, RZ, P0 ;  /* 0x000000ff37377208 */ /* 0x000fe40000000000 */
[----:B------:R-:W-:-:S03]  /*1f6a0*/  FSEL R61, R61, RZ, P1 ;  /* 0x000000ff3d3d7208 */ /* 0x000fc60000800000 */
[-C--:B------:R-:W-:Y:S01]  /*1f6b0*/  FFMA.FTZ R41, R9, R56.reuse, -R55 ;  /* 0x0000003809297223 */ /* 0x080fe20000010837 */
[----:B------:R-:W-:Y:S01]  /*1f6c0*/  FSEL R9, R46, RZ, P1 ;  /* 0x000000ff2e097208 */ /* 0x000fe20000800000 */
[-C--:B------:R-:W-:Y:S01]  /*1f6d0*/  FFMA.FTZ R43, R8, R56.reuse, -R61 ;  /* 0x00000038082b7223 */ /* 0x080fe2000001083d */
[----:B------:R-:W-:Y:S01]  /*1f6e0*/  FSEL R8, R45, RZ, P0 ;  /* 0x000000ff2d087208 */ /* 0x000fe20000000000 */
[-CC-:B------:R-:W-:Y:S01]  /*1f6f0*/  FFMA.FTZ R47, R176, R56.reuse, -R55.reuse ;  /* 0x00000038b02f7223 */ /* 0x180fe20000010837 */
[-C--:B------:R-:W-:Y:S01]  /*1f700*/  FFMA.FTZ R40, R185, R56.reuse, -R55 ;  /* 0x00000038b9287223 */ /* 0x080fe20000010837 */
[----:B------:R-:W-:Y:S01]  /*1f710*/  FADD.FTZ R9, R2, -R9 ;  /* 0x8000000902097221 */ /* 0x000fe20000010000 */
[-C--:B------:R-:W-:Y:S01]  /*1f720*/  FFMA.FTZ R3, R186, R56.reuse, -R55 ;  /* 0x00000038ba037223 */ /* 0x080fe20000010837 */
[----:B------:R-:W-:Y:S01]  /*1f730*/  FADD.FTZ R8, R0, -R8 ;  /* 0x8000000800087221 */ /* 0x000fe20000010000 */
[-CC-:B------:R-:W-:Y:S01]  /*1f740*/  FFMA.FTZ R44, R51, R56.reuse, -R61.reuse ;  /* 0x00000038332c7223 */ /* 0x180fe2000001083d */
[-CC-:B------:R-:W-:Y:S01]  /*1f750*/  FFMA.FTZ R42, R48, R56.reuse, -R61.reuse ;  /* 0x00000038302a7223 */ /* 0x180fe2000001083d */
[----:B------:R-:W-:Y:S01]  /*1f760*/  FFMA.FTZ R0, R183, R56, -R61 ;  /* 0x00000038b7007223 */ /* 0x000fe2000001083d */
[C---:B------:R-:W-:Y:S01]  /*1f770*/  FMUL.FTZ R2, R56.reuse, R9 ;  /* 0x0000000938027220 */ /* 0x040fe20000410000 */
[----:B------:R-:W-:Y:S01]  /*1f780*/  FMUL.FTZ R8, R56, R8 ;  /* 0x0000000838087220 */ /* 0x000fe20000410000 */
[----:B------:R-:W-:Y:S01]  /*1f790*/  MUFU.EX2 R47, R47 ;  /* 0x0000002f002f7308 */ /* 0x000fe20000000800 */
[-CC-:B------:R-:W-:Y:S01]  /*1f7a0*/  FFMA.FTZ R50, R181, R56.reuse, -R55.reuse ;  /* 0x00000038b5327223 */ /* 0x180fe20000010837 */
[-CC-:B------:R-:W-:Y:S01]  /*1f7b0*/  FFMA.FTZ R49, R184, R56.reuse, -R55.reuse ;  /* 0x00000038b8317223 */ /* 0x180fe20000010837 */
[-CC-:B------:R-:W-:Y:S01]  /*1f7c0*/  FFMA.FTZ R52, R180, R56.reuse, -R55.reuse ;  /* 0x00000038b4347223 */ /* 0x180fe20000010837 */
[-C--:B------:R-:W-:Y:S01]  /*1f7d0*/  FFMA.FTZ R51, R178, R56.reuse, -R55 ;  /* 0x00000038b2337223 */ /* 0x080fe20000010837 */
[-CC-:B------:R-:W-:Y:S01]  /*1f7e0*/  FFMA.FTZ R59, R179, R56.reuse, -R61.reuse ;  /* 0x00000038b33b7223 */ /* 0x180fe2000001083d */
[-CC-:B------:R-:W-:Y:S01]  /*1f7f0*/  FFMA.FTZ R53, R177, R56.reuse, -R61.reuse ;  /* 0x00000038b1357223 */ /* 0x180fe2000001083d */
[-CC-:B------:R-:W-:Y:S01]  /*1f800*/  FFMA.FTZ R58, R175, R56.reuse, -R61.reuse ;  /* 0x00000038af3a7223 */ /* 0x180fe2000001083d */
[----:B------:R-:W2:Y:S01]  /*1f810*/  MUFU.EX2 R41, R41 ;  /* 0x0000002900297308 */ /* 0x000ea20000000800 */
[-C--:B------:R-:W-:Y:S01]  /*1f820*/  FFMA.FTZ R57, R174, R56.reuse, -R61 ;  /* 0x00000038ae397223 */ /* 0x080fe2000001083d */
[-CC-:B------:R-:W-:Y:S01]  /*1f830*/  FFMA.FTZ R65, R137, R56.reuse, -R55.reuse ;  /* 0x0000003889417223 */ /* 0x180fe20000010837 */
[-CC-:B------:R-:W-:Y:S01]  /*1f840*/  FFMA.FTZ R132, R136, R56.reuse, -R55.reuse ;  /* 0x0000003888847223 */ /* 0x180fe20000010837 */
[-C--:B------:R-:W-:Y:S01]  /*1f850*/  FFMA.FTZ R66, R35, R56.reuse, -R55 ;  /* 0x0000003823427223 */ /* 0x080fe20000010837 */
[-CC-:B------:R-:W-:Y:S01]  /*1f860*/  FFMA.FTZ R135, R34, R56.reuse, -R61.reuse ;  /* 0x0000003822877223 */ /* 0x180fe2000001083d */
[-CC-:B------:R-:W-:Y:S01]  /*1f870*/  FFMA.FTZ R136, R32, R56.reuse, -R61.reuse ;  /* 0x0000003820887223 */ /* 0x180fe2000001083d */
[-CC-:B------:R-:W-:Y:S01]  /*1f880*/  FFMA.FTZ R137, R33, R56.reuse, -R61.reuse ;  /* 0x0000003821897223 */ /* 0x180fe2000001083d */
[----:B------:R-:W-:Y:S01]  /*1f890*/  MUFU.EX2 R40, R40 ;  /* 0x0000002800287308 */ /* 0x000fe20000000800 */
[-C--:B------:R-:W-:Y:S01]  /*1f8a0*/  FFMA.FTZ R138, R138, R56.reuse, -R61 ;  /* 0x000000388a8a7223 */ /* 0x080fe2000001083d */
[-CC-:B------:R-:W-:Y:S01]  /*1f8b0*/  FFMA.FTZ R139, R139, R56.reuse, -R55.reuse ;  /* 0x000000388b8b7223 */ /* 0x180fe20000010837 */
[----:B------:R-:W-:Y:S01]  /*1f8c0*/  LDSM.16.MT88.4 R32, [R228+0xd000] ;  /* 0x00d00000e420783b */ /* 0x000fe20000004200 */
[-CC-:B------:R-:W-:Y:S01]  /*1f8d0*/  FFMA.FTZ R150, R150, R56.reuse, -R55.reuse ;  /* 0x0000003896967223 */ /* 0x180fe20000010837 */
[-CC-:B------:R-:W-:Y:S01]  /*1f8e0*/  FFMA.FTZ R151, R151, R56.reuse, -R55.reuse ;  /* 0x0000003897977223 */ /* 0x180fe20000010837 */
[-C--:B------:R-:W-:Y:S01]  /*1f8f0*/  FFMA.FTZ R152, R152, R56.reuse, -R55 ;  /* 0x0000003898987223 */ /* 0x080fe20000010837 */
[-CC-:B------:R-:W-:Y:S01]  /*1f900*/  FFMA.FTZ R160, R160, R56.reuse, -R61.reuse ;  /* 0x00000038a0a07223 */ /* 0x180fe2000001083d */
[----:B------:R-:W3:Y:S01]  /*1f910*/  MUFU.EX2 R3, R3 ;  /* 0x0000000300037308 */ /* 0x000ee20000000800 */
[----:B--2---:R-:W-:Y:S01]  /*1f920*/  F2FP.F16.F32.PACK_AB R13, R41, R47 ;  /* 0x0000002f290d723e */ /* 0x004fe200000000ff */
        /* <DEDUP_REMOVED lines=9> */
[-CC-:B------:R-:W-:Y:S01]  /*1f9c0*/  FFMA.FTZ R168, R168, R56.reuse, -R61.reuse ;  /* 0x00000038a8a87223 */ /* 0x180fe2000001083d */
[-CC-:B------:R-:W-:Y:S01]  /*1f9d0*/  FFMA.FTZ R169, R169, R56.reuse, -R61.reuse ;  /* 0x00000038a9a97223 */ /* 0x180fe2000001083d */
[-C--:B------:R-:W-:Y:S01]  /*1f9e0*/  FFMA.FTZ R167, R167, R56.reuse, -R61 ;  /* 0x00000038a7a77223 */ /* 0x080fe2000001083d */
[-CC-:B------:R-:W-:Y:S01]  /*1f9f0*/  FFMA.FTZ R166, R166, R56.reuse, -R55.reuse ;  /* 0x00000038a6a67223 */ /* 0x180fe20000010837 */
[--C-:B------:R-:W-:Y:S01]  /*1fa00*/  FFMA.FTZ R162, R162, R56, -R55.reuse ;  /* 0x00000038a2a27223 */ /* 0x100fe20000010837 */
[----:B------:R-:W2:Y:S01]  /*1fa10*/  MUFU.EX2 R43, R43 ;  /* 0x0000002b002b7308 */ /* 0x000ea20000000800 */
[----:B---3--:R-:W-:Y:S01]  /*1fa20*/  F2FP.F16.F32.PACK_AB R15, R3, R40 ;  /* 0x00000028030f723e */ /* 0x008fe200000000ff */
        /* <DEDUP_REMOVED lines=11> */
[-CC-:B------:R-:W-:Y:S01]  /*1fae0*/  FFMA.FTZ R146, R146, R56.reuse, -R61.reuse ;  /* 0x0000003892927223 */ /* 0x180fe2000001083d */
[-CC-:B------:R-:W-:Y:S01]  /*1faf0*/  FFMA.FTZ R145, R145, R56.reuse, -R61.reuse ;  /* 0x0000003891917223 */ /* 0x180fe2000001083d */
[--C-:B------:R-:W-:Y:S01]  /*1fb00*/  FFMA.FTZ R144, R144, R56, -R61.reuse ;  /* 0x0000003890907223 */ /* 0x100fe2000001083d */
[----:B------:R-:W3:Y:S01]  /*1fb10*/  MUFU.EX2 R0, R0 ;  /* 0x0000000000007308 */ /* 0x000ee20000000800 */
[----:B--2---:R-:W-:Y:S01]  /*1fb20*/  F2FP.F16.F32.PACK_AB R12, R43, R44 ;  /* 0x0000002c2b0c723e */ /* 0x004fe200000000ff */
[-C--:B------:R-:W-:Y:S01]  /*1fb30*/  FFMA.FTZ R143, R143, R56.reuse, -R61 ;  /* 0x000000388f8f7223 */ /* 0x080fe2000001083d */
[-CC-:B------:R-:W-:Y:S01]  /*1fb40*/  FFMA.FTZ R142, R142, R56.reuse, -R55.reuse ;  /* 0x000000388e8e7223 */ /* 0x180fe20000010837 */
[-CC-:B------:R-:W-:Y:S01]  /*1fb50*/  FFMA.FTZ R134, R134, R56.reuse, -R55.reuse ;  /* 0x0000003886867223 */ /* 0x180fe20000010837 */
[-CC-:B------:R-:W-:Y:S01]  /*1fb60*/  FFMA.FTZ R133, R133, R56.reuse, -R55.reuse ;  /* 0x0000003885857223 */ /* 0x180fe20000010837 */
[-C--:B------:R-:W-:Y:S01]  /*1fb70*/  FFMA.FTZ R67, R67, R56.reuse, -R55 ;  /* 0x0000003843437223 */ /* 0x080fe20000010837 */
[----:B------:R-:W-:Y:S01]  /*1fb80*/  FFMA.FTZ R64, R64, R56, -R61 ;  /* 0x0000003840407223 */ /* 0x000fe2000001083d */
[----:B------:R2:W4:Y:S08]  /*1fb90*/  MUFU.EX2 R48, R8 ;  /* 0x0000000800307308 */ /* 0x0005300000000800 */
[----:B------:R-:W5:Y:S01]  /*1fba0*/  MUFU.EX2 R2, R2 ;  /* 0x0000000200027308 */ /* 0x000f620000000800 */
[----:B---3--:R-:W-:-:S07]  /*1fbb0*/  F2FP.F16.F32.PACK_AB R14, R0, R42 ;  /* 0x0000002a000e723e */ /* 0x008fce00000000ff */
[----:B------:R-:W3:Y:S01]  /*1fbc0*/  MUFU.EX2 R50, R50 ;  /* 0x0000003200327308 */ /* 0x000ee20000000800 */
[----:B--2---:R-:W2:Y:S01]  /*1fbd0*/  LDSM.16.MT88.4 R8, [R225+0xc000] ;  /* 0x00c00000e108783b */ /* 0x004ea20000004200 */
[-C--:B----4-:R-:W-:Y:S01]  /*1fbe0*/  FMUL.FTZ R130, R130, R48.reuse ;  /* 0x0000003082827220 */ /* 0x090fe20000410000 */
[-C--:B------:R-:W-:Y:S01]  /*1fbf0*/  FMUL.FTZ R131, R131, R48.reuse ;  /* 0x0000003083837220 */ /* 0x080fe20000410000 */
[-C--:B------:R-:W-:Y:S01]  /*1fc00*/  FMUL.FTZ R126, R126, R48.reuse ;  /* 0x000000307e7e7220 */ /* 0x080fe20000410000 */
[-C--:B------:R-:W-:Y:S01]  /*1fc10*/  FMUL.FTZ R127, R127, R48.reuse ;  /* 0x000000307f7f7220 */ /* 0x080fe20000410000 */
[-C--:B------:R-:W-:Y:S01]  /*1fc20*/  FMUL.FTZ R122, R122, R48.reuse ;  /* 0x000000307a7a7220 */ /* 0x080fe20000410000 */
[-C--:B------:R-:W-:Y:S01]  /*1fc30*/  FMUL.FTZ R123, R123, R48.reuse ;  /* 0x000000307b7b7220 */ /* 0x080fe20000410000 */
[----:B------:R-:W-:Y:S01]  /*1fc40*/  FMUL.FTZ R118, R118, R48 ;  /* 0x0000003076767220 */ /* 0x000fe20000410000 */
[-C--:B-----5:R-:W-:Y:S01]  /*1fc50*/  FMUL.FTZ R128, R128, R2.reuse ;  /* 0x0000000280807220 */ /* 0x0a0fe20000410000 */
[-C--:B------:R-:W-:Y:S01]  /*1fc60*/  FMUL.FTZ R129, R129, R2.reuse ;  /* 0x0000000281817220 */ /* 0x080fe20000410000 */
[-C--:B------:R-:W-:Y:S01]  /*1fc70*/  FMUL.FTZ R124, R124, R2.reuse ;  /* 0x000000027c7c7220 */ /* 0x080fe20000410000 */
[----:B------:R-:W-:Y:S01]  /*1fc80*/  FMUL.FTZ R125, R125, R2 ;  /* 0x000000027d7d7220 */ /* 0x000fe20000410000 */
[----:B------:R-:W-:Y:S01]  /*1fc90*/  FMUL.FTZ R119, R119, R48 ;  /* 0x0000003077777220 */ /* 0x000fe20000410000 */
[-C--:B------:R-:W-:Y:S01]  /*1fca0*/  FMUL.FTZ R120, R120, R2.reuse ;  /* 0x0000000278787220 */ /* 0x080fe20000410000 */
[-C--:B------:R-:W-:Y:S01]  /*1fcb0*/  FMUL.FTZ R121, R121, R2.reuse ;  /* 0x0000000279797220 */ /* 0x080fe20000410000 */
[-C--:B------:R-:W-:Y:S01]  /*1fcc0*/  FMUL.FTZ R116, R116, R2.reuse ;  /* 0x0000000274747220 */ /* 0x080fe20000410000 */
[C---:B-1----:R-:W-:Y:S01]  /*1fcd0*/  HMMA.16816.F32 R128, R12.reuse, R4, R128 ;  /* 0x000000040c80723c */ /* 0x042fe20000001880 */
[----:B------:R-:W-:Y:S01]  /*1fce0*/  FMUL.FTZ R117, R117, R2 ;  /* 0x0000000275757220 */ /* 0x000fe20000410000 */
[-C--:B------:R-:W-:Y:S01]  /*1fcf0*/  FMUL.FTZ R114, R114, R48.reuse ;  /* 0x0000003072727220 */ /* 0x080fe20000410000 */
[-C--:B------:R-:W-:Y:S01]  /*1fd00*/  FMUL.FTZ R115, R115, R48.reuse ;  /* 0x0000003073737220 */ /* 0x080fe20000410000 */
[-C--:B------:R-:W-:Y:S01]  /*1fd10*/  FMUL.FTZ R110, R110, R48.reuse ;  /* 0x000000306e6e7220 */ /* 0x080fe20000410000 */
[----:B------:R-:W-:Y:S01]  /*1fd20*/  FMUL.FTZ R111, R111, R48 ;  /* 0x000000306f6f7220 */ /* 0x000fe20000410000 */
[C---:B------:R-:W-:Y:S01]  /*1fd30*/  HMMA.16816.F32 R124, R12.reuse, R6, R124 ;  /* 0x000000060c7c723c */ /* 0x040fe2000000187c */
[----:B------:R-:W1:Y:S01]  /*1fd40*/  LDSM.16.MT88.4 R4, [R224+0xc000] ;  /* 0x00c00000e004783b */ /* 0x000e620000004200 */
[-C--:B------:R-:W-:Y:S01]  /*1fd50*/  FMUL.FTZ R112, R112, R2.reuse ;  /* 0x0000000270707220 */ /* 0x080fe20000410000 */
[-C--:B------:R-:W-:Y:S01]  /*1fd60*/  FMUL.FTZ R113, R113, R2.reuse ;  /* 0x0000000271717220 */ /* 0x080fe20000410000 */
[-C--:B------:R-:W-:Y:S01]  /*1fd70*/  FMUL.FTZ R108, R108, R2.reuse ;  /* 0x000000026c6c7220 */ /* 0x080fe20000410000 */
[----:B------:R-:W-:Y:S01]  /*1fd80*/  FMUL.FTZ R109, R109, R2 ;  /* 0x000000026d6d7220 */ /* 0x000fe20000410000 */
[C---:B------:R-:W-:Y:S01]  /*1fd90*/  HMMA.16816.F32 R120, R12.reuse, R16, R120 ;  /* 0x000000100c78723c */ /* 0x040fe20000001878 */
[-C--:B------:R-:W-:Y:S01]  /*1fda0*/  FMUL.FTZ R106, R106, R48.reuse ;  /* 0x000000306a6a7220 */ /* 0x080fe20000410000 */
[----:B------:R-:W-:Y:S01]  /*1fdb0*/  FMUL.FTZ R107, R107, R48 ;  /* 0x000000306b6b7220 */ /* 0x000fe20000410000 */
[-C--:B------:R-:W-:Y:S01]  /*1fdc0*/  FMUL.FTZ R104, R104, R2.reuse ;  /* 0x0000000268687220 */ /* 0x080fe20000410000 */
[----:B------:R-:W-:Y:S01]  /*1fdd0*/  FMUL.FTZ R105, R105, R2 ;  /* 0x0000000269697220 */ /* 0x000fe20000410000 */
[-C--:B------:R-:W-:Y:S01]  /*1fde0*/  FMUL.FTZ R102, R102, R48.reuse ;  /* 0x0000003066667220 */ /* 0x080fe20000410000 */
[C---:B------:R-:W-:Y:S01]  /*1fdf0*/  HMMA.16816.F32 R116, R12.reuse, R18, R116 ;  /* 0x000000120c74723c */ /* 0x040fe20000001874 */
[----:B------:R-:W4:Y:S01]  /*1fe00*/  LDSM.16.MT88.4 R16, [R228+0x10000] ;  /* 0x01000000e410783b */ /* 0x000f220000004200 */
[----:B------:R-:W-:Y:S01]  /*1fe10*/  FMUL.FTZ R103, R103, R48 ;  /* 0x0000003067677220 */ /* 0x000fe20000410000 */
[-C--:B------:R-:W-:Y:S01]  /*1fe20*/  FMUL.FTZ R100, R100, R2.reuse ;  /* 0x0000000264647220 */ /* 0x080fe20000410000 */
[----:B------:R-:W-:Y:S01]  /*1fe30*/  FMUL.FTZ R101, R101, R2 ;  /* 0x0000000265657220 */ /* 0x000fe20000410000 */
[-C--:B------:R-:W-:Y:S01]  /*1fe40*/  FMUL.FTZ R98, R98, R48.reuse ;  /* 0x0000003062627220 */ /* 0x080fe20000410000 */
[C---:B--2---:R-:W-:Y:S01]  /*1fe50*/  HMMA.16816.F32 R112, R12.reuse, R8, R112 ;  /* 0x000000080c70723c */ /* 0x044fe20000001870 */
[----:B------:R-:W-:Y:S01]  /*1fe60*/  FMUL.FTZ R99, R99, R48 ;  /* 0x0000003063637220 */ /* 0x000fe20000410000 */
[-C--:B------:R-:W-:Y:S01]  /*1fe70*/  FMUL.FTZ R96, R96, R2.reuse ;  /* 0x0000000260607220 */ /* 0x080fe20000410000 */
[----:B------:R-:W-:Y:S01]  /*1fe80*/  FMUL.FTZ R97, R97, R2 ;  /* 0x0000000261617220 */ /* 0x000fe20000410000 */
[-C--:B------:R-:W-:Y:S01]  /*1fe90*/  FMUL.FTZ R94, R94, R48.reuse ;  /* 0x000000305e5e7220 */ /* 0x080fe20000410000 */
[----:B------:R-:W-:Y:S01]  /*1fea0*/  FMUL.FTZ R95, R95, R48 ;  /* 0x000000305f5f7220 */ /* 0x000fe20000410000 */
[C---:B------:R-:W-:Y:S01]  /*1feb0*/  HMMA.16816.F32 R108, R12.reuse, R10, R108 ;  /* 0x0000000a0c6c723c */ /* 0x040fe2000000186c */
[----:B------:R-:W2:Y:S01]  /*1fec0*/  LDSM.16.MT88.4 R8, [R226+0x10000] ;  /* 0x01000000e208783b */ /* 0x000ea20000004200 */
[-C--:B------:R-:W-:Y:S01]  /*1fed0*/  FMUL.FTZ R92, R92, R2.reuse ;  /* 0x000000025c5c7220 */ /* 0x080fe20000410000 */
[----:B------:R-:W-:Y:S01]  /*1fee0*/  FMUL.FTZ R93, R93, R2 ;  /* 0x000000025d5d7220 */ /* 0x000fe20000410000 */
[----:B------:R-:W5:Y:S01]  /*1fef0*/  MUFU.EX2 R49, R49 ;  /* 0x0000003100317308 */ /* 0x000f620000000800 */
[-C--:B------:R-:W-:Y:S01]  /*1ff00*/  FMUL.FTZ R90, R90, R48.reuse ;  /* 0x000000305a5a7220 */ /* 0x080fe20000410000 */
[----:B------:R-:W-:Y:S01]  /*1ff10*/  FMUL.FTZ R91, R91, R48 ;  /* 0x000000305b5b7220 */ /* 0x000fe20000410000 */
[-C--:B------:R-:W-:Y:S01]  /*1ff20*/  FMUL.FTZ R88, R88, R2.reuse ;  /* 0x0000000258587220 */ /* 0x080fe20000410000 */
[----:B------:R-:W-:Y:S01]  /*1ff30*/  FMUL.FTZ R89, R89, R2 ;  /* 0x0000000259597220 */ /* 0x000fe20000410000 */
[-C--:B------:R-:W-:Y:S01]  /*1ff40*/  FMUL.FTZ R86, R86, R48.reuse ;  /* 0x0000003056567220 */ /* 0x080fe20000410000 */
[----:B------:R-:W-:Y:S01]  /*1ff50*/  FMUL.FTZ R87, R87, R48 ;  /* 0x0000003057577220 */ /* 0x000fe20000410000 */
[-C--:B------:R-:W-:Y:S01]  /*1ff60*/  FMUL.FTZ R84, R84, R2.reuse ;  /* 0x0000000254547220 */ /* 0x080fe20000410000 */
[----:B------:R-:W-:Y:S01]  /*1ff70*/  MUFU.EX2 R52, R52 ;  /* 0x0000003400347308 */ /* 0x000fe20000000800 */
[----:B------:R-:W-:Y:S01]  /*1ff80*/  FMUL.FTZ R85, R85, R2 ;  /* 0x0000000255557220 */ /* 0x000fe20000410000 */
[-C--:B------:R-:W-:Y:S01]  /*1ff90*/  FMUL.FTZ R82, R82, R48.reuse ;  /* 0x0000003052527220 */ /* 0x080fe20000410000 */
[----:B------:R-:W-:Y:S01]  /*1ffa0*/  FMUL.FTZ R83, R83, R48 ;  /* 0x0000003053537220 */ /* 0x000fe20000410000 */
[-C--:B------:R-:W-:Y:S01]  /*1ffb0*/  FMUL.FTZ R80, R80, R2.reuse ;  /* 0x0000000250507220 */ /* 0x080fe20000410000 */
[C---:B-1----:R-:W-:Y:S01]  /*1ffc0*/  HMMA.16816.F32 R104, R12.reuse, R4, R104 ;  /* 0x000000040c68723c */ /* 0x042fe20000001868 */
[----:B------:R-:W-:Y:S01]  /*1ffd0*/  FMUL.FTZ R81, R81, R2 ;  /* 0x0000000251517220 */ /* 0x000fe20000410000 */
[-C--:B------:R-:W-:Y:S01]  /*1ffe0*/  FMUL.FTZ R78, R78, R48.reuse ;  /* 0x000000304e4e7220 */ /* 0x080fe20000410000 */
[----:B------:R-:W-:Y:S01]  /*1fff0*/  MUFU.EX2 R51, R51 ;  /* 0x0000003300337308 */ /* 0x000fe20000000800 */
[----:B------:R-:W-:Y:S01]  /*20000*/  FMUL.FTZ R79, R79, R48 ;  /* 0x000000304f4f7220 */ /* 0x000fe20000410000 */
[-C--:B------:R-:W-:Y:S01]  /*20010*/  FMUL.FTZ R76, R76, R2.reuse ;  /* 0x000000024c4c7220 */ /* 0x080fe20000410000 */
[C---:B------:R-:W-:Y:S01]  /*20020*/  HMMA.16816.F32 R100, R12.reuse, R6, R100 ;  /* 0x000000060c64723c */ /* 0x040fe20000001864 */
[----:B------:R-:W1:Y:S01]  /*20030*/  LDSM.16.MT88.4 R4, [R225+0x10000] ;  /* 0x01000000e104783b */ /* 0x000e620000004200 */
[----:B------:R-:W-:Y:S01]  /*20040*/  FMUL.FTZ R77, R77, R2 ;  /* 0x000000024d4d7220 */ /* 0x000fe20000410000 */
[-C--:B------:R-:W-:Y:S01]  /*20050*/  FMUL.FTZ R74, R74, R48.reuse ;  /* 0x000000304a4a7220 */ /* 0x080fe20000410000 */
[----:B------:R-:W-:Y:S01]  /*20060*/  FMUL.FTZ R75, R75, R48 ;  /* 0x000000304b4b7220 */ /* 0x000fe20000410000 */
[----:B------:R-:W-:Y:S01]  /*20070*/  MUFU.EX2 R59, R59 ;  /* 0x0000003b003b7308 */ /* 0x000fe20000000800 */
[C---:B----4-:R-:W-:Y:S01]  /*20080*/  HMMA.16816.F32 R96, R12.reuse, R16, R96 ;  /* 0x000000100c60723c */ /* 0x050fe20000001860 */
[-C--:B------:R-:W-:Y:S01]  /*20090*/  FMUL.FTZ R72, R72, R2.reuse ;  /* 0x0000000248487220 */ /* 0x080fe20000410000 */
[----:B------:R-:W-:Y:S01]  /*200a0*/  FMUL.FTZ R73, R73, R2 ;  /* 0x0000000249497220 */ /* 0x000fe20000410000 */
[-C--:B------:R-:W-:Y:S01]  /*200b0*/  FMUL.FTZ R70, R70, R48.reuse ;  /* 0x0000003046467220 */ /* 0x080fe20000410000 */
[----:B------:R-:W-:Y:S01]  /*200c0*/  FMUL.FTZ R71, R71, R48 ;  /* 0x0000003047477220 */ /* 0x000fe20000410000 */
[-C--:B------:R-:W-:Y:S01]  /*200d0*/  FMUL.FTZ R68, R68, R2.reuse ;  /* 0x0000000244447220 */ /* 0x080fe20000410000 */
[C---:B------:R-:W-:Y:S01]  /*200e0*/  HMMA.16816.F32 R92, R12.reuse, R18, R92 ;  /* 0x000000120c5c723c */ /* 0x040fe2000000185c */
[----:B------:R-:W4:Y:S01]  /*200f0*/  LDSM.16.MT88.4 R16, [R228+0xc800] ;  /* 0x00c80000e410783b */ /* 0x000f220000004200 */
[----:B------:R-:W5:Y:S01]  /*20100*/  MUFU.EX2 R53, R53 ;  /* 0x0000003500357308 */ /* 0x000f620000000800 */
[-C--:B------:R-:W-:Y:S01]  /*20110*/  FMUL.FTZ R69, R69, R2.reuse ;  /* 0x0000000245457220 */ /* 0x080fe20000410000 */
[----:B------:R-:W-:Y:S01]  /*20120*/  FFMA.FTZ R2, R196, R2, R44 ;  /* 0x00000002c4027223 */ /* 0x000fe2000001002c */
[----:B------:R-:W-:Y:S01]  /*20130*/  FFMA.FTZ R47, R252, R48, R47 ;  /* 0x00000030fc2f7223 */ /* 0x000fe2000001002f */
[C---:B--2---:R-:W-:Y:S02]  /*20140*/  HMMA.16816.F32 R88, R12.reuse, R8, R88 ;  /* 0x000000080c58723c */ /* 0x044fe40000001858 */
[----:B------:R-:W-:Y:S01]  /*20150*/  FADD.FTZ R2, R43, R2 ;  /* 0x000000022b027221 */ /* 0x000fe20000010000 */
[----:B------:R-:W-:Y:S01]  /*20160*/  FADD.FTZ R47, R41, R47 ;  /* 0x0000002f292f7221 */ /* 0x000fe20000010000 */
[----:B------:R-:W-:Y:S02]  /*20170*/  MUFU.EX2 R58, R58 ;  /* 0x0000003a003a7308 */ /* 0x000fe40000000800 */
[----:B------:R-:W-:Y:S01]  /*20180*/  HMMA.16816.F32 R84, R12, R10, R84 ;  /* 0x0000000a0c54723c */ /* 0x000fe20000001854 */
[----:B------:R-:W2:Y:S01]  /*20190*/  LDSM.16.MT88.4 R8, [R225+0xc800] ;  /* 0x00c80000e108783b */ /* 0x000ea20000004200 */
[----:B------:R-:W-:Y:S01]  /*201a0*/  FADD.FTZ R2, R42, R2 ;  /* 0x000000022a027221 */ /* 0x000fe20000010000 */
[----:B------:R-:W-:-:S03]  /*201b0*/  FADD.FTZ R47, R40, R47 ;  /* 0x0000002f282f7221 */ /* 0x000fc60000010000 */
[----:B------:R-:W4:Y:S01]  /*201c0*/  MUFU.EX2 R57, R57 ;  /* 0x0000003900397308 */ /* 0x000f220000000800 */
[----:B------:R-:W-:Y:S01]  /*201d0*/  HMMA.16816.F32 R72, R12, R28, R72 ;  /* 0x0000001c0c48723c */ /* 0x000fe20000001848 */
[----:B------:R-:W-:Y:S01]  /*201e0*/  FADD.FTZ R2, R0, R2 ;  /* 0x0000000200027221 */ /* 0x000fe20000010000 */
[----:B------:R-:W-:Y:S01]  /*201f0*/  FADD.FTZ R47, R3, R47 ;  /* 0x0000002f032f7221 */ /* 0x000fe20000010000 */
[----:B------:R-:W-:-:S03]  /*20200*/  MOV R0, R45 ;  /* 0x0000002d00007202 */ /* 0x000fc60000000f00 */
[----:B---3--:R-:W-:Y:S01]  /*20210*/  FADD.FTZ R47, R50, R47 ;  /* 0x0000002f322f7221 */ /* 0x008fe20000010000 */
[----:B------:R-:W3:Y:S01]  /*20220*/  MUFU.EX2 R65, R65 ;  /* 0x0000004100417308 */ /* 0x000ee20000000800 */
[----:B-1----:R-:W-:Y:S02]  /*20230*/  HMMA.16816.F32 R80, R12, R4, R80 ;  /* 0x000000040c50723c */ /* 0x002fe40000001850 */
[----:B-----5:R-:W-:-:S05]  /*20240*/  FADD.FTZ R47, R49, R47 ;  /* 0x0000002f312f7221 */ /* 0x020fca0000010000 */
[----:B------:R-:W-:Y:S01]  /*20250*/  MUFU.EX2 R66, R66 ;  /* 0x0000004200427308 */ /* 0x000fe20000000800 */
[C---:B------:R-:W-:Y:S01]  /*20260*/  HMMA.16816.F32 R76, R12.reuse, R6, R76 ;  /* 0x000000060c4c723c */ /* 0x040fe2000000184c */
[----:B------:R-:W-:Y:S01]  /*20270*/  F2FP.F16.F32.PACK_AB R4, R53, R59 ;  /* 0x0000003b3504723e */ /* 0x000fe200000000ff */
[----:B------:R-:W-:Y:S01]  /*20280*/  FADD.FTZ R59, R59, R2 ;  /* 0x000000023b3b7221 */ /* 0x000fe20000010000 */
[----:B------:R-:W-:Y:S02]  /*20290*/  F2FP.F16.F32.PACK_AB R5, R49, R50 ;  /* 0x000000323105723e */ /* 0x000fe400000000ff */
[----:B------:R-:W-:Y:S01]  /*202a0*/  MOV R2, R46 ;  /* 0x0000002e00027202 */ /* 0x000fe20000000f00 */
[----:B------:R-:W-:Y:S01]  /*202b0*/  HMMA.16816.F32 R12, R12, R30, R68 ;  /* 0x0000001e0c0c723c */ /* 0x000fe20000001844 */
[----:B----4-:R-:W-:Y:S01]  /*202c0*/  F2FP.F16.F32.PACK_AB R6, R57, R58 ;  /* 0x0000003a3906723e */ /* 0x010fe200000000ff */
[----:B------:R-:W-:Y:S01]  /*202d0*/  LDSM.16.MT88.4 R28, [R226+0x10800] ;  /* 0x01080000e21c783b */ /* 0x000fe20000004200 */
[----:B------:R-:W-:Y:S01]  /*202e0*/  F2FP.F16.F32.PACK_AB R7, R51, R52 ;  /* 0x000000343307723e */ /* 0x000fe200000000ff */
[----:B------:R-:W-:Y:S01]  /*202f0*/  MUFU.EX2 R132, R132 ;  /* 0x0000008400847308 */ /* 0x000fe20000000800 */
[----:B------:R-:W-:Y:S01]  /*20300*/  FADD.FTZ R59, R53, R59 ;  /* 0x0000003b353b7221 */ /* 0x000fe20000010000 */
[----:B------:R-:W-:-:S03]  /*20310*/  FADD.FTZ R52, R52, R47 ;  /* 0x0000002f34347221 */ /* 0x000fc60000010000 */
[----:B------:R-:W-:Y:S01]  /*20320*/  FADD.FTZ R59, R58, R59 ;  /* 0x0000003b3a3b7221 */ /* 0x000fe20000010000 */
[C---:B------:R-:W-:Y:S01]  /*20330*/  HMMA.16816.F32 R128, R4.reuse, R16, R128 ;  /* 0x000000100480723c */ /* 0x040fe20000001880 */
[----:B------:R-:W-:Y:S01]  /*20340*/  FADD.FTZ R52, R51, R52 ;  /* 0x0000003433347221 */ /* 0x000fe20000010000 */
[----:B------:R-:W1:Y:S01]  /*20350*/  MUFU.EX2 R135, R135 ;  /* 0x0000008700877308 */ /* 0x000e620000000800 */
[----:B------:R-:W-:Y:S02]  /*20360*/  FADD.FTZ R57, R57, R59 ;  /* 0x0000003b39397221 */ /* 0x000fe40000010000 */
[----:B---3--:R-:W-:Y:S01]  /*20370*/  FADD.FTZ R52, R65, R52 ;  /* 0x0000003441347221 */ /* 0x008fe20000010000 */
[C---:B------:R-:W-:Y:S01]  /*20380*/  HMMA.16816.F32 R124, R4.reuse, R18, R124 ;  /* 0x00000012047c723c */ /* 0x040fe2000000187c */
[----:B------:R-:W3:Y:S03]  /*20390*/  LDSM.16.MT88.4 R16, [R228+0x10800] ;  /* 0x01080000e410783b */ /* 0x000ee60000004200 */
[----:B------:R-:W4:Y:S02]  /*203a0*/  MUFU.EX2 R136, R136 ;  /* 0x0000008800887308 */ /* 0x000f240000000800 */
[C---:B--2---:R-:W-:Y:S06]  /*203b0*/  HMMA.16816.F32 R112, R4.reuse, R8, R112 ;  /* 0x000000080470723c */ /* 0x044fec0000001870 */
[----:B------:R-:W-:Y:S01]  /*203c0*/  HMMA.16816.F32 R108, R4, R10, R108 ;  /* 0x0000000a046c723c */ /* 0x000fe2000000186c */
[----:B------:R-:W2:Y:S01]  /*203d0*/  LDSM.16.MT88.4 R8, [R225+0x10800] ;  /* 0x01080000e108783b */ /* 0x000ea20000004200 */
[----:B------:R-:W-:Y:S01]  /*203e0*/  MUFU.EX2 R137, R137 ;  /* 0x0000008900897308 */ /* 0x000fe20000000800 */
[----:B-1----:R-:W-:-:S03]  /*203f0*/  FADD.FTZ R57, R135, R57 ;  /* 0x0000003987397221 */ /* 0x002fc60000010000 */
[C---:B------:R-:W-:Y:S04]  /*20400*/  HMMA.16816.F32 R120, R4.reuse, R24, R120 ;  /* 0x000000180478723c */ /* 0x040fe80000001878 */
[----:B------:R-:W1:Y:S02]  /*20410*/  MUFU.EX2 R138, R138 ;  /* 0x0000008a008a7308 */ /* 0x000e640000000800 */
[C---:B------:R-:W-:Y:S01]  /*20420*/  HMMA.16816.F32 R116, R4.reuse, R26, R116 ;  /* 0x0000001a0474723c */ /* 0x040fe20000001874 */
[----:B------:R-:W5:Y:S05]  /*20430*/  LDSM.16.MT88.4 R24, [R226+0xd000] ;  /* 0x00d00000e218783b */ /* 0x000f6a0000004200 */
[C---:B------:R-:W-:Y:S01]  /*20440*/  HMMA.16816.F32 R104, R4.reuse, R20, R104 ;  /* 0x000000140468723c */ /* 0x040fe20000001868 */
[----:B------:R-:W1:Y:S05]  /*20450*/  MUFU.EX2 R139, R139 ;  /* 0x0000008b008b7308 */ /* 0x000e6a0000000800 */
[C---:B------:R-:W-:Y:S01]  /*20460*/  HMMA.16816.F32 R100, R4.reuse, R22, R100 ;  /* 0x000000160464723c */ /* 0x040fe20000001864 */
[----:B------:R-:W5:Y:S02]  /*20470*/  LDSM.16.MT88.4 R20, [R225+0xd000] ;  /* 0x00d00000e114783b */ /* 0x000f640000004200 */
[----:B------:R-:W-:Y:S03]  /*20480*/  MUFU.EX2 R150, R150 ;  /* 0x0000009600967308 */ /* 0x000fe60000000800 */
[C---:B---3--:R-:W-:Y:S05]  /*20490*/  HMMA.16816.F32 R96, R4.reuse, R16, R96 ;  /* 0x000000100460723c */ /* 0x048fea0000001860 */
[----:B------:R-:W-:Y:S01]  /*204a0*/  MUFU.EX2 R151, R151 ;  /* 0x0000009700977308 */ /* 0x000fe20000000800 */
[C---:B------:R-:W-:Y:S01]  /*204b0*/  HMMA.16816.F32 R92, R4.reuse, R18, R92 ;  /* 0x00000012045c723c */ /* 0x040fe2000000185c */
[----:B------:R-:W3:Y:S05]  /*204c0*/  LDSM.16.MT88.4 R16, [R224+0xd000] ;  /* 0x00d00000e010783b */ /* 0x000eea0000004200 */
[C---:B------:R-:W-:Y:S01]  /*204d0*/  HMMA.16816.F32 R88, R4.reuse, R28, R88 ;  /* 0x0000001c0458723c */ /* 0x040fe20000001858 */
[----:B------:R-:W-:Y:S05]  /*204e0*/  MUFU.EX2 R152, R152 ;  /* 0x0000009800987308 */ /* 0x000fea0000000800 */
[C---:B------:R-:W-:Y:S01]  /*204f0*/  HMMA.16816.F32 R84, R4.reuse, R30, R84 ;  /* 0x0000001e0454723c */ /* 0x040fe20000001854 */
[----:B------:R-:W3:Y:S02]  /*20500*/  LDSM.16.MT88.4 R28, [R228+0x11000] ;  /* 0x01100000e41c783b */ /* 0x000ee40000004200 */
[----:B------:R-:W5:Y:S03]  /*20510*/  MUFU.EX2 R160, R160 ;  /* 0x000000a000a07308 */ /* 0x000f660000000800 */
[C---:B--2---:R-:W-:Y:S05]  /*20520*/  HMMA.16816.F32 R80, R4.reuse, R8, R80 ;  /* 0x000000080450723c */ /* 0x044fea0000001850 */
[----:B------:R-:W2:Y:S01]  /*20530*/  MUFU.EX2 R161, R161 ;  /* 0x000000a100a17308 */ /* 0x000ea20000000800 */
[----:B------:R-:W-:Y:S01]  /*20540*/  HMMA.16816.F32 R76, R4, R10, R76 ;  /* 0x0000000a044c723c */ /* 0x000fe2000000184c */
[C---:B----4-:R-:W-:Y:S01]  /*20550*/  F2FP.F16.F32.PACK_AB R8, R136.reuse, R135 ;  /* 0x000000878808723e */ /* 0x050fe200000000ff */
[----:B------:R-:W-:Y:S01]  /*20560*/  FADD.FTZ R136, R136, R57 ;  /* 0x0000003988887221 */ /* 0x000fe20000010000 */
[C---:B------:R-:W-:Y:S01]  /*20570*/  F2FP.F16.F32.PACK_AB R9, R66.reuse, R65 ;  /* 0x000000414209723e */ /* 0x040fe200000000ff */
[----:B------:R-:W-:-:S02]  /*20580*/  FADD.FTZ R66, R66, R52 ;  /* 0x0000003442427221 */ /* 0x000fc40000010000 */
[C---:B------:R-:W-:Y:S01]  /*20590*/  HMMA.16816.F32 R72, R4.reuse, R36, R72 ;  /* 0x000000240448723c */ /* 0x040fe20000001848 */
[----:B-1----:R-:W-:Y:S01]  /*205a0*/  F2FP.F16.F32.PACK_AB R10, R138, R137 ;  /* 0x000000898a0a723e */ /* 0x002fe200000000ff */
        /* <DEDUP_REMOVED lines=8> */
[----:B------:R-:W1:Y:S01]  /*20630*/  MUFU.EX2 R164, R164 ;  /* 0x000000a400a47308 */ /* 0x000e620000000800 */
[----:B------:R-:W-:Y:S01]  /*20640*/  LDSM.16.MT88.4 R36, [R228+0x12800] ;  /* 0x01280000e424783b */ /* 0x000fe20000004200 */
[----:B-----5:R-:W-:Y:S01]  /*20650*/  HMMA.16816.F32 R120, R8, R24, R120 ;  /* 0x000000180878723c */ /* 0x020fe20000001878 */
[----:B------:R-:W-:Y:S01]  /*20660*/  FADD.FTZ R138, R160, R138 ;  /* 0x0000008aa08a7221 */ /* 0x000fe20000010000 */
[----:B------:R-:W-:-:S04]  /*20670*/  FADD.FTZ R139, R150, R139 ;  /* 0x0000008b968b7221 */ /* 0x000fc80000010000 */
[C---:B------:R-:W-:Y:S01]  /*20680*/  HMMA.16816.F32 R116, R8.reuse, R26, R116 ;  /* 0x0000001a0874723c */ /* 0x040fe20000001874 */
[----:B------:R-:W4:Y:S01]  /*20690*/  LDSM.16.MT88.4 R24, [R226+0x11000] ;  /* 0x01100000e218783b */ /* 0x000f220000004200 */
[----:B------:R-:W5:Y:S04]  /*206a0*/  MUFU.EX2 R165, R165 ;  /* 0x000000a500a57308 */ /* 0x000f680000000800 */
[C---:B------:R-:W-:Y:S04]  /*206b0*/  HMMA.16816.F32 R112, R8.reuse, R20, R112 ;  /* 0x000000140870723c */ /* 0x040fe80000001870 */
[----:B------:R-:W-:Y:S02]  /*206c0*/  MUFU.EX2 R171, R171 ;  /* 0x000000ab00ab7308 */ /* 0x000fe40000000800 */
[C---:B------:R-:W-:Y:S01]  /*206d0*/  HMMA.16816.F32 R108, R8.reuse, R22, R108 ;  /* 0x00000016086c723c */ /* 0x040fe2000000186c */
[----:B------:R-:W2:Y:S05]  /*206e0*/  LDSM.16.MT88.4 R20, [R225+0x11000] ;  /* 0x01100000e114783b */ /* 0x000eaa0000004200 */
[C---:B---3--:R-:W-:Y:S01]  /*206f0*/  HMMA.16816.F32 R104, R8.reuse, R16, R104 ;  /* 0x000000100868723c */ /* 0x048fe20000001868 */
[----:B------:R-:W-:Y:S05]  /*20700*/  MUFU.EX2 R172, R172 ;  /* 0x000000ac00ac7308 */ /* 0x000fea0000000800 */
[C---:B------:R-:W-:Y:S01]  /*20710*/  HMMA.16816.F32 R100, R8.reuse, R18, R100 ;  /* 0x000000120864723c */ /* 0x040fe20000001864 */
[----:B------:R-:W-:Y:S02]  /*20720*/  LDSM.16.MT88.4 R16, [R228+0x11800] ;  /* 0x01180000e410783b */ /* 0x000fe40000004200 */
[----:B------:R-:W-:Y:S03]  /*20730*/  MUFU.EX2 R173, R173 ;  /* 0x000000ad00ad7308 */ /* 0x000fe60000000800 */
[C---:B------:R-:W-:Y:S05]  /*20740*/  HMMA.16816.F32 R96, R8.reuse, R28, R96 ;  /* 0x0000001c0860723c */ /* 0x040fea0000001860 */
[----:B------:R-:W3:Y:S01]  /*20750*/  MUFU.EX2 R170, R170 ;  /* 0x000000aa00aa7308 */ /* 0x000ee20000000800 */
[C---:B------:R-:W-:Y:S01]  /*20760*/  HMMA.16816.F32 R92, R8.reuse, R30, R92 ;  /* 0x0000001e085c723c */ /* 0x040fe2000000185c */
[----:B------:R-:W3:Y:S05]  /*20770*/  LDSM.16.MT88.4 R28, [R226+0xd800] ;  /* 0x00d80000e21c783b */ /* 0x000eea0000004200 */
[C---:B------:R-:W-:Y:S01]  /*20780*/  HMMA.16816.F32 R128, R8.reuse, R32, R128 ;  /* 0x000000200880723c */ /* 0x040fe20000001880 */
[----:B------:R-:W3:Y:S05]  /*20790*/  MUFU.EX2 R168, R168 ;  /* 0x000000a800a87308 */ /* 0x000eea0000000800 */
[C---:B------:R-:W-:Y:S01]  /*207a0*/  HMMA.16816.F32 R124, R8.reuse, R34, R124 ;  /* 0x00000022087c723c */ /* 0x040fe2000000187c */
[----:B------:R-:W3:Y:S02]  /*207b0*/  LDSM.16.MT88.4 R32, [R228+0xd800] ;  /* 0x00d80000e420783b */ /* 0x000ee40000004200 */
[----:B------:R-:W-:Y:S03]  /*207c0*/  MUFU.EX2 R169, R169 ;  /* 0x000000a900a97308 */ /* 0x000fe60000000800 */
[C---:B----4-:R-:W-:Y:S05]  /*207d0*/  HMMA.16816.F32 R88, R8.reuse, R24, R88 ;  /* 0x000000180858723c */ /* 0x050fea0000001858 */
[----:B------:R-:W4:Y:S01]  /*207e0*/  MUFU.EX2 R167, R167 ;  /* 0x000000a700a77308 */ /* 0x000f220000000800 */
[C---:B------:R-:W-:Y:S01]  /*207f0*/  HMMA.16816.F32 R84, R8.reuse, R26, R84 ;  /* 0x0000001a0854723c */ /* 0x040fe20000001854 */
[----:B------:R-:W4:Y:S05]  /*20800*/  LDSM.16.MT88.4 R24, [R225+0xd800] ;  /* 0x00d80000e118783b */ /* 0x000f2a0000004200 */
[C---:B--2---:R-:W-:Y:S01]  /*20810*/  HMMA.16816.F32 R80, R8.reuse, R20, R80 ;  /* 0x000000140850723c */ /* 0x044fe20000001850 */
[----:B------:R-:W2:Y:S05]  /*20820*/  MUFU.EX2 R166, R166 ;  /* 0x000000a600a67308 */ /* 0x000eaa0000000800 */
        /* <DEDUP_REMOVED lines=10> */
[----:B------:R-:W-:-:S02]  /*208d0*/  FADD.FTZ R151, R151, R139 ;  /* 0x0000008b97977221 */ /* 0x000fc40000010000 */
[----:B-1----:R-:W-:Y:S01]  /*208e0*/  F2FP.F16.F32.PACK_AB R14, R164, R163 ;  /* 0x000000a3a40e723e */ /* 0x002fe200000000ff */
[----:B------:R-:W-:Y:S01]  /*208f0*/  MUFU.EX2 R158, R158 ;  /* 0x0000009e009e7308 */ /* 0x000fe20000000800 */
[----:B-----5:R-:W-:Y:S01]  /*20900*/  F2FP.F16.F32.PACK_AB R15, R165, R152 ;  /* 0x00000098a50f723e */ /* 0x020fe200000000ff */
[----:B------:R-:W-:Y:S01]  /*20910*/  FADD.FTZ R161, R163, R161 ;  /* 0x000000a1a3a17221 */ /* 0x000fe20000010000 */
[----:B------:R-:W-:-:S03]  /*20920*/  FADD.FTZ R151, R152, R151 ;  /* 0x0000009798977221 */ /* 0x000fc60000010000 */
[----:B------:R-:W-:Y:S01]  /*20930*/  FADD.FTZ R164, R164, R161 ;  /* 0x000000a1a4a47221 */ /* 0x000fe20000010000 */
[----:B------:R-:W-:Y:S01]  /*20940*/  FADD.FTZ R165, R165, R151 ;  /* 0x00000097a5a57221 */ /* 0x000fe20000010000 */
[----:B---3--:R-:W-:Y:S01]  /*20950*/  HMMA.16816.F32 R120, R12, R28, R120 ;  /* 0x0000001c0c78723c */ /* 0x008fe20000001878 */
[----:B------:R-:W1:Y:S01]  /*20960*/  MUFU.EX2 R157, R157 ;  /* 0x0000009d009d7308 */ /* 0x000e620000000800 */
[----:B------:R-:W-:Y:S01]  /*20970*/  FADD.FTZ R164, R170, R164 ;  /* 0x000000a4aaa47221 */ /* 0x000fe20000010000 */
[----:B------:R-:W-:-:S03]  /*20980*/  FADD.FTZ R165, R171, R165 ;  /* 0x000000a5aba57221 */ /* 0x000fc60000010000 */
[C---:B------:R-:W-:Y:S01]  /*20990*/  HMMA.16816.F32 R116, R12.reuse, R30, R116 ;  /* 0x0000001e0c74723c */ /* 0x040fe20000001874 */
[----:B------:R-:W3:Y:S02]  /*209a0*/  LDSM.16.MT88.4 R28, [R226+0x11800] ;  /* 0x01180000e21c783b */ /* 0x000ee40000004200 */
[----:B------:R-:W-:Y:S03]  /*209b0*/  MUFU.EX2 R156, R156 ;  /* 0x0000009c009c7308 */ /* 0x000fe60000000800 */
[C---:B------:R-:W-:Y:S05]  /*209c0*/  HMMA.16816.F32 R96, R12.reuse, R16, R96 ;  /* 0x000000100c60723c */ /* 0x040fea0000001860 */
[----:B------:R-:W-:Y:S01]  /*209d0*/  MUFU.EX2 R155, R155 ;  /* 0x0000009b009b7308 */ /* 0x000fe20000000800 */
        /* <DEDUP_REMOVED lines=8> */
[----:B------:R-:W-:Y:S01]  /*20a60*/  MUFU.EX2 R149, R149 ;  /* 0x0000009500957308 */ /* 0x000fe20000000800 */
[C---:B------:R-:W-:Y:S01]  /*20a70*/  HMMA.16816.F32 R108, R12.reuse, R26, R108 ;  /* 0x0000001a0c6c723c */ /* 0x040fe2000000186c */
[----:B------:R-:W4:Y:S05]  /*20a80*/  LDSM.16.MT88.4 R24, [R228+0xe000] ;  /* 0x00e00000e418783b */ /* 0x000f2a0000004200 */
[C---:B--2---:R-:W-:Y:S01]  /*20a90*/  HMMA.16816.F32 R80, R12.reuse, R8, R80 ;  /* 0x000000080c50723c */ /* 0x044fe20000001850 */
[----:B------:R-:W-:Y:S05]  /*20aa0*/  MUFU.EX2 R148, R148 ;  /* 0x0000009400947308 */ /* 0x000fea0000000800 */
[C---:B------:R-:W-:Y:S01]  /*20ab0*/  HMMA.16816.F32 R76, R12.reuse, R10, R76 ;  /* 0x0000000a0c4c723c */ /* 0x040fe2000000184c */
[C---:B------:R-:W-:Y:S01]  /*20ac0*/  F2FP.F16.F32.PACK_AB R8, R168.reuse, R170 ;  /* 0x000000aaa808723e */ /* 0x040fe200000000ff */
[----:B------:R-:W-:Y:S01]  /*20ad0*/  FADD.FTZ R168, R168, R164 ;  /* 0x000000a4a8a87221 */ /* 0x000fe20000010000 */
[C---:B------:R-:W-:Y:S01]  /*20ae0*/  F2FP.F16.F32.PACK_AB R9, R172.reuse, R171 ;  /* 0x000000abac09723e */ /* 0x040fe200000000ff */
        /* <DEDUP_REMOVED lines=13> */
[----:B-1----:R-:W-:Y:S01]  /*20bc0*/  FADD.FTZ R167, R157, R167 ;  /* 0x000000a79da77221 */ /* 0x002fe20000010000 */
[----:B------:R-:W-:Y:S02]  /*20bd0*/  FADD.FTZ R166, R162, R166 ;  /* 0x000000a6a2a67221 */ /* 0x000fe40000010000 */
[----:B------:R-:W-:Y:S02]  /*20be0*/  MUFU.EX2 R145, R145 ;  /* 0x0000009100917308 */ /* 0x000fe40000000800 */
[----:B------:R-:W-:Y:S01]  /*20bf0*/  HMMA.16816.F32 R84, R12, R30, R84 ;  /* 0x0000001e0c54723c */ /* 0x000fe20000001854 */
[----:B------:R-:W1:Y:S05]  /*20c00*/  LDSM.16.MT88.4 R28, [R225+0xe000] ;  /* 0x00e00000e11c783b */ /* 0x000e6a0000004200 */
[C---:B-----5:R-:W-:Y:S01]  /*20c10*/  HMMA.16816.F32 R120, R8.reuse, R16, R120 ;  /* 0x000000100878723c */ /* 0x060fe20000001878 */
[----:B------:R-:W-:Y:S05]  /*20c20*/  MUFU.EX2 R144, R144 ;  /* 0x0000009000907308 */ /* 0x000fea0000000800 */
[----:B------:R-:W-:Y:S01]  /*20c30*/  HMMA.16816.F32 R116, R8, R18, R116 ;  /* 0x000000120874723c */ /* 0x000fe20000001874 */
[----:B------:R-:W2:Y:S02]  /*20c40*/  LDSM.16.MT88.4 R16, [R225+0x12000] ;  /* 0x01200000e110783b */ /* 0x000ea40000004200 */
[----:B------:R-:W-:Y:S03]  /*20c50*/  MUFU.EX2 R143, R143 ;  /* 0x0000008f008f7308 */ /* 0x000fe60000000800 */
[C---:B------:R-:W-:Y:S05]  /*20c60*/  HMMA.16816.F32 R72, R12.reuse, R32, R72 ;  /* 0x000000200c48723c */ /* 0x040fea0000001848 */
[----:B------:R-:W-:Y:S01]  /*20c70*/  MUFU.EX2 R142, R142 ;  /* 0x0000008e008e7308 */ /* 0x000fe20000000800 */
[----:B------:R-:W-:Y:S01]  /*20c80*/  HMMA.16816.F32 R4, R12, R34, R4 ;  /* 0x000000220c04723c */ /* 0x000fe20000001804 */
[----:B------:R-:W3:Y:S04]  /*20c90*/  LDSM.16.MT88.4 R32, [R228+0x12000] ;  /* 0x01200000e420783b */ /* 0x000ee80000004200 */
[----:B------:R-:W-:Y:S01]  /*20ca0*/  LDSM.16.MT88.4 R12, [R224+0x12000] ;  /* 0x01200000e00c783b */ /* 0x000fe20000004200 */
[C---:B----4-:R-:W-:Y:S01]  /*20cb0*/  HMMA.16816.F32 R128, R8.reuse, R24, R128 ;  /* 0x000000180880723c */ /* 0x050fe20000001880 */
[----:B------:R-:W-:Y:S05]  /*20cc0*/  MUFU.EX2 R134, R134 ;  /* 0x0000008600867308 */ /* 0x000fea0000000800 */
[C---:B------:R-:W-:Y:S01]  /*20cd0*/  HMMA.16816.F32 R124, R8.reuse, R26, R124 ;  /* 0x0000001a087c723c */ /* 0x040fe2000000187c */
[----:B------:R-:W4:Y:S02]  /*20ce0*/  LDSM.16.MT88.4 R24, [R226+0x12000] ;  /* 0x01200000e218783b */ /* 0x000f240000004200 */
[----:B------:R-:W5:Y:S03]  /*20cf0*/  MUFU.EX2 R133, R133 ;  /* 0x0000008500857308 */ /* 0x000f660000000800 */
[C---:B-1----:R-:W-:Y:S05]  /*20d00*/  HMMA.16816.F32 R112, R8.reuse, R28, R112 ;  /* 0x0000001c0870723c */ /* 0x042fea0000001870 */
[----:B------:R-:W-:Y:S01]  /*20d10*/  MUFU.EX2 R67, R67 ;  /* 0x0000004300437308 */ /* 0x000fe20000000800 */
[C---:B------:R-:W-:Y:S01]  /*20d20*/  HMMA.16816.F32 R108, R8.reuse, R30, R108 ;  /* 0x0000001e086c723c */ /* 0x040fe2000000186c */
[----:B------:R-:W1:Y:S05]  /*20d30*/  LDSM.16.MT88.4 R28, [R228+0xe800] ;  /* 0x00e80000e41c783b */ /* 0x000e6a0000004200 */
[----:B------:R-:W-:Y:S01]  /*20d40*/  HMMA.16816.F32 R104, R8, R20, R104 ;  /* 0x000000140868723c */ /* 0x000fe20000001868 */
[----:B------:R-:W1:Y:S01]  /*20d50*/  MUFU.EX2 R64, R64 ;  /* 0x0000004000407308 */ /* 0x000e620000000800 */
[----:B-----5:R-:W-:-:S04]  /*20d60*/  F2FP.F16.F32.PACK_AB R69, R133, R134 ;  /* 0x000000868545723e */ /* 0x020fc800000000ff */
[C---:B------:R-:W-:Y:S01]  /*20d70*/  HMMA.16816.F32 R100, R8.reuse, R22, R100 ;  /* 0x000000160864723c */ /* 0x040fe20000001864 */
[----:B------:R-:W5:Y:S05]  /*20d80*/  LDSM.16.MT88.4 R20, [R226+0xe800] ;  /* 0x00e80000e214783b */ /* 0x000f6a0000004200 */
[C---:B--2---:R-:W-:Y:S06]  /*20d90*/  HMMA.16816.F32 R80, R8.reuse, R16, R80 ;  /* 0x000000100850723c */ /* 0x044fec0000001850 */
[C---:B------:R-:W-:Y:S01]  /*20da0*/  HMMA.16816.F32 R76, R8.reuse, R18, R76 ;  /* 0x00000012084c723c */ /* 0x040fe2000000184c */
[----:B------:R-:W2:Y:S05]  /*20db0*/  LDSM.16.MT88.4 R16, [R225+0xe800] ;  /* 0x00e80000e110783b */ /* 0x000eaa0000004200 */
[C---:B---3--:R-:W-:Y:S06]  /*20dc0*/  HMMA.16816.F32 R96, R8.reuse, R32, R96 ;  /* 0x000000200860723c */ /* 0x048fec0000001860 */
[C---:B------:R-:W-:Y:S01]  /*20dd0*/  HMMA.16816.F32 R92, R8.reuse, R34, R92 ;  /* 0x00000022085c723c */ /* 0x040fe2000000185c */
[----:B------:R-:W-:Y:S05]  /*20de0*/  LDSM.16.MT88.4 R32, [R226+0x12800] ;  /* 0x01280000e220783b */ /* 0x000fea0000004200 */
[C---:B----4-:R-:W-:Y:S06]  /*20df0*/  HMMA.16816.F32 R88, R8.reuse, R24, R88 ;  /* 0x000000180858723c */ /* 0x050fec0000001858 */
[----:B------:R-:W-:Y:S01]  /*20e00*/  HMMA.16816.F32 R84, R8, R26, R84 ;  /* 0x0000001a0854723c */ /* 0x000fe20000001854 */
[C---:B------:R-:W-:Y:S01]  /*20e10*/  F2FP.F16.F32.PACK_AB R24, R156.reuse, R157 ;  /* 0x0000009d9c18723e */ /* 0x040fe200000000ff */
[----:B------:R-:W-:Y:S01]  /*20e20*/  FADD.FTZ R156, R156, R167 ;  /* 0x000000a79c9c7221 */ /* 0x000fe20000010000 */
[C---:B------:R-:W-:Y:S01]  /*20e30*/  F2FP.F16.F32.PACK_AB R25, R159.reuse, R162 ;  /* 0x000000a29f19723e */ /* 0x040fe200000000ff */
[----:B------:R-:W-:-:S02]  /*20e40*/  FADD.FTZ R159, R159, R166 ;  /* 0x000000a69f9f7221 */ /* 0x000fc40000010000 */
[C---:B------:R-:W-:Y:S01]  /*20e50*/  HMMA.16816.F32 R72, R8.reuse, R12, R72 ;  /* 0x0000000c0848723c */ /* 0x040fe20000001848 */
[----:B------:R-:W-:Y:S01]  /*20e60*/  F2FP.F16.F32.PACK_AB R26, R154, R155 ;  /* 0x0000009b9a1a723e */ /* 0x000fe200000000ff */
[----:B------:R-:W-:Y:S01]  /*20e70*/  FADD.FTZ R156, R155, R156 ;  /* 0x0000009c9b9c7221 */ /* 0x000fe20000010000 */
[C---:B------:R-:W-:Y:S01]  /*20e80*/  F2FP.F16.F32.PACK_AB R27, R153.reuse, R158 ;  /* 0x0000009e991b723e */ /* 0x040fe200000000ff */
[----:B------:R-:W-:Y:S02]  /*20e90*/  FADD.FTZ R159, R158, R159 ;  /* 0x0000009f9e9f7221 */ /* 0x000fe40000010000 */
[----:B------:R-:W-:Y:S01]  /*20ea0*/  HMMA.16816.F32 R4, R8, R14, R4 ;  /* 0x0000000e0804723c */ /* 0x000fe20000001804 */
[----:B------:R-:W3:Y:S01]  /*20eb0*/  LDSM.16.MT88.4 R8, [R225+0x12800] ;  /* 0x01280000e108783b */ /* 0x000ee20000004200 */
[----:B------:R-:W-:Y:S01]  /*20ec0*/  FADD.FTZ R154, R154, R156 ;  /* 0x0000009c9a9a7221 */ /* 0x000fe20000010000 */
[----:B------:R-:W-:Y:S02]  /*20ed0*/  FADD.FTZ R153, R153, R159 ;  /* 0x0000009f99997221 */ /* 0x000fe40000010000 */
[----:B------:R-:W4:Y:S01]  /*20ee0*/  LDSM.16.MT88.4 R12, [R224+0xe800] ;  /* 0x00e80000e00c783b */ /* 0x000f220000004200 */
[----:B-1----:R-:W-:Y:S01]  /*20ef0*/  HMMA.16816.F32 R128, R24, R28, R128 ;  /* 0x0000001c1880723c */ /* 0x002fe20000001880 */
[----:B------:R-:W-:Y:S01]  /*20f00*/  FADD.FTZ R154, R146, R154 ;  /* 0x0000009a929a7221 */ /* 0x000fe20000010000 */
[----:B------:R-:W-:-:S04]  /*20f10*/  FADD.FTZ R153, R149, R153 ;  /* 0x0000009995997221 */ /* 0x000fc80000010000 */
[C---:B------:R-:W-:Y:S01]  /*20f20*/  HMMA.16816.F32 R124, R24.reuse, R30, R124 ;  /* 0x0000001e187c723c */ /* 0x040fe2000000187c */
[----:B------:R-:W1:Y:S05]  /*20f30*/  LDSM.16.MT88.4 R28, [R224+0x12800] ;  /* 0x01280000e01c783b */ /* 0x000e6a0000004200 */
[C---:B-----5:R-:W-:Y:S06]  /*20f40*/  HMMA.16816.F32 R120, R24.reuse, R20, R120 ;  /* 0x000000141878723c */ /* 0x060fec0000001878 */
[C---:B------:R-:W-:Y:S01]  /*20f50*/  HMMA.16816.F32 R116, R24.reuse, R22, R116 ;  /* 0x000000161874723c */ /* 0x040fe20000001874 */
[----:B------:R-:W5:Y:S05]  /*20f60*/  LDSM.16.MT88.4 R20, [R228+0xf000] ;  /* 0x00f00000e414783b */ /* 0x000f6a0000004200 */
[C---:B--2---:R-:W-:Y:S06]  /*20f70*/  HMMA.16816.F32 R112, R24.reuse, R16, R112 ;  /* 0x000000101870723c */ /* 0x044fec0000001870 */
[C---:B------:R-:W-:Y:S01]  /*20f80*/  HMMA.16816.F32 R108, R24.reuse, R18, R108 ;  /* 0x00000012186c723c */ /* 0x040fe2000000186c */
[----:B------:R-:W2:Y:S05]  /*20f90*/  LDSM.16.MT88.4 R16, [R226+0xf000] ;  /* 0x00f00000e210783b */ /* 0x000eaa0000004200 */
[C---:B---3--:R-:W-:Y:S06]  /*20fa0*/  HMMA.16816.F32 R80, R24.reuse, R8, R80 ;  /* 0x000000081850723c */ /* 0x048fec0000001850 */
[----:B------:R-:W-:Y:S01]  /*20fb0*/  HMMA.16816.F32 R76, R24, R10, R76 ;  /* 0x0000000a184c723c */ /* 0x000fe2000000184c */
[C---:B------:R-:W-:Y:S01]  /*20fc0*/  F2FP.F16.F32.PACK_AB R8, R145.reuse, R146 ;  /* 0x000000929108723e */ /* 0x040fe200000000ff */
[----:B------:R-:W-:Y:S01]  /*20fd0*/  FADD.FTZ R145, R145, R154 ;  /* 0x0000009a91917221 */ /* 0x000fe20000010000 */
[C---:B------:R-:W-:Y:S01]  /*20fe0*/  F2FP.F16.F32.PACK_AB R9, R148.reuse, R149 ;  /* 0x000000959409723e */ /* 0x040fe200000000ff */
[----:B------:R-:W-:-:S02]  /*20ff0*/  FADD.FTZ R148, R148, R153 ;  /* 0x0000009994947221 */ /* 0x000fc40000010000 */
[C---:B----4-:R-:W-:Y:S01]  /*21000*/  HMMA.16816.F32 R104, R24.reuse, R12, R104 ;  /* 0x0000000c1868723c */ /* 0x050fe20000001868 */
[----:B------:R-:W-:Y:S01]  /*21010*/  F2FP.F16.F32.PACK_AB R10, R143, R144 ;  /* 0x000000908f0a723e */ /* 0x000fe200000000ff */
[----:B------:R-:W-:Y:S01]  /*21020*/  FADD.FTZ R145, R144, R145 ;  /* 0x0000009190917221 */ /* 0x000fe20000010000 */
[C---:B------:R-:W-:Y:S01]  /*21030*/  F2FP.F16.F32.PACK_AB R11, R142.reuse, R147 ;  /* 0x000000938e0b723e */ /* 0x040fe200000000ff */
[----:B------:R-:W-:Y:S02]  /*21040*/  FADD.FTZ R148, R147, R148 ;  /* 0x0000009493947221 */ /* 0x000fe40000010000 */
[----:B------:R-:W-:Y:S01]  /*21050*/  HMMA.16816.F32 R100, R24, R14, R100 ;  /* 0x0000000e1864723c */ /* 0x000fe20000001864 */
[----:B------:R-:W3:Y:S01]  /*21060*/  LDSM.16.MT88.4 R12, [R225+0xf000] ;  /* 0x00f00000e10c783b */ /* 0x000ee20000004200 */
[----:B------:R-:W-:Y:S01]  /*21070*/  FADD.FTZ R143, R143, R145 ;  /* 0x000000918f8f7221 */ /* 0x000fe20000010000 */
[----:B------:R-:W-:-:S03]  /*21080*/  FADD.FTZ R142, R142, R148 ;  /* 0x000000948e8e7221 */ /* 0x000fc60000010000 */
[----:B------:R-:W-:Y:S01]  /*21090*/  HMMA.16816.F32 R96, R24, R36, R96 ;  /* 0x000000241860723c */ /* 0x000fe20000001860 */
[----:B------:R-:W-:Y:S01]  /*210a0*/  FADD.FTZ R143, R64, R143 ;  /* 0x0000008f408f7221 */ /* 0x000fe20000010000 */
[----:B------:R-:W-:-:S04]  /*210b0*/  FADD.FTZ R142, R134, R142 ;  /* 0x0000008e868e7221 */ /* 0x000fc80000010000 */
[----:B------:R-:W-:Y:S01]  /*210c0*/  HMMA.16816.F32 R92, R24, R38, R92 ;  /* 0x00000026185c723c */ /* 0x000fe2000000185c */
[----:B------:R-:W-:Y:S01]  /*210d0*/  LDSM.16.MT88.4 R36, [R226+0x13000] ;  /* 0x01300000e224783b */ /* 0x000fe20000004200 */
[----:B------:R-:W-:-:S04]  /*210e0*/  FADD.FTZ R142, R133, R142 ;  /* 0x0000008e858e7221 */ /* 0x000fc80000010000 */
[----:B------:R-:W-:Y:S01]  /*210f0*/  HMMA.16816.F32 R88, R24, R32, R88 ;  /* 0x000000201858723c */ /* 0x000fe20000001858 */
[----:B------:R-:W-:-:S05]  /*21100*/  FADD.FTZ R142, R67, R142 ;  /* 0x0000008e438e7221 */ /* 0x000fca0000010000 */
[C---:B------:R-:W-:Y:S01]  /*21110*/  HMMA.16816.F32 R84, R24.reuse, R34, R84 ;  /* 0x000000221854723c */ /* 0x040fe20000001854 */
[----:B------:R-:W4:Y:S05]  /*21120*/  LDSM.16.MT88.4 R32, [R224+0xf000] ;  /* 0x00f00000e020783b */ /* 0x000f2a0000004200 */
[C---:B-1----:R-:W-:Y:S06]  /*21130*/  HMMA.16816.F32 R72, R24.reuse, R28, R72 ;  /* 0x0000001c1848723c */ /* 0x042fec0000001848 */
[----:B------:R-:W-:Y:S01]  /*21140*/  HMMA.16816.F32 R4, R24, R30, R4 ;  /* 0x0000001e1804723c */ /* 0x000fe20000001804 */
[----:B------:R-:W-:Y:S04]  /*21150*/  LDSM.16.MT88.4 R28, [R225+0x13000] ;  /* 0x01300000e11c783b */ /* 0x000fe80000004200 */
[----:B------:R-:W-:Y:S01]  /*21160*/  LDSM.16.MT88.4 R24, [R228+0xf800] ;  /* 0x00f80000e418783b */ /* 0x000fe20000004200 */
[C---:B-----5:R-:W-:Y:S06]  /*21170*/  HMMA.16816.F32 R128, R8.reuse, R20, R128 ;  /* 0x000000140880723c */ /* 0x060fec0000001880 */
        /* <DEDUP_REMOVED lines=10> */
[-CC-:B------:R-:W-:Y:S01]  /*21220*/  FFMA.FTZ R32, R63, R56.reuse, -R61.reuse ;  /* 0x000000383f207223 */ /* 0x180fe2000001083d */
[----:B------:R-:W-:-:S04]  /*21230*/  FFMA.FTZ R33, R62, R56, -R61 ;  /* 0x000000383e217223 */ /* 0x000fc8000001083d */
[C---:B-1----:R-:W-:Y:S01]  /*21240*/  HMMA.16816.F32 R96, R8.reuse, R20, R96 ;  /* 0x000000140860723c */ /* 0x042fe20000001860 */
[-C--:B------:R-:W-:Y:S01]  /*21250*/  FFMA.FTZ R34, R60, R56.reuse, -R61 ;  /* 0x000000383c227223 */ /* 0x080fe2000001083d */
[----:B------:R-:W-:Y:S01]  /*21260*/  FFMA.FTZ R35, R54, R56, -R55 ;  /* 0x0000003836237223 */ /* 0x000fe20000010837 */
[----:B------:R-:W1:Y:S03]  /*21270*/  MUFU.EX2 R32, R32 ;  /* 0x0000002000207308 */ /* 0x000e660000000800 */
[C---:B------:R-:W-:Y:S01]  /*21280*/  HMMA.16816.F32 R92, R8.reuse, R22, R92 ;  /* 0x00000016085c723c */ /* 0x040fe2000000185c */
[----:B------:R-:W4:Y:S04]  /*21290*/  LDSM.16.MT88.4 R20, [R225+0xf800] ;  /* 0x00f80000e114783b */ /* 0x000f280000004200 */
[----:B------:R-:W5:Y:S01]  /*212a0*/  MUFU.EX2 R33, R33 ;  /* 0x0000002100217308 */ /* 0x000f620000000800 */
[C---:B------:R-:W-:Y:S06]  /*212b0*/  HMMA.16816.F32 R88, R8.reuse, R36, R88 ;  /* 0x000000240858723c */ /* 0x040fec0000001858 */
[----:B------:R-:W-:Y:S01]  /*212c0*/  HMMA.16816.F32 R84, R8, R38, R84 ;  /* 0x000000260854723c */ /* 0x000fe20000001854 */
[----:B------:R-:W3:Y:S01]  /*212d0*/  MUFU.EX2 R34, R34 ;  /* 0x0000002200227308 */ /* 0x000ee20000000800 */
[C---:B-1----:R-:W-:Y:S01]  /*212e0*/  F2FP.F16.F32.PACK_AB R68, R32.reuse, R64 ;  /* 0x000000402044723e */ /* 0x042fe200000000ff */
[----:B------:R-:W-:-:S03]  /*212f0*/  FADD.FTZ R143, R32, R143 ;  /* 0x0000008f208f7221 */ /* 0x000fc60000010000 */
[C---:B------:R-:W-:Y:S03]  /*21300*/  HMMA.16816.F32 R80, R8.reuse, R28, R80 ;  /* 0x0000001c0850723c */ /* 0x040fe60000001850 */
[----:B------:R-:W1:Y:S01]  /*21310*/  MUFU.EX2 R35, R35 ;  /* 0x0000002300237308 */ /* 0x000e620000000800 */
[----:B-----5:R-:W-:Y:S02]  /*21320*/  FADD.FTZ R143, R33, R143 ;  /* 0x0000008f218f7221 */ /* 0x020fe40000010000 */
[C---:B------:R-:W-:Y:S06]  /*21330*/  HMMA.16816.F32 R76, R8.reuse, R30, R76 ;  /* 0x0000001e084c723c */ /* 0x040fec000000184c */
[----:B--2---:R-:W-:Y:S01]  /*21340*/  HMMA.16816.F32 R72, R8, R16, R72 ;  /* 0x000000100848723c */ /* 0x004fe20000001848 */
[C---:B---3--:R-:W-:Y:S01]  /*21350*/  F2FP.F16.F32.PACK_AB R70, R34.reuse, R33 ;  /* 0x000000212246723e */ /* 0x048fe200000000ff */
[----:B------:R-:W-:-:S04]  /*21360*/  FADD.FTZ R3, R34, R143 ;  /* 0x0000008f22037221 */ /* 0x000fc80000010000 */
[----:B------:R-:W-:Y:S01]  /*21370*/  HMMA.16816.F32 R4, R8, R18, R4 ;  /* 0x000000120804723c */ /* 0x000fe20000001804 */
[----:B------:R-:W2:Y:S01]  /*21380*/  LDSM.16.MT88.4 R8, [R224+0xf800] ;  /* 0x00f80000e008783b */ /* 0x000ea20000004200 */
[C---:B-1----:R-:W-:Y:S01]  /*21390*/  F2FP.F16.F32.PACK_AB R71, R35.reuse, R67 ;  /* 0x000000432347723e */ /* 0x042fe200000000ff */
[----:B------:R-:W-:Y:S02]  /*213a0*/  FADD.FTZ R252, R35, R142 ;  /* 0x0000008e23fc7221 */ /* 0x000fe40000010000 */
[----:B------:R-:W1:Y:S04]  /*213b0*/  LDSM.16.MT88.4 R16, [R228+0x13800] ;  /* 0x01380000e410783b */ /* 0x000e680000004200 */
[C---:B------:R-:W-:Y:S01]  /*213c0*/  HMMA.16816.F32 R120, R68.reuse, R12, R120 ;  /* 0x0000000c4478723c */ /* 0x040fe20000001878 */
[----:B------:R-:W-:Y:S05]  /*213d0*/  STL [R1], R3 ;  /* 0x0000000301007387 */ /* 0x000fea0000100800 */
[C---:B------:R-:W-:Y:S01]  /*213e0*/  HMMA.16816.F32 R116, R68.reuse, R14, R116 ;  /* 0x0000000e4474723c */ /* 0x040fe20000001874 */
[----:B------:R-:W3:Y:S05]  /*213f0*/  LDSM.16.MT88.4 R12, [R226+0x13800] ;  /* 0x01380000e20c783b */ /* 0x000eea0000004200 */
[C---:B------:R-:W-:Y:S06]  /*21400*/  HMMA.16816.F32 R128, R68.reuse, R24, R128 ;  /* 0x000000184480723c */ /* 0x040fec0000001880 */
[C---:B------:R-:W-:Y:S06]  /*21410*/  HMMA.16816.F32 R124, R68.reuse, R26, R124 ;  /* 0x0000001a447c723c */ /* 0x040fec000000187c */
[C---:B----4-:R-:W-:Y:S06]  /*21420*/  HMMA.16816.F32 R112, R68.reuse, R20, R112 ;  /* 0x000000144470723c */ /* 0x050fec0000001870 */
[C---:B------:R-:W-:Y:S06]  /*21430*/  HMMA.16816.F32 R108, R68.reuse, R22, R108 ;  /* 0x00000016446c723c */ /* 0x040fec000000186c */
[C---:B--2---:R-:W-:Y:S06]  /*21440*/  HMMA.16816.F32 R104, R68.reuse, R8, R104 ;  /* 0x000000084468723c */ /* 0x044fec0000001868 */
[C---:B------:R-:W-:Y:S01]  /*21450*/  HMMA.16816.F32 R100, R68.reuse, R10, R100 ;  /* 0x0000000a4464723c */ /* 0x040fe20000001864 */
[----:B------:R-:W2:Y:S05]  /*21460*/  LDSM.16.MT88.4 R8, [R225+0x13800] ;  /* 0x01380000e108783b */ /* 0x000eaa0000004200 */
[C---:B-1----:R-:W-:Y:S06]  /*21470*/  HMMA.16816.F32 R96, R68.reuse, R16, R96 ;  /* 0x000000104460723c */ /* 0x042fec0000001860 */
[C---:B------:R-:W-:Y:S01]  /*21480*/  HMMA.16816.F32 R92, R68.reuse, R18, R92 ;  /* 0x00000012445c723c */ /* 0x040fe2000000185c */
[----:B------:R-:W1:Y:S05]  /*21490*/  LDSM.16.MT88.4 R16, [R224+0x13800] ;  /* 0x01380000e010783b */ /* 0x000e6a0000004200 */
[C---:B---3--:R-:W-:Y:S06]  /*214a0*/  HMMA.16816.F32 R88, R68.reuse, R12, R88 ;  /* 0x0000000c4458723c */ /* 0x048fec0000001858 */
[C---:B------:R-:W-:Y:S06]  /*214b0*/  HMMA.16816.F32 R84, R68.reuse, R14, R84 ;  /* 0x0000000e4454723c */ /* 0x040fec0000001854 */
[C---:B--2---:R-:W-:Y:S06]  /*214c0*/  HMMA.16816.F32 R80, R68.reuse, R8, R80 ;  /* 0x000000084450723c */ /* 0x044fec0000001850 */
[C---:B------:R-:W-:Y:S06]  /*214d0*/  HMMA.16816.F32 R76, R68.reuse, R10, R76 ;  /* 0x0000000a444c723c */ /* 0x040fec000000184c */
[C---:B-1----:R-:W-:Y:S06]  /*214e0*/  HMMA.16816.F32 R72, R68.reuse, R16, R72 ;  /* 0x000000104448723c */ /* 0x042fec0000001848 */
[----:B------:R-:W-:-:S15]  /*214f0*/  HMMA.16816.F32 R68, R68, R18, R4 ;  /* 0x000000124444723c */ /* 0x000fde0000001804 */
[----:B------:R-:W-:-:S09]  /*21500*/  NOP ;  /* 0x0000000000007918 */ /* 0x000fd20000000000 */
.L_x_1447:
[----:B------:R-:W-:-:S13]  /*21510*/  ISETP.GE.AND P0, PT, R250, 0x1, PT ;  /* 0x00000001fa00780c */ /* 0x000fda0003f06270 */
[----:B------:R-:W-:Y:S05]  /*21520*/  @!P0 BRA `(.L_x_1456) ;  /* 0x0000005400d08947 */ /* 0x000fea0003800000 */
[----:B------:R-:W-:Y:S02]  /*21530*/  MOV R133, R0 ;  /* 0x0000000000857202 */ /* 0x000fe40000000f00 */
[----:B------:R-:W-:Y:S02]  /*21540*/  MOV R132, R2 ;  /* 0x0000000200847202 */ /* 0x000fe40000000f00 */
.L_x_1465:
        /* <DEDUP_REMOVED lines=11> */
[C---:B-1----:R-:W-:Y:S02]  /*21600*/  R2UR UR4, R138.reuse ;  /* 0x000000008a0472ca */ /* 0x042fe400000e0000 */
[----:B------:R-:W-:Y:S01]  /*21610*/  R2UR UR5, R139 ;  /* 0x000000008b0572ca */ /* 0x000fe200000e0000 */
[----:B------:R-:W-:Y:S01]  /*21620*/  VIADD R0, R9, 0xffffff80 ;  /* 0xffffff8009007836 */ /* 0x000fe20000000000 */
[C---:B------:R-:W-:Y:S02]  /*21630*/  R2UR UR10, R138.reuse ;  /* 0x000000008a0a72ca */ /* 0x040fe400000e0000 */
[C---:B------:R-:W-:Y:S02]  /*21640*/  R2UR UR11, R139.reuse ;  /* 0x000000008b0b72ca */ /* 0x040fe400000e0000 */
[----:B------:R-:W-:Y:S02]  /*21650*/  IABS R2, R0 ;  /* 0x0000000000027213 */ /* 0x000fe40000000000 */
[C---:B------:R-:W-:Y:S02]  /*21660*/  R2UR UR12, R138.reuse ;  /* 0x000000008a0c72ca */ /* 0x040fe400000e0000 */
[C---:B------:R-:W-:Y:S02]  /*21670*/  R2UR UR13, R139.reuse ;  /* 0x000000008b0d72ca */ /* 0x040fe400000e0000 */
[----:B------:R-:W-:Y:S01]  /*21680*/  R2UR UR8, R138 ;  /* 0x000000008a0872ca */ /* 0x000fe200000e0000 */
[----:B--2---:R-:W2:Y:S01]  /*21690*/  LD.E R8, desc[UR4][R136.64+0x170] ;  /* 0x0001700488087980 */ /* 0x004ea2000c101900 */
[----:B------:R-:W-:Y:S03]  /*216a0*/  R2UR UR9, R139 ;  /* 0x000000008b0972ca */ /* 0x000fe600000e0000 */
[----:B------:R-:W3:Y:S10]  /*216b0*/  LD.E.64 R10, desc[UR4][R136.64+0x40] ;  /* 0x00004004880a7980 */ /* 0x000ef4000c101b00 */
[----:B------:R-:W4:Y:S01]  /*216c0*/  LD.E.64 R12, desc[UR8][R136.64+0x28] ;  /* 0x00002808880c7980 */ /* 0x000f22000c101b00 */
[-C--:B--2---:R-:W-:Y:S02]  /*216d0*/  IABS R5, R8.reuse ;  /* 0x0000000800057213 */ /* 0x084fe40000000000 */
[-C--:B------:R-:W-:Y:S02]  /*216e0*/  IABS R3, R8.reuse ;  /* 0x0000000800037213 */ /* 0x080fe40000000000 */
[----:B------:R-:W1:Y:S01]  /*216f0*/  I2F.RP R6, R5 ;  /* 0x0000000500067306 */ /* 0x000e620000209400 */
[-C--:B------:R-:W-:Y:S02]  /*21700*/  LOP3.LUT R0, R0, R8.reuse, RZ, 0x3c, !PT ;  /* 0x0000000800007212 */ /* 0x080fe400078e3cff */
[----:B------:R-:W-:Y:S02]  /*21710*/  IMAD.MOV R3, RZ, RZ, -R3 ;  /* 0x000000ffff037224 */ /* 0x000fe400078e0a03 */
[----:B------:R-:W-:Y:S02]  /*21720*/  ISETP.GE.AND P0, PT, R0, RZ, PT ;  /* 0x000000ff0000720c */ /* 0x000fe40003f06270 */
[----:B------:R-:W-:Y:S03]  /*21730*/  LOP3.LUT R0, RZ, R8, RZ, 0x33, !PT ;  /* 0x00000008ff007212 */ /* 0x000fe600078e33ff */
[----:B-1----:R-:W1:Y:S02]  /*21740*/  MUFU.RCP R6, R6 ;  /* 0x0000000600067308 */ /* 0x002e640000001000 */
[----:B-1----:R-:W-:Y:S08]  /*21750*/  VIADD R6, R6, 0xffffffe ;  /* 0x0ffffffe06067836 */ /* 0x002ff00000000000 */
[----:B------:R-:W1:Y:S02]  /*21760*/  F2I.FTZ.U32.TRUNC.NTZ R7, R6 ;  /* 0x0000000600077305 */ /* 0x000e64000021f000 */
[--C-:B-1----:R-:W-:Y:S02]  /*21770*/  IMAD.MOV R4, RZ, RZ, -R7.reuse ;  /* 0x000000ffff047224 */ /* 0x102fe400078e0a07 */
[----:B------:R-:W-:Y:S02]  /*21780*/  IMAD.MOV.U32 R6, RZ, RZ, RZ ;  /* 0x000000ffff067224 */ /* 0x000fe400078e00ff */
[----:B------:R-:W-:Y:S04]  /*21790*/  IMAD R4, R4, R5, RZ ;  /* 0x0000000504047224 */ /* 0x000fe800078e02ff */
[----:B------:R-:W-:Y:S01]  /*217a0*/  IMAD.HI.U32 R7, R7, R4, R6 ;  /* 0x0000000407077227 */ /* 0x000fe200078e0006 */
[----:B------:R-:W-:Y:S02]  /*217b0*/  IABS R4, R9 ;  /* 0x0000000900047213 */ /* 0x000fe40000000000 */
[----:B------:R-:W-:Y:S03]  /*217c0*/  LOP3.LUT R9, R9, R8, RZ, 0x3c, !PT ;  /* 0x0000000809097212 */ /* 0x000fe600078e3cff */
        /* <DEDUP_REMOVED lines=13> */
[----:B------:R-:W-:Y:S07]  /*218a0*/  ISETP.NE.AND P2, PT, R8, RZ, PT ;  /* 0x000000ff0800720c */ /* 0x000fee0003f45270 */
[----:B------:R-:W-:Y:S02]  /*218b0*/  @P3 VIADD R6, R6, 0x1 ;  /* 0x0000000106063836 */ /* 0x000fe40000000000 */
[----:B------:R-:W-:Y:S02]  /*218c0*/  @P4 VIADD R7, R7, 0x1 ;  /* 0x0000000107074836 */ /* 0x000fe40000000000 */
[----:B------:R-:W-:Y:S02]  /*218d0*/  @!P0 IMAD.MOV R6, RZ, RZ, -R6 ;  /* 0x000000ffff068224 */ /* 0x000fe400078e0a06 */
[----:B------:R-:W-:Y:S03]  /*218e0*/  @!P1 IMAD.MOV R7, RZ, RZ, -R7 ;  /* 0x000000ffff079224 */ /* 0x000fe600078e0a07 */
[C---:B------:R-:W-:Y:S02]  /*218f0*/  SEL R6, R0.reuse, R6, !P2 ;  /* 0x0000000600067207 */ /* 0x040fe40005000000 */
[----:B------:R-:W-:Y:S02]  /*21900*/  SEL R7, R0, R7, !P2 ;  /* 0x0000000700077207 */ /* 0x000fe40005000000 */
[CC--:B------:R-:W-:Y:S02]  /*21910*/  LEA R4, P1, R6.reuse, R248.reuse, 0x2 ;  /* 0x000000f806047211 */ /* 0x0c0fe400078210ff */
[C---:B------:R-:W-:Y:S02]  /*21920*/  LEA R2, P0, R7.reuse, R248, 0x2 ;  /* 0x000000f807027211 */ /* 0x040fe400078010ff */
[-C--:B------:R-:W-:Y:S02]  /*21930*/  LEA.HI.X.SX32 R5, R6, R249.reuse, 0x2, P1 ;  /* 0x000000f906057211 */ /* 0x080fe400008f16ff */
[C---:B------:R-:W-:Y:S02]  /*21940*/  LEA.HI.X.SX32 R3, R7.reuse, R249, 0x2, P0 ;  /* 0x000000f907037211 */ /* 0x040fe400000f16ff */
[----:B------:R-:W-:Y:S01]  /*21950*/  IADD3 R6, R7, -R6, RZ ;  /* 0x8000000607067210 */ /* 0x000fe20007ffe0ff */
[----:B------:R1:W2:Y:S04]  /*21960*/  LD.E R0, desc[UR10][R4.64] ;  /* 0x0000000a04007980 */ /* 0x0002a8000c101900 */
[----:B------:R-:W-:Y:S01]  /*21970*/  IMAD R8, R8, R6, -0x80 ;  /* 0xffffff8008087424 */ /* 0x000fe200078e0206 */
[----:B------:R3:W2:Y:S04]  /*21980*/  LD.E R2, desc[UR12][R2.64] ;  /* 0x0000000c02027980 */ /* 0x0006a8000c101900 */
[----:B-1----:R-:W-:Y:S01]  /*21990*/  SHF.R.S32.HI R4, RZ, 0x1f, R8 ;  /* 0x0000001fff047819 */ /* 0x002fe20000011408 */
[-C--:B---3--:R-:W-:Y:S02]  /*219a0*/  IMAD R3, R11, R8.reuse, RZ ;  /* 0x000000080b037224 */ /* 0x088fe400078e02ff */
[C---:B------:R-:W-:Y:S04]  /*219b0*/  IMAD.WIDE.U32 R8, R10.reuse, R8, RZ ;  /* 0x000000080a087225 */ /* 0x040fe800078e00ff */
[----:B------:R-:W-:Y:S04]  /*219c0*/  IMAD R3, R10, R4, R3 ;  /* 0x000000040a037224 */ /* 0x000fe800078e0203 */
[----:B------:R-:W-:Y:S02]  /*219d0*/  IMAD.IADD R9, R9, 0x1, R3 ;  /* 0x0000000109097824 */ /* 0x000fe400078e0203 */
[----:B--2---:R-:W-:Y:S04]  /*219e0*/  IMAD.IADD R0, R0, 0x1, -R2 ;  /* 0x0000000100007824 */ /* 0x004fe800078e0a02 */
[----:B----4-:R-:W-:Y:S01]  /*219f0*/  IMAD R2, R13, R0, RZ ;  /* 0x000000000d027224 */ /* 0x010fe200078e02ff */
[----:B------:R-:W-:Y:S01]  /*21a00*/  SHF.R.S32.HI R3, RZ, 0x1f, R0 ;  /* 0x0000001fff037819 */ /* 0x000fe20000011400 */
[----:B------:R-:W-:Y:S04]  /*21a10*/  IMAD.WIDE.U32 R8, R0, R12, R8 ;  /* 0x0000000c00087225 */ /* 0x000fe800078e0008 */
[----:B------:R-:W-:Y:S04]  /*21a20*/  IMAD R2, R12, R3, R2 ;  /* 0x000000030c027224 */ /* 0x000fe800078e0202 */
[----:B------:R-:W-:Y:S01]  /*21a30*/  IMAD.IADD R2, R9, 0x1, R2 ;  /* 0x0000000109027824 */ /* 0x000fe200078e0202 */
[----:B------:R-:W-:Y:S05]  /*21a40*/  BRA `(.L_x_1459) ;  /* 0x0000000000187947 */ /* 0x000fea0003800000 */
.L_x_1458:
[----:B-1----:R-:W-:Y:S02]  /*21a50*/  R2UR UR4, R138 ;  /* 0x000000008a0472ca */ /* 0x002fe400000e0000 */
[----:B------:R-:W-:Y:S11]  /*21a60*/  R2UR UR5, R139 ;  /* 0x000000008b0572ca */ /* 0x000ff600000e0000 */
[----:B------:R-:W-:Y:S02]  /*21a70*/  @!UPT UIADD3 URZ, URZ, URZ, URZ ;  /* 0x0000003f3f3ff290 */ /* 0x000fe4000fffe03f */
[----:B--2---:R-:W2:Y:S02]  /*21a80*/  LD.E R8, desc[UR4][R136.64+0x40] ;  /* 0x0000400488087980 */ /* 0x004ea4000c101900 */
[----:B--2---:R-:W-:Y:S05]  /*21a90*/  IMAD.U32 R8, R8, -0x80, RZ ;  /* 0xffffff8008087824 */ /* 0x004fea00078e00ff */
[----:B------:R-:W-:Y:S02]  /*21aa0*/  SHF.R.S32.HI R2, RZ, 0x1f, R8 ;  /* 0x0000001fff027819 */ /* 0x000fe40000011408 */
.L_x_1459:
[----:B------:R-:W-:Y:S05]  /*21ab0*/  BSYNC B0 ;  /* 0x0000000000007941 */ /* 0x000fea0003800000 */
.L_x_1457:
[C---:B------:R-:W-:Y:S01]  /*21ac0*/  LOP3.LUT P3, RZ, R251.reuse, 0x1, RZ, 0xc0, !PT ;  /* 0x00000001fbff7812 */ /* 0x040fe2000786c0ff */
[----:B------:R-:W-:Y:S01]  /*21ad0*/  BSSY B1, `(.L_x_1460) ;  /* 0x00002d6000017945 */ /* 0x000fe20003800000 */
[----:B------:R-:W-:Y:S02]  /*21ae0*/  LOP3.LUT P2, RZ, R251, 0x2, RZ, 0xc0, !PT ;  /* 0x00000002fbff7812 */ /* 0x000fe4000784c0ff */
[C---:B------:R-:W-:Y:S02]  /*21af0*/  LEA R134, P1, R8.reuse, R141, 0x1 ;  /* 0x0000008d08867211 */ /* 0x040fe400078208ff */
[CC--:B------:R-:W-:Y:S02]  /*21b00*/  IADD3 R0, P0, R8.reuse, R235.reuse, RZ ;  /* 0x000000eb08007210 */ /* 0x0c0fe40007f1e0ff */
[----:B------:R-:W-:Y:S02]  /*21b10*/  LEA.HI.X R135, R8, R140, R2, 0x1, P1 ;  /* 0x0000008c08877211 */ /* 0x000fe400008f0c02 */
[----:B------:R-:W-:Y:S02]  /*21b20*/  IADD3.X R2, R2, R236, RZ, P0, !PT ;  /* 0x000000ec02027210 */ /* 0x000fe400007fe4ff */
[----:B------:R-:W-:Y:S02]  /*21b30*/  IADD3 R3, P1, R0, R235, RZ ;  /* 0x000000eb00037210 */ /* 0x000fe40007f3e0ff */
[C---:B------:R-:W-:Y:S01]  /*21b40*/  @P3 R2UR UR8, R138.reuse ;  /* 0x000000008a0832ca */ /* 0x040fe200000e0000 */
[--C-:B------:R-:W-:Y:S01]  /*21b50*/  @P2 IMAD.MOV.U32 R7, RZ, RZ, R135.reuse ;  /* 0x000000ffff072224 */ /* 0x100fe200078e0087 */
[C---:B------:R-:W-:Y:S02]  /*21b60*/  @P3 R2UR UR9, R139.reuse ;  /* 0x000000008b0932ca */ /* 0x040fe400000e0000 */
[----:B------:R-:W-:Y:S02]  /*21b70*/  @P2 R2UR UR4, R138 ;  /* 0x000000008a0422ca */ /* 0x000fe400000e0000 */
[C---:B------:R-:W-:Y:S02]  /*21b80*/  @P2 R2UR UR5, R139.reuse ;  /* 0x000000008b0522ca */ /* 0x040fe400000e0000 */
[----:B------:R-:W-:Y:S02]  /*21b90*/  @P2 MOV R6, R134 ;  /* 0x0000008600062202 */ /* 0x000fe40000000f00 */
[-C--:B------:R-:W-:Y:S02]  /*21ba0*/  @P3 LEA R4, P4, R0, R141.reuse, 0x1 ;  /* 0x0000008d00043211 */ /* 0x080fe400078808ff */
[----:B------:R-:W-:Y:S02]  /*21bb0*/  @P2 R2UR UR12, R138 ;  /* 0x000000008a0c22ca */ /* 0x000fe400000e0000 */
[CCC-:B------:R-:W-:Y:S01]  /*21bc0*/  @P3 LEA.HI.X R5, R0.reuse, R140.reuse, R2.reuse, 0x1, P4 ;  /* 0x0000008c00053211 */ /* 0x1c0fe200020f0c02 */
[----:B------:R-:W-:Y:S01]  /*21bd0*/  @!PT LDS RZ, [RZ] ;  /* 0x00000000fffff984 */ /* 0x000fe20000000800 */
[----:B------:R-:W-:Y:S01]  /*21be0*/  @!PT LDS RZ, [RZ] ;  /* 0x00000000fffff984 */ /* 0x000fe20000000800 */
[----:B------:R-:W-:Y:S01]  /*21bf0*/  @!PT LDS RZ, [RZ] ;  /* 0x00000000fffff984 */ /* 0x000fe20000000800 */
[----:B------:R-:W-:Y:S01]  /*21c00*/  @P3 LDGSTS.E.BYPASS.LTC128B.128 [R247+0xc000], desc[UR8][R134.64] ;  /* 0x0c00000086f73fae */ /* 0x000fe2000b901d48 */
[C---:B------:R-:W-:Y:S02]  /*21c10*/  @P2 R2UR UR13, R139.reuse ;  /* 0x000000008b0d22ca */ /* 0x040fe400000e0000 */
[-C--:B------:R-:W-:Y:S02]  /*21c20*/  @P2 LEA R10, P0, R0, R141.reuse, 0x1 ;  /* 0x0000008d000a2211 */ /* 0x080fe400078008ff */
[----:B------:R-:W-:Y:S01]  /*21c30*/  @!P3 STS.128 [R247+0xc000], RZ ;  /* 0x00c000fff700b388 */ /* 0x000fe20000000c00 */
[----:B------:R-:W-:Y:S02]  /*21c40*/  @P3 R2UR UR10, R138 ;  /* 0x000000008a0a32ca */ /* 0x000fe400000e0000 */
[----:B------:R-:W-:Y:S02]  /*21c50*/  @P2 LEA.HI.X R11, R0, R140, R2, 0x1, P0 ;  /* 0x0000008c000b2211 */ /* 0x000fe400000f0c02 */
[----:B------:R-:W-:Y:S01]  /*21c60*/  @!PT LDS RZ, [RZ] ;  /* 0x00000000fffff984 */ /* 0x000fe20000000800 */
[----:B------:R-:W-:Y:S01]  /*21c70*/  @!PT LDS RZ, [RZ] ;  /* 0x00000000fffff984 */ /* 0x000fe20000000800 */
[----:B------:R-:W-:Y:S01]  /*21c80*/  @!PT LDS RZ, [RZ] ;  /* 0x00000000fffff984 */ /* 0x000fe20000000800 */
[----:B------:R1:W-:Y:S01]  /*21c90*/  @P2 LDGSTS.E.BYPASS.LTC128B.128 [R247+0x10000], desc[UR4][R6.64+0x80] ;  /* 0x1000008006f72fae */ /* 0x0003e2000b901d44 */
[----:B------:R-:W-:Y:S02]  /*21ca0*/  @P3 R2UR UR4, R138 ;  /* 0x000000008a0432ca */ /* 0x000fe400000e0000 */
[C---:B------:R-:W-:Y:S02]  /*21cb0*/  @P3 R2UR UR5, R139.reuse ;  /* 0x000000008b0532ca */ /* 0x040fe400000e0000 */
[----:B------:R-:W-:Y:S01]  /*21cc0*/  @!P2 STS.128 [R247+0x10000], RZ ;  /* 0x010000fff700a388 */ /* 0x000fe20000000c00 */
[----:B------:R-:W-:Y:S02]  /*21cd0*/  @P3 R2UR UR11, R139 ;  /* 0x000000008b0b32ca */ /* 0x000fe400000e0000 */
[CC--:B------:R-:W-:Y:S02]  /*21ce0*/  @P3 LEA R14, P4, R3.reuse, R141.reuse, 0x1 ;  /* 0x0000008d030e3211 */ /* 0x0c0fe400078808ff */
[----:B------:R-:W-:Y:S02]  /*21cf0*/  IADD3.X R2, R2, R236, RZ, P1, !PT ;  /* 0x000000ec02027210 */ /* 0x000fe40000ffe4ff */
[----:B------:R-:W-:Y:S02]  /*21d00*/  @P2 R2UR UR8, R138 ;  /* 0x000000008a0822ca */ /* 0x000fe400000e0000 */
[-CC-:B------:R-:W-:Y:S02]  /*21d10*/  @P3 LEA.HI.X R15, R3, R140.reuse, R2.reuse, 0x1, P4 ;  /* 0x0000008c030f3211 */ /* 0x180fe400020f0c02 */
[----:B------:R-:W-:Y:S01]  /*21d20*/  @P2 R2UR UR9, R139 ;  /* 0x000000008b0922ca */ /* 0x000fe200000e0000 */
[----:B------:R-:W-:Y:S01]  /*21d30*/  @!PT LDS RZ, [RZ] ;  /* 0x00000000fffff984 */ /* 0x000fe20000000800 */
[----:B------:R-:W-:Y:S01]  /*21d40*/  @!PT LDS RZ, [RZ] ;  /* 0x00000000fffff984 */ /* 0x000fe20000000800 */
[----:B------:R-:W-:Y:S01]  /*21d50*/  @!PT LDS RZ, [RZ] ;  /* 0x00000000fffff984 */ /* 0x000fe20000000800 */
[----:B------:R2:W-:Y:S01]  /*21d60*/  @P3 LDGSTS.E.BYPASS.LTC128B.128 [R247+0xc800], desc[UR4][R4.64] ;  /* 0x0c80000004f73fae */ /* 0x0005e2000b901d44 */
[C---:B------:R-:W-:Y:S02]  /*21d70*/  @P2 LEA R8, P0, R3.reuse, R141, 0x1 ;  /* 0x0000008d03082211 */ /* 0x040fe400078008ff */
[C---:B------:R-:W-:Y:S02]  /*21d80*/  IADD3 R0, P1, R3.reuse, R235, RZ ;  /* 0x000000eb03007210 */ /* 0x040fe40007f3e0ff */
[----:B------:R-:W-:Y:S01]  /*21d90*/  @!P3 STS.128 [R247+0xc800], RZ ;  /* 0x00c800fff700b388 */ /* 0x000fe20000000c00 */
[-C--:B------:R-:W-:Y:S02]  /*21da0*/  @P2 LEA.HI.X R9, R3, R140.reuse, R2, 0x1, P0 ;  /* 0x0000008c03092211 */ /* 0x080fe400000f0c02 */
[----:B------:R-:W-:Y:S02]  /*21db0*/  @P3 LEA R12, P4, R0, R141, 0x1 ;  /* 0x0000008d000c3211 */ /* 0x000fe400078808ff */
[----:B------:R-:W-:Y:S01]  /*21dc0*/  @!PT LDS RZ, [RZ] ;  /* 0x00000000fffff984 */ /* 0x000fe20000000800 */
[----:B------:R-:W-:Y:S01]  /*21dd0*/  @!PT LDS RZ, [RZ] ;  /* 0x00000000fffff984 */ /* 0x000fe20000000800 */
[----:B------:R-:W-:Y:S01]  /*21de0*/  @!PT LDS RZ, [RZ] ;  /* 0x00000000fffff984 */ /* 0x000fe20000000800 */
[----:B------:R-:W-:Y:S01]  /*21df0*/  @P2 LDGSTS.E.BYPASS.LTC128B.128 [R247+0x10800], desc[UR12][R10.64+0x80] ;  /* 0x108000800af72fae */ /* 0x000fe2000b901d4c */
[----:B------:R-:W-:Y:S01]  /*21e00*/  IMAD.X R2, R2, 0x1, R236, P1 ;  /* 0x0000000102027824 */ /* 0x000fe200008e06ec */
[C---:B------:R-:W-:Y:S03]  /*21e10*/  IADD3 R3, P1, R0.reuse, R235, RZ ;  /* 0x000000eb00037210 */ /* 0x040fe60007f3e0ff */
[----:B------:R-:W-:Y:S01]  /*21e20*/  @!P2 STS.128 [R247+0x10800], RZ ;  /* 0x010800fff700a388 */ /* 0x000fe20000000c00 */
[CC--:B-1----:R-:W-:Y:S02]  /*21e30*/  @P2 LEA R6, P0, R0.reuse, R141.reuse, 0x1 ;  /* 0x0000008d00062211 */ /* 0x0c2fe400078008ff */
[CCC-:B------:R-:W-:Y:S02]  /*21e40*/  @P3 LEA.HI.X R13, R0.reuse, R140.reuse, R2.reuse, 0x1, P4 ;  /* 0x0000008c000d3211 */ /* 0x1c0fe400020f0c02 */
[----:B------:R-:W-:Y:S01]  /*21e50*/  @!PT LDS RZ, [RZ] ;  /* 0x00000000fffff984 */ /* 0x000fe20000000800 */
[----:B------:R-:W-:Y:S01]  /*21e60*/  @!PT LDS RZ, [RZ] ;  /* 0x00000000fffff984 */ /* 0x000fe20000000800 */
[----:B------:R-:W-:Y:S01]  /*21e70*/  @!PT LDS RZ, [RZ] ;  /* 0x00000000fffff984 */ /* 0x000fe20000000800 */
[----:B------:R-:W-:Y:S01]  /*21e80*/  @P3 LDGSTS.E.BYPASS.LTC128B.128 [R247+0xd000], desc[UR10][R14.64] ;  /* 0x0d0000000ef73fae */ /* 0x000fe2000b901d4a */
[----:B------:R-:W-:Y:S02]  /*21e90*/  @P2 LEA.HI.X R7, R0, R140, R2, 0x1, P0 ;  /* 0x0000008c00072211 */ /* 0x000fe400000f0c02 */
[CC--:B------:R-:W-:Y:S02]  /*21ea0*/  @P3 LEA R18, P4, R3.reuse, R141.reuse, 0x1 ;  /* 0x0000008d03123211 */ /* 0x0c0fe400078808ff */
[----:B------:R-:W-:Y:S01]  /*21eb0*/  @!P3 STS.128 [R247+0xd000], RZ ;  /* 0x00d000fff700b388 */ /* 0x000fe20000000c00 */
[----:B------:R-:W-:Y:S02]  /*21ec0*/  IADD3.X R2, R2, R236, RZ, P1, !PT ;  /* 0x000000ec02027210 */ /* 0x000fe40000ffe4ff */
[C---:B------:R-:W-:Y:S02]  /*21ed0*/  @P2 LEA R16, P0, R3.reuse, R141, 0x1 ;  /* 0x0000008d03102211 */ /* 0x040fe400078008ff */
[----:B------:R-:W-:Y:S01]  /*21ee0*/  @!PT LDS RZ, [RZ] ;  /* 0x00000000fffff984 */ /* 0x000fe20000000800 */
[----:B------:R-:W-:Y:S01]  /*21ef0*/  @!PT LDS RZ, [RZ] ;  /* 0x00000000fffff984 */ /* 0x000fe20000000800 */
[----:B------:R-:W-:Y:S01]  /*21f00*/  @!PT LDS RZ, [RZ] ;  /* 0x00000000fffff984 */ /* 0x000fe20000000800 */
[----:B------:R1:W-:Y:S01]  /*21f10*/  @P2 LDGSTS.E.BYPASS.LTC128B.128 [R247+0x11000], desc[UR8][R8.64+0x80] ;  /* 0x1100008008f72fae */ /* 0x0003e2000b901d48 */
[CCC-:B------:R-:W-:Y:S02]  /*21f20*/  @P3 LEA.HI.X R19, R3.reuse, R140.reuse, R2.reuse, 0x1, P4 ;  /* 0x0000008c03133211 */ /* 0x1c0fe400020f0c02 */
[C---:B------:R-:W-:Y:S02]  /*21f30*/  IADD3 R0, P1, R3.reuse, R235, RZ ;  /* 0x000000eb03007210 */ /* 0x040fe40007f3e0ff */
[----:B------:R-:W-:Y:S01]  /*21f40*/  @!P2 STS.128 [R247+0x11000], RZ ;  /* 0x011000fff700a388 */ /* 0x000fe20000000c00 */
[-C--:B------:R-:W-:Y:S02]  /*21f50*/  @P2 LEA.HI.X R17, R3, R140.reuse, R2, 0x1, P0 ;  /* 0x0000008c03112211 */ /* 0x080fe400000f0c02 */
[-C--:B------:R-:W-:Y:S02]  /*21f60*/  @P3 LEA R22, P4, R0, R141.reuse, 0x1 ;  /* 0x0000008d00163211 */ /* 0x080fe400078808ff */
[----:B------:R-:W-:Y:S01]  /*21f70*/  @!PT LDS RZ, [RZ] ;  /* 0x00000000fffff984 */ /* 0x000fe20000000800 */
[----:B------:R-:W-:Y:S01]  /*21f80*/  @!PT LDS RZ, [RZ] ;  /* 0x00000000fffff984 */ /* 0x000fe20000000800 */
[----:B------:R-:W-:Y:S01]  /*21f90*/  @!PT LDS RZ, [RZ] ;  /* 0x00000000fffff984 */ /* 0x000fe20000000800 */
[----:B------:R-:W-:Y:S01]  /*21fa0*/  @P3 LDGSTS.E.BYPASS.LTC128B.128 [R247+0xd800], desc[UR4][R12.64] ;  /* 0x0d8000000cf73fae */ /* 0x000fe2000b901d44 */
[----:B------:R-:W-:Y:S01]  /*21fb0*/  IMAD.X R2, R2, 0x1, R236, P1 ;  /* 0x0000000102027824 */ /* 0x000fe200008e06ec */
[----:B------:R-:W-:Y:S03]  /*21fc0*/  @P2 R2UR UR14, R138 ;  /* 0x000000008a0e22ca */ /* 0x000fe600000e0000 */
[----:B------:R-:W-:Y:S01]  /*21fd0*/  @!P3 STS.128 [R247+0xd800], RZ ;  /* 0x00d800fff700b388 */ /* 0x000fe20000000c00 */
[C---:B------:R-:W-:Y:S02]  /*21fe0*/  @P2 R2UR UR15, R139.reuse ;  /* 0x000000008b0f22ca */ /* 0x040fe400000e0000 */
[CCC-:B------:R-:W-:Y:S02]  /*21ff0*/  @P3 LEA.HI.X R23, R0.reuse, R140.reuse, R2.reuse, 0x1, P4 ;  /* 0x0000008c00173211 */ /* 0x1c0fe400020f0c02 */
[----:B------:R-:W-:Y:S01]  /*22000*/  @!PT LDS RZ, [RZ] ;  /* 0x00000000fffff984 */ /* 0x000fe20000000800 */
[----:B------:R-:W-:Y:S01]  /*22010*/  @!PT LDS RZ, [RZ] ;  /* 0x00000000fffff984 */ /* 0x000fe20000000800 */
[----:B------:R-:W-:Y:S01]  /*22020*/  @!PT LDS RZ, [RZ] ;  /* 0x00000000fffff984 */ /* 0x000fe20000000800 */
[----:B------:R-:W-:Y:S01]  /*22030*/  @P2 LDGSTS.E.BYPASS.LTC128B.128 [R247+0x11800], desc[UR12][R6.64+0x80] ;  /* 0x1180008006f72fae */ /* 0x000fe2000b901d4c */
[C---:B------:R-:W-:Y:S02]  /*22040*/  @P2 LEA R20, P1, R0.reuse, R141, 0x1 ;  /* 0x0000008d00142211 */ /* 0x040fe400078208ff */
[C---:B------:R-:W-:Y:S02]  /*22050*/  IADD3 R3, P0, R0.reuse, R235, RZ ;  /* 0x000000eb00037210 */ /* 0x040fe40007f1e0ff */
[----:B------:R-:W-:Y:S01]  /*22060*/  @!P2 STS.128 [R247+0x11800], RZ ;  /* 0x011800fff700a388 */ /* 0x000fe20000000c00 */
[----:B------:R-:W-:Y:S02]  /*22070*/  @P2 LEA.HI.X R21, R0, R140, R2, 0x1, P1 ;  /* 0x0000008c00152211 */ /* 0x000fe400008f0c02 */
[----:B------:R-:W-:Y:S02]  /*22080*/  @P3 R2UR UR12, R138 ;  /* 0x000000008a0c32ca */ /* 0x000fe400000e0000 */
[----:B------:R-:W-:Y:S01]  /*22090*/  @!PT LDS RZ, [RZ] ;  /* 0x00000000fffff984 */ /* 0x000fe20000000800 */
[----:B------:R-:W-:Y:S01]  /*220a0*/  @!PT LDS RZ, [RZ] ;  /* 0x00000000fffff984 */ /* 0x000fe20000000800 */
[----:B------:R-:W-:Y:S01]  /*220b0*/  @!PT LDS RZ, [RZ] ;  /* 0x00000000fffff984 */ /* 0x000fe20000000800 */
[----:B------:R-:W-:Y:S01]  /*220c0*/  @P3 LDGSTS.E.BYPASS.LTC128B.128 [R247+0xe000], desc[UR10][R18.64] ;  /* 0x0e00000012f73fae */ /* 0x000fe2000b901d4a */
[----:B------:R-:W-:Y:S02]  /*220d0*/  @P3 R2UR UR13, R139 ;  /* 0x000000008b0d32ca */ /* 0x000fe400000e0000 */
[CC--:B------:R-:W-:Y:S02]  /*220e0*/  @P3 LEA R28, P6, R3.reuse, R141.reuse, 0x1 ;  /* 0x0000008d031c3211 */ /* 0x0c0fe400078c08ff */
[----:B------:R-:W-:Y:S01]  /*220f0*/  @!P3 STS.128 [R247+0xe000], RZ ;  /* 0x00e000fff700b388 */ /* 0x000fe20000000c00 */
[----:B------:R-:W-:Y:S02]  /*22100*/  IADD3.X R2, R2, R236, RZ, P0, !PT ;  /* 0x000000ec02027210 */ /* 0x000fe400007fe4ff */
[C---:B------:R-:W-:Y:S02]  /*22110*/  @P2 R2UR UR10, R138.reuse ;  /* 0x000000008a0a22ca */ /* 0x040fe400000e0000 */
[----:B------:R-:W-:Y:S01]  /*22120*/  @!PT LDS RZ, [RZ] ;  /* 0x00000000fffff984 */ /* 0x000fe20000000800 */
[----:B------:R-:W-:Y:S01]  /*22130*/  @!PT LDS RZ, [RZ] ;  /* 0x00000000fffff984 */ /* 0x000fe20000000800 */
[----:B------:R-:W-:Y:S01]  /*22140*/  @!PT LDS RZ, [RZ] ;  /* 0x00000000fffff984 */ /* 0x000fe20000000800 */
[----:B------:R3:W-:Y:S01]  /*22150*/  @P2 LDGSTS.E.BYPASS.LTC128B.128 [R247+0x12000], desc[UR8][R16.64+0x80] ;  /* 0x1200008010f72fae */ /* 0x0007e2000b901d48 */
[-CC-:B------:R-:W-:Y:S02]  /*22160*/  @P3 LEA.HI.X R29, R3, R140.reuse, R2.reuse, 0x1, P6 ;  /* 0x0000008c031d3211 */ /* 0x180fe400030f0c02 */
[----:B------:R-:W-:Y:S02]  /*22170*/  @P2 R2UR UR11, R139 ;  /* 0x000000008b0b22ca */ /* 0x000fe400000e0000 */
[----:B------:R-:W-:Y:S01]  /*22180*/  @!P2 STS.128 [R247+0x12000], RZ ;  /* 0x012000fff700a388 */ /* 0x000fe20000000c00 */
[C---:B------:R-:W-:Y:S02]  /*22190*/  @P2 LEA R24, P1, R3.reuse, R141, 0x1 ;  /* 0x0000008d03182211 */ /* 0x040fe400078208ff */
[C---:B------:R-:W-:Y:S02]  /*221a0*/  IADD3 R0, P5, R3.reuse, R235, RZ ;  /* 0x000000eb03007210 */ /* 0x040fe40007fbe0ff */
[----:B------:R-:W-:Y:S01]  /*221b0*/  @!PT LDS RZ, [RZ] ;  /* 0x00000000fffff984 */ /* 0x000fe20000000800 */
[----:B------:R-:W-:Y:S01]  /*221c0*/  @!PT LDS RZ, [RZ] ;  /* 0x00000000fffff984 */ /* 0x000fe20000000800 */
[----:B------:R-:W-:Y:S01]  /*221d0*/  @!PT LDS RZ, [RZ] ;  /* 0x00000000fffff984 */ /* 0x000fe20000000800 */
[----:B------:R-:W-:Y:S01]  /*221e0*/  @P3 LDGSTS.E.BYPASS.LTC128B.128 [R247+0xe800], desc[UR4][R22.64] ;  /* 0x0e80000016f73fae */ /* 0x000fe2000b901d44 */
[-C--:B------:R-:W-:Y:S02]  /*221f0*/  @P2 LEA.HI.X R25, R3, R140.reuse, R2, 0x1, P1 ;  /* 0x0000008c03192211 */ /* 0x080fe400008f0c02 */
[----:B------:R-:W-:Y:S02]  /*22200*/  @P3 R2UR UR8, R138 ;  /* 0x000000008a0832ca */ /* 0x000fe400000e0000 */
[----:B------:R-:W-:Y:S01]  /*22210*/  @!P3 STS.128 [R247+0xe800], RZ ;  /* 0x00e800fff700b388 */ /* 0x000fe20000000c00 */
[C---:B------:R-:W-:Y:S01]  /*22220*/  @P3 R2UR UR9, R139.reuse ;  /* 0x000000008b0932ca */ /* 0x040fe200000e0000 */
[----:B--2---:R-:W-:Y:S01]  /*22230*/  IMAD.X R4, R2, 0x1, R236, P5 ;  /* 0x0000000102047824 */ /* 0x004fe200028e06ec */
[-C--:B------:R-:W-:Y:S02]  /*22240*/  @P3 LEA R26, P4, R0, R141.reuse, 0x1 ;  /* 0x0000008d001a3211 */ /* 0x080fe400078808ff */
[----:B------:R-:W-:Y:S01]  /*22250*/  @!PT LDS RZ, [RZ] ;  /* 0x00000000fffff984 */ /* 0x000fe20000000800 */
[----:B------:R-:W-:Y:S01]  /*22260*/  @!PT LDS RZ, [RZ] ;  /* 0x00000000fffff984 */ /* 0x000fe20000000800 */
[----:B------:R-:W-:Y:S01]  /*22270*/  @!PT LDS RZ, [RZ] ;  /* 0x00000000fffff984 */ /* 0x000fe20000000800 */
[----:B------:R-:W-:Y:S01]  /*22280*/  @P2 LDGSTS.E.BYPASS.LTC128B.128 [R247+0x12800], desc[UR14][R20.64+0x80] ;  /* 0x1280008014f72fae */ /* 0x000fe2000b901d4e */
[----:B------:R-:W-:Y:S02]  /*22290*/  @P2 R2UR UR4, R138 ;  /* 0x000000008a0422ca */ /* 0x000fe400000e0000 */
[CCC-:B------:R-:W-:Y:S02]  /*222a0*/  @P3 LEA.HI.X R27, R0.reuse, R140.reuse, R4.reuse, 0x1, P4 ;  /* 0x0000008c001b3211 */ /* 0x1c0fe400020f0c04 */
[----:B------:R-:W-:Y:S01]  /*222b0*/  @!P2 STS.128 [R247+0x12800], RZ ;  /* 0x012800fff700a388 */ /* 0x000fe20000000c00 */
[C---:B------:R-:W-:Y:S02]  /*222c0*/  @P2 R2UR UR5, R139.reuse ;  /* 0x000000008b0522ca */ /* 0x040fe400000e0000 */
[C---:B------:R-:W-:Y:S02]  /*222d0*/  @P2 LEA R30, P0, R0.reuse, R141, 0x1 ;  /* 0x0000008d001e2211 */ /* 0x040fe400078008ff */
[----:B------:R-:W-:Y:S01]  /*222e0*/  @!PT LDS RZ, [RZ] ;  /* 0x00000000fffff984 */ /* 0x000fe20000000800 */
[----:B------:R-:W-:Y:S01]  /*222f0*/  @!PT LDS RZ, [RZ] ;  /* 0x00000000fffff984 */ /* 0x000fe20000000800 */
[----:B------:R-:W-:Y:S01]  /*22300*/  @!PT LDS RZ, [RZ] ;  /* 0x00000000fffff984 */ /* 0x000fe20000000800 */
[----:B------:R-:W-:Y:S02]  /*22310*/  @P3 LDGSTS.E.BYPASS.LTC128B.128 [R247+0xf000], desc[UR12][R28.64] ;  /* 0x0f0000001cf73fae */ /* 0x000fe4000b901d4c */
[----:B------:R-:W-:Y:S03]  /*22320*/  @P2 LEA.HI.X R31, R0, R140, R4, 0x1, P0 ;  /* 0x0000008c001f2211 */ /* 0x000fe600000f0c04 */
[----:B------:R-:W-:Y:S01]  /*22330*/  @!P3 STS.128 [R247+0xf000], RZ ;  /* 0x00f000fff700b388 */ /* 0x000fe20000000c00 */
[----:B------:R-:W-:Y:S04]  /*22340*/  ISETP.GE.AND P0, PT, R250, 0x2, PT ;  /* 0x00000002fa00780c */ /* 0x000fe80003f06270 */
[----:B------:R-:W-:Y:S01]  /*22350*/  @!PT LDS RZ, [RZ] ;  /* 0x00000000fffff984 */ /* 0x000fe20000000800 */
[----:B------:R-:W-:Y:S01]  /*22360*/  @!PT LDS RZ, [RZ] ;  /* 0x00000000fffff984 */ /* 0x000fe20000000800 */
[----:B------:R-:W-:Y:S01]  /*22370*/  @!PT LDS RZ, [RZ] ;  /* 0x00000000fffff984 */ /* 0x000fe20000000800 */
[----:B------:R-:W-:Y:S05]  /*22380*/  @P2 LDGSTS.E.BYPASS.LTC128B.128 [R247+0x13000], desc[UR10][R24.64+0x80] ;  /* 0x1300008018f72fae */ /* 0x000fea000b901d4a */
[----:B------:R-:W-:Y:S05]  /*22390*/  @!P2 STS.128 [R247+0x13000], RZ ;  /* 0x013000fff700a388 */ /* 0x000fea0000000c00 */
[----:B------:R-:W-:Y:S01]  /*223a0*/  @!PT LDS RZ, [RZ] ;  /* 0x00000000fffff984 */ /* 0x000fe20000000800 */
[----:B------:R-:W-:Y:S01]  /*223b0*/  @!PT LDS RZ, [RZ] ;  /* 0x00000000fffff984 */ /* 0x000fe20000000800 */
[----:B------:R-:W-:Y:S01]  /*223c0*/  @!PT LDS RZ, [RZ] ;  /* 0x00000000fffff984 */ /* 0x000fe20000000800 */
[----:B------:R2:W-:Y:S05]  /*223d0*/  @P3 LDGSTS.E.BYPASS.LTC128B.128 [R247+0xf800], desc[UR8][R26.64] ;  /* 0x0f8000001af73fae */ /* 0x0005ea000b901d48 */
[----:B------:R-:W-:Y:S05]  /*223e0*/  @!P3 STS.128 [R247+0xf800], RZ ;  /* 0x00f800fff700b388 */ /* 0x000fea0000000c00 */
[----:B------:R-:W-:Y:S01]  /*223f0*/  @!PT LDS RZ, [RZ] ;  /* 0x00000000fffff984 */ /* 0x000fe20000000800 */
[----:B------:R-:W-:Y:S01]  /*22400*/  @!PT LDS RZ, [RZ] ;  /* 0x00000000fffff984 */ /* 0x000fe20000000800 */
[----:B------:R-:W-:Y:S01]  /*22410*/  @!PT LDS RZ, [RZ] ;  /* 0x00000000fffff984 */ /* 0x000fe20000000800 */
[----:B------:R4:W-:Y:S01]  /*22420*/  @P2 LDGSTS.E.BYPASS.LTC128B.128 [R247+0x13800], desc[UR4][R30.64+0x80] ;  /* 0x138000801ef72fae */ /* 0x0009e2000b901d44 */
[----:B------:R-:W-:Y:S02]  /*22430*/  R2UR UR4, R138 ;  /* 0x000000008a0472ca */ /* 0x000fe400000e0000 */
[----:B------:R-:W-:Y:S02]  /*22440*/  R2UR UR5, R139 ;  /* 0x000000008b0572ca */ /* 0x000fe400000e0000 */
[----:B------:R-:W-:Y:S05]  /*22450*/  @!P2 STS.128 [R247+0x13800], RZ ;  /* 0x013800fff700a388 */ /* 0x000fea0000000c00 */
[----:B------:R-:W-:Y:S05]  /*22460*/  LDSM.16.M88.4 R64, [R234] ;  /* 0x00000000ea40783b */ /* 0x000fea0000000200 */
[----:B-1----:R-:W1:Y:S05]  /*22470*/  LDSM.16.M88.4 R8, [R233+0x4000] ;  /* 0x00400000e908783b */ /* 0x002e6a0000000200 */
[----:B---3--:R-:W3:Y:S05]  /*22480*/  LDSM.16.M88.4 R16, [R233+0x4800] ;  /* 0x00480000e910783b */ /* 0x008eea0000000200 */
[----:B--2---:R-:W2:Y:S05]  /*22490*/  LDSM.16.M88.4 R24, [R233+0x5000] ;  /* 0x00500000e918783b */ /* 0x004eaa0000000200 */
[----:B------:R-:W4:Y:S05]  /*224a0*/  LDSM.16.M88.4 R32, [R233+0x5800] ;  /* 0x00580000e920783b */ /* 0x000f2a0000000200 */
[----:B------:R-:W0:Y:S05]  /*224b0*/  LDGDEPBAR ;  /* 0x00000000000079af */ /* 0x000e2a0000000000 */
[----:B------:R-:W5:Y:S05]  /*224c0*/  LDSM.16.M88.4 R40, [R233+0x6000] ;  /* 0x00600000e928783b */ /* 0x000f6a0000000200 */
[----:B------:R-:W5:Y:S05]  /*224d0*/  LDSM.16.M88.4 R48, [R233+0x6800] ;  /* 0x00680000e930783b */ /* 0x000f6a0000000200 */
[----:B------:R-:W5:Y:S05]  /*224e0*/  LDSM.16.M88.4 R56, [R233+0x7000] ;  /* 0x00700000e938783b */ /* 0x000f6a0000000200 */
[----:B------:R-:W5:Y:S01]  /*224f0*/  LDSM.16.M88.4 R140, [R233+0x7800] ;  /* 0x00780000e98c783b */ /* 0x000f620000000200 */
[C---:B-1----:R-:W-:Y:S04]  /*22500*/  HMMA.16816.F32 R4, R64.reuse, R8, RZ ;  /* 0x000000084004723c */ /* 0x042fe800000018ff */
[----:B------:R-:W-:Y:S02]  /*22510*/  LDSM.16.M88.4 R144, [R232] ;  /* 0x00000000e890783b */ /* 0x000fe40000000200 */
[C---:B------:R-:W-:Y:S03]  /*22520*/  HMMA.16816.F32 R8, R64.reuse, R10, RZ ;  /* 0x0000000a4008723c */ /* 0x040fe600000018ff */
[----:B------:R-:W1:Y:S03]  /*22530*/  LDSM.16.M88.4 R148, [R231] ;  /* 0x00000000e794783b */ /* 0x000e660000000200 */
[C---:B---3--:R-:W-:Y:S02]  /*22540*/  HMMA.16816.F32 R12, R64.reuse, R16, RZ ;  /* 0x00000010400c723c */ /* 0x048fe400000018ff */
[----:B------:R-:W3:Y:S04]  /*22550*/  LDSM.16.M88.4 R152, [R223] ;  /* 0x00000000df98783b */ /* 0x000ee80000000200 */
[C---:B------:R-:W-:Y:S01]  /*22560*/  HMMA.16816.F32 R16, R64.reuse, R18, RZ ;  /* 0x000000124010723c */ /* 0x040fe200000018ff */
[----:B------:R-:W3:Y:S05]  /*22570*/  LDSM.16.M88.4 R156, [R222] ;  /* 0x00000000de9c783b */ /* 0x000eea0000000200 */
[C---:B--2---:R-:W-:Y:S01]  /*22580*/  HMMA.16816.F32 R20, R64.reuse, R24, RZ ;  /* 0x000000184014723c */ /* 0x044fe200000018ff */
[----:B------:R-:W2:Y:S05]  /*22590*/  LDSM.16.M88.4 R160, [R221] ;  /* 0x00000000dda0783b */ /* 0x000eaa0000000200 */
[C---:B------:R-:W-:Y:S01]  /*225a0*/  HMMA.16816.F32 R24, R64.reuse, R26, RZ ;  /* 0x0000001a4018723c */ /* 0x040fe200000018ff */
[----:B------:R-:W-:Y:S05]  /*225b0*/  LDSM.16.M88.4 R164, [R219] ;  /* 0x00000000dba4783b */ /* 0x000fea0000000200 */
[C---:B----4-:R-:W-:Y:S01]  /*225c0*/  HMMA.16816.F32 R28, R64.reuse, R32, RZ ;  /* 0x00000020401c723c */ /* 0x050fe200000018ff */
[----:B------:R-:W-:Y:S05]  /*225d0*/  LDSM.16.M88.4 R168, [R230] ;  /* 0x00000000e6a8783b */ /* 0x000fea0000000200 */
[C---:B------:R-:W-:Y:S01]  /*225e0*/  HMMA.16816.F32 R32, R64.reuse, R34, RZ ;  /* 0x000000224020723c */ /* 0x040fe200000018ff */
[----:B------:R-:W-:Y:S05]  /*225f0*/  LDSM.16.M88.4 R172, [R227+0x4000] ;  /* 0x00400000e3ac783b */ /* 0x000fea0000000200 */
[C---:B-----5:R-:W-:Y:S01]  /*22600*/  HMMA.16816.F32 R36, R64.reuse, R40, RZ ;  /* 0x000000284024723c */ /* 0x060fe200000018ff */
[----:B------:R-:W-:Y:S05]  /*22610*/  LDSM.16.M88.4 R176, [R216+0x1000] ;  /* 0x00100000d8b0783b */ /* 0x000fea0000000200 */
[C---:B------:R-:W-:Y:S01]  /*22620*/  HMMA.16816.F32 R40, R64.reuse, R42, RZ ;  /* 0x0000002a4028723c */ /* 0x040fe200000018ff */
[----:B------:R-:W-:Y:S05]  /*22630*/  LDSM.16.M88.4 R180, [R216+0x2000] ;  /* 0x00200000d8b4783b */ /* 0x000fea0000000200 */
[C---:B------:R-:W-:Y:S01]  /*22640*/  HMMA.16816.F32 R44, R64.reuse, R48, RZ ;  /* 0x00000030402c723c */ /* 0x040fe200000018ff */
[----:B------:R-:W4:Y:S05]  /*22650*/  LD.E R3, desc[UR4][R136.64+0x18c] ;  /* 0x00018c0488037980 */ /* 0x000f2a000c101900 */
[----:B------:R-:W-:Y:S01]  /*22660*/  LDSM.16.M88.4 R184, [R227+0x9800] ;  /* 0x00980000e3b8783b */ /* 0x000fe20000000200 */
[C---:B------:R-:W-:Y:S04]  /*22670*/  HMMA.16816.F32 R48, R64.reuse, R50, RZ ;  /* 0x000000324030723c */ /* 0x040fe800000018ff */
[----:B------:R-:W-:Y:S02]  /*22680*/  LDSM.16.M88.4 R188, [R227+0xa800] ;  /* 0x00a80000e3bc783b */ /* 0x000fe40000000200 */
[C---:B------:R-:W-:Y:S03]  /*22690*/  HMMA.16816.F32 R52, R64.reuse, R56, RZ ;  /* 0x000000384034723c */ /* 0x040fe600000018ff */
[----:B------:R-:W-:Y:S03]  /*226a0*/  LDSM.16.M88.4 R192, [R227+0xb000] ;  /* 0x00b00000e3c0783b */ /* 0x000fe60000000200 */
[C---:B------:R-:W-:Y:S02]  /*226b0*/  HMMA.16816.F32 R56, R64.reuse, R58, RZ ;  /* 0x0000003a4038723c */ /* 0x040fe400000018ff */
[----:B------:R-:W-:Y:S04]  /*226c0*/  LDSM.16.M88.4 R196, [R227+0xb800] ;  /* 0x00b80000e3c4783b */ /* 0x000fe80000000200 */
[C---:B------:R-:W-:Y:S01]  /*226d0*/  HMMA.16816.F32 R60, R64.reuse, R140, RZ ;  /* 0x0000008c403c723c */ /* 0x040fe200000018ff */
[----:B------:R-:W-:Y:S05]  /*226e0*/  LDSM.16.M88.4 R200, [R229+0x2000] ;  /* 0x00200000e5c8783b */ /* 0x000fea0000000200 */
[----:B------:R-:W-:Y:S01]  /*226f0*/  HMMA.16816.F32 R64, R64, R142, RZ ;  /* 0x0000008e4040723c */ /* 0x000fe200000018ff */
[----:B------:R-:W5:Y:S05]  /*22700*/  LDSM.16.M88.4 R140, [R220] ;  /* 0x00000000dc8c783b */ /* 0x000f6a0000000200 */
[C---:B-1----:R-:W-:Y:S01]  /*22710*/  HMMA.16816.F32 R4, R144.reuse, R148, R4 ;  /* 0x000000949004723c */ /* 0x042fe20000001804 */
[----:B------:R-:W-:Y:S05]  /*22720*/  LDSM.16.M88.4 R204, [R216+0x4000] ;  /* 0x00400000d8cc783b */ /* 0x000fea0000000200 */
[C---:B------:R-:W-:Y:S01]  /*22730*/  HMMA.16816.F32 R8, R144.reuse, R150, R8 ;  /* 0x000000969008723c */ /* 0x040fe20000001808 */
[----:B------:R-:W1:Y:S05]  /*22740*/  LDSM.16.M88.4 R148, [R218] ;  /* 0x00000000da94783b */ /* 0x000e6a0000000200 */
[C---:B---3--:R-:W-:Y:S06]  /*22750*/  HMMA.16816.F32 R12, R144.reuse, R152, R12 ;  /* 0x00000098900c723c */ /* 0x048fec000000180c */
[C---:B------:R-:W-:Y:S01]  /*22760*/  HMMA.16816.F32 R16, R144.reuse, R154, R16 ;  /* 0x0000009a9010723c */ /* 0x040fe20000001810 */
[----:B------:R-:W3:Y:S05]  /*22770*/  LDSM.16.M88.4 R152, [R217] ;  /* 0x00000000d998783b */ /* 0x000eea0000000200 */
[C---:B------:R-:W-:Y:S06]  /*22780*/  HMMA.16816.F32 R20, R144.reuse, R156, R20 ;  /* 0x0000009c9014723c */ /* 0x040fec0000001814 */
[C---:B------:R-:W-:Y:S01]  /*22790*/  HMMA.16816.F32 R24, R144.reuse, R158, R24 ;  /* 0x0000009e9018723c */ /* 0x040fe20000001818 */
[----:B------:R-:W3:Y:S05]  /*227a0*/  LDSM.16.M88.4 R156, [R227+0x4800] ;  /* 0x00480000e39c783b */ /* 0x000eea0000000200 */
[C---:B--2---:R-:W-:Y:S06]  /*227b0*/  HMMA.16816.F32 R28, R144.reuse, R160, R28 ;  /* 0x000000a0901c723c */ /* 0x044fec000000181c */
[C---:B------:R-:W-:Y:S01]  /*227c0*/  HMMA.16816.F32 R32, R144.reuse, R162, R32 ;  /* 0x000000a29020723c */ /* 0x040fe20000001820 */
[----:B------:R-:W2:Y:S05]  /*227d0*/  LDSM.16.M88.4 R160, [R227+0x5000] ;  /* 0x00500000e3a0783b */ /* 0x000eaa0000000200 */
[C---:B-----5:R-:W-:Y:S06]  /*227e0*/  HMMA.16816.F32 R36, R144.reuse, R140, R36 ;  /* 0x0000008c9024723c */ /* 0x060fec0000001824 */
[C---:B------:R-:W-:Y:S01]  /*227f0*/  HMMA.16816.F32 R40, R144.reuse, R142, R40 ;  /* 0x0000008e9028723c */ /* 0x040fe20000001828 */
[----:B------:R-:W5:Y:S05]  /*22800*/  LDSM.16.M88.4 R140, [R227+0x5800] ;  /* 0x00580000e38c783b */ /* 0x000f6a0000000200 */
[C---:B------:R-:W-:Y:S06]  /*22810*/  HMMA.16816.F32 R44, R144.reuse, R164, R44 ;  /* 0x000000a4902c723c */ /* 0x040fec000000182c */
[C---:B------:R-:W-:Y:S01]  /*22820*/  HMMA.16816.F32 R48, R144.reuse, R166, R48 ;  /* 0x000000a69030723c */ /* 0x040fe20000001830 */
[----:B------:R-:W-:Y:S05]  /*22830*/  LDSM.16.M88.4 R164, [R229] ;  /* 0x00000000e5a4783b */ /* 0x000fea0000000200 */
[C---:B-1----:R-:W-:Y:S06]  /*22840*/  HMMA.16816.F32 R52, R144.reuse, R148, R52 ;  /* 0x000000949034723c */ /* 0x042fec0000001834 */
[C---:B------:R-:W-:Y:S01]  /*22850*/  HMMA.16816.F32 R56, R144.reuse, R150, R56 ;  /* 0x000000969038723c */ /* 0x040fe20000001838 */
[----:B------:R-:W-:Y:S05]  /*22860*/  LDSM.16.M88.4 R148, [R227+0x6800] ;  /* 0x00680000e394783b */ /* 0x000fea0000000200 */
[C---:B---3--:R-:W-:Y:S06]  /*22870*/  HMMA.16816.F32 R60, R144.reuse, R152, R60 ;  /* 0x00000098903c723c */ /* 0x048fec000000183c */
[----:B------:R-:W-:Y:S01]  /*22880*/  HMMA.16816.F32 R64, R144, R154, R64 ;  /* 0x0000009a9040723c */ /* 0x000fe20000001840 */
[----:B------:R-:W1:Y:S05]  /*22890*/  LDSM.16.M88.4 R144, [R227+0x6000] ;  /* 0x00600000e390783b */ /* 0x000e6a0000000200 */
[C---:B------:R-:W-:Y:S01]  /*228a0*/  HMMA.16816.F32 R4, R168.reuse, R172, R4 ;  /* 0x000000aca804723c */ /* 0x040fe20000001804 */
[----:B------:R-:W3:Y:S05]  /*228b0*/  LDSM.16.M88.4 R152, [R227+0x7000] ;  /* 0x00700000e398783b */ /* 0x000eea0000000200 */
[C---:B------:R-:W-:Y:S01]  /*228c0*/  HMMA.16816.F32 R8, R168.reuse, R174, R8 ;  /* 0x000000aea808723c */ /* 0x040fe20000001808 */
[----:B------:R-:W-:Y:S05]  /*228d0*/  LDSM.16.M88.4 R172, [R216] ;  /* 0x00000000d8ac783b */ /* 0x000fea0000000200 */
        /* <DEDUP_REMOVED lines=15> */
[C---:B---3--:R-:W-:Y:S06]  /*229d0*/  HMMA.16816.F32 R52, R168.reuse, R152, R52 ;  /* 0x00000098a834723c */ /* 0x048fec0000001834 */
[C---:B------:R-:W-:Y:S01]  /*229e0*/  HMMA.16816.F32 R56, R168.reuse, R154, R56 ;  /* 0x0000009aa838723c */ /* 0x040fe20000001838 */
[----:B------:R-:W3:Y:S05]  /*229f0*/  LDSM.16.M88.4 R152, [R216+0x3800] ;  /* 0x00380000d898783b */ /* 0x000eea0000000200 */
[C---:B------:R-:W-:Y:S06]  /*22a00*/  HMMA.16816.F32 R60, R168.reuse, R156, R60 ;  /* 0x0000009ca83c723c */ /* 0x040fec000000183c */
[----:B------:R-:W-:Y:S01]  /*22a10*/  HMMA.16816.F32 R64, R168, R158, R64 ;  /* 0x0000009ea840723c */ /* 0x000fe20000001840 */
[----:B------:R-:W-:Y:S05]  /*22a20*/  LDSM.16.M88.4 R156, [R233+0x8000] ;  /* 0x00800000e99c783b */ /* 0x000fea0000000200 */
[C---:B------:R-:W-:Y:S01]  /*22a30*/  HMMA.16816.F32 R4, R164.reuse, R172, R4 ;  /* 0x000000aca404723c */ /* 0x040fe20000001804 */
[----:B------:R-:W-:Y:S05]  /*22a40*/  LDSM.16.M88.4 R168, [R233+0x9000] ;  /* 0x00900000e9a8783b */ /* 0x000fea0000000200 */
[C---:B------:R-:W-:Y:S01]  /*22a50*/  HMMA.16816.F32 R8, R164.reuse, R174, R8 ;  /* 0x000000aea408723c */ /* 0x040fe20000001808 */
[----:B------:R-:W-:Y:S05]  /*22a60*/  LDSM.16.M88.4 R172, [R233+0x9800] ;  /* 0x00980000e9ac783b */ /* 0x000fea0000000200 */
[C---:B--2---:R-:W-:Y:S06]  /*22a70*/  HMMA.16816.F32 R12, R164.reuse, R160, R12 ;  /* 0x000000a0a40c723c */ /* 0x044fec000000180c */
[C---:B------:R-:W-:Y:S01]  /*22a80*/  HMMA.16816.F32 R16, R164.reuse, R162, R16 ;  /* 0x000000a2a410723c */ /* 0x040fe20000001810 */
[----:B------:R-:W-:Y:S05]  /*22a90*/  LDSM.16.M88.4 R160, [R233+0x8800] ;  /* 0x00880000e9a0783b */ /* 0x000fea0000000200 */
[C---:B------:R-:W-:Y:S06]  /*22aa0*/  HMMA.16816.F32 R20, R164.reuse, R176, R20 ;  /* 0x000000b0a414723c */ /* 0x040fec0000001814 */
[C---:B------:R-:W-:Y:S01]  /*22ab0*/  HMMA.16816.F32 R24, R164.reuse, R178, R24 ;  /* 0x000000b2a418723c */ /* 0x040fe20000001818 */
[----:B------:R-:W-:Y:S05]  /*22ac0*/  LDSM.16.M88.4 R176, [R233+0xa000] ;  /* 0x00a00000e9b0783b */ /* 0x000fea0000000200 */
[C---:B-----5:R-:W-:Y:S06]  /*22ad0*/  HMMA.16816.F32 R28, R164.reuse, R140, R28 ;  /* 0x0000008ca41c723c */ /* 0x060fec000000181c */
[C---:B------:R-:W-:Y:S01]  /*22ae0*/  HMMA.16816.F32 R32, R164.reuse, R142, R32 ;  /* 0x0000008ea420723c */ /* 0x040fe20000001820 */
[----:B------:R-:W2:Y:S05]  /*22af0*/  LDSM.16.M88.4 R140, [R234+0x2000] ;  /* 0x00200000ea8c783b */ /* 0x000eaa0000000200 */
        /* <DEDUP_REMOVED lines=9> */
[C---:B---3--:R-:W-:Y:S06]  /*22b90*/  HMMA.16816.F32 R60, R164.reuse, R152, R60 ;  /* 0x00000098a43c723c */ /* 0x048fec000000183c */
[----:B------:R-:W-:Y:S01]  /*22ba0*/  HMMA.16816.F32 R64, R164, R154, R64 ;  /* 0x0000009aa440723c */ /* 0x000fe20000001840 */
[----:B------:R-:W-:Y:S05]  /*22bb0*/  LDSM.16.M88.4 R152, [R232+0x2000] ;  /* 0x00200000e898783b */ /* 0x000fea0000000200 */
[C---:B--2---:R-:W-:Y:S01]  /*22bc0*/  HMMA.16816.F32 R4, R140.reuse, R156, R4 ;  /* 0x0000009c8c04723c */ /* 0x044fe20000001804 */
[----:B------:R-:W2:Y:S05]  /*22bd0*/  LDSM.16.M88.4 R164, [R215] ;  /* 0x00000000d7a4783b */ /* 0x000eaa0000000200 */
[C---:B------:R-:W-:Y:S01]  /*22be0*/  HMMA.16816.F32 R8, R140.reuse, R158, R8 ;  /* 0x0000009e8c08723c */ /* 0x040fe20000001808 */
[----:B------:R-:W3:Y:S05]  /*22bf0*/  LDSM.16.M88.4 R156, [R214] ;  /* 0x00000000d69c783b */ /* 0x000eea0000000200 */
[C---:B------:R-:W-:Y:S06]  /*22c00*/  HMMA.16816.F32 R12, R140.reuse, R160, R12 ;  /* 0x000000a08c0c723c */ /* 0x040fec000000180c */
[C---:B------:R-:W-:Y:S01]  /*22c10*/  HMMA.16816.F32 R16, R140.reuse, R162, R16 ;  /* 0x000000a28c10723c */ /* 0x040fe20000001810 */
[----:B------:R-:W4:Y:S05]  /*22c20*/  LDSM.16.M88.4 R160, [R213] ;  /* 0x00000000d5a0783b */ /* 0x000f2a0000000200 */
[C---:B------:R-:W-:Y:S06]  /*22c30*/  HMMA.16816.F32 R20, R140.reuse, R168, R20 ;  /* 0x000000a88c14723c */ /* 0x040fec0000001814 */
[C---:B------:R-:W-:Y:S01]  /*22c40*/  HMMA.16816.F32 R24, R140.reuse, R170, R24 ;  /* 0x000000aa8c18723c */ /* 0x040fe20000001818 */
[----:B------:R-:W4:Y:S05]  /*22c50*/  LDSM.16.M88.4 R168, [R212] ;  /* 0x00000000d4a8783b */ /* 0x000f2a0000000200 */
[C---:B------:R-:W-:Y:S06]  /*22c60*/  HMMA.16816.F32 R28, R140.reuse, R172, R28 ;  /* 0x000000ac8c1c723c */ /* 0x040fec000000181c */
[C---:B------:R-:W-:Y:S01]  /*22c70*/  HMMA.16816.F32 R32, R140.reuse, R174, R32 ;  /* 0x000000ae8c20723c */ /* 0x040fe20000001820 */
[----:B------:R-:W-:Y:S05]  /*22c80*/  LDSM.16.M88.4 R172, [R208] ;  /* 0x00000000d0ac783b */ /* 0x000fea0000000200 */
[C---:B------:R-:W-:Y:S06]  /*22c90*/  HMMA.16816.F32 R36, R140.reuse, R176, R36 ;  /* 0x000000b08c24723c */ /* 0x040fec0000001824 */
[C---:B------:R-:W-:Y:S01]  /*22ca0*/  HMMA.16816.F32 R40, R140.reuse, R178, R40 ;  /* 0x000000b28c28723c */ /* 0x040fe20000001828 */
[----:B------:R-:W-:Y:S05]  /*22cb0*/  LDSM.16.M88.4 R176, [R230+0x2000] ;  /* 0x00200000e6b0783b */ /* 0x000fea0000000200 */
[C---:B-1----:R-:W-:Y:S06]  /*22cc0*/  HMMA.16816.F32 R44, R140.reuse, R144, R44 ;  /* 0x000000908c2c723c */ /* 0x042fec000000182c */
[C---:B------:R-:W-:Y:S01]  /*22cd0*/  HMMA.16816.F32 R48, R140.reuse, R146, R48 ;  /* 0x000000928c30723c */ /* 0x040fe20000001830 */
[----:B------:R-:W-:Y:S05]  /*22ce0*/  LDSM.16.M88.4 R144, [R210] ;  /* 0x00000000d290783b */ /* 0x000fea0000000200 */
[C---:B-----5:R-:W-:Y:S06]  /*22cf0*/  HMMA.16816.F32 R52, R140.reuse, R148, R52 ;  /* 0x000000948c34723c */ /* 0x060fec0000001834 */
[C---:B------:R-:W-:Y:S01]  /*22d00*/  HMMA.16816.F32 R56, R140.reuse, R150, R56 ;  /* 0x000000968c38723c */ /* 0x040fe20000001838 */
[----:B------:R-:W-:Y:S05]  /*22d10*/  LDSM.16.M88.4 R148, [R209] ;  /* 0x00000000d194783b */ /* 0x000fea0000000200 */
[C---:B------:R-:W-:Y:S06]  /*22d20*/  HMMA.16816.F32 R60, R140.reuse, R180, R60 ;  /* 0x000000b48c3c723c */ /* 0x040fec000000183c */
[----:B------:R-:W-:Y:S01]  /*22d30*/  HMMA.16816.F32 R64, R140, R182, R64 ;  /* 0x000000b68c40723c */ /* 0x000fe20000001840 */
[----:B------:R-:W1:Y:S05]  /*22d40*/  LDSM.16.M88.4 R140, [R211] ;  /* 0x00000000d38c783b */ /* 0x000e6a0000000200 */
[----:B------:R-:W5:Y:S01]  /*22d50*/  LDSM.16.M88.4 R180, [R227+0x8000] ;  /* 0x00800000e3b4783b */ /* 0x000f620000000200 */
        /* <DEDUP_REMOVED lines=9> */
[C---:B------:R-:W-:Y:S06]  /*22df0*/  HMMA.16816.F32 R28, R152.reuse, R168, R28 ;  /* 0x000000a8981c723c */ /* 0x040fec000000181c */
[C---:B------:R-:W-:Y:S05]  /*22e00*/  HMMA.16816.F32 R32, R152.reuse, R170, R32 ;  /* 0x000000aa9820723c */ /* 0x040fea0000001820 */
[----:B------:R-:W-:Y:S01]  /*22e10*/  MOV R168, R134 ;  /* 0x0000008600a87202 */ /* 0x000fe20000000f00 */
[C---:B-1----:R-:W-:Y:S05]  /*22e20*/  HMMA.16816.F32 R36, R152.reuse, R140, R36 ;  /* 0x0000008c9824723c */ /* 0x042fea0000001824 */
[----:B------:R-:W-:Y:S01]  /*22e30*/  IMAD.MOV.U32 R169, RZ, RZ, R135 ;  /* 0x000000ffffa97224 */ /* 0x000fe200078e0087 */
[C---:B------:R-:W-:Y:S01]  /*22e40*/  HMMA.16816.F32 R40, R152.reuse, R142, R40 ;  /* 0x0000008e9828723c */ /* 0x040fe20000001828 */
[----:B------:R-:W1:Y:S05]  /*22e50*/  LDSM.16.M88.4 R140, [R216+0x4800] ;  /* 0x00480000d88c783b */ /* 0x000e6a0000000200 */
[C---:B------:R-:W-:Y:S06]  /*22e60*/  HMMA.16816.F32 R44, R152.reuse, R144, R44 ;  /* 0x00000090982c723c */ /* 0x040fec000000182c */
[C---:B------:R-:W-:Y:S06]  /*22e70*/  HMMA.16816.F32 R48, R152.reuse, R146, R48 ;  /* 0x000000929830723c */ /* 0x040fec0000001830 */
[C---:B------:R-:W-:Y:S06]  /*22e80*/  HMMA.16816.F32 R52, R152.reuse, R148, R52 ;  /* 0x000000949834723c */ /* 0x040fec0000001834 */
[C---:B------:R-:W-:Y:S06]  /*22e90*/  HMMA.16816.F32 R56, R152.reuse, R150, R56 ;  /* 0x000000969838723c */ /* 0x040fec0000001838 */
[C---:B------:R-:W-:Y:S06]  /*22ea0*/  HMMA.16816.F32 R60, R152.reuse, R172, R60 ;  /* 0x000000ac983c723c */ /* 0x040fec000000183c */
[----:B------:R-:W-:Y:S06]  /*22eb0*/  HMMA.16816.F32 R64, R152, R174, R64 ;  /* 0x000000ae9840723c */ /* 0x000fec0000001840 */
[C---:B-----5:R-:W-:Y:S06]  /*22ec0*/  HMMA.16816.F32 R4, R176.reuse, R180, R4 ;  /* 0x000000b4b004723c */ /* 0x060fec0000001804 */
[C---:B------:R-:W-:Y:S06]  /*22ed0*/  HMMA.16816.F32 R8, R176.reuse, R182, R8 ;  /* 0x000000b6b008723c */ /* 0x040fec0000001808 */
[C---:B--2---:R-:W-:Y:S06]  /*22ee0*/  HMMA.16816.F32 R12, R176.reuse, R156, R12 ;  /* 0x0000009cb00c723c */ /* 0x044fec000000180c */
[C---:B------:R-:W-:Y:S06]  /*22ef0*/  HMMA.16816.F32 R16, R176.reuse, R158, R16 ;  /* 0x0000009eb010723c */ /* 0x040fec0000001810 */
[C---:B------:R-:W-:Y:S06]  /*22f00*/  HMMA.16816.F32 R20, R176.reuse, R164, R20 ;  /* 0x000000a4b014723c */ /* 0x040fec0000001814 */
[C---:B------:R-:W-:Y:S06]  /*22f10*/  HMMA.16816.F32 R24, R176.reuse, R166, R24 ;  /* 0x000000a6b018723c */ /* 0x040fec0000001818 */
[C---:B------:R-:W-:Y:S06]  /*22f20*/  HMMA.16816.F32 R28, R176.reuse, R184, R28 ;  /* 0x000000b8b01c723c */ /* 0x040fec000000181c */
[C---:B------:R-:W-:Y:S06]  /*22f30*/  HMMA.16816.F32 R32, R176.reuse, R186, R32 ;  /* 0x000000bab020723c */ /* 0x040fec0000001820 */
[C---:B---3--:R-:W-:Y:S06]  /*22f40*/  HMMA.16816.F32 R36, R176.reuse, R160, R36 ;  /* 0x000000a0b024723c */ /* 0x048fec0000001824 */
[C---:B------:R-:W-:Y:S06]  /*22f50*/  HMMA.16816.F32 R40, R176.reuse, R162, R40 ;  /* 0x000000a2b028723c */ /* 0x040fec0000001828 */
        /* <DEDUP_REMOVED lines=8> */
[C---:B-1----:R-:W-:Y:S06]  /*22fe0*/  HMMA.16816.F32 R12, R200.reuse, R140, R12 ;  /* 0x0000008cc80c723c */ /* 0x042fec000000180c */
[C---:B------:R-:W-:Y:S06]  /*22ff0*/  HMMA.16816.F32 R16, R200.reuse, R142, R16 ;  /* 0x0000008ec810723c */ /* 0x040fec0000001810 */
[-C--:B------:R-:W-:Y:S01]  /*23000*/  FMUL.FTZ R4, R4, R3.reuse ;  /* 0x0000000304047220 */ /* 0x080fe20000410000 */
[-C--:B------:R-:W-:Y:S01]  /*23010*/  FMUL.FTZ R5, R5, R3.reuse ;  /* 0x0000000305057220 */ /* 0x080fe20000410000 */
[-C--:B------:R-:W-:Y:S02]  /*23020*/  FMUL.FTZ R6, R6, R3.reuse ;  /* 0x0000000306067220 */ /* 0x080fe40000410000 */
[----:B------:R-:W1:Y:S01]  /*23030*/  MUFU.TANH R147, R4 ;  /* 0x0000000400937308 */ /* 0x000e620000002400 */
[-C--:B------:R-:W-:Y:S01]  /*23040*/  FMUL.FTZ R7, R7, R3.reuse ;  /* 0x0000000307077220 */ /* 0x080fe20000410000 */
[-C--:B------:R-:W-:Y:S01]  /*23050*/  FMUL.FTZ R8, R8, R3.reuse ;  /* 0x0000000308087220 */ /* 0x080fe20000410000 */
[-C--:B------:R-:W-:Y:S01]  /*23060*/  FMUL.FTZ R9, R9, R3.reuse ;  /* 0x0000000309097220 */ /* 0x080fe20000410000 */
[-C--:B------:R-:W-:Y:S01]  /*23070*/  FMUL.FTZ R10, R10, R3.reuse ;  /* 0x000000030a0a7220 */ /* 0x080fe20000410000 */
[-C--:B------:R-:W-:Y:S05]  /*23080*/  FMUL.FTZ R11, R11, R3.reuse ;  /* 0x000000030b0b7220 */ /* 0x080fea0000410000 */
[----:B------:R-:W2:Y:S01]  /*23090*/  MUFU.TANH R144, R5 ;  /* 0x0000000500907308 */ /* 0x000ea20000002400 */
[-C--:B------:R-:W-:Y:S01]  /*230a0*/  FMUL.FTZ R12, R12, R3.reuse ;  /* 0x000000030c0c7220 */ /* 0x080fe20000410000 */
[-C--:B------:R-:W-:Y:S01]  /*230b0*/  FMUL.FTZ R13, R13, R3.reuse ;  /* 0x000000030d0d7220 */ /* 0x080fe20000410000 */
[-C--:B------:R-:W-:Y:S01]  /*230c0*/  FMUL.FTZ R14, R14, R3.reuse ;  /* 0x000000030e0e7220 */ /* 0x080fe20000410000 */
[-C--:B------:R-:W-:Y:S01]  /*230d0*/  FMUL.FTZ R15, R15, R3.reuse ;  /* 0x000000030f0f7220 */ /* 0x080fe20000410000 */
[-C--:B------:R-:W-:Y:S01]  /*230e0*/  FMUL.FTZ R16, R16, R3.reuse ;  /* 0x0000000310107220 */ /* 0x080fe20000410000 */
[-C--:B------:R-:W-:Y:S04]  /*230f0*/  FMUL.FTZ R17, R17, R3.reuse ;  /* 0x0000000311117220 */ /* 0x080fe80000410000 */
[----:B------:R-:W3:Y:S01]  /*23100*/  MUFU.TANH R146, R6 ;  /* 0x0000000600927308 */ /* 0x000ee20000002400 */
[-C--:B------:R-:W-:Y:S01]  /*23110*/  FMUL.FTZ R18, R18, R3.reuse ;  /* 0x0000000312127220 */ /* 0x080fe20000410000 */
[-C--:B------:R-:W-:Y:S08]  /*23120*/  FMUL.FTZ R19, R19, R3.reuse ;  /* 0x0000000313137220 */ /* 0x080ff00000410000 */
[----:B------:R4:W1:Y:S10]  /*23130*/  MUFU.TANH R206, R7 ;  /* 0x0000000700ce7308 */ /* 0x0008740000002400 */
[----:B------:R-:W1:Y:S10]  /*23140*/  MUFU.TANH R152, R8 ;  /* 0x0000000800987308 */ /* 0x000e740000002400 */
[----:B------:R-:W1:Y:S01]  /*23150*/  MUFU.TANH R149, R9 ;  /* 0x0000000900957308 */ /* 0x000e620000002400 */
[----:B----4-:R-:W4:Y:S09]  /*23160*/  LDSM.16.M88.4 R4, [R216+0x5000] ;  /* 0x00500000d804783b */ /* 0x010f320000000200 */
[----:B------:R-:W1:Y:S10]  /*23170*/  MUFU.TANH R134, R10 ;  /* 0x0000000a00867308 */ /* 0x000e740000002400 */
[----:B------:R5:W1:Y:S10]  /*23180*/  MUFU.TANH R207, R11 ;  /* 0x0000000b00cf7308 */ /* 0x000a740000002400 */
[----:B------:R2:W1:Y:S10]  /*23190*/  MUFU.TANH R205, R12 ;  /* 0x0000000c00cd7308 */ /* 0x0004740000002400 */
[----:B------:R3:W1:Y:S01]  /*231a0*/  MUFU.TANH R204, R13 ;  /* 0x0000000d00cc7308 */ /* 0x0006620000002400 */
[----:B-----5:R-:W5:Y:S09]  /*231b0*/  LDSM.16.M88.4 R8, [R216+0x5800] ;  /* 0x00580000d808783b */ /* 0x020f720000000200 */
[----:B------:R1:W1:Y:S01]  /*231c0*/  MUFU.TANH R199, R14 ;  /* 0x0000000e00c77308 */ /* 0x0002620000002400 */
[C---:B----4-:R-:W-:Y:S03]  /*231d0*/  HMMA.16816.F32 R20, R200.reuse, R4, R20 ;  /* 0x00000004c814723c */ /* 0x050fe60000001814 */
[----:B--2---:R-:W-:Y:S03]  /*231e0*/  MOV R12, R168 ;  /* 0x000000a8000c7202 */ /* 0x004fe60000000f00 */
[C---:B------:R-:W-:Y:S03]  /*231f0*/  HMMA.16816.F32 R24, R200.reuse, R6, R24 ;  /* 0x00000006c818723c */ /* 0x040fe60000001818 */
[----:B------:R2:W4:Y:S01]  /*23200*/  MUFU.TANH R198, R15 ;  /* 0x0000000f00c67308 */ /* 0x0005220000002400 */
[----:B------:R-:W1:Y:S01]  /*23210*/  LDSM.16.M88.4 R4, [R216+0x6000] ;  /* 0x00600000d804783b */ /* 0x000e620000000200 */
[----:B---3--:R-:W-:Y:S01]  /*23220*/  IMAD.MOV.U32 R13, RZ, RZ, R169 ;  /* 0x000000ffff0d7224 */ /* 0x008fe200078e00a9 */
[----:B------:R-:W-:Y:S07]  /*23230*/  MOV R141, R12 ;  /* 0x0000000c008d7202 */ /* 0x000fee0000000f00 */
[----:B------:R2:W3:Y:S01]  /*23240*/  MUFU.TANH R197, R16 ;  /* 0x0000001000c57308 */ /* 0x0004e20000002400 */
[----:B------:R-:W-:Y:S09]  /*23250*/  IMAD.MOV.U32 R140, RZ, RZ, R13 ;  /* 0x000000ffff8c7224 */ /* 0x000ff200078e000d */
[----:B------:R2:W1:Y:S01]  /*23260*/  MUFU.TANH R196, R17 ;  /* 0x0000001100c47308 */ /* 0x0004620000002400 */
[-C--:B------:R-:W-:Y:S01]  /*23270*/  FMUL.FTZ R20, R20, R3.reuse ;  /* 0x0000000314147220 */ /* 0x080fe20000410000 */
[-C--:B------:R-:W-:Y:S01]  /*23280*/  FMUL.FTZ R21, R21, R3.reuse ;  /* 0x0000000315157220 */ /* 0x080fe20000410000 */
[-C--:B------:R-:W-:Y:S01]  /*23290*/  FMUL.FTZ R22, R22, R3.reuse ;  /* 0x0000000316167220 */ /* 0x080fe20000410000 */
[-C--:B------:R-:W-:Y:S01]  /*232a0*/  FMUL.FTZ R23, R23, R3.reuse ;  /* 0x0000000317177220 */ /* 0x080fe20000410000 */
[-C--:B------:R-:W-:Y:S05]  /*232b0*/  FMUL.FTZ R24, R24, R3.reuse ;  /* 0x0000000318187220 */ /* 0x080fea0000410000 */
[----:B------:R2:W1:Y:S01]  /*232c0*/  MUFU.TANH R195, R18 ;  /* 0x0000001200c37308 */ /* 0x0004620000002400 */
[C---:B-----5:R-:W-:Y:S03]  /*232d0*/  HMMA.16816.F32 R28, R200.reuse, R8, R28 ;  /* 0x00000008c81c723c */ /* 0x060fe6000000181c */
[-C--:B------:R-:W-:Y:S01]  /*232e0*/  FMUL.FTZ R25, R25, R3.reuse ;  /* 0x0000000319197220 */ /* 0x080fe20000410000 */
[-C--:B------:R-:W-:Y:S01]  /*232f0*/  FMUL.FTZ R26, R26, R3.reuse ;  /* 0x000000031a1a7220 */ /* 0x080fe20000410000 */
[-C--:B------:R-:W-:Y:S01]  /*23300*/  FMUL.FTZ R27, R27, R3.reuse ;  /* 0x000000031b1b7220 */ /* 0x080fe20000410000 */
[C---:B------:R-:W-:Y:S03]  /*23310*/  HMMA.16816.F32 R32, R200.reuse, R10, R32 ;  /* 0x0000000ac820723c */ /* 0x040fe60000001820 */
[----:B------:R2:W2:Y:S01]  /*23320*/  MUFU.TANH R194, R19 ;  /* 0x0000001300c27308 */ /* 0x0004a20000002400 */
[----:B------:R-:W5:Y:S09]  /*23330*/  LDSM.16.M88.4 R8, [R216+0x6800] ;  /* 0x00680000d808783b */ /* 0x000f720000000200 */
[----:B------:R2:W2:Y:S01]  /*23340*/  MUFU.TANH R193, R20 ;  /* 0x0000001400c17308 */ /* 0x0004a20000002400 */
[C---:B-1----:R-:W-:Y:S06]  /*23350*/  HMMA.16816.F32 R36, R200.reuse, R4, R36 ;  /* 0x00000004c824723c */ /* 0x042fec0000001824 */
[C---:B------:R-:W-:Y:S03]  /*23360*/  HMMA.16816.F32 R40, R200.reuse, R6, R40 ;  /* 0x00000006c828723c */ /* 0x040fe60000001828 */
[----:B------:R1:W1:Y:S01]  /*23370*/  MUFU.TANH R162, R21 ;  /* 0x0000001500a27308 */ /* 0x0002620000002400 */
[----:B------:R-:W4:Y:S01]  /*23380*/  LDSM.16.M88.4 R4, [R216+0x7000] ;  /* 0x00700000d804783b */ /* 0x000f220000000200 */
[-C--:B------:R-:W-:Y:S01]  /*23390*/  FMUL.FTZ R28, R28, R3.reuse ;  /* 0x000000031c1c7220 */ /* 0x080fe20000410000 */
[-C--:B------:R-:W-:Y:S01]  /*233a0*/  FMUL.FTZ R29, R29, R3.reuse ;  /* 0x000000031d1d7220 */ /* 0x080fe20000410000 */
[-C--:B------:R-:W-:Y:S01]  /*233b0*/  FMUL.FTZ R30, R30, R3.reuse ;  /* 0x000000031e1e7220 */ /* 0x080fe20000410000 */
[-C--:B------:R-:W-:Y:S05]  /*233c0*/  FMUL.FTZ R31, R31, R3.reuse ;  /* 0x000000031f1f7220 */ /* 0x080fea0000410000 */
[----:B------:R1:W1:Y:S01]  /*233d0*/  MUFU.TANH R192, R22 ;  /* 0x0000001600c07308 */ /* 0x0002620000002400 */
[-C--:B------:R-:W-:Y:S01]  /*233e0*/  FMUL.FTZ R32, R32, R3.reuse ;  /* 0x0000000320207220 */ /* 0x080fe20000410000 */
[-C--:B------:R-:W-:Y:S01]  /*233f0*/  FMUL.FTZ R33, R33, R3.reuse ;  /* 0x0000000321217220 */ /* 0x080fe20000410000 */
[-C--:B------:R-:W-:Y:S01]  /*23400*/  FMUL.FTZ R34, R34, R3.reuse ;  /* 0x0000000322227220 */ /* 0x080fe20000410000 */
[-C--:B------:R-:W-:Y:S06]  /*23410*/  FMUL.FTZ R35, R35, R3.reuse ;  /* 0x0000000323237220 */ /* 0x080fec0000410000 */
        /* <DEDUP_REMOVED lines=12> */
[----:B------:R1:W1:Y:S01]  /*234e0*/  MUFU.TANH R167, R25 ;  /* 0x0000001900a77308 */ /* 0x0002620000002400 */
[----:B------:R-:W5:Y:S02]  /*234f0*/  LDSM.16.M88.4 R8, [R216+0x7800] ;  /* 0x00780000d808783b */ /* 0x000f640000000200 */
[----:B------:R-:W-:Y:S07]  /*23500*/  DEPBAR.LE SB0, 0x0 ;  /* 0x000080000000791a */ /* 0x000fee0000000000 */
[----:B------:R1:W1:Y:S01]  /*23510*/  MUFU.TANH R172, R26 ;  /* 0x0000001a00ac7308 */ /* 0x0002620000002400 */
[----:B------:R-:W-:Y:S01]  /*23520*/  BAR.SYNC.DEFER_BLOCKING 0x0 ;  /* 0x0000000000007b1d */ /* 0x000fe20000010000 */
[C---:B----4-:R-:W-:Y:S08]  /*23530*/  HMMA.16816.F32 R52, R200.reuse, R4, R52 ;  /* 0x00000004c834723c */ /* 0x050ff00000001834 */
[----:B------:R4:W1:Y:S01]  /*23540*/  MUFU.TANH R171, R27 ;  /* 0x0000001b00ab7308 */ /* 0x0008620000002400 */
[C---:B------:R-:W-:Y:S03]  /*23550*/  HMMA.16816.F32 R56, R200.reuse, R6, R56 ;  /* 0x00000006c838723c */ /* 0x040fe60000001838 */
[-C--:B------:R-:W-:Y:S01]  /*23560*/  FMUL.FTZ R44, R44, R3.reuse ;  /* 0x000000032c2c7220 */ /* 0x080fe20000410000 */
[-C--:B------:R-:W-:Y:S01]  /*23570*/  FMUL.FTZ R45, R45, R3.reuse ;  /* 0x000000032d2d7220 */ /* 0x080fe20000410000 */
[-C--:B------:R-:W-:Y:S04]  /*23580*/  FMUL.FTZ R46, R46, R3.reuse ;  /* 0x000000032e2e7220 */ /* 0x080fe80000410000 */
[----:B------:R4:W1:Y:S02]  /*23590*/  MUFU.TANH R176, R28 ;  /* 0x0000001c00b07308 */ /* 0x0008640000002400 */
[-C--:B------:R-:W-:Y:S01]  /*235a0*/  FMUL.FTZ R47, R47, R3.reuse ;  /* 0x000000032f2f7220 */ /* 0x080fe20000410000 */
[-C--:B------:R-:W-:Y:S01]  /*235b0*/  FMUL.FTZ R48, R48, R3.reuse ;  /* 0x0000000330307220 */ /* 0x080fe20000410000 */
[-C--:B------:R-:W-:Y:S01]  /*235c0*/  FMUL.FTZ R49, R49, R3.reuse ;  /* 0x0000000331317220 */ /* 0x080fe20000410000 */
[-C--:B------:R-:W-:Y:S01]  /*235d0*/  FMUL.FTZ R50, R50, R3.reuse ;  /* 0x0000000332327220 */ /* 0x080fe20000410000 */
[-C--:B------:R-:W-:Y:S04]  /*235e0*/  FMUL.FTZ R51, R51, R3.reuse ;  /* 0x0000000333337220 */ /* 0x080fe80000410000 */
[----:B------:R4:W1:Y:S01]  /*235f0*/  MUFU.TANH R177, R29 ;  /* 0x0000001d00b17308 */ /* 0x0008620000002400 */
[-C--:B------:R-:W-:Y:S01]  /*23600*/  FMUL.FTZ R52, R52, R3.reuse ;  /* 0x0000000334347220 */ /* 0x080fe20000410000 */
[-C--:B------:R-:W-:Y:S01]  /*23610*/  FMUL.FTZ R53, R53, R3.reuse ;  /* 0x0000000335357220 */ /* 0x080fe20000410000 */
[-C--:B------:R-:W-:Y:S01]  /*23620*/  FMUL.FTZ R54, R54, R3.reuse ;  /* 0x0000000336367220 */ /* 0x080fe20000410000 */
[-C--:B------:R-:W-:Y:S06]  /*23630*/  FMUL.FTZ R55, R55, R3.reuse ;  /* 0x0000000337377220 */ /* 0x080fec0000410000 */
[----:B------:R4:W1:Y:S01]  /*23640*/  MUFU.TANH R181, R30 ;  /* 0x0000001e00b57308 */ /* 0x0008620000002400 */
[C---:B-----5:R-:W-:Y:S03]  /*23650*/  HMMA.16816.F32 R60, R200.reuse, R8, R60 ;  /* 0x00000008c83c723c */ /* 0x060fe6000000183c */
[-C--:B------:R-:W-:Y:S01]  /*23660*/  FMUL.FTZ R56, R56, R3.reuse ;  /* 0x0000000338387220 */ /* 0x080fe20000410000 */
[-C--:B------:R-:W-:Y:S01]  /*23670*/  FMUL.FTZ R57, R57, R3.reuse ;  /* 0x0000000339397220 */ /* 0x080fe20000410000 */
[-C--:B------:R-:W-:Y:S01]  /*23680*/  FMUL.FTZ R58, R58, R3.reuse ;  /* 0x000000033a3a7220 */ /* 0x080fe20000410000 */
[----:B------:R-:W-:Y:S03]  /*23690*/  HMMA.16816.F32 R64, R200, R10, R64 ;  /* 0x0000000ac840723c */ /* 0x000fe60000001840 */
[----:B------:R4:W1:Y:S02]  /*236a0*/  MUFU.TANH R183, R31 ;  /* 0x0000001f00b77308 */ /* 0x0008640000002400 */
[-C--:B------:R-:W-:Y:S08]  /*236b0*/  FMUL.FTZ R59, R59, R3.reuse ;  /* 0x000000033b3b7220 */ /* 0x080ff00000410000 */
[----:B------:R4:W1:Y:S10]  /*236c0*/  MUFU.TANH R182, R32 ;  /* 0x0000002000b67308 */ /* 0x0008740000002400 */
[----:B------:R4:W1:Y:S01]  /*236d0*/  MUFU.TANH R184, R33 ;  /* 0x0000002100b87308 */ /* 0x0008620000002400 */
[-C--:B------:R-:W-:Y:S01]  /*236e0*/  FMUL.FTZ R60, R60, R3.reuse ;  /* 0x000000033c3c7220 */ /* 0x080fe20000410000 */
[-C--:B------:R-:W-:Y:S01]  /*236f0*/  FMUL.FTZ R61, R61, R3.reuse ;  /* 0x000000033d3d7220 */ /* 0x080fe20000410000 */
[-C--:B------:R-:W-:Y:S01]  /*23700*/  FMUL.FTZ R62, R62, R3.reuse ;  /* 0x000000033e3e7220 */ /* 0x080fe20000410000 */
[-C--:B------:R-:W-:Y:S01]  /*23710*/  FMUL.FTZ R63, R63, R3.reuse ;  /* 0x000000033f3f7220 */ /* 0x080fe20000410000 */
[-C--:B------:R-:W-:Y:S05]  /*23720*/  FMUL.FTZ R64, R64, R3.reuse ;  /* 0x0000000340407220 */ /* 0x080fea0000410000 */
[----:B------:R4:W1:Y:S01]  /*23730*/  MUFU.TANH R187, R34 ;  /* 0x0000002200bb7308 */ /* 0x0008620000002400 */
[-C--:B------:R-:W-:Y:S01]  /*23740*/  FMUL.FTZ R65, R65, R3.reuse ;  /* 0x0000000341417220 */ /* 0x080fe20000410000 */
[-C--:B------:R-:W-:Y:S01]  /*23750*/  FMUL.FTZ R66, R66, R3.reuse ;  /* 0x0000000342427220 */ /* 0x080fe20000410000 */
[----:B------:R-:W-:Y:S07]  /*23760*/  FMUL.FTZ R3, R67, R3 ;  /* 0x0000000343037220 */ /* 0x000fee0000410000 */
        /* <DEDUP_REMOVED lines=32> */
[----:B------:R-:W1:Y:S01]  /*23970*/  MUFU.TANH R3, R3 ;  /* 0x0000000300037308 */ /* 0x000e620000002400 */
[----:B--23--:R-:W-:Y:S05]  /*23980*/  @!P0 BRA `(.L_x_1461) ;  /* 0x0000000c00a88947 */ /* 0x00cfea0003800000 */
        /* <DEDUP_REMOVED lines=12> */
[----:B------:R-:W-:Y:S02]  /*23a50*/  IABS R0, R7 ;  /* 0x0000000700007213 */ /* 0x000fe40000000000 */
[----:B------:R-:W-:Y:S02]  /*23a60*/  IABS R4, R10 ;  /* 0x0000000a00047213 */ /* 0x000fe40000000000 */
[C---:B------:R-:W-:Y:S02]  /*23a70*/  R2UR UR12, R138.reuse ;  /* 0x000000008a0c72ca */ /* 0x040fe400000e0000 */
[C---:B------:R-:W-:Y:S01]  /*23a80*/  R2UR UR13, R139.reuse ;  /* 0x000000008b0d72ca */ /* 0x040fe200000e0000 */
[----:B------:R-:W2:Y:S01]  /*23a90*/  LD.E R9, desc[UR4][R136.64+0x170] ;  /* 0x0001700488097980 */ /* 0x000ea2000c101900 */
[----:B------:R-:W-:Y:S02]  /*23aa0*/  R2UR UR8, R138 ;  /* 0x000000008a0872ca */ /* 0x000fe400000e0000 */
[----:B------:R-:W-:Y:S02]  /*23ab0*/  R2UR UR9, R139 ;  /* 0x000000008b0972ca */ /* 0x000fe400000e0000 */
[-C--:B--2---:R-:W-:Y:S02]  /*23ac0*/  IABS R5, R9.reuse ;  /* 0x0000000900057213 */ /* 0x084fe40000000000 */
[-C--:B------:R-:W-:Y:S02]  /*23ad0*/  IABS R2, R9.reuse ;  /* 0x0000000900027213 */ /* 0x080fe40000000000 */
[----:B------:R-:W2:Y:S01]  /*23ae0*/  I2F.RP R12, R5 ;  /* 0x00000005000c7306 */ /* 0x000ea20000209400 */
[-C--:B------:R-:W-:Y:S02]  /*23af0*/  LOP3.LUT R10, R10, R9.reuse, RZ, 0x3c, !PT ;  /* 0x000000090a0a7212 */ /* 0x080fe400078e3cff */
[----:B------:R-:W-:Y:S01]  /*23b00*/  IMAD.MOV R2, RZ, RZ, -R2 ;  /* 0x000000ffff027224 */ /* 0x000fe200078e0a02 */
[----:B------:R-:W-:Y:S04]  /*23b10*/  LOP3.LUT R7, R7, R9, RZ, 0x3c, !PT ;  /* 0x0000000907077212 */ /* 0x000fe800078e3cff */
[----:B------:R-:W-:Y:S02]  /*23b20*/  ISETP.GE.AND P0, PT, R7, RZ, PT ;  /* 0x000000ff0700720c */ /* 0x000fe40003f06270 */
[----:B--2---:R-:W2:Y:S02]  /*23b30*/  MUFU.RCP R12, R12 ;  /* 0x0000000c000c7308 */ /* 0x004ea40000001000 */
[----:B--2---:R-:W-:Y:S08]  /*23b40*/  VIADD R12, R12, 0xffffffe ;  /* 0x0ffffffe0c0c7836 */ /* 0x004ff00000000000 */
[----:B------:R-:W2:Y:S02]  /*23b50*/  F2I.FTZ.U32.TRUNC.NTZ R13, R12 ;  /* 0x0000000c000d7305 */ /* 0x000ea4000021f000 */
[--C-:B--2---:R-:W-:Y:S02]  /*23b60*/  IMAD.MOV R8, RZ, RZ, -R13.reuse ;  /* 0x000000ffff087224 */ /* 0x104fe400078e0a0d */
[----:B------:R-:W-:Y:S02]  /*23b70*/  IMAD.MOV.U32 R12, RZ, RZ, RZ ;  /* 0x000000ffff0c7224 */ /* 0x000fe400078e00ff */
[-C--:B------:R-:W-:Y:S04]  /*23b80*/  IMAD R8, R8, R5.reuse, RZ ;  /* 0x0000000508087224 */ /* 0x080fe800078e02ff */
[----:B------:R-:W-:Y:S06]  /*23b90*/  IMAD.HI.U32 R8, R13, R8, R12 ;  /* 0x000000080d087227 */ /* 0x000fec00078e000c */
[----:B------:R-:W-:Y:S04]  /*23ba0*/  IMAD.HI.U32 R6, R8, R0, RZ ;  /* 0x0000000008067227 */ /* 0x000fe800078e00ff */
[----:B------:R-:W-:Y:S02]  /*23bb0*/  IMAD R0, R6, R2, R0 ;  /* 0x0000000206007224 */ /* 0x000fe400078e0200 */
[----:B------:R-:W-:Y:S03]  /*23bc0*/  IMAD.HI.U32 R8, R8, R4, RZ ;  /* 0x0000000408087227 */ /* 0x000fe600078e00ff */
[C---:B------:R-:W-:Y:S01]  /*23bd0*/  ISETP.GT.U32.AND P1, PT, R5.reuse, R0, PT ;  /* 0x000000000500720c */ /* 0x040fe20003f24070 */
[----:B------:R-:W-:Y:S05]  /*23be0*/  IMAD R4, R8, R2, R4 ;  /* 0x0000000208047224 */ /* 0x000fea00078e0204 */
[----:B------:R-:W-:Y:S07]  /*23bf0*/  ISETP.GT.U32.AND P2, PT, R5, R4, PT ;  /* 0x000000040500720c */ /* 0x000fee0003f44070 */
[--C-:B------:R-:W-:Y:S01]  /*23c00*/  @!P1 IMAD.IADD R0, R0, 0x1, -R5.reuse ;  /* 0x0000000100009824 */ /* 0x100fe200078e0a05 */
[----:B------:R-:W-:Y:S02]  /*23c10*/  @!P1 IADD3 R6, R6, 0x1, RZ ;  /* 0x0000000106069810 */ /* 0x000fe40007ffe0ff */
[----:B------:R-:W-:Y:S02]  /*23c20*/  ISETP.GE.AND P1, PT, R10, RZ, PT ;  /* 0x000000ff0a00720c */ /* 0x000fe40003f26270 */
[----:B------:R-:W-:Y:S01]  /*23c30*/  ISETP.GE.U32.AND P3, PT, R0, R5, PT ;  /* 0x000000050000720c */ /* 0x000fe20003f66070 */
[----:B------:R-:W-:Y:S01]  /*23c40*/  @!P2 IMAD.IADD R4, R4, 0x1, -R5 ;  /* 0x000000010404a824 */ /* 0x000fe200078e0a05 */
[----:B------:R-:W2:Y:S01]  /*23c50*/  LD.E.64 R10, desc[UR4][R136.64+0x38] ;  /* 0x00003804880a7980 */ /* 0x000ea2000c101b00 */
[----:B------:R-:W-:Y:S01]  /*23c60*/  @!P2 VIADD R8, R8, 0x1 ;  /* 0x000000010808a836 */ /* 0x000fe20000000000 */
[----:B------:R-:W-:Y:S02]  /*23c70*/  LOP3.LUT R0, RZ, R9, RZ, 0x33, !PT ;  /* 0x00000009ff007212 */ /* 0x000fe400078e33ff */
[----:B------:R-:W-:Y:S02]  /*23c80*/  ISETP.GE.U32.AND P4, PT, R4, R5, PT ;  /* 0x000000050400720c */ /* 0x000fe40003f86070 */
[C---:B------:R-:W-:Y:S05]  /*23c90*/  ISETP.NE.AND P2, PT, R9.reuse, RZ, PT ;  /* 0x000000ff0900720c */ /* 0x040fea0003f45270 */
[----:B------:R-:W-:Y:S04]  /*23ca0*/  @P3 VIADD R6, R6, 0x1 ;  /* 0x0000000106063836 */ /* 0x000fe80000000000 */
[----:B------:R-:W-:Y:S02]  /*23cb0*/  @!P0 IMAD.MOV R6, RZ, RZ, -R6 ;  /* 0x000000ffff068224 */ /* 0x000fe400078e0a06 */
[----:B------:R-:W-:Y:S03]  /*23cc0*/  @P4 VIADD R8, R8, 0x1 ;  /* 0x0000000108084836 */ /* 0x000fe60000000000 */
[----:B------:R-:W-:Y:S01]  /*23cd0*/  SEL R6, R0, R6, !P2 ;  /* 0x0000000600067207 */ /* 0x000fe20005000000 */
[----:B------:R-:W-:Y:S03]  /*23ce0*/  @!P1 IMAD.MOV R8, RZ, RZ, -R8 ;  /* 0x000000ffff089224 */ /* 0x000fe600078e0a08 */
[----:B------:R-:W-:Y:S02]  /*23cf0*/  LEA R12, P1, R6, R248, 0x2 ;  /* 0x000000f8060c7211 */ /* 0x000fe400078210ff */
[----:B------:R-:W-:Y:S02]  /*23d00*/  SEL R8, R0, R8, !P2 ;  /* 0x0000000800087207 */ /* 0x000fe40005000000 */
[-C--:B------:R-:W-:Y:S02]  /*23d10*/  LEA.HI.X.SX32 R13, R6, R249.reuse, 0x2, P1 ;  /* 0x000000f9060d7211 */ /* 0x080fe400008f16ff */
[C---:B------:R-:W-:Y:S02]  /*23d20*/  LEA R4, P0, R8.reuse, R248, 0x2 ;  /* 0x000000f808047211 */ /* 0x040fe400078010ff */
[C---:B------:R-:W-:Y:S01]  /*23d30*/  IADD3 R6, R8.reuse, -R6, RZ ;  /* 0x8000000608067210 */ /* 0x040fe20007ffe0ff */
[----:B------:R-:W3:Y:S01]  /*23d40*/  LD.E R0, desc[UR10][R12.64] ;  /* 0x0000000a0c007980 */ /* 0x000ee2000c101900 */
[----:B------:R-:W-:Y:S03]  /*23d50*/  LEA.HI.X.SX32 R5, R8, R249, 0x2, P0 ;  /* 0x000000f908057211 */ /* 0x000fe600000f16ff */
[----:B------:R-:W-:Y:S02]  /*23d60*/  IMAD R9, R9, R6, -0x80 ;  /* 0xffffff8009097424 */ /* 0x000fe400078e0206 */
[----:B------:R5:W3:Y:S04]  /*23d70*/  LD.E R2, desc[UR12][R4.64] ;  /* 0x0000000c04027980 */ /* 0x000ae8000c101900 */
[----:B------:R-:W4:Y:S01]  /*23d80*/  LD.E.64 R12, desc[UR8][R136.64+0x20] ;  /* 0x00002008880c7980 */ /* 0x000f22000c101b00 */
[----:B-----5:R-:W-:Y:S01]  /*23d90*/  SHF.R.S32.HI R5, RZ, 0x1f, R9 ;  /* 0x0000001fff057819 */ /* 0x020fe20000011409 */
[-C--:B--2---:R-:W-:Y:S02]  /*23da0*/  IMAD R4, R11, R9.reuse, RZ ;  /* 0x000000090b047224 */ /* 0x084fe400078e02ff */
[C---:B------:R-:W-:Y:S04]  /*23db0*/  IMAD.WIDE.U32 R6, R10.reuse, R9, RZ ;  /* 0x000000090a067225 */ /* 0x040fe800078e00ff */
[----:B------:R-:W-:Y:S04]  /*23dc0*/  IMAD R4, R10, R5, R4 ;  /* 0x000000050a047224 */ /* 0x000fe800078e0204 */
[----:B------:R-:W-:Y:S02]  /*23dd0*/  IMAD.IADD R7, R7, 0x1, R4 ;  /* 0x0000000107077824 */ /* 0x000fe400078e0204 */
[----:B---3--:R-:W-:Y:S05]  /*23de0*/  IMAD.IADD R0, R0, 0x1, -R2 ;  /* 0x0000000100007824 */ /* 0x008fea00078e0a02 */
[----:B------:R-:W-:Y:S01]  /*23df0*/  SHF.R.S32.HI R4, RZ, 0x1f, R0 ;  /* 0x0000001fff047819 */ /* 0x000fe20000011400 */
[----:B----4-:R-:W-:Y:S02]  /*23e00*/  IMAD R2, R13, R0, RZ ;  /* 0x000000000d027224 */ /* 0x010fe400078e02ff */
[----:B------:R-:W-:Y:S04]  /*23e10*/  IMAD.WIDE.U32 R6, R0, R12, R6 ;  /* 0x0000000c00067225 */ /* 0x000fe800078e0006 */
[----:B------:R-:W-:Y:S04]  /*23e20*/  IMAD R2, R12, R4, R2 ;  /* 0x000000040c027224 */ /* 0x000fe800078e0202 */
[----:B------:R-:W-:Y:S01]  /*23e30*/  IMAD.IADD R2, R7, 0x1, R2 ;  /* 0x0000000107027824 */ /* 0x000fe200078e0202 */
[----:B------:R-:W-:Y:S05]  /*23e40*/  BRA `(.L_x_1464) ;  /* 0x0000000000187947 */ /* 0x000fea0003800000 */
.L_x_1463:
[----:B------:R-:W-:Y:S02]  /*23e50*/  R2UR UR4, R138 ;  /* 0x000000008a0472ca */ /* 0x000fe400000e0000 */
[----:B------:R-:W-:Y:S11]  /*23e60*/  R2UR UR5, R139 ;  /* 0x000000008b0572ca */ /* 0x000ff600000e0000 */
[----:B------:R-:W-:Y:S02]  /*23e70*/  @!UPT UIADD3 URZ, URZ, URZ, URZ ;  /* 0x0000003f3f3ff290 */ /* 0x000fe4000fffe03f */
[----:B------:R-:W2:Y:S02]  /*23e80*/  LD.E R6, desc[UR4][R136.64+0x38] ;  /* 0x0000380488067980 */ /* 0x000ea4000c101900 */
[----:B--2---:R-:W-:Y:S05]  /*23e90*/  IMAD.U32 R6, R6, -0x80, RZ ;  /* 0xffffff8006067824 */ /* 0x004fea00078e00ff */
[----:B------:R-:W-:Y:S02]  /*23ea0*/  SHF.R.S32.HI R2, RZ, 0x1f, R6 ;  /* 0x0000001fff027819 */ /* 0x000fe40000011406 */
.L_x_1464:
[----:B------:R-:W-:Y:S05]  /*23eb0*/  BSYNC B0 ;  /* 0x0000000000007941 */ /* 0x000fea0003800000 */
.L_x_1462:
[C---:B------:R-:W-:Y:S02]  /*23ec0*/  LOP3.LUT P1, RZ, R251.reuse, 0x1, RZ, 0xc0, !PT ;  /* 0x00000001fbff7812 */ /* 0x040fe4000782c0ff */
[----:B------:R-:W-:Y:S02]  /*23ed0*/  LOP3.LUT P0, RZ, R251, 0x2, RZ, 0xc0, !PT ;  /* 0x00000002fbff7812 */ /* 0x000fe4000780c0ff */
[CC--:B------:R-:W-:Y:S02]  /*23ee0*/  LEA R16, P3, R6.reuse, R240.reuse, 0x1 ;  /* 0x000000f006107211 */ /* 0x0c0fe400078608ff */
[C---:B------:R-:W-:Y:S02]  /*23ef0*/  IADD3 R0, P2, R6.reuse, R237, RZ ;  /* 0x000000ed06007210 */ /* 0x040fe40007f5e0ff */
[----:B------:R-:W-:Y:S02]  /*23f00*/  LEA.HI.X R17, R6, R239, R2, 0x1, P3 ;  /* 0x000000ef06117211 */ /* 0x000fe400018f0c02 */
[----:B------:R-:W-:Y:S01]  /*23f10*/  IADD3 R4, P3, R0, R237, RZ ;  /* 0x000000ed00047210 */ /* 0x000fe20007f7e0ff */
[----:B------:R-:W-:Y:S02]  /*23f20*/  IMAD.X R2, R2, 0x1, R238, P2 ;  /* 0x0000000102027824 */ /* 0x000fe400010e06ee */
[C---:B------:R-:W-:Y:S02]  /*23f30*/  @P1 R2UR UR8, R138.reuse ;  /* 0x000000008a0812ca */ /* 0x040fe400000e0000 */
[C---:B------:R-:W-:Y:S02]  /*23f40*/  @P1 R2UR UR9, R139.reuse ;  /* 0x000000008b0912ca */ /* 0x040fe400000e0000 */
[----:B------:R-:W-:Y:S02]  /*23f50*/  @P0 R2UR UR4, R138 ;  /* 0x000000008a0402ca */ /* 0x000fe400000e0000 */
[C---:B------:R-:W-:Y:S02]  /*23f60*/  @P0 R2UR UR5, R139.reuse ;  /* 0x000000008b0502ca */ /* 0x040fe400000e0000 */
[-C--:B------:R-:W-:Y:S02]  /*23f70*/  @P1 LEA R18, P4, R0, R240.reuse, 0x1 ;  /* 0x000000f000121211 */ /* 0x080fe400078808ff */
[----:B------:R-:W-:Y:S02]  /*23f80*/  @P0 R2UR UR12, R138 ;  /* 0x000000008a0c02ca */ /* 0x000fe400000e0000 */
[CCC-:B------:R-:W-:Y:S02]  /*23f90*/  @P1 LEA.HI.X R19, R0.reuse, R239.reuse, R2.reuse, 0x1, P4 ;  /* 0x000000ef00131211 */ /* 0x1c0fe400020f0c02 */
[C---:B------:R-:W-:Y:S01]  /*23fa0*/  @P0 R2UR UR13, R139.reuse ;  /* 0x000000008b0d02ca */ /* 0x040fe200000e0000 */
[----:B------:R-:W-:Y:S01]  /*23fb0*/  @!PT LDS RZ, [RZ] ;  /* 0x00000000fffff984 */ /* 0x000fe20000000800 */
[----:B------:R-:W-:Y:S01]  /*23fc0*/  @!PT LDS RZ, [RZ] ;  /* 0x00000000fffff984 */ /* 0x000fe20000000800 */
[----:B------:R-:W-:Y:S01]  /*23fd0*/  @!PT LDS RZ, [RZ] ;  /* 0x00000000fffff984 */ /* 0x000fe20000000800 */
[----:B------:R-:W-:Y:S01]  /*23fe0*/  @P1 LDGSTS.E.BYPASS.LTC128B.128 [R247+0x4000], desc[UR8][R16.64] ;  /* 0x0400000010f71fae */ /* 0x000fe2000b901d48 */
[-C--:B------:R-:W-:Y:S02]  /*23ff0*/  @P0 LEA R10, P2, R0, R240.reuse, 0x1 ;  /* 0x000000f0000a0211 */ /* 0x080fe400078408ff */
        /* <DEDUP_REMOVED lines=9> */
[----:B------:R-:W-:Y:S02]  /*24090*/  @P1 R2UR UR4, R138 ;  /* 0x000000008a0412ca */ /* 0x000fe400000e0000 */
[C---:B------:R-:W-:Y:S01]  /*240a0*/  @P1 R2UR UR5, R139.reuse ;  /* 0x000000008b0512ca */ /* 0x040fe200000e0000 */
[----:B------:R2:W-:Y:S01]  /*240b0*/  @!P0 STS.128 [R247+0x8000], RZ ;  /* 0x008000fff7008388 */ /* 0x0005e20000000c00 */
[-C--:B------:R-:W-:Y:S02]  /*240c0*/  @P1 LEA R14, P4, R4, R240.reuse, 0x1 ;  /* 0x000000f0040e1211 */ /* 0x080fe400078808ff */
[----:B------:R-:W-:Y:S02]  /*240d0*/  @P0 R2UR UR8, R138 ;  /* 0x000000008a0802ca */ /* 0x000fe400000e0000 */
[CCC-:B------:R-:W-:Y:S02]  /*240e0*/  @P1 LEA.HI.X R15, R4.reuse, R239.reuse, R2.reuse, 0x1, P4 ;  /* 0x000000ef040f1211 */ /* 0x1c0fe400020f0c02 */
[C---:B------:R-:W-:Y:S02]  /*240f0*/  @P0 R2UR UR9, R139.reuse ;  /* 0x000000008b0902ca */ /* 0x040fe400000e0000 */
[-C--:B------:R-:W-:Y:S02]  /*24100*/  @P0 LEA R8, P2, R4, R240.reuse, 0x1 ;  /* 0x000000f004080211 */ /* 0x080fe400078408ff */
[----:B------:R-:W-:Y:S01]  /*24110*/  @P0 R2UR UR14, R138 ;  /* 0x000000008a0e02ca */ /* 0x000fe200000e0000 */
[----:B------:R-:W-:Y:S01]  /*24120*/  @!PT LDS RZ, [RZ] ;  /* 0x00000000fffff984 */ /* 0x000fe20000000800 */
[----:B------:R-:W-:Y:S01]  /*24130*/  @!PT LDS RZ, [RZ] ;  /* 0x00000000fffff984 */ /* 0x000fe20000000800 */
[----:B------:R-:W-:Y:S01]  /*24140*/  @!PT LDS RZ, [RZ] ;  /* 0x00000000fffff984 */ /* 0x000fe20000000800 */
[----:B------:R3:W-:Y:S01]  /*24150*/  @P1 LDGSTS.E.BYPASS.LTC128B.128 [R247+0x4800], desc[UR4][R18.64] ;  /* 0x0480000012f71fae */ /* 0x0007e2000b901d44 */
[C---:B------:R-:W-:Y:S02]  /*24160*/  @P0 LEA.HI.X R9, R4.reuse, R239, R2, 0x1, P2 ;  /* 0x000000ef04090211 */ /* 0x040fe400010f0c02 */
[C---:B------:R-:W-:Y:S01]  /*24170*/  @P0 R2UR UR15, R139.reuse ;  /* 0x000000008b0f02ca */ /* 0x040fe200000e0000 */
[----:B------:R2:W-:Y:S01]  /*24180*/  @!P1 STS.128 [R247+0x4800], RZ ;  /* 0x004800fff7009388 */ /* 0x0005e20000000c00 */
[-C--:B------:R-:W-:Y:S03]  /*24190*/  IADD3 R0, P3, R4, R237.reuse, RZ ;  /* 0x000000ed04007210 */ /* 0x080fe60007f7e0ff */
[----:B------:R-:W-:Y:S01]  /*241a0*/  @!PT LDS RZ, [RZ] ;  /* 0x00000000fffff984 */ /* 0x000fe20000000800 */
[----:B------:R-:W-:Y:S01]  /*241b0*/  @!PT LDS RZ, [RZ] ;  /* 0x00000000fffff984 */ /* 0x000fe20000000800 */
[----:B------:R-:W-:Y:S01]  /*241c0*/  @!PT LDS RZ, [RZ] ;  /* 0x00000000fffff984 */ /* 0x000fe20000000800 */
[----:B------:R2:W-:Y:S01]  /*241d0*/  @P0 LDGSTS.E.BYPASS.LTC128B.128 [R247+0x8800], desc[UR12][R10.64+0x80] ;  /* 0x088000800af70fae */ /* 0x0005e2000b901d4c */
[-C--:B------:R-:W-:Y:S01]  /*241e0*/  @P1 LEA R12, P4, R0, R240.reuse, 0x1 ;  /* 0x000000f0000c1211 */ /* 0x080fe200078808ff */
        /* <DEDUP_REMOVED lines=9> */
[----:B------:R-:W-:Y:S01]  /*24280*/  @P0 LEA.HI.X R7, R0, R239, R2, 0x1, P2 ;  /* 0x000000ef00070211 */ /* 0x000fe200010f0c02 */
[----:B------:R-:W-:Y:S01]  /*24290*/  IMAD.X R2, R2, 0x1, R238, P3 ;  /* 0x0000000102027824 */ /* 0x000fe200018e06ee */
[CC--:B------:R-:W-:Y:S01]  /*242a0*/  @P1 LEA R20, P4, R4.reuse, R240.reuse, 0x1 ;  /* 0x000000f004141211 */ /* 0x0c0fe200078808ff */
[----:B------:R2:W-:Y:S01]  /*242b0*/  @!P1 STS.128 [R247+0x5000], RZ ;  /* 0x005000fff7009388 */ /* 0x0005e20000000c00 */
[C---:B------:R-:W-:Y:S02]  /*242c0*/  IADD3 R0, P3, R4.reuse, R237, RZ ;  /* 0x000000ed04007210 */ /* 0x040fe40007f7e0ff */
[-CC-:B-1----:R-:W-:Y:S01]  /*242d0*/  @P1 LEA.HI.X R21, R4, R239.reuse, R2.reuse, 0x1, P4 ;  /* 0x000000ef04151211 */ /* 0x182fe200020f0c02 */
[----:B------:R-:W-:Y:S01]  /*242e0*/  @!PT LDS RZ, [RZ] ;  /* 0x00000000fffff984 */ /* 0x000fe20000000800 */
[----:B------:R-:W-:Y:S01]  /*242f0*/  @!PT LDS RZ, [RZ] ;  /* 0x00000000fffff984 */ /* 0x000fe20000000800 */
[----:B------:R-:W-:Y:S01]  /*24300*/  @!PT LDS RZ, [RZ] ;  /* 0x00000000fffff984 */ /* 0x000fe20000000800 */
[----:B------:R2:W-:Y:S01]  /*24310*/  @P0 LDGSTS.E.BYPASS.LTC128B.128 [R247+0x9000], desc[UR8][R8.64+0x80] ;  /* 0x0900008008f70fae */ /* 0x0005e2000b901d48 */
[-C--:B------:R-:W-:Y:S02]  /*24320*/  @P1 LEA R24, P4, R0, R240.reuse, 0x1 ;  /* 0x000000f000181211 */ /* 0x080fe400078808ff */
[CC--:B---3--:R-:W-:Y:S01]  /*24330*/  @P0 LEA R18, P2, R4.reuse, R240.reuse, 0x1 ;  /* 0x000000f004120211 */ /* 0x0c8fe200078408ff */
[----:B------:R2:W-:Y:S03]  /*24340*/  @!P0 STS.128 [R247+0x9000], RZ ;  /* 0x009000fff7008388 */ /* 0x0005e60000000c00 */
        /* <DEDUP_REMOVED lines=16> */
[----:B------:R-:W-:Y:S01]  /*24450*/  @P1 R2UR UR12, R138 ;  /* 0x000000008a0c12ca */ /* 0x000fe200000e0000 */
[----:B------:R2:W-:Y:S01]  /*24460*/  @!P0 STS.128 [R247+0x9800], RZ ;  /* 0x009800fff7008388 */ /* 0x0005e20000000c00 */
[C---:B------:R-:W-:Y:S02]  /*24470*/  @P1 R2UR UR13, R139.reuse ;  /* 0x000000008b0d12ca */ /* 0x040fe400000e0000 */
[-C--:B----4-:R-:W-:Y:S01]  /*24480*/  @P1 LEA R30, P6, R4, R240.reuse, 0x1 ;  /* 0x000000f0041e1211 */ /* 0x090fe200078c08ff */
[----:B------:R-:W-:Y:S01]  /*24490*/  @!PT LDS RZ, [RZ] ;  /* 0x00000000fffff984 */ /* 0x000fe20000000800 */
[----:B------:R-:W-:Y:S01]  /*244a0*/  @!PT LDS RZ, [RZ] ;  /* 0x00000000fffff984 */ /* 0x000fe20000000800 */
[----:B------:R-:W-:Y:S01]  /*244b0*/  @!PT LDS RZ, [RZ] ;  /* 0x00000000fffff984 */ /* 0x000fe20000000800 */
[----:B------:R2:W-:Y:S01]  /*244c0*/  @P1 LDGSTS.E.BYPASS.LTC128B.128 [R247+0x6000], desc[UR10][R20.64] ;  /* 0x0600000014f71fae */ /* 0x0005e2000b901d4a */
[----:B------:R-:W-:Y:S02]  /*244d0*/  @P0 R2UR UR10, R138 ;  /* 0x000000008a0a02ca */ /* 0x000fe400000e0000 */
[CCC-:B------:R-:W-:Y:S01]  /*244e0*/  @P1 LEA.HI.X R31, R4.reuse, R239.reuse, R2.reuse, 0x1, P6 ;  /* 0x000000ef041f1211 */ /* 0x1c0fe200030f0c02 */
[----:B------:R2:W-:Y:S01]  /*244f0*/  @!P1 STS.128 [R247+0x6000], RZ ;  /* 0x006000fff7009388 */ /* 0x0005e20000000c00 */
[C---:B------:R-:W-:Y:S02]  /*24500*/  @P0 R2UR UR11, R139.reuse ;  /* 0x000000008b0b02ca */ /* 0x040fe400000e0000 */
[-C--:B------:R-:W-:Y:S01]  /*24510*/  @P0 LEA R26, P3, R4, R240.reuse, 0x1 ;  /* 0x000000f0041a0211 */ /* 0x080fe200078608ff */
[----:B------:R-:W-:Y:S01]  /*24520*/  @!PT LDS RZ, [RZ] ;  /* 0x00000000fffff984 */ /* 0x000fe20000000800 */
[----:B------:R-:W-:Y:S01]  /*24530*/  @!PT LDS RZ, [RZ] ;  /* 0x00000000fffff984 */ /* 0x000fe20000000800 */
[----:B------:R-:W-:Y:S01]  /*24540*/  @!PT LDS RZ, [RZ] ;  /* 0x00000000fffff984 */ /* 0x000fe20000000800 */
[----:B------:R2:W-:Y:S01]  /*24550*/  @P0 LDGSTS.E.BYPASS.LTC128B.128 [R247+0xa000], desc[UR8][R18.64+0x80] ;  /* 0x0a00008012f70fae */ /* 0x0005e2000b901d48 */
[----:B------:R-:W-:Y:S02]  /*24560*/  @P1 R2UR UR8, R138 ;  /* 0x000000008a0812ca */ /* 0x000fe400000e0000 */
[C---:B------:R-:W-:Y:S01]  /*24570*/  @P0 LEA.HI.X R27, R4.reuse, R239, R2, 0x1, P3 ;  /* 0x000000ef041b0211 */ /* 0x040fe200018f0c02 */
[----:B------:R2:W-:Y:S01]  /*24580*/  @!P0 STS.128 [R247+0xa000], RZ ;  /* 0x00a000fff7008388 */ /* 0x0005e20000000c00 */
[C---:B------:R-:W-:Y:S02]  /*24590*/  @P1 R2UR UR9, R139.reuse ;  /* 0x000000008b0912ca */ /* 0x040fe400000e0000 */
[----:B------:R-:W-:Y:S01]  /*245a0*/  IADD3 R0, P5, R4, R237, RZ ;  /* 0x000000ed04007210 */ /* 0x000fe20007fbe0ff */
[----:B------:R-:W-:Y:S01]  /*245b0*/  @!PT LDS RZ, [RZ] ;  /* 0x00000000fffff984 */ /* 0x000fe20000000800 */
[----:B------:R-:W-:Y:S01]  /*245c0*/  @!PT LDS RZ, [RZ] ;  /* 0x00000000fffff984 */ /* 0x000fe20000000800 */
[----:B------:R-:W-:Y:S01]  /*245d0*/  @!PT LDS RZ, [RZ] ;  /* 0x00000000fffff984 */ /* 0x000fe20000000800 */
[----:B------:R2:W-:Y:S01]  /*245e0*/  @P1 LDGSTS.E.BYPASS.LTC128B.128 [R247+0x6800], desc[UR4][R24.64] ;  /* 0x0680000018f71fae */ /* 0x0005e2000b901d44 */
[----:B------:R-:W-:Y:S02]  /*245f0*/  @P0 R2UR UR4, R138 ;  /* 0x000000008a0402ca */ /* 0x000fe400000e0000 */
[-C--:B------:R-:W-:Y:S01]  /*24600*/  @P1 LEA R28, P4, R0, R240.reuse, 0x1 ;  /* 0x000000f0001c1211 */ /* 0x080fe200078808ff */
[----:B------:R2:W-:Y:S01]  /*24610*/  @!P1 STS.128 [R247+0x6800], RZ ;  /* 0x006800fff7009388 */ /* 0x0005e20000000c00 */
[----:B------:R-:W-:Y:S01]  /*24620*/  @P0 R2UR UR5, R139 ;  /* 0x000000008b0502ca */ /* 0x000fe200000e0000 */
[----:B------:R-:W-:Y:S01]  /*24630*/  IMAD.X R5, R2, 0x1, R238, P5 ;  /* 0x0000000102057824 */ /* 0x000fe200028e06ee */
[C---:B------:R-:W-:Y:S01]  /*24640*/  @P0 LEA R32, P2, R0.reuse, R240, 0x1 ;  /* 0x000000f000200211 */ /* 0x040fe200078408ff */
[----:B------:R-:W-:Y:S01]  /*24650*/  @!PT LDS RZ, [RZ] ;  /* 0x00000000fffff984 */ /* 0x000fe20000000800 */
[----:B------:R-:W-:Y:S01]  /*24660*/  @!PT LDS RZ, [RZ] ;  /* 0x00000000fffff984 */ /* 0x000fe20000000800 */
[----:B------:R-:W-:Y:S01]  /*24670*/  @!PT LDS RZ, [RZ] ;  /* 0x00000000fffff984 */ /* 0x000fe20000000800 */
[----:B------:R2:W-:Y:S01]  /*24680*/  @P0 LDGSTS.E.BYPASS.LTC128B.128 [R247+0xa800], desc[UR14][R22.64+0x80] ;  /* 0x0a80008016f70fae */ /* 0x0005e2000b901d4e */
[----:B------:R-:W-:Y:S02]  /*24690*/  IMAD.MOV.U32 R240, RZ, RZ, R16 ;  /* 0x000000fffff07224 */ /* 0x000fe400078e0010 */
[CCC-:B------:R-:W-:Y:S01]  /*246a0*/  @P1 LEA.HI.X R29, R0.reuse, R239.reuse, R5.reuse, 0x1, P4 ;  /* 0x000000ef001d1211 */ /* 0x1c0fe200020f0c05 */
        /* <DEDUP_REMOVED lines=24> */
.L_x_1461:
[----:B------:R-:W-:Y:S05]  /*24830*/  BSYNC B1 ;  /* 0x0000000000017941 */ /* 0x000fea0003800000 */
.L_x_1460:
[----:B------:R-:W-:Y:S01]  /*24840*/  R2UR UR4, R138 ;  /* 0x000000008a0472ca */ /* 0x000fe200000e0000 */
[----:B--2---:R-:W-:Y:S01]  /*24850*/  LDSM.16.MT88.4 R12, [R228+0xc000] ;  /* 0x00c00000e40c783b */ /* 0x004fe20000004200 */
[----:B------:R-:W-:Y:S02]  /*24860*/  R2UR UR5, R139 ;  /* 0x000000008b0572ca */ /* 0x000fe400000e0000 */
[----:B------:R-:W-:Y:S02]  /*24870*/  MOV R7, R134 ;  /* 0x0000008600077202 */ /* 0x000fe40000000f00 */
[----:B------:R-:W-:Y:S02]  /*24880*/  FMNMX.FTZ R0, R146, R133, !PT ;  /* 0x0000008592007209 */ /* 0x000fe40007810000 */
[----:B------:R-:W-:Y:S01]  /*24890*/  FMNMX.FTZ R4, R147, R132, !PT ;  /* 0x0000008493047209 */ /* 0x000fe20007810000 */
[----:B-1----:R-:W-:Y:S01]  /*248a0*/  LDSM.16.MT88.4 R20, [R226+0xc000] ;  /* 0x00c00000e214783b */ /* 0x002fe20000004200 */
[----:B------:R-:W-:Y:S02]  /*248b0*/  FMNMX.FTZ R0, R206, R0, !PT ;  /* 0x00000000ce007209 */ /* 0x000fe40007810000 */
[----:B------:R-:W-:Y:S02]  /*248c0*/  MOV R9, R152 ;  /* 0x0000009800097202 */ /* 0x000fe40000000f00 */
[----:B------:R-:W-:Y:S02]  /*248d0*/  FMNMX.FTZ R4, R144, R4, !PT ;  /* 0x0000000490047209 */ /* 0x000fe40007810000 */
[----:B------:R-:W-:Y:S01]  /*248e0*/  FMNMX.FTZ R0, R7, R0, !PT ;  /* 0x0000000007007209 */ /* 0x000fe20007810000 */
[----:B------:R-:W2:Y:S01]  /*248f0*/  LD.E R134, desc[UR4][R136.64+0xdc] ;  /* 0x0000dc0488867980 */ /* 0x000ea2000c101900 */
[----:B------:R-:W-:Y:S02]  /*24900*/  MOV R8, R149 ;  /* 0x0000009500087202 */ /* 0x000fe40000000f00 */
[----:B------:R-:W-:Y:S01]  /*24910*/  FMNMX.FTZ R4, R9, R4, !PT ;  /* 0x0000000409047209 */ /* 0x000fe20007810000 */
[----:B----4-:R-:W-:Y:S01]  /*24920*/  LDSM.16.MT88.4 R28, [R225+0xc000] ;  /* 0x00c00000e11c783b */ /* 0x010fe20000004200 */
        /* <DEDUP_REMOVED lines=19> */
[----:B------:R-:W3:Y:S01]  /*24a60*/  LDL.LU R200, [R1] ;  /* 0x0000000001c87983 */ /* 0x000ee20000300800 */
        /* <DEDUP_REMOVED lines=43> */
[----:B------:R-:W1:Y:S08]  /*24d20*/  SHFL.BFLY PT, R2, R0, 0x2, 0x1f ;  /* 0x0c401f0000027f89 */ /* 0x000e7000000e0000 */
[----:B------:R-:W4:Y:S01]  /*24d30*/  SHFL.BFLY PT, R6, R4, 0x2, 0x1f ;  /* 0x0c401f0004067f89 */ /* 0x000f2200000e0000 */
[----:B-1----:R-:W-:Y:S02]  /*24d40*/  FMNMX.FTZ R2, R0, R2, !PT ;  /* 0x0000000200027209 */ /* 0x002fe40007810000 */
[----:B----4-:R-:W-:Y:S05]  /*24d50*/  FMNMX.FTZ R6, R4, R6, !PT ;  /* 0x0000000604067209 */ /* 0x010fea0007810000 */
[----:B------:R-:W1:Y:S08]  /*24d60*/  SHFL.BFLY PT, R0, R2, 0x1, 0x1f ;  /* 0x0c201f0002007f89 */ /* 0x000e7000000e0000 */
[----:B------:R-:W4:Y:S01]  /*24d70*/  SHFL.BFLY PT, R5, R6, 0x1, 0x1f ;  /* 0x0c201f0006057f89 */ /* 0x000f2200000e0000 */
[----:B-1----:R-:W-:Y:S02]  /*24d80*/  FMNMX.FTZ R0, R2, R0, !PT ;  /* 0x0000000002007209 */ /* 0x002fe40007810000 */
[----:B----4-:R-:W-:Y:S03]  /*24d90*/  FMNMX.FTZ R2, R6, R5, !PT ;  /* 0x0000000506027209 */ /* 0x010fe60007810000 */
[----:B------:R-:W-:Y:S01]  /*24da0*/  FADD.FTZ R4, -R0, R133 ;  /* 0x0000008500047221 */ /* 0x000fe20000010100 */
[C---:B------:R-:W-:Y:S01]  /*24db0*/  FSETP.NEU.FTZ.AND P0, PT, R2.reuse, -INF , PT ;  /* 0xff8000000200780b */ /* 0x040fe20003f1d000 */
[----:B------:R-:W-:Y:S01]  /*24dc0*/  FADD.FTZ R5, -R2, R132 ;  /* 0x0000008402057221 */ /* 0x000fe20000010100 */
[C---:B--2---:R-:W-:Y:S01]  /*24dd0*/  FMUL.FTZ R152, R134.reuse, R2 ;  /* 0x0000000286987220 */ /* 0x044fe20000410000 */
[C---:B------:R-:W-:Y:S01]  /*24de0*/  FMUL.FTZ R149, R134.reuse, R0 ;  /* 0x0000000086957220 */ /* 0x040fe20000410000 */
[C---:B------:R-:W-:Y:S01]  /*24df0*/  FMUL.FTZ R4, R134.reuse, R4 ;  /* 0x0000000486047220 */ /* 0x040fe20000410000 */
[----:B------:R-:W-:Y:S02]  /*24e00*/  FMUL.FTZ R5, R134, R5 ;  /* 0x0000000586057220 */ /* 0x000fe40000410000 */
[----:B------:R-:W-:Y:S01]  /*24e10*/  FSEL R152, R152, RZ, P0 ;  /* 0x000000ff98987208 */ /* 0x000fe20000000000 */
[----:B------:R-:W1:Y:S01]  /*24e20*/  MUFU.EX2 R132, R4 ;  /* 0x0000000400847308 */ /* 0x000e620000000800 */
[----:B------:R-:W-:Y:S03]  /*24e30*/  FSETP.NEU.FTZ.AND P0, PT, R0, -INF , PT ;  /* 0xff8000000000780b */ /* 0x000fe60003f1d000 */
[-CC-:B------:R-:W-:Y:S01]  /*24e40*/  FFMA.FTZ R138, R9, R134.reuse, -R152.reuse ;  /* 0x00000086098a7223 */ /* 0x180fe20000010898 */
[----:B------:R-:W-:Y:S01]  /*24e50*/  FSEL R149, R149, RZ, P0 ;  /* 0x000000ff95957208 */ /* 0x000fe20000000000 */
[-CC-:B------:R-:W-:Y:S01]  /*24e60*/  FFMA.FTZ R137, R8, R134.reuse, -R152.reuse ;  /* 0x0000008608897223 */ /* 0x180fe20000010898 */
[-CC-:B------:R-:W-:Y:S01]  /*24e70*/  FFMA.FTZ R147, R147, R134.reuse, -R152.reuse ;  /* 0x0000008693937223 */ /* 0x180fe20000010898 */
[-CC-:B------:R-:W-:Y:S02]  /*24e80*/  FFMA.FTZ R144, R144, R134.reuse, -R152.reuse ;  /* 0x0000008690907223 */ /* 0x180fe40000010898 */
[----:B------:R-:W2:Y:S01]  /*24e90*/  MUFU.EX2 R133, R5 ;  /* 0x0000000500857308 */ /* 0x000ea20000000800 */
[-CC-:B------:R-:W-:Y:S01]  /*24ea0*/  FFMA.FTZ R146, R146, R134.reuse, -R149.reuse ;  /* 0x0000008692927223 */ /* 0x180fe20000010895 */
[-CC-:B------:R-:W-:Y:S01]  /*24eb0*/  FFMA.FTZ R143, R206, R134.reuse, -R149.reuse ;  /* 0x00000086ce8f7223 */ /* 0x180fe20000010895 */
[-CC-:B------:R-:W-:Y:S01]  /*24ec0*/  FFMA.FTZ R139, R7, R134.reuse, -R149.reuse ;  /* 0x00000086078b7223 */ /* 0x180fe20000010895 */
[-CC-:B------:R-:W-:Y:S01]  /*24ed0*/  FFMA.FTZ R136, R207, R134.reuse, -R149.reuse ;  /* 0x00000086cf887223 */ /* 0x180fe20000010895 */
[-CC-:B------:R-:W-:Y:S01]  /*24ee0*/  FFMA.FTZ R162, R162, R134.reuse, -R152.reuse ;  /* 0x00000086a2a27223 */ /* 0x180fe20000010898 */
[-CC-:B------:R-:W-:Y:S01]  /*24ef0*/  FFMA.FTZ R165, R165, R134.reuse, -R149.reuse ;  /* 0x00000086a5a57223 */ /* 0x180fe20000010895 */
[--C-:B------:R-:W-:Y:S03]  /*24f00*/  FFMA.FTZ R166, R166, R134, -R152.reuse ;  /* 0x00000086a6a67223 */ /* 0x100fe60000010898 */
[----:B------:R-:W-:Y:S01]  /*24f10*/  MUFU.EX2 R147, R147 ;  /* 0x0000009300937308 */ /* 0x000fe20000000800 */
[C---:B-1----:R-:W-:Y:S01]  /*24f20*/  FMUL.FTZ R6, R132.reuse, R130 ;  /* 0x0000008284067220 */ /* 0x042fe20000410000 */
[C---:B------:R-:W-:Y:S01]  /*24f30*/  FMUL.FTZ R7, R132.reuse, R131 ;  /* 0x0000008384077220 */ /* 0x040fe20000410000 */
[C---:B------:R-:W-:Y:S01]  /*24f40*/  FMUL.FTZ R10, R132.reuse, R126 ;  /* 0x0000007e840a7220 */ /* 0x040fe20000410000 */
[C---:B------:R-:W-:Y:S01]  /*24f50*/  FMUL.FTZ R11, R132.reuse, R127 ;  /* 0x0000007f840b7220 */ /* 0x040fe20000410000 */
[C---:B------:R-:W-:Y:S01]  /*24f60*/  FMUL.FTZ R18, R132.reuse, R118 ;  /* 0x0000007684127220 */ /* 0x040fe20000410000 */
[C---:B------:R-:W-:Y:S01]  /*24f70*/  FMUL.FTZ R19, R132.reuse, R119 ;  /* 0x0000007784137220 */ /* 0x040fe20000410000 */
[C---:B------:R-:W-:Y:S03]  /*24f80*/  FMUL.FTZ R26, R132.reuse, R110 ;  /* 0x0000006e841a7220 */ /* 0x040fe60000410000 */
[----:B------:R-:W1:Y:S01]  /*24f90*/  MUFU.EX2 R144, R144 ;  /* 0x0000009000907308 */ /* 0x000e620000000800 */
        /* <DEDUP_REMOVED lines=11> */
[----:B------:R-:W-:Y:S01]  /*25050*/  FMUL.FTZ R35, R132, R103 ;  /* 0x0000006784237220 */ /* 0x000fe20000410000 */
[C---:B------:R-:W-:Y:S01]  /*25060*/  FMUL.FTZ R32, R133.reuse, R100 ;  /* 0x0000006485207220 */ /* 0x040fe20000410000 */
[C---:B------:R-:W-:Y:S01]  /*25070*/  FMUL.FTZ R33, R133.reuse, R101 ;  /* 0x0000006585217220 */ /* 0x040fe20000410000 */
[----:B------:R-:W-:Y:S03]  /*25080*/  LDSM.16.MT88.4 R124, [R228+0xf800] ;  /* 0x00f80000e47c783b */ /* 0x000fe60000004200 */
[----:B------:R-:W2:Y:S01]  /*25090*/  MUFU.EX2 R143, R143 ;  /* 0x0000008f008f7308 */ /* 0x000ea20000000800 */
[----:B-1----:R-:W-:Y:S01]  /*250a0*/  F2FP.F16.F32.PACK_AB R128, R144, R147 ;  /* 0x000000939080723e */ /* 0x002fe200000000ff */
[C---:B------:R-:W-:Y:S01]  /*250b0*/  FMUL.FTZ R42, R132.reuse, R94 ;  /* 0x0000005e842a7220 */ /* 0x040fe20000410000 */
[C---:B------:R-:W-:Y:S01]  /*250c0*/  FMUL.FTZ R43, R132.reuse, R95 ;  /* 0x0000005f842b7220 */ /* 0x040fe20000410000 */
[C---:B------:R-:W-:Y:S01]  /*250d0*/  FMUL.FTZ R40, R133.reuse, R92 ;  /* 0x0000005c85287220 */ /* 0x040fe20000410000 */
[C---:B------:R-:W-:Y:S01]  /*250e0*/  FMUL.FTZ R41, R133.reuse, R93 ;  /* 0x0000005d85297220 */ /* 0x040fe20000410000 */
[C---:B------:R-:W-:Y:S01]  /*250f0*/  FMUL.FTZ R46, R132.reuse, R90 ;  /* 0x0000005a842e7220 */ /* 0x040fe20000410000 */
[----:B------:R-:W-:Y:S03]  /*25100*/  LDSM.16.MT88.4 R92, [R225+0xc800] ;  /* 0x00c80000e15c783b */ /* 0x000fe60000004200 */
[----:B------:R-:W-:Y:S01]  /*25110*/  MUFU.EX2 R138, R138 ;  /* 0x0000008a008a7308 */ /* 0x000fe20000000800 */
[C---:B------:R-:W-:Y:S01]  /*25120*/  FMUL.FTZ R47, R132.reuse, R91 ;  /* 0x0000005b842f7220 */ /* 0x040fe20000410000 */
[C---:B------:R-:W-:Y:S01]  /*25130*/  FMUL.FTZ R44, R133.reuse, R88 ;  /* 0x00000058852c7220 */ /* 0x040fe20000410000 */
[C---:B------:R-:W-:Y:S01]  /*25140*/  FMUL.FTZ R45, R133.reuse, R89 ;  /* 0x00000059852d7220 */ /* 0x040fe20000410000 */
[C---:B------:R-:W-:Y:S01]  /*25150*/  FMUL.FTZ R54, R132.reuse, R82 ;  /* 0x0000005284367220 */ /* 0x040fe20000410000 */
[C---:B------:R-:W-:Y:S01]  /*25160*/  FMUL.FTZ R55, R132.reuse, R83 ;  /* 0x0000005384377220 */ /* 0x040fe20000410000 */
[----:B------:R-:W-:Y:S01]  /*25170*/  FMUL.FTZ R52, R133, R80 ;  /* 0x0000005085347220 */ /* 0x000fe20000410000 */
[----:B------:R-:W1:Y:S03]  /*25180*/  LDSM.16.MT88.4 R88, [R224+0x10000] ;  /* 0x01000000e058783b */ /* 0x000e660000004200 */
[----:B------:R-:W4:Y:S01]  /*25190*/  MUFU.EX2 R137, R137 ;  /* 0x0000008900897308 */ /* 0x000f220000000800 */
[----:B--2---:R-:W-:Y:S01]  /*251a0*/  F2FP.F16.F32.PACK_AB R129, R143, R146 ;  /* 0x000000928f81723e */ /* 0x004fe200000000ff */
[C---:B------:R-:W-:Y:S01]  /*251b0*/  FMUL.FTZ R53, R133.reuse, R81 ;  /* 0x0000005185357220 */ /* 0x040fe20000410000 */
[C---:B------:R-:W-:Y:S01]  /*251c0*/  FMUL.FTZ R62, R132.reuse, R74 ;  /* 0x0000004a843e7220 */ /* 0x040fe20000410000 */
[----:B------:R-:W-:Y:S01]  /*251d0*/  FMUL.FTZ R63, R132, R75 ;  /* 0x0000004b843f7220 */ /* 0x000fe20000410000 */
[C---:B------:R-:W-:Y:S01]  /*251e0*/  FMUL.FTZ R60, R133.reuse, R72 ;  /* 0x00000048853c7220 */ /* 0x040fe20000410000 */
[----:B------:R-:W-:Y:S01]  /*251f0*/  FMUL.FTZ R61, R133, R73 ;  /* 0x00000049853d7220 */ /* 0x000fe20000410000 */
[----:B------:R-:W2:Y:S03]  /*25200*/  LDSM.16.MT88.4 R80, [R228+0xc800] ;  /* 0x00c80000e450783b */ /* 0x000ea60000004200 */
[----:B------:R-:W-:Y:S01]  /*25210*/  MUFU.EX2 R139, R139 ;  /* 0x0000008b008b7308 */ /* 0x000fe20000000800 */
[-CC-:B------:R-:W-:Y:S01]  /*25220*/  FFMA.FTZ R167, R167, R134.reuse, -R152.reuse ;  /* 0x00000086a7a77223 */ /* 0x180fe20000010898 */
[-CC-:B------:R-:W-:Y:S01]  /*25230*/  FFMA.FTZ R172, R172, R134.reuse, -R149.reuse ;  /* 0x00000086acac7223 */ /* 0x180fe20000010895 */
[-CC-:B------:R-:W-:Y:S01]  /*25240*/  FFMA.FTZ R171, R171, R134.reuse, -R149.reuse ;  /* 0x00000086abab7223 */ /* 0x180fe20000010895 */
[-CC-:B------:R-:W-:Y:S01]  /*25250*/  FFMA.FTZ R176, R176, R134.reuse, -R152.reuse ;  /* 0x00000086b0b07223 */ /* 0x180fe20000010898 */
[-CC-:B------:R-:W-:Y:S01]  /*25260*/  FFMA.FTZ R177, R177, R134.reuse, -R152.reuse ;  /* 0x00000086b1b17223 */ /* 0x180fe20000010898 */
[--C-:B------:R-:W-:Y:S01]  /*25270*/  FFMA.FTZ R181, R181, R134, -R149.reuse ;  /* 0x00000086b5b57223 */ /* 0x100fe20000010895 */
[----:B------:R-:W-:Y:S03]  /*25280*/  LDSM.16.MT88.4 R72, [R224+0xc800] ;  /* 0x00c80000e048783b */ /* 0x000fe60000004200 */
[----:B------:R-:W5:Y:S01]  /*25290*/  MUFU.EX2 R136, R136 ;  /* 0x0000008800887308 */ /* 0x000f620000000800 */
[----:B----4-:R-:W-:Y:S01]  /*252a0*/  F2FP.F16.F32.PACK_AB R130, R137, R138 ;  /* 0x0000008a8982723e */ /* 0x010fe200000000ff */
[-CC-:B------:R-:W-:Y:S01]  /*252b0*/  FFMA.FTZ R183, R183, R134.reuse, -R149.reuse ;  /* 0x00000086b7b77223 */ /* 0x180fe20000010895 */
[-CC-:B------:R-:W-:Y:S01]  /*252c0*/  FFMA.FTZ R182, R182, R134.reuse, -R152.reuse ;  /* 0x00000086b6b67223 */ /* 0x180fe20000010898 */
[-CC-:B------:R-:W-:Y:S01]  /*252d0*/  FFMA.FTZ R184, R184, R134.reuse, -R152.reuse ;  /* 0x00000086b8b87223 */ /* 0x180fe20000010898 */
[-CC-:B------:R-:W-:Y:S01]  /*252e0*/  FFMA.FTZ R187, R187, R134.reuse, -R149.reuse ;  /* 0x00000086bbbb7223 */ /* 0x180fe20000010895 */
[-CC-:B------:R-:W-:Y:S01]  /*252f0*/  FFMA.FTZ R189, R189, R134.reuse, -R149.reuse ;  /* 0x00000086bdbd7223 */ /* 0x180fe20000010895 */
[----:B------:R-:W-:Y:S03]  /*25300*/  LDSM.16.MT88.4 R100, [R225+0xe800] ;  /* 0x00e80000e164783b */ /* 0x000fe60000004200 */
[----:B------:R-:W-:Y:S01]  /*25310*/  MUFU.EX2 R162, R162 ;  /* 0x000000a200a27308 */ /* 0x000fe20000000800 */
[-CC-:B------:R-:W-:Y:S01]  /*25320*/  FFMA.FTZ R191, R191, R134.reuse, -R152.reuse ;  /* 0x00000086bfbf7223 */ /* 0x180fe20000010898 */
[-CC-:B------:R-:W-:Y:S01]  /*25330*/  FFMA.FTZ R190, R190, R134.reuse, -R152.reuse ;  /* 0x00000086bebe7223 */ /* 0x180fe20000010898 */
[-CC-:B------:R-:W-:Y:S01]  /*25340*/  FFMA.FTZ R188, R188, R134.reuse, -R149.reuse ;  /* 0x00000086bcbc7223 */ /* 0x180fe20000010895 */
[-CC-:B------:R-:W-:Y:S01]  /*25350*/  FFMA.FTZ R186, R186, R134.reuse, -R149.reuse ;  /* 0x00000086baba7223 */ /* 0x180fe20000010895 */
[-CC-:B------:R-:W-:Y:S01]  /*25360*/  FFMA.FTZ R185, R185, R134.reuse, -R152.reuse ;  /* 0x00000086b9b97223 */ /* 0x180fe20000010898 */
[-CC-:B------:R-:W-:Y:S01]  /*25370*/  FFMA.FTZ R180, R180, R134.reuse, -R152.reuse ;  /* 0x00000086b4b47223 */ /* 0x180fe20000010898 */
[----:B------:R-:W-:Y:S03]  /*25380*/  LDSM.16.MT88.4 R116, [R226+0xf800] ;  /* 0x00f80000e274783b */ /* 0x000fe60000004200 */
[----:B------:R-:W-:Y:S01]  /*25390*/  MUFU.EX2 R165, R165 ;  /* 0x000000a500a57308 */ /* 0x000fe20000000800 */
[----:B-----5:R-:W-:Y:S01]  /*253a0*/  F2FP.F16.F32.PACK_AB R131, R136, R139 ;  /* 0x0000008b8883723e */ /* 0x020fe200000000ff */
[-CC-:B------:R-:W-:Y:S01]  /*253b0*/  FFMA.FTZ R178, R178, R134.reuse, -R149.reuse ;  /* 0x00000086b2b27223 */ /* 0x180fe20000010895 */
[-CC-:B------:R-:W-:Y:S01]  /*253c0*/  FFMA.FTZ R179, R179, R134.reuse, -R149.reuse ;  /* 0x00000086b3b37223 */ /* 0x180fe20000010895 */
[-CC-:B------:R-:W-:Y:S01]  /*253d0*/  FFMA.FTZ R175, R175, R134.reuse, -R152.reuse ;  /* 0x00000086afaf7223 */ /* 0x180fe20000010898 */
[-CC-:B------:R-:W-:Y:S01]  /*253e0*/  FFMA.FTZ R174, R174, R134.reuse, -R152.reuse ;  /* 0x00000086aeae7223 */ /* 0x180fe20000010898 */
[-CC-:B------:R-:W-:Y:S01]  /*253f0*/  FFMA.FTZ R173, R173, R134.reuse, -R149.reuse ;  /* 0x00000086adad7223 */ /* 0x180fe20000010895 */
[----:B------:R-:W-:Y:S01]  /*25400*/  LDSM.16.MT88.4 R108, [R225+0xf800] ;  /* 0x00f80000e16c783b */ /* 0x000fe20000004200 */
[C---:B------:R-:W-:Y:S02]  /*25410*/  HMMA.16816.F32 R4, R128.reuse, R12, R4 ;  /* 0x0000000c8004723c */ /* 0x040fe40000001804 */
[----:B------:R-:W-:Y:S03]  /*25420*/  MUFU.EX2 R166, R166 ;  /* 0x000000a600a67308 */ /* 0x000fe60000000800 */
[--C-:B------:R-:W-:Y:S01]  /*25430*/  FFMA.FTZ R170, R170, R134, -R149.reuse ;  /* 0x00000086aaaa7223 */ /* 0x100fe20000010895 */
[C---:B------:R-:W-:Y:S06]  /*25440*/  HMMA.16816.F32 R8, R128.reuse, R14, R8 ;  /* 0x0000000e8008723c */ /* 0x040fec0000001808 */
[----:B------:R-:W-:Y:S01]  /*25450*/  MUFU.EX2 R167, R167 ;  /* 0x000000a700a77308 */ /* 0x000fe20000000800 */
[----:B------:R-:W-:Y:S01]  /*25460*/  ISETP.GT.AND P0, PT, R250, 0x1, PT ;  /* 0x00000001fa00780c */ /* 0x000fe20003f04270 */
[C---:B------:R-:W-:Y:S03]  /*25470*/  FMUL.FTZ R12, R133.reuse, R120 ;  /* 0x00000078850c7220 */ /* 0x040fe60000410000 */
[----:B------:R-:W-:Y:S01]  /*25480*/  FMUL.FTZ R13, R133, R121 ;  /* 0x00000079850d7220 */ /* 0x000fe20000410000 */
[C---:B------:R-:W-:Y:S01]  /*25490*/  FMUL.FTZ R14, R132.reuse, R122 ;  /* 0x0000007a840e7220 */ /* 0x040fe20000410000 */
[----:B------:R-:W-:Y:S03]  /*254a0*/  FMUL.FTZ R15, R132, R123 ;  /* 0x0000007b840f7220 */ /* 0x000fe60000410000 */
[----:B------:R-:W-:Y:S01]  /*254b0*/  MUFU.EX2 R172, R172 ;  /* 0x000000ac00ac7308 */ /* 0x000fe20000000800 */
[-CC-:B------:R-:W-:Y:S01]  /*254c0*/  FFMA.FTZ R120, R193, R134.reuse, -R152.reuse ;  /* 0x00000086c1787223 */ /* 0x180fe20000010898 */
[-CC-:B------:R-:W-:Y:S01]  /*254d0*/  FFMA.FTZ R121, R192, R134.reuse, -R149.reuse ;  /* 0x00000086c0797223 */ /* 0x180fe20000010895 */
[-CC-:B------:R-:W-:Y:S01]  /*254e0*/  FFMA.FTZ R169, R169, R134.reuse, -R152.reuse ;  /* 0x00000086a9a97223 */ /* 0x180fe20000010898 */
[C---:B------:R-:W-:Y:S03]  /*254f0*/  HMMA.16816.F32 R12, R128.reuse, R20, R12 ;  /* 0x00000014800c723c */ /* 0x040fe6000000180c */
[-CC-:B------:R-:W-:Y:S03]  /*25500*/  FFMA.FTZ R168, R168, R134.reuse, -R152.reuse ;  /* 0x00000086a8a87223 */ /* 0x180fe60000010898 */
[----:B------:R-:W-:Y:S01]  /*25510*/  MUFU.EX2 R120, R120 ;  /* 0x0000007800787308 */ /* 0x000fe20000000800 */
[--C-:B------:R-:W-:Y:S01]  /*25520*/  FFMA.FTZ R164, R164, R134, -R149.reuse ;  /* 0x00000086a4a47223 */ /* 0x100fe20000010895 */
[C---:B------:R-:W-:Y:S03]  /*25530*/  HMMA.16816.F32 R16, R128.reuse, R22, R16 ;  /* 0x000000168010723c */ /* 0x040fe60000001810 */
[C---:B------:R-:W-:Y:S01]  /*25540*/  FMUL.FTZ R20, R133.reuse, R112 ;  /* 0x0000007085147220 */ /* 0x040fe20000410000 */
[----:B------:R-:W-:Y:S03]  /*25550*/  FMUL.FTZ R21, R133, R113 ;  /* 0x0000007185157220 */ /* 0x000fe60000410000 */
[C---:B------:R-:W-:Y:S01]  /*25560*/  FMUL.FTZ R22, R132.reuse, R114 ;  /* 0x0000007284167220 */ /* 0x040fe20000410000 */
[----:B------:R-:W-:Y:S01]  /*25570*/  FMUL.FTZ R23, R132, R115 ;  /* 0x0000007384177220 */ /* 0x000fe20000410000 */
[----:B------:R-:W-:Y:S02]  /*25580*/  MUFU.EX2 R121, R121 ;  /* 0x0000007900797308 */ /* 0x000fe40000000800 */
[-CC-:B------:R-:W-:Y:S01]  /*25590*/  FFMA.FTZ R163, R163, R134.reuse, -R149.reuse ;  /* 0x00000086a3a37223 */ /* 0x180fe20000010895 */
[-CC-:B------:R-:W-:Y:S01]  /*255a0*/  FFMA.FTZ R161, R161, R134.reuse, -R152.reuse ;  /* 0x00000086a1a17223 */ /* 0x180fe20000010898 */
[-CC-:B------:R-:W-:Y:S01]  /*255b0*/  FFMA.FTZ R160, R160, R134.reuse, -R152.reuse ;  /* 0x00000086a0a07223 */ /* 0x180fe20000010898 */
[-CC-:B------:R-:W-:Y:S01]  /*255c0*/  FFMA.FTZ R159, R159, R134.reuse, -R149.reuse ;  /* 0x000000869f9f7223 */ /* 0x180fe20000010895 */
[C---:B------:R-:W-:Y:S04]  /*255d0*/  HMMA.16816.F32 R20, R128.reuse, R28, R20 ;  /* 0x0000001c8014723c */ /* 0x040fe80000001814 */
[----:B------:R-:W-:Y:S01]  /*255e0*/  MUFU.EX2 R171, R171 ;  /* 0x000000ab00ab7308 */ /* 0x000fe20000000800 */
[-CC-:B------:R-:W-:Y:S01]  /*255f0*/  FFMA.FTZ R158, R158, R134.reuse, -R149.reuse ;  /* 0x000000869e9e7223 */ /* 0x180fe20000010895 */
[-CC-:B------:R-:W-:Y:S01]  /*25600*/  FFMA.FTZ R157, R157, R134.reuse, -R152.reuse ;  /* 0x000000869d9d7223 */ /* 0x180fe20000010898 */
[--C-:B------:R-:W-:Y:S01]  /*25610*/  FFMA.FTZ R156, R156, R134, -R152.reuse ;  /* 0x000000869c9c7223 */ /* 0x100fe20000010898 */
[C---:B------:R-:W-:Y:S06]  /*25620*/  HMMA.16816.F32 R24, R128.reuse, R30, R24 ;  /* 0x0000001e8018723c */ /* 0x040fec0000001818 */
[----:B------:R-:W-:Y:S01]  /*25630*/  MUFU.EX2 R176, R176 ;  /* 0x000000b000b07308 */ /* 0x000fe20000000800 */
[C---:B------:R-:W-:Y:S01]  /*25640*/  FMUL.FTZ R28, R133.reuse, R104 ;  /* 0x00000068851c7220 */ /* 0x040fe20000410000 */
[----:B------:R-:W-:Y:S03]  /*25650*/  FMUL.FTZ R29, R133, R105 ;  /* 0x00000069851d7220 */ /* 0x000fe60000410000 */
[C---:B------:R-:W-:Y:S01]  /*25660*/  FMUL.FTZ R30, R132.reuse, R106 ;  /* 0x0000006a841e7220 */ /* 0x040fe20000410000 */
[----:B------:R-:W-:Y:S01]  /*25670*/  FMUL.FTZ R31, R132, R107 ;  /* 0x0000006b841f7220 */ /* 0x000fe20000410000 */
[-CC-:B------:R-:W-:Y:S03]  /*25680*/  FFMA.FTZ R155, R155, R134.reuse, -R149.reuse ;  /* 0x000000869b9b7223 */ /* 0x180fe60000010895 */
[----:B------:R-:W-:Y:S01]  /*25690*/  MUFU.EX2 R177, R177 ;  /* 0x000000b100b17308 */ /* 0x000fe20000000800 */
[-CC-:B------:R-:W-:Y:S01]  /*256a0*/  FFMA.FTZ R154, R154, R134.reuse, -R149.reuse ;  /* 0x000000869a9a7223 */ /* 0x180fe20000010895 */
[-CC-:B------:R-:W-:Y:S01]  /*256b0*/  FFMA.FTZ R105, R205, R134.reuse, -R152.reuse ;  /* 0x00000086cd697223 */ /* 0x180fe20000010898 */
[C---:B------:R-:W-:Y:S03]  /*256c0*/  HMMA.16816.F32 R28, R128.reuse, R36, R28 ;  /* 0x00000024801c723c */ /* 0x040fe6000000181c */
[-CC-:B------:R-:W-:Y:S01]  /*256d0*/  FFMA.FTZ R104, R204, R134.reuse, -R152.reuse ;  /* 0x00000086cc687223 */ /* 0x180fe20000010898 */
[--C-:B------:R-:W-:Y:S03]  /*256e0*/  FFMA.FTZ R107, R199, R134, -R149.reuse ;  /* 0x00000086c76b7223 */ /* 0x100fe60000010895 */
        /* <DEDUP_REMOVED lines=8> */
[-CC-:B------:R-:W-:Y:S01]  /*25770*/  FFMA.FTZ R106, R198, R134.reuse, -R149.reuse ;  /* 0x00000086c66a7223 */ /* 0x180fe20000010895 */
[-CC-:B------:R-:W-:Y:S01]  /*25780*/  FFMA.FTZ R112, R197, R134.reuse, -R152.reuse ;  /* 0x00000086c5707223 */ /* 0x180fe20000010898 */
[-CC-:B------:R-:W-:Y:S01]  /*25790*/  FFMA.FTZ R113, R196, R134.reuse, -R152.reuse ;  /* 0x00000086c4717223 */ /* 0x180fe20000010898 */
[-CC-:B------:R-:W-:Y:S01]  /*257a0*/  FFMA.FTZ R114, R195, R134.reuse, -R149.reuse ;  /* 0x00000086c3727223 */ /* 0x180fe20000010895 */
[C---:B------:R-:W-:Y:S04]  /*257b0*/  HMMA.16816.F32 R36, R128.reuse, R48, R36 ;  /* 0x000000308024723c */ /* 0x040fe80000001824 */
[----:B------:R-:W-:Y:S01]  /*257c0*/  MUFU.EX2 R182, R182 ;  /* 0x000000b600b67308 */ /* 0x000fe20000000800 */
[----:B------:R-:W-:Y:S01]  /*257d0*/  FFMA.FTZ R115, R194, R134, -R149 ;  /* 0x00000086c2737223 */ /* 0x000fe20000010895 */
[----:B---3--:R-:W-:Y:S01]  /*257e0*/  FFMA.FTZ R147, R133, R200, R147 ;  /* 0x000000c885937223 */ /* 0x008fe20000010093 */
[--C-:B------:R-:W-:Y:S01]  /*257f0*/  FFMA.FTZ R153, R153, R134, -R152.reuse ;  /* 0x0000008699997223 */ /* 0x100fe20000010898 */
[C---:B------:R-:W-:Y:S06]  /*25800*/  HMMA.16816.F32 R40, R128.reuse, R50, R40 ;  /* 0x000000328028723c */ /* 0x040fec0000001828 */
[----:B------:R-:W-:Y:S01]  /*25810*/  MUFU.EX2 R184, R184 ;  /* 0x000000b800b87308 */ /* 0x000fe20000000800 */
[C---:B------:R-:W-:Y:S01]  /*25820*/  FMUL.FTZ R48, R133.reuse, R84 ;  /* 0x0000005485307220 */ /* 0x040fe20000410000 */
[C---:B------:R-:W-:Y:S03]  /*25830*/  HMMA.16816.F32 R44, R128.reuse, R56, R44 ;  /* 0x00000038802c723c */ /* 0x040fe6000000182c */
[C---:B------:R-:W-:Y:S01]  /*25840*/  FMUL.FTZ R50, R132.reuse, R86 ;  /* 0x0000005684327220 */ /* 0x040fe20000410000 */
[----:B------:R-:W-:Y:S01]  /*25850*/  FMUL.FTZ R51, R132, R87 ;  /* 0x0000005784337220 */ /* 0x000fe20000410000 */
[C---:B------:R-:W-:Y:S02]  /*25860*/  FMUL.FTZ R49, R133.reuse, R85 ;  /* 0x0000005585317220 */ /* 0x040fe40000410000 */
[C---:B------:R-:W-:Y:S01]  /*25870*/  FMUL.FTZ R56, R133.reuse, R76 ;  /* 0x0000004c85387220 */ /* 0x040fe20000410000 */
[----:B------:R-:W3:Y:S01]  /*25880*/  LDSM.16.MT88.4 R84, [R226+0xc800] ;  /* 0x00c80000e254783b */ /* 0x000ee20000004200 */
[----:B------:R-:W-:Y:S02]  /*25890*/  MUFU.EX2 R187, R187 ;  /* 0x000000bb00bb7308 */ /* 0x000fe40000000800 */
[----:B------:R-:W-:Y:S01]  /*258a0*/  FMUL.FTZ R57, R133, R77 ;  /* 0x0000004d85397220 */ /* 0x000fe20000410000 */
[-CC-:B------:R-:W-:Y:S01]  /*258b0*/  FFMA.FTZ R151, R151, R134.reuse, -R152.reuse ;  /* 0x0000008697977223 */ /* 0x180fe20000010898 */
[-CC-:B------:R-:W-:Y:S01]  /*258c0*/  FFMA.FTZ R145, R145, R134.reuse, -R152.reuse ;  /* 0x0000008691917223 */ /* 0x180fe20000010898 */
[C---:B------:R-:W-:Y:S03]  /*258d0*/  HMMA.16816.F32 R48, R128.reuse, R58, R48 ;  /* 0x0000003a8030723c */ /* 0x040fe60000001830 */
[-C--:B------:R-:W-:Y:S02]  /*258e0*/  FFMA.FTZ R152, R142, R134.reuse, -R152 ;  /* 0x000000868e987223 */ /* 0x080fe40000010898 */
[----:B------:R-:W-:Y:S01]  /*258f0*/  MUFU.EX2 R189, R189 ;  /* 0x000000bd00bd7308 */ /* 0x000fe20000000800 */
[--C-:B------:R-:W-:Y:S01]  /*25900*/  FFMA.FTZ R150, R150, R134, -R149.reuse ;  /* 0x0000008696967223 */ /* 0x100fe20000010895 */
[C---:B------:R-:W-:Y:S04]  /*25910*/  HMMA.16816.F32 R52, R128.reuse, R64, R52 ;  /* 0x000000408034723c */ /* 0x040fe80000001834 */
[C---:B------:R-:W-:Y:S01]  /*25920*/  FMUL.FTZ R58, R132.reuse, R78 ;  /* 0x0000004e843a7220 */ /* 0x040fe20000410000 */
[----:B------:R-:W-:Y:S03]  /*25930*/  FMUL.FTZ R59, R132, R79 ;  /* 0x0000004f843b7220 */ /* 0x000fe60000410000 */
[----:B------:R-:W-:Y:S01]  /*25940*/  MUFU.EX2 R105, R105 ;  /* 0x0000006900697308 */ /* 0x000fe20000000800 */
[----:B------:R-:W4:Y:S02]  /*25950*/  LDSM.16.MT88.4 R76, [R228+0x10800] ;  /* 0x01080000e44c783b */ /* 0x000f240000004200 */
[C---:B------:R-:W-:Y:S01]  /*25960*/  FMUL.FTZ R64, R133.reuse, R68 ;  /* 0x0000004485407220 */ /* 0x040fe20000410000 */
[----:B------:R-:W-:Y:S01]  /*25970*/  FMUL.FTZ R65, R133, R69 ;  /* 0x0000004585417220 */ /* 0x000fe20000410000 */
[C---:B------:R-:W-:Y:S05]  /*25980*/  HMMA.16816.F32 R56, R128.reuse, R66, R56 ;  /* 0x000000428038723c */ /* 0x040fea0000001838 */
[----:B------:R-:W5:Y:S01]  /*25990*/  MUFU.EX2 R104, R104 ;  /* 0x0000006800687308 */ /* 0x000f620000000800 */
[-CC-:B------:R-:W-:Y:S01]  /*259a0*/  FFMA.FTZ R148, R148, R134.reuse, -R149.reuse ;  /* 0x0000008694947223 */ /* 0x180fe20000010895 */
[-CC-:B------:R-:W-:Y:S01]  /*259b0*/  FFMA.FTZ R142, R135, R134.reuse, -R149.reuse ;  /* 0x00000086878e7223 */ /* 0x180fe20000010895 */
[----:B------:R-:W-:Y:S01]  /*259c0*/  FFMA.FTZ R149, R3, R134, -R149 ;  /* 0x0000008603957223 */ /* 0x000fe20000010895 */
[C---:B-1----:R-:W-:Y:S06]  /*259d0*/  HMMA.16816.F32 R60, R128.reuse, R88, R60 ;  /* 0x00000058803c723c */ /* 0x042fec000000183c */
[----:B------:R-:W-:Y:S01]  /*259e0*/  MUFU.EX2 R107, R107 ;  /* 0x0000006b006b7308 */ /* 0x000fe20000000800 */
[C---:B------:R-:W-:Y:S01]  /*259f0*/  FMUL.FTZ R66, R132.reuse, R70 ;  /* 0x0000004684427220 */ /* 0x040fe20000410000 */
[C---:B------:R-:W-:Y:S03]  /*25a00*/  FMUL.FTZ R67, R132.reuse, R71 ;  /* 0x0000004784437220 */ /* 0x040fe60000410000 */
[----:B------:R-:W-:Y:S01]  /*25a10*/  FFMA.FTZ R146, R132, R252, R146 ;  /* 0x000000fc84927223 */ /* 0x000fe20000010092 */
[----:B------:R-:W-:Y:S03]  /*25a20*/  FADD.FTZ R147, R144, R147 ;  /* 0x0000009390937221 */ /* 0x000fe60000010000 */
[----:B------:R-:W-:Y:S01]  /*25a30*/  FADD.FTZ R146, R143, R146 ;  /* 0x000000928f927221 */ /* 0x000fe20000010000 */
[----:B------:R-:W1:Y:S01]  /*25a40*/  MUFU.EX2 R106, R106 ;  /* 0x0000006a006a7308 */ /* 0x000e620000000800 */
[----:B------:R-:W-:Y:S01]  /*25a50*/  HMMA.16816.F32 R64, R128, R90, R64 ;  /* 0x0000005a8040723c */ /* 0x000fe20000001840 */
[----:B------:R-:W-:Y:S02]  /*25a60*/  LDSM.16.MT88.4 R88, [R226+0xd000] ;  /* 0x00d00000e258783b */ /* 0x000fe40000004200 */
[----:B-----5:R-:W-:Y:S01]  /*25a70*/  F2FP.F16.F32.PACK_AB R68, R104, R105 ;  /* 0x000000696844723e */ /* 0x020fe200000000ff */
[----:B------:R-:W-:Y:S01]  /*25a80*/  FADD.FTZ R147, R138, R147 ;  /* 0x000000938a937221 */ /* 0x000fe20000010000 */
[----:B------:R-:W-:Y:S04]  /*25a90*/  FADD.FTZ R139, R139, R146 ;  /* 0x000000928b8b7221 */ /* 0x000fe80000010000 */
[----:B------:R-:W5:Y:S02]  /*25aa0*/  MUFU.EX2 R112, R112 ;  /* 0x0000007000707308 */ /* 0x000f640000000800 */
[----:B------:R-:W-:Y:S01]  /*25ab0*/  FADD.FTZ R137, R137, R147 ;  /* 0x0000009389897221 */ /* 0x000fe20000010000 */
[----:B------:R-:W-:Y:S03]  /*25ac0*/  FADD.FTZ R139, R136, R139 ;  /* 0x0000008b888b7221 */ /* 0x000fe60000010000 */
[----:B------:R-:W-:Y:S04]  /*25ad0*/  FADD.FTZ R137, R105, R137 ;  /* 0x0000008969897221 */ /* 0x000fe80000010000 */
[----:B------:R-:W2:Y:S01]  /*25ae0*/  MUFU.EX2 R113, R113 ;  /* 0x0000007100717308 */ /* 0x000ea20000000800 */
[----:B-1----:R-:W-:Y:S01]  /*25af0*/  F2FP.F16.F32.PACK_AB R69, R106, R107 ;  /* 0x0000006b6a45723e */ /* 0x002fe200000000ff */
[----:B------:R-:W-:Y:S01]  /*25b00*/  FADD.FTZ R104, R104, R137 ;  /* 0x0000008968687221 */ /* 0x000fe20000010000 */
[----:B------:R-:W-:Y:S04]  /*25b10*/  FADD.FTZ R107, R107, R139 ;  /* 0x0000008b6b6b7221 */ /* 0x000fe80000010000 */
[----:B------:R-:W-:Y:S03]  /*25b20*/  FADD.FTZ R107, R106, R107 ;  /* 0x0000006b6a6b7221 */ /* 0x000fe60000010000 */
[----:B------:R-:W1:Y:S01]  /*25b30*/  MUFU.EX2 R114, R114 ;  /* 0x0000007200727308 */ /* 0x000e620000000800 */
[----:B-----5:R-:W-:Y:S09]  /*25b40*/  FADD.FTZ R104, R112, R104 ;  /* 0x0000006870687221 */ /* 0x020ff20000010000 */
[----:B------:R-:W5:Y:S01]  /*25b50*/  MUFU.EX2 R115, R115 ;  /* 0x0000007300737308 */ /* 0x000f620000000800 */
[C---:B--2---:R-:W-:Y:S01]  /*25b60*/  F2FP.F16.F32.PACK_AB R70, R113.reuse, R112 ;  /* 0x000000707146723e */ /* 0x044fe200000000ff */
[----:B------:R-:W-:Y:S04]  /*25b70*/  FADD.FTZ R3, R113, R104 ;  /* 0x0000006871037221 */ /* 0x000fe80000010000 */
[----:B------:R-:W-:Y:S04]  /*25b80*/  FADD.FTZ R3, R120, R3 ;  /* 0x0000000378037221 */ /* 0x000fe80000010000 */
[----:B------:R-:W2:Y:S01]  /*25b90*/  MUFU.EX2 R191, R191 ;  /* 0x000000bf00bf7308 */ /* 0x000ea20000000800 */
[----:B-1----:R-:W-:Y:S01]  /*25ba0*/  FADD.FTZ R107, R114, R107 ;  /* 0x0000006b726b7221 */ /* 0x002fe20000010000 */
[----:B------:R-:W-:Y:S04]  /*25bb0*/  FADD.FTZ R3, R162, R3 ;  /* 0x00000003a2037221 */ /* 0x000fe80000010000 */
[----:B------:R-:W-:Y:S04]  /*25bc0*/  FADD.FTZ R3, R166, R3 ;  /* 0x00000003a6037221 */ /* 0x000fe80000010000 */
[----:B------:R-:W-:Y:S01]  /*25bd0*/  MUFU.EX2 R190, R190 ;  /* 0x000000be00be7308 */ /* 0x000fe20000000800 */
[C---:B-----5:R-:W-:Y:S01]  /*25be0*/  F2FP.F16.F32.PACK_AB R71, R115.reuse, R114 ;  /* 0x000000727347723e */ /* 0x060fe200000000ff */
[----:B------:R-:W-:Y:S04]  /*25bf0*/  FADD.FTZ R115, R115, R107 ;  /* 0x0000006b73737221 */ /* 0x000fe80000010000 */
[----:B------:R-:W-:Y:S02]  /*25c00*/  FADD.FTZ R115, R121, R115 ;  /* 0x0000007379737221 */ /* 0x000fe40000010000 */
[C---:B------:R-:W-:Y:S02]  /*25c10*/  HMMA.16816.F32 R4, R68.reuse, R80, R4 ;  /* 0x000000504404723c */ /* 0x040fe40000001804 */
[----:B------:R-:W-:Y:S03]  /*25c20*/  MUFU.EX2 R188, R188 ;  /* 0x000000bc00bc7308 */ /* 0x000fe60000000800 */
[C---:B------:R-:W-:Y:S01]  /*25c30*/  FADD.FTZ R115, R165.reuse, R115 ;  /* 0x00000073a5737221 */ /* 0x040fe20000010000 */
[C---:B------:R-:W-:Y:S01]  /*25c40*/  HMMA.16816.F32 R8, R68.reuse, R82, R8 ;  /* 0x000000524408723c */ /* 0x040fe20000001808 */
[----:B------:R-:W1:Y:S05]  /*25c50*/  LDSM.16.MT88.4 R80, [R226+0x10800] ;  /* 0x01080000e250783b */ /* 0x000e6a0000004200 */
[----:B------:R-:W-:Y:S01]  /*25c60*/  MUFU.EX2 R186, R186 ;  /* 0x000000ba00ba7308 */ /* 0x000fe20000000800 */
[C---:B---3--:R-:W-:Y:S09]  /*25c70*/  HMMA.16816.F32 R12, R68.reuse, R84, R12 ;  /* 0x00000054440c723c */ /* 0x048ff2000000180c */
[----:B------:R-:W-:Y:S01]  /*25c80*/  MUFU.EX2 R185, R185 ;  /* 0x000000b900b97308 */ /* 0x000fe20000000800 */
[C---:B------:R-:W-:Y:S01]  /*25c90*/  HMMA.16816.F32 R16, R68.reuse, R86, R16 ;  /* 0x000000564410723c */ /* 0x040fe20000001810 */
[----:B------:R-:W3:Y:S05]  /*25ca0*/  LDSM.16.MT88.4 R84, [R225+0x10800] ;  /* 0x01080000e154783b */ /* 0x000eea0000004200 */
        /* <DEDUP_REMOVED lines=14> */
[C---:B-1----:R-:W-:Y:S09]  /*25d90*/  HMMA.16816.F32 R44, R68.reuse, R80, R44 ;  /* 0x00000050442c723c */ /* 0x042ff2000000182c */
[----:B------:R-:W-:Y:S01]  /*25da0*/  MUFU.EX2 R173, R173 ;  /* 0x000000ad00ad7308 */ /* 0x000fe20000000800 */
[C---:B------:R-:W-:Y:S01]  /*25db0*/  HMMA.16816.F32 R48, R68.reuse, R82, R48 ;  /* 0x000000524430723c */ /* 0x040fe20000001830 */
[----:B------:R-:W1:Y:S05]  /*25dc0*/  LDSM.16.MT88.4 R80, [R225+0xd000] ;  /* 0x00d00000e150783b */ /* 0x000e6a0000004200 */
[C---:B---3--:R-:W-:Y:S03]  /*25dd0*/  HMMA.16816.F32 R52, R68.reuse, R84, R52 ;  /* 0x000000544434723c */ /* 0x048fe60000001834 */
[----:B------:R-:W-:Y:S03]  /*25de0*/  MUFU.EX2 R170, R170 ;  /* 0x000000aa00aa7308 */ /* 0x000fe60000000800 */
[C---:B------:R-:W-:Y:S01]  /*25df0*/  HMMA.16816.F32 R56, R68.reuse, R86, R56 ;  /* 0x000000564438723c */ /* 0x040fe20000001838 */
[----:B------:R-:W3:Y:S06]  /*25e00*/  LDSM.16.MT88.4 R84, [R224+0xd000] ;  /* 0x00d00000e054783b */ /* 0x000eec0000004200 */
        /* <DEDUP_REMOVED lines=8> */
[C---:B------:R-:W-:Y:S01]  /*25e90*/  F2FP.F16.F32.PACK_AB R70, R167.reuse, R166 ;  /* 0x000000a6a746723e */ /* 0x040fe200000000ff */
[----:B------:R-:W-:Y:S01]  /*25ea0*/  FADD.FTZ R167, R167, R3 ;  /* 0x00000003a7a77221 */ /* 0x000fe20000010000 */
[----:B------:R-:W-:Y:S04]  /*25eb0*/  F2FP.F16.F32.PACK_AB R71, R171, R172 ;  /* 0x000000acab47723e */ /* 0x000fe800000000ff */
[----:B------:R-:W-:Y:S01]  /*25ec0*/  MUFU.EX2 R163, R163 ;  /* 0x000000a300a37308 */ /* 0x000fe20000000800 */
[----:B------:R-:W-:Y:S01]  /*25ed0*/  IADD3 R3, R250, -0x1, RZ ;  /* 0xfffffffffa037810 */ /* 0x000fe20007ffe0ff */
[----:B------:R-:W-:Y:S01]  /*25ee0*/  FADD.FTZ R167, R176, R167 ;  /* 0x000000a7b0a77221 */ /* 0x000fe20000010000 */
[----:B------:R-:W-:Y:S02]  /*25ef0*/  FADD.FTZ R172, R172, R115 ;  /* 0x00000073acac7221 */ /* 0x000fe40000010000 */
[----:B------:R-:W-:Y:S01]  /*25f00*/  MOV R250, R3 ;  /* 0x0000000300fa7202 */ /* 0x000fe20000000f00 */
[C---:B----4-:R-:W-:Y:S04]  /*25f10*/  HMMA.16816.F32 R4, R68.reuse, R76, R4 ;  /* 0x0000004c4404723c */ /* 0x050fe80000001804 */
[----:B------:R-:W-:Y:S01]  /*25f20*/  MUFU.EX2 R161, R161 ;  /* 0x000000a100a17308 */ /* 0x000fe20000000800 */
[----:B------:R-:W-:Y:S01]  /*25f30*/  FADD.FTZ R167, R177, R167 ;  /* 0x000000a7b1a77221 */ /* 0x000fe20000010000 */
[----:B------:R-:W-:Y:S01]  /*25f40*/  FADD.FTZ R172, R171, R172 ;  /* 0x000000acabac7221 */ /* 0x000fe20000010000 */
[C---:B------:R-:W-:Y:S01]  /*25f50*/  HMMA.16816.F32 R8, R68.reuse, R78, R8 ;  /* 0x0000004e4408723c */ /* 0x040fe20000001808 */
[----:B------:R-:W4:Y:S06]  /*25f60*/  LDSM.16.MT88.4 R76, [R226+0x11000] ;  /* 0x01100000e24c783b */ /* 0x000f2c0000004200 */
[----:B------:R-:W-:Y:S01]  /*25f70*/  MUFU.EX2 R160, R160 ;  /* 0x000000a000a07308 */ /* 0x000fe20000000800 */
[----:B------:R-:W-:Y:S01]  /*25f80*/  FADD.FTZ R172, R181, R172 ;  /* 0x000000acb5ac7221 */ /* 0x000fe20000010000 */
[C---:B------:R-:W-:Y:S06]  /*25f90*/  HMMA.16816.F32 R12, R68.reuse, R88, R12 ;  /* 0x00000058440c723c */ /* 0x040fec000000180c */
[C---:B------:R-:W-:Y:S01]  /*25fa0*/  HMMA.16816.F32 R16, R68.reuse, R90, R16 ;  /* 0x0000005a4410723c */ /* 0x040fe20000001810 */
[----:B------:R-:W-:Y:S01]  /*25fb0*/  LDSM.16.MT88.4 R88, [R224+0x11000] ;  /* 0x01100000e058783b */ /* 0x000fe20000004200 */
[----:B------:R-:W-:Y:S04]  /*25fc0*/  MUFU.EX2 R159, R159 ;  /* 0x0000009f009f7308 */ /* 0x000fe80000000800 */
[C---:B-1----:R-:W-:Y:S06]  /*25fd0*/  HMMA.16816.F32 R20, R68.reuse, R80, R20 ;  /* 0x000000504414723c */ /* 0x042fec0000001814 */
        /* <DEDUP_REMOVED lines=18> */
[----:B------:R-:W-:Y:S01]  /*26100*/  F2FP.F16.F32.PACK_AB R74, R184, R182 ;  /* 0x000000b6b84a723e */ /* 0x000fe200000000ff */
[C---:B-1----:R-:W-:Y:S03]  /*26110*/  HMMA.16816.F32 R52, R68.reuse, R80, R52 ;  /* 0x000000504434723c */ /* 0x042fe60000001834 */
[----:B------:R-:W-:Y:S03]  /*26120*/  F2FP.F16.F32.PACK_AB R75, R189, R187 ;  /* 0x000000bbbd4b723e */ /* 0x000fe600000000ff */
[C---:B------:R-:W-:Y:S01]  /*26130*/  HMMA.16816.F32 R56, R68.reuse, R82, R56 ;  /* 0x000000524438723c */ /* 0x040fe20000001838 */
[----:B------:R-:W1:Y:S01]  /*26140*/  LDSM.16.MT88.4 R80, [R224+0xd800] ;  /* 0x00d80000e050783b */ /* 0x000e620000004200 */
[----:B------:R-:W5:Y:S03]  /*26150*/  MUFU.EX2 R145, R145 ;  /* 0x0000009100917308 */ /* 0x000f660000000800 */
[----:B------:R-:W-:Y:S01]  /*26160*/  FADD.FTZ R182, R182, R167 ;  /* 0x000000a7b6b67221 */ /* 0x000fe20000010000 */
[C---:B------:R-:W-:Y:S06]  /*26170*/  HMMA.16816.F32 R60, R68.reuse, R88, R60 ;  /* 0x00000058443c723c */ /* 0x040fec000000183c */
[----:B------:R-:W-:Y:S01]  /*26180*/  MUFU.EX2 R153, R153 ;  /* 0x0000009900997308 */ /* 0x000fe20000000800 */
[----:B------:R-:W-:Y:S01]  /*26190*/  FADD.FTZ R182, R184, R182 ;  /* 0x000000b6b8b67221 */ /* 0x000fe20000010000 */
[----:B------:R-:W-:Y:S01]  /*261a0*/  HMMA.16816.F32 R64, R68, R90, R64 ;  /* 0x0000005a4440723c */ /* 0x000fe20000001840 */
[----:B------:R-:W1:Y:S02]  /*261b0*/  LDSM.16.MT88.4 R68, [R228+0x11800] ;  /* 0x01180000e444783b */ /* 0x000e640000004200 */
[----:B--2---:R-:W-:Y:S03]  /*261c0*/  FADD.FTZ R182, R191, R182 ;  /* 0x000000b6bfb67221 */ /* 0x004fe60000010000 */
[C---:B---3--:R-:W-:Y:S02]  /*261d0*/  HMMA.16816.F32 R4, R72.reuse, R84, R4 ;  /* 0x000000544804723c */ /* 0x048fe40000001804 */
[----:B------:R-:W2:Y:S01]  /*261e0*/  MUFU.EX2 R151, R151 ;  /* 0x0000009700977308 */ /* 0x000ea20000000800 */
[----:B------:R-:W-:Y:S02]  /*261f0*/  LDSM.16.MT88.4 R88, [R225+0x11800] ;  /* 0x01180000e158783b */ /* 0x000fe40000004200 */
[----:B-----5:R-:W-:Y:S01]  /*26200*/  F2FP.F16.F32.PACK_AB R134, R152, R145 ;  /* 0x000000919886723e */ /* 0x020fe200000000ff */
[C---:B------:R-:W-:Y:S06]  /*26210*/  HMMA.16816.F32 R8, R72.reuse, R86, R8 ;  /* 0x000000564808723c */ /* 0x040fec0000001808 */
[----:B------:R-:W-:Y:S01]  /*26220*/  MUFU.EX2 R150, R150 ;  /* 0x0000009600967308 */ /* 0x000fe20000000800 */
[----:B------:R-:W3:Y:S01]  /*26230*/  LDSM.16.MT88.4 R84, [R226+0x11800] ;  /* 0x01180000e254783b */ /* 0x000ee20000004200 */
[C---:B------:R-:W-:Y:S08]  /*26240*/  HMMA.16816.F32 R12, R72.reuse, R92, R12 ;  /* 0x0000005c480c723c */ /* 0x040ff0000000180c */
[----:B------:R-:W5:Y:S01]  /*26250*/  MUFU.EX2 R148, R148 ;  /* 0x0000009400947308 */ /* 0x000f620000000800 */
[C---:B------:R-:W-:Y:S01]  /*26260*/  HMMA.16816.F32 R16, R72.reuse, R94, R16 ;  /* 0x0000005e4810723c */ /* 0x040fe20000001810 */
[----:B------:R-:W3:Y:S02]  /*26270*/  LDSM.16.MT88.4 R92, [R224+0x11800] ;  /* 0x01180000e05c783b */ /* 0x000ee40000004200 */
[----:B--2---:R-:W-:Y:S03]  /*26280*/  F2FP.F16.F32.PACK_AB R132, R151, R153 ;  /* 0x000000999784723e */ /* 0x004fe600000000ff */
[C---:B----4-:R-:W-:Y:S03]  /*26290*/  HMMA.16816.F32 R20, R72.reuse, R76, R20 ;  /* 0x0000004c4814723c */ /* 0x050fe60000001814 */
[----:B------:R-:W-:Y:S02]  /*262a0*/  MUFU.EX2 R142, R142 ;  /* 0x0000008e008e7308 */ /* 0x000fe40000000800 */
[----:B------:R-:W-:Y:S01]  /*262b0*/  FADD.FTZ R183, R183, R172 ;  /* 0x000000acb7b77221 */ /* 0x000fe20000010000 */
[C---:B------:R-:W-:Y:S01]  /*262c0*/  HMMA.16816.F32 R24, R72.reuse, R78, R24 ;  /* 0x0000004e4818723c */ /* 0x040fe20000001818 */
[----:B------:R-:W2:Y:S06]  /*262d0*/  LDSM.16.MT88.4 R76, [R228+0xe000] ;  /* 0x00e00000e44c783b */ /* 0x000eac0000004200 */
[----:B------:R-:W4:Y:S01]  /*262e0*/  MUFU.EX2 R149, R149 ;  /* 0x0000009500957308 */ /* 0x000f220000000800 */
[----:B-----5:R-:W-:Y:S01]  /*262f0*/  F2FP.F16.F32.PACK_AB R133, R148, R150 ;  /* 0x000000969485723e */ /* 0x020fe200000000ff */
[C---:B-1----:R-:W-:Y:S03]  /*26300*/  HMMA.16816.F32 R28, R72.reuse, R80, R28 ;  /* 0x00000050481c723c */ /* 0x042fe6000000181c */
[----:B------:R-:W-:Y:S03]  /*26310*/  FADD.FTZ R183, R187, R183 ;  /* 0x000000b7bbb77221 */ /* 0x000fe60000010000 */
[C---:B------:R-:W-:Y:S01]  /*26320*/  HMMA.16816.F32 R32, R72.reuse, R82, R32 ;  /* 0x000000524820723c */ /* 0x040fe20000001820 */
[----:B------:R-:W1:Y:S04]  /*26330*/  LDSM.16.MT88.4 R80, [R226+0xe000] ;  /* 0x00e00000e250783b */ /* 0x000e680000004200 */
[----:B------:R-:W-:Y:S01]  /*26340*/  FADD.FTZ R183, R189, R183 ;  /* 0x000000b7bdb77221 */ /* 0x000fe20000010000 */
[C---:B------:R-:W-:Y:S05]  /*26350*/  HMMA.16816.F32 R36, R72.reuse, R68, R36 ;  /* 0x000000444824723c */ /* 0x040fea0000001824 */
[----:B----4-:R-:W-:Y:S01]  /*26360*/  F2FP.F16.F32.PACK_AB R135, R149, R142 ;  /* 0x0000008e9587723e */ /* 0x010fe200000000ff */
[C---:B------:R-:W-:Y:S05]  /*26370*/  HMMA.16816.F32 R40, R72.reuse, R70, R40 ;  /* 0x000000464828723c */ /* 0x040fea0000001828 */
[----:B------:R-:W-:Y:S01]  /*26380*/  F2FP.F16.F32.PACK_AB R68, R190, R191 ;  /* 0x000000bfbe44723e */ /* 0x000fe200000000ff */
[C---:B---3--:R-:W-:Y:S05]  /*26390*/  HMMA.16816.F32 R44, R72.reuse, R84, R44 ;  /* 0x00000054482c723c */ /* 0x048fea000000182c */
[----:B------:R-:W-:Y:S01]  /*263a0*/  F2FP.F16.F32.PACK_AB R69, R186, R188 ;  /* 0x000000bcba45723e */ /* 0x000fe200000000ff */
[C---:B------:R-:W-:Y:S01]  /*263b0*/  HMMA.16816.F32 R48, R72.reuse, R86, R48 ;  /* 0x000000564830723c */ /* 0x040fe20000001830 */
[----:B------:R-:W3:Y:S04]  /*263c0*/  LDSM.16.MT88.4 R84, [R225+0xe000] ;  /* 0x00e00000e154783b */ /* 0x000ee80000004200 */
[----:B------:R-:W-:Y:S01]  /*263d0*/  F2FP.F16.F32.PACK_AB R70, R180, R185 ;  /* 0x000000b9b446723e */ /* 0x000fe200000000ff */
[C---:B------:R-:W-:Y:S05]  /*263e0*/  HMMA.16816.F32 R52, R72.reuse, R88, R52 ;  /* 0x000000584834723c */ /* 0x040fea0000001834 */
        /* <DEDUP_REMOVED lines=9> */
[C---:B--2---:R-:W-:Y:S03]  /*26480*/  HMMA.16816.F32 R4, R68.reuse, R76, R4 ;  /* 0x0000004c4404723c */ /* 0x044fe60000001804 */
[----:B------:R-:W-:Y:S02]  /*26490*/  LDSM.16.MT88.4 R92, [R225+0x12000] ;  /* 0x01200000e15c783b */ /* 0x000fe40000004200 */
[----:B------:R-:W-:Y:S01]  /*264a0*/  FADD.FTZ R188, R188, R183 ;  /* 0x000000b7bcbc7221 */ /* 0x000fe20000010000 */
[C---:B------:R-:W-:Y:S05]  /*264b0*/  HMMA.16816.F32 R8, R68.reuse, R78, R8 ;  /* 0x0000004e4408723c */ /* 0x040fea0000001808 */
[----:B------:R-:W2:Y:S01]  /*264c0*/  LDSM.16.MT88.4 R76, [R228+0x12000] ;  /* 0x01200000e44c783b */ /* 0x000ea20000004200 */
[C---:B-1----:R-:W-:Y:S05]  /*264d0*/  HMMA.16816.F32 R12, R68.reuse, R80, R12 ;  /* 0x00000050440c723c */ /* 0x042fea000000180c */
[----:B------:R-:W-:Y:S01]  /*264e0*/  FADD.FTZ R188, R186, R188 ;  /* 0x000000bcbabc7221 */ /* 0x000fe20000010000 */
[C---:B------:R-:W-:Y:S01]  /*264f0*/  HMMA.16816.F32 R16, R68.reuse, R82, R16 ;  /* 0x000000524410723c */ /* 0x040fe20000001810 */
[----:B------:R-:W1:Y:S04]  /*26500*/  LDSM.16.MT88.4 R80, [R228+0xe800] ;  /* 0x00e80000e450783b */ /* 0x000e680000004200 */
[----:B------:R-:W-:Y:S01]  /*26510*/  FADD.FTZ R188, R178, R188 ;  /* 0x000000bcb2bc7221 */ /* 0x000fe20000010000 */
[C---:B---3--:R-:W-:Y:S05]  /*26520*/  HMMA.16816.F32 R20, R68.reuse, R84, R20 ;  /* 0x000000544414723c */ /* 0x048fea0000001814 */
[----:B------:R-:W-:Y:S01]  /*26530*/  FADD.FTZ R179, R179, R188 ;  /* 0x000000bcb3b37221 */ /* 0x000fe20000010000 */
[C---:B------:R-:W-:Y:S01]  /*26540*/  HMMA.16816.F32 R24, R68.reuse, R86, R24 ;  /* 0x000000564418723c */ /* 0x040fe20000001818 */
[----:B------:R-:W3:Y:S04]  /*26550*/  LDSM.16.MT88.4 R84, [R226+0xe800] ;  /* 0x00e80000e254783b */ /* 0x000ee80000004200 */
[----:B------:R-:W-:Y:S01]  /*26560*/  FADD.FTZ R179, R173, R179 ;  /* 0x000000b3adb37221 */ /* 0x000fe20000010000 */
[C---:B----4-:R-:W-:Y:S05]  /*26570*/  HMMA.16816.F32 R28, R68.reuse, R72, R28 ;  /* 0x00000048441c723c */ /* 0x050fea000000181c */
[----:B------:R-:W-:Y:S01]  /*26580*/  FADD.FTZ R179, R170, R179 ;  /* 0x000000b3aab37221 */ /* 0x000fe20000010000 */
[C---:B------:R-:W-:Y:S05]  /*26590*/  HMMA.16816.F32 R32, R68.reuse, R74, R32 ;  /* 0x0000004a4420723c */ /* 0x040fea0000001820 */
[----:B------:R-:W-:Y:S01]  /*265a0*/  F2FP.F16.F32.PACK_AB R72, R174, R175 ;  /* 0x000000afae48723e */ /* 0x000fe200000000ff */
[----:B------:R-:W-:Y:S01]  /*265b0*/  FADD.FTZ R175, R175, R190 ;  /* 0x000000beafaf7221 */ /* 0x000fe20000010000 */
[----:B------:R-:W-:Y:S01]  /*265c0*/  F2FP.F16.F32.PACK_AB R73, R170, R173 ;  /* 0x000000adaa49723e */ /* 0x000fe200000000ff */
[C---:B--2---:R-:W-:Y:S03]  /*265d0*/  HMMA.16816.F32 R36, R68.reuse, R76, R36 ;  /* 0x0000004c4424723c */ /* 0x044fe60000001824 */
[----:B------:R-:W-:Y:S01]  /*265e0*/  F2FP.F16.F32.PACK_AB R74, R168, R169 ;  /* 0x000000a9a84a723e */ /* 0x000fe200000000ff */
[----:B------:R-:W-:Y:S01]  /*265f0*/  FADD.FTZ R175, R174, R175 ;  /* 0x000000afaeaf7221 */ /* 0x000fe20000010000 */
[----:B------:R-:W-:Y:S01]  /*26600*/  F2FP.F16.F32.PACK_AB R75, R163, R164 ;  /* 0x000000a4a34b723e */ /* 0x000fe200000000ff */
[C---:B------:R-:W-:Y:S01]  /*26610*/  HMMA.16816.F32 R40, R68.reuse, R78, R40 ;  /* 0x0000004e4428723c */ /* 0x040fe20000001828 */
[----:B------:R-:W2:Y:S04]  /*26620*/  LDSM.16.MT88.4 R76, [R224+0xe800] ;  /* 0x00e80000e04c783b */ /* 0x000ea80000004200 */
[----:B------:R-:W-:Y:S01]  /*26630*/  FADD.FTZ R175, R169, R175 ;  /* 0x000000afa9af7221 */ /* 0x000fe20000010000 */
[C---:B------:R-:W-:Y:S05]  /*26640*/  HMMA.16816.F32 R44, R68.reuse, R88, R44 ;  /* 0x00000058442c723c */ /* 0x040fea000000182c */
[----:B------:R-:W-:Y:S01]  /*26650*/  FADD.FTZ R168, R168, R175 ;  /* 0x000000afa8a87221 */ /* 0x000fe20000010000 */
[C---:B------:R-:W-:Y:S01]  /*26660*/  HMMA.16816.F32 R48, R68.reuse, R90, R48 ;  /* 0x0000005a4430723c */ /* 0x040fe20000001830 */
[----:B------:R-:W-:Y:S04]  /*26670*/  LDSM.16.MT88.4 R88, [R224+0x12800] ;  /* 0x01280000e058783b */ /* 0x000fe80000004200 */
        /* <DEDUP_REMOVED lines=11> */
[C---:B-1----:R-:W-:Y:S03]  /*26730*/  HMMA.16816.F32 R4, R72.reuse, R80, R4 ;  /* 0x000000504804723c */ /* 0x042fe60000001804 */
[----:B------:R-:W-:Y:S03]  /*26740*/  LDSM.16.MT88.4 R96, [R225+0xf000] ;  /* 0x00f00000e160783b */ /* 0x000fe60000004200 */
[C---:B------:R-:W-:Y:S05]  /*26750*/  HMMA.16816.F32 R8, R72.reuse, R82, R8 ;  /* 0x000000524808723c */ /* 0x040fea0000001808 */
[----:B------:R-:W1:Y:S01]  /*26760*/  LDSM.16.MT88.4 R80, [R226+0x12800] ;  /* 0x01280000e250783b */ /* 0x000e620000004200 */
[C---:B---3--:R-:W-:Y:S06]  /*26770*/  HMMA.16816.F32 R12, R72.reuse, R84, R12 ;  /* 0x00000054480c723c */ /* 0x048fec000000180c */
[C---:B------:R-:W-:Y:S01]  /*26780*/  HMMA.16816.F32 R16, R72.reuse, R86, R16 ;  /* 0x000000564810723c */ /* 0x040fe20000001810 */
[----:B------:R-:W3:Y:S05]  /*26790*/  LDSM.16.MT88.4 R84, [R225+0x12800] ;  /* 0x01280000e154783b */ /* 0x000eea0000004200 */
[C---:B------:R-:W-:Y:S06]  /*267a0*/  HMMA.16816.F32 R20, R72.reuse, R100, R20 ;  /* 0x000000644814723c */ /* 0x040fec0000001814 */
[C---:B------:R-:W-:Y:S01]  /*267b0*/  HMMA.16816.F32 R24, R72.reuse, R102, R24 ;  /* 0x000000664818723c */ /* 0x040fe20000001818 */
[----:B------:R-:W-:Y:S05]  /*267c0*/  LDSM.16.MT88.4 R100, [R224+0xf800] ;  /* 0x00f80000e064783b */ /* 0x000fea0000004200 */
[C---:B--2---:R-:W-:Y:S06]  /*267d0*/  HMMA.16816.F32 R28, R72.reuse, R76, R28 ;  /* 0x0000004c481c723c */ /* 0x044fec000000181c */
[C---:B------:R-:W-:Y:S01]  /*267e0*/  HMMA.16816.F32 R32, R72.reuse, R78, R32 ;  /* 0x0000004e4820723c */ /* 0x040fe20000001820 */
[----:B------:R-:W2:Y:S05]  /*267f0*/  LDSM.16.MT88.4 R76, [R228+0xf000] ;  /* 0x00f00000e44c783b */ /* 0x000eaa0000004200 */
[C---:B----4-:R-:W-:Y:S06]  /*26800*/  HMMA.16816.F32 R36, R72.reuse, R68, R36 ;  /* 0x000000444824723c */ /* 0x050fec0000001824 */
[C---:B------:R-:W-:Y:S05]  /*26810*/  HMMA.16816.F32 R40, R72.reuse, R70, R40 ;  /* 0x000000464828723c */ /* 0x040fea0000001828 */
[----:B------:R-:W-:Y:S01]  /*26820*/  F2FP.F16.F32.PACK_AB R68, R160, R161 ;  /* 0x000000a1a044723e */ /* 0x000fe200000000ff */
[C---:B-1----:R-:W-:Y:S05]  /*26830*/  HMMA.16816.F32 R44, R72.reuse, R80, R44 ;  /* 0x00000050482c723c */ /* 0x042fea000000182c */
[----:B------:R-:W-:Y:S01]  /*26840*/  F2FP.F16.F32.PACK_AB R69, R158, R159 ;  /* 0x0000009f9e45723e */ /* 0x000fe200000000ff */
[C---:B------:R-:W-:Y:S01]  /*26850*/  HMMA.16816.F32 R48, R72.reuse, R82, R48 ;  /* 0x000000524830723c */ /* 0x040fe20000001830 */
[----:B------:R-:W1:Y:S04]  /*26860*/  LDSM.16.MT88.4 R80, [R224+0xf000] ;  /* 0x00f00000e050783b */ /* 0x000e680000004200 */
[----:B------:R-:W-:Y:S01]  /*26870*/  F2FP.F16.F32.PACK_AB R70, R156, R157 ;  /* 0x0000009d9c46723e */ /* 0x000fe200000000ff */
[C---:B---3--:R-:W-:Y:S05]  /*26880*/  HMMA.16816.F32 R52, R72.reuse, R84, R52 ;  /* 0x000000544834723c */ /* 0x048fea0000001834 */
        /* <DEDUP_REMOVED lines=8> */
[----:B------:R-:W-:Y:S01]  /*26910*/  FADD.FTZ R157, R153, R157 ;  /* 0x0000009d999d7221 */ /* 0x000fe20000010000 */
[C---:B--2---:R-:W-:Y:S05]  /*26920*/  HMMA.16816.F32 R4, R68.reuse, R76, R4 ;  /* 0x0000004c4404723c */ /* 0x044fea0000001804 */
[----:B------:R-:W-:Y:S01]  /*26930*/  FADD.FTZ R157, R151, R157 ;  /* 0x0000009d979d7221 */ /* 0x000fe20000010000 */
        /* <DEDUP_REMOVED lines=10> */
[C---:B------:R-:W-:Y:S05]  /*269e0*/  HMMA.16816.F32 R24, R68.reuse, R98, R24 ;  /* 0x000000624418723c */ /* 0x040fea0000001818 */
[----:B------:R-:W-:Y:S01]  /*269f0*/  FADD.FTZ R150, R150, R158 ;  /* 0x0000009e96967221 */ /* 0x000fe20000010000 */
        /* <DEDUP_REMOVED lines=8> */
[----:B------:R-:W3:Y:S05]  /*26a80*/  LDSM.16.MT88.4 R84, [R226+0x13800] ;  /* 0x01380000e254783b */ /* 0x000eea0000004200 */
[C---:B----4-:R-:W-:Y:S06]  /*26a90*/  HMMA.16816.F32 R44, R68.reuse, R72, R44 ;  /* 0x00000048442c723c */ /* 0x050fec000000182c */
[C---:B------:R-:W-:Y:S06]  /*26aa0*/  HMMA.16816.F32 R48, R68.reuse, R74, R48 ;  /* 0x0000004a4430723c */ /* 0x040fec0000001830 */
[C---:B--2---:R-:W-:Y:S06]  /*26ab0*/  HMMA.16816.F32 R52, R68.reuse, R76, R52 ;  /* 0x0000004c4434723c */ /* 0x044fec0000001834 */
[C---:B------:R-:W-:Y:S01]  /*26ac0*/  HMMA.16816.F32 R56, R68.reuse, R78, R56 ;  /* 0x0000004e4438723c */ /* 0x040fe20000001838 */
[----:B------:R-:W2:Y:S05]  /*26ad0*/  LDSM.16.MT88.4 R76, [R225+0x13800] ;  /* 0x01380000e14c783b */ /* 0x000eaa0000004200 */
[C---:B-1----:R-:W-:Y:S06]  /*26ae0*/  HMMA.16816.F32 R60, R68.reuse, R80, R60 ;  /* 0x00000050443c723c */ /* 0x042fec000000183c */
[----:B------:R-:W-:Y:S01]  /*26af0*/  HMMA.16816.F32 R64, R68, R82, R64 ;  /* 0x000000524440723c */ /* 0x000fe20000001840 */
[----:B------:R-:W1:Y:S05]  /*26b00*/  LDSM.16.MT88.4 R68, [R224+0x13800] ;  /* 0x01380000e044783b */ /* 0x000e6a0000004200 */
[C---:B------:R-:W-:Y:S06]  /*26b10*/  HMMA.16816.F32 R128, R132.reuse, R124, R4 ;  /* 0x0000007c8480723c */ /* 0x040fec0000001804 */
[C---:B------:R-:W-:Y:S05]  /*26b20*/  HMMA.16816.F32 R124, R132.reuse, R126, R8 ;  /* 0x0000007e847c723c */ /* 0x040fea0000001808 */
[----:B------:R-:W-:Y:S01]  /*26b30*/  FADD.FTZ R4, R152, R157 ;  /* 0x0000009d98047221 */ /* 0x000fe20000010000 */
[C---:B------:R-:W-:Y:S04]  /*26b40*/  HMMA.16816.F32 R120, R132.reuse, R116, R12 ;  /* 0x000000748478723c */ /* 0x040fe8000000180c */
[----:B------:R4:W-:Y:S02]  /*26b50*/  STL [R1], R4 ;  /* 0x0000000401007387 */ /* 0x0009e40000100800 */
        /* <DEDUP_REMOVED lines=8> */
[C---:B------:R-:W-:Y:S06]  /*26be0*/  HMMA.16816.F32 R84, R132.reuse, R86, R48 ;  /* 0x000000568454723c */ /* 0x040fec0000001830 */
[C---:B--2---:R-:W-:Y:S06]  /*26bf0*/  HMMA.16816.F32 R80, R132.reuse, R76, R52 ;  /* 0x0000004c8450723c */ /* 0x044fec0000001834 */
[C---:B------:R-:W-:Y:S06]  /*26c00*/  HMMA.16816.F32 R76, R132.reuse, R78, R56 ;  /* 0x0000004e844c723c */ /* 0x040fec0000001838 */
[C---:B-1----:R-:W-:Y:S06]  /*26c10*/  HMMA.16816.F32 R72, R132.reuse, R68, R60 ;  /* 0x000000448448723c */ /* 0x042fec000000183c */
[----:B------:R-:W-:Y:S07]  /*26c20*/  HMMA.16816.F32 R68, R132, R70, R64 ;  /* 0x000000468444723c */ /* 0x000fee0000001840 */
[----:B------:R-:W-:Y:S04]  /*26c30*/  MOV R133, R0 ;  /* 0x0000000000857202 */ /* 0x000fe80000000f00 */
[----:B------:R-:W-:Y:S01]  /*26c40*/  MOV R132, R2 ;  /* 0x0000000200847202 */ /* 0x000fe20000000f00 */
[----:B------:R-:W-:Y:S01]  /*26c50*/  @!UPT UIADD3 URZ, URZ, URZ, URZ ;  /* 0x0000003f3f3ff290 */ /* 0x000fe2000fffe03f */
[----:B----4-:R-:W-:Y:S11]  /*26c60*/  @P0 BRA `(.L_x_1465) ;  /* 0xffffffa800380947 */ /* 0x010ff6000383ffff */
.L_x_1456:
[----:B------:R1:W5:Y:S01]  /*26c70*/  LDL R14, [R1] ;  /* 0x00000000010e7983 */ /* 0x0003620000100800 */
[----:B------:R-:W2:Y:S08]  /*26c80*/  LDC.64 R12, c[0x0][0x208] ;  /* 0x00008200ff0c7b82 */ /* 0x000eb00000000a00 */
[----:B------:R-:W3:Y:S01]  /*26c90*/  LDC.64 R8, c[0x0][0x198] ;  /* 0x00006600ff087b82 */ /* 0x000ee20000000a00 */
[----:B--2---:R-:W-:-:S02]  /*26ca0*/  R2UR UR4, R12 ;  /* 0x000000000c0472ca */ /* 0x004fc400000e0000 */
[----:B------:R-:W-:-:S13]  /*26cb0*/  R2UR UR5, R13 ;  /* 0x000000000d0572ca */ /* 0x000fda00000e0000 */
[----:B---3--:R1:W5:Y:S01]  /*26cc0*/  LD.E R6, desc[UR4][R8.64+0xd8] ;  /* 0x0000d80408067980 */ /* 0x008362000c101900 */
[----:B------:R-:W-:-:S03]  /*26cd0*/  UMOV UR4, 0xffffffff ;  /* 0xffffffff00047882 */ /* 0x000fc60000000000 */
[----:B------:R-:W-:Y:S05]  /*26ce0*/  BRA.DIV UR4, `(.L_x_1466) ;  /* 0x0000001a04487947 */ /* 0x000fea000b800000 */
[----:B-----5:R-:W2:Y:S04]  /*26cf0*/  SHFL.BFLY PT, R11, R14, 0x2, 0x1f ;  /* 0x0c401f000e0b7f89 */ /* 0x020ea800000e0000 */
[----:B------:R-:W3:Y:S01]  /*26d00*/  SHFL.BFLY PT, R3, R252, 0x2, 0x1f ;  /* 0x0c401f00fc037f89 */ /* 0x000ee200000e0000 */
[----:B--2---:R-:W-:Y:S01]  /*26d10*/  FADD.FTZ R11, R11, R14 ;  /* 0x0000000e0b0b7221 */ /* 0x004fe20000010000 */
[----:B---3--:R-:W-:-:S04]  /*26d20*/  FADD.FTZ R252, R3, R252 ;  /* 0x000000fc03fc7221 */ /* 0x008fc80000010000 */
[----:B------:R-:W2:Y:S04]  /*26d30*/  SHFL.BFLY PT, R10, R11, 0x1, 0x1f ;  /* 0x0c201f000b0a7f89 */ /* 0x000ea800000e0000 */
[----:B------:R3:W4:Y:S01]  /*26d40*/  SHFL.BFLY PT, R3, R252, 0x1, 0x1f ;  /* 0x0c201f00fc037f89 */ /* 0x00072200000e0000 */
[----:B--2---:R-:W-:-:S07]  /*26d50*/  FADD.FTZ R10, R11, R10 ;  /* 0x0000000a0b0a7221 */ /* 0x004fce0000010000 */
.L_x_1482:
[----:B------:R-:W2:Y:S01]  /*26d60*/  S2R R7, SR_TID.X ;  /* 0x0000000000077919 */ /* 0x000ea20000002100 */
[----:B----4-:R-:W-:Y:S01]  /*26d70*/  FADD.FTZ R3, R252, R3 ;  /* 0x00000003fc037221 */ /* 0x010fe20000010000 */
[----:B------:R-:W-:Y:S01]  /*26d80*/  MOV R5, 0x3f800000 ;  /* 0x3f80000000057802 */ /* 0x000fe20000000f00 */
[----:B------:R-:W4:Y:S01]  /*26d90*/  S2UR UR4, SR_CgaCtaId ;  /* 0x00000000000479c3 */ /* 0x000f220000008800 */
[----:B------:R-:W-:Y:S01]  /*26da0*/  FSETP.NE.FTZ.AND P4, PT, R10, RZ, PT ;  /* 0x000000ff0a00720b */ /* 0x000fe20003f95000 */
[----:B------:R-:W-:Y:S01]  /*26db0*/  UMOV UR5, 0x400 ;  /* 0x0000040000057882 */ /* 0x000fe20000000000 */
[----:B------:R-:W-:Y:S02]  /*26dc0*/  FSETP.NE.FTZ.AND P3, PT, R3, RZ, PT ;  /* 0x000000ff0300720b */ /* 0x000fe40003f75000 */
[----:B------:R-:W-:Y:S02]  /*26dd0*/  MOV R4, 0x3f800000 ;  /* 0x3f80000000047802 */ /* 0x000fe40000000f00 */
[----:B------:R-:W-:-:S02]  /*26de0*/  R2UR UR10, R12 ;  /* 0x000000000c0a72ca */ /* 0x000fc400000e0000 */
[----:B------:R-:W-:-:S05]  /*26df0*/  R2UR UR11, R13 ;  /* 0x000000000d0b72ca */ /* 0x000fca00000e0000 */
[----:B------:R-:W1:Y:S08]  /*26e00*/  @P4 MUFU.RCP R4, R10 ;  /* 0x0000000a00044308 */ /* 0x000e700000001000 */
[----:B------:R-:W3:Y:S01]  /*26e10*/  @P3 MUFU.RCP R5, R3 ;  /* 0x0000000300053308 */ /* 0x000ee20000001000 */
[----:B----4-:R-:W-:Y:S01]  /*26e20*/  ULEA UR4, UR4, UR5, 0x18 ;  /* 0x0000000504047291 */ /* 0x010fe2000f8ec03f */
[----:B------:R-:W-:-:S02]  /*26e30*/  R2UR UR5, R13 ;  /* 0x000000000d0572ca */ /* 0x000fc400000e0000 */
[----:B--2---:R-:W-:Y:S01]  /*26e40*/  SHF.R.S32.HI R11, RZ, 0x1f, R7 ;  /* 0x0000001fff0b7819 */ /* 0x004fe20000011407 */
[C---:B-1----:R-:W-:Y:S01]  /*26e50*/  FMUL.FTZ R128, R4.reuse, R128 ;  /* 0x0000008004807220 */ /* 0x042fe20000410000 */
[C---:B------:R-:W-:Y:S02]  /*26e60*/  FMUL.FTZ R129, R4.reuse, R129 ;  /* 0x0000008104817220 */ /* 0x040fe40000410000 */
[----:B------:R-:W-:Y:S01]  /*26e70*/  LEA.HI R14, R11, R7, RZ, 0x2 ;  /* 0x000000070b0e7211 */ /* 0x000fe200078f10ff */
[C---:B------:R-:W-:Y:S01]  /*26e80*/  FMUL.FTZ R124, R4.reuse, R124 ;  /* 0x0000007c047c7220 */ /* 0x040fe20000410000 */
[C---:B------:R-:W-:Y:S01]  /*26e90*/  FMUL.FTZ R125, R4.reuse, R125 ;  /* 0x0000007d047d7220 */ /* 0x040fe20000410000 */
[C---:B------:R-:W-:Y:S01]  /*26ea0*/  FMUL.FTZ R120, R4.reuse, R120 ;  /* 0x0000007804787220 */ /* 0x040fe20000410000 */
[--C-:B------:R-:W-:Y:S01]  /*26eb0*/  SHF.R.S32.HI R15, RZ, 0x2, R14.reuse ;  /* 0x00000002ff0f7819 */ /* 0x100fe2000001140e */
[C---:B------:R-:W-:Y:S01]  /*26ec0*/  FMUL.FTZ R121, R4.reuse, R121 ;  /* 0x0000007904797220 */ /* 0x040fe20000410000 */
[C---:B---3--:R-:W-:Y:S01]  /*26ed0*/  FMUL.FTZ R131, R5.reuse, R131 ;  /* 0x0000008305837220 */ /* 0x048fe20000410000 */
        /* <DEDUP_REMOVED lines=37> */
[C---:B------:R-:W-:Y:S01]  /*27130*/  FMUL.FTZ R113, R4.reuse, R113 ;  /* 0x0000007104717220 */ /* 0x040fe20000410000 */
[----:B------:R-:W-:Y:S01]  /*27140*/  IMAD.IADD R14, R7, 0x1, -R14 ;  /* 0x00000001070e7824 */ /* 0x000fe200078e0a0e */
[----:B------:R-:W-:Y:S01]  /*27150*/  LOP3.LUT R5, R5, 0xfffffff8, RZ, 0xc0, !PT ;  /* 0xfffffff805057812 */ /* 0x000fe200078ec0ff */
[C---:B------:R-:W-:Y:S01]  /*27160*/  FMUL.FTZ R108, R4.reuse, R108 ;  /* 0x0000006c046c7220 */ /* 0x040fe20000410000 */
[C---:B------:R-:W-:Y:S01]  /*27170*/  FMUL.FTZ R109, R4.reuse, R109 ;  /* 0x0000006d046d7220 */ /* 0x040fe20000410000 */
[----:B------:R-:W-:Y:S01]  /*27180*/  F2FP.F16.F32.PACK_AB R128, R129, R128 ;  /* 0x000000808180723e */ /* 0x000fe200000000ff */
[C---:B------:R-:W-:Y:S01]  /*27190*/  FMUL.FTZ R104, R4.reuse, R104 ;  /* 0x0000006804687220 */ /* 0x040fe20000410000 */
[----:B------:R-:W-:Y:S01]  /*271a0*/  IADD3 R15, R15, -R5, RZ ;  /* 0x800000050f0f7210 */ /* 0x000fe20007ffe0ff */
[C---:B------:R-:W-:Y:S01]  /*271b0*/  FMUL.FTZ R105, R4.reuse, R105 ;  /* 0x0000006904697220 */ /* 0x040fe20000410000 */
[----:B------:R-:W-:Y:S01]  /*271c0*/  LEA.HI R5, R11, R7, RZ, 0x5 ;  /* 0x000000070b057211 */ /* 0x000fe200078f28ff */
[C---:B------:R-:W-:Y:S01]  /*271d0*/  FMUL.FTZ R100, R4.reuse, R100 ;  /* 0x0000006404647220 */ /* 0x040fe20000410000 */
[----:B------:R-:W-:Y:S01]  /*271e0*/  SHF.L.U32 R17, R15, 0x6, RZ ;  /* 0x000000060f117819 */ /* 0x000fe200000006ff */
[C---:B------:R-:W-:Y:S01]  /*271f0*/  FMUL.FTZ R101, R4.reuse, R101 ;  /* 0x0000006504657220 */ /* 0x040fe20000410000 */
[----:B------:R-:W-:Y:S01]  /*27200*/  SHF.R.S32.HI R16, RZ, 0x5, R5 ;  /* 0x00000005ff107819 */ /* 0x000fe20000011405 */
[C---:B------:R-:W-:Y:S01]  /*27210*/  FMUL.FTZ R96, R4.reuse, R96 ;  /* 0x0000006004607220 */ /* 0x040fe20000410000 */
[----:B------:R-:W-:Y:S01]  /*27220*/  LOP3.LUT R17, R17, 0x1c0, RZ, 0xc0, !PT ;  /* 0x000001c011117812 */ /* 0x000fe200078ec0ff */
[C---:B------:R-:W-:Y:S01]  /*27230*/  FMUL.FTZ R97, R4.reuse, R97 ;  /* 0x0000006104617220 */ /* 0x040fe20000410000 */
[----:B------:R-:W-:Y:S01]  /*27240*/  LOP3.LUT R18, R15, 0x1, RZ, 0xc0, !PT ;  /* 0x000000010f127812 */ /* 0x000fe200078ec0ff */
[----:B------:R-:W-:Y:S01]  /*27250*/  FMUL.FTZ R92, R4, R92 ;  /* 0x0000005c045c7220 */ /* 0x000fe20000410000 */
[----:B------:R-:W-:Y:S01]  /*27260*/  LEA R14, R16, R14, 0x9 ;  /* 0x0000000e100e7211 */ /* 0x000fe200078e48ff */
[C---:B------:R-:W-:Y:S01]  /*27270*/  FMUL.FTZ R93, R4.reuse, R93 ;  /* 0x0000005d045d7220 */ /* 0x040fe20000410000 */
[----:B------:R-:W-:Y:S01]  /*27280*/  LEA.HI R17, R17, R17, RZ, 0x1d ;  /* 0x0000001111117211 */ /* 0x000fe200078fe8ff */
[----:B------:R-:W-:Y:S01]  /*27290*/  FMUL.FTZ R88, R4, R88 ;  /* 0x0000005804587220 */ /* 0x000fe20000410000 */
[----:B------:R-:W-:Y:S01]  /*272a0*/  ISETP.NE.U32.AND P0, PT, R18, 0x1, PT ;  /* 0x000000011200780c */ /* 0x000fe20003f05070 */
[----:B------:R-:W-:Y:S01]  /*272b0*/  FMUL.FTZ R89, R4, R89 ;  /* 0x0000005904597220 */ /* 0x000fe20000410000 */
[----:B------:R-:W-:Y:S01]  /*272c0*/  LEA R14, R14, R17, 0x1 ;  /* 0x000000110e0e7211 */ /* 0x000fe200078e08ff */
[C---:B------:R-:W-:Y:S01]  /*272d0*/  FMUL.FTZ R84, R4.reuse, R84 ;  /* 0x0000005404547220 */ /* 0x040fe20000410000 */
[----:B------:R-:W-:Y:S01]  /*272e0*/  R2P PR, R15, 0x6 ;  /* 0x000000060f007804 */ /* 0x000fe20000000000 */
[----:B------:R-:W-:Y:S01]  /*272f0*/  FMUL.FTZ R85, R4, R85 ;  /* 0x0000005504557220 */ /* 0x000fe20000410000 */
[----:B------:R-:W-:Y:S01]  /*27300*/  LEA R14, R14, UR4, 0x1 ;  /* 0x000000040e0e7c11 */ /* 0x000fe2000f8e08ff */
[C---:B------:R-:W-:Y:S01]  /*27310*/  FMUL.FTZ R80, R4.reuse, R80 ;  /* 0x0000005004507220 */ /* 0x040fe20000410000 */
[----:B------:R-:W-:Y:S01]  /*27320*/  MOV R15, 0x20 ;  /* 0x00000020000f7802 */ /* 0x000fe20000000f00 */
[----:B------:R-:W-:Y:S01]  /*27330*/  FMUL.FTZ R81, R4, R81 ;  /* 0x0000005104517220 */ /* 0x000fe20000410000 */
[----:B------:R-:W-:Y:S01]  /*27340*/  MOV R18, 0x40 ;  /* 0x0000004000127802 */ /* 0x000fe20000000f00 */
[C---:B------:R-:W-:Y:S01]  /*27350*/  VIADD R17, R14.reuse, 0xfffffff0 ;  /* 0xfffffff00e117836 */ /* 0x040fe20000000000 */
[----:B------:R-:W-:Y:S01]  /*27360*/  SEL R15, R15, 0xffffffe0, !P1 ;  /* 0xffffffe00f0f7807 */ /* 0x000fe20004800000 */
[----:B------:R-:W-:Y:S01]  /*27370*/  STS [R14], R128 ;  /* 0x000000800e007388 */ /* 0x000fe20000000800 */
[----:B------:R-:W-:Y:S01]  /*27380*/  @P0 IADD3 R17, R14, 0x10, RZ ;  /* 0x000000100e110810 */ /* 0x000fe20007ffe0ff */
[----:B------:R-:W-:Y:S01]  /*27390*/  FMUL.FTZ R76, R4, R76 ;  /* 0x0000004c044c7220 */ /* 0x000fe20000410000 */
[----:B------:R-:W-:Y:S01]  /*273a0*/  SEL R18, R18, 0xffffffc0, !P2 ;  /* 0xffffffc012127807 */ /* 0x000fe20005000000 */
[----:B------:R-:W-:Y:S01]  /*273b0*/  FMUL.FTZ R77, R4, R77 ;  /* 0x0000004d044d7220 */ /* 0x000fe20000410000 */
[----:B------:R-:W-:Y:S01]  /*273c0*/  ISETP.NE.AND P0, PT, R246, -0x1, PT ;  /* 0xfffffffff600780c */ /* 0x000fe20003f05270 */
[----:B------:R-:W-:Y:S01]  /*273d0*/  FMUL.FTZ R72, R4, R72 ;  /* 0x0000004804487220 */ /* 0x000fe20000410000 */
[----:B------:R-:W-:Y:S01]  /*273e0*/  F2FP.F16.F32.PACK_AB R130, R131, R130 ;  /* 0x000000828382723e */ /* 0x000fe200000000ff */
[----:B------:R-:W-:Y:S01]  /*273f0*/  IMAD.IADD R20, R14, 0x1, R18 ;  /* 0x000000010e147824 */ /* 0x000fe200078e0212 */
[----:B------:R-:W-:Y:S01]  /*27400*/  F2FP.F16.F32.PACK_AB R124, R125, R124 ;  /* 0x0000007c7d7c723e */ /* 0x000fe200000000ff */
[C---:B------:R-:W-:Y:S01]  /*27410*/  FMUL.FTZ R73, R4.reuse, R73 ;  /* 0x0000004904497220 */ /* 0x040fe20000410000 */
[----:B------:R-:W-:Y:S01]  /*27420*/  F2FP.F16.F32.PACK_AB R126, R127, R126 ;  /* 0x0000007e7f7e723e */ /* 0x000fe200000000ff */
[----:B------:R-:W-:Y:S01]  /*27430*/  STS [R14+0x400], R130 ;  /* 0x000400820e007388 */ /* 0x000fe20000000800 */
[----:B------:R-:W-:Y:S01]  /*27440*/  F2FP.F16.F32.PACK_AB R120, R121, R120 ;  /* 0x000000787978723e */ /* 0x000fe200000000ff */
[----:B------:R-:W-:Y:S01]  /*27450*/  FMUL.FTZ R68, R4, R68 ;  /* 0x0000004404447220 */ /* 0x000fe20000410000 */
[----:B------:R-:W-:Y:S01]  /*27460*/  F2FP.F16.F32.PACK_AB R122, R123, R122 ;  /* 0x0000007a7b7a723e */ /* 0x000fe200000000ff */
[----:B------:R-:W-:Y:S01]  /*27470*/  STS [R17], R124 ;  /* 0x0000007c11007388 */ /* 0x000fe20000000800 */
[----:B------:R-:W-:Y:S01]  /*27480*/  IADD3 R19, R14, R15, RZ ;  /* 0x0000000f0e137210 */ /* 0x000fe20007ffe0ff */
[----:B------:R-:W-:Y:S01]  /*27490*/  FMUL.FTZ R4, R4, R69 ;  /* 0x0000004504047220 */ /* 0x000fe20000410000 */
[----:B------:R-:W-:Y:S01]  /*274a0*/  F2FP.F16.F32.PACK_AB R116, R117, R116 ;  /* 0x000000747574723e */ /* 0x000fe200000000ff */
[----:B------:R-:W-:Y:S01]  /*274b0*/  STS [R17+0x400], R126 ;  /* 0x0004007e11007388 */ /* 0x000fe20000000800 */
[----:B------:R-:W-:-:S02]  /*274c0*/  F2FP.F16.F32.PACK_AB R118, R119, R118 ;  /* 0x000000767776723e */ /* 0x000fc400000000ff */
[-C--:B------:R-:W-:Y:S01]  /*274d0*/  IADD3 R15, R15, R17.reuse, RZ ;  /* 0x000000110f0f7210 */ /* 0x080fe20007ffe0ff */
[----:B------:R-:W-:Y:S01]  /*274e0*/  STS [R19], R120 ;  /* 0x0000007813007388 */ /* 0x000fe20000000800 */
[----:B------:R-:W-:Y:S02]  /*274f0*/  F2FP.F16.F32.PACK_AB R112, R113, R112 ;  /* 0x000000707170723e */ /* 0x000fe400000000ff */
[----:B------:R-:W-:Y:S01]  /*27500*/  F2FP.F16.F32.PACK_AB R114, R115, R114 ;  /* 0x000000727372723e */ /* 0x000fe200000000ff */
[----:B------:R-:W-:Y:S01]  /*27510*/  STS [R19+0x400], R122 ;  /* 0x0004007a13007388 */ /* 0x000fe20000000800 */
[----:B------:R-:W-:Y:S02]  /*27520*/  F2FP.F16.F32.PACK_AB R108, R109, R108 ;  /* 0x0000006c6d6c723e */ /* 0x000fe400000000ff */
[----:B------:R-:W-:Y:S01]  /*27530*/  F2FP.F16.F32.PACK_AB R110, R111, R110 ;  /* 0x0000006e6f6e723e */ /* 0x000fe200000000ff */
[----:B------:R-:W-:Y:S01]  /*27540*/  STS [R15], R116 ;  /* 0x000000740f007388 */ /* 0x000fe20000000800 */
[----:B------:R-:W-:-:S02]  /*27550*/  IADD3 R21, R18, R17, RZ ;  /* 0x0000001112157210 */ /* 0x000fc40007ffe0ff */
[----:B------:R-:W-:Y:S01]  /*27560*/  F2FP.F16.F32.PACK_AB R104, R105, R104 ;  /* 0x000000686968723e */ /* 0x000fe200000000ff */
[----:B------:R-:W-:Y:S01]  /*27570*/  STS [R15+0x400], R118 ;  /* 0x000400760f007388 */ /* 0x000fe20000000800 */
[----:B------:R-:W-:Y:S02]  /*27580*/  F2FP.F16.F32.PACK_AB R106, R107, R106 ;  /* 0x0000006a6b6a723e */ /* 0x000fe400000000ff */
[----:B------:R-:W-:Y:S01]  /*27590*/  IADD3 R22, R19, R18, RZ ;  /* 0x0000001213167210 */ /* 0x000fe20007ffe0ff */
[----:B------:R-:W-:Y:S01]  /*275a0*/  STS [R20], R112 ;  /* 0x0000007014007388 */ /* 0x000fe20000000800 */
[----:B------:R-:W-:Y:S02]  /*275b0*/  F2FP.F16.F32.PACK_AB R100, R101, R100 ;  /* 0x000000646564723e */ /* 0x000fe400000000ff */
[----:B------:R-:W-:Y:S01]  /*275c0*/  F2FP.F16.F32.PACK_AB R102, R103, R102 ;  /* 0x000000666766723e */ /* 0x000fe200000000ff */
[----:B------:R-:W-:Y:S01]  /*275d0*/  STS [R20+0x400], R114 ;  /* 0x0004007214007388 */ /* 0x000fe20000000800 */
[----:B------:R-:W-:-:S02]  /*275e0*/  IADD3 R18, R15, R18, RZ ;  /* 0x000000120f127210 */ /* 0x000fc40007ffe0ff */
[----:B------:R-:W-:Y:S01]  /*275f0*/  F2FP.F16.F32.PACK_AB R96, R97, R96 ;  /* 0x000000606160723e */ /* 0x000fe200000000ff */
[----:B------:R-:W-:Y:S01]  /*27600*/  STS [R21], R108 ;  /* 0x0000006c15007388 */ /* 0x000fe20000000800 */
[----:B------:R-:W-:Y:S02]  /*27610*/  F2FP.F16.F32.PACK_AB R98, R99, R98 ;  /* 0x000000626362723e */ /* 0x000fe400000000ff */
[----:B------:R-:W-:Y:S01]  /*27620*/  R2UR UR4, R12 ;  /* 0x000000000c0472ca */ /* 0x000fe200000e0000 */
[----:B------:R-:W-:Y:S01]  /*27630*/  STS [R21+0x400], R110 ;  /* 0x0004006e15007388 */ /* 0x000fe20000000800 */
[----:B------:R-:W-:Y:S02]  /*27640*/  F2FP.F16.F32.PACK_AB R92, R93, R92 ;  /* 0x0000005c5d5c723e */ /* 0x000fe400000000ff */
        /* <DEDUP_REMOVED lines=11> */
[----:B------:R-:W-:-:S02]  /*27700*/  @!P0 R2UR UR8, R12 ;  /* 0x000000000c0882ca */ /* 0x000fc400000e0000 */
[----:B------:R-:W-:Y:S01]  /*27710*/  @!P0 R2UR UR9, R13 ;  /* 0x000000000d0982ca */ /* 0x000fe200000e0000 */
[----:B------:R-:W-:Y:S01]  /*27720*/  STS [R14+0x2000], R96 ;  /* 0x002000600e007388 */ /* 0x000fe20000000800 */
[----:B------:R-:W-:Y:S02]  /*27730*/  F2FP.F16.F32.PACK_AB R76, R77, R76 ;  /* 0x0000004c4d4c723e */ /* 0x000fe400000000ff */
[----:B------:R-:W-:Y:S01]  /*27740*/  F2FP.F16.F32.PACK_AB R78, R79, R78 ;  /* 0x0000004e4f4e723e */ /* 0x000fe200000000ff */
[----:B------:R-:W-:Y:S01]  /*27750*/  STS [R14+0x2400], R98 ;  /* 0x002400620e007388 */ /* 0x000fe20000000800 */
[----:B------:R-:W-:Y:S02]  /*27760*/  F2FP.F16.F32.PACK_AB R72, R73, R72 ;  /* 0x000000484948723e */ /* 0x000fe400000000ff */
[----:B------:R-:W-:Y:S01]  /*27770*/  F2FP.F16.F32.PACK_AB R74, R75, R74 ;  /* 0x0000004a4b4a723e */ /* 0x000fe200000000ff */
[----:B------:R-:W-:Y:S01]  /*27780*/  STS [R17+0x2000], R92 ;  /* 0x0020005c11007388 */ /* 0x000fe20000000800 */
[----:B------:R-:W-:-:S02]  /*27790*/  F2FP.F16.F32.PACK_AB R4, R4, R68 ;  /* 0x000000440404723e */ /* 0x000fc400000000ff */
[----:B------:R-:W-:Y:S01]  /*277a0*/  F2FP.F16.F32.PACK_AB R70, R71, R70 ;  /* 0x000000464746723e */ /* 0x000fe200000000ff */
[----:B------:R1:W-:Y:S04]  /*277b0*/  STS [R17+0x2400], R94 ;  /* 0x0024005e11007388 */ /* 0x0003e80000000800 */
[----:B------:R-:W-:Y:S04]  /*277c0*/  STS [R19+0x2000], R88 ;  /* 0x0020005813007388 */ /* 0x000fe80000000800 */
[----:B------:R-:W-:Y:S04]  /*277d0*/  STS [R19+0x2400], R90 ;  /* 0x0024005a13007388 */ /* 0x000fe80000000800 */
[----:B------:R-:W-:Y:S04]  /*277e0*/  STS [R15+0x2000], R84 ;  /* 0x002000540f007388 */ /* 0x000fe80000000800 */
[----:B------:R-:W-:Y:S04]  /*277f0*/  STS [R15+0x2400], R86 ;  /* 0x002400560f007388 */ /* 0x000fe80000000800 */
[----:B------:R-:W-:Y:S04]  /*27800*/  STS [R20+0x2000], R80 ;  /* 0x0020005014007388 */ /* 0x000fe80000000800 */
[----:B------:R-:W-:Y:S04]  /*27810*/  STS [R20+0x2400], R82 ;  /* 0x0024005214007388 */ /* 0x000fe80000000800 */
[----:B------:R-:W-:Y:S04]  /*27820*/  STS [R21+0x2000], R76 ;  /* 0x0020004c15007388 */ /* 0x000fe80000000800 */
[----:B------:R2:W-:Y:S04]  /*27830*/  STS [R21+0x2400], R78 ;  /* 0x0024004e15007388 */ /* 0x0005e80000000800 */
[----:B------:R-:W-:Y:S04]  /*27840*/  STS [R22+0x2000], R72 ;  /* 0x0020004816007388 */ /* 0x000fe80000000800 */
[----:B------:R-:W-:Y:S04]  /*27850*/  STS [R22+0x2400], R74 ;  /* 0x0024004a16007388 */ /* 0x000fe80000000800 */
[----:B------:R3:W-:Y:S04]  /*27860*/  STS [R18+0x2000], R4 ;  /* 0x0020000412007388 */ /* 0x0007e80000000800 */
[----:B------:R4:W-:Y:S04]  /*27870*/  STS [R18+0x2400], R70 ;  /* 0x0024004612007388 */ /* 0x0009e80000000800 */
[----:B------:R-:W4:Y:S01]  /*27880*/  LD.E.64 R50, desc[UR10][R8.64+0x88] ;  /* 0x0000880a08327980 */ /* 0x000f22000c101b00 */
[----:B-1----:R1:W1:Y:S01]  /*27890*/  @P3 MUFU.LG2 R17, R3 ;  /* 0x0000000300113308 */ /* 0x0022620000000c00 */
[----:B------:R-:W-:Y:S02]  /*278a0*/  BSSY B0, `(.L_x_1467) ;  /* 0x0000029000007945 */ /* 0x000fe40003800000 */
[----:B------:R1:W5:Y:S04]  /*278b0*/  LD.E.64 R48, desc[UR4][R8.64+0x90] ;  /* 0x0000900408307980 */ /* 0x000368000c101b00 */
[----:B--2---:R-:W2:Y:S04]  /*278c0*/  @!P0 LD.E.64 R20, desc[UR8][R8.64+0x80] ;  /* 0x0000800808148980 */ /* 0x004ea8000c101b00 */
[----:B---3--:R-:W3:Y:S01]  /*278d0*/  LD.E.U8 R4, desc[UR4][R8.64+0x1c8] ;  /* 0x0001c80408047980 */ /* 0x008ee2000c101100 */
[----:B----4-:R-:W4:Y:S01]  /*278e0*/  @P4 MUFU.LG2 R18, R10 ;  /* 0x0000000a00124308 */ /* 0x010f220000000c00 */
[----:B-1----:R-:W-:Y:S01]  /*278f0*/  @!P0 SHF.R.S32.HI R3, RZ, 0x1f, R243 ;  /* 0x0000001fff038819 */ /* 0x002fe200000114f3 */
[----:B------:R-:W-:Y:S01]  /*27900*/  @P3 FMUL.FTZ R17, R17, 0.69314718246459960938 ;  /* 0x3f31721811113820 */ /* 0x000fe20000410000 */
[----:B------:R-:W-:-:S03]  /*27910*/  IMAD.MOV.U32 R14, RZ, RZ, 0x7f800000 ;  /* 0x7f800000ff0e7424 */ /* 0x000fc600078e00ff */
[----:B------:R-:W-:Y:S01]  /*27920*/  @P3 FFMA.FTZ R14, R6, R0, R17 ;  /* 0x00000000060e3223 */ /* 0x000fe20000010011 */
[----:B----4-:R-:W-:Y:S01]  /*27930*/  @P4 FMUL.FTZ R18, R18, 0.69314718246459960938 ;  /* 0x3f31721812124820 */ /* 0x010fe20000410000 */
[----:B------:R-:W-:-:S03]  /*27940*/  MOV R10, 0x7f800000 ;  /* 0x7f800000000a7802 */ /* 0x000fc60000000f00 */
[----:B------:R-:W-:Y:S01]  /*27950*/  @P4 FFMA.FTZ R10, R6, R2, R18 ;  /* 0x00000002060a4223 */ /* 0x000fe20000010012 */
[----:B------:R-:W-:-:S04]  /*27960*/  @P0 IMAD.WIDE.U32 R22, R50, R246, RZ ;  /* 0x000000f632160225 */ /* 0x000fc800078e00ff */
[----:B--2---:R-:W-:Y:S01]  /*27970*/  @!P0 IMAD R15, R21, R243, RZ ;  /* 0x000000f3150f8224 */ /* 0x004fe200078e02ff */
[----:B---3--:R-:W-:-:S03]  /*27980*/  ISETP.NE.AND P1, PT, R4, RZ, PT ;  /* 0x000000ff0400720c */ /* 0x008fc60003f25270 */
[C---:B------:R-:W-:Y:S02]  /*27990*/  @!P0 IMAD R15, R20.reuse, R3, R15 ;  /* 0x00000003140f8224 */ /* 0x040fe400078e020f */
[----:B------:R-:W-:Y:S02]  /*279a0*/  @P0 IMAD R3, R51, R246, RZ ;  /* 0x000000f633030224 */ /* 0x000fe400078e02ff */
[----:B------:R-:W-:Y:S01]  /*279b0*/  @!P0 IMAD.WIDE.U32 R20, R20, R243, RZ ;  /* 0x000000f314148225 */ /* 0x000fe200078e00ff */
[----:B------:R-:W-:Y:S02]  /*279c0*/  @P0 MOV R4, R22 ;  /* 0x0000001600040202 */ /* 0x000fe40000000f00 */
[----:B------:R-:W-:Y:S02]  /*279d0*/  @P0 IADD3 R3, R23, R3, RZ ;  /* 0x0000000317030210 */ /* 0x000fe40007ffe0ff */
        /* <DEDUP_REMOVED lines=13> */
.L_x_1468:
        /* <DEDUP_REMOVED lines=8> */
.L_x_1469:
[----:B------:R-:W-:Y:S05]  /*27b30*/  BSYNC B0 ;  /* 0x0000000000007941 */ /* 0x000fea0003800000 */
.L_x_1467:
        /* <DEDUP_REMOVED lines=9> */
[----:B------:R-:W-:Y:S01]  /*27bd0*/  LOP3.LUT R6, R6, 0xffffffc, RZ, 0xc0, !PT ;  /* 0x0ffffffc06067812 */ /* 0x000fe200078ec0ff */
[----:B------:R-:W-:Y:S02]  /*27be0*/  IMAD.IADD R17, R7, 0x1, -R17 ;  /* 0x0000000107117824 */ /* 0x000fe400078e0a11 */
[----:B------:R2:W5:Y:S01]  /*27bf0*/  LD.E.64 R54, desc[UR4][R8.64+0xa0] ;  /* 0x0000a00408367980 */ /* 0x000562000c101b00 */
[----:B------:R-:W-:Y:S05]  /*27c00*/  WARPSYNC.ALL ;  /* 0x0000000000007948 */ /* 0x000fea0003800000 */
[----:B------:R-:W-:Y:S01]  /*27c10*/  BAR.SYNC.DEFER_BLOCKING 0x0 ;  /* 0x0000000000007b1d */ /* 0x000fe20000010000 */
[----:B------:R-:W-:Y:S01]  /*27c20*/  IMAD.IADD R16, R16, 0x1, -R6 ;  /* 0x0000000110107824 */ /* 0x000fe200078e0a06 */
[----:B------:R-:W-:-:S02]  /*27c30*/  LOP3.LUT P0, RZ, R17, 0x3, RZ, 0xc0, !PT ;  /* 0x0000000311ff7812 */ /* 0x000fc4000780c0ff */
[----:B-1----:R-:W-:-:S04]  /*27c40*/  SHF.R.S32.HI R0, RZ, 0x1f, R2 ;  /* 0x0000001fff007819 */ /* 0x002fc80000011402 */
[----:B------:R-:W-:-:S04]  /*27c50*/  LEA.HI R15, R0, R2, RZ, 0x5 ;  /* 0x00000002000f7211 */ /* 0x000fc800078f28ff */
[----:B------:R-:W-:-:S05]  /*27c60*/  LOP3.LUT R15, R15, 0xffffffe0, RZ, 0xc0, !PT ;  /* 0xffffffe00f0f7812 */ /* 0x000fca00078ec0ff */
[----:B------:R-:W-:-:S05]  /*27c70*/  IMAD.IADD R15, R2, 0x1, -R15 ;  /* 0x00000001020f7824 */ /* 0x000fca00078e0a0f */
[----:B------:R-:W-:Y:S01]  /*27c80*/  SHF.R.S32.HI R5, RZ, 0x1f, R15 ;  /* 0x0000001fff057819 */ /* 0x000fe2000001140f */
[----:B------:R2:W1:Y:S03]  /*27c90*/  LDS.128 R40, [R247] ;  /* 0x00000000f7287984 */ /* 0x0004660000000c00 */
[----:B------:R-:W-:Y:S01]  /*27ca0*/  LEA.HI R5, R5, R15, RZ, 0x2 ;  /* 0x0000000f05057211 */ /* 0x000fe200078f10ff */
[----:B------:R2:W3:Y:S03]  /*27cb0*/  LDS.128 R36, [R247+0x800] ;  /* 0x00080000f7247984 */ /* 0x0004e60000000c00 */
[----:B------:R-:W-:Y:S01]  /*27cc0*/  SHF.R.S32.HI R5, RZ, 0x2, R5 ;  /* 0x00000002ff057819 */ /* 0x000fe20000011405 */
[----:B------:R2:W4:Y:S04]  /*27cd0*/  LDS.128 R32, [R247+0x1000] ;  /* 0x00100000f7207984 */ /* 0x0005280000000c00 */
[----:B------:R-:W-:Y:S01]  /*27ce0*/  IMAD R5, R16, 0x10, R5 ;  /* 0x0000001010057824 */ /* 0x000fe200078e0205 */
[----:B------:R2:W1:Y:S04]  /*27cf0*/  LDS.128 R28, [R247+0x1800] ;  /* 0x00180000f71c7984 */ /* 0x0004680000000c00 */
[----:B------:R2:W1:Y:S04]  /*27d00*/  LDS.128 R24, [R247+0x2000] ;  /* 0x00200000f7187984 */ /* 0x0004680000000c00 */
[----:B------:R2:W1:Y:S04]  /*27d10*/  LDS.128 R20, [R247+0x2800] ;  /* 0x00280000f7147984 */ /* 0x0004680000000c00 */
[----:B------:R2:W1:Y:S04]  /*27d20*/  LDS.128 R16, [R247+0x3000] ;  /* 0x00300000f7107984 */ /* 0x0004680000000c00 */
[----:B------:R2:W1:Y:S01]  /*27d30*/  LDS.128 R44, [R247+0x3800] ;  /* 0x00380000f72c7984 */ /* 0x0004620000000c00 */
[----:B------:R-:W-:Y:S04]  /*27d40*/  BSSY B0, `(.L_x_1470) ;  /* 0x0000012000007945 */ /* 0x000fe80003800000 */
[----:B------:R-:W-:Y:S05]  /*27d50*/  @P0 BRA `(.L_x_1471) ;  /* 0x0000000000400947 */ /* 0x000fea0003800000 */
[C---:B------:R-:W-:Y:S02]  /*27d60*/  IMAD R6, R244.reuse, -0x40, R245 ;  /* 0xffffffc0f4067824 */ /* 0x040fe400078e02f5 */
[C---:B------:R-:W-:Y:S02]  /*27d70*/  VIADD R15, R5.reuse, 0x8 ;  /* 0x00000008050f7836 */ /* 0x040fe40000000000 */
        /* <DEDUP_REMOVED lines=14> */
.L_x_1471:
[----:B------:R-:W-:Y:S05]  /*27e60*/  BSYNC B0 ;  /* 0x0000000000007941 */ /* 0x000fea0003800000 */
.L_x_1470:
[----:B------:R-:W-:Y:S02]  /*27e70*/  LEA.HI R5, R11, R7, RZ, 0x3 ;  /* 0x000000070b057211 */ /* 0x000fe400078f18ff */
[----:B------:R-:W-:Y:S02]  /*27e80*/  R2UR UR4, R12 ;  /* 0x000000000c0472ca */ /* 0x000fe400000e0000 */
[----:B------:R-:W-:Y:S02]  /*27e90*/  LOP3.LUT R5, R5, 0xfffffff8, RZ, 0xc0, !PT ;  /* 0xfffffff805057812 */ /* 0x000fe400078ec0ff */
[----:B------:R-:W-:-:S03]  /*27ea0*/  R2UR UR5, R13 ;  /* 0x000000000d0572ca */ /* 0x000fc600000e0000 */
[----:B------:R-:W-:-:S04]  /*27eb0*/  IMAD.IADD R5, R7, 0x1, -R5 ;  /* 0x0000000107057824 */ /* 0x000fc800078e0a05 */
[----:B-1----:R-:W-:Y:S02]  /*27ec0*/  IMAD.SHL.U32 R10, R5, 0x8, RZ ;  /* 0x00000008050a7824 */ /* 0x002fe400078e00ff */
[----:B------:R-:W-:-:S03]  /*27ed0*/  IMAD.SHL.U32 R244, R244, 0x40, RZ ;  /* 0x00000040f4f47824 */ /* 0x000fc600078e00ff */
[----:B------:R-:W-:Y:S01]  /*27ee0*/  SHF.R.S32.HI R11, RZ, 0x1f, R10 ;  /* 0x0000001fff0b7819 */ /* 0x000fe2000001140a */
[----:B------:R-:W-:Y:S01]  /*27ef0*/  IMAD.IADD R245, R245, 0x1, -R244 ;  /* 0x00000001f5f57824 */ /* 0x000fe200078e0af4 */
[----:B------:R-:W-:Y:S01]  /*27f00*/  SHF.R.S32.HI R6, RZ, 0x1f, R242 ;  /* 0x0000001fff067819 */ /* 0x000fe200000114f2 */
[----:B-----5:R-:W-:Y:S01]  /*27f10*/  IMAD R5, R49, R242, RZ ;  /* 0x000000f231057224 */ /* 0x020fe200078e02ff */
[----:B------:R-:W-:Y:S01]  /*27f20*/  SHF.R.S32.HI R7, RZ, 0x1f, R244 ;  /* 0x0000001fff077819 */ /* 0x000fe200000114f4 */
[----:B------:R-:W-:Y:S01]  /*27f30*/  IMAD.WIDE.U32 R14, R50, R244, R10 ;  /* 0x000000f4320e7225 */ /* 0x000fe200078e000a */
[----:B------:R-:W-:Y:S01]  /*27f40*/  LEA.HI R0, R0, R2, RZ, 0x3 ;  /* 0x0000000200007211 */ /* 0x000fe200078f18ff */
[----:B--2---:R1:W5:Y:S01]  /*27f50*/  LD.E R8, desc[UR4][R8.64+0xc0] ;  /* 0x0000c00408087980 */ /* 0x004362000c101900 */
[----:B------:R-:W-:Y:S01]  /*27f60*/  BSSY B0, `(.L_x_1472) ;  /* 0x0000025000007945 */ /* 0x000fe20003800000 */
[----:B------:R-:W-:Y:S01]  /*27f70*/  IMAD R244, R51, R244, RZ ;  /* 0x000000f433f47224 */ /* 0x000fe200078e02ff */
[----:B------:R-:W-:Y:S01]  /*27f80*/  IADD3 R14, P0, R4, R14, RZ ;  /* 0x0000000e040e7210 */ /* 0x000fe20007f1e0ff */
[----:B------:R-:W-:Y:S01]  /*27f90*/  IMAD R6, R48, R6, R5 ;  /* 0x0000000630067224 */ /* 0x000fe200078e0205 */
[----:B------:R-:W-:Y:S01]  /*27fa0*/  LOP3.LUT R5, R0, 0xfffffff8, RZ, 0xc0, !PT ;  /* 0xfffffff800057812 */ /* 0x000fe200078ec0ff */
[----:B------:R-:W-:Y:S01]  /*27fb0*/  IMAD R7, R50, R7, R244 ;  /* 0x0000000732077224 */ /* 0x000fe200078e02f4 */
[----:B------:R-:W-:-:S03]  /*27fc0*/  SHF.R.S32.HI R0, RZ, 0x3, R0 ;  /* 0x00000003ff007819 */ /* 0x000fc60000011400 */
[----:B------:R-:W-:Y:S01]  /*27fd0*/  IMAD.IADD R5, R2, 0x1, -R5 ;  /* 0x0000000102057824 */ /* 0x000fe200078e0a05 */
[----:B------:R-:W-:Y:S01]  /*27fe0*/  IADD3.X R15, R3, R15, R7, P0, !PT ;  /* 0x0000000f030f7210 */ /* 0x000fe200007fe407 */
[C---:B------:R-:W-:Y:S01]  /*27ff0*/  VIADD R3, R0.reuse, 0x30 ;  /* 0x0000003000037836 */ /* 0x040fe20000000000 */
[CC--:B------:R-:W-:Y:S01]  /*28000*/  ISETP.GE.AND P0, PT, R0.reuse, R245.reuse, PT ;  /* 0x000000f50000720c */ /* 0x0c0fe20003f06270 */
[C---:B------:R-:W-:Y:S02]  /*28010*/  VIADD R2, R0.reuse, 0x20 ;  /* 0x0000002000027836 */ /* 0x040fe40000000000 */
[----:B------:R-:W-:Y:S01]  /*28020*/  VIADD R4, R0, 0x10 ;  /* 0x0000001000047836 */ /* 0x000fe20000000000 */
[-C--:B------:R-:W-:Y:S01]  /*28030*/  ISETP.GE.AND P1, PT, R3, R245.reuse, PT ;  /* 0x000000f50300720c */ /* 0x080fe20003f26270 */
[----:B------:R-:W-:Y:S01]  /*28040*/  IMAD.WIDE.U32 R48, R48, R242, R14 ;  /* 0x000000f230307225 */ /* 0x000fe200078e000e */
[-C--:B------:R-:W-:Y:S02]  /*28050*/  ISETP.GE.AND P2, PT, R2, R245.reuse, PT ;  /* 0x000000f50200720c */ /* 0x080fe40003f46270 */
[----:B------:R-:W-:Y:S01]  /*28060*/  ISETP.GE.AND P3, PT, R4, R245, PT ;  /* 0x000000f50400720c */ /* 0x000fe20003f66270 */
[----:B------:R-:W-:Y:S01]  /*28070*/  IMAD.SHL.U32 R3, R5, 0x8, RZ ;  /* 0x0000000805037824 */ /* 0x000fe200078e00ff */
[----:B------:R-:W-:Y:S01]  /*28080*/  SHF.R.S32.HI R2, RZ, 0x1f, R0 ;  /* 0x0000001fff027819 */ /* 0x000fe20000011400 */
[----:B------:R-:W-:-:S02]  /*28090*/  IMAD.IADD R7, R49, 0x1, R6 ;  /* 0x0000000131077824 */ /* 0x000fc400078e0206 */
[----:B------:R-:W-:Y:S01]  /*280a0*/  VIADD R3, R3, 0x40 ;  /* 0x0000004003037836 */ /* 0x000fe20000000000 */
[----:B-1----:R-:W-:Y:S07]  /*280b0*/  @P0 BRA `(.L_x_1473) ;  /* 0x00000000003c0947 */ /* 0x002fee0003800000 */
[----:B-----5:R-:W-:Y:S01]  /*280c0*/  ISETP.GE.AND P5, PT, R10, R8, PT ;  /* 0x000000080a00720c */ /* 0x020fe20003fa6270 */
        /* <DEDUP_REMOVED lines=14> */
.L_x_1473:
[----:B------:R-:W-:Y:S05]  /*281b0*/  BSYNC B0 ;  /* 0x0000000000007941 */ /* 0x000fea0003800000 */
.L_x_1472:
[----:B------:R-:W-:Y:S04]  /*281c0*/  BSSY B0, `(.L_x_1474) ;  /* 0x0000014000007945 */ /* 0x000fe80003800000 */
[----:B------:R-:W-:Y:S05]  /*281d0*/  @P3 BRA `(.L_x_1475) ;  /* 0x0000000000483947 */ /* 0x000fea0003800000 */
[----:B------:R-:W-:Y:S01]  /*281e0*/  IADD3 R5, P3, R0, 0x10, RZ ;  /* 0x0000001000057810 */ /* 0x000fe20007f7e0ff */
[----:B------:R-:W-:Y:S01]  /*281f0*/  IMAD.MOV.U32 R14, RZ, RZ, R48 ;  /* 0x000000ffff0e7224 */ /* 0x000fe200078e0030 */
[-C--:B-----5:R-:W-:Y:S01]  /*28200*/  ISETP.GE.AND P4, PT, R10, R8.reuse, PT ;  /* 0x000000080a00720c */ /* 0x0a0fe20003f86270 */
[----:B------:R-:W-:Y:S01]  /*28210*/  IMAD.MOV.U32 R15, RZ, RZ, R7 ;  /* 0x000000ffff0f7224 */ /* 0x000fe200078e0007 */
[----:B------:R-:W-:Y:S01]  /*28220*/  ISETP.GE.AND P0, PT, R3, R8, PT ;  /* 0x000000080300720c */ /* 0x000fe20003f06270 */
[----:B------:R-:W-:Y:S02]  /*28230*/  IMAD.X R4, RZ, RZ, R2, P3 ;  /* 0x000000ffff047224 */ /* 0x000fe400018e0602 */
[----:B------:R-:W-:-:S04]  /*28240*/  IMAD.WIDE.U32 R14, R50, R5, R14 ;  /* 0x00000005320e7225 */ /* 0x000fc800078e000e */
[----:B------:R-:W-:Y:S01]  /*28250*/  IMAD R4, R4, R50, RZ ;  /* 0x0000003204047224 */ /* 0x000fe200078e02ff */
[----:B-1----:R-:W-:-:S03]  /*28260*/  LEA R24, P3, R14, R52, 0x1 ;  /* 0x000000340e187211 */ /* 0x002fc600078608ff */
        /* <DEDUP_REMOVED lines=9> */
.L_x_1475:
[----:B------:R-:W-:Y:S05]  /*28300*/  BSYNC B0 ;  /* 0x0000000000007941 */ /* 0x000fea0003800000 */
.L_x_1474:
        /* <DEDUP_REMOVED lines=10> */
[----:B--2---:R-:W-:-:S03]  /*283b0*/  LEA R20, P2, R14, R52, 0x1 ;  /* 0x000000340e147211 */ /* 0x004fc600078408ff */
        /* <DEDUP_REMOVED lines=9> */
.L_x_1477:
[----:B------:R-:W-:Y:S05]  /*28450*/  BSYNC B0 ;  /* 0x0000000000007941 */ /* 0x000fea0003800000 */
.L_x_1476:
[----:B------:R-:W-:Y:S02]  /*28460*/  MOV R4, R241 ;  /* 0x000000f100047202 */ /* 0x000fe40000000f00 */
[----:B------:R-:W-:-:S04]  /*28470*/  MOV R5, 0x0 ;  /* 0x0000000000057802 */ /* 0x000fc80000000f00 */
[----:B-12345:R-:W-:Y:S05]  /*28480*/  @P1 RET.REL.NODEC R4 `(_ZN5flash24flash_fwd_splitkv_kernelI23Flash_fwd_kernel_traitsILi128ELi64ELi128ELi4ELb0ELb0EN7cutlass6half_tE19Flash_kernel_traitsILi128ELi64ELi128ELi4ES3_EELb1ELb0ELb0ELb0ELb0ELb1ELb0ELb1EEEvNS_16Flash_fwd_paramsE) ;  /* 0xfffffd7804dc1950 */ /* 0x03efea0003c3ffff */
[----:B------:R-:W-:Y:S01]  /*28490*/  IADD3 R0, P0, R0, 0x30, RZ ;  /* 0x0000003000007810 */ /* 0x000fe20007f1e0ff */
[----:B------:R-:W-:Y:S01]  /*284a0*/  IMAD.MOV.U32 R4, RZ, RZ, R48 ;  /* 0x000000ffff047224 */ /* 0x000fe200078e0030 */
[-C--:B------:R-:W-:Y:S01]  /*284b0*/  ISETP.GE.AND P1, PT, R10, R8.reuse, PT ;  /* 0x000000080a00720c */ /* 0x080fe20003f26270 */
[----:B------:R-:W-:Y:S02]  /*284c0*/  IMAD.MOV.U32 R5, RZ, RZ, R7 ;  /* 0x000000ffff057224 */ /* 0x000fe400078e0007 */
[----:B------:R-:W-:Y:S01]  /*284d0*/  IMAD.X R2, RZ, RZ, R2, P0 ;  /* 0x000000ffff027224 */ /* 0x000fe200000e0602 */
[----:B------:R-:W-:Y:S01]  /*284e0*/  ISETP.GE.AND P0, PT, R3, R8, PT ;  /* 0x000000080300720c */ /* 0x000fe20003f06270 */
[----:B------:R-:W-:Y:S01]  /*284f0*/  IMAD.WIDE.U32 R4, R50, R0, R4 ;  /* 0x0000000032047225 */ /* 0x000fe200078e0004 */
[----:B------:R-:W-:-:S03]  /*28500*/  MOV R3, 0x0 ;  /* 0x0000000000037802 */ /* 0x000fc60000000f00 */
[----:B------:R-:W-:Y:S01]  /*28510*/  IMAD R2, R2, R50, RZ ;  /* 0x0000003202027224 */ /* 0x000fe200078e02ff */
[----:B------:R-:W-:-:S03]  /*28520*/  LEA R6, P2, R4, R52, 0x1 ;  /* 0x0000003404067211 */ /* 0x000fc600078408ff */
[----:B------:R-:W-:Y:S01]  /*28530*/  IMAD R2, R51, R0, R2 ;  /* 0x0000000033027224 */ /* 0x000fe200078e0202 */
[----:B------:R-:W-:Y:S02]  /*28540*/  @!P1 R2UR UR4, R12 ;  /* 0x000000000c0492ca */ /* 0x000fe400000e0000 */
[----:B------:R-:W-:Y:S02]  /*28550*/  @!P1 R2UR UR5, R13 ;  /* 0x000000000d0592ca */ /* 0x000fe400000e0000 */
[----:B------:R-:W-:-:S04]  /*28560*/  IADD3 R2, R5, R2, RZ ;  /* 0x0000000205027210 */ /* 0x000fc80007ffe0ff */
[----:B------:R-:W-:Y:S01]  /*28570*/  LEA.HI.X R7, R4, R53, R2, 0x1, P2 ;  /* 0x0000003504077211 */ /* 0x000fe200010f0c02 */
[----:B------:R-:W-:-:S06]  /*28580*/  IMAD.MOV.U32 R2, RZ, RZ, R241 ;  /* 0x000000ffff027224 */ /* 0x000fcc00078e00f1 */
[----:B------:R1:W-:Y:S02]  /*28590*/  @!P1 ST.E.128 desc[UR4][R6.64], R28 ;  /* 0x0000001c06009985 */ /* 0x0003e4000c101d04 */
[----:B-1----:R-:W-:Y:S05]  /*285a0*/  @P0 RET.REL.NODEC R2 `(_ZN5flash24flash_fwd_splitkv_kernelI23Flash_fwd_kernel_traitsILi128ELi64ELi128ELi4ELb0ELb0EN7cutlass6half_tE19Flash_kernel_traitsILi128ELi64ELi128ELi4ES3_EELb1ELb0ELb0ELb0ELb0ELb1ELb0ELb1EEEvNS_16Flash_fwd_paramsE) ;  /* 0xfffffd7802940950 */ /* 0x002fea0003c3ffff */
[----:B------:R-:W-:Y:S01]  /*285b0*/  R2UR UR4, R12 ;  /* 0x000000000c0472ca */ /* 0x000fe200000e0000 */
[----:B------:R-:W-:Y:S01]  /*285c0*/  IMAD.MOV.U32 R2, RZ, RZ, R241 ;  /* 0x000000ffff027224 */ /* 0x000fe200078e00f1 */
[----:B------:R-:W-:Y:S01]  /*285d0*/  R2UR UR5, R13 ;  /* 0x000000000d0572ca */ /* 0x000fe200000e0000 */
[----:B------:R-:W-:-:S12]  /*285e0*/  IMAD.MOV.U32 R3, RZ, RZ, 0x0 ;  /* 0x00000000ff037424 */ /* 0x000fd800078e00ff */
[----:B------:R1:W-:Y:S02]  /*285f0*/  ST.E.128 desc[UR4][R6.64+0x80], R44 ;  /* 0x0000802c06007985 */ /* 0x0003e4000c101d04 */
[----:B-1----:R-:W-:Y:S05]  /*28600*/  RET.REL.NODEC R2 `(_ZN5flash24flash_fwd_splitkv_kernelI23Flash_fwd_kernel_traitsILi128ELi64ELi128ELi4ELb0ELb0EN7cutlass6half_tE19Flash_kernel_traitsILi128ELi64ELi128ELi4ES3_EELb1ELb0ELb0ELb0ELb0ELb1ELb0ELb1EEEvNS_16Flash_fwd_paramsE) ;  /* 0xfffffd78027c7950 */ /* 0x002fea0003c3ffff */
.L_x_1466:
[----:B------:R-:W-:Y:S01]  /*28610*/  MOV R3, 0x1f ;  /* 0x0000001f00037802 */ /* 0x000fe20000000f00 */
[----:B------:R-:W-:Y:S01]  /*28620*/  IMAD.MOV.U32 R4, RZ, RZ, 0x2 ;  /* 0x00000002ff047424 */ /* 0x000fe200078e00ff */
[----:B-----5:R-:W-:Y:S01]  /*28630*/  MOV R7, R14 ;  /* 0x0000000e00077202 */ /* 0x020fe20000000f00 */
[----:B------:R-:W-:-:S07]  /*28640*/  IMAD.MOV.U32 R5, RZ, RZ, -0x1 ;  /* 0xffffffffff057424 */ /* 0x000fce00078e00ff */
[----:B-1----:R-:W-:Y:S05]  /*28650*/  WARPSYNC.COLLECTIVE R5, `(.L_x_1478) ;  /* 0x0000000005087348 */ /* 0x002fea0003c00000 */
[----:B------:R2:W3:Y:S02]  /*28660*/  SHFL.BFLY P0, R3, R7, R4, R3 ;  /* 0x0c00000407037389 */ /* 0x0004e40000000003 */
[----:B-123--:R-:W-:Y:S01]  /*28670*/  ENDCOLLECTIVE ;  /* 0x000000000000791b */ /* 0x00efe20003800000 */
.L_x_1478:
[----:B------:R-:W-:Y:S01]  /*28680*/  MOV R11, R3 ;  /* 0x00000003000b7202 */ /* 0x000fe20000000f00 */
[----:B------:R-:W-:Y:S01]  /*28690*/  IMAD.MOV.U32 R3, RZ, RZ, 0x1f ;  /* 0x0000001fff037424 */ /* 0x000fe200078e00ff */
[----:B------:R-:W-:-:S03]  /*286a0*/  MOV R4, 0x1 ;  /* 0x0000000100047802 */ /* 0x000fc60000000f00 */
[----:B------:R-:W-:-:S04]  /*286b0*/  FADD.FTZ R11, R11, R14 ;  /* 0x0000000e0b0b7221 */ /* 0x000fc80000010000 */
[----:B------:R-:W-:-:S07]  /*286c0*/  IMAD.MOV.U32 R7, RZ, RZ, R11 ;  /* 0x000000ffff077224 */ /* 0x000fce00078e000b */
[----:B------:R-:W-:Y:S05]  /*286d0*/  WARPSYNC.COLLECTIVE R5, `(.L_x_1479) ;  /* 0x0000000005087348 */ /* 0x000fea0003c00000 */
[----:B------:R1:W2:Y:S02]  /*286e0*/  SHFL.BFLY P0, R3, R7, R4, R3 ;  /* 0x0c00000407037389 */ /* 0x0002a40000000003 */
[----:B-12---:R-:W-:Y:S01]  /*286f0*/  ENDCOLLECTIVE ;  /* 0x000000000000791b */ /* 0x006fe20003800000 */
.L_x_1479:
[----:B------:R-:W-:Y:S01]  /*28700*/  MOV R10, R3 ;  /* 0x00000003000a7202 */ /* 0x000fe20000000f00 */
[----:B------:R-:W-:Y:S01]  /*28710*/  IMAD.MOV.U32 R7, RZ, RZ, R252 ;  /* 0x000000ffff077224 */ /* 0x000fe200078e00fc */
[----:B------:R-:W-:Y:S02]  /*28720*/  MOV R3, 0x1f ;  /* 0x0000001f00037802 */ /* 0x000fe40000000f00 */
[----:B------:R-:W-:Y:S01]  /*28730*/  MOV R4, 0x2 ;  /* 0x0000000200047802 */ /* 0x000fe20000000f00 */
[----:B------:R-:W-:-:S07]  /*28740*/  FADD.FTZ R10, R11, R10 ;  /* 0x0000000a0b0a7221 */ /* 0x000fce0000010000 */
[----:B------:R-:W-:Y:S05]  /*28750*/  WARPSYNC.COLLECTIVE R5, `(.L_x_1480) ;  /* 0x0000000005087348 */ /* 0x000fea0003c00000 */
[----:B------:R1:W2:Y:S02]  /*28760*/  SHFL.BFLY P0, R3, R7, R4, R3 ;  /* 0x0c00000407037389 */ /* 0x0002a40000000003 */
[----:B-12---:R-:W-:Y:S01]  /*28770*/  ENDCOLLECTIVE ;  /* 0x000000000000791b */ /* 0x006fe20003800000 */
.L_x_1480:
[----:B------:R-:W-:Y:S01]  /*28780*/  FADD.FTZ R252, R3, R252 ;  /* 0x000000fc03fc7221 */ /* 0x000fe20000010000 */
[----:B------:R-:W-:Y:S02]  /*28790*/  MOV R3, 0x1f ;  /* 0x0000001f00037802 */ /* 0x000fe40000000f00 */
[----:B------:R-:W-:Y:S01]  /*287a0*/  MOV R4, 0x1 ;  /* 0x0000000100047802 */ /* 0x000fe20000000f00 */
[----:B------:R-:W-:-:S07]  /*287b0*/  IMAD.MOV.U32 R7, RZ, RZ, R252 ;  /* 0x000000ffff077224 */ /* 0x000fce00078e00fc */
[----:B------:R-:W-:Y:S05]  /*287c0*/  WARPSYNC.COLLECTIVE R5, `(.L_x_1481) ;  /* 0x0000000005087348 */ /* 0x000fea0003c00000 */
[----:B------:R1:W2:Y:S02]  /*287d0*/  SHFL.BFLY P0, R3, R7, R4, R3 ;  /* 0x0c00000407037389 */ /* 0x0002a40000000003 */
[----:B-12---:R-:W-:Y:S01]  /*287e0*/  ENDCOLLECTIVE ;  /* 0x000000000000791b */ /* 0x006fe20003800000 */
.L_x_1481:
[----:B------:R-:W-:Y:S05]  /*287f0*/  BRA `(.L_x_1482) ;  /* 0xffffffe400587947 */ /* 0x000fea000383ffff */
.L_x_1483:
        /* <DEDUP_REMOVED lines=16> */
.L_x_8327:


//--------------------- .text._ZN5flash24flash_fwd_splitkv_kernelI23Flash_fwd_kernel_traitsILi128ELi64ELi128ELi4ELb0ELb0EN7cutlass6half_tE19Flash_kernel_traitsILi128ELi64ELi128ELi4ES3_EELb1ELb0ELb0ELb0ELb0ELb0ELb1ELb0EEEvNS_16Flash_fwd_paramsE --------------------------
	.section	.text._ZN5flash24flash_fwd_splitkv_kernelI23Flash_fwd_kernel_traitsILi128ELi64ELi128ELi4ELb0ELb0EN7cutlass6half_tE19Flash_kernel_traitsILi128ELi64ELi128ELi4ES3_EELb1ELb0ELb0ELb0ELb0ELb0ELb1ELb0EEEvNS_16Flash_fwd_paramsE,"ax",@progbits
	.align	128
        .global         _ZN5flash24flash_fwd_splitkv_kernelI23Flash_fwd_kernel_traitsILi128ELi64ELi128ELi4ELb0ELb0EN7cutlass6half_tE19Flash_kernel_traitsILi128ELi64ELi128ELi4ES3_EELb1ELb0ELb0ELb0ELb0ELb0ELb1ELb0EEEvNS_16Flash_fwd_paramsE
        .type           _ZN5flash24flash_fwd_splitkv_kernelI23Flash_fwd_kernel_traitsILi128ELi64ELi128ELi4ELb0ELb0EN7cutlass6half_tE19Flash_kernel_traitsILi128ELi64ELi128ELi4ES3_EELb1ELb0ELb0ELb0ELb0ELb0ELb1ELb0EEEvNS_16Flash_fwd_paramsE,@function
        .size           _ZN5flash24flash_fwd_splitkv_kernelI23Flash_fwd_kernel_traitsILi128ELi64ELi128ELi4ELb0ELb0EN7cutlass6half_tE19Flash_kernel_traitsILi128ELi64ELi128ELi4ES3_EELb1ELb0ELb0ELb0ELb0ELb0ELb1ELb0EEEvNS_16Flash_fwd_paramsE,(.L_x_8366 - _ZN5flash24flash_fwd_splitkv_kernelI23Flash_fwd_kernel_traitsILi128ELi64ELi128ELi4ELb0ELb0EN7cutlass6half_tE19Flash_kernel_traitsILi128ELi64ELi128ELi4ES3_EELb1ELb0ELb0ELb0ELb0ELb0ELb1ELb0EEEvNS_16Flash_fwd_paramsE)
        .other          _ZN5flash24flash_fwd_splitkv_kernelI23Flash_fwd_kernel_traitsILi128ELi64ELi128ELi4ELb0ELb0EN7cutlass6half_tE19Flash_kernel_traitsILi128ELi64ELi128ELi4ES3_EELb1ELb0ELb0ELb0ELb0ELb0ELb1ELb0EEEvNS_16Flash_fwd_paramsE,@"STO_CUDA_ENTRY STV_DEFAULT"
_ZN5flash24flash_fwd_splitkv_kernelI23Flash_fwd_kernel_traitsILi128ELi64ELi128ELi4ELb0ELb0EN7cutlass6half_tE19Flash_kernel_traitsILi128ELi64ELi128ELi4ES3_EELb1ELb0ELb0ELb0ELb0ELb0ELb1ELb0EEEvNS_16Flash_fwd_paramsE:
.text._ZN5flash24flash_fwd_splitkv_kernelI23Flash_fwd_kernel_traitsILi128ELi64ELi128ELi4ELb0ELb0EN7cutlass6half_tE19Flash_kernel_traitsILi128ELi64ELi128ELi4ES3_EELb1ELb0ELb0ELb0ELb0ELb0ELb1ELb0EEEvNS_16Flash_fwd_paramsE:
[----:B------:R-:W-:Y:S08]  /*0000*/  LDC R1, c[0x0][0x28] ;  /* 0x00000a00ff017b82 */ /* 0x000ff00000000800 */
[----:B------:R-:W1:Y:S01]  /*0010*/  LDC R5, c[0x0][0x270] ;  /* 0x00009c00ff057b82 */ /* 0x000e620000000800 */
[----:B------:R-:W2:Y:S01]  /*0020*/  S2R R20, SR_CTAID.Z ;  /* 0x0000000000147919 */ /* 0x000ea20000002700 */
[----:B------:R-:W-:Y:S01]  /*0030*/  MOV R2, RZ ;  /* 0x000000ff00027202 */ /* 0x000fe20000000f00 */
[----:B------:R-:W-:-:S05]  /*0040*/  ULDC.64 UR12, c[0x0][0x208] ;  /* 0x00008200000c7ab9 */ /* 0x000fca0000000a00 */
[----:B------:R-:W3:Y:S08]  /*0050*/  LDC.64 R8, c[0x0][0x2f0] ;  /* 0x0000bc00ff087b82 */ /* 0x000ef00000000a00 */
[----:B------:R-:W4:Y:S01]  /*0060*/  LDC.64 R12, c[0x0][0x2f8] ;  /* 0x0000be00ff0c7b82 */ /* 0x000f220000000a00 */
[----:B-1----:R-:W1:Y:S01]  /*0070*/  I2F.U32.RP R6, R5 ;  /* 0x0000000500067306 */ /* 0x002e620000209000 */
[----:B------:R-:W-:-:S07]  /*0080*/  ISETP.NE.U32.AND P2, PT, R5, RZ, PT ;  /* 0x000000ff0500720c */ /* 0x000fce0003f45070 */
[----:B-1----:R-:W1:Y:S02]  /*0090*/  MUFU.RCP R4, R6 ;  /* 0x0000000600047308 */ /* 0x002e640000001000 */
[----:B-1----:R-:W-:-:S06]  /*00a0*/  VIADD R4, R4, 0xffffffe ;  /* 0x0ffffffe04047836 */ /* 0x002fcc0000000000 */
[----:B------:R-:W1:Y:S02]  /*00b0*/  F2I.FTZ.U32.TRUNC.NTZ R3, R4 ;  /* 0x0000000400037305 */ /* 0x000e64000021f000 */
[----:B-1----:R-:W-:-:S04]  /*00c0*/  IMAD.MOV R0, RZ, RZ, -R3 ;  /* 0x000000ffff007224 */ /* 0x002fc800078e0a03 */
[----:B------:R-:W-:-:S04]  /*00d0*/  IMAD R7, R0, R5, RZ ;  /* 0x0000000500077224 */ /* 0x000fc800078e02ff */
[----:B------:R-:W-:Y:S02]  /*00e0*/  IMAD.HI.U32 R7, R3, R7, R2 ;  /* 0x0000000703077227 */ /* 0x000fe400078e0002 */
[----:B------:R-:W1:Y:S04]  /*00f0*/  LDC.64 R2, c[0x0][0x300] ;  /* 0x0000c000ff027b82 */ /* 0x000e680000000a00 */
[----:B--2---:R-:W-:-:S04]  /*0100*/  IMAD.HI.U32 R237, R7, R20, RZ ;  /* 0x0000001407ed7227 */ /* 0x004fc800078e00ff */
[----:B------:R-:W-:Y:S01]  /*0110*/  IMAD.MOV R0, RZ, RZ, -R237 ;  /* 0x000000ffff007224 */ /* 0x000fe200078e0aed */
[----:B------:R-:W2:Y:S03]  /*0120*/  LDC.64 R6, c[0x0][0x2f0] ;  /* 0x0000bc00ff067b82 */ /* 0x000ea60000000a00 */
[----:B------:R-:W-:-:S05]  /*0130*/  IMAD R0, R5, R0, R20 ;  /* 0x0000000005007224 */ /* 0x000fca00078e0214 */
[----:B------:R-:W-:Y:S02]  /*0140*/  ISETP.GE.U32.AND P4, PT, R0, R5, PT ;  /* 0x000000050000720c */ /* 0x000fe40003f86070 */
[----:B-1----:R-:W-:-:S04]  /*0150*/  ISETP.NE.U32.AND P0, PT, R2, RZ, PT ;  /* 0x000000ff0200720c */ /* 0x002fc80003f05070 */
[----:B------:R-:W-:-:S07]  /*0160*/  ISETP.NE.AND.EX P0, PT, R3, RZ, PT, P0 ;  /* 0x000000ff0300720c */ /* 0x000fce0003f05300 */
[----:B------:R-:W-:Y:S01]  /*0170*/  @P4 IMAD.IADD R0, R0, 0x1, -R5 ;  /* 0x0000000100004824 */ /* 0x000fe200078e0a05 */
[----:B------:R-:W-:Y:S01]  /*0180*/  @P4 IADD3 R237, R237, 0x1, RZ ;  /* 0x00000001eded4810 */ /* 0x000fe20007ffe0ff */
[----:B------:R-:W1:Y:S01]  /*0190*/  LDC.64 R2, c[0x0][0x2f8] ;  /* 0x0000be00ff027b82 */ /* 0x000e620000000a00 */
[----:B--2---:R-:W-:Y:S02]  /*01a0*/  ISETP.NE.U32.AND P1, PT, R6, RZ, PT ;  /* 0x000000ff0600720c */ /* 0x004fe40003f25070 */
[-C--:B------:R-:W-:Y:S02]  /*01b0*/  ISETP.GE.U32.AND P3, PT, R0, R5.reuse, PT ;  /* 0x000000050000720c */ /* 0x080fe40003f66070 */
[----:B------:R-:W-:Y:S02]  /*01c0*/  ISETP.NE.AND.EX P1, PT, R7, RZ, PT, P1 ;  /* 0x000000ff0700720c */ /* 0x000fe40003f25310 */
[----:B------:R-:W-:Y:S01]  /*01d0*/  MOV R7, 0xffffffff ;  /* 0xffffffff00077802 */ /* 0x000fe20000000f00 */
[----:B------:R-:W2:Y:S08]  /*01e0*/  LDC.U8 R0, c[0x0][0x3c2] ;  /* 0x0000f080ff007b82 */ /* 0x000eb00000000000 */
[----:B------:R-:W-:Y:S01]  /*01f0*/  @P3 VIADD R237, R237, 0x1 ;  /* 0x00000001eded3836 */ /* 0x000fe20000000000 */
[----:B------:R-:W-:-:S05]  /*0200*/  @!P2 LOP3.LUT R237, RZ, R5, RZ, 0x33, !PT ;  /* 0x00000005ffeda212 */ /* 0x000fca00078e33ff */
[----:B---3--:R-:W-:Y:S02]  /*0210*/  IMAD.WIDE R16, R237, 0x4, R8 ;  /* 0x00000004ed107825 */ /* 0x008fe400078e0208 */
[----:B------:R-:W3:Y:S03]  /*0220*/  @P0 LDC.64 R8, c[0x0][0x300] ;  /* 0x0000c000ff080b82 */ /* 0x000ee60000000a00 */
[----:B------:R-:W4:Y:S04]  /*0230*/  @P1 LDG.E R7, desc[UR12][R16.64] ;  /* 0x0000000c10071981 */ /* 0x000f28000c1e1900 */
[----:B------:R-:W4:Y:S01]  /*0240*/  @P1 LDG.E R142, desc[UR12][R16.64+0x4] ;  /* 0x0000040c108e1981 */ /* 0x000f22000c1e1900 */
[----:B--2---:R-:W-:Y:S01]  /*0250*/  ISETP.NE.AND P3, PT, R0, RZ, PT ;  /* 0x000000ff0000720c */ /* 0x004fe20003f65270 */
[----:B------:R-:W-:Y:S01]  /*0260*/  IMAD.MOV.U32 R11, RZ, RZ, RZ ;  /* 0x000000ffff0b7224 */ /* 0x000fe200078e00ff */
[----:B-1----:R-:W-:-:S02]  /*0270*/  ISETP.EQ.U32.AND P2, PT, R2, RZ, PT ;  /* 0x000000ff0200720c */ /* 0x002fc40003f42070 */
[----:B------:R-:W-:Y:S02]  /*0280*/  MOV R10, 0xffffffff ;  /* 0xffffffff000a7802 */ /* 0x000fe40000000f00 */
[----:B------:R-:W-:Y:S01]  /*0290*/  ISETP.EQ.OR.EX P2, PT, R3, RZ, !P3, P2 ;  /* 0x000000ff0300720c */ /* 0x000fe20005f42720 */
[----:B---3--:R-:W-:-:S04]  /*02a0*/  @P0 IMAD.WIDE R14, R237, 0x4, R8 ;  /* 0x00000004ed0e0825 */ /* 0x008fc800078e0208 */
[C---:B----4-:R-:W-:Y:S01]  /*02b0*/  IMAD.WIDE R8, R237.reuse, 0x4, R12 ;  /* 0x00000004ed087825 */ /* 0x050fe200078e020c */
[----:B------:R1:W5:Y:S07]  /*02c0*/  @P0 LDG.E R11, desc[UR12][R14.64] ;  /* 0x0000000c0e0b0981 */ /* 0x00036e000c1e1900 */
[----:B------:R1:W5:Y:S01]  /*02d0*/  @!P2 LDG.E R10, desc[UR12][R8.64] ;  /* 0x0000000c080aa981 */ /* 0x000362000c1e1900 */
[----:B------:R-:W-:Y:S02]  /*02e0*/  ISETP.NE.U32.AND P0, PT, R2, RZ, PT ;  /* 0x000000ff0200720c */ /* 0x000fe40003f05070 */
[----:B------:R-:W-:Y:S01]  /*02f0*/  IADD3 R2, -R237, RZ, RZ ;  /* 0x000000ffed027210 */ /* 0x000fe20007ffe1ff */
[----:B------:R-:W2:Y:S01]  /*0300*/  S2R R35, SR_CTAID.X ;  /* 0x0000000000237919 */ /* 0x000ea20000002500 */
[----:B------:R-:W-:Y:S01]  /*0310*/  ISETP.NE.AND.EX P0, PT, R3, RZ, PT, P0 ;  /* 0x000000ff0300720c */ /* 0x000fe20003f05300 */
[----:B------:R-:W3:Y:S02]  /*0320*/  S2R R0, SR_CTAID.Y ;  /* 0x0000000000007919 */ /* 0x000ee40000002600 */
[----:B------:R-:W-:-:S02]  /*0330*/  IMAD R20, R5, R2, R20 ;  /* 0x0000000205147224 */ /* 0x000fc400078e0214 */
[----:B------:R-:W-:-:S06]  /*0340*/  @P1 IMAD.IADD R142, R142, 0x1, -R7 ;  /* 0x000000018e8e1824 */ /* 0x000fcc00078e0a07 */
[----:B------:R-:W4:Y:S02]  /*0350*/  @!P1 LDC R142, c[0x0][0x2c4] ;  /* 0x0000b100ff8e9b82 */ /* 0x000f240000000800 */
[----:B-123--:R-:W-:Y:S05]  /*0360*/  @!P0 BRA `(.L_x_1484) ;  /* 0x0000000000108947 */ /* 0x00efea0003800000 */
[----:B------:R-:W2:Y:S02]  /*0370*/  @P3 LDG.E R3, desc[UR12][R8.64+0x4] ;  /* 0x0000040c08033981 */ /* 0x000ea4000c1e1900 */
[----:B--2--5:R-:W-:-:S06]  /*0380*/  @P3 IADD3 R4, R3, -R10, RZ ;  /* 0x8000000a03043210 */ /* 0x024fcc0007ffe0ff */
[----:B------:R2:W5:Y:S01]  /*0390*/  @!P3 LDG.E R4, desc[UR12][R8.64] ;  /* 0x0000000c0804b981 */ /* 0x000562000c1e1900 */
[----:B------:R-:W-:Y:S05]  /*03a0*/  BRA `(.L_x_1485) ;  /* 0x0000000000047947 */ /* 0x000fea0003800000 */
.L_x_1484:
[----:B------:R-:W1:Y:S02]  /*03b0*/  LDC R4, c[0x0][0x2c8] ;  /* 0x0000b200ff047b82 */ /* 0x000e640000000800 */
.L_x_1485:
[----:B------:R-:W3:Y:S02]  /*03c0*/  LDC.64 R2, c[0x0][0x308] ;  /* 0x0000c200ff027b82 */ /* 0x000ee40000000a00 */
[----:B---3--:R-:W-:-:S04]  /*03d0*/  ISETP.NE.U32.AND P3, PT, R2, RZ, PT ;  /* 0x000000ff0200720c */ /* 0x008fc80003f65070 */
[----:B------:R-:W-:-:S13]  /*03e0*/  ISETP.NE.AND.EX P3, PT, R3, RZ, PT, P3 ;  /* 0x000000ff0300720c */ /* 0x000fda0003f65330 */
[----:B------:R-:W3:Y:S02]  /*03f0*/  @P3 LDC.64 R2, c[0x0][0x308] ;  /* 0x0000c200ff023b82 */ /* 0x000ee40000000a00 */
[----:B---3--:R-:W-:-:S05]  /*0400*/  @P3 IMAD.WIDE R2, R237, 0x4, R2 ;  /* 0x00000004ed023825 */ /* 0x008fca00078e0202 */
[----:B------:R3:W5:Y:S01]  /*0410*/  @P3 LDG.E R18, desc[UR12][R2.64] ;  /* 0x0000000c02123981 */ /* 0x000762000c1e1900 */
[----:B------:R-:W-:-:S05]  /*0420*/  IMAD.SHL.U32 R141, R35, 0x40, RZ ;  /* 0x00000040238d7824 */ /* 0x000fca00078e00ff */
[----:B----4-:R-:W-:-:S13]  /*0430*/  ISETP.GT.AND P0, PT, R142, R141, PT ;  /* 0x0000008d8e00720c */ /* 0x010fda0003f04270 */
[----:B------:R-:W-:Y:S05]  /*0440*/  @!P0 EXIT ;  /* 0x000000000000894d */ /* 0x000fea0003800000 */
[----:B--2---:R-:W2:Y:S01]  /*0450*/  LDC R9, c[0x0][0x10] ;  /* 0x00000400ff097b82 */ /* 0x004ea20000000800 */
[----:B-----5:R-:W-:Y:S01]  /*0460*/  @P3 IMAD.IADD R39, R18, 0x1, -R11 ;  /* 0x0000000112273824 */ /* 0x020fe200078e0a0b */
[----:B------:R-:W4:Y:S06]  /*0470*/  S2R R42, SR_TID.X ;  /* 0x00000000002a7919 */ /* 0x000f2c0000002100 */
[----:B---3--:R-:W3:Y:S08]  /*0480*/  LDC R3, c[0x0][0x2c8] ;  /* 0x0000b200ff037b82 */ /* 0x008ef00000000800 */
[----:B------:R-:W1:Y:S01]  /*0490*/  @!P3 LDC R8, c[0x0][0x2cc] ;  /* 0x0000b300ff08bb82 */ /* 0x000e620000000800 */
[----:B--2---:R-:W-:-:S04]  /*04a0*/  IABS R13, R9 ;  /* 0x00000009000d7213 */ /* 0x004fc80000000000 */
[----:B------:R-:W2:Y:S01]  /*04b0*/  I2F.RP R2, R13 ;  /* 0x0000000d00027306 */ /* 0x000ea20000209400 */
[----:B---3--:R-:W-:-:S05]  /*04c0*/  VIADD R3, R3, 0x7f ;  /* 0x0000007f03037836 */ /* 0x008fca0000000000 */
[----:B------:R-:W-:-:S04]  /*04d0*/  SHF.R.S32.HI R16, RZ, 0x1f, R3 ;  /* 0x0000001fff107819 */ /* 0x000fc80000011403 */
[----:B------:R-:W-:Y:S01]  /*04e0*/  LEA.HI R16, R16, R3, RZ, 0x7 ;  /* 0x0000000310107211 */ /* 0x000fe200078f38ff */
[----:B--2---:R-:W2:Y:S03]  /*04f0*/  MUFU.RCP R14, R2 ;  /* 0x00000002000e7308 */ /* 0x004ea60000001000 */
[----:B------:R-:W-:-:S05]  /*0500*/  LEA.HI.SX32 R16, R16, R9, 0x19 ;  /* 0x0000000910107211 */ /* 0x000fca00078fcaff */
[----:B------:R-:W-:-:S05]  /*0510*/  VIADD R16, R16, 0xffffffff ;  /* 0xffffffff10107836 */ /* 0x000fca0000000000 */
[----:B------:R-:W-:Y:S02]  /*0520*/  IABS R3, R16 ;  /* 0x0000001000037213 */ /* 0x000fe40000000000 */
[-C--:B------:R-:W-:Y:S01]  /*0530*/  LOP3.LUT R16, R16, R9.reuse, RZ, 0x3c, !PT ;  /* 0x0000000910107212 */ /* 0x080fe200078e3cff */
[----:B--2---:R-:W-:Y:S01]  /*0540*/  VIADD R14, R14, 0xffffffe ;  /* 0x0ffffffe0e0e7836 */ /* 0x004fe20000000000 */
[----:B------:R-:W-:Y:S02]  /*0550*/  IABS R2, R9 ;  /* 0x0000000900027213 */ /* 0x000fe40000000000 */
[----:B------:R-:W-:Y:S01]  /*0560*/  ISETP.GE.AND P0, PT, R16, RZ, PT ;  /* 0x000000ff1000720c */ /* 0x000fe20003f06270 */
[----:B------:R-:W2:Y:S02]  /*0570*/  F2I.FTZ.U32.TRUNC.NTZ R15, R14 ;  /* 0x0000000e000f7305 */ /* 0x000ea4000021f000 */
[----:B------:R-:W-:Y:S02]  /*0580*/  IMAD.MOV R2, RZ, RZ, -R2 ;  /* 0x000000ffff027224 */ /* 0x000fe400078e0a02 */
[----:B--2---:R-:W-:-:S02]  /*0590*/  IMAD.MOV R6, RZ, RZ, -R15 ;  /* 0x000000ffff067224 */ /* 0x004fc400078e0a0f */
[----:B------:R-:W-:Y:S02]  /*05a0*/  IMAD.MOV.U32 R14, RZ, RZ, RZ ;  /* 0x000000ffff0e7224 */ /* 0x000fe400078e00ff */
[----:B------:R-:W-:-:S04]  /*05b0*/  IMAD R6, R6, R13, RZ ;  /* 0x0000000d06067224 */ /* 0x000fc800078e02ff */
[----:B------:R-:W-:-:S06]  /*05c0*/  IMAD.HI.U32 R6, R15, R6, R14 ;  /* 0x000000060f067227 */ /* 0x000fcc00078e000e */
[----:B------:R-:W-:Y:S02]  /*05d0*/  IMAD.HI.U32 R12, R6, R3, RZ ;  /* 0x00000003060c7227 */ /* 0x000fe400078e00ff */
[----:B------:R-:W2:Y:S02]  /*05e0*/  LDC R6, c[0x0][0x398] ;  /* 0x0000e600ff067b82 */ /* 0x000ea40000000800 */
[----:B------:R-:W-:-:S05]  /*05f0*/  IMAD R14, R12, R2, R3 ;  /* 0x000000020c0e7224 */ /* 0x000fca00078e0203 */
[----:B------:R-:W-:Y:S01]  /*0600*/  ISETP.GT.U32.AND P1, PT, R13, R14, PT ;  /* 0x0000000e0d00720c */ /* 0x000fe20003f24070 */
[----:B------:R-:W3:-:S12]  /*0610*/  @!P3 LDC.64 R2, c[0x0][0x318] ;  /* 0x0000c600ff02bb82 */ /* 0x000ed80000000a00 */
[----:B------:R-:W-:Y:S02]  /*0620*/  @!P1 IMAD.IADD R14, R14, 0x1, -R13 ;  /* 0x000000010e0e9824 */ /* 0x000fe400078e0a0d */
[----:B------:R-:W-:Y:S01]  /*0630*/  @!P1 VIADD R12, R12, 0x1 ;  /* 0x000000010c0c9836 */ /* 0x000fe20000000000 */
[----:B------:R-:W-:Y:S02]  /*0640*/  ISETP.NE.AND P1, PT, R9, RZ, PT ;  /* 0x000000ff0900720c */ /* 0x000fe40003f25270 */
[----:B------:R-:W-:Y:S02]  /*0650*/  ISETP.GE.U32.AND P4, PT, R14, R13, PT ;  /* 0x0000000d0e00720c */ /* 0x000fe40003f86070 */
[----:B---3--:R-:W-:Y:S02]  /*0660*/  @!P3 ISETP.NE.U32.AND P2, PT, R2, RZ, PT ;  /* 0x000000ff0200b20c */ /* 0x008fe40003f45070 */
[----:B------:R-:W-:Y:S02]  /*0670*/  IADD3 R2, -R142, 0xbf, R141 ;  /* 0x000000bf8e027810 */ /* 0x000fe40007ffe18d */
[----:B------:R-:W-:-:S07]  /*0680*/  @!P3 ISETP.NE.AND.EX P2, PT, R3, RZ, PT, P2 ;  /* 0x000000ff0300b20c */ /* 0x000fce0003f45320 */
[----:B------:R-:W-:Y:S01]  /*0690*/  @P4 VIADD R12, R12, 0x1 ;  /* 0x000000010c0c4836 */ /* 0x000fe20000000000 */
[----:B-1----:R-:W-:-:S03]  /*06a0*/  @!P3 SEL R8, R8, RZ, P2 ;  /* 0x000000ff0808b207 */ /* 0x002fc60001000000 */
[----:B------:R-:W-:Y:S01]  /*06b0*/  @!P0 IMAD.MOV R12, RZ, RZ, -R12 ;  /* 0x000000ffff0c8224 */ /* 0x000fe200078e0a0c */
[----:B------:R-:W-:Y:S02]  /*06c0*/  @!P1 LOP3.LUT R12, RZ, R9, RZ, 0x33, !PT ;  /* 0x00000009ff0c9212 */ /* 0x000fe400078e33ff */
[----:B------:R-:W-:-:S03]  /*06d0*/  @!P3 IADD3 R39, R8, R4, -R11 ;  /* 0x000000040827b210 */ /* 0x000fc60007ffe80b */
[----:B------:R-:W-:Y:S01]  /*06e0*/  IMAD R228, R12, R0, RZ ;  /* 0x000000000ce47224 */ /* 0x000fe200078e02ff */
[----:B--2---:R-:W-:Y:S01]  /*06f0*/  IADD3 R2, R2, R6, R39 ;  /* 0x0000000602027210 */ /* 0x004fe20007ffe027 */
[----:B------:R-:W-:-:S03]  /*0700*/  VIADD R4, R39, 0x7f ;  /* 0x0000007f27047836 */ /* 0x000fc60000000000 */
[----:B------:R-:W-:Y:S02]  /*0710*/  SHF.R.S32.HI R9, RZ, 0x1f, R2 ;  /* 0x0000001fff097819 */ /* 0x000fe40000011402 */
[----:B------:R-:W-:Y:S02]  /*0720*/  SHF.R.S32.HI R3, RZ, 0x1f, R4 ;  /* 0x0000001fff037819 */ /* 0x000fe40000011404 */
[----:B------:R-:W-:Y:S02]  /*0730*/  LEA.HI R9, R9, R2, RZ, 0x7 ;  /* 0x0000000209097211 */ /* 0x000fe400078f38ff */
[----:B------:R-:W-:Y:S02]  /*0740*/  LEA.HI R3, R3, R4, RZ, 0x7 ;  /* 0x0000000403037211 */ /* 0x000fe400078f38ff */
[----:B------:R-:W-:Y:S02]  /*0750*/  SHF.R.S32.HI R9, RZ, 0x7, R9 ;  /* 0x00000007ff097819 */ /* 0x000fe40000011409 */
[----:B------:R-:W-:-:S04]  /*0760*/  SHF.R.S32.HI R3, RZ, 0x7, R3 ;  /* 0x00000007ff037819 */ /* 0x000fc80000011403 */
[----:B------:R-:W-:-:S04]  /*0770*/  VIADDMNMX R12, R228, R12, R3, PT ;  /* 0x0000000ce40c7246 */ /* 0x000fc80003800103 */
[----:B------:R-:W-:-:S04]  /*0780*/  VIMNMX R37, R12, R9, PT ;  /* 0x000000090c257248 */ /* 0x000fc80003fe0100 */
[----:B------:R-:W-:-:S13]  /*0790*/  ISETP.GE.AND P0, PT, R228, R37, PT ;  /* 0x00000025e400720c */ /* 0x000fda0003f06270 */
[----:B----4-:R-:W-:Y:S05]  /*07a0*/  @!P0 BRA `(.L_x_1486) ;  /* 0x0000000800148947 */ /* 0x010fea0003800000 */
[----:B------:R-:W1:Y:S01]  /*07b0*/  LDC.64 R2, c[0x0][0x2c0] ;  /* 0x0000b000ff027b82 */ /* 0x000e620000000a00 */
[----:B------:R-:W-:Y:S01]  /*07c0*/  SHF.R.S32.HI R7, RZ, 0x1f, R42 ;  /* 0x0000001fff077819 */ /* 0x000fe2000001142a */
[----:B------:R-:W-:Y:S01]  /*07d0*/  IMAD.IADD R142, R142, 0x1, -R141 ;  /* 0x000000018e8e7824 */ /* 0x000fe200078e0a8d */
[----:B------:R-:W-:Y:S01]  /*07e0*/  ULDC UR4, c[0x0][0x2dc] ;  /* 0x0000b70000047ab9 */ /* 0x000fe20000000800 */
[----:B------:R-:W-:Y:S01]  /*07f0*/  BSSY B0, `(.L_x_1487) ;  /* 0x0000025000007945 */ /* 0x000fe20003800000 */
[----:B------:R-:W-:-:S04]  /*0800*/  LEA.HI R4, R7, R42, RZ, 0x4 ;  /* 0x0000002a07047211 */ /* 0x000fc800078f20ff */
[----:B------:R-:W-:-:S05]  /*0810*/  LOP3.LUT R7, R4, 0xfffffff0, RZ, 0xc0, !PT ;  /* 0xfffffff004077812 */ /* 0x000fca00078ec0ff */
[----:B------:R-:W-:-:S05]  /*0820*/  IMAD.IADD R42, R42, 0x1, -R7 ;  /* 0x000000012a2a7824 */ /* 0x000fca00078e0a07 */
[----:B------:R-:W-:Y:S01]  /*0830*/  ISETP.NE.AND P6, PT, R42, RZ, PT ;  /* 0x000000ff2a00720c */ /* 0x000fe20003fc5270 */
[----:B-1----:R-:W-:-:S04]  /*0840*/  IMAD R2, R0, R2, R237 ;  /* 0x0000000200027224 */ /* 0x002fc800078e02ed */
[----:B------:R-:W-:Y:S01]  /*0850*/  IMAD R0, R2, R5, R20 ;  /* 0x0000000502007224 */ /* 0x000fe200078e0214 */
[----:B------:R-:W-:Y:S01]  /*0860*/  SHF.R.S32.HI R5, RZ, 0x4, R4 ;  /* 0x00000004ff057819 */ /* 0x000fe20000011404 */
[----:B------:R-:W-:Y:S02]  /*0870*/  IMAD.SHL.U32 R2, R42, 0x4, RZ ;  /* 0x000000042a027824 */ /* 0x000fe400078e00ff */
[----:B------:R-:W-:Y:S01]  /*0880*/  IMAD R0, R0, R3, R141 ;  /* 0x0000000300007224 */ /* 0x000fe200078e028d */
[CC--:B------:R-:W-:Y:S01]  /*0890*/  ISETP.GE.AND P4, PT, R5.reuse, R142.reuse, PT ;  /* 0x0000008e0500720c */ /* 0x0c0fe20003f86270 */
[C---:B------:R-:W-:Y:S01]  /*08a0*/  VIADD R19, R5.reuse, 0x8 ;  /* 0x0000000805137836 */ /* 0x040fe20000000000 */
[--C-:B------:R-:W-:Y:S01]  /*08b0*/  SHF.R.S32.HI R3, RZ, 0x1f, R2.reuse ;  /* 0x0000001fff037819 */ /* 0x100fe20000011402 */
[----:B------:R-:W-:Y:S01]  /*08c0*/  IMAD R7, R0, UR4, RZ ;  /* 0x0000000400077c24 */ /* 0x000fe2000f8e02ff */
[----:B------:R-:W-:Y:S01]  /*08d0*/  ULDC.64 UR4, c[0x0][0x288] ;  /* 0x0000a20000047ab9 */ /* 0x000fe20000000a00 */
[----:B------:R-:W-:Y:S01]  /*08e0*/  VIADD R17, R5, 0x10 ;  /* 0x0000001005117836 */ /* 0x000fe20000000000 */
[----:B------:R-:W-:Y:S01]  /*08f0*/  ISETP.GE.AND P3, PT, R19, R142, PT ;  /* 0x0000008e1300720c */ /* 0x000fe20003f66270 */
[----:B------:R-:W-:-:S03]  /*0900*/  IMAD.WIDE R8, R5, 0x80, R2 ;  /* 0x0000008005087825 */ /* 0x000fc600078e0202 */
[----:B------:R-:W-:Y:S01]  /*0910*/  ISETP.GE.AND P2, PT, R17, R142, PT ;  /* 0x0000008e1100720c */ /* 0x000fe20003f46270 */
[----:B------:R-:W-:Y:S01]  /*0920*/  VIADD R15, R5, 0x18 ;  /* 0x00000018050f7836 */ /* 0x000fe20000000000 */
[----:B------:R-:W-:Y:S01]  /*0930*/  IADD3 R4, P0, R7, R8, RZ ;  /* 0x0000000807047210 */ /* 0x000fe20007f1e0ff */
[C---:B------:R-:W-:Y:S02]  /*0940*/  VIADD R13, R5.reuse, 0x20 ;  /* 0x00000020050d7836 */ /* 0x040fe40000000000 */
[----:B------:R-:W-:Y:S01]  /*0950*/  VIADD R11, R5, 0x28 ;  /* 0x00000028050b7836 */ /* 0x000fe20000000000 */
[----:B------:R-:W-:Y:S01]  /*0960*/  LEA.HI.X.SX32 R7, R7, R9, 0x1, P0 ;  /* 0x0000000907077211 */ /* 0x000fe200000f0eff */
[----:B------:R-:W-:Y:S01]  /*0970*/  VIADD R9, R5, 0x30 ;  /* 0x0000003005097836 */ /* 0x000fe20000000000 */
[----:B------:R-:W-:Y:S01]  /*0980*/  LEA R20, P0, R4, UR4, 0x2 ;  /* 0x0000000404147c11 */ /* 0x000fe2000f8010ff */
[----:B------:R-:W-:Y:S01]  /*0990*/  VIADD R6, R2, 0x40 ;  /* 0x0000004002067836 */ /* 0x000fe20000000000 */
[----:B------:R-:W-:-:S02]  /*09a0*/  ISETP.GE.AND P5, PT, R15, R142, PT ;  /* 0x0000008e0f00720c */ /* 0x000fc40003fa6270 */
[----:B------:R-:W-:Y:S02]  /*09b0*/  LEA.HI.X R21, R4, UR5, R7, 0x2, P0 ;  /* 0x0000000504157c11 */ /* 0x000fe400080f1407 */
[-C--:B------:R-:W-:Y:S02]  /*09c0*/  ISETP.GE.AND P0, PT, R13, R142.reuse, PT ;  /* 0x0000008e0d00720c */ /* 0x080fe40003f06270 */
[----:B------:R-:W-:Y:S01]  /*09d0*/  ISETP.GE.AND P1, PT, R11, R142, PT ;  /* 0x0000008e0b00720c */ /* 0x000fe20003f26270 */
[----:B------:R-:W-:-:S12]  /*09e0*/  @P4 BRA `(.L_x_1488) ;  /* 0x0000000000144947 */ /* 0x000fd80003800000 */
[----:B------:R-:W-:Y:S02]  /*09f0*/  ULDC UR4, c[0x0][0x2d0] ;  /* 0x0000b40000047ab9 */ /* 0x000fe40000000800 */
[----:B------:R-:W-:-:S13]  /*0a00*/  ISETP.GE.AND P4, PT, R2, UR4, PT ;  /* 0x0000000402007c0c */ /* 0x000fda000bf86270 */
[----:B------:R1:W-:Y:S01]  /*0a10*/  @!P4 STG.E.128 desc[UR12][R20.64], RZ ;  /* 0x000000ff1400c986 */ /* 0x0003e2000c101d0c */
[----:B------:R-:W-:-:S13]  /*0a20*/  ISETP.GE.AND P4, PT, R6, UR4, PT ;  /* 0x0000000406007c0c */ /* 0x000fda000bf86270 */
[----:B------:R1:W-:Y:S02]  /*0a30*/  @!P4 STG.E.128 desc[UR12][R20.64+0x100], RZ ;  /* 0x000100ff1400c986 */ /* 0x0003e4000c101d0c */
.L_x_1488:
[----:B------:R-:W-:Y:S05]  /*0a40*/  BSYNC B0 ;  /* 0x0000000000007941 */ /* 0x000fea0003800000 */
.L_x_1487:
[----:B------:R-:W-:Y:S01]  /*0a50*/  BSSY B0, `(.L_x_1489) ;  /* 0x0000009000007945 */ /* 0x000fe20003800000 */
[----:B------:R-:W-:Y:S02]  /*0a60*/  ISETP.GE.AND P4, PT, R9, R142, PT ;  /* 0x0000008e0900720c */ /* 0x000fe40003f86270 */
[----:B------:R-:W-:Y:S01]  /*0a70*/  IADD3 R7, R5, 0x38, RZ ;  /* 0x0000003805077810 */ /* 0x000fe20007ffe0ff */
[----:B------:R-:W-:Y:S05]  /*0a80*/  @P3 BRA `(.L_x_1490) ;  /* 0x0000000000143947 */ /* 0x000fea0003800000 */
[----:B------:R-:W-:Y:S02]  /*0a90*/  ULDC UR4, c[0x0][0x2d0] ;  /* 0x0000b40000047ab9 */ /* 0x000fe40000000800 */
[----:B------:R-:W-:-:S13]  /*0aa0*/  ISETP.GE.AND P3, PT, R2, UR4, PT ;  /* 0x0000000402007c0c */ /* 0x000fda000bf66270 */
[----:B------:R2:W-:Y:S01]  /*0ab0*/  @!P3 STG.E.128 desc[UR12][R20.64+0x1000], RZ ;  /* 0x001000ff1400b986 */ /* 0x0005e2000c101d0c */
[----:B------:R-:W-:-:S13]  /*0ac0*/  ISETP.GE.AND P3, PT, R6, UR4, PT ;  /* 0x0000000406007c0c */ /* 0x000fda000bf66270 */
[----:B------:R2:W-:Y:S02]  /*0ad0*/  @!P3 STG.E.128 desc[UR12][R20.64+0x1100], RZ ;  /* 0x001100ff1400b986 */ /* 0x0005e4000c101d0c */
.L_x_1490:
[----:B------:R-:W-:Y:S05]  /*0ae0*/  BSYNC B0 ;  /* 0x0000000000007941 */ /* 0x000fea0003800000 */
.L_x_1489:
[----:B------:R-:W-:Y:S01]  /*0af0*/  BSSY B0, `(.L_x_1491) ;  /* 0x0000008000007945 */ /* 0x000fe20003800000 */
[----:B------:R-:W-:-:S03]  /*0b00*/  ISETP.GE.AND P3, PT, R7, R142, PT ;  /* 0x0000008e0700720c */ /* 0x000fc60003f66270 */
[----:B------:R-:W-:Y:S10]  /*0b10*/  @P2 BRA `(.L_x_1492) ;  /* 0x0000000000142947 */ /* 0x000ff40003800000 */
[----:B------:R-:W-:Y:S02]  /*0b20*/  ULDC UR4, c[0x0][0x2d0] ;  /* 0x0000b40000047ab9 */ /* 0x000fe40000000800 */
[----:B------:R-:W-:-:S13]  /*0b30*/  ISETP.GE.AND P2, PT, R2, UR4, PT ;  /* 0x0000000402007c0c */ /* 0x000fda000bf46270 */
[----:B------:R3:W-:Y:S01]  /*0b40*/  @!P2 STG.E.128 desc[UR12][R20.64+0x2000], RZ ;  /* 0x002000ff1400a986 */ /* 0x0007e2000c101d0c */
[----:B------:R-:W-:-:S13]  /*0b50*/  ISETP.GE.AND P2, PT, R6, UR4, PT ;  /* 0x0000000406007c0c */ /* 0x000fda000bf46270 */
[----:B------:R3:W-:Y:S02]  /*0b60*/  @!P2 STG.E.128 desc[UR12][R20.64+0x2100], RZ ;  /* 0x002100ff1400a986 */ /* 0x0007e4000c101d0c */
.L_x_1492:
[----:B------:R-:W-:Y:S05]  /*0b70*/  BSYNC B0 ;  /* 0x0000000000007941 */ /* 0x000fea0003800000 */
.L_x_1491:
[----:B------:R-:W-:Y:S01]  /*0b80*/  BSSY B0, `(.L_x_1493) ;  /* 0x0000008000007945 */ /* 0x000fe20003800000 */
[----:B------:R-:W-:-:S03]  /*0b90*/  IADD3 R4, P2, R0, R5, RZ ;  /* 0x0000000500047210 */ /* 0x000fc60007f5e0ff */
[----:B------:R-:W-:Y:S10]  /*0ba0*/  @P5 BRA `(.L_x_1494) ;  /* 0x0000000000145947 */ /* 0x000ff40003800000 */
[----:B------:R-:W-:Y:S02]  /*0bb0*/  ULDC UR4, c[0x0][0x2d0] ;  /* 0x0000b40000047ab9 */ /* 0x000fe40000000800 */
[----:B------:R-:W-:-:S13]  /*0bc0*/  ISETP.GE.AND P5, PT, R2, UR4, PT ;  /* 0x0000000402007c0c */ /* 0x000fda000bfa6270 */
[----:B------:R4:W-:Y:S01]  /*0bd0*/  @!P5 STG.E.128 desc[UR12][R20.64+0x3000], RZ ;  /* 0x003000ff1400d986 */ /* 0x0009e2000c101d0c */
[----:B------:R-:W-:-:S13]  /*0be0*/  ISETP.GE.AND P5, PT, R6, UR4, PT ;  /* 0x0000000406007c0c */ /* 0x000fda000bfa6270 */
[----:B------:R4:W-:Y:S02]  /*0bf0*/  @!P5 STG.E.128 desc[UR12][R20.64+0x3100], RZ ;  /* 0x003100ff1400d986 */ /* 0x0009e4000c101d0c */
.L_x_1494:
[----:B------:R-:W-:Y:S05]  /*0c00*/  BSYNC B0 ;  /* 0x0000000000007941 */ /* 0x000fea0003800000 */
.L_x_1493:
[----:B------:R-:W-:Y:S01]  /*0c10*/  BSSY B0, `(.L_x_1495) ;  /* 0x0000009000007945 */ /* 0x000fe20003800000 */
[----:B------:R-:W-:Y:S02]  /*0c20*/  ISETP.GE.OR P5, PT, R5, R142, P6 ;  /* 0x0000008e0500720c */ /* 0x000fe400037a6670 */
[----:B------:R-:W-:Y:S01]  /*0c30*/  SHF.R.S32.HI R0, RZ, 0x1f, R0 ;  /* 0x0000001fff007819 */ /* 0x000fe20000011400 */
[----:B------:R-:W-:Y:S05]  /*0c40*/  @P0 BRA `(.L_x_1496) ;  /* 0x0000000000140947 */ /* 0x000fea0003800000 */
[----:B------:R-:W-:Y:S02]  /*0c50*/  ULDC UR4, c[0x0][0x2d0] ;  /* 0x0000b40000047ab9 */ /* 0x000fe40000000800 */
[----:B------:R-:W-:-:S13]  /*0c60*/  ISETP.GE.AND P0, PT, R2, UR4, PT ;  /* 0x0000000402007c0c */ /* 0x000fda000bf06270 */
[----:B------:R1:W-:Y:S01]  /*0c70*/  @!P0 STG.E.128 desc[UR12][R20.64+0x4000], RZ ;  /* 0x004000ff14008986 */ /* 0x0003e2000c101d0c */
[----:B------:R-:W-:-:S13]  /*0c80*/  ISETP.GE.AND P0, PT, R6, UR4, PT ;  /* 0x0000000406007c0c */ /* 0x000fda000bf06270 */
[----:B------:R1:W-:Y:S02]  /*0c90*/  @!P0 STG.E.128 desc[UR12][R20.64+0x4100], RZ ;  /* 0x004100ff14008986 */ /* 0x0003e4000c101d0c */
.L_x_1496:
[----:B------:R-:W-:Y:S05]  /*0ca0*/  BSYNC B0 ;  /* 0x0000000000007941 */ /* 0x000fea0003800000 */
.L_x_1495:
[----:B------:R-:W-:Y:S04]  /*0cb0*/  BSSY B0, `(.L_x_1497) ;  /* 0x0000007000007945 */ /* 0x000fe80003800000 */
[----:B------:R-:W-:Y:S05]  /*0cc0*/  @P1 BRA `(.L_x_1498) ;  /* 0x0000000000141947 */ /* 0x000fea0003800000 */
[----:B------:R-:W-:Y:S02]  /*0cd0*/  ULDC UR4, c[0x0][0x2d0] ;  /* 0x0000b40000047ab9 */ /* 0x000fe40000000800 */
[----:B------:R-:W-:Y:S02]  /*0ce0*/  ISETP.GE.AND P1, PT, R2, UR4, PT ;  /* 0x0000000402007c0c */ /* 0x000fe4000bf26270 */
[----:B------:R-:W-:-:S11]  /*0cf0*/  ISETP.GE.AND P0, PT, R6, UR4, PT ;  /* 0x0000000406007c0c */ /* 0x000fd6000bf06270 */
[----:B------:R1:W-:Y:S04]  /*0d00*/  @!P1 STG.E.128 desc[UR12][R20.64+0x5000], RZ ;  /* 0x005000ff14009986 */ /* 0x0003e8000c101d0c */
[----:B------:R1:W-:Y:S02]  /*0d10*/  @!P0 STG.E.128 desc[UR12][R20.64+0x5100], RZ ;  /* 0x005100ff14008986 */ /* 0x0003e4000c101d0c */
.L_x_1498:
[----:B------:R-:W-:Y:S05]  /*0d20*/  BSYNC B0 ;  /* 0x0000000000007941 */ /* 0x000fea0003800000 */
.L_x_1497:
[----:B------:R-:W-:Y:S04]  /*0d30*/  BSSY B0, `(.L_x_1499) ;  /* 0x0000007000007945 */ /* 0x000fe80003800000 */
[----:B------:R-:W-:Y:S05]  /*0d40*/  @P4 BRA `(.L_x_1500) ;  /* 0x0000000000144947 */ /* 0x000fea0003800000 */
[----:B------:R-:W-:Y:S02]  /*0d50*/  ULDC UR4, c[0x0][0x2d0] ;  /* 0x0000b40000047ab9 */ /* 0x000fe40000000800 */
[----:B------:R-:W-:Y:S02]  /*0d60*/  ISETP.GE.AND P1, PT, R2, UR4, PT ;  /* 0x0000000402007c0c */ /* 0x000fe4000bf26270 */
[----:B------:R-:W-:-:S11]  /*0d70*/  ISETP.GE.AND P0, PT, R6, UR4, PT ;  /* 0x0000000406007c0c */ /* 0x000fd6000bf06270 */
[----:B------:R1:W-:Y:S04]  /*0d80*/  @!P1 STG.E.128 desc[UR12][R20.64+0x6000], RZ ;  /* 0x006000ff14009986 */ /* 0x0003e8000c101d0c */
[----:B------:R1:W-:Y:S02]  /*0d90*/  @!P0 STG.E.128 desc[UR12][R20.64+0x6100], RZ ;  /* 0x006100ff14008986 */ /* 0x0003e4000c101d0c */
.L_x_1500:
[----:B------:R-:W-:Y:S05]  /*0da0*/  BSYNC B0 ;  /* 0x0000000000007941 */ /* 0x000fea0003800000 */
.L_x_1499:
[----:B------:R-:W-:Y:S04]  /*0db0*/  BSSY B0, `(.L_x_1501) ;  /* 0x0000007000007945 */ /* 0x000fe80003800000 */
[----:B------:R-:W-:Y:S05]  /*0dc0*/  @P3 BRA `(.L_x_1502) ;  /* 0x0000000000143947 */ /* 0x000fea0003800000 */
[----:B------:R-:W-:Y:S02]  /*0dd0*/  ULDC UR4, c[0x0][0x2d0] ;  /* 0x0000b40000047ab9 */ /* 0x000fe40000000800 */
[----:B------:R-:W-:Y:S02]  /*0de0*/  ISETP.GE.AND P1, PT, R2, UR4, PT ;  /* 0x0000000402007c0c */ /* 0x000fe4000bf26270 */
[----:B------:R-:W-:-:S11]  /*0df0*/  ISETP.GE.AND P0, PT, R6, UR4, PT ;  /* 0x0000000406007c0c */ /* 0x000fd6000bf06270 */
[----:B------:R1:W-:Y:S04]  /*0e00*/  @!P1 STG.E.128 desc[UR12][R20.64+0x7000], RZ ;  /* 0x007000ff14009986 */ /* 0x0003e8000c101d0c */
[----:B------:R1:W-:Y:S02]  /*0e10*/  @!P0 STG.E.128 desc[UR12][R20.64+0x7100], RZ ;  /* 0x007100ff14008986 */ /* 0x0003e4000c101d0c */
.L_x_1502:
[----:B------:R-:W-:Y:S05]  /*0e20*/  BSYNC B0 ;  /* 0x0000000000007941 */ /* 0x000fea0003800000 */
.L_x_1501:
[----:B------:R-:W-:Y:S01]  /*0e30*/  ULDC.64 UR4, c[0x0][0x2b8] ;  /* 0x0000ae0000047ab9 */ /* 0x000fe20000000a00 */
[----:B------:R-:W-:Y:S02]  /*0e40*/  LEA.HI.X.SX32 R5, R5, R0, 0x1, P2 ;  /* 0x0000000005057211 */ /* 0x000fe400010f0eff */
[C---:B------:R-:W-:Y:S02]  /*0e50*/  LEA R2, P0, R4.reuse, UR4, 0x2 ;  /* 0x0000000404027c11 */ /* 0x040fe4000f8010ff */
[-C--:B------:R-:W-:Y:S02]  /*0e60*/  ISETP.GE.OR P4, PT, R19, R142.reuse, P6 ;  /* 0x0000008e1300720c */ /* 0x080fe40003786670 */
[----:B------:R-:W-:Y:S01]  /*0e70*/  LEA.HI.X R3, R4, UR5, R5, 0x2, P0 ;  /* 0x0000000504037c11 */ /* 0x000fe200080f1405 */
[----:B------:R-:W-:Y:S01]  /*0e80*/  @!P5 IMAD.MOV.U32 R5, RZ, RZ, -0x800000 ;  /* 0xff800000ff05d424 */ /* 0x000fe200078e00ff */
[-C--:B------:R-:W-:Y:S02]  /*0e90*/  ISETP.GE.OR P3, PT, R17, R142.reuse, P6 ;  /* 0x0000008e1100720c */ /* 0x080fe40003766670 */
[----:B------:R-:W-:-:S02]  /*0ea0*/  ISETP.GE.OR P2, PT, R15, R142, P6 ;  /* 0x0000008e0f00720c */ /* 0x000fc40003746670 */
[----:B------:R1:W-:Y:S01]  /*0eb0*/  @!P5 STG.E desc[UR12][R2.64], R5 ;  /* 0x000000050200d986 */ /* 0x0003e2000c10190c */
[-C--:B------:R-:W-:Y:S02]  /*0ec0*/  ISETP.GE.OR P1, PT, R13, R142.reuse, P6 ;  /* 0x0000008e0d00720c */ /* 0x080fe40003726670 */
[-C--:B------:R-:W-:Y:S02]  /*0ed0*/  ISETP.GE.OR P0, PT, R11, R142.reuse, P6 ;  /* 0x0000008e0b00720c */ /* 0x080fe40003706670 */
[-C--:B------:R-:W-:Y:S01]  /*0ee0*/  ISETP.GE.OR P5, PT, R9, R142.reuse, P6 ;  /* 0x0000008e0900720c */ /* 0x080fe200037a6670 */
[----:B------:R-:W-:Y:S01]  /*0ef0*/  @!P4 IMAD.MOV.U32 R17, RZ, RZ, -0x800000 ;  /* 0xff800000ff11c424 */ /* 0x000fe200078e00ff */
[----:B------:R-:W-:Y:S02]  /*0f00*/  ISETP.GE.OR P6, PT, R7, R142, P6 ;  /* 0x0000008e0700720c */ /* 0x000fe400037c6670 */
[----:B------:R-:W-:Y:S02]  /*0f10*/  @!P3 IMAD.MOV.U32 R15, RZ, RZ, -0x800000 ;  /* 0xff800000ff0fb424 */ /* 0x000fe400078e00ff */
[----:B------:R-:W-:Y:S01]  /*0f20*/  @!P2 IMAD.MOV.U32 R13, RZ, RZ, -0x800000 ;  /* 0xff800000ff0da424 */ /* 0x000fe200078e00ff */
[----:B------:R1:W-:Y:S02]  /*0f30*/  @!P4 STG.E desc[UR12][R2.64+0x20], R17 ;  /* 0x000020110200c986 */ /* 0x0003e4000c10190c */
[----:B------:R-:W-:-:S02]  /*0f40*/  @!P1 IMAD.MOV.U32 R11, RZ, RZ, -0x800000 ;  /* 0xff800000ff0b9424 */ /* 0x000fc400078e00ff */
[----:B------:R-:W-:Y:S01]  /*0f50*/  @!P0 IMAD.MOV.U32 R9, RZ, RZ, -0x800000 ;  /* 0xff800000ff098424 */ /* 0x000fe200078e00ff */
[----:B------:R1:W-:Y:S01]  /*0f60*/  @!P3 STG.E desc[UR12][R2.64+0x40], R15 ;  /* 0x0000400f0200b986 */ /* 0x0003e2000c10190c */
[----:B------:R-:W-:-:S03]  /*0f70*/  @!P5 IMAD.MOV.U32 R7, RZ, RZ, -0x800000 ;  /* 0xff800000ff07d424 */ /* 0x000fc600078e00ff */
[----:B------:R1:W-:Y:S04]  /*0f80*/  @!P2 STG.E desc[UR12][R2.64+0x60], R13 ;  /* 0x0000600d0200a986 */ /* 0x0003e8000c10190c */
[----:B------:R1:W-:Y:S04]  /*0f90*/  @!P1 STG.E desc[UR12][R2.64+0x80], R11 ;  /* 0x0000800b02009986 */ /* 0x0003e8000c10190c */
[----:B------:R1:W-:Y:S04]  /*0fa0*/  @!P0 STG.E desc[UR12][R2.64+0xa0], R9 ;  /* 0x0000a00902008986 */ /* 0x0003e8000c10190c */
[----:B------:R1:W-:Y:S01]  /*0fb0*/  @!P5 STG.E desc[UR12][R2.64+0xc0], R7 ;  /* 0x0000c0070200d986 */ /* 0x0003e2000c10190c */
[----:B------:R-:W-:Y:S05]  /*0fc0*/  @P6 EXIT ;  /* 0x000000000000694d */ /* 0x000fea0003800000 */
[----:B-1----:R-:W-:-:S05]  /*0fd0*/  MOV R5, 0xff800000 ;  /* 0xff80000000057802 */ /* 0x002fca0000000f00 */
[----:B------:R-:W-:Y:S01]  /*0fe0*/  STG.E desc[UR12][R2.64+0xe0], R5 ;  /* 0x0000e00502007986 */ /* 0x000fe2000c10190c */
[----:B------:R-:W-:Y:S05]  /*0ff0*/  EXIT ;  /* 0x000000000000794d */ /* 0x000fea0003800000 */
.L_x_1486:
        /* <DEDUP_REMOVED lines=24> */
.L_x_1503:
        /* <DEDUP_REMOVED lines=36> */
[----:B------:R-:W-:Y:S01]  /*13c0*/  SHF.R.S32.HI R29, RZ, 0x1f, R31 ;  /* 0x0000001fff1d7819 */ /* 0x000fe2000001141f */
[----:B--2---:R-:W2:Y:S02]  /*13d0*/  MUFU.RCP R8, R5 ;  /* 0x0000000500087308 */ /* 0x004ea40000001000 */
[----:B--2---:R-:W-:-:S06]  /*13e0*/  VIADD R8, R8, 0xffffffe ;  /* 0x0ffffffe08087836 */ /* 0x004fcc0000000000 */
[----:B------:R-:W2:Y:S02]  /*13f0*/  F2I.FTZ.U32.TRUNC.NTZ R9, R8 ;  /* 0x0000000800097305 */ /* 0x000ea4000021f000 */
[----:B--2---:R-:W-:Y:S01]  /*1400*/  IADD3 R3, RZ, -R9, RZ ;  /* 0x80000009ff037210 */ /* 0x004fe20007ffe0ff */
        /* <DEDUP_REMOVED lines=8> */
[----:B------:R-:W2:Y:S03]  /*1490*/  LDC.64 R4, c[0x0][0x230] ;  /* 0x00008c00ff047b82 */ /* 0x000ea60000000a00 */
[----:B------:R-:W-:-:S13]  /*14a0*/  ISETP.GT.U32.AND P2, PT, R2, R3, PT ;  /* 0x000000030200720c */ /* 0x000fda0003f44070 */
[-C--:B------:R-:W-:Y:S01]  /*14b0*/  @!P2 IADD3 R3, R3, -R2.reuse, RZ ;  /* 0x800000020303a210 */ /* 0x080fe20007ffe0ff */
[----:B------:R-:W-:Y:S01]  /*14c0*/  @!P2 VIADD R22, R22, 0x1 ;  /* 0x000000011616a836 */ /* 0x000fe20000000000 */
[----:B------:R-:W-:Y:S02]  /*14d0*/  ISETP.NE.AND P2, PT, R11, RZ, PT ;  /* 0x000000ff0b00720c */ /* 0x000fe40003f45270 */
[----:B------:R-:W-:Y:S02]  /*14e0*/  ISETP.GE.U32.AND P3, PT, R3, R2, PT ;  /* 0x000000020300720c */ /* 0x000fe40003f66070 */
[----:B------:R-:W-:-:S04]  /*14f0*/  LOP3.LUT R2, R20, R11, RZ, 0x3c, !PT ;  /* 0x0000000b14027212 */ /* 0x000fc800078e3cff */
[----:B------:R-:W-:Y:S02]  /*1500*/  ISETP.GE.AND P1, PT, R2, RZ, PT ;  /* 0x000000ff0200720c */ /* 0x000fe40003f26270 */
[----:B------:R-:W3:Y:S05]  /*1510*/  LDC.64 R2, c[0x0][0x238] ;  /* 0x00008e00ff027b82 */ /* 0x000eea0000000a00 */
[----:B------:R-:W-:-:S06]  /*1520*/  @P3 VIADD R22, R22, 0x1 ;  /* 0x0000000116163836 */ /* 0x000fcc0000000000 */
[----:B------:R-:W-:Y:S02]  /*1530*/  @!P1 IADD3 R22, -R22, RZ, RZ ;  /* 0x000000ff16169210 */ /* 0x000fe40007ffe1ff */
[----:B------:R-:W-:-:S04]  /*1540*/  @!P2 LOP3.LUT R22, RZ, R11, RZ, 0x33, !PT ;  /* 0x0000000bff16a212 */ /* 0x000fc800078e33ff */
[----:B-1----:R-:W-:Y:S02]  /*1550*/  SHF.R.S32.HI R15, RZ, 0x1f, R22 ;  /* 0x0000001fff0f7819 */ /* 0x002fe40000011416 */
[----:B----4-:R-:W-:Y:S01]  /*1560*/  SHF.R.S32.HI R9, RZ, 0x1f, R0 ;  /* 0x0000001fff097819 */ /* 0x010fe20000011400 */
[----:B--2---:R-:W-:-:S04]  /*1570*/  IMAD.WIDE.U32 R12, R0, R4, RZ ;  /* 0x00000004000c7225 */ /* 0x004fc800078e00ff */
[----:B------:R-:W-:Y:S02]  /*1580*/  IMAD R8, R9, R4, RZ ;  /* 0x0000000409087224 */ /* 0x000fe400078e02ff */
[----:B---3--:R-:W-:Y:S02]  /*1590*/  IMAD R4, R29, R184, RZ ;  /* 0x000000b81d047224 */ /* 0x008fe400078e02ff */
[----:B------:R-:W-:Y:S02]  /*15a0*/  IMAD R5, R0, R5, R8 ;  /* 0x0000000500057224 */ /* 0x000fe400078e0208 */
[----:B------:R-:W-:Y:S02]  /*15b0*/  IMAD R4, R31, R185, R4 ;  /* 0x000000b91f047224 */ /* 0x000fe400078e0204 */
[----:B------:R-:W-:Y:S02]  /*15c0*/  IMAD.IADD R13, R13, 0x1, R5 ;  /* 0x000000010d0d7824 */ /* 0x000fe400078e0205 */
[----:B------:R-:W-:-:S02]  /*15d0*/  IMAD R9, R9, R2, RZ ;  /* 0x0000000209097224 */ /* 0x000fc400078e02ff */
        /* <DEDUP_REMOVED lines=11> */
.L_x_1504:
        /* <DEDUP_REMOVED lines=49> */
.L_x_1506:
[----:B------:R-:W-:Y:S01]  /*19a0*/  @!P1 LOP3.LUT R22, RZ, R13, RZ, 0x33, !PT ;  /* 0x0000000dff169212 */ /* 0x000fe200078e33ff */
[----:B------:R-:W-:Y:S01]  /*19b0*/  IMAD R4, R29, R184, RZ ;  /* 0x000000b81d047224 */ /* 0x000fe200078e02ff */
[----:B------:R-:W-:Y:S02]  /*19c0*/  MOV R13, R5 ;  /* 0x00000005000d7202 */ /* 0x000fe40000000f00 */
[----:B------:R-:W-:Y:S01]  /*19d0*/  SHF.R.S32.HI R15, RZ, 0x1f, R22 ;  /* 0x0000001fff0f7819 */ /* 0x000fe20000011416 */
[-C--:B------:R-:W-:Y:S01]  /*19e0*/  IMAD R5, R185, R31.reuse, R4 ;  /* 0x0000001fb9057224 */ /* 0x080fe200078e0204 */
[----:B------:R-:W-:Y:S01]  /*19f0*/  @P4 IADD3 R10, R11, R10, RZ ;  /* 0x0000000a0b0a4210 */ /* 0x000fe20007ffe0ff */
[----:B------:R-:W-:-:S04]  /*1a00*/  IMAD.WIDE.U32 R16, R184, R31, R12 ;  /* 0x0000001fb8107225 */ /* 0x000fc800078e000c */
[----:B--2---:R-:W-:Y:S01]  /*1a10*/  IMAD R12, R15, R2, RZ ;  /* 0x000000020f0c7224 */ /* 0x004fe200078e02ff */
[----:B------:R-:W-:Y:S01]  /*1a20*/  IADD3 R17, R17, R5, RZ ;  /* 0x0000000511117210 */ /* 0x000fe20007ffe0ff */
[----:B-1----:R-:W-:-:S04]  /*1a30*/  @P4 IMAD.WIDE.U32 R4, R10, R8, RZ ;  /* 0x000000080a044225 */ /* 0x002fc800078e00ff */
[----:B------:R-:W-:-:S04]  /*1a40*/  IMAD.WIDE.U32 R26, R22, R2, R16 ;  /* 0x00000002161a7225 */ /* 0x000fc800078e0010 */
[----:B------:R-:W-:Y:S02]  /*1a50*/  IMAD R3, R22, R3, R12 ;  /* 0x0000000316037224 */ /* 0x000fe400078e020c */
[----:B------:R-:W-:Y:S01]  /*1a60*/  @P4 IMAD R9, R10, R9, R5 ;  /* 0x000000090a094224 */ /* 0x000fe200078e0205 */
[----:B------:R-:W-:Y:S02]  /*1a70*/  @P4 MOV R10, R4 ;  /* 0x00000004000a4202 */ /* 0x000fe40000000f00 */
        /* <DEDUP_REMOVED lines=14> */
.L_x_1505:
[----:B------:R-:W-:Y:S01]  /*1b60*/  ISETP.NE.AND P1, PT, R7, -0x1, PT ;  /* 0xffffffff0700780c */ /* 0x000fe20003f25270 */
[----:B------:R-:W1:Y:S01]  /*1b70*/  S2UR UR8, SR_CgaCtaId ;  /* 0x00000000000879c3 */ /* 0x000e620000008800 */
[----:B------:R-:W-:Y:S01]  /*1b80*/  SHF.R.S32.HI R43, RZ, 0x1f, R42 ;  /* 0x0000001fff2b7819 */ /* 0x000fe2000001142a */
[----:B------:R-:W-:Y:S01]  /*1b90*/  ULDC.64 UR6, c[0x0][0x268] ;  /* 0x00009a0000067ab9 */ /* 0x000fe20000000a00 */
[----:B------:R-:W-:Y:S01]  /*1ba0*/  ULDC.64 UR4, c[0x0][0x258] ;  /* 0x0000960000047ab9 */ /* 0x000fe20000000a00 */
[----:B------:R-:W-:Y:S01]  /*1bb0*/  IMAD R15, R15, UR6, RZ ;  /* 0x000000060f0f7c24 */ /* 0x000fe2000f8e02ff */
[----:B------:R-:W-:Y:S01]  /*1bc0*/  LEA.HI R11, R43, R42, RZ, 0x3 ;  /* 0x0000002a2b0b7211 */ /* 0x000fe200078f18ff */
[----:B------:R-:W-:Y:S01]  /*1bd0*/  IMAD.IADD R227, R142, 0x1, -R141 ;  /* 0x000000018ee37824 */ /* 0x000fe200078e0a8d */
[----:B------:R-:W-:Y:S01]  /*1be0*/  IADD3 R233, R37, -0x1, RZ ;  /* 0xffffffff25e97810 */ /* 0x000fe20007ffe0ff */
[----:B------:R-:W2:Y:S01]  /*1bf0*/  LDC.64 R186, c[0x0][0x250] ;  /* 0x00009400ffba7b82 */ /* 0x000ea20000000a00 */
[----:B------:R-:W-:Y:S01]  /*1c00*/  SHF.R.S32.HI R12, RZ, 0x3, R11 ;  /* 0x00000003ff0c7819 */ /* 0x000fe2000001140b */
[----:B------:R-:W-:Y:S01]  /*1c10*/  BSSY B0, `(.L_x_1507) ;  /* 0x000005b000007945 */ /* 0x000fe20003800000 */
[----:B------:R-:W-:-:S02]  /*1c20*/  LOP3.LUT R11, R11, 0xfffffff8, RZ, 0xc0, !PT ;  /* 0xfffffff80b0b7812 */ /* 0x000fc400078ec0ff */
[----:B------:R-:W-:Y:S01]  /*1c30*/  @!P1 SHF.R.S32.HI R13, RZ, 0x1f, R237 ;  /* 0x0000001fff0d9819 */ /* 0x000fe200000114ed */
[C---:B------:R-:W-:Y:S01]  /*1c40*/  IMAD.SHL.U32 R234, R12.reuse, 0x40, RZ ;  /* 0x000000400cea7824 */ /* 0x040fe200078e00ff */
[----:B------:R-:W-:Y:S01]  /*1c50*/  ISETP.GE.AND P6, PT, R12, R227, PT ;  /* 0x000000e30c00720c */ /* 0x000fe20003fc6270 */
[----:B------:R-:W3:Y:S01]  /*1c60*/  @P1 LDC.64 R4, c[0x0][0x240] ;  /* 0x00009000ff041b82 */ /* 0x000ee20000000a00 */
[----:B-----5:R-:W-:Y:S01]  /*1c70*/  IMAD.IADD R0, R42, 0x1, -R11 ;  /* 0x000000012a007824 */ /* 0x020fe200078e0a0b */
[----:B------:R-:W-:Y:S02]  /*1c80*/  LEA.HI R11, R43, R42, RZ, 0x4 ;  /* 0x0000002a2b0b7211 */ /* 0x000fe400078f20ff */
[----:B------:R-:W-:Y:S01]  /*1c90*/  LOP3.LUT R234, R234, 0x1c0, RZ, 0xc0, !PT ;  /* 0x000001c0eaea7812 */ /* 0x000fe200078ec0ff */
[----:B------:R-:W-:Y:S01]  /*1ca0*/  IMAD.SHL.U32 R235, R0, 0x8, RZ ;  /* 0x0000000800eb7824 */ /* 0x000fe200078e00ff */
[----:B------:R-:W-:Y:S02]  /*1cb0*/  LOP3.LUT R21, R11, 0xfffffff0, RZ, 0xc0, !PT ;  /* 0xfffffff00b157812 */ /* 0x000fe400078ec0ff */
[----:B------:R-:W4:Y:S01]  /*1cc0*/  @!P1 LDC.64 R2, c[0x0][0x228] ;  /* 0x00008a00ff029b82 */ /* 0x000f220000000a00 */
[----:B------:R-:W-:Y:S01]  /*1cd0*/  VIADD R38, R235, 0x40 ;  /* 0x00000040eb267836 */ /* 0x000fe20000000000 */
[----:B------:R-:W-:-:S02]  /*1ce0*/  LOP3.LUT R19, R234, 0x38, R235, 0xf8, !PT ;  /* 0x00000038ea137812 */ /* 0x000fc400078ef8eb */
[----:B------:R-:W-:Y:S02]  /*1cf0*/  SHF.R.U32.HI R234, RZ, 0x3, R234 ;  /* 0x00000003ffea7819 */ /* 0x000fe400000116ea */
[----:B------:R-:W-:Y:S02]  /*1d00*/  IADD3 R18, P2, R235, R10, RZ ;  /* 0x0000000aeb127210 */ /* 0x000fe40007f5e0ff */
[----:B------:R-:W-:Y:S02]  /*1d10*/  LOP3.LUT R234, R19, R234, RZ, 0x3c, !PT ;  /* 0x000000ea13ea7212 */ /* 0x000fe400078e3cff */
[----:B------:R-:W-:Y:S02]  /*1d20*/  LEA.HI R19, R43, R42, RZ, 0x6 ;  /* 0x0000002a2b137211 */ /* 0x000fe400078f30ff */
[----:B------:R-:W-:Y:S02]  /*1d30*/  SHF.R.S32.HI R10, RZ, 0x1f, R235 ;  /* 0x0000001fff0a7819 */ /* 0x000fe400000114eb */
[----:B------:R-:W-:Y:S01]  /*1d40*/  IADD3 R26, P3, R235, R26, RZ ;  /* 0x0000001aeb1a7210 */ /* 0x000fe20007f7e0ff */
[----:B------:R-:W-:-:S02]  /*1d50*/  IMAD.SHL.U32 R19, R19, 0x8, RZ ;  /* 0x0000000813137824 */ /* 0x000fc400078e00ff */
[----:B---3--:R-:W-:-:S03]  /*1d60*/  @P1 IMAD.WIDE.U32 R16, R7, R4, RZ ;  /* 0x0000000407101225 */ /* 0x008fc600078e00ff */
[----:B------:R-:W-:Y:S01]  /*1d70*/  LOP3.LUT R234, R234, 0xfffffe00, R19, 0xf8, !PT ;  /* 0xfffffe00eaea7812 */ /* 0x000fe200078ef813 */
[----:B------:R-:W-:Y:S02]  /*1d80*/  IMAD.IADD R4, R42, 0x1, -R21 ;  /* 0x000000012a047824 */ /* 0x000fe400078e0a15 */
[----:B------:R-:W-:Y:S02]  /*1d90*/  @P1 IMAD R5, R7, R5, R17 ;  /* 0x0000000507051224 */ /* 0x000fe400078e0211 */
[-C--:B----4-:R-:W-:Y:S01]  /*1da0*/  @!P1 IMAD R14, R13, R2.reuse, RZ ;  /* 0x000000020d0e9224 */ /* 0x090fe200078e02ff */
[----:B------:R-:W-:Y:S01]  /*1db0*/  SHF.R.S32.HI R7, RZ, 0x1f, R4 ;  /* 0x0000001fff077819 */ /* 0x000fe20000011404 */
[----:B------:R-:W-:Y:S01]  /*1dc0*/  @!P1 IMAD.WIDE.U32 R24, R237, R2, RZ ;  /* 0x00000002ed189225 */ /* 0x000fe200078e00ff */
[----:B------:R-:W-:Y:S02]  /*1dd0*/  SHF.R.S32.HI R13, RZ, 0x1f, R12 ;  /* 0x0000001fff0d7819 */ /* 0x000fe4000001140c */
[----:B------:R-:W-:Y:S01]  /*1de0*/  LEA.HI R7, R7, R4, RZ, 0x3 ;  /* 0x0000000407077211 */ /* 0x000fe200078f18ff */
[----:B------:R-:W-:-:S02]  /*1df0*/  @!P1 IMAD R3, R237, R3, R14 ;  /* 0x00000003ed039224 */ /* 0x000fc400078e020e */
[----:B------:R-:W-:Y:S01]  /*1e00*/  @P1 IMAD.MOV.U32 R2, RZ, RZ, R16 ;  /* 0x000000ffff021224 */ /* 0x000fe200078e0010 */
[----:B------:R-:W-:Y:S01]  /*1e10*/  LOP3.LUT R17, R7, 0xfffffff8, RZ, 0xc0, !PT ;  /* 0xfffffff807117812 */ /* 0x000fe200078ec0ff */
[----:B------:R-:W-:Y:S01]  /*1e20*/  @!P1 IMAD.MOV.U32 R2, RZ, RZ, R24 ;  /* 0x000000ffff029224 */ /* 0x000fe200078e0018 */
[----:B------:R-:W-:Y:S01]  /*1e30*/  @!P1 IADD3 R5, R25, R3, RZ ;  /* 0x0000000319059210 */ /* 0x000fe20007ffe0ff */
[----:B------:R-:W-:Y:S01]  /*1e40*/  IMAD.X R19, R10, 0x1, R9, P2 ;  /* 0x000000010a137824 */ /* 0x000fe200010e0609 */
[----:B------:R-:W-:Y:S01]  /*1e50*/  SHF.R.S32.HI R3, RZ, 0x1f, R20 ;  /* 0x0000001fff037819 */ /* 0x000fe20000011414 */
[----:B------:R-:W-:Y:S01]  /*1e60*/  IMAD.IADD R4, R4, 0x1, -R17 ;  /* 0x0000000104047824 */ /* 0x000fe200078e0a11 */
[----:B------:R-:W-:Y:S01]  /*1e70*/  IADD3 R16, P1, R235, R2, RZ ;  /* 0x00000002eb107210 */ /* 0x000fe20007f3e0ff */
[----:B------:R-:W-:Y:S02]  /*1e80*/  IMAD R14, R22, UR7, R15 ;  /* 0x00000007160e7c24 */ /* 0x000fe4000f8e020f */
[----:B------:R-:W-:-:S02]  /*1e90*/  IMAD R3, R3, UR4, RZ ;  /* 0x0000000403037c24 */ /* 0x000fc4000f8e02ff */
[----:B------:R-:W-:Y:S02]  /*1ea0*/  IMAD.X R17, R10, 0x1, R5, P1 ;  /* 0x000000010a117824 */ /* 0x000fe400008e0605 */
[----:B------:R-:W-:Y:S01]  /*1eb0*/  IMAD R25, R20, UR5, R3 ;  /* 0x0000000514197c24 */ /* 0x000fe2000f8e0203 */
[----:B------:R-:W-:Y:S01]  /*1ec0*/  MOV R3, 0x20 ;  /* 0x0000002000037802 */ /* 0x000fe20000000f00 */
[----:B------:R-:W-:-:S04]  /*1ed0*/  IMAD.WIDE.U32 R22, R22, UR6, R18 ;  /* 0x0000000616167c25 */ /* 0x000fc8000f8e0012 */
[----:B------:R-:W-:Y:S01]  /*1ee0*/  IMAD.WIDE.U32 R20, R20, UR4, R16 ;  /* 0x0000000414147c25 */ /* 0x000fe2000f8e0010 */
[----:B------:R-:W-:Y:S02]  /*1ef0*/  UMOV UR4, 0x400 ;  /* 0x0000040000047882 */ /* 0x000fe40000000000 */
[----:B-1----:R-:W-:Y:S01]  /*1f00*/  ULEA UR4, UR8, UR4, 0x18 ;  /* 0x0000000408047291 */ /* 0x002fe2000f8ec03f */
[C---:B------:R-:W-:Y:S02]  /*1f10*/  VIADD R19, R12.reuse, 0x10 ;  /* 0x000000100c137836 */ /* 0x040fe40000000000 */
[C---:B------:R-:W-:Y:S02]  /*1f20*/  VIADD R17, R12.reuse, 0x20 ;  /* 0x000000200c117836 */ /* 0x040fe40000000000 */
[----:B------:R-:W-:Y:S01]  /*1f30*/  VIADD R15, R12, 0x30 ;  /* 0x000000300c0f7836 */ /* 0x000fe20000000000 */
[-C--:B------:R-:W-:Y:S01]  /*1f40*/  ISETP.GE.AND P5, PT, R19, R227.reuse, PT ;  /* 0x000000e31300720c */ /* 0x080fe20003fa6270 */
[----:B------:R-:W-:Y:S01]  /*1f50*/  IMAD.X R27, R10, 0x1, R8, P3 ;  /* 0x000000010a1b7824 */ /* 0x000fe200018e0608 */
[-C--:B------:R-:W-:Y:S01]  /*1f60*/  ISETP.GE.AND P4, PT, R17, R227.reuse, PT ;  /* 0x000000e31100720c */ /* 0x080fe20003f86270 */
[----:B------:R-:W-:Y:S01]  /*1f70*/  IMAD.MOV.U32 R5, RZ, RZ, 0x10 ;  /* 0x00000010ff057424 */ /* 0x000fe200078e00ff */
[----:B------:R-:W-:Y:S01]  /*1f80*/  ISETP.GE.AND P3, PT, R15, R227, PT ;  /* 0x000000e30f00720c */ /* 0x000fe20003f66270 */
[----:B------:R-:W-:Y:S01]  /*1f90*/  IMAD.SHL.U32 R2, R233, 0x80, RZ ;  /* 0x00000080e9027824 */ /* 0x000fe200078e00ff */
[----:B------:R-:W-:Y:S01]  /*1fa0*/  LEA R234, R234, UR4, 0x1 ;  /* 0x00000004eaea7c11 */ /* 0x000fe2000f8e08ff */
[----:B------:R-:W-:Y:S01]  /*1fb0*/  IMAD.WIDE R34, R35, 0x40, R12 ;  /* 0x0000004023227825 */ /* 0x000fe200078e020c */
[----:B------:R-:W-:-:S03]  /*1fc0*/  R2P PR, R4, 0x6 ;  /* 0x0000000604007804 */ /* 0x000fc60000000000 */
[----:B------:R-:W-:Y:S02]  /*1fd0*/  IMAD.IADD R10, R39, 0x1, -R2 ;  /* 0x00000001270a7824 */ /* 0x000fe400078e0a02 */
[----:B------:R-:W-:Y:S01]  /*1fe0*/  SEL R5, R5, 0xfffffff0, !P1 ;  /* 0xfffffff005057807 */ /* 0x000fe20004800000 */
[----:B------:R-:W-:Y:S01]  /*1ff0*/  IMAD.IADD R25, R21, 0x1, R25 ;  /* 0x0000000115197824 */ /* 0x000fe200078e0219 */
        /* <DEDUP_REMOVED lines=28> */
.L_x_1508:
[----:B------:R-:W-:Y:S05]  /*21c0*/  BSYNC B0 ;  /* 0x0000000000007941 */ /* 0x000fea0003800000 */
.L_x_1507:
        /* <DEDUP_REMOVED lines=31> */
.L_x_1510:
[----:B------:R-:W-:Y:S05]  /*23c0*/  BSYNC B0 ;  /* 0x0000000000007941 */ /* 0x000fea0003800000 */
.L_x_1509:
        /* <DEDUP_REMOVED lines=31> */
.L_x_1512:
[----:B------:R-:W-:Y:S05]  /*25c0*/  BSYNC B0 ;  /* 0x0000000000007941 */ /* 0x000fea0003800000 */
.L_x_1511:
        /* <DEDUP_REMOVED lines=30> */
.L_x_1514:
[----:B------:R-:W-:Y:S05]  /*27b0*/  BSYNC B0 ;  /* 0x0000000000007941 */ /* 0x000fea0003800000 */
.L_x_1513:
[C---:B------:R-:W-:Y:S01]  /*27c0*/  ISETP.GE.AND P3, PT, R12.reuse, R10, PT ;  /* 0x0000000a0c00720c */ /* 0x040fe20003f66270 */
[-C--:B------:R-:W-:Y:S01]  /*27d0*/  IMAD R191, R13, R184.reuse, RZ ;  /* 0x000000b80dbf7224 */ /* 0x080fe200078e02ff */
[----:B------:R-:W-:Y:S01]  /*27e0*/  BSSY B0, `(.L_x_1515) ;  /* 0x0000020000007945 */ /* 0x000fe20003800000 */
[C---:B------:R-:W-:Y:S01]  /*27f0*/  IMAD.WIDE.U32 R26, R12.reuse, R184, R26 ;  /* 0x000000b80c1a7225 */ /* 0x040fe200078e001a */
[-C--:B------:R-:W-:Y:S02]  /*2800*/  ISETP.GE.AND P6, PT, R19, R10.reuse, PT ;  /* 0x0000000a1300720c */ /* 0x080fe40003fc6270 */
[-C--:B------:R-:W-:Y:S01]  /*2810*/  ISETP.GE.AND P2, PT, R17, R10.reuse, PT ;  /* 0x0000000a1100720c */ /* 0x080fe20003f46270 */
        /* <DEDUP_REMOVED lines=28> */
.L_x_1516:
[----:B------:R-:W-:Y:S05]  /*29e0*/  BSYNC B0 ;  /* 0x0000000000007941 */ /* 0x000fea0003800000 */
.L_x_1515:
[----:B------:R-:W-:Y:S04]  /*29f0*/  BSSY B0, `(.L_x_1517) ;  /* 0x0000018000007945 */ /* 0x000fe80003800000 */
[----:B------:R-:W-:Y:S05]  /*2a00*/  @P6 BRA `(.L_x_1518) ;  /* 0x0000000000586947 */ /* 0x000fea0003800000 */
[----:B------:R-:W-:Y:S01]  /*2a10*/  ULDC UR5, c[0x0][0x2d0] ;  /* 0x0000b40000057ab9 */ /* 0x000fe20000000800 */
[----:B-12---:R-:W-:Y:S02]  /*2a20*/  IADD3 R21, P5, R230, R190, RZ ;  /* 0x000000bee6157210 */ /* 0x006fe40007fbe0ff */
[----:B------:R-:W-:Y:S02]  /*2a30*/  ISETP.GE.AND P4, PT, R235, UR5, PT ;  /* 0x00000005eb007c0c */ /* 0x000fe4000bf86270 */
[----:B------:R-:W-:Y:S01]  /*2a40*/  ISETP.GE.AND P3, PT, R38, UR5, PT ;  /* 0x0000000526007c0c */ /* 0x000fe2000bf66270 */
[----:B------:R-:W-:-:S10]  /*2a50*/  IMAD.X R16, R229, 0x1, R191, P5 ;  /* 0x00000001e5107824 */ /* 0x000fd400028e06bf */
[----:B---34-:R-:W1:Y:S01]  /*2a60*/  @!P4 LDC.64 R8, c[0x0][0x218] ;  /* 0x00008600ff08cb82 */ /* 0x018e620000000a00 */
        /* <DEDUP_REMOVED lines=16> */
.L_x_1518:
[----:B------:R-:W-:Y:S05]  /*2b70*/  BSYNC B0 ;  /* 0x0000000000007941 */ /* 0x000fea0003800000 */
.L_x_1517:
[----:B------:R-:W-:Y:S01]  /*2b80*/  BSSY B0, `(.L_x_1519) ;  /* 0x000001b000007945 */ /* 0x000fe20003800000 */
[----:B------:R-:W-:Y:S01]  /*2b90*/  ISETP.GE.AND P6, PT, R33, R10, PT ;  /* 0x0000000a2100720c */ /* 0x000fe20003fc6270 */
[C---:B------:R-:W-:Y:S01]  /*2ba0*/  VIADD R27, R12.reuse, 0x50 ;  /* 0x000000500c1b7836 */ /* 0x040fe20000000000 */
[----:B-12---:R-:W-:Y:S01]  /*2bb0*/  IADD3 R21, R12, 0x60, RZ ;  /* 0x000000600c157810 */ /* 0x006fe20007ffe0ff */
[----:B------:R-:W-:Y:S05]  /*2bc0*/  @P2 BRA `(.L_x_1520) ;  /* 0x0000000000582947 */ /* 0x000fea0003800000 */
[----:B------:R-:W-:Y:S01]  /*2bd0*/  ULDC UR5, c[0x0][0x2d0] ;  /* 0x0000b40000057ab9 */ /* 0x000fe20000000800 */
[----:B------:R-:W-:Y:S02]  /*2be0*/  LEA R25, P4, R184, R190, 0x5 ;  /* 0x000000beb8197211 */ /* 0x000fe400078828ff */
[----:B------:R-:W-:Y:S02]  /*2bf0*/  ISETP.GE.AND P3, PT, R235, UR5, PT ;  /* 0x00000005eb007c0c */ /* 0x000fe4000bf66270 */
[----:B------:R-:W-:Y:S02]  /*2c00*/  ISETP.GE.AND P2, PT, R38, UR5, PT ;  /* 0x0000000526007c0c */ /* 0x000fe4000bf46270 */
[----:B------:R-:W-:-:S09]  /*2c10*/  LEA.HI.X R16, R184, R191, R185, 0x5, P4 ;  /* 0x000000bfb8107211 */ /* 0x000fd200020f2cb9 */
        /* <DEDUP_REMOVED lines=17> */
.L_x_1520:
[----:B------:R-:W-:Y:S05]  /*2d30*/  BSYNC B0 ;  /* 0x0000000000007941 */ /* 0x000fea0003800000 */
.L_x_1519:
        /* <DEDUP_REMOVED lines=28> */
.L_x_1522:
[----:B------:R-:W-:Y:S05]  /*2f00*/  BSYNC B0 ;  /* 0x0000000000007941 */ /* 0x000fea0003800000 */
.L_x_1521:
        /* <DEDUP_REMOVED lines=24> */
.L_x_1524:
[----:B------:R-:W-:Y:S05]  /*3090*/  BSYNC B0 ;  /* 0x0000000000007941 */ /* 0x000fea0003800000 */
.L_x_1523:
        /* <DEDUP_REMOVED lines=28> */
.L_x_1526:
[----:B------:R-:W-:Y:S05]  /*3260*/  BSYNC B0 ;  /* 0x0000000000007941 */ /* 0x000fea0003800000 */
.L_x_1525:
        /* <DEDUP_REMOVED lines=25> */
.L_x_1528:
[----:B------:R-:W-:Y:S05]  /*3400*/  BSYNC B0 ;  /* 0x0000000000007941 */ /* 0x000fea0003800000 */
.L_x_1527:
        /* <DEDUP_REMOVED lines=25> */
.L_x_1530:
[----:B------:R-:W-:Y:S05]  /*35a0*/  BSYNC B0 ;  /* 0x0000000000007941 */ /* 0x000fea0003800000 */
.L_x_1529:
[----:B------:R-:W0:Y:S01]  /*35b0*/  LDGDEPBAR ;  /* 0x00000000000079af */ /* 0x000e220000000000 */
[----:B------:R-:W-:Y:S01]  /*35c0*/  ISETP.GE.AND P5, PT, R12, R10, PT ;  /* 0x0000000a0c00720c */ /* 0x000fe20003fa6270 */
[----:B------:R-:W-:Y:S01]  /*35d0*/  IMAD.IADD R23, R23, 0x1, R14 ;  /* 0x0000000117177824 */ /* 0x000fe200078e020e */
[----:B------:R-:W-:Y:S01]  /*35e0*/  SHF.R.S32.HI R11, RZ, 0x4, R11 ;  /* 0x00000004ff0b7819 */ /* 0x000fe2000001140b */
[-C--:B-1234-:R-:W-:Y:S01]  /*35f0*/  IMAD R8, R29, R186.reuse, RZ ;  /* 0x000000ba1d087224 */ /* 0x09efe200078e02ff */
[----:B------:R-:W-:Y:S01]  /*3600*/  ULDC.64 UR6, c[0x0][0x220] ;  /* 0x0000880000067ab9 */ /* 0x000fe20000000a00 */
[----:B------:R-:W-:Y:S01]  /*3610*/  IMAD.WIDE.U32 R40, R31, R186, R22 ;  /* 0x000000ba1f287225 */ /* 0x000fe200078e0016 */
[----:B------:R-:W-:Y:S01]  /*3620*/  BSSY B0, `(.L_x_1531) ;  /* 0x0000021000007945 */ /* 0x000fe20003800000 */
[-C--:B------:R-:W-:Y:S02]  /*3630*/  ISETP.GE.AND P6, PT, R19, R10.reuse, PT ;  /* 0x0000000a1300720c */ /* 0x080fe40003fc6270 */
[----:B------:R-:W-:Y:S01]  /*3640*/  IMAD R9, R31, R187, R8 ;  /* 0x000000bb1f097224 */ /* 0x000fe200078e0208 */
[----:B------:R-:W-:Y:S01]  /*3650*/  LEA.HI R8, R11, R11, RZ, 0x1 ;  /* 0x0000000b0b087211 */ /* 0x000fe200078f08ff */
[----:B------:R-:W-:Y:S01]  /*3660*/  IMAD.SHL.U32 R232, R186, 0x10, RZ ;  /* 0x00000010bae87824 */ /* 0x000fe200078e00ff */
[----:B------:R-:W-:Y:S01]  /*3670*/  LEA R188, P4, R40, UR6, 0x1 ;  /* 0x0000000628bc7c11 */ /* 0x000fe2000f8808ff */
[----:B------:R-:W-:Y:S01]  /*3680*/  IMAD.IADD R36, R41, 0x1, R9 ;  /* 0x0000000129247824 */ /* 0x000fe200078e0209 */
[----:B------:R-:W-:-:S02]  /*3690*/  ISETP.GE.AND P2, PT, R17, R10, PT ;  /* 0x0000000a1100720c */ /* 0x000fc40003f46270 */
[-C--:B------:R-:W-:Y:S02]  /*36a0*/  ISETP.GE.AND P1, PT, R15, R10.reuse, PT ;  /* 0x0000000a0f00720c */ /* 0x080fe40003f26270 */
[----:B------:R-:W-:Y:S02]  /*36b0*/  ISETP.GE.AND P3, PT, R33, R10, PT ;  /* 0x0000000a2100720c */ /* 0x000fe40003f66270 */
[----:B------:R-:W-:Y:S02]  /*36c0*/  LEA.HI R43, R43, R42, RZ, 0x5 ;  /* 0x0000002a2b2b7211 */ /* 0x000fe400078f28ff */
[----:B------:R-:W-:Y:S01]  /*36d0*/  SHF.L.U64.HI R231, R186, 0x4, R187 ;  /* 0x00000004bae77819 */ /* 0x000fe200000102bb */
[----:B------:R-:W-:-:S04]  /*36e0*/  DEPBAR.LE SB0, 0x0 ;  /* 0x000080000000791a */ /* 0x000fc80000000000 */
[----:B------:R-:W-:Y:S01]  /*36f0*/  BAR.SYNC.DEFER_BLOCKING 0x0 ;  /* 0x0000000000007b1d */ /* 0x000fe20000010000 */
[----:B------:R-:W-:Y:S02]  /*3700*/  LOP3.LUT R8, R8, 0xfffffffe, RZ, 0xc0, !PT ;  /* 0xfffffffe08087812 */ /* 0x000fe400078ec0ff */
[----:B------:R-:W-:-:S03]  /*3710*/  LEA.HI.X R189, R40, UR7, R36, 0x1, P4 ;  /* 0x0000000728bd7c11 */ /* 0x000fc6000a0f0c24 */
        /* <DEDUP_REMOVED lines=17> */
.L_x_1532:
[----:B------:R-:W-:Y:S05]  /*3830*/  BSYNC B0 ;  /* 0x0000000000007941 */ /* 0x000fea0003800000 */
.L_x_1531:
        /* <DEDUP_REMOVED lines=22> */
.L_x_1534:
[----:B------:R-:W-:Y:S05]  /*39a0*/  BSYNC B0 ;  /* 0x0000000000007941 */ /* 0x000fea0003800000 */
.L_x_1533:
[----:B------:R1:W-:Y:S01]  /*39b0*/  @P2 STS.128 [R234+0xd000], RZ ;  /* 0x00d000ffea002388 */ /* 0x0003e20000000c00 */
[----:B------:R-:W-:Y:S01]  /*39c0*/  IMAD.IADD R225, R11, 0x1, -R8 ;  /* 0x000000010be17824 */ /* 0x000fe200078e0a08 */
[----:B------:R-:W-:Y:S01]  /*39d0*/  SHF.R.S32.HI R140, RZ, 0x5, R43 ;  /* 0x00000005ff8c7819 */ /* 0x000fe2000001142b */
[----:B------:R-:W-:Y:S01]  /*39e0*/  IMAD.SHL.U32 R8, R0, 0x40, RZ ;  /* 0x0000004000087824 */ /* 0x000fe200078e00ff */
        /* <DEDUP_REMOVED lines=15> */
[----:B------:R-:W-:-:S02]  /*3ae0*/  ISETP.GE.AND P6, PT, R27, R10, PT ;  /* 0x0000000a1b00720c */ /* 0x000fc40003fc6270 */
[----:B------:R-:W-:Y:S01]  /*3af0*/  LOP3.LUT R4, R4, R11, RZ, 0x3c, !PT ;  /* 0x0000000b04047212 */ /* 0x000fe200078e3cff */
[----:B-1----:R-:W-:Y:S10]  /*3b00*/  @P2 BRA `(.L_x_1536) ;  /* 0x0000000000502947 */ /* 0x002ff40003800000 */
        /* <DEDUP_REMOVED lines=20> */
.L_x_1536:
[----:B------:R-:W-:Y:S05]  /*3c50*/  BSYNC B0 ;  /* 0x0000000000007941 */ /* 0x000fea0003800000 */
.L_x_1535:
        /* <DEDUP_REMOVED lines=30> */
.L_x_1538:
[----:B------:R-:W-:Y:S05]  /*3e40*/  BSYNC B0 ;  /* 0x0000000000007941 */ /* 0x000fea0003800000 */
.L_x_1537:
        /* <DEDUP_REMOVED lines=24> */
.L_x_1540:
[----:B------:R-:W-:Y:S05]  /*3fd0*/  BSYNC B0 ;  /* 0x0000000000007941 */ /* 0x000fea0003800000 */
.L_x_1539:
        /* <DEDUP_REMOVED lines=24> */
.L_x_1542:
[----:B------:R-:W-:Y:S05]  /*4160*/  BSYNC B0 ;  /* 0x0000000000007941 */ /* 0x000fea0003800000 */
.L_x_1541:
        /* <DEDUP_REMOVED lines=24> */
.L_x_1544:
[----:B------:R-:W-:Y:S05]  /*42f0*/  BSYNC B0 ;  /* 0x0000000000007941 */ /* 0x000fea0003800000 */
.L_x_1543:
        /* <DEDUP_REMOVED lines=24> */
.L_x_1546:
[----:B------:R-:W-:Y:S05]  /*4480*/  BSYNC B0 ;  /* 0x0000000000007941 */ /* 0x000fea0003800000 */
.L_x_1545:
[----:B------:R-:W-:Y:S01]  /*4490*/  LDSM.16.M88.4 R100, [R226] ;  /* 0x00000000e264783b */ /* 0x000fe20000000200 */
[----:B------:R-:W-:Y:S01]  /*44a0*/  R2P PR, R0, 0x6 ;  /* 0x0000000600007804 */ /* 0x000fe20000000000 */
[----:B------:R-:W-:Y:S01]  /*44b0*/  VIADD R0, R225, 0x4000 ;  /* 0x00004000e1007836 */ /* 0x000fe20000000000 */
[----:B------:R-:W-:Y:S01]  /*44c0*/  LOP3.LUT R43, R43, 0xffffffe0, RZ, 0xc0, !PT ;  /* 0xffffffe02b2b7812 */ /* 0x000fe200078ec0ff */
[----:B------:R-:W5:Y:S01]  /*44d0*/  LDSM.16.M88.4 R56, [R225+0x4000] ;  /* 0x00400000e138783b */ /* 0x000f620000000200 */
[----:B------:R-:W-:Y:S01]  /*44e0*/  VIADD R223, R225, 0x4020 ;  /* 0x00004020e1df7836 */ /* 0x000fe20000000000 */
[----:B------:R-:W-:Y:S01]  /*44f0*/  LOP3.LUT R4, R4, R7, RZ, 0xfc, !PT ;  /* 0x0000000704047212 */ /* 0x000fe200078efcff */
[--C-:B------:R-:W-:Y:S01]  /*4500*/  IMAD R224, R5, 0x2, R226.reuse ;  /* 0x0000000205e07824 */ /* 0x100fe200078e02e2 */
[----:B------:R-:W5:Y:S01]  /*4510*/  LDSM.16.M88.4 R48, [R225+0x4800] ;  /* 0x00480000e130783b */ /* 0x000f620000000200 */
[C---:B------:R-:W-:Y:S02]  /*4520*/  IMAD R222, R3.reuse, 0x2, R226 ;  /* 0x0000000203de7824 */ /* 0x040fe400078e02e2 */
[----:B------:R-:W-:Y:S01]  /*4530*/  IMAD R221, R3, 0x2, R224 ;  /* 0x0000000203dd7824 */ /* 0x000fe200078e02e0 */
[----:B------:R-:W5:Y:S02]  /*4540*/  LDSM.16.M88.4 R32, [R225+0x5000] ;  /* 0x00500000e120783b */ /* 0x000f640000000200 */
[----:B------:R-:W-:-:S02]  /*4550*/  @P1 VIADD R223, R0, 0xffffffe0 ;  /* 0xffffffe000df1836 */ /* 0x000fc40000000000 */
[----:B------:R-:W5:Y:S01]  /*4560*/  LDSM.16.M88.4 R24, [R225+0x5800] ;  /* 0x00580000e118783b */ /* 0x000f620000000200 */
[----:B------:R-:W-:Y:S02]  /*4570*/  IMAD.MOV.U32 R0, RZ, RZ, 0x40 ;  /* 0x00000040ff007424 */ /* 0x000fe400078e00ff */
[C---:B------:R-:W-:Y:S01]  /*4580*/  VIADD R215, R223.reuse, 0x800 ;  /* 0x00000800dfd77836 */ /* 0x040fe20000000000 */
[----:B------:R-:W5:Y:S01]  /*4590*/  LDSM.16.M88.4 R16, [R225+0x6000] ;  /* 0x00600000e110783b */ /* 0x000f620000000200 */
[C---:B------:R-:W-:Y:S01]  /*45a0*/  VIADD R214, R223.reuse, 0x1000 ;  /* 0x00001000dfd67836 */ /* 0x040fe20000000000 */
[----:B------:R-:W-:Y:S01]  /*45b0*/  SEL R0, R0, 0xffffffc0, !P2 ;  /* 0xffffffc000007807 */ /* 0x000fe20005000000 */
[C---:B------:R-:W-:Y:S01]  /*45c0*/  VIADD R213, R223.reuse, 0x1800 ;  /* 0x00001800dfd57836 */ /* 0x040fe20000000000 */
[----:B------:R-:W5:Y:S01]  /*45d0*/  LDSM.16.M88.4 R116, [R225+0x6800] ;  /* 0x00680000e174783b */ /* 0x000f620000000200 */
[----:B------:R-:W-:Y:S02]  /*45e0*/  VIADD R212, R223, 0x2000 ;  /* 0x00002000dfd47836 */ /* 0x000fe40000000000 */
[----:B------:R-:W-:Y:S01]  /*45f0*/  IMAD.IADD R219, R225, 0x1, R0 ;  /* 0x00000001e1db7824 */ /* 0x000fe200078e0200 */
[----:B------:R-:W5:Y:S01]  /*4600*/  LDSM.16.M88.4 R108, [R225+0x7000] ;  /* 0x00700000e16c783b */ /* 0x000f620000000200 */
[----:B------:R-:W-:-:S02]  /*4610*/  IMAD.IADD R208, R0, 0x1, R223 ;  /* 0x0000000100d07824 */ /* 0x000fc400078e02df */
[----:B------:R-:W-:Y:S01]  /*4620*/  IMAD.IADD R0, R42, 0x1, -R43 ;  /* 0x000000012a007824 */ /* 0x000fe200078e0a2b */
[----:B------:R-:W5:Y:S01]  /*4630*/  LDSM.16.M88.4 R76, [R225+0x7800] ;  /* 0x00780000e14c783b */ /* 0x000f620000000200 */
[C---:B------:R-:W-:Y:S02]  /*4640*/  VIADD R211, R223.reuse, 0x2800 ;  /* 0x00002800dfd37836 */ /* 0x040fe40000000000 */
[C---:B------:R-:W-:Y:S01]  /*4650*/  VIADD R210, R223.reuse, 0x3000 ;  /* 0x00003000dfd27836 */ /* 0x040fe20000000000 */
[----:B-1234-:R-:W-:Y:S01]  /*4660*/  LDSM.16.M88.4 R8, [R224] ;  /* 0x00000000e008783b */ /* 0x01efe20000000200 */
[C---:B------:R-:W-:Y:S02]  /*4670*/  VIADD R209, R223.reuse, 0x3800 ;  /* 0x00003800dfd17836 */ /* 0x040fe40000000000 */
[C---:B------:R-:W-:Y:S01]  /*4680*/  VIADD R207, R223.reuse, 0x4000 ;  /* 0x00004000dfcf7836 */ /* 0x040fe20000000000 */
[----:B------:R-:W1:Y:S01]  /*4690*/  LDSM.16.M88.4 R68, [R223] ;  /* 0x00000000df44783b */ /* 0x000e620000000200 */
[----:B------:R-:W-:-:S02]  /*46a0*/  VIADD R206, R223, 0x4800 ;  /* 0x00004800dfce7836 */ /* 0x000fc40000000000 */
[C---:B------:R-:W-:Y:S01]  /*46b0*/  VIADD R205, R223.reuse, 0x5000 ;  /* 0x00005000dfcd7836 */ /* 0x040fe20000000000 */
[----:B------:R-:W2:Y:S01]  /*46c0*/  LDSM.16.M88.4 R72, [R223+0x800] ;  /* 0x00080000df48783b */ /* 0x000ea20000000200 */
[C---:B-----5:R-:W-:Y:S01]  /*46d0*/  HMMA.16816.F32 R60, R100.reuse, R56, RZ ;  /* 0x00000038643c723c */ /* 0x060fe200000018ff */
[C---:B------:R-:W-:Y:S02]  /*46e0*/  VIADD R204, R223.reuse, 0x5800 ;  /* 0x00005800dfcc7836 */ /* 0x040fe40000000000 */
[----:B------:R-:W3:Y:S01]  /*46f0*/  LDSM.16.M88.4 R64, [R223+0x1000] ;  /* 0x00100000df40783b */ /* 0x000ee20000000200 */
[C---:B------:R-:W-:Y:S02]  /*4700*/  VIADD R203, R223.reuse, 0x6000 ;  /* 0x00006000dfcb7836 */ /* 0x040fe40000000000 */
[----:B------:R-:W-:Y:S01]  /*4710*/  HMMA.16816.F32 R52, R100, R48, RZ ;  /* 0x000000306434723c */ /* 0x000fe200000018ff */
[----:B------:R-:W4:Y:S01]  /*4720*/  LDSM.16.M88.4 R12, [R223+0x1800] ;  /* 0x00180000df0c783b */ /* 0x000f220000000200 */
[----:B------:R-:W-:-:S02]  /*4730*/  VIADD R202, R223, 0x6800 ;  /* 0x00006800dfca7836 */ /* 0x000fc40000000000 */
[C---:B------:R-:W-:Y:S01]  /*4740*/  VIADD R201, R223.reuse, 0x7000 ;  /* 0x00007000dfc97836 */ /* 0x040fe20000000000 */
[----:B------:R-:W5:Y:S01]  /*4750*/  LDSM.16.M88.4 R92, [R223+0x2000] ;  /* 0x00200000df5c783b */ /* 0x000f620000000200 */
[C---:B------:R-:W-:Y:S01]  /*4760*/  HMMA.16816.F32 R56, R100.reuse, R58, RZ ;  /* 0x0000003a6438723c */ /* 0x040fe200000018ff */
[----:B------:R-:W-:Y:S02]  /*4770*/  VIADD R200, R223, 0x7800 ;  /* 0x00007800dfc87836 */ /* 0x000fe40000000000 */
[----:B------:R-:W5:Y:S03]  /*4780*/  LDSM.16.M88.4 R88, [R223+0x2800] ;  /* 0x00280000df58783b */ /* 0x000f660000000200 */
[C---:B------:R-:W-:Y:S01]  /*4790*/  HMMA.16816.F32 R48, R100.reuse, R50, RZ ;  /* 0x000000326430723c */ /* 0x040fe200000018ff */
[----:B------:R-:W5:Y:S04]  /*47a0*/  LDSM.16.M88.4 R84, [R223+0x3000] ;  /* 0x00300000df54783b */ /* 0x000f680000000200 */
[----:B------:R-:W5:Y:S01]  /*47b0*/  LDSM.16.M88.4 R80, [R223+0x3800] ;  /* 0x00380000df50783b */ /* 0x000f620000000200 */
[C---:B------:R-:W-:Y:S03]  /*47c0*/  HMMA.16816.F32 R44, R100.reuse, R32, RZ ;  /* 0x00000020642c723c */ /* 0x040fe600000018ff */
[----:B------:R-:W-:Y:S03]  /*47d0*/  LDSM.16.M88.4 R124, [R219+0x7800] ;  /* 0x00780000db7c783b */ /* 0x000fe60000000200 */
[C---:B------:R-:W-:Y:S01]  /*47e0*/  HMMA.16816.F32 R28, R100.reuse, R24, RZ ;  /* 0x00000018641c723c */ /* 0x040fe200000018ff */
[----:B------:R-:W-:Y:S04]  /*47f0*/  LDSM.16.M88.4 R96, [R208] ;  /* 0x00000000d060783b */ /* 0x000fe80000000200 */
        /* <DEDUP_REMOVED lines=17> */
[----:B------:R-:W-:Y:S05]  /*4910*/  LDSM.16.M88.4 R68, [R222] ;  /* 0x00000000de44783b */ /* 0x000fea0000000200 */
[C---:B--2---:R-:W-:Y:S06]  /*4920*/  HMMA.16816.F32 R52, R8.reuse, R72, R52 ;  /* 0x000000480834723c */ /* 0x044fec0000001834 */
[C---:B------:R-:W-:Y:S01]  /*4930*/  HMMA.16816.F32 R48, R8.reuse, R74, R48 ;  /* 0x0000004a0830723c */ /* 0x040fe20000001830 */
[----:B------:R-:W1:Y:S05]  /*4940*/  LDSM.16.M88.4 R72, [R219+0x4800] ;  /* 0x00480000db48783b */ /* 0x000e6a0000000200 */
[C---:B---3--:R-:W-:Y:S06]  /*4950*/  HMMA.16816.F32 R44, R8.reuse, R64, R44 ;  /* 0x00000040082c723c */ /* 0x048fec000000182c */
[C---:B------:R-:W-:Y:S01]  /*4960*/  HMMA.16816.F32 R32, R8.reuse, R66, R32 ;  /* 0x000000420820723c */ /* 0x040fe20000001820 */
[----:B------:R-:W-:Y:S05]  /*4970*/  LDSM.16.M88.4 R64, [R219+0x5000] ;  /* 0x00500000db40783b */ /* 0x000fea0000000200 */
[C---:B----4-:R-:W-:Y:S06]  /*4980*/  HMMA.16816.F32 R28, R8.reuse, R12, R28 ;  /* 0x0000000c081c723c */ /* 0x050fec000000181c */
[C---:B------:R-:W-:Y:S01]  /*4990*/  HMMA.16816.F32 R24, R8.reuse, R14, R24 ;  /* 0x0000000e0818723c */ /* 0x040fe20000001818 */
[----:B------:R-:W2:Y:S05]  /*49a0*/  LDSM.16.M88.4 R12, [R219+0x5800] ;  /* 0x00580000db0c783b */ /* 0x000eaa0000000200 */
        /* <DEDUP_REMOVED lines=11> */
[----:B------:R-:W3:Y:S04]  /*4a60*/  LDSM.16.M88.4 R8, [R219+0x6000] ;  /* 0x00600000db08783b */ /* 0x000ee80000000200 */
[----:B------:R-:W4:Y:S01]  /*4a70*/  LDSM.16.M88.4 R80, [R219+0x6800] ;  /* 0x00680000db50783b */ /* 0x000f220000000200 */
[C---:B-1----:R-:W-:Y:S06]  /*4a80*/  HMMA.16816.F32 R52, R68.reuse, R72, R52 ;  /* 0x000000484434723c */ /* 0x042fec0000001834 */
[C---:B------:R-:W-:Y:S01]  /*4a90*/  HMMA.16816.F32 R48, R68.reuse, R74, R48 ;  /* 0x0000004a4430723c */ /* 0x040fe20000001830 */
[----:B------:R-:W1:Y:S05]  /*4aa0*/  LDSM.16.M88.4 R72, [R219+0x7000] ;  /* 0x00700000db48783b */ /* 0x000e6a0000000200 */
[C---:B------:R-:W-:Y:S06]  /*4ab0*/  HMMA.16816.F32 R60, R68.reuse, R76, R60 ;  /* 0x0000004c443c723c */ /* 0x040fec000000183c */
[C---:B------:R-:W-:Y:S01]  /*4ac0*/  HMMA.16816.F32 R56, R68.reuse, R78, R56 ;  /* 0x0000004e4438723c */ /* 0x040fe20000001838 */
[----:B------:R-:W-:Y:S05]  /*4ad0*/  LDSM.16.M88.4 R76, [R221] ;  /* 0x00000000dd4c783b */ /* 0x000fea0000000200 */
[C---:B--2---:R-:W-:Y:S06]  /*4ae0*/  HMMA.16816.F32 R28, R68.reuse, R12, R28 ;  /* 0x0000000c441c723c */ /* 0x044fec000000181c */
[C---:B------:R-:W-:Y:S01]  /*4af0*/  HMMA.16816.F32 R24, R68.reuse, R14, R24 ;  /* 0x0000000e4418723c */ /* 0x040fe20000001818 */
[----:B------:R-:W2:Y:S05]  /*4b00*/  LDSM.16.M88.4 R12, [R208+0x2000] ;  /* 0x00200000d00c783b */ /* 0x000eaa0000000200 */
[C---:B---3--:R-:W-:Y:S06]  /*4b10*/  HMMA.16816.F32 R20, R68.reuse, R8, R20 ;  /* 0x000000084414723c */ /* 0x048fec0000001814 */
[C---:B------:R-:W-:Y:S01]  /*4b20*/  HMMA.16816.F32 R16, R68.reuse, R10, R16 ;  /* 0x0000000a4410723c */ /* 0x040fe20000001810 */
[----:B------:R-:W3:Y:S05]  /*4b30*/  LDSM.16.M88.4 R8, [R208+0x2800] ;  /* 0x00280000d008783b */ /* 0x000eea0000000200 */
[C---:B------:R-:W-:Y:S06]  /*4b40*/  HMMA.16816.F32 R44, R68.reuse, R64, R44 ;  /* 0x00000040442c723c */ /* 0x040fec000000182c */
[C---:B------:R-:W-:Y:S01]  /*4b50*/  HMMA.16816.F32 R32, R68.reuse, R66, R32 ;  /* 0x000000424420723c */ /* 0x040fe20000001820 */
[----:B------:R-:W5:Y:S05]  /*4b60*/  LDSM.16.M88.4 R64, [R208+0x1800] ;  /* 0x00180000d040783b */ /* 0x000f6a0000000200 */
[C---:B----4-:R-:W-:Y:S06]  /*4b70*/  HMMA.16816.F32 R120, R68.reuse, R80, R120 ;  /* 0x000000504478723c */ /* 0x050fec0000001878 */
[C---:B------:R-:W-:Y:S01]  /*4b80*/  HMMA.16816.F32 R116, R68.reuse, R82, R116 ;  /* 0x000000524474723c */ /* 0x040fe20000001874 */
[----:B------:R-:W4:Y:S05]  /*4b90*/  LDSM.16.M88.4 R80, [R208+0x3800] ;  /* 0x00380000d050783b */ /* 0x000f2a0000000200 */
        /* <DEDUP_REMOVED lines=13> */
[C---:B-----5:R-:W-:Y:S06]  /*4c70*/  HMMA.16816.F32 R28, R76.reuse, R64, R28 ;  /* 0x000000404c1c723c */ /* 0x060fec000000181c */
[C---:B------:R-:W-:Y:S01]  /*4c80*/  HMMA.16816.F32 R24, R76.reuse, R66, R24 ;  /* 0x000000424c18723c */ /* 0x040fe20000001818 */
[----:B------:R-:W5:Y:S05]  /*4c90*/  LDSM.16.M88.4 R64, [R225+0x9000] ;  /* 0x00900000e140783b */ /* 0x000f6a0000000200 */
[C---:B------:R-:W-:Y:S06]  /*4ca0*/  HMMA.16816.F32 R60, R76.reuse, R96, R60 ;  /* 0x000000604c3c723c */ /* 0x040fec000000183c */
[C---:B------:R-:W-:Y:S06]  /*4cb0*/  HMMA.16816.F32 R52, R76.reuse, R92, R52 ;  /* 0x0000005c4c34723c */ /* 0x040fec0000001834 */
[C---:B------:R-:W-:Y:S01]  /*4cc0*/  HMMA.16816.F32 R48, R76.reuse, R94, R48 ;  /* 0x0000005e4c30723c */ /* 0x040fe20000001830 */
[----:B------:R-:W-:Y:S05]  /*4cd0*/  LDSM.16.M88.4 R92, [R223+0x4000] ;  /* 0x00400000df5c783b */ /* 0x000fea0000000200 */
[C---:B------:R-:W-:Y:S01]  /*4ce0*/  HMMA.16816.F32 R56, R76.reuse, R98, R56 ;  /* 0x000000624c38723c */ /* 0x040fe20000001838 */
[----:B------:R-:W5:Y:S05]  /*4cf0*/  LDSM.16.M88.4 R96, [R224+0x2000] ;  /* 0x00200000e060783b */ /* 0x000f6a0000000200 */
[C---:B------:R-:W-:Y:S06]  /*4d00*/  HMMA.16816.F32 R44, R76.reuse, R88, R44 ;  /* 0x000000584c2c723c */ /* 0x040fec000000182c */
[C---:B------:R-:W-:Y:S01]  /*4d10*/  HMMA.16816.F32 R32, R76.reuse, R90, R32 ;  /* 0x0000005a4c20723c */ /* 0x040fe20000001820 */
[----:B------:R-:W-:Y:S05]  /*4d20*/  LDSM.16.M88.4 R88, [R223+0x4800] ;  /* 0x00480000df58783b */ /* 0x000fea0000000200 */
[C---:B------:R-:W-:Y:S06]  /*4d30*/  HMMA.16816.F32 R112, R76.reuse, R84, R112 ;  /* 0x000000544c70723c */ /* 0x040fec0000001870 */
[C---:B------:R-:W-:Y:S01]  /*4d40*/  HMMA.16816.F32 R108, R76.reuse, R86, R108 ;  /* 0x000000564c6c723c */ /* 0x040fe2000000186c */
[----:B------:R-:W5:Y:S05]  /*4d50*/  LDSM.16.M88.4 R84, [R223+0x5000] ;  /* 0x00500000df54783b */ /* 0x000f6a0000000200 */
[C---:B----4-:R-:W-:Y:S06]  /*4d60*/  HMMA.16816.F32 R104, R76.reuse, R80, R104 ;  /* 0x000000504c68723c */ /* 0x050fec0000001868 */
[----:B------:R-:W-:Y:S01]  /*4d70*/  HMMA.16816.F32 R100, R76, R82, R100 ;  /* 0x000000524c64723c */ /* 0x000fe20000001864 */
[----:B------:R-:W4:Y:S04]  /*4d80*/  LDSM.16.M88.4 R76, [R223+0x6000] ;  /* 0x00600000df4c783b */ /* 0x000f280000000200 */
[----:B------:R-:W4:Y:S01]  /*4d90*/  LDSM.16.M88.4 R80, [R223+0x5800] ;  /* 0x00580000df50783b */ /* 0x000f220000000200 */
[C---:B-1----:R-:W-:Y:S06]  /*4da0*/  HMMA.16816.F32 R60, R136.reuse, R72, R60 ;  /* 0x00000048883c723c */ /* 0x042fec000000183c */
[C---:B------:R-:W-:Y:S06]  /*4db0*/  HMMA.16816.F32 R52, R136.reuse, R68, R52 ;  /* 0x000000448834723c */ /* 0x040fec0000001834 */
[C---:B------:R-:W-:Y:S01]  /*4dc0*/  HMMA.16816.F32 R48, R136.reuse, R70, R48 ;  /* 0x000000468830723c */ /* 0x040fe20000001830 */
[----:B------:R-:W1:Y:S05]  /*4dd0*/  LDSM.16.M88.4 R68, [R223+0x7000] ;  /* 0x00700000df44783b */ /* 0x000e6a0000000200 */
[C---:B--2---:R-:W-:Y:S06]  /*4de0*/  HMMA.16816.F32 R28, R136.reuse, R12, R28 ;  /* 0x0000000c881c723c */ /* 0x044fec000000181c */
[C---:B------:R-:W-:Y:S01]  /*4df0*/  HMMA.16816.F32 R24, R136.reuse, R14, R24 ;  /* 0x0000000e8818723c */ /* 0x040fe20000001818 */
[----:B------:R-:W-:Y:S05]  /*4e00*/  LDSM.16.M88.4 R12, [R219+0x8000] ;  /* 0x00800000db0c783b */ /* 0x000fea0000000200 */
[C---:B---3--:R-:W-:Y:S06]  /*4e10*/  HMMA.16816.F32 R20, R136.reuse, R8, R20 ;  /* 0x000000088814723c */ /* 0x048fec0000001814 */
[C---:B------:R-:W-:Y:S01]  /*4e20*/  HMMA.16816.F32 R16, R136.reuse, R10, R16 ;  /* 0x0000000a8810723c */ /* 0x040fe20000001810 */
[----:B------:R-:W2:Y:S05]  /*4e30*/  LDSM.16.M88.4 R8, [R222+0x2000] ;  /* 0x00200000de08783b */ /* 0x000eaa0000000200 */
[C---:B------:R-:W-:Y:S01]  /*4e40*/  HMMA.16816.F32 R56, R136.reuse, R74, R56 ;  /* 0x0000004a8838723c */ /* 0x040fe20000001838 */
[----:B------:R-:W-:Y:S05]  /*4e50*/  LDSM.16.M88.4 R72, [R223+0x6800] ;  /* 0x00680000df48783b */ /* 0x000fea0000000200 */
[C---:B-----5:R-:W-:Y:S06]  /*4e60*/  HMMA.16816.F32 R44, R136.reuse, R64, R44 ;  /* 0x00000040882c723c */ /* 0x060fec000000182c */
[C---:B------:R-:W-:Y:S01]  /*4e70*/  HMMA.16816.F32 R32, R136.reuse, R66, R32 ;  /* 0x000000428820723c */ /* 0x040fe20000001820 */
[----:B------:R-:W3:Y:S05]  /*4e80*/  LDSM.16.M88.4 R64, [R223+0x7800] ;  /* 0x00780000df40783b */ /* 0x000eea0000000200 */
[C---:B------:R-:W-:Y:S06]  /*4e90*/  HMMA.16816.F32 R112, R136.reuse, R128, R112 ;  /* 0x000000808870723c */ /* 0x040fec0000001870 */
[----:B------:R-:W-:Y:S06]  /*4ea0*/  HMMA.16816.F32 R108, R136, R130, R108 ;  /* 0x00000082886c723c */ /* 0x000fec000000186c */
[----:B------:R-:W-:Y:S06]  /*4eb0*/  HMMA.16816.F32 R60, R96, R92, R60 ;  /* 0x0000005c603c723c */ /* 0x000fec000000183c */
[C---:B------:R-:W-:Y:S06]  /*4ec0*/  HMMA.16816.F32 R104, R136.reuse, R124, R104 ;  /* 0x0000007c8868723c */ /* 0x040fec0000001868 */
[----:B------:R-:W-:Y:S06]  /*4ed0*/  HMMA.16816.F32 R100, R136, R126, R100 ;  /* 0x0000007e8864723c */ /* 0x000fec0000001864 */
[C---:B------:R-:W-:Y:S06]  /*4ee0*/  HMMA.16816.F32 R56, R96.reuse, R94, R56 ;  /* 0x0000005e6038723c */ /* 0x040fec0000001838 */
[C---:B------:R-:W-:Y:S06]  /*4ef0*/  HMMA.16816.F32 R44, R96.reuse, R84, R44 ;  /* 0x00000054602c723c */ /* 0x040fec000000182c */
[C---:B------:R-:W-:Y:S01]  /*4f00*/  HMMA.16816.F32 R32, R96.reuse, R86, R32 ;  /* 0x000000566020723c */ /* 0x040fe20000001820 */
[----:B------:R-:W5:Y:S05]  /*4f10*/  LDSM.16.M88.4 R84, [R219+0x8800] ;  /* 0x00880000db54783b */ /* 0x000f6a0000000200 */
[C---:B----4-:R-:W-:Y:S06]  /*4f20*/  HMMA.16816.F32 R20, R96.reuse, R76, R20 ;  /* 0x0000004c6014723c */ /* 0x050fec0000001814 */
[C---:B------:R-:W-:Y:S06]  /*4f30*/  HMMA.16816.F32 R28, R96.reuse, R80, R28 ;  /* 0x00000050601c723c */ /* 0x040fec000000181c */
[C---:B------:R-:W-:Y:S01]  /*4f40*/  HMMA.16816.F32 R24, R96.reuse, R82, R24 ;  /* 0x000000526018723c */ /* 0x040fe20000001818 */
[----:B------:R-:W-:Y:S05]  /*4f50*/  LDSM.16.M88.4 R80, [R208+0x4000] ;  /* 0x00400000d050783b */ /* 0x000fea0000000200 */
[C---:B------:R-:W-:Y:S01]  /*4f60*/  HMMA.16816.F32 R76, R96.reuse, R78, R16 ;  /* 0x0000004e604c723c */ /* 0x040fe20000001810 */
[----:B------:R-:W4:Y:S05]  /*4f70*/  LDSM.16.M88.4 R16, [R221+0x2000] ;  /* 0x00200000dd10783b */ /* 0x000f2a0000000200 */
[C---:B-1----:R-:W-:Y:S06]  /*4f80*/  HMMA.16816.F32 R112, R96.reuse, R68, R112 ;  /* 0x000000446070723c */ /* 0x042fec0000001870 */
[----:B------:R-:W-:Y:S06]  /*4f90*/  HMMA.16816.F32 R108, R96, R70, R108 ;  /* 0x00000046606c723c */ /* 0x000fec000000186c */
[C---:B------:R-:W-:Y:S06]  /*4fa0*/  HMMA.16816.F32 R120, R136.reuse, R132, R120 ;  /* 0x000000848878723c */ /* 0x040fec0000001878 */
[----:B------:R-:W-:Y:S06]  /*4fb0*/  HMMA.16816.F32 R116, R136, R134, R116 ;  /* 0x000000868874723c */ /* 0x000fec0000001874 */
[----:B--2---:R-:W-:Y:S01]  /*4fc0*/  HMMA.16816.F32 R68, R8, R12, R60 ;  /* 0x0000000c0844723c */ /* 0x004fe2000000183c */
[----:B------:R-:W1:Y:S05]  /*4fd0*/  LDSM.16.M88.4 R60, [R219+0x9000] ;  /* 0x00900000db3c783b */ /* 0x000e6a0000000200 */
[----:B------:R-:W-:Y:S01]  /*4fe0*/  HMMA.16816.F32 R52, R96, R88, R52 ;  /* 0x000000586034723c */ /* 0x000fe20000001834 */
[----:B------:R-:W-:-:S04]  /*4ff0*/  SHF.R.S32.HI R13, RZ, 0x1f, R0 ;  /* 0x0000001fff0d7819 */ /* 0x000fc80000011400 */
[----:B------:R-:W-:Y:S01]  /*5000*/  LEA.HI R13, R13, R0, RZ, 0x2 ;  /* 0x000000000d0d7211 */ /* 0x000fe200078f10ff */
[----:B------:R-:W-:Y:S01]  /*5010*/  HMMA.16816.F32 R48, R96, R90, R48 ;  /* 0x0000005a6030723c */ /* 0x000fe20000001830 */
[----:B------:R-:W-:Y:S02]  /*5020*/  IMAD R0, R140, 0x10, R141 ;  /* 0x000000108c007824 */ /* 0x000fe400078e028d */
[----:B------:R-:W-:-:S03]  /*5030*/  SHF.R.S32.HI R43, RZ, 0x2, R13 ;  /* 0x00000002ff2b7819 */ /* 0x000fc6000001140d */
[----:B---3--:R-:W-:Y:S01]  /*5040*/  HMMA.16816.F32 R104, R96, R64, R104 ;  /* 0x000000406068723c */ /* 0x008fe20000001868 */
[----:B------:R-:W-:Y:S01]  /*5050*/  IADD3 R0, R0, 0x1, R43 ;  /* 0x0000000100007810 */ /* 0x000fe20007ffe02b */
[----:B------:R-:W-:-:S04]  /*5060*/  IMAD.SHL.U32 R43, R42, 0x2, RZ ;  /* 0x000000022a2b7824 */ /* 0x000fc800078e00ff */
[----:B------:R-:W-:Y:S01]  /*5070*/  HMMA.16816.F32 R100, R96, R66, R100 ;  /* 0x000000426064723c */ /* 0x000fe20000001864 */
[----:B------:R-:W2:Y:S01]  /*5080*/  LDSM.16.M88.4 R64, [R208+0x4800] ;  /* 0x00480000d040783b */ /* 0x000ea20000000200 */
[----:B------:R-:W-:-:S04]  /*5090*/  LOP3.LUT R43, R43, 0x6, RZ, 0xc0, !PT ;  /* 0x000000062b2b7812 */ /* 0x000fc800078ec0ff */
[----:B------:R-:W-:Y:S01]  /*50a0*/  HMMA.16816.F32 R56, R8, R14, R56 ;  /* 0x0000000e0838723c */ /* 0x000fe20000001838 */
[----:B------:R-:W3:Y:S05]  /*50b0*/  LDSM.16.M88.4 R12, [R219+0x9800] ;  /* 0x00980000db0c783b */ /* 0x000eea0000000200 */
[C---:B------:R-:W-:Y:S06]  /*50c0*/  HMMA.16816.F32 R120, R96.reuse, R72, R120 ;  /* 0x000000486078723c */ /* 0x040fec0000001878 */
[----:B------:R-:W-:Y:S01]  /*50d0*/  HMMA.16816.F32 R116, R96, R74, R116 ;  /* 0x0000004a6074723c */ /* 0x000fe20000001874 */
[----:B------:R-:W3:Y:S05]  /*50e0*/  LDSM.16.M88.4 R72, [R208+0x5000] ;  /* 0x00500000d048783b */ /* 0x000eea0000000200 */
[----:B-----5:R-:W-:Y:S06]  /*50f0*/  HMMA.16816.F32 R52, R8, R84, R52 ;  /* 0x000000540834723c */ /* 0x020fec0000001834 */
[----:B----4-:R-:W-:Y:S06]  /*5100*/  HMMA.16816.F32 R68, R16, R80, R68 ;  /* 0x000000501044723c */ /* 0x010fec0000001844 */
[----:B------:R-:W-:Y:S01]  /*5110*/  HMMA.16816.F32 R48, R8, R86, R48 ;  /* 0x000000560830723c */ /* 0x000fe20000001830 */
[----:B------:R-:W-:Y:S01]  /*5120*/  IADD3 R81, R39, R0, -R142 ;  /* 0x0000000027517210 */ /* 0x000fe20007ffe88e */
[----:B------:R-:W-:-:S04]  /*5130*/  IMAD.IADD R0, R2, 0x1, R43 ;  /* 0x0000000102007824 */ /* 0x000fc800078e022b */
[----:B------:R-:W-:Y:S01]  /*5140*/  HMMA.16816.F32 R56, R16, R82, R56 ;  /* 0x000000521038723c */ /* 0x000fe20000001838 */
[----:B------:R-:W-:Y:S02]  /*5150*/  IMAD.IADD R6, R81, 0x1, R6 ;  /* 0x0000000151067824 */ /* 0x000fe400078e0206 */
[----:B------:R-:W4:Y:S01]  /*5160*/  LDSM.16.M88.4 R80, [R219+0xa000] ;  /* 0x00a00000db50783b */ /* 0x000f220000000200 */
[----:B------:R-:W-:Y:S02]  /*5170*/  VIADD R42, R0, 0x1 ;  /* 0x00000001002a7836 */ /* 0x000fe40000000000 */
[C---:B-1----:R-:W-:Y:S01]  /*5180*/  HMMA.16816.F32 R44, R8.reuse, R60, R44 ;  /* 0x0000003c082c723c */ /* 0x042fe2000000182c */
[----:B------:R-:W-:Y:S01]  /*5190*/  VIMNMX R193, R6, R39, PT ;  /* 0x0000002706c17248 */ /* 0x000fe20003fe0100 */
[----:B------:R-:W-:Y:S01]  /*51a0*/  VIADD R43, R0, 0x28 ;  /* 0x00000028002b7836 */ /* 0x000fe20000000000 */
[----:B------:R-:W-:Y:S01]  /*51b0*/  VIADDMNMX R192, R6, 0x8, R39, PT ;  /* 0x0000000806c07846 */ /* 0x000fe20003800127 */
[----:B------:R-:W-:Y:S01]  /*51c0*/  VIADD R6, R0, 0x8 ;  /* 0x0000000800067836 */ /* 0x000fe20000000000 */
[-C--:B------:R-:W-:Y:S01]  /*51d0*/  ISETP.GE.AND P5, PT, R42, R193.reuse, PT ;  /* 0x000000c12a00720c */ /* 0x080fe20003fa6270 */
[----:B------:R-:W-:Y:S01]  /*51e0*/  HMMA.16816.F32 R32, R8, R62, R32 ;  /* 0x0000003e0820723c */ /* 0x000fe20000001820 */
[----:B------:R-:W1:Y:S01]  /*51f0*/  LDSM.16.M88.4 R60, [R208+0x5800] ;  /* 0x00580000d03c783b */ /* 0x000e620000000200 */
[----:B------:R-:W-:Y:S01]  /*5200*/  VIADD R39, R0, 0x9 ;  /* 0x0000000900277836 */ /* 0x000fe20000000000 */
[----:B------:R-:W-:-:S02]  /*5210*/  ISETP.GE.AND P3, PT, R6, R193, PT ;  /* 0x000000c10600720c */ /* 0x000fc40003f66270 */
[-C--:B------:R-:W-:Y:S01]  /*5220*/  ISETP.GE.AND P2, PT, R6, R192.reuse, PT ;  /* 0x000000c00600720c */ /* 0x080fe20003f46270 */
[C---:B--2---:R-:W-:Y:S01]  /*5230*/  HMMA.16816.F32 R52, R16.reuse, R64, R52 ;  /* 0x000000401034723c */ /* 0x044fe20000001834 */
[C---:B------:R-:W-:Y:S01]  /*5240*/  VIADD R6, R0.reuse, 0x10 ;  /* 0x0000001000067836 */ /* 0x040fe20000000000 */
[CC--:B------:R-:W-:Y:S02]  /*5250*/  ISETP.GE.AND P1, PT, R39.reuse, R193.reuse, PT ;  /* 0x000000c12700720c */ /* 0x0c0fe40003f26270 */
[----:B------:R-:W-:Y:S01]  /*5260*/  ISETP.GE.AND P4, PT, R39, R192, PT ;  /* 0x000000c02700720c */ /* 0x000fe20003f86270 */
[----:B------:R-:W-:Y:S01]  /*5270*/  VIADD R39, R0, 0x11 ;  /* 0x0000001100277836 */ /* 0x000fe20000000000 */
[----:B------:R-:W-:Y:S01]  /*5280*/  HMMA.16816.F32 R48, R16, R66, R48 ;  /* 0x000000421030723c */ /* 0x000fe20000001830 */
[----:B------:R-:W-:Y:S02]  /*5290*/  FSEL R84, R69, -INF , !P5 ;  /* 0xff80000045547808 */ /* 0x000fe40006800000 */
[----:B------:R-:W-:-:S02]  /*52a0*/  ISETP.GE.AND P5, PT, R6, R193, PT ;  /* 0x000000c10600720c */ /* 0x000fc40003fa6270 */
[----:B------:R-:W-:Y:S01]  /*52b0*/  FSEL R85, R58, -INF , !P2 ;  /* 0xff8000003a557808 */ /* 0x000fe20005000000 */
[C---:B---3--:R-:W-:Y:S01]  /*52c0*/  HMMA.16816.F32 R28, R8.reuse, R12, R28 ;  /* 0x0000000c081c723c */ /* 0x048fe2000000181c */
[----:B------:R-:W-:Y:S02]  /*52d0*/  FSEL R66, R56, -INF , !P3 ;  /* 0xff80000038427808 */ /* 0x000fe40005800000 */
[-C--:B------:R-:W-:Y:S01]  /*52e0*/  ISETP.GE.AND P3, PT, R6, R192.reuse, PT ;  /* 0x000000c00600720c */ /* 0x080fe20003f66270 */
[C---:B------:R-:W-:Y:S01]  /*52f0*/  VIADD R6, R0.reuse, 0x18 ;  /* 0x0000001800067836 */ /* 0x040fe20000000000 */
[----:B------:R-:W-:Y:S01]  /*5300*/  FSEL R86, R57, -INF , !P1 ;  /* 0xff80000039567808 */ /* 0x000fe20004800000 */
[----:B------:R-:W-:Y:S01]  /*5310*/  HMMA.16816.F32 R24, R8, R14, R24 ;  /* 0x0000000e0818723c */ /* 0x000fe20000001818 */
[----:B------:R-:W-:Y:S01]  /*5320*/  LDSM.16.M88.4 R12, [R208+0x6000] ;  /* 0x00600000d00c783b */ /* 0x000fe20000000200 */
[C---:B------:R-:W-:Y:S02]  /*5330*/  ISETP.GE.AND P2, PT, R39.reuse, R193, PT ;  /* 0x000000c12700720c */ /* 0x040fe40003f46270 */
[-C--:B------:R-:W-:Y:S01]  /*5340*/  ISETP.GE.AND P1, PT, R39, R192.reuse, PT ;  /* 0x000000c02700720c */ /* 0x080fe20003f26270 */
[----:B------:R-:W-:Y:S01]  /*5350*/  VIADD R39, R0, 0x19 ;  /* 0x0000001900277836 */ /* 0x000fe20000000000 */
[----:B------:R-:W-:Y:S01]  /*5360*/  HMMA.16816.F32 R44, R16, R72, R44 ;  /* 0x00000048102c723c */ /* 0x000fe2000000182c */
[----:B------:R-:W-:Y:S01]  /*5370*/  ISETP.GE.AND P6, PT, R42, R192, PT ;  /* 0x000000c02a00720c */ /* 0x000fe20003fc6270 */
[----:B------:R-:W-:Y:S01]  /*5380*/  VIADD R42, R0, 0x21 ;  /* 0x00000021002a7836 */ /* 0x000fe20000000000 */
[----:B------:R-:W-:-:S02]  /*5390*/  FSEL R91, R54, -INF , !P3 ;  /* 0xff800000365b7808 */ /* 0x000fc40005800000 */
[-C--:B------:R-:W-:Y:S01]  /*53a0*/  ISETP.GE.AND P3, PT, R39, R193.reuse, PT ;  /* 0x000000c12700720c */ /* 0x080fe20003f66270 */
[----:B------:R-:W-:Y:S01]  /*53b0*/  HMMA.16816.F32 R32, R16, R74, R32 ;  /* 0x0000004a1020723c */ /* 0x000fe20000001820 */
[----:B------:R-:W-:Y:S02]  /*53c0*/  FSEL R73, R59, -INF , !P4 ;  /* 0xff8000003b497808 */ /* 0x000fe40006000000 */
[----:B------:R-:W2:Y:S01]  /*53d0*/  LDSM.16.M88.4 R56, [R219+0xa800] ;  /* 0x00a80000db38783b */ /* 0x000ea20000000200 */
[----:B------:R-:W-:Y:S02]  /*53e0*/  FSEL R72, R52, -INF , !P5 ;  /* 0xff80000034487808 */ /* 0x000fe40006800000 */
[----:B----4-:R-:W-:Y:S01]  /*53f0*/  HMMA.16816.F32 R20, R8, R80, R20 ;  /* 0x000000500814723c */ /* 0x010fe20000001814 */
[C---:B------:R-:W-:Y:S02]  /*5400*/  ISETP.GE.AND P4, PT, R6.reuse, R193, PT ;  /* 0x000000c10600720c */ /* 0x040fe40003f86270 */
[----:B------:R-:W-:Y:S01]  /*5410*/  ISETP.GE.AND P5, PT, R6, R192, PT ;  /* 0x000000c00600720c */ /* 0x000fe20003fa6270 */
[----:B------:R-:W-:Y:S01]  /*5420*/  VIADD R6, R0, 0x20 ;  /* 0x0000002000067836 */ /* 0x000fe20000000000 */
[----:B------:R-:W-:Y:S01]  /*5430*/  FSEL R88, R53, -INF , !P2 ;  /* 0xff80000035587808 */ /* 0x000fe20005000000 */
[----:B-1----:R-:W-:Y:S01]  /*5440*/  HMMA.16816.F32 R28, R16, R60, R28 ;  /* 0x0000003c101c723c */ /* 0x002fe2000000181c */
[----:B------:R-:W-:-:S02]  /*5450*/  FSEL R89, R55, -INF , !P1 ;  /* 0xff80000037597808 */ /* 0x000fc40004800000 */
[-C--:B------:R-:W-:Y:S01]  /*5460*/  ISETP.GE.AND P2, PT, R39, R192.reuse, PT ;  /* 0x000000c02700720c */ /* 0x080fe20003f46270 */
[----:B------:R-:W1:Y:S01]  /*5470*/  LDSM.16.M88.4 R52, [R208+0x6800] ;  /* 0x00680000d034783b */ /* 0x000e620000000200 */
[----:B------:R-:W-:Y:S01]  /*5480*/  ISETP.GE.AND P1, PT, R6, R193, PT ;  /* 0x000000c10600720c */ /* 0x000fe20003f26270 */
[----:B------:R-:W-:Y:S01]  /*5490*/  HMMA.16816.F32 R24, R16, R62, R24 ;  /* 0x0000003e1018723c */ /* 0x000fe20000001818 */
[----:B------:R-:W-:Y:S01]  /*54a0*/  FSEL R74, R48, -INF , !P4 ;  /* 0xff800000304a7808 */ /* 0x000fe20006000000 */
[----:B------:R-:W-:Y:S01]  /*54b0*/  VIADD R60, R0, 0x29 ;  /* 0x00000029003c7836 */ /* 0x000fe20000000000 */
[----:B------:R-:W-:Y:S02]  /*54c0*/  ISETP.GE.AND P4, PT, R6, R192, PT ;  /* 0x000000c00600720c */ /* 0x000fe40003f86270 */
[----:B------:R-:W-:Y:S01]  /*54d0*/  FSEL R39, R50, -INF , !P5 ;  /* 0xff80000032277808 */ /* 0x000fe20006800000 */
[----:B------:R-:W-:Y:S01]  /*54e0*/  HMMA.16816.F32 R76, R8, R82, R76 ;  /* 0x00000052084c723c */ /* 0x000fe2000000184c */
[----:B------:R-:W-:-:S02]  /*54f0*/  FSEL R6, R49, -INF , !P3 ;  /* 0xff80000031067808 */ /* 0x000fc40005800000 */
[CC--:B------:R-:W-:Y:S02]  /*5500*/  ISETP.GE.AND P5, PT, R42.reuse, R193.reuse, PT ;  /* 0x000000c12a00720c */ /* 0x0c0fe40003fa6270 */
[-C--:B------:R-:W-:Y:S02]  /*5510*/  ISETP.GE.AND P3, PT, R42, R192.reuse, PT ;  /* 0x000000c02a00720c */ /* 0x080fe40003f66270 */
[----:B------:R-:W-:Y:S02]  /*5520*/  FSEL R97, R51, -INF , !P2 ;  /* 0xff80000033617808 */ /* 0x000fe40005000000 */
[----:B------:R-:W-:Y:S01]  /*5530*/  FSEL R42, R44, -INF , !P1 ;  /* 0xff8000002c2a7808 */ /* 0x000fe20004800000 */
[----:B------:R-:W-:Y:S01]  /*5540*/  VIADD R44, R0, 0x30 ;  /* 0x00000030002c7836 */ /* 0x000fe20000000000 */
[C---:B------:R-:W-:Y:S01]  /*5550*/  ISETP.GE.AND P2, PT, R43.reuse, R193, PT ;  /* 0x000000c12b00720c */ /* 0x040fe20003f46270 */
[----:B------:R-:W3:Y:S01]  /*5560*/  LDSM.16.M88.4 R48, [R219+0xb000] ;  /* 0x00b00000db30783b */ /* 0x000ee20000000200 */
[----:B------:R-:W-:-:S02]  /*5570*/  ISETP.GE.AND P1, PT, R43, R192, PT ;  /* 0x000000c02b00720c */ /* 0x000fc40003f26270 */
[----:B------:R-:W-:Y:S02]  /*5580*/  FSEL R169, R47, -INF , !P3 ;  /* 0xff8000002fa97808 */ /* 0x000fe40005800000 */
[----:B------:R-:W-:Y:S01]  /*5590*/  FSEL R168, R32, -INF , !P2 ;  /* 0xff80000020a87808 */ /* 0x000fe20005000000 */
[----:B------:R-:W-:Y:S01]  /*55a0*/  VIADD R32, R0, 0x38 ;  /* 0x0000003800207836 */ /* 0x000fe20000000000 */
[----:B------:R-:W-:Y:S01]  /*55b0*/  FSEL R43, R46, -INF , !P4 ;  /* 0xff8000002e2b7808 */ /* 0x000fe20006000000 */
[C---:B--2---:R-:W-:Y:S01]  /*55c0*/  HMMA.16816.F32 R120, R8.reuse, R56, R120 ;  /* 0x000000380878723c */ /* 0x044fe20000001878 */
[CC--:B------:R-:W-:Y:S02]  /*55d0*/  ISETP.GE.AND P3, PT, R44.reuse, R193.reuse, PT ;  /* 0x000000c12c00720c */ /* 0x0c0fe40003f66270 */
[----:B------:R-:W-:Y:S01]  /*55e0*/  ISETP.GE.AND P2, PT, R44, R192, PT ;  /* 0x000000c02c00720c */ /* 0x000fe20003f46270 */
[----:B------:R-:W-:Y:S01]  /*55f0*/  VIADD R44, R0, 0x31 ;  /* 0x00000031002c7836 */ /* 0x000fe20000000000 */
[----:B------:R-:W-:Y:S01]  /*5600*/  ISETP.GE.AND P4, PT, R60, R193, PT ;  /* 0x000000c13c00720c */ /* 0x000fe20003f86270 */
[----:B------:R-:W-:Y:S01]  /*5610*/  HMMA.16816.F32 R116, R8, R58, R116 ;  /* 0x0000003a0874723c */ /* 0x000fe20000001874 */
[----:B------:R-:W-:Y:S01]  /*5620*/  FSEL R139, R34, -INF , !P1 ;  /* 0xff800000228b7808 */ /* 0x000fe20004800000 */
[----:B------:R-:W-:Y:S01]  /*5630*/  LDSM.16.M88.4 R56, [R208+0x7000] ;  /* 0x00700000d038783b */ /* 0x000fe20000000200 */
[----:B------:R-:W-:-:S02]  /*5640*/  FSEL R172, R33, -INF , !P4 ;  /* 0xff80000021ac7808 */ /* 0x000fc40006000000 */
[----:B------:R-:W-:Y:S01]  /*5650*/  FSEL R170, R45, -INF , !P5 ;  /* 0xff8000002daa7808 */ /* 0x000fe20006800000 */
[C---:B------:R-:W-:Y:S01]  /*5660*/  HMMA.16816.F32 R76, R16.reuse, R14, R76 ;  /* 0x0000000e104c723c */ /* 0x040fe2000000184c */
[C---:B------:R-:W-:Y:S02]  /*5670*/  ISETP.GE.AND P1, PT, R44.reuse, R193, PT ;  /* 0x000000c12c00720c */ /* 0x040fe40003f26270 */
[-C--:B------:R-:W-:Y:S02]  /*5680*/  ISETP.GE.AND P4, PT, R44, R192.reuse, PT ;  /* 0x000000c02c00720c */ /* 0x080fe40003f86270 */
[----:B------:R-:W-:Y:S01]  /*5690*/  ISETP.GE.AND P5, PT, R60, R192, PT ;  /* 0x000000c03c00720c */ /* 0x000fe20003fa6270 */
[----:B------:R-:W-:Y:S01]  /*56a0*/  HMMA.16816.F32 R44, R16, R12, R20 ;  /* 0x0000000c102c723c */ /* 0x000fe20000001814 */
[----:B------:R-:W2:Y:S01]  /*56b0*/  LDSM.16.M88.4 R20, [R219+0xb800] ;  /* 0x00b80000db14783b */ /* 0x000ea20000000200 */
[----:B------:R-:W-:Y:S02]  /*56c0*/  FSEL R141, R30, -INF , !P2 ;  /* 0xff8000001e8d7808 */ /* 0x000fe40005000000 */
[----:B------:R-:W-:-:S02]  /*56d0*/  FSEL R137, R35, -INF , !P5 ;  /* 0xff80000023897808 */ /* 0x000fc40006800000 */
[-C--:B------:R-:W-:Y:S01]  /*56e0*/  ISETP.GE.AND P5, PT, R32, R193.reuse, PT ;  /* 0x000000c12000720c */ /* 0x080fe20003fa6270 */
[C---:B------:R-:W-:Y:S01]  /*56f0*/  VIADD R13, R0.reuse, 0x39 ;  /* 0x00000039000d7836 */ /* 0x040fe20000000000 */
[----:B------:R-:W-:Y:S01]  /*5700*/  FSEL R140, R29, -INF , !P1 ;  /* 0xff8000001d8c7808 */ /* 0x000fe20004800000 */
[----:B------:R-:W-:Y:S01]  /*5710*/  VIADD R12, R0, 0x40 ;  /* 0x00000040000c7836 */ /* 0x000fe20000000000 */
[----:B------:R-:W-:Y:S01]  /*5720*/  FSEL R155, R31, -INF , !P4 ;  /* 0xff8000001f9b7808 */ /* 0x000fe20006000000 */
[----:B-1----:R-:W-:Y:S01]  /*5730*/  HMMA.16816.F32 R120, R16, R52, R120 ;  /* 0x000000341078723c */ /* 0x002fe20000001878 */
[----:B------:R-:W-:Y:S01]  /*5740*/  FSEL R142, R24, -INF , !P5 ;  /* 0xff800000188e7808 */ /* 0x000fe20006800000 */
[----:B------:R-:W-:Y:S01]  /*5750*/  VIADD R24, R0, 0x49 ;  /* 0x0000004900187836 */ /* 0x000fe20000000000 */
[----:B------:R-:W-:Y:S02]  /*5760*/  FSEL R144, R28, -INF , !P3 ;  /* 0xff8000001c907808 */ /* 0x000fe40005800000 */
[CC--:B------:R-:W-:Y:S01]  /*5770*/  ISETP.GE.AND P2, PT, R13.reuse, R193.reuse, PT ;  /* 0x000000c10d00720c */ /* 0x0c0fe20003f46270 */
[----:B---3--:R-:W-:Y:S01]  /*5780*/  HMMA.16816.F32 R112, R8, R48, R112 ;  /* 0x000000300870723c */ /* 0x008fe20000001870 */
[----:B------:R-:W-:Y:S01]  /*5790*/  ISETP.GE.AND P1, PT, R13, R192, PT ;  /* 0x000000c00d00720c */ /* 0x000fe20003f26270 */
[----:B------:R-:W-:Y:S01]  /*57a0*/  VIADD R13, R0, 0x41 ;  /* 0x00000041000d7836 */ /* 0x000fe20000000000 */
[----:B------:R-:W-:-:S02]  /*57b0*/  ISETP.GE.AND P4, PT, R12, R193, PT ;  /* 0x000000c10c00720c */ /* 0x000fc40003f86270 */
[-C--:B------:R-:W-:Y:S01]  /*57c0*/  ISETP.GE.AND P5, PT, R12, R192.reuse, PT ;  /* 0x000000c00c00720c */ /* 0x080fe20003fa6270 */
[----:B------:R-:W-:Y:S01]  /*57d0*/  VIADD R12, R0, 0x48 ;  /* 0x00000048000c7836 */ /* 0x000fe20000000000 */
[----:B------:R-:W-:Y:S01]  /*57e0*/  ISETP.GE.AND P3, PT, R32, R192, PT ;  /* 0x000000c02000720c */ /* 0x000fe20003f66270 */
[----:B------:R-:W-:Y:S01]  /*57f0*/  HMMA.16816.F32 R108, R8, R50, R108 ;  /* 0x00000032086c723c */ /* 0x000fe2000000186c */
[----:B------:R-:W-:Y:S01]  /*5800*/  FSEL R146, R25, -INF , !P2 ;  /* 0xff80000019927808 */ /* 0x000fe20005000000 */
[----:B------:R-:W-:Y:S01]  /*5810*/  VIADD R25, R0, 0x51 ;  /* 0x0000005100197836 */ /* 0x000fe20000000000 */
[----:B------:R-:W-:Y:S02]  /*5820*/  FSEL R143, R26, -INF , !P3 ;  /* 0xff8000001a8f7808 */ /* 0x000fe40005800000 */
[----:B------:R-:W-:Y:S01]  /*5830*/  FSEL R153, R27, -INF , !P1 ;  /* 0xff8000001b997808 */ /* 0x000fe20004800000 */
[----:B------:R-:W-:Y:S01]  /*5840*/  HMMA.16816.F32 R116, R16, R54, R116 ;  /* 0x000000361074723c */ /* 0x000fe20000001874 */
[----:B------:R-:W-:-:S02]  /*5850*/  FSEL R162, R44, -INF , !P4 ;  /* 0xff8000002ca27808 */ /* 0x000fc40006000000 */
[CC--:B------:R-:W-:Y:S02]  /*5860*/  ISETP.GE.AND P3, PT, R13.reuse, R193.reuse, PT ;  /* 0x000000c10d00720c */ /* 0x0c0fe40003f66270 */
[-C--:B------:R-:W-:Y:S02]  /*5870*/  ISETP.GE.AND P2, PT, R13, R192.reuse, PT ;  /* 0x000000c00d00720c */ /* 0x080fe40003f46270 */
[C---:B------:R-:W-:Y:S02]  /*5880*/  ISETP.GE.AND P1, PT, R12.reuse, R193, PT ;  /* 0x000000c10c00720c */ /* 0x040fe40003f26270 */
[----:B------:R-:W-:Y:S01]  /*5890*/  ISETP.GE.AND P4, PT, R12, R192, PT ;  /* 0x000000c00c00720c */ /* 0x000fe20003f86270 */
[----:B--2---:R-:W-:Y:S01]  /*58a0*/  HMMA.16816.F32 R104, R8, R20, R104 ;  /* 0x000000140868723c */ /* 0x004fe20000001868 */
[----:B------:R-:W1:Y:S01]  /*58b0*/  LDSM.16.M88.4 R12, [R208+0x7800] ;  /* 0x00780000d00c783b */ /* 0x000e620000000200 */
[----:B------:R-:W-:Y:S01]  /*58c0*/  FSEL R157, R46, -INF , !P5 ;  /* 0xff8000002e9d7808 */ /* 0x000fe20006800000 */
[----:B------:R-:W-:-:S04]  /*58d0*/  DEPBAR.LE SB0, 0x0 ;  /* 0x000080000000791a */ /* 0x000fc80000000000 */
[----:B------:R-:W-:Y:S01]  /*58e0*/  HMMA.16816.F32 R112, R16, R56, R112 ;  /* 0x000000381070723c */ /* 0x000fe20000001870 */
[----:B------:R-:W-:Y:S01]  /*58f0*/  FSEL R156, R45, -INF , !P3 ;  /* 0xff8000002d9c7808 */ /* 0x000fe20005800000 */
[----:B------:R-:W-:Y:S01]  /*5900*/  VIADD R20, R0, 0x58 ;  /* 0x0000005800147836 */ /* 0x000fe20000000000 */
[----:B------:R-:W-:Y:S01]  /*5910*/  ISETP.GE.AND P5, PT, R24, R193, PT ;  /* 0x000000c11800720c */ /* 0x000fe20003fa6270 */
[----:B------:R-:W-:Y:S01]  /*5920*/  VIADD R21, R0, 0x59 ;  /* 0x0000005900157836 */ /* 0x000fe20000000000 */
[----:B------:R-:W-:Y:S01]  /*5930*/  ISETP.GE.AND P3, PT, R24, R192, PT ;  /* 0x000000c01800720c */ /* 0x000fe20003f66270 */
[----:B------:R-:W-:Y:S01]  /*5940*/  HMMA.16816.F32 R100, R8, R22, R100 ;  /* 0x000000160864723c */ /* 0x000fe20000001864 */
[----:B------:R-:W-:Y:S01]  /*5950*/  VIADD R24, R0, 0x50 ;  /* 0x0000005000187836 */ /* 0x000fe20000000000 */
[----:B------:R-:W-:Y:S02]  /*5960*/  FSEL R159, R47, -INF , !P2 ;  /* 0xff8000002f9f7808 */ /* 0x000fe40005000000 */
[----:B------:R-:W-:-:S02]  /*5970*/  FSEL R160, R76, -INF , !P1 ;  /* 0xff8000004ca07808 */ /* 0x000fc40004800000 */
[----:B------:R-:W-:Y:S01]  /*5980*/  HMMA.16816.F32 R108, R16, R58, R108 ;  /* 0x0000003a106c723c */ /* 0x000fe2000000186c */
[----:B------:R-:W-:Y:S01]  /*5990*/  ISETP.GE.AND P2, PT, R24, R193, PT ;  /* 0x000000c11800720c */ /* 0x000fe20003f46270 */
[----:B------:R-:W-:Y:S01]  /*59a0*/  VIADD R9, R0, 0x61 ;  /* 0x0000006100097836 */ /* 0x000fe20000000000 */
[-C--:B------:R-:W-:Y:S01]  /*59b0*/  ISETP.GE.AND P1, PT, R24, R192.reuse, PT ;  /* 0x000000c01800720c */ /* 0x080fe20003f26270 */
[----:B------:R-:W-:Y:S01]  /*59c0*/  VIADD R8, R0, 0x60 ;  /* 0x0000006000087836 */ /* 0x000fe20000000000 */
[----:B------:R-:W-:Y:S02]  /*59d0*/  FSEL R166, R120, -INF , !P2 ;  /* 0xff80000078a67808 */ /* 0x000fe40005000000 */
[----:B------:R-:W-:Y:S02]  /*59e0*/  FSEL R167, R122, -INF , !P1 ;  /* 0xff8000007aa77808 */ /* 0x000fe40004800000 */
[----:B------:R-:W-:Y:S02]  /*59f0*/  FSEL R33, R79, -INF , !P3 ;  /* 0xff8000004f217808 */ /* 0x000fe40005800000 */
[----:B------:R-:W-:-:S02]  /*5a00*/  ISETP.GE.AND P2, PT, R20, R192, PT ;  /* 0x000000c01400720c */ /* 0x000fc40003f46270 */
[-C--:B------:R-:W-:Y:S02]  /*5a10*/  ISETP.GE.AND P1, PT, R21, R193.reuse, PT ;  /* 0x000000c11500720c */ /* 0x080fe40003f26270 */
[----:B------:R-:W-:Y:S02]  /*5a20*/  ISETP.GE.AND P3, PT, R20, R193, PT ;  /* 0x000000c11400720c */ /* 0x000fe40003f66270 */
[----:B------:R-:W-:Y:S02]  /*5a30*/  FSEL R158, R77, -INF , !P5 ;  /* 0xff8000004d9e7808 */ /* 0x000fe40006800000 */
[----:B------:R-:W-:Y:S02]  /*5a40*/  FSEL R35, R78, -INF , !P4 ;  /* 0xff8000004e237808 */ /* 0x000fe40006000000 */
[----:B------:R-:W-:Y:S01]  /*5a50*/  ISETP.GE.AND P5, PT, R25, R192, PT ;  /* 0x000000c01900720c */ /* 0x000fe20003fa6270 */
[----:B-1----:R-:W-:Y:S01]  /*5a60*/  HMMA.16816.F32 R104, R16, R12, R104 ;  /* 0x0000000c1068723c */ /* 0x002fe20000001868 */
[----:B------:R-:W-:-:S02]  /*5a70*/  FSEL R163, R118, -INF , !P2 ;  /* 0xff80000076a37808 */ /* 0x000fc40005000000 */
[----:B------:R-:W-:Y:S01]  /*5a80*/  FSEL R164, R117, -INF , !P1 ;  /* 0xff80000075a47808 */ /* 0x000fe20004800000 */
[----:B------:R-:W-:Y:S01]  /*5a90*/  BAR.SYNC.DEFER_BLOCKING 0x0 ;  /* 0x0000000000007b1d */ /* 0x000fe20000010000 */
[-C--:B------:R-:W-:Y:S01]  /*5aa0*/  ISETP.GE.AND P4, PT, R25, R193.reuse, PT ;  /* 0x000000c11900720c */ /* 0x080fe20003f86270 */
[----:B------:R-:W-:Y:S01]  /*5ab0*/  HMMA.16816.F32 R100, R16, R14, R100 ;  /* 0x0000000e1064723c */ /* 0x000fe20000001864 */
[----:B------:R-:W-:Y:S02]  /*5ac0*/  FSEL R32, R116, -INF , !P3 ;  /* 0xff80000074207808 */ /* 0x000fe40005800000 */
[C---:B------:R-:W-:Y:S02]  /*5ad0*/  ISETP.GE.AND P2, PT, R9.reuse, R193, PT ;  /* 0x000000c10900720c */ /* 0x040fe40003f46270 */
[-C--:B------:R-:W-:Y:S01]  /*5ae0*/  ISETP.GE.AND P1, PT, R9, R192.reuse, PT ;  /* 0x000000c00900720c */ /* 0x080fe20003f26270 */
[----:B------:R-:W-:Y:S01]  /*5af0*/  VIADD R9, R0, 0x69 ;  /* 0x0000006900097836 */ /* 0x000fe20000000000 */
[----:B------:R-:W-:-:S02]  /*5b00*/  ISETP.GE.AND P3, PT, R8, R192, PT ;  /* 0x000000c00800720c */ /* 0x000fc40003f66270 */
[----:B------:R-:W-:Y:S02]  /*5b10*/  FSEL R165, R123, -INF , !P5 ;  /* 0xff8000007ba57808 */ /* 0x000fe40006800000 */
[----:B------:R-:W-:Y:S02]  /*5b20*/  FSEL R34, R121, -INF , !P4 ;  /* 0xff80000079227808 */ /* 0x000fe40006000000 */
[----:B------:R-:W-:Y:S01]  /*5b30*/  ISETP.GE.AND P5, PT, R8, R193, PT ;  /* 0x000000c10800720c */ /* 0x000fe20003fa6270 */
        /* <DEDUP_REMOVED lines=16> */
[C---:B------:R-:W-:Y:S02]  /*5c40*/  ISETP.GE.AND P1, PT, R8.reuse, R193, PT ;  /* 0x000000c10800720c */ /* 0x040fe40003f26270 */
[----:B------:R-:W-:Y:S01]  /*5c50*/  ISETP.GE.AND P4, PT, R8, R192, PT ;  /* 0x000000c00800720c */ /* 0x000fe20003f86270 */
[----:B------:R-:W-:Y:S01]  /*5c60*/  VIADD R8, R0, 0x78 ;  /* 0x0000007800087836 */ /* 0x000fe20000000000 */
[----:B------:R-:W-:-:S02]  /*5c70*/  FSEL R67, R107, -INF , !P3 ;  /* 0xff8000006b437808 */ /* 0x000fc40005800000 */
[----:B------:R-:W-:Y:S02]  /*5c80*/  ISETP.GT.AND P3, PT, R233, R228, PT ;  /* 0x000000e4e900720c */ /* 0x000fe40003f64270 */
[----:B------:R-:W-:Y:S02]  /*5c90*/  FSEL R145, R111, -INF , !P2 ;  /* 0xff8000006f917808 */ /* 0x000fe40005000000 */
[----:B------:R-:W-:Y:S02]  /*5ca0*/  FSEL R71, R71, -INF , !P6 ;  /* 0xff80000047477808 */ /* 0x000fe40007000000 */
[----:B------:R-:W-:Y:S02]  /*5cb0*/  FSEL R147, R110, -INF , !P5 ;  /* 0xff8000006e937808 */ /* 0x000fe40006800000 */
[C---:B------:R-:W-:Y:S02]  /*5cc0*/  ISETP.GE.AND P6, PT, R8.reuse, R193, PT ;  /* 0x000000c10800720c */ /* 0x040fe40003fc6270 */
[----:B------:R-:W-:Y:S01]  /*5cd0*/  ISETP.GE.AND P2, PT, R8, R192, PT ;  /* 0x000000c00800720c */ /* 0x000fe20003f46270 */
[----:B------:R-:W-:Y:S01]  /*5ce0*/  VIADD R8, R0, 0x79 ;  /* 0x0000007900087836 */ /* 0x000fe20000000000 */
[----:B------:R-:W-:-:S02]  /*5cf0*/  FSEL R138, R104, -INF , !P1 ;  /* 0xff800000688a7808 */ /* 0x000fc40004800000 */
[-C--:B------:R-:W-:Y:S02]  /*5d00*/  ISETP.GE.AND P5, PT, R9, R193.reuse, PT ;  /* 0x000000c10900720c */ /* 0x080fe40003fa6270 */
[----:B------:R-:W-:Y:S02]  /*5d10*/  ISETP.GE.AND P1, PT, R0, R193, PT ;  /* 0x000000c10000720c */ /* 0x000fe40003f26270 */
[----:B------:R-:W-:Y:S02]  /*5d20*/  FSEL R133, R106, -INF , !P4 ;  /* 0xff8000006a857808 */ /* 0x000fe40006000000 */
[----:B------:R-:W-:Y:S02]  /*5d30*/  FSEL R136, R105, -INF , !P5 ;  /* 0xff80000069887808 */ /* 0x000fe40006800000 */
[----:B------:R-:W-:Y:S02]  /*5d40*/  FSEL R68, R68, -INF , !P1 ;  /* 0xff80000044447808 */ /* 0x000fe40004800000 */
[----:B------:R-:W-:-:S02]  /*5d50*/  ISETP.GE.AND P4, PT, R0, R192, PT ;  /* 0x000000c00000720c */ /* 0x000fc40003f86270 */
[C---:B------:R-:W-:Y:S02]  /*5d60*/  ISETP.GE.AND P5, PT, R8.reuse, R193, PT ;  /* 0x000000c10800720c */ /* 0x040fe40003fa6270 */
[----:B------:R-:W-:Y:S02]  /*5d70*/  ISETP.GE.AND P1, PT, R8, R192, PT ;  /* 0x000000c00800720c */ /* 0x000fe40003f26270 */
[----:B------:R-:W-:Y:S02]  /*5d80*/  FSEL R7, R70, -INF , !P4 ;  /* 0xff80000046077808 */ /* 0x000fe40006000000 */
[----:B------:R-:W-:Y:S02]  /*5d90*/  FSEL R134, R100, -INF , !P6 ;  /* 0xff80000064867808 */ /* 0x000fe40007000000 */
[----:B------:R-:W-:Y:S02]  /*5da0*/  FSEL R65, R102, -INF , !P2 ;  /* 0xff80000066417808 */ /* 0x000fe40005000000 */
[----:B------:R-:W-:-:S02]  /*5db0*/  FSEL R132, R101, -INF , !P5 ;  /* 0xff80000065847808 */ /* 0x000fc40006800000 */
[----:B------:R-:W-:Y:S01]  /*5dc0*/  FSEL R63, R103, -INF , !P1 ;  /* 0xff800000673f7808 */ /* 0x000fe20004800000 */
[----:B------:R-:W-:Y:S06]  /*5dd0*/  @!P3 BRA `(.L_x_1547) ;  /* 0x0000000c00d4b947 */ /* 0x000fec0003800000 */
[----:B------:R-:W-:Y:S05]  /*5de0*/  @!P0 BRA `(.L_x_1548) ;  /* 0x0000000000ec8947 */ /* 0x000fea0003800000 */
[----:B------:R-:W1:Y:S01]  /*5df0*/  LDC R9, c[0x0][0x380] ;  /* 0x0000e000ff097b82 */ /* 0x000e620000000800 */
[----:B------:R-:W-:Y:S01]  /*5e00*/  VIADD R14, R2, 0xffffff80 ;  /* 0xffffff80020e7836 */ /* 0x000fe20000000000 */
[----:B------:R-:W-:Y:S01]  /*5e10*/  IABS R10, R2 ;  /* 0x00000002000a7213 */ /* 0x000fe20000000000 */
[----:B------:R-:W-:-:S03]  /*5e20*/  ULDC.64 UR8, c[0x0][0x230] ;  /* 0x00008c0000087ab9 */ /* 0x000fc60000000a00 */
[----:B------:R-:W-:Y:S02]  /*5e30*/  IABS R8, R14 ;  /* 0x0000000e00087213 */ /* 0x000fe40000000000 */
[-C--:B-1----:R-:W-:Y:S02]  /*5e40*/  IABS R0, R9.reuse ;  /* 0x0000000900007213 */ /* 0x082fe40000000000 */
[-C--:B------:R-:W-:Y:S02]  /*5e50*/  LOP3.LUT R2, R2, R9.reuse, RZ, 0x3c, !PT ;  /* 0x0000000902027212 */ /* 0x080fe400078e3cff */
[----:B------:R-:W1:Y:S01]  /*5e60*/  I2F.RP R15, R0 ;  /* 0x00000000000f7306 */ /* 0x000e620000209400 */
[----:B------:R-:W-:Y:S02]  /*5e70*/  LOP3.LUT R14, R14, R9, RZ, 0x3c, !PT ;  /* 0x000000090e0e7212 */ /* 0x000fe400078e3cff */
[----:B------:R-:W-:-:S05]  /*5e80*/  ISETP.GE.AND P4, PT, R2, RZ, PT ;  /* 0x000000ff0200720c */ /* 0x000fca0003f86270 */
        /* <DEDUP_REMOVED lines=8> */
[----:B------:R-:W-:-:S04]  /*5f10*/  IMAD.HI.U32 R12, R11, R8, RZ ;  /* 0x000000080b0c7227 */ /* 0x000fc800078e00ff */
[----:B------:R-:W-:Y:S01]  /*5f20*/  IMAD.MOV R13, RZ, RZ, -R15 ;  /* 0x000000ffff0d7224 */ /* 0x000fe200078e0a0f */
[----:B------:R-:W-:-:S03]  /*5f30*/  IADD3 R11, -R12, RZ, RZ ;  /* 0x000000ff0c0b7210 */ /* 0x000fc60007ffe1ff */
[C---:B------:R-:W-:Y:S02]  /*5f40*/  IMAD R13, R0.reuse, R13, R10 ;  /* 0x0000000d000d7224 */ /* 0x040fe400078e020a */
        /* <DEDUP_REMOVED lines=17> */
[----:B------:R-:W-:-:S03]  /*6060*/  SEL R0, R0, R12, !P2 ;  /* 0x0000000c00007207 */ /* 0x000fc60005000000 */
[----:B------:R-:W-:-:S04]  /*6070*/  IMAD.WIDE R12, R11, 0x4, R238 ;  /* 0x000000040b0c7825 */ /* 0x000fc800078e02ee */
[----:B------:R-:W-:Y:S02]  /*6080*/  IMAD.WIDE R14, R0, 0x4, R238 ;  /* 0x00000004000e7825 */ /* 0x000fe400078e02ee */
[----:B------:R-:W2:Y:S04]  /*6090*/  LDG.E R13, desc[UR12][R12.64] ;  /* 0x0000000c0c0d7981 */ /* 0x000ea8000c1e1900 */
[----:B------:R-:W2:Y:S01]  /*60a0*/  LDG.E R8, desc[UR12][R14.64] ;  /* 0x0000000c0e087981 */ /* 0x000ea2000c1e1900 */
[----:B------:R-:W-:-:S04]  /*60b0*/  IMAD.IADD R0, R11, 0x1, -R0 ;  /* 0x000000010b007824 */ /* 0x000fc800078e0a00 */
[----:B------:R-:W-:-:S05]  /*60c0*/  IMAD R9, R0, R9, -0x80 ;  /* 0xffffff8000097424 */ /* 0x000fca00078e0209 */
[----:B------:R-:W-:-:S05]  /*60d0*/  SHF.R.S32.HI R11, RZ, 0x1f, R9 ;  /* 0x0000001fff0b7819 */ /* 0x000fca0000011409 */
[-C--:B------:R-:W-:Y:S02]  /*60e0*/  IMAD R0, R11, R184.reuse, RZ ;  /* 0x000000b80b007224 */ /* 0x080fe400078e02ff */
[----:B------:R-:W-:-:S04]  /*60f0*/  IMAD.WIDE.U32 R10, R9, R184, RZ ;  /* 0x000000b8090a7225 */ /* 0x000fc800078e00ff */
        /* <DEDUP_REMOVED lines=10> */
.L_x_1548:
[----:B------:R-:W-:-:S04]  /*61a0*/  LEA R17, -R184, RZ, 0x7 ;  /* 0x000000ffb8117211 */ /* 0x000fc800078e39ff */
[----:B------:R-:W-:-:S07]  /*61b0*/  SHF.R.S32.HI R0, RZ, 0x1f, R17 ;  /* 0x0000001fff007819 */ /* 0x000fce0000011411 */
.L_x_1549:
        /* <DEDUP_REMOVED lines=44> */
[----:B-----5:R-:W-:Y:S01]  /*6480*/  @!P4 LEA R28, P1, R16, R12, 0x1 ;  /* 0x0000000c101cc211 */ /* 0x020fe200078208ff */
        /* <DEDUP_REMOVED lines=134> */
.L_x_1551:
[----:B------:R-:W-:Y:S05]  /*6cf0*/  BSYNC B0 ;  /* 0x0000000000007941 */ /* 0x000fea0003800000 */
.L_x_1550:
[----:B------:R-:W0:Y:S01]  /*6d00*/  LDGDEPBAR ;  /* 0x00000000000079af */ /* 0x000e220000000000 */
[----:B------:R-:W-:-:S04]  /*6d10*/  IADD3 R190, P1, R17, R190, RZ ;  /* 0x000000be11be7210 */ /* 0x000fc80007f3e0ff */
[----:B------:R-:W-:-:S09]  /*6d20*/  IADD3.X R191, R0, R191, RZ, P1, !PT ;  /* 0x000000bf00bf7210 */ /* 0x000fd20000ffe4ff */
.L_x_1547:
[----:B-12---:R-:W-:Y:S01]  /*6d30*/  FMNMX.FTZ R9, R68, R84, !PT ;  /* 0x0000005444097209 */ /* 0x006fe20007810000 */
[----:B------:R-:W-:Y:S01]  /*6d40*/  ULDC UR10, c[0x0][0x2ec] ;  /* 0x0000bb00000a7ab9 */ /* 0x000fe20000000800 */
[----:B------:R-:W-:Y:S01]  /*6d50*/  FMNMX.FTZ R8, R7, R71, !PT ;  /* 0x0000004707087209 */ /* 0x000fe20007810000 */
[----:B------:R-:W-:Y:S01]  /*6d60*/  ULDC.64 UR8, c[0x0][0x218] ;  /* 0x0000860000087ab9 */ /* 0x000fe20000000a00 */
        /* <DEDUP_REMOVED lines=61> */
[----:B------:R-:W1:Y:S03]  /*7140*/  SHFL.BFLY PT, R11, R10, 0x2, 0x1f ;  /* 0x0c401f000a0b7f89 */ /* 0x000e6600000e0000 */
[-C--:B------:R-:W-:Y:S01]  /*7150*/  LEA R218, R5, R220.reuse, 0x1 ;  /* 0x000000dc05da7211 */ /* 0x080fe200078e08ff */
[----:B------:R-:W2:Y:S01]  /*7160*/  SHFL.BFLY PT, R9, R8, 0x2, 0x1f ;  /* 0x0c401f0008097f89 */ /* 0x000ea200000e0000 */
        /* <DEDUP_REMOVED lines=8> */
[----:B--2---:R-:W-:-:S03]  /*71f0*/  FMNMX.FTZ R9, R8, R9, !PT ;  /* 0x0000000908097209 */ /* 0x004fc60007810000 */
[----:B------:R-:W1:Y:S04]  /*7200*/  SHFL.BFLY PT, R2, R11, 0x1, 0x1f ;  /* 0x0c201f000b027f89 */ /* 0x000e6800000e0000 */
[----:B------:R-:W2:Y:S04]  /*7210*/  SHFL.BFLY PT, R0, R9, 0x1, 0x1f ;  /* 0x0c201f0009007f89 */ /* 0x000ea800000e0000 */
[----:B------:R-:W-:Y:S04]  /*7220*/  LDSM.16.MT88.4 R92, [R216+0xc000] ;  /* 0x00c00000d85c783b */ /* 0x000fe80000004200 */
[----:B------:R-:W-:Y:S04]  /*7230*/  LDSM.16.MT88.4 R120, [R217+0x10000] ;  /* 0x01000000d978783b */ /* 0x000fe80000004200 */
[----:B------:R-:W-:Y:S04]  /*7240*/  LDSM.16.MT88.4 R28, [R216+0x10000] ;  /* 0x01000000d81c783b */ /* 0x000fe80000004200 */
[----:B------:R-:W-:Y:S01]  /*7250*/  LDSM.16.MT88.4 R20, [R216+0xc800] ;  /* 0x00c80000d814783b */ /* 0x000fe20000004200 */
[----:B-1----:R-:W-:-:S04]  /*7260*/  FMNMX.FTZ R2, R11, R2, !PT ;  /* 0x000000020b027209 */ /* 0x002fc80007810000 */
[C---:B------:R-:W-:Y:S01]  /*7270*/  FSETP.NEU.FTZ.AND P1, PT, R2.reuse, -INF , PT ;  /* 0xff8000000200780b */ /* 0x040fe20003f3d000 */
[----:B------:R-:W-:Y:S01]  /*7280*/  FMUL.FTZ R135, R2, UR10 ;  /* 0x0000000a02877c20 */ /* 0x000fe20008410000 */
[----:B--2---:R-:W-:-:S04]  /*7290*/  FMNMX.FTZ R0, R9, R0, !PT ;  /* 0x0000000009007209 */ /* 0x004fc80007810000 */
[----:B------:R-:W-:Y:S01]  /*72a0*/  FSEL R135, R135, RZ, P1 ;  /* 0x000000ff87877208 */ /* 0x000fe20000800000 */
[C---:B------:R-:W-:Y:S01]  /*72b0*/  FMUL.FTZ R8, R0.reuse, UR10 ;  /* 0x0000000a00087c20 */ /* 0x040fe20008410000 */
[----:B------:R-:W-:-:S03]  /*72c0*/  FSETP.NEU.FTZ.AND P1, PT, R0, -INF , PT ;  /* 0xff8000000000780b */ /* 0x000fc60003f3d000 */
[--C-:B------:R-:W-:Y:S01]  /*72d0*/  FFMA.FTZ R58, R66, UR10, -R135.reuse ;  /* 0x0000000a423a7c23 */ /* 0x100fe20008010887 */
[----:B------:R-:W-:Y:S01]  /*72e0*/  FSEL R66, R8, RZ, P1 ;  /* 0x000000ff08427208 */ /* 0x000fe20000800000 */
[--C-:B------:R-:W-:Y:S01]  /*72f0*/  FFMA.FTZ R64, R68, UR10, -R135.reuse ;  /* 0x0000000a44407c23 */ /* 0x100fe20008010887 */
[--C-:B------:R-:W-:Y:S01]  /*7300*/  FFMA.FTZ R61, R84, UR10, -R135.reuse ;  /* 0x0000000a543d7c23 */ /* 0x100fe20008010887 */
[--C-:B------:R-:W-:Y:S01]  /*7310*/  FFMA.FTZ R57, R86, UR10, -R135.reuse ;  /* 0x0000000a56397c23 */ /* 0x100fe20008010887 */
[----:B------:R-:W-:Y:S01]  /*7320*/  LDSM.16.MT88.4 R8, [R218+0xc800] ;  /* 0x00c80000da08783b */ /* 0x000fe20000004200 */
[--C-:B------:R-:W-:Y:S01]  /*7330*/  FFMA.FTZ R62, R71, UR10, -R66.reuse ;  /* 0x0000000a473e7c23 */ /* 0x100fe20008010842 */
[--C-:B------:R-:W-:Y:S01]  /*7340*/  FFMA.FTZ R60, R85, UR10, -R66.reuse ;  /* 0x0000000a553c7c23 */ /* 0x100fe20008010842 */
[--C-:B------:R-:W-:Y:S01]  /*7350*/  FFMA.FTZ R59, R7, UR10, -R66.reuse ;  /* 0x0000000a073b7c23 */ /* 0x100fe20008010842 */
[----:B------:R-:W1:Y:S01]  /*7360*/  LDSM.16.MT88.4 R68, [R220+0xc000] ;  /* 0x00c00000dc44783b */ /* 0x000e620000004200 */
[--C-:B------:R-:W-:Y:S01]  /*7370*/  FFMA.FTZ R55, R73, UR10, -R66.reuse ;  /* 0x0000000a49377c23 */ /* 0x100fe20008010842 */
[----:B------:R-:W-:Y:S01]  /*7380*/  MUFU.EX2 R64, R64 ;  /* 0x0000004000407308 */ /* 0x000fe20000000800 */
[--C-:B------:R-:W-:Y:S01]  /*7390*/  FFMA.FTZ R54, R72, UR10, -R135.reuse ;  /* 0x0000000a48367c23 */ /* 0x100fe20008010887 */
[----:B------:R-:W2:Y:S01]  /*73a0*/  LDSM.16.MT88.4 R84, [R217+0xc000] ;  /* 0x00c00000d954783b */ /* 0x000ea20000004200 */
        /* <DEDUP_REMOVED lines=8> */
[----:B------:R-:W4:Y:S01]  /*7430*/  LDSM.16.MT88.4 R4, [R220+0x10800] ;  /* 0x01080000dc04783b */ /* 0x000f220000004200 */
        /* <DEDUP_REMOVED lines=13> */
[----:B---3--:R-:W-:Y:S01]  /*7510*/  F2FP.F16.F32.PACK_AB R116, R61, R64 ;  /* 0x000000403d74723e */ /* 0x008fe200000000ff */
        /* <DEDUP_REMOVED lines=25> */
[----:B------:R-:W-:Y:S01]  /*76b0*/  LDSM.16.MT88.4 R32, [R220+0x12000] ;  /* 0x01200000dc20783b */ /* 0x000fe20000004200 */
[--C-:B------:R-:W-:Y:S01]  /*76c0*/  FFMA.FTZ R161, R152, UR10, -R135.reuse ;  /* 0x0000000a98a17c23 */ /* 0x100fe20008010887 */
[--C-:B------:R-:W-:Y:S01]  /*76d0*/  FFMA.FTZ R167, R148, UR10, -R135.reuse ;  /* 0x0000000a94a77c23 */ /* 0x100fe20008010887 */
[--C-:B------:R-:W-:Y:S01]  /*76e0*/  FFMA.FTZ R154, R154, UR10, -R135.reuse ;  /* 0x0000000a9a9a7c23 */ /* 0x100fe20008010887 */
[----:B------:R-:W-:Y:S01]  /*76f0*/  FFMA.FTZ R150, R150, UR10, -R135 ;  /* 0x0000000a96967c23 */ /* 0x000fe20008010887 */
[----:B------:R-:W5:Y:S01]  /*7700*/  MUFU.EX2 R55, R55 ;  /* 0x0000003700377308 */ /* 0x000f620000000800 */
[----:B---3--:R-:W-:Y:S01]  /*7710*/  F2FP.F16.F32.PACK_AB R117, R62, R59 ;  /* 0x0000003b3e75723e */ /* 0x008fe200000000ff */
[--C-:B------:R-:W-:Y:S01]  /*7720*/  FFMA.FTZ R148, R151, UR10, -R66.reuse ;  /* 0x0000000a97947c23 */ /* 0x100fe20008010842 */
[--C-:B------:R-:W-:Y:S01]  /*7730*/  FFMA.FTZ R149, R149, UR10, -R66.reuse ;  /* 0x0000000a95957c23 */ /* 0x100fe20008010842 */
[--C-:B------:R-:W-:Y:S01]  /*7740*/  FFMA.FTZ R147, R147, UR10, -R66.reuse ;  /* 0x0000000a93937c23 */ /* 0x100fe20008010842 */
[----:B------:R-:W-:Y:S01]  /*7750*/  FFMA.FTZ R152, R145, UR10, -R66 ;  /* 0x0000000a91987c23 */ /* 0x000fe20008010842 */
[----:B------:R-:W-:Y:S01]  /*7760*/  FADD.FTZ R61, R64, R61 ;  /* 0x0000003d403d7221 */ /* 0x000fe20000010000 */
[----:B------:R-:W-:Y:S01]  /*7770*/  FADD.FTZ R59, R59, R62 ;  /* 0x0000003e3b3b7221 */ /* 0x000fe20000010000 */
[----:B------:R-:W-:Y:S01]  /*7780*/  MUFU.EX2 R54, R54 ;  /* 0x0000003600367308 */ /* 0x000fe20000000800 */
[----:B------:R-:W-:Y:S01]  /*7790*/  FFMA.FTZ R245, R132, UR10, -R135 ;  /* 0x0000000a84f57c23 */ /* 0x000fe20008010887 */
[----:B------:R-:W-:Y:S01]  /*77a0*/  FADD.FTZ R58, R58, R61 ;  /* 0x0000003d3a3a7221 */ /* 0x000fe20000010000 */
[----:B------:R-:W-:Y:S01]  /*77b0*/  FFMA.FTZ R246, R63, UR10, -R66 ;  /* 0x0000000a3ff67c23 */ /* 0x000fe20008010842 */
[----:B------:R-:W-:-:S02]  /*77c0*/  LEA R244, P1, R190, UR8, 0x1 ;  /* 0x00000008bef47c11 */ /* 0x000fc4000f8208ff */
[----:B------:R-:W-:Y:S02]  /*77d0*/  FADD.FTZ R57, R57, R58 ;  /* 0x0000003a39397221 */ /* 0x000fe40000010000 */
[----:B------:R-:W3:Y:S01]  /*77e0*/  MUFU.EX2 R53, R53 ;  /* 0x0000003500357308 */ /* 0x000ee20000000800 */
[----:B-----5:R-:W-:Y:S01]  /*77f0*/  F2FP.F16.F32.PACK_AB R119, R55, R60 ;  /* 0x0000003c3777723e */ /* 0x020fe200000000ff */
[----:B------:R-:W-:Y:S01]  /*7800*/  FADD.FTZ R60, R60, R59 ;  /* 0x0000003b3c3c7221 */ /* 0x000fe20000010000 */
[----:B------:R-:W-:-:S03]  /*7810*/  LEA.HI.X R243, R190, UR9, R191, 0x1, P1 ;  /* 0x00000009bef37c11 */ /* 0x000fc600088f0cbf */
[----:B------:R-:W-:Y:S02]  /*7820*/  FADD.FTZ R55, R55, R60 ;  /* 0x0000003c37377221 */ /* 0x000fe40000010000 */
[C---:B------:R-:W-:Y:S01]  /*7830*/  HMMA.16816.F32 R72, R116.reuse, R76, RZ ;  /* 0x0000004c7448723c */ /* 0x040fe200000018ff */
[----:B------:R-:W-:Y:S05]  /*7840*/  MUFU.EX2 R52, R52 ;  /* 0x0000003400347308 */ /* 0x000fea0000000800 */
[C---:B------:R-:W-:Y:S03]  /*7850*/  HMMA.16816.F32 R76, R116.reuse, R78, RZ ;  /* 0x0000004e744c723c */ /* 0x040fe600000018ff */
[----:B------:R-:W5:Y:S01]  /*7860*/  MUFU.EX2 R49, R49 ;  /* 0x0000003100317308 */ /* 0x000f620000000800 */
[C---:B---3--:R-:W-:Y:S01]  /*7870*/  F2FP.F16.F32.PACK_AB R12, R53.reuse, R54 ;  /* 0x00000036350c723e */ /* 0x048fe200000000ff */
[----:B------:R-:W-:Y:S01]  /*7880*/  FADD.FTZ R54, R54, R57 ;  /* 0x0000003936367221 */ /* 0x000fe20000010000 */
[----:B-1----:R-:W-:Y:S03]  /*7890*/  HMMA.16816.F32 R128, R116, R68, RZ ;  /* 0x000000447480723c */ /* 0x002fe600000018ff */
[----:B------:R-:W-:-:S02]  /*78a0*/  FADD.FTZ R53, R53, R54 ;  /* 0x0000003635357221 */ /* 0x000fc40000010000 */
[----:B------:R-:W-:Y:S01]  /*78b0*/  MUFU.EX2 R56, R56 ;  /* 0x0000003800387308 */ /* 0x000fe20000000800 */
[C---:B--2---:R-:W-:Y:S06]  /*78c0*/  HMMA.16816.F32 R80, R116.reuse, R84, RZ ;  /* 0x000000547450723c */ /* 0x044fec00000018ff */
[----:B------:R-:W-:Y:S01]  /*78d0*/  HMMA.16816.F32 R68, R116, R70, RZ ;  /* 0x000000467444723c */ /* 0x000fe200000018ff */
[----:B------:R-:W1:Y:S01]  /*78e0*/  MUFU.EX2 R51, R51 ;  /* 0x0000003300337308 */ /* 0x000e620000000800 */
[----:B-----5:R-:W-:Y:S01]  /*78f0*/  F2FP.F16.F32.PACK_AB R14, R49, R52 ;  /* 0x00000034310e723e */ /* 0x020fe200000000ff */
[----:B------:R-:W-:-:S03]  /*7900*/  FADD.FTZ R52, R52, R53 ;  /* 0x0000003534347221 */ /* 0x000fc60000010000 */
[C---:B------:R-:W-:Y:S01]  /*7910*/  HMMA.16816.F32 R84, R116.reuse, R86, RZ ;  /* 0x000000567454723c */ /* 0x040fe200000018ff */
[----:B------:R-:W-:Y:S02]  /*7920*/  FADD.FTZ R49, R49, R52 ;  /* 0x0000003431317221 */ /* 0x000fe40000010000 */
[----:B------:R-:W-:Y:S03]  /*7930*/  MUFU.EX2 R50, R50 ;  /* 0x0000003200327308 */ /* 0x000fe60000000800 */
[C---:B------:R-:W-:Y:S05]  /*7940*/  HMMA.16816.F32 R96, R116.reuse, R100, RZ ;  /* 0x000000647460723c */ /* 0x040fea00000018ff */
[----:B------:R-:W2:Y:S01]  /*7950*/  MUFU.EX2 R47, R47 ;  /* 0x0000002f002f7308 */ /* 0x000ea20000000800 */
[----:B-1----:R-:W-:Y:S01]  /*7960*/  F2FP.F16.F32.PACK_AB R13, R51, R56 ;  /* 0x00000038330d723e */ /* 0x002fe200000000ff */
[----:B------:R-:W-:Y:S01]  /*7970*/  HMMA.16816.F32 R100, R116, R102, RZ ;  /* 0x000000667464723c */ /* 0x000fe200000018ff */
[----:B------:R-:W-:-:S04]  /*7980*/  FADD.FTZ R56, R56, R55 ;  /* 0x0000003738387221 */ /* 0x000fc80000010000 */
[----:B------:R-:W-:Y:S01]  /*7990*/  FADD.FTZ R51, R51, R56 ;  /* 0x0000003833337221 */ /* 0x000fe20000010000 */
[C---:B------:R-:W-:Y:S01]  /*79a0*/  HMMA.16816.F32 R124, R116.reuse, R104, RZ ;  /* 0x00000068747c723c */ /* 0x040fe200000018ff */
[----:B------:R-:W-:Y:S05]  /*79b0*/  MUFU.EX2 R48, R48 ;  /* 0x0000003000307308 */ /* 0x000fea0000000800 */
[----:B------:R-:W-:Y:S01]  /*79c0*/  HMMA.16816.F32 R104, R116, R106, RZ ;  /* 0x0000006a7468723c */ /* 0x000fe200000018ff */
[----:B--2---:R-:W-:Y:S02]  /*79d0*/  F2FP.F16.F32.PACK_AB R15, R47, R50 ;  /* 0x000000322f0f723e */ /* 0x004fe400000000ff */
[----:B------:R-:W1:Y:S01]  /*79e0*/  MUFU.EX2 R45, R45 ;  /* 0x0000002d002d7308 */ /* 0x000e620000000800 */
[----:B------:R-:W-:-:S02]  /*79f0*/  FADD.FTZ R50, R50, R51 ;  /* 0x0000003332327221 */ /* 0x000fc40000010000 */
[----:B------:R-:W-:Y:S02]  /*7a00*/  HMMA.16816.F32 R88, R116, R92, RZ ;  /* 0x0000005c7458723c */ /* 0x000fe400000018ff */
[----:B------:R-:W-:-:S04]  /*7a10*/  FADD.FTZ R47, R47, R50 ;  /* 0x000000322f2f7221 */ /* 0x000fc80000010000 */
[C---:B------:R-:W-:Y:S01]  /*7a20*/  HMMA.16816.F32 R72, R12.reuse, R8, R72 ;  /* 0x000000080c48723c */ /* 0x040fe20000001848 */
[----:B------:R-:W-:Y:S05]  /*7a30*/  MUFU.EX2 R44, R44 ;  /* 0x0000002c002c7308 */ /* 0x000fea0000000800 */
[C---:B------:R-:W-:Y:S01]  /*7a40*/  HMMA.16816.F32 R76, R12.reuse, R10, R76 ;  /* 0x0000000a0c4c723c */ /* 0x040fe2000000184c */
[----:B------:R-:W2:Y:S02]  /*7a50*/  LDSM.16.MT88.4 R8, [R218+0x10800] ;  /* 0x01080000da08783b */ /* 0x000ea40000004200 */
[----:B------:R-:W-:Y:S03]  /*7a60*/  MUFU.EX2 R39, R39 ;  /* 0x0000002700277308 */ /* 0x000fe60000000800 */
[C---:B------:R-:W-:Y:S05]  /*7a70*/  HMMA.16816.F32 R128, R12.reuse, R24, R128 ;  /* 0x000000180c80723c */ /* 0x040fea0000001880 */
[----:B------:R-:W-:Y:S01]  /*7a80*/  MUFU.EX2 R46, R46 ;  /* 0x0000002e002e7308 */ /* 0x000fe20000000800 */
[C---:B------:R-:W-:Y:S01]  /*7a90*/  HMMA.16816.F32 R68, R12.reuse, R26, R68 ;  /* 0x0000001a0c44723c */ /* 0x040fe20000001844 */
[----:B------:R-:W-:Y:S05]  /*7aa0*/  LDSM.16.MT88.4 R24, [R216+0x10800] ;  /* 0x01080000d818783b */ /* 0x000fea0000004200 */
[C---:B------:R-:W-:Y:S01]  /*7ab0*/  HMMA.16816.F32 R80, R12.reuse, R16, R80 ;  /* 0x000000100c50723c */ /* 0x040fe20000001850 */
[----:B------:R-:W3:Y:S05]  /*7ac0*/  MUFU.EX2 R43, R43 ;  /* 0x0000002b002b7308 */ /* 0x000eea0000000800 */
[----:B------:R-:W-:Y:S01]  /*7ad0*/  HMMA.16816.F32 R84, R12, R18, R84 ;  /* 0x000000120c54723c */ /* 0x000fe20000001854 */
[----:B------:R-:W5:Y:S02]  /*7ae0*/  LDSM.16.MT88.4 R16, [R217+0x10800] ;  /* 0x01080000d910783b */ /* 0x000f640000004200 */
[----:B------:R-:W-:Y:S03]  /*7af0*/  MUFU.EX2 R42, R42 ;  /* 0x0000002a002a7308 */ /* 0x000fe60000000800 */
[C---:B------:R-:W-:Y:S05]  /*7b00*/  HMMA.16816.F32 R108, R116.reuse, R120, RZ ;  /* 0x00000078746c723c */ /* 0x040fea00000018ff */
[----:B------:R-:W3:Y:S01]  /*7b10*/  MUFU.EX2 R3, R3 ;  /* 0x0000000300037308 */ /* 0x000ee20000000800 */
[C---:B------:R-:W-:Y:S06]  /*7b20*/  HMMA.16816.F32 R92, R116.reuse, R94, RZ ;  /* 0x0000005e745c723c */ /* 0x040fec00000018ff */
[C---:B------:R-:W-:Y:S01]  /*7b30*/  HMMA.16816.F32 R120, R116.reuse, R122, RZ ;  /* 0x0000007a7478723c */ /* 0x040fe200000018ff */
[----:B------:R-:W-:Y:S05]  /*7b40*/  MUFU.EX2 R137, R137 ;  /* 0x0000008900897308 */ /* 0x000fea0000000800 */
[C---:B------:R-:W-:Y:S03]  /*7b50*/  HMMA.16816.F32 R112, R116.reuse, R28, RZ ;  /* 0x0000001c7470723c */ /* 0x040fe600000018ff */
[----:B------:R-:W3:Y:S03]  /*7b60*/  MUFU.EX2 R140, R140 ;  /* 0x0000008c008c7308 */ /* 0x000ee60000000800 */
[----:B------:R-:W-:Y:S01]  /*7b70*/  HMMA.16816.F32 R116, R116, R30, RZ ;  /* 0x0000001e7474723c */ /* 0x000fe200000018ff */
[----:B------:R-:W-:Y:S04]  /*7b80*/  LDSM.16.MT88.4 R28, [R216+0x11000] ;  /* 0x01100000d81c783b */ /* 0x000fe80000004200 */
[----:B------:R-:W-:Y:S01]  /*7b90*/  MUFU.EX2 R139, R139 ;  /* 0x0000008b008b7308 */ /* 0x000fe20000000800 */
[C---:B----4-:R-:W-:Y:S06]  /*7ba0*/  HMMA.16816.F32 R96, R12.reuse, R4, R96 ;  /* 0x000000040c60723c */ /* 0x050fec0000001860 */
[C---:B------:R-:W-:Y:S01]  /*7bb0*/  HMMA.16816.F32 R100, R12.reuse, R6, R100 ;  /* 0x000000060c64723c */ /* 0x040fe20000001864 */
[----:B------:R-:W4:Y:S01]  /*7bc0*/  LDSM.16.MT88.4 R4, [R218+0xd000] ;  /* 0x00d00000da04783b */ /* 0x000f220000004200 */
        /* <DEDUP_REMOVED lines=10> */
[C---:B-----5:R-:W-:Y:S05]  /*7c70*/  HMMA.16816.F32 R108, R12.reuse, R16, R108 ;  /* 0x000000100c6c723c */ /* 0x060fea000000186c */
[----:B------:R-:W5:Y:S01]  /*7c80*/  MUFU.EX2 R146, R146 ;  /* 0x0000009200927308 */ /* 0x000f620000000800 */
[C---:B------:R-:W-:Y:S01]  /*7c90*/  HMMA.16816.F32 R120, R12.reuse, R18, R120 ;  /* 0x000000120c78723c */ /* 0x040fe20000001878 */
[----:B------:R-:W-:Y:S05]  /*7ca0*/  LDSM.16.MT88.4 R16, [R216+0xd000] ;  /* 0x00d00000d810783b */ /* 0x000fea0000004200 */
[C---:B------:R-:W-:Y:S01]  /*7cb0*/  HMMA.16816.F32 R112, R12.reuse, R24, R112 ;  /* 0x000000180c70723c */ /* 0x040fe20000001870 */
[----:B------:R-:W-:Y:S05]  /*7cc0*/  MUFU.EX2 R153, R153 ;  /* 0x0000009900997308 */ /* 0x000fea0000000800 */
[----:B------:R-:W-:Y:S01]  /*7cd0*/  HMMA.16816.F32 R116, R12, R26, R116 ;  /* 0x0000001a0c74723c */ /* 0x000fe20000001874 */
[----:B------:R-:W5:Y:S01]  /*7ce0*/  LDSM.16.MT88.4 R12, [R220+0x11000] ;  /* 0x01100000dc0c783b */ /* 0x000f620000004200 */
[----:B-1----:R-:W-:Y:S01]  /*7cf0*/  F2FP.F16.F32.PACK_AB R24, R45, R48 ;  /* 0x000000302d18723e */ /* 0x002fe200000000ff */
[----:B------:R-:W1:Y:S01]  /*7d00*/  MUFU.EX2 R156, R156 ;  /* 0x0000009c009c7308 */ /* 0x000e620000000800 */
[----:B---3--:R-:W-:Y:S01]  /*7d10*/  F2FP.F16.F32.PACK_AB R25, R43, R46 ;  /* 0x0000002e2b19723e */ /* 0x008fe200000000ff */
[----:B------:R-:W-:Y:S01]  /*7d20*/  FADD.FTZ R48, R48, R49 ;  /* 0x0000003130307221 */ /* 0x000fe20000010000 */
[----:B------:R-:W-:Y:S01]  /*7d30*/  FADD.FTZ R46, R46, R47 ;  /* 0x0000002f2e2e7221 */ /* 0x000fe20000010000 */
[----:B------:R-:W-:-:S02]  /*7d40*/  F2FP.F16.F32.PACK_AB R26, R39, R44 ;  /* 0x0000002c271a723e */ /* 0x000fc400000000ff */
[----:B------:R-:W-:Y:S01]  /*7d50*/  F2FP.F16.F32.PACK_AB R27, R3, R42 ;  /* 0x0000002a031b723e */ /* 0x000fe200000000ff */
[----:B------:R-:W-:Y:S01]  /*7d60*/  FADD.FTZ R45, R45, R48 ;  /* 0x000000302d2d7221 */ /* 0x000fe20000010000 */
[----:B------:R-:W-:Y:S01]  /*7d70*/  MUFU.EX2 R155, R155 ;  /* 0x0000009b009b7308 */ /* 0x000fe20000000800 */
[----:B------:R-:W-:Y:S02]  /*7d80*/  FADD.FTZ R43, R43, R46 ;  /* 0x0000002e2b2b7221 */ /* 0x000fe40000010000 */
[----:B------:R-:W-:Y:S02]  /*7d90*/  FADD.FTZ R44, R44, R45 ;  /* 0x0000002d2c2c7221 */ /* 0x000fe40000010000 */
[C---:B----4-:R-:W-:Y:S01]  /*7da0*/  HMMA.16816.F32 R72, R24.reuse, R4, R72 ;  /* 0x000000041848723c */ /* 0x050fe20000001848 */
[----:B------:R-:W-:Y:S01]  /*7db0*/  FADD.FTZ R42, R42, R43 ;  /* 0x0000002b2a2a7221 */ /* 0x000fe20000010000 */
[----:B------:R-:W-:Y:S01]  /*7dc0*/  FADD.FTZ R44, R39, R44 ;  /* 0x0000002c272c7221 */ /* 0x000fe20000010000 */
[----:B------:R-:W-:Y:S02]  /*7dd0*/  MUFU.EX2 R158, R158 ;  /* 0x0000009e009e7308 */ /* 0x000fe40000000800 */
[----:B------:R-:W-:Y:S01]  /*7de0*/  FADD.FTZ R42, R3, R42 ;  /* 0x0000002a032a7221 */ /* 0x000fe20000010000 */
[C---:B------:R-:W-:Y:S01]  /*7df0*/  HMMA.16816.F32 R76, R24.reuse, R6, R76 ;  /* 0x00000006184c723c */ /* 0x040fe2000000184c */
[----:B------:R-:W3:Y:S04]  /*7e00*/  LDSM.16.MT88.4 R4, [R218+0x11000] ;  /* 0x01100000da04783b */ /* 0x000ee80000004200 */
[----:B------:R-:W-:Y:S01]  /*7e10*/  MUFU.EX2 R157, R157 ;  /* 0x0000009d009d7308 */ /* 0x000fe20000000800 */
[C---:B--2---:R-:W-:Y:S06]  /*7e20*/  HMMA.16816.F32 R80, R24.reuse, R8, R80 ;  /* 0x000000081850723c */ /* 0x044fec0000001850 */
[C---:B------:R-:W-:Y:S01]  /*7e30*/  HMMA.16816.F32 R84, R24.reuse, R10, R84 ;  /* 0x0000000a1854723c */ /* 0x040fe20000001854 */
[----:B------:R-:W2:Y:S01]  /*7e40*/  LDSM.16.MT88.4 R8, [R217+0x11000] ;  /* 0x01100000d908783b */ /* 0x000ea20000004200 */
[----:B------:R-:W4:Y:S04]  /*7e50*/  MUFU.EX2 R160, R160 ;  /* 0x000000a000a07308 */ /* 0x000f280000000800 */
[C---:B------:R-:W-:Y:S04]  /*7e60*/  HMMA.16816.F32 R128, R24.reuse, R20, R128 ;  /* 0x000000141880723c */ /* 0x040fe80000001880 */
[----:B------:R-:W-:Y:S02]  /*7e70*/  MUFU.EX2 R159, R159 ;  /* 0x0000009f009f7308 */ /* 0x000fe40000000800 */
[C---:B------:R-:W-:Y:S01]  /*7e80*/  HMMA.16816.F32 R68, R24.reuse, R22, R68 ;  /* 0x000000161844723c */ /* 0x040fe20000001844 */
[----:B------:R-:W1:Y:S05]  /*7e90*/  LDSM.16.MT88.4 R20, [R220+0xd800] ;  /* 0x00d80000dc14783b */ /* 0x000e6a0000004200 */
[C---:B-----5:R-:W-:Y:S01]  /*7ea0*/  HMMA.16816.F32 R96, R24.reuse, R12, R96 ;  /* 0x0000000c1860723c */ /* 0x060fe20000001860 */
[----:B------:R-:W5:Y:S05]  /*7eb0*/  MUFU.EX2 R162, R162 ;  /* 0x000000a200a27308 */ /* 0x000f6a0000000800 */
[C---:B------:R-:W-:Y:S01]  /*7ec0*/  HMMA.16816.F32 R100, R24.reuse, R14, R100 ;  /* 0x0000000e1864723c */ /* 0x040fe20000001864 */
[----:B------:R-:W4:Y:S02]  /*7ed0*/  LDSM.16.MT88.4 R12, [R218+0xd800] ;  /* 0x00d80000da0c783b */ /* 0x000f240000004200 */
[----:B------:R-:W-:Y:S03]  /*7ee0*/  MUFU.EX2 R166, R166 ;  /* 0x000000a600a67308 */ /* 0x000fe60000000800 */
[C---:B---3--:R-:W-:Y:S05]  /*7ef0*/  HMMA.16816.F32 R124, R24.reuse, R4, R124 ;  /* 0x00000004187c723c */ /* 0x048fea000000187c */
[----:B------:R-:W3:Y:S01]  /*7f00*/  MUFU.EX2 R169, R169 ;  /* 0x000000a900a97308 */ /* 0x000ee20000000800 */
[C---:B------:R-:W-:Y:S01]  /*7f10*/  HMMA.16816.F32 R104, R24.reuse, R6, R104 ;  /* 0x000000061868723c */ /* 0x040fe20000001868 */
[----:B------:R-:W5:Y:S05]  /*7f20*/  LDSM.16.MT88.4 R4, [R217+0xd800] ;  /* 0x00d80000d904783b */ /* 0x000f6a0000004200 */
        /* <DEDUP_REMOVED lines=14> */
[----:B------:R-:W2:Y:S01]  /*8010*/  LDSM.16.MT88.4 R16, [R216+0xd800] ;  /* 0x00d80000d810783b */ /* 0x000ea20000004200 */
[----:B------:R-:W-:Y:S01]  /*8020*/  MUFU.EX2 R164, R164 ;  /* 0x000000a400a47308 */ /* 0x000fe20000000800 */
[----:B------:R-:W-:Y:S01]  /*8030*/  FADD.FTZ R139, R139, R140 ;  /* 0x0000008c8b8b7221 */ /* 0x000fe20000010000 */
[----:B------:R-:W-:Y:S02]  /*8040*/  FADD.FTZ R143, R143, R144 ;  /* 0x000000908f8f7221 */ /* 0x000fe40000010000 */
[C---:B------:R-:W-:Y:S01]  /*8050*/  HMMA.16816.F32 R112, R24.reuse, R28, R112 ;  /* 0x0000001c1870723c */ /* 0x040fe20000001870 */
[----:B------:R-:W-:Y:S01]  /*8060*/  FADD.FTZ R142, R142, R139 ;  /* 0x0000008b8e8e7221 */ /* 0x000fe20000010000 */
[----:B------:R-:W-:Y:S02]  /*8070*/  FADD.FTZ R146, R146, R143 ;  /* 0x0000008f92927221 */ /* 0x000fe40000010000 */
[----:B------:R-:W3:Y:S02]  /*8080*/  MUFU.EX2 R165, R165 ;  /* 0x000000a500a57308 */ /* 0x000ee40000000800 */
[----:B------:R-:W-:Y:S01]  /*8090*/  HMMA.16816.F32 R116, R24, R30, R116 ;  /* 0x0000001e1874723c */ /* 0x000fe20000001874 */
[----:B------:R-:W3:Y:S04]  /*80a0*/  LDSM.16.MT88.4 R28, [R220+0x11800] ;  /* 0x01180000dc1c783b */ /* 0x000ee80000004200 */
[----:B------:R-:W-:Y:S01]  /*80b0*/  LDSM.16.MT88.4 R24, [R216+0x11800] ;  /* 0x01180000d818783b */ /* 0x000fe20000004200 */
[C---:B-1----:R-:W-:Y:S01]  /*80c0*/  HMMA.16816.F32 R128, R8.reuse, R20, R128 ;  /* 0x000000140880723c */ /* 0x042fe20000001880 */
[----:B------:R-:W-:Y:S05]  /*80d0*/  MUFU.EX2 R163, R163 ;  /* 0x000000a300a37308 */ /* 0x000fea0000000800 */
[C---:B------:R-:W-:Y:S01]  /*80e0*/  HMMA.16816.F32 R68, R8.reuse, R22, R68 ;  /* 0x000000160844723c */ /* 0x040fe20000001844 */
[----:B------:R-:W1:Y:S02]  /*80f0*/  LDSM.16.MT88.4 R20, [R218+0x11800] ;  /* 0x01180000da14783b */ /* 0x000e640000004200 */
[----:B------:R-:W1:Y:S03]  /*8100*/  MUFU.EX2 R170, R170 ;  /* 0x000000aa00aa7308 */ /* 0x000e660000000800 */
[C---:B----4-:R-:W-:Y:S05]  /*8110*/  HMMA.16816.F32 R72, R8.reuse, R12, R72 ;  /* 0x0000000c0848723c */ /* 0x050fea0000001848 */
[----:B------:R-:W-:Y:S01]  /*8120*/  MUFU.EX2 R154, R154 ;  /* 0x0000009a009a7308 */ /* 0x000fe20000000800 */
[C---:B------:R-:W-:Y:S01]  /*8130*/  HMMA.16816.F32 R76, R8.reuse, R14, R76 ;  /* 0x0000000e084c723c */ /* 0x040fe2000000184c */
[----:B------:R-:W4:Y:S05]  /*8140*/  LDSM.16.MT88.4 R12, [R217+0x11800] ;  /* 0x01180000d90c783b */ /* 0x000f2a0000004200 */
[C---:B-----5:R-:W-:Y:S01]  /*8150*/  HMMA.16816.F32 R80, R8.reuse, R4, R80 ;  /* 0x000000040850723c */ /* 0x060fe20000001850 */
[----:B------:R-:W5:Y:S05]  /*8160*/  MUFU.EX2 R161, R161 ;  /* 0x000000a100a17308 */ /* 0x000f6a0000000800 */
[C---:B------:R-:W-:Y:S01]  /*8170*/  HMMA.16816.F32 R84, R8.reuse, R6, R84 ;  /* 0x000000060854723c */ /* 0x040fe20000001854 */
[----:B------:R-:W5:Y:S02]  /*8180*/  LDSM.16.MT88.4 R4, [R220+0xe000] ;  /* 0x00e00000dc04783b */ /* 0x000f640000004200 */
[----:B------:R-:W-:Y:S03]  /*8190*/  MUFU.EX2 R150, R150 ;  /* 0x0000009600967308 */ /* 0x000fe60000000800 */
[C---:B--2---:R-:W-:Y:S05]  /*81a0*/  HMMA.16816.F32 R88, R8.reuse, R16, R88 ;  /* 0x000000100858723c */ /* 0x044fea0000001858 */
[----:B------:R-:W-:Y:S01]  /*81b0*/  MUFU.EX2 R167, R167 ;  /* 0x000000a700a77308 */ /* 0x000fe20000000800 */
[C---:B------:R-:W-:Y:S01]  /*81c0*/  HMMA.16816.F32 R92, R8.reuse, R18, R92 ;  /* 0x00000012085c723c */ /* 0x040fe2000000185c */
[----:B------:R-:W2:Y:S05]  /*81d0*/  LDSM.16.MT88.4 R16, [R218+0xe000] ;  /* 0x00e00000da10783b */ /* 0x000eaa0000004200 */
[C---:B---3--:R-:W-:Y:S01]  /*81e0*/  HMMA.16816.F32 R96, R8.reuse, R28, R96 ;  /* 0x0000001c0860723c */ /* 0x048fe20000001860 */
[----:B------:R-:W-:Y:S05]  /*81f0*/  MUFU.EX2 R148, R148 ;  /* 0x0000009400947308 */ /* 0x000fea0000000800 */
[C---:B------:R-:W-:Y:S01]  /*8200*/  HMMA.16816.F32 R100, R8.reuse, R30, R100 ;  /* 0x0000001e0864723c */ /* 0x040fe20000001864 */
[----:B------:R-:W-:Y:S02]  /*8210*/  LDSM.16.MT88.4 R28, [R218+0x12000] ;  /* 0x01200000da1c783b */ /* 0x000fe40000004200 */
[----:B------:R-:W3:Y:S03]  /*8220*/  MUFU.EX2 R149, R149 ;  /* 0x0000009500957308 */ /* 0x000ee60000000800 */
[C---:B-1----:R-:W-:Y:S05]  /*8230*/  HMMA.16816.F32 R124, R8.reuse, R20, R124 ;  /* 0x00000014087c723c */ /* 0x042fea000000187c */
[----:B------:R-:W-:Y:S01]  /*8240*/  MUFU.EX2 R147, R147 ;  /* 0x0000009300937308 */ /* 0x000fe20000000800 */
[----:B------:R-:W-:Y:S01]  /*8250*/  HMMA.16816.F32 R104, R8, R22, R104 ;  /* 0x000000160868723c */ /* 0x000fe20000001868 */
[----:B------:R-:W-:Y:S01]  /*8260*/  F2FP.F16.F32.PACK_AB R20, R156, R153 ;  /* 0x000000999c14723e */ /* 0x000fe200000000ff */
[----:B------:R-:W-:Y:S01]  /*8270*/  FADD.FTZ R153, R153, R142 ;  /* 0x0000008e99997221 */ /* 0x000fe20000010000 */
[----:B------:R-:W-:Y:S01]  /*8280*/  F2FP.F16.F32.PACK_AB R21, R160, R157 ;  /* 0x0000009da015723e */ /* 0x000fe200000000ff */
[----:B------:R-:W-:-:S02]  /*8290*/  FADD.FTZ R157, R157, R146 ;  /* 0x000000929d9d7221 */ /* 0x000fc40000010000 */
[C---:B----4-:R-:W-:Y:S01]  /*82a0*/  HMMA.16816.F32 R108, R8.reuse, R12, R108 ;  /* 0x0000000c086c723c */ /* 0x050fe2000000186c */
[----:B------:R-:W-:Y:S01]  /*82b0*/  F2FP.F16.F32.PACK_AB R22, R158, R155 ;  /* 0x0000009b9e16723e */ /* 0x000fe200000000ff */
[----:B------:R-:W1:Y:S01]  /*82c0*/  MUFU.EX2 R152, R152 ;  /* 0x0000009800987308 */ /* 0x000e620000000800 */
[----:B------:R-:W-:Y:S01]  /*82d0*/  F2FP.F16.F32.PACK_AB R23, R162, R159 ;  /* 0x0000009fa217723e */ /* 0x000fe200000000ff */
[----:B------:R-:W-:Y:S01]  /*82e0*/  FADD.FTZ R156, R156, R153 ;  /* 0x000000999c9c7221 */ /* 0x000fe20000010000 */
[----:B------:R-:W-:Y:S01]  /*82f0*/  FADD.FTZ R160, R160, R157 ;  /* 0x0000009da0a07221 */ /* 0x000fe20000010000 */
[C---:B------:R-:W-:Y:S01]  /*8300*/  HMMA.16816.F32 R120, R8.reuse, R14, R120 ;  /* 0x0000000e0878723c */ /* 0x040fe20000001878 */
[----:B------:R-:W4:Y:S01]  /*8310*/  LDSM.16.MT88.4 R12, [R217+0xe000] ;  /* 0x00e00000d90c783b */ /* 0x000f220000004200 */
[----:B------:R-:W-:Y:S01]  /*8320*/  FADD.FTZ R155, R155, R156 ;  /* 0x0000009c9b9b7221 */ /* 0x000fe20000010000 */
[----:B------:R-:W-:Y:S01]  /*8330*/  FADD.FTZ R3, R159, R160 ;  /* 0x000000a09f037221 */ /* 0x000fe20000010000 */
[----:B------:R-:W-:Y:S02]  /*8340*/  MUFU.EX2 R245, R245 ;  /* 0x000000f500f57308 */ /* 0x000fe40000000800 */
[----:B------:R-:W-:Y:S01]  /*8350*/  HMMA.16816.F32 R112, R8, R24, R112 ;  /* 0x000000180870723c */ /* 0x000fe20000001870 */
[----:B------:R-:W-:Y:S01]  /*8360*/  FADD.FTZ R155, R158, R155 ;  /* 0x0000009b9e9b7221 */ /* 0x000fe20000010000 */
[----:B------:R-:W-:-:S04]  /*8370*/  FADD.FTZ R3, R162, R3 ;  /* 0x00000003a2037221 */ /* 0x000fc80000010000 */
[----:B------:R-:W-:Y:S01]  /*8380*/  HMMA.16816.F32 R116, R8, R26, R116 ;  /* 0x0000001a0874723c */ /* 0x000fe20000001874 */
[----:B------:R-:W3:Y:S01]  /*8390*/  LDSM.16.MT88.4 R8, [R216+0xe000] ;  /* 0x00e00000d808783b */ /* 0x000ee20000004200 */
[----:B------:R-:W-:Y:S03]  /*83a0*/  MUFU.EX2 R246, R246 ;  /* 0x000000f600f67308 */ /* 0x000fe60000000800 */
[----:B------:R-:W-:Y:S01]  /*83b0*/  LDSM.16.MT88.4 R24, [R216+0x12000] ;  /* 0x01200000d818783b */ /* 0x000fe20000004200 */
[C---:B-----5:R-:W-:Y:S06]  /*83c0*/  HMMA.16816.F32 R128, R20.reuse, R4, R128 ;  /* 0x000000041480723c */ /* 0x060fec0000001880 */
[C---:B------:R-:W-:Y:S01]  /*83d0*/  HMMA.16816.F32 R68, R20.reuse, R6, R68 ;  /* 0x000000061444723c */ /* 0x040fe20000001844 */
[----:B------:R-:W5:Y:S05]  /*83e0*/  LDSM.16.MT88.4 R4, [R217+0x12000] ;  /* 0x01200000d904783b */ /* 0x000f6a0000004200 */
[C---:B--2---:R-:W-:Y:S06]  /*83f0*/  HMMA.16816.F32 R72, R20.reuse, R16, R72 ;  /* 0x000000101448723c */ /* 0x044fec0000001848 */
[C---:B------:R-:W-:Y:S01]  /*8400*/  HMMA.16816.F32 R76, R20.reuse, R18, R76 ;  /* 0x00000012144c723c */ /* 0x040fe2000000184c */
[----:B------:R-:W-:Y:S05]  /*8410*/  LDSM.16.MT88.4 R16, [R220+0xe800] ;  /* 0x00e80000dc10783b */ /* 0x000fea0000004200 */
[C---:B----4-:R-:W-:Y:S06]  /*8420*/  HMMA.16816.F32 R80, R20.reuse, R12, R80 ;  /* 0x0000000c1450723c */ /* 0x050fec0000001850 */
[C---:B------:R-:W-:Y:S01]  /*8430*/  HMMA.16816.F32 R84, R20.reuse, R14, R84 ;  /* 0x0000000e1454723c */ /* 0x040fe20000001854 */
[----:B------:R-:W-:Y:S05]  /*8440*/  LDSM.16.MT88.4 R12, [R218+0xe800] ;  /* 0x00e80000da0c783b */ /* 0x000fea0000004200 */
[C---:B---3--:R-:W-:Y:S06]  /*8450*/  HMMA.16816.F32 R88, R20.reuse, R8, R88 ;  /* 0x000000081458723c */ /* 0x048fec0000001858 */
[C---:B------:R-:W-:Y:S01]  /*8460*/  HMMA.16816.F32 R92, R20.reuse, R10, R92 ;  /* 0x0000000a145c723c */ /* 0x040fe2000000185c */
[----:B------:R-:W2:Y:S05]  /*8470*/  LDSM.16.MT88.4 R8, [R217+0xe800] ;  /* 0x00e80000d908783b */ /* 0x000eaa0000004200 */
[C---:B-----5:R-:W-:Y:S06]  /*8480*/  HMMA.16816.F32 R108, R20.reuse, R4, R108 ;  /* 0x00000004146c723c */ /* 0x060fec000000186c */
[C---:B------:R-:W-:Y:S01]  /*8490*/  HMMA.16816.F32 R120, R20.reuse, R6, R120 ;  /* 0x000000061478723c */ /* 0x040fe20000001878 */
[----:B------:R-:W3:Y:S05]  /*84a0*/  LDSM.16.MT88.4 R4, [R216+0xe800] ;  /* 0x00e80000d804783b */ /* 0x000eea0000004200 */
[C---:B------:R-:W-:Y:S06]  /*84b0*/  HMMA.16816.F32 R124, R20.reuse, R28, R124 ;  /* 0x0000001c147c723c */ /* 0x040fec000000187c */
        /* <DEDUP_REMOVED lines=14> */
[----:B--2---:R-:W-:Y:S01]  /*85a0*/  HMMA.16816.F32 R80, R28, R8, R80 ;  /* 0x000000081c50723c */ /* 0x004fe20000001850 */
[----:B------:R-:W-:Y:S01]  /*85b0*/  FADD.FTZ R171, R171, R168 ;  /* 0x000000a8abab7221 */ /* 0x000fe20000010000 */
[----:B------:R-:W-:-:S04]  /*85c0*/  FADD.FTZ R163, R170, R163 ;  /* 0x000000a3aaa37221 */ /* 0x000fc80000010000 */
[----:B------:R-:W-:Y:S01]  /*85d0*/  HMMA.16816.F32 R84, R28, R10, R84 ;  /* 0x0000000a1c54723c */ /* 0x000fe20000001854 */
[----:B------:R-:W2:Y:S05]  /*85e0*/  LDSM.16.MT88.4 R8, [R217+0x12800] ;  /* 0x01280000d908783b */ /* 0x000eaa0000004200 */
[C---:B------:R-:W-:Y:S06]  /*85f0*/  HMMA.16816.F32 R112, R20.reuse, R24, R112 ;  /* 0x000000181470723c */ /* 0x040fec0000001870 */
[----:B------:R-:W-:Y:S01]  /*8600*/  HMMA.16816.F32 R116, R20, R26, R116 ;  /* 0x0000001a1474723c */ /* 0x000fe20000001874 */
[----:B------:R-:W4:Y:S04]  /*8610*/  LDSM.16.MT88.4 R20, [R220+0x12800] ;  /* 0x01280000dc14783b */ /* 0x000f280000004200 */
[----:B------:R-:W-:Y:S01]  /*8620*/  LDSM.16.MT88.4 R24, [R220+0xf000] ;  /* 0x00f00000dc18783b */ /* 0x000fe20000004200 */
[C---:B------:R-:W-:Y:S06]  /*8630*/  HMMA.16816.F32 R72, R28.reuse, R12, R72 ;  /* 0x0000000c1c48723c */ /* 0x040fec0000001848 */
[C---:B------:R-:W-:Y:S01]  /*8640*/  HMMA.16816.F32 R76, R28.reuse, R14, R76 ;  /* 0x0000000e1c4c723c */ /* 0x040fe2000000184c */
[----:B------:R-:W5:Y:S05]  /*8650*/  LDSM.16.MT88.4 R12, [R218+0x12800] ;  /* 0x01280000da0c783b */ /* 0x000f6a0000004200 */
        /* <DEDUP_REMOVED lines=10> */
[C---:B------:R-:W-:Y:S01]  /*8700*/  HMMA.16816.F32 R100, R28.reuse, R22, R100 ;  /* 0x000000161c64723c */ /* 0x040fe20000001864 */
[----:B------:R-:W4:Y:S05]  /*8710*/  LDSM.16.MT88.4 R20, [R216+0xf000] ;  /* 0x00f00000d814783b */ /* 0x000f2a0000004200 */
[C---:B-----5:R-:W-:Y:S06]  /*8720*/  HMMA.16816.F32 R124, R28.reuse, R12, R124 ;  /* 0x0000000c1c7c723c */ /* 0x060fec000000187c */
[----:B------:R-:W-:Y:S01]  /*8730*/  HMMA.16816.F32 R104, R28, R14, R104 ;  /* 0x0000000e1c68723c */ /* 0x000fe20000001868 */
[----:B------:R-:W-:Y:S01]  /*8740*/  F2FP.F16.F32.PACK_AB R12, R161, R154 ;  /* 0x0000009aa10c723e */ /* 0x000fe200000000ff */
[----:B------:R-:W-:Y:S01]  /*8750*/  FADD.FTZ R154, R154, R171 ;  /* 0x000000ab9a9a7221 */ /* 0x000fe20000010000 */
[----:B------:R-:W-:-:S03]  /*8760*/  F2FP.F16.F32.PACK_AB R13, R149, R148 ;  /* 0x00000094950d723e */ /* 0x000fc600000000ff */
[----:B------:R-:W-:Y:S01]  /*8770*/  HMMA.16816.F32 R112, R28, R32, R112 ;  /* 0x000000201c70723c */ /* 0x000fe20000001870 */
[----:B------:R-:W-:Y:S01]  /*8780*/  F2FP.F16.F32.PACK_AB R14, R167, R150 ;  /* 0x00000096a70e723e */ /* 0x000fe200000000ff */
[----:B------:R-:W-:Y:S01]  /*8790*/  FADD.FTZ R161, R161, R154 ;  /* 0x0000009aa1a17221 */ /* 0x000fe20000010000 */
[----:B-1----:R-:W-:-:S03]  /*87a0*/  F2FP.F16.F32.PACK_AB R15, R152, R147 ;  /* 0x00000093980f723e */ /* 0x002fc600000000ff */
[----:B------:R-:W-:Y:S01]  /*87b0*/  HMMA.16816.F32 R116, R28, R34, R116 ;  /* 0x000000221c74723c */ /* 0x000fe20000001874 */
[--C-:B------:R-:W-:Y:S01]  /*87c0*/  FFMA.FTZ R32, R67, UR10, -R66.reuse ;  /* 0x0000000a43207c23 */ /* 0x100fe20008010842 */
[----:B------:R-:W-:Y:S01]  /*87d0*/  FFMA.FTZ R33, R65, UR10, -R66 ;  /* 0x0000000a41217c23 */ /* 0x000fe20008010842 */
[----:B------:R-:W-:-:S03]  /*87e0*/  FADD.FTZ R150, R150, R161 ;  /* 0x000000a196967221 */ /* 0x000fc60000010000 */
[C---:B------:R-:W-:Y:S01]  /*87f0*/  HMMA.16816.F32 R128, R12.reuse, R24, R128 ;  /* 0x000000180c80723c */ /* 0x040fe20000001880 */
[--C-:B------:R-:W-:Y:S01]  /*8800*/  FFMA.FTZ R28, R138, UR10, -R135.reuse ;  /* 0x0000000a8a1c7c23 */ /* 0x100fe20008010887 */
[--C-:B------:R-:W-:Y:S01]  /*8810*/  FFMA.FTZ R29, R136, UR10, -R135.reuse ;  /* 0x0000000a881d7c23 */ /* 0x100fe20008010887 */
[----:B------:R-:W-:Y:S01]  /*8820*/  FFMA.FTZ R30, R134, UR10, -R135 ;  /* 0x0000000a861e7c23 */ /* 0x000fe20008010887 */
[----:B------:R-:W-:Y:S01]  /*8830*/  FFMA.FTZ R31, R133, UR10, -R66 ;  /* 0x0000000a851f7c23 */ /* 0x000fe20008010842 */
[----:B------:R-:W-:Y:S01]  /*8840*/  MUFU.EX2 R32, R32 ;  /* 0x0000002000207308 */ /* 0x000fe20000000800 */
[----:B------:R-:W-:Y:S01]  /*8850*/  HMMA.16816.F32 R68, R12, R26, R68 ;  /* 0x0000001a0c44723c */ /* 0x000fe20000001844 */
[----:B------:R-:W-:Y:S01]  /*8860*/  LDSM.16.MT88.4 R24, [R216+0x13000] ;  /* 0x01300000d818783b */ /* 0x000fe20000004200 */
[----:B------:R-:W-:-:S04]  /*8870*/  FADD.FTZ R167, R167, R150 ;  /* 0x00000096a7a77221 */ /* 0x000fc80000010000 */
[C---:B------:R-:W-:Y:S01]  /*8880*/  HMMA.16816.F32 R72, R12.reuse, R16, R72 ;  /* 0x000000100c48723c */ /* 0x040fe20000001848 */
[----:B------:R-:W-:Y:S05]  /*8890*/  MUFU.EX2 R28, R28 ;  /* 0x0000001c001c7308 */ /* 0x000fea0000000800 */
[C---:B------:R-:W-:Y:S01]  /*88a0*/  HMMA.16816.F32 R76, R12.reuse, R18, R76 ;  /* 0x000000120c4c723c */ /* 0x040fe2000000184c */
[----:B------:R-:W1:Y:S02]  /*88b0*/  LDSM.16.MT88.4 R16, [R218+0x13000] ;  /* 0x01300000da10783b */ /* 0x000e640000004200 */
[----:B------:R-:W5:Y:S03]  /*88c0*/  MUFU.EX2 R29, R29 ;  /* 0x0000001d001d7308 */ /* 0x000f660000000800 */
[C---:B---3--:R-:W-:Y:S05]  /*88d0*/  HMMA.16816.F32 R80, R12.reuse, R4, R80 ;  /* 0x000000040c50723c */ /* 0x048fea0000001850 */
[----:B------:R-:W-:Y:S01]  /*88e0*/  MUFU.EX2 R30, R30 ;  /* 0x0000001e001e7308 */ /* 0x000fe20000000800 */
[C---:B------:R-:W-:Y:S01]  /*88f0*/  HMMA.16816.F32 R84, R12.reuse, R6, R84 ;  /* 0x000000060c54723c */ /* 0x040fe20000001854 */
[----:B------:R-:W3:Y:S05]  /*8900*/  LDSM.16.MT88.4 R4, [R217+0x13000] ;  /* 0x01300000d904783b */ /* 0x000eea0000004200 */
[C---:B--2---:R-:W-:Y:S01]  /*8910*/  HMMA.16816.F32 R96, R12.reuse, R8, R96 ;  /* 0x000000080c60723c */ /* 0x044fe20000001860 */
[----:B------:R-:W2:Y:S05]  /*8920*/  MUFU.EX2 R31, R31 ;  /* 0x0000001f001f7308 */ /* 0x000eaa0000000800 */
[C---:B------:R-:W-:Y:S01]  /*8930*/  HMMA.16816.F32 R100, R12.reuse, R10, R100 ;  /* 0x0000000a0c64723c */ /* 0x040fe20000001864 */
[----:B------:R-:W2:Y:S02]  /*8940*/  LDSM.16.MT88.4 R8, [R220+0xf800] ;  /* 0x00f80000dc08783b */ /* 0x000ea40000004200 */
[----:B------:R-:W2:Y:S03]  /*8950*/  MUFU.EX2 R33, R33 ;  /* 0x0000002100217308 */ /* 0x000ea60000000800 */
[C---:B----4-:R-:W-:Y:S06]  /*8960*/  HMMA.16816.F32 R88, R12.reuse, R20, R88 ;  /* 0x000000140c58723c */ /* 0x050fec0000001858 */
[C---:B------:R-:W-:Y:S01]  /*8970*/  HMMA.16816.F32 R92, R12.reuse, R22, R92 ;  /* 0x000000160c5c723c */ /* 0x040fe2000000185c */
[----:B------:R-:W4:Y:S05]  /*8980*/  LDSM.16.MT88.4 R20, [R218+0xf800] ;  /* 0x00f80000da14783b */ /* 0x000f2a0000004200 */
[C---:B-1----:R-:W-:Y:S06]  /*8990*/  HMMA.16816.F32 R124, R12.reuse, R16, R124 ;  /* 0x000000100c7c723c */ /* 0x042fec000000187c */
[C---:B------:R-:W-:Y:S01]  /*89a0*/  HMMA.16816.F32 R104, R12.reuse, R18, R104 ;  /* 0x000000120c68723c */ /* 0x040fe20000001868 */
[----:B------:R-:W1:Y:S05]  /*89b0*/  LDSM.16.MT88.4 R16, [R217+0xf800] ;  /* 0x00f80000d910783b */ /* 0x000e6a0000004200 */
[C---:B---3--:R-:W-:Y:S06]  /*89c0*/  HMMA.16816.F32 R108, R12.reuse, R4, R108 ;  /* 0x000000040c6c723c */ /* 0x048fec000000186c */
[----:B------:R-:W-:Y:S01]  /*89d0*/  HMMA.16816.F32 R120, R12, R6, R120 ;  /* 0x000000060c78723c */ /* 0x000fe20000001878 */
[----:B-----5:R-:W-:Y:S01]  /*89e0*/  F2FP.F16.F32.PACK_AB R4, R29, R28 ;  /* 0x0000001c1d04723e */ /* 0x020fe200000000ff */
[----:B------:R-:W-:Y:S01]  /*89f0*/  FADD.FTZ R28, R28, R167 ;  /* 0x000000a71c1c7221 */ /* 0x000fe20000010000 */
[----:B--2---:R-:W-:-:S03]  /*8a00*/  F2FP.F16.F32.PACK_AB R5, R32, R31 ;  /* 0x0000001f2005723e */ /* 0x004fc600000000ff */
[----:B------:R-:W-:Y:S01]  /*8a10*/  HMMA.16816.F32 R112, R12, R24, R112 ;  /* 0x000000180c70723c */ /* 0x000fe20000001870 */
[----:B------:R-:W-:Y:S01]  /*8a20*/  F2FP.F16.F32.PACK_AB R6, R245, R30 ;  /* 0x0000001ef506723e */ /* 0x000fe200000000ff */
[----:B------:R-:W-:Y:S01]  /*8a30*/  FADD.FTZ R29, R29, R28 ;  /* 0x0000001c1d1d7221 */ /* 0x000fe20000010000 */
[----:B------:R-:W-:-:S03]  /*8a40*/  F2FP.F16.F32.PACK_AB R7, R246, R33 ;  /* 0x00000021f607723e */ /* 0x000fc600000000ff */
[----:B------:R-:W-:Y:S01]  /*8a50*/  HMMA.16816.F32 R116, R12, R26, R116 ;  /* 0x0000001a0c74723c */ /* 0x000fe20000001874 */
[----:B------:R-:W2:Y:S01]  /*8a60*/  LDSM.16.MT88.4 R12, [R216+0xf800] ;  /* 0x00f80000d80c783b */ /* 0x000ea20000004200 */
[----:B------:R-:W-:-:S04]  /*8a70*/  FADD.FTZ R30, R30, R29 ;  /* 0x0000001d1e1e7221 */ /* 0x000fc80000010000 */
[----:B------:R-:W-:Y:S01]  /*8a80*/  HMMA.16816.F32 R128, R4, R8, R128 ;  /* 0x000000080480723c */ /* 0x000fe20000001880 */
[----:B------:R-:W-:-:S05]  /*8a90*/  FADD.FTZ R245, R245, R30 ;  /* 0x0000001ef5f57221 */ /* 0x000fca0000010000 */
[C---:B------:R-:W-:Y:S01]  /*8aa0*/  HMMA.16816.F32 R68, R4.reuse, R10, R68 ;  /* 0x0000000a0444723c */ /* 0x040fe20000001844 */
[----:B------:R-:W3:Y:S05]  /*8ab0*/  LDSM.16.MT88.4 R8, [R220+0x13800] ;  /* 0x01380000dc08783b */ /* 0x000eea0000004200 */
        /* <DEDUP_REMOVED lines=9> */
[C---:B---3--:R-:W-:Y:S06]  /*8b50*/  HMMA.16816.F32 R96, R4.reuse, R8, R96 ;  /* 0x000000080460723c */ /* 0x048fec0000001860 */
[----:B------:R-:W-:Y:S01]  /*8b60*/  HMMA.16816.F32 R100, R4, R10, R100 ;  /* 0x0000000a0464723c */ /* 0x000fe20000001864 */
[----:B------:R-:W-:-:S04]  /*8b70*/  FADD.FTZ R8, R148, R163 ;  /* 0x000000a394087221 */ /* 0x000fc80000010000 */
[----:B------:R-:W-:Y:S01]  /*8b80*/  FADD.FTZ R8, R149, R8 ;  /* 0x0000000895087221 */ /* 0x000fe20000010000 */
[----:B----4-:R-:W-:Y:S03]  /*8b90*/  HMMA.16816.F32 R124, R4, R20, R124 ;  /* 0x00000014047c723c */ /* 0x010fe6000000187c */
[----:B------:R-:W-:-:S03]  /*8ba0*/  FADD.FTZ R147, R147, R8 ;  /* 0x0000000893937221 */ /* 0x000fc60000010000 */
[----:B------:R-:W-:Y:S01]  /*8bb0*/  HMMA.16816.F32 R104, R4, R22, R104 ;  /* 0x000000160468723c */ /* 0x000fe20000001868 */
[----:B------:R-:W-:-:S04]  /*8bc0*/  FADD.FTZ R152, R152, R147 ;  /* 0x0000009398987221 */ /* 0x000fc80000010000 */
[----:B------:R-:W-:Y:S01]  /*8bd0*/  FADD.FTZ R31, R31, R152 ;  /* 0x000000981f1f7221 */ /* 0x000fe20000010000 */
[----:B-1----:R-:W-:Y:S03]  /*8be0*/  HMMA.16816.F32 R108, R4, R16, R108 ;  /* 0x00000010046c723c */ /* 0x002fe6000000186c */
[----:B------:R-:W-:-:S03]  /*8bf0*/  FADD.FTZ R32, R32, R31 ;  /* 0x0000001f20207221 */ /* 0x000fc60000010000 */
[----:B------:R-:W-:Y:S01]  /*8c00*/  HMMA.16816.F32 R120, R4, R18, R120 ;  /* 0x000000120478723c */ /* 0x000fe20000001878 */
[----:B------:R-:W-:-:S04]  /*8c10*/  FADD.FTZ R33, R33, R32 ;  /* 0x0000002021217221 */ /* 0x000fc80000010000 */
[----:B------:R-:W-:Y:S01]  /*8c20*/  FADD.FTZ R246, R246, R33 ;  /* 0x00000021f6f67221 */ /* 0x000fe20000010000 */
        /* <DEDUP_REMOVED lines=9> */
[----:B------:R-:W-:Y:S01]  /*8cc0*/  SHF.L.U32 R5, R233, 0x7, RZ ;  /* 0x00000007e9057819 */ /* 0x000fe200000006ff */
[----:B------:R-:W-:-:S03]  /*8cd0*/  ULDC.64 UR4, c[0x0][0x238] ;  /* 0x00008e0000047ab9 */ /* 0x000fc60000000a00 */
[----:B------:R-:W-:Y:S01]  /*8ce0*/  IABS R7, R5 ;  /* 0x0000000500077213 */ /* 0x000fe20000000000 */
[----:B------:R-:W-:-:S05]  /*8cf0*/  VIADD R13, R5, 0x80 ;  /* 0x00000080050d7836 */ /* 0x000fca0000000000 */
[----:B------:R-:W-:Y:S02]  /*8d00*/  IABS R9, R13 ;  /* 0x0000000d00097213 */ /* 0x000fe40000000000 */
[-C--:B-1----:R-:W-:Y:S02]  /*8d10*/  IABS R3, R4.reuse ;  /* 0x0000000400037213 */ /* 0x082fe40000000000 */
[-C--:B------:R-:W-:Y:S02]  /*8d20*/  LOP3.LUT R13, R13, R4.reuse, RZ, 0x3c, !PT ;  /* 0x000000040d0d7212 */ /* 0x080fe400078e3cff */
[----:B------:R-:W1:Y:S01]  /*8d30*/  I2F.RP R6, R3 ;  /* 0x0000000300067306 */ /* 0x000e620000209400 */
[----:B------:R-:W-:Y:S02]  /*8d40*/  LOP3.LUT R5, R5, R4, RZ, 0x3c, !PT ;  /* 0x0000000405057212 */ /* 0x000fe400078e3cff */
[----:B------:R-:W-:Y:S02]  /*8d50*/  ISETP.GE.AND P3, PT, R13, RZ, PT ;  /* 0x000000ff0d00720c */ /* 0x000fe40003f66270 */
[----:B------:R-:W-:-:S03]  /*8d60*/  ISETP.GE.AND P1, PT, R5, RZ, PT ;  /* 0x000000ff0500720c */ /* 0x000fc60003f26270 */
        /* <DEDUP_REMOVED lines=12> */
[C---:B------:R-:W-:Y:S01]  /*8e30*/  IMAD R6, R3.reuse, R6, R7 ;  /* 0x0000000603067224 */ /* 0x040fe200078e0207 */
        /* <DEDUP_REMOVED lines=15> */
[----:B------:R-:W-:-:S03]  /*8f30*/  SEL R7, R7, R10, !P2 ;  /* 0x0000000a07077207 */ /* 0x000fc60005000000 */
[----:B------:R-:W-:-:S04]  /*8f40*/  IMAD.WIDE R12, R3, 0x4, R238 ;  /* 0x00000004030c7825 */ /* 0x000fc800078e02ee */
[----:B------:R-:W-:Y:S01]  /*8f50*/  IMAD.WIDE R10, R7, 0x4, R238 ;  /* 0x00000004070a7825 */ /* 0x000fe200078e02ee */
        /* <DEDUP_REMOVED lines=17> */
.L_x_1553:
[----:B------:R-:W-:-:S04]  /*9070*/  LEA R7, -R186, RZ, 0x7 ;  /* 0x000000ffba077211 */ /* 0x000fc800078e39ff */
[----:B------:R-:W-:-:S07]  /*9080*/  SHF.R.S32.HI R4, RZ, 0x1f, R7 ;  /* 0x0000001fff047819 */ /* 0x000fce0000011407 */
.L_x_1554:
[----:B------:R-:W-:Y:S01]  /*9090*/  ULDC UR4, c[0x0][0x2d0] ;  /* 0x0000b40000047ab9 */ /* 0x000fe20000000800 */
[----:B------:R-:W-:Y:S02]  /*90a0*/  LEA R194, P3, R7, R188, 0x1 ;  /* 0x000000bc07c27211 */ /* 0x000fe400078608ff */
[----:B------:R-:W-:Y:S02]  /*90b0*/  ISETP.GE.AND P1, PT, R38, UR4, PT ;  /* 0x0000000426007c0c */ /* 0x000fe4000bf26270 */
[----:B------:R-:W-:Y:S02]  /*90c0*/  ISETP.GE.AND P2, PT, R235, UR4, PT ;  /* 0x00000004eb007c0c */ /* 0x000fe4000bf46270 */
[----:B------:R-:W-:-:S09]  /*90d0*/  LEA.HI.X R195, R7, R189, R4, 0x1, P3 ;  /* 0x000000bd07c37211 */ /* 0x000fd200018f0c04 */
[-C--:B------:R-:W-:Y:S02]  /*90e0*/  @!P1 IADD3 R8, P4, R7, R40.reuse, RZ ;  /* 0x0000002807089210 */ /* 0x080fe40007f9e0ff */
[----:B------:R-:W-:Y:S01]  /*90f0*/  IADD3 R7, P3, R232, R7, RZ ;  /* 0x00000007e8077210 */ /* 0x000fe20007f7e0ff */
[----:B------:R-:W-:Y:S02]  /*9100*/  @P2 STS.128 [R234+0xc000], RZ ;  /* 0x00c000ffea002388 */ /* 0x000fe40000000c00 */
[----:B------:R-:W-:Y:S01]  /*9110*/  @!P1 IMAD.X R3, R4, 0x1, R36, P4 ;  /* 0x0000000104039824 */ /* 0x000fe200020e0624 */
[C---:B------:R-:W-:Y:S01]  /*9120*/  @!P1 LEA R28, P4, R8.reuse, UR6, 0x1 ;  /* 0x00000006081c9c11 */ /* 0x040fe2000f8808ff */
        /* <DEDUP_REMOVED lines=11> */
[C---:B------:R-:W-:Y:S02]  /*91e0*/  @!P1 LEA R20, P3, R6.reuse, UR6, 0x1 ;  /* 0x0000000606149c11 */ /* 0x040fe4000f8608ff */
        /* <DEDUP_REMOVED lines=47> */
[----:B------:R-:W-:Y:S01]  /*94e0*/  @!P1 LEA R24, P4, R5, UR6, 0x1 ;  /* 0x0000000605189c11 */ /* 0x000fe2000f8808ff */
[----:B------:R-:W-:Y:S01]  /*94f0*/  @!P1 IMAD.X R6, R4, 0x1, R36, P3 ;  /* 0x0000000104069824 */ /* 0x000fe200018e0624 */
[-C--:B------:R-:W-:Y:S01]  /*9500*/  @!P2 LEA R26, P5, R3, R188.reuse, 0x1 ;  /* 0x000000bc031aa211 */ /* 0x080fe200078a08ff */
[----:B------:R-:W-:Y:S01]  /*9510*/  @P1 STS.128 [R234+0x11000], RZ ;  /* 0x011000ffea001388 */ /* 0x000fe20000000c00 */
[C---:B------:R-:W-:Y:S02]  /*9520*/  IADD3 R7, P3, R232.reuse, R3, RZ ;  /* 0x00000003e8077210 */ /* 0x040fe40007f7e0ff */
[----:B------:R-:W-:Y:S01]  /*9530*/  @!P1 LEA.HI.X R25, R5, UR7, R6, 0x1, P4 ;  /* 0x0000000705199c11 */ /* 0x000fe2000a0f0c06 */
[----:B------:R-:W-:Y:S01]  /*9540*/  @!PT LDS RZ, [RZ] ;  /* 0x00000000fffff984 */ /* 0x000fe20000000800 */
[----:B------:R-:W-:Y:S01]  /*9550*/  @!PT LDS RZ, [RZ] ;  /* 0x00000000fffff984 */ /* 0x000fe20000000800 */
[----:B------:R-:W-:Y:S01]  /*9560*/  @!PT LDS RZ, [RZ] ;  /* 0x00000000fffff984 */ /* 0x000fe20000000800 */
[----:B------:R-:W-:Y:S01]  /*9570*/  @!P1 LDGSTS.E.BYPASS.LTC128B.128 [R234+0x11000], desc[UR12][R16.64+0x80] ;  /* 0x1100008010ea9fae */ /* 0x000fe2000b901d4c */
[--C-:B------:R-:W-:Y:S01]  /*9580*/  @!P2 LEA.HI.X R27, R3, R189, R4.reuse, 0x1, P5 ;  /* 0x000000bd031ba211 */ /* 0x100fe200028f0c04 */
[----:B------:R-:W-:Y:S01]  /*9590*/  IMAD.X R4, R231, 0x1, R4, P3 ;  /* 0x00000001e7047824 */ /* 0x000fe200018e0604 */
[----:B------:R-:W-:Y:S01]  /*95a0*/  IADD3 R3, P4, R232, R7, RZ ;  /* 0x00000007e8037210 */ /* 0x000fe20007f9e0ff */
[----:B------:R-:W-:Y:S01]  /*95b0*/  @P2 STS.128 [R234+0xd800], RZ ;  /* 0x00d800ffea002388 */ /* 0x000fe20000000c00 */
[----:B------:R-:W-:-:S02]  /*95c0*/  @!P2 LEA R30, P6, R7, R188, 0x1 ;  /* 0x000000bc071ea211 */ /* 0x000fc400078c08ff */
[-C--:B------:R-:W-:Y:S01]  /*95d0*/  @!P1 IADD3 R5, P5, R7, R40.reuse, RZ ;  /* 0x0000002807059210 */ /* 0x080fe20007fbe0ff */
[----:B------:R-:W-:Y:S01]  /*95e0*/  @!PT LDS RZ, [RZ] ;  /* 0x00000000fffff984 */ /* 0x000fe20000000800 */
[----:B------:R-:W-:Y:S01]  /*95f0*/  @!PT LDS RZ, [RZ] ;  /* 0x00000000fffff984 */ /* 0x000fe20000000800 */
[----:B------:R-:W-:Y:S01]  /*9600*/  @!PT LDS RZ, [RZ] ;  /* 0x00000000fffff984 */ /* 0x000fe20000000800 */
[----:B------:R-:W-:Y:S01]  /*9610*/  @!P2 LDGSTS.E.BYPASS.LTC128B.128 [R234+0xd800], desc[UR12][R14.64] ;  /* 0x0d8000000eeaafae */ /* 0x000fe2000b901d4c */
[----:B------:R-:W-:Y:S01]  /*9620*/  @!P1 IADD3 R40, P3, R3, R40, RZ ;  /* 0x0000002803289210 */ /* 0x000fe20007f7e0ff */
[--C-:B------:R-:W-:Y:S01]  /*9630*/  IMAD.X R6, R231, 0x1, R4.reuse, P4 ;  /* 0x00000001e7067824 */ /* 0x100fe200020e0604 */
[----:B------:R-:W-:Y:S01]  /*9640*/  @!P2 LEA.HI.X R31, R7, R189, R4, 0x1, P6 ;  /* 0x000000bd071fa211 */ /* 0x000fe200030f0c04 */
        /* <DEDUP_REMOVED lines=8> */
[----:B-1----:R-:W-:Y:S01]  /*96d0*/  @!P2 LEA R28, P4, R3, R188, 0x1 ;  /* 0x000000bc031ca211 */ /* 0x002fe200078808ff */
[----:B------:R-:W-:Y:S01]  /*96e0*/  IMAD.MOV.U32 R188, RZ, RZ, R194 ;  /* 0x000000ffffbc7224 */ /* 0x000fe200078e00c2 */
[----:B------:R-:W-:Y:S01]  /*96f0*/  @!P1 LEA R36, P3, R40, UR6, 0x1 ;  /* 0x0000000628249c11 */ /* 0x000fe2000f8608ff */
[----:B------:R-:W-:Y:S01]  /*9700*/  @P2 STS.128 [R234+0xe000], RZ ;  /* 0x00e000ffea002388 */ /* 0x000fe20000000c00 */
[----:B------:R-:W-:-:S02]  /*9710*/  @!P1 LEA.HI.X R39, R5, UR7, R4, 0x1, P5 ;  /* 0x0000000705279c11 */ /* 0x000fc4000a8f0c04 */
[----:B------:R-:W-:Y:S01]  /*9720*/  @!P2 LEA.HI.X R29, R3, R189, R6, 0x1, P4 ;  /* 0x000000bd031da211 */ /* 0x000fe200020f0c06 */
[----:B------:R-:W-:Y:S01]  /*9730*/  @!PT LDS RZ, [RZ] ;  /* 0x00000000fffff984 */ /* 0x000fe20000000800 */
[----:B------:R-:W-:Y:S01]  /*9740*/  @!PT LDS RZ, [RZ] ;  /* 0x00000000fffff984 */ /* 0x000fe20000000800 */
[----:B------:R-:W-:Y:S01]  /*9750*/  @!PT LDS RZ, [RZ] ;  /* 0x00000000fffff984 */ /* 0x000fe20000000800 */
[----:B------:R-:W-:Y:S01]  /*9760*/  @!P2 LDGSTS.E.BYPASS.LTC128B.128 [R234+0xe000], desc[UR12][R10.64] ;  /* 0x0e0000000aeaafae */ /* 0x000fe2000b901d4c */
[----:B------:R-:W-:Y:S01]  /*9770*/  @!P1 LEA.HI.X R37, R40, UR7, R7, 0x1, P3 ;  /* 0x0000000728259c11 */ /* 0x000fe200098f0c07 */
[----:B------:R-:W-:Y:S02]  /*9780*/  IMAD.MOV.U32 R189, RZ, RZ, R195 ;  /* 0x000000ffffbd7224 */ /* 0x000fe400078e00c3 */
        /* <DEDUP_REMOVED lines=36> */
[----:B------:R-:W3:Y:S04]  /*99d0*/  LDSM.16.M88.4 R64, [R225+0x4000] ;  /* 0x00400000e140783b */ /* 0x000ee80000000200 */
[----:B------:R-:W4:Y:S04]  /*99e0*/  LDSM.16.M88.4 R56, [R225+0x4800] ;  /* 0x00480000e138783b */ /* 0x000f280000000200 */
[----:B------:R-:W5:Y:S04]  /*99f0*/  LDSM.16.M88.4 R48, [R225+0x5000] ;  /* 0x00500000e130783b */ /* 0x000f680000000200 */
[----:B------:R-:W2:Y:S04]  /*9a00*/  LDSM.16.M88.4 R40, [R225+0x5800] ;  /* 0x00580000e128783b */ /* 0x000ea80000000200 */
[----:B------:R-:W2:Y:S04]  /*9a10*/  LDSM.16.M88.4 R32, [R225+0x6000] ;  /* 0x00600000e120783b */ /* 0x000ea80000000200 */
[----:B-1----:R-:W1:Y:S04]  /*9a20*/  LDSM.16.M88.4 R24, [R225+0x6800] ;  /* 0x00680000e118783b */ /* 0x002e680000000200 */
        /* <DEDUP_REMOVED lines=17> */
[C---:B------:R-:W-:Y:S03]  /*9b40*/  HMMA.16816.F32 R36, R172.reuse, R32, RZ ;  /* 0x00000020ac24723c */ /* 0x040fe600000018ff */
[----:B------:R-:W-:Y:S03]  /*9b50*/  LDSM.16.M88.4 R164, [R208] ;  /* 0x00000000d0a4783b */ /* 0x000fe60000000200 */
[C---:B-1----:R-:W-:Y:S01]  /*9b60*/  HMMA.16816.F32 R28, R172.reuse, R24, RZ ;  /* 0x00000018ac1c723c */ /* 0x042fe200000018ff */
[----:B------:R-:W-:Y:S01]  /*9b70*/  LDSM.16.M88.4 R160, [R208+0x800] ;  /* 0x00080000d0a0783b */ /* 0x000fe20000000200 */
[----:B------:R-:W1:Y:S04]  /*9b80*/  S2R R3, SR_TID.X ;  /* 0x0000000000037919 */ /* 0x000e680000002100 */
[C---:B------:R-:W-:Y:S01]  /*9b90*/  HMMA.16816.F32 R20, R172.reuse, R16, RZ ;  /* 0x00000010ac14723c */ /* 0x040fe200000018ff */
[----:B------:R-:W0:Y:S05]  /*9ba0*/  LDGDEPBAR ;  /* 0x00000000000079af */ /* 0x000e2a0000000000 */
[C---:B------:R-:W-:Y:S06]  /*9bb0*/  HMMA.16816.F32 R56, R172.reuse, R58, RZ ;  /* 0x0000003aac38723c */ /* 0x040fec00000018ff */
[C---:B------:R-:W-:Y:S06]  /*9bc0*/  HMMA.16816.F32 R48, R172.reuse, R50, RZ ;  /* 0x00000032ac30723c */ /* 0x040fec00000018ff */
[C---:B------:R-:W-:Y:S06]  /*9bd0*/  HMMA.16816.F32 R40, R172.reuse, R42, RZ ;  /* 0x0000002aac28723c */ /* 0x040fec00000018ff */
[C---:B------:R-:W-:Y:S06]  /*9be0*/  HMMA.16816.F32 R32, R172.reuse, R34, RZ ;  /* 0x00000022ac20723c */ /* 0x040fec00000018ff */
[----:B------:R-:W-:Y:S01]  /*9bf0*/  HMMA.16816.F32 R24, R172, R26, RZ ;  /* 0x0000001aac18723c */ /* 0x000fe200000018ff */
[----:B-1----:R-:W-:-:S05]  /*9c00*/  IMAD.SHL.U32 R3, R3, 0x2, RZ ;  /* 0x0000000203037824 */ /* 0x002fca00078e00ff */
[C---:B------:R-:W-:Y:S06]  /*9c10*/  HMMA.16816.F32 R16, R172.reuse, R18, RZ ;  /* 0x00000012ac10723c */ /* 0x040fec00000018ff */
[C---:B------:R-:W-:Y:S06]  /*9c20*/  HMMA.16816.F32 R12, R172.reuse, R140, RZ ;  /* 0x0000008cac0c723c */ /* 0x040fec00000018ff */
        /* <DEDUP_REMOVED lines=73> */
[----:B------:R-:W5:Y:S05]  /*a0c0*/  LDSM.16.M88.4 R152, [R204] ;  /* 0x00000000cc98783b */ /* 0x000f6a0000000200 */
[C---:B---3--:R-:W-:Y:S06]  /*a0d0*/  HMMA.16816.F32 R132, R8.reuse, R4, R132 ;  /* 0x000000040884723c */ /* 0x048fec0000001884 */
[----:B------:R-:W-:Y:S01]  /*a0e0*/  HMMA.16816.F32 R64, R8, R6, R64 ;  /* 0x000000060840723c */ /* 0x000fe20000001840 */
[----:B------:R-:W3:Y:S05]  /*a0f0*/  LDSM.16.M88.4 R4, [R207] ;  /* 0x00000000cf04783b */ /* 0x000eea0000000200 */
[C---:B------:R-:W-:Y:S06]  /*a100*/  HMMA.16816.F32 R60, R168.reuse, R160, R60 ;  /* 0x000000a0a83c723c */ /* 0x040fec000000183c */
[----:B------:R-:W-:Y:S01]  /*a110*/  HMMA.16816.F32 R56, R168, R162, R56 ;  /* 0x000000a2a838723c */ /* 0x000fe20000001838 */
[----:B------:R-:W3:Y:S04]  /*a120*/  LDSM.16.M88.4 R160, [R225+0xb800] ;  /* 0x00b80000e1a0783b */ /* 0x000ee80000000200 */
[----:B------:R-:W-:Y:S01]  /*a130*/  LDSM.16.M88.4 R168, [R206] ;  /* 0x00000000cea8783b */ /* 0x000fe20000000200 */
[C---:B----4-:R-:W-:Y:S06]  /*a140*/  HMMA.16816.F32 R44, R8.reuse, R144, R44 ;  /* 0x00000090082c723c */ /* 0x050fec000000182c */
[C---:B------:R-:W-:Y:S01]  /*a150*/  HMMA.16816.F32 R40, R8.reuse, R146, R40 ;  /* 0x000000920828723c */ /* 0x040fe20000001828 */
[----:B------:R-:W4:Y:S05]  /*a160*/  LDSM.16.M88.4 R144, [R203] ;  /* 0x00000000cb90783b */ /* 0x000f2a0000000200 */
[C---:B-1----:R-:W-:Y:S06]  /*a170*/  HMMA.16816.F32 R20, R8.reuse, R136, R20 ;  /* 0x000000880814723c */ /* 0x042fec0000001814 */
[C---:B------:R-:W-:Y:S01]  /*a180*/  HMMA.16816.F32 R16, R8.reuse, R138, R16 ;  /* 0x0000008a0810723c */ /* 0x040fe20000001810 */
[----:B------:R-:W1:Y:S05]  /*a190*/  LDSM.16.M88.4 R136, [R202] ;  /* 0x00000000ca88783b */ /* 0x000e6a0000000200 */
[C---:B------:R-:W-:Y:S06]  /*a1a0*/  HMMA.16816.F32 R60, R8.reuse, R156, R60 ;  /* 0x0000009c083c723c */ /* 0x040fec000000183c */
        /* <DEDUP_REMOVED lines=22> */
[C---:B-1----:R-:W-:Y:S06]  /*a310*/  HMMA.16816.F32 R28, R164.reuse, R136, R28 ;  /* 0x00000088a41c723c */ /* 0x042fec000000181c */
[C---:B------:R-:W-:Y:S01]  /*a320*/  HMMA.16816.F32 R24, R164.reuse, R138, R24 ;  /* 0x0000008aa418723c */ /* 0x040fe20000001818 */
[----:B------:R-:W1:Y:S05]  /*a330*/  LDSM.16.M88.4 R136, [R208+0x4800] ;  /* 0x00480000d088783b */ /* 0x000e6a0000000200 */
[C---:B------:R-:W-:Y:S06]  /*a340*/  HMMA.16816.F32 R52, R164.reuse, R156, R52 ;  /* 0x0000009ca434723c */ /* 0x040fec0000001834 */
[----:B------:R-:W-:Y:S01]  /*a350*/  HMMA.16816.F32 R48, R164, R158, R48 ;  /* 0x0000009ea430723c */ /* 0x000fe20000001830 */
[----:B------:R-:W1:Y:S05]  /*a360*/  LDSM.16.M88.4 R156, [R219+0x9000] ;  /* 0x00900000db9c783b */ /* 0x000e6a0000000200 */
[C---:B--2---:R-:W-:Y:S06]  /*a370*/  HMMA.16816.F32 R132, R148.reuse, R140, R132 ;  /* 0x0000008c9484723c */ /* 0x044fec0000001884 */
[----:B------:R-:W-:Y:S01]  /*a380*/  HMMA.16816.F32 R64, R148, R142, R64 ;  /* 0x0000008e9440723c */ /* 0x000fe20000001840 */
[----:B------:R-:W-:Y:S05]  /*a390*/  LDSM.16.M88.4 R140, [R219+0xa000] ;  /* 0x00a00000db8c783b */ /* 0x000fea0000000200 */
[----:B------:R-:W-:Y:S06]  /*a3a0*/  HMMA.16816.F32 R56, R164, R170, R56 ;  /* 0x000000aaa438723c */ /* 0x000fec0000001838 */
[----:B-----5:R-:W-:Y:S06]  /*a3b0*/  HMMA.16816.F32 R60, R148, R152, R60 ;  /* 0x00000098943c723c */ /* 0x020fec000000183c */
[C---:B---3--:R-:W-:Y:S06]  /*a3c0*/  HMMA.16816.F32 R12, R164.reuse, R4, R12 ;  /* 0x00000004a40c723c */ /* 0x048fec000000180c */
[C---:B------:R-:W-:Y:S01]  /*a3d0*/  HMMA.16816.F32 R172, R164.reuse, R6, R172 ;  /* 0x00000006a4ac723c */ /* 0x040fe200000018ac */
[----:B------:R-:W2:Y:S05]  /*a3e0*/  LDSM.16.M88.4 R4, [R219+0x9800] ;  /* 0x00980000db04783b */ /* 0x000eaa0000000200 */
[C---:B------:R-:W-:Y:S06]  /*a3f0*/  HMMA.16816.F32 R20, R164.reuse, R8, R20 ;  /* 0x00000008a414723c */ /* 0x040fec0000001814 */
[----:B------:R-:W-:Y:S01]  /*a400*/  HMMA.16816.F32 R16, R164, R10, R16 ;  /* 0x0000000aa410723c */ /* 0x000fe20000001810 */
[----:B------:R-:W3:Y:S05]  /*a410*/  LDSM.16.M88.4 R8, [R208+0x5000] ;  /* 0x00500000d008783b */ /* 0x000eea0000000200 */
[C---:B----4-:R-:W-:Y:S06]  /*a420*/  HMMA.16816.F32 R132, R144.reuse, R32, R132 ;  /* 0x000000209084723c */ /* 0x050fec0000001884 */
[----:B------:R-:W-:Y:S01]  /*a430*/  HMMA.16816.F32 R64, R144, R34, R64 ;  /* 0x000000229040723c */ /* 0x000fe20000001840 */
[----:B------:R-:W-:-:S05]  /*a440*/  LOP3.LUT R32, R3, 0x6, RZ, 0xc0, !PT ;  /* 0x0000000603207812 */ /* 0x000fca00078ec0ff */
[----:B------:R-:W-:Y:S01]  /*a450*/  IMAD R3, R233, 0x80, R32 ;  /* 0x00000080e9037824 */ /* 0x000fe200078e0220 */
[----:B------:R-:W-:Y:S03]  /*a460*/  HMMA.16816.F32 R56, R148, R154, R56 ;  /* 0x0000009a9438723c */ /* 0x000fe60000001838 */
[----:B------:R-:W-:-:S03]  /*a470*/  VIADD R32, R3, 0x1 ;  /* 0x0000000103207836 */ /* 0x000fc60000000000 */
[----:B-1----:R-:W-:Y:S02]  /*a480*/  HMMA.16816.F32 R60, R144, R136, R60 ;  /* 0x00000088903c723c */ /* 0x002fe4000000183c */
[CC--:B------:R-:W-:Y:S02]  /*a490*/  ISETP.GE.AND P6, PT, R32.reuse, R193.reuse, PT ;  /* 0x000000c12000720c */ /* 0x0c0fe40003fc6270 */
[----:B------:R-:W-:Y:S02]  /*a4a0*/  ISETP.GE.AND P5, PT, R32, R192, PT ;  /* 0x000000c02000720c */ /* 0x000fe40003fa6270 */
[C---:B------:R-:W-:Y:S01]  /*a4b0*/  HMMA.16816.F32 R52, R148.reuse, R156, R52 ;  /* 0x0000009c9434723c */ /* 0x040fe20000001834 */
[----:B------:R-:W1:Y:S01]  /*a4c0*/  LDSM.16.M88.4 R32, [R208+0x5800] ;  /* 0x00580000d020783b */ /* 0x000e620000000200 */
[----:B------:R-:W-:Y:S01]  /*a4d0*/  VIADD R137, R3, 0x8 ;  /* 0x0000000803897836 */ /* 0x000fe20000000000 */
[----:B------:R-:W-:Y:S01]  /*a4e0*/  FSEL R252, R133, -INF , !P6 ;  /* 0xff80000085fc7808 */ /* 0x000fe20007000000 */
[----:B------:R-:W-:Y:S01]  /*a4f0*/  VIADD R136, R3, 0x9 ;  /* 0x0000000903887836 */ /* 0x000fe20000000000 */
[----:B------:R-:W-:Y:S01]  /*a500*/  FSEL R135, R135, -INF , !P5 ;  /* 0xff80000087877808 */ /* 0x000fe20006800000 */
[----:B------:R-:W-:Y:S01]  /*a510*/  HMMA.16816.F32 R48, R148, R158, R48 ;  /* 0x0000009e9430723c */ /* 0x000fe20000001830 */
[----:B------:R-:W-:-:S02]  /*a520*/  ISETP.GE.AND P4, PT, R137, R193, PT ;  /* 0x000000c18900720c */ /* 0x000fc40003f86270 */
[-C--:B------:R-:W-:Y:S02]  /*a530*/  ISETP.GE.AND P3, PT, R137, R192.reuse, PT ;  /* 0x000000c08900720c */ /* 0x080fe40003f66270 */
[----:B------:R-:W-:Y:S01]  /*a540*/  FSEL R250, R64, -INF , !P4 ;  /* 0xff80000040fa7808 */ /* 0x000fe20006000000 */
[C---:B------:R-:W-:Y:S01]  /*a550*/  VIADD R64, R3.reuse, 0x10 ;  /* 0x0000001003407836 */ /* 0x040fe20000000000 */
[----:B--2---:R-:W-:Y:S01]  /*a560*/  HMMA.16816.F32 R44, R148, R4, R44 ;  /* 0x00000004942c723c */ /* 0x004fe2000000182c */
[----:B------:R-:W-:Y:S02]  /*a570*/  FSEL R247, R66, -INF , !P3 ;  /* 0xff80000042f77808 */ /* 0x000fe40005800000 */
[----:B------:R-:W-:Y:S02]  /*a580*/  ISETP.GE.AND P4, PT, R136, R192, PT ;  /* 0x000000c08800720c */ /* 0x000fe40003f86270 */
[----:B------:R-:W-:Y:S01]  /*a590*/  ISETP.GE.AND P3, PT, R64, R193, PT ;  /* 0x000000c14000720c */ /* 0x000fe20003f66270 */
[----:B------:R-:W-:Y:S01]  /*a5a0*/  HMMA.16816.F32 R56, R144, R138, R56 ;  /* 0x0000008a9038723c */ /* 0x000fe20000001838 */
[----:B------:R-:W-:Y:S01]  /*a5b0*/  VIADD R4, R3, 0x11 ;  /* 0x0000001103047836 */ /* 0x000fe20000000000 */
[----:B------:R-:W-:-:S02]  /*a5c0*/  FSEL R249, R67, -INF , !P4 ;  /* 0xff80000043f97808 */ /* 0x000fc40006000000 */
[----:B------:R-:W-:Y:S02]  /*a5d0*/  FSEL R248, R60, -INF , !P3 ;  /* 0xff8000003cf87808 */ /* 0x000fe40005800000 */
[CC--:B------:R-:W-:Y:S01]  /*a5e0*/  ISETP.GE.AND P4, PT, R4.reuse, R193.reuse, PT ;  /* 0x000000c10400720c */ /* 0x0c0fe20003f86270 */
[----:B------:R-:W-:Y:S01]  /*a5f0*/  HMMA.16816.F32 R40, R148, R6, R40 ;  /* 0x000000069428723c */ /* 0x000fe20000001828 */
[----:B------:R-:W-:Y:S02]  /*a600*/  ISETP.GE.AND P3, PT, R4, R192, PT ;  /* 0x000000c00400720c */ /* 0x000fe40003f66270 */
[----:B------:R-:W2:Y:S01]  /*a610*/  LDSM.16.M88.4 R4, [R208+0x6000] ;  /* 0x00600000d004783b */ /* 0x000ea20000000200 */
[----:B------:R-:W-:Y:S02]  /*a620*/  ISETP.GE.AND P6, PT, R136, R193, PT ;  /* 0x000000c18800720c */ /* 0x000fe40003fc6270 */
[----:B---3--:R-:W-:Y:S01]  /*a630*/  HMMA.16816.F32 R52, R144, R8, R52 ;  /* 0x000000089034723c */ /* 0x008fe20000001834 */
[----:B------:R-:W-:-:S02]  /*a640*/  FSEL R240, R61, -INF , !P4 ;  /* 0xff8000003df07808 */ /* 0x000fc40006000000 */
[----:B------:R-:W-:Y:S02]  /*a650*/  FSEL R251, R65, -INF , !P6 ;  /* 0xff80000041fb7808 */ /* 0x000fe40007000000 */
[----:B------:R-:W-:Y:S01]  /*a660*/  ISETP.GE.AND P6, PT, R64, R192, PT ;  /* 0x000000c04000720c */ /* 0x000fe20003fc6270 */
[----:B------:R-:W-:Y:S01]  /*a670*/  HMMA.16816.F32 R48, R144, R10, R48 ;  /* 0x0000000a9030723c */ /* 0x000fe20000001830 */
[C---:B------:R-:W-:Y:S01]  /*a680*/  VIADD R9, R3.reuse, 0x18 ;  /* 0x0000001803097836 */ /* 0x040fe20000000000 */
[----:B------:R-:W3:Y:S01]  /*a690*/  LDSM.16.M88.4 R64, [R219+0xa800] ;  /* 0x00a80000db40783b */ /* 0x000ee20000000200 */
[----:B------:R-:W-:Y:S01]  /*a6a0*/  FSEL R241, R62, -INF , !P6 ;  /* 0xff8000003ef17808 */ /* 0x000fe20007000000 */
[----:B------:R-:W-:Y:S01]  /*a6b0*/  VIADD R8, R3, 0x19 ;  /* 0x0000001903087836 */ /* 0x000fe20000000000 */
[----:B------:R-:W-:Y:S01]  /*a6c0*/  FSEL R199, R63, -INF , !P3 ;  /* 0xff8000003fc77808 */ /* 0x000fe20005800000 */
[----:B------:R-:W-:Y:S01]  /*a6d0*/  HMMA.16816.F32 R36, R148, R140, R36 ;  /* 0x0000008c9424723c */ /* 0x000fe20000001824 */
[----:B------:R-:W-:-:S02]  /*a6e0*/  ISETP.GE.AND P6, PT, R9, R193, PT ;  /* 0x000000c10900720c */ /* 0x000fc40003fc6270 */
[-C--:B------:R-:W-:Y:S01]  /*a6f0*/  ISETP.GE.AND P4, PT, R9, R192.reuse, PT ;  /* 0x000000c00900720c */ /* 0x080fe20003f86270 */
[C---:B------:R-:W-:Y:S01]  /*a700*/  VIADD R9, R3.reuse, 0x20 ;  /* 0x0000002003097836 */ /* 0x040fe20000000000 */
[----:B------:R-:W-:Y:S01]  /*a710*/  FSEL R242, R56, -INF , !P6 ;  /* 0xff80000038f27808 */ /* 0x000fe20007000000 */
[C---:B-1----:R-:W-:Y:S01]  /*a720*/  HMMA.16816.F32 R44, R144.reuse, R32, R44 ;  /* 0x00000020902c723c */ /* 0x042fe2000000182c */
[CC--:B------:R-:W-:Y:S02]  /*a730*/  ISETP.GE.AND P3, PT, R8.reuse, R193.reuse, PT ;  /* 0x000000c10800720c */ /* 0x0c0fe40003f66270 */
[-C--:B------:R-:W-:Y:S01]  /*a740*/  ISETP.GE.AND P6, PT, R8, R192.reuse, PT ;  /* 0x000000c00800720c */ /* 0x080fe20003fc6270 */
        /* <DEDUP_REMOVED lines=9> */
[----:B------:R-:W-:Y:S01]  /*a7e0*/  FSEL R62, R52, -INF , !P4 ;  /* 0xff800000343e7808 */ /* 0x000fe20006000000 */
[----:B------:R-:W1:Y:S01]  /*a7f0*/  LDSM.16.M88.4 R56, [R208+0x6800] ;  /* 0x00680000d038783b */ /* 0x000e620000000200 */
[----:B------:R-:W-:-:S02]  /*a800*/  ISETP.GE.AND P3, PT, R9, R192, PT ;  /* 0x000000c00900720c */ /* 0x000fc40003f66270 */
[CC--:B------:R-:W-:Y:S02]  /*a810*/  ISETP.GE.AND P6, PT, R8.reuse, R193.reuse, PT ;  /* 0x000000c10800720c */ /* 0x0c0fe40003fc6270 */
[-C--:B------:R-:W-:Y:S01]  /*a820*/  ISETP.GE.AND P4, PT, R8, R192.reuse, PT ;  /* 0x000000c00800720c */ /* 0x080fe20003f86270 */
[----:B--2---:R-:W-:Y:S01]  /*a830*/  HMMA.16816.F32 R36, R144, R4, R36 ;  /* 0x000000049024723c */ /* 0x004fe20000001824 */
[----:B------:R-:W2:Y:S01]  /*a840*/  LDSM.16.M88.4 R8, [R219+0xb000] ;  /* 0x00b00000db08783b */ /* 0x000ea20000000200 */
[----:B------:R-:W-:Y:S02]  /*a850*/  FSEL R183, R54, -INF , !P3 ;  /* 0xff80000036b77808 */ /* 0x000fe40005800000 */
[----:B------:R-:W-:Y:S02]  /*a860*/  FSEL R198, R53, -INF , !P6 ;  /* 0xff80000035c67808 */ /* 0x000fe40007000000 */
[-C--:B------:R-:W-:Y:S01]  /*a870*/  ISETP.GE.AND P3, PT, R33, R193.reuse, PT ;  /* 0x000000c12100720c */ /* 0x080fe20003f66270 */
[----:B------:R-:W-:Y:S01]  /*a880*/  VIADD R5, R3, 0x38 ;  /* 0x0000003803057836 */ /* 0x000fe20000000000 */
[----:B------:R-:W-:Y:S01]  /*a890*/  ISETP.GE.AND P6, PT, R33, R192, PT ;  /* 0x000000c02100720c */ /* 0x000fe20003fc6270 */
[----:B------:R-:W-:Y:S01]  /*a8a0*/  VIADD R33, R3, 0x30 ;  /* 0x0000003003217836 */ /* 0x000fe20000000000 */
[----:B------:R-:W-:Y:S01]  /*a8b0*/  FSEL R187, R55, -INF , !P4 ;  /* 0xff80000037bb7808 */ /* 0x000fe20006000000 */
[----:B---3--:R-:W-:Y:S01]  /*a8c0*/  HMMA.16816.F32 R28, R148, R64, R28 ;  /* 0x00000040941c723c */ /* 0x008fe2000000181c */
[----:B------:R-:W-:Y:S01]  /*a8d0*/  FSEL R196, R48, -INF , !P3 ;  /* 0xff80000030c47808 */ /* 0x000fe20005800000 */
[----:B------:R-:W-:Y:S01]  /*a8e0*/  VIADD R4, R3, 0x39 ;  /* 0x0000003903047836 */ /* 0x000fe20000000000 */
[----:B------:R-:W-:-:S02]  /*a8f0*/  ISETP.GE.AND P4, PT, R32, R193, PT ;  /* 0x000000c12000720c */ /* 0x000fc40003f86270 */
[-C--:B------:R-:W-:Y:S01]  /*a900*/  ISETP.GE.AND P3, PT, R32, R192.reuse, PT ;  /* 0x000000c02000720c */ /* 0x080fe20003f66270 */
[----:B------:R-:W-:Y:S01]  /*a910*/  VIADD R32, R3, 0x31 ;  /* 0x0000003103207836 */ /* 0x000fe20000000000 */
[----:B------:R-:W-:Y:S01]  /*a920*/  FSEL R137, R50, -INF , !P6 ;  /* 0xff80000032897808 */ /* 0x000fe20007000000 */
[----:B------:R-:W-:Y:S01]  /*a930*/  HMMA.16816.F32 R24, R148, R66, R24 ;  /* 0x000000429418723c */ /* 0x000fe20000001818 */
[----:B------:R-:W-:Y:S02]  /*a940*/  ISETP.GE.AND P6, PT, R33, R193, PT ;  /* 0x000000c12100720c */ /* 0x000fe40003fc6270 */
[----:B------:R-:W-:Y:S02]  /*a950*/  FSEL R182, R49, -INF , !P4 ;  /* 0xff80000031b67808 */ /* 0x000fe40006000000 */
[----:B------:R-:W-:Y:S01]  /*a960*/  FSEL R181, R51, -INF , !P3 ;  /* 0xff80000033b57808 */ /* 0x000fe20005800000 */
[----:B------:R-:W-:Y:S01]  /*a970*/  HMMA.16816.F32 R160, R144, R6, R160 ;  /* 0x0000000690a0723c */ /* 0x000fe200000018a0 */
[----:B------:R-:W-:Y:S01]  /*a980*/  FSEL R170, R44, -INF , !P6 ;  /* 0xff8000002caa7808 */ /* 0x000fe20007000000 */
[----:B------:R-:W3:Y:S01]  /*a990*/  LDSM.16.M88.4 R48, [R208+0x7000] ;  /* 0x00700000d030783b */ /* 0x000ee20000000200 */
[----:B------:R-:W-:-:S02]  /*a9a0*/  ISETP.GE.AND P4, PT, R33, R192, PT ;  /* 0x000000c02100720c */ /* 0x000fc40003f86270 */
[CC--:B------:R-:W-:Y:S02]  /*a9b0*/  ISETP.GE.AND P3, PT, R32.reuse, R193.reuse, PT ;  /* 0x000000c12000720c */ /* 0x0c0fe40003f66270 */
[-C--:B------:R-:W-:Y:S02]  /*a9c0*/  ISETP.GE.AND P6, PT, R32, R192.reuse, PT ;  /* 0x000000c02000720c */ /* 0x080fe40003fc6270 */
[----:B------:R-:W4:Y:S01]  /*a9d0*/  LDSM.16.M88.4 R32, [R219+0xb800] ;  /* 0x00b80000db20783b */ /* 0x000f220000000200 */
[----:B------:R-:W-:Y:S01]  /*a9e0*/  FSEL R177, R46, -INF , !P4 ;  /* 0xff8000002eb17808 */ /* 0x000fe20006000000 */
[----:B-1----:R-:W-:Y:S01]  /*a9f0*/  HMMA.16816.F32 R28, R144, R56, R28 ;  /* 0x00000038901c723c */ /* 0x002fe2000000181c */
[----:B------:R-:W-:Y:S02]  /*aa00*/  FSEL R178, R45, -INF , !P3 ;  /* 0xff8000002db27808 */ /* 0x000fe40005800000 */
[C---:B------:R-:W-:Y:S02]  /*aa10*/  ISETP.GE.AND P4, PT, R5.reuse, R193, PT ;  /* 0x000000c10500720c */ /* 0x040fe40003f86270 */
[----:B------:R-:W-:Y:S01]  /*aa20*/  ISETP.GE.AND P3, PT, R5, R192, PT ;  /* 0x000000c00500720c */ /* 0x000fe20003f66270 */
[----:B------:R-:W-:Y:S01]  /*aa30*/  VIADD R5, R3, 0x40 ;  /* 0x0000004003057836 */ /* 0x000fe20000000000 */
[----:B------:R-:W-:Y:S01]  /*aa40*/  FSEL R179, R47, -INF , !P6 ;  /* 0xff8000002fb37808 */ /* 0x000fe20007000000 */
[----:B--2---:R-:W-:Y:S01]  /*aa50*/  HMMA.16816.F32 R20, R148, R8, R20 ;  /* 0x000000089414723c */ /* 0x004fe20000001814 */
        /* <DEDUP_REMOVED lines=21> */
[----:B----4-:R-:W-:Y:S01]  /*abb0*/  HMMA.16816.F32 R12, R148, R32, R12 ;  /* 0x00000020940c723c */ /* 0x010fe2000000180c */
[----:B------:R-:W-:Y:S01]  /*abc0*/  BAR.SYNC.DEFER_BLOCKING 0x0 ;  /* 0x0000000000007b1d */ /* 0x000fe20000010000 */
[CC--:B------:R-:W-:Y:S02]  /*abd0*/  ISETP.GE.AND P6, PT, R8.reuse, R193.reuse, PT ;  /* 0x000000c10800720c */ /* 0x0c0fe40003fc6270 */
[----:B------:R-:W-:Y:S01]  /*abe0*/  ISETP.GE.AND P4, PT, R8, R192, PT ;  /* 0x000000c00800720c */ /* 0x000fe20003f86270 */
[----:B------:R-:W-:Y:S01]  /*abf0*/  VIADD R8, R3, 0x49 ;  /* 0x0000004903087836 */ /* 0x000fe20000000000 */
[----:B------:R-:W-:Y:S01]  /*ac00*/  FSEL R167, R39, -INF , !P3 ;  /* 0xff80000027a77808 */ /* 0x000fe20005800000 */
[----:B------:R-:W-:Y:S01]  /*ac10*/  HMMA.16816.F32 R16, R144, R50, R16 ;  /* 0x000000329010723c */ /* 0x000fe20000001810 */
[----:B------:R-:W-:Y:S02]  /*ac20*/  FSEL R164, R160, -INF , !P6 ;  /* 0xff800000a0a47808 */ /* 0x000fe40007000000 */
[----:B------:R-:W-:-:S02]  /*ac30*/  ISETP.GE.AND P3, PT, R8, R193, PT ;  /* 0x000000c10800720c */ /* 0x000fc40003f66270 */
[-C--:B------:R-:W-:Y:S01]  /*ac40*/  ISETP.GE.AND P6, PT, R8, R192.reuse, PT ;  /* 0x000000c00800720c */ /* 0x080fe20003fc6270 */
[----:B------:R-:W-:Y:S01]  /*ac50*/  VIADD R8, R3, 0x51 ;  /* 0x0000005103087836 */ /* 0x000fe20000000000 */
[----:B------:R-:W-:Y:S01]  /*ac60*/  FSEL R165, R162, -INF , !P4 ;  /* 0xff800000a2a57808 */ /* 0x000fe20006000000 */
[----:B------:R-:W-:Y:S01]  /*ac70*/  HMMA.16816.F32 R172, R148, R34, R172 ;  /* 0x0000002294ac723c */ /* 0x000fe200000018ac */
[----:B------:R-:W-:Y:S02]  /*ac80*/  ISETP.GE.AND P4, PT, R9, R193, PT ;  /* 0x000000c10900720c */ /* 0x000fe40003f86270 */
[----:B------:R-:W-:Y:S02]  /*ac90*/  FSEL R162, R161, -INF , !P3 ;  /* 0xff800000a1a27808 */ /* 0x000fe40005800000 */
        /* <DEDUP_REMOVED lines=8> */
[----:B------:R-:W-:Y:S01]  /*ad20*/  FSEL R156, R29, -INF , !P6 ;  /* 0xff8000001d9c7808 */ /* 0x000fe20007000000 */
[----:B-1----:R-:W-:Y:S01]  /*ad30*/  HMMA.16816.F32 R12, R144, R4, R12 ;  /* 0x00000004900c723c */ /* 0x002fe2000000180c */
[----:B------:R-:W-:-:S02]  /*ad40*/  ISETP.GE.AND P3, PT, R9, R193, PT ;  /* 0x000000c10900720c */ /* 0x000fc40003f66270 */
[-C--:B------:R-:W-:Y:S01]  /*ad50*/  ISETP.GE.AND P6, PT, R9, R192.reuse, PT ;  /* 0x000000c00900720c */ /* 0x080fe20003fc6270 */
[----:B------:R-:W-:Y:S01]  /*ad60*/  VIADD R9, R3, 0x60 ;  /* 0x0000006003097836 */ /* 0x000fe20000000000 */
[----:B------:R-:W-:Y:S01]  /*ad70*/  FSEL R155, R31, -INF , !P4 ;  /* 0xff8000001f9b7808 */ /* 0x000fe20006000000 */
[----:B------:R-:W-:Y:S01]  /*ad80*/  HMMA.16816.F32 R172, R144, R6, R172 ;  /* 0x0000000690ac723c */ /* 0x000fe200000018ac */
[----:B------:R-:W-:Y:S01]  /*ad90*/  ISETP.GE.AND P4, PT, R8, R193, PT ;  /* 0x000000c10800720c */ /* 0x000fe20003f86270 */
[C---:B------:R-:W-:Y:S01]  /*ada0*/  VIADD R5, R3.reuse, 0x68 ;  /* 0x0000006803057836 */ /* 0x040fe20000000000 */
        /* <DEDUP_REMOVED lines=28> */
[----:B------:R-:W-:Y:S02]  /*af70*/  ISETP.GE.AND P3, PT, R5, R192, PT ;  /* 0x000000c00500720c */ /* 0x000fe40003f66270 */
[----:B------:R-:W-:Y:S02]  /*af80*/  FSEL R139, R19, -INF , !P4 ;  /* 0xff800000138b7808 */ /* 0x000fe40006000000 */
[----:B------:R-:W-:Y:S02]  /*af90*/  FSEL R57, R15, -INF , !P3 ;  /* 0xff8000000f397808 */ /* 0x000fe40005800000 */
[----:B------:R-:W-:-:S02]  /*afa0*/  ISETP.GE.AND P3, PT, R3, R193, PT ;  /* 0x000000c10300720c */ /* 0x000fc40003f66270 */
[-C--:B------:R-:W-:Y:S02]  /*afb0*/  ISETP.GE.AND P4, PT, R5, R193.reuse, PT ;  /* 0x000000c10500720c */ /* 0x080fe40003f86270 */
[----:B------:R-:W-:Y:S02]  /*afc0*/  FSEL R132, R132, -INF , !P3 ;  /* 0xff80000084847808 */ /* 0x000fe40005800000 */
[----:B------:R-:W-:Y:S02]  /*afd0*/  ISETP.GT.AND P3, PT, R233, R228, PT ;  /* 0x000000e4e900720c */ /* 0x000fe40003f64270 */
[----:B------:R-:W-:Y:S02]  /*afe0*/  FSEL R63, R14, -INF , !P6 ;  /* 0xff8000000e3f7808 */ /* 0x000fe40007000000 */
[----:B------:R-:W-:Y:S02]  /*aff0*/  FSEL R136, R13, -INF , !P4 ;  /* 0xff8000000d887808 */ /* 0x000fe40006000000 */
[----:B------:R-:W-:-:S02]  /*b000*/  ISETP.GE.AND P6, PT, R4, R193, PT ;  /* 0x000000c10400720c */ /* 0x000fc40003fc6270 */
[-C--:B------:R-:W-:Y:S01]  /*b010*/  ISETP.GE.AND P4, PT, R4, R192.reuse, PT ;  /* 0x000000c00400720c */ /* 0x080fe20003f86270 */
[C---:B------:R-:W-:Y:S01]  /*b020*/  VIADD R4, R3.reuse, 0x79 ;  /* 0x0000007903047836 */ /* 0x040fe20000000000 */
[----:B------:R-:W-:Y:S02]  /*b030*/  FSEL R64, R172, -INF , !P6 ;  /* 0xff800000ac407808 */ /* 0x000fe40007000000 */
[----:B------:R-:W-:Y:S02]  /*b040*/  FSEL R55, R174, -INF , !P4 ;  /* 0xff800000ae377808 */ /* 0x000fe40006000000 */
[-C--:B------:R-:W-:Y:S02]  /*b050*/  ISETP.GE.AND P5, PT, R3, R192.reuse, PT ;  /* 0x000000c00300720c */ /* 0x080fe40003fa6270 */
[C---:B------:R-:W-:Y:S02]  /*b060*/  ISETP.GE.AND P6, PT, R4.reuse, R193, PT ;  /* 0x000000c10400720c */ /* 0x040fe40003fc6270 */
[----:B------:R-:W-:-:S02]  /*b070*/  ISETP.GE.AND P4, PT, R4, R192, PT ;  /* 0x000000c00400720c */ /* 0x000fc40003f86270 */
[----:B------:R-:W-:Y:S02]  /*b080*/  FSEL R3, R134, -INF , !P5 ;  /* 0xff80000086037808 */ /* 0x000fe40006800000 */
[----:B------:R-:W-:Y:S02]  /*b090*/  FSEL R60, R173, -INF , !P6 ;  /* 0xff800000ad3c7808 */ /* 0x000fe40007000000 */
[----:B------:R-:W-:Y:S01]  /*b0a0*/  FSEL R53, R175, -INF , !P4 ;  /* 0xff800000af357808 */ /* 0x000fe20006000000 */
[----:B------:R-:W-:Y:S06]  /*b0b0*/  @!P3 BRA `(.L_x_1555) ;  /* 0x0000000c0050b947 */ /* 0x000fec0003800000 */
[----:B------:R-:W-:Y:S05]  /*b0c0*/  @!P0 BRA `(.L_x_1556) ;  /* 0x0000000000f48947 */ /* 0x000fea0003800000 */
[----:B------:R-:W1:Y:S01]  /*b0d0*/  LDC R6, c[0x0][0x380] ;  /* 0x0000e000ff067b82 */ /* 0x000e620000000800 */
[----:B------:R-:W-:-:S05]  /*b0e0*/  IMAD.SHL.U32 R7, R233, 0x80, RZ ;  /* 0x00000080e9077824 */ /* 0x000fca00078e00ff */
[----:B------:R-:W-:Y:S02]  /*b0f0*/  IABS R9, R7 ;  /* 0x0000000700097213 */ /* 0x000fe40000000000 */
[C---:B------:R-:W-:Y:S02]  /*b100*/  IADD3 R11, R7.reuse, -0x80, RZ ;  /* 0xffffff80070b7810 */ /* 0x040fe40007ffe0ff */
        /* <DEDUP_REMOVED lines=8> */
[----:B-1----:R-:W-:Y:S01]  /*b190*/  IADD3 R4, RZ, -R13, RZ ;  /* 0x8000000dff047210 */ /* 0x002fe20007ffe0ff */
[----:B------:R-:W-:-:S04]  /*b1a0*/  IMAD.MOV.U32 R12, RZ, RZ, RZ ;  /* 0x000000ffff0c7224 */ /* 0x000fc800078e00ff */
[----:B------:R-:W-:-:S04]  /*b1b0*/  IMAD R4, R4, R5, RZ ;  /* 0x0000000504047224 */ /* 0x000fc800078e02ff */
[----:B------:R-:W-:-:S06]  /*b1c0*/  IMAD.HI.U32 R4, R13, R4, R12 ;  /* 0x000000040d047227 */ /* 0x000fcc00078e000c */
[----:B------:R-:W-:-:S04]  /*b1d0*/  IMAD.HI.U32 R12, R4, R9, RZ ;  /* 0x00000009040c7227 */ /* 0x000fc800078e00ff */
[----:B------:R-:W-:Y:S01]  /*b1e0*/  IMAD.HI.U32 R4, R4, R8, RZ ;  /* 0x0000000804047227 */ /* 0x000fe200078e00ff */
[----:B------:R-:W-:-:S05]  /*b1f0*/  IADD3 R10, -R12, RZ, RZ ;  /* 0x000000ff0c0a7210 */ /* 0x000fca0007ffe1ff */
[----:B------:R-:W-:Y:S02]  /*b200*/  IMAD R10, R5, R10, R9 ;  /* 0x0000000a050a7224 */ /* 0x000fe400078e0209 */
[----:B------:R-:W-:-:S03]  /*b210*/  IMAD.MOV R9, RZ, RZ, -R4 ;  /* 0x000000ffff097224 */ /* 0x000fc600078e0a04 */
[C---:B------:R-:W-:Y:S01]  /*b220*/  ISETP.GT.U32.AND P4, PT, R5.reuse, R10, PT ;  /* 0x0000000a0500720c */ /* 0x040fe20003f84070 */
[----:B------:R-:W-:-:S05]  /*b230*/  IMAD R8, R5, R9, R8 ;  /* 0x0000000905087224 */ /* 0x000fca00078e0208 */
[----:B------:R-:W-:-:S07]  /*b240*/  ISETP.GT.U32.AND P5, PT, R5, R8, PT ;  /* 0x000000080500720c */ /* 0x000fce0003fa4070 */
[-C--:B------:R-:W-:Y:S02]  /*b250*/  @!P4 IADD3 R10, R10, -R5.reuse, RZ ;  /* 0x800000050a0ac210 */ /* 0x080fe40007ffe0ff */
[----:B------:R-:W-:Y:S02]  /*b260*/  @!P4 IADD3 R12, R12, 0x1, RZ ;  /* 0x000000010c0cc810 */ /* 0x000fe40007ffe0ff */
[-C--:B------:R-:W-:Y:S02]  /*b270*/  ISETP.GE.U32.AND P6, PT, R10, R5.reuse, PT ;  /* 0x000000050a00720c */ /* 0x080fe40003fc6070 */
[----:B------:R-:W-:Y:S01]  /*b280*/  @!P5 IMAD.IADD R8, R8, 0x1, -R5 ;  /* 0x000000010808d824 */ /* 0x000fe200078e0a05 */
[----:B------:R-:W-:Y:S02]  /*b290*/  @!P5 IADD3 R4, R4, 0x1, RZ ;  /* 0x000000010404d810 */ /* 0x000fe40007ffe0ff */
[----:B------:R-:W-:Y:S02]  /*b2a0*/  ISETP.GE.AND P5, PT, R11, RZ, PT ;  /* 0x000000ff0b00720c */ /* 0x000fe40003fa6270 */
[----:B------:R-:W-:-:S06]  /*b2b0*/  ISETP.GE.U32.AND P4, PT, R8, R5, PT ;  /* 0x000000050800720c */ /* 0x000fcc0003f86070 */
[----:B------:R-:W-:Y:S01]  /*b2c0*/  @P6 VIADD R12, R12, 0x1 ;  /* 0x000000010c0c6836 */ /* 0x000fe20000000000 */
[----:B------:R-:W-:-:S06]  /*b2d0*/  ISETP.GE.AND P6, PT, R7, RZ, PT ;  /* 0x000000ff0700720c */ /* 0x000fcc0003fc6270 */
[----:B------:R-:W-:Y:S01]  /*b2e0*/  @P4 VIADD R4, R4, 0x1 ;  /* 0x0000000104044836 */ /* 0x000fe20000000000 */
[----:B------:R-:W-:-:S04]  /*b2f0*/  ISETP.NE.AND P4, PT, R6, RZ, PT ;  /* 0x000000ff0600720c */ /* 0x000fc80003f85270 */
[----:B------:R-:W-:Y:S02]  /*b300*/  MOV R5, R4 ;  /* 0x0000000400057202 */ /* 0x000fe40000000f00 */
[----:B------:R-:W-:Y:S01]  /*b310*/  @!P6 IMAD.MOV R12, RZ, RZ, -R12 ;  /* 0x000000ffff0ce224 */ /* 0x000fe200078e0a0c */
[----:B------:R-:W-:Y:S02]  /*b320*/  LOP3.LUT R4, RZ, R6, RZ, 0x33, !PT ;  /* 0x00000006ff047212 */ /* 0x000fe400078e33ff */
[----:B------:R-:W-:Y:S02]  /*b330*/  @!P5 IADD3 R5, -R5, RZ, RZ ;  /* 0x000000ff0505d210 */ /* 0x000fe40007ffe1ff */
[C---:B------:R-:W-:Y:S02]  /*b340*/  SEL R9, R4.reuse, R12, !P4 ;  /* 0x0000000c04097207 */ /* 0x040fe40006000000 */
[----:B------:R-:W-:-:S03]  /*b350*/  SEL R4, R4, R5, !P4 ;  /* 0x0000000504047207 */ /* 0x000fc60006000000 */
[----:B------:R-:W-:-:S04]  /*b360*/  IMAD.WIDE R16, R9, 0x4, R238 ;  /* 0x0000000409107825 */ /* 0x000fc800078e02ee */
[----:B------:R-:W-:Y:S01]  /*b370*/  IMAD.WIDE R14, R4, 0x4, R238 ;  /* 0x00000004040e7825 */ /* 0x000fe200078e02ee */
[----:B------:R-:W2:Y:S04]  /*b380*/  LDG.E R8, desc[UR12][R16.64] ;  /* 0x0000000c10087981 */ /* 0x000ea8000c1e1900 */
[----:B------:R-:W2:Y:S01]  /*b390*/  LDG.E R7, desc[UR12][R14.64] ;  /* 0x0000000c0e077981 */ /* 0x000ea2000c1e1900 */
[----:B------:R-:W-:Y:S02]  /*b3a0*/  IMAD.IADD R9, R9, 0x1, -R4 ;  /* 0x0000000109097824 */ /* 0x000fe400078e0a04 */
[----:B------:R-:W1:Y:S02]  /*b3b0*/  LDC.64 R4, c[0x0][0x230] ;  /* 0x00008c00ff047b82 */ /* 0x000e640000000a00 */
[----:B------:R-:W-:-:S04]  /*b3c0*/  IMAD R6, R9, R6, -0x80 ;  /* 0xffffff8009067424 */ /* 0x000fc800078e0206 */
[----:B------:R-:W-:Y:S01]  /*b3d0*/  IMAD.WIDE.U32 R12, R6, R184, RZ ;  /* 0x000000b8060c7225 */ /* 0x000fe200078e00ff */
[----:B------:R-:W-:-:S05]  /*b3e0*/  SHF.R.S32.HI R9, RZ, 0x1f, R6 ;  /* 0x0000001fff097819 */ /* 0x000fca0000011406 */
[----:B------:R-:W-:-:S04]  /*b3f0*/  IMAD R9, R9, R184, RZ ;  /* 0x000000b809097224 */ /* 0x000fc800078e02ff */
[----:B------:R-:W-:-:S04]  /*b400*/  IMAD R9, R6, R185, R9 ;  /* 0x000000b906097224 */ /* 0x000fc800078e0209 */
[----:B------:R-:W-:Y:S01]  /*b410*/  IMAD.IADD R13, R13, 0x1, R9 ;  /* 0x000000010d0d7824 */ /* 0x000fe200078e0209 */
[----:B--2---:R-:W-:-:S04]  /*b420*/  IADD3 R7, -R8, R7, RZ ;  /* 0x0000000708077210 */ /* 0x004fc80007ffe1ff */
[----:B------:R-:W-:-:S05]  /*b430*/  SHF.R.S32.HI R11, RZ, 0x1f, R7 ;  /* 0x0000001fff0b7819 */ /* 0x000fca0000011407 */
[----:B-1----:R-:W-:-:S04]  /*b440*/  IMAD R6, R11, R4, RZ ;  /* 0x000000040b067224 */ /* 0x002fc800078e02ff */
[C---:B------:R-:W-:Y:S02]  /*b450*/  IMAD R6, R7.reuse, R5, R6 ;  /* 0x0000000507067224 */ /* 0x040fe400078e0206 */
[----:B------:R-:W-:-:S04]  /*b460*/  IMAD.WIDE.U32 R4, R7, R4, R12 ;  /* 0x0000000407047225 */ /* 0x000fc800078e000c */
[----:B------:R-:W-:Y:S01]  /*b470*/  IMAD.MOV.U32 R9, RZ, RZ, R4 ;  /* 0x000000ffff097224 */ /* 0x000fe200078e0004 */
[----:B------:R-:W-:Y:S01]  /*b480*/  IADD3 R6, R5, R6, RZ ;  /* 0x0000000605067210 */ /* 0x000fe20007ffe0ff */
[----:B------:R-:W-:Y:S06]  /*b490*/  BRA `(.L_x_1557) ;  /* 0x0000000000087947 */ /* 0x000fec0003800000 */
.L_x_1556:
[----:B------:R-:W-:-:S04]  /*b4a0*/  LEA R9, -R184, RZ, 0x7 ;  /* 0x000000ffb8097211 */ /* 0x000fc800078e39ff */
[----:B------:R-:W-:-:S07]  /*b4b0*/  SHF.R.S32.HI R6, RZ, 0x1f, R9 ;  /* 0x0000001fff067819 */ /* 0x000fce0000011409 */
.L_x_1557:
[-C--:B------:R-:W-:Y:S01]  /*b4c0*/  @!P1 IADD3 R5, P4, R190, R9.reuse, RZ ;  /* 0x00000009be059210 */ /* 0x080fe20007f9e0ff */
[----:B------:R1:W-:Y:S01]  /*b4d0*/  @P2 STS.128 [R234+0x4000], RZ ;  /* 0x004000ffea002388 */ /* 0x0003e20000000c00 */
[----:B------:R-:W-:Y:S01]  /*b4e0*/  @!P2 IADD3 R11, P6, R230, R9, RZ ;  /* 0x00000009e60ba210 */ /* 0x000fe20007fde0ff */
[----:B------:R-:W-:Y:S02]  /*b4f0*/  BSSY B0, `(.L_x_1558) ;  /* 0x000008d000007945 */ /* 0x000fe40003800000 */
[----:B------:R-:W-:Y:S01]  /*b500*/  @!P1 IMAD.X R4, R191, 0x1, R6, P4 ;  /* 0x00000001bf049824 */ /* 0x000fe200020e0606 */
[----:B------:R-:W-:-:S04]  /*b510*/  @!P1 LEA R28, P4, R5, UR8, 0x1 ;  /* 0x00000008051c9c11 */ /* 0x000fc8000f8808ff */
[----:B------:R-:W-:Y:S01]  /*b520*/  @!P1 LEA.HI.X R29, R5, UR9, R4, 0x1, P4 ;  /* 0x00000009051d9c11 */ /* 0x000fe2000a0f0c04 */
[----:B------:R-:W-:Y:S01]  /*b530*/  @!P2 IMAD.X R4, R229, 0x1, R6, P6 ;  /* 0x00000001e504a824 */ /* 0x000fe200030e0606 */
[-CC-:B------:R-:W-:Y:S02]  /*b540*/  @!P1 IADD3 R8, P5, P4, R190, R9.reuse, R230.reuse ;  /* 0x00000009be089210 */ /* 0x180fe40007cbe0e6 */
[----:B------:R-:W-:Y:S02]  /*b550*/  @!P2 LEA R26, P6, R11, R244, 0x1 ;  /* 0x000000f40b1aa211 */ /* 0x000fe400078c08ff */
[----:B------:R-:W-:Y:S02]  /*b560*/  @!P1 IADD3.X R5, R191, R6, R229, P5, P4 ;  /* 0x00000006bf059210 */ /* 0x000fe40002fe84e5 */
[----:B------:R-:W-:Y:S02]  /*b570*/  IADD3 R7, P5, P4, R230, R9, R230 ;  /* 0x00000009e6077210 */ /* 0x000fe40007cbe0e6 */
[----:B------:R-:W-:-:S02]  /*b580*/  @!P2 LEA.HI.X R27, R11, R243, R4, 0x1, P6 ;  /* 0x000000f30b1ba211 */ /* 0x000fc400030f0c04 */
[----:B------:R-:W-:Y:S02]  /*b590*/  IADD3.X R4, R229, R6, R229, P5, P4 ;  /* 0x00000006e5047210 */ /* 0x000fe40002fe84e5 */
[----:B------:R-:W-:Y:S02]  /*b5a0*/  @!P1 LEA R24, P6, R8, UR8, 0x1 ;  /* 0x0000000808189c11 */ /* 0x000fe4000f8c08ff */
[----:B------:R-:W-:Y:S02]  /*b5b0*/  @!P1 IADD3 R11, P4, R190, R7, RZ ;  /* 0x00000007be0b9210 */ /* 0x000fe40007f9e0ff */
[----:B------:R-:W-:Y:S02]  /*b5c0*/  @!P2 LEA R20, P5, R9, R244, 0x1 ;  /* 0x000000f40914a211 */ /* 0x000fe400078a08ff */
[----:B------:R-:W-:Y:S01]  /*b5d0*/  @!P1 LEA.HI.X R25, R8, UR9, R5, 0x1, P6 ;  /* 0x0000000908199c11 */ /* 0x000fe2000b0f0c05 */
[----:B------:R-:W-:Y:S01]  /*b5e0*/  @!P1 IMAD.X R8, R191, 0x1, R4, P4 ;  /* 0x00000001bf089824 */ /* 0x000fe200020e0604 */
[----:B------:R-:W-:-:S02]  /*b5f0*/  @!P2 LEA.HI.X R21, R9, R243, R6, 0x1, P5 ;  /* 0x000000f30915a211 */ /* 0x000fc400028f0c06 */
[-C--:B------:R-:W-:Y:S02]  /*b600*/  @!P2 LEA R22, P6, R7, R244.reuse, 0x1 ;  /* 0x000000f40716a211 */ /* 0x080fe400078c08ff */
[----:B------:R-:W-:Y:S01]  /*b610*/  IADD3 R5, P4, R230, R7, RZ ;  /* 0x00000007e6057210 */ /* 0x000fe20007f9e0ff */
[----:B------:R-:W-:Y:S01]  /*b620*/  @!PT LDS RZ, [RZ] ;  /* 0x00000000fffff984 */ /* 0x000fe20000000800 */
[----:B------:R-:W-:Y:S01]  /*b630*/  @!PT LDS RZ, [RZ] ;  /* 0x00000000fffff984 */ /* 0x000fe20000000800 */
[----:B------:R-:W-:Y:S01]  /*b640*/  @!PT LDS RZ, [RZ] ;  /* 0x00000000fffff984 */ /* 0x000fe20000000800 */
[----:B------:R2:W-:Y:S01]  /*b650*/  @!P2 LDGSTS.E.BYPASS.LTC128B.128 [R234+0x4000], desc[UR12][R20.64] ;  /* 0x0400000014eaafae */ /* 0x0005e2000b901d4c */
[----:B------:R-:W-:Y:S02]  /*b660*/  @!P1 LEA R18, P5, R11, UR8, 0x1 ;  /* 0x000000080b129c11 */ /* 0x000fe4000f8a08ff */
[--C-:B------:R-:W-:Y:S01]  /*b670*/  @!P2 LEA.HI.X R23, R7, R243, R4.reuse, 0x1, P6 ;  /* 0x000000f30717a211 */ /* 0x100fe200030f0c04 */
[----:B------:R-:W-:Y:S01]  /*b680*/  IMAD.X R4, R229, 0x1, R4, P4 ;  /* 0x00000001e5047824 */ /* 0x000fe200020e0604 */
[----:B------:R-:W-:Y:S01]  /*b690*/  @!P1 LEA.HI.X R19, R11, UR9, R8, 0x1, P5 ;  /* 0x000000090b139c11 */ /* 0x000fe2000a8f0c08 */
[----:B------:R1:W-:Y:S01]  /*b6a0*/  @P1 STS.128 [R234+0x8000], RZ ;  /* 0x008000ffea001388 */ /* 0x0003e20000000c00 */
[----:B------:R-:W-:-:S02]  /*b6b0*/  @!P2 LEA R16, P6, R5, R244, 0x1 ;  /* 0x000000f40510a211 */ /* 0x000fc400078c08ff */
[-C--:B------:R-:W-:Y:S01]  /*b6c0*/  @!P1 IADD3 R8, P5, R190, R5.reuse, RZ ;  /* 0x00000005be089210 */ /* 0x080fe20007fbe0ff */
[----:B------:R-:W-:Y:S01]  /*b6d0*/  @!PT LDS RZ, [RZ] ;  /* 0x00000000fffff984 */ /* 0x000fe20000000800 */
[----:B------:R-:W-:Y:S01]  /*b6e0*/  @!PT LDS RZ, [RZ] ;  /* 0x00000000fffff984 */ /* 0x000fe20000000800 */
[----:B------:R-:W-:Y:S01]  /*b6f0*/  @!PT LDS RZ, [RZ] ;  /* 0x00000000fffff984 */ /* 0x000fe20000000800 */
[----:B------:R-:W-:Y:S01]  /*b700*/  @!P1 LDGSTS.E.BYPASS.LTC128B.128 [R234+0x8000], desc[UR12][R28.64+0x80] ;  /* 0x080000801cea9fae */ /* 0x000fe2000b901d4c */
[----:B------:R-:W-:Y:S02]  /*b710*/  IADD3 R7, P4, R230, R5, RZ ;  /* 0x00000005e6077210 */ /* 0x000fe40007f9e0ff */
[--C-:B------:R-:W-:Y:S01]  /*b720*/  @!P2 LEA.HI.X R17, R5, R243, R4.reuse, 0x1, P6 ;  /* 0x000000f30511a211 */ /* 0x100fe200030f0c04 */
[--C-:B------:R-:W-:Y:S01]  /*b730*/  @!P1 IMAD.X R5, R191, 0x1, R4.reuse, P5 ;  /* 0x00000001bf059824 */ /* 0x100fe200028e0604 */
[----:B------:R-:W-:Y:S01]  /*b740*/  @!P1 LEA R14, P5, R8, UR8, 0x1 ;  /* 0x00000008080e9c11 */ /* 0x000fe2000f8a08ff */
[----:B------:R-:W-:Y:S01]  /*b750*/  IMAD.X R4, R229, 0x1, R4, P4 ;  /* 0x00000001e5047824 */ /* 0x000fe200020e0604 */
[----:B------:R-:W-:Y:S01]  /*b760*/  @!P1 IADD3 R11, P4, R190, R7, RZ ;  /* 0x00000007be0b9210 */ /* 0x000fe20007f9e0ff */
[----:B------:R1:W-:Y:S01]  /*b770*/  @P2 STS.128 [R234+0x4800], RZ ;  /* 0x004800ffea002388 */ /* 0x0003e20000000c00 */
[----:B------:R-:W-:-:S02]  /*b780*/  @!P1 LEA.HI.X R15, R8, UR9, R5, 0x1, P5 ;  /* 0x00000009080f9c11 */ /* 0x000fc4000a8f0c05 */
[-C--:B------:R-:W-:Y:S01]  /*b790*/  @!P2 LEA R12, P6, R7, R244.reuse, 0x1 ;  /* 0x000000f4070ca211 */ /* 0x080fe200078c08ff */
[--C-:B------:R-:W-:Y:S01]  /*b7a0*/  @!P1 IMAD.X R8, R191, 0x1, R4.reuse, P4 ;  /* 0x00000001bf089824 */ /* 0x100fe200020e0604 */
[----:B------:R-:W-:Y:S01]  /*b7b0*/  IADD3 R5, P4, R230, R7, RZ ;  /* 0x00000007e6057210 */ /* 0x000fe20007f9e0ff */
[----:B------:R-:W-:Y:S01]  /*b7c0*/  @!PT LDS RZ, [RZ] ;  /* 0x00000000fffff984 */ /* 0x000fe20000000800 */
[----:B------:R-:W-:Y:S01]  /*b7d0*/  @!PT LDS RZ, [RZ] ;  /* 0x00000000fffff984 */ /* 0x000fe20000000800 */
[----:B------:R-:W-:Y:S01]  /*b7e0*/  @!PT LDS RZ, [RZ] ;  /* 0x00000000fffff984 */ /* 0x000fe20000000800 */
[----:B------:R-:W-:Y:S01]  /*b7f0*/  @!P2 LDGSTS.E.BYPASS.LTC128B.128 [R234+0x4800], desc[UR12][R26.64] ;  /* 0x048000001aeaafae */ /* 0x000fe2000b901d4c */
        /* <DEDUP_REMOVED lines=16> */
[----:B--2---:R-:W-:Y:S01]  /*b900*/  @!P1 IADD3 R20, P4, R190, R7, RZ ;  /* 0x00000007be149210 */ /* 0x004fe20007f9e0ff */
[----:B------:R1:W-:Y:S01]  /*b910*/  @P2 STS.128 [R234+0x5000], RZ ;  /* 0x005000ffea002388 */ /* 0x0003e20000000c00 */
[----:B------:R-:W-:-:S03]  /*b920*/  @!P1 LEA.HI.X R33, R8, UR9, R5, 0x1, P5 ;  /* 0x0000000908219c11 */ /* 0x000fc6000a8f0c05 */
[--C-:B------:R-:W-:Y:S01]  /*b930*/  @!P1 IMAD.X R5, R191, 0x1, R4.reuse, P4 ;  /* 0x00000001bf059824 */ /* 0x100fe200020e0604 */
[C---:B------:R-:W-:Y:S01]  /*b940*/  @!P1 LEA R34, P4, R20.reuse, UR8, 0x1 ;  /* 0x0000000814229c11 */ /* 0x040fe2000f8808ff */
[----:B------:R-:W-:Y:S01]  /*b950*/  @!PT LDS RZ, [RZ] ;  /* 0x00000000fffff984 */ /* 0x000fe20000000800 */
[----:B------:R-:W-:Y:S01]  /*b960*/  @!PT LDS RZ, [RZ] ;  /* 0x00000000fffff984 */ /* 0x000fe20000000800 */
[----:B------:R-:W-:Y:S01]  /*b970*/  @!PT LDS RZ, [RZ] ;  /* 0x00000000fffff984 */ /* 0x000fe20000000800 */
[----:B------:R-:W-:Y:S03]  /*b980*/  @!P2 LDGSTS.E.BYPASS.LTC128B.128 [R234+0x5000], desc[UR12][R22.64] ;  /* 0x0500000016eaafae */ /* 0x000fe6000b901d4c */
[----:B------:R-:W-:Y:S01]  /*b990*/  @!P1 LEA.HI.X R35, R20, UR9, R5, 0x1, P4 ;  /* 0x0000000914239c11 */ /* 0x000fe2000a0f0c05 */
[----:B------:R1:W-:Y:S01]  /*b9a0*/  @P1 STS.128 [R234+0x9000], RZ ;  /* 0x009000ffea001388 */ /* 0x0003e20000000c00 */
[C---:B------:R-:W-:Y:S02]  /*b9b0*/  @!P2 LEA R20, P5, R7.reuse, R244, 0x1 ;  /* 0x000000f40714a211 */ /* 0x040fe400078a08ff */
[----:B------:R-:W-:Y:S01]  /*b9c0*/  IADD3 R5, P4, R230, R7, RZ ;  /* 0x00000007e6057210 */ /* 0x000fe20007f9e0ff */
[----:B------:R-:W-:Y:S01]  /*b9d0*/  @!PT LDS RZ, [RZ] ;  /* 0x00000000fffff984 */ /* 0x000fe20000000800 */
[----:B------:R-:W-:Y:S01]  /*b9e0*/  @!PT LDS RZ, [RZ] ;  /* 0x00000000fffff984 */ /* 0x000fe20000000800 */
[----:B------:R-:W-:Y:S01]  /*b9f0*/  @!PT LDS RZ, [RZ] ;  /* 0x00000000fffff984 */ /* 0x000fe20000000800 */
[----:B------:R-:W-:Y:S01]  /*ba00*/  @!P1 LDGSTS.E.BYPASS.LTC128B.128 [R234+0x9000], desc[UR12][R18.64+0x80] ;  /* 0x0900008012ea9fae */ /* 0x000fe2000b901d4c */
        /* <DEDUP_REMOVED lines=59> */
.L_x_1559:
[----:B------:R-:W-:Y:S05]  /*bdc0*/  BSYNC B0 ;  /* 0x0000000000007941 */ /* 0x000fea0003800000 */
.L_x_1558:
[----:B------:R-:W0:Y:S01]  /*bdd0*/  LDGDEPBAR ;  /* 0x00000000000079af */ /* 0x000e220000000000 */
[----:B------:R-:W-:-:S04]  /*bde0*/  LEA R244, P1, R9, R244, 0x1 ;  /* 0x000000f409f47211 */ /* 0x000fc800078208ff */
[----:B------:R-:W-:-:S09]  /*bdf0*/  LEA.HI.X R243, R9, R243, R6, 0x1, P1 ;  /* 0x000000f309f37211 */ /* 0x000fd200008f0c06 */
.L_x_1555:
[----:B------:R-:W-:Y:S01]  /*be00*/  FMNMX.FTZ R5, R2, R132, !PT ;  /* 0x0000008402057209 */ /* 0x000fe20007810000 */
[----:B-1----:R-:W-:Y:S03]  /*be10*/  LDSM.16.MT88.4 R16, [R218+0xc000] ;  /* 0x00c00000da10783b */ /* 0x002fe60000004200 */
[----:B------:R-:W-:Y:S01]  /*be20*/  FMNMX.FTZ R5, R252, R5, !PT ;  /* 0x00000005fc057209 */ /* 0x000fe20007810000 */
[----:B------:R-:W-:Y:S03]  /*be30*/  LDSM.16.MT88.4 R28, [R216+0x10000] ;  /* 0x01000000d81c783b */ /* 0x000fe60000004200 */
[----:B------:R-:W-:Y:S01]  /*be40*/  FMNMX.FTZ R4, R250, R5, !PT ;  /* 0x00000005fa047209 */ /* 0x000fe20007810000 */
[----:B------:R-:W-:Y:S03]  /*be50*/  LDSM.16.MT88.4 R24, [R218+0xc800] ;  /* 0x00c80000da18783b */ /* 0x000fe60000004200 */
        /* <DEDUP_REMOVED lines=60> */
[----:B------:R-:W-:-:S03]  /*c220*/  FMNMX.FTZ R4, R63, R4, !PT ;  /* 0x000000043f047209 */ /* 0x000fc60007810000 */
[----:B------:R-:W1:Y:S01]  /*c230*/  SHFL.BFLY PT, R5, R6, 0x2, 0x1f ;  /* 0x0c401f0006057f89 */ /* 0x000e6200000e0000 */
        /* <DEDUP_REMOVED lines=9> */
[C---:B------:R-:W-:Y:S01]  /*c2d0*/  FSETP.NEU.FTZ.AND P2, PT, R46.reuse, -INF , PT ;  /* 0xff8000002e00780b */ /* 0x040fe20003f5d000 */
[----:B------:R-:W-:-:S03]  /*c2e0*/  FMUL.FTZ R65, R46, UR10 ;  /* 0x0000000a2e417c20 */ /* 0x000fc60008410000 */
[----:B------:R-:W-:Y:S02]  /*c2f0*/  FSEL R5, R46, RZ, P2 ;  /* 0x000000ff2e057208 */ /* 0x000fe40001000000 */
[----:B------:R-:W-:-:S03]  /*c300*/  FSEL R65, R65, RZ, P2 ;  /* 0x000000ff41417208 */ /* 0x000fc60001000000 */
[----:B------:R-:W-:Y:S01]  /*c310*/  FADD.FTZ R8, R2, -R5 ;  /* 0x8000000502087221 */ /* 0x000fe20000010000 */
[----:B---3--:R-:W-:Y:S01]  /*c320*/  FMNMX.FTZ R45, R4, R45, !PT ;  /* 0x0000002d042d7209 */ /* 0x008fe20007810000 */
[--C-:B------:R-:W-:Y:S01]  /*c330*/  FFMA.FTZ R48, R132, UR10, -R65.reuse ;  /* 0x0000000a84307c23 */ /* 0x100fe20008010841 */
[----:B------:R-:W1:Y:S01]  /*c340*/  LDSM.16.MT88.4 R4, [R220+0xc000] ;  /* 0x00c00000dc04783b */ /* 0x000e620000004200 */
[--C-:B------:R-:W-:Y:S01]  /*c350*/  FFMA.FTZ R44, R252, UR10, -R65.reuse ;  /* 0x0000000afc2c7c23 */ /* 0x100fe20008010841 */
[C---:B------:R-:W-:Y:S01]  /*c360*/  FSETP.NEU.FTZ.AND P1, PT, R45.reuse, -INF , PT ;  /* 0xff8000002d00780b */ /* 0x040fe20003f3d000 */
[----:B------:R-:W-:Y:S01]  /*c370*/  FMUL.FTZ R56, R45, UR10 ;  /* 0x0000000a2d387c20 */ /* 0x000fe20008410000 */
[--C-:B------:R-:W-:Y:S01]  /*c380*/  FFMA.FTZ R43, R250, UR10, -R65.reuse ;  /* 0x0000000afa2b7c23 */ /* 0x100fe20008010841 */
[--C-:B------:R-:W-:Y:S01]  /*c390*/  FFMA.FTZ R42, R251, UR10, -R65.reuse ;  /* 0x0000000afb2a7c23 */ /* 0x100fe20008010841 */
[----:B------:R-:W-:Y:S01]  /*c3a0*/  FSEL R9, R45, RZ, P1 ;  /* 0x000000ff2d097208 */ /* 0x000fe20000800000 */
[----:B------:R-:W-:Y:S01]  /*c3b0*/  FMUL.FTZ R47, R8, UR10 ;  /* 0x0000000a082f7c20 */ /* 0x000fe20008410000 */
[----:B------:R-:W-:Y:S01]  /*c3c0*/  FSEL R56, R56, RZ, P1 ;  /* 0x000000ff38387208 */ /* 0x000fe20000800000 */
[----:B------:R-:W-:Y:S01]  /*c3d0*/  MUFU.EX2 R48, R48 ;  /* 0x0000003000307308 */ /* 0x000fe20000000800 */
[----:B------:R-:W-:Y:S01]  /*c3e0*/  FFMA.FTZ R50, R248, UR10, -R65 ;  /* 0x0000000af8327c23 */ /* 0x000fe20008010841 */
[----:B------:R-:W-:Y:S01]  /*c3f0*/  FADD.FTZ R9, R0, -R9 ;  /* 0x8000000900097221 */ /* 0x000fe20000010000 */
[--C-:B------:R-:W-:Y:S01]  /*c400*/  FFMA.FTZ R49, R240, UR10, -R65.reuse ;  /* 0x0000000af0317c23 */ /* 0x100fe20008010841 */
[--C-:B------:R-:W-:Y:S01]  /*c410*/  FFMA.FTZ R41, R3, UR10, -R56.reuse ;  /* 0x0000000a03297c23 */ /* 0x100fe20008010838 */
[--C-:B------:R-:W-:Y:S01]  /*c420*/  FFMA.FTZ R40, R135, UR10, -R56.reuse ;  /* 0x0000000a87287c23 */ /* 0x100fe20008010838 */
[--C-:B------:R-:W-:Y:S01]  /*c430*/  FFMA.FTZ R3, R247, UR10, -R56.reuse ;  /* 0x0000000af7037c23 */ /* 0x100fe20008010838 */
[--C-:B------:R-:W-:Y:S01]  /*c440*/  FFMA.FTZ R2, R249, UR10, -R56.reuse ;  /* 0x0000000af9027c23 */ /* 0x100fe20008010838 */
[----:B------:R-:W-:Y:S01]  /*c450*/  FMUL.FTZ R0, R9, UR10 ;  /* 0x0000000a09007c20 */ /* 0x000fe20008410000 */
[----:B------:R-:W3:Y:S01]  /*c460*/  MUFU.EX2 R44, R44 ;  /* 0x0000002c002c7308 */ /* 0x000ee20000000800 */
[----:B--2---:R-:W2:Y:S01]  /*c470*/  LDSM.16.MT88.4 R8, [R217+0xc000] ;  /* 0x00c00000d908783b */ /* 0x004ea20000004200 */
        /* <DEDUP_REMOVED lines=14> */
[----:B------:R-:W4:Y:S01]  /*c560*/  MUFU.EX2 R42, R42 ;  /* 0x0000002a002a7308 */ /* 0x000f220000000800 */
        /* <DEDUP_REMOVED lines=16> */
[----:B----4-:R-:W-:Y:S01]  /*c670*/  F2FP.F16.F32.PACK_AB R14, R42, R43 ;  /* 0x0000002b2a0e723e */ /* 0x010fe200000000ff */
        /* <DEDUP_REMOVED lines=22> */
[----:B------:R-:W3:Y:S01]  /*c7e0*/  MUFU.EX2 R47, R47 ;  /* 0x0000002f002f7308 */ /* 0x000ee20000000800 */
[----:B------:R-:W-:Y:S01]  /*c7f0*/  FFMA.FTZ R148, R139, UR10, -R56 ;  /* 0x0000000a8b947c23 */ /* 0x000fe20008010838 */
[--C-:B------:R-:W-:Y:S01]  /*c800*/  FFMA.FTZ R138, R138, UR10, -R65.reuse ;  /* 0x0000000a8a8a7c23 */ /* 0x100fe20008010841 */
[--C-:B------:R-:W-:Y:S01]  /*c810*/  FFMA.FTZ R139, R136, UR10, -R65.reuse ;  /* 0x0000000a888b7c23 */ /* 0x100fe20008010841 */
[--C-:B------:R-:W-:Y:S01]  /*c820*/  FFMA.FTZ R64, R64, UR10, -R65.reuse ;  /* 0x0000000a40407c23 */ /* 0x100fe20008010841 */
[----:B------:R-:W-:-:S03]  /*c830*/  FFMA.FTZ R65, R60, UR10, -R65 ;  /* 0x0000000a3c417c23 */ /* 0x000fc60008010841 */
        /* <DEDUP_REMOVED lines=19> */
[C---:B-1----:R-:W-:Y:S01]  /*c970*/  HMMA.16816.F32 R128, R12.reuse, R4, R128 ;  /* 0x000000040c80723c */ /* 0x042fe20000001880 */
        /* <DEDUP_REMOVED lines=58> */
[C---:B---3--:R-:W-:Y:S01]  /*cd20*/  HMMA.16816.F32 R96, R12.reuse, R16, R96 ;  /* 0x000000100c60723c */ /* 0x048fe20000001860 */
[-C--:B------:R-:W-:Y:S01]  /*cd30*/  FMUL.FTZ R115, R115, R0.reuse ;  /* 0x0000000073737220 */ /* 0x080fe20000410000 */
[-C--:B------:R-:W-:Y:S01]  /*cd40*/  FMUL.FTZ R116, R116, R47.reuse ;  /* 0x0000002f74747220 */ /* 0x080fe20000410000 */
[-C--:B------:R-:W-:Y:S01]  /*cd50*/  FMUL.FTZ R117, R117, R47.reuse ;  /* 0x0000002f75757220 */ /* 0x080fe20000410000 */
[-C--:B------:R-:W-:Y:S01]  /*cd60*/  FMUL.FTZ R118, R118, R0.reuse ;  /* 0x0000000076767220 */ /* 0x080fe20000410000 */
[-C--:B------:R-:W-:Y:S01]  /*cd70*/  FMUL.FTZ R119, R119, R0.reuse ;  /* 0x0000000077777220 */ /* 0x080fe20000410000 */
[----:B------:R-:W-:Y:S01]  /*cd80*/  HMMA.16816.F32 R100, R12, R18, R100 ;  /* 0x000000120c64723c */ /* 0x000fe20000001864 */
[----:B------:R-:W3:Y:S01]  /*cd90*/  LDSM.16.MT88.4 R16, [R220+0xc800] ;  /* 0x00c80000dc10783b */ /* 0x000ee20000004200 */
[----:B------:R-:W5:Y:S01]  /*cda0*/  MUFU.EX2 R54, R54 ;  /* 0x0000003600367308 */ /* 0x000f620000000800 */
[----:B------:R-:W-:Y:S01]  /*cdb0*/  FFMA.FTZ R47, R245, R47, R48 ;  /* 0x0000002ff52f7223 */ /* 0x000fe20000010030 */
[----:B------:R-:W-:-:S02]  /*cdc0*/  FFMA.FTZ R41, R246, R0, R41 ;  /* 0x00000000f6297223 */ /* 0x000fc40000010029 */
[C---:B--2---:R-:W-:Y:S01]  /*cdd0*/  HMMA.16816.F32 R124, R12.reuse, R8, R124 ;  /* 0x000000080c7c723c */ /* 0x044fe2000000187c */
[----:B------:R-:W-:Y:S01]  /*cde0*/  FADD.FTZ R44, R44, R47 ;  /* 0x0000002f2c2c7221 */ /* 0x000fe20000010000 */
[----:B------:R-:W-:Y:S02]  /*cdf0*/  FADD.FTZ R40, R40, R41 ;  /* 0x0000002928287221 */ /* 0x000fe40000010000 */
[----:B------:R-:W-:Y:S01]  /*ce00*/  MUFU.EX2 R59, R59 ;  /* 0x0000003b003b7308 */ /* 0x000fe20000000800 */
[----:B------:R-:W-:Y:S01]  /*ce10*/  FADD.FTZ R43, R43, R44 ;  /* 0x0000002c2b2b7221 */ /* 0x000fe20000010000 */
[----:B------:R-:W-:Y:S01]  /*ce20*/  HMMA.16816.F32 R104, R12, R10, R104 ;  /* 0x0000000a0c68723c */ /* 0x000fe20000001868 */
[----:B------:R-:W2:Y:S01]  /*ce30*/  LDSM.16.MT88.4 R8, [R217+0xc800] ;  /* 0x00c80000d908783b */ /* 0x000ea20000004200 */
[----:B------:R-:W-:Y:S01]  /*ce40*/  FADD.FTZ R3, R3, R40 ;  /* 0x0000002803037221 */ /* 0x000fe20000010000 */
[----:B------:R-:W-:-:S03]  /*ce50*/  FADD.FTZ R43, R42, R43 ;  /* 0x0000002b2a2b7221 */ /* 0x000fc60000010000 */
[----:B------:R-:W3:Y:S01]  /*ce60*/  MUFU.EX2 R58, R58 ;  /* 0x0000003a003a7308 */ /* 0x000ee20000000800 */
[----:B------:R-:W-:Y:S01]  /*ce70*/  HMMA.16816.F32 R112, R12, R28, R112 ;  /* 0x0000001c0c70723c */ /* 0x000fe20000001870 */
[----:B------:R-:W-:-:S06]  /*ce80*/  FADD.FTZ R2, R2, R3 ;  /* 0x0000000302027221 */ /* 0x000fcc0000010000 */
[----:B------:R-:W-:Y:S01]  /*ce90*/  MUFU.EX2 R62, R62 ;  /* 0x0000003e003e7308 */ /* 0x000fe20000000800 */
[C---:B-1----:R-:W-:Y:S07]  /*cea0*/  HMMA.16816.F32 R108, R12.reuse, R4, R108 ;  /* 0x000000040c6c723c */ /* 0x042fee000000186c */
[----:B------:R-:W1:Y:S01]  /*ceb0*/  MUFU.EX2 R67, R67 ;  /* 0x0000004300437308 */ /* 0x000e620000000800 */
[C---:B------:R-:W-:Y:S01]  /*cec0*/  HMMA.16816.F32 R120, R12.reuse, R6, R120 ;  /* 0x000000060c78723c */ /* 0x040fe20000001878 */
[----:B----4-:R-:W-:Y:S01]  /*ced0*/  F2FP.F16.F32.PACK_AB R4, R49, R50 ;  /* 0x000000323104723e */ /* 0x010fe200000000ff */
[----:B------:R-:W-:Y:S01]  /*cee0*/  FADD.FTZ R50, R50, R43 ;  /* 0x0000002b32327221 */ /* 0x000fe20000010000 */
[----:B-----5:R-:W-:Y:S01]  /*cef0*/  F2FP.F16.F32.PACK_AB R5, R54, R61 ;  /* 0x0000003d3605723e */ /* 0x020fe200000000ff */
[----:B------:R-:W-:Y:S01]  /*cf00*/  FADD.FTZ R61, R61, R2 ;  /* 0x000000023d3d7221 */ /* 0x000fe20000010000 */
[----:B------:R-:W-:Y:S01]  /*cf10*/  MOV R2, R46 ;  /* 0x0000002e00027202 */ /* 0x000fe20000000f00 */
[----:B------:R-:W-:Y:S01]  /*cf20*/  HMMA.16816.F32 R12, R12, R30, R116 ;  /* 0x0000001e0c0c723c */ /* 0x000fe20000001874 */
[----:B------:R-:W-:Y:S01]  /*cf30*/  F2FP.F16.F32.PACK_AB R6, R51, R52 ;  /* 0x000000343306723e */ /* 0x000fe200000000ff */
[----:B------:R-:W-:Y:S01]  /*cf40*/  LDSM.16.MT88.4 R28, [R218+0x10800] ;  /* 0x01080000da1c783b */ /* 0x000fe20000004200 */
[----:B---3--:R-:W-:Y:S01]  /*cf50*/  F2FP.F16.F32.PACK_AB R7, R58, R59 ;  /* 0x0000003b3a07723e */ /* 0x008fe200000000ff */
        /* <DEDUP_REMOVED lines=10> */
[----:B------:R-:W3:Y:S03]  /*d000*/  LDSM.16.MT88.4 R16, [R220+0x10800] ;  /* 0x01080000dc10783b */ /* 0x000ee60000004200 */
[----:B------:R-:W-:Y:S02]  /*d010*/  MUFU.EX2 R132, R132 ;  /* 0x0000008400847308 */ /* 0x000fe40000000800 */
[C---:B--2---:R-:W-:Y:S06]  /*d020*/  HMMA.16816.F32 R80, R4.reuse, R8, R80 ;  /* 0x000000080450723c */ /* 0x044fec0000001850 */
[C---:B------:R-:W-:Y:S01]  /*d030*/  HMMA.16816.F32 R84, R4.reuse, R10, R84 ;  /* 0x0000000a0454723c */ /* 0x040fe20000001854 */
[----:B------:R-:W2:Y:S01]  /*d040*/  LDSM.16.MT88.4 R8, [R217+0x10800] ;  /* 0x01080000d908783b */ /* 0x000ea20000004200 */
        /* <DEDUP_REMOVED lines=18> */
[----:B------:R-:W-:Y:S03]  /*d170*/  MUFU.EX2 R147, R147 ;  /* 0x0000009300937308 */ /* 0x000fe60000000800 */
[C---:B--2---:R-:W-:Y:S05]  /*d180*/  HMMA.16816.F32 R108, R4.reuse, R8, R108 ;  /* 0x00000008046c723c */ /* 0x044fea000000186c */
[----:B------:R-:W2:Y:S01]  /*d190*/  MUFU.EX2 R160, R160 ;  /* 0x000000a000a07308 */ /* 0x000ea20000000800 */
        /* <DEDUP_REMOVED lines=19> */
[----:B------:R-:W-:-:S04]  /*d2d0*/  FADD.FTZ R137, R137, R134 ;  /* 0x0000008689897221 */ /* 0x000fc80000010000 */
[----:B------:R-:W-:Y:S01]  /*d2e0*/  HMMA.16816.F32 R76, R8, R26, R76 ;  /* 0x0000001a084c723c */ /* 0x000fe2000000184c */
[----:B------:R-:W4:Y:S01]  /*d2f0*/  LDSM.16.MT88.4 R24, [R218+0x11000] ;  /* 0x01100000da18783b */ /* 0x000f220000004200 */
[----:B------:R-:W5:Y:S01]  /*d300*/  MUFU.EX2 R170, R170 ;  /* 0x000000aa00aa7308 */ /* 0x000f620000000800 */
[----:B--2---:R-:W-:-:S03]  /*d310*/  FADD.FTZ R0, R160, R137 ;  /* 0x00000089a0007221 */ /* 0x004fc60000010000 */
[----:B------:R-:W-:Y:S01]  /*d320*/  HMMA.16816.F32 R80, R8, R20, R80 ;  /* 0x000000140850723c */ /* 0x000fe20000001850 */
[----:B-1----:R-:W-:-:S03]  /*d330*/  FADD.FTZ R0, R161, R0 ;  /* 0x00000000a1007221 */ /* 0x002fc60000010000 */
[----:B------:R-:W-:Y:S02]  /*d340*/  MUFU.EX2 R168, R168 ;  /* 0x000000a800a87308 */ /* 0x000fe40000000800 */
[C---:B------:R-:W-:Y:S01]  /*d350*/  HMMA.16816.F32 R84, R8.reuse, R22, R84 ;  /* 0x000000160854723c */ /* 0x040fe20000001854 */
[----:B------:R-:W1:Y:S05]  /*d360*/  LDSM.16.MT88.4 R20, [R217+0x11000] ;  /* 0x01100000d914783b */ /* 0x000e6a0000004200 */
[C---:B---3--:R-:W-:Y:S01]  /*d370*/  HMMA.16816.F32 R88, R8.reuse, R16, R88 ;  /* 0x000000100858723c */ /* 0x048fe20000001858 */
[----:B------:R-:W2:Y:S05]  /*d380*/  MUFU.EX2 R171, R171 ;  /* 0x000000ab00ab7308 */ /* 0x000eaa0000000800 */
[C---:B------:R-:W-:Y:S01]  /*d390*/  HMMA.16816.F32 R92, R8.reuse, R18, R92 ;  /* 0x00000012085c723c */ /* 0x040fe2000000185c */
[----:B------:R-:W-:Y:S02]  /*d3a0*/  LDSM.16.MT88.4 R16, [R220+0x11800] ;  /* 0x01180000dc10783b */ /* 0x000fe40000004200 */
[----:B------:R-:W-:Y:S03]  /*d3b0*/  MUFU.EX2 R164, R164 ;  /* 0x000000a400a47308 */ /* 0x000fe60000000800 */
[C---:B------:R-:W-:Y:S05]  /*d3c0*/  HMMA.16816.F32 R96, R8.reuse, R28, R96 ;  /* 0x0000001c0860723c */ /* 0x040fea0000001860 */
[----:B------:R-:W-:Y:S01]  /*d3d0*/  MUFU.EX2 R173, R173 ;  /* 0x000000ad00ad7308 */ /* 0x000fe20000000800 */
[C---:B------:R-:W-:Y:S01]  /*d3e0*/  HMMA.16816.F32 R100, R8.reuse, R30, R100 ;  /* 0x0000001e0864723c */ /* 0x040fe20000001864 */
[----:B------:R-:W3:Y:S05]  /*d3f0*/  LDSM.16.MT88.4 R28, [R218+0xd800] ;  /* 0x00d80000da1c783b */ /* 0x000eea0000004200 */
[C---:B------:R-:W-:Y:S01]  /*d400*/  HMMA.16816.F32 R128, R8.reuse, R32, R128 ;  /* 0x000000200880723c */ /* 0x040fe20000001880 */
        /* <DEDUP_REMOVED lines=18> */
[----:B------:R-:W-:Y:S01]  /*d530*/  F2FP.F16.F32.PACK_AB R13, R161, R160 ;  /* 0x000000a0a10d723e */ /* 0x000fe200000000ff */
[----:B------:R-:W-:-:S03]  /*d540*/  FADD.FTZ R144, R144, R133 ;  /* 0x0000008590907221 */ /* 0x000fc60000010000 */
[----:B------:R-:W-:Y:S01]  /*d550*/  F2FP.F16.F32.PACK_AB R14, R147, R146 ;  /* 0x00000092930e723e */ /* 0x000fe200000000ff */
[----:B------:R-:W-:Y:S01]  /*d560*/  MUFU.EX2 R156, R156 ;  /* 0x0000009c009c7308 */ /* 0x000fe20000000800 */
[----:B-----5:R-:W-:Y:S01]  /*d570*/  F2FP.F16.F32.PACK_AB R15, R170, R169 ;  /* 0x000000a9aa0f723e */ /* 0x020fe200000000ff */
[----:B------:R-:W-:Y:S01]  /*d580*/  FADD.FTZ R145, R145, R144 ;  /* 0x0000009091917221 */ /* 0x000fe20000010000 */
[----:B------:R-:W-:-:S03]  /*d590*/  FADD.FTZ R169, R169, R0 ;  /* 0x00000000a9a97221 */ /* 0x000fc60000010000 */
[----:B------:R-:W-:Y:S01]  /*d5a0*/  FADD.FTZ R146, R146, R145 ;  /* 0x0000009192927221 */ /* 0x000fe20000010000 */
[----:B------:R-:W-:Y:S01]  /*d5b0*/  FADD.FTZ R170, R170, R169 ;  /* 0x000000a9aaaa7221 */ /* 0x000fe20000010000 */
[----:B---3--:R-:W-:Y:S01]  /*d5c0*/  HMMA.16816.F32 R72, R12, R28, R72 ;  /* 0x0000001c0c48723c */ /* 0x008fe20000001848 */
[----:B------:R-:W-:Y:S01]  /*d5d0*/  MUFU.EX2 R167, R167 ;  /* 0x000000a700a77308 */ /* 0x000fe20000000800 */
[----:B------:R-:W-:-:S04]  /*d5e0*/  FADD.FTZ R147, R147, R146 ;  /* 0x0000009293937221 */ /* 0x000fc80000010000 */
[C---:B------:R-:W-:Y:S01]  /*d5f0*/  HMMA.16816.F32 R76, R12.reuse, R30, R76 ;  /* 0x0000001e0c4c723c */ /* 0x040fe2000000184c */
[----:B------:R-:W3:Y:S02]  /*d600*/  LDSM.16.MT88.4 R28, [R218+0x11800] ;  /* 0x01180000da1c783b */ /* 0x000ee40000004200 */
[----:B------:R-:W5:Y:S03]  /*d610*/  MUFU.EX2 R152, R152 ;  /* 0x0000009800987308 */ /* 0x000f660000000800 */
[C---:B------:R-:W-:Y:S05]  /*d620*/  HMMA.16816.F32 R96, R12.reuse, R16, R96 ;  /* 0x000000100c60723c */ /* 0x040fea0000001860 */
[----:B------:R-:W5:Y:S01]  /*d630*/  MUFU.EX2 R155, R155 ;  /* 0x0000009b009b7308 */ /* 0x000f620000000800 */
[C---:B------:R-:W-:Y:S01]  /*d640*/  HMMA.16816.F32 R100, R12.reuse, R18, R100 ;  /* 0x000000120c64723c */ /* 0x040fe20000001864 */
[----:B------:R-:W5:Y:S05]  /*d650*/  LDSM.16.MT88.4 R16, [R218+0xe000] ;  /* 0x00e00000da10783b */ /* 0x000f6a0000004200 */
[C---:B--2---:R-:W-:Y:S01]  /*d660*/  HMMA.16816.F32 R128, R12.reuse, R32, R128 ;  /* 0x000000200c80723c */ /* 0x044fe20000001880 */
[----:B------:R-:W2:Y:S05]  /*d670*/  MUFU.EX2 R153, R153 ;  /* 0x0000009900997308 */ /* 0x000eaa0000000800 */
        /* <DEDUP_REMOVED lines=28> */
[----:B------:R-:W1:Y:S02]  /*d840*/  MUFU.EX2 R140, R140 ;  /* 0x0000008c008c7308 */ /* 0x000e640000000800 */
[----:B------:R-:W-:Y:S01]  /*d850*/  HMMA.16816.F32 R104, R12, R30, R104 ;  /* 0x0000001e0c68723c */ /* 0x000fe20000001868 */
[----:B------:R-:W3:Y:S01]  /*d860*/  LDSM.16.MT88.4 R28, [R217+0xe000] ;  /* 0x00e00000d91c783b */ /* 0x000ee20000004200 */
[----:B-----5:R-:W-:-:S04]  /*d870*/  FADD.FTZ R0, R152, R3 ;  /* 0x0000000398007221 */ /* 0x020fc80000010000 */
[----:B------:R-:W-:Y:S01]  /*d880*/  HMMA.16816.F32 R72, R8, R16, R72 ;  /* 0x000000100848723c */ /* 0x000fe20000001848 */
[----:B------:R-:W5:Y:S01]  /*d890*/  MUFU.EX2 R143, R143 ;  /* 0x0000008f008f7308 */ /* 0x000f620000000800 */
[----:B------:R-:W-:-:S04]  /*d8a0*/  FADD.FTZ R0, R155, R0 ;  /* 0x000000009b007221 */ /* 0x000fc80000010000 */
[----:B------:R-:W-:Y:S01]  /*d8b0*/  HMMA.16816.F32 R76, R8, R18, R76 ;  /* 0x00000012084c723c */ /* 0x000fe2000000184c */
[----:B------:R-:W3:Y:S01]  /*d8c0*/  LDSM.16.MT88.4 R16, [R217+0x12000] ;  /* 0x01200000d910783b */ /* 0x000ee20000004200 */
[----:B--2---:R-:W-:Y:S01]  /*d8d0*/  FADD.FTZ R3, R153, R0 ;  /* 0x0000000099037221 */ /* 0x004fe20000010000 */
[----:B------:R-:W2:Y:S03]  /*d8e0*/  MUFU.EX2 R141, R141 ;  /* 0x0000008d008d7308 */ /* 0x000ea60000000800 */
[----:B------:R-:W-:Y:S01]  /*d8f0*/  HMMA.16816.F32 R112, R12, R32, R112 ;  /* 0x000000200c70723c */ /* 0x000fe20000001870 */
[----:B------:R-:W-:-:S04]  /*d900*/  FADD.FTZ R3, R158, R3 ;  /* 0x000000039e037221 */ /* 0x000fc80000010000 */
[----:B------:R-:W3:Y:S01]  /*d910*/  MUFU.EX2 R148, R148 ;  /* 0x0000009400947308 */ /* 0x000ee20000000800 */
[----:B------:R-:W-:Y:S01]  /*d920*/  HMMA.16816.F32 R4, R12, R34, R4 ;  /* 0x000000220c04723c */ /* 0x000fe20000001804 */
[----:B------:R-:W3:Y:S01]  /*d930*/  LDSM.16.MT88.4 R32, [R220+0x12000] ;  /* 0x01200000dc20783b */ /* 0x000ee20000004200 */
[----:B-1----:R-:W-:-:S03]  /*d940*/  FADD.FTZ R0, R140, R3 ;  /* 0x000000038c007221 */ /* 0x002fc60000010000 */
[----:B------:R-:W-:Y:S01]  /*d950*/  LDSM.16.MT88.4 R12, [R216+0x12000] ;  /* 0x01200000d80c783b */ /* 0x000fe20000004200 */
[----:B----4-:R-:W-:Y:S01]  /*d960*/  HMMA.16816.F32 R128, R8, R24, R128 ;  /* 0x000000180880723c */ /* 0x010fe20000001880 */
[----:B------:R-:W-:Y:S01]  /*d970*/  MUFU.EX2 R138, R138 ;  /* 0x0000008a008a7308 */ /* 0x000fe20000000800 */
[----:B-----5:R-:W-:-:S04]  /*d980*/  FADD.FTZ R0, R143, R0 ;  /* 0x000000008f007221 */ /* 0x020fc80000010000 */
[C---:B------:R-:W-:Y:S01]  /*d990*/  HMMA.16816.F32 R68, R8.reuse, R26, R68 ;  /* 0x0000001a0844723c */ /* 0x040fe20000001844 */
[----:B------:R-:W1:Y:S01]  /*d9a0*/  LDSM.16.MT88.4 R24, [R218+0x12000] ;  /* 0x01200000da18783b */ /* 0x000e620000004200 */
[----:B--2---:R-:W-:Y:S01]  /*d9b0*/  FADD.FTZ R3, R141, R0 ;  /* 0x000000008d037221 */ /* 0x004fe20000010000 */
[----:B------:R-:W2:Y:S01]  /*d9c0*/  MUFU.EX2 R139, R139 ;  /* 0x0000008b008b7308 */ /* 0x000ea20000000800 */
[----:B------:R-:W-:Y:S02]  /*d9d0*/  MOV R0, R45 ;  /* 0x0000002d00007202 */ /* 0x000fe40000000f00 */
[----:B---3--:R-:W-:Y:S01]  /*d9e0*/  HMMA.16816.F32 R80, R8, R28, R80 ;  /* 0x0000001c0850723c */ /* 0x008fe20000001850 */
[----:B------:R-:W-:-:S04]  /*d9f0*/  FADD.FTZ R3, R148, R3 ;  /* 0x0000000394037221 */ /* 0x000fc80000010000 */
[----:B------:R-:W-:Y:S01]  /*da00*/  MUFU.EX2 R64, R64 ;  /* 0x0000004000407308 */ /* 0x000fe20000000800 */
[C---:B------:R-:W-:Y:S01]  /*da10*/  HMMA.16816.F32 R84, R8.reuse, R30, R84 ;  /* 0x0000001e0854723c */ /* 0x040fe20000001854 */
[----:B------:R-:W3:Y:S05]  /*da20*/  LDSM.16.MT88.4 R28, [R220+0xe800] ;  /* 0x00e80000dc1c783b */ /* 0x000eea0000004200 */
[----:B------:R-:W-:Y:S01]  /*da30*/  HMMA.16816.F32 R88, R8, R20, R88 ;  /* 0x000000140858723c */ /* 0x000fe20000001858 */
[----:B------:R-:W4:Y:S01]  /*da40*/  MUFU.EX2 R65, R65 ;  /* 0x0000004100417308 */ /* 0x000f220000000800 */
[----:B--2---:R-:W-:-:S04]  /*da50*/  F2FP.F16.F32.PACK_AB R116, R139, R138 ;  /* 0x0000008a8b74723e */ /* 0x004fc800000000ff */
[C---:B------:R-:W-:Y:S01]  /*da60*/  HMMA.16816.F32 R92, R8.reuse, R22, R92 ;  /* 0x00000016085c723c */ /* 0x040fe2000000185c */
[----:B------:R-:W2:Y:S05]  /*da70*/  LDSM.16.MT88.4 R20, [R218+0xe800] ;  /* 0x00e80000da14783b */ /* 0x000eaa0000004200 */
[C---:B------:R-:W-:Y:S06]  /*da80*/  HMMA.16816.F32 R108, R8.reuse, R16, R108 ;  /* 0x00000010086c723c */ /* 0x040fec000000186c */
[----:B------:R-:W-:Y:S01]  /*da90*/  HMMA.16816.F32 R120, R8, R18, R120 ;  /* 0x000000120878723c */ /* 0x000fe20000001878 */
[----:B------:R-:W5:Y:S01]  /*daa0*/  LDSM.16.MT88.4 R16, [R217+0xe800] ;  /* 0x00e80000d910783b */ /* 0x000f620000004200 */
[----:B----4-:R-:W-:-:S04]  /*dab0*/  F2FP.F16.F32.PACK_AB R118, R65, R64 ;  /* 0x000000404176723e */ /* 0x010fc800000000ff */
        /* <DEDUP_REMOVED lines=15> */
[----:B------:R-:W4:Y:S01]  /*dbb0*/  LDSM.16.MT88.4 R12, [R216+0xe800] ;  /* 0x00e80000d80c783b */ /* 0x000f220000004200 */
[----:B---3--:R-:W-:Y:S01]  /*dbc0*/  HMMA.16816.F32 R128, R24, R28, R128 ;  /* 0x0000001c1880723c */ /* 0x008fe20000001880 */
[----:B------:R-:W-:-:S05]  /*dbd0*/  FADD.FTZ R167, R167, R156 ;  /* 0x0000009ca7a77221 */ /* 0x000fca0000010000 */
[C---:B------:R-:W-:Y:S01]  /*dbe0*/  HMMA.16816.F32 R68, R24.reuse, R30, R68 ;  /* 0x0000001e1844723c */ /* 0x040fe20000001844 */
[----:B------:R-:W3:Y:S05]  /*dbf0*/  LDSM.16.MT88.4 R28, [R216+0x12800] ;  /* 0x01280000d81c783b */ /* 0x000eea0000004200 */
[C---:B--2---:R-:W-:Y:S06]  /*dc00*/  HMMA.16816.F32 R72, R24.reuse, R20, R72 ;  /* 0x000000141848723c */ /* 0x044fec0000001848 */
[C---:B------:R-:W-:Y:S01]  /*dc10*/  HMMA.16816.F32 R76, R24.reuse, R22, R76 ;  /* 0x00000016184c723c */ /* 0x040fe2000000184c */
[----:B------:R-:W2:Y:S05]  /*dc20*/  LDSM.16.MT88.4 R20, [R220+0xf000] ;  /* 0x00f00000dc14783b */ /* 0x000eaa0000004200 */
        /* <DEDUP_REMOVED lines=8> */
[----:B----4-:R-:W-:Y:S01]  /*dcb0*/  HMMA.16816.F32 R88, R24, R12, R88 ;  /* 0x0000000c1858723c */ /* 0x010fe20000001858 */
        /* <DEDUP_REMOVED lines=16> */
[----:B------:R-:W4:Y:S05]  /*ddc0*/  LDSM.16.MT88.4 R32, [R216+0xf000] ;  /* 0x00f00000d820783b */ /* 0x000f2a0000004200 */
[C---:B---3--:R-:W-:Y:S06]  /*ddd0*/  HMMA.16816.F32 R112, R24.reuse, R28, R112 ;  /* 0x0000001c1870723c */ /* 0x048fec0000001870 */
[----:B------:R-:W-:Y:S01]  /*dde0*/  HMMA.16816.F32 R4, R24, R30, R4 ;  /* 0x0000001e1804723c */ /* 0x000fe20000001804 */
[----:B------:R-:W-:Y:S04]  /*ddf0*/  LDSM.16.MT88.4 R28, [R217+0x13000] ;  /* 0x01300000d91c783b */ /* 0x000fe80000004200 */
[----:B------:R-:W-:Y:S01]  /*de00*/  LDSM.16.MT88.4 R24, [R220+0xf800] ;  /* 0x00f80000dc18783b */ /* 0x000fe20000004200 */
[C---:B--2---:R-:W-:Y:S06]  /*de10*/  HMMA.16816.F32 R128, R8.reuse, R20, R128 ;  /* 0x000000140880723c */ /* 0x044fec0000001880 */
[C---:B------:R-:W-:Y:S01]  /*de20*/  HMMA.16816.F32 R68, R8.reuse, R22, R68 ;  /* 0x000000160844723c */ /* 0x040fe20000001844 */
[----:B------:R-:W2:Y:S05]  /*de30*/  LDSM.16.MT88.4 R20, [R220+0x13000] ;  /* 0x01300000dc14783b */ /* 0x000eaa0000004200 */
[C---:B-----5:R-:W-:Y:S06]  /*de40*/  HMMA.16816.F32 R72, R8.reuse, R16, R72 ;  /* 0x000000100848723c */ /* 0x060fec0000001848 */
[C---:B------:R-:W-:Y:S01]  /*de50*/  HMMA.16816.F32 R76, R8.reuse, R18, R76 ;  /* 0x00000012084c723c */ /* 0x040fe2000000184c */
[----:B------:R-:W3:Y:S05]  /*de60*/  LDSM.16.MT88.4 R16, [R216+0x13000] ;  /* 0x01300000d810783b */ /* 0x000eea0000004200 */
[C---:B-1----:R-:W-:Y:S06]  /*de70*/  HMMA.16816.F32 R80, R8.reuse, R12, R80 ;  /* 0x0000000c0850723c */ /* 0x042fec0000001850 */
[C---:B------:R-:W-:Y:S01]  /*de80*/  HMMA.16816.F32 R84, R8.reuse, R14, R84 ;  /* 0x0000000e0854723c */ /* 0x040fe20000001854 */
[----:B------:R-:W1:Y:S05]  /*de90*/  LDSM.16.MT88.4 R12, [R218+0xf800] ;  /* 0x00f80000da0c783b */ /* 0x000e6a0000004200 */
[C---:B----4-:R-:W-:Y:S06]  /*dea0*/  HMMA.16816.F32 R88, R8.reuse, R32, R88 ;  /* 0x000000200858723c */ /* 0x050fec0000001858 */
[----:B------:R-:W-:Y:S01]  /*deb0*/  HMMA.16816.F32 R92, R8, R34, R92 ;  /* 0x00000022085c723c */ /* 0x000fe2000000185c */
[--C-:B------:R-:W-:Y:S01]  /*dec0*/  FFMA.FTZ R32, R63, UR10, -R56.reuse ;  /* 0x0000000a3f207c23 */ /* 0x100fe20008010838 */
[----:B------:R-:W-:-:S04]  /*ded0*/  FFMA.FTZ R33, R57, UR10, -R56 ;  /* 0x0000000a39217c23 */ /* 0x000fc80008010838 */
[C---:B--2---:R-:W-:Y:S01]  /*dee0*/  HMMA.16816.F32 R96, R8.reuse, R20, R96 ;  /* 0x000000140860723c */ /* 0x044fe20000001860 */
[--C-:B------:R-:W-:Y:S01]  /*def0*/  FFMA.FTZ R34, R55, UR10, -R56.reuse ;  /* 0x0000000a37227c23 */ /* 0x100fe20008010838 */
[----:B------:R-:W-:Y:S01]  /*df00*/  FFMA.FTZ R35, R53, UR10, -R56 ;  /* 0x0000000a35237c23 */ /* 0x000fe20008010838 */
[----:B------:R-:W-:Y:S03]  /*df10*/  MUFU.EX2 R32, R32 ;  /* 0x0000002000207308 */ /* 0x000fe60000000800 */
[C---:B------:R-:W-:Y:S01]  /*df20*/  HMMA.16816.F32 R100, R8.reuse, R22, R100 ;  /* 0x000000160864723c */ /* 0x040fe20000001864 */
[----:B------:R-:W2:Y:S04]  /*df30*/  LDSM.16.MT88.4 R20, [R217+0xf800] ;  /* 0x00f80000d914783b */ /* 0x000ea80000004200 */
[----:B------:R-:W4:Y:S01]  /*df40*/  MUFU.EX2 R33, R33 ;  /* 0x0000002100217308 */ /* 0x000f220000000800 */
[C---:B------:R-:W-:Y:S06]  /*df50*/  HMMA.16816.F32 R124, R8.reuse, R36, R124 ;  /* 0x00000024087c723c */ /* 0x040fec000000187c */
[C---:B------:R-:W-:Y:S01]  /*df60*/  HMMA.16816.F32 R104, R8.reuse, R38, R104 ;  /* 0x000000260868723c */ /* 0x040fe20000001868 */
[----:B------:R-:W-:Y:S05]  /*df70*/  MUFU.EX2 R34, R34 ;  /* 0x0000002200227308 */ /* 0x000fea0000000800 */
[C---:B------:R-:W-:Y:S03]  /*df80*/  HMMA.16816.F32 R108, R8.reuse, R28, R108 ;  /* 0x0000001c086c723c */ /* 0x040fe6000000186c */
[----:B------:R-:W5:Y:S01]  /*df90*/  MUFU.EX2 R35, R35 ;  /* 0x0000002300237308 */ /* 0x000f620000000800 */
[C---:B----4-:R-:W-:Y:S01]  /*dfa0*/  F2FP.F16.F32.PACK_AB R117, R33.reuse, R32 ;  /* 0x000000202175723e */ /* 0x050fe200000000ff */
[----:B------:R-:W-:Y:S01]  /*dfb0*/  FADD.FTZ R32, R32, R3 ;  /* 0x0000000320207221 */ /* 0x000fe20000010000 */
[----:B------:R-:W-:Y:S03]  /*dfc0*/  HMMA.16816.F32 R120, R8, R30, R120 ;  /* 0x0000001e0878723c */ /* 0x000fe60000001878 */
[----:B------:R-:W-:-:S03]  /*dfd0*/  FADD.FTZ R33, R33, R32 ;  /* 0x0000002021217221 */ /* 0x000fc60000010000 */
[C---:B---3--:R-:W-:Y:S06]  /*dfe0*/  HMMA.16816.F32 R112, R8.reuse, R16, R112 ;  /* 0x000000100870723c */ /* 0x048fec0000001870 */
        /* <DEDUP_REMOVED lines=26> */
.L_x_1552:
        /* <DEDUP_REMOVED lines=13> */
.L_x_1564:
[----:B------:R-:W-:Y:S04]  /*e260*/  DEPBAR.LE SB0, 0x0 ;  /* 0x000080000000791a */ /* 0x000fe80000000000 */
[----:B------:R-:W-:Y:S01]  /*e270*/  BAR.SYNC.DEFER_BLOCKING 0x0 ;  /* 0x0000000000007b1d */ /* 0x000fe20000010000 */
[C---:B------:R-:W-:Y:S01]  /*e280*/  ISETP.GE.AND P4, PT, R235.reuse, UR5, PT ;  /* 0x00000005eb007c0c */ /* 0x040fe2000bf86270 */
[----:B------:R-:W-:Y:S01]  /*e290*/  VIADD R0, R235, 0x40 ;  /* 0x00000040eb007836 */ /* 0x000fe20000000000 */
[----:B------:R-:W-:Y:S01]  /*e2a0*/  MOV R8, R242 ;  /* 0x000000f200087202 */ /* 0x000fe20000000f00 */
[----:B------:R-:W-:Y:S03]  /*e2b0*/  VIADD R233, R233, 0xffffffff ;  /* 0xffffffffe9e97836 */ /* 0x000fe60000000000 */
[----:B------:R-:W-:Y:S01]  /*e2c0*/  ISETP.GE.AND P3, PT, R0, UR5, PT ;  /* 0x0000000500007c0c */ /* 0x000fe2000bf66270 */
[----:B------:R-:W-:Y:S01]  /*e2d0*/  IMAD.MOV.U32 R0, RZ, RZ, R241 ;  /* 0x000000ffff007224 */ /* 0x000fe200078e00f1 */
[----:B------:R-:W-:Y:S01]  /*e2e0*/  UMOV UR15, UR6 ;  /* 0x00000006000f7c82 */ /* 0x000fe20008000000 */
[----:B------:R-:W-:Y:S01]  /*e2f0*/  UMOV UR14, UR7 ;  /* 0x00000007000e7c82 */ /* 0x000fe20008000000 */
[----:B------:R-:W-:Y:S09]  /*e300*/  @!P0 BRA `(.L_x_1561) ;  /* 0x0000000000f88947 */ /* 0x000ff20003800000 */
[----:B------:R-:W1:Y:S01]  /*e310*/  LDC R0, c[0x0][0x380] ;  /* 0x0000e000ff007b82 */ /* 0x000e620000000800 */
[----:B------:R-:W-:Y:S01]  /*e320*/  SHF.L.U32 R5, R233, 0x7, RZ ;  /* 0x00000007e9057819 */ /* 0x000fe200000006ff */
[----:B------:R-:W-:Y:S01]  /*e330*/  UMOV UR15, UR11 ;  /* 0x0000000b000f7c82 */ /* 0x000fe20008000000 */
[----:B------:R-:W-:Y:S03]  /*e340*/  UMOV UR14, UR10 ;  /* 0x0000000a000e7c82 */ /* 0x000fe60008000000 */
        /* <DEDUP_REMOVED lines=50> */
[----:B------:R-:W-:Y:S04]  /*e670*/  IMAD.WIDE.U32 R8, R6, UR11, RZ ;  /* 0x0000000b06087c25 */ /* 0x000fe8000f8e00ff */
[----:B------:R-:W-:Y:S01]  /*e680*/  IMAD.IADD R9, R9, 0x1, R0 ;  /* 0x0000000109097824 */ /* 0x000fe200078e0200 */
[----:B--2---:R-:W-:Y:S04]  /*e690*/  IADD3 R2, -R7, R2, RZ ;  /* 0x0000000207027210 */ /* 0x004fe80007ffe1ff */
[----:B------:R-:W-:Y:S01]  /*e6a0*/  SHF.R.S32.HI R7, RZ, 0x1f, R2 ;  /* 0x0000001fff077819 */ /* 0x000fe20000011402 */
[CC--:B-1----:R-:W-:Y:S04]  /*e6b0*/  IMAD.WIDE.U32 R8, R2.reuse, R4.reuse, R8 ;  /* 0x0000000402087225 */ /* 0x0c2fe800078e0008 */
[----:B------:R-:W-:Y:S04]  /*e6c0*/  IMAD R7, R7, R4, RZ ;  /* 0x0000000407077224 */ /* 0x000fe800078e02ff */
[----:B------:R-:W-:Y:S05]  /*e6d0*/  IMAD R7, R2, R5, R7 ;  /* 0x0000000502077224 */ /* 0x000fea00078e0207 */
[----:B------:R-:W-:Y:S07]  /*e6e0*/  IADD3 R0, R9, R7, RZ ;  /* 0x0000000709007210 */ /* 0x000fee0007ffe0ff */
.L_x_1561:
[----:B------:R-:W-:Y:S01]  /*e6f0*/  LEA R134, P2, R8, R188, 0x1 ;  /* 0x000000bc08867211 */ /* 0x000fe200078408ff */
[----:B------:R-:W-:Y:S01]  /*e700*/  @P4 STS.128 [R234+0xc000], RZ ;  /* 0x00c000ffea004388 */ /* 0x000fe20000000c00 */
[----:B------:R-:W-:Y:S02]  /*e710*/  IADD3 R49, P1, R232, R8, RZ ;  /* 0x00000008e8317210 */ /* 0x000fe40007f3e0ff */
[--C-:B------:R-:W-:Y:S02]  /*e720*/  LEA.HI.X R135, R8, R189, R0.reuse, 0x1, P2 ;  /* 0x000000bd08877211 */ /* 0x100fe400010f0c00 */
[-C--:B------:R-:W-:Y:S01]  /*e730*/  @!P4 LEA R62, P5, R49, R188.reuse, 0x1 ;  /* 0x000000bc313ec211 */ /* 0x080fe200078a08ff */
[----:B------:R-:W-:Y:S01]  /*e740*/  IMAD.X R2, R231, 0x1, R0, P1 ;  /* 0x00000001e7027824 */ /* 0x000fe200008e0600 */
[CC--:B------:R-:W-:Y:S01]  /*e750*/  @!P3 LEA R56, P1, R49.reuse, R188.reuse, 0x1 ;  /* 0x000000bc3138b211 */ /* 0x0c0fe200078208ff */
[----:B------:R-:W-:Y:S01]  /*e760*/  @!PT LDS RZ, [RZ] ;  /* 0x00000000fffff984 */ /* 0x000fe20000000800 */
[----:B------:R-:W-:Y:S01]  /*e770*/  @!PT LDS RZ, [RZ] ;  /* 0x00000000fffff984 */ /* 0x000fe20000000800 */
[----:B------:R-:W-:Y:S01]  /*e780*/  @!PT LDS RZ, [RZ] ;  /* 0x00000000fffff984 */ /* 0x000fe20000000800 */
[----:B------:R-:W-:Y:S01]  /*e790*/  @!P4 LDGSTS.E.BYPASS.LTC128B.128 [R234+0xc000], desc[UR12][R134.64] ;  /* 0x0c00000086eacfae */ /* 0x000fe2000b901d4c */
[C---:B------:R-:W-:Y:S02]  /*e7a0*/  IADD3 R51, P2, R232.reuse, R49, RZ ;  /* 0x00000031e8337210 */ /* 0x040fe40007f5e0ff */
[CCC-:B------:R-:W-:Y:S01]  /*e7b0*/  @!P4 LEA.HI.X R63, R49.reuse, R189.reuse, R2.reuse, 0x1, P5 ;  /* 0x000000bd313fc211 */ /* 0x1c0fe200028f0c02 */
[----:B------:R-:W-:Y:S01]  /*e7c0*/  @P3 STS.128 [R234+0x10000], RZ ;  /* 0x010000ffea003388 */ /* 0x000fe20000000c00 */
[-CC-:B------:R-:W-:Y:S01]  /*e7d0*/  @!P3 LEA.HI.X R57, R49, R189.reuse, R2.reuse, 0x1, P1 ;  /* 0x000000bd3139b211 */ /* 0x180fe200008f0c02 */
[----:B------:R-:W-:Y:S01]  /*e7e0*/  IMAD.X R2, R231, 0x1, R2, P2 ;  /* 0x00000001e7027824 */ /* 0x000fe200010e0602 */
[CC--:B------:R-:W-:Y:S01]  /*e7f0*/  @!P4 LEA R60, P5, R51.reuse, R188.reuse, 0x1 ;  /* 0x000000bc333cc211 */ /* 0x0c0fe200078a08ff */
[----:B------:R-:W-:Y:S01]  /*e800*/  @!PT LDS RZ, [RZ] ;  /* 0x00000000fffff984 */ /* 0x000fe20000000800 */
[----:B------:R-:W-:Y:S01]  /*e810*/  @!PT LDS RZ, [RZ] ;  /* 0x00000000fffff984 */ /* 0x000fe20000000800 */
[----:B------:R-:W-:Y:S01]  /*e820*/  @!PT LDS RZ, [RZ] ;  /* 0x00000000fffff984 */ /* 0x000fe20000000800 */
[----:B------:R-:W-:Y:S01]  /*e830*/  @!P3 LDGSTS.E.BYPASS.LTC128B.128 [R234+0x10000], desc[UR12][R134.64+0x80] ;  /* 0x1000008086eabfae */ /* 0x000fe2000b901d4c */
[CC--:B------:R-:W-:Y:S02]  /*e840*/  @!P3 LEA R54, P1, R51.reuse, R188.reuse, 0x1 ;  /* 0x000000bc3336b211 */ /* 0x0c0fe400078208ff */
[C-C-:B------:R-:W-:Y:S01]  /*e850*/  @!P4 LEA.HI.X R61, R51.reuse, R189, R2.reuse, 0x1, P5 ;  /* 0x000000bd333dc211 */ /* 0x140fe200028f0c02 */
[----:B------:R-:W-:Y:S01]  /*e860*/  @P4 STS.128 [R234+0xc800], RZ ;  /* 0x00c800ffea004388 */ /* 0x000fe20000000c00 */
[C---:B------:R-:W-:Y:S02]  /*e870*/  IADD3 R49, P2, R232.reuse, R51, RZ ;  /* 0x00000033e8317210 */ /* 0x040fe40007f5e0ff */
[--C-:B------:R-:W-:Y:S01]  /*e880*/  @!P3 LEA.HI.X R55, R51, R189, R2.reuse, 0x1, P1 ;  /* 0x000000bd3337b211 */ /* 0x100fe200008f0c02 */
[----:B------:R-:W-:Y:S01]  /*e890*/  @!PT LDS RZ, [RZ] ;  /* 0x00000000fffff984 */ /* 0x000fe20000000800 */
[----:B------:R-:W-:Y:S01]  /*e8a0*/  @!PT LDS RZ, [RZ] ;  /* 0x00000000fffff984 */ /* 0x000fe20000000800 */
[----:B------:R-:W-:Y:S01]  /*e8b0*/  @!PT LDS RZ, [RZ] ;  /* 0x00000000fffff984 */ /* 0x000fe20000000800 */
[----:B------:R-:W-:Y:S01]  /*e8c0*/  @!P4 LDGSTS.E.BYPASS.LTC128B.128 [R234+0xc800], desc[UR12][R62.64] ;  /* 0x0c8000003eeacfae */ /* 0x000fe2000b901d4c */
[-C--:B------:R-:W-:Y:S01]  /*e8d0*/  @!P4 LEA R58, P5, R49, R188.reuse, 0x1 ;  /* 0x000000bc313ac211 */ /* 0x080fe200078a08ff */
[----:B------:R-:W-:Y:S01]  /*e8e0*/  IMAD.X R2, R231, 0x1, R2, P2 ;  /* 0x00000001e7027824 */ /* 0x000fe200010e0602 */
[CC--:B------:R-:W-:Y:S01]  /*e8f0*/  @!P3 LEA R52, P1, R49.reuse, R188.reuse, 0x1 ;  /* 0x000000bc3134b211 */ /* 0x0c0fe200078208ff */
[----:B------:R-:W-:Y:S01]  /*e900*/  @P3 STS.128 [R234+0x10800], RZ ;  /* 0x010800ffea003388 */ /* 0x000fe20000000c00 */
[C---:B------:R-:W-:Y:S02]  /*e910*/  IADD3 R51, P2, R232.reuse, R49, RZ ;  /* 0x00000031e8337210 */ /* 0x040fe40007f5e0ff */
[CCC-:B------:R-:W-:Y:S01]  /*e920*/  @!P4 LEA.HI.X R59, R49.reuse, R189.reuse, R2.reuse, 0x1, P5 ;  /* 0x000000bd313bc211 */ /* 0x1c0fe200028f0c02 */
[----:B------:R-:W-:Y:S01]  /*e930*/  @!PT LDS RZ, [RZ] ;  /* 0x00000000fffff984 */ /* 0x000fe20000000800 */
[----:B------:R-:W-:Y:S01]  /*e940*/  @!PT LDS RZ, [RZ] ;  /* 0x00000000fffff984 */ /* 0x000fe20000000800 */
[----:B------:R-:W-:Y:S01]  /*e950*/  @!PT LDS RZ, [RZ] ;  /* 0x00000000fffff984 */ /* 0x000fe20000000800 */
[----:B------:R-:W-:Y:S01]  /*e960*/  @!P3 LDGSTS.E.BYPASS.LTC128B.128 [R234+0x10800], desc[UR12][R56.64+0x80] ;  /* 0x1080008038eabfae */ /* 0x000fe2000b901d4c */
[-CC-:B------:R-:W-:Y:S01]  /*e970*/  @!P3 LEA.HI.X R53, R49, R189.reuse, R2.reuse, 0x1, P1 ;  /* 0x000000bd3135b211 */ /* 0x180fe200008f0c02 */
[----:B------:R-:W-:Y:S01]  /*e980*/  IMAD.X R2, R231, 0x1, R2, P2 ;  /* 0x00000001e7027824 */ /* 0x000fe200010e0602 */
[CC--:B------:R-:W-:Y:S01]  /*e990*/  @!P4 LEA R66, P5, R51.reuse, R188.reuse, 0x1 ;  /* 0x000000bc3342c211 */ /* 0x0c0fe200078a08ff */
[----:B------:R-:W-:Y:S01]  /*e9a0*/  @P4 STS.128 [R234+0xd000], RZ ;  /* 0x00d000ffea004388 */ /* 0x000fe20000000c00 */
[CC--:B------:R-:W-:Y:S02]  /*e9b0*/  @!P3 LEA R64, P1, R51.reuse, R188.reuse, 0x1 ;  /* 0x000000bc3340b211 */ /* 0x0c0fe400078208ff */
[C-C-:B------:R-:W-:Y:S01]  /*e9c0*/  @!P4 LEA.HI.X R67, R51.reuse, R189, R2.reuse, 0x1, P5 ;  /* 0x000000bd3343c211 */ /* 0x140fe200028f0c02 */
[----:B------:R-:W-:Y:S01]  /*e9d0*/  @!PT LDS RZ, [RZ] ;  /* 0x00000000fffff984 */ /* 0x000fe20000000800 */
[----:B------:R-:W-:Y:S01]  /*e9e0*/  @!PT LDS RZ, [RZ] ;  /* 0x00000000fffff984 */ /* 0x000fe20000000800 */
[----:B------:R-:W-:Y:S01]  /*e9f0*/  @!PT LDS RZ, [RZ] ;  /* 0x00000000fffff984 */ /* 0x000fe20000000800 */
[----:B------:R-:W-:Y:S01]  /*ea00*/  @!P4 LDGSTS.E.BYPASS.LTC128B.128 [R234+0xd000], desc[UR12][R60.64] ;  /* 0x0d0000003ceacfae */ /* 0x000fe2000b901d4c */
[C---:B------:R-:W-:Y:S02]  /*ea10*/  IADD3 R49, P2, R232.reuse, R51, RZ ;  /* 0x00000033e8317210 */ /* 0x040fe40007f5e0ff */
[--C-:B------:R-:W-:Y:S01]  /*ea20*/  @!P3 LEA.HI.X R65, R51, R189, R2.reuse, 0x1, P1 ;  /* 0x000000bd3341b211 */ /* 0x100fe200008f0c02 */
[----:B------:R-:W-:Y:S01]  /*ea30*/  @P3 STS.128 [R234+0x11000], RZ ;  /* 0x011000ffea003388 */ /* 0x000fe20000000c00 */
        /* <DEDUP_REMOVED lines=20> */
[----:B------:R-:W-:Y:S02]  /*eb80*/  IADD3 R49, P1, R232, R51, RZ ;  /* 0x00000033e8317210 */ /* 0x000fe40007f3e0ff */
[-CC-:B------:R-:W-:Y:S01]  /*eb90*/  @!P3 LEA.HI.X R51, R51, R189.reuse, R2.reuse, 0x1, P2 ;  /* 0x000000bd3333b211 */ /* 0x180fe200010f0c02 */
[----:B------:R-:W-:Y:S01]  /*eba0*/  @!PT LDS RZ, [RZ] ;  /* 0x00000000fffff984 */ /* 0x000fe20000000800 */
[----:B------:R-:W-:Y:S01]  /*ebb0*/  @!PT LDS RZ, [RZ] ;  /* 0x00000000fffff984 */ /* 0x000fe20000000800 */
[----:B------:R-:W-:Y:S01]  /*ebc0*/  @!PT LDS RZ, [RZ] ;  /* 0x00000000fffff984 */ /* 0x000fe20000000800 */
[----:B------:R-:W-:Y:S01]  /*ebd0*/  @!P3 LDGSTS.E.BYPASS.LTC128B.128 [R234+0x11800], desc[UR12][R52.64+0x80] ;  /* 0x1180008034eabfae */ /* 0x000fe2000b901d4c */
[-C--:B------:R-:W-:Y:S01]  /*ebe0*/  @!P4 LEA R194, P5, R49, R188.reuse, 0x1 ;  /* 0x000000bc31c2c211 */ /* 0x080fe200078a08ff */
        /* <DEDUP_REMOVED lines=9> */
[----:B------:R-:W-:Y:S01]  /*ec80*/  ISETP.GT.AND P1, PT, R233, R228, PT ;  /* 0x000000e4e900720c */ /* 0x000fe20003f24270 */
        /* <DEDUP_REMOVED lines=48> */
[----:B------:R-:W-:Y:S01]  /*ef90*/  LDSM.16.M88.4 R180, [R214] ;  /* 0x00000000d6b4783b */ /* 0x000fe20000000200 */
[C---:B------:R-:W-:Y:S03]  /*efa0*/  HMMA.16816.F32 R8, R136.reuse, R142, RZ ;  /* 0x0000008e8808723c */ /* 0x040fe600000018ff */
[----:B------:R-:W4:Y:S03]  /*efb0*/  LDSM.16.M88.4 R140, [R215] ;  /* 0x00000000d78c783b */ /* 0x000f260000000200 */
[C---:B-----5:R-:W-:Y:S01]  /*efc0*/  HMMA.16816.F32 R12, R136.reuse, R144, RZ ;  /* 0x00000090880c723c */ /* 0x060fe200000018ff */
[----:B------:R-:W5:Y:S04]  /*efd0*/  LDSM.16.M88.4 R184, [R213] ;  /* 0x00000000d5b8783b */ /* 0x000f680000000200 */
[----:B-1----:R-:W-:Y:S01]  /*efe0*/  LDSM.16.M88.4 R188, [R208+0x6000] ;  /* 0x00600000d0bc783b */ /* 0x002fe20000000200 */
[C---:B------:R-:W-:Y:S03]  /*eff0*/  HMMA.16816.F32 R16, R136.reuse, R146, RZ ;  /* 0x000000928810723c */ /* 0x040fe600000018ff */
[----:B------:R-:W1:Y:S03]  /*f000*/  LDSM.16.M88.4 R144, [R212] ;  /* 0x00000000d490783b */ /* 0x000e660000000200 */
[C---:B--2---:R-:W-:Y:S01]  /*f010*/  HMMA.16816.F32 R20, R136.reuse, R148, RZ ;  /* 0x000000948814723c */ /* 0x044fe200000018ff */
[----:B------:R-:W-:Y:S04]  /*f020*/  LDSM.16.M88.4 R192, [R208+0x6800] ;  /* 0x00680000d0c0783b */ /* 0x000fe80000000200 */
[----:B------:R-:W-:Y:S01]  /*f030*/  LDSM.16.M88.4 R196, [R208+0x7000] ;  /* 0x00700000d0c4783b */ /* 0x000fe20000000200 */
[C---:B------:R-:W-:Y:S03]  /*f040*/  HMMA.16816.F32 R24, R136.reuse, R150, RZ ;  /* 0x000000968818723c */ /* 0x040fe600000018ff */
[----:B------:R-:W2:Y:S03]  /*f050*/  LDSM.16.M88.4 R148, [R211] ;  /* 0x00000000d394783b */ /* 0x000ea60000000200 */
[C---:B---3--:R-:W-:Y:S06]  /*f060*/  HMMA.16816.F32 R28, R136.reuse, R152, RZ ;  /* 0x00000098881c723c */ /* 0x048fec00000018ff */
[C---:B------:R-:W-:Y:S01]  /*f070*/  HMMA.16816.F32 R32, R136.reuse, R154, RZ ;  /* 0x0000009a8820723c */ /* 0x040fe200000018ff */
[----:B------:R-:W3:Y:S05]  /*f080*/  LDSM.16.M88.4 R152, [R210] ;  /* 0x00000000d298783b */ /* 0x000eea0000000200 */
        /* <DEDUP_REMOVED lines=11> */
[----:B------:R-:W3:Y:S04]  /*f140*/  LDSM.16.M88.4 R136, [R209] ;  /* 0x00000000d188783b */ /* 0x000ee80000000200 */
        /* <DEDUP_REMOVED lines=25> */
[----:B------:R-:W-:Y:S01]  /*f2e0*/  LDSM.16.M88.4 R172, [R207] ;  /* 0x00000000cfac783b */ /* 0x000fe20000000200 */
        /* <DEDUP_REMOVED lines=14> */
[----:B------:R-:W-:Y:S05]  /*f3d0*/  LDSM.16.M88.4 R176, [R202] ;  /* 0x00000000cab0783b */ /* 0x000fea0000000200 */
        /* <DEDUP_REMOVED lines=34> */
[----:B------:R-:W-:Y:S01]  /*f600*/  LDSM.16.M88.4 R180, [R201] ;  /* 0x00000000c9b4783b */ /* 0x000fe20000000200 */
[C---:B--2---:R-:W-:Y:S06]  /*f610*/  HMMA.16816.F32 R4, R136.reuse, R152, R4 ;  /* 0x000000988804723c */ /* 0x044fec0000001804 */
[C---:B------:R-:W-:Y:S01]  /*f620*/  HMMA.16816.F32 R8, R136.reuse, R154, R8 ;  /* 0x0000009a8808723c */ /* 0x040fe20000001808 */
[----:B------:R-:W2:Y:S05]  /*f630*/  LDSM.16.M88.4 R152, [R225+0xb800] ;  /* 0x00b80000e198783b */ /* 0x000eaa0000000200 */
[C---:B---3--:R-:W-:Y:S06]  /*f640*/  HMMA.16816.F32 R12, R136.reuse, R156, R12 ;  /* 0x0000009c880c723c */ /* 0x048fec000000180c */
[C---:B------:R-:W-:Y:S01]  /*f650*/  HMMA.16816.F32 R16, R136.reuse, R158, R16 ;  /* 0x0000009e8810723c */ /* 0x040fe20000001810 */
[----:B------:R-:W3:Y:S05]  /*f660*/  LDSM.16.M88.4 R156, [R206] ;  /* 0x00000000ce9c783b */ /* 0x000eea0000000200 */
[C---:B----4-:R-:W-:Y:S06]  /*f670*/  HMMA.16816.F32 R20, R136.reuse, R160, R20 ;  /* 0x000000a08814723c */ /* 0x050fec0000001814 */
[C---:B------:R-:W-:Y:S01]  /*f680*/  HMMA.16816.F32 R24, R136.reuse, R162, R24 ;  /* 0x000000a28818723c */ /* 0x040fe20000001818 */
[----:B------:R-:W4:Y:S05]  /*f690*/  LDSM.16.M88.4 R160, [R205] ;  /* 0x00000000cda0783b */ /* 0x000f2a0000000200 */
[C---:B-----5:R-:W-:Y:S06]  /*f6a0*/  HMMA.16816.F32 R28, R136.reuse, R164, R28 ;  /* 0x000000a4881c723c */ /* 0x060fec000000181c */
[C---:B------:R-:W-:Y:S01]  /*f6b0*/  HMMA.16816.F32 R32, R136.reuse, R166, R32 ;  /* 0x000000a68820723c */ /* 0x040fe20000001820 */
[----:B------:R-:W5:Y:S05]  /*f6c0*/  LDSM.16.M88.4 R164, [R204] ;  /* 0x00000000cca4783b */ /* 0x000f6a0000000200 */
[C---:B-1----:R-:W-:Y:S06]  /*f6d0*/  HMMA.16816.F32 R36, R136.reuse, R140, R36 ;  /* 0x0000008c8824723c */ /* 0x042fec0000001824 */
[C---:B------:R-:W-:Y:S01]  /*f6e0*/  HMMA.16816.F32 R40, R136.reuse, R142, R40 ;  /* 0x0000008e8828723c */ /* 0x040fe20000001828 */
[----:B------:R-:W1:Y:S05]  /*f6f0*/  LDSM.16.M88.4 R140, [R203] ;  /* 0x00000000cb8c783b */ /* 0x000e6a0000000200 */
        /* <DEDUP_REMOVED lines=8> */
[----:B------:R-:W2:Y:S04]  /*f780*/  LDSM.16.M88.4 R136, [R200] ;  /* 0x00000000c888783b */ /* 0x000ea80000000200 */
        /* <DEDUP_REMOVED lines=133> */
.L_x_1563:
[----:B------:R1:W-:Y:S01]  /*ffe0*/  @P4 STS.128 [R234+0x4000], RZ ;  /* 0x004000ffea004388 */ /* 0x0003e20000000c00 */
[----:B------:R-:W-:Y:S01]  /*fff0*/  LEA R148, P2, R138, R244, 0x1 ;  /* 0x000000f48a947211 */ /* 0x000fe200078408ff */
[----:B------:R-:W-:Y:S01]  /*10000*/  UMOV UR8, UR10 ;  /* 0x0000000a00087c82 */ /* 0x000fe20008000000 */
[----:B------:R-:W-:Y:S01]  /*10010*/  IADD3 R135, P1, R230, R138, RZ ;  /* 0x0000008ae6877210 */ /* 0x000fe20007f3e0ff */
[----:B------:R-:W-:Y:S01]  /*10020*/  UMOV UR9, UR11 ;  /* 0x0000000b00097c82 */ /* 0x000fe20008000000 */
[--C-:B------:R-:W-:Y:S02]  /*10030*/  LEA.HI.X R149, R138, R243, R0.reuse, 0x1, P2 ;  /* 0x000000f38a957211 */ /* 0x100fe400010f0c00 */
[-C--:B------:R-:W-:Y:S01]  /*10040*/  @!P4 LEA R150, P5, R135, R244.reuse, 0x1 ;  /* 0x000000f48796c211 */ /* 0x080fe200078a08ff */
[----:B------:R-:W-:Y:S01]  /*10050*/  IMAD.X R2, R229, 0x1, R0, P1 ;  /* 0x00000001e5027824 */ /* 0x000fe200008e0600 */
[CC--:B------:R-:W-:Y:S01]  /*10060*/  @!P3 LEA R142, P1, R135.reuse, R244.reuse, 0x1 ;  /* 0x000000f4878eb211 */ /* 0x0c0fe200078208ff */
[----:B------:R-:W-:Y:S01]  /*10070*/  @!PT LDS RZ, [RZ] ;  /* 0x00000000fffff984 */ /* 0x000fe20000000800 */
[----:B------:R-:W-:Y:S01]  /*10080*/  @!PT LDS RZ, [RZ] ;  /* 0x00000000fffff984 */ /* 0x000fe20000000800 */
[----:B------:R-:W-:Y:S01]  /*10090*/  @!PT LDS RZ, [RZ] ;  /* 0x00000000fffff984 */ /* 0x000fe20000000800 */
[----:B------:R1:W-:Y:S01]  /*100a0*/  @!P4 LDGSTS.E.BYPASS.LTC128B.128 [R234+0x4000], desc[UR12][R148.64] ;  /* 0x0400000094eacfae */ /* 0x0003e2000b901d4c */
[C---:B------:R-:W-:Y:S02]  /*100b0*/  IADD3 R137, P2, R230.reuse, R135, RZ ;  /* 0x00000087e6897210 */ /* 0x040fe40007f5e0ff */
[CCC-:B------:R-:W-:Y:S01]  /*100c0*/  @!P4 LEA.HI.X R151, R135.reuse, R243.reuse, R2.reuse, 0x1, P5 ;  /* 0x000000f38797c211 */ /* 0x1c0fe200028f0c02 */
[----:B------:R1:W-:Y:S01]  /*100d0*/  @P3 STS.128 [R234+0x8000], RZ ;  /* 0x008000ffea003388 */ /* 0x0003e20000000c00 */
[-CC-:B------:R-:W-:Y:S01]  /*100e0*/  @!P3 LEA.HI.X R143, R135, R243.reuse, R2.reuse, 0x1, P1 ;  /* 0x000000f3878fb211 */ /* 0x180fe200008f0c02 */
[----:B------:R-:W-:Y:S01]  /*100f0*/  IMAD.X R2, R229, 0x1, R2, P2 ;  /* 0x00000001e5027824 */ /* 0x000fe200010e0602 */
        /* <DEDUP_REMOVED lines=9> */
[C---:B------:R-:W-:Y:S01]  /*10190*/  IADD3 R135, P2, R230.reuse, R137, RZ ;  /* 0x00000089e6877210 */ /* 0x040fe20007f5e0ff */
[----:B------:R-:W-:Y:S01]  /*101a0*/  @!PT LDS RZ, [RZ] ;  /* 0x00000000fffff984 */ /* 0x000fe20000000800 */
[----:B------:R-:W-:Y:S01]  /*101b0*/  @!PT LDS RZ, [RZ] ;  /* 0x00000000fffff984 */ /* 0x000fe20000000800 */
[----:B------:R-:W-:Y:S01]  /*101c0*/  @!PT LDS RZ, [RZ] ;  /* 0x00000000fffff984 */ /* 0x000fe20000000800 */
[----:B------:R1:W-:Y:S03]  /*101d0*/  @!P4 LDGSTS.E.BYPASS.LTC128B.128 [R234+0x4800], desc[UR12][R150.64] ;  /* 0x0480000096eacfae */ /* 0x0003e6000b901d4c */
[CC--:B------:R-:W-:Y:S01]  /*101e0*/  @!P4 LEA R144, P5, R135.reuse, R244.reuse, 0x1 ;  /* 0x000000f48790c211 */ /* 0x0c0fe200078a08ff */
[----:B------:R1:W-:Y:S01]  /*101f0*/  @P3 STS.128 [R234+0x8800], RZ ;  /* 0x008800ffea003388 */ /* 0x0003e20000000c00 */
[-C--:B------:R-:W-:Y:S01]  /*10200*/  @!P3 LEA R138, P1, R135, R244.reuse, 0x1 ;  /* 0x000000f4878ab211 */ /* 0x080fe200078208ff */
[----:B------:R-:W-:Y:S01]  /*10210*/  IMAD.X R2, R229, 0x1, R2, P2 ;  /* 0x00000001e5027824 */ /* 0x000fe200010e0602 */
[C---:B------:R-:W-:Y:S01]  /*10220*/  IADD3 R137, P2, R230.reuse, R135, RZ ;  /* 0x00000087e6897210 */ /* 0x040fe20007f5e0ff */
[----:B------:R-:W-:Y:S01]  /*10230*/  @!PT LDS RZ, [RZ] ;  /* 0x00000000fffff984 */ /* 0x000fe20000000800 */
[----:B------:R-:W-:Y:S01]  /*10240*/  @!PT LDS RZ, [RZ] ;  /* 0x00000000fffff984 */ /* 0x000fe20000000800 */
[----:B------:R-:W-:Y:S01]  /*10250*/  @!PT LDS RZ, [RZ] ;  /* 0x00000000fffff984 */ /* 0x000fe20000000800 */
[----:B------:R1:W-:Y:S03]  /*10260*/  @!P3 LDGSTS.E.BYPASS.LTC128B.128 [R234+0x8800], desc[UR12][R142.64+0x80] ;  /* 0x088000808eeabfae */ /* 0x0003e6000b901d4c */
        /* <DEDUP_REMOVED lines=37> */
[C-C-:B------:R-:W-:Y:S01]  /*104c0*/  @!P4 LEA.HI.X R163, R137.reuse, R243, R2.reuse, 0x1, P6 ;  /* 0x000000f389a3c211 */ /* 0x140fe200030f0c02 */
[----:B------:R1:W-:Y:S01]  /*104d0*/  @P4 STS.128 [R234+0x6000], RZ ;  /* 0x006000ffea004388 */ /* 0x0003e20000000c00 */
[----:B------:R-:W-:Y:S02]  /*104e0*/  IADD3 R135, P1, R230, R137, RZ ;  /* 0x00000089e6877210 */ /* 0x000fe40007f3e0ff */
[-CC-:B------:R-:W-:Y:S01]  /*104f0*/  @!P3 LEA.HI.X R137, R137, R243.reuse, R2.reuse, 0x1, P2 ;  /* 0x000000f38989b211 */ /* 0x180fe200010f0c02 */
[----:B------:R-:W-:Y:S01]  /*10500*/  @!PT LDS RZ, [RZ] ;  /* 0x00000000fffff984 */ /* 0x000fe20000000800 */
[----:B------:R-:W-:Y:S01]  /*10510*/  @!PT LDS RZ, [RZ] ;  /* 0x00000000fffff984 */ /* 0x000fe20000000800 */
[----:B------:R-:W-:Y:S01]  /*10520*/  @!PT LDS RZ, [RZ] ;  /* 0x00000000fffff984 */ /* 0x000fe20000000800 */
[----:B------:R1:W-:Y:S01]  /*10530*/  @!P4 LDGSTS.E.BYPASS.LTC128B.128 [R234+0x6000], desc[UR12][R154.64] ;  /* 0x060000009aeacfae */ /* 0x0003e2000b901d4c */
[-C--:B------:R-:W-:Y:S01]  /*10540*/  @!P4 LEA R160, P5, R135, R244.reuse, 0x1 ;  /* 0x000000f487a0c211 */ /* 0x080fe200078a08ff */
        /* <DEDUP_REMOVED lines=42> */
.L_x_1562:
        /* <DEDUP_REMOVED lines=75> */
[----:B-1----:R-:W-:Y:S02]  /*10ca0*/  FMNMX.FTZ R0, R135, R0, !PT ;  /* 0x0000000087007209 */ /* 0x002fe40007810000 */
[----:B--2---:R-:W-:Y:S03]  /*10cb0*/  FMNMX.FTZ R2, R141, R2, !PT ;  /* 0x000000028d027209 */ /* 0x004fe60007810000 */
[C---:B------:R-:W-:Y:S01]  /*10cc0*/  FADD.FTZ R3, -R0.reuse, R3 ;  /* 0x0000000300037221 */ /* 0x040fe20000010100 */
[----:B------:R-:W-:Y:S01]  /*10cd0*/  FMUL.FTZ R135, R0, UR4 ;  /* 0x0000000400877c20 */ /* 0x000fe20008410000 */
[----:B------:R-:W1:Y:S01]  /*10ce0*/  LDSM.16.MT88.4 R140, [R218+0xc000] ;  /* 0x00c00000da8c783b */ /* 0x000e620000004200 */
[C---:B------:R-:W-:Y:S01]  /*10cf0*/  FSETP.NEU.FTZ.AND P1, PT, R2.reuse, -INF , PT ;  /* 0xff8000000200780b */ /* 0x040fe20003f3d000 */
[----:B------:R-:W-:Y:S01]  /*10d00*/  FMUL.FTZ R134, R3, UR4 ;  /* 0x0000000403867c20 */ /* 0x000fe20008410000 */
[C---:B------:R-:W-:Y:S01]  /*10d10*/  FMUL.FTZ R152, R2.reuse, UR4 ;  /* 0x0000000402987c20 */ /* 0x040fe20008410000 */
[----:B------:R-:W-:Y:S02]  /*10d20*/  FADD.FTZ R132, -R2, R133 ;  /* 0x0000008502847221 */ /* 0x000fe40000010100 */
[----:B------:R2:W3:Y:S02]  /*10d30*/  MUFU.EX2 R3, R134 ;  /* 0x0000008600037308 */ /* 0x0004e40000000800 */
[----:B------:R-:W-:Y:S01]  /*10d40*/  FSEL R152, R152, RZ, P1 ;  /* 0x000000ff98987208 */ /* 0x000fe20000800000 */
[----:B------:R-:W-:Y:S01]  /*10d50*/  FMUL.FTZ R133, R132, UR4 ;  /* 0x0000000484857c20 */ /* 0x000fe20008410000 */
[----:B------:R-:W-:Y:S03]  /*10d60*/  FSETP.NEU.FTZ.AND P1, PT, R0, -INF , PT ;  /* 0xff8000000000780b */ /* 0x000fe60003f3d000 */
[--C-:B------:R-:W-:Y:S01]  /*10d70*/  FFMA.FTZ R153, R5, UR4, -R152.reuse ;  /* 0x0000000405997c23 */ /* 0x100fe20008010898 */
[----:B------:R-:W-:Y:S01]  /*10d80*/  FSEL R135, R135, RZ, P1 ;  /* 0x000000ff87877208 */ /* 0x000fe20000800000 */
[--C-:B------:R-:W-:Y:S01]  /*10d90*/  FFMA.FTZ R155, R4, UR4, -R152.reuse ;  /* 0x00000004049b7c23 */ /* 0x100fe20008010898 */
[--C-:B------:R-:W-:Y:S01]  /*10da0*/  FFMA.FTZ R5, R9, UR4, -R152.reuse ;  /* 0x0000000409057c23 */ /* 0x100fe20008010898 */
[----:B------:R-:W4:Y:S01]  /*10db0*/  MUFU.EX2 R132, R133 ;  /* 0x0000008500847308 */ /* 0x000f220000000800 */
[--C-:B------:R-:W-:Y:S01]  /*10dc0*/  FFMA.FTZ R166, R20, UR4, -R152.reuse ;  /* 0x0000000414a67c23 */ /* 0x100fe20008010898 */
[--C-:B------:R-:W-:Y:S01]  /*10dd0*/  FFMA.FTZ R156, R6, UR4, -R135.reuse ;  /* 0x00000004069c7c23 */ /* 0x100fe20008010887 */
[--C-:B------:R-:W-:Y:S01]  /*10de0*/  FFMA.FTZ R154, R7, UR4, -R135.reuse ;  /* 0x00000004079a7c23 */ /* 0x100fe20008010887 */
[--C-:B------:R-:W-:Y:S01]  /*10df0*/  FFMA.FTZ R6, R10, UR4, -R135.reuse ;  /* 0x000000040a067c23 */ /* 0x100fe20008010887 */
[--C-:B------:R-:W-:Y:S01]  /*10e00*/  FFMA.FTZ R7, R11, UR4, -R135.reuse ;  /* 0x000000040b077c23 */ /* 0x100fe20008010887 */
[--C-:B--2---:R-:W-:Y:S01]  /*10e10*/  FFMA.FTZ R134, R8, UR4, -R152.reuse ;  /* 0x0000000408867c23 */ /* 0x104fe20008010898 */
[C---:B---3--:R-:W-:Y:S03]  /*10e20*/  FMUL.FTZ R10, R3.reuse, R130 ;  /* 0x00000082030a7220 */ /* 0x048fe60000410000 */
        /* <DEDUP_REMOVED lines=9> */
[C---:B----4-:R-:W-:Y:S01]  /*10ec0*/  FMUL.FTZ R8, R132.reuse, R128 ;  /* 0x0000008084087220 */ /* 0x050fe20000410000 */
        /* <DEDUP_REMOVED lines=10> */
[C---:B------:R-:W-:Y:S01]  /*10f70*/  FMUL.FTZ R82, R3.reuse, R82 ;  /* 0x0000005203527220 */ /* 0x040fe20000410000 */
[----:B------:R-:W-:Y:S01]  /*10f80*/  FMUL.FTZ R83, R3, R83 ;  /* 0x0000005303537220 */ /* 0x000fe20000410000 */
[C---:B------:R-:W-:Y:S01]  /*10f90*/  FMUL.FTZ R84, R132.reuse, R84 ;  /* 0x0000005484547220 */ /* 0x040fe20000410000 */
[C---:B------:R-:W-:Y:S03]  /*10fa0*/  FMUL.FTZ R85, R132.reuse, R85 ;  /* 0x0000005584557220 */ /* 0x040fe60000410000 */
[----:B------:R-:W3:Y:S01]  /*10fb0*/  MUFU.EX2 R154, R154 ;  /* 0x0000009a009a7308 */ /* 0x000ee20000000800 */
[----:B--2---:R-:W-:Y:S01]  /*10fc0*/  F2FP.F16.F32.PACK_AB R128, R153, R155 ;  /* 0x0000009b9980723e */ /* 0x004fe200000000ff */
[C---:B------:R-:W-:Y:S01]  /*10fd0*/  FMUL.FTZ R86, R3.reuse, R86 ;  /* 0x0000005603567220 */ /* 0x040fe20000410000 */
[C---:B------:R-:W-:Y:S01]  /*10fe0*/  FMUL.FTZ R87, R3.reuse, R87 ;  /* 0x0000005703577220 */ /* 0x040fe20000410000 */
[C---:B------:R-:W-:Y:S01]  /*10ff0*/  FMUL.FTZ R88, R132.reuse, R88 ;  /* 0x0000005884587220 */ /* 0x040fe20000410000 */
[----:B------:R-:W-:Y:S01]  /*11000*/  FMUL.FTZ R89, R132, R89 ;  /* 0x0000005984597220 */ /* 0x000fe20000410000 */
[C---:B------:R-:W-:Y:S01]  /*11010*/  FMUL.FTZ R90, R3.reuse, R90 ;  /* 0x0000005a035a7220 */ /* 0x040fe20000410000 */
[----:B------:R-:W-:Y:S03]  /*11020*/  FMUL.FTZ R91, R3, R91 ;  /* 0x0000005b035b7220 */ /* 0x000fe60000410000 */
[----:B------:R-:W-:Y:S01]  /*11030*/  MUFU.EX2 R134, R134 ;  /* 0x0000008600867308 */ /* 0x000fe20000000800 */
[--C-:B------:R-:W-:Y:S01]  /*11040*/  FFMA.FTZ R165, R21, UR4, -R152.reuse ;  /* 0x0000000415a57c23 */ /* 0x100fe20008010898 */
[--C-:B------:R-:W-:Y:S01]  /*11050*/  FFMA.FTZ R168, R22, UR4, -R135.reuse ;  /* 0x0000000416a87c23 */ /* 0x100fe20008010887 */
[--C-:B------:R-:W-:Y:S01]  /*11060*/  FFMA.FTZ R167, R23, UR4, -R135.reuse ;  /* 0x0000000417a77c23 */ /* 0x100fe20008010887 */
[--C-:B------:R-:W-:Y:S01]  /*11070*/  FFMA.FTZ R170, R29, UR4, -R152.reuse ;  /* 0x000000041daa7c23 */ /* 0x100fe20008010898 */
[----:B------:R-:W-:Y:S01]  /*11080*/  LDSM.16.MT88.4 R20, [R216+0x10800] ;  /* 0x01080000d814783b */ /* 0x000fe20000004200 */
[--C-:B------:R-:W-:Y:S01]  /*11090*/  FFMA.FTZ R171, R30, UR4, -R135.reuse ;  /* 0x000000041eab7c23 */ /* 0x100fe20008010887 */
[--C-:B------:R-:W-:Y:S03]  /*110a0*/  FFMA.FTZ R172, R34, UR4, -R135.reuse ;  /* 0x0000000422ac7c23 */ /* 0x100fe60008010887 */
[----:B------:R-:W2:Y:S01]  /*110b0*/  MUFU.EX2 R5, R5 ;  /* 0x0000000500057308 */ /* 0x000ea20000000800 */
[----:B---3--:R-:W-:Y:S01]  /*110c0*/  F2FP.F16.F32.PACK_AB R129, R154, R156 ;  /* 0x0000009c9a81723e */ /* 0x008fe200000000ff */
[--C-:B------:R-:W-:Y:S01]  /*110d0*/  FFMA.FTZ R173, R48, UR4, -R152.reuse ;  /* 0x0000000430ad7c23 */ /* 0x100fe20008010898 */
[--C-:B------:R-:W-:Y:S01]  /*110e0*/  FFMA.FTZ R174, R49, UR4, -R152.reuse ;  /* 0x0000000431ae7c23 */ /* 0x100fe20008010898 */
[--C-:B------:R-:W-:Y:S01]  /*110f0*/  FFMA.FTZ R175, R50, UR4, -R135.reuse ;  /* 0x0000000432af7c23 */ /* 0x100fe20008010887 */
[--C-:B------:R-:W-:Y:S01]  /*11100*/  FFMA.FTZ R176, R51, UR4, -R135.reuse ;  /* 0x0000000433b07c23 */ /* 0x100fe20008010887 */
        /* <DEDUP_REMOVED lines=10> */
[----:B------:R-:W3:Y:S01]  /*111b0*/  MUFU.EX2 R7, R7 ;  /* 0x0000000700077308 */ /* 0x000ee20000000800 */
[----:B--2---:R-:W-:Y:S01]  /*111c0*/  F2FP.F16.F32.PACK_AB R130, R5, R134 ;  /* 0x000000860582723e */ /* 0x004fe200000000ff */
[C---:B------:R-:W-:Y:S01]  /*111d0*/  FMUL.FTZ R100, R132.reuse, R100 ;  /* 0x0000006484647220 */ /* 0x040fe20000410000 */
[----:B------:R-:W-:Y:S01]  /*111e0*/  FMUL.FTZ R101, R132, R101 ;  /* 0x0000006584657220 */ /* 0x000fe20000410000 */
[C---:B------:R-:W-:Y:S01]  /*111f0*/  FMUL.FTZ R102, R3.reuse, R102 ;  /* 0x0000006603667220 */ /* 0x040fe20000410000 */
[----:B------:R-:W-:Y:S01]  /*11200*/  FMUL.FTZ R103, R3, R103 ;  /* 0x0000006703677220 */ /* 0x000fe20000410000 */
[--C-:B------:R-:W-:Y:S01]  /*11210*/  FFMA.FTZ R157, R12, UR4, -R152.reuse ;  /* 0x000000040c9d7c23 */ /* 0x100fe20008010898 */
[C---:B------:R-:W-:Y:S01]  /*11220*/  FMUL.FTZ R12, R132.reuse, R124 ;  /* 0x0000007c840c7220 */ /* 0x040fe20000410000 */
[--C-:B------:R-:W-:Y:S01]  /*11230*/  FFMA.FTZ R158, R13, UR4, -R152.reuse ;  /* 0x000000040d9e7c23 */ /* 0x100fe20008010898 */
[----:B------:R-:W-:Y:S01]  /*11240*/  FMUL.FTZ R13, R132, R125 ;  /* 0x0000007d840d7220 */ /* 0x000fe20000410000 */
[--C-:B------:R-:W-:Y:S01]  /*11250*/  FFMA.FTZ R159, R14, UR4, -R135.reuse ;  /* 0x000000040e9f7c23 */ /* 0x100fe20008010887 */
[----:B------:R-:W-:Y:S01]  /*11260*/  FMUL.FTZ R14, R3, R126 ;  /* 0x0000007e030e7220 */ /* 0x000fe20000410000 */
[--C-:B------:R-:W-:Y:S01]  /*11270*/  FFMA.FTZ R160, R15, UR4, -R135.reuse ;  /* 0x000000040fa07c23 */ /* 0x100fe20008010887 */
[----:B------:R-:W-:Y:S01]  /*11280*/  FMUL.FTZ R15, R3, R127 ;  /* 0x0000007f030f7220 */ /* 0x000fe20000410000 */
[C---:B------:R-:W-:Y:S01]  /*11290*/  FMUL.FTZ R104, R132.reuse, R104 ;  /* 0x0000006884687220 */ /* 0x040fe20000410000 */
[----:B------:R-:W-:Y:S01]  /*112a0*/  LDSM.16.MT88.4 R124, [R220+0xc800] ;  /* 0x00c80000dc7c783b */ /* 0x000fe20000004200 */
[C---:B------:R-:W-:Y:S01]  /*112b0*/  FMUL.FTZ R105, R132.reuse, R105 ;  /* 0x0000006984697220 */ /* 0x040fe20000410000 */
[----:B---3--:R-:W-:Y:S01]  /*112c0*/  F2FP.F16.F32.PACK_AB R131, R7, R6 ;  /* 0x000000060783723e */ /* 0x008fe200000000ff */
[C---:B------:R-:W-:Y:S01]  /*112d0*/  FMUL.FTZ R106, R3.reuse, R106 ;  /* 0x0000006a036a7220 */ /* 0x040fe20000410000 */
[C---:B------:R-:W-:Y:S01]  /*112e0*/  FMUL.FTZ R107, R3.reuse, R107 ;  /* 0x0000006b036b7220 */ /* 0x040fe20000410000 */
[C---:B------:R-:W-:Y:S01]  /*112f0*/  FMUL.FTZ R108, R132.reuse, R108 ;  /* 0x0000006c846c7220 */ /* 0x040fe20000410000 */
[C---:B------:R-:W-:Y:S01]  /*11300*/  FMUL.FTZ R109, R132.reuse, R109 ;  /* 0x0000006d846d7220 */ /* 0x040fe20000410000 */
[C---:B------:R-:W-:Y:S01]  /*11310*/  FMUL.FTZ R110, R3.reuse, R110 ;  /* 0x0000006e036e7220 */ /* 0x040fe20000410000 */
[----:B------:R-:W-:Y:S01]  /*11320*/  FMUL.FTZ R111, R3, R111 ;  /* 0x0000006f036f7220 */ /* 0x000fe20000410000 */
[C---:B------:R-:W-:Y:S01]  /*11330*/  HMMA.16816.F32 R8, R128.reuse, R136, R8 ;  /* 0x000000888008723c */ /* 0x040fe20000001808 */
[----:B------:R-:W-:Y:S04]  /*11340*/  MUFU.EX2 R157, R157 ;  /* 0x0000009d009d7308 */ /* 0x000fe80000000800 */
[C---:B------:R-:W-:Y:S01]  /*11350*/  FMUL.FTZ R112, R132.reuse, R112 ;  /* 0x0000007084707220 */ /* 0x040fe20000410000 */
[C---:B------:R-:W-:Y:S01]  /*11360*/  HMMA.16816.F32 R68, R128.reuse, R138, R68 ;  /* 0x0000008a8044723c */ /* 0x040fe20000001844 */
[----:B------:R-:W2:Y:S04]  /*11370*/  LDSM.16.MT88.4 R136, [R220+0x10000] ;  /* 0x01000000dc88783b */ /* 0x000ea80000004200 */
[----:B------:R-:W-:Y:S01]  /*11380*/  MUFU.EX2 R158, R158 ;  /* 0x0000009e009e7308 */ /* 0x000fe20000000800 */
[----:B------:R-:W-:Y:S01]  /*11390*/  ISETP.GT.AND P1, PT, R233, R228, PT ;  /* 0x000000e4e900720c */ /* 0x000fe20003f24270 */
[C---:B------:R-:W-:Y:S01]  /*113a0*/  FMUL.FTZ R113, R132.reuse, R113 ;  /* 0x0000007184717220 */ /* 0x040fe20000410000 */
[C---:B-1----:R-:W-:Y:S07]  /*113b0*/  HMMA.16816.F32 R72, R128.reuse, R140, R72 ;  /* 0x0000008c8048723c */ /* 0x042fee0000001848 */
[----:B------:R-:W-:Y:S01]  /*113c0*/  MUFU.EX2 R159, R159 ;  /* 0x0000009f009f7308 */ /* 0x000fe20000000800 */
[C---:B------:R-:W-:Y:S01]  /*113d0*/  HMMA.16816.F32 R76, R128.reuse, R142, R76 ;  /* 0x0000008e804c723c */ /* 0x040fe2000000184c */
[----:B------:R-:W1:Y:S02]  /*113e0*/  LDSM.16.MT88.4 R140, [R218+0x10000] ;  /* 0x01000000da8c783b */ /* 0x000e640000004200 */
[C---:B------:R-:W-:Y:S03]  /*113f0*/  FMUL.FTZ R114, R3.reuse, R114 ;  /* 0x0000007203727220 */ /* 0x040fe60000410000 */
[C---:B------:R-:W-:Y:S03]  /*11400*/  HMMA.16816.F32 R80, R128.reuse, R144, R80 ;  /* 0x000000908050723c */ /* 0x040fe60000001850 */
[----:B------:R-:W-:Y:S02]  /*11410*/  MUFU.EX2 R160, R160 ;  /* 0x000000a000a07308 */ /* 0x000fe40000000800 */
[C---:B------:R-:W-:Y:S01]  /*11420*/  FMUL.FTZ R115, R3.reuse, R115 ;  /* 0x0000007303737220 */ /* 0x040fe20000410000 */
[C---:B------:R-:W-:Y:S01]  /*11430*/  HMMA.16816.F32 R84, R128.reuse, R146, R84 ;  /* 0x000000928054723c */ /* 0x040fe20000001854 */
[----:B------:R-:W3:Y:S06]  /*11440*/  LDSM.16.MT88.4 R144, [R217+0x10000] ;  /* 0x01000000d990783b */ /* 0x000eec0000004200 */
[----:B------:R-:W-:Y:S01]  /*11450*/  MUFU.EX2 R166, R166 ;  /* 0x000000a600a67308 */ /* 0x000fe20000000800 */
[C---:B------:R-:W-:Y:S01]  /*11460*/  FMUL.FTZ R116, R132.reuse, R116 ;  /* 0x0000007484747220 */ /* 0x040fe20000410000 */
[C---:B------:R-:W-:Y:S03]  /*11470*/  HMMA.16816.F32 R88, R128.reuse, R148, R88 ;  /* 0x000000948058723c */ /* 0x040fe60000001858 */
[----:B------:R-:W-:Y:S03]  /*11480*/  FMUL.FTZ R117, R132, R117 ;  /* 0x0000007584757220 */ /* 0x000fe60000410000 */
[C---:B------:R-:W-:Y:S01]  /*11490*/  HMMA.16816.F32 R92, R128.reuse, R150, R92 ;  /* 0x00000096805c723c */ /* 0x040fe2000000185c */
[----:B------:R-:W-:Y:S01]  /*114a0*/  LDSM.16.MT88.4 R148, [R216+0xc800] ;  /* 0x00c80000d894783b */ /* 0x000fe20000004200 */
[----:B------:R-:W4:Y:S03]  /*114b0*/  MUFU.EX2 R165, R165 ;  /* 0x000000a500a57308 */ /* 0x000f260000000800 */
[C---:B------:R-:W-:Y:S01]  /*114c0*/  FMUL.FTZ R118, R3.reuse, R118 ;  /* 0x0000007603767220 */ /* 0x040fe20000410000 */
[C---:B--2---:R-:W-:Y:S06]  /*114d0*/  HMMA.16816.F32 R96, R128.reuse, R136, R96 ;  /* 0x000000888060723c */ /* 0x044fec0000001860 */
[----:B------:R-:W-:Y:S01]  /*114e0*/  MUFU.EX2 R168, R168 ;  /* 0x000000a800a87308 */ /* 0x000fe20000000800 */
[----:B------:R-:W-:Y:S01]  /*114f0*/  FMUL.FTZ R119, R3, R119 ;  /* 0x0000007703777220 */ /* 0x000fe20000410000 */
[C---:B------:R-:W-:Y:S01]  /*11500*/  HMMA.16816.F32 R100, R128.reuse, R138, R100 ;  /* 0x0000008a8064723c */ /* 0x040fe20000001864 */
[----:B------:R-:W2:Y:S02]  /*11510*/  LDSM.16.MT88.4 R136, [R216+0x10000] ;  /* 0x01000000d888783b */ /* 0x000ea40000004200 */
[--C-:B------:R-:W-:Y:S03]  /*11520*/  FFMA.FTZ R169, R24, UR4, -R152.reuse ;  /* 0x0000000418a97c23 */ /* 0x100fe60008010898 */
[C---:B-1----:R-:W-:Y:S02]  /*11530*/  HMMA.16816.F32 R12, R128.reuse, R140, R12 ;  /* 0x0000008c800c723c */ /* 0x042fe4000000180c */
[----:B------:R-:W-:Y:S03]  /*11540*/  MUFU.EX2 R167, R167 ;  /* 0x000000a700a77308 */ /* 0x000fe60000000800 */
[----:B----4-:R-:W-:Y:S01]  /*11550*/  F2FP.F16.F32.PACK_AB R24, R165, R166 ;  /* 0x000000a6a518723e */ /* 0x010fe200000000ff */
[C---:B------:R-:W-:Y:S01]  /*11560*/  HMMA.16816.F32 R104, R128.reuse, R142, R104 ;  /* 0x0000008e8068723c */ /* 0x040fe20000001868 */
[----:B------:R-:W1:Y:S05]  /*11570*/  LDSM.16.MT88.4 R140, [R218+0xc800] ;  /* 0x00c80000da8c783b */ /* 0x000e6a0000004200 */
[----:B------:R-:W-:Y:S01]  /*11580*/  MUFU.EX2 R169, R169 ;  /* 0x000000a900a97308 */ /* 0x000fe20000000800 */
[--C-:B------:R-:W-:Y:S01]  /*11590*/  FFMA.FTZ R162, R16, UR4, -R152.reuse ;  /* 0x0000000410a27c23 */ /* 0x100fe20008010898 */
[C---:B---3--:R-:W-:Y:S03]  /*115a0*/  HMMA.16816.F32 R108, R128.reuse, R144, R108 ;  /* 0x00000090806c723c */ /* 0x048fe6000000186c */
[----:B------:R-:W-:Y:S01]  /*115b0*/  FFMA.FTZ R161, R17, UR4, -R152 ;  /* 0x0000000411a17c23 */ /* 0x000fe20008010898 */
[--C-:B------:R-:W-:Y:S01]  /*115c0*/  FFMA.FTZ R163, R18, UR4, -R135.reuse ;  /* 0x0000000412a37c23 */ /* 0x100fe20008010887 */
[--C-:B------:R-:W-:Y:S01]  /*115d0*/  FFMA.FTZ R164, R19, UR4, -R135.reuse ;  /* 0x0000000413a47c23 */ /* 0x100fe20008010887 */
[C---:B------:R-:W-:Y:S02]  /*115e0*/  FMUL.FTZ R16, R132.reuse, R120 ;  /* 0x0000007884107220 */ /* 0x040fe40000410000 */
[----:B------:R-:W-:Y:S03]  /*115f0*/  MUFU.EX2 R162, R162 ;  /* 0x000000a200a27308 */ /* 0x000fe60000000800 */
[----:B------:R-:W-:Y:S01]  /*11600*/  FMUL.FTZ R17, R132, R121 ;  /* 0x0000007984117220 */ /* 0x000fe20000410000 */
[C---:B------:R-:W-:Y:S01]  /*11610*/  FMUL.FTZ R18, R3.reuse, R122 ;  /* 0x0000007a03127220 */ /* 0x040fe20000410000 */
[C---:B------:R-:W-:Y:S01]  /*11620*/  FMUL.FTZ R19, R3.reuse, R123 ;  /* 0x0000007b03137220 */ /* 0x040fe20000410000 */
[----:B------:R-:W-:Y:S01]  /*11630*/  F2FP.F16.F32.PACK_AB R120, R158, R157 ;  /* 0x0000009d9e78723e */ /* 0x000fe200000000ff */
[----:B------:R-:W-:Y:S01]  /*11640*/  FFMA.FTZ R156, R3, R246, R156 ;  /* 0x000000f6039c7223 */ /* 0x000fe2000001009c */
[----:B------:R-:W-:Y:S02]  /*11650*/  F2FP.F16.F32.PACK_AB R121, R160, R159 ;  /* 0x0000009fa079723e */ /* 0x000fe400000000ff */
[----:B------:R-:W3:Y:S01]  /*11660*/  MUFU.EX2 R161, R161 ;  /* 0x000000a100a17308 */ /* 0x000ee20000000800 */
[--C-:B------:R-:W-:Y:S01]  /*11670*/  FFMA.FTZ R52, R52, UR4, -R152.reuse ;  /* 0x0000000434347c23 */ /* 0x100fe20008010898 */
[--C-:B------:R-:W-:Y:S01]  /*11680*/  FFMA.FTZ R53, R53, UR4, -R152.reuse ;  /* 0x0000000435357c23 */ /* 0x100fe20008010898 */
[C---:B------:R-:W-:Y:S01]  /*11690*/  HMMA.16816.F32 R16, R128.reuse, R146, R16 ;  /* 0x000000928010723c */ /* 0x040fe20000001810 */
[----:B------:R-:W4:Y:S02]  /*116a0*/  LDSM.16.MT88.4 R144, [R217+0xc800] ;  /* 0x00c80000d990783b */ /* 0x000f240000004200 */
[--C-:B------:R-:W-:Y:S01]  /*116b0*/  FFMA.FTZ R54, R54, UR4, -R135.reuse ;  /* 0x0000000436367c23 */ /* 0x100fe20008010887 */
[--C-:B------:R-:W-:Y:S03]  /*116c0*/  FFMA.FTZ R55, R55, UR4, -R135.reuse ;  /* 0x0000000437377c23 */ /* 0x100fe60008010887 */
[----:B------:R-:W-:Y:S01]  /*116d0*/  MUFU.EX2 R163, R163 ;  /* 0x000000a300a37308 */ /* 0x000fe20000000800 */
[C---:B--2---:R-:W-:Y:S03]  /*116e0*/  HMMA.16816.F32 R112, R128.reuse, R136, R112 ;  /* 0x000000888070723c */ /* 0x044fe60000001870 */
[--C-:B------:R-:W-:Y:S03]  /*116f0*/  FFMA.FTZ R56, R56, UR4, -R152.reuse ;  /* 0x0000000438387c23 */ /* 0x100fe60008010898 */
[----:B------:R-:W-:Y:S03]  /*11700*/  HMMA.16816.F32 R116, R128, R138, R116 ;  /* 0x0000008a8074723c */ /* 0x000fe60000001874 */
[----:B------:R-:W2:Y:S01]  /*11710*/  MUFU.EX2 R164, R164 ;  /* 0x000000a400a47308 */ /* 0x000ea20000000800 */
[----:B------:R-:W-:Y:S01]  /*11720*/  LDSM.16.MT88.4 R128, [R218+0x10800] ;  /* 0x01080000da80783b */ /* 0x000fe20000004200 */
[----:B---3--:R-:W-:Y:S01]  /*11730*/  F2FP.F16.F32.PACK_AB R122, R161, R162 ;  /* 0x000000a2a17a723e */ /* 0x008fe200000000ff */
[--C-:B------:R-:W-:Y:S01]  /*11740*/  FFMA.FTZ R57, R57, UR4, -R152.reuse ;  /* 0x0000000439397c23 */ /* 0x100fe20008010898 */
[--C-:B------:R-:W-:Y:S01]  /*11750*/  FFMA.FTZ R58, R58, UR4, -R135.reuse ;  /* 0x000000043a3a7c23 */ /* 0x100fe20008010887 */
[----:B------:R-:W-:Y:S05]  /*11760*/  FFMA.FTZ R59, R59, UR4, -R135 ;  /* 0x000000043b3b7c23 */ /* 0x000fea0008010887 */
[----:B------:R-:W-:Y:S01]  /*11770*/  MUFU.EX2 R173, R173 ;  /* 0x000000ad00ad7308 */ /* 0x000fe20000000800 */
[----:B------:R-:W-:Y:S01]  /*11780*/  LDSM.16.MT88.4 R136, [R217+0x10800] ;  /* 0x01080000d988783b */ /* 0x000fe20000004200 */
[----:B------:R-:W-:Y:S01]  /*11790*/  FFMA.FTZ R155, R132, R245, R155 ;  /* 0x000000f5849b7223 */ /* 0x000fe2000001009b */
[--C-:B------:R-:W-:Y:S01]  /*117a0*/  FFMA.FTZ R60, R60, UR4, -R152.reuse ;  /* 0x000000043c3c7c23 */ /* 0x100fe20008010898 */
[--C-:B------:R-:W-:Y:S01]  /*117b0*/  FFMA.FTZ R61, R61, UR4, -R152.reuse ;  /* 0x000000043d3d7c23 */ /* 0x100fe20008010898 */
[--C-:B------:R-:W-:Y:S01]  /*117c0*/  FFMA.FTZ R62, R62, UR4, -R135.reuse ;  /* 0x000000043e3e7c23 */ /* 0x100fe20008010887 */
[--C-:B------:R-:W-:Y:S01]  /*117d0*/  FFMA.FTZ R63, R63, UR4, -R135.reuse ;  /* 0x000000043f3f7c23 */ /* 0x100fe20008010887 */
[----:B------:R-:W-:Y:S03]  /*117e0*/  FFMA.FTZ R64, R64, UR4, -R152 ;  /* 0x0000000440407c23 */ /* 0x000fe60008010898 */
[----:B------:R-:W-:Y:S01]  /*117f0*/  MUFU.EX2 R174, R174 ;  /* 0x000000ae00ae7308 */ /* 0x000fe20000000800 */
[----:B--2---:R-:W-:Y:S01]  /*11800*/  F2FP.F16.F32.PACK_AB R123, R164, R163 ;  /* 0x000000a3a47b723e */ /* 0x004fe200000000ff */
[----:B------:R-:W-:Y:S01]  /*11810*/  FFMA.FTZ R66, R66, UR4, -R135 ;  /* 0x0000000442427c23 */ /* 0x000fe20008010887 */
[----:B------:R-:W-:Y:S01]  /*11820*/  FADD.FTZ R155, R153, R155 ;  /* 0x0000009b999b7221 */ /* 0x000fe20000010000 */
[----:B------:R-:W-:Y:S03]  /*11830*/  MOV R133, R2 ;  /* 0x0000000200857202 */ /* 0x000fe60000000f00 */
[----:B------:R-:W-:Y:S01]  /*11840*/  FADD.FTZ R134, R134, R155 ;  /* 0x0000009b86867221 */ /* 0x000fe20000010000 */
[C---:B------:R-:W-:Y:S02]  /*11850*/  HMMA.16816.F32 R8, R120.reuse, R124, R8 ;  /* 0x0000007c7808723c */ /* 0x040fe40000001808 */
[----:B------:R-:W-:Y:S03]  /*11860*/  MUFU.EX2 R175, R175 ;  /* 0x000000af00af7308 */ /* 0x000fe60000000800 */
[----:B------:R-:W-:Y:S01]  /*11870*/  FADD.FTZ R134, R5, R134 ;  /* 0x0000008605867221 */ /* 0x000fe20000010000 */
[C---:B------:R-:W-:Y:S01]  /*11880*/  HMMA.16816.F32 R68, R120.reuse, R126, R68 ;  /* 0x0000007e7844723c */ /* 0x040fe20000001844 */
[----:B------:R-:W2:Y:S05]  /*11890*/  LDSM.16.MT88.4 R124, [R220+0x10800] ;  /* 0x01080000dc7c783b */ /* 0x000eaa0000004200 */
[----:B------:R-:W-:Y:S01]  /*118a0*/  MUFU.EX2 R176, R176 ;  /* 0x000000b000b07308 */ /* 0x000fe20000000800 */
[----:B------:R-:W-:Y:S01]  /*118b0*/  FADD.FTZ R5, R157, R134 ;  /* 0x000000869d057221 */ /* 0x000fe20000010000 */
[C---:B-1----:R-:W-:Y:S08]  /*118c0*/  HMMA.16816.F32 R72, R120.reuse, R140, R72 ;  /* 0x0000008c7848723c */ /* 0x042ff00000001848 */
[----:B------:R-:W-:Y:S01]  /*118d0*/  MUFU.EX2 R52, R52 ;  /* 0x0000003400347308 */ /* 0x000fe20000000800 */
[C---:B------:R-:W-:Y:S01]  /*118e0*/  HMMA.16816.F32 R76, R120.reuse, R142, R76 ;  /* 0x0000008e784c723c */ /* 0x040fe2000000184c */
[----:B------:R-:W1:Y:S02]  /*118f0*/  LDSM.16.MT88.4 R140, [R220+0xd000] ;  /* 0x00d00000dc8c783b */ /* 0x000e640000004200 */
[----:B------:R-:W-:Y:S03]  /*11900*/  FADD.FTZ R5, R158, R5 ;  /* 0x000000059e057221 */ /* 0x000fe60000010000 */
[C---:B----4-:R-:W-:Y:S03]  /*11910*/  HMMA.16816.F32 R80, R120.reuse, R144, R80 ;  /* 0x000000907850723c */ /* 0x050fe60000001850 */
[----:B------:R-:W-:Y:S02]  /*11920*/  MUFU.EX2 R53, R53 ;  /* 0x0000003500357308 */ /* 0x000fe40000000800 */
[----:B------:R-:W-:Y:S01]  /*11930*/  FADD.FTZ R162, R162, R5 ;  /* 0x00000005a2a27221 */ /* 0x000fe20000010000 */
[C---:B------:R-:W-:Y:S01]  /*11940*/  HMMA.16816.F32 R84, R120.reuse, R146, R84 ;  /* 0x000000927854723c */ /* 0x040fe20000001854 */
[----:B------:R-:W3:Y:S06]  /*11950*/  LDSM.16.MT88.4 R144, [R218+0xd000] ;  /* 0x00d00000da90783b */ /* 0x000eec0000004200 */
[----:B------:R-:W-:Y:S01]  /*11960*/  MUFU.EX2 R54, R54 ;  /* 0x0000003600367308 */ /* 0x000fe20000000800 */
[----:B------:R-:W-:Y:S01]  /*11970*/  FADD.FTZ R161, R161, R162 ;  /* 0x000000a2a1a17221 */ /* 0x000fe20000010000 */
[C---:B------:R-:W-:Y:S08]  /*11980*/  HMMA.16816.F32 R88, R120.reuse, R148, R88 ;  /* 0x000000947858723c */ /* 0x040ff00000001858 */
[----:B------:R-:W-:Y:S01]  /*11990*/  MUFU.EX2 R55, R55 ;  /* 0x0000003700377308 */ /* 0x000fe20000000800 */
[C---:B------:R-:W-:Y:S03]  /*119a0*/  HMMA.16816.F32 R92, R120.reuse, R150, R92 ;  /* 0x00000096785c723c */ /* 0x040fe6000000185c */
[--C-:B------:R-:W-:Y:S03]  /*119b0*/  FFMA.FTZ R148, R25, UR4, -R152.reuse ;  /* 0x0000000419947c23 */ /* 0x100fe60008010898 */
[C---:B--2---:R-:W-:Y:S03]  /*119c0*/  HMMA.16816.F32 R96, R120.reuse, R124, R96 ;  /* 0x0000007c7860723c */ /* 0x044fe60000001860 */
[----:B------:R-:W-:Y:S02]  /*119d0*/  MUFU.EX2 R56, R56 ;  /* 0x0000003800387308 */ /* 0x000fe40000000800 */
[----:B------:R-:W-:Y:S01]  /*119e0*/  F2FP.F16.F32.PACK_AB R25, R167, R168 ;  /* 0x000000a8a719723e */ /* 0x000fe200000000ff */
[C---:B------:R-:W-:Y:S01]  /*119f0*/  HMMA.16816.F32 R100, R120.reuse, R126, R100 ;  /* 0x0000007e7864723c */ /* 0x040fe20000001864 */
[----:B------:R-:W2:Y:S06]  /*11a00*/  LDSM.16.MT88.4 R124, [R217+0xd000] ;  /* 0x00d00000d97c783b */ /* 0x000eac0000004200 */
[----:B------:R-:W4:Y:S01]  /*11a10*/  MUFU.EX2 R148, R148 ;  /* 0x0000009400947308 */ /* 0x000f220000000800 */
[----:B------:R-:W-:Y:S01]  /*11a20*/  FFMA.FTZ R151, R28, UR4, -R152 ;  /* 0x000000041c977c23 */ /* 0x000fe20008010898 */
[C---:B------:R-:W-:Y:S03]  /*11a30*/  HMMA.16816.F32 R12, R120.reuse, R128, R12 ;  /* 0x00000080780c723c */ /* 0x040fe6000000180c */
[--C-:B------:R-:W-:Y:S03]  /*11a40*/  FFMA.FTZ R149, R26, UR4, -R135.reuse ;  /* 0x000000041a957c23 */ /* 0x100fe60008010887 */
[C---:B------:R-:W-:Y:S01]  /*11a50*/  HMMA.16816.F32 R104, R120.reuse, R130, R104 ;  /* 0x000000827868723c */ /* 0x040fe20000001868 */
[----:B------:R-:W-:Y:S01]  /*11a60*/  LDSM.16.MT88.4 R128, [R218+0x11000] ;  /* 0x01100000da80783b */ /* 0x000fe20000004200 */
[----:B------:R-:W-:Y:S03]  /*11a70*/  MUFU.EX2 R57, R57 ;  /* 0x0000003900397308 */ /* 0x000fe60000000800 */
[----:B------:R-:W-:Y:S01]  /*11a80*/  FFMA.FTZ R150, R27, UR4, -R135 ;  /* 0x000000041b967c23 */ /* 0x000fe20008010887 */
[C---:B------:R-:W-:Y:S06]  /*11a90*/  HMMA.16816.F32 R108, R120.reuse, R136, R108 ;  /* 0x00000088786c723c */ /* 0x040fec000000186c */
[----:B------:R-:W-:Y:S01]  /*11aa0*/  MUFU.EX2 R149, R149 ;  /* 0x0000009500957308 */ /* 0x000fe20000000800 */
[----:B----4-:R-:W-:Y:S01]  /*11ab0*/  F2FP.F16.F32.PACK_AB R26, R148, R169 ;  /* 0x000000a9941a723e */ /* 0x010fe200000000ff */
[C---:B------:R-:W-:Y:S01]  /*11ac0*/  HMMA.16816.F32 R16, R120.reuse, R138, R16 ;  /* 0x0000008a7810723c */ /* 0x040fe20000001810 */
[----:B------:R-:W-:Y:S02]  /*11ad0*/  LDSM.16.MT88.4 R136, [R217+0x11000] ;  /* 0x01100000d988783b */ /* 0x000fe40000004200 */
[----:B------:R-:W-:Y:S03]  /*11ae0*/  FADD.FTZ R166, R166, R161 ;  /* 0x000000a1a6a67221 */ /* 0x000fe60000010000 */
[C---:B------:R-:W-:Y:S02]  /*11af0*/  HMMA.16816.F32 R112, R120.reuse, R20, R112 ;  /* 0x000000147870723c */ /* 0x040fe40000001870 */
[----:B------:R-:W4:Y:S03]  /*11b00*/  MUFU.EX2 R150, R150 ;  /* 0x0000009600967308 */ /* 0x000f260000000800 */
[----:B------:R-:W-:Y:S01]  /*11b10*/  FADD.FTZ R166, R165, R166 ;  /* 0x000000a6a5a67221 */ /* 0x000fe20000010000 */
[----:B------:R-:W-:Y:S01]  /*11b20*/  HMMA.16816.F32 R116, R120, R22, R116 ;  /* 0x000000167874723c */ /* 0x000fe20000001874 */
[----:B------:R-:W5:Y:S05]  /*11b30*/  LDSM.16.MT88.4 R20, [R216+0xd000] ;  /* 0x00d00000d814783b */ /* 0x000f6a0000004200 */
[----:B------:R-:W-:Y:S01]  /*11b40*/  MUFU.EX2 R58, R58 ;  /* 0x0000003a003a7308 */ /* 0x000fe20000000800 */
[----:B------:R-:W-:Y:S02]  /*11b50*/  FADD.FTZ R169, R169, R166 ;  /* 0x000000a6a9a97221 */ /* 0x000fe40000010000 */
[----:B------:R-:W5:Y:S07]  /*11b60*/  LDSM.16.MT88.4 R120, [R220+0x11000] ;  /* 0x01100000dc78783b */ /* 0x000f6e0000004200 */
[----:B------:R-:W-:Y:S01]  /*11b70*/  MUFU.EX2 R59, R59 ;  /* 0x0000003b003b7308 */ /* 0x000fe20000000800 */
[----:B----4-:R-:W-:Y:S01]  /*11b80*/  F2FP.F16.F32.PACK_AB R27, R150, R149 ;  /* 0x00000095961b723e */ /* 0x010fe200000000ff */
[----:B------:R-:W-:Y:S06]  /*11b90*/  FADD.FTZ R148, R148, R169 ;  /* 0x000000a994947221 */ /* 0x000fec0000010000 */
[C---:B-1----:R-:W-:Y:S02]  /*11ba0*/  HMMA.16816.F32 R8, R24.reuse, R140, R8 ;  /* 0x0000008c1808723c */ /* 0x042fe40000001808 */
[----:B------:R-:W-:Y:S04]  /*11bb0*/  MUFU.EX2 R151, R151 ;  /* 0x0000009700977308 */ /* 0x000fe80000000800 */
[C---:B------:R-:W-:Y:S01]  /*11bc0*/  HMMA.16816.F32 R68, R24.reuse, R142, R68 ;  /* 0x0000008e1844723c */ /* 0x040fe20000001844 */
[----:B------:R-:W-:Y:S05]  /*11bd0*/  LDSM.16.MT88.4 R140, [R220+0xd800] ;  /* 0x00d80000dc8c783b */ /* 0x000fea0000004200 */
[----:B------:R-:W1:Y:S01]  /*11be0*/  MUFU.EX2 R170, R170 ;  /* 0x000000aa00aa7308 */ /* 0x000e620000000800 */
[C---:B---3--:R-:W-:Y:S09]  /*11bf0*/  HMMA.16816.F32 R72, R24.reuse, R144, R72 ;  /* 0x000000901848723c */ /* 0x048ff20000001848 */
[----:B------:R-:W-:Y:S01]  /*11c00*/  MUFU.EX2 R171, R171 ;  /* 0x000000ab00ab7308 */ /* 0x000fe20000000800 */
[C---:B------:R-:W-:Y:S03]  /*11c10*/  HMMA.16816.F32 R76, R24.reuse, R146, R76 ;  /* 0x00000092184c723c */ /* 0x040fe6000000184c */
[--C-:B------:R-:W-:Y:S03]  /*11c20*/  FFMA.FTZ R144, R31, UR4, -R135.reuse ;  /* 0x000000041f907c23 */ /* 0x100fe60008010887 */
[C---:B--2---:R-:W-:Y:S01]  /*11c30*/  HMMA.16816.F32 R80, R24.reuse, R124, R80 ;  /* 0x0000007c1850723c */ /* 0x044fe20000001850 */
[----:B------:R-:W2:Y:S02]  /*11c40*/  LDSM.16.MT88.4 R28, [R216+0x11000] ;  /* 0x01100000d81c783b */ /* 0x000ea40000004200 */
[----:B------:R-:W-:Y:S02]  /*11c50*/  MUFU.EX2 R172, R172 ;  /* 0x000000ac00ac7308 */ /* 0x000fe40000000800 */
[--C-:B------:R-:W-:Y:S01]  /*11c60*/  FFMA.FTZ R145, R32, UR4, -R152.reuse ;  /* 0x0000000420917c23 */ /* 0x100fe20008010898 */
[C---:B------:R-:W-:Y:S03]  /*11c70*/  HMMA.16816.F32 R84, R24.reuse, R126, R84 ;  /* 0x0000007e1854723c */ /* 0x040fe60000001854 */
[----:B------:R-:W3:Y:S04]  /*11c80*/  LDSM.16.MT88.4 R124, [R218+0xd800] ;  /* 0x00d80000da7c783b */ /* 0x000ee80000004200 */
[----:B------:R-:W4:Y:S01]  /*11c90*/  MUFU.EX2 R144, R144 ;  /* 0x0000009000907308 */ /* 0x000f220000000800 */
[----:B------:R-:W-:Y:S01]  /*11ca0*/  FFMA.FTZ R146, R33, UR4, -R152 ;  /* 0x0000000421927c23 */ /* 0x000fe20008010898 */
[C---:B-----5:R-:W-:Y:S03]  /*11cb0*/  HMMA.16816.F32 R88, R24.reuse, R20, R88 ;  /* 0x000000141858723c */ /* 0x060fe60000001858 */
[----:B------:R-:W-:Y:S03]  /*11cc0*/  FFMA.FTZ R147, R35, UR4, -R135 ;  /* 0x0000000423937c23 */ /* 0x000fe60008010887 */
[C---:B------:R-:W-:Y:S01]  /*11cd0*/  HMMA.16816.F32 R92, R24.reuse, R22, R92 ;  /* 0x00000016185c723c */ /* 0x040fe2000000185c */
[----:B------:R-:W5:Y:S01]  /*11ce0*/  LDSM.16.MT88.4 R32, [R217+0xd800] ;  /* 0x00d80000d920783b */ /* 0x000f620000004200 */
[----:B------:R-:W-:Y:S03]  /*11cf0*/  MUFU.EX2 R145, R145 ;  /* 0x0000009100917308 */ /* 0x000fe60000000800 */
[----:B-1----:R-:W-:Y:S01]  /*11d00*/  F2FP.F16.F32.PACK_AB R20, R170, R151 ;  /* 0x00000097aa14723e */ /* 0x002fe200000000ff */
[C---:B------:R-:W-:Y:S06]  /*11d10*/  HMMA.16816.F32 R96, R24.reuse, R120, R96 ;  /* 0x000000781860723c */ /* 0x040fec0000001860 */
[----:B------:R-:W1:Y:S01]  /*11d20*/  MUFU.EX2 R146, R146 ;  /* 0x0000009200927308 */ /* 0x000e620000000800 */
[----:B----4-:R-:W-:Y:S01]  /*11d30*/  F2FP.F16.F32.PACK_AB R21, R144, R171 ;  /* 0x000000ab9015723e */ /* 0x010fe200000000ff */
[C---:B------:R-:W-:Y:S01]  /*11d40*/  HMMA.16816.F32 R100, R24.reuse, R122, R100 ;  /* 0x0000007a1864723c */ /* 0x040fe20000001864 */
[----:B------:R-:W4:Y:S02]  /*11d50*/  LDSM.16.MT88.4 R120, [R216+0xd800] ;  /* 0x00d80000d878783b */ /* 0x000f240000004200 */
[----:B------:R-:W-:Y:S03]  /*11d60*/  FADD.FTZ R151, R151, R148 ;  /* 0x0000009497977221 */ /* 0x000fe60000010000 */
[C---:B------:R-:W-:Y:S02]  /*11d70*/  HMMA.16816.F32 R12, R24.reuse, R128, R12 ;  /* 0x00000080180c723c */ /* 0x040fe4000000180c */
[----:B------:R-:W3:Y:S03]  /*11d80*/  MUFU.EX2 R147, R147 ;  /* 0x0000009300937308 */ /* 0x000ee60000000800 */
[----:B------:R-:W-:Y:S01]  /*11d90*/  FADD.FTZ R170, R170, R151 ;  /* 0x00000097aaaa7221 */ /* 0x000fe20000010000 */
[C---:B------:R-:W-:Y:S01]  /*11da0*/  HMMA.16816.F32 R104, R24.reuse, R130, R104 ;  /* 0x000000821868723c */ /* 0x040fe20000001868 */
[----:B------:R-:W-:Y:S05]  /*11db0*/  LDSM.16.MT88.4 R128, [R216+0x11800] ;  /* 0x01180000d880783b */ /* 0x000fea0000004200 */
[----:B------:R-:W-:Y:S01]  /*11dc0*/  MUFU.EX2 R60, R60 ;  /* 0x0000003c003c7308 */ /* 0x000fe20000000800 */
[----:B-1----:R-:W-:Y:S01]  /*11dd0*/  F2FP.F16.F32.PACK_AB R22, R146, R145 ;  /* 0x000000919216723e */ /* 0x002fe200000000ff */
[C---:B------:R-:W-:Y:S08]  /*11de0*/  HMMA.16816.F32 R108, R24.reuse, R136, R108 ;  /* 0x00000088186c723c */ /* 0x040ff0000000186c */
[----:B------:R-:W-:Y:S01]  /*11df0*/  MUFU.EX2 R61, R61 ;  /* 0x0000003d003d7308 */ /* 0x000fe20000000800 */
[C---:B------:R-:W-:Y:S03]  /*11e00*/  HMMA.16816.F32 R16, R24.reuse, R138, R16 ;  /* 0x0000008a1810723c */ /* 0x040fe60000001810 */
[--C-:B------:R-:W-:Y:S03]  /*11e10*/  FFMA.FTZ R137, R36, UR4, -R152.reuse ;  /* 0x0000000424897c23 */ /* 0x100fe60008010898 */
[C---:B--2---:R-:W-:Y:S03]  /*11e20*/  HMMA.16816.F32 R112, R24.reuse, R28, R112 ;  /* 0x0000001c1870723c */ /* 0x044fe60000001870 */
[----:B------:R-:W-:Y:S02]  /*11e30*/  MUFU.EX2 R62, R62 ;  /* 0x0000003e003e7308 */ /* 0x000fe40000000800 */
[----:B---3--:R-:W-:Y:S01]  /*11e40*/  F2FP.F16.F32.PACK_AB R23, R147, R172 ;  /* 0x000000ac9317723e */ /* 0x008fe200000000ff */
[----:B------:R-:W-:Y:S01]  /*11e50*/  HMMA.16816.F32 R116, R24, R30, R116 ;  /* 0x0000001e1874723c */ /* 0x000fe20000001874 */
[----:B------:R-:W1:Y:S06]  /*11e60*/  LDSM.16.MT88.4 R24, [R220+0x11800] ;  /* 0x01180000dc18783b */ /* 0x000e6c0000004200 */
[----:B------:R-:W-:Y:S01]  /*11e70*/  MUFU.EX2 R137, R137 ;  /* 0x0000008900897308 */ /* 0x000fe20000000800 */
[--C-:B------:R-:W-:Y:S01]  /*11e80*/  FFMA.FTZ R136, R37, UR4, -R152.reuse ;  /* 0x0000000425887c23 */ /* 0x100fe20008010898 */
[C---:B------:R-:W-:Y:S01]  /*11e90*/  HMMA.16816.F32 R8, R20.reuse, R140, R8 ;  /* 0x0000008c1408723c */ /* 0x040fe20000001808 */
[----:B------:R-:W2:Y:S04]  /*11ea0*/  LDSM.16.MT88.4 R28, [R218+0x11800] ;  /* 0x01180000da1c783b */ /* 0x000ea80000004200 */
[--C-:B------:R-:W-:Y:S01]  /*11eb0*/  FFMA.FTZ R139, R38, UR4, -R135.reuse ;  /* 0x00000004268b7c23 */ /* 0x100fe20008010887 */
[C---:B------:R-:W-:Y:S02]  /*11ec0*/  HMMA.16816.F32 R68, R20.reuse, R142, R68 ;  /* 0x0000008e1444723c */ /* 0x040fe40000001844 */
[----:B------:R-:W3:Y:S03]  /*11ed0*/  MUFU.EX2 R136, R136 ;  /* 0x0000008800887308 */ /* 0x000ee60000000800 */
[--C-:B------:R-:W-:Y:S01]  /*11ee0*/  FFMA.FTZ R138, R39, UR4, -R135.reuse ;  /* 0x00000004278a7c23 */ /* 0x100fe20008010887 */
[C---:B------:R-:W-:Y:S01]  /*11ef0*/  HMMA.16816.F32 R72, R20.reuse, R124, R72 ;  /* 0x0000007c1448723c */ /* 0x040fe20000001848 */
[----:B------:R-:W-:Y:S05]  /*11f00*/  LDSM.16.MT88.4 R36, [R218+0xe000] ;  /* 0x00e00000da24783b */ /* 0x000fea0000004200 */
[----:B------:R-:W-:Y:S01]  /*11f10*/  MUFU.EX2 R139, R139 ;  /* 0x0000008b008b7308 */ /* 0x000fe20000000800 */
[--C-:B------:R-:W-:Y:S01]  /*11f20*/  FFMA.FTZ R140, R40, UR4, -R152.reuse ;  /* 0x00000004288c7c23 */ /* 0x100fe20008010898 */
[C---:B------:R-:W-:Y:S01]  /*11f30*/  HMMA.16816.F32 R76, R20.reuse, R126, R76 ;  /* 0x0000007e144c723c */ /* 0x040fe2000000184c */
[----:B------:R-:W3:Y:S02]  /*11f40*/  LDSM.16.MT88.4 R124, [R217+0x11800] ;  /* 0x01180000d97c783b */ /* 0x000ee40000004200 */
[----:B------:R-:W-:Y:S03]  /*11f50*/  FFMA.FTZ R141, R41, UR4, -R152 ;  /* 0x00000004298d7c23 */ /* 0x000fe60008010898 */
[C---:B-----5:R-:W-:Y:S02]  /*11f60*/  HMMA.16816.F32 R80, R20.reuse, R32, R80 ;  /* 0x000000201450723c */ /* 0x060fe40000001850 */
[----:B------:R-:W5:Y:S03]  /*11f70*/  MUFU.EX2 R138, R138 ;  /* 0x0000008a008a7308 */ /* 0x000f660000000800 */
[--C-:B------:R-:W-:Y:S01]  /*11f80*/  FFMA.FTZ R142, R42, UR4, -R135.reuse ;  /* 0x000000042a8e7c23 */ /* 0x100fe20008010887 */
[C---:B------:R-:W-:Y:S01]  /*11f90*/  HMMA.16816.F32 R84, R20.reuse, R34, R84 ;  /* 0x000000221454723c */ /* 0x040fe20000001854 */
[----:B------:R-:W5:Y:S05]  /*11fa0*/  LDSM.16.MT88.4 R32, [R220+0xe000] ;  /* 0x00e00000dc20783b */ /* 0x000f6a0000004200 */
[----:B------:R-:W-:Y:S01]  /*11fb0*/  MUFU.EX2 R140, R140 ;  /* 0x0000008c008c7308 */ /* 0x000fe20000000800 */
[----:B------:R-:W-:Y:S01]  /*11fc0*/  FFMA.FTZ R143, R43, UR4, -R135 ;  /* 0x000000042b8f7c23 */ /* 0x000fe20008010887 */
[C---:B----4-:R-:W-:Y:S01]  /*11fd0*/  HMMA.16816.F32 R88, R20.reuse, R120, R88 ;  /* 0x000000781458723c */ /* 0x050fe20000001858 */
[----:B------:R-:W-:Y:S07]  /*11fe0*/  LDSM.16.MT88.4 R40, [R220+0x12000] ;  /* 0x01200000dc28783b */ /* 0x000fee0000004200 */
[----:B------:R-:W4:Y:S01]  /*11ff0*/  MUFU.EX2 R141, R141 ;  /* 0x0000008d008d7308 */ /* 0x000f220000000800 */
[C---:B------:R-:W-:Y:S01]  /*12000*/  HMMA.16816.F32 R92, R20.reuse, R122, R92 ;  /* 0x0000007a145c723c */ /* 0x040fe2000000185c */
[----:B------:R-:W-:Y:S05]  /*12010*/  LDSM.16.MT88.4 R120, [R218+0xe800] ;  /* 0x00e80000da78783b */ /* 0x000fea0000004200 */
[C---:B-1----:R-:W-:Y:S03]  /*12020*/  HMMA.16816.F32 R96, R20.reuse, R24, R96 ;  /* 0x000000181460723c */ /* 0x042fe60000001860 */
[----:B------:R-:W-:Y:S02]  /*12030*/  MUFU.EX2 R142, R142 ;  /* 0x0000008e008e7308 */ /* 0x000fe40000000800 */
[----:B------:R-:W-:Y:S01]  /*12040*/  FADD.FTZ R145, R145, R170 ;  /* 0x000000aa91917221 */ /* 0x000fe20000010000 */
[C---:B------:R-:W-:Y:S01]  /*12050*/  HMMA.16816.F32 R100, R20.reuse, R26, R100 ;  /* 0x0000001a1464723c */ /* 0x040fe20000001864 */
[----:B------:R-:W1:Y:S06]  /*12060*/  LDSM.16.MT88.4 R24, [R217+0xe000] ;  /* 0x00e00000d918783b */ /* 0x000e6c0000004200 */
[----:B------:R-:W4:Y:S01]  /*12070*/  MUFU.EX2 R143, R143 ;  /* 0x0000008f008f7308 */ /* 0x000f220000000800 */
[----:B------:R-:W-:Y:S01]  /*12080*/  FADD.FTZ R146, R146, R145 ;  /* 0x0000009192927221 */ /* 0x000fe20000010000 */
[C---:B--2---:R-:W-:Y:S08]  /*12090*/  HMMA.16816.F32 R12, R20.reuse, R28, R12 ;  /* 0x0000001c140c723c */ /* 0x044ff0000000180c */
[----:B------:R-:W-:Y:S01]  /*120a0*/  MUFU.EX2 R3, R63 ;  /* 0x0000003f00037308 */ /* 0x000fe20000000800 */
[C---:B------:R-:W-:Y:S01]  /*120b0*/  HMMA.16816.F32 R104, R20.reuse, R30, R104 ;  /* 0x0000001e1468723c */ /* 0x040fe20000001868 */
[----:B------:R-:W2:Y:S05]  /*120c0*/  LDSM.16.MT88.4 R28, [R216+0xe000] ;  /* 0x00e00000d81c783b */ /* 0x000eaa0000004200 */
[C---:B---3--:R-:W-:Y:S03]  /*120d0*/  HMMA.16816.F32 R108, R20.reuse, R124, R108 ;  /* 0x0000007c146c723c */ /* 0x048fe6000000186c */
[----:B------:R-:W-:Y:S03]  /*120e0*/  MUFU.EX2 R5, R66 ;  /* 0x0000004200057308 */ /* 0x000fe60000000800 */
[C---:B------:R-:W-:Y:S05]  /*120f0*/  HMMA.16816.F32 R16, R20.reuse, R126, R16 ;  /* 0x0000007e1410723c */ /* 0x040fea0000001810 */
[--C-:B------:R-:W-:Y:S01]  /*12100*/  FFMA.FTZ R124, R44, UR4, -R152.reuse ;  /* 0x000000042c7c7c23 */ /* 0x100fe20008010898 */
[C---:B------:R-:W-:Y:S05]  /*12110*/  HMMA.16816.F32 R112, R20.reuse, R128, R112 ;  /* 0x000000801470723c */ /* 0x040fea0000001870 */
[--C-:B------:R-:W-:Y:S01]  /*12120*/  FFMA.FTZ R125, R45, UR4, -R152.reuse ;  /* 0x000000042d7d7c23 */ /* 0x100fe20008010898 */
[----:B------:R-:W-:Y:S01]  /*12130*/  HMMA.16816.F32 R116, R20, R130, R116 ;  /* 0x000000821474723c */ /* 0x000fe20000001874 */
[----:B------:R-:W-:Y:S04]  /*12140*/  MUFU.EX2 R124, R124 ;  /* 0x0000007c007c7308 */ /* 0x000fe80000000800 */
[--C-:B------:R-:W-:Y:S01]  /*12150*/  FFMA.FTZ R126, R46, UR4, -R135.reuse ;  /* 0x000000042e7e7c23 */ /* 0x100fe20008010887 */
[--C-:B------:R-:W-:Y:S01]  /*12160*/  FFMA.FTZ R127, R47, UR4, -R135.reuse ;  /* 0x000000042f7f7c23 */ /* 0x100fe20008010887 */
[----:B------:R-:W-:Y:S01]  /*12170*/  F2FP.F16.F32.PACK_AB R20, R136, R137 ;  /* 0x000000898814723e */ /* 0x000fe200000000ff */
[----:B------:R-:W-:Y:S03]  /*12180*/  LDSM.16.MT88.4 R44, [R220+0xe800] ;  /* 0x00e80000dc2c783b */ /* 0x000fe60000004200 */
[----:B------:R-:W3:Y:S01]  /*12190*/  MUFU.EX2 R125, R125 ;  /* 0x0000007d007d7308 */ /* 0x000ee20000000800 */
[----:B-----5:R-:W-:Y:S01]  /*121a0*/  F2FP.F16.F32.PACK_AB R21, R138, R139 ;  /* 0x0000008b8a15723e */ /* 0x020fe200000000ff */
[----:B------:R-:W-:Y:S01]  /*121b0*/  FFMA.FTZ R152, R65, UR4, -R152 ;  /* 0x0000000441987c23 */ /* 0x000fe20008010898 */
[----:B----4-:R-:W-:Y:S01]  /*121c0*/  F2FP.F16.F32.PACK_AB R22, R141, R140 ;  /* 0x0000008c8d16723e */ /* 0x010fe200000000ff */
[----:B------:R-:W-:Y:S01]  /*121d0*/  FFMA.FTZ R135, R67, UR4, -R135 ;  /* 0x0000000443877c23 */ /* 0x000fe20008010887 */
[----:B------:R-:W-:Y:S01]  /*121e0*/  F2FP.F16.F32.PACK_AB R23, R143, R142 ;  /* 0x0000008e8f17723e */ /* 0x000fe200000000ff */
[----:B------:R-:W-:Y:S04]  /*121f0*/  FADD.FTZ R137, R137, R146 ;  /* 0x0000009289897221 */ /* 0x000fe80000010000 */
[----:B------:R-:W-:Y:S01]  /*12200*/  MUFU.EX2 R126, R126 ;  /* 0x0000007e007e7308 */ /* 0x000fe20000000800 */
[----:B------:R-:W-:Y:S01]  /*12210*/  FADD.FTZ R137, R136, R137 ;  /* 0x0000008988897221 */ /* 0x000fe20000010000 */
[C---:B------:R-:W-:Y:S08]  /*12220*/  HMMA.16816.F32 R8, R20.reuse, R32, R8 ;  /* 0x000000201408723c */ /* 0x040ff00000001808 */
[----:B------:R-:W4:Y:S03]  /*12230*/  MUFU.EX2 R127, R127 ;  /* 0x0000007f007f7308 */ /* 0x000f260000000800 */
[----:B------:R-:W-:Y:S01]  /*12240*/  FADD.FTZ R140, R140, R137 ;  /* 0x000000898c8c7221 */ /* 0x000fe20000010000 */
[C---:B------:R-:W-:Y:S01]  /*12250*/  HMMA.16816.F32 R68, R20.reuse, R34, R68 ;  /* 0x000000221444723c */ /* 0x040fe20000001844 */
[----:B------:R-:W5:Y:S05]  /*12260*/  LDSM.16.MT88.4 R32, [R218+0x12000] ;  /* 0x01200000da20783b */ /* 0x000f6a0000004200 */
[----:B------:R-:W-:Y:S01]  /*12270*/  MUFU.EX2 R245, R152 ;  /* 0x0000009800f57308 */ /* 0x000fe20000000800 */
[C---:B------:R-:W-:Y:S04]  /*12280*/  HMMA.16816.F32 R72, R20.reuse, R36, R72 ;  /* 0x000000241448723c */ /* 0x040fe80000001848 */
[----:B------:R-:W-:Y:S02]  /*12290*/  FADD.FTZ R141, R141, R140 ;  /* 0x0000008c8d8d7221 */ /* 0x000fe40000010000 */
[C---:B------:R-:W-:Y:S01]  /*122a0*/  HMMA.16816.F32 R76, R20.reuse, R38, R76 ;  /* 0x00000026144c723c */ /* 0x040fe2000000184c */
[----:B------:R-:W5:Y:S02]  /*122b0*/  LDSM.16.MT88.4 R36, [R217+0x12000] ;  /* 0x01200000d924783b */ /* 0x000f640000004200 */
[----:B------:R-:W-:Y:S03]  /*122c0*/  MUFU.EX2 R246, R135 ;  /* 0x0000008700f67308 */ /* 0x000fe60000000800 */
[C---:B-1----:R-:W-:Y:S06]  /*122d0*/  HMMA.16816.F32 R80, R20.reuse, R24, R80 ;  /* 0x000000181450723c */ /* 0x042fec0000001850 */
[C---:B------:R-:W-:Y:S01]  /*122e0*/  HMMA.16816.F32 R84, R20.reuse, R26, R84 ;  /* 0x0000001a1454723c */ /* 0x040fe20000001854 */
[----:B------:R-:W1:Y:S05]  /*122f0*/  LDSM.16.MT88.4 R24, [R216+0x12000] ;  /* 0x01200000d818783b */ /* 0x000e6a0000004200 */
[C---:B--2---:R-:W-:Y:S06]  /*12300*/  HMMA.16816.F32 R88, R20.reuse, R28, R88 ;  /* 0x0000001c1458723c */ /* 0x044fec0000001858 */
[C---:B------:R-:W-:Y:S05]  /*12310*/  HMMA.16816.F32 R92, R20.reuse, R30, R92 ;  /* 0x0000001e145c723c */ /* 0x040fea000000185c */
[----:B---3--:R-:W-:Y:S01]  /*12320*/  F2FP.F16.F32.PACK_AB R28, R125, R124 ;  /* 0x0000007c7d1c723e */ /* 0x008fe200000000ff */
[C---:B------:R-:W-:Y:S05]  /*12330*/  HMMA.16816.F32 R96, R20.reuse, R40, R96 ;  /* 0x000000281460723c */ /* 0x040fea0000001860 */
[----:B----4-:R-:W-:Y:S01]  /*12340*/  F2FP.F16.F32.PACK_AB R29, R127, R126 ;  /* 0x0000007e7f1d723e */ /* 0x010fe200000000ff */
[C---:B------:R-:W-:Y:S01]  /*12350*/  HMMA.16816.F32 R100, R20.reuse, R42, R100 ;  /* 0x0000002a1464723c */ /* 0x040fe20000001864 */
[----:B------:R-:W2:Y:S04]  /*12360*/  LDSM.16.MT88.4 R40, [R217+0xe800] ;  /* 0x00e80000d928783b */ /* 0x000ea80000004200 */
[----:B------:R-:W-:Y:S01]  /*12370*/  F2FP.F16.F32.PACK_AB R30, R174, R173 ;  /* 0x000000adae1e723e */ /* 0x000fe200000000ff */
[C---:B-----5:R-:W-:Y:S05]  /*12380*/  HMMA.16816.F32 R12, R20.reuse, R32, R12 ;  /* 0x00000020140c723c */ /* 0x060fea000000180c */
[----:B------:R-:W-:Y:S01]  /*12390*/  F2FP.F16.F32.PACK_AB R31, R176, R175 ;  /* 0x000000afb01f723e */ /* 0x000fe200000000ff */
[C---:B------:R-:W-:Y:S01]  /*123a0*/  HMMA.16816.F32 R104, R20.reuse, R34, R104 ;  /* 0x000000221468723c */ /* 0x040fe20000001868 */
[----:B------:R-:W3:Y:S04]  /*123b0*/  LDSM.16.MT88.4 R32, [R216+0xe800] ;  /* 0x00e80000d820783b */ /* 0x000ee80000004200 */
[----:B------:R-:W-:Y:S01]  /*123c0*/  FADD.FTZ R124, R124, R141 ;  /* 0x0000008d7c7c7221 */ /* 0x000fe20000010000 */
[C---:B------:R-:W-:Y:S05]  /*123d0*/  HMMA.16816.F32 R108, R20.reuse, R36, R108 ;  /* 0x00000024146c723c */ /* 0x040fea000000186c */
[----:B------:R-:W-:Y:S01]  /*123e0*/  FADD.FTZ R124, R125, R124 ;  /* 0x0000007c7d7c7221 */ /* 0x000fe20000010000 */
[C---:B------:R-:W-:Y:S01]  /*123f0*/  HMMA.16816.F32 R16, R20.reuse, R38, R16 ;  /* 0x000000261410723c */ /* 0x040fe20000001810 */
[----:B------:R-:W4:Y:S04]  /*12400*/  LDSM.16.MT88.4 R36, [R220+0x12800] ;  /* 0x01280000dc24783b */ /* 0x000f280000004200 */
[----:B------:R-:W-:Y:S01]  /*12410*/  FADD.FTZ R173, R173, R124 ;  /* 0x0000007cadad7221 */ /* 0x000fe20000010000 */
[C---:B-1----:R-:W-:Y:S05]  /*12420*/  HMMA.16816.F32 R112, R20.reuse, R24, R112 ;  /* 0x000000181470723c */ /* 0x042fea0000001870 */
[----:B------:R-:W-:Y:S01]  /*12430*/  FADD.FTZ R173, R174, R173 ;  /* 0x000000adaead7221 */ /* 0x000fe20000010000 */
[----:B------:R-:W-:Y:S01]  /*12440*/  HMMA.16816.F32 R116, R20, R26, R116 ;  /* 0x0000001a1474723c */ /* 0x000fe20000001874 */
[----:B------:R-:W1:Y:S05]  /*12450*/  LDSM.16.MT88.4 R20, [R218+0x12800] ;  /* 0x01280000da14783b */ /* 0x000e6a0000004200 */
[C---:B------:R-:W-:Y:S03]  /*12460*/  HMMA.16816.F32 R8, R28.reuse, R44, R8 ;  /* 0x0000002c1c08723c */ /* 0x040fe60000001808 */
[----:B------:R-:W5:Y:S03]  /*12470*/  LDSM.16.MT88.4 R24, [R217+0x12800] ;  /* 0x01280000d918783b */ /* 0x000f660000004200 */
[C---:B------:R-:W-:Y:S05]  /*12480*/  HMMA.16816.F32 R68, R28.reuse, R46, R68 ;  /* 0x0000002e1c44723c */ /* 0x040fea0000001844 */
[----:B------:R-:W-:Y:S01]  /*12490*/  LDSM.16.MT88.4 R44, [R217+0xf000] ;  /* 0x00f00000d92c783b */ /* 0x000fe20000004200 */
[C---:B------:R-:W-:Y:S06]  /*124a0*/  HMMA.16816.F32 R72, R28.reuse, R120, R72 ;  /* 0x000000781c48723c */ /* 0x040fec0000001848 */
[C---:B------:R-:W-:Y:S01]  /*124b0*/  HMMA.16816.F32 R76, R28.reuse, R122, R76 ;  /* 0x0000007a1c4c723c */ /* 0x040fe2000000184c */
[----:B------:R-:W-:Y:S05]  /*124c0*/  LDSM.16.MT88.4 R120, [R217+0x13800] ;  /* 0x01380000d978783b */ /* 0x000fea0000004200 */
[C---:B--2---:R-:W-:Y:S06]  /*124d0*/  HMMA.16816.F32 R80, R28.reuse, R40, R80 ;  /* 0x000000281c50723c */ /* 0x044fec0000001850 */
[C---:B------:R-:W-:Y:S01]  /*124e0*/  HMMA.16816.F32 R84, R28.reuse, R42, R84 ;  /* 0x0000002a1c54723c */ /* 0x040fe20000001854 */
[----:B------:R-:W-:Y:S05]  /*124f0*/  LDSM.16.MT88.4 R40, [R218+0xf000] ;  /* 0x00f00000da28783b */ /* 0x000fea0000004200 */
[C---:B---3--:R-:W-:Y:S06]  /*12500*/  HMMA.16816.F32 R88, R28.reuse, R32, R88 ;  /* 0x000000201c58723c */ /* 0x048fec0000001858 */
[C---:B------:R-:W-:Y:S01]  /*12510*/  HMMA.16816.F32 R92, R28.reuse, R34, R92 ;  /* 0x000000221c5c723c */ /* 0x040fe2000000185c */
[----:B------:R-:W2:Y:S05]  /*12520*/  LDSM.16.MT88.4 R32, [R216+0x12800] ;  /* 0x01280000d820783b */ /* 0x000eaa0000004200 */
[C---:B----4-:R-:W-:Y:S06]  /*12530*/  HMMA.16816.F32 R96, R28.reuse, R36, R96 ;  /* 0x000000241c60723c */ /* 0x050fec0000001860 */
[C---:B------:R-:W-:Y:S01]  /*12540*/  HMMA.16816.F32 R100, R28.reuse, R38, R100 ;  /* 0x000000261c64723c */ /* 0x040fe20000001864 */
[----:B------:R-:W3:Y:S05]  /*12550*/  LDSM.16.MT88.4 R36, [R220+0xf000] ;  /* 0x00f00000dc24783b */ /* 0x000eea0000004200 */
[C---:B-1----:R-:W-:Y:S06]  /*12560*/  HMMA.16816.F32 R12, R28.reuse, R20, R12 ;  /* 0x000000141c0c723c */ /* 0x042fec000000180c */
[C---:B------:R-:W-:Y:S05]  /*12570*/  HMMA.16816.F32 R104, R28.reuse, R22, R104 ;  /* 0x000000161c68723c */ /* 0x040fea0000001868 */
[----:B------:R-:W-:Y:S01]  /*12580*/  F2FP.F16.F32.PACK_AB R20, R53, R52 ;  /* 0x000000343514723e */ /* 0x000fe200000000ff */
[C---:B-----5:R-:W-:Y:S05]  /*12590*/  HMMA.16816.F32 R108, R28.reuse, R24, R108 ;  /* 0x000000181c6c723c */ /* 0x060fea000000186c */
[----:B------:R-:W-:Y:S01]  /*125a0*/  F2FP.F16.F32.PACK_AB R21, R55, R54 ;  /* 0x000000363715723e */ /* 0x000fe200000000ff */
[C---:B------:R-:W-:Y:S01]  /*125b0*/  HMMA.16816.F32 R16, R28.reuse, R26, R16 ;  /* 0x0000001a1c10723c */ /* 0x040fe20000001810 */
[----:B------:R-:W1:Y:S04]  /*125c0*/  LDSM.16.MT88.4 R24, [R216+0xf000] ;  /* 0x00f00000d818783b */ /* 0x000e680000004200 */
[----:B------:R-:W-:Y:S01]  /*125d0*/  F2FP.F16.F32.PACK_AB R22, R57, R56 ;  /* 0x000000383916723e */ /* 0x000fe200000000ff */
[C---:B--2---:R-:W-:Y:S05]  /*125e0*/  HMMA.16816.F32 R112, R28.reuse, R32, R112 ;  /* 0x000000201c70723c */ /* 0x044fea0000001870 */
[----:B------:R-:W-:Y:S01]  /*125f0*/  F2FP.F16.F32.PACK_AB R23, R59, R58 ;  /* 0x0000003a3b17723e */ /* 0x000fe200000000ff */
[----:B------:R-:W-:Y:S01]  /*12600*/  HMMA.16816.F32 R116, R28, R34, R116 ;  /* 0x000000221c74723c */ /* 0x000fe20000001874 */
[----:B------:R-:W2:Y:S04]  /*12610*/  LDSM.16.MT88.4 R28, [R218+0x13000] ;  /* 0x01300000da1c783b */ /* 0x000ea80000004200 */
[----:B------:R-:W-:Y:S01]  /*12620*/  FADD.FTZ R52, R52, R173 ;  /* 0x000000ad34347221 */ /* 0x000fe20000010000 */
[C---:B---3--:R-:W-:Y:S03]  /*12630*/  HMMA.16816.F32 R8, R20.reuse, R36, R8 ;  /* 0x000000241408723c */ /* 0x048fe60000001808 */
[----:B------:R-:W3:Y:S02]  /*12640*/  LDSM.16.MT88.4 R32, [R217+0x13000] ;  /* 0x01300000d920783b */ /* 0x000ee40000004200 */
[----:B------:R-:W-:Y:S01]  /*12650*/  FADD.FTZ R53, R53, R52 ;  /* 0x0000003435357221 */ /* 0x000fe20000010000 */
[C---:B------:R-:W-:Y:S05]  /*12660*/  HMMA.16816.F32 R68, R20.reuse, R38, R68 ;  /* 0x000000261444723c */ /* 0x040fea0000001844 */
[----:B------:R-:W-:Y:S01]  /*12670*/  FADD.FTZ R37, R154, R156 ;  /* 0x0000009c9a257221 */ /* 0x000fe20000010000 */
[C---:B------:R-:W-:Y:S05]  /*12680*/  HMMA.16816.F32 R72, R20.reuse, R40, R72 ;  /* 0x000000281448723c */ /* 0x040fea0000001848 */
[----:B------:R-:W-:Y:S01]  /*12690*/  FADD.FTZ R56, R56, R53 ;  /* 0x0000003538387221 */ /* 0x000fe20000010000 */
[C---:B------:R-:W-:Y:S05]  /*126a0*/  HMMA.16816.F32 R76, R20.reuse, R42, R76 ;  /* 0x0000002a144c723c */ /* 0x040fea000000184c */
[----:B------:R-:W-:Y:S01]  /*126b0*/  FADD.FTZ R40, R6, R37 ;  /* 0x0000002506287221 */ /* 0x000fe20000010000 */
[C---:B------:R-:W-:Y:S01]  /*126c0*/  HMMA.16816.F32 R80, R20.reuse, R44, R80 ;  /* 0x0000002c1450723c */ /* 0x040fe20000001850 */
[----:B------:R-:W-:Y:S01]  /*126d0*/  LDSM.16.MT88.4 R36, [R220+0xf800] ;  /* 0x00f80000dc24783b */ /* 0x000fe20000004200 */
[----:B------:R-:W4:Y:S03]  /*126e0*/  MUFU.EX2 R6, R64 ;  /* 0x0000004000067308 */ /* 0x000f260000000800 */
[----:B------:R-:W-:Y:S01]  /*126f0*/  FADD.FTZ R40, R7, R40 ;  /* 0x0000002807287221 */ /* 0x000fe20000010000 */
[C---:B------:R-:W-:Y:S03]  /*12700*/  HMMA.16816.F32 R84, R20.reuse, R46, R84 ;  /* 0x0000002e1454723c */ /* 0x040fe60000001854 */
[----:B------:R-:W-:Y:S02]  /*12710*/  LDSM.16.MT88.4 R44, [R216+0xf800] ;  /* 0x00f80000d82c783b */ /* 0x000fe40000004200 */
[----:B------:R-:W-:Y:S01]  /*12720*/  FADD.FTZ R159, R159, R40 ;  /* 0x000000289f9f7221 */ /* 0x000fe20000010000 */
[C---:B-1----:R-:W-:Y:S05]  /*12730*/  HMMA.16816.F32 R88, R20.reuse, R24, R88 ;  /* 0x000000181458723c */ /* 0x042fea0000001858 */
[----:B------:R-:W-:Y:S01]  /*12740*/  LDSM.16.MT88.4 R40, [R218+0xf800] ;  /* 0x00f80000da28783b */ /* 0x000fe20000004200 */
[C---:B------:R-:W-:Y:S05]  /*12750*/  HMMA.16816.F32 R92, R20.reuse, R26, R92 ;  /* 0x0000001a145c723c */ /* 0x040fea000000185c */
[----:B------:R-:W-:Y:S01]  /*12760*/  FADD.FTZ R160, R160, R159 ;  /* 0x0000009fa0a07221 */ /* 0x000fe20000010000 */
[C---:B------:R-:W-:Y:S01]  /*12770*/  HMMA.16816.F32 R96, R20.reuse, R48, R96 ;  /* 0x000000301460723c */ /* 0x040fe20000001860 */
[----:B------:R-:W1:Y:S04]  /*12780*/  LDSM.16.MT88.4 R24, [R216+0x13000] ;  /* 0x01300000d818783b */ /* 0x000e680000004200 */
[----:B------:R-:W-:Y:S01]  /*12790*/  FADD.FTZ R7, R163, R160 ;  /* 0x000000a0a3077221 */ /* 0x000fe20000010000 */
[C---:B------:R-:W-:Y:S05]  /*127a0*/  HMMA.16816.F32 R100, R20.reuse, R50, R100 ;  /* 0x000000321464723c */ /* 0x040fea0000001864 */
[----:B------:R-:W-:Y:S01]  /*127b0*/  FADD.FTZ R7, R164, R7 ;  /* 0x00000007a4077221 */ /* 0x000fe20000010000 */
[C---:B--2---:R-:W-:Y:S05]  /*127c0*/  HMMA.16816.F32 R12, R20.reuse, R28, R12 ;  /* 0x0000001c140c723c */ /* 0x044fea000000180c */
[----:B------:R-:W-:Y:S01]  /*127d0*/  FADD.FTZ R48, R168, R7 ;  /* 0x00000007a8307221 */ /* 0x000fe20000010000 */
[C---:B------:R-:W-:Y:S05]  /*127e0*/  HMMA.16816.F32 R104, R20.reuse, R30, R104 ;  /* 0x0000001e1468723c */ /* 0x040fea0000001868 */
[----:B------:R-:W-:Y:S01]  /*127f0*/  F2FP.F16.F32.PACK_AB R28, R61, R60 ;  /* 0x0000003c3d1c723e */ /* 0x000fe200000000ff */
[C---:B---3--:R-:W-:Y:S05]  /*12800*/  HMMA.16816.F32 R108, R20.reuse, R32, R108 ;  /* 0x00000020146c723c */ /* 0x048fea000000186c */
[----:B------:R-:W-:Y:S01]  /*12810*/  F2FP.F16.F32.PACK_AB R29, R3, R62 ;  /* 0x0000003e031d723e */ /* 0x000fe200000000ff */
[C---:B------:R-:W-:Y:S01]  /*12820*/  HMMA.16816.F32 R16, R20.reuse, R34, R16 ;  /* 0x000000221410723c */ /* 0x040fe20000001810 */
[----:B------:R-:W2:Y:S04]  /*12830*/  LDSM.16.MT88.4 R32, [R217+0xf800] ;  /* 0x00f80000d920783b */ /* 0x000ea80000004200 */
[----:B----4-:R-:W-:Y:S01]  /*12840*/  F2FP.F16.F32.PACK_AB R30, R245, R6 ;  /* 0x00000006f51e723e */ /* 0x010fe200000000ff */
[----:B------:R-:W-:Y:S01]  /*12850*/  FADD.FTZ R48, R167, R48 ;  /* 0x00000030a7307221 */ /* 0x000fe20000010000 */
[----:B------:R-:W-:Y:S01]  /*12860*/  F2FP.F16.F32.PACK_AB R31, R246, R5 ;  /* 0x00000005f61f723e */ /* 0x000fe200000000ff */
[----:B------:R-:W-:Y:S01]  /*12870*/  FADD.FTZ R57, R57, R56 ;  /* 0x0000003839397221 */ /* 0x000fe20000010000 */
[C---:B-1----:R-:W-:Y:S03]  /*12880*/  HMMA.16816.F32 R112, R20.reuse, R24, R112 ;  /* 0x000000181470723c */ /* 0x042fe60000001870 */
[----:B------:R-:W-:Y:S01]  /*12890*/  FADD.FTZ R149, R149, R48 ;  /* 0x0000003095957221 */ /* 0x000fe20000010000 */
[----:B------:R-:W-:Y:S02]  /*128a0*/  FADD.FTZ R60, R60, R57 ;  /* 0x000000393c3c7221 */ /* 0x000fe40000010000 */
[----:B------:R-:W-:Y:S01]  /*128b0*/  HMMA.16816.F32 R116, R20, R26, R116 ;  /* 0x0000001a1474723c */ /* 0x000fe20000001874 */
[----:B------:R-:W1:Y:S04]  /*128c0*/  LDSM.16.MT88.4 R20, [R220+0x13800] ;  /* 0x01380000dc14783b */ /* 0x000e680000004200 */
[----:B------:R-:W-:Y:S01]  /*128d0*/  FADD.FTZ R150, R150, R149 ;  /* 0x0000009596967221 */ /* 0x000fe20000010000 */
[C---:B------:R-:W-:Y:S03]  /*128e0*/  HMMA.16816.F32 R128, R28.reuse, R36, R8 ;  /* 0x000000241c80723c */ /* 0x040fe60000001808 */
[----:B------:R-:W3:Y:S02]  /*128f0*/  LDSM.16.MT88.4 R8, [R218+0x13800] ;  /* 0x01380000da08783b */ /* 0x000ee40000004200 */
[----:B------:R-:W-:Y:S01]  /*12900*/  FADD.FTZ R171, R171, R150 ;  /* 0x00000096abab7221 */ /* 0x000fe20000010000 */
[C---:B------:R-:W-:Y:S05]  /*12910*/  HMMA.16816.F32 R68, R28.reuse, R38, R68 ;  /* 0x000000261c44723c */ /* 0x040fea0000001844 */
[----:B------:R-:W4:Y:S01]  /*12920*/  LDSM.16.MT88.4 R24, [R216+0x13800] ;  /* 0x01380000d818783b */ /* 0x000f220000004200 */
[C---:B------:R-:W-:Y:S05]  /*12930*/  HMMA.16816.F32 R72, R28.reuse, R40, R72 ;  /* 0x000000281c48723c */ /* 0x040fea0000001848 */
[----:B------:R-:W-:Y:S01]  /*12940*/  FADD.FTZ R171, R144, R171 ;  /* 0x000000ab90ab7221 */ /* 0x000fe20000010000 */
[C---:B------:R-:W-:Y:S05]  /*12950*/  HMMA.16816.F32 R76, R28.reuse, R42, R76 ;  /* 0x0000002a1c4c723c */ /* 0x040fea000000184c */
[----:B------:R-:W-:Y:S01]  /*12960*/  FADD.FTZ R172, R172, R171 ;  /* 0x000000abacac7221 */ /* 0x000fe20000010000 */
[C---:B--2---:R-:W-:Y:S05]  /*12970*/  HMMA.16816.F32 R80, R28.reuse, R32, R80 ;  /* 0x000000201c50723c */ /* 0x044fea0000001850 */
[----:B------:R-:W-:Y:S01]  /*12980*/  FADD.FTZ R172, R147, R172 ;  /* 0x000000ac93ac7221 */ /* 0x000fe20000010000 */
[C---:B------:R-:W-:Y:S05]  /*12990*/  HMMA.16816.F32 R84, R28.reuse, R34, R84 ;  /* 0x000000221c54723c */ /* 0x040fea0000001854 */
[----:B------:R-:W-:Y:S01]  /*129a0*/  FADD.FTZ R139, R139, R172 ;  /* 0x000000ac8b8b7221 */ /* 0x000fe20000010000 */
[C---:B------:R-:W-:Y:S05]  /*129b0*/  HMMA.16816.F32 R88, R28.reuse, R44, R88 ;  /* 0x0000002c1c58723c */ /* 0x040fea0000001858 */
[----:B------:R-:W-:Y:S01]  /*129c0*/  FADD.FTZ R139, R138, R139 ;  /* 0x0000008b8a8b7221 */ /* 0x000fe20000010000 */
[C---:B------:R-:W-:Y:S05]  /*129d0*/  HMMA.16816.F32 R92, R28.reuse, R46, R92 ;  /* 0x0000002e1c5c723c */ /* 0x040fea000000185c */
[----:B------:R-:W-:Y:S01]  /*129e0*/  FADD.FTZ R142, R142, R139 ;  /* 0x0000008b8e8e7221 */ /* 0x000fe20000010000 */
[C---:B-1----:R-:W-:Y:S05]  /*129f0*/  HMMA.16816.F32 R96, R28.reuse, R20, R96 ;  /* 0x000000141c60723c */ /* 0x042fea0000001860 */
        /* <DEDUP_REMOVED lines=8> */
[C---:B---3--:R-:W-:Y:S03]  /*12a80*/  HMMA.16816.F32 R124, R28.reuse, R8, R12 ;  /* 0x000000081c7c723c */ /* 0x048fe6000000180c */
[----:B------:R-:W-:Y:S03]  /*12a90*/  FADD.FTZ R175, R176, R175 ;  /* 0x000000afb0af7221 */ /* 0x000fe60000010000 */
[C---:B------:R-:W-:Y:S05]  /*12aa0*/  HMMA.16816.F32 R104, R28.reuse, R10, R104 ;  /* 0x0000000a1c68723c */ /* 0x040fea0000001868 */
[----:B------:R-:W-:Y:S01]  /*12ab0*/  FADD.FTZ R54, R54, R175 ;  /* 0x000000af36367221 */ /* 0x000fe20000010000 */
[C---:B------:R-:W-:Y:S05]  /*12ac0*/  HMMA.16816.F32 R108, R28.reuse, R120, R108 ;  /* 0x000000781c6c723c */ /* 0x040fea000000186c */
[----:B------:R-:W-:Y:S01]  /*12ad0*/  FADD.FTZ R55, R55, R54 ;  /* 0x0000003637377221 */ /* 0x000fe20000010000 */
[C---:B------:R-:W-:Y:S05]  /*12ae0*/  HMMA.16816.F32 R120, R28.reuse, R122, R16 ;  /* 0x0000007a1c78723c */ /* 0x040fea0000001810 */
[----:B------:R-:W-:Y:S01]  /*12af0*/  FADD.FTZ R58, R58, R55 ;  /* 0x000000373a3a7221 */ /* 0x000fe20000010000 */
[C---:B----4-:R-:W-:Y:S05]  /*12b00*/  HMMA.16816.F32 R112, R28.reuse, R24, R112 ;  /* 0x000000181c70723c */ /* 0x050fea0000001870 */
[----:B------:R-:W-:Y:S01]  /*12b10*/  FADD.FTZ R59, R59, R58 ;  /* 0x0000003a3b3b7221 */ /* 0x000fe20000010000 */
[----:B------:R-:W-:Y:S05]  /*12b20*/  HMMA.16816.F32 R116, R28, R26, R116 ;  /* 0x0000001a1c74723c */ /* 0x000fea0000001874 */
[----:B------:R-:W-:Y:S06]  /*12b30*/  FADD.FTZ R62, R62, R59 ;  /* 0x0000003b3e3e7221 */ /* 0x000fec0000010000 */
[----:B------:R-:W-:Y:S01]  /*12b40*/  FADD.FTZ R62, R3, R62 ;  /* 0x0000003e033e7221 */ /* 0x000fe20000010000 */
[----:B------:R-:W-:Y:S03]  /*12b50*/  MOV R3, R0 ;  /* 0x0000000000037202 */ /* 0x000fe60000000f00 */
[----:B------:R-:W-:Y:S04]  /*12b60*/  FADD.FTZ R5, R5, R62 ;  /* 0x0000003e05057221 */ /* 0x000fe80000010000 */
[----:B------:R-:W-:Y:S01]  /*12b70*/  FADD.FTZ R246, R246, R5 ;  /* 0x00000005f6f67221 */ /* 0x000fe20000010000 */
[----:B------:R-:W-:Y:S06]  /*12b80*/  @P1 BRA `(.L_x_1564) ;  /* 0xffffffb400b41947 */ /* 0x000fec000383ffff */
.L_x_1560:
[----:B------:R-:W1:Y:S01]  /*12b90*/  SHFL.BFLY PT, R4, R245, 0x2, 0x1f ;  /* 0x0c401f00f5047f89 */ /* 0x000e6200000e0000 */
[----:B------:R-:W2:Y:S01]  /*12ba0*/  S2UR UR5, SR_CgaCtaId ;  /* 0x00000000000579c3 */ /* 0x000ea20000008800 */
[----:B------:R-:W-:Y:S01]  /*12bb0*/  MOV R9, 0x3f800000 ;  /* 0x3f80000000097802 */ /* 0x000fe20000000f00 */
[----:B------:R-:W-:Y:S01]  /*12bc0*/  UMOV UR4, 0x400 ;  /* 0x0000040000047882 */ /* 0x000fe20000000000 */
[----:B------:R-:W3:Y:S01]  /*12bd0*/  SHFL.BFLY PT, R5, R246, 0x2, 0x1f ;  /* 0x0c401f00f6057f89 */ /* 0x000ee200000e0000 */
[----:B------:R-:W-:Y:S01]  /*12be0*/  MOV R8, 0x3f800000 ;  /* 0x3f80000000087802 */ /* 0x000fe20000000f00 */
[----:B------:R-:W-:Y:S03]  /*12bf0*/  BSSY B0, `(.L_x_1565) ;  /* 0x00000d5000007945 */ /* 0x000fe60003800000 */
[----:B------:R-:W-:Y:S01]  /*12c00*/  BAR.SYNC.DEFER_BLOCKING 0x0 ;  /* 0x0000000000007b1d */ /* 0x000fe20000010000 */
[----:B-1----:R-:W-:Y:S01]  /*12c10*/  FADD.FTZ R3, R4, R245 ;  /* 0x000000f504037221 */ /* 0x002fe20000010000 */
[----:B--2---:R-:W-:-:S04]  /*12c20*/  ULEA UR5, UR5, UR4, 0x18 ;  /* 0x0000000405057291 */ /* 0x004fc8000f8ec03f */
[----:B------:R-:W1:Y:S02]  /*12c30*/  S2R R4, SR_TID.X ;  /* 0x0000000000047919 */ /* 0x000e640000002100 */
[----:B------:R-:W2:Y:S01]  /*12c40*/  S2UR UR4, SR_CTAID.Z ;  /* 0x00000000000479c3 */ /* 0x000ea20000002700 */
[----:B---3--:R-:W-:Y:S01]  /*12c50*/  FADD.FTZ R10, R5, R246 ;  /* 0x000000f6050a7221 */ /* 0x008fe20000010000 */
[----:B------:R-:W3:Y:S04]  /*12c60*/  SHFL.BFLY PT, R6, R3, 0x1, 0x1f ;  /* 0x0c201f0003067f89 */ /* 0x000ee800000e0000 */
[----:B------:R-:W4:Y:S01]  /*12c70*/  SHFL.BFLY PT, R5, R10, 0x1, 0x1f ;  /* 0x0c201f000a057f89 */ /* 0x000f2200000e0000 */
[----:B---3--:R-:W-:Y:S01]  /*12c80*/  FADD.FTZ R6, R3, R6 ;  /* 0x0000000603067221 */ /* 0x008fe20000010000 */
[----:B-1----:R-:W-:Y:S01]  /*12c90*/  SHF.R.S32.HI R11, RZ, 0x1f, R4 ;  /* 0x0000001fff0b7819 */ /* 0x002fe20000011404 */
[----:B----4-:R-:W-:-:S03]  /*12ca0*/  FADD.FTZ R5, R10, R5 ;  /* 0x000000050a057221 */ /* 0x010fc60000010000 */
[----:B------:R-:W-:Y:S02]  /*12cb0*/  FSETP.NE.FTZ.AND P4, PT, R6, RZ, PT ;  /* 0x000000ff0600720b */ /* 0x000fe40003f95000 */
[CC--:B------:R-:W-:Y:S02]  /*12cc0*/  LEA.HI R13, R11.reuse, R4.reuse, RZ, 0x2 ;  /* 0x000000040b0d7211 */ /* 0x0c0fe400078f10ff */
[----:B------:R-:W-:Y:S02]  /*12cd0*/  LEA.HI R3, R11, R4, RZ, 0x5 ;  /* 0x000000040b037211 */ /* 0x000fe400078f28ff */
[--C-:B------:R-:W-:Y:S02]  /*12ce0*/  SHF.R.S32.HI R12, RZ, 0x2, R13.reuse ;  /* 0x00000002ff0c7819 */ /* 0x100fe4000001140d */
[----:B------:R-:W-:Y:S02]  /*12cf0*/  SHF.R.S32.HI R7, RZ, 0x1f, R13 ;  /* 0x0000001fff077819 */ /* 0x000fe4000001140d */
[----:B------:R-:W-:-:S02]  /*12d00*/  LOP3.LUT R13, R13, 0x1ffffffc, RZ, 0xc0, !PT ;  /* 0x1ffffffc0d0d7812 */ /* 0x000fc400078ec0ff */
[----:B------:R-:W-:Y:S01]  /*12d10*/  LEA.HI R7, R7, R12, RZ, 0x3 ;  /* 0x0000000c07077211 */ /* 0x000fe200078f18ff */
[----:B------:R-:W1:Y:S01]  /*12d20*/  @P4 MUFU.RCP R9, R6 ;  /* 0x0000000600094308 */ /* 0x000e620000001000 */
[----:B------:R-:W-:Y:S01]  /*12d30*/  FSETP.NE.FTZ.AND P3, PT, R5, RZ, PT ;  /* 0x000000ff0500720b */ /* 0x000fe20003f75000 */
[----:B------:R-:W3:Y:S01]  /*12d40*/  @P4 LDC R29, c[0x0][0x2e8] ;  /* 0x0000ba00ff1d4b82 */ /* 0x000ee20000000800 */
[----:B------:R-:W-:Y:S02]  /*12d50*/  LOP3.LUT R7, R7, 0xfffffff8, RZ, 0xc0, !PT ;  /* 0xfffffff807077812 */ /* 0x000fe400078ec0ff */
[----:B------:R-:W-:Y:S02]  /*12d60*/  SHF.R.S32.HI R10, RZ, 0x5, R3 ;  /* 0x00000005ff0a7819 */ /* 0x000fe40000011403 */
[----:B------:R-:W-:Y:S01]  /*12d70*/  IADD3 R7, R12, -R7, RZ ;  /* 0x800000070c077210 */ /* 0x000fe20007ffe0ff */
[----:B------:R-:W-:Y:S01]  /*12d80*/  @P4 MUFU.LG2 R6, R6 ;  /* 0x0000000600064308 */ /* 0x000fe20000000c00 */
[----:B------:R-:W4:Y:S01]  /*12d90*/  S2R R12, SR_TID.X ;  /* 0x00000000000c7919 */ /* 0x000f220000002100 */
[----:B------:R-:W-:-:S02]  /*12da0*/  IADD3 R13, -R13, R4, RZ ;  /* 0x000000040d0d7210 */ /* 0x000fc40007ffe1ff */
[----:B------:R-:W-:Y:S02]  /*12db0*/  LEA.HI R11, R11, R4, RZ, 0x4 ;  /* 0x000000040b0b7211 */ /* 0x000fe400078f20ff */
[----:B------:R-:W-:Y:S01]  /*12dc0*/  LEA R10, R10, R13, 0x9 ;  /* 0x0000000d0a0a7211 */ /* 0x000fe200078e48ff */
[----:B------:R-:W5:Y:S01]  /*12dd0*/  @P3 LDC R27, c[0x0][0x2e8] ;  /* 0x0000ba00ff1b3b82 */ /* 0x000f620000000800 */
[----:B------:R-:W-:Y:S01]  /*12de0*/  SHF.L.U32 R17, R7, 0x6, RZ ;  /* 0x0000000607117819 */ /* 0x000fe200000006ff */
[----:B------:R-:W2:Y:S01]  /*12df0*/  @P3 MUFU.RCP R8, R5 ;  /* 0x0000000500083308 */ /* 0x000ea20000001000 */
[----:B------:R-:W-:Y:S01]  /*12e00*/  LOP3.LUT R11, R11, 0xfffffff0, RZ, 0xc0, !PT ;  /* 0xfffffff00b0b7812 */ /* 0x000fe200078ec0ff */
[----:B-1----:R-:W-:Y:S01]  /*12e10*/  FMUL.FTZ R128, R9, R128 ;  /* 0x0000008009807220 */ /* 0x002fe20000410000 */
[----:B------:R-:W-:Y:S01]  /*12e20*/  LOP3.LUT R17, R17, 0x1c0, RZ, 0xc0, !PT ;  /* 0x000001c011117812 */ /* 0x000fe200078ec0ff */
[----:B------:R-:W-:Y:S01]  /*12e30*/  FMUL.FTZ R129, R9, R129 ;  /* 0x0000008109817220 */ /* 0x000fe20000410000 */
[----:B------:R-:W-:Y:S01]  /*12e40*/  LOP3.LUT R15, R7, 0x1, RZ, 0xc0, !PT ;  /* 0x00000001070f7812 */ /* 0x000fe200078ec0ff */
[----:B------:R-:W-:Y:S01]  /*12e50*/  FMUL.FTZ R68, R9, R68 ;  /* 0x0000004409447220 */ /* 0x000fe20000410000 */
[----:B------:R-:W-:Y:S01]  /*12e60*/  IADD3 R11, -R11, R4, RZ ;  /* 0x000000040b0b7210 */ /* 0x000fe20007ffe1ff */
[----:B------:R-:W-:Y:S01]  /*12e70*/  FMUL.FTZ R69, R9, R69 ;  /* 0x0000004509457220 */ /* 0x000fe20000410000 */
[----:B------:R-:W-:Y:S01]  /*12e80*/  LEA.HI R17, R17, R17, RZ, 0x1d ;  /* 0x0000001111117211 */ /* 0x000fe200078fe8ff */
[----:B------:R-:W-:Y:S01]  /*12e90*/  FMUL.FTZ R72, R9, R72 ;  /* 0x0000004809487220 */ /* 0x000fe20000410000 */
[----:B------:R-:W-:Y:S01]  /*12ea0*/  ISETP.NE.U32.AND P0, PT, R15, 0x1, PT ;  /* 0x000000010f00780c */ /* 0x000fe20003f05070 */
[----:B------:R-:W-:Y:S01]  /*12eb0*/  FMUL.FTZ R73, R9, R73 ;  /* 0x0000004909497220 */ /* 0x000fe20000410000 */
[----:B------:R-:W-:Y:S01]  /*12ec0*/  LEA.HI R15, R11, R11, RZ, 0x1 ;  /* 0x0000000b0b0f7211 */ /* 0x000fe200078f08ff */
[C---:B------:R-:W-:Y:S01]  /*12ed0*/  FMUL.FTZ R76, R9.reuse, R76 ;  /* 0x0000004c094c7220 */ /* 0x040fe20000410000 */
[----:B------:R-:W-:Y:S01]  /*12ee0*/  LEA R10, R10, R17, 0x1 ;  /* 0x000000110a0a7211 */ /* 0x000fe200078e08ff */
[----:B------:R-:W-:Y:S01]  /*12ef0*/  FMUL.FTZ R77, R9, R77 ;  /* 0x0000004d094d7220 */ /* 0x000fe20000410000 */
[----:B------:R-:W-:Y:S01]  /*12f00*/  SHF.L.U32 R17, R15, 0x2, RZ ;  /* 0x000000020f117819 */ /* 0x000fe200000006ff */
[----:B------:R-:W-:Y:S01]  /*12f10*/  FMUL.FTZ R80, R9, R80 ;  /* 0x0000005009507220 */ /* 0x000fe20000410000 */
[----:B------:R-:W-:Y:S01]  /*12f20*/  LOP3.LUT R18, R15, 0xffffffe, RZ, 0xc0, !PT ;  /* 0x0ffffffe0f127812 */ /* 0x000fe200078ec0ff */
[----:B------:R-:W-:Y:S01]  /*12f30*/  FMUL.FTZ R81, R9, R81 ;  /* 0x0000005109517220 */ /* 0x000fe20000410000 */
[----:B------:R-:W-:Y:S01]  /*12f40*/  R2P PR, R7, 0x6 ;  /* 0x0000000607007804 */ /* 0x000fe20000000000 */
[C---:B------:R-:W-:Y:S01]  /*12f50*/  FMUL.FTZ R84, R9.reuse, R84 ;  /* 0x0000005409547220 */ /* 0x040fe20000410000 */
[----:B------:R-:W-:Y:S01]  /*12f60*/  LEA R10, R10, UR5, 0x2 ;  /* 0x000000050a0a7c11 */ /* 0x000fe2000f8e10ff */
[C---:B------:R-:W-:Y:S01]  /*12f70*/  FMUL.FTZ R85, R9.reuse, R85 ;  /* 0x0000005509557220 */ /* 0x040fe20000410000 */
[----:B----4-:R-:W-:Y:S01]  /*12f80*/  SHF.R.S32.HI R13, RZ, 0x1f, R12 ;  /* 0x0000001fff0d7819 */ /* 0x010fe2000001140c */
[C---:B------:R-:W-:Y:S01]  /*12f90*/  FMUL.FTZ R88, R9.reuse, R88 ;  /* 0x0000005809587220 */ /* 0x040fe20000410000 */
[----:B------:R-:W-:Y:S01]  /*12fa0*/  MOV R7, 0x40 ;  /* 0x0000004000077802 */ /* 0x000fe20000000f00 */
[----:B------:R-:W-:Y:S01]  /*12fb0*/  FMUL.FTZ R89, R9, R89 ;  /* 0x0000005909597220 */ /* 0x000fe20000410000 */
[----:B------:R-:W-:Y:S01]  /*12fc0*/  LEA.HI R14, R13, R12, RZ, 0x4 ;  /* 0x0000000c0d0e7211 */ /* 0x000fe200078f20ff */
[C---:B------:R-:W-:Y:S01]  /*12fd0*/  FMUL.FTZ R92, R9.reuse, R92 ;  /* 0x0000005c095c7220 */ /* 0x040fe20000410000 */
[C---:B------:R-:W-:Y:S01]  /*12fe0*/  FMUL.FTZ R93, R9.reuse, R93 ;  /* 0x0000005d095d7220 */ /* 0x040fe20000410000 */
[C---:B------:R-:W-:Y:S01]  /*12ff0*/  FMUL.FTZ R96, R9.reuse, R96 ;  /* 0x0000006009607220 */ /* 0x040fe20000410000 */
[----:B------:R-:W-:Y:S01]  /*13000*/  SHF.R.S32.HI R14, RZ, 0x4, R14 ;  /* 0x00000004ff0e7819 */ /* 0x000fe2000001140e */
[C---:B------:R-:W-:Y:S01]  /*13010*/  FMUL.FTZ R97, R9.reuse, R97 ;  /* 0x0000006109617220 */ /* 0x040fe20000410000 */
[C---:B------:R-:W-:Y:S01]  /*13020*/  FMUL.FTZ R100, R9.reuse, R100 ;  /* 0x0000006409647220 */ /* 0x040fe20000410000 */
[C---:B------:R-:W-:Y:S01]  /*13030*/  FMUL.FTZ R101, R9.reuse, R101 ;  /* 0x0000006509657220 */ /* 0x040fe20000410000 */
[----:B------:R-:W-:Y:S01]  /*13040*/  SHF.L.U32 R16, R14, 0x6, RZ ;  /* 0x000000060e107819 */ /* 0x000fe200000006ff */
[C---:B------:R-:W-:Y:S01]  /*13050*/  FMUL.FTZ R124, R9.reuse, R124 ;  /* 0x0000007c097c7220 */ /* 0x040fe20000410000 */
[C---:B------:R-:W-:Y:S01]  /*13060*/  FMUL.FTZ R125, R9.reuse, R125 ;  /* 0x0000007d097d7220 */ /* 0x040fe20000410000 */
[C---:B------:R-:W-:Y:S01]  /*13070*/  FMUL.FTZ R104, R9.reuse, R104 ;  /* 0x0000006809687220 */ /* 0x040fe20000410000 */
[----:B------:R-:W-:Y:S01]  /*13080*/  LOP3.LUT R16, R16, 0x1c0, RZ, 0xc0, !PT ;  /* 0x000001c010107812 */ /* 0x000fe200078ec0ff */
[C---:B------:R-:W-:Y:S01]  /*13090*/  FMUL.FTZ R105, R9.reuse, R105 ;  /* 0x0000006909697220 */ /* 0x040fe20000410000 */
[C---:B------:R-:W-:Y:S01]  /*130a0*/  FMUL.FTZ R108, R9.reuse, R108 ;  /* 0x0000006c096c7220 */ /* 0x040fe20000410000 */
[C---:B------:R-:W-:Y:S01]  /*130b0*/  FMUL.FTZ R109, R9.reuse, R109 ;  /* 0x0000006d096d7220 */ /* 0x040fe20000410000 */
[----:B------:R-:W-:Y:S01]  /*130c0*/  LOP3.LUT R17, R16, 0x38, R17, 0xf8, !PT ;  /* 0x0000003810117812 */ /* 0x000fe200078ef811 */
[C---:B------:R-:W-:Y:S01]  /*130d0*/  FMUL.FTZ R120, R9.reuse, R120 ;  /* 0x0000007809787220 */ /* 0x040fe20000410000 */
[----:B------:R-:W-:Y:S01]  /*130e0*/  SHF.R.U32.HI R16, RZ, 0x3, R16 ;  /* 0x00000003ff107819 */ /* 0x000fe20000011610 */
[C---:B------:R-:W-:Y:S01]  /*130f0*/  FMUL.FTZ R121, R9.reuse, R121 ;  /* 0x0000007909797220 */ /* 0x040fe20000410000 */
[C---:B------:R-:W-:Y:S01]  /*13100*/  FMUL.FTZ R112, R9.reuse, R112 ;  /* 0x0000007009707220 */ /* 0x040fe20000410000 */
[C---:B------:R-:W-:Y:S01]  /*13110*/  FMUL.FTZ R113, R9.reuse, R113 ;  /* 0x0000007109717220 */ /* 0x040fe20000410000 */
[C---:B------:R-:W-:Y:S01]  /*13120*/  FMUL.FTZ R116, R9.reuse, R116 ;  /* 0x0000007409747220 */ /* 0x040fe20000410000 */
[----:B------:R-:W-:Y:S01]  /*13130*/  FMUL.FTZ R117, R9, R117 ;  /* 0x0000007509757220 */ /* 0x000fe20000410000 */
[----:B------:R-:W-:Y:S01]  /*13140*/  MOV R15, 0x80 ;  /* 0x00000080000f7802 */ /* 0x000fe20000000f00 */
[C---:B--2---:R-:W-:Y:S01]  /*13150*/  FMUL.FTZ R131, R8.reuse, R131 ;  /* 0x0000008308837220 */ /* 0x044fe20000410000 */
        /* <DEDUP_REMOVED lines=31> */
[----:B------:R-:W-:Y:S01]  /*13350*/  LOP3.LUT R16, R17, R16, RZ, 0x3c, !PT ;  /* 0x0000001011107212 */ /* 0x000fe200078e3cff */
[----:B------:R-:W-:Y:S01]  /*13360*/  STS.64 [R10], R128 ;  /* 0x000000800a007388 */ /* 0x000fe20000000a00 */
[----:B------:R-:W-:Y:S01]  /*13370*/  IADD3 R9, R11, -R18, RZ ;  /* 0x800000120b097210 */ /* 0x000fe20007ffe0ff */
[----:B------:R-:W1:Y:S01]  /*13380*/  @P3 MUFU.LG2 R5, R5 ;  /* 0x0000000500053308 */ /* 0x000e620000000c00 */
[----:B------:R-:W-:Y:S01]  /*13390*/  IADD3 R8, R10, -0x20, RZ ;  /* 0xffffffe00a087810 */ /* 0x000fe20007ffe0ff */
[----:B------:R-:W-:Y:S01]  /*133a0*/  STS.64 [R10+0x800], R130 ;  /* 0x000800820a007388 */ /* 0x000fe20000000a00 */
[----:B------:R-:W-:-:S02]  /*133b0*/  SEL R7, R7, 0xffffffc0, !P1 ;  /* 0xffffffc007077807 */ /* 0x000fc40004800000 */
[C---:B------:R-:W-:Y:S02]  /*133c0*/  @P0 IADD3 R8, R10.reuse, 0x20, RZ ;  /* 0x000000200a080810 */ /* 0x040fe40007ffe0ff */
[----:B------:R-:W-:Y:S02]  /*133d0*/  SEL R15, R15, 0xffffff80, !P2 ;  /* 0xffffff800f0f7807 */ /* 0x000fe40005000000 */
[----:B------:R-:W-:Y:S01]  /*133e0*/  LEA R9, R9, R16, 0x2 ;  /* 0x0000001009097211 */ /* 0x000fe200078e10ff */
[----:B------:R-:W-:Y:S01]  /*133f0*/  STS.64 [R8], R68 ;  /* 0x0000004408007388 */ /* 0x000fe20000000a00 */
[C---:B------:R-:W-:Y:S02]  /*13400*/  IADD3 R16, R10.reuse, R7, RZ ;  /* 0x000000070a107210 */ /* 0x040fe40007ffe0ff */
[----:B------:R-:W-:Y:S01]  /*13410*/  IADD3 R18, R7, R8, RZ ;  /* 0x0000000807127210 */ /* 0x000fe20007ffe0ff */
[----:B------:R-:W-:Y:S01]  /*13420*/  STS.64 [R8+0x800], R70 ;  /* 0x0008004608007388 */ /* 0x000fe20000000a00 */
[----:B------:R-:W-:-:S02]  /*13430*/  IADD3 R7, R10, R15, RZ ;  /* 0x0000000f0a077210 */ /* 0x000fc40007ffe0ff */
[----:B------:R-:W-:Y:S01]  /*13440*/  IADD3 R17, R15, R8, RZ ;  /* 0x000000080f117210 */ /* 0x000fe20007ffe0ff */
[----:B------:R-:W-:Y:S01]  /*13450*/  STS.64 [R16], R72 ;  /* 0x0000004810007388 */ /* 0x000fe20000000a00 */
[-C--:B------:R-:W-:Y:S01]  /*13460*/  IADD3 R19, R16, R15.reuse, RZ ;  /* 0x0000000f10137210 */ /* 0x080fe20007ffe0ff */
[----:B-1----:R-:W-:Y:S01]  /*13470*/  @P3 FMUL.FTZ R5, R5, 0.69314718246459960938 ;  /* 0x3f31721805053820 */ /* 0x002fe20000410000 */
[----:B------:R-:W-:Y:S01]  /*13480*/  IADD3 R15, R18, R15, RZ ;  /* 0x0000000f120f7210 */ /* 0x000fe20007ffe0ff */
[----:B------:R-:W-:Y:S01]  /*13490*/  STS.64 [R16+0x800], R74 ;  /* 0x0008004a10007388 */ /* 0x000fe20000000a00 */
[----:B------:R-:W-:Y:S02]  /*134a0*/  LEA R24, R9, UR5, 0x2 ;  /* 0x0000000509187c11 */ /* 0x000fe4000f8e10ff */
[----:B------:R-:W-:Y:S01]  /*134b0*/  LOP3.LUT R3, R3, 0xffffffe0, RZ, 0xc0, !PT ;  /* 0xffffffe003037812 */ /* 0x000fe200078ec0ff */
[----:B------:R-:W-:Y:S03]  /*134c0*/  STS.64 [R18], R76 ;  /* 0x0000004c12007388 */ /* 0x000fe60000000a00 */
[----:B------:R-:W-:Y:S01]  /*134d0*/  IADD3 R3, -R3, R4, RZ ;  /* 0x0000000403037210 */ /* 0x000fe20007ffe1ff */
[----:B------:R-:W-:Y:S01]  /*134e0*/  STS.64 [R18+0x800], R78 ;  /* 0x0008004e12007388 */ /* 0x000fe20000000a00 */
[----:B------:R-:W-:-:S02]  /*134f0*/  IADD3 R4, -R237, RZ, RZ ;  /* 0x000000ffed047210 */ /* 0x000fc40007ffe1ff */
[----:B------:R-:W-:Y:S01]  /*13500*/  LOP3.LUT P0, RZ, R3, 0x3, RZ, 0xc0, !PT ;  /* 0x0000000303ff7812 */ /* 0x000fe2000780c0ff */
[----:B------:R-:W-:Y:S01]  /*13510*/  STS.64 [R7], R80 ;  /* 0x0000005007007388 */ /* 0x000fe20000000a00 */
[----:B------:R-:W-:-:S03]  /*13520*/  MOV R3, 0xff800000 ;  /* 0xff80000000037802 */ /* 0x000fc60000000f00 */
[----:B------:R-:W-:Y:S04]  /*13530*/  STS.64 [R7+0x800], R82 ;  /* 0x0008005207007388 */ /* 0x000fe80000000a00 */
[----:B------:R-:W-:Y:S04]  /*13540*/  STS.64 [R17], R84 ;  /* 0x0000005411007388 */ /* 0x000fe80000000a00 */
[----:B------:R-:W-:Y:S04]  /*13550*/  STS.64 [R17+0x800], R86 ;  /* 0x0008005611007388 */ /* 0x000fe80000000a00 */
[----:B------:R-:W-:Y:S04]  /*13560*/  STS.64 [R19], R88 ;  /* 0x0000005813007388 */ /* 0x000fe80000000a00 */
[----:B------:R-:W-:Y:S04]  /*13570*/  STS.64 [R19+0x800], R90 ;  /* 0x0008005a13007388 */ /* 0x000fe80000000a00 */
[----:B------:R-:W-:Y:S04]  /*13580*/  STS.64 [R15], R92 ;  /* 0x0000005c0f007388 */ /* 0x000fe80000000a00 */
[----:B------:R-:W-:Y:S04]  /*13590*/  STS.64 [R15+0x800], R94 ;  /* 0x0008005e0f007388 */ /* 0x000fe80000000a00 */
[----:B------:R-:W-:Y:S04]  /*135a0*/  STS.64 [R10+0x4000], R96 ;  /* 0x004000600a007388 */ /* 0x000fe80000000a00 */
[----:B------:R-:W-:Y:S04]  /*135b0*/  STS.64 [R10+0x4800], R98 ;  /* 0x004800620a007388 */ /* 0x000fe80000000a00 */
[----:B------:R-:W-:Y:S04]  /*135c0*/  STS.64 [R8+0x4000], R100 ;  /* 0x0040006408007388 */ /* 0x000fe80000000a00 */
[----:B------:R1:W-:Y:S04]  /*135d0*/  STS.64 [R8+0x4800], R102 ;  /* 0x0048006608007388 */ /* 0x0003e80000000a00 */
[----:B------:R-:W-:Y:S04]  /*135e0*/  STS.64 [R16+0x4000], R124 ;  /* 0x0040007c10007388 */ /* 0x000fe80000000a00 */
[----:B------:R2:W-:Y:S04]  /*135f0*/  STS.64 [R16+0x4800], R126 ;  /* 0x0048007e10007388 */ /* 0x0005e80000000a00 */
[----:B------:R-:W-:Y:S04]  /*13600*/  STS.64 [R18+0x4000], R104 ;  /* 0x0040006812007388 */ /* 0x000fe80000000a00 */
[----:B------:R-:W-:Y:S04]  /*13610*/  STS.64 [R18+0x4800], R106 ;  /* 0x0048006a12007388 */ /* 0x000fe80000000a00 */
[----:B------:R-:W-:Y:S04]  /*13620*/  STS.64 [R7+0x4000], R108 ;  /* 0x0040006c07007388 */ /* 0x000fe80000000a00 */
[----:B------:R4:W-:Y:S01]  /*13630*/  STS.64 [R7+0x4800], R110 ;  /* 0x0048006e07007388 */ /* 0x0009e20000000a00 */
[----:B-1----:R-:W1:Y:S03]  /*13640*/  LDC.64 R8, c[0x0][0x2c0] ;  /* 0x0000b000ff087b82 */ /* 0x002e660000000a00 */
[----:B------:R-:W-:Y:S04]  /*13650*/  STS.64 [R17+0x4000], R120 ;  /* 0x0040007811007388 */ /* 0x000fe80000000a00 */
[----:B------:R-:W-:Y:S01]  /*13660*/  STS.64 [R17+0x4800], R122 ;  /* 0x0048007a11007388 */ /* 0x000fe20000000a00 */
[----:B--2---:R-:W-:-:S03]  /*13670*/  LEA.HI R16, R13, R12, RZ, 0x5 ;  /* 0x0000000c0d107211 */ /* 0x004fc600078f28ff */
[----:B------:R-:W-:Y:S01]  /*13680*/  STS.64 [R19+0x4000], R112 ;  /* 0x0040007013007388 */ /* 0x000fe20000000a00 */
[----:B------:R-:W-:-:S03]  /*13690*/  LOP3.LUT R25, R16, 0xffffffe0, RZ, 0xc0, !PT ;  /* 0xffffffe010197812 */ /* 0x000fc600078ec0ff */
[----:B------:R-:W-:Y:S01]  /*136a0*/  STS.64 [R19+0x4800], R114 ;  /* 0x0048007213007388 */ /* 0x000fe20000000a00 */
[----:B------:R-:W-:-:S03]  /*136b0*/  IADD3 R26, -R25, R12, RZ ;  /* 0x0000000c191a7210 */ /* 0x000fc60007ffe1ff */
[----:B------:R-:W-:Y:S01]  /*136c0*/  STS.64 [R15+0x4000], R116 ;  /* 0x004000740f007388 */ /* 0x000fe20000000a00 */
[----:B------:R-:W-:-:S03]  /*136d0*/  SHF.R.S32.HI R25, RZ, 0x1f, R26 ;  /* 0x0000001fff197819 */ /* 0x000fc6000001141a */
[----:B------:R2:W-:Y:S01]  /*136e0*/  STS.64 [R15+0x4800], R118 ;  /* 0x004800760f007388 */ /* 0x0005e20000000a00 */
[----:B----4-:R-:W-:Y:S01]  /*136f0*/  SHF.R.S32.HI R7, RZ, 0x5, R16 ;  /* 0x00000005ff077819 */ /* 0x010fe20000011410 */
[----:B------:R-:W-:Y:S01]  /*13700*/  BAR.SYNC.DEFER_BLOCKING 0x0 ;  /* 0x0000000000007b1d */ /* 0x000fe20000010000 */
[----:B------:R-:W-:Y:S02]  /*13710*/  LEA.HI R25, R25, R26, RZ, 0x2 ;  /* 0x0000001a19197211 */ /* 0x000fe400078f10ff */
[----:B------:R-:W-:Y:S02]  /*13720*/  SHF.R.S32.HI R28, RZ, 0x1f, R7 ;  /* 0x0000001fff1c7819 */ /* 0x000fe40000011407 */
[----:B------:R-:W-:Y:S02]  /*13730*/  SHF.R.S32.HI R25, RZ, 0x2, R25 ;  /* 0x00000002ff197819 */ /* 0x000fe40000011419 */
[----:B------:R-:W-:Y:S01]  /*13740*/  LEA.HI R12, R28, R7, RZ, 0x2 ;  /* 0x000000071c0c7211 */ /* 0x000fe200078f10ff */
[----:B------:R-:W1:Y:S01]  /*13750*/  S2R R10, SR_CTAID.Y ;  /* 0x00000000000a7919 */ /* 0x000e620000002600 */
[----:B------:R-:W-:-:S02]  /*13760*/  SHF.L.U32 R26, R11, 0x2, RZ ;  /* 0x000000020b1a7819 */ /* 0x000fc400000006ff */
[----:B------:R-:W-:Y:S01]  /*13770*/  LOP3.LUT R12, R12, 0xfffffffc, RZ, 0xc0, !PT ;  /* 0xfffffffc0c0c7812 */ /* 0x000fe200078ec0ff */
[----:B------:R-:W4:Y:S03]  /*13780*/  S2R R13, SR_CTAID.X ;  /* 0x00000000000d7919 */ /* 0x000f260000002500 */
[----:B------:R-:W-:Y:S02]  /*13790*/  IADD3 R12, R7, -R12, RZ ;  /* 0x8000000c070c7210 */ /* 0x000fe40007ffe0ff */
[----:B------:R-:W-:Y:S01]  /*137a0*/  MOV R7, 0xff800000 ;  /* 0xff80000000077802 */ /* 0x000fe20000000f00 */
[----:B-----5:R-:W-:Y:S01]  /*137b0*/  @P3 FFMA.FTZ R7, R0, R27, R5 ;  /* 0x0000001b00073223 */ /* 0x020fe20000010005 */
[----:B------:R-:W-:Y:S02]  /*137c0*/  LEA R12, R12, R25, 0x4 ;  /* 0x000000190c0c7211 */ /* 0x000fe400078e20ff */
[----:B------:R-:W-:Y:S01]  /*137d0*/  SHF.R.S32.HI R27, RZ, 0x1f, R26 ;  /* 0x0000001fff1b7819 */ /* 0x000fe2000001141a */
[----:B--2---:R-:W2:Y:S01]  /*137e0*/  LDC R15, c[0x0][0x270] ;  /* 0x00009c00ff0f7b82 */ /* 0x004ea20000000800 */
[----:B------:R2:W2:Y:S04]  /*137f0*/  LDS.128 R20, [R24+0x3800] ;  /* 0x0038000018147984 */ /* 0x0004a80000000c00 */
[----:B------:R2:W2:Y:S01]  /*13800*/  LDS.128 R16, [R24+0x7800] ;  /* 0x0078000018107984 */ /* 0x0004a20000000c00 */
[----:B-1----:R-:W-:Y:S01]  /*13810*/  IMAD R8, R10, R8, R237 ;  /* 0x000000080a087224 */ /* 0x002fe200078e02ed */
[----:B----4-:R-:W-:Y:S01]  /*13820*/  SHF.L.U32 R10, R13, 0x6, RZ ;  /* 0x000000060d0a7819 */ /* 0x010fe200000006ff */
[----:B------:R-:W-:Y:S01]  /*13830*/  @P4 FMUL.FTZ R13, R6, 0.69314718246459960938 ;  /* 0x3f317218060d4820 */ /* 0x000fe20000410000 */
[----:B--2---:R-:W-:-:S03]  /*13840*/  IMAD R4, R15, R4, UR4 ;  /* 0x000000040f047e24 */ /* 0x004fc6000f8e0204 */
[----:B---3--:R-:W-:Y:S01]  /*13850*/  @P4 FFMA.FTZ R3, R2, R29, R13 ;  /* 0x0000001d02034223 */ /* 0x008fe2000001000d */
[----:B------:R-:W-:-:S04]  /*13860*/  IMAD R4, R8, R15, R4 ;  /* 0x0000000f08047224 */ /* 0x000fc800078e0204 */
[----:B------:R-:W-:Y:S01]  /*13870*/  IMAD R9, R4, R9, R10 ;  /* 0x0000000904097224 */ /* 0x000fe200078e020a */
[----:B------:R-:W-:Y:S06]  /*13880*/  @P0 BRA `(.L_x_1566) ;  /* 0x00000000002c0947 */ /* 0x000fec0003800000 */
[C---:B------:R-:W-:Y:S01]  /*13890*/  VIADD R4, R12.reuse, 0x8 ;  /* 0x000000080c047836 */ /* 0x040fe20000000000 */
[----:B------:R-:W-:Y:S01]  /*138a0*/  SHF.R.S32.HI R2, RZ, 0x1f, R12 ;  /* 0x0000001fff027819 */ /* 0x000fe2000001140c */
[----:B------:R-:W-:Y:S01]  /*138b0*/  ULDC.64 UR4, c[0x0][0x2b8] ;  /* 0x0000ae0000047ab9 */ /* 0x000fe20000000a00 */
[C---:B------:R-:W-:Y:S02]  /*138c0*/  IADD3 R0, P0, R9.reuse, R12, RZ ;  /* 0x0000000c09007210 */ /* 0x040fe40007f1e0ff */
[-C--:B------:R-:W-:Y:S02]  /*138d0*/  ISETP.GE.AND P2, PT, R12, R227.reuse, PT ;  /* 0x000000e30c00720c */ /* 0x080fe40003f46270 */
[----:B------:R-:W-:Y:S02]  /*138e0*/  ISETP.GE.AND P1, PT, R4, R227, PT ;  /* 0x000000e30400720c */ /* 0x000fe40003f26270 */
[----:B------:R-:W-:Y:S02]  /*138f0*/  LEA.HI.X.SX32 R5, R9, R2, 0x1, P0 ;  /* 0x0000000209057211 */ /* 0x000fe400000f0eff */
[----:B------:R-:W-:-:S04]  /*13900*/  LEA R4, P0, R0, UR4, 0x2 ;  /* 0x0000000400047c11 */ /* 0x000fc8000f8010ff */
[----:B------:R-:W-:-:S05]  /*13910*/  LEA.HI.X R5, R0, UR5, R5, 0x2, P0 ;  /* 0x0000000500057c11 */ /* 0x000fca00080f1405 */
[----:B------:R1:W-:Y:S04]  /*13920*/  @!P2 STG.E desc[UR12][R4.64], R3 ;  /* 0x000000030400a986 */ /* 0x0003e8000c10190c */
[----:B------:R1:W-:Y:S02]  /*13930*/  @!P1 STG.E desc[UR12][R4.64+0x20], R7 ;  /* 0x0000200704009986 */ /* 0x0003e4000c10190c */
.L_x_1566:
[----:B------:R-:W-:Y:S05]  /*13940*/  BSYNC B0 ;  /* 0x0000000000007941 */ /* 0x000fea0003800000 */
.L_x_1565:
[----:B------:R-:W-:Y:S01]  /*13950*/  ULDC UR4, c[0x0][0x2dc] ;  /* 0x0000b70000047ab9 */ /* 0x000fe20000000800 */
[C---:B-1----:R-:W-:Y:S01]  /*13960*/  IMAD.WIDE R6, R14.reuse, 0x80, R26 ;  /* 0x000000800e067825 */ /* 0x042fe200078e021a */
[----:B------:R-:W-:Y:S03]  /*13970*/  BSSY B0, `(.L_x_1567) ;  /* 0x000001f000007945 */ /* 0x000fe60003800000 */
[----:B------:R-:W-:Y:S01]  /*13980*/  IMAD R3, R9, UR4, RZ ;  /* 0x0000000409037c24 */ /* 0x000fe2000f8e02ff */
[----:B------:R-:W-:Y:S01]  /*13990*/  ULDC.64 UR4, c[0x0][0x288] ;  /* 0x0000a20000047ab9 */ /* 0x000fe20000000a00 */
[C---:B------:R-:W-:Y:S01]  /*139a0*/  VIADD R4, R14.reuse, 0x8 ;  /* 0x000000080e047836 */ /* 0x040fe20000000000 */
[----:B------:R1:W2:Y:S01]  /*139b0*/  LDS.128 R8, [R24] ;  /* 0x0000000018087984 */ /* 0x0002a20000000c00 */
[C---:B------:R-:W-:Y:S01]  /*139c0*/  VIADD R2, R14.reuse, 0x10 ;  /* 0x000000100e027836 */ /* 0x040fe20000000000 */
[----:B------:R-:W-:Y:S01]  /*139d0*/  IADD3 R6, P2, R3, R6, RZ ;  /* 0x0000000603067210 */ /* 0x000fe20007f5e0ff */
[----:B------:R-:W-:Y:S01]  /*139e0*/  VIADD R0, R14, 0x18 ;  /* 0x000000180e007836 */ /* 0x000fe20000000000 */
[-C--:B------:R-:W-:Y:S01]  /*139f0*/  ISETP.GE.AND P0, PT, R4, R227.reuse, PT ;  /* 0x000000e30400720c */ /* 0x080fe20003f06270 */
[----:B------:R-:W-:Y:S01]  /*13a00*/  VIADD R4, R14, 0x28 ;  /* 0x000000280e047836 */ /* 0x000fe20000000000 */
[----:B------:R-:W-:-:S02]  /*13a10*/  ISETP.GE.AND P1, PT, R2, R227, PT ;  /* 0x000000e30200720c */ /* 0x000fc40003f26270 */
[----:B------:R-:W-:Y:S02]  /*13a20*/  LEA.HI.X.SX32 R3, R3, R7, 0x1, P2 ;  /* 0x0000000703037211 */ /* 0x000fe400010f0eff */
[----:B------:R-:W-:Y:S02]  /*13a30*/  LEA R2, P2, R6, UR4, 0x2 ;  /* 0x0000000406027c11 */ /* 0x000fe4000f8410ff */
[-C--:B------:R-:W-:Y:S02]  /*13a40*/  ISETP.GE.AND P4, PT, R4, R227.reuse, PT ;  /* 0x000000e30400720c */ /* 0x080fe40003f86270 */
[----:B------:R-:W-:Y:S02]  /*13a50*/  LEA.HI.X R3, R6, UR5, R3, 0x2, P2 ;  /* 0x0000000506037c11 */ /* 0x000fe400090f1403 */
[----:B------:R1:W3:Y:S01]  /*13a60*/  LDS.128 R4, [R24+0x4000] ;  /* 0x0040000018047984 */ /* 0x0002e20000000c00 */
[-C--:B------:R-:W-:Y:S02]  /*13a70*/  ISETP.GE.AND P2, PT, R14, R227.reuse, PT ;  /* 0x000000e30e00720c */ /* 0x080fe40003f46270 */
[----:B------:R-:W-:Y:S01]  /*13a80*/  ISETP.GE.AND P6, PT, R0, R227, PT ;  /* 0x000000e30000720c */ /* 0x000fe20003fc6270 */
[----:B------:R-:W-:-:S05]  /*13a90*/  VIADD R0, R14, 0x20 ;  /* 0x000000200e007836 */ /* 0x000fca0000000000 */
[----:B------:R-:W-:Y:S01]  /*13aa0*/  ISETP.GE.AND P5, PT, R0, R227, PT ;  /* 0x000000e30000720c */ /* 0x000fe20003fa6270 */
[C---:B------:R-:W-:Y:S02]  /*13ab0*/  VIADD R0, R14.reuse, 0x30 ;  /* 0x000000300e007836 */ /* 0x040fe40000000000 */
[----:B------:R-:W-:-:S03]  /*13ac0*/  VIADD R14, R14, 0x38 ;  /* 0x000000380e0e7836 */ /* 0x000fc60000000000 */
[----:B------:R-:W-:Y:S01]  /*13ad0*/  ISETP.GE.AND P3, PT, R0, R227, PT ;  /* 0x000000e30000720c */ /* 0x000fe20003f66270 */
[----:B------:R-:W-:Y:S01]  /*13ae0*/  VIADD R0, R26, 0x40 ;  /* 0x000000401a007836 */ /* 0x000fe20000000000 */
[----:B------:R-:W-:Y:S11]  /*13af0*/  @P2 BRA `(.L_x_1568) ;  /* 0x0000000000182947 */ /* 0x000ff60003800000 */
[----:B------:R-:W-:Y:S02]  /*13b00*/  ULDC UR4, c[0x0][0x2d0] ;  /* 0x0000b40000047ab9 */ /* 0x000fe40000000800 */
[----:B------:R-:W-:-:S13]  /*13b10*/  ISETP.GE.AND P2, PT, R26, UR4, PT ;  /* 0x000000041a007c0c */ /* 0x000fda000bf46270 */
[----:B--2---:R4:W-:Y:S04]  /*13b20*/  @!P2 STG.E.64 desc[UR12][R2.64], R8 ;  /* 0x000000080200a986 */ /* 0x0049e8000c101b0c */
[----:B------:R4:W-:Y:S01]  /*13b30*/  @!P2 STG.E.64 desc[UR12][R2.64+0x8], R10 ;  /* 0x0000080a0200a986 */ /* 0x0009e2000c101b0c */
[----:B------:R-:W-:-:S13]  /*13b40*/  ISETP.GE.AND P2, PT, R0, UR4, PT ;  /* 0x0000000400007c0c */ /* 0x000fda000bf46270 */
[----:B---3--:R4:W-:Y:S02]  /*13b50*/  @!P2 STG.E.128 desc[UR12][R2.64+0x100], R4 ;  /* 0x000100040200a986 */ /* 0x0089e4000c101d0c */
.L_x_1568:
[----:B------:R-:W-:Y:S05]  /*13b60*/  BSYNC B0 ;  /* 0x0000000000007941 */ /* 0x000fea0003800000 */
.L_x_1567:
[----:B--2-4-:R2:W4:Y:S01]  /*13b70*/  LDS.128 R8, [R24+0x800] ;  /* 0x0008000018087984 */ /* 0x0145220000000c00 */
[----:B------:R-:W-:Y:S01]  /*13b80*/  BSSY B0, `(.L_x_1569) ;  /* 0x0000009000007945 */ /* 0x000fe20003800000 */
[----:B------:R-:W-:Y:S02]  /*13b90*/  ISETP.GE.AND P2, PT, R14, R227, PT ;  /* 0x000000e30e00720c */ /* 0x000fe40003f46270 */
[----:B---3--:R2:W3:Y:S01]  /*13ba0*/  LDS.128 R4, [R24+0x4800] ;  /* 0x0048000018047984 */ /* 0x0084e20000000c00 */
[----:B------:R-:W-:Y:S05]  /*13bb0*/  @P0 BRA `(.L_x_1570) ;  /* 0x0000000000140947 */ /* 0x000fea0003800000 */
[----:B------:R-:W-:Y:S02]  /*13bc0*/  ULDC UR4, c[0x0][0x2d0] ;  /* 0x0000b40000047ab9 */ /* 0x000fe40000000800 */
[----:B------:R-:W-:-:S13]  /*13bd0*/  ISETP.GE.AND P0, PT, R26, UR4, PT ;  /* 0x000000041a007c0c */ /* 0x000fda000bf06270 */
[----:B----4-:R4:W-:Y:S01]  /*13be0*/  @!P0 STG.E.128 desc[UR12][R2.64+0x1000], R8 ;  /* 0x0010000802008986 */ /* 0x0109e2000c101d0c */
[----:B------:R-:W-:-:S13]  /*13bf0*/  ISETP.GE.AND P0, PT, R0, UR4, PT ;  /* 0x0000000400007c0c */ /* 0x000fda000bf06270 */
[----:B---3--:R4:W-:Y:S02]  /*13c00*/  @!P0 STG.E.128 desc[UR12][R2.64+0x1100], R4 ;  /* 0x0011000402008986 */ /* 0x0089e4000c101d0c */
.L_x_1570:
[----:B------:R-:W-:Y:S05]  /*13c10*/  BSYNC B0 ;  /* 0x0000000000007941 */ /* 0x000fea0003800000 */
.L_x_1569:
[----:B----4-:R4:W1:Y:S01]  /*13c20*/  LDS.128 R8, [R24+0x1000] ;  /* 0x0010000018087984 */ /* 0x0108620000000c00 */
[----:B------:R-:W-:Y:S03]  /*13c30*/  BSSY B0, `(.L_x_1571) ;  /* 0x0000008000007945 */ /* 0x000fe60003800000 */
[----:B---3--:R4:W3:Y:S01]  /*13c40*/  LDS.128 R4, [R24+0x5000] ;  /* 0x0050000018047984 */ /* 0x0088e20000000c00 */
[----:B------:R-:W-:Y:S05]  /*13c50*/  @P1 BRA `(.L_x_1572) ;  /* 0x0000000000141947 */ /* 0x000fea0003800000 */
[----:B------:R-:W-:Y:S02]  /*13c60*/  ULDC UR4, c[0x0][0x2d0] ;  /* 0x0000b40000047ab9 */ /* 0x000fe40000000800 */
[----:B------:R-:W-:Y:S02]  /*13c70*/  ISETP.GE.AND P1, PT, R26, UR4, PT ;  /* 0x000000041a007c0c */ /* 0x000fe4000bf26270 */
[----:B------:R-:W-:-:S11]  /*13c80*/  ISETP.GE.AND P0, PT, R0, UR4, PT ;  /* 0x0000000400007c0c */ /* 0x000fd6000bf06270 */
[----:B-1----:R1:W-:Y:S04]  /*13c90*/  @!P1 STG.E.128 desc[UR12][R2.64+0x2000], R8 ;  /* 0x0020000802009986 */ /* 0x0023e8000c101d0c */
[----:B---3--:R1:W-:Y:S02]  /*13ca0*/  @!P0 STG.E.128 desc[UR12][R2.64+0x2100], R4 ;  /* 0x0021000402008986 */ /* 0x0083e4000c101d0c */
.L_x_1572:
[----:B------:R-:W-:Y:S05]  /*13cb0*/  BSYNC B0 ;  /* 0x0000000000007941 */ /* 0x000fea0003800000 */
.L_x_1571:
[----:B-1----:R1:W1:Y:S01]  /*13cc0*/  LDS.128 R8, [R24+0x1800] ;  /* 0x0018000018087984 */ /* 0x0022620000000c00 */
[----:B------:R-:W-:Y:S03]  /*13cd0*/  BSSY B0, `(.L_x_1573) ;  /* 0x0000008000007945 */ /* 0x000fe60003800000 */
[----:B---3--:R3:W1:Y:S01]  /*13ce0*/  LDS.128 R4, [R24+0x5800] ;  /* 0x0058000018047984 */ /* 0x0086620000000c00 */
[----:B------:R-:W-:Y:S05]  /*13cf0*/  @P6 BRA `(.L_x_1574) ;  /* 0x0000000000146947 */ /* 0x000fea0003800000 */
[----:B------:R-:W-:Y:S02]  /*13d00*/  ULDC UR4, c[0x0][0x2d0] ;  /* 0x0000b40000047ab9 */ /* 0x000fe40000000800 */
[----:B------:R-:W-:Y:S02]  /*13d10*/  ISETP.GE.AND P1, PT, R26, UR4, PT ;  /* 0x000000041a007c0c */ /* 0x000fe4000bf26270 */
[----:B------:R-:W-:-:S11]  /*13d20*/  ISETP.GE.AND P0, PT, R0, UR4, PT ;  /* 0x0000000400007c0c */ /* 0x000fd6000bf06270 */
[----:B-1----:R1:W-:Y:S04]  /*13d30*/  @!P1 STG.E.128 desc[UR12][R2.64+0x3000], R8 ;  /* 0x0030000802009986 */ /* 0x0023e8000c101d0c */
[----:B------:R1:W-:Y:S02]  /*13d40*/  @!P0 STG.E.128 desc[UR12][R2.64+0x3100], R4 ;  /* 0x0031000402008986 */ /* 0x0003e4000c101d0c */
.L_x_1574:
[----:B------:R-:W-:Y:S05]  /*13d50*/  BSYNC B0 ;  /* 0x0000000000007941 */ /* 0x000fea0003800000 */
.L_x_1573:
[----:B-1----:R1:W1:Y:S01]  /*13d60*/  LDS.128 R8, [R24+0x2000] ;  /* 0x0020000018087984 */ /* 0x0022620000000c00 */
[----:B------:R-:W-:Y:S03]  /*13d70*/  BSSY B0, `(.L_x_1575) ;  /* 0x0000008000007945 */ /* 0x000fe60003800000 */
[----:B------:R1:W1:Y:S01]  /*13d80*/  LDS.128 R4, [R24+0x6000] ;  /* 0x0060000018047984 */ /* 0x0002620000000c00 */
[----:B------:R-:W-:Y:S05]  /*13d90*/  @P5 BRA `(.L_x_1576) ;  /* 0x0000000000145947 */ /* 0x000fea0003800000 */
[----:B------:R-:W-:Y:S02]  /*13da0*/  ULDC UR4, c[0x0][0x2d0] ;  /* 0x0000b40000047ab9 */ /* 0x000fe40000000800 */
[----:B------:R-:W-:Y:S02]  /*13db0*/  ISETP.GE.AND P1, PT, R26, UR4, PT ;  /* 0x000000041a007c0c */ /* 0x000fe4000bf26270 */
[----:B------:R-:W-:-:S11]  /*13dc0*/  ISETP.GE.AND P0, PT, R0, UR4, PT ;  /* 0x0000000400007c0c */ /* 0x000fd6000bf06270 */
[----:B-1----:R1:W-:Y:S04]  /*13dd0*/  @!P1 STG.E.128 desc[UR12][R2.64+0x4000], R8 ;  /* 0x0040000802009986 */ /* 0x0023e8000c101d0c */
[----:B------:R1:W-:Y:S02]  /*13de0*/  @!P0 STG.E.128 desc[UR12][R2.64+0x4100], R4 ;  /* 0x0041000402008986 */ /* 0x0003e4000c101d0c */
.L_x_1576:
[----:B------:R-:W-:Y:S05]  /*13df0*/  BSYNC B0 ;  /* 0x0000000000007941 */ /* 0x000fea0003800000 */
.L_x_1575:
        /* <DEDUP_REMOVED lines=9> */
.L_x_1578:
[----:B------:R-:W-:Y:S05]  /*13e90*/  BSYNC B0 ;  /* 0x0000000000007941 */ /* 0x000fea0003800000 */
.L_x_1577:
        /* <DEDUP_REMOVED lines=9> */
.L_x_1580:
[----:B------:R-:W-:Y:S05]  /*13f30*/  BSYNC B0 ;  /* 0x0000000000007941 */ /* 0x000fea0003800000 */
.L_x_1579:
[----:B------:R-:W-:Y:S05]  /*13f40*/  @P2 EXIT ;  /* 0x000000000000294d */ /* 0x000fea0003800000 */
[----:B------:R-:W-:Y:S02]  /*13f50*/  ULDC UR4, c[0x0][0x2d0] ;  /* 0x0000b40000047ab9 */ /* 0x000fe40000000800 */
[----:B------:R-:W-:Y:S02]  /*13f60*/  ISETP.GE.AND P1, PT, R26, UR4, PT ;  /* 0x000000041a007c0c */ /* 0x000fe4000bf26270 */
[----:B------:R-:W-:-:S11]  /*13f70*/  ISETP.GE.AND P0, PT, R0, UR4, PT ;  /* 0x0000000400007c0c */ /* 0x000fd6000bf06270 */
[----:B------:R1:W-:Y:S02]  /*13f80*/  @!P1 STG.E.128 desc[UR12][R2.64+0x7000], R20 ;  /* 0x0070001402009986 */ /* 0x0003e4000c101d0c */
[----:B------:R-:W-:Y:S05]  /*13f90*/  @P0 EXIT ;  /* 0x000000000000094d */ /* 0x000fea0003800000 */
[----:B------:R-:W-:Y:S01]  /*13fa0*/  STG.E.128 desc[UR12][R2.64+0x7100], R16 ;  /* 0x0071001002007986 */ /* 0x000fe2000c101d0c */
[----:B------:R-:W-:Y:S05]  /*13fb0*/  EXIT ;  /* 0x000000000000794d */ /* 0x000fea0003800000 */
.L_x_1581:
        /* <DEDUP_REMOVED lines=12> */
.L_x_8366:


//--------------------- .text._ZN5flash24flash_fwd_splitkv_kernelI23Flash_fwd_kernel_traitsILi128ELi64ELi128ELi4ELb0ELb0EN7cutlass6half_tE19Flash_kernel_traitsILi128ELi64ELi128ELi4ES3_EELb1ELb0ELb0ELb0ELb0ELb1ELb1ELb0EEEvNS_16Flash_fwd_paramsE --------------------------
	.section	.text._ZN5flash24flash_fwd_splitkv_kernelI23Flash_fwd_kernel_traitsILi128ELi64ELi128ELi4ELb0ELb0EN7cutlass6half_tE19Flash_kernel_traitsILi128ELi64ELi128ELi4ES3_EELb1ELb0ELb0ELb0ELb0ELb1ELb1ELb0EEEvNS_16Flash_fwd_paramsE,"ax",@progbits
	.align	128
        .global         _ZN5flash24flash_fwd_splitkv_kernelI23Flash_fwd_kernel_traitsILi128ELi64ELi128ELi4ELb0ELb0EN7cutlass6half_tE19Flash_kernel_traitsILi128ELi64ELi128ELi4ES3_EELb1ELb0ELb0ELb0ELb0ELb1ELb1ELb0EEEvNS_16Flash_fwd_paramsE
        .type           _ZN5flash24flash_fwd_splitkv_kernelI23Flash_fwd_kernel_traitsILi128ELi64ELi128ELi4ELb0ELb0EN7cutlass6half_tE19Flash_kernel_traitsILi128ELi64ELi128ELi4ES3_EELb1ELb0ELb0ELb0ELb0ELb1ELb1ELb0EEEvNS_16Flash_fwd_paramsE,@function
        .size           _ZN5flash24flash_fwd_splitkv_kernelI23Flash_fwd_kernel_traitsILi128ELi64ELi128ELi4ELb0ELb0EN7cutlass6half_tE19Flash_kernel_traitsILi128ELi64ELi128ELi4ES3_EELb1ELb0ELb0ELb0ELb0ELb1ELb1ELb0EEEvNS_16Flash_fwd_paramsE,(.L_x_8367 - _ZN5flash24flash_fwd_splitkv_kernelI23Flash_fwd_kernel_traitsILi128ELi64ELi128ELi4ELb0ELb0EN7cutlass6half_tE19Flash_kernel_traitsILi128ELi64ELi128ELi4ES3_EELb1ELb0ELb0ELb0ELb0ELb1ELb1ELb0EEEvNS_16Flash_fwd_paramsE)
        .other          _ZN5flash24flash_fwd_splitkv_kernelI23Flash_fwd_kernel_traitsILi128ELi64ELi128ELi4ELb0ELb0EN7cutlass6half_tE19Flash_kernel_traitsILi128ELi64ELi128ELi4ES3_EELb1ELb0ELb0ELb0ELb0ELb1ELb1ELb0EEEvNS_16Flash_fwd_paramsE,@"STO_CUDA_ENTRY STV_DEFAULT"
_ZN5flash24flash_fwd_splitkv_kernelI23Flash_fwd_kernel_traitsILi128ELi64ELi128ELi4ELb0ELb0EN7cutlass6half_tE19Flash_kernel_traitsILi128ELi64ELi128ELi4ES3_EELb1ELb0ELb0ELb0ELb0ELb1ELb1ELb0EEEvNS_16Flash_fwd_paramsE:
.text._ZN5flash24flash_fwd_splitkv_kernelI23Flash_fwd_kernel_traitsILi128ELi64ELi128ELi4ELb0ELb0EN7cutlass6half_tE19Flash_kernel_traitsILi128ELi64ELi128ELi4ES3_EELb1ELb0ELb0ELb0ELb0ELb1ELb1ELb0EEEvNS_16Flash_fwd_paramsE:
[----:B------:R-:W-:Y:S08]  /*0000*/  LDC R1, c[0x0][0x28] ;  /* 0x00000a00ff017b82 */ /* 0x000ff00000000800 */
[----:B------:R-:W1:Y:S01]  /*0010*/  LDC R0, c[0x0][0x270] ;  /* 0x00009c00ff007b82 */ /* 0x000e620000000800 */
[----:B------:R-:W2:Y:S01]  /*0020*/  S2R R18, SR_CTAID.Z ;  /* 0x0000000000127919 */ /* 0x000ea20000002700 */
[----:B------:R-:W-:-:S06]  /*0030*/  ULDC.64 UR12, c[0x0][0x208] ;  /* 0x00008200000c7ab9 */ /* 0x000fcc0000000a00 */
[----:B------:R-:W3:Y:S08]  /*0040*/  LDC.64 R8, c[0x0][0x2f0] ;  /* 0x0000bc00ff087b82 */ /* 0x000ef00000000a00 */
[----:B------:R-:W4:Y:S01]  /*0050*/  LDC.U8 R7, c[0x0][0x3c2] ;  /* 0x0000f080ff077b82 */ /* 0x000f220000000000 */
[----:B-1----:R-:W1:Y:S01]  /*0060*/  I2F.U32.RP R2, R0 ;  /* 0x0000000000027306 */ /* 0x002e620000209000 */
[----:B------:R-:W-:-:S07]  /*0070*/  ISETP.NE.U32.AND P2, PT, R0, RZ, PT ;  /* 0x000000ff0000720c */ /* 0x000fce0003f45070 */
[----:B-1----:R-:W1:Y:S02]  /*0080*/  MUFU.RCP R2, R2 ;  /* 0x0000000200027308 */ /* 0x002e640000001000 */
[----:B-1----:R-:W-:-:S06]  /*0090*/  VIADD R2, R2, 0xffffffe ;  /* 0x0ffffffe02027836 */ /* 0x002fcc0000000000 */
[----:B------:R-:W1:Y:S02]  /*00a0*/  F2I.FTZ.U32.TRUNC.NTZ R3, R2 ;  /* 0x0000000200037305 */ /* 0x000e64000021f000 */
[----:B-1----:R-:W-:-:S04]  /*00b0*/  IMAD.MOV R2, RZ, RZ, -R3 ;  /* 0x000000ffff027224 */ /* 0x002fc800078e0a03 */
[----:B------:R-:W-:Y:S01]  /*00c0*/  IMAD R4, R2, R0, RZ ;  /* 0x0000000002047224 */ /* 0x000fe200078e02ff */
[----:B------:R-:W-:-:S05]  /*00d0*/  MOV R2, RZ ;  /* 0x000000ff00027202 */ /* 0x000fca0000000f00 */
        /* <DEDUP_REMOVED lines=15> */
[----:B------:R-:W-:Y:S02]  /*01d0*/  MOV R6, 0xffffffff ;  /* 0xffffffff00067802 */ /* 0x000fe40000000f00 */
[----:B------:R-:W-:Y:S01]  /*01e0*/  MOV R12, 0xffffffff ;  /* 0xffffffff000c7802 */ /* 0x000fe20000000f00 */
[----:B------:R-:W2:Y:S06]  /*01f0*/  @P0 LDC.64 R4, c[0x0][0x300] ;  /* 0x0000c000ff040b82 */ /* 0x000eac0000000a00 */
[----:B------:R-:W-:Y:S01]  /*0200*/  @P3 VIADD R239, R239, 0x1 ;  /* 0x00000001efef3836 */ /* 0x000fe20000000000 */
[----:B------:R-:W-:-:S05]  /*0210*/  @!P2 LOP3.LUT R239, RZ, R0, RZ, 0x33, !PT ;  /* 0x00000000ffefa212 */ /* 0x000fca00078e33ff */
[----:B---3--:R-:W-:Y:S02]  /*0220*/  IMAD.WIDE R10, R239, 0x4, R8 ;  /* 0x00000004ef0a7825 */ /* 0x008fe400078e0208 */
[----:B------:R-:W3:Y:S03]  /*0230*/  LDC.64 R8, c[0x0][0x2f8] ;  /* 0x0000be00ff087b82 */ /* 0x000ee60000000a00 */
[----:B------:R-:W3:Y:S04]  /*0240*/  @P1 LDG.E R6, desc[UR12][R10.64] ;  /* 0x0000000c0a061981 */ /* 0x000ee8000c1e1900 */
[----:B------:R3:W3:Y:S01]  /*0250*/  @P1 LDG.E R139, desc[UR12][R10.64+0x4] ;  /* 0x0000040c0a8b1981 */ /* 0x0006e2000c1e1900 */
[----:B----4-:R-:W-:-:S02]  /*0260*/  ISETP.NE.AND P3, PT, R7, RZ, PT ;  /* 0x000000ff0700720c */ /* 0x010fc40003f65270 */
[----:B-1----:R-:W-:Y:S01]  /*0270*/  ISETP.EQ.U32.AND P2, PT, R2, RZ, PT ;  /* 0x000000ff0200720c */ /* 0x002fe20003f42070 */
[----:B--2---:R-:W-:-:S03]  /*0280*/  @P0 IMAD.WIDE R4, R239, 0x4, R4 ;  /* 0x00000004ef040825 */ /* 0x004fc600078e0204 */
[----:B------:R-:W-:Y:S01]  /*0290*/  ISETP.EQ.OR.EX P2, PT, R3, RZ, !P3, P2 ;  /* 0x000000ff0300720c */ /* 0x000fe20005f42720 */
[----:B---3--:R-:W-:-:S12]  /*02a0*/  IMAD.WIDE R8, R239, 0x4, R8 ;  /* 0x00000004ef087825 */ /* 0x008fd800078e0208 */
[----:B------:R-:W5:Y:S01]  /*02b0*/  @!P2 LDG.E R12, desc[UR12][R8.64] ;  /* 0x0000000c080ca981 */ /* 0x000f62000c1e1900 */
[----:B------:R-:W-:Y:S01]  /*02c0*/  IMAD.MOV.U32 R11, RZ, RZ, RZ ;  /* 0x000000ffff0b7224 */ /* 0x000fe200078e00ff */
[----:B------:R-:W1:Y:S05]  /*02d0*/  S2R R30, SR_CTAID.X ;  /* 0x00000000001e7919 */ /* 0x000e6a0000002500 */
[----:B------:R2:W5:Y:S01]  /*02e0*/  @P0 LDG.E R11, desc[UR12][R4.64] ;  /* 0x0000000c040b0981 */ /* 0x000562000c1e1900 */
[----:B------:R-:W-:-:S04]  /*02f0*/  ISETP.NE.U32.AND P0, PT, R2, RZ, PT ;  /* 0x000000ff0200720c */ /* 0x000fc80003f05070 */
[----:B------:R-:W-:Y:S02]  /*0300*/  ISETP.NE.AND.EX P0, PT, R3, RZ, PT, P0 ;  /* 0x000000ff0300720c */ /* 0x000fe40003f05300 */
[----:B------:R-:W-:Y:S01]  /*0310*/  IADD3 R2, -R239, RZ, RZ ;  /* 0x000000ffef027210 */ /* 0x000fe20007ffe1ff */
[----:B--2---:R-:W2:Y:S04]  /*0320*/  S2R R4, SR_CTAID.Y ;  /* 0x0000000000047919 */ /* 0x004ea80000002600 */
[----:B------:R-:W-:Y:S02]  /*0330*/  IMAD R18, R0, R2, R18 ;  /* 0x0000000200127224 */ /* 0x000fe400078e0212 */
[----:B------:R-:W-:-:S06]  /*0340*/  @P1 IMAD.IADD R139, R139, 0x1, -R6 ;  /* 0x000000018b8b1824 */ /* 0x000fcc00078e0a06 */
[----:B------:R-:W3:Y:S01]  /*0350*/  @!P1 LDC R139, c[0x0][0x2c4] ;  /* 0x0000b100ff8b9b82 */ /* 0x000ee20000000800 */
[----:B-12---:R-:W-:Y:S05]  /*0360*/  @!P0 BRA `(.L_x_1582) ;  /* 0x0000000000108947 */ /* 0x006fea0003800000 */
[----:B------:R-:W2:Y:S02]  /*0370*/  @P3 LDG.E R5, desc[UR12][R8.64+0x4] ;  /* 0x0000040c08053981 */ /* 0x000ea4000c1e1900 */
[----:B--2--5:R-:W-:-:S06]  /*0380*/  @P3 IADD3 R5, R5, -R12, RZ ;  /* 0x8000000c05053210 */ /* 0x024fcc0007ffe0ff */
[----:B------:R2:W5:Y:S01]  /*0390*/  @!P3 LDG.E R5, desc[UR12][R8.64] ;  /* 0x0000000c0805b981 */ /* 0x000562000c1e1900 */
[----:B------:R-:W-:Y:S05]  /*03a0*/  BRA `(.L_x_1583) ;  /* 0x0000000000047947 */ /* 0x000fea0003800000 */
.L_x_1582:
[----:B------:R-:W1:Y:S02]  /*03b0*/  LDC R5, c[0x0][0x2c8] ;  /* 0x0000b200ff057b82 */ /* 0x000e640000000800 */
.L_x_1583:
[----:B------:R-:W4:Y:S02]  /*03c0*/  LDC.64 R2, c[0x0][0x308] ;  /* 0x0000c200ff027b82 */ /* 0x000f240000000a00 */
[----:B----4-:R-:W-:-:S04]  /*03d0*/  ISETP.NE.U32.AND P3, PT, R2, RZ, PT ;  /* 0x000000ff0200720c */ /* 0x010fc80003f65070 */
[----:B------:R-:W-:-:S13]  /*03e0*/  ISETP.NE.AND.EX P3, PT, R3, RZ, PT, P3 ;  /* 0x000000ff0300720c */ /* 0x000fda0003f65330 */
[----:B------:R-:W4:Y:S02]  /*03f0*/  @P3 LDC.64 R2, c[0x0][0x308] ;  /* 0x0000c200ff023b82 */ /* 0x000f240000000a00 */
[----:B----4-:R-:W-:-:S05]  /*0400*/  @P3 IMAD.WIDE R2, R239, 0x4, R2 ;  /* 0x00000004ef023825 */ /* 0x010fca00078e0202 */
[----:B------:R4:W5:Y:S01]  /*0410*/  @P3 LDG.E R15, desc[UR12][R2.64] ;  /* 0x0000000c020f3981 */ /* 0x000962000c1e1900 */
[----:B------:R-:W-:-:S05]  /*0420*/  IMAD.SHL.U32 R138, R30, 0x40, RZ ;  /* 0x000000401e8a7824 */ /* 0x000fca00078e00ff */
[----:B---3--:R-:W-:-:S13]  /*0430*/  ISETP.GT.AND P0, PT, R139, R138, PT ;  /* 0x0000008a8b00720c */ /* 0x008fda0003f04270 */
[----:B------:R-:W-:Y:S05]  /*0440*/  @!P0 EXIT ;  /* 0x000000000000894d */ /* 0x000fea0003800000 */
[----:B--2---:R-:W2:Y:S01]  /*0450*/  LDC R9, c[0x0][0x10] ;  /* 0x00000400ff097b82 */ /* 0x004ea20000000800 */
[----:B------:R-:W3:Y:S07]  /*0460*/  S2R R42, SR_TID.X ;  /* 0x00000000002a7919 */ /* 0x000eee0000002100 */
[----:B----4-:R-:W4:Y:S08]  /*0470*/  LDC R2, c[0x0][0x2c8] ;  /* 0x0000b200ff027b82 */ /* 0x010f300000000800 */
[----:B------:R-:W3:Y:S01]  /*0480*/  LDC R39, c[0x0][0x398] ;  /* 0x0000e600ff277b82 */ /* 0x000ee20000000800 */
[----:B--2---:R-:W-:-:S04]  /*0490*/  IABS R7, R9 ;  /* 0x0000000900077213 */ /* 0x004fc80000000000 */
[----:B------:R-:W2:Y:S01]  /*04a0*/  I2F.RP R16, R7 ;  /* 0x0000000700107306 */ /* 0x000ea20000209400 */
[----:B----4-:R-:W-:-:S05]  /*04b0*/  VIADD R2, R2, 0x7f ;  /* 0x0000007f02027836 */ /* 0x010fca0000000000 */
[----:B------:R-:W-:-:S04]  /*04c0*/  SHF.R.S32.HI R14, RZ, 0x1f, R2 ;  /* 0x0000001fff0e7819 */ /* 0x000fc80000011402 */
[----:B------:R-:W-:Y:S01]  /*04d0*/  LEA.HI R14, R14, R2, RZ, 0x7 ;  /* 0x000000020e0e7211 */ /* 0x000fe200078f38ff */
[----:B--2---:R-:W2:Y:S01]  /*04e0*/  MUFU.RCP R16, R16 ;  /* 0x0000001000107308 */ /* 0x004ea20000001000 */
[-C--:B------:R-:W-:Y:S02]  /*04f0*/  IABS R2, R9.reuse ;  /* 0x0000000900027213 */ /* 0x080fe40000000000 */
[----:B------:R-:W-:-:S03]  /*0500*/  LEA.HI.SX32 R14, R14, R9, 0x19 ;  /* 0x000000090e0e7211 */ /* 0x000fc600078fcaff */
[----:B------:R-:W-:Y:S02]  /*0510*/  IMAD.MOV R2, RZ, RZ, -R2 ;  /* 0x000000ffff027224 */ /* 0x000fe400078e0a02 */
[----:B------:R-:W-:-:S05]  /*0520*/  VIADD R14, R14, 0xffffffff ;  /* 0xffffffff0e0e7836 */ /* 0x000fca0000000000 */
[----:B------:R-:W-:Y:S02]  /*0530*/  IABS R3, R14 ;  /* 0x0000000e00037213 */ /* 0x000fe40000000000 */
[----:B------:R-:W-:Y:S01]  /*0540*/  LOP3.LUT R14, R14, R9, RZ, 0x3c, !PT ;  /* 0x000000090e0e7212 */ /* 0x000fe200078e3cff */
[----:B--2---:R-:W-:-:S03]  /*0550*/  VIADD R16, R16, 0xffffffe ;  /* 0x0ffffffe10107836 */ /* 0x004fc60000000000 */
[----:B------:R-:W-:Y:S01]  /*0560*/  ISETP.GE.AND P0, PT, R14, RZ, PT ;  /* 0x000000ff0e00720c */ /* 0x000fe20003f06270 */
[----:B------:R-:W2:Y:S02]  /*0570*/  F2I.FTZ.U32.TRUNC.NTZ R17, R16 ;  /* 0x0000001000117305 */ /* 0x000ea4000021f000 */
[----:B--2---:R-:W-:Y:S02]  /*0580*/  IMAD.MOV R8, RZ, RZ, -R17 ;  /* 0x000000ffff087224 */ /* 0x004fe400078e0a11 */
[----:B------:R-:W-:Y:S02]  /*0590*/  IMAD.MOV.U32 R16, RZ, RZ, RZ ;  /* 0x000000ffff107224 */ /* 0x000fe400078e00ff */
[----:B------:R-:W-:-:S04]  /*05a0*/  IMAD R8, R8, R7, RZ ;  /* 0x0000000708087224 */ /* 0x000fc800078e02ff */
[----:B------:R-:W-:-:S06]  /*05b0*/  IMAD.HI.U32 R8, R17, R8, R16 ;  /* 0x0000000811087227 */ /* 0x000fcc00078e0010 */
[----:B------:R-:W-:Y:S02]  /*05c0*/  IMAD.HI.U32 R10, R8, R3, RZ ;  /* 0x00000003080a7227 */ /* 0x000fe400078e00ff */
[----:B------:R-:W2:Y:S02]  /*05d0*/  @!P3 LDC R8, c[0x0][0x2cc] ;  /* 0x0000b300ff08bb82 */ /* 0x000ea40000000800 */
[----:B------:R-:W-:-:S05]  /*05e0*/  IMAD R13, R10, R2, R3 ;  /* 0x000000020a0d7224 */ /* 0x000fca00078e0203 */
[----:B------:R-:W-:Y:S01]  /*05f0*/  ISETP.GT.U32.AND P1, PT, R7, R13, PT ;  /* 0x0000000d0700720c */ /* 0x000fe20003f24070 */
[----:B------:R-:W4:-:S12]  /*0600*/  @!P3 LDC.64 R2, c[0x0][0x318] ;  /* 0x0000c600ff02bb82 */ /* 0x000f180000000a00 */
[----:B------:R-:W-:Y:S02]  /*0610*/  @!P1 IMAD.IADD R13, R13, 0x1, -R7 ;  /* 0x000000010d0d9824 */ /* 0x000fe400078e0a07 */
[----:B------:R-:W-:Y:S01]  /*0620*/  @!P1 VIADD R10, R10, 0x1 ;  /* 0x000000010a0a9836 */ /* 0x000fe20000000000 */
[----:B------:R-:W-:Y:S02]  /*0630*/  ISETP.NE.AND P1, PT, R9, RZ, PT ;  /* 0x000000ff0900720c */ /* 0x000fe40003f25270 */
[----:B------:R-:W-:Y:S01]  /*0640*/  ISETP.GE.U32.AND P4, PT, R13, R7, PT ;  /* 0x000000070d00720c */ /* 0x000fe20003f86070 */
[----:B-----5:R-:W-:Y:S01]  /*0650*/  @P3 IMAD.IADD R7, R15, 0x1, -R11 ;  /* 0x000000010f073824 */ /* 0x020fe200078e0a0b */
[----:B----4-:R-:W-:Y:S02]  /*0660*/  @!P3 ISETP.NE.U32.AND P2, PT, R2, RZ, PT ;  /* 0x000000ff0200b20c */ /* 0x010fe40003f45070 */
[----:B------:R-:W-:Y:S02]  /*0670*/  IADD3 R2, -R139, 0xbf, R138 ;  /* 0x000000bf8b027810 */ /* 0x000fe40007ffe18a */
[----:B------:R-:W-:-:S07]  /*0680*/  @!P3 ISETP.NE.AND.EX P2, PT, R3, RZ, PT, P2 ;  /* 0x000000ff0300b20c */ /* 0x000fce0003f45320 */
[----:B------:R-:W-:Y:S01]  /*0690*/  @P4 VIADD R10, R10, 0x1 ;  /* 0x000000010a0a4836 */ /* 0x000fe20000000000 */
[----:B--2---:R-:W-:-:S03]  /*06a0*/  @!P3 SEL R8, R8, RZ, P2 ;  /* 0x000000ff0808b207 */ /* 0x004fc60001000000 */
[----:B------:R-:W-:Y:S01]  /*06b0*/  @!P0 IMAD.MOV R10, RZ, RZ, -R10 ;  /* 0x000000ffff0a8224 */ /* 0x000fe200078e0a0a */
[----:B------:R-:W-:Y:S02]  /*06c0*/  @!P1 LOP3.LUT R10, RZ, R9, RZ, 0x33, !PT ;  /* 0x00000009ff0a9212 */ /* 0x000fe400078e33ff */
[----:B-1----:R-:W-:-:S03]  /*06d0*/  @!P3 IADD3 R7, R8, R5, -R11 ;  /* 0x000000050807b210 */ /* 0x002fc60007ffe80b */
[----:B------:R-:W-:Y:S01]  /*06e0*/  IMAD R231, R10, R4, RZ ;  /* 0x000000040ae77224 */ /* 0x000fe200078e02ff */
[----:B---3--:R-:W-:Y:S01]  /*06f0*/  IADD3 R2, R2, R39, R7 ;  /* 0x0000002702027210 */ /* 0x008fe20007ffe007 */
        /* <DEDUP_REMOVED lines=10> */
[----:B------:R-:W-:Y:S05]  /*07a0*/  @!P0 BRA `(.L_x_1584) ;  /* 0x0000000800148947 */ /* 0x000fea0003800000 */
[----:B------:R-:W1:Y:S01]  /*07b0*/  LDC.64 R2, c[0x0][0x2c0] ;  /* 0x0000b000ff027b82 */ /* 0x000e620000000a00 */
[----:B------:R-:W-:Y:S01]  /*07c0*/  SHF.R.S32.HI R5, RZ, 0x1f, R42 ;  /* 0x0000001fff057819 */ /* 0x000fe2000001142a */
[----:B------:R-:W-:Y:S01]  /*07d0*/  ULDC UR4, c[0x0][0x2dc] ;  /* 0x0000b70000047ab9 */ /* 0x000fe20000000800 */
[----:B------:R-:W-:Y:S02]  /*07e0*/  BSSY B0, `(.L_x_1585) ;  /* 0x0000026000007945 */ /* 0x000fe40003800000 */
        /* <DEDUP_REMOVED lines=8> */
[--C-:B------:R-:W-:Y:S02]  /*0870*/  IMAD R4, R4, R3, R138.reuse ;  /* 0x0000000304047224 */ /* 0x100fe400078e028a */
[----:B------:R-:W-:Y:S01]  /*0880*/  IMAD.IADD R138, R139, 0x1, -R138 ;  /* 0x000000018b8a7824 */ /* 0x000fe200078e0a8a */
[--C-:B------:R-:W-:Y:S01]  /*0890*/  SHF.R.S32.HI R3, RZ, 0x1f, R2.reuse ;  /* 0x0000001fff037819 */ /* 0x100fe20000011402 */
[----:B------:R-:W-:Y:S01]  /*08a0*/  IMAD R6, R4, UR4, RZ ;  /* 0x0000000404067c24 */ /* 0x000fe2000f8e02ff */
[----:B------:R-:W-:Y:S01]  /*08b0*/  ULDC.64 UR4, c[0x0][0x288] ;  /* 0x0000a20000047ab9 */ /* 0x000fe20000000a00 */
[C---:B------:R-:W-:Y:S01]  /*08c0*/  VIADD R12, R0.reuse, 0x8 ;  /* 0x00000008000c7836 */ /* 0x040fe20000000000 */
[C---:B------:R-:W-:Y:S01]  /*08d0*/  ISETP.GE.AND P4, PT, R0.reuse, R138, PT ;  /* 0x0000008a0000720c */ /* 0x040fe20003f86270 */
[----:B------:R-:W-:-:S03]  /*08e0*/  IMAD.WIDE R8, R0, 0x80, R2 ;  /* 0x0000008000087825 */ /* 0x000fc600078e0202 */
[----:B------:R-:W-:Y:S01]  /*08f0*/  ISETP.GE.AND P3, PT, R12, R138, PT ;  /* 0x0000008a0c00720c */ /* 0x000fe20003f66270 */
[----:B------:R-:W-:Y:S01]  /*0900*/  VIADD R11, R0, 0x10 ;  /* 0x00000010000b7836 */ /* 0x000fe20000000000 */
[----:B------:R-:W-:Y:S01]  /*0910*/  IADD3 R5, P0, R6, R8, RZ ;  /* 0x0000000806057210 */ /* 0x000fe20007f1e0ff */
[C---:B------:R-:W-:Y:S02]  /*0920*/  VIADD R10, R0.reuse, 0x18 ;  /* 0x00000018000a7836 */ /* 0x040fe40000000000 */
[----:B------:R-:W-:Y:S01]  /*0930*/  VIADD R8, R0, 0x28 ;  /* 0x0000002800087836 */ /* 0x000fe20000000000 */
[----:B------:R-:W-:Y:S01]  /*0940*/  LEA.HI.X.SX32 R6, R6, R9, 0x1, P0 ;  /* 0x0000000906067211 */ /* 0x000fe200000f0eff */
[C---:B------:R-:W-:Y:S01]  /*0950*/  VIADD R9, R0.reuse, 0x20 ;  /* 0x0000002000097836 */ /* 0x040fe20000000000 */
[----:B------:R-:W-:Y:S01]  /*0960*/  LEA R14, P0, R5, UR4, 0x2 ;  /* 0x00000004050e7c11 */ /* 0x000fe2000f8010ff */
[----:B------:R-:W-:Y:S01]  /*0970*/  VIADD R7, R0, 0x30 ;  /* 0x0000003000077836 */ /* 0x000fe20000000000 */
[----:B------:R-:W-:Y:S01]  /*0980*/  ISETP.GE.AND P2, PT, R11, R138, PT ;  /* 0x0000008a0b00720c */ /* 0x000fe20003f46270 */
[----:B------:R-:W-:Y:S01]  /*0990*/  VIADD R13, R2, 0x40 ;  /* 0x00000040020d7836 */ /* 0x000fe20000000000 */
[----:B------:R-:W-:-:S02]  /*09a0*/  LEA.HI.X R15, R5, UR5, R6, 0x2, P0 ;  /* 0x00000005050f7c11 */ /* 0x000fc400080f1406 */
[-C--:B------:R-:W-:Y:S02]  /*09b0*/  ISETP.GE.AND P5, PT, R10, R138.reuse, PT ;  /* 0x0000008a0a00720c */ /* 0x080fe40003fa6270 */
        /* <DEDUP_REMOVED lines=8> */
.L_x_1586:
[----:B------:R-:W-:Y:S05]  /*0a40*/  BSYNC B0 ;  /* 0x0000000000007941 */ /* 0x000fea0003800000 */
.L_x_1585:
        /* <DEDUP_REMOVED lines=9> */
.L_x_1588:
[----:B------:R-:W-:Y:S05]  /*0ae0*/  BSYNC B0 ;  /* 0x0000000000007941 */ /* 0x000fea0003800000 */
.L_x_1587:
        /* <DEDUP_REMOVED lines=8> */
.L_x_1590:
[----:B------:R-:W-:Y:S05]  /*0b70*/  BSYNC B0 ;  /* 0x0000000000007941 */ /* 0x000fea0003800000 */
.L_x_1589:
        /* <DEDUP_REMOVED lines=8> */
.L_x_1592:
[----:B------:R-:W-:Y:S05]  /*0c00*/  BSYNC B0 ;  /* 0x0000000000007941 */ /* 0x000fea0003800000 */
.L_x_1591:
        /* <DEDUP_REMOVED lines=9> */
.L_x_1594:
[----:B------:R-:W-:Y:S05]  /*0ca0*/  BSYNC B0 ;  /* 0x0000000000007941 */ /* 0x000fea0003800000 */
.L_x_1593:
[----:B------:R-:W-:Y:S04]  /*0cb0*/  BSSY B0, `(.L_x_1595) ;  /* 0x0000007000007945 */ /* 0x000fe80003800000 */
[----:B------:R-:W-:Y:S05]  /*0cc0*/  @P1 BRA `(.L_x_1596) ;  /* 0x0000000000141947 */ /* 0x000fea0003800000 */
[----:B------:R-:W-:Y:S02]  /*0cd0*/  ULDC UR4, c[0x0][0x2d0] ;  /* 0x0000b40000047ab9 */ /* 0x000fe40000000800 */
[----:B------:R-:W-:Y:S02]  /*0ce0*/  ISETP.GE.AND P1, PT, R2, UR4, PT ;  /* 0x0000000402007c0c */ /* 0x000fe4000bf26270 */
[----:B------:R-:W-:-:S11]  /*0cf0*/  ISETP.GE.AND P0, PT, R13, UR4, PT ;  /* 0x000000040d007c0c */ /* 0x000fd6000bf06270 */
[----:B------:R1:W-:Y:S04]  /*0d00*/  @!P1 STG.E.128 desc[UR12][R14.64+0x5000], RZ ;  /* 0x005000ff0e009986 */ /* 0x0003e8000c101d0c */
[----:B------:R1:W-:Y:S02]  /*0d10*/  @!P0 STG.E.128 desc[UR12][R14.64+0x5100], RZ ;  /* 0x005100ff0e008986 */ /* 0x0003e4000c101d0c */
.L_x_1596:
[----:B------:R-:W-:Y:S05]  /*0d20*/  BSYNC B0 ;  /* 0x0000000000007941 */ /* 0x000fea0003800000 */
.L_x_1595:
[----:B------:R-:W-:Y:S04]  /*0d30*/  BSSY B0, `(.L_x_1597) ;  /* 0x0000007000007945 */ /* 0x000fe80003800000 */
[----:B------:R-:W-:Y:S05]  /*0d40*/  @P4 BRA `(.L_x_1598) ;  /* 0x0000000000144947 */ /* 0x000fea0003800000 */
[----:B------:R-:W-:Y:S02]  /*0d50*/  ULDC UR4, c[0x0][0x2d0] ;  /* 0x0000b40000047ab9 */ /* 0x000fe40000000800 */
[----:B------:R-:W-:Y:S02]  /*0d60*/  ISETP.GE.AND P1, PT, R2, UR4, PT ;  /* 0x0000000402007c0c */ /* 0x000fe4000bf26270 */
[----:B------:R-:W-:-:S11]  /*0d70*/  ISETP.GE.AND P0, PT, R13, UR4, PT ;  /* 0x000000040d007c0c */ /* 0x000fd6000bf06270 */
[----:B------:R1:W-:Y:S04]  /*0d80*/  @!P1 STG.E.128 desc[UR12][R14.64+0x6000], RZ ;  /* 0x006000ff0e009986 */ /* 0x0003e8000c101d0c */
[----:B------:R1:W-:Y:S02]  /*0d90*/  @!P0 STG.E.128 desc[UR12][R14.64+0x6100], RZ ;  /* 0x006100ff0e008986 */ /* 0x0003e4000c101d0c */
.L_x_1598:
[----:B------:R-:W-:Y:S05]  /*0da0*/  BSYNC B0 ;  /* 0x0000000000007941 */ /* 0x000fea0003800000 */
.L_x_1597:
[----:B------:R-:W-:Y:S04]  /*0db0*/  BSSY B0, `(.L_x_1599) ;  /* 0x0000007000007945 */ /* 0x000fe80003800000 */
[----:B------:R-:W-:Y:S05]  /*0dc0*/  @P3 BRA `(.L_x_1600) ;  /* 0x0000000000143947 */ /* 0x000fea0003800000 */
[----:B------:R-:W-:Y:S02]  /*0dd0*/  ULDC UR4, c[0x0][0x2d0] ;  /* 0x0000b40000047ab9 */ /* 0x000fe40000000800 */
[----:B------:R-:W-:Y:S02]  /*0de0*/  ISETP.GE.AND P1, PT, R2, UR4, PT ;  /* 0x0000000402007c0c */ /* 0x000fe4000bf26270 */
[----:B------:R-:W-:-:S11]  /*0df0*/  ISETP.GE.AND P0, PT, R13, UR4, PT ;  /* 0x000000040d007c0c */ /* 0x000fd6000bf06270 */
[----:B------:R1:W-:Y:S04]  /*0e00*/  @!P1 STG.E.128 desc[UR12][R14.64+0x7000], RZ ;  /* 0x007000ff0e009986 */ /* 0x0003e8000c101d0c */
[----:B------:R1:W-:Y:S02]  /*0e10*/  @!P0 STG.E.128 desc[UR12][R14.64+0x7100], RZ ;  /* 0x007100ff0e008986 */ /* 0x0003e4000c101d0c */
.L_x_1600:
[----:B------:R-:W-:Y:S05]  /*0e20*/  BSYNC B0 ;  /* 0x0000000000007941 */ /* 0x000fea0003800000 */
.L_x_1599:
[----:B------:R-:W-:Y:S01]  /*0e30*/  ULDC.64 UR4, c[0x0][0x2b8] ;  /* 0x0000ae0000047ab9 */ /* 0x000fe20000000a00 */
[----:B------:R-:W-:Y:S01]  /*0e40*/  LEA.HI.X.SX32 R4, R0, R4, 0x1, P2 ;  /* 0x0000000400047211 */ /* 0x000fe200010f0eff */
[----:B------:R-:W-:Y:S01]  /*0e50*/  @!P5 IMAD.MOV.U32 R0, RZ, RZ, -0x800000 ;  /* 0xff800000ff00d424 */ /* 0x000fe200078e00ff */
[C---:B------:R-:W-:Y:S02]  /*0e60*/  LEA R2, P0, R5.reuse, UR4, 0x2 ;  /* 0x0000000405027c11 */ /* 0x040fe4000f8010ff */
[-C--:B------:R-:W-:Y:S02]  /*0e70*/  ISETP.GE.OR P4, PT, R12, R138.reuse, P6 ;  /* 0x0000008a0c00720c */ /* 0x080fe40003786670 */
[----:B------:R-:W-:Y:S02]  /*0e80*/  LEA.HI.X R3, R5, UR5, R4, 0x2, P0 ;  /* 0x0000000505037c11 */ /* 0x000fe400080f1404 */
[-C--:B------:R-:W-:Y:S02]  /*0e90*/  ISETP.GE.OR P3, PT, R11, R138.reuse, P6 ;  /* 0x0000008a0b00720c */ /* 0x080fe40003766670 */
[-C--:B------:R-:W-:Y:S01]  /*0ea0*/  ISETP.GE.OR P2, PT, R10, R138.reuse, P6 ;  /* 0x0000008a0a00720c */ /* 0x080fe20003746670 */
[----:B------:R5:W-:Y:S01]  /*0eb0*/  @!P5 STG.E desc[UR12][R2.64], R0 ;  /* 0x000000000200d986 */ /* 0x000be2000c10190c */
[----:B------:R-:W-:-:S02]  /*0ec0*/  ISETP.GE.OR P1, PT, R9, R138, P6 ;  /* 0x0000008a0900720c */ /* 0x000fc40003726670 */
[-C--:B------:R-:W-:Y:S02]  /*0ed0*/  ISETP.GE.OR P0, PT, R8, R138.reuse, P6 ;  /* 0x0000008a0800720c */ /* 0x080fe40003706670 */
[-C--:B------:R-:W-:Y:S02]  /*0ee0*/  ISETP.GE.OR P5, PT, R7, R138.reuse, P6 ;  /* 0x0000008a0700720c */ /* 0x080fe400037a6670 */
[----:B------:R-:W-:-:S03]  /*0ef0*/  ISETP.GE.OR P6, PT, R6, R138, P6 ;  /* 0x0000008a0600720c */ /* 0x000fc600037c6670 */
[----:B------:R-:W-:Y:S02]  /*0f00*/  @!P3 IMAD.MOV.U32 R7, RZ, RZ, -0x800000 ;  /* 0xff800000ff07b424 */ /* 0x000fe400078e00ff */
[----:B------:R-:W-:Y:S02]  /*0f10*/  @!P2 IMAD.MOV.U32 R6, RZ, RZ, -0x800000 ;  /* 0xff800000ff06a424 */ /* 0x000fe400078e00ff */
[----:B------:R-:W-:Y:S01]  /*0f20*/  @!P1 IMAD.MOV.U32 R5, RZ, RZ, -0x800000 ;  /* 0xff800000ff059424 */ /* 0x000fe200078e00ff */
[----:B------:R-:W-:Y:S01]  /*0f30*/  @!P3 STG.E desc[UR12][R2.64+0x40], R7 ;  /* 0x000040070200b986 */ /* 0x000fe2000c10190c */
[----:B------:R-:W-:-:S03]  /*0f40*/  @!P0 IMAD.MOV.U32 R4, RZ, RZ, -0x800000 ;  /* 0xff800000ff048424 */ /* 0x000fc600078e00ff */
[----:B------:R-:W-:Y:S04]  /*0f50*/  @!P2 STG.E desc[UR12][R2.64+0x60], R6 ;  /* 0x000060060200a986 */ /* 0x000fe8000c10190c */
[----:B------:R-:W-:Y:S01]  /*0f60*/  @!P1 STG.E desc[UR12][R2.64+0x80], R5 ;  /* 0x0000800502009986 */ /* 0x000fe2000c10190c */
[----:B-----5:R-:W-:-:S03]  /*0f70*/  @!P4 IMAD.MOV.U32 R0, RZ, RZ, -0x800000 ;  /* 0xff800000ff00c424 */ /* 0x020fc600078e00ff */
[----:B------:R-:W-:Y:S04]  /*0f80*/  @!P0 STG.E desc[UR12][R2.64+0xa0], R4 ;  /* 0x0000a00402008986 */ /* 0x000fe8000c10190c */
[----:B------:R5:W-:Y:S02]  /*0f90*/  @!P4 STG.E desc[UR12][R2.64+0x20], R0 ;  /* 0x000020000200c986 */ /* 0x000be4000c10190c */
[----:B-----5:R-:W-:-:S05]  /*0fa0*/  @!P5 IMAD.MOV.U32 R0, RZ, RZ, -0x800000 ;  /* 0xff800000ff00d424 */ /* 0x020fca00078e00ff */
[----:B------:R1:W-:Y:S01]  /*0fb0*/  @!P5 STG.E desc[UR12][R2.64+0xc0], R0 ;  /* 0x0000c0000200d986 */ /* 0x0003e2000c10190c */
[----:B------:R-:W-:Y:S05]  /*0fc0*/  @P6 EXIT ;  /* 0x000000000000694d */ /* 0x000fea0003800000 */
[----:B-1----:R-:W-:-:S05]  /*0fd0*/  MOV R0, 0xff800000 ;  /* 0xff80000000007802 */ /* 0x002fca0000000f00 */
[----:B------:R-:W-:Y:S01]  /*0fe0*/  STG.E desc[UR12][R2.64+0xe0], R0 ;  /* 0x0000e00002007986 */ /* 0x000fe2000c10190c */
[----:B------:R-:W-:Y:S05]  /*0ff0*/  EXIT ;  /* 0x000000000000794d */ /* 0x000fea0003800000 */
.L_x_1584:
        /* <DEDUP_REMOVED lines=24> */
.L_x_1601:
        /* <DEDUP_REMOVED lines=29> */
[----:B------:R-:W-:-:S06]  /*1350*/  IMAD.WIDE R8, R11, 0x4, R240 ;  /* 0x000000040b087825 */ /* 0x000fcc00078e02f0 */
[----:B------:R1:W3:Y:S01]  /*1360*/  LDG.E R8, desc[UR12][R8.64] ;  /* 0x0000000c08087981 */ /* 0x0002e2000c1e1900 */
[----:B------:R-:W-:-:S05]  /*1370*/  IADD3 R11, -R11, RZ, RZ ;  /* 0x000000ff0b0b7210 */ /* 0x000fca0007ffe1ff */
[----:B------:R-:W-:-:S05]  /*1380*/  IMAD R24, R12, R11, R24 ;  /* 0x0000000b0c187224 */ /* 0x000fca00078e0218 */
[----:B------:R-:W-:Y:S01]  /*1390*/  SHF.R.S32.HI R23, RZ, 0x1f, R24 ;  /* 0x0000001fff177819 */ /* 0x000fe20000011418 */
[----:B-1----:R-:W1:Y:S02]  /*13a0*/  LDC R9, c[0x0][0x278] ;  /* 0x00009e00ff097b82 */ /* 0x002e640000000800 */
[----:B-1----:R-:W-:-:S04]  /*13b0*/  IABS R0, R9 ;  /* 0x0000000900007213 */ /* 0x002fc80000000000 */
[----:B------:R-:W1:Y:S08]  /*13c0*/  I2F.RP R4, R0 ;  /* 0x0000000000047306 */ /* 0x000e700000209400 */
        /* <DEDUP_REMOVED lines=9> */
[----:B------:R-:W-:Y:S02]  /*1460*/  IMAD.HI.U32 R20, R4, R3, RZ ;  /* 0x0000000304147227 */ /* 0x000fe400078e00ff */
[----:B------:R-:W1:Y:S02]  /*1470*/  LDC.64 R4, c[0x0][0x230] ;  /* 0x00008c00ff047b82 */ /* 0x000e640000000a00 */
[----:B------:R-:W-:-:S04]  /*1480*/  IMAD.MOV R2, RZ, RZ, -R20 ;  /* 0x000000ffff027224 */ /* 0x000fc800078e0a14 */
[----:B------:R-:W-:-:S05]  /*1490*/  IMAD R2, R0, R2, R3 ;  /* 0x0000000200027224 */ /* 0x000fca00078e0203 */
[----:B------:R-:W-:-:S13]  /*14a0*/  ISETP.GT.U32.AND P2, PT, R0, R2, PT ;  /* 0x000000020000720c */ /* 0x000fda0003f44070 */
[-C--:B------:R-:W-:Y:S01]  /*14b0*/  @!P2 IADD3 R2, R2, -R0.reuse, RZ ;  /* 0x800000000202a210 */ /* 0x080fe20007ffe0ff */
[----:B------:R-:W-:Y:S01]  /*14c0*/  @!P2 VIADD R20, R20, 0x1 ;  /* 0x000000011414a836 */ /* 0x000fe20000000000 */
[----:B------:R-:W-:Y:S02]  /*14d0*/  ISETP.NE.AND P2, PT, R9, RZ, PT ;  /* 0x000000ff0900720c */ /* 0x000fe40003f45270 */
[----:B------:R-:W-:Y:S02]  /*14e0*/  ISETP.GE.U32.AND P3, PT, R2, R0, PT ;  /* 0x000000000200720c */ /* 0x000fe40003f66070 */
[----:B------:R-:W-:Y:S01]  /*14f0*/  LOP3.LUT R0, R18, R9, RZ, 0x3c, !PT ;  /* 0x0000000912007212 */ /* 0x000fe200078e3cff */
[----:B------:R-:W4:Y:S03]  /*1500*/  LDC.64 R2, c[0x0][0x238] ;  /* 0x00008e00ff027b82 */ /* 0x000f260000000a00 */
[----:B------:R-:W-:-:S07]  /*1510*/  ISETP.GE.AND P1, PT, R0, RZ, PT ;  /* 0x000000ff0000720c */ /* 0x000fce0003f26270 */
[----:B------:R-:W-:-:S06]  /*1520*/  @P3 VIADD R20, R20, 0x1 ;  /* 0x0000000114143836 */ /* 0x000fcc0000000000 */
[----:B------:R-:W-:Y:S02]  /*1530*/  @!P1 IADD3 R20, -R20, RZ, RZ ;  /* 0x000000ff14149210 */ /* 0x000fe40007ffe1ff */
[----:B------:R-:W-:Y:S02]  /*1540*/  @!P2 LOP3.LUT R20, RZ, R9, RZ, 0x33, !PT ;  /* 0x00000009ff14a212 */ /* 0x000fe400078e33ff */
[----:B---3--:R-:W-:-:S05]  /*1550*/  SHF.R.S32.HI R0, RZ, 0x1f, R8 ;  /* 0x0000001fff007819 */ /* 0x008fca0000011408 */
[C---:B-1----:R-:W-:Y:S02]  /*1560*/  IMAD R10, R0.reuse, R4, RZ ;  /* 0x00000004000a7224 */ /* 0x042fe400078e02ff */
[----:B----4-:R-:W-:Y:S02]  /*1570*/  IMAD R0, R0, R2, RZ ;  /* 0x0000000200007224 */ /* 0x010fe400078e02ff */
[C---:B------:R-:W-:Y:S02]  /*1580*/  IMAD R5, R8.reuse, R5, R10 ;  /* 0x0000000508057224 */ /* 0x040fe400078e020a */
[----:B------:R-:W-:-:S04]  /*1590*/  IMAD.WIDE.U32 R10, R8, R4, RZ ;  /* 0x00000004080a7225 */ /* 0x000fc800078e00ff */
[----:B------:R-:W-:Y:S02]  /*15a0*/  IMAD.IADD R11, R11, 0x1, R5 ;  /* 0x000000010b0b7824 */ /* 0x000fe400078e0205 */
[-C--:B--2---:R-:W-:Y:S02]  /*15b0*/  IMAD R4, R23, R132.reuse, RZ ;  /* 0x0000008417047224 */ /* 0x084fe400078e02ff */
[----:B------:R-:W-:Y:S01]  /*15c0*/  IMAD.WIDE.U32 R12, R24, R132, R10 ;  /* 0x00000084180c7225 */ /* 0x000fe200078e000a */
[----:B------:R-:W-:-:S03]  /*15d0*/  SHF.R.S32.HI R10, RZ, 0x1f, R20 ;  /* 0x0000001fff0a7819 */ /* 0x000fc60000011414 */
[----:B------:R-:W-:Y:S02]  /*15e0*/  IMAD R4, R24, R133, R4 ;  /* 0x0000008518047224 */ /* 0x000fe400078e0204 */
[C---:B------:R-:W-:Y:S02]  /*15f0*/  IMAD R0, R8.reuse, R3, R0 ;  /* 0x0000000308007224 */ /* 0x040fe400078e0200 */
[----:B------:R-:W-:Y:S01]  /*1600*/  IMAD.WIDE.U32 R2, R8, R2, RZ ;  /* 0x0000000208027225 */ /* 0x000fe200078e00ff */
[----:B------:R-:W-:-:S03]  /*1610*/  IADD3 R13, R13, R4, RZ ;  /* 0x000000040d0d7210 */ /* 0x000fc60007ffe0ff */
[----:B------:R-:W-:Y:S01]  /*1620*/  IMAD R4, R10, UR4, RZ ;  /* 0x000000040a047c24 */ /* 0x000fe2000f8e02ff */
[----:B------:R-:W-:Y:S01]  /*1630*/  MOV R14, R2 ;  /* 0x00000002000e7202 */ /* 0x000fe20000000f00 */
[----:B------:R-:W-:-:S04]  /*1640*/  IMAD.WIDE.U32 R12, R20, UR4, R12 ;  /* 0x00000004140c7c25 */ /* 0x000fc8000f8e000c */
[----:B------:R-:W-:Y:S01]  /*1650*/  IMAD R4, R20, UR5, R4 ;  /* 0x0000000514047c24 */ /* 0x000fe2000f8e0204 */
[----:B------:R-:W-:Y:S01]  /*1660*/  MOV R28, R12 ;  /* 0x0000000c001c7202 */ /* 0x000fe20000000f00 */
[----:B------:R-:W-:-:S03]  /*1670*/  IMAD.IADD R9, R3, 0x1, R0 ;  /* 0x0000000103097824 */ /* 0x000fc600078e0200 */
[----:B------:R-:W-:Y:S01]  /*1680*/  IADD3 R8, R13, R4, RZ ;  /* 0x000000040d087210 */ /* 0x000fe20007ffe0ff */
[----:B------:R-:W-:Y:S06]  /*1690*/  BRA `(.L_x_1603) ;  /* 0x0000000400407947 */ /* 0x000fec0003800000 */
.L_x_1602:
[----:B------:R-:W1:Y:S01]  /*16a0*/  LDC R10, c[0x0][0x278] ;  /* 0x00009e00ff0a7b82 */ /* 0x000e620000000800 */
[----:B------:R-:W-:Y:S02]  /*16b0*/  ISETP.NE.AND P4, PT, R12, -0x1, PT ;  /* 0xffffffff0c00780c */ /* 0x000fe40003f85270 */
[----:B------:R-:W-:-:S04]  /*16c0*/  LEA R24, R37, 0xffffff80, 0x7 ;  /* 0xffffff8025187811 */ /* 0x000fc800078e38ff */
[----:B------:R-:W-:-:S07]  /*16d0*/  SHF.R.S32.HI R23, RZ, 0x1f, R24 ;  /* 0x0000001fff177819 */ /* 0x000fce0000011418 */
[----:B------:R-:W2:Y:S01]  /*16e0*/  @P4 LDC.64 R132, c[0x0][0x248] ;  /* 0x00009200ff844b82 */ /* 0x000ea20000000a00 */
[----:B------:R-:W-:Y:S01]  /*16f0*/  @P4 IMAD.IADD R14, R11, 0x1, R12 ;  /* 0x000000010b0e4824 */ /* 0x000fe200078e020c */
[----:B-1----:R-:W-:-:S04]  /*1700*/  IABS R3, R10 ;  /* 0x0000000a00037213 */ /* 0x002fc80000000000 */
[----:B------:R-:W1:Y:S01]  /*1710*/  I2F.RP R8, R3 ;  /* 0x0000000300087306 */ /* 0x000e620000209400 */
[C---:B--2---:R-:W-:Y:S02]  /*1720*/  @P4 IMAD R5, R14.reuse, R133, RZ ;  /* 0x000000850e054224 */ /* 0x044fe400078e02ff */
[----:B------:R-:W-:-:S05]  /*1730*/  @P4 IMAD.WIDE.U32 R14, R14, R132, RZ ;  /* 0x000000840e0e4225 */ /* 0x000fca00078e00ff */
[----:B-1----:R-:W1:Y:S01]  /*1740*/  MUFU.RCP R8, R8 ;  /* 0x0000000800087308 */ /* 0x002e620000001000 */
[----:B------:R-:W-:Y:S02]  /*1750*/  @P4 IADD3 R5, R15, R5, RZ ;  /* 0x000000050f054210 */ /* 0x000fe40007ffe0ff */
[----:B------:R-:W-:Y:S01]  /*1760*/  @P4 MOV R13, R14 ;  /* 0x0000000e000d4202 */ /* 0x000fe20000000f00 */
[----:B-1----:R-:W-:-:S04]  /*1770*/  VIADD R8, R8, 0xffffffe ;  /* 0x0ffffffe08087836 */ /* 0x002fc80000000000 */
[----:B------:R-:W1:Y:S02]  /*1780*/  F2I.FTZ.U32.TRUNC.NTZ R9, R8 ;  /* 0x0000000800097305 */ /* 0x000e64000021f000 */
        /* <DEDUP_REMOVED lines=22> */
[----:B------:R-:W-:Y:S02]  /*18f0*/  SHF.R.S32.HI R14, RZ, 0x1f, R11 ;  /* 0x0000001fff0e7819 */ /* 0x000fe4000001140b */
[----:B-----5:R-:W-:-:S05]  /*1900*/  SHF.R.S32.HI R13, RZ, 0x1f, R0 ;  /* 0x0000001fff0d7819 */ /* 0x020fca0000011400 */
[----:B------:R-:W4:Y:S01]  /*1910*/  LDC.64 R4, c[0x0][0x230] ;  /* 0x00008c00ff047b82 */ /* 0x000f220000000a00 */
[-C--:B---3--:R-:W-:Y:S02]  /*1920*/  IMAD R14, R14, R132.reuse, RZ ;  /* 0x000000840e0e7224 */ /* 0x088fe400078e02ff */
[----:B------:R-:W-:-:S04]  /*1930*/  IMAD.WIDE.U32 R16, R11, R132, RZ ;  /* 0x000000840b107225 */ /* 0x000fc800078e00ff */
[----:B------:R-:W-:Y:S02]  /*1940*/  IMAD R14, R11, R133, R14 ;  /* 0x000000850b0e7224 */ /* 0x000fe400078e020e */
[----:B----4-:R-:W-:-:S03]  /*1950*/  IMAD R13, R13, R4, RZ ;  /* 0x000000040d0d7224 */ /* 0x010fc600078e02ff */
[----:B------:R-:W-:Y:S01]  /*1960*/  IADD3 R15, R17, R14, RZ ;  /* 0x0000000e110f7210 */ /* 0x000fe20007ffe0ff */
[----:B------:R-:W-:Y:S01]  /*1970*/  IMAD R5, R0, R5, R13 ;  /* 0x0000000500057224 */ /* 0x000fe200078e020d */
[----:B------:R-:W-:-:S05]  /*1980*/  MOV R14, R16 ;  /* 0x00000010000e7202 */ /* 0x000fca0000000f00 */
[----:B------:R-:W-:-:S05]  /*1990*/  IMAD.WIDE.U32 R14, R0, R4, R14 ;  /* 0x00000004000e7225 */ /* 0x000fca00078e000e */
[----:B------:R-:W-:Y:S02]  /*19a0*/  IADD3 R5, R15, R5, RZ ;  /* 0x000000050f057210 */ /* 0x000fe40007ffe0ff */
[----:B------:R-:W-:-:S07]  /*19b0*/  MOV R13, R14 ;  /* 0x0000000e000d7202 */ /* 0x000fce0000000f00 */
.L_x_1604:
        /* <DEDUP_REMOVED lines=12> */
[----:B------:R-:W-:Y:S01]  /*1a80*/  IMAD R3, R20, R3, R4 ;  /* 0x0000000314037224 */ /* 0x000fe200078e0204 */
[----:B------:R-:W-:Y:S01]  /*1a90*/  MOV R28, R16 ;  /* 0x00000010001c7202 */ /* 0x000fe20000000f00 */
[----:B------:R-:W-:-:S03]  /*1aa0*/  @P4 IMAD R9, R12, R9, R15 ;  /* 0x000000090c094224 */ /* 0x000fc600078e020f */
[----:B------:R-:W-:Y:S01]  /*1ab0*/  IADD3 R8, R17, R3, RZ ;  /* 0x0000000311087210 */ /* 0x000fe20007ffe0ff */
[----:B------:R-:W-:Y:S06]  /*1ac0*/  @P4 BRA `(.L_x_1603) ;  /* 0x0000000000344947 */ /* 0x000fec0003800000 */
[----:B------:R-:W1:Y:S01]  /*1ad0*/  LDC.64 R4, c[0x0][0x250] ;  /* 0x00009400ff047b82 */ /* 0x000e620000000a00 */
[----:B------:R-:W-:Y:S02]  /*1ae0*/  SHF.R.S32.HI R12, RZ, 0x1f, R11 ;  /* 0x0000001fff0c7819 */ /* 0x000fe4000001140b */
[----:B-----5:R-:W-:-:S05]  /*1af0*/  SHF.R.S32.HI R9, RZ, 0x1f, R0 ;  /* 0x0000001fff097819 */ /* 0x020fca0000011400 */
[----:B------:R-:W2:Y:S01]  /*1b00*/  LDC.64 R2, c[0x0][0x238] ;  /* 0x00008e00ff027b82 */ /* 0x000ea20000000a00 */
[----:B-1----:R-:W-:-:S04]  /*1b10*/  IMAD R12, R12, R4, RZ ;  /* 0x000000040c0c7224 */ /* 0x002fc800078e02ff */
[C---:B------:R-:W-:Y:S02]  /*1b20*/  IMAD R5, R11.reuse, R5, R12 ;  /* 0x000000050b057224 */ /* 0x040fe400078e020c */
[----:B------:R-:W-:-:S04]  /*1b30*/  IMAD.WIDE.U32 R12, R11, R4, RZ ;  /* 0x000000040b0c7225 */ /* 0x000fc800078e00ff */
[----:B--2---:R-:W-:Y:S01]  /*1b40*/  IMAD R9, R9, R2, RZ ;  /* 0x0000000209097224 */ /* 0x004fe200078e02ff */
[----:B------:R-:W-:-:S03]  /*1b50*/  IADD3 R13, R13, R5, RZ ;  /* 0x000000050d0d7210 */ /* 0x000fc60007ffe0ff */
[C---:B------:R-:W-:Y:S02]  /*1b60*/  IMAD R9, R0.reuse, R3, R9 ;  /* 0x0000000300097224 */ /* 0x040fe400078e0209 */
[----:B------:R-:W-:-:S05]  /*1b70*/  IMAD.WIDE.U32 R2, R0, R2, R12 ;  /* 0x0000000200027225 */ /* 0x000fca00078e000c */
[----:B------:R-:W-:Y:S02]  /*1b80*/  IADD3 R9, R3, R9, RZ ;  /* 0x0000000903097210 */ /* 0x000fe40007ffe0ff */
[----:B------:R-:W-:-:S07]  /*1b90*/  MOV R14, R2 ;  /* 0x00000002000e7202 */ /* 0x000fce0000000f00 */
.L_x_1603:
[----:B------:R-:W-:Y:S01]  /*1ba0*/  ISETP.NE.AND P1, PT, R6, -0x1, PT ;  /* 0xffffffff0600780c */ /* 0x000fe20003f25270 */
[----:B------:R-:W1:Y:S01]  /*1bb0*/  S2UR UR8, SR_CgaCtaId ;  /* 0x00000000000879c3 */ /* 0x000e620000008800 */
[----:B------:R-:W-:Y:S01]  /*1bc0*/  SHF.R.S32.HI R135, RZ, 0x1f, R42 ;  /* 0x0000001fff877819 */ /* 0x000fe2000001142a */
[----:B------:R-:W-:Y:S01]  /*1bd0*/  ULDC.64 UR6, c[0x0][0x268] ;  /* 0x00009a0000067ab9 */ /* 0x000fe20000000a00 */
[----:B------:R-:W-:Y:S01]  /*1be0*/  ULDC.64 UR4, c[0x0][0x258] ;  /* 0x0000960000047ab9 */ /* 0x000fe20000000a00 */
[----:B------:R-:W-:Y:S01]  /*1bf0*/  IMAD R10, R10, UR6, RZ ;  /* 0x000000060a0a7c24 */ /* 0x000fe2000f8e02ff */
[-C--:B-----5:R-:W-:Y:S01]  /*1c00*/  LEA.HI R0, R135, R42.reuse, RZ, 0x3 ;  /* 0x0000002a87007211 */ /* 0x0a0fe200078f18ff */
[----:B------:R-:W-:Y:S01]  /*1c10*/  IMAD.IADD R230, R139, 0x1, -R138 ;  /* 0x000000018be67824 */ /* 0x000fe200078e0a8a */
[----:B------:R-:W-:Y:S01]  /*1c20*/  LEA.HI R11, R135, R42, RZ, 0x4 ;  /* 0x0000002a870b7211 */ /* 0x000fe200078f20ff */
[----:B------:R-:W2:Y:S01]  /*1c30*/  LDC.64 R192, c[0x0][0x250] ;  /* 0x00009400ffc07b82 */ /* 0x000ea20000000a00 */
[----:B------:R-:W-:Y:S01]  /*1c40*/  SHF.R.S32.HI R12, RZ, 0x3, R0 ;  /* 0x00000003ff0c7819 */ /* 0x000fe20000011400 */
[----:B------:R-:W-:Y:S01]  /*1c50*/  BSSY B0, `(.L_x_1605) ;  /* 0x000005b000007945 */ /* 0x000fe20003800000 */
[----:B------:R-:W-:-:S02]  /*1c60*/  LOP3.LUT R0, R0, 0xfffffff8, RZ, 0xc0, !PT ;  /* 0xfffffff800007812 */ /* 0x000fc400078ec0ff */
[----:B------:R-:W-:Y:S01]  /*1c70*/  @!P1 SHF.R.S32.HI R13, RZ, 0x1f, R239 ;  /* 0x0000001fff0d9819 */ /* 0x000fe200000114ef */
[----:B------:R-:W-:Y:S01]  /*1c80*/  IMAD.SHL.U32 R237, R12, 0x40, RZ ;  /* 0x000000400ced7824 */ /* 0x000fe200078e00ff */
[----:B------:R-:W-:Y:S01]  /*1c90*/  LOP3.LUT R15, R11, 0xfffffff0, RZ, 0xc0, !PT ;  /* 0xfffffff00b0f7812 */ /* 0x000fe200078ec0ff */
[----:B------:R-:W3:Y:S01]  /*1ca0*/  @P1 LDC.64 R4, c[0x0][0x240] ;  /* 0x00009000ff041b82 */ /* 0x000ee20000000a00 */
[----:B------:R-:W-:Y:S01]  /*1cb0*/  IMAD.IADD R0, R42, 0x1, -R0 ;  /* 0x000000012a007824 */ /* 0x000fe200078e0a00 */
[----:B------:R-:W-:Y:S02]  /*1cc0*/  ISETP.GE.AND P6, PT, R12, R230, PT ;  /* 0x000000e60c00720c */ /* 0x000fe40003fc6270 */
[----:B------:R-:W-:Y:S01]  /*1cd0*/  LOP3.LUT R237, R237, 0x1c0, RZ, 0xc0, !PT ;  /* 0x000001c0eded7812 */ /* 0x000fe200078ec0ff */
[----:B------:R-:W-:Y:S01]  /*1ce0*/  IMAD.SHL.U32 R238, R0, 0x8, RZ ;  /* 0x0000000800ee7824 */ /* 0x000fe200078e00ff */
[----:B------:R-:W-:Y:S01]  /*1cf0*/  IADD3 R236, R37, -0x1, RZ ;  /* 0xffffffff25ec7810 */ /* 0x000fe20007ffe0ff */
[----:B------:R-:W-:Y:S01]  /*1d00*/  IMAD.IADD R15, R42, 0x1, -R15 ;  /* 0x000000012a0f7824 */ /* 0x000fe200078e0a0f */
[----:B------:R-:W4:Y:S01]  /*1d10*/  @!P1 LDC.64 R2, c[0x0][0x228] ;  /* 0x00008a00ff029b82 */ /* 0x000f220000000a00 */
[----:B------:R-:W-:Y:S01]  /*1d20*/  VIADD R38, R238, 0x40 ;  /* 0x00000040ee267836 */ /* 0x000fe20000000000 */
[----:B------:R-:W-:-:S02]  /*1d30*/  LOP3.LUT R16, R237, 0x38, R238, 0xf8, !PT ;  /* 0x00000038ed107812 */ /* 0x000fc400078ef8ee */
[----:B------:R-:W-:Y:S02]  /*1d40*/  SHF.R.U32.HI R237, RZ, 0x3, R237 ;  /* 0x00000003ffed7819 */ /* 0x000fe400000116ed */
[----:B------:R-:W-:Y:S02]  /*1d50*/  IADD3 R28, P3, R238, R28, RZ ;  /* 0x0000001cee1c7210 */ /* 0x000fe40007f7e0ff */
[----:B------:R-:W-:Y:S02]  /*1d60*/  LOP3.LUT R237, R16, R237, RZ, 0x3c, !PT ;  /* 0x000000ed10ed7212 */ /* 0x000fe400078e3cff */
[----:B------:R-:W-:-:S05]  /*1d70*/  LEA.HI R16, R135, R42, RZ, 0x6 ;  /* 0x0000002a87107211 */ /* 0x000fca00078f30ff */
[----:B------:R-:W-:Y:S02]  /*1d80*/  IMAD.SHL.U32 R16, R16, 0x8, RZ ;  /* 0x0000000810107824 */ /* 0x000fe400078e00ff */
[----:B---3--:R-:W-:-:S03]  /*1d90*/  @P1 IMAD.WIDE.U32 R26, R6, R4, RZ ;  /* 0x00000004061a1225 */ /* 0x008fc600078e00ff */
[----:B------:R-:W-:Y:S01]  /*1da0*/  LOP3.LUT R237, R237, 0xfffffe00, R16, 0xf8, !PT ;  /* 0xfffffe00eded7812 */ /* 0x000fe200078ef810 */
[----:B------:R-:W-:Y:S01]  /*1db0*/  @P1 IMAD R4, R6, R5, R27 ;  /* 0x0000000506041224 */ /* 0x000fe200078e021b */
[----:B------:R-:W-:Y:S01]  /*1dc0*/  SHF.R.S32.HI R6, RZ, 0x1f, R15 ;  /* 0x0000001fff067819 */ /* 0x000fe2000001140f */
[-C--:B----4-:R-:W-:Y:S01]  /*1dd0*/  @!P1 IMAD R5, R13, R2.reuse, RZ ;  /* 0x000000020d059224 */ /* 0x090fe200078e02ff */
[----:B------:R-:W-:Y:S01]  /*1de0*/  SHF.R.S32.HI R13, RZ, 0x1f, R12 ;  /* 0x0000001fff0d7819 */ /* 0x000fe2000001140c */
[----:B------:R-:W-:Y:S01]  /*1df0*/  @!P1 IMAD.WIDE.U32 R32, R239, R2, RZ ;  /* 0x00000002ef209225 */ /* 0x000fe200078e00ff */
[----:B------:R-:W-:-:S03]  /*1e00*/  LEA.HI R6, R6, R15, RZ, 0x3 ;  /* 0x0000000f06067211 */ /* 0x000fc600078f18ff */
[----:B------:R-:W-:Y:S01]  /*1e10*/  @!P1 IMAD R3, R239, R3, R5 ;  /* 0x00000003ef039224 */ /* 0x000fe200078e0205 */
[----:B------:R-:W-:Y:S01]  /*1e20*/  LOP3.LUT R5, R6, 0xfffffff8, RZ, 0xc0, !PT ;  /* 0xfffffff806057812 */ /* 0x000fe200078ec0ff */
[----:B------:R-:W-:Y:S01]  /*1e30*/  @P1 IMAD.MOV.U32 R2, RZ, RZ, R26 ;  /* 0x000000ffff021224 */ /* 0x000fe200078e001a */
[----:B------:R-:W-:Y:S01]  /*1e40*/  IADD3 R26, P2, R238, R14, RZ ;  /* 0x0000000eee1a7210 */ /* 0x000fe20007f5e0ff */
[----:B------:R-:W-:Y:S01]  /*1e50*/  @!P1 IMAD.MOV.U32 R2, RZ, RZ, R32 ;  /* 0x000000ffff029224 */ /* 0x000fe200078e0020 */
[----:B------:R-:W-:Y:S01]  /*1e60*/  @!P1 IADD3 R4, R33, R3, RZ ;  /* 0x0000000321049210 */ /* 0x000fe20007ffe0ff */
[----:B------:R-:W-:Y:S01]  /*1e70*/  IMAD.IADD R5, R15, 0x1, -R5 ;  /* 0x000000010f057824 */ /* 0x000fe200078e0a05 */
[----:B------:R-:W-:Y:S01]  /*1e80*/  SHF.R.S32.HI R14, RZ, 0x1f, R238 ;  /* 0x0000001fff0e7819 */ /* 0x000fe200000114ee */
[----:B------:R-:W-:Y:S01]  /*1e90*/  VIADD R15, R12, 0x30 ;  /* 0x000000300c0f7836 */ /* 0x000fe20000000000 */
[----:B------:R-:W-:Y:S01]  /*1ea0*/  SHF.R.S32.HI R3, RZ, 0x1f, R18 ;  /* 0x0000001fff037819 */ /* 0x000fe20000011412 */
[----:B------:R-:W-:Y:S01]  /*1eb0*/  IMAD.WIDE R30, R30, 0x40, R12 ;  /* 0x000000401e1e7825 */ /* 0x000fe200078e020c */
[----:B------:R-:W-:-:S03]  /*1ec0*/  IADD3 R16, P1, R238, R2, RZ ;  /* 0x00000002ee107210 */ /* 0x000fc60007f3e0ff */
[C---:B------:R-:W-:Y:S02]  /*1ed0*/  IMAD.X R27, R14.reuse, 0x1, R9, P2 ;  /* 0x000000010e1b7824 */ /* 0x040fe400010e0609 */
[----:B------:R-:W-:Y:S02]  /*1ee0*/  IMAD R3, R3, UR4, RZ ;  /* 0x0000000403037c24 */ /* 0x000fe4000f8e02ff */
[C---:B------:R-:W-:Y:S01]  /*1ef0*/  IMAD.X R29, R14.reuse, 0x1, R8, P3 ;  /* 0x000000010e1d7824 */ /* 0x040fe200018e0608 */
[----:B------:R-:W-:Y:S01]  /*1f00*/  ISETP.GE.AND P3, PT, R15, R230, PT ;  /* 0x000000e60f00720c */ /* 0x000fe20003f66270 */
[----:B------:R-:W-:Y:S02]  /*1f10*/  IMAD.X R17, R14, 0x1, R4, P1 ;  /* 0x000000010e117824 */ /* 0x000fe400008e0604 */
[C---:B------:R-:W-:Y:S02]  /*1f20*/  IMAD R14, R20.reuse, UR7, R10 ;  /* 0x00000007140e7c24 */ /* 0x040fe4000f8e020a */
[----:B------:R-:W-:-:S04]  /*1f30*/  IMAD.WIDE.U32 R20, R20, UR6, R26 ;  /* 0x0000000614147c25 */ /* 0x000fc8000f8e001a */
[C---:B------:R-:W-:Y:S01]  /*1f40*/  IMAD R26, R18.reuse, UR5, R3 ;  /* 0x00000005121a7c24 */ /* 0x040fe2000f8e0203 */
[----:B------:R-:W-:Y:S01]  /*1f50*/  MOV R3, 0x20 ;  /* 0x0000002000037802 */ /* 0x000fe20000000f00 */
[----:B------:R-:W-:Y:S01]  /*1f60*/  IMAD.WIDE.U32 R18, R18, UR4, R16 ;  /* 0x0000000412127c25 */ /* 0x000fe2000f8e0010 */
[----:B------:R-:W-:Y:S02]  /*1f70*/  UMOV UR4, 0x400 ;  /* 0x0000040000047882 */ /* 0x000fe40000000000 */
[----:B-1----:R-:W-:Y:S01]  /*1f80*/  ULEA UR4, UR8, UR4, 0x18 ;  /* 0x0000000408047291 */ /* 0x002fe2000f8ec03f */
[C---:B------:R-:W-:Y:S02]  /*1f90*/  VIADD R17, R12.reuse, 0x10 ;  /* 0x000000100c117836 */ /* 0x040fe40000000000 */
[----:B------:R-:W-:Y:S02]  /*1fa0*/  VIADD R16, R12, 0x20 ;  /* 0x000000200c107836 */ /* 0x000fe40000000000 */
[----:B------:R-:W-:Y:S01]  /*1fb0*/  IMAD.MOV.U32 R4, RZ, RZ, 0x10 ;  /* 0x00000010ff047424 */ /* 0x000fe200078e00ff */
[-C--:B------:R-:W-:Y:S01]  /*1fc0*/  ISETP.GE.AND P5, PT, R17, R230.reuse, PT ;  /* 0x000000e61100720c */ /* 0x080fe20003fa6270 */
[----:B------:R-:W-:Y:S01]  /*1fd0*/  IMAD.SHL.U32 R2, R236, 0x80, RZ ;  /* 0x00000080ec027824 */ /* 0x000fe200078e00ff */
[----:B------:R-:W-:Y:S01]  /*1fe0*/  ISETP.GE.AND P4, PT, R16, R230, PT ;  /* 0x000000e61000720c */ /* 0x000fe20003f86270 */
[----:B------:R-:W-:Y:S01]  /*1ff0*/  IMAD.IADD R27, R19, 0x1, R26 ;  /* 0x00000001131b7824 */ /* 0x000fe200078e021a */
[----:B------:R-:W-:Y:S01]  /*2000*/  LEA R237, R237, UR4, 0x1 ;  /* 0x00000004eded7c11 */ /* 0x000fe2000f8e08ff */
[----:B------:R-:W-:Y:S01]  /*2010*/  IMAD.IADD R10, R7, 0x1, -R2 ;  /* 0x00000001070a7824 */ /* 0x000fe200078e0a02 */
[----:B------:R-:W-:-:S05]  /*2020*/  R2P PR, R5, 0x6 ;  /* 0x0000000605007804 */ /* 0x000fca0000000000 */
        /* <DEDUP_REMOVED lines=29> */
.L_x_1606:
[----:B------:R-:W-:Y:S05]  /*2200*/  BSYNC B0 ;  /* 0x0000000000007941 */ /* 0x000fea0003800000 */
.L_x_1605:
        /* <DEDUP_REMOVED lines=31> */
.L_x_1608:
[----:B------:R-:W-:Y:S05]  /*2400*/  BSYNC B0 ;  /* 0x0000000000007941 */ /* 0x000fea0003800000 */
.L_x_1607:
        /* <DEDUP_REMOVED lines=31> */
.L_x_1610:
[----:B------:R-:W-:Y:S05]  /*2600*/  BSYNC B0 ;  /* 0x0000000000007941 */ /* 0x000fea0003800000 */
.L_x_1609:
        /* <DEDUP_REMOVED lines=30> */
.L_x_1612:
[----:B------:R-:W-:Y:S05]  /*27f0*/  BSYNC B0 ;  /* 0x0000000000007941 */ /* 0x000fea0003800000 */
.L_x_1611:
[C---:B------:R-:W-:Y:S01]  /*2800*/  ISETP.GE.AND P3, PT, R12.reuse, R10, PT ;  /* 0x0000000a0c00720c */ /* 0x040fe20003f66270 */
[-C--:B------:R-:W-:Y:S01]  /*2810*/  IMAD R134, R13, R132.reuse, RZ ;  /* 0x000000840d867224 */ /* 0x080fe200078e02ff */
[----:B------:R-:W-:Y:S01]  /*2820*/  BSSY B0, `(.L_x_1613) ;  /* 0x0000020000007945 */ /* 0x000fe20003800000 */
[----:B------:R-:W-:Y:S01]  /*2830*/  IMAD.WIDE.U32 R28, R12, R132, R28 ;  /* 0x000000840c1c7225 */ /* 0x000fe200078e001c */
        /* <DEDUP_REMOVED lines=30> */
.L_x_1614:
[----:B------:R-:W-:Y:S05]  /*2a20*/  BSYNC B0 ;  /* 0x0000000000007941 */ /* 0x000fea0003800000 */
.L_x_1613:
        /* <DEDUP_REMOVED lines=24> */
.L_x_1616:
[----:B------:R-:W-:Y:S05]  /*2bb0*/  BSYNC B0 ;  /* 0x0000000000007941 */ /* 0x000fea0003800000 */
.L_x_1615:
        /* <DEDUP_REMOVED lines=27> */
.L_x_1618:
[----:B------:R-:W-:Y:S05]  /*2d70*/  BSYNC B0 ;  /* 0x0000000000007941 */ /* 0x000fea0003800000 */
.L_x_1617:
[----:B------:R-:W-:Y:S01]  /*2d80*/  BSSY B0, `(.L_x_1619) ;  /* 0x000001e000007945 */ /* 0x000fe20003800000 */
[-C--:B------:R-:W-:Y:S01]  /*2d90*/  ISETP.GE.AND P5, PT, R22, R10.reuse, PT ;  /* 0x0000000a1600720c */ /* 0x080fe20003fa6270 */
[----:B------:R-:W-:Y:S01]  /*2da0*/  VIADD R19, R12, 0x70 ;  /* 0x000000700c137836 */ /* 0x000fe20000000000 */
[----:B------:R-:W-:Y:S01]  /*2db0*/  ISETP.GE.AND P4, PT, R18, R10, PT ;  /* 0x0000000a1200720c */ /* 0x000fe20003f86270 */
[----:B------:R-:W-:-:S12]  /*2dc0*/  @P1 BRA `(.L_x_1620) ;  /* 0x0000000000641947 */ /* 0x000fd80003800000 */
[----:B------:R-:W-:Y:S01]  /*2dd0*/  ULDC UR5, c[0x0][0x2d0] ;  /* 0x0000b40000057ab9 */ /* 0x000fe20000000800 */
[----:B------:R-:W-:Y:S01]  /*2de0*/  MOV R29, R134 ;  /* 0x00000086001d7202 */ /* 0x000fe20000000f00 */
        /* <DEDUP_REMOVED lines=23> */
.L_x_1620:
[----:B------:R-:W-:Y:S05]  /*2f60*/  BSYNC B0 ;  /* 0x0000000000007941 */ /* 0x000fea0003800000 */
.L_x_1619:
        /* <DEDUP_REMOVED lines=24> */
.L_x_1622:
[----:B------:R-:W-:Y:S05]  /*30f0*/  BSYNC B0 ;  /* 0x0000000000007941 */ /* 0x000fea0003800000 */
.L_x_1621:
[----:B------:R-:W-:Y:S01]  /*3100*/  IADD3 R24, P2, R12, R24, RZ ;  /* 0x000000180c187210 */ /* 0x000fe20007f5e0ff */
[----:B------:R-:W-:Y:S01]  /*3110*/  BSSY B0, `(.L_x_1623) ;  /* 0x000001d000007945 */ /* 0x000fe20003800000 */
[----:B------:R-:W-:-:S03]  /*3120*/  ISETP.GE.AND P1, PT, R19, R10, PT ;  /* 0x0000000a1300720c */ /* 0x000fc60003f26270 */
[----:B------:R-:W-:Y:S01]  /*3130*/  IMAD.X R23, R13, 0x1, R23, P2 ;  /* 0x000000010d177824 */ /* 0x000fe200010e0617 */
[----:B------:R-:W-:Y:S09]  /*3140*/  @P5 BRA `(.L_x_1624) ;  /* 0x0000000000645947 */ /* 0x000ff20003800000 */
        /* <DEDUP_REMOVED lines=25> */
.L_x_1624:
[----:B------:R-:W-:Y:S05]  /*32e0*/  BSYNC B0 ;  /* 0x0000000000007941 */ /* 0x000fea0003800000 */
.L_x_1623:
[----:B------:R-:W-:Y:S04]  /*32f0*/  BSSY B0, `(.L_x_1625) ;  /* 0x000001b000007945 */ /* 0x000fe80003800000 */
[----:B------:R-:W-:Y:S05]  /*3300*/  @P4 BRA `(.L_x_1626) ;  /* 0x0000000000644947 */ /* 0x000fea0003800000 */
        /* <DEDUP_REMOVED lines=25> */
.L_x_1626:
[----:B------:R-:W-:Y:S05]  /*34a0*/  BSYNC B0 ;  /* 0x0000000000007941 */ /* 0x000fea0003800000 */
.L_x_1625:
        /* <DEDUP_REMOVED lines=27> */
.L_x_1628:
[----:B------:R-:W-:Y:S05]  /*3660*/  BSYNC B0 ;  /* 0x0000000000007941 */ /* 0x000fea0003800000 */
.L_x_1627:
[----:B------:R-:W0:Y:S01]  /*3670*/  LDGDEPBAR ;  /* 0x00000000000079af */ /* 0x000e220000000000 */
[----:B------:R-:W-:Y:S01]  /*3680*/  ISETP.GE.AND P5, PT, R12, R10, PT ;  /* 0x0000000a0c00720c */ /* 0x000fe20003fa6270 */
[----:B------:R-:W-:Y:S01]  /*3690*/  IMAD.IADD R21, R21, 0x1, R14 ;  /* 0x0000000115157824 */ /* 0x000fe200078e020e */
[----:B------:R-:W-:Y:S01]  /*36a0*/  SHF.R.S32.HI R11, RZ, 0x4, R11 ;  /* 0x00000004ff0b7819 */ /* 0x000fe2000001140b */
[-C--:B------:R-:W-:Y:S01]  /*36b0*/  IMAD R23, R23, R192.reuse, RZ ;  /* 0x000000c017177224 */ /* 0x080fe200078e02ff */
[----:B------:R-:W-:Y:S01]  /*36c0*/  ULDC.64 UR6, c[0x0][0x220] ;  /* 0x0000880000067ab9 */ /* 0x000fe20000000a00 */
[C---:B------:R-:W-:Y:S01]  /*36d0*/  IMAD.WIDE.U32 R40, R24.reuse, R192, R20 ;  /* 0x000000c018287225 */ /* 0x040fe200078e0014 */
[----:B------:R-:W-:Y:S01]  /*36e0*/  LEA.HI R228, R11, R11, RZ, 0x1 ;  /* 0x0000000b0be47211 */ /* 0x000fe200078f08ff */
[----:B------:R-:W-:Y:S01]  /*36f0*/  BSSY B0, `(.L_x_1629) ;  /* 0x0000024000007945 */ /* 0x000fe20003800000 */
[-C--:B------:R-:W-:Y:S01]  /*3700*/  ISETP.GE.AND P6, PT, R17, R10.reuse, PT ;  /* 0x0000000a1100720c */ /* 0x080fe20003fc6270 */
        /* <DEDUP_REMOVED lines=19> */
[----:B-1234-:R-:W-:Y:S01]  /*3840*/  @!P5 IMAD.MOV.U32 R8, RZ, RZ, R137 ;  /* 0x000000ffff08d224 */ /* 0x01efe200078e0089 */
[----:B------:R1:W-:Y:S01]  /*3850*/  @P5 STS.128 [R237+0xc000], RZ ;  /* 0x00c000ffed005388 */ /* 0x0003e20000000c00 */
[----:B------:R-:W-:-:S05]  /*3860*/  @!P5 IMAD.MOV.U32 R9, RZ, RZ, R136 ;  /* 0x000000ffff09d224 */ /* 0x000fca00078e0088 */
[----:B------:R-:W-:Y:S01]  /*3870*/  @!PT LDS RZ, [RZ] ;  /* 0x00000000fffff984 */ /* 0x000fe20000000800 */
[----:B------:R-:W-:Y:S01]  /*3880*/  @!PT LDS RZ, [RZ] ;  /* 0x00000000fffff984 */ /* 0x000fe20000000800 */
[----:B------:R-:W-:Y:S01]  /*3890*/  @!PT LDS RZ, [RZ] ;  /* 0x00000000fffff984 */ /* 0x000fe20000000800 */
[----:B------:R1:W-:Y:S04]  /*38a0*/  @!P5 LDGSTS.E.BYPASS.LTC128B.128 [R237+0xc000], desc[UR12][R8.64] ;  /* 0x0c00000008eddfae */ /* 0x0003e8000b901d4c */
[----:B------:R1:W-:Y:S01]  /*38b0*/  @P4 STS.128 [R237+0x10000], RZ ;  /* 0x010000ffed004388 */ /* 0x0003e20000000c00 */
[----:B------:R-:W-:Y:S05]  /*38c0*/  @P4 BRA `(.L_x_1630) ;  /* 0x0000000000184947 */ /* 0x000fea0003800000 */
[----:B-1----:R-:W-:Y:S02]  /*38d0*/  MOV R8, R137 ;  /* 0x0000008900087202 */ /* 0x002fe40000000f00 */
[----:B------:R-:W-:-:S05]  /*38e0*/  MOV R9, R136 ;  /* 0x0000008800097202 */ /* 0x000fca0000000f00 */
[----:B------:R-:W-:Y:S01]  /*38f0*/  @!PT LDS RZ, [RZ] ;  /* 0x00000000fffff984 */ /* 0x000fe20000000800 */
[----:B------:R-:W-:Y:S01]  /*3900*/  @!PT LDS RZ, [RZ] ;  /* 0x00000000fffff984 */ /* 0x000fe20000000800 */
[----:B------:R-:W-:Y:S01]  /*3910*/  @!PT LDS RZ, [RZ] ;  /* 0x00000000fffff984 */ /* 0x000fe20000000800 */
[----:B------:R1:W-:Y:S02]  /*3920*/  LDGSTS.E.BYPASS.LTC128B.128 [R237+0x10000], desc[UR12][R8.64+0x80] ;  /* 0x1000008008ed7fae */ /* 0x0003e4000b901d4c */
.L_x_1630:
[----:B------:R-:W-:Y:S05]  /*3930*/  BSYNC B0 ;  /* 0x0000000000007941 */ /* 0x000fea0003800000 */
.L_x_1629:
[----:B------:R1:W-:Y:S01]  /*3940*/  @P6 STS.128 [R237+0xc800], RZ ;  /* 0x00c800ffed006388 */ /* 0x0003e20000000c00 */
[----:B------:R-:W-:Y:S03]  /*3950*/  BSSY B0, `(.L_x_1631) ;  /* 0x0000015000007945 */ /* 0x000fe60003800000 */
[----:B------:R1:W-:Y:S01]  /*3960*/  @P6 STS.128 [R237+0x10800], RZ ;  /* 0x010800ffed006388 */ /* 0x0003e20000000c00 */
[----:B------:R-:W-:Y:S05]  /*3970*/  @P6 BRA `(.L_x_1632) ;  /* 0x0000000000486947 */ /* 0x000fea0003800000 */
[----:B------:R-:W-:Y:S02]  /*3980*/  ULDC UR5, c[0x0][0x2d0] ;  /* 0x0000b40000057ab9 */ /* 0x000fe40000000800 */
[----:B------:R-:W-:Y:S02]  /*3990*/  ISETP.GE.AND P5, PT, R238, UR5, PT ;  /* 0x00000005ee007c0c */ /* 0x000fe4000bfa6270 */
[----:B------:R-:W-:-:S11]  /*39a0*/  ISETP.GE.AND P4, PT, R38, UR5, PT ;  /* 0x0000000526007c0c */ /* 0x000fd6000bf86270 */
[C---:B-1234-:R-:W-:Y:S01]  /*39b0*/  @!P5 LEA R8, P6, R235.reuse, R137, 0x1 ;  /* 0x00000089eb08d211 */ /* 0x05efe200078c08ff */
        /* <DEDUP_REMOVED lines=14> */
.L_x_1632:
[----:B------:R-:W-:Y:S05]  /*3aa0*/  BSYNC B0 ;  /* 0x0000000000007941 */ /* 0x000fea0003800000 */
.L_x_1631:
[----:B------:R1:W-:Y:S01]  /*3ab0*/  @P2 STS.128 [R237+0xd000], RZ ;  /* 0x00d000ffed002388 */ /* 0x0003e20000000c00 */
[----:B------:R-:W-:Y:S01]  /*3ac0*/  IMAD.IADD R228, R11, 0x1, -R228 ;  /* 0x000000010be47824 */ /* 0x000fe200078e0ae4 */
[----:B------:R-:W-:Y:S01]  /*3ad0*/  SHF.R.S32.HI R43, RZ, 0x5, R135 ;  /* 0x00000005ff2b7819 */ /* 0x000fe20000011487 */
[----:B-1234-:R-:W-:Y:S01]  /*3ae0*/  IMAD.SHL.U32 R8, R0, 0x40, RZ ;  /* 0x0000004000087824 */ /* 0x01efe200078e00ff */
        /* <DEDUP_REMOVED lines=17> */
[----:B-1----:R-:W-:Y:S08]  /*3c00*/  @P2 BRA `(.L_x_1634) ;  /* 0x0000000000502947 */ /* 0x002ff00003800000 */
        /* <DEDUP_REMOVED lines=20> */
.L_x_1634:
[----:B------:R-:W-:Y:S05]  /*3d50*/  BSYNC B0 ;  /* 0x0000000000007941 */ /* 0x000fea0003800000 */
.L_x_1633:
        /* <DEDUP_REMOVED lines=13> */
[----:B------:R-:W-:Y:S01]  /*3e30*/  @!P2 IMAD.MOV.U32 R10, RZ, RZ, R137 ;  /* 0x000000ffff0aa224 */ /* 0x000fe200078e0089 */
[----:B------:R4:W-:Y:S01]  /*3e40*/  @P2 STS.128 [R237+0xd800], RZ ;  /* 0x00d800ffed002388 */ /* 0x0009e20000000c00 */
[----:B------:R-:W-:Y:S02]  /*3e50*/  @!P2 IMAD.MOV.U32 R11, RZ, RZ, R136 ;  /* 0x000000ffff0ba224 */ /* 0x000fe400078e0088 */
[----:B------:R-:W-:Y:S02]  /*3e60*/  @!P2 IMAD R8, R193, 0x60, RZ ;  /* 0x00000060c108a824 */ /* 0x000fe400078e02ff */
[----:B------:R-:W-:-:S05]  /*3e70*/  @!P2 IMAD.WIDE.U32 R10, R192, 0x60, R10 ;  /* 0x00000060c00aa825 */ /* 0x000fca00078e000a */
[----:B------:R-:W-:Y:S02]  /*3e80*/  @!P2 IADD3 R9, R11, R8, RZ ;  /* 0x000000080b09a210 */ /* 0x000fe40007ffe0ff */
[----:B------:R-:W-:-:S05]  /*3e90*/  @!P2 MOV R8, R10 ;  /* 0x0000000a0008a202 */ /* 0x000fca0000000f00 */
[----:B------:R-:W-:Y:S01]  /*3ea0*/  @!PT LDS RZ, [RZ] ;  /* 0x00000000fffff984 */ /* 0x000fe20000000800 */
[----:B------:R-:W-:Y:S01]  /*3eb0*/  @!PT LDS RZ, [RZ] ;  /* 0x00000000fffff984 */ /* 0x000fe20000000800 */
[----:B------:R-:W-:Y:S01]  /*3ec0*/  @!PT LDS RZ, [RZ] ;  /* 0x00000000fffff984 */ /* 0x000fe20000000800 */
[----:B------:R4:W-:Y:S04]  /*3ed0*/  @!P2 LDGSTS.E.BYPASS.LTC128B.128 [R237+0xd800], desc[UR12][R8.64] ;  /* 0x0d80000008edafae */ /* 0x0009e8000b901d4c */
[----:B------:R4:W-:Y:S01]  /*3ee0*/  @P1 STS.128 [R237+0x11800], RZ ;  /* 0x011800ffed001388 */ /* 0x0009e20000000c00 */
[----:B------:R-:W-:Y:S05]  /*3ef0*/  @P1 BRA `(.L_x_1636) ;  /* 0x0000000000281947 */ /* 0x000fea0003800000 */
[----:B------:R-:W-:Y:S01]  /*3f00*/  MOV R10, R137 ;  /* 0x00000089000a7202 */ /* 0x000fe20000000f00 */
[----:B----4-:R-:W-:Y:S01]  /*3f10*/  IMAD R8, R193, 0x60, RZ ;  /* 0x00000060c1087824 */ /* 0x010fe200078e02ff */
[----:B------:R-:W-:-:S03]  /*3f20*/  MOV R11, R136 ;  /* 0x00000088000b7202 */ /* 0x000fc60000000f00 */
[----:B------:R-:W-:-:S05]  /*3f30*/  IMAD.WIDE.U32 R10, R192, 0x60, R10 ;  /* 0x00000060c00a7825 */ /* 0x000fca00078e000a */
[----:B------:R-:W-:Y:S02]  /*3f40*/  IADD3 R9, R11, R8, RZ ;  /* 0x000000080b097210 */ /* 0x000fe40007ffe0ff */
[----:B------:R-:W-:-:S05]  /*3f50*/  MOV R8, R10 ;  /* 0x0000000a00087202 */ /* 0x000fca0000000f00 */
[----:B------:R-:W-:Y:S01]  /*3f60*/  @!PT LDS RZ, [RZ] ;  /* 0x00000000fffff984 */ /* 0x000fe20000000800 */
[----:B------:R-:W-:Y:S01]  /*3f70*/  @!PT LDS RZ, [RZ] ;  /* 0x00000000fffff984 */ /* 0x000fe20000000800 */
[----:B------:R-:W-:Y:S01]  /*3f80*/  @!PT LDS RZ, [RZ] ;  /* 0x00000000fffff984 */ /* 0x000fe20000000800 */
[----:B------:R4:W-:Y:S02]  /*3f90*/  LDGSTS.E.BYPASS.LTC128B.128 [R237+0x11800], desc[UR12][R8.64+0x80] ;  /* 0x1180008008ed7fae */ /* 0x0009e4000b901d4c */
.L_x_1636:
[----:B------:R-:W-:Y:S05]  /*3fa0*/  BSYNC B0 ;  /* 0x0000000000007941 */ /* 0x000fea0003800000 */
.L_x_1635:
[----:B------:R1:W-:Y:S01]  /*3fb0*/  @P3 STS.128 [R237+0xe000], RZ ;  /* 0x00e000ffed003388 */ /* 0x0003e20000000c00 */
[----:B------:R-:W-:Y:S03]  /*3fc0*/  BSSY B0, `(.L_x_1637) ;  /* 0x0000017000007945 */ /* 0x000fe60003800000 */
[----:B------:R1:W-:Y:S01]  /*3fd0*/  @P3 STS.128 [R237+0x12000], RZ ;  /* 0x012000ffed003388 */ /* 0x0003e20000000c00 */
[----:B------:R-:W-:Y:S05]  /*3fe0*/  @P3 BRA `(.L_x_1638) ;  /* 0x0000000000503947 */ /* 0x000fea0003800000 */
[----:B------:R-:W-:Y:S01]  /*3ff0*/  ULDC UR5, c[0x0][0x2d0] ;  /* 0x0000b40000057ab9 */ /* 0x000fe20000000800 */
[----:B----4-:R-:W-:Y:S01]  /*4000*/  IMAD.SHL.U32 R9, R192, 0x40, RZ ;  /* 0x00000040c0097824 */ /* 0x010fe200078e00ff */
        /* <DEDUP_REMOVED lines=18> */
.L_x_1638:
[----:B------:R-:W-:Y:S05]  /*4130*/  BSYNC B0 ;  /* 0x0000000000007941 */ /* 0x000fea0003800000 */
.L_x_1637:
[----:B------:R1:W-:Y:S01]  /*4140*/  @P6 STS.128 [R237+0xe800], RZ ;  /* 0x00e800ffed006388 */ /* 0x0003e20000000c00 */
[----:B------:R-:W-:Y:S03]  /*4150*/  BSSY B0, `(.L_x_1639) ;  /* 0x000001d000007945 */ /* 0x000fe60003800000 */
[----:B------:R1:W-:Y:S01]  /*4160*/  @P6 STS.128 [R237+0x12800], RZ ;  /* 0x012800ffed006388 */ /* 0x0003e20000000c00 */
[----:B------:R-:W-:Y:S05]  /*4170*/  @P6 BRA `(.L_x_1640) ;  /* 0x0000000000686947 */ /* 0x000fea0003800000 */
[----:B------:R-:W-:Y:S02]  /*4180*/  ULDC UR5, c[0x0][0x2d0] ;  /* 0x0000b40000057ab9 */ /* 0x000fe40000000800 */
[----:B------:R-:W-:Y:S02]  /*4190*/  ISETP.GE.AND P2, PT, R238, UR5, PT ;  /* 0x00000005ee007c0c */ /* 0x000fe4000bf46270 */
[----:B------:R-:W-:-:S11]  /*41a0*/  ISETP.GE.AND P1, PT, R38, UR5, PT ;  /* 0x0000000526007c0c */ /* 0x000fd6000bf26270 */
[----:B----4-:R-:W-:Y:S01]  /*41b0*/  @!P2 IMAD.MOV.U32 R10, RZ, RZ, R137 ;  /* 0x000000ffff0aa224 */ /* 0x010fe200078e0089 */
        /* <DEDUP_REMOVED lines=22> */
.L_x_1640:
[----:B------:R-:W-:Y:S05]  /*4320*/  BSYNC B0 ;  /* 0x0000000000007941 */ /* 0x000fea0003800000 */
.L_x_1639:
        /* <DEDUP_REMOVED lines=30> */
.L_x_1642:
[----:B------:R-:W-:Y:S05]  /*4510*/  BSYNC B0 ;  /* 0x0000000000007941 */ /* 0x000fea0003800000 */
.L_x_1641:
        /* <DEDUP_REMOVED lines=30> */
.L_x_1644:
[----:B------:R-:W-:Y:S05]  /*4700*/  BSYNC B0 ;  /* 0x0000000000007941 */ /* 0x000fea0003800000 */
.L_x_1643:
[----:B----4-:R-:W-:Y:S01]  /*4710*/  LDSM.16.M88.4 R8, [R229] ;  /* 0x00000000e508783b */ /* 0x010fe20000000200 */
[----:B------:R-:W-:Y:S01]  /*4720*/  R2P PR, R0, 0x6 ;  /* 0x0000000600007804 */ /* 0x000fe20000000000 */
[C---:B------:R-:W-:Y:S01]  /*4730*/  VIADD R0, R228.reuse, 0x4000 ;  /* 0x00004000e4007836 */ /* 0x040fe20000000000 */
[----:B------:R-:W-:Y:S01]  /*4740*/  ULDC UR10, c[0x0][0x39c] ;  /* 0x0000e700000a7ab9 */ /* 0x000fe20000000800 */
[----:B------:R-:W4:Y:S01]  /*4750*/  LDSM.16.M88.4 R32, [R228+0x4000] ;  /* 0x00400000e420783b */ /* 0x000f220000000200 */
[----:B------:R-:W-:Y:S01]  /*4760*/  VIADD R226, R228, 0x4020 ;  /* 0x00004020e4e27836 */ /* 0x000fe20000000000 */
[----:B------:R-:W-:Y:S01]  /*4770*/  LOP3.LUT R223, R5, R6, RZ, 0xfc, !PT ;  /* 0x0000000605df7212 */ /* 0x000fe200078efcff */
[--C-:B------:R-:W-:Y:S01]  /*4780*/  IMAD R227, R4, 0x2, R229.reuse ;  /* 0x0000000204e37824 */ /* 0x100fe200078e02e5 */
[----:B------:R-:W5:Y:S01]  /*4790*/  LDSM.16.M88.4 R76, [R228+0x4800] ;  /* 0x00480000e44c783b */ /* 0x000f620000000200 */
[C---:B------:R-:W-:Y:S02]  /*47a0*/  IMAD R225, R3.reuse, 0x2, R229 ;  /* 0x0000000203e17824 */ /* 0x040fe400078e02e5 */
[----:B------:R-:W-:Y:S01]  /*47b0*/  IMAD R224, R3, 0x2, R227 ;  /* 0x0000000203e07824 */ /* 0x000fe200078e02e3 */
[----:B------:R-:W3:Y:S01]  /*47c0*/  LDSM.16.M88.4 R68, [R228+0x5000] ;  /* 0x00500000e444783b */ /* 0x000ee20000000200 */
[----:B------:R-:W-:-:S02]  /*47d0*/  IMAD R43, R43, 0x10, R138 ;  /* 0x000000102b2b7824 */ /* 0x000fc400078e028a */
[----:B------:R-:W-:Y:S01]  /*47e0*/  @P1 VIADD R226, R0, 0xffffffe0 ;  /* 0xffffffe000e21836 */ /* 0x000fe20000000000 */
[----:B------:R-:W3:Y:S01]  /*47f0*/  LDSM.16.M88.4 R60, [R228+0x5800] ;  /* 0x00580000e43c783b */ /* 0x000ee20000000200 */
[----:B------:R-:W-:Y:S02]  /*4800*/  IMAD.MOV.U32 R0, RZ, RZ, 0x40 ;  /* 0x00000040ff007424 */ /* 0x000fe400078e00ff */
[C---:B------:R-:W-:Y:S01]  /*4810*/  VIADD R218, R226.reuse, 0x800 ;  /* 0x00000800e2da7836 */ /* 0x040fe20000000000 */
[----:B------:R-:W3:Y:S01]  /*4820*/  LDSM.16.M88.4 R108, [R228+0x6000] ;  /* 0x00600000e46c783b */ /* 0x000ee20000000200 */
[----:B------:R-:W-:Y:S01]  /*4830*/  VIADD R217, R226, 0x1000 ;  /* 0x00001000e2d97836 */ /* 0x000fe20000000000 */
[----:B------:R-:W-:Y:S01]  /*4840*/  SEL R0, R0, 0xffffffc0, !P2 ;  /* 0xffffffc000007807 */ /* 0x000fe20005000000 */
[C---:B------:R-:W-:Y:S01]  /*4850*/  VIADD R216, R226.reuse, 0x1800 ;  /* 0x00001800e2d87836 */ /* 0x040fe20000000000 */
[----:B------:R-:W3:Y:S01]  /*4860*/  LDSM.16.M88.4 R100, [R228+0x6800] ;  /* 0x00680000e464783b */ /* 0x000ee20000000200 */
[----:B------:R-:W-:-:S02]  /*4870*/  VIADD R215, R226, 0x2000 ;  /* 0x00002000e2d77836 */ /* 0x000fc40000000000 */
[----:B------:R-:W-:Y:S01]  /*4880*/  IMAD.IADD R222, R228, 0x1, R0 ;  /* 0x00000001e4de7824 */ /* 0x000fe200078e0200 */
[----:B------:R-:W3:Y:S01]  /*4890*/  LDSM.16.M88.4 R92, [R228+0x7000] ;  /* 0x00700000e45c783b */ /* 0x000ee20000000200 */
[----:B------:R-:W-:Y:S02]  /*48a0*/  IMAD.IADD R211, R0, 0x1, R226 ;  /* 0x0000000100d37824 */ /* 0x000fe400078e02e2 */
[C---:B------:R-:W-:Y:S01]  /*48b0*/  VIADD R214, R226.reuse, 0x2800 ;  /* 0x00002800e2d67836 */ /* 0x040fe20000000000 */
[----:B------:R-:W3:Y:S01]  /*48c0*/  LDSM.16.M88.4 R16, [R228+0x7800] ;  /* 0x00780000e410783b */ /* 0x000ee20000000200 */
[C---:B------:R-:W-:Y:S02]  /*48d0*/  VIADD R213, R226.reuse, 0x3000 ;  /* 0x00003000e2d57836 */ /* 0x040fe40000000000 */
[C---:B------:R-:W-:Y:S01]  /*48e0*/  VIADD R212, R226.reuse, 0x3800 ;  /* 0x00003800e2d47836 */ /* 0x040fe20000000000 */
[----:B------:R-:W-:Y:S01]  /*48f0*/  LDSM.16.M88.4 R52, [R227] ;  /* 0x00000000e334783b */ /* 0x000fe20000000200 */
[----:B------:R-:W-:-:S02]  /*4900*/  VIADD R210, R226, 0x4000 ;  /* 0x00004000e2d27836 */ /* 0x000fc40000000000 */
[C---:B------:R-:W-:Y:S01]  /*4910*/  VIADD R209, R226.reuse, 0x4800 ;  /* 0x00004800e2d17836 */ /* 0x040fe20000000000 */
[----:B------:R-:W3:Y:S01]  /*4920*/  LDSM.16.M88.4 R28, [R226] ;  /* 0x00000000e21c783b */ /* 0x000ee20000000200 */
[C---:B------:R-:W-:Y:S02]  /*4930*/  VIADD R208, R226.reuse, 0x5000 ;  /* 0x00005000e2d07836 */ /* 0x040fe40000000000 */
[C---:B------:R-:W-:Y:S01]  /*4940*/  VIADD R207, R226.reuse, 0x5800 ;  /* 0x00005800e2cf7836 */ /* 0x040fe20000000000 */
[----:B------:R-:W3:Y:S01]  /*4950*/  LDSM.16.M88.4 R20, [R226+0x800] ;  /* 0x00080000e214783b */ /* 0x000ee20000000200 */
[----:B----4-:R-:W-:Y:S01]  /*4960*/  HMMA.16816.F32 R24, R8, R32, RZ ;  /* 0x000000200818723c */ /* 0x010fe200000018ff */
[C---:B------:R-:W-:Y:S02]  /*4970*/  VIADD R206, R226.reuse, 0x6000 ;  /* 0x00006000e2ce7836 */ /* 0x040fe40000000000 */
[----:B-12---:R-:W1:Y:S01]  /*4980*/  LDSM.16.M88.4 R12, [R226+0x1000] ;  /* 0x00100000e20c783b */ /* 0x006e620000000200 */
[----:B------:R-:W-:-:S02]  /*4990*/  VIADD R205, R226, 0x6800 ;  /* 0x00006800e2cd7836 */ /* 0x000fc40000000000 */
[----:B-----5:R-:W-:Y:S01]  /*49a0*/  HMMA.16816.F32 R48, R8, R76, RZ ;  /* 0x0000004c0830723c */ /* 0x020fe200000018ff */
[----:B------:R-:W2:Y:S01]  /*49b0*/  LDSM.16.M88.4 R112, [R226+0x1800] ;  /* 0x00180000e270783b */ /* 0x000ea20000000200 */
[----:B------:R-:W-:-:S03]  /*49c0*/  VIADD R204, R226, 0x7000 ;  /* 0x00007000e2cc7836 */ /* 0x000fc60000000000 */
[----:B------:R-:W-:Y:S01]  /*49d0*/  LDSM.16.M88.4 R80, [R226+0x2000] ;  /* 0x00200000e250783b */ /* 0x000fe20000000200 */
[C---:B---3--:R-:W-:Y:S03]  /*49e0*/  HMMA.16816.F32 R72, R8.reuse, R68, RZ ;  /* 0x000000440848723c */ /* 0x048fe600000018ff */
[----:B------:R-:W-:Y:S03]  /*49f0*/  LDSM.16.M88.4 R44, [R226+0x2800] ;  /* 0x00280000e22c783b */ /* 0x000fe60000000200 */
[C---:B------:R-:W-:Y:S01]  /*4a00*/  HMMA.16816.F32 R64, R8.reuse, R60, RZ ;  /* 0x0000003c0840723c */ /* 0x040fe200000018ff */
[----:B------:R-:W-:Y:S04]  /*4a10*/  LDSM.16.M88.4 R84, [R225] ;  /* 0x00000000e154783b */ /* 0x000fe80000000200 */
[----:B------:R-:W-:Y:S01]  /*4a20*/  LDSM.16.M88.4 R124, [R222+0x4000] ;  /* 0x00400000de7c783b */ /* 0x000fe20000000200 */
        /* <DEDUP_REMOVED lines=27> */
[C---:B--2---:R-:W-:Y:S06]  /*4be0*/  HMMA.16816.F32 R64, R52.reuse, R112, R64 ;  /* 0x000000703440723c */ /* 0x044fec0000001840 */
[C---:B------:R-:W-:Y:S01]  /*4bf0*/  HMMA.16816.F32 R60, R52.reuse, R114, R60 ;  /* 0x00000072343c723c */ /* 0x040fe2000000183c */
[----:B------:R-:W-:Y:S05]  /*4c00*/  LDSM.16.M88.4 R112, [R222+0x6800] ;  /* 0x00680000de70783b */ /* 0x000fea0000000200 */
[C---:B---3--:R-:W-:Y:S06]  /*4c10*/  HMMA.16816.F32 R96, R52.reuse, R16, R96 ;  /* 0x000000103460723c */ /* 0x048fec0000001860 */
[C---:B------:R-:W-:Y:S01]  /*4c20*/  HMMA.16816.F32 R92, R52.reuse, R18, R92 ;  /* 0x00000012345c723c */ /* 0x040fe2000000185c */
[----:B------:R-:W2:Y:S05]  /*4c30*/  LDSM.16.M88.4 R16, [R211] ;  /* 0x00000000d310783b */ /* 0x000eaa0000000200 */
[C---:B------:R-:W-:Y:S06]  /*4c40*/  HMMA.16816.F32 R56, R52.reuse, R80, R56 ;  /* 0x000000503438723c */ /* 0x040fec0000001838 */
[C---:B------:R-:W-:Y:S01]  /*4c50*/  HMMA.16816.F32 R108, R52.reuse, R82, R108 ;  /* 0x00000052346c723c */ /* 0x040fe2000000186c */
[----:B------:R-:W3:Y:S05]  /*4c60*/  LDSM.16.M88.4 R80, [R222+0x7000] ;  /* 0x00700000de50783b */ /* 0x000eea0000000200 */
[C---:B------:R-:W-:Y:S06]  /*4c70*/  HMMA.16816.F32 R104, R52.reuse, R44, R104 ;  /* 0x0000002c3468723c */ /* 0x040fec0000001868 */
[----:B------:R-:W-:Y:S01]  /*4c80*/  HMMA.16816.F32 R100, R52, R46, R100 ;  /* 0x0000002e3464723c */ /* 0x000fe20000001864 */
[----:B------:R-:W3:Y:S05]  /*4c90*/  LDSM.16.M88.4 R44, [R222+0x7800] ;  /* 0x00780000de2c783b */ /* 0x000eea0000000200 */
[C---:B------:R-:W-:Y:S06]  /*4ca0*/  HMMA.16816.F32 R24, R84.reuse, R124, R24 ;  /* 0x0000007c5418723c */ /* 0x040fec0000001818 */
[----:B------:R-:W-:Y:S01]  /*4cb0*/  HMMA.16816.F32 R32, R84, R126, R32 ;  /* 0x0000007e5420723c */ /* 0x000fe20000001820 */
[----:B------:R-:W-:Y:S05]  /*4cc0*/  LDSM.16.M88.4 R124, [R222+0x8000] ;  /* 0x00800000de7c783b */ /* 0x000fea0000000200 */
[C---:B------:R-:W-:Y:S06]  /*4cd0*/  HMMA.16816.F32 R88, R52.reuse, R128, R88 ;  /* 0x000000803458723c */ /* 0x040fec0000001858 */
[----:B------:R-:W-:Y:S01]  /*4ce0*/  HMMA.16816.F32 R8, R52, R130, R8 ;  /* 0x000000823408723c */ /* 0x000fe20000001808 */
[----:B------:R-:W-:Y:S04]  /*4cf0*/  LDSM.16.M88.4 R52, [R211+0x800] ;  /* 0x00080000d334783b */ /* 0x000fe80000000200 */
[----:B------:R-:W-:Y:S01]  /*4d00*/  LDSM.16.M88.4 R128, [R228+0x8800] ;  /* 0x00880000e480783b */ /* 0x000fe20000000200 */
[C---:B----4-:R-:W-:Y:S06]  /*4d10*/  HMMA.16816.F32 R48, R84.reuse, R28, R48 ;  /* 0x0000001c5430723c */ /* 0x050fec0000001830 */
[C---:B------:R-:W-:Y:S01]  /*4d20*/  HMMA.16816.F32 R76, R84.reuse, R30, R76 ;  /* 0x0000001e544c723c */ /* 0x040fe2000000184c */
[----:B------:R-:W-:Y:S05]  /*4d30*/  LDSM.16.M88.4 R28, [R228+0x8000] ;  /* 0x00800000e41c783b */ /* 0x000fea0000000200 */
[C---:B-----5:R-:W-:Y:S06]  /*4d40*/  HMMA.16816.F32 R64, R84.reuse, R20, R64 ;  /* 0x000000145440723c */ /* 0x060fec0000001840 */
[C---:B------:R-:W-:Y:S01]  /*4d50*/  HMMA.16816.F32 R60, R84.reuse, R22, R60 ;  /* 0x00000016543c723c */ /* 0x040fe2000000183c */
[----:B------:R-:W4:Y:S05]  /*4d60*/  LDSM.16.M88.4 R20, [R229+0x2000] ;  /* 0x00200000e514783b */ /* 0x000f2a0000000200 */
[C---:B-1----:R-:W-:Y:S06]  /*4d70*/  HMMA.16816.F32 R72, R84.reuse, R12, R72 ;  /* 0x0000000c5448723c */ /* 0x042fec0000001848 */
[----:B------:R-:W-:Y:S01]  /*4d80*/  HMMA.16816.F32 R68, R84, R14, R68 ;  /* 0x0000000e5444723c */ /* 0x000fe20000001844 */
[----:B------:R-:W1:Y:S05]  /*4d90*/  LDSM.16.M88.4 R12, [R211+0x1000] ;  /* 0x00100000d30c783b */ /* 0x000e6a0000000200 */
[C---:B--2---:R-:W-:Y:S06]  /*4da0*/  HMMA.16816.F32 R24, R120.reuse, R16, R24 ;  /* 0x000000107818723c */ /* 0x044fec0000001818 */
[----:B------:R-:W-:Y:S01]  /*4db0*/  HMMA.16816.F32 R32, R120, R18, R32 ;  /* 0x000000127820723c */ /* 0x000fe20000001820 */
        /* <DEDUP_REMOVED lines=8> */
[C---:B------:R-:W-:Y:S01]  /*4e40*/  HMMA.16816.F32 R92, R84.reuse, R82, R92 ;  /* 0x00000052545c723c */ /* 0x040fe2000000185c */
[----:B------:R-:W-:Y:S05]  /*4e50*/  LDSM.16.M88.4 R80, [R228+0x9000] ;  /* 0x00900000e450783b */ /* 0x000fea0000000200 */
[C---:B------:R-:W-:Y:S06]  /*4e60*/  HMMA.16816.F32 R88, R84.reuse, R44, R88 ;  /* 0x0000002c5458723c */ /* 0x040fec0000001858 */
[----:B------:R-:W-:Y:S01]  /*4e70*/  HMMA.16816.F32 R84, R84, R46, R8 ;  /* 0x0000002e5454723c */ /* 0x000fe20000001808 */
[----:B------:R-:W2:Y:S04]  /*4e80*/  LDSM.16.M88.4 R44, [R226+0x4000] ;  /* 0x00400000e22c783b */ /* 0x000ea80000000200 */
[----:B------:R-:W3:Y:S01]  /*4e90*/  LDSM.16.M88.4 R8, [R211+0x1800] ;  /* 0x00180000d308783b */ /* 0x000ee20000000200 */
[C---:B----4-:R-:W-:Y:S06]  /*4ea0*/  HMMA.16816.F32 R24, R20.reuse, R28, R24 ;  /* 0x0000001c1418723c */ /* 0x050fec0000001818 */
[----:B------:R-:W-:Y:S01]  /*4eb0*/  HMMA.16816.F32 R32, R20, R30, R32 ;  /* 0x0000001e1420723c */ /* 0x000fe20000001820 */
[----:B------:R-:W-:Y:S05]  /*4ec0*/  LDSM.16.M88.4 R28, [R211+0x4000] ;  /* 0x00400000d31c783b */ /* 0x000fea0000000200 */
[C---:B-1----:R-:W-:Y:S06]  /*4ed0*/  HMMA.16816.F32 R72, R120.reuse, R12, R72 ;  /* 0x0000000c7848723c */ /* 0x042fec0000001848 */
[C---:B------:R-:W-:Y:S01]  /*4ee0*/  HMMA.16816.F32 R68, R120.reuse, R14, R68 ;  /* 0x0000000e7844723c */ /* 0x040fe20000001844 */
[----:B------:R-:W1:Y:S05]  /*4ef0*/  LDSM.16.M88.4 R12, [R225+0x2000] ;  /* 0x00200000e10c783b */ /* 0x000e6a0000000200 */
[C---:B------:R-:W-:Y:S06]  /*4f00*/  HMMA.16816.F32 R76, R120.reuse, R54, R76 ;  /* 0x00000036784c723c */ /* 0x040fec000000184c */
[----:B------:R-:W-:Y:S01]  /*4f10*/  HMMA.16816.F32 R48, R120, R52, R48 ;  /* 0x000000347830723c */ /* 0x000fe20000001830 */
[----:B------:R-:W-:Y:S05]  /*4f20*/  LDSM.16.M88.4 R52, [R226+0x4800] ;  /* 0x00480000e234783b */ /* 0x000fea0000000200 */
[C---:B--2---:R-:W-:Y:S06]  /*4f30*/  HMMA.16816.F32 R24, R16.reuse, R44, R24 ;  /* 0x0000002c1018723c */ /* 0x044fec0000001818 */
[----:B------:R-:W-:Y:S01]  /*4f40*/  HMMA.16816.F32 R32, R16, R46, R32 ;  /* 0x0000002e1020723c */ /* 0x000fe20000001820 */
[----:B------:R-:W-:Y:S05]  /*4f50*/  LDSM.16.M88.4 R44, [R222+0x8800] ;  /* 0x00880000de2c783b */ /* 0x000fea0000000200 */
[C---:B---3--:R-:W-:Y:S06]  /*4f60*/  HMMA.16816.F32 R64, R120.reuse, R8, R64 ;  /* 0x000000087840723c */ /* 0x048fec0000001840 */
[----:B------:R-:W-:Y:S01]  /*4f70*/  HMMA.16816.F32 R60, R120, R10, R60 ;  /* 0x0000000a783c723c */ /* 0x000fe2000000183c */
[----:B------:R-:W2:Y:S05]  /*4f80*/  LDSM.16.M88.4 R8, [R224+0x2000] ;  /* 0x00200000e008783b */ /* 0x000eaa0000000200 */
[----:B-1----:R-:W-:Y:S06]  /*4f90*/  HMMA.16816.F32 R24, R12, R124, R24 ;  /* 0x0000007c0c18723c */ /* 0x002fec0000001818 */
[C---:B------:R-:W-:Y:S06]  /*4fa0*/  HMMA.16816.F32 R104, R120.reuse, R116, R104 ;  /* 0x000000747868723c */ /* 0x040fec0000001868 */
[----:B------:R-:W-:Y:S01]  /*4fb0*/  HMMA.16816.F32 R100, R120, R118, R100 ;  /* 0x000000767864723c */ /* 0x000fe20000001864 */
[----:B------:R-:W1:Y:S05]  /*4fc0*/  LDSM.16.M88.4 R116, [R226+0x5000] ;  /* 0x00500000e274783b */ /* 0x000e6a0000000200 */
[----:B------:R-:W-:Y:S01]  /*4fd0*/  HMMA.16816.F32 R32, R12, R126, R32 ;  /* 0x0000007e0c20723c */ /* 0x000fe20000001820 */
[----:B------:R-:W-:Y:S05]  /*4fe0*/  LDSM.16.M88.4 R124, [R211+0x4800] ;  /* 0x00480000d37c783b */ /* 0x000fea0000000200 */
[C---:B------:R-:W-:Y:S06]  /*4ff0*/  HMMA.16816.F32 R76, R20.reuse, R130, R76 ;  /* 0x00000082144c723c */ /* 0x040fec000000184c */
[C---:B------:R-:W-:Y:S01]  /*5000*/  HMMA.16816.F32 R48, R20.reuse, R128, R48 ;  /* 0x000000801430723c */ /* 0x040fe20000001830 */
[----:B------:R-:W-:Y:S05]  /*5010*/  LDSM.16.M88.4 R128, [R228+0x9800] ;  /* 0x00980000e480783b */ /* 0x000fea0000000200 */
[C---:B------:R-:W-:Y:S06]  /*5020*/  HMMA.16816.F32 R72, R20.reuse, R80, R72 ;  /* 0x000000501448723c */ /* 0x040fec0000001848 */
[----:B------:R-:W-:Y:S01]  /*5030*/  HMMA.16816.F32 R68, R20, R82, R68 ;  /* 0x000000521444723c */ /* 0x000fe20000001844 */
[----:B------:R-:W-:Y:S05]  /*5040*/  LDSM.16.M88.4 R80, [R228+0xa000] ;  /* 0x00a00000e450783b */ /* 0x000fea0000000200 */
[C---:B--2---:R-:W-:Y:S06]  /*5050*/  HMMA.16816.F32 R24, R8.reuse, R28, R24 ;  /* 0x0000001c0818723c */ /* 0x044fec0000001818 */
[----:B------:R-:W-:Y:S01]  /*5060*/  HMMA.16816.F32 R32, R8, R30, R32 ;  /* 0x0000001e0820723c */ /* 0x000fe20000001820 */
[----:B------:R-:W2:Y:S05]  /*5070*/  LDSM.16.M88.4 R28, [R222+0x9000] ;  /* 0x00900000de1c783b */ /* 0x000eaa0000000200 */
[C---:B------:R-:W-:Y:S06]  /*5080*/  HMMA.16816.F32 R76, R16.reuse, R54, R76 ;  /* 0x00000036104c723c */ /* 0x040fec000000184c */
[C---:B------:R-:W-:Y:S01]  /*5090*/  HMMA.16816.F32 R48, R16.reuse, R52, R48 ;  /* 0x000000341030723c */ /* 0x040fe20000001830 */
[----:B------:R-:W3:Y:S05]  /*50a0*/  LDSM.16.M88.4 R52, [R211+0x5000] ;  /* 0x00500000d334783b */ /* 0x000eea0000000200 */
[----:B-1----:R-:W-:Y:S01]  /*50b0*/  HMMA.16816.F32 R72, R16, R116, R72 ;  /* 0x000000741048723c */ /* 0x002fe20000001848 */
        /* <DEDUP_REMOVED lines=10> */
[----:B------:R-:W-:Y:S06]  /*5160*/  HMMA.16816.F32 R56, R120, R140, R56 ;  /* 0x0000008c7838723c */ /* 0x000fec0000001838 */
[C---:B------:R-:W-:Y:S01]  /*5170*/  HMMA.16816.F32 R76, R12.reuse, R46, R76 ;  /* 0x0000002e0c4c723c */ /* 0x040fe2000000184c */
[----:B------:R-:W-:Y:S05]  /*5180*/  MUFU.TANH R117, R35 ;  /* 0x0000002300757308 */ /* 0x000fea0000002400 */
[C---:B------:R-:W-:Y:S01]  /*5190*/  HMMA.16816.F32 R48, R12.reuse, R44, R48 ;  /* 0x0000002c0c30723c */ /* 0x040fe20000001830 */
[----:B------:R-:W1:Y:S02]  /*51a0*/  LDSM.16.M88.4 R44, [R226+0x5800] ;  /* 0x00580000e22c783b */ /* 0x000e640000000200 */
[----:B------:R-:W-:Y:S03]  /*51b0*/  MUFU.TANH R27, R27 ;  /* 0x0000001b001b7308 */ /* 0x000fe60000002400 */
[C---:B--2---:R-:W-:Y:S05]  /*51c0*/  HMMA.16816.F32 R72, R12.reuse, R28, R72 ;  /* 0x0000001c0c48723c */ /* 0x044fea0000001848 */
[----:B------:R-:W2:Y:S01]  /*51d0*/  MUFU.TANH R25, R25 ;  /* 0x0000001900197308 */ /* 0x000ea20000002400 */
[----:B------:R-:W-:Y:S01]  /*51e0*/  HMMA.16816.F32 R68, R12, R30, R68 ;  /* 0x0000001e0c44723c */ /* 0x000fe20000001844 */
[----:B------:R-:W4:Y:S05]  /*51f0*/  LDSM.16.M88.4 R28, [R226+0x6000] ;  /* 0x00600000e21c783b */ /* 0x000f2a0000000200 */
[C---:B------:R-:W-:Y:S01]  /*5200*/  HMMA.16816.F32 R64, R20.reuse, R128, R64 ;  /* 0x000000801440723c */ /* 0x040fe20000001840 */
[----:B------:R-:W-:Y:S05]  /*5210*/  MUFU.TANH R0, R0 ;  /* 0x0000000000007308 */ /* 0x000fea0000002400 */
[----:B------:R-:W-:Y:S06]  /*5220*/  HMMA.16816.F32 R60, R20, R130, R60 ;  /* 0x00000082143c723c */ /* 0x000fec000000183c */
[----:B------:R-:W-:Y:S01]  /*5230*/  HMMA.16816.F32 R96, R120, R112, R96 ;  /* 0x000000707860723c */ /* 0x000fe20000001860 */
[----:B------:R-:W-:Y:S05]  /*5240*/  MUFU.TANH R112, R33 ;  /* 0x0000002100707308 */ /* 0x000fea0000002400 */
[----:B------:R-:W-:Y:S03]  /*5250*/  HMMA.16816.F32 R76, R8, R126, R76 ;  /* 0x0000007e084c723c */ /* 0x000fe6000000184c */
[----:B------:R5:W2:Y:S03]  /*5260*/  MUFU.TANH R113, R34 ;  /* 0x0000002200717308 */ /* 0x000aa60000002400 */
[----:B------:R-:W-:Y:S06]  /*5270*/  HMMA.16816.F32 R56, R20, R80, R56 ;  /* 0x000000501438723c */ /* 0x000fec0000001838 */
[C---:B---3--:R-:W-:Y:S06]  /*5280*/  HMMA.16816.F32 R72, R8.reuse, R52, R72 ;  /* 0x000000340848723c */ /* 0x048fec0000001848 */
[C---:B------:R-:W-:Y:S01]  /*5290*/  HMMA.16816.F32 R68, R8.reuse, R54, R68 ;  /* 0x000000360844723c */ /* 0x040fe20000001844 */
[----:B------:R-:W-:Y:S04]  /*52a0*/  LDSM.16.M88.4 R52, [R222+0xa000] ;  /* 0x00a00000de34783b */ /* 0x000fe80000000200 */
[----:B-----5:R-:W3:Y:S01]  /*52b0*/  LDSM.16.M88.4 R32, [R222+0x9800] ;  /* 0x00980000de20783b */ /* 0x020ee20000000200 */
[----:B------:R-:W-:Y:S01]  /*52c0*/  HMMA.16816.F32 R48, R8, R124, R48 ;  /* 0x0000007c0830723c */ /* 0x000fe20000001830 */
[----:B------:R-:W-:Y:S01]  /*52d0*/  FMUL.FTZ R76, R76, UR10 ;  /* 0x0000000a4c4c7c20 */ /* 0x000fe20008410000 */
[----:B------:R-:W-:-:S03]  /*52e0*/  FMUL.FTZ R78, R78, UR10 ;  /* 0x0000000a4e4e7c20 */ /* 0x000fc60008410000 */
[----:B------:R5:W-:Y:S01]  /*52f0*/  MUFU.TANH R125, R76 ;  /* 0x0000004c007d7308 */ /* 0x000be20000002400 */
[C---:B-1----:R-:W-:Y:S06]  /*5300*/  HMMA.16816.F32 R64, R16.reuse, R44, R64 ;  /* 0x0000002c1040723c */ /* 0x042fec0000001840 */
[C---:B------:R-:W-:Y:S01]  /*5310*/  HMMA.16816.F32 R60, R16.reuse, R46, R60 ;  /* 0x0000002e103c723c */ /* 0x040fe2000000183c */
[----:B------:R-:W-:Y:S01]  /*5320*/  FMUL.FTZ R72, R72, UR10 ;  /* 0x0000000a48487c20 */ /* 0x000fe20008410000 */
[----:B------:R-:W-:Y:S01]  /*5330*/  FMUL.FTZ R73, R73, UR10 ;  /* 0x0000000a49497c20 */ /* 0x000fe20008410000 */
[----:B------:R-:W-:Y:S01]  /*5340*/  FMUL.FTZ R74, R74, UR10 ;  /* 0x0000000a4a4a7c20 */ /* 0x000fe20008410000 */
[----:B------:R-:W-:Y:S01]  /*5350*/  FMUL.FTZ R75, R75, UR10 ;  /* 0x0000000a4b4b7c20 */ /* 0x000fe20008410000 */
[----:B------:R-:W-:Y:S01]  /*5360*/  MUFU.TANH R174, R72 ;  /* 0x0000004800ae7308 */ /* 0x000fe20000002400 */
[----:B----4-:R-:W-:Y:S01]  /*5370*/  HMMA.16816.F32 R56, R16, R28, R56 ;  /* 0x0000001c1038723c */ /* 0x010fe20000001838 */
[----:B------:R-:W-:Y:S01]  /*5380*/  FMUL.FTZ R68, R68, UR10 ;  /* 0x0000000a44447c20 */ /* 0x000fe20008410000 */
[----:B------:R-:W-:Y:S01]  /*5390*/  FMUL.FTZ R69, R69, UR10 ;  /* 0x0000000a45457c20 */ /* 0x000fe20008410000 */
[----:B------:R-:W-:Y:S01]  /*53a0*/  FMUL.FTZ R70, R70, UR10 ;  /* 0x0000000a46467c20 */ /* 0x000fe20008410000 */
[----:B-----5:R-:W-:Y:S01]  /*53b0*/  FMUL.FTZ R76, R77, UR10 ;  /* 0x0000000a4d4c7c20 */ /* 0x020fe20008410000 */
[----:B------:R-:W-:Y:S01]  /*53c0*/  FMUL.FTZ R77, R79, UR10 ;  /* 0x0000000a4f4d7c20 */ /* 0x000fe20008410000 */
[----:B------:R-:W-:Y:S01]  /*53d0*/  FMUL.FTZ R48, R48, UR10 ;  /* 0x0000000a30307c20 */ /* 0x000fe20008410000 */
[----:B------:R-:W-:Y:S01]  /*53e0*/  MUFU.TANH R79, R73 ;  /* 0x00000049004f7308 */ /* 0x000fe20000002400 */
[----:B------:R-:W-:Y:S01]  /*53f0*/  FMUL.FTZ R49, R49, UR10 ;  /* 0x0000000a31317c20 */ /* 0x000fe20008410000 */
[----:B------:R-:W-:Y:S01]  /*5400*/  FMUL.FTZ R50, R50, UR10 ;  /* 0x0000000a32327c20 */ /* 0x000fe20008410000 */
[----:B------:R-:W-:Y:S01]  /*5410*/  FMUL.FTZ R51, R51, UR10 ;  /* 0x0000000a33337c20 */ /* 0x000fe20008410000 */
[C---:B------:R-:W-:Y:S01]  /*5420*/  HMMA.16816.F32 R108, R120.reuse, R142, R108 ;  /* 0x0000008e786c723c */ /* 0x040fe2000000186c */
[----:B------:R-:W-:Y:S01]  /*5430*/  FMUL.FTZ R167, R71, UR10 ;  /* 0x0000000a47a77c20 */ /* 0x000fe20008410000 */
[----:B------:R-:W1:Y:S02]  /*5440*/  LDSM.16.M88.4 R44, [R211+0x3800] ;  /* 0x00380000d32c783b */ /* 0x000e640000000200 */
[----:B------:R-:W-:Y:S02]  /*5450*/  MUFU.TANH R80, R74 ;  /* 0x0000004a00507308 */ /* 0x000fe40000002400 */
[----:B------:R-:W-:Y:S06]  /*5460*/  HMMA.16816.F32 R92, R120, R114, R92 ;  /* 0x00000072785c723c */ /* 0x000fec000000185c */
[----:B------:R4:W-:Y:S01]  /*5470*/  MUFU.TANH R172, R75 ;  /* 0x0000004b00ac7308 */ /* 0x0009e20000002400 */
[C---:B---3--:R-:W-:Y:S06]  /*5480*/  HMMA.16816.F32 R64, R12.reuse, R32, R64 ;  /* 0x000000200c40723c */ /* 0x048fec0000001840 */
[C---:B------:R-:W-:Y:S01]  /*5490*/  HMMA.16816.F32 R60, R12.reuse, R34, R60 ;  /* 0x000000220c3c723c */ /* 0x040fe2000000183c */
[----:B------:R-:W3:Y:S01]  /*54a0*/  MUFU.TANH R116, R48 ;  /* 0x0000003000747308 */ /* 0x000ee20000002400 */
[----:B------:R-:W5:Y:S04]  /*54b0*/  LDSM.16.M88.4 R32, [R228+0xa800] ;  /* 0x00a80000e420783b */ /* 0x000f680000000200 */
[----:B------:R-:W-:Y:S03]  /*54c0*/  HMMA.16816.F32 R56, R12, R52, R56 ;  /* 0x000000340c38723c */ /* 0x000fe60000001838 */
[----:B------:R-:W-:Y:S01]  /*54d0*/  MUFU.TANH R118, R49 ;  /* 0x0000003100767308 */ /* 0x000fe20000002400 */
[----:B----4-:R-:W4:Y:S02]  /*54e0*/  LDSM.16.M88.4 R72, [R211+0x6000] ;  /* 0x00600000d348783b */ /* 0x010f240000000200 */
[----:B------:R-:W-:Y:S05]  /*54f0*/  HMMA.16816.F32 R108, R20, R82, R108 ;  /* 0x00000052146c723c */ /* 0x000fea000000186c */
[----:B------:R-:W3:Y:S01]  /*5500*/  MUFU.TANH R119, R50 ;  /* 0x0000003200777308 */ /* 0x000ee20000002400 */
[C---:B-1----:R-:W-:Y:S07]  /*5510*/  HMMA.16816.F32 R88, R120.reuse, R44, R88 ;  /* 0x0000002c7858723c */ /* 0x042fee0000001858 */
[----:B------:R1:W-:Y:S01]  /*5520*/  MUFU.TANH R124, R51 ;  /* 0x00000033007c7308 */ /* 0x0003e20000002400 */
[----:B------:R-:W-:Y:S01]  /*5530*/  HMMA.16816.F32 R84, R120, R46, R84 ;  /* 0x0000002e7854723c */ /* 0x000fe20000001854 */
[----:B------:R-:W-:Y:S06]  /*5540*/  LDSM.16.M88.4 R44, [R211+0x6800] ;  /* 0x00680000d32c783b */ /* 0x000fec0000000200 */
[----:B------:R-:W-:Y:S03]  /*5550*/  MUFU.TANH R81, R68 ;  /* 0x0000004400517308 */ /* 0x000fe60000002400 */
[----:B------:R-:W-:Y:S01]  /*5560*/  HMMA.16816.F32 R108, R16, R30, R108 ;  /* 0x0000001e106c723c */ /* 0x000fe2000000186c */
[----:B------:R-:W-:Y:S04]  /*5570*/  LDSM.16.M88.4 R28, [R222+0xa800] ;  /* 0x00a80000de1c783b */ /* 0x000fe80000000200 */
[----:B------:R-:W-:Y:S01]  /*5580*/  MUFU.TANH R82, R69 ;  /* 0x0000004500527308 */ /* 0x000fe20000002400 */
[----:B-1----:R-:W1:Y:S01]  /*5590*/  LDSM.16.M88.4 R48, [R211+0x5800] ;  /* 0x00580000d330783b */ /* 0x002e620000000200 */
[----:B-----5:R-:W-:Y:S06]  /*55a0*/  HMMA.16816.F32 R104, R20, R32, R104 ;  /* 0x000000201468723c */ /* 0x020fec0000001868 */
[----:B------:R5:W-:Y:S01]  /*55b0*/  MUFU.TANH R83, R70 ;  /* 0x0000004600537308 */ /* 0x000be20000002400 */
[----:B----4-:R-:W-:Y:S06]  /*55c0*/  HMMA.16816.F32 R56, R8, R72, R56 ;  /* 0x000000480838723c */ /* 0x010fec0000001838 */
[----:B------:R-:W-:Y:S01]  /*55d0*/  HMMA.16816.F32 R100, R20, R34, R100 ;  /* 0x000000221464723c */ /* 0x000fe20000001864 */
[----:B------:R-:W4:Y:S01]  /*55e0*/  LDSM.16.M88.4 R32, [R228+0xb000] ;  /* 0x00b00000e420783b */ /* 0x000f220000000200 */
[----:B------:R-:W3:Y:S04]  /*55f0*/  MUFU.TANH R76, R76 ;  /* 0x0000004c004c7308 */ /* 0x000ee80000002400 */
[----:B------:R-:W-:Y:S01]  /*5600*/  HMMA.16816.F32 R108, R12, R54, R108 ;  /* 0x000000360c6c723c */ /* 0x000fe2000000186c */
[----:B------:R-:W-:Y:S03]  /*5610*/  LDSM.16.M88.4 R52, [R226+0x7000] ;  /* 0x00700000e234783b */ /* 0x000fe60000000200 */
[----:B------:R-:W3:Y:S01]  /*5620*/  MUFU.TANH R77, R77 ;  /* 0x0000004d004d7308 */ /* 0x000ee20000002400 */
[----:B-----5:R-:W5:Y:S07]  /*5630*/  LDSM.16.M88.4 R68, [R226+0x6800] ;  /* 0x00680000e244783b */ /* 0x020f6e0000000200 */
[----:B------:R-:W-:Y:S01]  /*5640*/  FMUL.FTZ R56, R56, UR10 ;  /* 0x0000000a38387c20 */ /* 0x000fe20008410000 */
[----:B------:R-:W-:Y:S01]  /*5650*/  FMUL.FTZ R57, R57, UR10 ;  /* 0x0000000a39397c20 */ /* 0x000fe20008410000 */
[----:B------:R-:W-:Y:S01]  /*5660*/  FMUL.FTZ R58, R58, UR10 ;  /* 0x0000000a3a3a7c20 */ /* 0x000fe20008410000 */
[----:B------:R-:W3:Y:S01]  /*5670*/  MUFU.TANH R78, R78 ;  /* 0x0000004e004e7308 */ /* 0x000ee20000002400 */
[----:B------:R-:W-:Y:S01]  /*5680*/  FMUL.FTZ R59, R59, UR10 ;  /* 0x0000000a3b3b7c20 */ /* 0x000fe20008410000 */
[C---:B-1----:R-:W-:Y:S06]  /*5690*/  HMMA.16816.F32 R64, R8.reuse, R48, R64 ;  /* 0x000000300840723c */ /* 0x042fec0000001840 */
[----:B------:R1:W-:Y:S01]  /*56a0*/  MUFU.TANH R160, R56 ;  /* 0x0000003800a07308 */ /* 0x0003e20000002400 */
[----:B------:R-:W-:Y:S01]  /*56b0*/  HMMA.16816.F32 R60, R8, R50, R60 ;  /* 0x00000032083c723c */ /* 0x000fe2000000183c */
[----:B------:R-:W-:Y:S01]  /*56c0*/  LOP3.LUT R48, R135, 0xffffffe0, RZ, 0xc0, !PT ;  /* 0xffffffe087307812 */ /* 0x000fe200078ec0ff */
[----:B------:R-:W-:-:S05]  /*56d0*/  VIADD R135, R226, 0x7800 ;  /* 0x00007800e2877836 */ /* 0x000fca0000000000 */
[----:B------:R-:W-:Y:S01]  /*56e0*/  MUFU.TANH R161, R57 ;  /* 0x0000003900a17308 */ /* 0x000fe20000002400 */
[C---:B------:R-:W-:Y:S01]  /*56f0*/  IMAD.IADD R48, R42.reuse, 0x1, -R48 ;  /* 0x000000012a307824 */ /* 0x040fe200078e0a30 */
[----:B------:R-:W-:Y:S04]  /*5700*/  HMMA.16816.F32 R108, R8, R74, R108 ;  /* 0x0000004a086c723c */ /* 0x000fe8000000186c */
[----:B------:R-:W-:Y:S02]  /*5710*/  SHF.R.S32.HI R49, RZ, 0x1f, R48 ;  /* 0x0000001fff317819 */ /* 0x000fe40000011430 */
[----:B----4-:R-:W-:Y:S01]  /*5720*/  HMMA.16816.F32 R96, R20, R32, R96 ;  /* 0x000000201460723c */ /* 0x010fe20000001860 */
[----:B-1----:R-:W-:Y:S01]  /*5730*/  IMAD.SHL.U32 R56, R42, 0x2, RZ ;  /* 0x000000022a387824 */ /* 0x002fe200078e00ff */
[----:B------:R-:W-:Y:S01]  /*5740*/  LEA.HI R48, R49, R48, RZ, 0x2 ;  /* 0x0000003031307211 */ /* 0x000fe200078f10ff */
[----:B------:R2:W-:Y:S01]  /*5750*/  MUFU.TANH R164, R58 ;  /* 0x0000003a00a47308 */ /* 0x0005e20000002400 */
[----:B------:R-:W-:-:S02]  /*5760*/  FMUL.FTZ R64, R64, UR10 ;  /* 0x0000000a40407c20 */ /* 0x000fc40008410000 */
[----:B------:R-:W-:Y:S01]  /*5770*/  SHF.R.S32.HI R42, RZ, 0x2, R48 ;  /* 0x00000002ff2a7819 */ /* 0x000fe20000011430 */
[C---:B-----5:R-:W-:Y:S01]  /*5780*/  HMMA.16816.F32 R104, R16.reuse, R68, R104 ;  /* 0x000000441068723c */ /* 0x060fe20000001868 */
[----:B------:R-:W1:Y:S01]  /*5790*/  LDSM.16.M88.4 R48, [R228+0xb800] ;  /* 0x00b80000e430783b */ /* 0x000e620000000200 */
[----:B------:R-:W-:Y:S01]  /*57a0*/  LOP3.LUT R56, R56, 0x6, RZ, 0xc0, !PT ;  /* 0x0000000638387812 */ /* 0x000fe200078ec0ff */
[----:B------:R-:W-:Y:S01]  /*57b0*/  FMUL.FTZ R66, R66, UR10 ;  /* 0x0000000a42427c20 */ /* 0x000fe20008410000 */
[----:B------:R-:W-:Y:S01]  /*57c0*/  IADD3 R43, R43, 0x1, R42 ;  /* 0x000000012b2b7810 */ /* 0x000fe20007ffe02a */
[----:B------:R-:W4:Y:S01]  /*57d0*/  MUFU.TANH R167, R167 ;  /* 0x000000a700a77308 */ /* 0x000f220000002400 */
[----:B------:R-:W-:Y:S01]  /*57e0*/  HMMA.16816.F32 R100, R16, R70, R100 ;  /* 0x000000461064723c */ /* 0x000fe20000001864 */
[----:B------:R-:W-:Y:S01]  /*57f0*/  IMAD.IADD R56, R2, 0x1, R56 ;  /* 0x0000000102387824 */ /* 0x000fe200078e0238 */
[----:B------:R-:W-:Y:S01]  /*5800*/  IADD3 R43, R7, R43, -R139 ;  /* 0x0000002b072b7210 */ /* 0x000fe20007ffe88b */
[----:B------:R-:W-:Y:S01]  /*5810*/  FMUL.FTZ R61, R61, UR10 ;  /* 0x0000000a3d3d7c20 */ /* 0x000fe20008410000 */
[----:B------:R-:W-:Y:S01]  /*5820*/  FMUL.FTZ R63, R63, UR10 ;  /* 0x0000000a3f3f7c20 */ /* 0x000fe20008410000 */
[----:B------:R-:W-:Y:S01]  /*5830*/  FMUL.FTZ R60, R60, UR10 ;  /* 0x0000000a3c3c7c20 */ /* 0x000fe20008410000 */
[----:B------:R-:W-:Y:S01]  /*5840*/  HMMA.16816.F32 R92, R20, R34, R92 ;  /* 0x00000022145c723c */ /* 0x000fe2000000185c */
[----:B------:R-:W5:Y:S01]  /*5850*/  LDSM.16.M88.4 R32, [R226+0x7800] ;  /* 0x00780000e220783b */ /* 0x000f620000000200 */
[----:B------:R-:W-:Y:S01]  /*5860*/  IMAD.IADD R39, R43, 0x1, R39 ;  /* 0x000000012b277824 */ /* 0x000fe200078e0227 */
[----:B------:R-:W4:Y:S01]  /*5870*/  MUFU.TANH R144, R64 ;  /* 0x0000004000907308 */ /* 0x000f220000002400 */
[----:B------:R-:W-:Y:S01]  /*5880*/  FMUL.FTZ R62, R62, UR10 ;  /* 0x0000000a3e3e7c20 */ /* 0x000fe20008410000 */
[----:B------:R-:W-:Y:S01]  /*5890*/  FMUL.FTZ R65, R65, UR10 ;  /* 0x0000000a41417c20 */ /* 0x000fe20008410000 */
[----:B------:R-:W-:Y:S01]  /*58a0*/  HMMA.16816.F32 R96, R16, R52, R96 ;  /* 0x000000341060723c */ /* 0x000fe20000001860 */
[----:B------:R-:W-:Y:S01]  /*58b0*/  VIMNMX R196, R39, R7, PT ;  /* 0x0000000727c47248 */ /* 0x000fe20003fe0100 */
[----:B------:R-:W-:Y:S01]  /*58c0*/  FMUL.FTZ R67, R67, UR10 ;  /* 0x0000000a43437c20 */ /* 0x000fe20008410000 */
[----:B------:R-:W-:Y:S01]  /*58d0*/  VIADDMNMX R195, R39, 0x8, R7, PT ;  /* 0x0000000827c37846 */ /* 0x000fe20003800107 */
[C---:B------:R-:W-:Y:S01]  /*58e0*/  VIADD R7, R56.reuse, 0x8 ;  /* 0x0000000838077836 */ /* 0x040fe20000000000 */
[----:B------:R-:W4:Y:S01]  /*58f0*/  MUFU.TANH R148, R66 ;  /* 0x0000004200947308 */ /* 0x000f220000002400 */
[----:B------:R-:W-:Y:S01]  /*5900*/  HMMA.16816.F32 R104, R12, R28, R104 ;  /* 0x0000001c0c68723c */ /* 0x000fe20000001868 */
[----:B------:R-:W-:-:S02]  /*5910*/  VIADD R39, R56, 0x21 ;  /* 0x0000002138277836 */ /* 0x000fc40000000000 */
[----:B------:R-:W-:Y:S01]  /*5920*/  FMUL.FTZ R109, R109, UR10 ;  /* 0x0000000a6d6d7c20 */ /* 0x000fe20008410000 */
[CC--:B------:R-:W-:Y:S01]  /*5930*/  ISETP.GE.AND P5, PT, R7.reuse, R196.reuse, PT ;  /* 0x000000c40700720c */ /* 0x0c0fe20003fa6270 */
[----:B------:R-:W-:Y:S01]  /*5940*/  FMUL.FTZ R108, R108, UR10 ;  /* 0x0000000a6c6c7c20 */ /* 0x000fe20008410000 */
[-C--:B------:R-:W-:Y:S01]  /*5950*/  ISETP.GE.AND P1, PT, R7, R195.reuse, PT ;  /* 0x000000c30700720c */ /* 0x080fe20003f26270 */
[----:B------:R-:W-:Y:S01]  /*5960*/  HMMA.16816.F32 R100, R12, R30, R100 ;  /* 0x0000001e0c64723c */ /* 0x000fe20000001864 */
[C---:B------:R-:W-:Y:S01]  /*5970*/  VIADD R28, R56.reuse, 0x1 ;  /* 0x00000001381c7836 */ /* 0x040fe20000000000 */
[----:B--2---:R-:W-:Y:S01]  /*5980*/  FSEL R58, R25, -INF , !P5 ;  /* 0xff800000193a7808 */ /* 0x004fe20006800000 */
[----:B------:R-:W-:Y:S01]  /*5990*/  VIADD R7, R56, 0x10 ;  /* 0x0000001038077836 */ /* 0x000fe20000000000 */
[----:B------:R-:W-:Y:S01]  /*59a0*/  FSEL R113, R113, -INF , !P1 ;  /* 0xff80000071717808 */ /* 0x000fe20004800000 */
[----:B------:R-:W2:Y:S01]  /*59b0*/  MUFU.TANH R147, R61 ;  /* 0x0000003d00937308 */ /* 0x000ea20000002400 */
[CC--:B------:R-:W-:Y:S01]  /*59c0*/  ISETP.GE.AND P6, PT, R28.reuse, R196.reuse, PT ;  /* 0x000000c41c00720c */ /* 0x0c0fe20003fc6270 */
[----:B------:R-:W-:Y:S01]  /*59d0*/  HMMA.16816.F32 R92, R16, R54, R92 ;  /* 0x00000036105c723c */ /* 0x000fe2000000185c */
[-C--:B------:R-:W-:Y:S01]  /*59e0*/  ISETP.GE.AND P4, PT, R28, R195.reuse, PT ;  /* 0x000000c31c00720c */ /* 0x080fe20003f86270 */
[----:B------:R-:W-:Y:S01]  /*59f0*/  VIADD R28, R56, 0x9 ;  /* 0x00000009381c7836 */ /* 0x000fe20000000000 */
[----:B------:R-:W-:Y:S01]  /*5a00*/  LDSM.16.M88.4 R52, [R222+0xb800] ;  /* 0x00b80000de34783b */ /* 0x000fe20000000200 */
[----:B------:R-:W-:Y:S01]  /*5a10*/  FSEL R57, R24, -INF , !P6 ;  /* 0xff80000018397808 */ /* 0x000fe20007000000 */
[----:B------:R-:W-:Y:S01]  /*5a20*/  FMUL.FTZ R110, R110, UR10 ;  /* 0x0000000a6e6e7c20 */ /* 0x000fe20008410000 */
[----:B-1----:R-:W-:Y:S01]  /*5a30*/  HMMA.16816.F32 R88, R20, R48, R88 ;  /* 0x000000301458723c */ /* 0x002fe20000001858 */
[C---:B------:R-:W-:Y:S01]  /*5a40*/  ISETP.GE.AND P3, PT, R28.reuse, R196, PT ;  /* 0x000000c41c00720c */ /* 0x040fe20003f66270 */
[----:B------:R-:W1:Y:S01]  /*5a50*/  MUFU.TANH R153, R63 ;  /* 0x0000003f00997308 */ /* 0x000e620000002400 */
[----:B------:R-:W-:-:S02]  /*5a60*/  ISETP.GE.AND P2, PT, R28, R195, PT ;  /* 0x000000c31c00720c */ /* 0x000fc40003f46270 */
[----:B------:R-:W4:Y:S01]  /*5a70*/  LDSM.16.M88.4 R28, [R222+0xb000] ;  /* 0x00b00000de1c783b */ /* 0x000f220000000200 */
[----:B------:R-:W-:Y:S01]  /*5a80*/  HMMA.16816.F32 R84, R20, R50, R84 ;  /* 0x000000321454723c */ /* 0x000fe20000001854 */
[----:B------:R-:W-:Y:S02]  /*5a90*/  FSEL R27, R27, -INF , !P4 ;  /* 0xff8000001b1b7808 */ /* 0x000fe40006000000 */
[----:B------:R-:W-:Y:S01]  /*5aa0*/  LDSM.16.M88.4 R20, [R211+0x7800] ;  /* 0x00780000d314783b */ /* 0x000fe20000000200 */
[C---:B------:R-:W-:Y:S01]  /*5ab0*/  ISETP.GE.AND P6, PT, R7.reuse, R196, PT ;  /* 0x000000c40700720c */ /* 0x040fe20003fc6270 */
[----:B------:R2:W1:Y:S01]  /*5ac0*/  MUFU.TANH R146, R60 ;  /* 0x0000003c00927308 */ /* 0x0004620000002400 */
[----:B------:R-:W-:Y:S01]  /*5ad0*/  HMMA.16816.F32 R104, R8, R44, R104 ;  /* 0x0000002c0868723c */ /* 0x000fe20000001868 */
[----:B------:R-:W-:Y:S01]  /*5ae0*/  ISETP.GE.AND P4, PT, R7, R195, PT ;  /* 0x000000c30700720c */ /* 0x000fe20003f86270 */
[----:B------:R-:W-:Y:S01]  /*5af0*/  VIADD R7, R56, 0x11 ;  /* 0x0000001138077836 */ /* 0x000fe20000000000 */
[----:B------:R-:W-:-:S02]  /*5b00*/  FSEL R112, R112, -INF , !P3 ;  /* 0xff80000070707808 */ /* 0x000fc40005800000 */
[----:B------:R-:W-:Y:S01]  /*5b10*/  FSEL R49, R117, -INF , !P2 ;  /* 0xff80000075317808 */ /* 0x000fe20005000000 */
[----:B------:R-:W-:Y:S01]  /*5b20*/  HMMA.16816.F32 R100, R8, R46, R100 ;  /* 0x0000002e0864723c */ /* 0x000fe20000001864 */
[----:B------:R-:W1:Y:S01]  /*5b30*/  LDSM.16.M88.4 R44, [R211+0x7000] ;  /* 0x00700000d32c783b */ /* 0x000e620000000200 */
[C---:B------:R-:W-:Y:S01]  /*5b40*/  ISETP.GE.AND P5, PT, R7.reuse, R196, PT ;  /* 0x000000c40700720c */ /* 0x040fe20003fa6270 */
[----:B------:R-:W1:Y:S01]  /*5b50*/  MUFU.TANH R150, R62 ;  /* 0x0000003e00967308 */ /* 0x000e620000002400 */
[----:B------:R-:W-:Y:S01]  /*5b60*/  ISETP.GE.AND P1, PT, R7, R195, PT ;  /* 0x000000c30700720c */ /* 0x000fe20003f26270 */
[----:B------:R-:W-:Y:S01]  /*5b70*/  VIADD R7, R56, 0x18 ;  /* 0x0000001838077836 */ /* 0x000fe20000000000 */
[----:B-----5:R-:W-:Y:S01]  /*5b80*/  HMMA.16816.F32 R88, R16, R32, R88 ;  /* 0x000000201058723c */ /* 0x020fe20000001858 */
[----:B---3--:R-:W-:Y:S01]  /*5b90*/  FSEL R68, R116, -INF , !P6 ;  /* 0xff80000074447808 */ /* 0x008fe20007000000 */
[----:B------:R-:W-:-:S04]  /*5ba0*/  DEPBAR.LE SB0, 0x0 ;  /* 0x000080000000791a */ /* 0x000fc80000000000 */
[----:B------:R-:W-:Y:S01]  /*5bb0*/  HMMA.16816.F32 R84, R16, R34, R84 ;  /* 0x000000221054723c */ /* 0x000fe20000001854 */
[CC--:B------:R-:W-:Y:S01]  /*5bc0*/  ISETP.GE.AND P3, PT, R7.reuse, R196.reuse, PT ;  /* 0x000000c40700720c */ /* 0x0c0fe20003f66270 */
[----:B------:R-:W3:Y:S01]  /*5bd0*/  MUFU.TANH R145, R65 ;  /* 0x0000004100917308 */ /* 0x000ee20000002400 */
[-C--:B------:R-:W-:Y:S01]  /*5be0*/  ISETP.GE.AND P2, PT, R7, R195.reuse, PT ;  /* 0x000000c30700720c */ /* 0x080fe20003f46270 */
[----:B------:R-:W-:Y:S01]  /*5bf0*/  VIADD R7, R56, 0x19 ;  /* 0x0000001938077836 */ /* 0x000fe20000000000 */
[----:B------:R-:W-:Y:S01]  /*5c00*/  FSEL R25, R119, -INF , !P4 ;  /* 0xff80000077197808 */ /* 0x000fe20006000000 */
[----:B--2---:R-:W-:Y:S01]  /*5c10*/  FMUL.FTZ R60, R104, UR10 ;  /* 0x0000000a683c7c20 */ /* 0x004fe20008410000 */
[----:B------:R-:W-:Y:S01]  /*5c20*/  FSEL R69, R118, -INF , !P5 ;  /* 0xff80000076457808 */ /* 0x000fe20006800000 */
[----:B------:R-:W-:Y:S01]  /*5c30*/  FMUL.FTZ R106, R106, UR10 ;  /* 0x0000000a6a6a7c20 */ /* 0x000fe20008410000 */
[CC--:B------:R-:W-:Y:S01]  /*5c40*/  ISETP.GE.AND P6, PT, R7.reuse, R196.reuse, PT ;  /* 0x000000c40700720c */ /* 0x0c0fe20003fc6270 */
[----:B------:R-:W2:Y:S01]  /*5c50*/  MUFU.TANH R149, R67 ;  /* 0x0000004300957308 */ /* 0x000ea20000002400 */
[-C--:B------:R-:W-:Y:S01]  /*5c60*/  ISETP.GE.AND P4, PT, R7, R195.reuse, PT ;  /* 0x000000c30700720c */ /* 0x080fe20003f86270 */
[----:B------:R-:W-:Y:S01]  /*5c70*/  VIADD R7, R56, 0x20 ;  /* 0x0000002038077836 */ /* 0x000fe20000000000 */
[----:B------:R-:W-:Y:S01]  /*5c80*/  FSEL R76, R76, -INF , !P6 ;  /* 0xff8000004c4c7808 */ /* 0x000fe20007000000 */
[----:B------:R-:W-:Y:S01]  /*5c90*/  FMUL.FTZ R32, R100, UR10 ;  /* 0x0000000a64207c20 */ /* 0x000fe20008410000 */
[C---:B----4-:R-:W-:Y:S01]  /*5ca0*/  HMMA.16816.F32 R96, R12.reuse, R28, R96 ;  /* 0x0000001c0c60723c */ /* 0x050fe20000001860 */
[----:B------:R-:W-:Y:S01]  /*5cb0*/  FSEL R48, R77, -INF , !P4 ;  /* 0xff8000004d307808 */ /* 0x000fe20006000000 */
[----:B------:R-:W-:Y:S01]  /*5cc0*/  FMUL.FTZ R61, R105, UR10 ;  /* 0x0000000a693d7c20 */ /* 0x000fe20008410000 */
[----:B------:R-:W-:Y:S01]  /*5cd0*/  FSEL R24, R124, -INF , !P1 ;  /* 0xff8000007c187808 */ /* 0x000fe20004800000 */
[----:B------:R4:W5:Y:S01]  /*5ce0*/  MUFU.TANH R165, R59 ;  /* 0x0000003b00a57308 */ /* 0x0009620000002400 */
[CC--:B------:R-:W-:Y:S01]  /*5cf0*/  ISETP.GE.AND P5, PT, R7.reuse, R196.reuse, PT ;  /* 0x000000c40700720c */ /* 0x0c0fe20003fa6270 */
[C---:B------:R-:W-:Y:S01]  /*5d00*/  HMMA.16816.F32 R92, R12.reuse, R30, R92 ;  /* 0x0000001e0c5c723c */ /* 0x040fe2000000185c */
[----:B------:R-:W-:Y:S01]  /*5d10*/  VIADD R29, R56, 0x28 ;  /* 0x00000028381d7836 */ /* 0x000fe20000000000 */
[-C--:B------:R-:W-:Y:S01]  /*5d20*/  ISETP.GE.AND P1, PT, R7, R195.reuse, PT ;  /* 0x000000c30700720c */ /* 0x080fe20003f26270 */
[----:B------:R-:W-:Y:S01]  /*5d30*/  FMUL.FTZ R102, R102, UR10 ;  /* 0x0000000a66667c20 */ /* 0x000fe20008410000 */
[----:B------:R-:W-:Y:S01]  /*5d40*/  FSEL R174, R174, -INF , !P5 ;  /* 0xff800000aeae7808 */ /* 0x000fe20006800000 */
[C---:B------:R-:W-:Y:S01]  /*5d50*/  VIADD R17, R56.reuse, 0x48 ;  /* 0x0000004838117836 */ /* 0x040fe20000000000 */
[C---:B------:R-:W-:Y:S01]  /*5d60*/  HMMA.16816.F32 R88, R12.reuse, R52, R88 ;  /* 0x000000340c58723c */ /* 0x040fe20000001858 */
[CC--:B------:R-:W-:Y:S01]  /*5d70*/  ISETP.GE.AND P6, PT, R29.reuse, R196.reuse, PT ;  /* 0x000000c41d00720c */ /* 0x0c0fe20003fc6270 */
[C---:B------:R-:W-:Y:S01]  /*5d80*/  VIADD R30, R56.reuse, 0x30 ;  /* 0x00000030381e7836 */ /* 0x040fe20000000000 */
[-C--:B------:R-:W-:Y:S01]  /*5d90*/  ISETP.GE.AND P4, PT, R29, R195.reuse, PT ;  /* 0x000000c31d00720c */ /* 0x080fe20003f86270 */
[----:B------:R-:W-:Y:S01]  /*5da0*/  VIADD R29, R56, 0x29 ;  /* 0x00000029381d7836 */ /* 0x000fe20000000000 */
[----:B------:R-:W-:Y:S01]  /*5db0*/  FSEL R43, R80, -INF , !P1 ;  /* 0xff800000502b7808 */ /* 0x000fe20004800000 */
[----:B------:R-:W-:Y:S01]  /*5dc0*/  HMMA.16816.F32 R84, R12, R54, R84 ;  /* 0x000000360c54723c */ /* 0x000fe20000001854 */
[----:B------:R-:W-:Y:S01]  /*5dd0*/  FSEL R28, R125, -INF , !P3 ;  /* 0xff8000007d1c7808 */ /* 0x000fe20005800000 */
[----:B------:R-:W5:Y:S01]  /*5de0*/  MUFU.TANH R60, R60 ;  /* 0x0000003c003c7308 */ /* 0x000f620000002400 */
[-C--:B------:R-:W-:Y:S01]  /*5df0*/  ISETP.GE.AND P5, PT, R29, R196.reuse, PT ;  /* 0x000000c41d00720c */ /* 0x080fe20003fa6270 */
[----:B----4-:R-:W-:Y:S01]  /*5e00*/  FMUL.FTZ R59, R111, UR10 ;  /* 0x0000000a6f3b7c20 */ /* 0x010fe20008410000 */
[-C--:B------:R-:W-:Y:S01]  /*5e10*/  ISETP.GE.AND P1, PT, R29, R195.reuse, PT ;  /* 0x000000c31d00720c */ /* 0x080fe20003f26270 */
[C---:B-1----:R-:W-:Y:S01]  /*5e20*/  HMMA.16816.F32 R96, R8.reuse, R44, R96 ;  /* 0x0000002c0860723c */ /* 0x042fe20000001860 */
[----:B------:R-:W-:Y:S01]  /*5e30*/  VIADD R29, R56, 0x31 ;  /* 0x00000031381d7836 */ /* 0x000fe20000000000 */
[----:B------:R-:W-:Y:S01]  /*5e40*/  FSEL R7, R78, -INF , !P2 ;  /* 0xff8000004e077808 */ /* 0x000fe20005000000 */
[----:B------:R-:W-:Y:S01]  /*5e50*/  FMUL.FTZ R107, R107, UR10 ;  /* 0x0000000a6b6b7c20 */ /* 0x000fe20008410000 */
[CC--:B------:R-:W-:Y:S01]  /*5e60*/  ISETP.GE.AND P3, PT, R39.reuse, R196.reuse, PT ;  /* 0x000000c42700720c */ /* 0x0c0fe20003f66270 */
[----:B------:R-:W1:Y:S01]  /*5e70*/  MUFU.TANH R171, R106 ;  /* 0x0000006a00ab7308 */ /* 0x000e620000002400 */
[-C--:B------:R-:W-:Y:S01]  /*5e80*/  ISETP.GE.AND P2, PT, R39, R195.reuse, PT ;  /* 0x000000c32700720c */ /* 0x080fe20003f46270 */
[C---:B------:R-:W-:Y:S01]  /*5e90*/  HMMA.16816.F32 R92, R8.reuse, R46, R92 ;  /* 0x0000002e085c723c */ /* 0x040fe2000000185c */
[----:B------:R-:W-:Y:S01]  /*5ea0*/  FSEL R39, R81, -INF , !P6 ;  /* 0xff80000051277808 */ /* 0x000fe20007000000 */
[C---:B------:R-:W-:Y:S01]  /*5eb0*/  VIADD R16, R56.reuse, 0x49 ;  /* 0x0000004938107836 */ /* 0x040fe20000000000 */
[----:B------:R-:W-:Y:S01]  /*5ec0*/  FSEL R42, R83, -INF , !P4 ;  /* 0xff800000532a7808 */ /* 0x000fe20006000000 */
[C---:B------:R-:W-:Y:S01]  /*5ed0*/  VIADD R12, R56.reuse, 0x59 ;  /* 0x00000059380c7836 */ /* 0x040fe20000000000 */
[CC--:B------:R-:W-:Y:S01]  /*5ee0*/  ISETP.GE.AND P6, PT, R29.reuse, R196.reuse, PT ;  /* 0x000000c41d00720c */ /* 0x0c0fe20003fc6270 */
[C---:B------:R-:W-:Y:S01]  /*5ef0*/  HMMA.16816.F32 R88, R8.reuse, R20, R88 ;  /* 0x000000140858723c */ /* 0x040fe20000001858 */
[-C--:B------:R-:W-:Y:S01]  /*5f00*/  ISETP.GE.AND P4, PT, R29, R195.reuse, PT ;  /* 0x000000c31d00720c */ /* 0x080fe20003f86270 */
[----:B------:R-:W-:Y:S01]  /*5f10*/  VIADD R29, R56, 0x38 ;  /* 0x00000038381d7836 */ /* 0x000fe20000000000 */
[----:B------:R-:W-:Y:S01]  /*5f20*/  FSEL R45, R82, -INF , !P5 ;  /* 0xff800000522d7808 */ /* 0x000fe20006800000 */
[----:B------:R-:W4:Y:S01]  /*5f30*/  MUFU.TANH R163, R109 ;  /* 0x0000006d00a37308 */ /* 0x000f220000002400 */
[----:B------:R-:W-:Y:S01]  /*5f40*/  FSEL R167, R167, -INF , !P1 ;  /* 0xff800000a7a77808 */ /* 0x000fe20004800000 */
[----:B------:R-:W-:Y:S01]  /*5f50*/  HMMA.16816.F32 R8, R8, R22, R84 ;  /* 0x000000160808723c */ /* 0x000fe20000001854 */
[----:B------:R-:W-:Y:S01]  /*5f60*/  FSEL R44, R79, -INF , !P3 ;  /* 0xff8000004f2c7808 */ /* 0x000fe20005800000 */
[----:B------:R-:W-:Y:S01]  /*5f70*/  VIADD R13, R56, 0x58 ;  /* 0x00000058380d7836 */ /* 0x000fe20000000000 */
[----:B------:R-:W-:Y:S01]  /*5f80*/  FSEL R172, R172, -INF , !P2 ;  /* 0xff800000acac7808 */ /* 0x000fe20005000000 */
[----:B------:R-:W-:Y:S01]  /*5f90*/  FMUL.FTZ R101, R101, UR10 ;  /* 0x0000000a65657c20 */ /* 0x000fe20008410000 */
[CC--:B------:R-:W-:Y:S01]  /*5fa0*/  ISETP.GE.AND P5, PT, R29.reuse, R196.reuse, PT ;  /* 0x000000c41d00720c */ /* 0x0c0fe20003fa6270 */
[----:B------:R-:W4:Y:S01]  /*5fb0*/  MUFU.TANH R59, R59 ;  /* 0x0000003b003b7308 */ /* 0x000f220000002400 */
[-C--:B------:R-:W-:Y:S01]  /*5fc0*/  ISETP.GE.AND P1, PT, R29, R195.reuse, PT ;  /* 0x000000c31d00720c */ /* 0x080fe20003f26270 */
[----:B------:R-:W-:Y:S01]  /*5fd0*/  VIADD R29, R56, 0x39 ;  /* 0x00000039381d7836 */ /* 0x000fe20000000000 */
[-C--:B------:R-:W-:Y:S01]  /*5fe0*/  ISETP.GE.AND P3, PT, R30, R196.reuse, PT ;  /* 0x000000c41e00720c */ /* 0x080fe20003f66270 */
[----:B------:R-:W-:Y:S01]  /*5ff0*/  FMUL.FTZ R96, R96, UR10 ;  /* 0x0000000a60607c20 */ /* 0x000fe20008410000 */
[-C--:B------:R-:W-:Y:S01]  /*6000*/  ISETP.GE.AND P2, PT, R30, R195.reuse, PT ;  /* 0x000000c31e00720c */ /* 0x080fe20003f46270 */
[----:B------:R-:W-:Y:S01]  /*6010*/  VIADD R30, R56, 0x40 ;  /* 0x00000040381e7836 */ /* 0x000fe20000000000 */
[----:B------:R-:W-:Y:S01]  /*6020*/  FSEL R144, R144, -INF , !P3 ;  /* 0xff80000090907808 */ /* 0x000fe20005800000 */
[----:B------:R-:W4:Y:S01]  /*6030*/  MUFU.TANH R162, R108 ;  /* 0x0000006c00a27308 */ /* 0x000f220000002400 */
[----:B------:R-:W-:Y:S01]  /*6040*/  FSEL R148, R148, -INF , !P2 ;  /* 0xff80000094947808 */ /* 0x000fe20005000000 */
[----:B------:R-:W-:Y:S01]  /*6050*/  FMUL.FTZ R98, R98, UR10 ;  /* 0x0000000a62627c20 */ /* 0x000fe20008410000 */
        /* <DEDUP_REMOVED lines=8> */
[----:B------:R-:W-:Y:S01]  /*60e0*/  FSEL R146, R146, -INF , !P5 ;  /* 0xff80000092927808 */ /* 0x000fe20006800000 */
[----:B------:R-:W-:Y:S01]  /*60f0*/  FMUL.FTZ R141, R8, UR10 ;  /* 0x0000000a088d7c20 */ /* 0x000fe20008410000 */
[----:B------:R-:W-:Y:S01]  /*6100*/  FSEL R150, R150, -INF , !P1 ;  /* 0xff80000096967808 */ /* 0x000fe20004800000 */
[----:B------:R-:W-:Y:S01]  /*6110*/  FMUL.FTZ R103, R103, UR10 ;  /* 0x0000000a67677c20 */ /* 0x000fe20008410000 */
[CC--:B------:R-:W-:Y:S01]  /*6120*/  ISETP.GE.AND P3, PT, R17.reuse, R196.reuse, PT ;  /* 0x000000c41100720c */ /* 0x0c0fe20003f66270 */
[----:B------:R-:W4:Y:S01]  /*6130*/  MUFU.TANH R32, R32 ;  /* 0x0000002000207308 */ /* 0x000f220000002400 */
[-C--:B------:R-:W-:Y:S01]  /*6140*/  ISETP.GE.AND P2, PT, R17, R195.reuse, PT ;  /* 0x000000c31100720c */ /* 0x080fe20003f46270 */
[----:B------:R-:W-:Y:S01]  /*6150*/  VIADD R17, R56, 0x50 ;  /* 0x0000005038117836 */ /* 0x000fe20000000000 */
[----:B---3--:R-:W-:Y:S01]  /*6160*/  FSEL R145, R145, -INF , !P6 ;  /* 0xff80000091917808 */ /* 0x008fe20007000000 */
[----:B------:R-:W-:Y:S01]  /*6170*/  FMUL.FTZ R92, R92, UR10 ;  /* 0x0000000a5c5c7c20 */ /* 0x000fe20008410000 */
[----:B--2---:R-:W-:Y:S01]  /*6180*/  FSEL R149, R149, -INF , !P4 ;  /* 0xff80000095957808 */ /* 0x004fe20006000000 */
[----:B------:R-:W-:Y:S01]  /*6190*/  FMUL.FTZ R94, R94, UR10 ;  /* 0x0000000a5e5e7c20 */ /* 0x000fe20008410000 */
[CC--:B------:R-:W-:Y:S01]  /*61a0*/  ISETP.GE.AND P5, PT, R29.reuse, R196.reuse, PT ;  /* 0x000000c41d00720c */ /* 0x0c0fe20003fa6270 */
[----:B------:R-:W2:Y:S01]  /*61b0*/  MUFU.TANH R169, R102 ;  /* 0x0000006600a97308 */ /* 0x000ea20000002400 */
[-C--:B------:R-:W-:Y:S01]  /*61c0*/  ISETP.GE.AND P1, PT, R29, R195.reuse, PT ;  /* 0x000000c31d00720c */ /* 0x080fe20003f26270 */
[----:B------:R-:W-:Y:S01]  /*61d0*/  FMUL.FTZ R97, R97, UR10 ;  /* 0x0000000a61617c20 */ /* 0x000fe20008410000 */
[CC--:B------:R-:W-:Y:S01]  /*61e0*/  ISETP.GE.AND P6, PT, R30.reuse, R196.reuse, PT ;  /* 0x000000c41e00720c */ /* 0x0c0fe20003fc6270 */
[----:B------:R-:W-:Y:S01]  /*61f0*/  FMUL.FTZ R99, R99, UR10 ;  /* 0x0000000a63637c20 */ /* 0x000fe20008410000 */
[-C--:B------:R-:W-:Y:S01]  /*6200*/  ISETP.GE.AND P4, PT, R30, R195.reuse, PT ;  /* 0x000000c31e00720c */ /* 0x080fe20003f86270 */
[----:B------:R-:W-:Y:S01]  /*6210*/  FMUL.FTZ R67, R91, UR10 ;  /* 0x0000000a5b437c20 */ /* 0x000fe20008410000 */
[----:B------:R-:W-:Y:S01]  /*6220*/  FSEL R161, R161, -INF , !P5 ;  /* 0xff800000a1a17808 */ /* 0x000fe20006800000 */
[----:B------:R-:W3:Y:S01]  /*6230*/  MUFU.TANH R61, R61 ;  /* 0x0000003d003d7308 */ /* 0x000ee20000002400 */
[----:B-----5:R-:W-:Y:S01]  /*6240*/  FSEL R165, R165, -INF , !P1 ;  /* 0xff800000a5a57808 */ /* 0x020fe20004800000 */
[----:B------:R-:W-:Y:S01]  /*6250*/  FMUL.FTZ R88, R88, UR10 ;  /* 0x0000000a58587c20 */ /* 0x000fe20008410000 */
[----:B------:R-:W-:Y:S01]  /*6260*/  FSEL R160, R160, -INF , !P6 ;  /* 0xff800000a0a07808 */ /* 0x000fe20007000000 */
[----:B------:R-:W-:Y:S01]  /*6270*/  FMUL.FTZ R89, R89, UR10 ;  /* 0x0000000a59597c20 */ /* 0x000fe20008410000 */
[----:B------:R-:W-:Y:S01]  /*6280*/  FSEL R164, R164, -INF , !P4 ;  /* 0xff800000a4a47808 */ /* 0x000fe20006000000 */
[----:B------:R-:W-:Y:S01]  /*6290*/  FMUL.FTZ R90, R90, UR10 ;  /* 0x0000000a5a5a7c20 */ /* 0x000fe20008410000 */
[CC--:B------:R-:W-:Y:S01]  /*62a0*/  ISETP.GE.AND P5, PT, R17.reuse, R196.reuse, PT ;  /* 0x000000c41100720c */ /* 0x0c0fe20003fa6270 */
[----:B------:R-:W5:Y:S01]  /*62b0*/  MUFU.TANH R170, R107 ;  /* 0x0000006b00aa7308 */ /* 0x000f620000002400 */
[-C--:B------:R-:W-:Y:S01]  /*62c0*/  ISETP.GE.AND P1, PT, R17, R195.reuse, PT ;  /* 0x000000c31100720c */ /* 0x080fe20003f26270 */
[----:B------:R-:W-:Y:S01]  /*62d0*/  VIADD R8, R56, 0x78 ;  /* 0x0000007838087836 */ /* 0x000fe20000000000 */
[C---:B------:R-:W-:Y:S01]  /*62e0*/  ISETP.GE.AND P6, PT, R16.reuse, R196, PT ;  /* 0x000000c41000720c */ /* 0x040fe20003fc6270 */
[----:B------:R-:W-:Y:S01]  /*62f0*/  FMUL.FTZ R9, R9, UR10 ;  /* 0x0000000a09097c20 */ /* 0x000fe20008410000 */
[----:B------:R-:W-:Y:S01]  /*6300*/  ISETP.GE.AND P4, PT, R16, R195, PT ;  /* 0x000000c31000720c */ /* 0x000fe20003f86270 */
[----:B------:R-:W-:Y:S01]  /*6310*/  VIADD R16, R56, 0x51 ;  /* 0x0000005138107836 */ /* 0x000fe20000000000 */
[----:B------:R-:W-:Y:S01]  /*6320*/  FSEL R34, R60, -INF , !P5 ;  /* 0xff8000003c227808 */ /* 0x000fe20006800000 */
[----:B------:R-:W5:Y:S01]  /*6330*/  MUFU.TANH R159, R96 ;  /* 0x00000060009f7308 */ /* 0x000f620000002400 */
[----:B-1----:R-:W-:Y:S01]  /*6340*/  FSEL R171, R171, -INF , !P1 ;  /* 0xff800000abab7808 */ /* 0x002fe20004800000 */
[----:B------:R-:W-:Y:S01]  /*6350*/  FMUL.FTZ R10, R10, UR10 ;  /* 0x0000000a0a0a7c20 */ /* 0x000fe20008410000 */
[----:B----4-:R-:W-:Y:S01]  /*6360*/  FSEL R163, R163, -INF , !P6 ;  /* 0xff800000a3a37808 */ /* 0x010fe20007000000 */
[----:B------:R-:W-:Y:S01]  /*6370*/  FMUL.FTZ R11, R11, UR10 ;  /* 0x0000000a0b0b7c20 */ /* 0x000fe20008410000 */
[----:B------:R-:W-:-:S02]  /*6380*/  FSEL R35, R59, -INF , !P4 ;  /* 0xff8000003b237808 */ /* 0x000fc40006000000 */
[CC--:B------:R-:W-:Y:S01]  /*6390*/  ISETP.GE.AND P5, PT, R12.reuse, R196.reuse, PT ;  /* 0x000000c40c00720c */ /* 0x0c0fe20003fa6270 */
[----:B------:R-:W1:Y:S01]  /*63a0*/  MUFU.TANH R155, R98 ;  /* 0x00000062009b7308 */ /* 0x000e620000002400 */
[-C--:B------:R-:W-:Y:S01]  /*63b0*/  ISETP.GE.AND P1, PT, R12, R195.reuse, PT ;  /* 0x000000c30c00720c */ /* 0x080fe20003f26270 */
[----:B------:R-:W-:Y:S01]  /*63c0*/  VIADD R12, R56, 0x61 ;  /* 0x00000061380c7836 */ /* 0x000fe20000000000 */
[----:B------:R-:W-:Y:S02]  /*63d0*/  FSEL R162, R162, -INF , !P3 ;  /* 0xff800000a2a27808 */ /* 0x000fe40005800000 */
[CC--:B------:R-:W-:Y:S02]  /*63e0*/  ISETP.GE.AND P6, PT, R13.reuse, R196.reuse, PT ;  /* 0x000000c40d00720c */ /* 0x0c0fe40003fc6270 */
[----:B------:R-:W-:Y:S01]  /*63f0*/  ISETP.GE.AND P4, PT, R13, R195, PT ;  /* 0x000000c30d00720c */ /* 0x000fe20003f86270 */
[----:B------:R-:W4:Y:S01]  /*6400*/  MUFU.TANH R156, R93 ;  /* 0x0000005d009c7308 */ /* 0x000f220000002400 */
[----:B------:R-:W-:Y:S01]  /*6410*/  ISETP.GE.AND P3, PT, R16, R196, PT ;  /* 0x000000c41000720c */ /* 0x000fe20003f66270 */
[----:B------:R-:W-:Y:S01]  /*6420*/  VIADD R13, R56, 0x60 ;  /* 0x00000060380d7836 */ /* 0x000fe20000000000 */
[----:B------:R-:W-:-:S02]  /*6430*/  FSEL R166, R166, -INF , !P2 ;  /* 0xff800000a6a67808 */ /* 0x000fc40005000000 */
[-C--:B------:R-:W-:Y:S02]  /*6440*/  ISETP.GE.AND P2, PT, R16, R195.reuse, PT ;  /* 0x000000c31000720c */ /* 0x080fe40003f46270 */
[----:B------:R-:W-:Y:S01]  /*6450*/  FSEL R32, R32, -INF , !P6 ;  /* 0xff80000020207808 */ /* 0x000fe20007000000 */
[----:B------:R-:W4:Y:S01]  /*6460*/  MUFU.TANH R151, R95 ;  /* 0x0000005f00977308 */ /* 0x000f220000002400 */
[----:B--2---:R-:W-:Y:S02]  /*6470*/  FSEL R169, R169, -INF , !P4 ;  /* 0xff800000a9a97808 */ /* 0x004fe40006000000 */
[----:B---3--:R-:W-:Y:S02]  /*6480*/  FSEL R33, R61, -INF , !P3 ;  /* 0xff8000003d217808 */ /* 0x008fe40005800000 */
[CC--:B------:R-:W-:Y:S02]  /*6490*/  ISETP.GE.AND P6, PT, R12.reuse, R196.reuse, PT ;  /* 0x000000c40c00720c */ /* 0x0c0fe40003fc6270 */
[----:B------:R-:W-:Y:S01]  /*64a0*/  ISETP.GE.AND P4, PT, R12, R195, PT ;  /* 0x000000c30c00720c */ /* 0x000fe20003f86270 */
[----:B------:R-:W2:Y:S01]  /*64b0*/  MUFU.TANH R173, R101 ;  /* 0x0000006500ad7308 */ /* 0x000ea20000002400 */
[----:B------:R-:W-:Y:S01]  /*64c0*/  ISETP.GE.AND P3, PT, R13, R196, PT ;  /* 0x000000c40d00720c */ /* 0x000fe20003f66270 */
[----:B------:R-:W-:Y:S01]  /*64d0*/  VIADD R12, R56, 0x69 ;  /* 0x00000069380c7836 */ /* 0x000fe20000000000 */
[----:B-----5:R-:W-:-:S02]  /*64e0*/  FSEL R170, R170, -INF , !P2 ;  /* 0xff800000aaaa7808 */ /* 0x020fc40005000000 */
[-C--:B------:R-:W-:Y:S01]  /*64f0*/  ISETP.GE.AND P2, PT, R13, R195.reuse, PT ;  /* 0x000000c30d00720c */ /* 0x080fe20003f46270 */
[----:B------:R-:W-:Y:S01]  /*6500*/  VIADD R13, R56, 0x68 ;  /* 0x00000068380d7836 */ /* 0x000fe20000000000 */
[----:B------:R-:W-:Y:S01]  /*6510*/  FSEL R159, R159, -INF , !P3 ;  /* 0xff8000009f9f7808 */ /* 0x000fe20005800000 */
[----:B------:R-:W3:Y:S01]  /*6520*/  MUFU.TANH R168, R103 ;  /* 0x0000006700a87308 */ /* 0x000ee20000002400 */
[CC--:B------:R-:W-:Y:S02]  /*6530*/  ISETP.GE.AND P3, PT, R12.reuse, R196.reuse, PT ;  /* 0x000000c40c00720c */ /* 0x0c0fe40003f66270 */
[----:B-1----:R-:W-:Y:S02]  /*6540*/  FSEL R155, R155, -INF , !P2 ;  /* 0xff8000009b9b7808 */ /* 0x002fe40005000000 */
[----:B------:R-:W-:Y:S01]  /*6550*/  ISETP.GE.AND P2, PT, R12, R195, PT ;  /* 0x000000c30c00720c */ /* 0x000fe20003f46270 */
[----:B------:R-:W-:Y:S01]  /*6560*/  VIADD R12, R56, 0x71 ;  /* 0x00000071380c7836 */ /* 0x000fe20000000000 */
[----:B----4-:R-:W-:Y:S01]  /*6570*/  FSEL R156, R156, -INF , !P3 ;  /* 0xff8000009c9c7808 */ /* 0x010fe20005800000 */
[----:B------:R-:W1:Y:S01]  /*6580*/  MUFU.TANH R141, R141 ;  /* 0x0000008d008d7308 */ /* 0x000e620000002400 */
[----:B------:R-:W-:-:S02]  /*6590*/  ISETP.GE.AND P3, PT, R8, R196, PT ;  /* 0x000000c40800720c */ /* 0x000fc40003f66270 */
[----:B------:R-:W-:Y:S02]  /*65a0*/  FSEL R151, R151, -INF , !P2 ;  /* 0xff80000097977808 */ /* 0x000fe40005000000 */
[-C--:B------:R-:W-:Y:S02]  /*65b0*/  ISETP.GE.AND P2, PT, R8, R195.reuse, PT ;  /* 0x000000c30800720c */ /* 0x080fe40003f46270 */
[----:B--2---:R-:W-:Y:S01]  /*65c0*/  FSEL R173, R173, -INF , !P5 ;  /* 0xff800000adad7808 */ /* 0x004fe20006800000 */
[----:B------:R-:W2:Y:S01]  /*65d0*/  MUFU.TANH R157, R92 ;  /* 0x0000005c009d7308 */ /* 0x000ea20000002400 */
[----:B---3--:R-:W-:Y:S02]  /*65e0*/  FSEL R168, R168, -INF , !P1 ;  /* 0xff800000a8a87808 */ /* 0x008fe40004800000 */
[C---:B------:R-:W-:Y:S02]  /*65f0*/  ISETP.GE.AND P5, PT, R13.reuse, R196, PT ;  /* 0x000000c40d00720c */ /* 0x040fe40003fa6270 */
[----:B------:R-:W-:Y:S01]  /*6600*/  ISETP.GE.AND P1, PT, R13, R195, PT ;  /* 0x000000c30d00720c */ /* 0x000fe20003f26270 */
[----:B------:R-:W-:-:S02]  /*6610*/  VIADD R13, R56, 0x70 ;  /* 0x00000070380d7836 */ /* 0x000fc40000000000 */
[----:B------:R-:W3:Y:S01]  /*6620*/  MUFU.TANH R152, R94 ;  /* 0x0000005e00987308 */ /* 0x000ee20000002400 */
[----:B-1----:R-:W-:Y:S02]  /*6630*/  FSEL R141, R141, -INF , !P3 ;  /* 0xff8000008d8d7808 */ /* 0x002fe40005800000 */
[----:B------:R-:W-:-:S05]  /*6640*/  ISETP.GT.AND P3, PT, R236, R231, PT ;  /* 0x000000e7ec00720c */ /* 0x000fca0003f64270 */
[----:B------:R-:W1:Y:S01]  /*6650*/  MUFU.TANH R158, R97 ;  /* 0x00000061009e7308 */ /* 0x000e620000002400 */
[----:B--2---:R-:W-:Y:S02]  /*6660*/  FSEL R157, R157, -INF , !P5 ;  /* 0xff8000009d9d7808 */ /* 0x004fe40006800000 */
[----:B------:R-:W-:-:S05]  /*6670*/  ISETP.GE.AND P5, PT, R12, R196, PT ;  /* 0x000000c40c00720c */ /* 0x000fca0003fa6270 */
[----:B------:R-:W2:Y:S01]  /*6680*/  MUFU.TANH R154, R99 ;  /* 0x00000063009a7308 */ /* 0x000ea20000002400 */
[----:B---3--:R-:W-:Y:S02]  /*6690*/  FSEL R152, R152, -INF , !P1 ;  /* 0xff80000098987808 */ /* 0x008fe40004800000 */
[----:B------:R-:W-:Y:S01]  /*66a0*/  ISETP.GE.AND P1, PT, R12, R195, PT ;  /* 0x000000c30c00720c */ /* 0x000fe20003f26270 */
[----:B------:R-:W-:-:S04]  /*66b0*/  VIADD R12, R56, 0x79 ;  /* 0x00000079380c7836 */ /* 0x000fc80000000000 */
[----:B------:R-:W3:Y:S01]  /*66c0*/  MUFU.TANH R143, R88 ;  /* 0x00000058008f7308 */ /* 0x000ee20000002400 */
[----:B-1----:R-:W-:Y:S02]  /*66d0*/  FSEL R158, R158, -INF , !P6 ;  /* 0xff8000009e9e7808 */ /* 0x002fe40007000000 */
[----:B------:R-:W-:-:S05]  /*66e0*/  ISETP.GE.AND P6, PT, R13, R196, PT ;  /* 0x000000c40d00720c */ /* 0x000fca0003fc6270 */
[----:B------:R-:W1:Y:S01]  /*66f0*/  MUFU.TANH R142, R89 ;  /* 0x00000059008e7308 */ /* 0x000e620000002400 */
[----:B--2---:R-:W-:Y:S02]  /*6700*/  FSEL R154, R154, -INF , !P4 ;  /* 0xff8000009a9a7808 */ /* 0x004fe40006000000 */
[----:B------:R-:W-:-:S05]  /*6710*/  ISETP.GE.AND P4, PT, R13, R195, PT ;  /* 0x000000c30d00720c */ /* 0x000fca0003f86270 */
[----:B------:R-:W2:Y:S01]  /*6720*/  MUFU.TANH R138, R90 ;  /* 0x0000005a008a7308 */ /* 0x000ea20000002400 */
[----:B---3--:R-:W-:Y:S02]  /*6730*/  FSEL R143, R143, -INF , !P6 ;  /* 0xff8000008f8f7808 */ /* 0x008fe40007000000 */
[----:B------:R-:W-:-:S04]  /*6740*/  ISETP.GE.AND P6, PT, R56, R196, PT ;  /* 0x000000c43800720c */ /* 0x000fc80003fc6270 */
[----:B------:R-:W-:Y:S01]  /*6750*/  FSEL R0, R0, -INF , !P6 ;  /* 0xff80000000007808 */ /* 0x000fe20007000000 */
[----:B------:R-:W3:Y:S01]  /*6760*/  MUFU.TANH R67, R67 ;  /* 0x0000004300437308 */ /* 0x000ee20000002400 */
[----:B-1----:R-:W-:Y:S01]  /*6770*/  FSEL R142, R142, -INF , !P5 ;  /* 0xff8000008e8e7808 */ /* 0x002fe20006800000 */
[----:B------:R-:W-:Y:S01]  /*6780*/  BAR.SYNC.DEFER_BLOCKING 0x0 ;  /* 0x0000000000007b1d */ /* 0x000fe20000010000 */
[----:B------:R-:W-:-:S05]  /*6790*/  ISETP.GE.AND P5, PT, R12, R196, PT ;  /* 0x000000c40c00720c */ /* 0x000fca0003fa6270 */
[----:B------:R-:W1:Y:S01]  /*67a0*/  MUFU.TANH R8, R26 ;  /* 0x0000001a00087308 */ /* 0x000e620000002400 */
[----:B--2---:R-:W-:Y:S02]  /*67b0*/  FSEL R138, R138, -INF , !P4 ;  /* 0xff8000008a8a7808 */ /* 0x004fe40006000000 */
[----:B------:R-:W-:-:S05]  /*67c0*/  ISETP.GE.AND P4, PT, R56, R195, PT ;  /* 0x000000c33800720c */ /* 0x000fca0003f86270 */
[----:B------:R-:W2:Y:S01]  /*67d0*/  MUFU.TANH R139, R9 ;  /* 0x00000009008b7308 */ /* 0x000ea20000002400 */
[----:B---3--:R-:W-:Y:S02]  /*67e0*/  FSEL R67, R67, -INF , !P1 ;  /* 0xff80000043437808 */ /* 0x008fe40004800000 */
[----:B------:R-:W-:-:S05]  /*67f0*/  ISETP.GE.AND P1, PT, R12, R195, PT ;  /* 0x000000c30c00720c */ /* 0x000fca0003f26270 */
[----:B------:R-:W3:Y:S01]  /*6800*/  MUFU.TANH R66, R10 ;  /* 0x0000000a00427308 */ /* 0x000ee20000002400 */
[----:B-1----:R-:W-:-:S07]  /*6810*/  FSEL R5, R8, -INF , !P4 ;  /* 0xff80000008057808 */ /* 0x002fce0006000000 */
[----:B------:R-:W1:Y:S01]  /*6820*/  MUFU.TANH R64, R11 ;  /* 0x0000000b00407308 */ /* 0x000e620000002400 */
[----:B--2---:R-:W-:Y:S02]  /*6830*/  FSEL R139, R139, -INF , !P5 ;  /* 0xff8000008b8b7808 */ /* 0x004fe40006800000 */
[----:B---3--:R-:W-:Y:S02]  /*6840*/  FSEL R66, R66, -INF , !P2 ;  /* 0xff80000042427808 */ /* 0x008fe40005000000 */
[----:B-1----:R-:W-:Y:S01]  /*6850*/  FSEL R64, R64, -INF , !P1 ;  /* 0xff80000040407808 */ /* 0x002fe20004800000 */
[----:B------:R-:W-:Y:S06]  /*6860*/  @!P3 BRA `(.L_x_1645) ;  /* 0x0000000c00d8b947 */ /* 0x000fec0003800000 */
[----:B------:R-:W-:Y:S05]  /*6870*/  @!P0 BRA `(.L_x_1646) ;  /* 0x0000000000f08947 */ /* 0x000fea0003800000 */
[----:B------:R-:W1:Y:S01]  /*6880*/  LDC R8, c[0x0][0x380] ;  /* 0x0000e000ff087b82 */ /* 0x000e620000000800 */
[----:B------:R-:W-:Y:S01]  /*6890*/  IABS R12, R2 ;  /* 0x00000002000c7213 */ /* 0x000fe20000000000 */
[----:B------:R-:W-:Y:S01]  /*68a0*/  ULDC.64 UR8, c[0x0][0x230] ;  /* 0x00008c0000087ab9 */ /* 0x000fe20000000a00 */
[----:B------:R-:W-:-:S04]  /*68b0*/  IADD3 R14, R2, -0x80, RZ ;  /* 0xffffff80020e7810 */ /* 0x000fc80007ffe0ff */
        /* <DEDUP_REMOVED lines=28> */
[----:B------:R-:W-:Y:S02]  /*6a80*/  ISETP.GE.AND P1, PT, R14, RZ, PT ;  /* 0x000000ff0e00720c */ /* 0x000fe40003f26270 */
[----:B------:R-:W-:-:S07]  /*6a90*/  ISETP.NE.AND P2, PT, R8, RZ, PT ;  /* 0x000000ff0800720c */ /* 0x000fce0003f45270 */
[----:B------:R-:W-:Y:S02]  /*6aa0*/  @P6 IADD3 R15, R15, 0x1, RZ ;  /* 0x000000010f0f6810 */ /* 0x000fe40007ffe0ff */
[----:B------:R-:W-:Y:S02]  /*6ab0*/  @P5 VIADD R13, R13, 0x1 ;  /* 0x000000010d0d5836 */ /* 0x000fe40000000000 */
[----:B------:R-:W-:-:S03]  /*6ac0*/  MOV R2, R15 ;  /* 0x0000000f00027202 */ /* 0x000fc60000000f00 */
        /* <DEDUP_REMOVED lines=18> */
[----:B------:R-:W-:-:S04]  /*6bf0*/  IMAD R6, R6, UR8, RZ ;  /* 0x0000000806067c24 */ /* 0x000fc8000f8e02ff */
[----:B------:R-:W-:-:S05]  /*6c00*/  IMAD R6, R9, UR9, R6 ;  /* 0x0000000909067c24 */ /* 0x000fca000f8e0206 */
[----:B------:R-:W-:Y:S01]  /*6c10*/  IADD3 R2, R11, R6, RZ ;  /* 0x000000060b027210 */ /* 0x000fe20007ffe0ff */
[----:B------:R-:W-:Y:S01]  /*6c20*/  IMAD.MOV.U32 R6, RZ, RZ, R10 ;  /* 0x000000ffff067224 */ /* 0x000fe200078e000a */
[----:B------:R-:W-:Y:S06]  /*6c30*/  BRA `(.L_x_1647) ;  /* 0x0000000000087947 */ /* 0x000fec0003800000 */
.L_x_1646:
[----:B------:R-:W-:-:S04]  /*6c40*/  LEA R6, -R132, RZ, 0x7 ;  /* 0x000000ff84067211 */ /* 0x000fc800078e39ff */
[----:B------:R-:W-:-:S07]  /*6c50*/  SHF.R.S32.HI R2, RZ, 0x1f, R6 ;  /* 0x0000001fff027819 */ /* 0x000fce0000011406 */
.L_x_1647:
        /* <DEDUP_REMOVED lines=10> */
[----:B------:R-:W4:Y:S08]  /*6d00*/  @!P4 LDC.64 R8, c[0x0][0x218] ;  /* 0x00008600ff08cb82 */ /* 0x000f300000000a00 */
[----:B------:R-:W5:Y:S01]  /*6d10*/  @!P2 LDC.64 R14, c[0x0][0x218] ;  /* 0x00008600ff0eab82 */ /* 0x000f620000000a00 */
[----:B-1----:R-:W-:-:S04]  /*6d20*/  @!P4 LEA R46, P5, R18, R12, 0x1 ;  /* 0x0000000c122ec211 */ /* 0x002fc800078a08ff */
[----:B------:R-:W-:Y:S01]  /*6d30*/  @!P4 LEA.HI.X R47, R18, R13, R16, 0x1, P5 ;  /* 0x0000000d122fc211 */ /* 0x000fe200028f0c10 */
[----:B------:R-:W-:Y:S01]  /*6d40*/  IMAD.X R16, R232, 0x1, R2, P1 ;  /* 0x00000001e8107824 */ /* 0x000fe200008e0602 */
[-C--:B------:R-:W-:Y:S01]  /*6d50*/  @!P2 IADD3 R19, P1, R6, R194.reuse, RZ ;  /* 0x000000c20613a210 */ /* 0x080fe20007f3e0ff */
[----:B------:R-:W1:Y:S01]  /*6d60*/  @!P4 LDC.64 R12, c[0x0][0x218] ;  /* 0x00008600ff0ccb82 */ /* 0x000e620000000a00 */
[----:B------:R-:W-:Y:S01]  /*6d70*/  @!P4 IADD3 R21, P5, R17, R194, RZ ;  /* 0x000000c21115c210 */ /* 0x000fe20007fbe0ff */
[----:B------:R-:W-:Y:S01]  /*6d80*/  @!PT LDS RZ, [RZ] ;  /* 0x00000000fffff984 */ /* 0x000fe20000000800 */
[----:B------:R-:W-:Y:S01]  /*6d90*/  @!PT LDS RZ, [RZ] ;  /* 0x00000000fffff984 */ /* 0x000fe20000000800 */
[----:B------:R-:W-:Y:S01]  /*6da0*/  @!PT LDS RZ, [RZ] ;  /* 0x00000000fffff984 */ /* 0x000fe20000000800 */
[----:B------:R-:W-:Y:S02]  /*6db0*/  @!P4 LDGSTS.E.BYPASS.LTC128B.128 [R237+0x4000], desc[UR12][R46.64] ;  /* 0x040000002eedcfae */ /* 0x000fe4000b901d4c */
[--C-:B------:R-:W-:Y:S01]  /*6dc0*/  @!P2 IMAD.X R18, R2, 0x1, R134.reuse, P1 ;  /* 0x000000010212a824 */ /* 0x100fe200008e0686 */
[----:B---3--:R-:W-:Y:S01]  /*6dd0*/  @!P2 LEA R30, P1, R19, R10, 0x1 ;  /* 0x0000000a131ea211 */ /* 0x008fe200078208ff */
[----:B------:R-:W-:Y:S01]  /*6de0*/  @!P4 IMAD.X R20, R16, 0x1, R134, P5 ;  /* 0x000000011014c824 */ /* 0x000fe200028e0686 */
[----:B------:R2:W-:Y:S01]  /*6df0*/  @P2 STS.128 [R237+0x8000], RZ ;  /* 0x008000ffed002388 */ /* 0x0005e20000000c00 */
[----:B----4-:R-:W-:-:S02]  /*6e00*/  @!P4 LEA R22, P5, R21, R8, 0x1 ;  /* 0x000000081516c211 */ /* 0x010fc400078a08ff */
[----:B------:R-:W-:Y:S02]  /*6e10*/  @!P2 LEA.HI.X R31, R19, R11, R18, 0x1, P1 ;  /* 0x0000000b131fa211 */ /* 0x000fe400008f0c12 */
[----:B------:R-:W-:Y:S01]  /*6e20*/  @!P4 LEA.HI.X R23, R21, R9, R20, 0x1, P5 ;  /* 0x000000091517c211 */ /* 0x000fe200028f0c14 */
[----:B------:R-:W3:Y:S01]  /*6e30*/  @!P2 LDC.64 R10, c[0x0][0x218] ;  /* 0x00008600ff0aab82 */ /* 0x000ee20000000a00 */
[----:B------:R-:W-:Y:S01]  /*6e40*/  @!P2 IADD3 R20, P5, R17, R194, RZ ;  /* 0x000000c21114a210 */ /* 0x000fe20007fbe0ff */
[----:B------:R-:W-:Y:S01]  /*6e50*/  @!PT LDS RZ, [RZ] ;  /* 0x00000000fffff984 */ /* 0x000fe20000000800 */
[----:B------:R-:W-:Y:S01]  /*6e60*/  @!PT LDS RZ, [RZ] ;  /* 0x00000000fffff984 */ /* 0x000fe20000000800 */
[----:B------:R-:W-:Y:S01]  /*6e70*/  @!PT LDS RZ, [RZ] ;  /* 0x00000000fffff984 */ /* 0x000fe20000000800 */
[----:B------:R1:W-:Y:S01]  /*6e80*/  @!P2 LDGSTS.E.BYPASS.LTC128B.128 [R237+0x8000], desc[UR12][R30.64+0x80] ;  /* 0x080000801eedafae */ /* 0x0003e2000b901d4c */
[----:B------:R-:W-:-:S03]  /*6e90*/  IADD3 R17, P1, R233, R17, RZ ;  /* 0x00000011e9117210 */ /* 0x000fc60007f3e0ff */
[----:B------:R-:W-:Y:S01]  /*6ea0*/  @!P2 IMAD.X R19, R16, 0x1, R134, P5 ;  /* 0x000000011013a824 */ /* 0x000fe200028e0686 */
[----:B-----5:R-:W-:Y:S01]  /*6eb0*/  @!P2 LEA R50, P5, R20, R14, 0x1 ;  /* 0x0000000e1432a211 */ /* 0x020fe200078a08ff */
[----:B------:R-:W4:Y:S01]  /*6ec0*/  @!P4 LDC.64 R8, c[0x0][0x218] ;  /* 0x00008600ff08cb82 */ /* 0x000f220000000a00 */
[----:B------:R-:W-:Y:S01]  /*6ed0*/  IMAD.X R16, R232, 0x1, R16, P1 ;  /* 0x00000001e8107824 */ /* 0x000fe200008e0610 */
[----:B------:R-:W-:Y:S01]  /*6ee0*/  @!P4 IADD3 R18, P1, R17, R194, RZ ;  /* 0x000000c21112c210 */ /* 0x000fe20007f3e0ff */
[----:B------:R2:W-:Y:S01]  /*6ef0*/  @P4 STS.128 [R237+0x4800], RZ ;  /* 0x004800ffed004388 */ /* 0x0005e20000000c00 */
[----:B------:R-:W-:Y:S02]  /*6f00*/  @!P2 LEA.HI.X R51, R20, R15, R19, 0x1, P5 ;  /* 0x0000000f1433a211 */ /* 0x000fe400028f0c13 */
[----:B------:R-:W-:Y:S01]  /*6f10*/  IADD3 R21, P5, R233, R17, RZ ;  /* 0x00000011e9157210 */ /* 0x000fe20007fbe0ff */
[----:B------:R-:W-:Y:S01]  /*6f20*/  @!P4 IMAD.X R19, R16, 0x1, R134, P1 ;  /* 0x000000011013c824 */ /* 0x000fe200008e0686 */
[----:B------:R-:W5:Y:S01]  /*6f30*/  @!P2 LDC.64 R14, c[0x0][0x218] ;  /* 0x00008600ff0eab82 */ /* 0x000f620000000a00 */
        /* <DEDUP_REMOVED lines=8> */
[----:B------:R-:W-:Y:S01]  /*6fc0*/  @!P2 LDGSTS.E.BYPASS.LTC128B.128 [R237+0x8800], desc[UR12][R50.64+0x80] ;  /* 0x0880008032edafae */ /* 0x000fe2000b901d4c */
[----:B-1----:R-:W-:-:S03]  /*6fd0*/  @!P4 LEA R30, P1, R18, R12, 0x1 ;  /* 0x0000000c121ec211 */ /* 0x002fc600078208ff */
[----:B------:R2:W-:Y:S01]  /*6fe0*/  @P4 STS.128 [R237+0x5000], RZ ;  /* 0x005000ffed004388 */ /* 0x0005e20000000c00 */
        /* <DEDUP_REMOVED lines=8> */
[----:B------:R1:W-:Y:S02]  /*7070*/  @!P4 LDGSTS.E.BYPASS.LTC128B.128 [R237+0x5000], desc[UR12][R30.64] ;  /* 0x050000001eedcfae */ /* 0x0003e4000b901d4c */
[--C-:B------:R-:W-:Y:S01]  /*7080*/  @!P2 IMAD.X R16, R16, 0x1, R134.reuse, P1 ;  /* 0x000000011010a824 */ /* 0x100fe200008e0686 */
[----:B---3--:R-:W-:Y:S01]  /*7090*/  @!P2 LEA R46, P1, R17, R10, 0x1 ;  /* 0x0000000a112ea211 */ /* 0x008fe200078208ff */
[----:B------:R-:W-:Y:S01]  /*70a0*/  @!P4 IMAD.X R10, R19, 0x1, R134, P5 ;  /* 0x00000001130ac824 */ /* 0x000fe200028e0686 */
[----:B------:R2:W-:Y:S01]  /*70b0*/  @P2 STS.128 [R237+0x9000], RZ ;  /* 0x009000ffed002388 */ /* 0x0005e20000000c00 */
[----:B----4-:R-:W-:-:S02]  /*70c0*/  @!P4 LEA R22, P5, R18, R8, 0x1 ;  /* 0x000000081216c211 */ /* 0x010fc400078a08ff */
[----:B------:R-:W-:Y:S02]  /*70d0*/  @!P2 LEA.HI.X R47, R17, R11, R16, 0x1, P1 ;  /* 0x0000000b112fa211 */ /* 0x000fe400008f0c10 */
[----:B------:R-:W-:Y:S02]  /*70e0*/  @!P4 LEA.HI.X R23, R18, R9, R10, 0x1, P5 ;  /* 0x000000091217c211 */ /* 0x000fe400028f0c0a */
[----:B------:R-:W-:Y:S01]  /*70f0*/  @!P2 IADD3 R17, P5, R21, R194, RZ ;  /* 0x000000c21511a210 */ /* 0x000fe20007fbe0ff */
[----:B------:R-:W3:Y:S01]  /*7100*/  @!P2 LDC.64 R10, c[0x0][0x218] ;  /* 0x00008600ff0aab82 */ /* 0x000ee20000000a00 */
[----:B------:R-:W-:Y:S01]  /*7110*/  IADD3 R21, P1, R233, R21, RZ ;  /* 0x00000015e9157210 */ /* 0x000fe20007f3e0ff */
[----:B------:R-:W-:Y:S01]  /*7120*/  @!PT LDS RZ, [RZ] ;  /* 0x00000000fffff984 */ /* 0x000fe20000000800 */
[----:B------:R-:W-:Y:S01]  /*7130*/  @!PT LDS RZ, [RZ] ;  /* 0x00000000fffff984 */ /* 0x000fe20000000800 */
[----:B------:R-:W-:Y:S01]  /*7140*/  @!PT LDS RZ, [RZ] ;  /* 0x00000000fffff984 */ /* 0x000fe20000000800 */
[----:B------:R3:W-:Y:S02]  /*7150*/  @!P2 LDGSTS.E.BYPASS.LTC128B.128 [R237+0x9000], desc[UR12][R46.64+0x80] ;  /* 0x090000802eedafae */ /* 0x0007e4000b901d4c */
[----:B------:R-:W-:Y:S01]  /*7160*/  @!P2 IMAD.X R20, R19, 0x1, R134, P5 ;  /* 0x000000011314a824 */ /* 0x000fe200028e0686 */
[----:B-----5:R-:W-:Y:S01]  /*7170*/  @!P2 LEA R16, P5, R17, R14, 0x1 ;  /* 0x0000000e1110a211 */ /* 0x020fe200078a08ff */
[----:B------:R-:W-:Y:S01]  /*7180*/  IMAD.X R19, R232, 0x1, R19, P1 ;  /* 0x00000001e8137824 */ /* 0x000fe200008e0613 */
[----:B------:R-:W-:Y:S01]  /*7190*/  @!P4 IADD3 R18, P1, R21, R194, RZ ;  /* 0x000000c21512c210 */ /* 0x000fe20007f3e0ff */
[----:B------:R-:W4:Y:S01]  /*71a0*/  @!P4 LDC.64 R8, c[0x0][0x218] ;  /* 0x00008600ff08cb82 */ /* 0x000f220000000a00 */
[----:B------:R-:W-:Y:S01]  /*71b0*/  @!P2 LEA.HI.X R17, R17, R15, R20, 0x1, P5 ;  /* 0x0000000f1111a211 */ /* 0x000fe200028f0c14 */
[----:B------:R2:W-:Y:S01]  /*71c0*/  @P4 STS.128 [R237+0x5800], RZ ;  /* 0x005800ffed004388 */ /* 0x0005e20000000c00 */
[----:B------:R-:W-:Y:S01]  /*71d0*/  IADD3 R20, P5, R233, R21, RZ ;  /* 0x00000015e9147210 */ /* 0x000fe20007fbe0ff */
[----:B------:R-:W-:Y:S01]  /*71e0*/  @!P4 IMAD.X R26, R19, 0x1, R134, P1 ;  /* 0x00000001131ac824 */ /* 0x000fe200008e0686 */
[C---:B-1----:R-:W-:Y:S01]  /*71f0*/  @!P4 LEA R30, P1, R18.reuse, R12, 0x1 ;  /* 0x0000000c121ec211 */ /* 0x042fe200078208ff */
[----:B------:R-:W-:Y:S01]  /*7200*/  @!PT LDS RZ, [RZ] ;  /* 0x00000000fffff984 */ /* 0x000fe20000000800 */
[----:B------:R-:W-:Y:S01]  /*7210*/  @!PT LDS RZ, [RZ] ;  /* 0x00000000fffff984 */ /* 0x000fe20000000800 */
[----:B------:R-:W-:Y:S01]  /*7220*/  @!PT LDS RZ, [RZ] ;  /* 0x00000000fffff984 */ /* 0x000fe20000000800 */
[----:B------:R1:W-:Y:S02]  /*7230*/  @!P4 LDGSTS.E.BYPASS.LTC128B.128 [R237+0x5800], desc[UR12][R22.64] ;  /* 0x0580000016edcfae */ /* 0x0003e4000b901d4c */
[----:B------:R-:W5:Y:S01]  /*7240*/  @!P2 LDC.64 R14, c[0x0][0x218] ;  /* 0x00008600ff0eab82 */ /* 0x000f620000000a00 */
[----:B------:R-:W-:Y:S01]  /*7250*/  @!P4 LEA.HI.X R31, R18, R13, R26, 0x1, P1 ;  /* 0x0000000d121fc211 */ /* 0x000fe200008f0c1a */
[----:B------:R-:W-:Y:S01]  /*7260*/  IMAD.X R18, R232, 0x1, R19, P5 ;  /* 0x00000001e8127824 */ /* 0x000fe200028e0613 */
[-C--:B------:R-:W-:Y:S01]  /*7270*/  @!P2 IADD3 R21, P1, R21, R194.reuse, RZ ;  /* 0x000000c21515a210 */ /* 0x080fe20007f3e0ff */
[----:B------:R2:W-:Y:S01]  /*7280*/  @P2 STS.128 [R237+0x9800], RZ ;  /* 0x009800ffed002388 */ /* 0x0005e20000000c00 */
[----:B------:R-:W-:-:S03]  /*7290*/  @!P4 IADD3 R26, P5, R20, R194, RZ ;  /* 0x000000c2141ac210 */ /* 0x000fc60007fbe0ff */
[----:B------:R-:W2:Y:S01]  /*72a0*/  @!P4 LDC.64 R12, c[0x0][0x218] ;  /* 0x00008600ff0ccb82 */ /* 0x000ea20000000a00 */
[--C-:B------:R-:W-:Y:S01]  /*72b0*/  @!P2 IMAD.X R19, R19, 0x1, R134.reuse, P1 ;  /* 0x000000011313a824 */ /* 0x100fe200008e0686 */
[----:B------:R-:W-:Y:S01]  /*72c0*/  @!PT LDS RZ, [RZ] ;  /* 0x00000000fffff984 */ /* 0x000fe20000000800 */
[----:B------:R-:W-:Y:S01]  /*72d0*/  @!PT LDS RZ, [RZ] ;  /* 0x00000000fffff984 */ /* 0x000fe20000000800 */
[----:B------:R-:W-:Y:S01]  /*72e0*/  @!PT LDS RZ, [RZ] ;  /* 0x00000000fffff984 */ /* 0x000fe20000000800 */
[----:B------:R2:W-:Y:S01]  /*72f0*/  @!P2 LDGSTS.E.BYPASS.LTC128B.128 [R237+0x9800], desc[UR12][R16.64+0x80] ;  /* 0x0980008010edafae */ /* 0x0005e2000b901d4c */
[C---:B---3--:R-:W-:Y:S01]  /*7300*/  @!P2 LEA R46, P1, R21.reuse, R10, 0x1 ;  /* 0x0000000a152ea211 */ /* 0x048fe200078208ff */
[----:B------:R-:W-:Y:S02]  /*7310*/  @!P4 IMAD.X R10, R18, 0x1, R134, P5 ;  /* 0x00000001120ac824 */ /* 0x000fe400028e0686 */
[----:B------:R3:W-:Y:S01]  /*7320*/  @P4 STS.128 [R237+0x6000], RZ ;  /* 0x006000ffed004388 */ /* 0x0007e20000000c00 */
[C---:B----4-:R-:W-:Y:S02]  /*7330*/  @!P4 LEA R50, P5, R26.reuse, R8, 0x1 ;  /* 0x000000081a32c211 */ /* 0x050fe400078a08ff */
[----:B------:R-:W-:Y:S01]  /*7340*/  @!P2 LEA.HI.X R47, R21, R11, R19, 0x1, P1 ;  /* 0x0000000b152fa211 */ /* 0x000fe200008f0c13 */
[----:B------:R-:W-:Y:S01]  /*7350*/  @!PT LDS RZ, [RZ] ;  /* 0x00000000fffff984 */ /* 0x000fe20000000800 */
[----:B------:R-:W-:Y:S01]  /*7360*/  @!PT LDS RZ, [RZ] ;  /* 0x00000000fffff984 */ /* 0x000fe20000000800 */
[----:B------:R-:W-:Y:S01]  /*7370*/  @!PT LDS RZ, [RZ] ;  /* 0x00000000fffff984 */ /* 0x000fe20000000800 */
[----:B------:R3:W-:Y:S01]  /*7380*/  @!P4 LDGSTS.E.BYPASS.LTC128B.128 [R237+0x6000], desc[UR12][R30.64] ;  /* 0x060000001eedcfae */ /* 0x0007e2000b901d4c */
[----:B------:R-:W-:-:S02]  /*7390*/  @!P4 LEA.HI.X R51, R26, R9, R10, 0x1, P5 ;  /* 0x000000091a33c211 */ /* 0x000fc400028f0c0a */
[----:B------:R-:W-:Y:S01]  /*73a0*/  @!P2 IADD3 R19, P1, R20, R194, RZ ;  /* 0x000000c21413a210 */ /* 0x000fe20007f3e0ff */
[----:B------:R-:W4:Y:S01]  /*73b0*/  @!P2 LDC.64 R10, c[0x0][0x218] ;  /* 0x00008600ff0aab82 */ /* 0x000f220000000a00 */
[----:B------:R-:W-:Y:S01]  /*73c0*/  IADD3 R21, P5, R233, R20, RZ ;  /* 0x00000014e9157210 */ /* 0x000fe20007fbe0ff */
[----:B------:R3:W-:Y:S02]  /*73d0*/  @P2 STS.128 [R237+0xa000], RZ ;  /* 0x00a000ffed002388 */ /* 0x0007e40000000c00 */
[----:B------:R-:W-:Y:S01]  /*73e0*/  @!P2 IMAD.X R20, R18, 0x1, R134, P1 ;  /* 0x000000011214a824 */ /* 0x000fe200008e0686 */
[----:B-1----:R-:W-:Y:S01]  /*73f0*/  @!P4 IADD3 R22, P1, R21, R194, RZ ;  /* 0x000000c21516c210 */ /* 0x002fe20007f3e0ff */
[----:B------:R-:W-:Y:S01]  /*7400*/  IMAD.X R18, R232, 0x1, R18, P5 ;  /* 0x00000001e8127824 */ /* 0x000fe200028e0612 */
[C---:B-----5:R-:W-:Y:S01]  /*7410*/  @!P2 LEA R52, P5, R19.reuse, R14, 0x1 ;  /* 0x0000000e1334a211 */ /* 0x060fe200078a08ff */
[----:B------:R-:W1:Y:S01]  /*7420*/  @!P4 LDC.64 R8, c[0x0][0x218] ;  /* 0x00008600ff08cb82 */ /* 0x000e620000000a00 */
[----:B------:R-:W-:Y:S01]  /*7430*/  @!PT LDS RZ, [RZ] ;  /* 0x00000000fffff984 */ /* 0x000fe20000000800 */
[----:B------:R-:W-:Y:S01]  /*7440*/  @!PT LDS RZ, [RZ] ;  /* 0x00000000fffff984 */ /* 0x000fe20000000800 */
[----:B------:R-:W-:Y:S01]  /*7450*/  @!PT LDS RZ, [RZ] ;  /* 0x00000000fffff984 */ /* 0x000fe20000000800 */
[----:B------:R3:W-:Y:S02]  /*7460*/  @!P2 LDGSTS.E.BYPASS.LTC128B.128 [R237+0xa000], desc[UR12][R46.64+0x80] ;  /* 0x0a0000802eedafae */ /* 0x0007e4000b901d4c */
[----:B------:R-:W-:Y:S01]  /*7470*/  @!P2 LEA.HI.X R53, R19, R15, R20, 0x1, P5 ;  /* 0x0000000f1335a211 */ /* 0x000fe200028f0c14 */
[----:B------:R-:W-:Y:S01]  /*7480*/  @!P4 IMAD.X R15, R18, 0x1, R134, P1 ;  /* 0x00000001120fc824 */ /* 0x000fe200008e0686 */
[----:B------:R-:W-:Y:S01]  /*7490*/  IADD3 R14, P5, R233, R21, RZ ;  /* 0x00000015e90e7210 */ /* 0x000fe20007fbe0ff */
[----:B------:R3:W-:Y:S01]  /*74a0*/  @P4 STS.128 [R237+0x6800], RZ ;  /* 0x006800ffed004388 */ /* 0x0007e20000000c00 */
[----:B--2---:R-:W-:-:S03]  /*74b0*/  @!P4 LEA R16, P1, R22, R12, 0x1 ;  /* 0x0000000c1610c211 */ /* 0x004fc600078208ff */
[----:B------:R-:W-:Y:S01]  /*74c0*/  IMAD.X R12, R232, 0x1, R18, P5 ;  /* 0x00000001e80c7824 */ /* 0x000fe200028e0612 */
[----:B------:R-:W-:Y:S01]  /*74d0*/  @!P4 LEA.HI.X R17, R22, R13, R15, 0x1, P1 ;  /* 0x0000000d1611c211 */ /* 0x000fe200008f0c0f */
[----:B------:R-:W-:Y:S01]  /*74e0*/  @!PT LDS RZ, [RZ] ;  /* 0x00000000fffff984 */ /* 0x000fe20000000800 */
[----:B------:R-:W-:Y:S01]  /*74f0*/  @!PT LDS RZ, [RZ] ;  /* 0x00000000fffff984 */ /* 0x000fe20000000800 */
[----:B------:R-:W-:Y:S01]  /*7500*/  @!PT LDS RZ, [RZ] ;  /* 0x00000000fffff984 */ /* 0x000fe20000000800 */
[----:B------:R3:W-:Y:S01]  /*7510*/  @!P4 LDGSTS.E.BYPASS.LTC128B.128 [R237+0x6800], desc[UR12][R50.64] ;  /* 0x0680000032edcfae */ /* 0x0007e2000b901d4c */
[-C--:B------:R-:W-:Y:S02]  /*7520*/  @!P2 IADD3 R21, P1, R21, R194.reuse, RZ ;  /* 0x000000c21515a210 */ /* 0x080fe40007f3e0ff */
[----:B------:R-:W-:Y:S01]  /*7530*/  @!P4 IADD3 R13, P5, R14, R194, RZ ;  /* 0x000000c20e0dc210 */ /* 0x000fe20007fbe0ff */
[----:B------:R3:W-:Y:S02]  /*7540*/  @P2 STS.128 [R237+0xa800], RZ ;  /* 0x00a800ffed002388 */ /* 0x0007e40000000c00 */
[--C-:B------:R-:W-:Y:S01]  /*7550*/  @!P2 IMAD.X R18, R18, 0x1, R134.reuse, P1 ;  /* 0x000000011212a824 */ /* 0x100fe200008e0686 */
[C---:B----4-:R-:W-:Y:S01]  /*7560*/  @!P2 LEA R20, P1, R21.reuse, R10, 0x1 ;  /* 0x0000000a1514a211 */ /* 0x050fe200078208ff */
[----:B------:R-:W-:Y:S01]  /*7570*/  @!P4 IMAD.X R10, R12, 0x1, R134, P5 ;  /* 0x000000010c0ac824 */ /* 0x000fe200028e0686 */
[----:B------:R-:W-:Y:S01]  /*7580*/  @!PT LDS RZ, [RZ] ;  /* 0x00000000fffff984 */ /* 0x000fe20000000800 */
[----:B------:R-:W-:Y:S01]  /*7590*/  @!PT LDS RZ, [RZ] ;  /* 0x00000000fffff984 */ /* 0x000fe20000000800 */
[----:B------:R-:W-:Y:S01]  /*75a0*/  @!PT LDS RZ, [RZ] ;  /* 0x00000000fffff984 */ /* 0x000fe20000000800 */
[----:B------:R3:W-:Y:S02]  /*75b0*/  @!P2 LDGSTS.E.BYPASS.LTC128B.128 [R237+0xa800], desc[UR12][R52.64+0x80] ;  /* 0x0a80008034edafae */ /* 0x0007e4000b901d4c */
[----:B------:R-:W-:-:S02]  /*75c0*/  @!P2 LEA.HI.X R21, R21, R11, R18, 0x1, P1 ;  /* 0x0000000b1515a211 */ /* 0x000fc400008f0c12 */
[C---:B-1----:R-:W-:Y:S01]  /*75d0*/  @!P4 LEA R8, P5, R13.reuse, R8, 0x1 ;  /* 0x000000080d08c211 */ /* 0x042fe200078a08ff */
[----:B------:R3:W-:Y:S03]  /*75e0*/  @P4 STS.128 [R237+0x7000], RZ ;  /* 0x007000ffed004388 */ /* 0x0007e60000000c00 */
[----:B------:R-:W-:Y:S01]  /*75f0*/  @!P4 LEA.HI.X R9, R13, R9, R10, 0x1, P5 ;  /* 0x000000090d09c211 */ /* 0x000fe200028f0c0a */
        /* <DEDUP_REMOVED lines=25> */
.L_x_1649:
[----:B------:R-:W-:Y:S05]  /*7790*/  BSYNC B0 ;  /* 0x0000000000007941 */ /* 0x000fea0003800000 */
.L_x_1648:
[----:B------:R-:W0:Y:S01]  /*77a0*/  LDGDEPBAR ;  /* 0x00000000000079af */ /* 0x000e220000000000 */
[----:B------:R-:W-:-:S04]  /*77b0*/  IADD3 R194, P1, R6, R194, RZ ;  /* 0x000000c206c27210 */ /* 0x000fc80007f3e0ff */
[----:B------:R-:W-:-:S09]  /*77c0*/  IADD3.X R134, R2, R134, RZ, P1, !PT ;  /* 0x0000008602867210 */ /* 0x000fd20000ffe4ff */
.L_x_1645:
[----:B------:R-:W-:Y:S01]  /*77d0*/  FMNMX.FTZ R2, R0, R57, !PT ;  /* 0x0000003900027209 */ /* 0x000fe20007810000 */
        /* <DEDUP_REMOVED lines=64> */
[----:B-1-3--:R-:W1:Y:S03]  /*7be0*/  SHFL.BFLY PT, R9, R2, 0x2, 0x1f ;  /* 0x0c401f0002097f89 */ /* 0x00ae6600000e0000 */
        /* <DEDUP_REMOVED lines=13> */
[----:B------:R-:W3:Y:S04]  /*7cc0*/  LDSM.16.MT88.4 R84, [R221+0x10000] ;  /* 0x01000000dd54783b */ /* 0x000ee80000004200 */
[----:B------:R-:W4:Y:S04]  /*7cd0*/  LDSM.16.MT88.4 R100, [R219+0xc000] ;  /* 0x00c00000db64783b */ /* 0x000f280000004200 */
[----:B------:R-:W-:Y:S01]  /*7ce0*/  LDSM.16.MT88.4 R20, [R219+0xc800] ;  /* 0x00c80000db14783b */ /* 0x000fe20000004200 */
[----:B-1----:R-:W-:-:S04]  /*7cf0*/  FMNMX.FTZ R2, R9, R2, !PT ;  /* 0x0000000209027209 */ /* 0x002fc80007810000 */
[C---:B------:R-:W-:Y:S01]  /*7d00*/  FSETP.NEU.FTZ.AND P1, PT, R2.reuse, -INF , PT ;  /* 0xff8000000200780b */ /* 0x040fe20003f3d000 */
[----:B------:R-:W-:-:S05]  /*7d10*/  FMUL.FTZ R140, R2, UR11 ;  /* 0x0000000b028c7c20 */ /* 0x000fca0008410000 */
[----:B------:R-:W-:-:S05]  /*7d20*/  FSEL R140, R140, RZ, P1 ;  /* 0x000000ff8c8c7208 */ /* 0x000fca0000800000 */
[--C-:B------:R-:W-:Y:S01]  /*7d30*/  FFMA.FTZ R63, R0, UR11, -R140.reuse ;  /* 0x0000000b003f7c23 */ /* 0x100fe2000801088c */
[----:B--2---:R-:W-:Y:S01]  /*7d40*/  FMNMX.FTZ R0, R8, R6, !PT ;  /* 0x0000000608007209 */ /* 0x004fe20007810000 */
[--C-:B------:R-:W-:Y:S01]  /*7d50*/  FFMA.FTZ R62, R57, UR11, -R140.reuse ;  /* 0x0000000b393e7c23 */ /* 0x100fe2000801088c */
[--C-:B------:R-:W-:Y:S01]  /*7d60*/  FFMA.FTZ R58, R58, UR11, -R140.reuse ;  /* 0x0000000b3a3a7c23 */ /* 0x100fe2000801088c */
[--C-:B------:R-:W-:Y:S01]  /*7d70*/  FFMA.FTZ R57, R112, UR11, -R140.reuse ;  /* 0x0000000b70397c23 */ /* 0x100fe2000801088c */
[C---:B------:R-:W-:Y:S01]  /*7d80*/  FSETP.NEU.FTZ.AND P1, PT, R0.reuse, -INF , PT ;  /* 0xff8000000000780b */ /* 0x040fe20003f3d000 */
[----:B------:R-:W-:Y:S01]  /*7d90*/  FMUL.FTZ R65, R0, UR11 ;  /* 0x0000000b00417c20 */ /* 0x000fe20008410000 */
[----:B------:R-:W-:Y:S01]  /*7da0*/  MUFU.EX2 R63, R63 ;  /* 0x0000003f003f7308 */ /* 0x000fe20000000800 */
[----:B------:R-:W1:Y:S01]  /*7db0*/  LDSM.16.MT88.4 R8, [R221+0xc800] ;  /* 0x00c80000dd08783b */ /* 0x000e620000004200 */
[--C-:B------:R-:W-:Y:S01]  /*7dc0*/  FFMA.FTZ R54, R68, UR11, -R140.reuse ;  /* 0x0000000b44367c23 */ /* 0x100fe2000801088c */
[--C-:B------:R-:W-:Y:S01]  /*7dd0*/  FFMA.FTZ R53, R69, UR11, -R140.reuse ;  /* 0x0000000b45357c23 */ /* 0x100fe2000801088c */
[----:B------:R-:W-:Y:S01]  /*7de0*/  FSEL R65, R65, RZ, P1 ;  /* 0x000000ff41417208 */ /* 0x000fe20000800000 */
[--C-:B------:R-:W-:Y:S01]  /*7df0*/  FFMA.FTZ R52, R28, UR11, -R140.reuse ;  /* 0x0000000b1c347c23 */ /* 0x100fe2000801088c */
[--C-:B------:R-:W-:Y:S01]  /*7e00*/  FFMA.FTZ R46, R44, UR11, -R140.reuse ;  /* 0x0000000b2c2e7c23 */ /* 0x100fe2000801088c */
[----:B------:R-:W-:Y:S01]  /*7e10*/  LDSM.16.MT88.4 R28, [R219+0x10000] ;  /* 0x01000000db1c783b */ /* 0x000fe20000004200 */
[----:B------:R-:W2:Y:S01]  /*7e20*/  MUFU.EX2 R62, R62 ;  /* 0x0000003e003e7308 */ /* 0x000ea20000000800 */
[--C-:B------:R-:W-:Y:S01]  /*7e30*/  FFMA.FTZ R60, R5, UR11, -R65.reuse ;  /* 0x0000000b053c7c23 */ /* 0x100fe20008010841 */
[--C-:B------:R-:W-:Y:S01]  /*7e40*/  FFMA.FTZ R61, R27, UR11, -R65.reuse ;  /* 0x0000000b1b3d7c23 */ /* 0x100fe20008010841 */
[--C-:B------:R-:W-:Y:S01]  /*7e50*/  FFMA.FTZ R59, R113, UR11, -R65.reuse ;  /* 0x0000000b713b7c23 */ /* 0x100fe20008010841 */
[--C-:B------:R-:W-:Y:S01]  /*7e60*/  FFMA.FTZ R56, R49, UR11, -R65.reuse ;  /* 0x0000000b31387c23 */ /* 0x100fe20008010841 */
[--C-:B------:R-:W-:Y:S01]  /*7e70*/  FFMA.FTZ R55, R25, UR11, -R65.reuse ;  /* 0x0000000b19377c23 */ /* 0x100fe20008010841 */
[--C-:B------:R-:W-:Y:S01]  /*7e80*/  FFMA.FTZ R51, R24, UR11, -R65.reuse ;  /* 0x0000000b18337c23 */ /* 0x100fe20008010841 */
[--C-:B------:R-:W-:Y:S01]  /*7e90*/  FFMA.FTZ R49, R76, UR11, -R140.reuse ;  /* 0x0000000b4c317c23 */ /* 0x100fe2000801088c */
[----:B------:R-:W-:Y:S01]  /*7ea0*/  MUFU.EX2 R58, R58 ;  /* 0x0000003a003a7308 */ /* 0x000fe20000000800 */
[----:B------:R-:W5:Y:S01]  /*7eb0*/  LDSM.16.MT88.4 R24, [R223+0xc800] ;  /* 0x00c80000df18783b */ /* 0x000f620000004200 */
[--C-:B------:R-:W-:Y:S01]  /*7ec0*/  FFMA.FTZ R50, R7, UR11, -R65.reuse ;  /* 0x0000000b07327c23 */ /* 0x100fe20008010841 */
[--C-:B------:R-:W-:Y:S01]  /*7ed0*/  FFMA.FTZ R48, R48, UR11, -R65.reuse ;  /* 0x0000000b30307c23 */ /* 0x100fe20008010841 */
[--C-:B------:R-:W-:Y:S01]  /*7ee0*/  FFMA.FTZ R44, R39, UR11, -R140.reuse ;  /* 0x0000000b272c7c23 */ /* 0x100fe2000801088c */
[----:B------:R-:W5:Y:S01]  /*7ef0*/  LDSM.16.MT88.4 R4, [R223+0x10800] ;  /* 0x01080000df04783b */ /* 0x000f620000004200 */
[--C-:B------:R-:W-:Y:S01]  /*7f00*/  FFMA.FTZ R39, R45, UR11, -R140.reuse ;  /* 0x0000000b2d277c23 */ /* 0x100fe2000801088c */
[--C-:B------:R-:W-:Y:S01]  /*7f10*/  FFMA.FTZ R45, R43, UR11, -R65.reuse ;  /* 0x0000000b2b2d7c23 */ /* 0x100fe20008010841 */
[----:B------:R-:W3:Y:S01]  /*7f20*/  MUFU.EX2 R57, R57 ;  /* 0x0000003900397308 */ /* 0x000ee20000000800 */
[----:B--2---:R-:W-:Y:S01]  /*7f30*/  F2FP.F16.F32.PACK_AB R68, R62, R63 ;  /* 0x0000003f3e44723e */ /* 0x004fe200000000ff */
[----:B------:R-:W2:Y:S01]  /*7f40*/  LDSM.16.MT88.4 R76, [R220+0x10000] ;  /* 0x01000000dc4c783b */ /* 0x000ea20000004200 */
        /* <DEDUP_REMOVED lines=28> */
[----:B------:R-:W-:Y:S01]  /*8110*/  LDSM.16.MT88.4 R32, [R223+0x12000] ;  /* 0x01200000df20783b */ /* 0x000fe20000004200 */
        /* <DEDUP_REMOVED lines=15> */
[----:B------:R-:W-:Y:S01]  /*8210*/  FADD.FTZ R62, R63, R62 ;  /* 0x0000003e3f3e7221 */ /* 0x000fe20000010000 */
[----:B------:R-:W1:Y:S01]  /*8220*/  MUFU.EX2 R53, R53 ;  /* 0x0000003500357308 */ /* 0x000e620000000800 */
        /* <DEDUP_REMOVED lines=10> */
[----:B----4-:R-:W-:Y:S01]  /*82d0*/  FADD.FTZ R57, R54, R57 ;  /* 0x0000003936397221 */ /* 0x010fe20000010000 */
[----:B------:R-:W-:-:S02]  /*82e0*/  LEA R247, P1, R194, UR8, 0x1 ;  /* 0x00000008c2f77c11 */ /* 0x000fc4000f8208ff */
[C---:B------:R-:W-:Y:S02]  /*82f0*/  HMMA.16816.F32 R116, R68.reuse, R118, RZ ;  /* 0x000000764474723c */ /* 0x040fe400000018ff */
[----:B------:R-:W-:Y:S01]  /*8300*/  LEA.HI.X R246, R194, UR9, R134, 0x1, P1 ;  /* 0x00000009c2f67c11 */ /* 0x000fe200088f0c86 */
[----:B------:R-:W3:Y:S01]  /*8310*/  MUFU.EX2 R49, R49 ;  /* 0x0000003100317308 */ /* 0x000ee20000000800 */
[C---:B-1----:R-:W-:Y:S01]  /*8320*/  F2FP.F16.F32.PACK_AB R12, R53.reuse, R54 ;  /* 0x00000036350c723e */ /* 0x042fe200000000ff */
[----:B------:R-:W-:Y:S01]  /*8330*/  FADD.FTZ R57, R53, R57 ;  /* 0x0000003935397221 */ /* 0x000fe20000010000 */
[C---:B------:R-:W-:Y:S05]  /*8340*/  HMMA.16816.F32 R128, R68.reuse, R124, RZ ;  /* 0x0000007c4480723c */ /* 0x040fea00000018ff */
[----:B------:R-:W-:Y:S01]  /*8350*/  MUFU.EX2 R55, R55 ;  /* 0x0000003700377308 */ /* 0x000fe20000000800 */
[C---:B------:R-:W-:Y:S06]  /*8360*/  HMMA.16816.F32 R112, R68.reuse, R108, RZ ;  /* 0x0000006c4470723c */ /* 0x040fec00000018ff */
[----:B------:R-:W-:Y:S01]  /*8370*/  HMMA.16816.F32 R124, R68, R126, RZ ;  /* 0x0000007e447c723c */ /* 0x000fe200000018ff */
[----:B------:R-:W1:Y:S01]  /*8380*/  MUFU.EX2 R51, R51 ;  /* 0x0000003300337308 */ /* 0x000e620000000800 */
[----:B---3--:R-:W-:Y:S01]  /*8390*/  F2FP.F16.F32.PACK_AB R14, R49, R52 ;  /* 0x00000034310e723e */ /* 0x008fe200000000ff */
[----:B------:R-:W-:-:S03]  /*83a0*/  FADD.FTZ R52, R52, R57 ;  /* 0x0000003934347221 */ /* 0x000fc60000010000 */
[C---:B------:R-:W-:Y:S01]  /*83b0*/  HMMA.16816.F32 R108, R68.reuse, R110, RZ ;  /* 0x0000006e446c723c */ /* 0x040fe200000018ff */
[----:B------:R-:W-:Y:S02]  /*83c0*/  FADD.FTZ R52, R49, R52 ;  /* 0x0000003431347221 */ /* 0x000fe40000010000 */
[----:B------:R-:W3:Y:S03]  /*83d0*/  MUFU.EX2 R50, R50 ;  /* 0x0000003200327308 */ /* 0x000ee60000000800 */
[C---:B------:R-:W-:Y:S05]  /*83e0*/  HMMA.16816.F32 R96, R68.reuse, R92, RZ ;  /* 0x0000005c4460723c */ /* 0x040fea00000018ff */
[----:B------:R-:W4:Y:S01]  /*83f0*/  MUFU.EX2 R48, R48 ;  /* 0x0000003000307308 */ /* 0x000f220000000800 */
[----:B------:R-:W-:Y:S01]  /*8400*/  HMMA.16816.F32 R92, R68, R94, RZ ;  /* 0x0000005e445c723c */ /* 0x000fe200000018ff */
[----:B-1----:R-:W-:Y:S01]  /*8410*/  F2FP.F16.F32.PACK_AB R13, R51, R55 ;  /* 0x00000037330d723e */ /* 0x002fe200000000ff */
[----:B------:R-:W-:-:S04]  /*8420*/  FADD.FTZ R55, R55, R59 ;  /* 0x0000003b37377221 */ /* 0x000fc80000010000 */
[----:B------:R-:W-:Y:S01]  /*8430*/  HMMA.16816.F32 R88, R68, R84, RZ ;  /* 0x000000544458723c */ /* 0x000fe200000018ff */
[----:B------:R-:W1:Y:S01]  /*8440*/  MUFU.EX2 R47, R47 ;  /* 0x0000002f002f7308 */ /* 0x000e620000000800 */
[----:B------:R-:W-:-:S04]  /*8450*/  FADD.FTZ R55, R51, R55 ;  /* 0x0000003733377221 */ /* 0x000fc80000010000 */
[C---:B------:R-:W-:Y:S01]  /*8460*/  HMMA.16816.F32 R84, R68.reuse, R86, RZ ;  /* 0x000000564454723c */ /* 0x040fe200000018ff */
[----:B---3--:R-:W-:Y:S02]  /*8470*/  FADD.FTZ R55, R50, R55 ;  /* 0x0000003732377221 */ /* 0x008fe40000010000 */
[----:B------:R-:W-:Y:S01]  /*8480*/  MUFU.EX2 R46, R46 ;  /* 0x0000002e002e7308 */ /* 0x000fe20000000800 */
[C---:B----4-:R-:W-:Y:S01]  /*8490*/  F2FP.F16.F32.PACK_AB R15, R48.reuse, R50 ;  /* 0x00000032300f723e */ /* 0x050fe200000000ff */
[----:B------:R-:W-:Y:S01]  /*84a0*/  FADD.FTZ R48, R48, R55 ;  /* 0x0000003730307221 */ /* 0x000fe20000010000 */
[----:B------:R-:W-:Y:S05]  /*84b0*/  HMMA.16816.F32 R104, R68, R100, RZ ;  /* 0x000000644468723c */ /* 0x000fea00000018ff */
[----:B------:R-:W-:Y:S01]  /*84c0*/  MUFU.EX2 R44, R44 ;  /* 0x0000002c002c7308 */ /* 0x000fe20000000800 */
[----:B------:R-:W-:Y:S01]  /*84d0*/  HMMA.16816.F32 R120, R12, R8, R120 ;  /* 0x000000080c78723c */ /* 0x000fe20000001878 */
[----:B-1----:R-:W-:-:S05]  /*84e0*/  FADD.FTZ R52, R47, R52 ;  /* 0x000000342f347221 */ /* 0x002fca0000010000 */
[C---:B------:R-:W-:Y:S01]  /*84f0*/  HMMA.16816.F32 R116, R12.reuse, R10, R116 ;  /* 0x0000000a0c74723c */ /* 0x040fe20000001874 */
[----:B------:R-:W1:Y:S01]  /*8500*/  LDSM.16.MT88.4 R8, [R221+0x10800] ;  /* 0x01080000dd08783b */ /* 0x000e620000004200 */
[----:B------:R-:W-:Y:S04]  /*8510*/  MUFU.EX2 R39, R39 ;  /* 0x0000002700277308 */ /* 0x000fe80000000800 */
[C---:B-----5:R-:W-:Y:S04]  /*8520*/  HMMA.16816.F32 R128, R12.reuse, R24, R128 ;  /* 0x000000180c80723c */ /* 0x060fe80000001880 */
[----:B------:R-:W3:Y:S02]  /*8530*/  MUFU.EX2 R45, R45 ;  /* 0x0000002d002d7308 */ /* 0x000ee40000000800 */
[C---:B------:R-:W-:Y:S01]  /*8540*/  HMMA.16816.F32 R124, R12.reuse, R26, R124 ;  /* 0x0000001a0c7c723c */ /* 0x040fe2000000187c */
[----:B------:R-:W-:Y:S05]  /*8550*/  LDSM.16.MT88.4 R24, [R219+0x10800] ;  /* 0x01080000db18783b */ /* 0x000fea0000004200 */
[C---:B------:R-:W-:Y:S01]  /*8560*/  HMMA.16816.F32 R112, R12.reuse, R16, R112 ;  /* 0x000000100c70723c */ /* 0x040fe20000001870 */
[----:B------:R-:W4:Y:S05]  /*8570*/  MUFU.EX2 R43, R43 ;  /* 0x0000002b002b7308 */ /* 0x000f2a0000000800 */
[----:B------:R-:W-:Y:S01]  /*8580*/  HMMA.16816.F32 R108, R12, R18, R108 ;  /* 0x000000120c6c723c */ /* 0x000fe2000000186c */
[----:B------:R-:W5:Y:S02]  /*8590*/  LDSM.16.MT88.4 R16, [R220+0x10800] ;  /* 0x01080000dc10783b */ /* 0x000f640000004200 */
[----:B------:R-:W-:Y:S01]  /*85a0*/  MUFU.EX2 R42, R42 ;  /* 0x0000002a002a7308 */ /* 0x000fe20000000800 */
[----:B---3--:R-:W-:-:S02]  /*85b0*/  FADD.FTZ R48, R45, R48 ;  /* 0x000000302d307221 */ /* 0x008fc40000010000 */
[C---:B------:R-:W-:Y:S05]  /*85c0*/  HMMA.16816.F32 R96, R12.reuse, R4, R96 ;  /* 0x000000040c60723c */ /* 0x040fea0000001860 */
[----:B------:R-:W3:Y:S01]  /*85d0*/  MUFU.EX2 R3, R3 ;  /* 0x0000000300037308 */ /* 0x000ee20000000800 */
[----:B------:R-:W-:Y:S01]  /*85e0*/  HMMA.16816.F32 R92, R12, R6, R92 ;  /* 0x000000060c5c723c */ /* 0x000fe2000000185c */
[----:B------:R-:W3:Y:S01]  /*85f0*/  LDSM.16.MT88.4 R4, [R221+0xd000] ;  /* 0x00d00000dd04783b */ /* 0x000ee20000004200 */
[----:B----4-:R-:W-:-:S04]  /*8600*/  FADD.FTZ R48, R43, R48 ;  /* 0x000000302b307221 */ /* 0x010fc80000010000 */
[C---:B--2---:R-:W-:Y:S01]  /*8610*/  HMMA.16816.F32 R80, R68.reuse, R76, RZ ;  /* 0x0000004c4450723c */ /* 0x044fe200000018ff */
[----:B------:R-:W-:Y:S05]  /*8620*/  MUFU.EX2 R144, R144 ;  /* 0x0000009000907308 */ /* 0x000fea0000000800 */
[C---:B------:R-:W-:Y:S03]  /*8630*/  HMMA.16816.F32 R100, R68.reuse, R102, RZ ;  /* 0x000000664464723c */ /* 0x040fe600000018ff */
[----:B------:R-:W-:Y:S03]  /*8640*/  MUFU.EX2 R145, R145 ;  /* 0x0000009100917308 */ /* 0x000fe60000000800 */
[C---:B------:R-:W-:Y:S05]  /*8650*/  HMMA.16816.F32 R76, R68.reuse, R78, RZ ;  /* 0x0000004e444c723c */ /* 0x040fea00000018ff */
[----:B------:R-:W-:Y:S01]  /*8660*/  MUFU.EX2 R146, R146 ;  /* 0x0000009200927308 */ /* 0x000fe20000000800 */
[C---:B------:R-:W-:Y:S06]  /*8670*/  HMMA.16816.F32 R72, R68.reuse, R28, RZ ;  /* 0x0000001c4448723c */ /* 0x040fec00000018ff */
[----:B------:R-:W-:Y:S01]  /*8680*/  HMMA.16816.F32 R68, R68, R30, RZ ;  /* 0x0000001e4444723c */ /* 0x000fe200000018ff */
[----:B------:R-:W-:Y:S01]  /*8690*/  LDSM.16.MT88.4 R28, [R219+0x11000] ;  /* 0x01100000db1c783b */ /* 0x000fe20000004200 */
[----:B------:R-:W-:Y:S04]  /*86a0*/  MUFU.EX2 R147, R147 ;  /* 0x0000009300937308 */ /* 0x000fe80000000800 */
[C---:B-1----:R-:W-:Y:S04]  /*86b0*/  HMMA.16816.F32 R88, R12.reuse, R8, R88 ;  /* 0x000000080c58723c */ /* 0x042fe80000001858 */
[----:B------:R-:W1:Y:S02]  /*86c0*/  MUFU.EX2 R148, R148 ;  /* 0x0000009400947308 */ /* 0x000e640000000800 */
[C---:B------:R-:W-:Y:S01]  /*86d0*/  HMMA.16816.F32 R84, R12.reuse, R10, R84 ;  /* 0x0000000a0c54723c */ /* 0x040fe20000001854 */
[----:B------:R-:W2:Y:S05]  /*86e0*/  LDSM.16.MT88.4 R8, [R220+0xd000] ;  /* 0x00d00000dc08783b */ /* 0x000eaa0000004200 */
[C---:B------:R-:W-:Y:S01]  /*86f0*/  HMMA.16816.F32 R104, R12.reuse, R20, R104 ;  /* 0x000000140c68723c */ /* 0x040fe20000001868 */
[----:B------:R-:W4:Y:S05]  /*8700*/  MUFU.EX2 R149, R149 ;  /* 0x0000009500957308 */ /* 0x000f2a0000000800 */
[C---:B------:R-:W-:Y:S01]  /*8710*/  HMMA.16816.F32 R100, R12.reuse, R22, R100 ;  /* 0x000000160c64723c */ /* 0x040fe20000001864 */
[----:B------:R-:W4:Y:S02]  /*8720*/  LDSM.16.MT88.4 R20, [R223+0xd000] ;  /* 0x00d00000df14783b */ /* 0x000f240000004200 */
[----:B------:R-:W-:Y:S03]  /*8730*/  MUFU.EX2 R150, R150 ;  /* 0x0000009600967308 */ /* 0x000fe60000000800 */
[C---:B-----5:R-:W-:Y:S05]  /*8740*/  HMMA.16816.F32 R80, R12.reuse, R16, R80 ;  /* 0x000000100c50723c */ /* 0x060fea0000001850 */
[----:B------:R-:W5:Y:S01]  /*8750*/  MUFU.EX2 R153, R153 ;  /* 0x0000009900997308 */ /* 0x000f620000000800 */
[C---:B------:R-:W-:Y:S01]  /*8760*/  HMMA.16816.F32 R76, R12.reuse, R18, R76 ;  /* 0x000000120c4c723c */ /* 0x040fe2000000184c */
[----:B------:R-:W-:Y:S05]  /*8770*/  LDSM.16.MT88.4 R16, [R219+0xd000] ;  /* 0x00d00000db10783b */ /* 0x000fea0000004200 */
[C---:B------:R-:W-:Y:S01]  /*8780*/  HMMA.16816.F32 R72, R12.reuse, R24, R72 ;  /* 0x000000180c48723c */ /* 0x040fe20000001848 */
[----:B------:R-:W5:Y:S05]  /*8790*/  MUFU.EX2 R160, R160 ;  /* 0x000000a000a07308 */ /* 0x000f6a0000000800 */
[----:B------:R-:W-:Y:S01]  /*87a0*/  HMMA.16816.F32 R68, R12, R26, R68 ;  /* 0x0000001a0c44723c */ /* 0x000fe20000001844 */
[C---:B------:R-:W-:Y:S01]  /*87b0*/  F2FP.F16.F32.PACK_AB R24, R46.reuse, R47 ;  /* 0x0000002f2e18723e */ /* 0x040fe200000000ff */
[----:B------:R-:W5:Y:S01]  /*87c0*/  LDSM.16.MT88.4 R12, [R223+0x11000] ;  /* 0x01100000df0c783b */ /* 0x000f620000004200 */
[----:B------:R-:W-:Y:S01]  /*87d0*/  F2FP.F16.F32.PACK_AB R25, R43, R45 ;  /* 0x0000002d2b19723e */ /* 0x000fe200000000ff */
[----:B------:R-:W5:Y:S01]  /*87e0*/  MUFU.EX2 R161, R161 ;  /* 0x000000a100a17308 */ /* 0x000f620000000800 */
[----:B------:R-:W-:-:S02]  /*87f0*/  FADD.FTZ R46, R46, R52 ;  /* 0x000000342e2e7221 */ /* 0x000fc40000010000 */
[----:B------:R-:W-:Y:S02]  /*8800*/  F2FP.F16.F32.PACK_AB R26, R39, R44 ;  /* 0x0000002c271a723e */ /* 0x000fe400000000ff */
[----:B---3--:R-:W-:Y:S01]  /*8810*/  F2FP.F16.F32.PACK_AB R27, R3, R42 ;  /* 0x0000002a031b723e */ /* 0x008fe200000000ff */
[----:B------:R-:W-:Y:S01]  /*8820*/  FADD.FTZ R46, R44, R46 ;  /* 0x0000002e2c2e7221 */ /* 0x000fe20000010000 */
[----:B------:R-:W-:Y:S01]  /*8830*/  FADD.FTZ R42, R42, R48 ;  /* 0x000000302a2a7221 */ /* 0x000fe20000010000 */
[----:B------:R-:W-:Y:S02]  /*8840*/  MUFU.EX2 R162, R162 ;  /* 0x000000a200a27308 */ /* 0x000fe40000000800 */
[----:B------:R-:W-:Y:S01]  /*8850*/  FADD.FTZ R46, R39, R46 ;  /* 0x0000002e272e7221 */ /* 0x000fe20000010000 */
[----:B------:R-:W-:Y:S01]  /*8860*/  FADD.FTZ R42, R3, R42 ;  /* 0x0000002a032a7221 */ /* 0x000fe20000010000 */
[C---:B------:R-:W-:Y:S03]  /*8870*/  HMMA.16816.F32 R120, R24.reuse, R4, R120 ;  /* 0x000000041878723c */ /* 0x040fe60000001878 */
[----:B-1----:R-:W-:Y:S01]  /*8880*/  FADD.FTZ R42, R148, R42 ;  /* 0x0000002a942a7221 */ /* 0x002fe20000010000 */
[----:B------:R-:W-:Y:S02]  /*8890*/  MUFU.EX2 R163, R163 ;  /* 0x000000a300a37308 */ /* 0x000fe40000000800 */
[C---:B------:R-:W-:Y:S01]  /*88a0*/  HMMA.16816.F32 R116, R24.reuse, R6, R116 ;  /* 0x000000061874723c */ /* 0x040fe20000001874 */
[----:B------:R-:W1:Y:S05]  /*88b0*/  LDSM.16.MT88.4 R4, [R221+0x11000] ;  /* 0x01100000dd04783b */ /* 0x000e6a0000004200 */
[C---:B--2---:R-:W-:Y:S01]  /*88c0*/  HMMA.16816.F32 R112, R24.reuse, R8, R112 ;  /* 0x000000081870723c */ /* 0x044fe20000001870 */
[----:B------:R-:W-:Y:S05]  /*88d0*/  MUFU.EX2 R164, R164 ;  /* 0x000000a400a47308 */ /* 0x000fea0000000800 */
[C---:B------:R-:W-:Y:S01]  /*88e0*/  HMMA.16816.F32 R108, R24.reuse, R10, R108 ;  /* 0x0000000a186c723c */ /* 0x040fe2000000186c */
[----:B------:R-:W2:Y:S02]  /*88f0*/  LDSM.16.MT88.4 R8, [R220+0x11000] ;  /* 0x01100000dc08783b */ /* 0x000ea40000004200 */
[----:B------:R-:W3:Y:S03]  /*8900*/  MUFU.EX2 R165, R165 ;  /* 0x000000a500a57308 */ /* 0x000ee60000000800 */
[C---:B----4-:R-:W-:Y:S05]  /*8910*/  HMMA.16816.F32 R128, R24.reuse, R20, R128 ;  /* 0x000000141880723c */ /* 0x050fea0000001880 */
[----:B------:R-:W-:Y:S01]  /*8920*/  MUFU.EX2 R166, R166 ;  /* 0x000000a600a67308 */ /* 0x000fe20000000800 */
[C---:B------:R-:W-:Y:S01]  /*8930*/  HMMA.16816.F32 R124, R24.reuse, R22, R124 ;  /* 0x00000016187c723c */ /* 0x040fe2000000187c */
[----:B------:R-:W4:Y:S05]  /*8940*/  LDSM.16.MT88.4 R20, [R223+0xd800] ;  /* 0x00d80000df14783b */ /* 0x000f2a0000004200 */
[C---:B-----5:R-:W-:Y:S01]  /*8950*/  HMMA.16816.F32 R96, R24.reuse, R12, R96 ;  /* 0x0000000c1860723c */ /* 0x060fe20000001860 */
[----:B------:R-:W5:Y:S05]  /*8960*/  MUFU.EX2 R167, R167 ;  /* 0x000000a700a77308 */ /* 0x000f6a0000000800 */
[C---:B------:R-:W-:Y:S01]  /*8970*/  HMMA.16816.F32 R92, R24.reuse, R14, R92 ;  /* 0x0000000e185c723c */ /* 0x040fe2000000185c */
[----:B------:R-:W3:Y:S02]  /*8980*/  LDSM.16.MT88.4 R12, [R221+0xd800] ;  /* 0x00d80000dd0c783b */ /* 0x000ee40000004200 */
[----:B------:R-:W5:Y:S03]  /*8990*/  MUFU.EX2 R172, R172 ;  /* 0x000000ac00ac7308 */ /* 0x000f660000000800 */
        /* <DEDUP_REMOVED lines=19> */
[----:B------:R-:W2:Y:S01]  /*8ad0*/  MUFU.EX2 R171, R171 ;  /* 0x000000ab00ab7308 */ /* 0x000ea20000000800 */
[----:B------:R-:W-:Y:S01]  /*8ae0*/  FADD.FTZ R144, R146, R144 ;  /* 0x0000009092907221 */ /* 0x000fe20000010000 */
[----:B------:R-:W-:Y:S02]  /*8af0*/  FADD.FTZ R149, R153, R149 ;  /* 0x0000009599957221 */ /* 0x000fe40000010000 */
[----:B----4-:R-:W-:Y:S01]  /*8b00*/  HMMA.16816.F32 R128, R8, R20, R128 ;  /* 0x000000140880723c */ /* 0x010fe20000001880 */
[----:B------:R-:W-:-:S03]  /*8b10*/  FADD.FTZ R147, R147, R144 ;  /* 0x0000009093937221 */ /* 0x000fc60000010000 */
[----:B------:R-:W4:Y:S01]  /*8b20*/  MUFU.EX2 R170, R170 ;  /* 0x000000aa00aa7308 */ /* 0x000f220000000800 */
[----:B------:R-:W-:Y:S01]  /*8b30*/  FADD.FTZ R147, R160, R147 ;  /* 0x00000093a0937221 */ /* 0x000fe20000010000 */
[----:B------:R-:W-:Y:S01]  /*8b40*/  HMMA.16816.F32 R124, R8, R22, R124 ;  /* 0x00000016087c723c */ /* 0x000fe2000000187c */
[----:B------:R-:W5:Y:S02]  /*8b50*/  LDSM.16.MT88.4 R20, [R221+0x11800] ;  /* 0x01180000dd14783b */ /* 0x000f640000004200 */
[----:B------:R-:W-:-:S03]  /*8b60*/  FADD.FTZ R147, R161, R147 ;  /* 0x00000093a1937221 */ /* 0x000fc60000010000 */
[C---:B---3--:R-:W-:Y:S01]  /*8b70*/  HMMA.16816.F32 R120, R8.reuse, R12, R120 ;  /* 0x0000000c0878723c */ /* 0x048fe20000001878 */
[----:B------:R-:W-:Y:S05]  /*8b80*/  MUFU.EX2 R169, R169 ;  /* 0x000000a900a97308 */ /* 0x000fea0000000800 */
[----:B------:R-:W-:Y:S01]  /*8b90*/  HMMA.16816.F32 R116, R8, R14, R116 ;  /* 0x0000000e0874723c */ /* 0x000fe20000001874 */
[----:B------:R-:W3:Y:S02]  /*8ba0*/  LDSM.16.MT88.4 R12, [R220+0x11800] ;  /* 0x01180000dc0c783b */ /* 0x000ee40000004200 */
[----:B------:R-:W4:Y:S03]  /*8bb0*/  MUFU.EX2 R168, R168 ;  /* 0x000000a800a87308 */ /* 0x000f260000000800 */
[C---:B------:R-:W-:Y:S05]  /*8bc0*/  HMMA.16816.F32 R72, R24.reuse, R28, R72 ;  /* 0x0000001c1848723c */ /* 0x040fea0000001848 */
[----:B------:R-:W-:Y:S01]  /*8bd0*/  MUFU.EX2 R159, R159 ;  /* 0x0000009f009f7308 */ /* 0x000fe20000000800 */
[----:B------:R-:W-:Y:S01]  /*8be0*/  HMMA.16816.F32 R68, R24, R30, R68 ;  /* 0x0000001e1844723c */ /* 0x000fe20000001844 */
[----:B------:R-:W4:Y:S04]  /*8bf0*/  LDSM.16.MT88.4 R28, [R223+0x11800] ;  /* 0x01180000df1c783b */ /* 0x000f280000004200 */
[----:B------:R-:W4:Y:S01]  /*8c00*/  LDSM.16.MT88.4 R24, [R219+0x11800] ;  /* 0x01180000db18783b */ /* 0x000f220000004200 */
[C---:B-1----:R-:W-:Y:S01]  /*8c10*/  HMMA.16816.F32 R112, R8.reuse, R4, R112 ;  /* 0x000000040870723c */ /* 0x042fe20000001870 */
[----:B------:R-:W-:Y:S05]  /*8c20*/  MUFU.EX2 R158, R158 ;  /* 0x0000009e009e7308 */ /* 0x000fea0000000800 */
[C---:B------:R-:W-:Y:S01]  /*8c30*/  HMMA.16816.F32 R108, R8.reuse, R6, R108 ;  /* 0x00000006086c723c */ /* 0x040fe2000000186c */
[----:B------:R-:W1:Y:S02]  /*8c40*/  LDSM.16.MT88.4 R4, [R223+0xe000] ;  /* 0x00e00000df04783b */ /* 0x000e640000004200 */
[----:B------:R-:W-:Y:S03]  /*8c50*/  MUFU.EX2 R157, R157 ;  /* 0x0000009d009d7308 */ /* 0x000fe60000000800 */
[C---:B-----5:R-:W-:Y:S05]  /*8c60*/  HMMA.16816.F32 R88, R8.reuse, R20, R88 ;  /* 0x000000140858723c */ /* 0x060fea0000001858 */
[----:B------:R-:W-:Y:S01]  /*8c70*/  MUFU.EX2 R156, R156 ;  /* 0x0000009c009c7308 */ /* 0x000fe20000000800 */
[----:B------:R-:W-:Y:S01]  /*8c80*/  HMMA.16816.F32 R84, R8, R22, R84 ;  /* 0x000000160854723c */ /* 0x000fe20000001854 */
[----:B------:R-:W-:-:S02]  /*8c90*/  F2FP.F16.F32.PACK_AB R20, R161, R160 ;  /* 0x000000a0a114723e */ /* 0x000fc400000000ff */
[----:B------:R-:W-:Y:S01]  /*8ca0*/  F2FP.F16.F32.PACK_AB R21, R165, R164 ;  /* 0x000000a4a515723e */ /* 0x000fe200000000ff */
[----:B------:R-:W-:Y:S02]  /*8cb0*/  FADD.FTZ R164, R164, R149 ;  /* 0x00000095a4a47221 */ /* 0x000fe40000010000 */
[C---:B---3--:R-:W-:Y:S01]  /*8cc0*/  HMMA.16816.F32 R80, R8.reuse, R12, R80 ;  /* 0x0000000c0850723c */ /* 0x048fe20000001850 */
[----:B------:R-:W-:Y:S01]  /*8cd0*/  F2FP.F16.F32.PACK_AB R22, R163, R162 ;  /* 0x000000a2a316723e */ /* 0x000fe200000000ff */
[----:B------:R-:W3:Y:S01]  /*8ce0*/  MUFU.EX2 R155, R155 ;  /* 0x0000009b009b7308 */ /* 0x000ee20000000800 */
[----:B------:R-:W-:Y:S01]  /*8cf0*/  F2FP.F16.F32.PACK_AB R23, R167, R166 ;  /* 0x000000a6a717723e */ /* 0x000fe200000000ff */
[----:B------:R-:W-:Y:S01]  /*8d00*/  FADD.FTZ R164, R165, R164 ;  /* 0x000000a4a5a47221 */ /* 0x000fe20000010000 */
[----:B------:R-:W-:Y:S01]  /*8d10*/  FADD.FTZ R162, R162, R147 ;  /* 0x00000093a2a27221 */ /* 0x000fe20000010000 */
[C---:B------:R-:W-:Y:S01]  /*8d20*/  HMMA.16816.F32 R76, R8.reuse, R14, R76 ;  /* 0x0000000e084c723c */ /* 0x040fe2000000184c */
[----:B------:R-:W5:Y:S01]  /*8d30*/  LDSM.16.MT88.4 R12, [R220+0xe000] ;  /* 0x00e00000dc0c783b */ /* 0x000f620000004200 */
[----:B------:R-:W-:Y:S01]  /*8d40*/  FADD.FTZ R164, R166, R164 ;  /* 0x000000a4a6a47221 */ /* 0x000fe20000010000 */
[----:B------:R-:W-:Y:S01]  /*8d50*/  FADD.FTZ R162, R163, R162 ;  /* 0x000000a2a3a27221 */ /* 0x000fe20000010000 */
[----:B------:R-:W3:Y:S02]  /*8d60*/  MUFU.EX2 R154, R154 ;  /* 0x0000009a009a7308 */ /* 0x000ee40000000800 */
[----:B------:R-:W-:Y:S01]  /*8d70*/  HMMA.16816.F32 R104, R8, R16, R104 ;  /* 0x000000100868723c */ /* 0x000fe20000001868 */
[----:B------:R-:W-:Y:S01]  /*8d80*/  FADD.FTZ R167, R167, R164 ;  /* 0x000000a4a7a77221 */ /* 0x000fe20000010000 */
[----:B------:R-:W-:-:S03]  /*8d90*/  FADD.FTZ R162, R172, R162 ;  /* 0x000000a2aca27221 */ /* 0x000fc60000010000 */
[----:B--2---:R-:W-:Y:S01]  /*8da0*/  FADD.FTZ R167, R171, R167 ;  /* 0x000000a7aba77221 */ /* 0x004fe20000010000 */
[----:B------:R-:W-:Y:S01]  /*8db0*/  HMMA.16816.F32 R100, R8, R18, R100 ;  /* 0x000000120864723c */ /* 0x000fe20000001864 */
[----:B------:R-:W2:Y:S01]  /*8dc0*/  LDSM.16.MT88.4 R16, [R221+0xe000] ;  /* 0x00e00000dd10783b */ /* 0x000ea20000004200 */
[----:B------:R-:W-:Y:S01]  /*8dd0*/  MUFU.EX2 R152, R152 ;  /* 0x0000009800987308 */ /* 0x000fe20000000800 */
[----:B----4-:R-:W-:-:S03]  /*8de0*/  FADD.FTZ R167, R170, R167 ;  /* 0x000000a7aaa77221 */ /* 0x010fc60000010000 */
[C---:B------:R-:W-:Y:S04]  /*8df0*/  HMMA.16816.F32 R96, R8.reuse, R28, R96 ;  /* 0x0000001c0860723c */ /* 0x040fe80000001860 */
[----:B------:R-:W4:Y:S02]  /*8e00*/  MUFU.EX2 R151, R151 ;  /* 0x0000009700977308 */ /* 0x000f240000000800 */
[C---:B------:R-:W-:Y:S01]  /*8e10*/  HMMA.16816.F32 R92, R8.reuse, R30, R92 ;  /* 0x0000001e085c723c */ /* 0x040fe2000000185c */
[----:B------:R-:W-:Y:S05]  /*8e20*/  LDSM.16.MT88.4 R28, [R221+0x12000] ;  /* 0x01200000dd1c783b */ /* 0x000fea0000004200 */
[C---:B------:R-:W-:Y:S01]  /*8e30*/  HMMA.16816.F32 R72, R8.reuse, R24, R72 ;  /* 0x000000180848723c */ /* 0x040fe20000001848 */
[----:B------:R-:W-:Y:S05]  /*8e40*/  MUFU.EX2 R249, R249 ;  /* 0x000000f900f97308 */ /* 0x000fea0000000800 */
[----:B------:R-:W-:Y:S01]  /*8e50*/  HMMA.16816.F32 R68, R8, R26, R68 ;  /* 0x0000001a0844723c */ /* 0x000fe20000001844 */
[----:B------:R-:W3:Y:S02]  /*8e60*/  LDSM.16.MT88.4 R8, [R219+0xe000] ;  /* 0x00e00000db08783b */ /* 0x000ee40000004200 */
[----:B------:R-:W-:Y:S02]  /*8e70*/  MUFU.EX2 R248, R248 ;  /* 0x000000f800f87308 */ /* 0x000fe40000000800 */
[----:B------:R-:W-:Y:S01]  /*8e80*/  LDSM.16.MT88.4 R24, [R219+0x12000] ;  /* 0x01200000db18783b */ /* 0x000fe20000004200 */
[C---:B-1----:R-:W-:Y:S06]  /*8e90*/  HMMA.16816.F32 R128, R20.reuse, R4, R128 ;  /* 0x000000041480723c */ /* 0x042fec0000001880 */
        /* <DEDUP_REMOVED lines=14> */
[C---:B------:R-:W-:Y:S06]  /*8f80*/  HMMA.16816.F32 R88, R20.reuse, R28, R88 ;  /* 0x0000001c1458723c */ /* 0x040fec0000001858 */
[----:B------:R-:W-:Y:S01]  /*8f90*/  HMMA.16816.F32 R84, R20, R30, R84 ;  /* 0x0000001e1454723c */ /* 0x000fe20000001854 */
[C---:B------:R-:W-:Y:S01]  /*8fa0*/  F2FP.F16.F32.PACK_AB R28, R174.reuse, R172 ;  /* 0x000000acae1c723e */ /* 0x040fe200000000ff */
[----:B------:R-:W-:Y:S01]  /*8fb0*/  FADD.FTZ R174, R174, R162 ;  /* 0x000000a2aeae7221 */ /* 0x000fe20000010000 */
[----:B------:R-:W-:-:S03]  /*8fc0*/  F2FP.F16.F32.PACK_AB R29, R170, R171 ;  /* 0x000000abaa1d723e */ /* 0x000fc600000000ff */
[C---:B------:R-:W-:Y:S01]  /*8fd0*/  HMMA.16816.F32 R96, R20.reuse, R32, R96 ;  /* 0x000000201460723c */ /* 0x040fe20000001860 */
[----:B------:R-:W-:Y:S01]  /*8fe0*/  F2FP.F16.F32.PACK_AB R30, R173, R175 ;  /* 0x000000afad1e723e */ /* 0x000fe200000000ff */
[----:B------:R-:W-:Y:S01]  /*8ff0*/  FADD.FTZ R174, R175, R174 ;  /* 0x000000aeafae7221 */ /* 0x000fe20000010000 */
[C---:B------:R-:W-:Y:S01]  /*9000*/  F2FP.F16.F32.PACK_AB R31, R168.reuse, R169 ;  /* 0x000000a9a81f723e */ /* 0x040fe200000000ff */
[----:B------:R-:W-:Y:S02]  /*9010*/  FADD.FTZ R169, R169, R167 ;  /* 0x000000a7a9a97221 */ /* 0x000fe40000010000 */
[----:B------:R-:W-:Y:S01]  /*9020*/  HMMA.16816.F32 R92, R20, R34, R92 ;  /* 0x00000022145c723c */ /* 0x000fe2000000185c */
[----:B------:R-:W-:Y:S01]  /*9030*/  LDSM.16.MT88.4 R32, [R219+0x12800] ;  /* 0x01280000db20783b */ /* 0x000fe20000004200 */
[----:B------:R-:W-:Y:S01]  /*9040*/  FADD.FTZ R174, R173, R174 ;  /* 0x000000aeadae7221 */ /* 0x000fe20000010000 */
[----:B------:R-:W-:-:S03]  /*9050*/  FADD.FTZ R169, R168, R169 ;  /* 0x000000a9a8a97221 */ /* 0x000fc60000010000 */
[----:B-----5:R-:W-:Y:S01]  /*9060*/  HMMA.16816.F32 R120, R28, R12, R120 ;  /* 0x0000000c1c78723c */ /* 0x020fe20000001878 */
[----:B------:R-:W-:-:S05]  /*9070*/  FADD.FTZ R169, R155, R169 ;  /* 0x000000a99ba97221 */ /* 0x000fca0000010000 */
[----:B------:R-:W-:Y:S01]  /*9080*/  HMMA.16816.F32 R116, R28, R14, R116 ;  /* 0x0000000e1c74723c */ /* 0x000fe20000001874 */
[----:B------:R-:W5:Y:S05]  /*9090*/  LDSM.16.MT88.4 R12, [R221+0x12800] ;  /* 0x01280000dd0c783b */ /* 0x000f6a0000004200 */
[C---:B------:R-:W-:Y:S06]  /*90a0*/  HMMA.16816.F32 R72, R20.reuse, R24, R72 ;  /* 0x000000181448723c */ /* 0x040fec0000001848 */
[----:B------:R-:W-:Y:S01]  /*90b0*/  HMMA.16816.F32 R68, R20, R26, R68 ;  /* 0x0000001a1444723c */ /* 0x000fe20000001844 */
[----:B------:R-:W4:Y:S04]  /*90c0*/  LDSM.16.MT88.4 R20, [R223+0x12800] ;  /* 0x01280000df14783b */ /* 0x000f280000004200 */
[----:B------:R-:W-:Y:S01]  /*90d0*/  LDSM.16.MT88.4 R24, [R223+0xf000] ;  /* 0x00f00000df18783b */ /* 0x000fe20000004200 */
[C---:B--2---:R-:W-:Y:S06]  /*90e0*/  HMMA.16816.F32 R128, R28.reuse, R16, R128 ;  /* 0x000000101c80723c */ /* 0x044fec0000001880 */
[C---:B------:R-:W-:Y:S01]  /*90f0*/  HMMA.16816.F32 R124, R28.reuse, R18, R124 ;  /* 0x000000121c7c723c */ /* 0x040fe2000000187c */
[----:B------:R-:W-:Y:S05]  /*9100*/  LDSM.16.MT88.4 R16, [R221+0xf000] ;  /* 0x00f00000dd10783b */ /* 0x000fea0000004200 */
[C---:B---3--:R-:W-:Y:S06]  /*9110*/  HMMA.16816.F32 R112, R28.reuse, R8, R112 ;  /* 0x000000081c70723c */ /* 0x048fec0000001870 */
[C---:B------:R-:W-:Y:S01]  /*9120*/  HMMA.16816.F32 R108, R28.reuse, R10, R108 ;  /* 0x0000000a1c6c723c */ /* 0x040fe2000000186c */
[----:B------:R-:W2:Y:S05]  /*9130*/  LDSM.16.MT88.4 R8, [R220+0x12800] ;  /* 0x01280000dc08783b */ /* 0x000eaa0000004200 */
[C---:B-1----:R-:W-:Y:S06]  /*9140*/  HMMA.16816.F32 R104, R28.reuse, R4, R104 ;  /* 0x000000041c68723c */ /* 0x042fec0000001868 */
[C---:B------:R-:W-:Y:S01]  /*9150*/  HMMA.16816.F32 R100, R28.reuse, R6, R100 ;  /* 0x000000061c64723c */ /* 0x040fe20000001864 */
[----:B------:R-:W1:Y:S05]  /*9160*/  LDSM.16.MT88.4 R4, [R220+0xf000] ;  /* 0x00f00000dc04783b */ /* 0x000e6a0000004200 */
[C---:B-----5:R-:W-:Y:S06]  /*9170*/  HMMA.16816.F32 R88, R28.reuse, R12, R88 ;  /* 0x0000000c1c58723c */ /* 0x060fec0000001858 */
[----:B------:R-:W-:Y:S01]  /*9180*/  HMMA.16816.F32 R84, R28, R14, R84 ;  /* 0x0000000e1c54723c */ /* 0x000fe20000001854 */
[----:B------:R-:W-:Y:S01]  /*9190*/  F2FP.F16.F32.PACK_AB R12, R158, R159 ;  /* 0x0000009f9e0c723e */ /* 0x000fe200000000ff */
[----:B------:R-:W-:Y:S01]  /*91a0*/  FADD.FTZ R159, R159, R174 ;  /* 0x000000ae9f9f7221 */ /* 0x000fe20000010000 */
[C---:B------:R-:W-:Y:S01]  /*91b0*/  F2FP.F16.F32.PACK_AB R13, R154.reuse, R155 ;  /* 0x0000009b9a0d723e */ /* 0x040fe200000000ff */
[----:B------:R-:W-:-:S02]  /*91c0*/  FADD.FTZ R154, R154, R169 ;  /* 0x000000a99a9a7221 */ /* 0x000fc40000010000 */
[C---:B----4-:R-:W-:Y:S01]  /*91d0*/  HMMA.16816.F32 R96, R28.reuse, R20, R96 ;  /* 0x000000141c60723c */ /* 0x050fe20000001860 */
[----:B------:R-:W-:Y:S01]  /*91e0*/  F2FP.F16.F32.PACK_AB R14, R156, R157 ;  /* 0x0000009d9c0e723e */ /* 0x000fe200000000ff */
[----:B------:R-:W-:Y:S01]  /*91f0*/  FADD.FTZ R159, R158, R159 ;  /* 0x0000009f9e9f7221 */ /* 0x000fe20000010000 */
[----:B------:R-:W-:Y:S01]  /*9200*/  F2FP.F16.F32.PACK_AB R15, R151, R152 ;  /* 0x00000098970f723e */ /* 0x000fe200000000ff */
[----:B------:R-:W-:Y:S02]  /*9210*/  FADD.FTZ R154, R152, R154 ;  /* 0x0000009a989a7221 */ /* 0x000fe40000010000 */
[----:B------:R-:W-:Y:S01]  /*9220*/  HMMA.16816.F32 R92, R28, R22, R92 ;  /* 0x000000161c5c723c */ /* 0x000fe2000000185c */
[----:B------:R-:W3:Y:S01]  /*9230*/  LDSM.16.MT88.4 R20, [R219+0xf000] ;  /* 0x00f00000db14783b */ /* 0x000ee20000004200 */
[----:B------:R-:W-:Y:S01]  /*9240*/  FADD.FTZ R159, R157, R159 ;  /* 0x0000009f9d9f7221 */ /* 0x000fe20000010000 */
[----:B------:R-:W-:-:S03]  /*9250*/  FADD.FTZ R154, R151, R154 ;  /* 0x0000009a979a7221 */ /* 0x000fc60000010000 */
[----:B--2---:R-:W-:Y:S01]  /*9260*/  HMMA.16816.F32 R80, R28, R8, R80 ;  /* 0x000000081c50723c */ /* 0x004fe20000001850 */
[----:B------:R-:W-:-:S05]  /*9270*/  FADD.FTZ R156, R156, R159 ;  /* 0x0000009f9c9c7221 */ /* 0x000fca0000010000 */
[----:B------:R-:W-:Y:S01]  /*9280*/  HMMA.16816.F32 R76, R28, R10, R76 ;  /* 0x0000000a1c4c723c */ /* 0x000fe2000000184c */
[----:B------:R-:W2:Y:S05]  /*9290*/  LDSM.16.MT88.4 R8, [R223+0x13000] ;  /* 0x01300000df08783b */ /* 0x000eaa0000004200 */
[C---:B------:R-:W-:Y:S06]  /*92a0*/  HMMA.16816.F32 R128, R12.reuse, R24, R128 ;  /* 0x000000180c80723c */ /* 0x040fec0000001880 */
[C---:B------:R-:W-:Y:S01]  /*92b0*/  HMMA.16816.F32 R124, R12.reuse, R26, R124 ;  /* 0x0000001a0c7c723c */ /* 0x040fe2000000187c */
[----:B------:R-:W-:Y:S05]  /*92c0*/  LDSM.16.MT88.4 R24, [R219+0x13000] ;  /* 0x01300000db18783b */ /* 0x000fea0000004200 */
[C---:B------:R-:W-:Y:S06]  /*92d0*/  HMMA.16816.F32 R120, R12.reuse, R16, R120 ;  /* 0x000000100c78723c */ /* 0x040fec0000001878 */
[C---:B------:R-:W-:Y:S01]  /*92e0*/  HMMA.16816.F32 R116, R12.reuse, R18, R116 ;  /* 0x000000120c74723c */ /* 0x040fe20000001874 */
[----:B------:R-:W4:Y:S05]  /*92f0*/  LDSM.16.MT88.4 R16, [R221+0x13000] ;  /* 0x01300000dd10783b */ /* 0x000f2a0000004200 */
[C---:B-1----:R-:W-:Y:S06]  /*9300*/  HMMA.16816.F32 R112, R12.reuse, R4, R112 ;  /* 0x000000040c70723c */ /* 0x042fec0000001870 */
[----:B------:R-:W-:Y:S01]  /*9310*/  HMMA.16816.F32 R108, R12, R6, R108 ;  /* 0x000000060c6c723c */ /* 0x000fe2000000186c */
[----:B------:R-:W1:Y:S05]  /*9320*/  LDSM.16.MT88.4 R4, [R220+0x13000] ;  /* 0x01300000dc04783b */ /* 0x000e6a0000004200 */
        /* <DEDUP_REMOVED lines=13> */
[----:B------:R-:W2:Y:S05]  /*9400*/  MUFU.EX2 R28, R28 ;  /* 0x0000001c001c7308 */ /* 0x000eaa0000000800 */
[C---:B------:R-:W-:Y:S01]  /*9410*/  HMMA.16816.F32 R92, R12.reuse, R10, R92 ;  /* 0x0000000a0c5c723c */ /* 0x040fe2000000185c */
[----:B------:R-:W3:Y:S02]  /*9420*/  LDSM.16.MT88.4 R8, [R223+0xf800] ;  /* 0x00f80000df08783b */ /* 0x000ee40000004200 */
[----:B------:R-:W5:Y:S03]  /*9430*/  MUFU.EX2 R29, R29 ;  /* 0x0000001d001d7308 */ /* 0x000f660000000800 */
[C---:B----4-:R-:W-:Y:S05]  /*9440*/  HMMA.16816.F32 R88, R12.reuse, R16, R88 ;  /* 0x000000100c58723c */ /* 0x050fea0000001858 */
[----:B------:R-:W4:Y:S01]  /*9450*/  MUFU.EX2 R30, R30 ;  /* 0x0000001e001e7308 */ /* 0x000f220000000800 */
[----:B------:R-:W-:Y:S01]  /*9460*/  HMMA.16816.F32 R84, R12, R18, R84 ;  /* 0x000000120c54723c */ /* 0x000fe20000001854 */
[----:B------:R-:W3:Y:S01]  /*9470*/  LDSM.16.MT88.4 R16, [R220+0xf800] ;  /* 0x00f80000dc10783b */ /* 0x000ee20000004200 */
[----:B--2---:R-:W-:-:S04]  /*9480*/  FADD.FTZ R156, R28, R156 ;  /* 0x0000009c1c9c7221 */ /* 0x004fc80000010000 */
[----:B-1----:R-:W-:Y:S01]  /*9490*/  HMMA.16816.F32 R80, R12, R4, R80 ;  /* 0x000000040c50723c */ /* 0x002fe20000001850 */
[----:B------:R-:W1:Y:S01]  /*94a0*/  MUFU.EX2 R31, R31 ;  /* 0x0000001f001f7308 */ /* 0x000e620000000800 */
[----:B-----5:R-:W-:-:S04]  /*94b0*/  FADD.FTZ R156, R29, R156 ;  /* 0x0000009c1d9c7221 */ /* 0x020fc80000010000 */
[C---:B------:R-:W-:Y:S01]  /*94c0*/  HMMA.16816.F32 R76, R12.reuse, R6, R76 ;  /* 0x000000060c4c723c */ /* 0x040fe2000000184c */
[----:B------:R-:W-:Y:S02]  /*94d0*/  F2FP.F16.F32.PACK_AB R4, R29, R28 ;  /* 0x0000001c1d04723e */ /* 0x000fe400000000ff */
[----:B------:R-:W2:Y:S01]  /*94e0*/  MUFU.EX2 R33, R33 ;  /* 0x0000002100217308 */ /* 0x000ea20000000800 */
[----:B----4-:R-:W-:Y:S02]  /*94f0*/  FADD.FTZ R156, R30, R156 ;  /* 0x0000009c1e9c7221 */ /* 0x010fe40000010000 */
[----:B------:R-:W-:Y:S01]  /*9500*/  HMMA.16816.F32 R72, R12, R24, R72 ;  /* 0x000000180c48723c */ /* 0x000fe20000001848 */
[C---:B------:R-:W-:Y:S01]  /*9510*/  F2FP.F16.F32.PACK_AB R6, R249.reuse, R30 ;  /* 0x0000001ef906723e */ /* 0x040fe200000000ff */
[----:B------:R-:W-:-:S04]  /*9520*/  FADD.FTZ R249, R249, R156 ;  /* 0x0000009cf9f97221 */ /* 0x000fc80000010000 */
[----:B------:R-:W-:Y:S01]  /*9530*/  HMMA.16816.F32 R68, R12, R26, R68 ;  /* 0x0000001a0c44723c */ /* 0x000fe20000001844 */
[----:B------:R-:W4:Y:S01]  /*9540*/  LDSM.16.MT88.4 R12, [R219+0xf800] ;  /* 0x00f80000db0c783b */ /* 0x000f220000004200 */
[----:B-1----:R-:W-:Y:S01]  /*9550*/  F2FP.F16.F32.PACK_AB R5, R32, R31 ;  /* 0x0000001f2005723e */ /* 0x002fe200000000ff */
[----:B------:R-:W-:-:S04]  /*9560*/  FADD.FTZ R154, R31, R154 ;  /* 0x0000009a1f9a7221 */ /* 0x000fc80000010000 */
[----:B------:R-:W-:Y:S01]  /*9570*/  FADD.FTZ R154, R32, R154 ;  /* 0x0000009a209a7221 */ /* 0x000fe20000010000 */
[----:B--2---:R-:W-:-:S03]  /*9580*/  F2FP.F16.F32.PACK_AB R7, R248, R33 ;  /* 0x00000021f807723e */ /* 0x004fc600000000ff */
[----:B------:R-:W-:-:S04]  /*9590*/  FADD.FTZ R154, R33, R154 ;  /* 0x0000009a219a7221 */ /* 0x000fc80000010000 */
[----:B---3--:R-:W-:Y:S01]  /*95a0*/  HMMA.16816.F32 R128, R4, R8, R128 ;  /* 0x000000080480723c */ /* 0x008fe20000001880 */
[----:B------:R-:W-:-:S05]  /*95b0*/  FADD.FTZ R248, R248, R154 ;  /* 0x0000009af8f87221 */ /* 0x000fca0000010000 */
[C---:B------:R-:W-:Y:S01]  /*95c0*/  HMMA.16816.F32 R124, R4.reuse, R10, R124 ;  /* 0x0000000a047c723c */ /* 0x040fe2000000187c */
[----:B------:R-:W1:Y:S05]  /*95d0*/  LDSM.16.MT88.4 R8, [R223+0x13800] ;  /* 0x01380000df08783b */ /* 0x000e6a0000004200 */
[C---:B------:R-:W-:Y:S06]  /*95e0*/  HMMA.16816.F32 R120, R4.reuse, R20, R120 ;  /* 0x000000140478723c */ /* 0x040fec0000001878 */
[C---:B------:R-:W-:Y:S01]  /*95f0*/  HMMA.16816.F32 R116, R4.reuse, R22, R116 ;  /* 0x000000160474723c */ /* 0x040fe20000001874 */
[----:B------:R-:W2:Y:S05]  /*9600*/  LDSM.16.MT88.4 R20, [R221+0x13800] ;  /* 0x01380000dd14783b */ /* 0x000eaa0000004200 */
[C---:B------:R-:W-:Y:S06]  /*9610*/  HMMA.16816.F32 R112, R4.reuse, R16, R112 ;  /* 0x000000100470723c */ /* 0x040fec0000001870 */
[C---:B------:R-:W-:Y:S01]  /*9620*/  HMMA.16816.F32 R108, R4.reuse, R18, R108 ;  /* 0x00000012046c723c */ /* 0x040fe2000000186c */
[----:B------:R-:W3:Y:S05]  /*9630*/  LDSM.16.MT88.4 R16, [R220+0x13800] ;  /* 0x01380000dc10783b */ /* 0x000eea0000004200 */
[C---:B----4-:R-:W-:Y:S06]  /*9640*/  HMMA.16816.F32 R104, R4.reuse, R12, R104 ;  /* 0x0000000c0468723c */ /* 0x050fec0000001868 */
[C---:B------:R-:W-:Y:S01]  /*9650*/  HMMA.16816.F32 R100, R4.reuse, R14, R100 ;  /* 0x0000000e0464723c */ /* 0x040fe20000001864 */
[----:B------:R-:W4:Y:S05]  /*9660*/  LDSM.16.MT88.4 R12, [R219+0x13800] ;  /* 0x01380000db0c783b */ /* 0x000f2a0000004200 */
[C---:B-1----:R-:W-:Y:S06]  /*9670*/  HMMA.16816.F32 R96, R4.reuse, R8, R96 ;  /* 0x000000080460723c */ /* 0x042fec0000001860 */
[C---:B------:R-:W-:Y:S06]  /*9680*/  HMMA.16816.F32 R92, R4.reuse, R10, R92 ;  /* 0x0000000a045c723c */ /* 0x040fec000000185c */
[C---:B--2---:R-:W-:Y:S06]  /*9690*/  HMMA.16816.F32 R88, R4.reuse, R20, R88 ;  /* 0x000000140458723c */ /* 0x044fec0000001858 */
[C---:B------:R-:W-:Y:S06]  /*96a0*/  HMMA.16816.F32 R84, R4.reuse, R22, R84 ;  /* 0x000000160454723c */ /* 0x040fec0000001854 */
[C---:B---3--:R-:W-:Y:S06]  /*96b0*/  HMMA.16816.F32 R80, R4.reuse, R16, R80 ;  /* 0x000000100450723c */ /* 0x048fec0000001850 */
[C---:B------:R-:W-:Y:S06]  /*96c0*/  HMMA.16816.F32 R76, R4.reuse, R18, R76 ;  /* 0x00000012044c723c */ /* 0x040fec000000184c */
[C---:B----4-:R-:W-:Y:S06]  /*96d0*/  HMMA.16816.F32 R72, R4.reuse, R12, R72 ;  /* 0x0000000c0448723c */ /* 0x050fec0000001848 */
        /* <DEDUP_REMOVED lines=52> */
[----:B------:R1:W2:Y:S01]  /*9a20*/  LDG.E R5, desc[UR12][R8.64] ;  /* 0x0000000c08057981 */ /* 0x0002a2000c1e1900 */
[----:B------:R-:W-:-:S04]  /*9a30*/  IMAD.IADD R3, R3, 0x1, -R7 ;  /* 0x0000000103037824 */ /* 0x000fc800078e0a07 */
[----:B------:R-:W-:-:S05]  /*9a40*/  IMAD R4, R3, R4, -0x80 ;  /* 0xffffff8003047424 */ /* 0x000fca00078e0204 */
[----:B------:R-:W-:-:S05]  /*9a50*/  SHF.R.S32.HI R3, RZ, 0x1f, R4 ;  /* 0x0000001fff037819 */ /* 0x000fca0000011404 */
[----:B------:R-:W-:-:S04]  /*9a60*/  IMAD R3, R3, R192, RZ ;  /* 0x000000c003037224 */ /* 0x000fc800078e02ff */
[C---:B------:R-:W-:Y:S02]  /*9a70*/  IMAD R3, R4.reuse, R193, R3 ;  /* 0x000000c104037224 */ /* 0x040fe400078e0203 */
[----:B-1----:R-:W-:-:S04]  /*9a80*/  IMAD.WIDE.U32 R8, R4, R192, RZ ;  /* 0x000000c004087225 */ /* 0x002fc800078e00ff */
[----:B------:R-:W-:Y:S01]  /*9a90*/  IMAD.IADD R9, R9, 0x1, R3 ;  /* 0x0000000109097824 */ /* 0x000fe200078e0203 */
[----:B--2---:R-:W-:-:S04]  /*9aa0*/  IADD3 R5, -R6, R5, RZ ;  /* 0x0000000506057210 */ /* 0x004fc80007ffe1ff */
[----:B------:R-:W-:Y:S01]  /*9ab0*/  SHF.R.S32.HI R6, RZ, 0x1f, R5 ;  /* 0x0000001fff067819 */ /* 0x000fe20000011405 */
[----:B------:R-:W-:-:S04]  /*9ac0*/  IMAD.WIDE.U32 R8, R5, UR4, R8 ;  /* 0x0000000405087c25 */ /* 0x000fc8000f8e0008 */
[----:B------:R-:W-:-:S04]  /*9ad0*/  IMAD R6, R6, UR4, RZ ;  /* 0x0000000406067c24 */ /* 0x000fc8000f8e02ff */
[----:B------:R-:W-:Y:S02]  /*9ae0*/  IMAD R6, R5, UR5, R6 ;  /* 0x0000000505067c24 */ /* 0x000fe4000f8e0206 */
[----:B------:R-:W-:-:S03]  /*9af0*/  IMAD.MOV.U32 R5, RZ, RZ, R8 ;  /* 0x000000ffff057224 */ /* 0x000fc600078e0008 */
[----:B------:R-:W-:Y:S01]  /*9b00*/  IADD3 R4, R9, R6, RZ ;  /* 0x0000000609047210 */ /* 0x000fe20007ffe0ff */
[----:B------:R-:W-:Y:S06]  /*9b10*/  BRA `(.L_x_1652) ;  /* 0x0000000000087947 */ /* 0x000fec0003800000 */
.L_x_1651:
[----:B------:R-:W-:-:S04]  /*9b20*/  LEA R5, -R192, RZ, 0x7 ;  /* 0x000000ffc0057211 */ /* 0x000fc800078e39ff */
[----:B------:R-:W-:-:S07]  /*9b30*/  SHF.R.S32.HI R4, RZ, 0x1f, R5 ;  /* 0x0000001fff047819 */ /* 0x000fce0000011405 */
.L_x_1652:
[----:B------:R-:W-:Y:S01]  /*9b40*/  ULDC UR4, c[0x0][0x2d0] ;  /* 0x0000b40000047ab9 */ /* 0x000fe20000000800 */
[C---:B------:R-:W-:Y:S02]  /*9b50*/  LEA R198, P3, R5.reuse, R137, 0x1 ;  /* 0x0000008905c67211 */ /* 0x040fe400078608ff */
[----:B------:R-:W-:Y:S02]  /*9b60*/  ISETP.GE.AND P1, PT, R38, UR4, PT ;  /* 0x0000000426007c0c */ /* 0x000fe4000bf26270 */
[----:B------:R-:W-:Y:S02]  /*9b70*/  ISETP.GE.AND P2, PT, R238, UR4, PT ;  /* 0x00000004ee007c0c */ /* 0x000fe4000bf46270 */
[----:B------:R-:W-:-:S09]  /*9b80*/  LEA.HI.X R199, R5, R136, R4, 0x1, P3 ;  /* 0x0000008805c77211 */ /* 0x000fd200018f0c04 */
[-C--:B------:R-:W-:Y:S02]  /*9b90*/  @!P1 IADD3 R6, P4, R5, R40.reuse, RZ ;  /* 0x0000002805069210 */ /* 0x080fe40007f9e0ff */
        /* <DEDUP_REMOVED lines=24> */
[----:B------:R-:W-:Y:S01]  /*9d20*/  @!P2 LEA R18, P5, R6, R137, 0x1 ;  /* 0x000000890612a211 */ /* 0x000fe200078a08ff */
        /* <DEDUP_REMOVED lines=49> */
[----:B------:R2:W-:Y:S01]  /*a040*/  @!P1 LDGSTS.E.BYPASS.LTC128B.128 [R237+0x11000], desc[UR12][R16.64+0x80] ;  /* 0x1100008010ed9fae */ /* 0x0005e2000b901d4c */
[----:B------:R-:W-:-:S02]  /*a050*/  IADD3 R3, P4, R235, R6, RZ ;  /* 0x00000006eb037210 */ /* 0x000fc40007f9e0ff */
[CC--:B-1----:R-:W-:Y:S01]  /*a060*/  @!P2 LEA R28, P6, R6.reuse, R137.reuse, 0x1 ;  /* 0x00000089061ca211 */ /* 0x0c2fe200078c08ff */
[----:B------:R-:W-:Y:S01]  /*a070*/  @P2 STS.128 [R237+0xd800], RZ ;  /* 0x00d800ffed002388 */ /* 0x000fe20000000c00 */
[C---:B------:R-:W-:Y:S02]  /*a080*/  @!P1 IADD3 R5, P5, R6.reuse, R40, RZ ;  /* 0x0000002806059210 */ /* 0x040fe40007fbe0ff */
        /* <DEDUP_REMOVED lines=61> */
[----:B--2---:R-:W2:Y:S04]  /*a460*/  LDSM.16.M88.4 R16, [R228+0x4000] ;  /* 0x00400000e410783b */ /* 0x004ea80000000200 */
[----:B------:R-:W3:Y:S04]  /*a470*/  LDSM.16.M88.4 R48, [R228+0x4800] ;  /* 0x00480000e430783b */ /* 0x000ee80000000200 */
[----:B------:R-:W4:Y:S04]  /*a480*/  LDSM.16.M88.4 R40, [R228+0x5000] ;  /* 0x00500000e428783b */ /* 0x000f280000000200 */
[----:B------:R-:W5:Y:S04]  /*a490*/  LDSM.16.M88.4 R144, [R228+0x6800] ;  /* 0x00680000e490783b */ /* 0x000f680000000200 */
[----:B------:R-:W-:Y:S04]  /*a4a0*/  LDSM.16.M88.4 R172, [R227] ;  /* 0x00000000e3ac783b */ /* 0x000fe80000000200 */
[----:B-1----:R-:W1:Y:S04]  /*a4b0*/  LDSM.16.M88.4 R32, [R226] ;  /* 0x00000000e220783b */ /* 0x002e680000000200 */
[----:B------:R-:W1:Y:S04]  /*a4c0*/  LDSM.16.M88.4 R24, [R218] ;  /* 0x00000000da18783b */ /* 0x000e680000000200 */
[----:B------:R-:W1:Y:S04]  /*a4d0*/  LDSM.16.M88.4 R12, [R217] ;  /* 0x00000000d90c783b */ /* 0x000e680000000200 */
[----:B------:R-:W1:Y:S04]  /*a4e0*/  LDSM.16.M88.4 R152, [R228+0x6000] ;  /* 0x00600000e498783b */ /* 0x000e680000000200 */
[----:B------:R-:W1:Y:S01]  /*a4f0*/  LDSM.16.M88.4 R160, [R228+0x5800] ;  /* 0x00580000e4a0783b */ /* 0x000e620000000200 */
[C---:B--2---:R-:W-:Y:S03]  /*a500*/  HMMA.16816.F32 R4, R60.reuse, R16, RZ ;  /* 0x000000103c04723c */ /* 0x044fe600000018ff */
[----:B------:R-:W2:Y:S04]  /*a510*/  LDSM.16.M88.4 R168, [R214] ;  /* 0x00000000d6a8783b */ /* 0x000ea80000000200 */
[----:B------:R-:W2:Y:S01]  /*a520*/  LDSM.16.M88.4 R136, [R228+0x7000] ;  /* 0x00700000e488783b */ /* 0x000ea20000000200 */
[C---:B---3--:R-:W-:Y:S03]  /*a530*/  HMMA.16816.F32 R28, R60.reuse, R48, RZ ;  /* 0x000000303c1c723c */ /* 0x048fe600000018ff */
[----:B------:R-:W3:Y:S03]  /*a540*/  LDSM.16.M88.4 R36, [R228+0x7800] ;  /* 0x00780000e424783b */ /* 0x000ee60000000200 */
[C---:B------:R-:W-:Y:S01]  /*a550*/  HMMA.16816.F32 R16, R60.reuse, R18, RZ ;  /* 0x000000123c10723c */ /* 0x040fe200000018ff */
[----:B------:R-:W3:Y:S04]  /*a560*/  LDSM.16.M88.4 R8, [R215] ;  /* 0x00000000d708783b */ /* 0x000ee80000000200 */
[----:B------:R-:W-:Y:S01]  /*a570*/  LDSM.16.M88.4 R20, [R216] ;  /* 0x00000000d814783b */ /* 0x000fe20000000200 */
[C---:B------:R-:W-:Y:S03]  /*a580*/  HMMA.16816.F32 R48, R60.reuse, R50, RZ ;  /* 0x000000323c30723c */ /* 0x040fe600000018ff */
[----:B------:R-:W-:Y:S03]  /*a590*/  LDSM.16.M88.4 R56, [R222+0x4800] ;  /* 0x00480000de38783b */ /* 0x000fe60000000200 */
[C---:B----4-:R-:W-:Y:S01]  /*a5a0*/  HMMA.16816.F32 R44, R60.reuse, R40, RZ ;  /* 0x000000283c2c723c */ /* 0x050fe200000018ff */
[----:B------:R-:W-:Y:S04]  /*a5b0*/  LDSM.16.M88.4 R180, [R224] ;  /* 0x00000000e0b4783b */ /* 0x000fe80000000200 */
[----:B------:R-:W-:Y:S01]  /*a5c0*/  LDSM.16.M88.4 R184, [R213] ;  /* 0x00000000d5b8783b */ /* 0x000fe20000000200 */
[C---:B------:R-:W-:Y:S03]  /*a5d0*/  HMMA.16816.F32 R40, R60.reuse, R42, RZ ;  /* 0x0000002a3c28723c */ /* 0x040fe600000018ff */
[----:B------:R-:W-:Y:S03]  /*a5e0*/  LDSM.16.M88.4 R176, [R212] ;  /* 0x00000000d4b0783b */ /* 0x000fe60000000200 */
[C---:B-----5:R-:W-:Y:S01]  /*a5f0*/  HMMA.16816.F32 R148, R60.reuse, R144, RZ ;  /* 0x000000903c94723c */ /* 0x060fe200000018ff */
[----:B------:R-:W-:Y:S04]  /*a600*/  LDSM.16.M88.4 R52, [R222+0x5800] ;  /* 0x00580000de34783b */ /* 0x000fe80000000200 */
[----:B------:R-:W-:Y:S01]  /*a610*/  LDSM.16.M88.4 R188, [R228+0x8800] ;  /* 0x00880000e4bc783b */ /* 0x000fe20000000200 */
[----:B------:R-:W-:Y:S03]  /*a620*/  HMMA.16816.F32 R144, R60, R146, RZ ;  /* 0x000000923c90723c */ /* 0x000fe600000018ff */
[----:B------:R-:W0:Y:S03]  /*a630*/  LDGDEPBAR ;  /* 0x00000000000079af */ /* 0x000e260000000000 */
[C---:B-1----:R-:W-:Y:S06]  /*a640*/  HMMA.16816.F32 R4, R172.reuse, R32, R4 ;  /* 0x00000020ac04723c */ /* 0x042fec0000001804 */
[C---:B------:R-:W-:Y:S01]  /*a650*/  HMMA.16816.F32 R16, R172.reuse, R34, R16 ;  /* 0x00000022ac10723c */ /* 0x040fe20000001810 */
[----:B------:R-:W-:Y:S05]  /*a660*/  LDSM.16.M88.4 R32, [R222+0x4000] ;  /* 0x00400000de20783b */ /* 0x000fea0000000200 */
[C---:B------:R-:W-:Y:S06]  /*a670*/  HMMA.16816.F32 R28, R172.reuse, R24, R28 ;  /* 0x00000018ac1c723c */ /* 0x040fec000000181c */
[C---:B------:R-:W-:Y:S01]  /*a680*/  HMMA.16816.F32 R48, R172.reuse, R26, R48 ;  /* 0x0000001aac30723c */ /* 0x040fe20000001830 */
[----:B------:R-:W1:Y:S05]  /*a690*/  LDSM.16.M88.4 R24, [R225] ;  /* 0x00000000e118783b */ /* 0x000e6a0000000200 */
[C---:B------:R-:W-:Y:S06]  /*a6a0*/  HMMA.16816.F32 R44, R172.reuse, R12, R44 ;  /* 0x0000000cac2c723c */ /* 0x040fec000000182c */
[----:B------:R-:W-:Y:S01]  /*a6b0*/  HMMA.16816.F32 R40, R172, R14, R40 ;  /* 0x0000000eac28723c */ /* 0x000fe20000001828 */
[----:B------:R-:W4:Y:S05]  /*a6c0*/  LDSM.16.M88.4 R12, [R222+0x5000] ;  /* 0x00500000de0c783b */ /* 0x000f2a0000000200 */
[C---:B------:R-:W-:Y:S06]  /*a6d0*/  HMMA.16816.F32 R156, R60.reuse, R152, RZ ;  /* 0x000000983c9c723c */ /* 0x040fec00000018ff */
[C---:B------:R-:W-:Y:S06]  /*a6e0*/  HMMA.16816.F32 R152, R60.reuse, R154, RZ ;  /* 0x0000009a3c98723c */ /* 0x040fec00000018ff */
[C---:B------:R-:W-:Y:S06]  /*a6f0*/  HMMA.16816.F32 R164, R60.reuse, R160, RZ ;  /* 0x000000a03ca4723c */ /* 0x040fec00000018ff */
[----:B------:R-:W-:Y:S06]  /*a700*/  HMMA.16816.F32 R160, R60, R162, RZ ;  /* 0x000000a23ca0723c */ /* 0x000fec00000018ff */
[C---:B--2---:R-:W-:Y:S06]  /*a710*/  HMMA.16816.F32 R148, R172.reuse, R168, R148 ;  /* 0x000000a8ac94723c */ /* 0x044fec0000001894 */
[----:B------:R-:W-:Y:S01]  /*a720*/  HMMA.16816.F32 R144, R172, R170, R144 ;  /* 0x000000aaac90723c */ /* 0x000fe20000001890 */
[----:B------:R-:W2:Y:S05]  /*a730*/  LDSM.16.M88.4 R168, [R211] ;  /* 0x00000000d3a8783b */ /* 0x000eaa0000000200 */
[C---:B------:R-:W-:Y:S06]  /*a740*/  HMMA.16816.F32 R140, R60.reuse, R136, RZ ;  /* 0x000000883c8c723c */ /* 0x040fec00000018ff */
[C---:B------:R-:W-:Y:S06]  /*a750*/  HMMA.16816.F32 R136, R60.reuse, R138, RZ ;  /* 0x0000008a3c88723c */ /* 0x040fec00000018ff */
[C---:B---3--:R-:W-:Y:S06]  /*a760*/  HMMA.16816.F32 R64, R60.reuse, R36, RZ ;  /* 0x000000243c40723c */ /* 0x048fec00000018ff */
[----:B------:R-:W-:Y:S01]  /*a770*/  HMMA.16816.F32 R60, R60, R38, RZ ;  /* 0x000000263c3c723c */ /* 0x000fe200000018ff */
[----:B------:R-:W3:Y:S05]  /*a780*/  LDSM.16.M88.4 R36, [R222+0x6000] ;  /* 0x00600000de24783b */ /* 0x000eea0000000200 */
[C---:B------:R-:W-:Y:S06]  /*a790*/  HMMA.16816.F32 R156, R172.reuse, R8, R156 ;  /* 0x00000008ac9c723c */ /* 0x040fec000000189c */
[----:B------:R-:W-:Y:S01]  /*a7a0*/  HMMA.16816.F32 R152, R172, R10, R152 ;  /* 0x0000000aac98723c */ /* 0x000fe20000001898 */
[----:B------:R-:W5:Y:S05]  /*a7b0*/  LDSM.16.M88.4 R8, [R222+0x6800] ;  /* 0x00680000de08783b */ /* 0x000f6a0000000200 */
[----:B-1----:R-:W-:Y:S06]  /*a7c0*/  HMMA.16816.F32 R4, R24, R32, R4 ;  /* 0x000000201804723c */ /* 0x002fec0000001804 */
[C---:B------:R-:W-:Y:S06]  /*a7d0*/  HMMA.16816.F32 R164, R172.reuse, R20, R164 ;  /* 0x00000014aca4723c */ /* 0x040fec00000018a4 */
[----:B------:R-:W-:Y:S01]  /*a7e0*/  HMMA.16816.F32 R160, R172, R22, R160 ;  /* 0x00000016aca0723c */ /* 0x000fe200000018a0 */
[----:B------:R-:W-:Y:S05]  /*a7f0*/  LDSM.16.M88.4 R20, [R222+0x7000] ;  /* 0x00700000de14783b */ /* 0x000fea0000000200 */
[C---:B------:R-:W-:Y:S01]  /*a800*/  HMMA.16816.F32 R16, R24.reuse, R34, R16 ;  /* 0x000000221810723c */ /* 0x040fe20000001810 */
[----:B------:R-:W-:Y:S05]  /*a810*/  LDSM.16.M88.4 R32, [R222+0x7800] ;  /* 0x00780000de20783b */ /* 0x000fea0000000200 */
[C---:B------:R-:W-:Y:S06]  /*a820*/  HMMA.16816.F32 R28, R24.reuse, R56, R28 ;  /* 0x00000038181c723c */ /* 0x040fec000000181c */
[C---:B------:R-:W-:Y:S01]  /*a830*/  HMMA.16816.F32 R48, R24.reuse, R58, R48 ;  /* 0x0000003a1830723c */ /* 0x040fe20000001830 */
[----:B------:R-:W-:Y:S05]  /*a840*/  LDSM.16.M88.4 R56, [R229+0x2000] ;  /* 0x00200000e538783b */ /* 0x000fea0000000200 */
[C---:B----4-:R-:W-:Y:S06]  /*a850*/  HMMA.16816.F32 R44, R24.reuse, R12, R44 ;  /* 0x0000000c182c723c */ /* 0x050fec000000182c */
[----:B------:R-:W-:Y:S01]  /*a860*/  HMMA.16816.F32 R40, R24, R14, R40 ;  /* 0x0000000e1828723c */ /* 0x000fe20000001828 */
[----:B------:R-:W1:Y:S05]  /*a870*/  LDSM.16.M88.4 R12, [R228+0x8000] ;  /* 0x00800000e40c783b */ /* 0x000e6a0000000200 */
[----:B--2---:R-:W-:Y:S06]  /*a880*/  HMMA.16816.F32 R4, R180, R168, R4 ;  /* 0x000000a8b404723c */ /* 0x004fec0000001804 */
[C---:B------:R-:W-:Y:S06]  /*a890*/  HMMA.16816.F32 R140, R172.reuse, R184, R140 ;  /* 0x000000b8ac8c723c */ /* 0x040fec000000188c */
[C---:B------:R-:W-:Y:S01]  /*a8a0*/  HMMA.16816.F32 R136, R172.reuse, R186, R136 ;  /* 0x000000baac88723c */ /* 0x040fe20000001888 */
[----:B------:R-:W-:Y:S05]  /*a8b0*/  LDSM.16.M88.4 R184, [R222+0x8000] ;  /* 0x00800000deb8783b */ /* 0x000fea0000000200 */
[C---:B------:R-:W-:Y:S06]  /*a8c0*/  HMMA.16816.F32 R64, R172.reuse, R176, R64 ;  /* 0x000000b0ac40723c */ /* 0x040fec0000001840 */
[----:B------:R-:W-:Y:S01]  /*a8d0*/  HMMA.16816.F32 R60, R172, R178, R60 ;  /* 0x000000b2ac3c723c */ /* 0x000fe2000000183c */
[----:B------:R-:W-:Y:S04]  /*a8e0*/  LDSM.16.M88.4 R172, [R211+0x2000] ;  /* 0x00200000d3ac783b */ /* 0x000fe80000000200 */
[----:B------:R-:W-:Y:S01]  /*a8f0*/  LDSM.16.M88.4 R176, [R211+0x1800] ;  /* 0x00180000d3b0783b */ /* 0x000fe20000000200 */
[C---:B------:R-:W-:Y:S06]  /*a900*/  HMMA.16816.F32 R164, R24.reuse, R52, R164 ;  /* 0x0000003418a4723c */ /* 0x040fec00000018a4 */
[C---:B------:R-:W-:Y:S01]  /*a910*/  HMMA.16816.F32 R160, R24.reuse, R54, R160 ;  /* 0x0000003618a0723c */ /* 0x040fe200000018a0 */
[----:B------:R-:W-:Y:S05]  /*a920*/  LDSM.16.M88.4 R52, [R210] ;  /* 0x00000000d234783b */ /* 0x000fea0000000200 */
[C---:B---3--:R-:W-:Y:S06]  /*a930*/  HMMA.16816.F32 R156, R24.reuse, R36, R156 ;  /* 0x00000024189c723c */ /* 0x048fec000000189c */
[----:B------:R-:W-:Y:S01]  /*a940*/  HMMA.16816.F32 R152, R24, R38, R152 ;  /* 0x000000261898723c */ /* 0x000fe20000001898 */
[----:B------:R-:W2:Y:S05]  /*a950*/  LDSM.16.M88.4 R36, [R227+0x2000] ;  /* 0x00200000e324783b */ /* 0x000eaa0000000200 */
[----:B------:R-:W-:Y:S01]  /*a960*/  HMMA.16816.F32 R16, R180, R170, R16 ;  /* 0x000000aab410723c */ /* 0x000fe20000001810 */
[----:B------:R-:W-:Y:S05]  /*a970*/  LDSM.16.M88.4 R168, [R211+0x2800] ;  /* 0x00280000d3a8783b */ /* 0x000fea0000000200 */
[C---:B-----5:R-:W-:Y:S06]  /*a980*/  HMMA.16816.F32 R148, R24.reuse, R8, R148 ;  /* 0x000000081894723c */ /* 0x060fec0000001894 */
[----:B------:R-:W-:Y:S01]  /*a990*/  HMMA.16816.F32 R144, R24, R10, R144 ;  /* 0x0000000a1890723c */ /* 0x000fe20000001890 */
[----:B------:R-:W3:Y:S05]  /*a9a0*/  LDSM.16.M88.4 R8, [R211+0x800] ;  /* 0x00080000d308783b */ /* 0x000eea0000000200 */
[----:B-1----:R-:W-:Y:S06]  /*a9b0*/  HMMA.16816.F32 R4, R56, R12, R4 ;  /* 0x0000000c3804723c */ /* 0x002fec0000001804 */
[C---:B------:R-:W-:Y:S06]  /*a9c0*/  HMMA.16816.F32 R140, R24.reuse, R20, R140 ;  /* 0x00000014188c723c */ /* 0x040fec000000188c */
[C---:B------:R-:W-:Y:S01]  /*a9d0*/  HMMA.16816.F32 R136, R24.reuse, R22, R136 ;  /* 0x000000161888723c */ /* 0x040fe20000001888 */
[----:B------:R-:W1:Y:S05]  /*a9e0*/  LDSM.16.M88.4 R20, [R211+0x1000] ;  /* 0x00100000d314783b */ /* 0x000e6a0000000200 */
[C---:B------:R-:W-:Y:S06]  /*a9f0*/  HMMA.16816.F32 R64, R24.reuse, R32, R64 ;  /* 0x000000201840723c */ /* 0x040fec0000001840 */
[----:B------:R-:W-:Y:S01]  /*aa00*/  HMMA.16816.F32 R60, R24, R34, R60 ;  /* 0x00000022183c723c */ /* 0x000fe2000000183c */
[----:B------:R-:W4:Y:S04]  /*aa10*/  LDSM.16.M88.4 R24, [R225+0x2000] ;  /* 0x00200000e118783b */ /* 0x000f280000000200 */
[----:B------:R-:W-:Y:S01]  /*aa20*/  LDSM.16.M88.4 R32, [R209] ;  /* 0x00000000d120783b */ /* 0x000fe20000000200 */
[----:B------:R-:W-:Y:S03]  /*aa30*/  HMMA.16816.F32 R16, R56, R14, R16 ;  /* 0x0000000e3810723c */ /* 0x000fe60000001810 */
[----:B------:R-:W-:Y:S03]  /*aa40*/  LDSM.16.M88.4 R12, [R224+0x2000] ;  /* 0x00200000e00c783b */ /* 0x000fe60000000200 */
[----:B--2---:R-:W-:Y:S06]  /*aa50*/  HMMA.16816.F32 R4, R36, R52, R4 ;  /* 0x000000342404723c */ /* 0x004fec0000001804 */
[C---:B---3--:R-:W-:Y:S06]  /*aa60*/  HMMA.16816.F32 R28, R180.reuse, R8, R28 ;  /* 0x00000008b41c723c */ /* 0x048fec000000181c */
[----:B------:R-:W-:Y:S01]  /*aa70*/  HMMA.16816.F32 R48, R180, R10, R48 ;  /* 0x0000000ab430723c */ /* 0x000fe20000001830 */
[----:B------:R-:W2:Y:S05]  /*aa80*/  LDSM.16.M88.4 R8, [R211+0x4000] ;  /* 0x00400000d308783b */ /* 0x000eaa0000000200 */
[----:B------:R-:W-:Y:S01]  /*aa90*/  HMMA.16816.F32 R16, R36, R54, R16 ;  /* 0x000000362410723c */ /* 0x000fe20000001810 */
[----:B------:R-:W3:Y:S05]  /*aaa0*/  LDSM.16.M88.4 R52, [R228+0x9000] ;  /* 0x00900000e434783b */ /* 0x000eea0000000200 */
[----:B-1----:R-:W-:Y:S06]  /*aab0*/  HMMA.16816.F32 R44, R180, R20, R44 ;  /* 0x00000014b42c723c */ /* 0x002fec000000182c */
[----:B----4-:R-:W-:Y:S06]  /*aac0*/  HMMA.16816.F32 R4, R24, R184, R4 ;  /* 0x000000b81804723c */ /* 0x010fec0000001804 */
[----:B------:R-:W-:Y:S01]  /*aad0*/  HMMA.16816.F32 R40, R180, R22, R40 ;  /* 0x00000016b428723c */ /* 0x000fe20000001828 */
[----:B------:R-:W-:Y:S05]  /*aae0*/  LDSM.16.M88.4 R20, [R222+0x8800] ;  /* 0x00880000de14783b */ /* 0x000fea0000000200 */
[----:B------:R-:W-:Y:S06]  /*aaf0*/  HMMA.16816.F32 R28, R56, R188, R28 ;  /* 0x000000bc381c723c */ /* 0x000fec000000181c */
[C---:B------:R-:W-:Y:S06]  /*ab00*/  HMMA.16816.F32 R156, R180.reuse, R172, R156 ;  /* 0x000000acb49c723c */ /* 0x040fec000000189c */
[----:B------:R-:W-:Y:S01]  /*ab10*/  HMMA.16816.F32 R152, R180, R174, R152 ;  /* 0x000000aeb498723c */ /* 0x000fe20000001898 */
[----:B------:R-:W1:Y:S05]  /*ab20*/  LDSM.16.M88.4 R172, [R208] ;  /* 0x00000000d0ac783b */ /* 0x000e6a0000000200 */
[----:B------:R-:W-:Y:S01]  /*ab30*/  HMMA.16816.F32 R16, R24, R186, R16 ;  /* 0x000000ba1810723c */ /* 0x000fe20000001810 */
[----:B------:R-:W4:Y:S05]  /*ab40*/  LDSM.16.M88.4 R184, [R228+0x9800] ;  /* 0x00980000e4b8783b */ /* 0x000f2a0000000200 */
[----:B------:R-:W-:Y:S06]  /*ab50*/  HMMA.16816.F32 R48, R56, R190, R48 ;  /* 0x000000be3830723c */ /* 0x000fec0000001830 */
[----:B--2---:R-:W-:Y:S06]  /*ab60*/  HMMA.16816.F32 R4, R12, R8, R4 ;  /* 0x000000080c04723c */ /* 0x004fec0000001804 */
[C---:B---3--:R-:W-:Y:S06]  /*ab70*/  HMMA.16816.F32 R44, R56.reuse, R52, R44 ;  /* 0x00000034382c723c */ /* 0x048fec000000182c */
[----:B------:R-:W-:Y:S06]  /*ab80*/  HMMA.16816.F32 R40, R56, R54, R40 ;  /* 0x000000363828723c */ /* 0x000fec0000001828 */
[----:B------:R-:W-:Y:S06]  /*ab90*/  HMMA.16816.F32 R28, R36, R32, R28 ;  /* 0x00000020241c723c */ /* 0x000fec000000181c */
[----:B------:R-:W-:Y:S01]  /*aba0*/  HMMA.16816.F32 R16, R12, R10, R16 ;  /* 0x0000000a0c10723c */ /* 0x000fe20000001810 */
[----:B------:R-:W2:Y:S01]  /*abb0*/  LDSM.16.M88.4 R8, [R222+0x9000] ;  /* 0x00900000de08783b */ /* 0x000ea20000000200 */
[----:B------:R-:W-:Y:S01]  /*abc0*/  FMUL.FTZ R5, R5, UR10 ;  /* 0x0000000a05057c20 */ /* 0x000fe20008410000 */
[----:B------:R-:W-:Y:S01]  /*abd0*/  FMUL.FTZ R6, R6, UR10 ;  /* 0x0000000a06067c20 */ /* 0x000fe20008410000 */
[----:B------:R-:W-:Y:S01]  /*abe0*/  FMUL.FTZ R3, R4, UR10 ;  /* 0x0000000a04037c20 */ /* 0x000fe20008410000 */
[----:B------:R-:W-:Y:S01]  /*abf0*/  FMUL.FTZ R54, R7, UR10 ;  /* 0x0000000a07367c20 */ /* 0x000fe20008410000 */
[C---:B------:R-:W-:Y:S01]  /*ac00*/  HMMA.16816.F32 R164, R180.reuse, R176, R164 ;  /* 0x000000b0b4a4723c */ /* 0x040fe200000018a4 */
[----:B------:R-:W3:Y:S05]  /*ac10*/  MUFU.TANH R53, R5 ;  /* 0x0000000500357308 */ /* 0x000eea0000002400 */
[C---:B------:R-:W-:Y:S03]  /*ac20*/  HMMA.16816.F32 R160, R180.reuse, R178, R160 ;  /* 0x000000b2b4a0723c */ /* 0x040fe600000018a0 */
[----:B------:R5:W-:Y:S03]  /*ac30*/  MUFU.TANH R52, R6 ;  /* 0x0000000600347308 */ /* 0x000be60000002400 */
[----:B------:R-:W-:Y:S01]  /*ac40*/  HMMA.16816.F32 R176, R180, R168, R148 ;  /* 0x000000a8b4b0723c */ /* 0x000fe20000001894 */
[----:B------:R-:W3:Y:S04]  /*ac50*/  LDSM.16.M88.4 R148, [R211+0x4800] ;  /* 0x00480000d394783b */ /* 0x000ee80000000200 */
[----:B------:R-:W3:Y:S01]  /*ac60*/  MUFU.TANH R54, R54 ;  /* 0x0000003600367308 */ /* 0x000ee20000002400 */
[C---:B------:R-:W-:Y:S01]  /*ac70*/  HMMA.16816.F32 R48, R36.reuse, R34, R48 ;  /* 0x000000222430723c */ /* 0x040fe20000001830 */
[----:B------:R-:W3:Y:S01]  /*ac80*/  LDSM.16.M88.4 R32, [R228+0xa000] ;  /* 0x00a00000e420783b */ /* 0x000ee20000000200 */
[----:B------:R-:W-:Y:S01]  /*ac90*/  FMUL.FTZ R16, R16, UR10 ;  /* 0x0000000a10107c20 */ /* 0x000fe20008410000 */
[----:B------:R-:W-:Y:S01]  /*aca0*/  FMUL.FTZ R17, R17, UR10 ;  /* 0x0000000a11117c20 */ /* 0x000fe20008410000 */
[----:B------:R-:W-:Y:S01]  /*acb0*/  FMUL.FTZ R18, R18, UR10 ;  /* 0x0000000a12127c20 */ /* 0x000fe20008410000 */
[----:B------:R-:W-:Y:S01]  /*acc0*/  FMUL.FTZ R19, R19, UR10 ;  /* 0x0000000a13137c20 */ /* 0x000fe20008410000 */
[C---:B-1----:R-:W-:Y:S01]  /*acd0*/  HMMA.16816.F32 R44, R36.reuse, R172, R44 ;  /* 0x000000ac242c723c */ /* 0x042fe2000000182c */
[----:B------:R-:W1:Y:S01]  /*ace0*/  MUFU.TANH R55, R17 ;  /* 0x0000001100377308 */ /* 0x000e620000002400 */
[----:B-----5:R-:W5:Y:S04]  /*acf0*/  LDSM.16.M88.4 R4, [R207] ;  /* 0x00000000cf04783b */ /* 0x020f680000000200 */
[----:B------:R-:W-:Y:S03]  /*ad00*/  HMMA.16816.F32 R40, R36, R174, R40 ;  /* 0x000000ae2428723c */ /* 0x000fe60000001828 */
[----:B------:R-:W-:Y:S03]  /*ad10*/  MUFU.TANH R169, R18 ;  /* 0x0000001200a97308 */ /* 0x000fe60000002400 */
[----:B------:R-:W-:Y:S05]  /*ad20*/  HMMA.16816.F32 R28, R24, R20, R28 ;  /* 0x00000014181c723c */ /* 0x000fea000000181c */
[----:B------:R-:W1:Y:S01]  /*ad30*/  MUFU.TANH R168, R19 ;  /* 0x0000001300a87308 */ /* 0x000e620000002400 */
[C---:B----4-:R-:W-:Y:S06]  /*ad40*/  HMMA.16816.F32 R164, R56.reuse, R184, R164 ;  /* 0x000000b838a4723c */ /* 0x050fec00000018a4 */
[----:B------:R-:W-:Y:S01]  /*ad50*/  HMMA.16816.F32 R160, R56, R186, R160 ;  /* 0x000000ba38a0723c */ /* 0x000fe200000018a0 */
[----:B------:R-:W-:Y:S05]  /*ad60*/  MUFU.TANH R3, R3 ;  /* 0x0000000300037308 */ /* 0x000fea0000002400 */
[C---:B--2---:R-:W-:Y:S06]  /*ad70*/  HMMA.16816.F32 R44, R24.reuse, R8, R44 ;  /* 0x00000008182c723c */ /* 0x044fec000000182c */
[----:B------:R-:W-:Y:S01]  /*ad80*/  HMMA.16816.F32 R40, R24, R10, R40 ;  /* 0x0000000a1828723c */ /* 0x000fe20000001828 */
[----:B------:R-:W2:Y:S05]  /*ad90*/  LDSM.16.M88.4 R8, [R206] ;  /* 0x00000000ce08783b */ /* 0x000eaa0000000200 */
[----:B---3--:R-:W-:Y:S01]  /*ada0*/  HMMA.16816.F32 R28, R12, R148, R28 ;  /* 0x000000940c1c723c */ /* 0x008fe2000000181c */
[----:B------:R3:W4:Y:S05]  /*adb0*/  MUFU.TANH R148, R16 ;  /* 0x0000001000947308 */ /* 0x00072a0000002400 */
[----:B------:R-:W-:Y:S06]  /*adc0*/  HMMA.16816.F32 R156, R56, R32, R156 ;  /* 0x00000020389c723c */ /* 0x000fec000000189c */
[C---:B-----5:R-:W-:Y:S01]  /*add0*/  HMMA.16816.F32 R164, R36.reuse, R4, R164 ;  /* 0x0000000424a4723c */ /* 0x060fe200000018a4 */
[----:B---3--:R-:W3:Y:S05]  /*ade0*/  LDSM.16.M88.4 R16, [R222+0x9800] ;  /* 0x00980000de10783b */ /* 0x008eea0000000200 */
[----:B------:R-:W-:Y:S01]  /*adf0*/  HMMA.16816.F32 R160, R36, R6, R160 ;  /* 0x0000000624a0723c */ /* 0x000fe200000018a0 */
[----:B------:R-:W5:Y:S05]  /*ae00*/  LDSM.16.M88.4 R4, [R222+0xa000] ;  /* 0x00a00000de04783b */ /* 0x000f6a0000000200 */
[----:B------:R-:W-:Y:S01]  /*ae10*/  FMUL.FTZ R28, R28, UR10 ;  /* 0x0000000a1c1c7c20 */ /* 0x000fe20008410000 */
[----:B------:R-:W-:Y:S01]  /*ae20*/  HMMA.16816.F32 R48, R24, R22, R48 ;  /* 0x000000161830723c */ /* 0x000fe20000001830 */
[----:B------:R-:W1:Y:S01]  /*ae30*/  LDSM.16.M88.4 R20, [R211+0x5000] ;  /* 0x00500000d314783b */ /* 0x000e620000000200 */
[----:B------:R-:W-:Y:S01]  /*ae40*/  FMUL.FTZ R29, R29, UR10 ;  /* 0x0000000a1d1d7c20 */ /* 0x000fe20008410000 */
[----:B------:R-:W-:Y:S01]  /*ae50*/  FMUL.FTZ R30, R30, UR10 ;  /* 0x0000000a1e1e7c20 */ /* 0x000fe20008410000 */
[----:B------:R-:W-:Y:S01]  /*ae60*/  FMUL.FTZ R31, R31, UR10 ;  /* 0x0000000a1f1f7c20 */ /* 0x000fe20008410000 */
[----:B------:R-:W4:Y:S01]  /*ae70*/  MUFU.TANH R149, R28 ;  /* 0x0000001c00957308 */ /* 0x000f220000002400 */
[----:B------:R-:W-:Y:S01]  /*ae80*/  HMMA.16816.F32 R152, R56, R34, R152 ;  /* 0x000000223898723c */ /* 0x000fe20000001898 */
[----:B------:R-:W4:Y:S05]  /*ae90*/  LDSM.16.M88.4 R32, [R211+0x6000] ;  /* 0x00600000d320783b */ /* 0x000f2a0000000200 */
[----:B--2---:R-:W-:Y:S01]  /*aea0*/  HMMA.16816.F32 R156, R36, R8, R156 ;  /* 0x00000008249c723c */ /* 0x004fe2000000189c */
[----:B------:R-:W-:Y:S05]  /*aeb0*/  MUFU.TANH R172, R31 ;  /* 0x0000001f00ac7308 */ /* 0x000fea0000002400 */
[----:B------:R-:W-:Y:S06]  /*aec0*/  HMMA.16816.F32 R144, R180, R170, R144 ;  /* 0x000000aab490723c */ /* 0x000fec0000001890 */
[----:B------:R-:W-:Y:S01]  /*aed0*/  HMMA.16816.F32 R48, R12, R150, R48 ;  /* 0x000000960c30723c */ /* 0x000fe20000001830 */
[----:B------:R-:W-:Y:S05]  /*aee0*/  MUFU.TANH R150, R29 ;  /* 0x0000001d00967308 */ /* 0x000fea0000002400 */
[----:B------:R-:W-:Y:S01]  /*aef0*/  HMMA.16816.F32 R152, R36, R10, R152 ;  /* 0x0000000a2498723c */ /* 0x000fe20000001898 */
[----:B------:R-:W-:Y:S02]  /*af00*/  LDSM.16.M88.4 R8, [R205] ;  /* 0x00000000cd08783b */ /* 0x000fe40000000200 */
[----:B------:R2:W4:Y:S03]  /*af10*/  MUFU.TANH R151, R30 ;  /* 0x0000001e00977308 */ /* 0x0005260000002400 */
[C---:B---3--:R-:W-:Y:S06]  /*af20*/  HMMA.16816.F32 R164, R24.reuse, R16, R164 ;  /* 0x0000001018a4723c */ /* 0x048fec00000018a4 */
[C---:B------:R-:W-:Y:S01]  /*af30*/  HMMA.16816.F32 R160, R24.reuse, R18, R160 ;  /* 0x0000001218a0723c */ /* 0x040fe200000018a0 */
[----:B------:R-:W3:Y:S05]  /*af40*/  LDSM.16.M88.4 R16, [R228+0xa800] ;  /* 0x00a80000e410783b */ /* 0x000eea0000000200 */
[----:B-----5:R-:W-:Y:S01]  /*af50*/  HMMA.16816.F32 R156, R24, R4, R156 ;  /* 0x00000004189c723c */ /* 0x020fe2000000189c */
[----:B------:R-:W-:Y:S01]  /*af60*/  FMUL.FTZ R48, R48, UR10 ;  /* 0x0000000a30307c20 */ /* 0x000fe20008410000 */
[----:B--2---:R-:W2:Y:S01]  /*af70*/  LDSM.16.M88.4 R28, [R211+0x5800] ;  /* 0x00580000d31c783b */ /* 0x004ea20000000200 */
[----:B------:R-:W-:-:S02]  /*af80*/  FMUL.FTZ R50, R50, UR10 ;  /* 0x0000000a32327c20 */ /* 0x000fc40008410000 */
[----:B------:R5:W-:Y:S01]  /*af90*/  MUFU.TANH R173, R48 ;  /* 0x0000003000ad7308 */ /* 0x000be20000002400 */
[C---:B-1----:R-:W-:Y:S06]  /*afa0*/  HMMA.16816.F32 R44, R12.reuse, R20, R44 ;  /* 0x000000140c2c723c */ /* 0x042fec000000182c */
[----:B------:R-:W-:Y:S01]  /*afb0*/  HMMA.16816.F32 R40, R12, R22, R40 ;  /* 0x000000160c28723c */ /* 0x000fe20000001828 */
[----:B------:R-:W1:Y:S01]  /*afc0*/  LDSM.16.M88.4 R20, [R211+0x3000] ;  /* 0x00300000d314783b */ /* 0x000e620000000200 */
[----:B------:R-:W1:Y:S04]  /*afd0*/  MUFU.TANH R50, R50 ;  /* 0x0000003200327308 */ /* 0x000e680000002400 */
[----:B------:R-:W-:Y:S01]  /*afe0*/  HMMA.16816.F32 R152, R24, R6, R152 ;  /* 0x000000061898723c */ /* 0x000fe20000001898 */
[----:B------:R-:W-:Y:S01]  /*aff0*/  LDSM.16.M88.4 R4, [R222+0xa800] ;  /* 0x00a80000de04783b */ /* 0x000fe20000000200 */
[----:B-----5:R-:W-:Y:S01]  /*b000*/  FMUL.FTZ R48, R49, UR10 ;  /* 0x0000000a31307c20 */ /* 0x020fe20008410000 */
[----:B------:R-:W-:-:S03]  /*b010*/  FMUL.FTZ R49, R51, UR10 ;  /* 0x0000000a33317c20 */ /* 0x000fc60008410000 */
[----:B----4-:R-:W-:Y:S01]  /*b020*/  HMMA.16816.F32 R156, R12, R32, R156 ;  /* 0x000000200c9c723c */ /* 0x010fe2000000189c */
[----:B------:R-:W4:Y:S01]  /*b030*/  S2R R32, SR_TID.X ;  /* 0x0000000000207919 */ /* 0x000f220000002100 */
[----:B------:R-:W5:Y:S04]  /*b040*/  MUFU.TANH R48, R48 ;  /* 0x0000003000307308 */ /* 0x000f680000002400 */
[----:B------:R-:W-:Y:S01]  /*b050*/  FMUL.FTZ R44, R44, UR10 ;  /* 0x0000000a2c2c7c20 */ /* 0x000fe20008410000 */
[----:B------:R-:W-:Y:S01]  /*b060*/  FMUL.FTZ R46, R46, UR10 ;  /* 0x0000000a2e2e7c20 */ /* 0x000fe20008410000 */
[----:B------:R-:W-:Y:S01]  /*b070*/  FMUL.FTZ R45, R45, UR10 ;  /* 0x0000000a2d2d7c20 */ /* 0x000fe20008410000 */
[----:B------:R-:W-:Y:S01]  /*b080*/  FMUL.FTZ R47, R47, UR10 ;  /* 0x0000000a2f2f7c20 */ /* 0x000fe20008410000 */
[----:B---3--:R-:W-:Y:S01]  /*b090*/  HMMA.16816.F32 R176, R56, R16, R176 ;  /* 0x0000001038b0723c */ /* 0x008fe200000018b0 */
[----:B------:R-:W3:Y:S01]  /*b0a0*/  MUFU.TANH R49, R49 ;  /* 0x0000003100317308 */ /* 0x000ee20000002400 */
[----:B------:R-:W-:Y:S01]  /*b0b0*/  FMUL.FTZ R40, R40, UR10 ;  /* 0x0000000a28287c20 */ /* 0x000fe20008410000 */
[----:B------:R-:W-:Y:S01]  /*b0c0*/  FMUL.FTZ R42, R42, UR10 ;  /* 0x0000000a2a2a7c20 */ /* 0x000fe20008410000 */
[----:B------:R-:W-:-:S02]  /*b0d0*/  FMUL.FTZ R41, R41, UR10 ;  /* 0x0000000a29297c20 */ /* 0x000fc40008410000 */
[----:B------:R-:W-:Y:S01]  /*b0e0*/  HMMA.16816.F32 R144, R56, R18, R144 ;  /* 0x000000123890723c */ /* 0x000fe20000001890 */
[----:B------:R-:W5:Y:S02]  /*b0f0*/  LDSM.16.M88.4 R16, [R228+0xb000] ;  /* 0x00b00000e410783b */ /* 0x000f640000000200 */
[----:B------:R-:W3:Y:S03]  /*b100*/  MUFU.TANH R44, R44 ;  /* 0x0000002c002c7308 */ /* 0x000ee60000002400 */
[C---:B--2---:R-:W-:Y:S02]  /*b110*/  HMMA.16816.F32 R164, R12.reuse, R28, R164 ;  /* 0x0000001c0ca4723c */ /* 0x044fe400000018a4 */
[----:B------:R-:W-:Y:S01]  /*b120*/  FMUL.FTZ R156, R156, UR10 ;  /* 0x0000000a9c9c7c20 */ /* 0x000fe20008410000 */
[----:B------:R-:W-:Y:S02]  /*b130*/  FMUL.FTZ R158, R158, UR10 ;  /* 0x0000000a9e9e7c20 */ /* 0x000fe40008410000 */
[----:B------:R-:W2:Y:S01]  /*b140*/  MUFU.TANH R46, R46 ;  /* 0x0000002e002e7308 */ /* 0x000ea20000002400 */
[----:B------:R-:W-:Y:S01]  /*b150*/  HMMA.16816.F32 R160, R12, R30, R160 ;  /* 0x0000001e0ca0723c */ /* 0x000fe200000018a0 */
[----:B------:R-:W3:Y:S01]  /*b160*/  LDSM.16.M88.4 R28, [R211+0x3800] ;  /* 0x00380000d31c783b */ /* 0x000ee20000000200 */
[----:B----4-:R-:W-:-:S04]  /*b170*/  IMAD.SHL.U32 R32, R32, 0x2, RZ ;  /* 0x0000000220207824 */ /* 0x010fc800078e00ff */
[----:B-1----:R-:W-:Y:S01]  /*b180*/  HMMA.16816.F32 R140, R180, R20, R140 ;  /* 0x00000014b48c723c */ /* 0x002fe2000000188c */
[----:B------:R-:W1:Y:S01]  /*b190*/  MUFU.TANH R45, R45 ;  /* 0x0000002d002d7308 */ /* 0x000e620000002400 */
[----:B------:R-:W-:-:S04]  /*b1a0*/  LOP3.LUT R32, R32, 0x6, RZ, 0xc0, !PT ;  /* 0x0000000620207812 */ /* 0x000fc800078ec0ff */
[C---:B------:R-:W-:Y:S01]  /*b1b0*/  HMMA.16816.F32 R176, R36.reuse, R8, R176 ;  /* 0x0000000824b0723c */ /* 0x040fe200000018b0 */
[----:B------:R-:W-:Y:S02]  /*b1c0*/  IMAD R184, R236, 0x80, R32 ;  /* 0x00000080ecb87824 */ /* 0x000fe400078e0220 */
[----:B------:R-:W4:Y:S03]  /*b1d0*/  MUFU.TANH R47, R47 ;  /* 0x0000002f002f7308 */ /* 0x000f260000002400 */
[----:B------:R-:W-:Y:S01]  /*b1e0*/  HMMA.16816.F32 R144, R36, R10, R144 ;  /* 0x0000000a2490723c */ /* 0x000fe20000001890 */
[----:B------:R-:W2:Y:S04]  /*b1f0*/  LDSM.16.M88.4 R8, [R204] ;  /* 0x00000000cc08783b */ /* 0x000ea80000000200 */
[----:B------:R-:W4:Y:S01]  /*b200*/  MUFU.TANH R40, R40 ;  /* 0x0000002800287308 */ /* 0x000f220000002400 */
[----:B------:R-:W-:Y:S01]  /*b210*/  HMMA.16816.F32 R136, R180, R22, R136 ;  /* 0x00000016b488723c */ /* 0x000fe20000001888 */
[----:B------:R-:W1:Y:S01]  /*b220*/  LDSM.16.M88.4 R20, [R211+0x6800] ;  /* 0x00680000d314783b */ /* 0x000e620000000200 */
[----:B------:R-:W-:Y:S01]  /*b230*/  FMUL.FTZ R160, R160, UR10 ;  /* 0x0000000aa0a07c20 */ /* 0x000fe20008410000 */
[----:B------:R-:W-:Y:S01]  /*b240*/  FMUL.FTZ R162, R162, UR10 ;  /* 0x0000000aa2a27c20 */ /* 0x000fe20008410000 */
[----:B------:R-:W-:Y:S01]  /*b250*/  FMUL.FTZ R161, R161, UR10 ;  /* 0x0000000aa1a17c20 */ /* 0x000fe20008410000 */
[----:B------:R-:W-:Y:S01]  /*b260*/  FMUL.FTZ R163, R163, UR10 ;  /* 0x0000000aa3a37c20 */ /* 0x000fe20008410000 */
[----:B-----5:R-:W-:Y:S01]  /*b270*/  HMMA.16816.F32 R140, R56, R16, R140 ;  /* 0x00000010388c723c */ /* 0x020fe2000000188c */
[----:B------:R5:W4:Y:S05]  /*b280*/  MUFU.TANH R175, R42 ;  /* 0x0000002a00af7308 */ /* 0x000b2a0000002400 */
[----:B------:R-:W-:Y:S01]  /*b290*/  HMMA.16816.F32 R176, R24, R4, R176 ;  /* 0x0000000418b0723c */ /* 0x000fe200000018b0 */
[----:B------:R-:W-:-:S02]  /*b2a0*/  VIADD R16, R184, 0x8 ;  /* 0x00000008b8107836 */ /* 0x000fc40000000000 */
[----:B------:R-:W4:Y:S03]  /*b2b0*/  MUFU.TANH R41, R41 ;  /* 0x0000002900297308 */ /* 0x000f260000002400 */
[C---:B---3--:R-:W-:Y:S01]  /*b2c0*/  HMMA.16816.F32 R64, R180.reuse, R28, R64 ;  /* 0x0000001cb440723c */ /* 0x048fe20000001840 */
[----:B------:R-:W-:Y:S01]  /*b2d0*/  VIADD R4, R184, 0x1 ;  /* 0x00000001b8047836 */ /* 0x000fe20000000000 */
[CC--:B------:R-:W-:Y:S02]  /*b2e0*/  ISETP.GE.AND P6, PT, R16.reuse, R196.reuse, PT ;  /* 0x000000c41000720c */ /* 0x0c0fe40003fc6270 */
[-C--:B------:R-:W-:Y:S01]  /*b2f0*/  ISETP.GE.AND P4, PT, R16, R195.reuse, PT ;  /* 0x000000c31000720c */ /* 0x080fe20003f86270 */
[----:B------:R-:W-:Y:S01]  /*b300*/  VIADD R16, R184, 0x9 ;  /* 0x00000009b8107836 */ /* 0x000fe20000000000 */
[----:B------:R-:W-:Y:S01]  /*b310*/  HMMA.16816.F32 R60, R180, R30, R60 ;  /* 0x0000001eb43c723c */ /* 0x000fe2000000183c */
[CC--:B------:R-:W-:Y:S01]  /*b320*/  ISETP.GE.AND P3, PT, R4.reuse, R196.reuse, PT ;  /* 0x000000c40400720c */ /* 0x0c0fe20003f66270 */
[----:B------:R-:W3:Y:S01]  /*b330*/  LDSM.16.M88.4 R28, [R228+0xb800] ;  /* 0x00b80000e41c783b */ /* 0x000ee20000000200 */
[-C--:B------:R-:W-:Y:S01]  /*b340*/  ISETP.GE.AND P5, PT, R4, R195.reuse, PT ;  /* 0x000000c30400720c */ /* 0x080fe20003fa6270 */
[----:B-----5:R-:W-:Y:S01]  /*b350*/  FMUL.FTZ R42, R43, UR10 ;  /* 0x0000000a2b2a7c20 */ /* 0x020fe20008410000 */
[----:B------:R-:W-:Y:S01]  /*b360*/  FSEL R185, R53, -INF , !P3 ;  /* 0xff80000035b97808 */ /* 0x000fe20005800000 */
[----:B------:R-:W-:Y:S01]  /*b370*/  HMMA.16816.F32 R144, R24, R6, R144 ;  /* 0x000000061890723c */ /* 0x000fe20000001890 */
[----:B------:R-:W5:Y:S01]  /*b380*/  LDSM.16.M88.4 R4, [R222+0xb000] ;  /* 0x00b00000de04783b */ /* 0x000f620000000200 */
[----:B------:R-:W-:Y:S01]  /*b390*/  FSEL R183, R54, -INF , !P5 ;  /* 0xff80000036b77808 */ /* 0x000fe20006800000 */
[----:B------:R-:W-:Y:S01]  /*b3a0*/  FMUL.FTZ R43, R164, UR10 ;  /* 0x0000000aa42b7c20 */ /* 0x000fe20008410000 */
[CC--:B------:R-:W-:Y:S01]  /*b3b0*/  ISETP.GE.AND P3, PT, R16.reuse, R196.reuse, PT ;  /* 0x000000c41000720c */ /* 0x0c0fe20003f66270 */
[----:B------:R-:W-:Y:S01]  /*b3c0*/  FMUL.FTZ R164, R165, UR10 ;  /* 0x0000000aa5a47c20 */ /* 0x000fe20008410000 */
[----:B--2---:R-:W-:Y:S01]  /*b3d0*/  HMMA.16816.F32 R140, R36, R8, R140 ;  /* 0x00000008248c723c */ /* 0x004fe2000000188c */
[-C--:B------:R-:W-:Y:S01]  /*b3e0*/  ISETP.GE.AND P5, PT, R16, R195.reuse, PT ;  /* 0x000000c31000720c */ /* 0x080fe20003fa6270 */
[----:B------:R-:W-:Y:S01]  /*b3f0*/  VIADD R16, R184, 0x10 ;  /* 0x00000010b8107836 */ /* 0x000fe20000000000 */
[----:B------:R-:W-:Y:S01]  /*b400*/  FSEL R189, R55, -INF , !P3 ;  /* 0xff80000037bd7808 */ /* 0x000fe20005800000 */
[----:B------:R-:W2:Y:S01]  /*b410*/  MUFU.TANH R42, R42 ;  /* 0x0000002a002a7308 */ /* 0x000ea20000002400 */
[----:B------:R-:W-:Y:S01]  /*b420*/  FSEL R187, R168, -INF , !P5 ;  /* 0xff800000a8bb7808 */ /* 0x000fe20006800000 */
[----:B-1----:R-:W-:Y:S01]  /*b430*/  HMMA.16816.F32 R176, R12, R20, R176 ;  /* 0x000000140cb0723c */ /* 0x002fe200000018b0 */
[----:B------:R-:W-:Y:S01]  /*b440*/  VIADD R8, R184, 0x11 ;  /* 0x00000011b8087836 */ /* 0x000fe20000000000 */
[----:B------:R-:W-:Y:S01]  /*b450*/  FSEL R188, R148, -INF , !P6 ;  /* 0xff80000094bc7808 */ /* 0x000fe20007000000 */
[----:B------:R-:W-:Y:S01]  /*b460*/  FMUL.FTZ R165, R166, UR10 ;  /* 0x0000000aa6a57c20 */ /* 0x000fe20008410000 */
[----:B------:R-:W-:Y:S01]  /*b470*/  FSEL R186, R169, -INF , !P4 ;  /* 0xff800000a9ba7808 */ /* 0x000fe20006000000 */
[----:B------:R-:W-:Y:S01]  /*b480*/  FMUL.FTZ R166, R167, UR10 ;  /* 0x0000000aa7a67c20 */ /* 0x000fe20008410000 */
[----:B------:R-:W-:Y:S01]  /*b490*/  HMMA.16816.F32 R136, R56, R18, R136 ;  /* 0x000000123888723c */ /* 0x000fe20000001888 */
[CC--:B------:R-:W-:Y:S01]  /*b4a0*/  ISETP.GE.AND P3, PT, R8.reuse, R196.reuse, PT ;  /* 0x000000c40800720c */ /* 0x0c0fe20003f66270 */
[----:B------:R-:W1:Y:S01]  /*b4b0*/  MUFU.TANH R43, R43 ;  /* 0x0000002b002b7308 */ /* 0x000e620000002400 */
[-C--:B------:R-:W-:Y:S01]  /*b4c0*/  ISETP.GE.AND P5, PT, R8, R195.reuse, PT ;  /* 0x000000c30800720c */ /* 0x080fe20003fa6270 */
[----:B------:R-:W-:Y:S01]  /*b4d0*/  VIADD R8, R184, 0x18 ;  /* 0x00000018b8087836 */ /* 0x000fe20000000000 */
[C---:B------:R-:W-:Y:S01]  /*b4e0*/  ISETP.GE.AND P6, PT, R16.reuse, R196, PT ;  /* 0x000000c41000720c */ /* 0x040fe20003fc6270 */
[----:B------:R-:W-:Y:S01]  /*b4f0*/  HMMA.16816.F32 R144, R12, R22, R144 ;  /* 0x000000160c90723c */ /* 0x000fe20000001890 */
[----:B------:R-:W4:Y:S01]  /*b500*/  LDSM.16.M88.4 R20, [R135] ;  /* 0x000000008714783b */ /* 0x000f220000000200 */
[----:B------:R-:W-:-:S02]  /*b510*/  ISETP.GE.AND P4, PT, R16, R195, PT ;  /* 0x000000c31000720c */ /* 0x000fc40003f86270 */
[----:B------:R-:W-:Y:S01]  /*b520*/  FSEL R182, R149, -INF , !P6 ;  /* 0xff80000095b67808 */ /* 0x000fe20007000000 */
[----:B------:R-:W1:Y:S01]  /*b530*/  LDSM.16.M88.4 R16, [R211+0x7000] ;  /* 0x00700000d310783b */ /* 0x000e620000000200 */
[----:B------:R-:W-:Y:S01]  /*b540*/  FSEL R181, R151, -INF , !P4 ;  /* 0xff80000097b57808 */ /* 0x000fe20006000000 */
[----:B------:R-:W-:Y:S01]  /*b550*/  HMMA.16816.F32 R152, R12, R34, R152 ;  /* 0x000000220c98723c */ /* 0x000fe20000001898 */
[CC--:B------:R-:W-:Y:S01]  /*b560*/  ISETP.GE.AND P6, PT, R8.reuse, R196.reuse, PT ;  /* 0x000000c40800720c */ /* 0x0c0fe20003fc6270 */
[----:B------:R-:W1:Y:S01]  /*b570*/  MUFU.TANH R165, R165 ;  /* 0x000000a500a57308 */ /* 0x000e620000002400 */
[-C--:B------:R-:W-:Y:S01]  /*b580*/  ISETP.GE.AND P4, PT, R8, R195.reuse, PT ;  /* 0x000000c30800720c */ /* 0x080fe20003f86270 */
[----:B------:R-:W-:Y:S01]  /*b590*/  VIADD R8, R184, 0x19 ;  /* 0x00000019b8087836 */ /* 0x000fe20000000000 */
[----:B------:R-:W-:Y:S01]  /*b5a0*/  FSEL R51, R150, -INF , !P3 ;  /* 0xff80000096337808 */ /* 0x000fe20005800000 */
[----:B---3--:R-:W-:Y:S01]  /*b5b0*/  HMMA.16816.F32 R64, R56, R28, R64 ;  /* 0x0000001c3840723c */ /* 0x008fe20000001840 */
[----:B------:R-:W-:Y:S01]  /*b5c0*/  FSEL R53, R172, -INF , !P5 ;  /* 0xff800000ac357808 */ /* 0x000fe20006800000 */
[----:B------:R-:W-:Y:S01]  /*b5d0*/  FMUL.FTZ R150, R178, UR10 ;  /* 0x0000000ab2967c20 */ /* 0x000fe20008410000 */
[----:B------:R-:W-:Y:S01]  /*b5e0*/  FSEL R180, R50, -INF , !P4 ;  /* 0xff80000032b47808 */ /* 0x000fe20006000000 */
[----:B------:R-:W-:Y:S01]  /*b5f0*/  FMUL.FTZ R50, R179, UR10 ;  /* 0x0000000ab3327c20 */ /* 0x000fe20008410000 */
[CC--:B------:R-:W-:Y:S01]  /*b600*/  ISETP.GE.AND P3, PT, R8.reuse, R196.reuse, PT ;  /* 0x000000c40800720c */ /* 0x0c0fe20003f66270 */
[----:B-----5:R-:W-:Y:S01]  /*b610*/  HMMA.16816.F32 R140, R24, R4, R140 ;  /* 0x00000004188c723c */ /* 0x020fe2000000188c */
[----:B------:R-:W-:Y:S01]  /*b620*/  FSEL R29, R173, -INF , !P6 ;  /* 0xff800000ad1d7808 */ /* 0x000fe20007000000 */
[----:B------:R-:W-:Y:S01]  /*b630*/  MUFU.TANH R164, R164 ;  /* 0x000000a400a47308 */ /* 0x000fe20000002400 */
[-C--:B------:R-:W-:Y:S01]  /*b640*/  ISETP.GE.AND P5, PT, R8, R195.reuse, PT ;  /* 0x000000c30800720c */ /* 0x080fe20003fa6270 */
[----:B------:R-:W-:Y:S01]  /*b650*/  FMUL.FTZ R55, R176, UR10 ;  /* 0x0000000ab0377c20 */ /* 0x000fe20008410000 */
[----:B------:R-:W-:Y:S01]  /*b660*/  FSEL R28, R48, -INF , !P3 ;  /* 0xff800000301c7808 */ /* 0x000fe20005800000 */
[----:B------:R-:W-:Y:S01]  /*b670*/  HMMA.16816.F32 R136, R36, R10, R136 ;  /* 0x0000000a2488723c */ /* 0x000fe20000001888 */
[----:B------:R-:W-:Y:S01]  /*b680*/  VIADD R4, R184, 0x20 ;  /* 0x00000020b8047836 */ /* 0x000fe20000000000 */
[----:B------:R-:W3:Y:S01]  /*b690*/  LDSM.16.M88.4 R8, [R222+0xb800] ;  /* 0x00b80000de08783b */ /* 0x000ee20000000200 */
[----:B------:R-:W-:Y:S01]  /*b6a0*/  FSEL R179, R49, -INF , !P5 ;  /* 0xff80000031b37808 */ /* 0x000fe20006800000 */
[----:B------:R-:W-:Y:S01]  /*b6b0*/  MUFU.TANH R166, R166 ;  /* 0x000000a600a67308 */ /* 0x000fe20000002400 */
[----:B------:R-:W-:Y:S01]  /*b6c0*/  FMUL.FTZ R149, R177, UR10 ;  /* 0x0000000ab1957c20 */ /* 0x000fe20008410000 */
[CC--:B------:R-:W-:Y:S01]  /*b6d0*/  ISETP.GE.AND P6, PT, R4.reuse, R196.reuse, PT ;  /* 0x000000c40400720c */ /* 0x0c0fe20003fc6270 */
[----:B------:R-:W-:Y:S01]  /*b6e0*/  HMMA.16816.F32 R60, R56, R30, R60 ;  /* 0x0000001e383c723c */ /* 0x000fe2000000183c */
[-C--:B------:R-:W-:Y:S01]  /*b6f0*/  ISETP.GE.AND P4, PT, R4, R195.reuse, PT ;  /* 0x000000c30400720c */ /* 0x080fe20003f86270 */
[----:B------:R-:W-:Y:S01]  /*b700*/  VIADD R4, R184, 0x21 ;  /* 0x00000021b8047836 */ /* 0x000fe20000000000 */
[----:B------:R-:W-:Y:S01]  /*b710*/  FSEL R34, R44, -INF , !P6 ;  /* 0xff8000002c227808 */ /* 0x000fe20007000000 */
[----:B------:R-:W-:Y:S01]  /*b720*/  FMUL.FTZ R152, R152, UR10 ;  /* 0x0000000a98987c20 */ /* 0x000fe20008410000 */
[----:B------:R-:W-:Y:S01]  /*b730*/  FSEL R32, R46, -INF , !P4 ;  /* 0xff8000002e207808 */ /* 0x000fe20006000000 */
[----:B------:R-:W-:Y:S01]  /*b740*/  MUFU.TANH R160, R160 ;  /* 0x000000a000a07308 */ /* 0x000fe20000002400 */
[-C--:B------:R-:W-:Y:S01]  /*b750*/  ISETP.GE.AND P3, PT, R4, R196.reuse, PT ;  /* 0x000000c40400720c */ /* 0x080fe20003f66270 */
[----:B------:R-:W-:Y:S01]  /*b760*/  FMUL.FTZ R154, R154, UR10 ;  /* 0x0000000a9a9a7c20 */ /* 0x000fe20008410000 */
[-C--:B------:R-:W-:Y:S01]  /*b770*/  ISETP.GE.AND P5, PT, R4, R195.reuse, PT ;  /* 0x000000c30400720c */ /* 0x080fe20003fa6270 */
[----:B------:R-:W-:Y:S01]  /*b780*/  VIADD R4, R184, 0x28 ;  /* 0x00000028b8047836 */ /* 0x000fe20000000000 */
[----:B----4-:R-:W-:Y:S01]  /*b790*/  HMMA.16816.F32 R64, R36, R20, R64 ;  /* 0x000000142440723c */ /* 0x010fe20000001840 */
[----:B------:R-:W-:Y:S01]  /*b7a0*/  FSEL R178, R45, -INF , !P3 ;  /* 0xff8000002db27808 */ /* 0x000fe20005800000 */
[----:B------:R-:W-:Y:S01]  /*b7b0*/  FMUL.FTZ R148, R155, UR10 ;  /* 0x0000000a9b947c20 */ /* 0x000fe20008410000 */
[----:B------:R-:W-:Y:S01]  /*b7c0*/  FSEL R33, R47, -INF , !P5 ;  /* 0xff8000002f217808 */ /* 0x000fe20006800000 */
[----:B------:R-:W4:Y:S01]  /*b7d0*/  MUFU.TANH R167, R162 ;  /* 0x000000a200a77308 */ /* 0x000f220000002400 */
[CC--:B------:R-:W-:Y:S01]  /*b7e0*/  ISETP.GE.AND P6, PT, R4.reuse, R196.reuse, PT ;  /* 0x000000c40400720c */ /* 0x0c0fe20003fc6270 */
[----:B------:R-:W-:Y:S01]  /*b7f0*/  HMMA.16816.F32 R136, R24, R6, R136 ;  /* 0x000000061888723c */ /* 0x000fe20000001888 */
[-C--:B------:R-:W-:Y:S01]  /*b800*/  ISETP.GE.AND P4, PT, R4, R195.reuse, PT ;  /* 0x000000c30400720c */ /* 0x080fe20003f86270 */
[----:B------:R-:W-:Y:S01]  /*b810*/  VIADD R4, R184, 0x29 ;  /* 0x00000029b8047836 */ /* 0x000fe20000000000 */
[----:B------:R-:W-:Y:S01]  /*b820*/  FSEL R35, R40, -INF , !P6 ;  /* 0xff80000028237808 */ /* 0x000fe20007000000 */
[----:B------:R-:W-:Y:S01]  /*b830*/  VIADD R20, R184, 0x31 ;  /* 0x00000031b8147836 */ /* 0x000fe20000000000 */
[----:B------:R-:W-:Y:S01]  /*b840*/  FSEL R175, R175, -INF , !P4 ;  /* 0xff800000afaf7808 */ /* 0x000fe20006000000 */
[----:B------:R5:W-:Y:S01]  /*b850*/  MUFU.TANH R171, R156 ;  /* 0x0000009c00ab7308 */ /* 0x000be20000002400 */
[CC--:B------:R-:W-:Y:S01]  /*b860*/  ISETP.GE.AND P3, PT, R4.reuse, R196.reuse, PT ;  /* 0x000000c40400720c */ /* 0x0c0fe20003f66270 */
[----:B------:R-:W-:Y:S01]  /*b870*/  HMMA.16816.F32 R60, R36, R22, R60 ;  /* 0x00000016243c723c */ /* 0x000fe2000000183c */
[-C--:B------:R-:W-:Y:S01]  /*b880*/  ISETP.GE.AND P5, PT, R4, R195.reuse, PT ;  /* 0x000000c30400720c */ /* 0x080fe20003fa6270 */
[----:B------:R-:W-:Y:S01]  /*b890*/  VIADD R4, R184, 0x30 ;  /* 0x00000030b8047836 */ /* 0x000fe20000000000 */
[----:B------:R-:W-:Y:S01]  /*b8a0*/  FSEL R177, R41, -INF , !P3 ;  /* 0xff80000029b17808 */ /* 0x000fe20005800000 */
[----:B------:R-:W-:Y:S01]  /*b8b0*/  FMUL.FTZ R153, R153, UR10 ;  /* 0x0000000a99997c20 */ /* 0x000fe20008410000 */
[----:B--2---:R-:W-:Y:S01]  /*b8c0*/  FSEL R176, R42, -INF , !P5 ;  /* 0xff8000002ab07808 */ /* 0x004fe20006800000 */
[----:B------:R-:W-:Y:S01]  /*b8d0*/  MUFU.TANH R161, R161 ;  /* 0x000000a100a17308 */ /* 0x000fe20000002400 */
[CC--:B------:R-:W-:Y:S01]  /*b8e0*/  ISETP.GE.AND P6, PT, R4.reuse, R196.reuse, PT ;  /* 0x000000c40400720c */ /* 0x0c0fe20003fc6270 */
[----:B-1----:R-:W-:Y:S01]  /*b8f0*/  HMMA.16816.F32 R140, R12, R16, R140 ;  /* 0x000000100c8c723c */ /* 0x002fe2000000188c */
[-C--:B------:R-:W-:Y:S01]  /*b900*/  ISETP.GE.AND P4, PT, R4, R195.reuse, PT ;  /* 0x000000c30400720c */ /* 0x080fe20003f86270 */
[----:B------:R-:W-:Y:S01]  /*b910*/  FMUL.FTZ R145, R145, UR10 ;  /* 0x0000000a91917c20 */ /* 0x000fe20008410000 */
[----:B------:R-:W1:Y:S01]  /*b920*/  LDSM.16.M88.4 R4, [R211+0x7800] ;  /* 0x00780000d304783b */ /* 0x000e620000000200 */
[CC--:B------:R-:W-:Y:S01]  /*b930*/  ISETP.GE.AND P3, PT, R20.reuse, R196.reuse, PT ;  /* 0x000000c41400720c */ /* 0x0c0fe20003f66270 */
[----:B------:R-:W-:Y:S01]  /*b940*/  FMUL.FTZ R147, R147, UR10 ;  /* 0x0000000a93937c20 */ /* 0x000fe20008410000 */
[----:B---3--:R-:W-:Y:S01]  /*b950*/  HMMA.16816.F32 R64, R24, R8, R64 ;  /* 0x000000081840723c */ /* 0x008fe20000001840 */
[----:B-----5:R-:W-:Y:S01]  /*b960*/  FMUL.FTZ R156, R157, UR10 ;  /* 0x0000000a9d9c7c20 */ /* 0x020fe20008410000 */
[----:B------:R-:W-:Y:S01]  /*b970*/  MUFU.TANH R163, R163 ;  /* 0x000000a300a37308 */ /* 0x000fe20000002400 */
[----:B------:R-:W-:Y:S01]  /*b980*/  FMUL.FTZ R157, R159, UR10 ;  /* 0x0000000a9f9d7c20 */ /* 0x000fe20008410000 */
[-C--:B------:R-:W-:Y:S01]  /*b990*/  ISETP.GE.AND P5, PT, R20, R195.reuse, PT ;  /* 0x000000c31400720c */ /* 0x080fe20003fa6270 */
[----:B------:R-:W-:Y:S01]  /*b9a0*/  VIADD R20, R184, 0x38 ;  /* 0x00000038b8147836 */ /* 0x000fe20000000000 */
[----:B------:R-:W-:Y:S01]  /*b9b0*/  FSEL R151, R43, -INF , !P6 ;  /* 0xff8000002b977808 */ /* 0x000fe20007000000 */
[----:B------:R-:W-:Y:S01]  /*b9c0*/  HMMA.16816.F32 R136, R12, R18, R136 ;  /* 0x000000120c88723c */ /* 0x000fe20000001888 */
[----:B------:R-:W-:Y:S01]  /*b9d0*/  FSEL R162, R165, -INF , !P4 ;  /* 0xff800000a5a27808 */ /* 0x000fe20006000000 */
[----:B------:R-:W-:Y:S01]  /*b9e0*/  FMUL.FTZ R17, R146, UR10 ;  /* 0x0000000a92117c20 */ /* 0x000fe20008410000 */
[----:B------:R-:W2:Y:S01]  /*b9f0*/  MUFU.TANH R170, R158 ;  /* 0x0000009e00aa7308 */ /* 0x000ea20000002400 */
[----:B------:R-:W-:Y:S01]  /*ba00*/  ISETP.GE.AND P6, PT, R20, R196, PT ;  /* 0x000000c41400720c */ /* 0x000fe20003fc6270 */
[----:B------:R-:W-:Y:S01]  /*ba10*/  FMUL.FTZ R144, R144, UR10 ;  /* 0x0000000a90907c20 */ /* 0x000fe20008410000 */
[-C--:B------:R-:W-:Y:S01]  /*ba20*/  ISETP.GE.AND P4, PT, R20, R195.reuse, PT ;  /* 0x000000c31400720c */ /* 0x080fe20003f86270 */
[C---:B------:R-:W-:Y:S01]  /*ba30*/  VIADD R19, R184.reuse, 0x39 ;  /* 0x00000039b8137836 */ /* 0x040fe20000000000 */
[----:B------:R-:W-:Y:S01]  /*ba40*/  HMMA.16816.F32 R60, R24, R10, R60 ;  /* 0x0000000a183c723c */ /* 0x000fe2000000183c */
[----:B------:R-:W-:Y:S01]  /*ba50*/  VIADD R18, R184, 0x40 ;  /* 0x00000040b8127836 */ /* 0x000fe20000000000 */
[----:B----4-:R-:W-:Y:S01]  /*ba60*/  FSEL R165, R167, -INF , !P4 ;  /* 0xff800000a7a57808 */ /* 0x010fe20006000000 */
[----:B------:R3:W-:Y:S01]  /*ba70*/  MUFU.TANH R158, R152 ;  /* 0x00000098009e7308 */ /* 0x0007e20000002400 */
[----:B------:R-:W-:Y:S01]  /*ba80*/  FMUL.FTZ R9, R141, UR10 ;  /* 0x0000000a8d097c20 */ /* 0x000fe20008410000 */
[----:B------:R-:W-:Y:S01]  /*ba90*/  FMUL.FTZ R140, R140, UR10 ;  /* 0x0000000a8c8c7c20 */ /* 0x000fe20008410000 */
[----:B------:R-:W-:Y:S01]  /*baa0*/  ISETP.GE.AND P4, PT, R18, R195, PT ;  /* 0x000000c31200720c */ /* 0x000fe20003f86270 */
[----:B------:R-:W-:Y:S01]  /*bab0*/  FMUL.FTZ R142, R142, UR10 ;  /* 0x0000000a8e8e7c20 */ /* 0x000fe20008410000 */
[----:B------:R-:W-:-:S02]  /*bac0*/  VIADD R10, R184, 0x61 ;  /* 0x00000061b80a7836 */ /* 0x000fc40000000000 */
[----:B------:R-:W-:Y:S01]  /*bad0*/  FMUL.FTZ R143, R143, UR10 ;  /* 0x0000000a8f8f7c20 */ /* 0x000fe20008410000 */
[----:B------:R-:W-:Y:S01]  /*bae0*/  VIADD R11, R184, 0x60 ;  /* 0x00000060b80b7836 */ /* 0x000fe20000000000 */
[----:B------:R4:W-:Y:S01]  /*baf0*/  MUFU.TANH R54, R154 ;  /* 0x0000009a00367308 */ /* 0x0009e20000002400 */
[----:B--2---:R-:W-:Y:S01]  /*bb00*/  FSEL R170, R170, -INF , !P4 ;  /* 0xff800000aaaa7808 */ /* 0x004fe20006000000 */
[----:B------:R-:W-:-:S04]  /*bb10*/  DEPBAR.LE SB0, 0x0 ;  /* 0x000080000000791a */ /* 0x000fc80000000000 */
[----:B------:R-:W-:Y:S01]  /*bb20*/  FMUL.FTZ R137, R137, UR10 ;  /* 0x0000000a89897c20 */ /* 0x000fe20008410000 */
[----:B------:R-:W-:Y:S01]  /*bb30*/  FMUL.FTZ R138, R138, UR10 ;  /* 0x0000000a8a8a7c20 */ /* 0x000fe20008410000 */
[----:B------:R-:W2:Y:S01]  /*bb40*/  MUFU.TANH R156, R156 ;  /* 0x0000009c009c7308 */ /* 0x000ea20000002400 */
[----:B---3--:R-:W-:Y:S01]  /*bb50*/  FSEL R152, R164, -INF , !P3 ;  /* 0xff800000a4987808 */ /* 0x008fe20005800000 */
[----:B------:R-:W-:Y:S01]  /*bb60*/  FMUL.FTZ R136, R136, UR10 ;  /* 0x0000000a88887c20 */ /* 0x000fe20008410000 */
[----:B------:R-:W-:Y:S01]  /*bb70*/  FSEL R164, R166, -INF , !P5 ;  /* 0xff800000a6a47808 */ /* 0x000fe20006800000 */
[----:B-1----:R-:W-:Y:S01]  /*bb80*/  HMMA.16816.F32 R64, R12, R4, R64 ;  /* 0x000000040c40723c */ /* 0x002fe20000001840 */
[-C--:B------:R-:W-:Y:S01]  /*bb90*/  ISETP.GE.AND P3, PT, R19, R196.reuse, PT ;  /* 0x000000c41300720c */ /* 0x080fe20003f66270 */
[----:B------:R-:W-:Y:S01]  /*bba0*/  FMUL.FTZ R139, R139, UR10 ;  /* 0x0000000a8b8b7c20 */ /* 0x000fe20008410000 */
[----:B------:R-:W-:Y:S01]  /*bbb0*/  ISETP.GE.AND P5, PT, R19, R195, PT ;  /* 0x000000c31300720c */ /* 0x000fe20003fa6270 */
[----:B------:R-:W1:Y:S01]  /*bbc0*/  MUFU.TANH R157, R157 ;  /* 0x0000009d009d7308 */ /* 0x000e620000002400 */
[C---:B------:R-:W-:Y:S01]  /*bbd0*/  VIADD R19, R184.reuse, 0x41 ;  /* 0x00000041b8137836 */ /* 0x040fe20000000000 */
[----:B----4-:R-:W-:Y:S01]  /*bbe0*/  FSEL R154, R161, -INF , !P3 ;  /* 0xff800000a19a7808 */ /* 0x010fe20005800000 */
[C---:B------:R-:W-:Y:S01]  /*bbf0*/  VIADD R4, R184.reuse, 0x50 ;  /* 0x00000050b8047836 */ /* 0x040fe20000000000 */
[----:B------:R-:W-:Y:S01]  /*bc00*/  FSEL R166, R163, -INF , !P5 ;  /* 0xff800000a3a67808 */ /* 0x000fe20006800000 */
[----:B------:R-:W-:Y:S01]  /*bc10*/  VIADD R5, R184, 0x58 ;  /* 0x00000058b8057836 */ /* 0x000fe20000000000 */
[----:B------:R-:W-:-:S02]  /*bc20*/  ISETP.GE.AND P3, PT, R19, R196, PT ;  /* 0x000000c41300720c */ /* 0x000fc40003f66270 */
[----:B------:R3:W4:Y:S01]  /*bc30*/  MUFU.TANH R174, R153 ;  /* 0x0000009900ae7308 */ /* 0x0007220000002400 */
[----:B------:R-:W-:Y:S01]  /*bc40*/  ISETP.GE.AND P5, PT, R19, R195, PT ;  /* 0x000000c31300720c */ /* 0x000fe20003fa6270 */
[----:B------:R-:W-:Y:S01]  /*bc50*/  VIADD R19, R184, 0x49 ;  /* 0x00000049b8137836 */ /* 0x000fe20000000000 */
[----:B--2---:R-:W-:-:S04]  /*bc60*/  FSEL R172, R156, -INF , !P3 ;  /* 0xff8000009cac7808 */ /* 0x004fc80005800000 */
[----:B------:R-:W-:Y:S01]  /*bc70*/  ISETP.GE.AND P3, PT, R19, R196, PT ;  /* 0x000000c41300720c */ /* 0x000fe20003f66270 */
[----:B------:R-:W2:Y:S01]  /*bc80*/  MUFU.TANH R148, R148 ;  /* 0x0000009400947308 */ /* 0x000ea20000002400 */
[----:B-1----:R-:W-:Y:S02]  /*bc90*/  FSEL R169, R157, -INF , !P5 ;  /* 0xff8000009da97808 */ /* 0x002fe40006800000 */
[----:B------:R-:W-:Y:S01]  /*bca0*/  ISETP.GE.AND P5, PT, R19, R195, PT ;  /* 0x000000c31300720c */ /* 0x000fe20003fa6270 */
[----:B------:R-:W-:Y:S01]  /*bcb0*/  FMUL.FTZ R65, R65, UR10 ;  /* 0x0000000a41417c20 */ /* 0x000fe20008410000 */
[----:B------:R-:W-:-:S03]  /*bcc0*/  FMUL.FTZ R64, R64, UR10 ;  /* 0x0000000a40407c20 */ /* 0x000fc60008410000 */
[----:B------:R-:W1:Y:S01]  /*bcd0*/  MUFU.TANH R55, R55 ;  /* 0x0000003700377308 */ /* 0x000e620000002400 */
[----:B---3--:R-:W-:Y:S02]  /*bce0*/  FSEL R153, R160, -INF , !P6 ;  /* 0xff800000a0997808 */ /* 0x008fe40007000000 */
[-C--:B------:R-:W-:Y:S01]  /*bcf0*/  ISETP.GE.AND P6, PT, R18, R196.reuse, PT ;  /* 0x000000c41200720c */ /* 0x080fe20003fc6270 */
[----:B------:R-:W-:Y:S01]  /*bd00*/  VIADD R18, R184, 0x48 ;  /* 0x00000048b8127836 */ /* 0x000fe20000000000 */
[----:B----4-:R-:W-:Y:S02]  /*bd10*/  FSEL R174, R174, -INF , !P3 ;  /* 0xff800000aeae7808 */ /* 0x010fe40005800000 */
[----:B------:R-:W-:Y:S01]  /*bd20*/  FSEL R171, R171, -INF , !P6 ;  /* 0xff800000abab7808 */ /* 0x000fe20007000000 */
[----:B------:R-:W3:Y:S01]  /*bd30*/  MUFU.TANH R149, R149 ;  /* 0x0000009500957308 */ /* 0x000ee20000002400 */
[C---:B------:R-:W-:Y:S02]  /*bd40*/  ISETP.GE.AND P6, PT, R18.reuse, R196, PT ;  /* 0x000000c41200720c */ /* 0x040fe40003fc6270 */
[----:B------:R-:W-:-:S02]  /*bd50*/  ISETP.GE.AND P4, PT, R18, R195, PT ;  /* 0x000000c31200720c */ /* 0x000fc40003f86270 */
[----:B------:R-:W-:Y:S02]  /*bd60*/  FSEL R173, R158, -INF , !P6 ;  /* 0xff8000009ead7808 */ /* 0x000fe40007000000 */
[----:B------:R-:W-:Y:S01]  /*bd70*/  FSEL R168, R54, -INF , !P4 ;  /* 0xff80000036a87808 */ /* 0x000fe20006000000 */
[----:B------:R-:W4:Y:S01]  /*bd80*/  MUFU.TANH R150, R150 ;  /* 0x0000009600967308 */ /* 0x000f220000002400 */
[CC--:B------:R-:W-:Y:S02]  /*bd90*/  ISETP.GE.AND P6, PT, R4.reuse, R196.reuse, PT ;  /* 0x000000c40400720c */ /* 0x0c0fe40003fc6270 */
[----:B------:R-:W-:Y:S01]  /*bda0*/  ISETP.GE.AND P4, PT, R4, R195, PT ;  /* 0x000000c30400720c */ /* 0x000fe20003f86270 */
[----:B------:R-:W-:Y:S01]  /*bdb0*/  VIADD R4, R184, 0x51 ;  /* 0x00000051b8047836 */ /* 0x000fe20000000000 */
[----:B--2---:R-:W-:Y:S02]  /*bdc0*/  FSEL R167, R148, -INF , !P5 ;  /* 0xff80000094a77808 */ /* 0x004fe40006800000 */
[----:B-1----:R-:W-:Y:S01]  /*bdd0*/  FSEL R163, R55, -INF , !P6 ;  /* 0xff80000037a37808 */ /* 0x002fe20007000000 */
[----:B------:R-:W1:Y:S01]  /*bde0*/  MUFU.TANH R50, R50 ;  /* 0x0000003200327308 */ /* 0x000e620000002400 */
[----:B------:R-:W-:-:S02]  /*bdf0*/  ISETP.GE.AND P3, PT, R4, R196, PT ;  /* 0x000000c40400720c */ /* 0x000fc40003f66270 */
[-C--:B------:R-:W-:Y:S01]  /*be00*/  ISETP.GE.AND P5, PT, R4, R195.reuse, PT ;  /* 0x000000c30400720c */ /* 0x080fe20003fa6270 */
[----:B------:R-:W-:Y:S01]  /*be10*/  VIADD R4, R184, 0x59 ;  /* 0x00000059b8047836 */ /* 0x000fe20000000000 */
[----:B---3--:R-:W-:Y:S02]  /*be20*/  FSEL R161, R149, -INF , !P3 ;  /* 0xff80000095a17808 */ /* 0x008fe40005800000 */
[CC--:B------:R-:W-:Y:S01]  /*be30*/  ISETP.GE.AND P6, PT, R5.reuse, R196.reuse, PT ;  /* 0x000000c40500720c */ /* 0x0c0fe20003fc6270 */
[----:B------:R-:W2:Y:S01]  /*be40*/  MUFU.TANH R159, R145 ;  /* 0x00000091009f7308 */ /* 0x000ea20000002400 */
[----:B----4-:R-:W-:Y:S02]  /*be50*/  FSEL R158, R150, -INF , !P4 ;  /* 0xff800000969e7808 */ /* 0x010fe40006000000 */
[----:B------:R-:W-:Y:S02]  /*be60*/  ISETP.GE.AND P4, PT, R5, R195, PT ;  /* 0x000000c30500720c */ /* 0x000fe40003f86270 */
[----:B------:R-:W-:-:S03]  /*be70*/  ISETP.GE.AND P3, PT, R4, R196, PT ;  /* 0x000000c40400720c */ /* 0x000fc60003f66270 */
[----:B------:R-:W3:Y:S01]  /*be80*/  MUFU.TANH R155, R147 ;  /* 0x00000093009b7308 */ /* 0x000ee20000002400 */
[----:B-1----:R-:W-:Y:S02]  /*be90*/  FSEL R157, R50, -INF , !P5 ;  /* 0xff800000329d7808 */ /* 0x002fe40006800000 */
[----:B------:R-:W-:Y:S02]  /*bea0*/  ISETP.GE.AND P5, PT, R4, R195, PT ;  /* 0x000000c30400720c */ /* 0x000fe40003fa6270 */
[----:B------:R-:W-:Y:S03]  /*beb0*/  HMMA.16816.F32 R4, R12, R6, R60 ;  /* 0x000000060c04723c */ /* 0x000fe6000000183c */
[----:B------:R-:W1:Y:S01]  /*bec0*/  MUFU.TANH R9, R9 ;  /* 0x0000000900097308 */ /* 0x000e620000002400 */
[----:B--2---:R-:W-:Y:S02]  /*bed0*/  FSEL R159, R159, -INF , !P3 ;  /* 0xff8000009f9f7808 */ /* 0x004fe40005800000 */
[----:B------:R-:W-:Y:S01]  /*bee0*/  ISETP.GE.AND P3, PT, R10, R196, PT ;  /* 0x000000c40a00720c */ /* 0x000fe20003f66270 */
[----:B------:R-:W-:Y:S01]  /*bef0*/  FMUL.FTZ R61, R66, UR10 ;  /* 0x0000000a423d7c20 */ /* 0x000fe20008410000 */
[----:B------:R-:W-:-:S03]  /*bf00*/  FMUL.FTZ R60, R67, UR10 ;  /* 0x0000000a433c7c20 */ /* 0x000fc60008410000 */
[----:B------:R-:W2:Y:S01]  /*bf10*/  MUFU.TANH R16, R144 ;  /* 0x0000009000107308 */ /* 0x000ea20000002400 */
[----:B---3--:R-:W-:Y:S02]  /*bf20*/  FSEL R155, R155, -INF , !P5 ;  /* 0xff8000009b9b7808 */ /* 0x008fe40006800000 */
[----:B------:R-:W-:Y:S01]  /*bf30*/  ISETP.GE.AND P5, PT, R10, R195, PT ;  /* 0x000000c30a00720c */ /* 0x000fe20003fa6270 */
[----:B------:R-:W-:-:S04]  /*bf40*/  VIADD R10, R184, 0x69 ;  /* 0x00000069b80a7836 */ /* 0x000fc80000000000 */
[----:B------:R-:W3:Y:S01]  /*bf50*/  MUFU.TANH R17, R17 ;  /* 0x0000001100117308 */ /* 0x000ee20000002400 */
[----:B-1----:R-:W-:Y:S02]  /*bf60*/  FSEL R149, R9, -INF , !P3 ;  /* 0xff80000009957808 */ /* 0x002fe40005800000 */
[-C--:B------:R-:W-:Y:S02]  /*bf70*/  ISETP.GE.AND P3, PT, R10, R196.reuse, PT ;  /* 0x000000c40a00720c */ /* 0x080fe40003f66270 */
[----:B------:R-:W-:Y:S01]  /*bf80*/  FMUL.FTZ R62, R5, UR10 ;  /* 0x0000000a053e7c20 */ /* 0x000fe20008410000 */
[----:B------:R-:W-:Y:S02]  /*bf90*/  VIADD R5, R184, 0x71 ;  /* 0x00000071b8057836 */ /* 0x000fe40000000000 */
[----:B------:R-:W-:Y:S01]  /*bfa0*/  FMUL.FTZ R6, R6, UR10 ;  /* 0x0000000a06067c20 */ /* 0x000fe20008410000 */
[----:B------:R-:W1:Y:S01]  /*bfb0*/  MUFU.TANH R147, R137 ;  /* 0x0000008900937308 */ /* 0x000e620000002400 */
[----:B--2---:R-:W-:Y:S01]  /*bfc0*/  FSEL R160, R16, -INF , !P6 ;  /* 0xff80000010a07808 */ /* 0x004fe20007000000 */
[----:B------:R-:W-:Y:S01]  /*bfd0*/  FMUL.FTZ R7, R7, UR10 ;  /* 0x0000000a07077c20 */ /* 0x000fe20008410000 */
[----:B------:R-:W-:-:S05]  /*bfe0*/  ISETP.GE.AND P6, PT, R11, R196, PT ;  /* 0x000000c40b00720c */ /* 0x000fca0003fc6270 */
[----:B------:R-:W2:Y:S01]  /*bff0*/  MUFU.TANH R8, R140 ;  /* 0x0000008c00087308 */ /* 0x000ea20000002400 */
[----:B---3--:R-:W-:Y:S02]  /*c000*/  FSEL R156, R17, -INF , !P4 ;  /* 0xff800000119c7808 */ /* 0x008fe40006000000 */
[----:B------:R-:W-:Y:S01]  /*c010*/  ISETP.GE.AND P4, PT, R11, R195, PT ;  /* 0x000000c30b00720c */ /* 0x000fe20003f86270 */
[----:B------:R-:W-:-:S04]  /*c020*/  VIADD R11, R184, 0x68 ;  /* 0x00000068b80b7836 */ /* 0x000fc80000000000 */
[----:B------:R-:W3:Y:S01]  /*c030*/  MUFU.TANH R146, R142 ;  /* 0x0000008e00927308 */ /* 0x000ee20000002400 */
[----:B-1----:R-:W-:Y:S01]  /*c040*/  FSEL R147, R147, -INF , !P3 ;  /* 0xff80000093937808 */ /* 0x002fe20005800000 */
[----:B------:R-:W-:Y:S01]  /*c050*/  IMAD.MOV.U32 R137, RZ, RZ, R198 ;  /* 0x000000ffff897224 */ /* 0x000fe200078e00c6 */
[----:B------:R-:W-:-:S05]  /*c060*/  ISETP.GE.AND P3, PT, R5, R196, PT ;  /* 0x000000c40500720c */ /* 0x000fca0003f66270 */
[----:B------:R-:W1:Y:S01]  /*c070*/  MUFU.TANH R144, R138 ;  /* 0x0000008a00907308 */ /* 0x000e620000002400 */
[----:B--2---:R-:W-:Y:S02]  /*c080*/  FSEL R150, R8, -INF , !P6 ;  /* 0xff80000008967808 */ /* 0x004fe40007000000 */
[----:B------:R-:W-:-:S05]  /*c090*/  ISETP.GE.AND P6, PT, R11, R196, PT ;  /* 0x000000c40b00720c */ /* 0x000fca0003fc6270 */
[----:B------:R2:W4:Y:S01]  /*c0a0*/  MUFU.TANH R138, R65 ;  /* 0x00000041008a7308 */ /* 0x0005220000002400 */
[----:B---3--:R-:W-:Y:S02]  /*c0b0*/  FSEL R146, R146, -INF , !P4 ;  /* 0xff80000092927808 */ /* 0x008fe40006000000 */
[----:B------:R-:W-:-:S05]  /*c0c0*/  ISETP.GE.AND P4, PT, R11, R195, PT ;  /* 0x000000c30b00720c */ /* 0x000fca0003f86270 */
[----:B------:R-:W3:Y:S01]  /*c0d0*/  MUFU.TANH R18, R136 ;  /* 0x0000008800127308 */ /* 0x000ee20000002400 */
[----:B-1----:R-:W-:-:S07]  /*c0e0*/  FSEL R144, R144, -INF , !P4 ;  /* 0xff80000090907808 */ /* 0x002fce0006000000 */
[----:B------:R-:W1:Y:S01]  /*c0f0*/  MUFU.TANH R145, R143 ;  /* 0x0000008f00917308 */ /* 0x000e620000002400 */
[----:B--2---:R-:W-:Y:S01]  /*c100*/  FMUL.FTZ R65, R4, UR10 ;  /* 0x0000000a04417c20 */ /* 0x004fe20008410000 */
[----:B------:R-:W-:Y:S01]  /*c110*/  VIADD R4, R184, 0x70 ;  /* 0x00000070b8047836 */ /* 0x000fe20000000000 */
[----:B----4-:R-:W-:Y:S02]  /*c120*/  FSEL R138, R138, -INF , !P3 ;  /* 0xff8000008a8a7808 */ /* 0x010fe40005800000 */
[-C--:B------:R-:W-:Y:S02]  /*c130*/  ISETP.GE.AND P3, PT, R184, R196.reuse, PT ;  /* 0x000000c4b800720c */ /* 0x080fe40003f66270 */
[----:B------:R-:W-:Y:S01]  /*c140*/  ISETP.GE.AND P4, PT, R4, R195, PT ;  /* 0x000000c30400720c */ /* 0x000fe20003f86270 */
[----:B------:R-:W2:Y:S01]  /*c150*/  MUFU.TANH R143, R139 ;  /* 0x0000008b008f7308 */ /* 0x000ea20000002400 */
[----:B---3--:R-:W-:Y:S01]  /*c160*/  FSEL R148, R18, -INF , !P6 ;  /* 0xff80000012947808 */ /* 0x008fe20007000000 */
[----:B------:R-:W-:Y:S01]  /*c170*/  IMAD.MOV.U32 R136, RZ, RZ, R199 ;  /* 0x000000ffff887224 */ /* 0x000fe200078e00c7 */
[----:B------:R-:W-:Y:S01]  /*c180*/  ISETP.GE.AND P6, PT, R4, R196, PT ;  /* 0x000000c40400720c */ /* 0x000fe20003fc6270 */
[----:B------:R-:W-:Y:S01]  /*c190*/  VIADD R4, R184, 0x78 ;  /* 0x00000078b8047836 */ /* 0x000fe20000000000 */
[----:B------:R-:W-:-:S02]  /*c1a0*/  FSEL R3, R3, -INF , !P3 ;  /* 0xff80000003037808 */ /* 0x000fc40005800000 */
[----:B------:R-:W-:Y:S01]  /*c1b0*/  ISETP.GT.AND P3, PT, R236, R231, PT ;  /* 0x000000e7ec00720c */ /* 0x000fe20003f64270 */
        /* <DEDUP_REMOVED lines=20> */
[----:B------:R-:W-:-:S05]  /*c300*/  ISETP.GE.AND P6, PT, R4, R196, PT ;  /* 0x000000c40400720c */ /* 0x000fca0003fc6270 */
[----:B------:R-:W3:Y:S01]  /*c310*/  MUFU.TANH R54, R7 ;  /* 0x0000000700367308 */ /* 0x000ee20000002400 */
[----:B-1----:R-:W-:Y:S02]  /*c320*/  FSEL R59, R59, -INF , !P4 ;  /* 0xff8000003b3b7808 */ /* 0x002fe40006000000 */
[----:B------:R-:W-:Y:S02]  /*c330*/  ISETP.GE.AND P4, PT, R4, R195, PT ;  /* 0x000000c30400720c */ /* 0x000fe40003f86270 */
[----:B--2---:R-:W-:Y:S02]  /*c340*/  FSEL R62, R62, -INF , !P6 ;  /* 0xff8000003e3e7808 */ /* 0x004fe40007000000 */
[----:B---3--:R-:W-:Y:S01]  /*c350*/  FSEL R54, R54, -INF , !P4 ;  /* 0xff80000036367808 */ /* 0x008fe20006000000 */
[----:B------:R-:W-:Y:S08]  /*c360*/  @!P3 BRA `(.L_x_1653) ;  /* 0x0000000c0050b947 */ /* 0x000ff00003800000 */
        /* <DEDUP_REMOVED lines=9> */
[----:B-1----:R-:W-:-:S06]  /*c400*/  VIADD R8, R8, 0xffffffe ;  /* 0x0ffffffe08087836 */ /* 0x002fcc0000000000 */
[----:B------:R-:W1:Y:S02]  /*c410*/  F2I.FTZ.U32.TRUNC.NTZ R9, R8 ;  /* 0x0000000800097305 */ /* 0x000e64000021f000 */
[----:B-1----:R-:W-:Y:S01]  /*c420*/  IADD3 R4, RZ, -R9, RZ ;  /* 0x80000009ff047210 */ /* 0x002fe20007ffe0ff */
[----:B------:R-:W-:-:S04]  /*c430*/  IMAD.MOV.U32 R8, RZ, RZ, RZ ;  /* 0x000000ffff087224 */ /* 0x000fc800078e00ff */
[----:B------:R-:W-:-:S04]  /*c440*/  IMAD R4, R4, R5, RZ ;  /* 0x0000000504047224 */ /* 0x000fc800078e02ff */
[----:B------:R-:W-:Y:S01]  /*c450*/  IMAD.HI.U32 R4, R9, R4, R8 ;  /* 0x0000000409047227 */ /* 0x000fe200078e0008 */
[----:B------:R-:W-:Y:S02]  /*c460*/  IABS R8, R11 ;  /* 0x0000000b00087213 */ /* 0x000fe40000000000 */
[----:B------:R-:W-:-:S03]  /*c470*/  LOP3.LUT R11, R11, R6, RZ, 0x3c, !PT ;  /* 0x000000060b0b7212 */ /* 0x000fc600078e3cff */
        /* <DEDUP_REMOVED lines=16> */
[----:B------:R-:W-:-:S04]  /*c580*/  ISETP.GE.AND P6, PT, R7, RZ, PT ;  /* 0x000000ff0700720c */ /* 0x000fc80003fc6270 */
[----:B------:R-:W-:Y:S02]  /*c590*/  MOV R9, R12 ;  /* 0x0000000c00097202 */ /* 0x000fe40000000f00 */
[----:B------:R-:W-:Y:S01]  /*c5a0*/  @P4 VIADD R4, R4, 0x1 ;  /* 0x0000000104044836 */ /* 0x000fe20000000000 */
[----:B------:R-:W-:-:S03]  /*c5b0*/  ISETP.NE.AND P4, PT, R6, RZ, PT ;  /* 0x000000ff0600720c */ /* 0x000fc60003f85270 */
[----:B------:R-:W-:Y:S01]  /*c5c0*/  IMAD.MOV.U32 R5, RZ, RZ, R4 ;  /* 0x000000ffff057224 */ /* 0x000fe200078e0004 */
[----:B------:R-:W-:Y:S02]  /*c5d0*/  LOP3.LUT R4, RZ, R6, RZ, 0x33, !PT ;  /* 0x00000006ff047212 */ /* 0x000fe400078e33ff */
[----:B------:R-:W-:Y:S01]  /*c5e0*/  @!P6 IADD3 R9, -R9, RZ, RZ ;  /* 0x000000ff0909e210 */ /* 0x000fe20007ffe1ff */
[----:B------:R-:W-:-:S03]  /*c5f0*/  @!P5 IMAD.MOV R5, RZ, RZ, -R5 ;  /* 0x000000ffff05d224 */ /* 0x000fc600078e0a05 */
[C---:B------:R-:W-:Y:S02]  /*c600*/  SEL R9, R4.reuse, R9, !P4 ;  /* 0x0000000904097207 */ /* 0x040fe40006000000 */
[----:B------:R-:W-:-:S03]  /*c610*/  SEL R4, R4, R5, !P4 ;  /* 0x0000000504047207 */ /* 0x000fc60006000000 */
[----:B------:R-:W-:-:S04]  /*c620*/  IMAD.WIDE R12, R9, 0x4, R240 ;  /* 0x00000004090c7825 */ /* 0x000fc800078e02f0 */
[----:B------:R-:W-:Y:S01]  /*c630*/  IMAD.WIDE R10, R4, 0x4, R240 ;  /* 0x00000004040a7825 */ /* 0x000fe200078e02f0 */
[----:B------:R-:W2:Y:S04]  /*c640*/  LDG.E R8, desc[UR12][R12.64] ;  /* 0x0000000c0c087981 */ /* 0x000ea8000c1e1900 */
[----:B------:R1:W2:Y:S01]  /*c650*/  LDG.E R7, desc[UR12][R10.64] ;  /* 0x0000000c0a077981 */ /* 0x0002a2000c1e1900 */
[----:B------:R-:W-:Y:S02]  /*c660*/  IADD3 R9, R9, -R4, RZ ;  /* 0x8000000409097210 */ /* 0x000fe40007ffe0ff */
[----:B------:R-:W3:Y:S03]  /*c670*/  LDC.64 R4, c[0x0][0x230] ;  /* 0x00008c00ff047b82 */ /* 0x000ee60000000a00 */
[----:B------:R-:W-:-:S05]  /*c680*/  IMAD R9, R9, R6, -0x80 ;  /* 0xffffff8009097424 */ /* 0x000fca00078e0206 */
[----:B------:R-:W-:-:S05]  /*c690*/  SHF.R.S32.HI R6, RZ, 0x1f, R9 ;  /* 0x0000001fff067819 */ /* 0x000fca0000011409 */
[----:B------:R-:W-:-:S04]  /*c6a0*/  IMAD R6, R6, R132, RZ ;  /* 0x0000008406067224 */ /* 0x000fc800078e02ff */
[C---:B------:R-:W-:Y:S02]  /*c6b0*/  IMAD R6, R9.reuse, R133, R6 ;  /* 0x0000008509067224 */ /* 0x040fe400078e0206 */
[----:B-1----:R-:W-:-:S05]  /*c6c0*/  IMAD.WIDE.U32 R10, R9, R132, RZ ;  /* 0x00000084090a7225 */ /* 0x002fca00078e00ff */
[----:B------:R-:W-:Y:S01]  /*c6d0*/  IADD3 R11, R11, R6, RZ ;  /* 0x000000060b0b7210 */ /* 0x000fe20007ffe0ff */
[----:B--2---:R-:W-:-:S05]  /*c6e0*/  IMAD.IADD R7, R7, 0x1, -R8 ;  /* 0x0000000107077824 */ /* 0x004fca00078e0a08 */
[----:B------:R-:W-:-:S05]  /*c6f0*/  SHF.R.S32.HI R8, RZ, 0x1f, R7 ;  /* 0x0000001fff087819 */ /* 0x000fca0000011407 */
[----:B---3--:R-:W-:-:S04]  /*c700*/  IMAD R8, R8, R4, RZ ;  /* 0x0000000408087224 */ /* 0x008fc800078e02ff */
[C---:B------:R-:W-:Y:S02]  /*c710*/  IMAD R5, R7.reuse, R5, R8 ;  /* 0x0000000507057224 */ /* 0x040fe400078e0208 */
[----:B------:R-:W-:-:S04]  /*c720*/  IMAD.WIDE.U32 R8, R7, R4, R10 ;  /* 0x0000000407087225 */ /* 0x000fc800078e000a */
[----:B------:R-:W-:Y:S01]  /*c730*/  IMAD.IADD R7, R9, 0x1, R5 ;  /* 0x0000000109077824 */ /* 0x000fe200078e0205 */
[----:B------:R-:W-:Y:S06]  /*c740*/  BRA `(.L_x_1655) ;  /* 0x0000000000087947 */ /* 0x000fec0003800000 */
.L_x_1654:
[----:B------:R-:W-:-:S04]  /*c750*/  LEA R8, -R132, RZ, 0x7 ;  /* 0x000000ff84087211 */ /* 0x000fc800078e39ff */
[----:B------:R-:W-:-:S07]  /*c760*/  SHF.R.S32.HI R7, RZ, 0x1f, R8 ;  /* 0x0000001fff077819 */ /* 0x000fce0000011408 */
.L_x_1655:
        /* <DEDUP_REMOVED lines=14> */
[C---:B------:R-:W-:Y:S02]  /*c850*/  @!P1 LEA R24, P6, R9.reuse, UR8, 0x1 ;  /* 0x0000000809189c11 */ /* 0x040fe4000f8c08ff */
        /* <DEDUP_REMOVED lines=21> */
[----:B------:R3:W-:Y:S01]  /*c9b0*/  @!P1 LDGSTS.E.BYPASS.LTC128B.128 [R237+0x8000], desc[UR12][R30.64+0x80] ;  /* 0x080000801eed9fae */ /* 0x0007e2000b901d4c */
[----:B------:R-:W-:Y:S02]  /*c9c0*/  IADD3 R6, P4, R233, R4, RZ ;  /* 0x00000004e9067210 */ /* 0x000fe40007f9e0ff */
[--C-:B------:R-:W-:Y:S01]  /*c9d0*/  @!P2 LEA.HI.X R19, R4, R246, R5.reuse, 0x1, P6 ;  /* 0x000000f60413a211 */ /* 0x100fe200030f0c05 */
[--C-:B------:R-:W-:Y:S01]  /*c9e0*/  @!P1 IMAD.X R4, R134, 0x1, R5.reuse, P5 ;  /* 0x0000000186049824 */ /* 0x100fe200028e0605 */
[C---:B------:R-:W-:Y:S01]  /*c9f0*/  @!P1 LEA R16, P5, R9.reuse, UR8, 0x1 ;  /* 0x0000000809109c11 */ /* 0x040fe2000f8a08ff */
        /* <DEDUP_REMOVED lines=16> */
[----:B--2---:R-:W-:-:S02]  /*cb00*/  @!P2 LEA R36, P6, R4, R247, 0x1 ;  /* 0x000000f70424a211 */ /* 0x004fc400078c08ff */
        /* <DEDUP_REMOVED lines=8> */
[C---:B------:R-:W-:Y:S01]  /*cb90*/  @!P1 LEA R38, P5, R9.reuse, UR8, 0x1 ;  /* 0x0000000809269c11 */ /* 0x040fe2000f8a08ff */
[----:B------:R-:W-:Y:S01]  /*cba0*/  IMAD.X R6, R232, 0x1, R6, P4 ;  /* 0x00000001e8067824 */ /* 0x000fe200020e0606 */
[----:B------:R-:W-:Y:S01]  /*cbb0*/  @!P1 IADD3 R10, P4, R194, R5, RZ ;  /* 0x00000005c20a9210 */ /* 0x000fe20007f9e0ff */
[----:B------:R1:W-:Y:S01]  /*cbc0*/  @P2 STS.128 [R237+0x5000], RZ ;  /* 0x005000ffed002388 */ /* 0x0003e20000000c00 */
[----:B------:R-:W-:-:S03]  /*cbd0*/  @!P1 LEA.HI.X R39, R9, UR9, R4, 0x1, P5 ;  /* 0x0000000909279c11 */ /* 0x000fc6000a8f0c04 */
[----:B------:R-:W-:Y:S01]  /*cbe0*/  @!P1 IMAD.X R4, R134, 0x1, R6, P4 ;  /* 0x0000000186049824 */ /* 0x000fe200020e0606 */
[C---:B---3--:R-:W-:Y:S01]  /*cbf0*/  @!P1 LEA R30, P4, R10.reuse, UR8, 0x1 ;  /* 0x000000080a1e9c11 */ /* 0x048fe2000f8808ff */
[----:B------:R-:W-:Y:S01]  /*cc00*/  @!PT LDS RZ, [RZ] ;  /* 0x00000000fffff984 */ /* 0x000fe20000000800 */
[----:B------:R-:W-:Y:S01]  /*cc10*/  @!PT LDS RZ, [RZ] ;  /* 0x00000000fffff984 */ /* 0x000fe20000000800 */
[----:B------:R-:W-:Y:S01]  /*cc20*/  @!PT LDS RZ, [RZ] ;  /* 0x00000000fffff984 */ /* 0x000fe20000000800 */
[----:B------:R-:W-:Y:S03]  /*cc30*/  @!P2 LDGSTS.E.BYPASS.LTC128B.128 [R237+0x5000], desc[UR12][R22.64] ;  /* 0x0500000016edafae */ /* 0x000fe6000b901d4c */
[----:B------:R-:W-:Y:S01]  /*cc40*/  @!P1 LEA.HI.X R31, R10, UR9, R4, 0x1, P4 ;  /* 0x000000090a1f9c11 */ /* 0x000fe2000a0f0c04 */
[----:B------:R1:W-:Y:S01]  /*cc50*/  @P1 STS.128 [R237+0x9000], RZ ;  /* 0x009000ffed001388 */ /* 0x0003e20000000c00 */
[----:B------:R-:W-:Y:S02]  /*cc60*/  @!P2 LEA R10, P5, R5, R247, 0x1 ;  /* 0x000000f7050aa211 */ /* 0x000fe400078a08ff */
        /* <DEDUP_REMOVED lines=11> */
[----:B------:R-:W-:Y:S04]  /*cd20*/  @!P2 LDGSTS.E.BYPASS.LTC128B.128 [R237+0x5800], desc[UR12][R18.64] ;  /* 0x0580000012edafae */ /* 0x000fe8000b901d4c */
[----:B------:R1:W-:Y:S04]  /*cd30*/  @P1 STS.128 [R237+0x9800], RZ ;  /* 0x009800ffed001388 */ /* 0x0003e80000000c00 */
        /* <DEDUP_REMOVED lines=51> */
.L_x_1657:
[----:B------:R-:W-:Y:S05]  /*d070*/  BSYNC B0 ;  /* 0x0000000000007941 */ /* 0x000fea0003800000 */
.L_x_1656:
[----:B------:R-:W0:Y:S01]  /*d080*/  LDGDEPBAR ;  /* 0x00000000000079af */ /* 0x000e220000000000 */
[----:B------:R-:W-:-:S04]  /*d090*/  LEA R247, P1, R8, R247, 0x1 ;  /* 0x000000f708f77211 */ /* 0x000fc800078208ff */
[----:B------:R-:W-:-:S09]  /*d0a0*/  LEA.HI.X R246, R8, R246, R7, 0x1, P1 ;  /* 0x000000f608f67211 */ /* 0x000fd200008f0c07 */
.L_x_1653:
        /* <DEDUP_REMOVED lines=10> */
[----:B-1----:R-:W-:Y:S01]  /*d150*/  LDSM.16.MT88.4 R36, [R219+0x10800] ;  /* 0x01080000db24783b */ /* 0x002fe20000004200 */
        /* <DEDUP_REMOVED lines=63> */
[----:B-1----:R-:W-:Y:S02]  /*d550*/  FMNMX.FTZ R45, R4, R45, !PT ;  /* 0x0000002d042d7209 */ /* 0x002fe40007810000 */
[----:B---3--:R-:W-:-:S03]  /*d560*/  FMNMX.FTZ R46, R5, R46, !PT ;  /* 0x0000002e052e7209 */ /* 0x008fc60007810000 */
[C---:B------:R-:W-:Y:S01]  /*d570*/  FMUL.FTZ R55, R45.reuse, UR11 ;  /* 0x0000000b2d377c20 */ /* 0x040fe20008410000 */
[C---:B------:R-:W-:Y:S01]  /*d580*/  FSETP.NEU.FTZ.AND P1, PT, R45.reuse, -INF , PT ;  /* 0xff8000002d00780b */ /* 0x040fe20003f3d000 */
[----:B------:R-:W1:Y:S01]  /*d590*/  LDSM.16.MT88.4 R4, [R223+0xc000] ;  /* 0x00c00000df04783b */ /* 0x000e620000004200 */
[C---:B------:R-:W-:Y:S01]  /*d5a0*/  FSETP.NEU.FTZ.AND P2, PT, R46.reuse, -INF , PT ;  /* 0xff8000002e00780b */ /* 0x040fe20003f5d000 */
[C---:B------:R-:W-:Y:S01]  /*d5b0*/  FMUL.FTZ R64, R46.reuse, UR11 ;  /* 0x0000000b2e407c20 */ /* 0x040fe20008410000 */
[----:B------:R-:W-:Y:S02]  /*d5c0*/  FSEL R9, R45, RZ, P1 ;  /* 0x000000ff2d097208 */ /* 0x000fe40000800000 */
[----:B------:R-:W-:Y:S02]  /*d5d0*/  FSEL R8, R46, RZ, P2 ;  /* 0x000000ff2e087208 */ /* 0x000fe40001000000 */
[----:B------:R-:W-:Y:S01]  /*d5e0*/  FSEL R64, R64, RZ, P2 ;  /* 0x000000ff40407208 */ /* 0x000fe20001000000 */
[----:B------:R-:W-:Y:S01]  /*d5f0*/  FADD.FTZ R9, R0, -R9 ;  /* 0x8000000900097221 */ /* 0x000fe20000010000 */
[----:B------:R-:W-:Y:S01]  /*d600*/  FSEL R55, R55, RZ, P1 ;  /* 0x000000ff37377208 */ /* 0x000fe20000800000 */
[----:B------:R-:W-:-:S02]  /*d610*/  FADD.FTZ R8, R2, -R8 ;  /* 0x8000000802087221 */ /* 0x000fc40000010000 */
        /* <DEDUP_REMOVED lines=8> */
[----:B------:R-:W-:Y:S01]  /*d6a0*/  FMUL.FTZ R0, R9, UR11 ;  /* 0x0000000b09007c20 */ /* 0x000fe20008410000 */
[----:B------:R-:W-:Y:S01]  /*d6b0*/  FMUL.FTZ R8, R8, UR11 ;  /* 0x0000000b08087c20 */ /* 0x000fe20008410000 */
[----:B------:R-:W-:Y:S01]  /*d6c0*/  MUFU.EX2 R47, R47 ;  /* 0x0000002f002f7308 */ /* 0x000fe20000000800 */
[--C-:B------:R-:W-:Y:S01]  /*d6d0*/  FFMA.FTZ R49, R51, UR11, -R64.reuse ;  /* 0x0000000b33317c23 */ /* 0x100fe20008010840 */
[--C-:B------:R-:W-:Y:S01]  /*d6e0*/  FFMA.FTZ R52, R29, UR11, -R64.reuse ;  /* 0x0000000b1d347c23 */ /* 0x100fe20008010840 */
[--C-:B------:R-:W-:Y:S01]  /*d6f0*/  FFMA.FTZ R51, R28, UR11, -R64.reuse ;  /* 0x0000000b1c337c23 */ /* 0x100fe20008010840 */
[--C-:B------:R-:W-:Y:S01]  /*d700*/  FFMA.FTZ R50, R182, UR11, -R64.reuse ;  /* 0x0000000bb6327c23 */ /* 0x100fe20008010840 */
[----:B------:R-:W-:Y:S01]  /*d710*/  LDSM.16.MT88.4 R28, [R219+0x10000] ;  /* 0x01000000db1c783b */ /* 0x000fe20000004200 */
[--C-:B------:R-:W-:Y:S01]  /*d720*/  FFMA.FTZ R58, R181, UR11, -R55.reuse ;  /* 0x0000000bb53a7c23 */ /* 0x100fe20008010837 */
[--C-:B------:R-:W-:Y:S01]  /*d730*/  FFMA.FTZ R53, R53, UR11, -R55.reuse ;  /* 0x0000000b35357c23 */ /* 0x100fe20008010837 */
[----:B------:R-:W3:Y:S01]  /*d740*/  MUFU.EX2 R44, R44 ;  /* 0x0000002c002c7308 */ /* 0x000ee20000000800 */
        /* <DEDUP_REMOVED lines=11> */
[----:B------:R-:W-:Y:S01]  /*d800*/  LDSM.16.MT88.4 R32, [R223+0xd000] ;  /* 0x00d00000df20783b */ /* 0x000fe20000004200 */
        /* <DEDUP_REMOVED lines=39> */
[----:B------:R-:W-:Y:S01]  /*da80*/  FFMA.FTZ R143, R143, UR11, -R55 ;  /* 0x0000000b8f8f7c23 */ /* 0x000fe20008010837 */
[--C-:B------:R-:W-:Y:S01]  /*da90*/  FFMA.FTZ R139, R139, UR11, -R64.reuse ;  /* 0x0000000b8b8b7c23 */ /* 0x100fe20008010840 */
[--C-:B------:R-:W-:Y:S01]  /*daa0*/  FFMA.FTZ R138, R138, UR11, -R64.reuse ;  /* 0x0000000b8a8a7c23 */ /* 0x100fe20008010840 */
[--C-:B------:R-:W-:Y:S01]  /*dab0*/  FFMA.FTZ R65, R65, UR11, -R64.reuse ;  /* 0x0000000b41417c23 */ /* 0x100fe20008010840 */
[----:B------:R2:W3:Y:S01]  /*dac0*/  MUFU.EX2 R48, R8 ;  /* 0x0000000800307308 */ /* 0x0004e20000000800 */
[----:B------:R-:W-:-:S07]  /*dad0*/  FFMA.FTZ R62, R62, UR11, -R64 ;  /* 0x0000000b3e3e7c23 */ /* 0x000fce0008010840 */
[----:B------:R-:W5:Y:S01]  /*dae0*/  MUFU.EX2 R0, R0 ;  /* 0x0000000000007308 */ /* 0x000f620000000800 */
[----:B----4-:R-:W-:-:S07]  /*daf0*/  F2FP.F16.F32.PACK_AB R15, R2, R3 ;  /* 0x00000003020f723e */ /* 0x010fce00000000ff */
[----:B------:R-:W4:Y:S01]  /*db00*/  MUFU.EX2 R50, R50 ;  /* 0x0000003200327308 */ /* 0x000f220000000800 */
[----:B--2---:R-:W2:Y:S01]  /*db10*/  LDSM.16.MT88.4 R8, [R220+0xc000] ;  /* 0x00c00000dc08783b */ /* 0x004ea20000004200 */
[-C--:B---3--:R-:W-:Y:S01]  /*db20*/  FMUL.FTZ R128, R128, R48.reuse ;  /* 0x0000003080807220 */ /* 0x088fe20000410000 */
        /* <DEDUP_REMOVED lines=33> */
[----:B------:R-:W3:Y:S01]  /*dd40*/  LDSM.16.MT88.4 R16, [R223+0x10000] ;  /* 0x01000000df10783b */ /* 0x000ee20000004200 */
        /* <DEDUP_REMOVED lines=39> */
[C---:B---3--:R-:W-:Y:S01]  /*dfc0*/  HMMA.16816.F32 R96, R12.reuse, R16, R96 ;  /* 0x000000100c60723c */ /* 0x048fe20000001860 */
[-C--:B------:R-:W-:Y:S01]  /*dfd0*/  FMUL.FTZ R74, R74, R0.reuse ;  /* 0x000000004a4a7220 */ /* 0x080fe20000410000 */
[----:B------:R-:W-:Y:S01]  /*dfe0*/  FMUL.FTZ R75, R75, R0 ;  /* 0x000000004b4b7220 */ /* 0x000fe20000410000 */
[-C--:B------:R-:W-:Y:S01]  /*dff0*/  FMUL.FTZ R68, R68, R48.reuse ;  /* 0x0000003044447220 */ /* 0x080fe20000410000 */
[----:B------:R-:W-:Y:S01]  /*e000*/  FMUL.FTZ R69, R69, R48 ;  /* 0x0000003045457220 */ /* 0x000fe20000410000 */
[-C--:B------:R-:W-:Y:S01]  /*e010*/  FMUL.FTZ R70, R70, R0.reuse ;  /* 0x0000000046467220 */ /* 0x080fe20000410000 */
[C---:B------:R-:W-:Y:S01]  /*e020*/  HMMA.16816.F32 R92, R12.reuse, R18, R92 ;  /* 0x000000120c5c723c */ /* 0x040fe2000000185c */
[----:B------:R-:W3:Y:S01]  /*e030*/  LDSM.16.MT88.4 R16, [R223+0xc800] ;  /* 0x00c80000df10783b */ /* 0x000ee20000004200 */
[----:B------:R-:W1:Y:S01]  /*e040*/  MUFU.EX2 R53, R53 ;  /* 0x0000003500357308 */ /* 0x000e620000000800 */
[----:B------:R-:W-:Y:S01]  /*e050*/  FMUL.FTZ R71, R71, R0 ;  /* 0x0000000047477220 */ /* 0x000fe20000410000 */
        /* <DEDUP_REMOVED lines=10> */
[----:B------:R-:W3:Y:S01]  /*e100*/  MUFU.EX2 R56, R56 ;  /* 0x0000003800387308 */ /* 0x000ee20000000800 */
[C---:B------:R-:W-:Y:S01]  /*e110*/  HMMA.16816.F32 R72, R12.reuse, R28, R72 ;  /* 0x0000001c0c48723c */ /* 0x040fe20000001848 */
[----:B------:R-:W-:Y:S01]  /*e120*/  FADD.FTZ R47, R42, R47 ;  /* 0x0000002f2a2f7221 */ /* 0x000fe20000010000 */
[----:B------:R-:W-:Y:S01]  /*e130*/  FADD.FTZ R0, R2, R0 ;  /* 0x0000000002007221 */ /* 0x000fe20000010000 */
[----:B------:R-:W-:Y:S02]  /*e140*/  MOV R2, R46 ;  /* 0x0000002e00027202 */ /* 0x000fe40000000f00 */
[----:B----4-:R-:W-:Y:S02]  /*e150*/  FADD.FTZ R47, R50, R47 ;  /* 0x0000002f322f7221 */ /* 0x010fe40000010000 */
[----:B------:R-:W4:Y:S02]  /*e160*/  MUFU.EX2 R63, R63 ;  /* 0x0000003f003f7308 */ /* 0x000f240000000800 */
[C---:B-----5:R-:W-:Y:S01]  /*e170*/  FADD.FTZ R47, R49.reuse, R47 ;  /* 0x0000002f312f7221 */ /* 0x060fe20000010000 */
[C---:B-1----:R-:W-:Y:S05]  /*e180*/  HMMA.16816.F32 R80, R12.reuse, R4, R80 ;  /* 0x000000040c50723c */ /* 0x042fea0000001850 */
[----:B------:R-:W-:Y:S01]  /*e190*/  MUFU.EX2 R66, R66 ;  /* 0x0000004200427308 */ /* 0x000fe20000000800 */
[----:B------:R-:W-:Y:S01]  /*e1a0*/  HMMA.16816.F32 R76, R12, R6, R76 ;  /* 0x000000060c4c723c */ /* 0x000fe2000000184c */
[----:B------:R-:W-:-:S02]  /*e1b0*/  F2FP.F16.F32.PACK_AB R4, R49, R50 ;  /* 0x000000323104723e */ /* 0x000fc400000000ff */
[----:B------:R-:W-:Y:S01]  /*e1c0*/  F2FP.F16.F32.PACK_AB R5, R53, R58 ;  /* 0x0000003a3505723e */ /* 0x000fe200000000ff */
        /* <DEDUP_REMOVED lines=14> */
[----:B----4-:R-:W-:Y:S01]  /*e2b0*/  FADD.FTZ R52, R63, R52 ;  /* 0x000000343f347221 */ /* 0x010fe20000010000 */
[C---:B------:R-:W-:Y:S01]  /*e2c0*/  HMMA.16816.F32 R124, R4.reuse, R18, R124 ;  /* 0x00000012047c723c */ /* 0x040fe2000000187c */
[----:B------:R-:W1:Y:S03]  /*e2d0*/  LDSM.16.MT88.4 R16, [R223+0x10800] ;  /* 0x01080000df10783b */ /* 0x000e660000004200 */
[----:B------:R-:W3:Y:S02]  /*e2e0*/  MUFU.EX2 R134, R134 ;  /* 0x0000008600867308 */ /* 0x000ee40000000800 */
[C---:B--2---:R-:W-:Y:S06]  /*e2f0*/  HMMA.16816.F32 R112, R4.reuse, R8, R112 ;  /* 0x000000080470723c */ /* 0x044fec0000001870 */
[C---:B------:R-:W-:Y:S01]  /*e300*/  HMMA.16816.F32 R108, R4.reuse, R10, R108 ;  /* 0x0000000a046c723c */ /* 0x040fe2000000186c */
[----:B------:R-:W2:Y:S01]  /*e310*/  LDSM.16.MT88.4 R8, [R220+0x10800] ;  /* 0x01080000dc08783b */ /* 0x000ea20000004200 */
[----:B------:R-:W4:Y:S04]  /*e320*/  MUFU.EX2 R140, R140 ;  /* 0x0000008c008c7308 */ /* 0x000f280000000800 */
[----:B------:R-:W-:Y:S01]  /*e330*/  HMMA.16816.F32 R120, R4, R24, R120 ;  /* 0x000000180478723c */ /* 0x000fe20000001878 */
[----:B---3--:R-:W-:-:S03]  /*e340*/  FADD.FTZ R56, R134, R56 ;  /* 0x0000003886387221 */ /* 0x008fc60000010000 */
[----:B------:R-:W-:Y:S02]  /*e350*/  MUFU.EX2 R141, R141 ;  /* 0x0000008d008d7308 */ /* 0x000fe40000000800 */
[C---:B------:R-:W-:Y:S01]  /*e360*/  HMMA.16816.F32 R116, R4.reuse, R26, R116 ;  /* 0x0000001a0474723c */ /* 0x040fe20000001874 */
[----:B------:R-:W3:Y:S05]  /*e370*/  LDSM.16.MT88.4 R24, [R221+0xd000] ;  /* 0x00d00000dd18783b */ /* 0x000eea0000004200 */
[C---:B------:R-:W-:Y:S01]  /*e380*/  HMMA.16816.F32 R104, R4.reuse, R20, R104 ;  /* 0x000000140468723c */ /* 0x040fe20000001868 */
[----:B------:R-:W5:Y:S05]  /*e390*/  MUFU.EX2 R142, R142 ;  /* 0x0000008e008e7308 */ /* 0x000f6a0000000800 */
[C---:B------:R-:W-:Y:S01]  /*e3a0*/  HMMA.16816.F32 R100, R4.reuse, R22, R100 ;  /* 0x000000160464723c */ /* 0x040fe20000001864 */
[----:B------:R-:W3:Y:S02]  /*e3b0*/  LDSM.16.MT88.4 R20, [R220+0xd000] ;  /* 0x00d00000dc14783b */ /* 0x000ee40000004200 */
[----:B------:R-:W3:Y:S03]  /*e3c0*/  MUFU.EX2 R151, R151 ;  /* 0x0000009700977308 */ /* 0x000ee60000000800 */
[C---:B-1----:R-:W-:Y:S05]  /*e3d0*/  HMMA.16816.F32 R96, R4.reuse, R16, R96 ;  /* 0x000000100460723c */ /* 0x042fea0000001860 */
[----:B------:R-:W-:Y:S01]  /*e3e0*/  MUFU.EX2 R152, R152 ;  /* 0x0000009800987308 */ /* 0x000fe20000000800 */
[C---:B------:R-:W-:Y:S01]  /*e3f0*/  HMMA.16816.F32 R92, R4.reuse, R18, R92 ;  /* 0x00000012045c723c */ /* 0x040fe2000000185c */
[----:B------:R-:W1:Y:S05]  /*e400*/  LDSM.16.MT88.4 R16, [R219+0xd000] ;  /* 0x00d00000db10783b */ /* 0x000e6a0000004200 */
[C---:B------:R-:W-:Y:S01]  /*e410*/  HMMA.16816.F32 R88, R4.reuse, R28, R88 ;  /* 0x0000001c0458723c */ /* 0x040fe20000001858 */
[----:B------:R-:W-:Y:S05]  /*e420*/  MUFU.EX2 R153, R153 ;  /* 0x0000009900997308 */ /* 0x000fea0000000800 */
[C---:B------:R-:W-:Y:S01]  /*e430*/  HMMA.16816.F32 R84, R4.reuse, R30, R84 ;  /* 0x0000001e0454723c */ /* 0x040fe20000001854 */
[----:B------:R-:W1:Y:S02]  /*e440*/  LDSM.16.MT88.4 R28, [R223+0x11000] ;  /* 0x01100000df1c783b */ /* 0x000e640000004200 */
[----:B------:R-:W-:Y:S03]  /*e450*/  MUFU.EX2 R154, R154 ;  /* 0x0000009a009a7308 */ /* 0x000fe60000000800 */
[C---:B--2---:R-:W-:Y:S05]  /*e460*/  HMMA.16816.F32 R80, R4.reuse, R8, R80 ;  /* 0x000000080450723c */ /* 0x044fea0000001850 */
[----:B------:R-:W2:Y:S01]  /*e470*/  MUFU.EX2 R162, R162 ;  /* 0x000000a200a27308 */ /* 0x000ea20000000800 */
[----:B------:R-:W-:Y:S01]  /*e480*/  HMMA.16816.F32 R76, R4, R10, R76 ;  /* 0x0000000a044c723c */ /* 0x000fe2000000184c */
[C---:B------:R-:W-:Y:S01]  /*e490*/  F2FP.F16.F32.PACK_AB R8, R66.reuse, R63 ;  /* 0x0000003f4208723e */ /* 0x040fe200000000ff */
[----:B------:R-:W-:Y:S01]  /*e4a0*/  FADD.FTZ R66, R66, R52 ;  /* 0x0000003442427221 */ /* 0x000fe20000010000 */
[C---:B----4-:R-:W-:Y:S01]  /*e4b0*/  F2FP.F16.F32.PACK_AB R9, R140.reuse, R134 ;  /* 0x000000868c09723e */ /* 0x050fe200000000ff */
[----:B------:R-:W-:-:S02]  /*e4c0*/  FADD.FTZ R140, R140, R56 ;  /* 0x000000388c8c7221 */ /* 0x000fc40000010000 */
[C---:B------:R-:W-:Y:S01]  /*e4d0*/  HMMA.16816.F32 R72, R4.reuse, R36, R72 ;  /* 0x000000240448723c */ /* 0x040fe20000001848 */
[----:B------:R-:W-:Y:S01]  /*e4e0*/  F2FP.F16.F32.PACK_AB R10, R133, R67 ;  /* 0x00000043850a723e */ /* 0x000fe200000000ff */
[----:B------:R-:W4:Y:S01]  /*e4f0*/  MUFU.EX2 R164, R164 ;  /* 0x000000a400a47308 */ /* 0x000f220000000800 */
[C---:B-----5:R-:W-:Y:S01]  /*e500*/  F2FP.F16.F32.PACK_AB R11, R142.reuse, R141 ;  /* 0x0000008d8e0b723e */ /* 0x060fe200000000ff */
        /* <DEDUP_REMOVED lines=8> */
[----:B---3--:R-:W-:Y:S01]  /*e590*/  HMMA.16816.F32 R120, R8, R24, R120 ;  /* 0x000000180878723c */ /* 0x008fe20000001878 */
[----:B------:R-:W-:Y:S01]  /*e5a0*/  FADD.FTZ R133, R151, R133 ;  /* 0x0000008597857221 */ /* 0x000fe20000010000 */
[----:B--2---:R-:W-:-:S04]  /*e5b0*/  FADD.FTZ R142, R162, R142 ;  /* 0x0000008ea28e7221 */ /* 0x004fc80000010000 */
[C---:B------:R-:W-:Y:S01]  /*e5c0*/  HMMA.16816.F32 R116, R8.reuse, R26, R116 ;  /* 0x0000001a0874723c */ /* 0x040fe20000001874 */
[----:B------:R-:W2:Y:S01]  /*e5d0*/  LDSM.16.MT88.4 R24, [R221+0x11000] ;  /* 0x01100000dd18783b */ /* 0x000ea20000004200 */
[----:B------:R-:W3:Y:S04]  /*e5e0*/  MUFU.EX2 R166, R166 ;  /* 0x000000a600a67308 */ /* 0x000ee80000000800 */
[C---:B------:R-:W-:Y:S04]  /*e5f0*/  HMMA.16816.F32 R112, R8.reuse, R20, R112 ;  /* 0x000000140870723c */ /* 0x040fe80000001870 */
[----:B------:R-:W5:Y:S02]  /*e600*/  MUFU.EX2 R171, R171 ;  /* 0x000000ab00ab7308 */ /* 0x000f640000000800 */
[C---:B------:R-:W-:Y:S01]  /*e610*/  HMMA.16816.F32 R108, R8.reuse, R22, R108 ;  /* 0x00000016086c723c */ /* 0x040fe2000000186c */
[----:B------:R-:W4:Y:S05]  /*e620*/  LDSM.16.MT88.4 R20, [R220+0x11000] ;  /* 0x01100000dc14783b */ /* 0x000f2a0000004200 */
[C---:B-1----:R-:W-:Y:S01]  /*e630*/  HMMA.16816.F32 R104, R8.reuse, R16, R104 ;  /* 0x000000100868723c */ /* 0x042fe20000001868 */
[----:B------:R-:W-:Y:S05]  /*e640*/  MUFU.EX2 R172, R172 ;  /* 0x000000ac00ac7308 */ /* 0x000fea0000000800 */
[C---:B------:R-:W-:Y:S01]  /*e650*/  HMMA.16816.F32 R100, R8.reuse, R18, R100 ;  /* 0x000000120864723c */ /* 0x040fe20000001864 */
[----:B------:R-:W-:Y:S02]  /*e660*/  LDSM.16.MT88.4 R16, [R223+0x11800] ;  /* 0x01180000df10783b */ /* 0x000fe40000004200 */
[----:B------:R-:W-:Y:S03]  /*e670*/  MUFU.EX2 R173, R173 ;  /* 0x000000ad00ad7308 */ /* 0x000fe60000000800 */
[C---:B------:R-:W-:Y:S05]  /*e680*/  HMMA.16816.F32 R96, R8.reuse, R28, R96 ;  /* 0x0000001c0860723c */ /* 0x040fea0000001860 */
[----:B------:R-:W-:Y:S01]  /*e690*/  MUFU.EX2 R174, R174 ;  /* 0x000000ae00ae7308 */ /* 0x000fe20000000800 */
[C---:B------:R-:W-:Y:S01]  /*e6a0*/  HMMA.16816.F32 R92, R8.reuse, R30, R92 ;  /* 0x0000001e085c723c */ /* 0x040fe2000000185c */
[----:B------:R-:W1:Y:S05]  /*e6b0*/  LDSM.16.MT88.4 R28, [R221+0xd800] ;  /* 0x00d80000dd1c783b */ /* 0x000e6a0000004200 */
[C---:B------:R-:W-:Y:S01]  /*e6c0*/  HMMA.16816.F32 R128, R8.reuse, R32, R128 ;  /* 0x000000200880723c */ /* 0x040fe20000001880 */
[----:B------:R-:W5:Y:S05]  /*e6d0*/  MUFU.EX2 R170, R170 ;  /* 0x000000aa00aa7308 */ /* 0x000f6a0000000800 */
[C---:B------:R-:W-:Y:S01]  /*e6e0*/  HMMA.16816.F32 R124, R8.reuse, R34, R124 ;  /* 0x00000022087c723c */ /* 0x040fe2000000187c */
[----:B------:R-:W5:Y:S02]  /*e6f0*/  LDSM.16.MT88.4 R32, [R223+0xd800] ;  /* 0x00d80000df20783b */ /* 0x000f640000004200 */
[----:B------:R-:W5:Y:S03]  /*e700*/  MUFU.EX2 R169, R169 ;  /* 0x000000a900a97308 */ /* 0x000f660000000800 */
[C---:B--2---:R-:W-:Y:S05]  /*e710*/  HMMA.16816.F32 R88, R8.reuse, R24, R88 ;  /* 0x000000180858723c */ /* 0x044fea0000001858 */
[----:B------:R-:W-:Y:S01]  /*e720*/  MUFU.EX2 R168, R168 ;  /* 0x000000a800a87308 */ /* 0x000fe20000000800 */
[C---:B------:R-:W-:Y:S01]  /*e730*/  HMMA.16816.F32 R84, R8.reuse, R26, R84 ;  /* 0x0000001a0854723c */ /* 0x040fe20000001854 */
[----:B------:R-:W2:Y:S05]  /*e740*/  LDSM.16.MT88.4 R24, [R220+0xd800] ;  /* 0x00d80000dc18783b */ /* 0x000eaa0000004200 */
[C---:B----4-:R-:W-:Y:S01]  /*e750*/  HMMA.16816.F32 R80, R8.reuse, R20, R80 ;  /* 0x000000140850723c */ /* 0x050fe20000001850 */
[----:B------:R-:W4:Y:S05]  /*e760*/  MUFU.EX2 R167, R167 ;  /* 0x000000a700a77308 */ /* 0x000f2a0000000800 */
[C---:B------:R-:W-:Y:S01]  /*e770*/  HMMA.16816.F32 R76, R8.reuse, R22, R76 ;  /* 0x00000016084c723c */ /* 0x040fe2000000184c */
[----:B------:R-:W-:Y:S02]  /*e780*/  LDSM.16.MT88.4 R20, [R219+0xd800] ;  /* 0x00d80000db14783b */ /* 0x000fe40000004200 */
[----:B------:R-:W4:Y:S03]  /*e790*/  MUFU.EX2 R163, R163 ;  /* 0x000000a300a37308 */ /* 0x000f260000000800 */
[C---:B------:R-:W-:Y:S05]  /*e7a0*/  HMMA.16816.F32 R72, R8.reuse, R12, R72 ;  /* 0x0000000c0848723c */ /* 0x040fea0000001848 */
[----:B------:R-:W-:Y:S01]  /*e7b0*/  MUFU.EX2 R161, R161 ;  /* 0x000000a100a17308 */ /* 0x000fe20000000800 */
[----:B------:R-:W-:Y:S01]  /*e7c0*/  HMMA.16816.F32 R4, R8, R14, R4 ;  /* 0x0000000e0804723c */ /* 0x000fe20000001804 */
[----:B------:R-:W-:Y:S01]  /*e7d0*/  F2FP.F16.F32.PACK_AB R12, R152, R151 ;  /* 0x00000097980c723e */ /* 0x000fe200000000ff */
[----:B------:R-:W4:Y:S01]  /*e7e0*/  LDSM.16.MT88.4 R8, [R220+0x11800] ;  /* 0x01180000dc08783b */ /* 0x000f220000004200 */
[----:B------:R-:W-:Y:S01]  /*e7f0*/  F2FP.F16.F32.PACK_AB R13, R164, R162 ;  /* 0x000000a2a40d723e */ /* 0x000fe200000000ff */
[----:B------:R-:W-:Y:S01]  /*e800*/  FADD.FTZ R152, R152, R133 ;  /* 0x0000008598987221 */ /* 0x000fe20000010000 */
[----:B------:R-:W-:-:S02]  /*e810*/  FADD.FTZ R164, R164, R142 ;  /* 0x0000008ea4a47221 */ /* 0x000fc40000010000 */
[----:B------:R-:W-:Y:S01]  /*e820*/  F2FP.F16.F32.PACK_AB R14, R154, R153 ;  /* 0x000000999a0e723e */ /* 0x000fe200000000ff */
[----:B------:R-:W-:Y:S01]  /*e830*/  MUFU.EX2 R160, R160 ;  /* 0x000000a000a07308 */ /* 0x000fe20000000800 */
[----:B---3--:R-:W-:Y:S01]  /*e840*/  F2FP.F16.F32.PACK_AB R15, R166, R165 ;  /* 0x000000a5a60f723e */ /* 0x008fe200000000ff */
[----:B------:R-:W-:Y:S01]  /*e850*/  FADD.FTZ R152, R153, R152 ;  /* 0x0000009899987221 */ /* 0x000fe20000010000 */
[----:B------:R-:W-:-:S03]  /*e860*/  FADD.FTZ R164, R165, R164 ;  /* 0x000000a4a5a47221 */ /* 0x000fc60000010000 */
[----:B------:R-:W-:Y:S01]  /*e870*/  FADD.FTZ R154, R154, R152 ;  /* 0x000000989a9a7221 */ /* 0x000fe20000010000 */
[----:B------:R-:W-:Y:S01]  /*e880*/  FADD.FTZ R166, R166, R164 ;  /* 0x000000a4a6a67221 */ /* 0x000fe20000010000 */
[----:B-1----:R-:W-:Y:S01]  /*e890*/  HMMA.16816.F32 R120, R12, R28, R120 ;  /* 0x0000001c0c78723c */ /* 0x002fe20000001878 */
[----:B------:R-:W-:Y:S01]  /*e8a0*/  MUFU.EX2 R159, R159 ;  /* 0x0000009f009f7308 */ /* 0x000fe20000000800 */
[----:B-----5:R-:W-:Y:S01]  /*e8b0*/  FADD.FTZ R154, R171, R154 ;  /* 0x0000009aab9a7221 */ /* 0x020fe20000010000 */
[----:B------:R-:W-:-:S03]  /*e8c0*/  FADD.FTZ R166, R170, R166 ;  /* 0x000000a6aaa67221 */ /* 0x000fc60000010000 */
[C---:B------:R-:W-:Y:S01]  /*e8d0*/  HMMA.16816.F32 R116, R12.reuse, R30, R116 ;  /* 0x0000001e0c74723c */ /* 0x040fe20000001874 */
[----:B------:R-:W1:Y:S02]  /*e8e0*/  LDSM.16.MT88.4 R28, [R221+0x11800] ;  /* 0x01180000dd1c783b */ /* 0x000e640000004200 */
[----:B------:R-:W3:Y:S03]  /*e8f0*/  MUFU.EX2 R158, R158 ;  /* 0x0000009e009e7308 */ /* 0x000ee60000000800 */
        /* <DEDUP_REMOVED lines=9> */
[C---:B--2---:R-:W-:Y:S05]  /*e990*/  HMMA.16816.F32 R112, R12.reuse, R24, R112 ;  /* 0x000000180c70723c */ /* 0x044fea0000001870 */
[----:B------:R-:W-:Y:S01]  /*e9a0*/  MUFU.EX2 R150, R150 ;  /* 0x0000009600967308 */ /* 0x000fe20000000800 */
[C---:B------:R-:W-:Y:S01]  /*e9b0*/  HMMA.16816.F32 R108, R12.reuse, R26, R108 ;  /* 0x0000001a0c6c723c */ /* 0x040fe2000000186c */
[----:B------:R-:W2:Y:S05]  /*e9c0*/  LDSM.16.MT88.4 R24, [R223+0xe000] ;  /* 0x00e00000df18783b */ /* 0x000eaa0000004200 */
[C---:B----4-:R-:W-:Y:S01]  /*e9d0*/  HMMA.16816.F32 R80, R12.reuse, R8, R80 ;  /* 0x000000080c50723c */ /* 0x050fe20000001850 */
        /* <DEDUP_REMOVED lines=17> */
[C---:B-1----:R-:W-:Y:S01]  /*eaf0*/  HMMA.16816.F32 R88, R12.reuse, R28, R88 ;  /* 0x0000001c0c58723c */ /* 0x042fe20000001858 */
[----:B------:R-:W-:Y:S01]  /*eb00*/  FADD.FTZ R174, R163, R174 ;  /* 0x000000aea3ae7221 */ /* 0x000fe20000010000 */
[----:B---3--:R-:W-:Y:S02]  /*eb10*/  FADD.FTZ R167, R158, R167 ;  /* 0x000000a79ea77221 */ /* 0x008fe40000010000 */
[----:B------:R-:W-:Y:S02]  /*eb20*/  MUFU.EX2 R146, R146 ;  /* 0x0000009200927308 */ /* 0x000fe40000000800 */
[----:B------:R-:W-:Y:S01]  /*eb30*/  HMMA.16816.F32 R84, R12, R30, R84 ;  /* 0x0000001e0c54723c */ /* 0x000fe20000001854 */
[----:B------:R-:W1:Y:S05]  /*eb40*/  LDSM.16.MT88.4 R28, [R220+0xe000] ;  /* 0x00e00000dc1c783b */ /* 0x000e6a0000004200 */
[C---:B-----5:R-:W-:Y:S01]  /*eb50*/  HMMA.16816.F32 R120, R8.reuse, R16, R120 ;  /* 0x000000100878723c */ /* 0x060fe20000001878 */
[----:B------:R-:W-:Y:S05]  /*eb60*/  MUFU.EX2 R145, R145 ;  /* 0x0000009100917308 */ /* 0x000fea0000000800 */
[----:B------:R-:W-:Y:S01]  /*eb70*/  HMMA.16816.F32 R116, R8, R18, R116 ;  /* 0x000000120874723c */ /* 0x000fe20000001874 */
[----:B------:R-:W3:Y:S02]  /*eb80*/  LDSM.16.MT88.4 R16, [R220+0x12000] ;  /* 0x01200000dc10783b */ /* 0x000ee40000004200 */
[----:B------:R-:W-:Y:S03]  /*eb90*/  MUFU.EX2 R144, R144 ;  /* 0x0000009000907308 */ /* 0x000fe60000000800 */
[C---:B------:R-:W-:Y:S05]  /*eba0*/  HMMA.16816.F32 R72, R12.reuse, R32, R72 ;  /* 0x000000200c48723c */ /* 0x040fea0000001848 */
[----:B------:R-:W-:Y:S01]  /*ebb0*/  MUFU.EX2 R143, R143 ;  /* 0x0000008f008f7308 */ /* 0x000fe20000000800 */
[----:B------:R-:W-:Y:S01]  /*ebc0*/  HMMA.16816.F32 R4, R12, R34, R4 ;  /* 0x000000220c04723c */ /* 0x000fe20000001804 */
[----:B------:R-:W4:Y:S04]  /*ebd0*/  LDSM.16.MT88.4 R32, [R223+0x12000] ;  /* 0x01200000df20783b */ /* 0x000f280000004200 */
[----:B------:R-:W-:Y:S01]  /*ebe0*/  LDSM.16.MT88.4 R12, [R219+0x12000] ;  /* 0x01200000db0c783b */ /* 0x000fe20000004200 */
[C---:B--2---:R-:W-:Y:S01]  /*ebf0*/  HMMA.16816.F32 R128, R8.reuse, R24, R128 ;  /* 0x000000180880723c */ /* 0x044fe20000001880 */
[----:B------:R-:W-:Y:S05]  /*ec00*/  MUFU.EX2 R139, R139 ;  /* 0x0000008b008b7308 */ /* 0x000fea0000000800 */
[C---:B------:R-:W-:Y:S01]  /*ec10*/  HMMA.16816.F32 R124, R8.reuse, R26, R124 ;  /* 0x0000001a087c723c */ /* 0x040fe2000000187c */
[----:B------:R-:W2:Y:S02]  /*ec20*/  LDSM.16.MT88.4 R24, [R221+0x12000] ;  /* 0x01200000dd18783b */ /* 0x000ea40000004200 */
[----:B------:R-:W5:Y:S03]  /*ec30*/  MUFU.EX2 R138, R138 ;  /* 0x0000008a008a7308 */ /* 0x000f660000000800 */
[C---:B-1----:R-:W-:Y:S05]  /*ec40*/  HMMA.16816.F32 R112, R8.reuse, R28, R112 ;  /* 0x0000001c0870723c */ /* 0x042fea0000001870 */
[----:B------:R-:W-:Y:S01]  /*ec50*/  MUFU.EX2 R65, R65 ;  /* 0x0000004100417308 */ /* 0x000fe20000000800 */
[C---:B------:R-:W-:Y:S01]  /*ec60*/  HMMA.16816.F32 R108, R8.reuse, R30, R108 ;  /* 0x0000001e086c723c */ /* 0x040fe2000000186c */
[----:B------:R-:W1:Y:S05]  /*ec70*/  LDSM.16.MT88.4 R28, [R223+0xe800] ;  /* 0x00e80000df1c783b */ /* 0x000e6a0000004200 */
[----:B------:R-:W-:Y:S01]  /*ec80*/  HMMA.16816.F32 R104, R8, R20, R104 ;  /* 0x000000140868723c */ /* 0x000fe20000001868 */
[----:B------:R-:W4:Y:S01]  /*ec90*/  MUFU.EX2 R62, R62 ;  /* 0x0000003e003e7308 */ /* 0x000f220000000800 */
[----:B-----5:R-:W-:-:S04]  /*eca0*/  F2FP.F16.F32.PACK_AB R68, R138, R139 ;  /* 0x0000008b8a44723e */ /* 0x020fc800000000ff */
[C---:B------:R-:W-:Y:S01]  /*ecb0*/  HMMA.16816.F32 R100, R8.reuse, R22, R100 ;  /* 0x000000160864723c */ /* 0x040fe20000001864 */
[----:B------:R-:W5:Y:S05]  /*ecc0*/  LDSM.16.MT88.4 R20, [R221+0xe800] ;  /* 0x00e80000dd14783b */ /* 0x000f6a0000004200 */
[C---:B---3--:R-:W-:Y:S06]  /*ecd0*/  HMMA.16816.F32 R80, R8.reuse, R16, R80 ;  /* 0x000000100850723c */ /* 0x048fec0000001850 */
[----:B------:R-:W-:Y:S01]  /*ece0*/  HMMA.16816.F32 R76, R8, R18, R76 ;  /* 0x00000012084c723c */ /* 0x000fe2000000184c */
[----:B------:R-:W3:Y:S01]  /*ecf0*/  LDSM.16.MT88.4 R16, [R220+0xe800] ;  /* 0x00e80000dc10783b */ /* 0x000ee20000004200 */
[----:B----4-:R-:W-:-:S04]  /*ed00*/  F2FP.F16.F32.PACK_AB R70, R62, R65 ;  /* 0x000000413e46723e */ /* 0x010fc800000000ff */
[C---:B------:R-:W-:Y:S06]  /*ed10*/  HMMA.16816.F32 R96, R8.reuse, R32, R96 ;  /* 0x000000200860723c */ /* 0x040fec0000001860 */
[C---:B------:R-:W-:Y:S01]  /*ed20*/  HMMA.16816.F32 R92, R8.reuse, R34, R92 ;  /* 0x00000022085c723c */ /* 0x040fe2000000185c */
[----:B------:R-:W-:Y:S05]  /*ed30*/  LDSM.16.MT88.4 R32, [R221+0x12800] ;  /* 0x01280000dd20783b */ /* 0x000fea0000004200 */
[C---:B--2---:R-:W-:Y:S06]  /*ed40*/  HMMA.16816.F32 R88, R8.reuse, R24, R88 ;  /* 0x000000180858723c */ /* 0x044fec0000001858 */
        /* <DEDUP_REMOVED lines=8> */
[----:B------:R-:W-:Y:S01]  /*edd0*/  F2FP.F16.F32.PACK_AB R27, R155, R156 ;  /* 0x0000009c9b1b723e */ /* 0x000fe200000000ff */
[----:B------:R-:W-:Y:S02]  /*ede0*/  FADD.FTZ R157, R156, R157 ;  /* 0x0000009d9c9d7221 */ /* 0x000fe40000010000 */
[----:B------:R-:W-:Y:S01]  /*edf0*/  HMMA.16816.F32 R4, R8, R14, R4 ;  /* 0x0000000e0804723c */ /* 0x000fe20000001804 */
[----:B------:R-:W2:Y:S01]  /*ee00*/  LDSM.16.MT88.4 R8, [R220+0x12800] ;  /* 0x01280000dc08783b */ /* 0x000ea20000004200 */
        /* <DEDUP_REMOVED lines=11> */
[C---:B---3--:R-:W-:Y:S06]  /*eec0*/  HMMA.16816.F32 R112, R24.reuse, R16, R112 ;  /* 0x000000101870723c */ /* 0x048fec0000001870 */
[C---:B------:R-:W-:Y:S01]  /*eed0*/  HMMA.16816.F32 R108, R24.reuse, R18, R108 ;  /* 0x00000012186c723c */ /* 0x040fe2000000186c */
[----:B------:R-:W3:Y:S05]  /*eee0*/  LDSM.16.MT88.4 R16, [R221+0xf000] ;  /* 0x00f00000dd10783b */ /* 0x000eea0000004200 */
[C---:B--2---:R-:W-:Y:S06]  /*eef0*/  HMMA.16816.F32 R80, R24.reuse, R8, R80 ;  /* 0x000000081850723c */ /* 0x044fec0000001850 */
        /* <DEDUP_REMOVED lines=11> */
[----:B------:R-:W2:Y:S01]  /*efb0*/  LDSM.16.MT88.4 R12, [R220+0xf000] ;  /* 0x00f00000dc0c783b */ /* 0x000ea20000004200 */
[----:B------:R-:W-:Y:S01]  /*efc0*/  FADD.FTZ R147, R147, R149 ;  /* 0x0000009593937221 */ /* 0x000fe20000010000 */
[----:B------:R-:W-:-:S03]  /*efd0*/  FADD.FTZ R143, R143, R145 ;  /* 0x000000918f8f7221 */ /* 0x000fc60000010000 */
[----:B------:R-:W-:Y:S01]  /*efe0*/  HMMA.16816.F32 R96, R24, R36, R96 ;  /* 0x000000241860723c */ /* 0x000fe20000001860 */
[----:B------:R-:W-:-:S04]  /*eff0*/  FADD.FTZ R147, R139, R147 ;  /* 0x000000938b937221 */ /* 0x000fc80000010000 */
[----:B------:R-:W-:Y:S01]  /*f000*/  FADD.FTZ R147, R138, R147 ;  /* 0x000000938a937221 */ /* 0x000fe20000010000 */
[----:B------:R-:W-:Y:S01]  /*f010*/  HMMA.16816.F32 R92, R24, R38, R92 ;  /* 0x00000026185c723c */ /* 0x000fe2000000185c */
[----:B------:R-:W-:Y:S02]  /*f020*/  LDSM.16.MT88.4 R36, [R221+0x13000] ;  /* 0x01300000dd24783b */ /* 0x000fe40000004200 */
[----:B------:R-:W-:-:S03]  /*f030*/  FADD.FTZ R147, R65, R147 ;  /* 0x0000009341937221 */ /* 0x000fc60000010000 */
        /* <DEDUP_REMOVED lines=19> */
[--C-:B------:R-:W-:Y:S01]  /*f170*/  FFMA.FTZ R32, R61, UR11, -R55.reuse ;  /* 0x0000000b3d207c23 */ /* 0x100fe20008010837 */
[----:B------:R-:W-:-:S04]  /*f180*/  FFMA.FTZ R33, R60, UR11, -R55 ;  /* 0x0000000b3c217c23 */ /* 0x000fc80008010837 */
[C---:B-1----:R-:W-:Y:S01]  /*f190*/  HMMA.16816.F32 R96, R8.reuse, R20, R96 ;  /* 0x000000140860723c */ /* 0x042fe20000001860 */
[--C-:B------:R-:W-:Y:S01]  /*f1a0*/  FFMA.FTZ R34, R59, UR11, -R55.reuse ;  /* 0x0000000b3b227c23 */ /* 0x100fe20008010837 */
[----:B------:R-:W-:Y:S01]  /*f1b0*/  FFMA.FTZ R35, R54, UR11, -R55 ;  /* 0x0000000b36237c23 */ /* 0x000fe20008010837 */
[----:B------:R-:W1:Y:S03]  /*f1c0*/  MUFU.EX2 R32, R32 ;  /* 0x0000002000207308 */ /* 0x000e660000000800 */
[C---:B------:R-:W-:Y:S01]  /*f1d0*/  HMMA.16816.F32 R92, R8.reuse, R22, R92 ;  /* 0x00000016085c723c */ /* 0x040fe2000000185c */
[----:B------:R-:W4:Y:S04]  /*f1e0*/  LDSM.16.MT88.4 R20, [R220+0xf800] ;  /* 0x00f80000dc14783b */ /* 0x000f280000004200 */
[----:B------:R-:W5:Y:S01]  /*f1f0*/  MUFU.EX2 R33, R33 ;  /* 0x0000002100217308 */ /* 0x000f620000000800 */
[C---:B------:R-:W-:Y:S06]  /*f200*/  HMMA.16816.F32 R88, R8.reuse, R36, R88 ;  /* 0x000000240858723c */ /* 0x040fec0000001858 */
[----:B------:R-:W-:Y:S01]  /*f210*/  HMMA.16816.F32 R84, R8, R38, R84 ;  /* 0x000000260854723c */ /* 0x000fe20000001854 */
[----:B------:R-:W2:Y:S01]  /*f220*/  MUFU.EX2 R34, R34 ;  /* 0x0000002200227308 */ /* 0x000ea20000000800 */
[----:B-1----:R-:W-:-:S04]  /*f230*/  FADD.FTZ R143, R32, R143 ;  /* 0x0000008f208f7221 */ /* 0x002fc80000010000 */
[C---:B------:R-:W-:Y:S03]  /*f240*/  HMMA.16816.F32 R80, R8.reuse, R28, R80 ;  /* 0x0000001c0850723c */ /* 0x040fe60000001850 */
[----:B------:R-:W1:Y:S01]  /*f250*/  MUFU.EX2 R35, R35 ;  /* 0x0000002300237308 */ /* 0x000e620000000800 */
[C---:B-----5:R-:W-:Y:S01]  /*f260*/  F2FP.F16.F32.PACK_AB R69, R33.reuse, R32 ;  /* 0x000000202145723e */ /* 0x060fe200000000ff */
[----:B------:R-:W-:Y:S01]  /*f270*/  FADD.FTZ R143, R33, R143 ;  /* 0x0000008f218f7221 */ /* 0x000fe20000010000 */
[C---:B------:R-:W-:Y:S06]  /*f280*/  HMMA.16816.F32 R76, R8.reuse, R30, R76 ;  /* 0x0000001e084c723c */ /* 0x040fec000000184c */
[----:B---3--:R-:W-:Y:S01]  /*f290*/  HMMA.16816.F32 R72, R8, R16, R72 ;  /* 0x000000100848723c */ /* 0x008fe20000001848 */
[----:B--2---:R-:W-:-:S05]  /*f2a0*/  FADD.FTZ R143, R34, R143 ;  /* 0x0000008f228f7221 */ /* 0x004fca0000010000 */
[----:B------:R-:W-:Y:S01]  /*f2b0*/  HMMA.16816.F32 R4, R8, R18, R4 ;  /* 0x000000120804723c */ /* 0x000fe20000001804 */
[----:B------:R-:W2:Y:S01]  /*f2c0*/  LDSM.16.MT88.4 R8, [R219+0xf800] ;  /* 0x00f80000db08783b */ /* 0x000ea20000004200 */
[C---:B-1----:R-:W-:Y:S01]  /*f2d0*/  F2FP.F16.F32.PACK_AB R71, R35.reuse, R34 ;  /* 0x000000222347723e */ /* 0x042fe200000000ff */
[----:B------:R-:W-:Y:S02]  /*f2e0*/  FADD.FTZ R248, R35, R143 ;  /* 0x0000008f23f87221 */ /* 0x000fe40000010000 */
[----:B------:R-:W1:Y:S04]  /*f2f0*/  LDSM.16.MT88.4 R16, [R223+0x13800] ;  /* 0x01380000df10783b */ /* 0x000e680000004200 */
[C---:B------:R-:W-:Y:S06]  /*f300*/  HMMA.16816.F32 R120, R68.reuse, R12, R120 ;  /* 0x0000000c4478723c */ /* 0x040fec0000001878 */
        /* <DEDUP_REMOVED lines=19> */
.L_x_1650:
        /* <DEDUP_REMOVED lines=14> */
.L_x_1662:
[----:B------:R-:W-:Y:S04]  /*f520*/  DEPBAR.LE SB0, 0x0 ;  /* 0x000080000000791a */ /* 0x000fe80000000000 */
[----:B------:R-:W-:Y:S01]  /*f530*/  BAR.SYNC.DEFER_BLOCKING 0x0 ;  /* 0x0000000000007b1d */ /* 0x000fe20000010000 */
[C---:B------:R-:W-:Y:S01]  /*f540*/  ISETP.GE.AND P4, PT, R238.reuse, UR14, PT ;  /* 0x0000000eee007c0c */ /* 0x040fe2000bf86270 */
[----:B------:R-:W-:Y:S01]  /*f550*/  VIADD R0, R238, 0x40 ;  /* 0x00000040ee007836 */ /* 0x000fe20000000000 */
[----:B------:R-:W-:Y:S01]  /*f560*/  MOV R6, R245 ;  /* 0x000000f500067202 */ /* 0x000fe20000000f00 */
[----:B------:R-:W-:Y:S02]  /*f570*/  VIADD R236, R236, 0xffffffff ;  /* 0xffffffffecec7836 */ /* 0x000fe40000000000 */
[----:B------:R-:W-:Y:S01]  /*f580*/  IMAD.MOV.U32 R5, RZ, RZ, R244 ;  /* 0x000000ffff057224 */ /* 0x000fe200078e00f4 */
[----:B------:R-:W-:Y:S01]  /*f590*/  ISETP.GE.AND P3, PT, R0, UR14, PT ;  /* 0x0000000e00007c0c */ /* 0x000fe2000bf66270 */
[----:B------:R-:W-:Y:S01]  /*f5a0*/  UMOV UR16, UR6 ;  /* 0x0000000600107c82 */ /* 0x000fe20008000000 */
[----:B------:R-:W-:Y:S01]  /*f5b0*/  UMOV UR15, UR7 ;  /* 0x00000007000f7c82 */ /* 0x000fe20008000000 */
[----:B------:R-:W-:Y:S10]  /*f5c0*/  @!P0 BRA `(.L_x_1659) ;  /* 0x0000000000f88947 */ /* 0x000ff40003800000 */
[----:B------:R-:W1:Y:S01]  /*f5d0*/  LDC R0, c[0x0][0x380] ;  /* 0x0000e000ff007b82 */ /* 0x000e620000000800 */
[----:B------:R-:W-:Y:S01]  /*f5e0*/  SHF.L.U32 R3, R236, 0x7, RZ ;  /* 0x00000007ec037819 */ /* 0x000fe200000006ff */
[----:B------:R-:W-:Y:S01]  /*f5f0*/  UMOV UR16, UR11 ;  /* 0x0000000b00107c82 */ /* 0x000fe20008000000 */
[----:B------:R-:W-:Y:S02]  /*f600*/  UMOV UR15, UR10 ;  /* 0x0000000a000f7c82 */ /* 0x000fe40008000000 */
[----:B------:R-:W-:Y:S01]  /*f610*/  IABS R5, R3 ;  /* 0x0000000300057213 */ /* 0x000fe20000000000 */
[C---:B------:R-:W-:Y:S05]  /*f620*/  VIADD R10, R3.reuse, 0x80 ;  /* 0x00000080030a7836 */ /* 0x040fea0000000000 */
[----:B------:R-:W-:Y:S02]  /*f630*/  IABS R7, R10 ;  /* 0x0000000a00077213 */ /* 0x000fe40000000000 */
[-C--:B-1----:R-:W-:Y:S02]  /*f640*/  IABS R2, R0.reuse ;  /* 0x0000000000027213 */ /* 0x082fe40000000000 */
[-C--:B------:R-:W-:Y:S02]  /*f650*/  LOP3.LUT R3, R3, R0.reuse, RZ, 0x3c, !PT ;  /* 0x0000000003037212 */ /* 0x080fe400078e3cff */
[----:B------:R-:W1:Y:S01]  /*f660*/  I2F.RP R8, R2 ;  /* 0x0000000200087306 */ /* 0x000e620000209400 */
[----:B------:R-:W-:Y:S09]  /*f670*/  LOP3.LUT R10, R10, R0, RZ, 0x3c, !PT ;  /* 0x000000000a0a7212 */ /* 0x000ff200078e3cff */
[----:B-1----:R-:W1:Y:S02]  /*f680*/  MUFU.RCP R8, R8 ;  /* 0x0000000800087308 */ /* 0x002e640000001000 */
[----:B-1----:R-:W-:Y:S08]  /*f690*/  VIADD R8, R8, 0xffffffe ;  /* 0x0ffffffe08087836 */ /* 0x002ff00000000000 */
        /* <DEDUP_REMOVED lines=10> */
[C---:B------:R-:W-:Y:S03]  /*f740*/  IMAD R7, R2.reuse, R6, R7 ;  /* 0x0000000602077224 */ /* 0x040fe600078e0207 */
        /* <DEDUP_REMOVED lines=9> */
[----:B------:R-:W-:Y:S02]  /*f7e0*/  ISETP.GE.AND P2, PT, R10, RZ, PT ;  /* 0x000000ff0a00720c */ /* 0x000fe40003f46270 */
[----:B------:R-:W-:Y:S07]  /*f7f0*/  LOP3.LUT R7, RZ, R0, RZ, 0x33, !PT ;  /* 0x00000000ff077212 */ /* 0x000fee00078e33ff */
[----:B------:R-:W-:Y:S02]  /*f800*/  @P5 IADD3 R8, R8, 0x1, RZ ;  /* 0x0000000108085810 */ /* 0x000fe40007ffe0ff */
[----:B------:R-:W-:Y:S01]  /*f810*/  @P6 VIADD R9, R9, 0x1 ;  /* 0x0000000109096836 */ /* 0x000fe20000000000 */
[----:B------:R-:W-:Y:S02]  /*f820*/  ISETP.NE.AND P5, PT, R0, RZ, PT ;  /* 0x000000ff0000720c */ /* 0x000fe40003fa5270 */
[----:B------:R-:W-:Y:S02]  /*f830*/  @!P1 IMAD.MOV R8, RZ, RZ, -R8 ;  /* 0x000000ffff089224 */ /* 0x000fe400078e0a08 */
[----:B------:R-:W-:Y:S03]  /*f840*/  @!P2 IADD3 R9, -R9, RZ, RZ ;  /* 0x000000ff0909a210 */ /* 0x000fe60007ffe1ff */
[C---:B------:R-:W-:Y:S02]  /*f850*/  SEL R8, R7.reuse, R8, !P5 ;  /* 0x0000000807087207 */ /* 0x040fe40006800000 */
[----:B------:R-:W-:Y:S02]  /*f860*/  SEL R7, R7, R9, !P5 ;  /* 0x0000000907077207 */ /* 0x000fe40006800000 */
[CC--:B------:R-:W-:Y:S02]  /*f870*/  LEA R4, P2, R8.reuse, R240.reuse, 0x2 ;  /* 0x000000f008047211 */ /* 0x0c0fe400078410ff */
[C---:B------:R-:W-:Y:S02]  /*f880*/  LEA R2, P1, R7.reuse, R240, 0x2 ;  /* 0x000000f007027211 */ /* 0x040fe400078210ff */
[-C--:B------:R-:W-:Y:S02]  /*f890*/  LEA.HI.X.SX32 R5, R8, R241.reuse, 0x2, P2 ;  /* 0x000000f108057211 */ /* 0x080fe400010f16ff */
[C---:B------:R-:W-:Y:S01]  /*f8a0*/  LEA.HI.X.SX32 R3, R7.reuse, R241, 0x2, P1 ;  /* 0x000000f107037211 */ /* 0x040fe200008f16ff */
[----:B------:R-:W-:Y:S02]  /*f8b0*/  IMAD.IADD R7, R7, 0x1, -R8 ;  /* 0x0000000107077824 */ /* 0x000fe400078e0a08 */
[----:B------:R-:W2:Y:S02]  /*f8c0*/  LDG.E R4, desc[UR12][R4.64] ;  /* 0x0000000c04047981 */ /* 0x000ea4000c1e1900 */
[----:B------:R-:W-:Y:S04]  /*f8d0*/  IMAD R7, R7, R0, -0x80 ;  /* 0xffffff8007077424 */ /* 0x000fe800078e0200 */
[C---:B------:R-:W-:Y:S01]  /*f8e0*/  IMAD R0, R7.reuse, UR10, RZ ;  /* 0x0000000a07007c24 */ /* 0x040fe2000f8e02ff */
[----:B------:R-:W-:Y:S05]  /*f8f0*/  SHF.R.S32.HI R6, RZ, 0x1f, R7 ;  /* 0x0000001fff067819 */ /* 0x000fea0000011407 */
[----:B------:R-:W-:Y:S02]  /*f900*/  IMAD R0, R6, UR11, R0 ;  /* 0x0000000b06007c24 */ /* 0x000fe4000f8e0200 */
[----:B------:R-:W-:Y:S04]  /*f910*/  IMAD.WIDE.U32 R6, R7, UR11, RZ ;  /* 0x0000000b07067c25 */ /* 0x000fe8000f8e00ff */
[----:B------:R-:W-:Y:S01]  /*f920*/  IMAD.IADD R7, R7, 0x1, R0 ;  /* 0x0000000107077824 */ /* 0x000fe200078e0200 */
[----:B------:R1:W2:Y:S02]  /*f930*/  LDG.E R5, desc[UR12][R2.64] ;  /* 0x0000000c02057981 */ /* 0x0002a4000c1e1900 */
[----:B-1----:R-:W1:Y:S01]  /*f940*/  LDC.64 R2, c[0x0][0x238] ;  /* 0x00008e00ff027b82 */ /* 0x002e620000000a00 */
[----:B--2---:R-:W-:Y:S04]  /*f950*/  IADD3 R4, -R5, R4, RZ ;  /* 0x0000000405047210 */ /* 0x004fe80007ffe1ff */
[----:B------:R-:W-:Y:S01]  /*f960*/  SHF.R.S32.HI R5, RZ, 0x1f, R4 ;  /* 0x0000001fff057819 */ /* 0x000fe20000011404 */
[CC--:B-1----:R-:W-:Y:S04]  /*f970*/  IMAD.WIDE.U32 R6, R4.reuse, R2.reuse, R6 ;  /* 0x0000000204067225 */ /* 0x0c2fe800078e0006 */
[----:B------:R-:W-:Y:S04]  /*f980*/  IMAD R5, R5, R2, RZ ;  /* 0x0000000205057224 */ /* 0x000fe800078e02ff */
[----:B------:R-:W-:Y:S05]  /*f990*/  IMAD R5, R4, R3, R5 ;  /* 0x0000000304057224 */ /* 0x000fea00078e0205 */
[----:B------:R-:W-:Y:S07]  /*f9a0*/  IADD3 R5, R7, R5, RZ ;  /* 0x0000000507057210 */ /* 0x000fee0007ffe0ff */
.L_x_1659:
[CC--:B------:R-:W-:Y:S01]  /*f9b0*/  LEA R250, P2, R6.reuse, R137.reuse, 0x1 ;  /* 0x0000008906fa7211 */ /* 0x0c0fe200078408ff */
[----:B------:R-:W-:Y:S01]  /*f9c0*/  @P4 STS.128 [R237+0xc000], RZ ;  /* 0x00c000ffed004388 */ /* 0x000fe20000000c00 */
[C---:B------:R-:W-:Y:S02]  /*f9d0*/  IADD3 R0, P1, R235.reuse, R6, RZ ;  /* 0x00000006eb007210 */ /* 0x040fe40007f3e0ff */
[-C--:B------:R-:W-:Y:S02]  /*f9e0*/  LEA.HI.X R251, R6, R136.reuse, R5, 0x1, P2 ;  /* 0x0000008806fb7211 */ /* 0x080fe400010f0c05 */
[----:B------:R-:W-:Y:S02]  /*f9f0*/  @!P4 LEA R16, P5, R0, R137, 0x1 ;  /* 0x000000890010c211 */ /* 0x000fe400078a08ff */
[----:B------:R-:W-:Y:S01]  /*fa00*/  IADD3.X R3, R234, R5, RZ, P1, !PT ;  /* 0x00000005ea037210 */ /* 0x000fe20000ffe4ff */
        /* <DEDUP_REMOVED lines=8> */
[C---:B------:R-:W-:Y:S02]  /*fa90*/  IADD3 R2, P2, R235.reuse, R0, RZ ;  /* 0x00000000eb027210 */ /* 0x040fe40007f5e0ff */
[----:B------:R-:W-:Y:S01]  /*faa0*/  @!PT LDS RZ, [RZ] ;  /* 0x00000000fffff984 */ /* 0x000fe20000000800 */
[----:B------:R-:W-:Y:S01]  /*fab0*/  @!PT LDS RZ, [RZ] ;  /* 0x00000000fffff984 */ /* 0x000fe20000000800 */
[----:B------:R-:W-:Y:S01]  /*fac0*/  @!PT LDS RZ, [RZ] ;  /* 0x00000000fffff984 */ /* 0x000fe20000000800 */
[----:B------:R-:W-:Y:S02]  /*fad0*/  @!P3 LDGSTS.E.BYPASS.LTC128B.128 [R237+0x10000], desc[UR12][R250.64+0x80] ;  /* 0x10000080faedbfae */ /* 0x000fe4000b901d4c */
[----:B------:R-:W-:Y:S03]  /*fae0*/  @!P4 LEA R14, P5, R2, R137, 0x1 ;  /* 0x00000089020ec211 */ /* 0x000fe600078a08ff */
[----:B------:R-:W-:Y:S01]  /*faf0*/  @P4 STS.128 [R237+0xc800], RZ ;  /* 0x00c800ffed004388 */ /* 0x000fe20000000c00 */
[----:B------:R-:W-:Y:S02]  /*fb00*/  IADD3.X R3, R234, R3, RZ, P2, !PT ;  /* 0x00000003ea037210 */ /* 0x000fe400017fe4ff */
[CC--:B------:R-:W-:Y:S02]  /*fb10*/  @!P3 LEA R8, P1, R2.reuse, R137.reuse, 0x1 ;  /* 0x000000890208b211 */ /* 0x0c0fe400078208ff */
[----:B------:R-:W-:Y:S01]  /*fb20*/  @!PT LDS RZ, [RZ] ;  /* 0x00000000fffff984 */ /* 0x000fe20000000800 */
[----:B------:R-:W-:Y:S01]  /*fb30*/  @!PT LDS RZ, [RZ] ;  /* 0x00000000fffff984 */ /* 0x000fe20000000800 */
[----:B------:R-:W-:Y:S01]  /*fb40*/  @!PT LDS RZ, [RZ] ;  /* 0x00000000fffff984 */ /* 0x000fe20000000800 */
[----:B------:R1:W-:Y:S01]  /*fb50*/  @!P4 LDGSTS.E.BYPASS.LTC128B.128 [R237+0xc800], desc[UR12][R16.64] ;  /* 0x0c80000010edcfae */ /* 0x0003e2000b901d4c */
[CCC-:B------:R-:W-:Y:S02]  /*fb60*/  @!P4 LEA.HI.X R15, R2.reuse, R136.reuse, R3.reuse, 0x1, P5 ;  /* 0x00000088020fc211 */ /* 0x1c0fe400028f0c03 */
[----:B------:R-:W-:Y:S02]  /*fb70*/  @!P3 LEA.HI.X R9, R2, R136, R3, 0x1, P1 ;  /* 0x000000880209b211 */ /* 0x000fe400008f0c03 */
[----:B------:R-:W-:Y:S01]  /*fb80*/  @P3 STS.128 [R237+0x10800], RZ ;  /* 0x010800ffed003388 */ /* 0x000fe20000000c00 */
[C---:B------:R-:W-:Y:S04]  /*fb90*/  IADD3 R0, P2, R235.reuse, R2, RZ ;  /* 0x00000002eb007210 */ /* 0x040fe80007f5e0ff */
[----:B------:R-:W-:Y:S01]  /*fba0*/  @!PT LDS RZ, [RZ] ;  /* 0x00000000fffff984 */ /* 0x000fe20000000800 */
[----:B------:R-:W-:Y:S01]  /*fbb0*/  @!PT LDS RZ, [RZ] ;  /* 0x00000000fffff984 */ /* 0x000fe20000000800 */
[----:B------:R-:W-:Y:S01]  /*fbc0*/  @!PT LDS RZ, [RZ] ;  /* 0x00000000fffff984 */ /* 0x000fe20000000800 */
[----:B------:R-:W-:Y:S01]  /*fbd0*/  @!P3 LDGSTS.E.BYPASS.LTC128B.128 [R237+0x10800], desc[UR12][R10.64+0x80] ;  /* 0x108000800aedbfae */ /* 0x000fe2000b901d4c */
[----:B------:R-:W-:Y:S02]  /*fbe0*/  @!P4 LEA R12, P5, R0, R137, 0x1 ;  /* 0x00000089000cc211 */ /* 0x000fe400078a08ff */
[----:B------:R-:W-:Y:S02]  /*fbf0*/  IADD3.X R3, R234, R3, RZ, P2, !PT ;  /* 0x00000003ea037210 */ /* 0x000fe400017fe4ff */
        /* <DEDUP_REMOVED lines=8> */
[C---:B------:R-:W-:Y:S02]  /*fc80*/  IADD3 R2, P2, R235.reuse, R0, RZ ;  /* 0x00000000eb027210 */ /* 0x040fe40007f5e0ff */
[----:B------:R-:W-:Y:S02]  /*fc90*/  @P3 STS.128 [R237+0x11000], RZ ;  /* 0x011000ffed003388 */ /* 0x000fe40000000c00 */
[----:B------:R-:W-:Y:S03]  /*fca0*/  @!P4 LEA R20, P5, R2, R137, 0x1 ;  /* 0x000000890214c211 */ /* 0x000fe600078a08ff */
[----:B------:R-:W-:Y:S01]  /*fcb0*/  @!PT LDS RZ, [RZ] ;  /* 0x00000000fffff984 */ /* 0x000fe20000000800 */
[----:B------:R-:W-:Y:S01]  /*fcc0*/  @!PT LDS RZ, [RZ] ;  /* 0x00000000fffff984 */ /* 0x000fe20000000800 */
[----:B------:R-:W-:Y:S01]  /*fcd0*/  @!PT LDS RZ, [RZ] ;  /* 0x00000000fffff984 */ /* 0x000fe20000000800 */
[----:B------:R2:W-:Y:S01]  /*fce0*/  @!P3 LDGSTS.E.BYPASS.LTC128B.128 [R237+0x11000], desc[UR12][R8.64+0x80] ;  /* 0x1100008008edbfae */ /* 0x0005e2000b901d4c */
[----:B------:R-:W-:Y:S02]  /*fcf0*/  IADD3.X R3, R234, R3, RZ, P2, !PT ;  /* 0x00000003ea037210 */ /* 0x000fe400017fe4ff */
        /* <DEDUP_REMOVED lines=8> */
[C---:B------:R-:W-:Y:S04]  /*fd80*/  IADD3 R0, P2, R235.reuse, R2, RZ ;  /* 0x00000002eb007210 */ /* 0x040fe80007f5e0ff */
[----:B------:R-:W-:Y:S01]  /*fd90*/  @P3 STS.128 [R237+0x11800], RZ ;  /* 0x011800ffed003388 */ /* 0x000fe20000000c00 */
[----:B------:R-:W-:Y:S02]  /*fda0*/  @!P4 LEA R24, P5, R0, R137, 0x1 ;  /* 0x000000890018c211 */ /* 0x000fe400078a08ff */
[----:B------:R-:W-:Y:S02]  /*fdb0*/  IADD3.X R3, R234, R3, RZ, P2, !PT ;  /* 0x00000003ea037210 */ /* 0x000fe400017fe4ff */
        /* <DEDUP_REMOVED lines=16> */
[CC--:B-1----:R-:W-:Y:S02]  /*fec0*/  @!P3 LEA R16, P2, R4.reuse, R137.reuse, 0x1 ;  /* 0x000000890410b211 */ /* 0x0c2fe400078408ff */
        /* <DEDUP_REMOVED lines=12> */
[----:B------:R-:W-:Y:S02]  /*ff90*/  @!P4 LEA R26, P5, R2, R137, 0x1 ;  /* 0x00000089021ac211 */ /* 0x000fe400078a08ff */
[----:B------:R-:W-:Y:S02]  /*ffa0*/  IADD3.X R0, R234, R3, RZ, P1, !PT ;  /* 0x00000003ea007210 */ /* 0x000fe40000ffe4ff */
[----:B------:R-:W-:Y:S01]  /*ffb0*/  @P3 STS.128 [R237+0x12800], RZ ;  /* 0x012800ffed003388 */ /* 0x000fe20000000c00 */
[C---:B------:R-:W-:Y:S02]  /*ffc0*/  @!P3 LEA R30, P1, R2.reuse, R137, 0x1 ;  /* 0x00000089021eb211 */ /* 0x040fe400078208ff */
[CCC-:B------:R-:W-:Y:S02]  /*ffd0*/  @!P4 LEA.HI.X R27, R2.reuse, R136.reuse, R0.reuse, 0x1, P5 ;  /* 0x00000088021bc211 */ /* 0x1c0fe400028f0c00 */
[----:B------:R-:W-:Y:S01]  /*ffe0*/  @!PT LDS RZ, [RZ] ;  /* 0x00000000fffff984 */ /* 0x000fe20000000800 */
[----:B------:R-:W-:Y:S01]  /*fff0*/  @!PT LDS RZ, [RZ] ;  /* 0x00000000fffff984 */ /* 0x000fe20000000800 */
[----:B------:R-:W-:Y:S01]  /*10000*/  @!PT LDS RZ, [RZ] ;  /* 0x00000000fffff984 */ /* 0x000fe20000000800 */
[----:B------:R-:W-:Y:S01]  /*10010*/  @!P3 LDGSTS.E.BYPASS.LTC128B.128 [R237+0x12800], desc[UR12][R22.64+0x80] ;  /* 0x1280008016edbfae */ /* 0x000fe2000b901d4c */
[----:B------:R-:W-:Y:S02]  /*10020*/  @!P3 LEA.HI.X R31, R2, R136, R0, 0x1, P1 ;  /* 0x00000088021fb211 */ /* 0x000fe400008f0c00 */
[----:B------:R-:W-:Y:S02]  /*10030*/  ISETP.GT.AND P1, PT, R236, R231, PT ;  /* 0x000000e7ec00720c */ /* 0x000fe40003f24270 */
        /* <DEDUP_REMOVED lines=20> */
[----:B------:R-:W-:Y:S05]  /*10180*/  LDSM.16.M88.4 R64, [R229] ;  /* 0x00000000e540783b */ /* 0x000fea0000000200 */
[----:B--2---:R-:W2:Y:S05]  /*10190*/  LDSM.16.M88.4 R8, [R228+0x4000] ;  /* 0x00400000e408783b */ /* 0x004eaa0000000200 */
[----:B-1----:R-:W1:Y:S05]  /*101a0*/  LDSM.16.M88.4 R16, [R228+0x4800] ;  /* 0x00480000e410783b */ /* 0x002e6a0000000200 */
[----:B---3--:R-:W3:Y:S05]  /*101b0*/  LDSM.16.M88.4 R24, [R228+0x5000] ;  /* 0x00500000e418783b */ /* 0x008eea0000000200 */
[----:B------:R-:W4:Y:S05]  /*101c0*/  LDSM.16.M88.4 R32, [R228+0x5800] ;  /* 0x00580000e420783b */ /* 0x000f2a0000000200 */
[----:B------:R-:W0:Y:S05]  /*101d0*/  LDGDEPBAR ;  /* 0x00000000000079af */ /* 0x000e2a0000000000 */
[----:B------:R-:W5:Y:S05]  /*101e0*/  LDSM.16.M88.4 R40, [R228+0x6000] ;  /* 0x00600000e428783b */ /* 0x000f6a0000000200 */
[----:B------:R-:W5:Y:S05]  /*101f0*/  LDSM.16.M88.4 R48, [R228+0x6800] ;  /* 0x00680000e430783b */ /* 0x000f6a0000000200 */
[----:B------:R-:W5:Y:S05]  /*10200*/  LDSM.16.M88.4 R56, [R228+0x7000] ;  /* 0x00700000e438783b */ /* 0x000f6a0000000200 */
[----:B------:R-:W5:Y:S01]  /*10210*/  LDSM.16.M88.4 R136, [R228+0x7800] ;  /* 0x00780000e488783b */ /* 0x000f620000000200 */
[C---:B--2---:R-:W-:Y:S04]  /*10220*/  HMMA.16816.F32 R4, R64.reuse, R8, RZ ;  /* 0x000000084004723c */ /* 0x044fe800000018ff */
[----:B------:R-:W-:Y:S02]  /*10230*/  LDSM.16.M88.4 R140, [R227] ;  /* 0x00000000e38c783b */ /* 0x000fe40000000200 */
[C---:B------:R-:W-:Y:S03]  /*10240*/  HMMA.16816.F32 R8, R64.reuse, R10, RZ ;  /* 0x0000000a4008723c */ /* 0x040fe600000018ff */
[----:B------:R-:W2:Y:S03]  /*10250*/  LDSM.16.M88.4 R144, [R226] ;  /* 0x00000000e290783b */ /* 0x000ea60000000200 */
[C---:B-1----:R-:W-:Y:S02]  /*10260*/  HMMA.16816.F32 R12, R64.reuse, R16, RZ ;  /* 0x00000010400c723c */ /* 0x042fe400000018ff */
[----:B------:R-:W1:Y:S04]  /*10270*/  LDSM.16.M88.4 R148, [R218] ;  /* 0x00000000da94783b */ /* 0x000e680000000200 */
[C---:B------:R-:W-:Y:S01]  /*10280*/  HMMA.16816.F32 R16, R64.reuse, R18, RZ ;  /* 0x000000124010723c */ /* 0x040fe200000018ff */
[----:B------:R-:W1:Y:S05]  /*10290*/  LDSM.16.M88.4 R152, [R217] ;  /* 0x00000000d998783b */ /* 0x000e6a0000000200 */
[C---:B---3--:R-:W-:Y:S01]  /*102a0*/  HMMA.16816.F32 R20, R64.reuse, R24, RZ ;  /* 0x000000184014723c */ /* 0x048fe200000018ff */
[----:B------:R-:W3:Y:S05]  /*102b0*/  LDSM.16.M88.4 R156, [R216] ;  /* 0x00000000d89c783b */ /* 0x000eea0000000200 */
[C---:B------:R-:W-:Y:S01]  /*102c0*/  HMMA.16816.F32 R24, R64.reuse, R26, RZ ;  /* 0x0000001a4018723c */ /* 0x040fe200000018ff */
[----:B------:R-:W3:Y:S05]  /*102d0*/  LDSM.16.M88.4 R160, [R215] ;  /* 0x00000000d7a0783b */ /* 0x000eea0000000200 */
[C---:B----4-:R-:W-:Y:S01]  /*102e0*/  HMMA.16816.F32 R28, R64.reuse, R32, RZ ;  /* 0x00000020401c723c */ /* 0x050fe200000018ff */
[----:B------:R-:W4:Y:S05]  /*102f0*/  LDSM.16.M88.4 R164, [R214] ;  /* 0x00000000d6a4783b */ /* 0x000f2a0000000200 */
[C---:B------:R-:W-:Y:S01]  /*10300*/  HMMA.16816.F32 R32, R64.reuse, R34, RZ ;  /* 0x000000224020723c */ /* 0x040fe200000018ff */
[----:B------:R-:W4:Y:S05]  /*10310*/  LDSM.16.M88.4 R168, [R213] ;  /* 0x00000000d5a8783b */ /* 0x000f2a0000000200 */
[C---:B-----5:R-:W-:Y:S01]  /*10320*/  HMMA.16816.F32 R36, R64.reuse, R40, RZ ;  /* 0x000000284024723c */ /* 0x060fe200000018ff */
[----:B------:R-:W5:Y:S05]  /*10330*/  LDSM.16.M88.4 R172, [R212] ;  /* 0x00000000d4ac783b */ /* 0x000f6a0000000200 */
[C---:B------:R-:W-:Y:S01]  /*10340*/  HMMA.16816.F32 R40, R64.reuse, R42, RZ ;  /* 0x0000002a4028723c */ /* 0x040fe200000018ff */
[----:B------:R-:W-:Y:S05]  /*10350*/  LDSM.16.M88.4 R176, [R225] ;  /* 0x00000000e1b0783b */ /* 0x000fea0000000200 */
[C---:B------:R-:W-:Y:S01]  /*10360*/  HMMA.16816.F32 R44, R64.reuse, R48, RZ ;  /* 0x00000030402c723c */ /* 0x040fe200000018ff */
[----:B------:R-:W5:Y:S05]  /*10370*/  LDSM.16.M88.4 R180, [R222+0x4000] ;  /* 0x00400000deb4783b */ /* 0x000f6a0000000200 */
[C---:B------:R-:W-:Y:S01]  /*10380*/  HMMA.16816.F32 R48, R64.reuse, R50, RZ ;  /* 0x000000324030723c */ /* 0x040fe200000018ff */
[----:B------:R-:W-:Y:S05]  /*10390*/  LDSM.16.M88.4 R184, [R211+0x3000] ;  /* 0x00300000d3b8783b */ /* 0x000fea0000000200 */
[C---:B------:R-:W-:Y:S01]  /*103a0*/  HMMA.16816.F32 R52, R64.reuse, R56, RZ ;  /* 0x000000384034723c */ /* 0x040fe200000018ff */
[----:B------:R-:W-:Y:S05]  /*103b0*/  LDSM.16.M88.4 R188, [R222+0xb000] ;  /* 0x00b00000debc783b */ /* 0x000fea0000000200 */
[C---:B------:R-:W-:Y:S01]  /*103c0*/  HMMA.16816.F32 R56, R64.reuse, R58, RZ ;  /* 0x0000003a4038723c */ /* 0x040fe200000018ff */
[----:B------:R-:W-:Y:S05]  /*103d0*/  LDSM.16.M88.4 R192, [R222+0xb800] ;  /* 0x00b80000dec0783b */ /* 0x000fea0000000200 */
[C---:B------:R-:W-:Y:S01]  /*103e0*/  HMMA.16816.F32 R60, R64.reuse, R136, RZ ;  /* 0x00000088403c723c */ /* 0x040fe200000018ff */
[----:B------:R-:W-:Y:S05]  /*103f0*/  LDSM.16.M88.4 R196, [R224+0x2000] ;  /* 0x00200000e0c4783b */ /* 0x000fea0000000200 */
[----:B------:R-:W-:Y:S01]  /*10400*/  HMMA.16816.F32 R64, R64, R138, RZ ;  /* 0x0000008a4040723c */ /* 0x000fe200000018ff */
[----:B------:R-:W5:Y:S05]  /*10410*/  LDSM.16.M88.4 R136, [R222+0x4800] ;  /* 0x00480000de88783b */ /* 0x000f6a0000000200 */
[C---:B--2---:R-:W-:Y:S01]  /*10420*/  HMMA.16816.F32 R4, R140.reuse, R144, R4 ;  /* 0x000000908c04723c */ /* 0x044fe20000001804 */
[----:B------:R-:W-:Y:S05]  /*10430*/  LDSM.16.M88.4 R200, [R211+0x4000] ;  /* 0x00400000d3c8783b */ /* 0x000fea0000000200 */
[C---:B------:R-:W-:Y:S01]  /*10440*/  HMMA.16816.F32 R8, R140.reuse, R146, R8 ;  /* 0x000000928c08723c */ /* 0x040fe20000001808 */
[----:B------:R-:W2:Y:S05]  /*10450*/  LDSM.16.M88.4 R144, [R222+0x5000] ;  /* 0x00500000de90783b */ /* 0x000eaa0000000200 */
        /* <DEDUP_REMOVED lines=14> */
[----:B------:R-:W-:Y:S05]  /*10540*/  LDSM.16.M88.4 R164, [R211] ;  /* 0x00000000d3a4783b */ /* 0x000fea0000000200 */
[C---:B------:R-:W-:Y:S06]  /*10550*/  HMMA.16816.F32 R52, R140.reuse, R168, R52 ;  /* 0x000000a88c34723c */ /* 0x040fec0000001834 */
[C---:B------:R-:W-:Y:S01]  /*10560*/  HMMA.16816.F32 R56, R140.reuse, R170, R56 ;  /* 0x000000aa8c38723c */ /* 0x040fe20000001838 */
[----:B------:R-:W-:Y:S05]  /*10570*/  LDSM.16.M88.4 R168, [R211+0x800] ;  /* 0x00080000d3a8783b */ /* 0x000fea0000000200 */
[C---:B-----5:R-:W-:Y:S06]  /*10580*/  HMMA.16816.F32 R60, R140.reuse, R172, R60 ;  /* 0x000000ac8c3c723c */ /* 0x060fec000000183c */
[----:B------:R-:W-:Y:S01]  /*10590*/  HMMA.16816.F32 R64, R140, R174, R64 ;  /* 0x000000ae8c40723c */ /* 0x000fe20000001840 */
[----:B------:R-:W3:Y:S05]  /*105a0*/  LDSM.16.M88.4 R140, [R222+0x6800] ;  /* 0x00680000de8c783b */ /* 0x000eea0000000200 */
[C---:B------:R-:W-:Y:S01]  /*105b0*/  HMMA.16816.F32 R4, R176.reuse, R180, R4 ;  /* 0x000000b4b004723c */ /* 0x040fe20000001804 */
[----:B------:R-:W-:Y:S05]  /*105c0*/  LDSM.16.M88.4 R172, [R211+0x1000] ;  /* 0x00100000d3ac783b */ /* 0x000fea0000000200 */
[C---:B------:R-:W-:Y:S01]  /*105d0*/  HMMA.16816.F32 R8, R176.reuse, R182, R8 ;  /* 0x000000b6b008723c */ /* 0x040fe20000001808 */
[----:B------:R-:W-:Y:S05]  /*105e0*/  LDSM.16.M88.4 R180, [R211+0x1800] ;  /* 0x00180000d3b4783b */ /* 0x000fea0000000200 */
[C---:B------:R-:W-:Y:S06]  /*105f0*/  HMMA.16816.F32 R12, R176.reuse, R136, R12 ;  /* 0x00000088b00c723c */ /* 0x040fec000000180c */
[C---:B------:R-:W-:Y:S01]  /*10600*/  HMMA.16816.F32 R16, R176.reuse, R138, R16 ;  /* 0x0000008ab010723c */ /* 0x040fe20000001810 */
[----:B------:R-:W4:Y:S05]  /*10610*/  LDSM.16.M88.4 R136, [R224] ;  /* 0x00000000e088783b */ /* 0x000f2a0000000200 */
[C---:B--2---:R-:W-:Y:S06]  /*10620*/  HMMA.16816.F32 R20, R176.reuse, R144, R20 ;  /* 0x00000090b014723c */ /* 0x044fec0000001814 */
[C---:B------:R-:W-:Y:S01]  /*10630*/  HMMA.16816.F32 R24, R176.reuse, R146, R24 ;  /* 0x00000092b018723c */ /* 0x040fe20000001818 */
[----:B------:R-:W2:Y:S05]  /*10640*/  LDSM.16.M88.4 R144, [R211+0x2000] ;  /* 0x00200000d390783b */ /* 0x000eaa0000000200 */
[C---:B-1----:R-:W-:Y:S06]  /*10650*/  HMMA.16816.F32 R28, R176.reuse, R148, R28 ;  /* 0x00000094b01c723c */ /* 0x042fec000000181c */
[C---:B------:R-:W-:Y:S01]  /*10660*/  HMMA.16816.F32 R32, R176.reuse, R150, R32 ;  /* 0x00000096b020723c */ /* 0x040fe20000001820 */
[----:B------:R-:W1:Y:S05]  /*10670*/  LDSM.16.M88.4 R148, [R211+0x2800] ;  /* 0x00280000d394783b */ /* 0x000e6a0000000200 */
[C---:B------:R-:W-:Y:S06]  /*10680*/  HMMA.16816.F32 R36, R176.reuse, R152, R36 ;  /* 0x00000098b024723c */ /* 0x040fec0000001824 */
[C---:B------:R-:W-:Y:S01]  /*10690*/  HMMA.16816.F32 R40, R176.reuse, R154, R40 ;  /* 0x0000009ab028723c */ /* 0x040fe20000001828 */
[----:B------:R-:W-:Y:S05]  /*106a0*/  LDSM.16.M88.4 R152, [R229+0x2000] ;  /* 0x00200000e598783b */ /* 0x000fea0000000200 */
[C---:B---3--:R-:W-:Y:S06]  /*106b0*/  HMMA.16816.F32 R44, R176.reuse, R140, R44 ;  /* 0x0000008cb02c723c */ /* 0x048fec000000182c */
[C---:B------:R-:W-:Y:S01]  /*106c0*/  HMMA.16816.F32 R48, R176.reuse, R142, R48 ;  /* 0x0000008eb030723c */ /* 0x040fe20000001830 */
[----:B------:R-:W3:Y:S05]  /*106d0*/  LDSM.16.M88.4 R140, [R211+0x3800] ;  /* 0x00380000d38c783b */ /* 0x000eea0000000200 */
[C---:B------:R-:W-:Y:S06]  /*106e0*/  HMMA.16816.F32 R52, R176.reuse, R156, R52 ;  /* 0x0000009cb034723c */ /* 0x040fec0000001834 */
[C---:B------:R-:W-:Y:S01]  /*106f0*/  HMMA.16816.F32 R56, R176.reuse, R158, R56 ;  /* 0x0000009eb038723c */ /* 0x040fe20000001838 */
[----:B------:R-:W5:Y:S05]  /*10700*/  LDSM.16.M88.4 R156, [R228+0x8000] ;  /* 0x00800000e49c783b */ /* 0x000f6a0000000200 */
[C---:B------:R-:W-:Y:S06]  /*10710*/  HMMA.16816.F32 R60, R176.reuse, R160, R60 ;  /* 0x000000a0b03c723c */ /* 0x040fec000000183c */
[----:B------:R-:W-:Y:S01]  /*10720*/  HMMA.16816.F32 R64, R176, R162, R64 ;  /* 0x000000a2b040723c */ /* 0x000fe20000001840 */
[----:B------:R-:W5:Y:S05]  /*10730*/  LDSM.16.M88.4 R160, [R228+0x8800] ;  /* 0x00880000e4a0783b */ /* 0x000f6a0000000200 */
[C---:B----4-:R-:W-:Y:S01]  /*10740*/  HMMA.16816.F32 R4, R136.reuse, R164, R4 ;  /* 0x000000a48804723c */ /* 0x050fe20000001804 */
[----:B------:R-:W-:Y:S05]  /*10750*/  LDSM.16.M88.4 R176, [R222+0x8000] ;  /* 0x00800000deb0783b */ /* 0x000fea0000000200 */
        /* <DEDUP_REMOVED lines=8> */
[C---:B------:R-:W-:Y:S06]  /*107e0*/  HMMA.16816.F32 R28, R136.reuse, R180, R28 ;  /* 0x000000b4881c723c */ /* 0x040fec000000181c */
[C---:B------:R-:W-:Y:S01]  /*107f0*/  HMMA.16816.F32 R32, R136.reuse, R182, R32 ;  /* 0x000000b68820723c */ /* 0x040fe20000001820 */
[----:B------:R-:W-:Y:S05]  /*10800*/  LDSM.16.M88.4 R180, [R222+0x9800] ;  /* 0x00980000deb4783b */ /* 0x000fea0000000200 */
        /* <DEDUP_REMOVED lines=10> */
[----:B------:R-:W-:Y:S01]  /*108b0*/  HMMA.16816.F32 R64, R136, R142, R64 ;  /* 0x0000008e8840723c */ /* 0x000fe20000001840 */
[----:B------:R-:W3:Y:S05]  /*108c0*/  LDSM.16.M88.4 R136, [R228+0xb000] ;  /* 0x00b00000e488783b */ /* 0x000eea0000000200 */
[C---:B-----5:R-:W-:Y:S01]  /*108d0*/  HMMA.16816.F32 R4, R152.reuse, R156, R4 ;  /* 0x0000009c9804723c */ /* 0x060fe20000001804 */
[----:B------:R-:W5:Y:S05]  /*108e0*/  LDSM.16.M88.4 R140, [R228+0xb800] ;  /* 0x00b80000e48c783b */ /* 0x000f6a0000000200 */
[C---:B------:R-:W-:Y:S01]  /*108f0*/  HMMA.16816.F32 R8, R152.reuse, R158, R8 ;  /* 0x0000009e9808723c */ /* 0x040fe20000001808 */
[----:B------:R-:W5:Y:S05]  /*10900*/  LDSM.16.M88.4 R156, [R227+0x2000] ;  /* 0x00200000e39c783b */ /* 0x000f6a0000000200 */
[C---:B------:R-:W-:Y:S06]  /*10910*/  HMMA.16816.F32 R12, R152.reuse, R160, R12 ;  /* 0x000000a0980c723c */ /* 0x040fec000000180c */
[C---:B------:R-:W-:Y:S01]  /*10920*/  HMMA.16816.F32 R16, R152.reuse, R162, R16 ;  /* 0x000000a29810723c */ /* 0x040fe20000001810 */
[----:B------:R-:W5:Y:S05]  /*10930*/  LDSM.16.M88.4 R160, [R209] ;  /* 0x00000000d1a0783b */ /* 0x000f6a0000000200 */
[C---:B----4-:R-:W-:Y:S06]  /*10940*/  HMMA.16816.F32 R20, R152.reuse, R164, R20 ;  /* 0x000000a49814723c */ /* 0x050fec0000001814 */
[C---:B------:R-:W-:Y:S01]  /*10950*/  HMMA.16816.F32 R24, R152.reuse, R166, R24 ;  /* 0x000000a69818723c */ /* 0x040fe20000001818 */
[----:B------:R-:W4:Y:S05]  /*10960*/  LDSM.16.M88.4 R164, [R208] ;  /* 0x00000000d0a4783b */ /* 0x000f2a0000000200 */
[C---:B--2---:R-:W-:Y:S06]  /*10970*/  HMMA.16816.F32 R28, R152.reuse, R144, R28 ;  /* 0x00000090981c723c */ /* 0x044fec000000181c */
[C---:B------:R-:W-:Y:S01]  /*10980*/  HMMA.16816.F32 R32, R152.reuse, R146, R32 ;  /* 0x000000929820723c */ /* 0x040fe20000001820 */
[----:B------:R-:W2:Y:S05]  /*10990*/  LDSM.16.M88.4 R144, [R207] ;  /* 0x00000000cf90783b */ /* 0x000eaa0000000200 */
[C---:B-1----:R-:W-:Y:S06]  /*109a0*/  HMMA.16816.F32 R36, R152.reuse, R148, R36 ;  /* 0x000000949824723c */ /* 0x042fec0000001824 */
[C---:B------:R-:W-:Y:S01]  /*109b0*/  HMMA.16816.F32 R40, R152.reuse, R150, R40 ;  /* 0x000000969828723c */ /* 0x040fe20000001828 */
[----:B------:R-:W-:Y:S05]  /*109c0*/  LDSM.16.M88.4 R148, [R204] ;  /* 0x00000000cc94783b */ /* 0x000fea0000000200 */
[C---:B------:R-:W-:Y:S06]  /*109d0*/  HMMA.16816.F32 R44, R152.reuse, R168, R44 ;  /* 0x000000a8982c723c */ /* 0x040fec000000182c */
[C---:B------:R-:W-:Y:S01]  /*109e0*/  HMMA.16816.F32 R48, R152.reuse, R170, R48 ;  /* 0x000000aa9830723c */ /* 0x040fe20000001830 */
[----:B------:R-:W-:Y:S05]  /*109f0*/  LDSM.16.M88.4 R168, [R225+0x2000] ;  /* 0x00200000e1a8783b */ /* 0x000fea0000000200 */
[C---:B---3--:R-:W-:Y:S06]  /*10a00*/  HMMA.16816.F32 R52, R152.reuse, R136, R52 ;  /* 0x000000889834723c */ /* 0x048fec0000001834 */
[C---:B------:R-:W-:Y:S01]  /*10a10*/  HMMA.16816.F32 R56, R152.reuse, R138, R56 ;  /* 0x0000008a9838723c */ /* 0x040fe20000001838 */
[----:B------:R-:W1:Y:S05]  /*10a20*/  LDSM.16.M88.4 R136, [R206] ;  /* 0x00000000ce88783b */ /* 0x000e6a0000000200 */
[C---:B-----5:R-:W-:Y:S06]  /*10a30*/  HMMA.16816.F32 R60, R152.reuse, R140, R60 ;  /* 0x0000008c983c723c */ /* 0x060fec000000183c */
[----:B------:R-:W-:Y:S01]  /*10a40*/  HMMA.16816.F32 R64, R152, R142, R64 ;  /* 0x0000008e9840723c */ /* 0x000fe20000001840 */
[----:B------:R-:W3:Y:S05]  /*10a50*/  LDSM.16.M88.4 R140, [R205] ;  /* 0x00000000cd8c783b */ /* 0x000eea0000000200 */
[----:B------:R-:W5:Y:S01]  /*10a60*/  LDSM.16.M88.4 R152, [R135] ;  /* 0x000000008798783b */ /* 0x000f620000000200 */
[C---:B------:R-:W-:Y:S06]  /*10a70*/  HMMA.16816.F32 R4, R156.reuse, R172, R4 ;  /* 0x000000ac9c04723c */ /* 0x040fec0000001804 */
[C---:B------:R-:W-:Y:S01]  /*10a80*/  HMMA.16816.F32 R8, R156.reuse, R174, R8 ;  /* 0x000000ae9c08723c */ /* 0x040fe20000001808 */
[----:B------:R-:W-:Y:S05]  /*10a90*/  LDSM.16.M88.4 R172, [R222+0x9000] ;  /* 0x00900000deac783b */ /* 0x000fea0000000200 */
[C---:B------:R-:W-:Y:S06]  /*10aa0*/  HMMA.16816.F32 R12, R156.reuse, R160, R12 ;  /* 0x000000a09c0c723c */ /* 0x040fec000000180c */
[C---:B------:R-:W-:Y:S01]  /*10ab0*/  HMMA.16816.F32 R16, R156.reuse, R162, R16 ;  /* 0x000000a29c10723c */ /* 0x040fe20000001810 */
[----:B------:R-:W5:Y:S05]  /*10ac0*/  LDSM.16.M88.4 R160, [R222+0x8800] ;  /* 0x00880000dea0783b */ /* 0x000f6a0000000200 */
[C---:B----4-:R-:W-:Y:S06]  /*10ad0*/  HMMA.16816.F32 R20, R156.reuse, R164, R20 ;  /* 0x000000a49c14723c */ /* 0x050fec0000001814 */
[C---:B------:R-:W-:Y:S01]  /*10ae0*/  HMMA.16816.F32 R24, R156.reuse, R166, R24 ;  /* 0x000000a69c18723c */ /* 0x040fe20000001818 */
[----:B------:R-:W4:Y:S05]  /*10af0*/  LDSM.16.M88.4 R164, [R222+0xa800] ;  /* 0x00a80000dea4783b */ /* 0x000f2a0000000200 */
[C---:B--2---:R-:W-:Y:S06]  /*10b00*/  HMMA.16816.F32 R28, R156.reuse, R144, R28 ;  /* 0x000000909c1c723c */ /* 0x044fec000000181c */
[C---:B------:R-:W-:Y:S06]  /*10b10*/  HMMA.16816.F32 R32, R156.reuse, R146, R32 ;  /* 0x000000929c20723c */ /* 0x040fec0000001820 */
[C---:B-1----:R-:W-:Y:S06]  /*10b20*/  HMMA.16816.F32 R36, R156.reuse, R136, R36 ;  /* 0x000000889c24723c */ /* 0x042fec0000001824 */
[C---:B------:R-:W-:Y:S01]  /*10b30*/  HMMA.16816.F32 R40, R156.reuse, R138, R40 ;  /* 0x0000008a9c28723c */ /* 0x040fe20000001828 */
[----:B------:R-:W1:Y:S05]  /*10b40*/  LDSM.16.M88.4 R136, [R211+0x4800] ;  /* 0x00480000d388783b */ /* 0x000e6a0000000200 */
[C---:B---3--:R-:W-:Y:S06]  /*10b50*/  HMMA.16816.F32 R44, R156.reuse, R140, R44 ;  /* 0x0000008c9c2c723c */ /* 0x048fec000000182c */
[C---:B------:R-:W-:Y:S06]  /*10b60*/  HMMA.16816.F32 R48, R156.reuse, R142, R48 ;  /* 0x0000008e9c30723c */ /* 0x040fec0000001830 */
[C---:B------:R-:W-:Y:S06]  /*10b70*/  HMMA.16816.F32 R52, R156.reuse, R148, R52 ;  /* 0x000000949c34723c */ /* 0x040fec0000001834 */
[C---:B------:R-:W-:Y:S06]  /*10b80*/  HMMA.16816.F32 R56, R156.reuse, R150, R56 ;  /* 0x000000969c38723c */ /* 0x040fec0000001838 */
[C---:B-----5:R-:W-:Y:S06]  /*10b90*/  HMMA.16816.F32 R60, R156.reuse, R152, R60 ;  /* 0x000000989c3c723c */ /* 0x060fec000000183c */
[----:B------:R-:W-:Y:S06]  /*10ba0*/  HMMA.16816.F32 R64, R156, R154, R64 ;  /* 0x0000009a9c40723c */ /* 0x000fec0000001840 */
        /* <DEDUP_REMOVED lines=19> */
[C---:B------:R-:W-:Y:S05]  /*10ce0*/  HMMA.16816.F32 R16, R196.reuse, R138, R16 ;  /* 0x0000008ac410723c */ /* 0x040fea0000001810 */
[----:B------:R-:W-:Y:S01]  /*10cf0*/  MOV R137, R250 ;  /* 0x000000fa00897202 */ /* 0x000fe20000000f00 */
[----:B------:R-:W-:Y:S01]  /*10d00*/  FMUL.FTZ R4, R4, UR5 ;  /* 0x0000000504047c20 */ /* 0x000fe20008410000 */
[----:B------:R-:W-:Y:S01]  /*10d10*/  FMUL.FTZ R5, R5, UR5 ;  /* 0x0000000505057c20 */ /* 0x000fe20008410000 */
[----:B------:R-:W-:Y:S02]  /*10d20*/  FMUL.FTZ R6, R6, UR5 ;  /* 0x0000000506067c20 */ /* 0x000fe40008410000 */
[----:B------:R-:W1:Y:S01]  /*10d30*/  MUFU.TANH R146, R4 ;  /* 0x0000000400927308 */ /* 0x000e620000002400 */
[----:B------:R-:W-:Y:S01]  /*10d40*/  FMUL.FTZ R7, R7, UR5 ;  /* 0x0000000507077c20 */ /* 0x000fe20008410000 */
[----:B------:R-:W-:Y:S01]  /*10d50*/  FMUL.FTZ R8, R8, UR5 ;  /* 0x0000000508087c20 */ /* 0x000fe20008410000 */
[----:B------:R-:W-:Y:S01]  /*10d60*/  FMUL.FTZ R9, R9, UR5 ;  /* 0x0000000509097c20 */ /* 0x000fe20008410000 */
[----:B------:R-:W-:Y:S01]  /*10d70*/  FMUL.FTZ R10, R10, UR5 ;  /* 0x000000050a0a7c20 */ /* 0x000fe20008410000 */
[----:B------:R-:W-:Y:S01]  /*10d80*/  FMUL.FTZ R11, R11, UR5 ;  /* 0x000000050b0b7c20 */ /* 0x000fe20008410000 */
[----:B------:R-:W-:Y:S04]  /*10d90*/  MOV R136, R251 ;  /* 0x000000fb00887202 */ /* 0x000fe80000000f00 */
[----:B------:R-:W2:Y:S01]  /*10da0*/  MUFU.TANH R145, R5 ;  /* 0x0000000500917308 */ /* 0x000ea20000002400 */
[----:B------:R-:W-:Y:S01]  /*10db0*/  FMUL.FTZ R12, R12, UR5 ;  /* 0x000000050c0c7c20 */ /* 0x000fe20008410000 */
[----:B------:R-:W-:Y:S01]  /*10dc0*/  FMUL.FTZ R13, R13, UR5 ;  /* 0x000000050d0d7c20 */ /* 0x000fe20008410000 */
[----:B------:R-:W-:Y:S01]  /*10dd0*/  FMUL.FTZ R14, R14, UR5 ;  /* 0x000000050e0e7c20 */ /* 0x000fe20008410000 */
[----:B------:R-:W-:Y:S01]  /*10de0*/  FMUL.FTZ R15, R15, UR5 ;  /* 0x000000050f0f7c20 */ /* 0x000fe20008410000 */
[----:B------:R-:W-:Y:S01]  /*10df0*/  FMUL.FTZ R16, R16, UR5 ;  /* 0x0000000510107c20 */ /* 0x000fe20008410000 */
[----:B------:R-:W-:Y:S04]  /*10e00*/  FMUL.FTZ R17, R17, UR5 ;  /* 0x0000000511117c20 */ /* 0x000fe80008410000 */
[----:B------:R-:W3:Y:S01]  /*10e10*/  MUFU.TANH R144, R6 ;  /* 0x0000000600907308 */ /* 0x000ee20000002400 */
[----:B------:R-:W-:Y:S01]  /*10e20*/  FMUL.FTZ R18, R18, UR5 ;  /* 0x0000000512127c20 */ /* 0x000fe20008410000 */
[----:B------:R-:W-:Y:S08]  /*10e30*/  FMUL.FTZ R19, R19, UR5 ;  /* 0x0000000513137c20 */ /* 0x000ff00008410000 */
        /* <DEDUP_REMOVED lines=10> */
[C---:B----4-:R-:W-:Y:S06]  /*10ee0*/  HMMA.16816.F32 R20, R196.reuse, R4, R20 ;  /* 0x00000004c414723c */ /* 0x050fec0000001814 */
[C---:B------:R-:W-:Y:S03]  /*10ef0*/  HMMA.16816.F32 R24, R196.reuse, R6, R24 ;  /* 0x00000006c418723c */ /* 0x040fe60000001818 */
[----:B------:R4:W1:Y:S01]  /*10f00*/  MUFU.TANH R202, R15 ;  /* 0x0000000f00ca7308 */ /* 0x0008620000002400 */
[----:B------:R-:W2:Y:S09]  /*10f10*/  LDSM.16.M88.4 R4, [R211+0x6000] ;  /* 0x00600000d304783b */ /* 0x000eb20000000200 */
[----:B------:R4:W1:Y:S10]  /*10f20*/  MUFU.TANH R201, R16 ;  /* 0x0000001000c97308 */ /* 0x0008740000002400 */
[----:B------:R4:W1:Y:S01]  /*10f30*/  MUFU.TANH R200, R17 ;  /* 0x0000001100c87308 */ /* 0x0008620000002400 */
[----:B------:R-:W-:Y:S01]  /*10f40*/  FMUL.FTZ R20, R20, UR5 ;  /* 0x0000000514147c20 */ /* 0x000fe20008410000 */
[----:B------:R-:W-:Y:S01]  /*10f50*/  FMUL.FTZ R21, R21, UR5 ;  /* 0x0000000515157c20 */ /* 0x000fe20008410000 */
[----:B------:R-:W-:Y:S01]  /*10f60*/  FMUL.FTZ R22, R22, UR5 ;  /* 0x0000000516167c20 */ /* 0x000fe20008410000 */
[----:B------:R-:W-:Y:S01]  /*10f70*/  FMUL.FTZ R23, R23, UR5 ;  /* 0x0000000517177c20 */ /* 0x000fe20008410000 */
[----:B------:R-:W-:Y:S05]  /*10f80*/  FMUL.FTZ R24, R24, UR5 ;  /* 0x0000000518187c20 */ /* 0x000fea0008410000 */
[----:B------:R4:W1:Y:S01]  /*10f90*/  MUFU.TANH R195, R18 ;  /* 0x0000001200c37308 */ /* 0x0008620000002400 */
[C---:B-----5:R-:W-:Y:S03]  /*10fa0*/  HMMA.16816.F32 R28, R196.reuse, R8, R28 ;  /* 0x00000008c41c723c */ /* 0x060fe6000000181c */
[----:B------:R-:W-:Y:S01]  /*10fb0*/  FMUL.FTZ R25, R25, UR5 ;  /* 0x0000000519197c20 */ /* 0x000fe20008410000 */
[----:B------:R-:W-:Y:S01]  /*10fc0*/  FMUL.FTZ R26, R26, UR5 ;  /* 0x000000051a1a7c20 */ /* 0x000fe20008410000 */
[----:B------:R-:W-:Y:S01]  /*10fd0*/  FMUL.FTZ R27, R27, UR5 ;  /* 0x000000051b1b7c20 */ /* 0x000fe20008410000 */
[C---:B------:R-:W-:Y:S03]  /*10fe0*/  HMMA.16816.F32 R32, R196.reuse, R10, R32 ;  /* 0x0000000ac420723c */ /* 0x040fe60000001820 */
[----:B------:R4:W1:Y:S01]  /*10ff0*/  MUFU.TANH R194, R19 ;  /* 0x0000001300c27308 */ /* 0x0008620000002400 */
[----:B------:R-:W5:Y:S09]  /*11000*/  LDSM.16.M88.4 R8, [R211+0x6800] ;  /* 0x00680000d308783b */ /* 0x000f720000000200 */
[----:B------:R4:W1:Y:S01]  /*11010*/  MUFU.TANH R193, R20 ;  /* 0x0000001400c17308 */ /* 0x0008620000002400 */
[C---:B--2---:R-:W-:Y:S06]  /*11020*/  HMMA.16816.F32 R36, R196.reuse, R4, R36 ;  /* 0x00000004c424723c */ /* 0x044fec0000001824 */
[C---:B------:R-:W-:Y:S03]  /*11030*/  HMMA.16816.F32 R40, R196.reuse, R6, R40 ;  /* 0x00000006c428723c */ /* 0x040fe60000001828 */
[----:B------:R4:W2:Y:S01]  /*11040*/  MUFU.TANH R192, R21 ;  /* 0x0000001500c07308 */ /* 0x0008a20000002400 */
[----:B------:R-:W3:Y:S01]  /*11050*/  LDSM.16.M88.4 R4, [R211+0x7000] ;  /* 0x00700000d304783b */ /* 0x000ee20000000200 */
[----:B------:R-:W-:Y:S01]  /*11060*/  FMUL.FTZ R28, R28, UR5 ;  /* 0x000000051c1c7c20 */ /* 0x000fe20008410000 */
[----:B------:R-:W-:Y:S01]  /*11070*/  FMUL.FTZ R29, R29, UR5 ;  /* 0x000000051d1d7c20 */ /* 0x000fe20008410000 */
[----:B------:R-:W-:Y:S01]  /*11080*/  FMUL.FTZ R30, R30, UR5 ;  /* 0x000000051e1e7c20 */ /* 0x000fe20008410000 */
[----:B------:R-:W-:Y:S05]  /*11090*/  FMUL.FTZ R31, R31, UR5 ;  /* 0x000000051f1f7c20 */ /* 0x000fea0008410000 */
[----:B------:R4:W1:Y:S01]  /*110a0*/  MUFU.TANH R191, R22 ;  /* 0x0000001600bf7308 */ /* 0x0008620000002400 */
[----:B------:R-:W-:Y:S01]  /*110b0*/  FMUL.FTZ R32, R32, UR5 ;  /* 0x0000000520207c20 */ /* 0x000fe20008410000 */
[----:B------:R-:W-:Y:S01]  /*110c0*/  FMUL.FTZ R33, R33, UR5 ;  /* 0x0000000521217c20 */ /* 0x000fe20008410000 */
[----:B------:R-:W-:Y:S01]  /*110d0*/  FMUL.FTZ R34, R34, UR5 ;  /* 0x0000000522227c20 */ /* 0x000fe20008410000 */
[----:B------:R-:W-:Y:S06]  /*110e0*/  FMUL.FTZ R35, R35, UR5 ;  /* 0x0000000523237c20 */ /* 0x000fec0008410000 */
        /* <DEDUP_REMOVED lines=13> */
[----:B------:R-:W5:Y:S02]  /*111c0*/  LDSM.16.M88.4 R8, [R211+0x7800] ;  /* 0x00780000d308783b */ /* 0x000f640000000200 */
[----:B------:R-:W-:Y:S07]  /*111d0*/  DEPBAR.LE SB0, 0x0 ;  /* 0x000080000000791a */ /* 0x000fee0000000000 */
[----:B------:R4:W1:Y:S01]  /*111e0*/  MUFU.TANH R187, R26 ;  /* 0x0000001a00bb7308 */ /* 0x0008620000002400 */
[----:B------:R-:W-:Y:S01]  /*111f0*/  BAR.SYNC.DEFER_BLOCKING 0x0 ;  /* 0x0000000000007b1d */ /* 0x000fe20000010000 */
[C---:B---3--:R-:W-:Y:S08]  /*11200*/  HMMA.16816.F32 R52, R196.reuse, R4, R52 ;  /* 0x00000004c434723c */ /* 0x048ff00000001834 */
[----:B------:R4:W3:Y:S01]  /*11210*/  MUFU.TANH R186, R27 ;  /* 0x0000001b00ba7308 */ /* 0x0008e20000002400 */
[C---:B------:R-:W-:Y:S03]  /*11220*/  HMMA.16816.F32 R56, R196.reuse, R6, R56 ;  /* 0x00000006c438723c */ /* 0x040fe60000001838 */
[----:B------:R-:W-:Y:S01]  /*11230*/  FMUL.FTZ R44, R44, UR5 ;  /* 0x000000052c2c7c20 */ /* 0x000fe20008410000 */
[----:B------:R-:W-:Y:S01]  /*11240*/  FMUL.FTZ R45, R45, UR5 ;  /* 0x000000052d2d7c20 */ /* 0x000fe20008410000 */
[----:B------:R-:W-:Y:S04]  /*11250*/  FMUL.FTZ R46, R46, UR5 ;  /* 0x000000052e2e7c20 */ /* 0x000fe80008410000 */
[----:B------:R4:W1:Y:S02]  /*11260*/  MUFU.TANH R170, R28 ;  /* 0x0000001c00aa7308 */ /* 0x0008640000002400 */
[----:B------:R-:W-:Y:S01]  /*11270*/  FMUL.FTZ R47, R47, UR5 ;  /* 0x000000052f2f7c20 */ /* 0x000fe20008410000 */
[----:B------:R-:W-:Y:S01]  /*11280*/  FMUL.FTZ R48, R48, UR5 ;  /* 0x0000000530307c20 */ /* 0x000fe20008410000 */
[----:B------:R-:W-:Y:S01]  /*11290*/  FMUL.FTZ R49, R49, UR5 ;  /* 0x0000000531317c20 */ /* 0x000fe20008410000 */
[----:B------:R-:W-:Y:S01]  /*112a0*/  FMUL.FTZ R50, R50, UR5 ;  /* 0x0000000532327c20 */ /* 0x000fe20008410000 */
[----:B------:R-:W-:Y:S04]  /*112b0*/  FMUL.FTZ R51, R51, UR5 ;  /* 0x0000000533337c20 */ /* 0x000fe80008410000 */
[----:B------:R4:W1:Y:S01]  /*112c0*/  MUFU.TANH R172, R29 ;  /* 0x0000001d00ac7308 */ /* 0x0008620000002400 */
[----:B------:R-:W-:Y:S01]  /*112d0*/  FMUL.FTZ R52, R52, UR5 ;  /* 0x0000000534347c20 */ /* 0x000fe20008410000 */
[----:B------:R-:W-:Y:S01]  /*112e0*/  FMUL.FTZ R53, R53, UR5 ;  /* 0x0000000535357c20 */ /* 0x000fe20008410000 */
[----:B------:R-:W-:Y:S01]  /*112f0*/  FMUL.FTZ R54, R54, UR5 ;  /* 0x0000000536367c20 */ /* 0x000fe20008410000 */
[----:B------:R-:W-:Y:S06]  /*11300*/  FMUL.FTZ R55, R55, UR5 ;  /* 0x0000000537377c20 */ /* 0x000fec0008410000 */
[----:B------:R4:W1:Y:S01]  /*11310*/  MUFU.TANH R175, R30 ;  /* 0x0000001e00af7308 */ /* 0x0008620000002400 */
[C---:B-----5:R-:W-:Y:S03]  /*11320*/  HMMA.16816.F32 R60, R196.reuse, R8, R60 ;  /* 0x00000008c43c723c */ /* 0x060fe6000000183c */
[----:B------:R-:W-:Y:S01]  /*11330*/  FMUL.FTZ R56, R56, UR5 ;  /* 0x0000000538387c20 */ /* 0x000fe20008410000 */
[----:B------:R-:W-:Y:S01]  /*11340*/  FMUL.FTZ R57, R57, UR5 ;  /* 0x0000000539397c20 */ /* 0x000fe20008410000 */
[----:B------:R-:W-:Y:S01]  /*11350*/  FMUL.FTZ R58, R58, UR5 ;  /* 0x000000053a3a7c20 */ /* 0x000fe20008410000 */
[----:B------:R-:W-:Y:S03]  /*11360*/  HMMA.16816.F32 R64, R196, R10, R64 ;  /* 0x0000000ac440723c */ /* 0x000fe60000001840 */
[----:B------:R4:W1:Y:S02]  /*11370*/  MUFU.TANH R174, R31 ;  /* 0x0000001f00ae7308 */ /* 0x0008640000002400 */
[----:B------:R-:W-:Y:S08]  /*11380*/  FMUL.FTZ R59, R59, UR5 ;  /* 0x000000053b3b7c20 */ /* 0x000ff00008410000 */
        /* <DEDUP_REMOVED lines=45> */
[----:B------:R-:W-:Y:S01]  /*11660*/  ULDC.64 UR10, c[0x0][0x248] ;  /* 0x00009200000a7ab9 */ /* 0x000fe20000000a00 */
[----:B------:R-:W-:Y:S02]  /*11670*/  MOV R8, R243 ;  /* 0x000000f300087202 */ /* 0x000fe40000000f00 */
[----:B------:R-:W-:Y:S01]  /*11680*/  MOV R6, R242 ;  /* 0x000000f200067202 */ /* 0x000fe20000000f00 */
[----:B------:R-:W-:Y:S06]  /*11690*/  @!P0 BRA `(.L_x_1661) ;  /* 0x0000000000f88947 */ /* 0x000fec0003800000 */
[----:B------:R-:W2:Y:S01]  /*116a0*/  LDC R0, c[0x0][0x380] ;  /* 0x0000e000ff007b82 */ /* 0x000ea20000000800 */
[----:B------:R-:W-:Y:S01]  /*116b0*/  SHF.L.U32 R4, R236, 0x7, RZ ;  /* 0x00000007ec047819 */ /* 0x000fe200000006ff */
[----:B------:R-:W-:Y:S01]  /*116c0*/  UMOV UR10, UR8 ;  /* 0x00000008000a7c82 */ /* 0x000fe20008000000 */
[----:B------:R-:W-:Y:S02]  /*116d0*/  UMOV UR11, UR9 ;  /* 0x00000009000b7c82 */ /* 0x000fe40008000000 */
[----:B------:R-:W-:Y:S01]  /*116e0*/  IABS R8, R4 ;  /* 0x0000000400087213 */ /* 0x000fe20000000000 */
[----:B------:R-:W-:Y:S05]  /*116f0*/  VIADD R10, R4, 0xffffff80 ;  /* 0xffffff80040a7836 */ /* 0x000fea0000000000 */
[----:B------:R-:W-:Y:S02]  /*11700*/  IABS R6, R10 ;  /* 0x0000000a00067213 */ /* 0x000fe40000000000 */
[-C--:B--2---:R-:W-:Y:S02]  /*11710*/  IABS R2, R0.reuse ;  /* 0x0000000000027213 */ /* 0x084fe40000000000 */
[-C--:B------:R-:W-:Y:S02]  /*11720*/  LOP3.LUT R10, R10, R0.reuse, RZ, 0x3c, !PT ;  /* 0x000000000a0a7212 */ /* 0x080fe400078e3cff */
[----:B-1----:R-:W1:Y:S01]  /*11730*/  I2F.RP R12, R2 ;  /* 0x00000002000c7306 */ /* 0x002e620000209400 */
        /* <DEDUP_REMOVED lines=10> */
[C---:B------:R-:W-:Y:S03]  /*117e0*/  IADD3 R5, -R9.reuse, RZ, RZ ;  /* 0x000000ff09057210 */ /* 0x040fe60007ffe1ff */
        /* <DEDUP_REMOVED lines=26> */
[----:B------:R1:W2:Y:S02]  /*11990*/  LDG.E R2, desc[UR12][R4.64] ;  /* 0x0000000c04027981 */ /* 0x0002a4000c1e1900 */
[----:B------:R-:W-:Y:S02]  /*119a0*/  IMAD R8, R8, R0, -0x80 ;  /* 0xffffff8008087424 */ /* 0x000fe400078e0200 */
[----:B------:R3:W2:Y:S02]  /*119b0*/  LDG.E R6, desc[UR12][R6.64] ;  /* 0x0000000c06067981 */ /* 0x0006a4000c1e1900 */
[C---:B------:R-:W-:Y:S01]  /*119c0*/  IMAD R0, R8.reuse, UR9, RZ ;  /* 0x0000000908007c24 */ /* 0x040fe2000f8e02ff */
[----:B-1----:R-:W1:Y:S01]  /*119d0*/  LDC.64 R4, c[0x0][0x230] ;  /* 0x00008c00ff047b82 */ /* 0x002e620000000a00 */
[----:B---3--:R-:W-:Y:S01]  /*119e0*/  SHF.R.S32.HI R7, RZ, 0x1f, R8 ;  /* 0x0000001fff077819 */ /* 0x008fe20000011408 */
[----:B------:R-:W-:Y:S04]  /*119f0*/  IMAD.WIDE.U32 R8, R8, UR8, RZ ;  /* 0x0000000808087c25 */ /* 0x000fe8000f8e00ff */
[----:B------:R-:W-:Y:S04]  /*11a00*/  IMAD R0, R7, UR8, R0 ;  /* 0x0000000807007c24 */ /* 0x000fe8000f8e0200 */
[----:B------:R-:W-:Y:S01]  /*11a10*/  IMAD.IADD R9, R9, 0x1, R0 ;  /* 0x0000000109097824 */ /* 0x000fe200078e0200 */
[----:B--2---:R-:W-:Y:S04]  /*11a20*/  IADD3 R2, -R6, R2, RZ ;  /* 0x0000000206027210 */ /* 0x004fe80007ffe1ff */
[----:B------:R-:W-:Y:S01]  /*11a30*/  SHF.R.S32.HI R6, RZ, 0x1f, R2 ;  /* 0x0000001fff067819 */ /* 0x000fe20000011402 */
[-C--:B-1----:R-:W-:Y:S04]  /*11a40*/  IMAD.WIDE.U32 R8, R2, R4.reuse, R8 ;  /* 0x0000000402087225 */ /* 0x082fe800078e0008 */
[----:B------:R-:W-:Y:S04]  /*11a50*/  IMAD R6, R6, R4, RZ ;  /* 0x0000000406067224 */ /* 0x000fe800078e02ff */
[----:B------:R-:W-:Y:S05]  /*11a60*/  IMAD R6, R2, R5, R6 ;  /* 0x0000000502067224 */ /* 0x000fea00078e0206 */
[----:B------:R-:W-:Y:S07]  /*11a70*/  IADD3 R6, R9, R6, RZ ;  /* 0x0000000609067210 */ /* 0x000fee0007ffe0ff */
.L_x_1661:
[----:B------:R2:W-:Y:S01]  /*11a80*/  @P4 STS.128 [R237+0x4000], RZ ;  /* 0x004000ffed004388 */ /* 0x0005e20000000c00 */
[CC--:B----4-:R-:W-:Y:S01]  /*11a90*/  LEA R16, P2, R8.reuse, R247.reuse, 0x1 ;  /* 0x000000f708107211 */ /* 0x0d0fe200078408ff */
[----:B------:R-:W-:Y:S01]  /*11aa0*/  UMOV UR8, UR10 ;  /* 0x0000000a00087c82 */ /* 0x000fe20008000000 */
[C---:B------:R-:W-:Y:S01]  /*11ab0*/  IADD3 R0, P1, R233.reuse, R8, RZ ;  /* 0x00000008e9007210 */ /* 0x040fe20007f3e0ff */
        /* <DEDUP_REMOVED lines=11> */
[----:B------:R2:W-:Y:S01]  /*11b70*/  @P3 STS.128 [R237+0x8000], RZ ;  /* 0x008000ffed003388 */ /* 0x0005e20000000c00 */
[-CC-:B------:R-:W-:Y:S01]  /*11b80*/  @!P3 LEA.HI.X R11, R0, R246.reuse, R4.reuse, 0x1, P1 ;  /* 0x000000f6000bb211 */ /* 0x180fe200008f0c04 */
[----:B------:R-:W-:Y:S01]  /*11b90*/  IMAD.X R4, R232, 0x1, R4, P2 ;  /* 0x00000001e8047824 */ /* 0x000fe200010e0604 */
[CC--:B-1----:R-:W-:Y:S01]  /*11ba0*/  @!P4 LEA R14, P5, R2.reuse, R247.reuse, 0x1 ;  /* 0x000000f7020ec211 */ /* 0x0c2fe200078a08ff */
[----:B------:R-:W-:Y:S01]  /*11bb0*/  @!PT LDS RZ, [RZ] ;  /* 0x00000000fffff984 */ /* 0x000fe20000000800 */
[----:B------:R-:W-:Y:S01]  /*11bc0*/  @!PT LDS RZ, [RZ] ;  /* 0x00000000fffff984 */ /* 0x000fe20000000800 */
[----:B------:R-:W-:Y:S01]  /*11bd0*/  @!PT LDS RZ, [RZ] ;  /* 0x00000000fffff984 */ /* 0x000fe20000000800 */
[----:B------:R-:W-:Y:S01]  /*11be0*/  @!P3 LDGSTS.E.BYPASS.LTC128B.128 [R237+0x8000], desc[UR12][R16.64+0x80] ;  /* 0x0800008010edbfae */ /* 0x000fe2000b901d4c */
        /* <DEDUP_REMOVED lines=54> */
[C---:B-1----:R-:W-:Y:S02]  /*11f50*/  @!P3 LEA R18, P2, R5.reuse, R247, 0x1 ;  /* 0x000000f70512b211 */ /* 0x042fe400078408ff */
[CCC-:B------:R-:W-:Y:S01]  /*11f60*/  @!P4 LEA.HI.X R31, R5.reuse, R246.reuse, R4.reuse, 0x1, P6 ;  /* 0x000000f6051fc211 */ /* 0x1c0fe200030f0c04 */
[----:B------:R2:W-:Y:S01]  /*11f70*/  @P4 STS.128 [R237+0x6000], RZ ;  /* 0x006000ffed004388 */ /* 0x0005e20000000c00 */
[-CC-:B------:R-:W-:Y:S02]  /*11f80*/  @!P3 LEA.HI.X R19, R5, R246.reuse, R4.reuse, 0x1, P2 ;  /* 0x000000f60513b211 */ /* 0x180fe400010f0c04 */
[----:B------:R-:W-:Y:S01]  /*11f90*/  IADD3 R2, P1, R233, R5, RZ ;  /* 0x00000005e9027210 */ /* 0x000fe20007f3e0ff */
[----:B------:R-:W-:Y:S01]  /*11fa0*/  @!PT LDS RZ, [RZ] ;  /* 0x00000000fffff984 */ /* 0x000fe20000000800 */
[----:B------:R-:W-:Y:S01]  /*11fb0*/  @!PT LDS RZ, [RZ] ;  /* 0x00000000fffff984 */ /* 0x000fe20000000800 */
[----:B------:R-:W-:Y:S01]  /*11fc0*/  @!PT LDS RZ, [RZ] ;  /* 0x00000000fffff984 */ /* 0x000fe20000000800 */
[----:B------:R2:W-:Y:S03]  /*11fd0*/  @!P4 LDGSTS.E.BYPASS.LTC128B.128 [R237+0x6000], desc[UR12][R22.64] ;  /* 0x0600000016edcfae */ /* 0x0005e6000b901d4c */
[-C--:B------:R-:W-:Y:S01]  /*11fe0*/  @!P4 LEA R28, P5, R2, R247.reuse, 0x1 ;  /* 0x000000f7021cc211 */ /* 0x080fe200078a08ff */
[----:B------:R2:W-:Y:S01]  /*11ff0*/  @P3 STS.128 [R237+0xa000], RZ ;  /* 0x00a000ffed003388 */ /* 0x0005e20000000c00 */
[----:B------:R-:W-:Y:S01]  /*12000*/  IMAD.X R0, R232, 0x1, R4, P1 ;  /* 0x00000001e8007824 */ /* 0x000fe200008e0604 */
[C---:B------:R-:W-:Y:S01]  /*12010*/  @!P3 LEA R32, P1, R2.reuse, R247, 0x1 ;  /* 0x000000f70220b211 */ /* 0x040fe200078208ff */
[----:B------:R-:W-:Y:S01]  /*12020*/  IMAD.MOV.U32 R247, RZ, RZ, R16 ;  /* 0x000000fffff77224 */ /* 0x000fe200078e0010 */
[----:B------:R-:W-:Y:S01]  /*12030*/  @!PT LDS RZ, [RZ] ;  /* 0x00000000fffff984 */ /* 0x000fe20000000800 */
[----:B------:R-:W-:Y:S01]  /*12040*/  @!PT LDS RZ, [RZ] ;  /* 0x00000000fffff984 */ /* 0x000fe20000000800 */
[----:B------:R-:W-:Y:S01]  /*12050*/  @!PT LDS RZ, [RZ] ;  /* 0x00000000fffff984 */ /* 0x000fe20000000800 */
[----:B------:R2:W-:Y:S02]  /*12060*/  @!P3 LDGSTS.E.BYPASS.LTC128B.128 [R237+0xa000], desc[UR12][R20.64+0x80] ;  /* 0x0a00008014edbfae */ /* 0x0005e4000b901d4c */
[CCC-:B------:R-:W-:Y:S02]  /*12070*/  @!P4 LEA.HI.X R29, R2.reuse, R246.reuse, R0.reuse, 0x1, P5 ;  /* 0x000000f6021dc211 */ /* 0x1c0fe400028f0c00 */
[----:B------:R2:W-:Y:S01]  /*12080*/  @P4 STS.128 [R237+0x6800], RZ ;  /* 0x006800ffed004388 */ /* 0x0005e20000000c00 */
[----:B------:R-:W-:Y:S01]  /*12090*/  @!P3 LEA.HI.X R33, R2, R246, R0, 0x1, P1 ;  /* 0x000000f60221b211 */ /* 0x000fe200008f0c00 */
[----:B------:R-:W-:Y:S02]  /*120a0*/  IMAD.MOV.U32 R246, RZ, RZ, R17 ;  /* 0x000000fffff67224 */ /* 0x000fe400078e0011 */
        /* <DEDUP_REMOVED lines=30> */
.L_x_1660:
[----:B-1----:R-:W-:Y:S01]  /*12290*/  FMNMX.FTZ R4, R146, R134, !PT ;  /* 0x0000008692047209 */ /* 0x002fe20007810000 */
[----:B--2-4-:R-:W-:Y:S01]  /*122a0*/  LDSM.16.MT88.4 R12, [R223+0xc000] ;  /* 0x00c00000df0c783b */ /* 0x014fe20000004200 */
[----:B------:R-:W-:Y:S01]  /*122b0*/  FMNMX.FTZ R0, R144, R133, !PT ;  /* 0x0000008590007209 */ /* 0x000fe20007810000 */
[----:B------:R-:W-:Y:S01]  /*122c0*/  UMOV UR11, UR16 ;  /* 0x00000010000b7c82 */ /* 0x000fe20008000000 */
[----:B------:R-:W-:Y:S01]  /*122d0*/  FMNMX.FTZ R4, R145, R4, !PT ;  /* 0x0000000491047209 */ /* 0x000fe20007810000 */
[----:B------:R-:W-:Y:S01]  /*122e0*/  UMOV UR10, UR15 ;  /* 0x0000000f000a7c82 */ /* 0x000fe20008000000 */
[----:B------:R-:W-:Y:S02]  /*122f0*/  MOV R8, R152 ;  /* 0x0000009800087202 */ /* 0x000fe40000000f00 */
[----:B------:R-:W-:Y:S01]  /*12300*/  FMNMX.FTZ R4, R148, R4, !PT ;  /* 0x0000000494047209 */ /* 0x000fe20007810000 */
[----:B------:R-:W-:Y:S01]  /*12310*/  LDSM.16.MT88.4 R20, [R221+0xc000] ;  /* 0x00c00000dd14783b */ /* 0x000fe20000004200 */
[----:B------:R-:W-:Y:S02]  /*12320*/  MOV R7, R153 ;  /* 0x0000009900077202 */ /* 0x000fe40000000f00 */
[----:B------:R-:W-:Y:S02]  /*12330*/  FMNMX.FTZ R0, R149, R0, !PT ;  /* 0x0000000095007209 */ /* 0x000fe40007810000 */
[----:B------:R-:W-:Y:S02]  /*12340*/  MOV R40, R143 ;  /* 0x0000008f00287202 */ /* 0x000fe40000000f00 */
[----:B------:R-:W-:Y:S01]  /*12350*/  FMNMX.FTZ R4, R8, R4, !PT ;  /* 0x0000000408047209 */ /* 0x000fe20007810000 */
[----:B------:R-:W-:Y:S01]  /*12360*/  LDSM.16.MT88.4 R28, [R220+0xc000] ;  /* 0x00c00000dc1c783b */ /* 0x000fe20000004200 */
[----:B------:R-:W-:Y:S02]  /*12370*/  MOV R6, R150 ;  /* 0x0000009600067202 */ /* 0x000fe40000000f00 */
        /* <DEDUP_REMOVED lines=61> */
[----:B------:R-:W-:Y:S01]  /*12750*/  SHFL.BFLY PT, R2, R4, 0x2, 0x1f ;  /* 0x0c401f0004027f89 */ /* 0x000fe200000e0000 */
[----:B------:R-:W-:Y:S07]  /*12760*/  FMNMX.FTZ R0, R3, R0, !PT ;  /* 0x0000000003007209 */ /* 0x000fee0007810000 */
[----:B------:R-:W1:Y:S02]  /*12770*/  SHFL.BFLY PT, R5, R0, 0x2, 0x1f ;  /* 0x0c401f0000057f89 */ /* 0x000e6400000e0000 */
[----:B-1----:R-:W-:Y:S02]  /*12780*/  FMNMX.FTZ R5, R0, R5, !PT ;  /* 0x0000000500057209 */ /* 0x002fe40007810000 */
[----:B------:R-:W-:Y:S04]  /*12790*/  FMNMX.FTZ R4, R4, R2, !PT ;  /* 0x0000000204047209 */ /* 0x000fe80007810000 */
[----:B------:R-:W1:Y:S08]  /*127a0*/  SHFL.BFLY PT, R0, R5, 0x1, 0x1f ;  /* 0x0c201f0005007f89 */ /* 0x000e7000000e0000 */
[----:B------:R-:W2:Y:S01]  /*127b0*/  SHFL.BFLY PT, R2, R4, 0x1, 0x1f ;  /* 0x0c201f0004027f89 */ /* 0x000ea200000e0000 */
[----:B-1----:R-:W-:Y:S02]  /*127c0*/  FMNMX.FTZ R0, R5, R0, !PT ;  /* 0x0000000005007209 */ /* 0x002fe40007810000 */
[----:B--2---:R-:W-:Y:S03]  /*127d0*/  FMNMX.FTZ R2, R4, R2, !PT ;  /* 0x0000000204027209 */ /* 0x004fe60007810000 */
[----:B------:R-:W-:Y:S01]  /*127e0*/  FMUL.FTZ R139, R0, UR4 ;  /* 0x00000004008b7c20 */ /* 0x000fe20008410000 */
[C---:B------:R-:W-:Y:S01]  /*127f0*/  FSETP.NEU.FTZ.AND P1, PT, R2.reuse, -INF , PT ;  /* 0xff8000000200780b */ /* 0x040fe20003f3d000 */
[C---:B------:R-:W-:Y:S01]  /*12800*/  FMUL.FTZ R143, R2.reuse, UR4 ;  /* 0x00000004028f7c20 */ /* 0x040fe20008410000 */
[----:B------:R-:W-:Y:S04]  /*12810*/  FADD.FTZ R4, -R2, R134 ;  /* 0x0000008602047221 */ /* 0x000fe80000010100 */
[----:B------:R-:W-:Y:S01]  /*12820*/  FSEL R143, R143, RZ, P1 ;  /* 0x000000ff8f8f7208 */ /* 0x000fe20000800000 */
[----:B------:R-:W-:Y:S01]  /*12830*/  FMUL.FTZ R134, R4, UR4 ;  /* 0x0000000404867c20 */ /* 0x000fe20008410000 */
[C---:B------:R-:W-:Y:S01]  /*12840*/  FSETP.NEU.FTZ.AND P1, PT, R0.reuse, -INF , PT ;  /* 0xff8000000000780b */ /* 0x040fe20003f3d000 */
[----:B------:R-:W-:Y:S02]  /*12850*/  FADD.FTZ R4, -R0, R133 ;  /* 0x0000008500047221 */ /* 0x000fe40000010100 */
[--C-:B------:R-:W-:Y:S01]  /*12860*/  FFMA.FTZ R153, R146, UR4, -R143.reuse ;  /* 0x0000000492997c23 */ /* 0x100fe2000801088f */
[----:B------:R-:W-:Y:S01]  /*12870*/  FSEL R139, R139, RZ, P1 ;  /* 0x000000ff8b8b7208 */ /* 0x000fe20000800000 */
[--C-:B------:R-:W-:Y:S01]  /*12880*/  FFMA.FTZ R150, R145, UR4, -R143.reuse ;  /* 0x0000000491967c23 */ /* 0x100fe2000801088f */
[--C-:B------:R-:W-:Y:S01]  /*12890*/  FFMA.FTZ R146, R8, UR4, -R143.reuse ;  /* 0x0000000408927c23 */ /* 0x100fe2000801088f */
[----:B------:R-:W-:Y:S01]  /*128a0*/  FFMA.FTZ R148, R148, UR4, -R143 ;  /* 0x0000000494947c23 */ /* 0x000fe2000801088f */
[----:B------:R-:W-:Y:S01]  /*128b0*/  FMUL.FTZ R4, R4, UR4 ;  /* 0x0000000404047c20 */ /* 0x000fe20008410000 */
[--C-:B------:R-:W-:Y:S01]  /*128c0*/  FFMA.FTZ R152, R144, UR4, -R139.reuse ;  /* 0x0000000490987c23 */ /* 0x100fe2000801088b */
[--C-:B------:R-:W-:Y:S01]  /*128d0*/  FFMA.FTZ R149, R149, UR4, -R139.reuse ;  /* 0x0000000495957c23 */ /* 0x100fe2000801088b */
[--C-:B------:R-:W-:Y:S01]  /*128e0*/  FFMA.FTZ R145, R7, UR4, -R139.reuse ;  /* 0x0000000407917c23 */ /* 0x100fe2000801088b */
[----:B------:R-:W-:Y:S01]  /*128f0*/  FFMA.FTZ R144, R6, UR4, -R139 ;  /* 0x0000000406907c23 */ /* 0x000fe2000801088b */
[----:B------:R-:W1:Y:S01]  /*12900*/  MUFU.EX2 R134, R134 ;  /* 0x0000008600867308 */ /* 0x000e620000000800 */
[--C-:B------:R-:W-:Y:S01]  /*12910*/  FFMA.FTZ R170, R170, UR4, -R143.reuse ;  /* 0x00000004aaaa7c23 */ /* 0x100fe2000801088f */
[----:B------:R-:W-:Y:S01]  /*12920*/  FFMA.FTZ R172, R172, UR4, -R143 ;  /* 0x00000004acac7c23 */ /* 0x000fe2000801088f */
[--C-:B------:R-:W-:Y:S01]  /*12930*/  FFMA.FTZ R175, R175, UR4, -R139.reuse ;  /* 0x00000004afaf7c23 */ /* 0x100fe2000801088b */
[----:B------:R-:W-:Y:S01]  /*12940*/  FFMA.FTZ R174, R174, UR4, -R139 ;  /* 0x00000004aeae7c23 */ /* 0x000fe2000801088b */
[--C-:B------:R-:W-:Y:S01]  /*12950*/  FFMA.FTZ R176, R176, UR4, -R143.reuse ;  /* 0x00000004b0b07c23 */ /* 0x100fe2000801088f */
[----:B------:R-:W-:Y:S01]  /*12960*/  FFMA.FTZ R178, R178, UR4, -R143 ;  /* 0x00000004b2b27c23 */ /* 0x000fe2000801088f */
[--C-:B------:R-:W-:Y:S03]  /*12970*/  FFMA.FTZ R180, R180, UR4, -R139.reuse ;  /* 0x00000004b4b47c23 */ /* 0x100fe6000801088b */
[----:B------:R2:W3:Y:S01]  /*12980*/  MUFU.EX2 R133, R4 ;  /* 0x0000000400857308 */ /* 0x0004e20000000800 */
[----:B------:R-:W-:Y:S01]  /*12990*/  FFMA.FTZ R182, R182, UR4, -R139 ;  /* 0x00000004b6b67c23 */ /* 0x000fe2000801088b */
[--C-:B------:R-:W-:Y:S01]  /*129a0*/  FFMA.FTZ R185, R185, UR4, -R143.reuse ;  /* 0x00000004b9b97c23 */ /* 0x100fe2000801088f */
[----:B------:R-:W-:Y:S01]  /*129b0*/  FFMA.FTZ R184, R184, UR4, -R143 ;  /* 0x00000004b8b87c23 */ /* 0x000fe2000801088f */
[--C-:B------:R-:W-:Y:S01]  /*129c0*/  FFMA.FTZ R183, R183, UR4, -R139.reuse ;  /* 0x00000004b7b77c23 */ /* 0x100fe2000801088b */
[----:B------:R-:W-:Y:S01]  /*129d0*/  FFMA.FTZ R181, R181, UR4, -R139 ;  /* 0x00000004b5b57c23 */ /* 0x000fe2000801088b */
[--C-:B------:R-:W-:Y:S01]  /*129e0*/  FFMA.FTZ R179, R179, UR4, -R143.reuse ;  /* 0x00000004b3b37c23 */ /* 0x100fe2000801088f */
[--C-:B------:R-:W-:Y:S03]  /*129f0*/  FFMA.FTZ R177, R177, UR4, -R143.reuse ;  /* 0x00000004b1b17c23 */ /* 0x100fe6000801088f */
        /* <DEDUP_REMOVED lines=10> */
[C---:B---3--:R-:W-:Y:S01]  /*12aa0*/  FMUL.FTZ R6, R133.reuse, R130 ;  /* 0x0000008285067220 */ /* 0x048fe20000410000 */
        /* <DEDUP_REMOVED lines=8> */
[----:B------:R-:W-:Y:S01]  /*12b30*/  LDSM.16.MT88.4 R124, [R223+0xf800] ;  /* 0x00f80000df7c783b */ /* 0x000fe20000004200 */
[C---:B------:R-:W-:Y:S01]  /*12b40*/  FMUL.FTZ R32, R134.reuse, R100 ;  /* 0x0000006486207220 */ /* 0x040fe20000410000 */
[----:B------:R-:W-:Y:S01]  /*12b50*/  FMUL.FTZ R33, R134, R101 ;  /* 0x0000006586217220 */ /* 0x000fe20000410000 */
[C---:B------:R-:W-:Y:S01]  /*12b60*/  FMUL.FTZ R34, R133.reuse, R102 ;  /* 0x0000006685227220 */ /* 0x040fe20000410000 */
[C---:B------:R-:W-:Y:S03]  /*12b70*/  FMUL.FTZ R35, R133.reuse, R103 ;  /* 0x0000006785237220 */ /* 0x040fe60000410000 */
[----:B------:R-:W2:Y:S01]  /*12b80*/  MUFU.EX2 R149, R149 ;  /* 0x0000009500957308 */ /* 0x000ea20000000800 */
[----:B-1----:R-:W-:Y:S01]  /*12b90*/  F2FP.F16.F32.PACK_AB R128, R150, R153 ;  /* 0x000000999680723e */ /* 0x002fe200000000ff */
[C---:B------:R-:W-:Y:S01]  /*12ba0*/  FMUL.FTZ R41, R134.reuse, R93 ;  /* 0x0000005d86297220 */ /* 0x040fe20000410000 */
[----:B------:R-:W-:Y:S01]  /*12bb0*/  LDSM.16.MT88.4 R100, [R220+0xe000] ;  /* 0x00e00000dc64783b */ /* 0x000fe20000004200 */
        /* <DEDUP_REMOVED lines=9> */
[C---:B------:R-:W-:Y:S01]  /*12c50*/  FMUL.FTZ R53, R134.reuse, R81 ;  /* 0x0000005186357220 */ /* 0x040fe20000410000 */
[C---:B------:R-:W-:Y:S01]  /*12c60*/  FMUL.FTZ R54, R133.reuse, R82 ;  /* 0x0000005285367220 */ /* 0x040fe20000410000 */
[----:B------:R-:W-:Y:S03]  /*12c70*/  FMUL.FTZ R55, R133, R83 ;  /* 0x0000005385377220 */ /* 0x000fe60000410000 */
[----:B------:R-:W1:Y:S01]  /*12c80*/  MUFU.EX2 R146, R146 ;  /* 0x0000009200927308 */ /* 0x000e620000000800 */
[----:B--2---:R-:W-:Y:S01]  /*12c90*/  F2FP.F16.F32.PACK_AB R129, R149, R152 ;  /* 0x000000989581723e */ /* 0x004fe200000000ff */
[C---:B------:R-:W-:Y:S01]  /*12ca0*/  FMUL.FTZ R60, R134.reuse, R72 ;  /* 0x00000048863c7220 */ /* 0x040fe20000410000 */
[----:B------:R-:W2:Y:S01]  /*12cb0*/  LDSM.16.MT88.4 R88, [R219+0x10000] ;  /* 0x01000000db58783b */ /* 0x000ea20000004200 */
[----:B------:R-:W-:Y:S01]  /*12cc0*/  FMUL.FTZ R61, R134, R73 ;  /* 0x00000049863d7220 */ /* 0x000fe20000410000 */
[C---:B------:R-:W-:Y:S01]  /*12cd0*/  FMUL.FTZ R62, R133.reuse, R74 ;  /* 0x0000004a853e7220 */ /* 0x040fe20000410000 */
[----:B------:R-:W-:Y:S01]  /*12ce0*/  FMUL.FTZ R63, R133, R75 ;  /* 0x0000004b853f7220 */ /* 0x000fe20000410000 */
[--C-:B------:R-:W-:Y:S03]  /*12cf0*/  FFMA.FTZ R108, R201, UR4, -R143.reuse ;  /* 0x00000004c96c7c23 */ /* 0x100fe6000801088f */
[----:B------:R-:W-:Y:S01]  /*12d00*/  MUFU.EX2 R145, R145 ;  /* 0x0000009100917308 */ /* 0x000fe20000000800 */
[----:B------:R-:W-:Y:S01]  /*12d10*/  FFMA.FTZ R109, R200, UR4, -R143 ;  /* 0x00000004c86d7c23 */ /* 0x000fe2000801088f */
[--C-:B------:R-:W-:Y:S01]  /*12d20*/  FFMA.FTZ R110, R195, UR4, -R139.reuse ;  /* 0x00000004c36e7c23 */ /* 0x100fe2000801088b */
[----:B------:R-:W3:Y:S01]  /*12d30*/  LDSM.16.MT88.4 R80, [R223+0xc800] ;  /* 0x00c80000df50783b */ /* 0x000ee20000004200 */
[--C-:B------:R-:W-:Y:S01]  /*12d40*/  FFMA.FTZ R111, R194, UR4, -R139.reuse ;  /* 0x00000004c26f7c23 */ /* 0x100fe2000801088b */
[--C-:B------:R-:W-:Y:S01]  /*12d50*/  FFMA.FTZ R171, R171, UR4, -R139.reuse ;  /* 0x00000004abab7c23 */ /* 0x100fe2000801088b */
[----:B------:R-:W-:Y:S01]  /*12d60*/  FFMA.FTZ R173, R173, UR4, -R139 ;  /* 0x00000004adad7c23 */ /* 0x000fe2000801088b */
[--C-:B------:R-:W-:Y:S03]  /*12d70*/  FFMA.FTZ R169, R169, UR4, -R143.reuse ;  /* 0x00000004a9a97c23 */ /* 0x100fe6000801088f */
[----:B------:R-:W4:Y:S01]  /*12d80*/  MUFU.EX2 R144, R144 ;  /* 0x0000009000907308 */ /* 0x000f220000000800 */
[----:B-1----:R-:W-:Y:S01]  /*12d90*/  F2FP.F16.F32.PACK_AB R130, R146, R148 ;  /* 0x000000949282723e */ /* 0x002fe200000000ff */
[----:B------:R-:W-:Y:S01]  /*12da0*/  FFMA.FTZ R168, R168, UR4, -R143 ;  /* 0x00000004a8a87c23 */ /* 0x000fe2000801088f */
[----:B------:R-:W-:Y:S01]  /*12db0*/  LDSM.16.MT88.4 R72, [R219+0xc800] ;  /* 0x00c80000db48783b */ /* 0x000fe20000004200 */
[--C-:B------:R-:W-:Y:S01]  /*12dc0*/  FFMA.FTZ R167, R167, UR4, -R139.reuse ;  /* 0x00000004a7a77c23 */ /* 0x100fe2000801088b */
[----:B------:R-:W-:Y:S01]  /*12dd0*/  FFMA.FTZ R166, R166, UR4, -R139 ;  /* 0x00000004a6a67c23 */ /* 0x000fe2000801088b */
[--C-:B------:R-:W-:Y:S01]  /*12de0*/  FFMA.FTZ R165, R165, UR4, -R143.reuse ;  /* 0x00000004a5a57c23 */ /* 0x100fe2000801088f */
[----:B------:R-:W-:Y:S03]  /*12df0*/  FFMA.FTZ R164, R164, UR4, -R143 ;  /* 0x00000004a4a47c23 */ /* 0x000fe6000801088f */
[----:B------:R-:W-:Y:S01]  /*12e00*/  MUFU.EX2 R108, R108 ;  /* 0x0000006c006c7308 */ /* 0x000fe20000000800 */
[--C-:B------:R-:W-:Y:S01]  /*12e10*/  FFMA.FTZ R163, R163, UR4, -R139.reuse ;  /* 0x00000004a3a37c23 */ /* 0x100fe2000801088b */
[----:B------:R-:W-:Y:S01]  /*12e20*/  FFMA.FTZ R162, R162, UR4, -R139 ;  /* 0x00000004a2a27c23 */ /* 0x000fe2000801088b */
[--C-:B------:R-:W-:Y:S01]  /*12e30*/  FFMA.FTZ R161, R161, UR4, -R143.reuse ;  /* 0x00000004a1a17c23 */ /* 0x100fe2000801088f */
[----:B------:R-:W-:Y:S01]  /*12e40*/  FFMA.FTZ R160, R160, UR4, -R143 ;  /* 0x00000004a0a07c23 */ /* 0x000fe2000801088f */
[--C-:B------:R-:W-:Y:S01]  /*12e50*/  FFMA.FTZ R159, R159, UR4, -R139.reuse ;  /* 0x000000049f9f7c23 */ /* 0x100fe2000801088b */
[----:B------:R-:W-:Y:S01]  /*12e60*/  FFMA.FTZ R158, R158, UR4, -R139 ;  /* 0x000000049e9e7c23 */ /* 0x000fe2000801088b */
[--C-:B------:R-:W-:Y:S03]  /*12e70*/  FFMA.FTZ R157, R157, UR4, -R143.reuse ;  /* 0x000000049d9d7c23 */ /* 0x100fe6000801088f */
[----:B------:R-:W-:Y:S01]  /*12e80*/  MUFU.EX2 R109, R109 ;  /* 0x0000006d006d7308 */ /* 0x000fe20000000800 */
[----:B----4-:R-:W-:Y:S01]  /*12e90*/  F2FP.F16.F32.PACK_AB R131, R144, R145 ;  /* 0x000000919083723e */ /* 0x010fe200000000ff */
[----:B------:R-:W-:Y:S01]  /*12ea0*/  FFMA.FTZ R156, R156, UR4, -R143 ;  /* 0x000000049c9c7c23 */ /* 0x000fe2000801088f */
[--C-:B------:R-:W-:Y:S01]  /*12eb0*/  FFMA.FTZ R155, R155, UR4, -R139.reuse ;  /* 0x000000049b9b7c23 */ /* 0x100fe2000801088b */
[----:B------:R-:W-:Y:S01]  /*12ec0*/  FFMA.FTZ R154, R154, UR4, -R139 ;  /* 0x000000049a9a7c23 */ /* 0x000fe2000801088b */
[----:B------:R-:W-:Y:S01]  /*12ed0*/  FFMA.FTZ R152, R133, R248, R152 ;  /* 0x000000f885987223 */ /* 0x000fe20000010098 */
[--C-:B------:R-:W-:Y:S01]  /*12ee0*/  FFMA.FTZ R151, R151, UR4, -R143.reuse ;  /* 0x0000000497977c23 */ /* 0x100fe2000801088f */
[----:B------:R-:W-:Y:S01]  /*12ef0*/  FFMA.FTZ R147, R147, UR4, -R143 ;  /* 0x0000000493937c23 */ /* 0x000fe2000801088f */
[C---:B------:R-:W-:Y:S02]  /*12f00*/  HMMA.16816.F32 R4, R128.reuse, R12, R4 ;  /* 0x0000000c8004723c */ /* 0x040fe40000001804 */
[----:B------:R-:W-:Y:S03]  /*12f10*/  MUFU.EX2 R110, R110 ;  /* 0x0000006e006e7308 */ /* 0x000fe60000000800 */
[--C-:B------:R-:W-:Y:S01]  /*12f20*/  FFMA.FTZ R142, R142, UR4, -R139.reuse ;  /* 0x000000048e8e7c23 */ /* 0x100fe2000801088b */
[C---:B------:R-:W-:Y:S06]  /*12f30*/  HMMA.16816.F32 R8, R128.reuse, R14, R8 ;  /* 0x0000000e8008723c */ /* 0x040fec0000001808 */
[----:B------:R-:W-:Y:S01]  /*12f40*/  MUFU.EX2 R111, R111 ;  /* 0x0000006f006f7308 */ /* 0x000fe20000000800 */
[----:B------:R-:W-:Y:S01]  /*12f50*/  ISETP.GT.AND P1, PT, R236, R231, PT ;  /* 0x000000e7ec00720c */ /* 0x000fe20003f24270 */
[C---:B------:R-:W-:Y:S03]  /*12f60*/  FMUL.FTZ R12, R134.reuse, R120 ;  /* 0x00000078860c7220 */ /* 0x040fe60000410000 */
[----:B------:R-:W-:Y:S01]  /*12f70*/  FMUL.FTZ R13, R134, R121 ;  /* 0x00000079860d7220 */ /* 0x000fe20000410000 */
[C---:B------:R-:W-:Y:S01]  /*12f80*/  FMUL.FTZ R14, R133.reuse, R122 ;  /* 0x0000007a850e7220 */ /* 0x040fe20000410000 */
[----:B------:R-:W-:Y:S03]  /*12f90*/  FMUL.FTZ R15, R133, R123 ;  /* 0x0000007b850f7220 */ /* 0x000fe60000410000 */
[----:B------:R-:W-:Y:S01]  /*12fa0*/  MUFU.EX2 R170, R170 ;  /* 0x000000aa00aa7308 */ /* 0x000fe20000000800 */
[----:B------:R-:W-:Y:S01]  /*12fb0*/  FFMA.FTZ R120, R191, UR4, -R139 ;  /* 0x00000004bf787c23 */ /* 0x000fe2000801088b */
[----:B------:R-:W-:Y:S01]  /*12fc0*/  FFMA.FTZ R122, R189, UR4, -R143 ;  /* 0x00000004bd7a7c23 */ /* 0x000fe2000801088f */
[--C-:B------:R-:W-:Y:S01]  /*12fd0*/  FFMA.FTZ R121, R187, UR4, -R139.reuse ;  /* 0x00000004bb797c23 */ /* 0x100fe2000801088b */
[C---:B------:R-:W-:Y:S03]  /*12fe0*/  HMMA.16816.F32 R12, R128.reuse, R20, R12 ;  /* 0x00000014800c723c */ /* 0x040fe6000000180c */
[--C-:B------:R-:W-:Y:S03]  /*12ff0*/  FFMA.FTZ R123, R186, UR4, -R139.reuse ;  /* 0x00000004ba7b7c23 */ /* 0x100fe6000801088b */
[----:B------:R-:W-:Y:S01]  /*13000*/  MUFU.EX2 R120, R120 ;  /* 0x0000007800787308 */ /* 0x000fe20000000800 */
[----:B------:R-:W-:Y:S01]  /*13010*/  FFMA.FTZ R141, R141, UR4, -R139 ;  /* 0x000000048d8d7c23 */ /* 0x000fe2000801088b */
[C---:B------:R-:W-:Y:S03]  /*13020*/  HMMA.16816.F32 R16, R128.reuse, R22, R16 ;  /* 0x000000168010723c */ /* 0x040fe60000001810 */
[C---:B------:R-:W-:Y:S01]  /*13030*/  FMUL.FTZ R20, R134.reuse, R112 ;  /* 0x0000007086147220 */ /* 0x040fe20000410000 */
[----:B------:R-:W-:Y:S03]  /*13040*/  FMUL.FTZ R21, R134, R113 ;  /* 0x0000007186157220 */ /* 0x000fe60000410000 */
[C---:B------:R-:W-:Y:S01]  /*13050*/  FMUL.FTZ R22, R133.reuse, R114 ;  /* 0x0000007285167220 */ /* 0x040fe20000410000 */
[----:B------:R-:W-:Y:S01]  /*13060*/  FMUL.FTZ R23, R133, R115 ;  /* 0x0000007385177220 */ /* 0x000fe20000410000 */
[----:B------:R-:W-:Y:S02]  /*13070*/  MUFU.EX2 R122, R122 ;  /* 0x0000007a007a7308 */ /* 0x000fe40000000800 */
[--C-:B------:R-:W-:Y:S01]  /*13080*/  FFMA.FTZ R113, R193, UR4, -R143.reuse ;  /* 0x00000004c1717c23 */ /* 0x100fe2000801088f */
[----:B------:R-:W-:Y:S01]  /*13090*/  FFMA.FTZ R112, R192, UR4, -R143 ;  /* 0x00000004c0707c23 */ /* 0x000fe2000801088f */
[----:B------:R-:W-:Y:S01]  /*130a0*/  FFMA.FTZ R115, R190, UR4, -R139 ;  /* 0x00000004be737c23 */ /* 0x000fe2000801088b */
[----:B------:R-:W-:Y:S01]  /*130b0*/  FFMA.FTZ R114, R188, UR4, -R143 ;  /* 0x00000004bc727c23 */ /* 0x000fe2000801088f */
[C---:B------:R-:W-:Y:S04]  /*130c0*/  HMMA.16816.F32 R20, R128.reuse, R28, R20 ;  /* 0x0000001c8014723c */ /* 0x040fe80000001814 */
[----:B------:R-:W-:Y:S01]  /*130d0*/  MUFU.EX2 R113, R113 ;  /* 0x0000007100717308 */ /* 0x000fe20000000800 */
[----:B------:R-:W-:Y:S01]  /*130e0*/  FFMA.FTZ R132, R132, UR4, -R139 ;  /* 0x0000000484847c23 */ /* 0x000fe2000801088b */
[C---:B------:R-:W-:Y:S01]  /*130f0*/  FFMA.FTZ R153, R134.reuse, R249, R153 ;  /* 0x000000f986997223 */ /* 0x040fe20000010099 */
[----:B------:R-:W-:Y:S01]  /*13100*/  FADD.FTZ R152, R149, R152 ;  /* 0x0000009895987221 */ /* 0x000fe20000010000 */
[C---:B------:R-:W-:Y:S06]  /*13110*/  HMMA.16816.F32 R24, R128.reuse, R30, R24 ;  /* 0x0000001e8018723c */ /* 0x040fec0000001818 */
[----:B------:R-:W-:Y:S01]  /*13120*/  MUFU.EX2 R112, R112 ;  /* 0x0000007000707308 */ /* 0x000fe20000000800 */
[C---:B------:R-:W-:Y:S01]  /*13130*/  FMUL.FTZ R28, R134.reuse, R104 ;  /* 0x00000068861c7220 */ /* 0x040fe20000410000 */
[----:B------:R-:W-:Y:S03]  /*13140*/  FMUL.FTZ R29, R134, R105 ;  /* 0x00000069861d7220 */ /* 0x000fe60000410000 */
[C---:B------:R-:W-:Y:S01]  /*13150*/  FMUL.FTZ R30, R133.reuse, R106 ;  /* 0x0000006a851e7220 */ /* 0x040fe20000410000 */
[----:B------:R-:W-:Y:S01]  /*13160*/  FMUL.FTZ R31, R133, R107 ;  /* 0x0000006b851f7220 */ /* 0x000fe20000410000 */
[--C-:B------:R-:W-:Y:S01]  /*13170*/  FFMA.FTZ R105, R40, UR4, -R143.reuse ;  /* 0x0000000428697c23 */ /* 0x100fe2000801088f */
[----:B------:R-:W-:Y:S02]  /*13180*/  FMUL.FTZ R40, R134, R92 ;  /* 0x0000005c86287220 */ /* 0x000fe40000410000 */
[----:B------:R-:W-:Y:S01]  /*13190*/  MUFU.EX2 R115, R115 ;  /* 0x0000007300737308 */ /* 0x000fe20000000800 */
[----:B------:R-:W-:Y:S02]  /*131a0*/  LDSM.16.MT88.4 R92, [R220+0xc800] ;  /* 0x00c80000dc5c783b */ /* 0x000fe40000004200 */
[C---:B------:R-:W-:Y:S03]  /*131b0*/  HMMA.16816.F32 R28, R128.reuse, R36, R28 ;  /* 0x00000024801c723c */ /* 0x040fe6000000181c */
[----:B------:R-:W-:Y:S01]  /*131c0*/  FFMA.FTZ R104, R252, UR4, -R143 ;  /* 0x00000004fc687c23 */ /* 0x000fe2000801088f */
[--C-:B------:R-:W-:Y:S01]  /*131d0*/  FFMA.FTZ R106, R203, UR4, -R139.reuse ;  /* 0x00000004cb6a7c23 */ /* 0x100fe2000801088b */
[--C-:B------:R-:W-:Y:S01]  /*131e0*/  FFMA.FTZ R107, R202, UR4, -R139.reuse ;  /* 0x00000004ca6b7c23 */ /* 0x100fe2000801088b */
[C---:B------:R-:W-:Y:S01]  /*131f0*/  HMMA.16816.F32 R32, R128.reuse, R38, R32 ;  /* 0x000000268020723c */ /* 0x040fe20000001820 */
[----:B------:R-:W-:Y:S04]  /*13200*/  MUFU.EX2 R105, R105 ;  /* 0x0000006900697308 */ /* 0x000fe80000000800 */
[C---:B------:R-:W-:Y:S01]  /*13210*/  FMUL.FTZ R36, R134.reuse, R96 ;  /* 0x0000006086247220 */ /* 0x040fe20000410000 */
[----:B------:R-:W-:Y:S01]  /*13220*/  FMUL.FTZ R37, R134, R97 ;  /* 0x0000006186257220 */ /* 0x000fe20000410000 */
[C---:B------:R-:W-:Y:S01]  /*13230*/  FMUL.FTZ R38, R133.reuse, R98 ;  /* 0x0000006285267220 */ /* 0x040fe20000410000 */
[----:B------:R-:W-:Y:S03]  /*13240*/  FMUL.FTZ R39, R133, R99 ;  /* 0x0000006385277220 */ /* 0x000fe60000410000 */
[----:B------:R-:W-:Y:S01]  /*13250*/  MUFU.EX2 R104, R104 ;  /* 0x0000006800687308 */ /* 0x000fe20000000800 */
[----:B------:R-:W-:Y:S01]  /*13260*/  LDSM.16.MT88.4 R96, [R221+0xd000] ;  /* 0x00d00000dd60783b */ /* 0x000fe20000004200 */
[----:B------:R-:W-:Y:S01]  /*13270*/  FFMA.FTZ R139, R3, UR4, -R139 ;  /* 0x00000004038b7c23 */ /* 0x000fe2000801088b */
[----:B------:R-:W-:Y:S01]  /*13280*/  FADD.FTZ R152, R145, R152 ;  /* 0x0000009891987221 */ /* 0x000fe20000010000 */
[----:B------:R-:W-:Y:S01]  /*13290*/  FADD.FTZ R153, R150, R153 ;  /* 0x0000009996997221 */ /* 0x000fe20000010000 */
[C---:B------:R-:W-:Y:S05]  /*132a0*/  HMMA.16816.F32 R36, R128.reuse, R48, R36 ;  /* 0x000000308024723c */ /* 0x040fea0000001824 */
[----:B------:R-:W1:Y:S01]  /*132b0*/  MUFU.EX2 R106, R106 ;  /* 0x0000006a006a7308 */ /* 0x000e620000000800 */
[----:B------:R-:W-:Y:S01]  /*132c0*/  FADD.FTZ R144, R144, R152 ;  /* 0x0000009890907221 */ /* 0x000fe20000010000 */
[----:B------:R-:W-:Y:S01]  /*132d0*/  FADD.FTZ R148, R148, R153 ;  /* 0x0000009994947221 */ /* 0x000fe20000010000 */
[C---:B------:R-:W-:Y:S07]  /*132e0*/  HMMA.16816.F32 R40, R128.reuse, R50, R40 ;  /* 0x000000328028723c */ /* 0x040fee0000001828 */
[----:B------:R-:W4:Y:S01]  /*132f0*/  MUFU.EX2 R107, R107 ;  /* 0x0000006b006b7308 */ /* 0x000f220000000800 */
[C---:B------:R-:W-:Y:S01]  /*13300*/  FMUL.FTZ R48, R134.reuse, R84 ;  /* 0x0000005486307220 */ /* 0x040fe20000410000 */
[C---:B------:R-:W-:Y:S03]  /*13310*/  HMMA.16816.F32 R44, R128.reuse, R56, R44 ;  /* 0x00000038802c723c */ /* 0x040fe6000000182c */
[C---:B------:R-:W-:Y:S01]  /*13320*/  FMUL.FTZ R49, R134.reuse, R85 ;  /* 0x0000005586317220 */ /* 0x040fe20000410000 */
[C---:B------:R-:W-:Y:S01]  /*13330*/  FMUL.FTZ R50, R133.reuse, R86 ;  /* 0x0000005685327220 */ /* 0x040fe20000410000 */
[----:B------:R-:W-:Y:S02]  /*13340*/  FMUL.FTZ R51, R133, R87 ;  /* 0x0000005785337220 */ /* 0x000fe40000410000 */
[C---:B------:R-:W-:Y:S01]  /*13350*/  FMUL.FTZ R56, R134.reuse, R76 ;  /* 0x0000004c86387220 */ /* 0x040fe20000410000 */
[----:B------:R-:W5:Y:S01]  /*13360*/  LDSM.16.MT88.4 R84, [R221+0xc800] ;  /* 0x00c80000dd54783b */ /* 0x000f620000004200 */
[----:B------:R-:W5:Y:S02]  /*13370*/  MUFU.EX2 R114, R114 ;  /* 0x0000007200727308 */ /* 0x000f640000000800 */
[----:B------:R-:W-:Y:S01]  /*13380*/  FMUL.FTZ R57, R134, R77 ;  /* 0x0000004d86397220 */ /* 0x000fe20000410000 */
[----:B-1----:R-:W-:Y:S01]  /*13390*/  FADD.FTZ R144, R106, R144 ;  /* 0x000000906a907221 */ /* 0x002fe20000010000 */
[----:B------:R-:W-:Y:S01]  /*133a0*/  FADD.FTZ R148, R146, R148 ;  /* 0x0000009492947221 */ /* 0x000fe20000010000 */
[C---:B------:R-:W-:Y:S03]  /*133b0*/  HMMA.16816.F32 R48, R128.reuse, R58, R48 ;  /* 0x0000003a8030723c */ /* 0x040fe60000001830 */
[----:B----4-:R-:W-:Y:S02]  /*133c0*/  FADD.FTZ R144, R107, R144 ;  /* 0x000000906b907221 */ /* 0x010fe40000010000 */
[----:B------:R-:W-:Y:S01]  /*133d0*/  MUFU.EX2 R121, R121 ;  /* 0x0000007900797308 */ /* 0x000fe20000000800 */
[----:B------:R-:W-:Y:S01]  /*133e0*/  FADD.FTZ R148, R105, R148 ;  /* 0x0000009469947221 */ /* 0x000fe20000010000 */
[C---:B------:R-:W-:Y:S04]  /*133f0*/  HMMA.16816.F32 R52, R128.reuse, R64, R52 ;  /* 0x000000408034723c */ /* 0x040fe80000001834 */
[C---:B------:R-:W-:Y:S01]  /*13400*/  FMUL.FTZ R58, R133.reuse, R78 ;  /* 0x0000004e853a7220 */ /* 0x040fe20000410000 */
[----:B------:R-:W-:Y:S01]  /*13410*/  FMUL.FTZ R59, R133, R79 ;  /* 0x0000004f853b7220 */ /* 0x000fe20000410000 */
[----:B------:R-:W-:Y:S01]  /*13420*/  FADD.FTZ R144, R110, R144 ;  /* 0x000000906e907221 */ /* 0x000fe20000010000 */
[----:B------:R-:W1:Y:S01]  /*13430*/  LDSM.16.MT88.4 R76, [R223+0x10800] ;  /* 0x01080000df4c783b */ /* 0x000e620000004200 */
[----:B------:R-:W4:Y:S03]  /*13440*/  MUFU.EX2 R123, R123 ;  /* 0x0000007b007b7308 */ /* 0x000f260000000800 */
[----:B------:R-:W-:Y:S01]  /*13450*/  FMUL.FTZ R64, R134, R68 ;  /* 0x0000004486407220 */ /* 0x000fe20000410000 */
[----:B------:R-:W-:Y:S01]  /*13460*/  F2FP.F16.F32.PACK_AB R68, R104, R105 ;  /* 0x000000696844723e */ /* 0x000fe200000000ff */
[C---:B------:R-:W-:Y:S03]  /*13470*/  HMMA.16816.F32 R56, R128.reuse, R66, R56 ;  /* 0x000000428038723c */ /* 0x040fe60000001838 */
[----:B------:R-:W-:Y:S01]  /*13480*/  FMUL.FTZ R65, R134, R69 ;  /* 0x0000004586417220 */ /* 0x000fe20000410000 */
[----:B------:R-:W-:Y:S01]  /*13490*/  F2FP.F16.F32.PACK_AB R69, R107, R106 ;  /* 0x0000006a6b45723e */ /* 0x000fe200000000ff */
[----:B------:R-:W-:Y:S01]  /*134a0*/  MUFU.EX2 R172, R172 ;  /* 0x000000ac00ac7308 */ /* 0x000fe20000000800 */
[C---:B--2---:R-:W-:Y:S05]  /*134b0*/  HMMA.16816.F32 R60, R128.reuse, R88, R60 ;  /* 0x00000058803c723c */ /* 0x044fea000000183c */
[C---:B------:R-:W-:Y:S01]  /*134c0*/  FMUL.FTZ R66, R133.reuse, R70 ;  /* 0x0000004685427220 */ /* 0x040fe20000410000 */
[----:B------:R-:W-:Y:S01]  /*134d0*/  FMUL.FTZ R67, R133, R71 ;  /* 0x0000004785437220 */ /* 0x000fe20000410000 */
[----:B------:R-:W-:Y:S02]  /*134e0*/  F2FP.F16.F32.PACK_AB R70, R109, R108 ;  /* 0x0000006c6d46723e */ /* 0x000fe400000000ff */
[----:B------:R-:W2:Y:S02]  /*134f0*/  MUFU.EX2 R175, R175 ;  /* 0x000000af00af7308 */ /* 0x000ea40000000800 */
[C---:B------:R-:W-:Y:S01]  /*13500*/  F2FP.F16.F32.PACK_AB R71, R111.reuse, R110 ;  /* 0x0000006e6f47723e */ /* 0x040fe200000000ff */
[----:B------:R-:W-:Y:S01]  /*13510*/  FADD.FTZ R111, R111, R144 ;  /* 0x000000906f6f7221 */ /* 0x000fe20000010000 */
[----:B------:R-:W-:Y:S01]  /*13520*/  HMMA.16816.F32 R64, R128, R90, R64 ;  /* 0x0000005a8040723c */ /* 0x000fe20000001840 */
[----:B------:R-:W-:Y:S05]  /*13530*/  LDSM.16.MT88.4 R88, [R219+0x10800] ;  /* 0x01080000db58783b */ /* 0x000fea0000004200 */
[----:B------:R-:W2:Y:S01]  /*13540*/  MUFU.EX2 R174, R174 ;  /* 0x000000ae00ae7308 */ /* 0x000ea20000000800 */
[----:B------:R-:W-:Y:S01]  /*13550*/  FADD.FTZ R104, R104, R148 ;  /* 0x0000009468687221 */ /* 0x000fe20000010000 */
[--C-:B------:R-:W-:Y:S01]  /*13560*/  FFMA.FTZ R134, R140, UR4, -R143.reuse ;  /* 0x000000048c867c23 */ /* 0x100fe2000801088f */
[C---:B---3--:R-:W-:Y:S05]  /*13570*/  HMMA.16816.F32 R4, R68.reuse, R80, R4 ;  /* 0x000000504404723c */ /* 0x048fea0000001804 */
[----:B------:R-:W-:Y:S01]  /*13580*/  FADD.FTZ R104, R108, R104 ;  /* 0x000000686c687221 */ /* 0x000fe20000010000 */
[C---:B------:R-:W-:Y:S01]  /*13590*/  HMMA.16816.F32 R8, R68.reuse, R82, R8 ;  /* 0x000000524408723c */ /* 0x040fe20000001808 */
[----:B------:R-:W3:Y:S01]  /*135a0*/  LDSM.16.MT88.4 R80, [R221+0x10800] ;  /* 0x01080000dd50783b */ /* 0x000ee20000004200 */
[----:B------:R-:W-:Y:S03]  /*135b0*/  MUFU.EX2 R176, R176 ;  /* 0x000000b000b07308 */ /* 0x000fe60000000800 */
[----:B------:R-:W-:Y:S01]  /*135c0*/  FADD.FTZ R104, R109, R104 ;  /* 0x000000686d687221 */ /* 0x000fe20000010000 */
[C---:B-----5:R-:W-:Y:S06]  /*135d0*/  HMMA.16816.F32 R12, R68.reuse, R84, R12 ;  /* 0x00000054440c723c */ /* 0x060fec000000180c */
[----:B------:R-:W5:Y:S01]  /*135e0*/  MUFU.EX2 R178, R178 ;  /* 0x000000b200b27308 */ /* 0x000f620000000800 */
[----:B------:R-:W-:Y:S01]  /*135f0*/  FFMA.FTZ R143, R138, UR4, -R143 ;  /* 0x000000048a8f7c23 */ /* 0x000fe2000801088f */
[C---:B------:R-:W-:Y:S01]  /*13600*/  HMMA.16816.F32 R16, R68.reuse, R86, R16 ;  /* 0x000000564410723c */ /* 0x040fe20000001810 */
[----:B------:R-:W4:Y:S02]  /*13610*/  LDSM.16.MT88.4 R84, [R220+0x10800] ;  /* 0x01080000dc54783b */ /* 0x000f240000004200 */
[----:B------:R-:W-:Y:S03]  /*13620*/  FADD.FTZ R104, R113, R104 ;  /* 0x0000006871687221 */ /* 0x000fe60000010000 */
[C---:B------:R-:W-:Y:S02]  /*13630*/  HMMA.16816.F32 R20, R68.reuse, R92, R20 ;  /* 0x0000005c4414723c */ /* 0x040fe40000001814 */
[----:B------:R-:W-:Y:S03]  /*13640*/  MUFU.EX2 R180, R180 ;  /* 0x000000b400b47308 */ /* 0x000fe60000000800 */
[C---:B------:R-:W-:Y:S01]  /*13650*/  FADD.FTZ R104, R112.reuse, R104 ;  /* 0x0000006870687221 */ /* 0x040fe20000010000 */
[C---:B------:R-:W-:Y:S01]  /*13660*/  HMMA.16816.F32 R24, R68.reuse, R94, R24 ;  /* 0x0000005e4418723c */ /* 0x040fe20000001818 */
[----:B------:R-:W2:Y:S05]  /*13670*/  LDSM.16.MT88.4 R92, [R223+0xd000] ;  /* 0x00d00000df5c783b */ /* 0x000eaa0000004200 */
[----:B------:R-:W5:Y:S01]  /*13680*/  MUFU.EX2 R182, R182 ;  /* 0x000000b600b67308 */ /* 0x000f620000000800 */
[C---:B------:R-:W-:Y:S09]  /*13690*/  HMMA.16816.F32 R28, R68.reuse, R72, R28 ;  /* 0x00000048441c723c */ /* 0x040ff2000000181c */
[----:B------:R-:W5:Y:S01]  /*136a0*/  MUFU.EX2 R185, R185 ;  /* 0x000000b900b97308 */ /* 0x000f620000000800 */
[C---:B------:R-:W-:Y:S03]  /*136b0*/  HMMA.16816.F32 R32, R68.reuse, R74, R32 ;  /* 0x0000004a4420723c */ /* 0x040fe60000001820 */
[----:B------:R-:W-:Y:S03]  /*136c0*/  F2FP.F16.F32.PACK_AB R72, R112, R113 ;  /* 0x000000717048723e */ /* 0x000fe600000000ff */
[C---:B-1----:R-:W-:Y:S03]  /*136d0*/  HMMA.16816.F32 R36, R68.reuse, R76, R36 ;  /* 0x0000004c4424723c */ /* 0x042fe60000001824 */
[----:B------:R-:W1:Y:S02]  /*136e0*/  MUFU.EX2 R184, R184 ;  /* 0x000000b800b87308 */ /* 0x000e640000000800 */
[----:B------:R-:W-:Y:S01]  /*136f0*/  F2FP.F16.F32.PACK_AB R73, R115, R120 ;  /* 0x000000787349723e */ /* 0x000fe200000000ff */
[C---:B------:R-:W-:Y:S01]  /*13700*/  HMMA.16816.F32 R40, R68.reuse, R78, R40 ;  /* 0x0000004e4428723c */ /* 0x040fe20000001828 */
[----:B------:R-:W5:Y:S06]  /*13710*/  LDSM.16.MT88.4 R76, [R220+0xd000] ;  /* 0x00d00000dc4c783b */ /* 0x000f6c0000004200 */
[----:B------:R-:W-:Y:S01]  /*13720*/  MUFU.EX2 R183, R183 ;  /* 0x000000b700b77308 */ /* 0x000fe20000000800 */
[----:B------:R-:W-:Y:S01]  /*13730*/  FADD.FTZ R120, R120, R111 ;  /* 0x0000006f78787221 */ /* 0x000fe20000010000 */
[C---:B---3--:R-:W-:Y:S01]  /*13740*/  HMMA.16816.F32 R44, R68.reuse, R80, R44 ;  /* 0x00000050442c723c */ /* 0x048fe2000000182c */
[----:B------:R-:W-:Y:S02]  /*13750*/  LDSM.16.MT88.4 R108, [R220+0xf800] ;  /* 0x00f80000dc6c783b */ /* 0x000fe40000004200 */
[----:B------:R-:W-:Y:S03]  /*13760*/  F2FP.F16.F32.PACK_AB R74, R114, R122 ;  /* 0x0000007a724a723e */ /* 0x000fe600000000ff */
[C---:B------:R-:W-:Y:S02]  /*13770*/  HMMA.16816.F32 R48, R68.reuse, R82, R48 ;  /* 0x000000524430723c */ /* 0x040fe40000001830 */
[----:B------:R-:W-:Y:S01]  /*13780*/  MUFU.EX2 R181, R181 ;  /* 0x000000b500b57308 */ /* 0x000fe20000000800 */
[----:B------:R-:W3:Y:S03]  /*13790*/  LDSM.16.MT88.4 R80, [R219+0xd000] ;  /* 0x00d00000db50783b */ /* 0x000ee60000004200 */
[C---:B----4-:R-:W-:Y:S06]  /*137a0*/  HMMA.16816.F32 R52, R68.reuse, R84, R52 ;  /* 0x000000544434723c */ /* 0x050fec0000001834 */
[----:B------:R-:W4:Y:S01]  /*137b0*/  MUFU.EX2 R179, R179 ;  /* 0x000000b300b37308 */ /* 0x000f220000000800 */
[----:B------:R-:W-:Y:S01]  /*137c0*/  F2FP.F16.F32.PACK_AB R75, R123, R121 ;  /* 0x000000797b4b723e */ /* 0x000fe200000000ff */
[C---:B------:R-:W-:Y:S01]  /*137d0*/  HMMA.16816.F32 R56, R68.reuse, R86, R56 ;  /* 0x000000564438723c */ /* 0x040fe20000001838 */
[----:B------:R-:W-:Y:S07]  /*137e0*/  LDSM.16.MT88.4 R84, [R221+0x11000] ;  /* 0x01100000dd54783b */ /* 0x000fee0000004200 */
[----:B------:R-:W4:Y:S01]  /*137f0*/  MUFU.EX2 R177, R177 ;  /* 0x000000b100b17308 */ /* 0x000f220000000800 */
[C---:B------:R-:W-:Y:S03]  /*13800*/  HMMA.16816.F32 R60, R68.reuse, R88, R60 ;  /* 0x00000058443c723c */ /* 0x040fe6000000183c */
[----:B------:R-:W-:Y:S03]  /*13810*/  FADD.FTZ R115, R115, R120 ;  /* 0x0000007873737221 */ /* 0x000fe60000010000 */
[----:B------:R-:W-:Y:S01]  /*13820*/  HMMA.16816.F32 R64, R68, R90, R64 ;  /* 0x0000005a4440723c */ /* 0x000fe20000001840 */
[----:B------:R-:W1:Y:S02]  /*13830*/  LDSM.16.MT88.4 R68, [R223+0x11000] ;  /* 0x01100000df44783b */ /* 0x000e640000004200 */
[----:B------:R-:W-:Y:S02]  /*13840*/  MUFU.EX2 R171, R171 ;  /* 0x000000ab00ab7308 */ /* 0x000fe40000000800 */
[----:B------:R-:W-:Y:S01]  /*13850*/  FADD.FTZ R122, R122, R104 ;  /* 0x000000687a7a7221 */ /* 0x000fe20000010000 */
[C---:B--2---:R-:W-:Y:S03]  /*13860*/  HMMA.16816.F32 R4, R72.reuse, R92, R4 ;  /* 0x0000005c4804723c */ /* 0x044fe60000001804 */
[----:B------:R-:W2:Y:S04]  /*13870*/  LDSM.16.MT88.4 R88, [R220+0x11000] ;  /* 0x01100000dc58783b */ /* 0x000ea80000004200 */
[----:B------:R-:W4:Y:S01]  /*13880*/  MUFU.EX2 R173, R173 ;  /* 0x000000ad00ad7308 */ /* 0x000f220000000800 */
[----:B------:R-:W-:Y:S01]  /*13890*/  FADD.FTZ R115, R121, R115 ;  /* 0x0000007379737221 */ /* 0x000fe20000010000 */
[C---:B------:R-:W-:Y:S02]  /*138a0*/  HMMA.16816.F32 R8, R72.reuse, R94, R8 ;  /* 0x0000005e4808723c */ /* 0x040fe40000001808 */
[----:B------:R-:W4:Y:S04]  /*138b0*/  LDSM.16.MT88.4 R92, [R219+0x11000] ;  /* 0x01100000db5c783b */ /* 0x000f280000004200 */
[C---:B------:R-:W-:Y:S02]  /*138c0*/  HMMA.16816.F32 R12, R72.reuse, R96, R12 ;  /* 0x00000060480c723c */ /* 0x040fe4000000180c */
[----:B------:R-:W4:Y:S03]  /*138d0*/  MUFU.EX2 R169, R169 ;  /* 0x000000a900a97308 */ /* 0x000f260000000800 */
[----:B------:R-:W-:Y:S01]  /*138e0*/  FADD.FTZ R122, R114, R122 ;  /* 0x0000007a727a7221 */ /* 0x000fe20000010000 */
[C---:B------:R-:W-:Y:S01]  /*138f0*/  HMMA.16816.F32 R16, R72.reuse, R98, R16 ;  /* 0x000000624810723c */ /* 0x040fe20000001810 */
[----:B------:R-:W-:Y:S05]  /*13900*/  LDSM.16.MT88.4 R96, [R221+0xe000] ;  /* 0x00e00000dd60783b */ /* 0x000fea0000004200 */
[----:B------:R-:W-:Y:S01]  /*13910*/  MUFU.EX2 R168, R168 ;  /* 0x000000a800a87308 */ /* 0x000fe20000000800 */
[----:B------:R-:W-:Y:S01]  /*13920*/  FADD.FTZ R115, R123, R115 ;  /* 0x000000737b737221 */ /* 0x000fe20000010000 */
[C---:B-----5:R-:W-:Y:S08]  /*13930*/  HMMA.16816.F32 R20, R72.reuse, R76, R20 ;  /* 0x0000004c4814723c */ /* 0x060ff00000001814 */
[----:B------:R-:W5:Y:S01]  /*13940*/  MUFU.EX2 R167, R167 ;  /* 0x000000a700a77308 */ /* 0x000f620000000800 */
[C---:B------:R-:W-:Y:S01]  /*13950*/  HMMA.16816.F32 R24, R72.reuse, R78, R24 ;  /* 0x0000004e4818723c */ /* 0x040fe20000001818 */
[----:B------:R-:W5:Y:S02]  /*13960*/  LDSM.16.MT88.4 R76, [R223+0xd800] ;  /* 0x00d80000df4c783b */ /* 0x000f640000004200 */
[----:B------:R-:W-:Y:S03]  /*13970*/  FADD.FTZ R122, R170, R122 ;  /* 0x0000007aaa7a7221 */ /* 0x000fe60000010000 */
[C---:B---3--:R-:W-:Y:S03]  /*13980*/  HMMA.16816.F32 R28, R72.reuse, R80, R28 ;  /* 0x00000050481c723c */ /* 0x048fe6000000181c */
[----:B------:R-:W3:Y:S02]  /*13990*/  MUFU.EX2 R166, R166 ;  /* 0x000000a600a67308 */ /* 0x000ee40000000800 */
[----:B------:R-:W-:Y:S01]  /*139a0*/  FADD.FTZ R115, R175, R115 ;  /* 0x00000073af737221 */ /* 0x000fe20000010000 */
[C---:B------:R-:W-:Y:S01]  /*139b0*/  HMMA.16816.F32 R32, R72.reuse, R82, R32 ;  /* 0x000000524820723c */ /* 0x040fe20000001820 */
[----:B------:R-:W3:Y:S06]  /*139c0*/  LDSM.16.MT88.4 R80, [R221+0xd800] ;  /* 0x00d80000dd50783b */ /* 0x000eec0000004200 */
[----:B------:R-:W3:Y:S01]  /*139d0*/  MUFU.EX2 R165, R165 ;  /* 0x000000a500a57308 */ /* 0x000ee20000000800 */
[----:B------:R-:W-:Y:S01]  /*139e0*/  FADD.FTZ R115, R174, R115 ;  /* 0x00000073ae737221 */ /* 0x000fe20000010000 */
[C---:B-1----:R-:W-:Y:S08]  /*139f0*/  HMMA.16816.F32 R36, R72.reuse, R68, R36 ;  /* 0x000000444824723c */ /* 0x042ff00000001824 */
[----:B------:R-:W-:Y:S01]  /*13a00*/  MUFU.EX2 R164, R164 ;  /* 0x000000a400a47308 */ /* 0x000fe20000000800 */
[C---:B------:R-:W-:Y:S03]  /*13a10*/  HMMA.16816.F32 R40, R72.reuse, R70, R40 ;  /* 0x000000464828723c */ /* 0x040fe60000001828 */
[----:B------:R-:W-:Y:S03]  /*13a20*/  F2FP.F16.F32.PACK_AB R68, R172, R170 ;  /* 0x000000aaac44723e */ /* 0x000fe600000000ff */
[C---:B------:R-:W-:Y:S03]  /*13a30*/  HMMA.16816.F32 R44, R72.reuse, R84, R44 ;  /* 0x00000054482c723c */ /* 0x040fe6000000182c */
[----:B------:R-:W1:Y:S02]  /*13a40*/  MUFU.EX2 R163, R163 ;  /* 0x000000a300a37308 */ /* 0x000e640000000800 */
[----:B------:R-:W-:Y:S01]  /*13a50*/  F2FP.F16.F32.PACK_AB R69, R174, R175 ;  /* 0x000000afae45723e */ /* 0x000fe200000000ff */
[C---:B------:R-:W-:Y:S01]  /*13a60*/  HMMA.16816.F32 R48, R72.reuse, R86, R48 ;  /* 0x000000564830723c */ /* 0x040fe20000001830 */
[----:B------:R-:W1:Y:S06]  /*13a70*/  LDSM.16.MT88.4 R84, [R220+0xd800] ;  /* 0x00d80000dc54783b */ /* 0x000e6c0000004200 */
[----:B------:R-:W1:Y:S01]  /*13a80*/  MUFU.EX2 R162, R162 ;  /* 0x000000a200a27308 */ /* 0x000e620000000800 */
[----:B------:R-:W-:Y:S01]  /*13a90*/  F2FP.F16.F32.PACK_AB R70, R178, R176 ;  /* 0x000000b0b246723e */ /* 0x000fe200000000ff */
[C---:B--2---:R-:W-:Y:S03]  /*13aa0*/  HMMA.16816.F32 R52, R72.reuse, R88, R52 ;  /* 0x000000584834723c */ /* 0x044fe60000001834 */
[----:B------:R-:W-:Y:S03]  /*13ab0*/  F2FP.F16.F32.PACK_AB R71, R182, R180 ;  /* 0x000000b4b647723e */ /* 0x000fe600000000ff */
[C---:B------:R-:W-:Y:S01]  /*13ac0*/  HMMA.16816.F32 R56, R72.reuse, R90, R56 ;  /* 0x0000005a4838723c */ /* 0x040fe20000001838 */
[----:B------:R-:W-:Y:S01]  /*13ad0*/  LDSM.16.MT88.4 R88, [R221+0x11800] ;  /* 0x01180000dd58783b */ /* 0x000fe20000004200 */
[----:B------:R-:W2:Y:S03]  /*13ae0*/  MUFU.EX2 R161, R161 ;  /* 0x000000a100a17308 */ /* 0x000ea60000000800 */
[----:B------:R-:W-:Y:S01]  /*13af0*/  FADD.FTZ R172, R172, R122 ;  /* 0x0000007aacac7221 */ /* 0x000fe20000010000 */
[C---:B----4-:R-:W-:Y:S06]  /*13b00*/  HMMA.16816.F32 R60, R72.reuse, R92, R60 ;  /* 0x0000005c483c723c */ /* 0x050fec000000183c */
[----:B------:R-:W-:Y:S01]  /*13b10*/  MUFU.EX2 R160, R160 ;  /* 0x000000a000a07308 */ /* 0x000fe20000000800 */
[----:B------:R-:W-:Y:S01]  /*13b20*/  FADD.FTZ R115, R180, R115 ;  /* 0x00000073b4737221 */ /* 0x000fe20000010000 */
[----:B------:R-:W-:Y:S01]  /*13b30*/  HMMA.16816.F32 R64, R72, R94, R64 ;  /* 0x0000005e4840723c */ /* 0x000fe20000001840 */
[----:B------:R-:W4:Y:S02]  /*13b40*/  LDSM.16.MT88.4 R72, [R219+0xd800] ;  /* 0x00d80000db48783b */ /* 0x000f240000004200 */
[----:B------:R-:W-:Y:S03]  /*13b50*/  FADD.FTZ R115, R182, R115 ;  /* 0x00000073b6737221 */ /* 0x000fe60000010000 */
[C---:B-----5:R-:W-:Y:S02]  /*13b60*/  HMMA.16816.F32 R4, R68.reuse, R76, R4 ;  /* 0x0000004c4404723c */ /* 0x060fe40000001804 */
[----:B------:R-:W5:Y:S01]  /*13b70*/  MUFU.EX2 R159, R159 ;  /* 0x0000009f009f7308 */ /* 0x000f620000000800 */
[----:B------:R-:W-:Y:S02]  /*13b80*/  LDSM.16.MT88.4 R92, [R219+0x11800] ;  /* 0x01180000db5c783b */ /* 0x000fe40000004200 */
[----:B------:R-:W-:Y:S01]  /*13b90*/  FADD.FTZ R172, R176, R172 ;  /* 0x000000acb0ac7221 */ /* 0x000fe20000010000 */
[C---:B------:R-:W-:Y:S06]  /*13ba0*/  HMMA.16816.F32 R8, R68.reuse, R78, R8 ;  /* 0x0000004e4408723c */ /* 0x040fec0000001808 */
[----:B------:R-:W5:Y:S01]  /*13bb0*/  MUFU.EX2 R158, R158 ;  /* 0x0000009e009e7308 */ /* 0x000f620000000800 */
[----:B------:R-:W2:Y:S01]  /*13bc0*/  LDSM.16.MT88.4 R76, [R223+0x11800] ;  /* 0x01180000df4c783b */ /* 0x000ea20000004200 */
[C---:B---3--:R-:W-:Y:S08]  /*13bd0*/  HMMA.16816.F32 R12, R68.reuse, R80, R12 ;  /* 0x00000050440c723c */ /* 0x048ff0000000180c */
[----:B------:R-:W3:Y:S01]  /*13be0*/  MUFU.EX2 R157, R157 ;  /* 0x0000009d009d7308 */ /* 0x000ee20000000800 */
[C---:B------:R-:W-:Y:S01]  /*13bf0*/  HMMA.16816.F32 R16, R68.reuse, R82, R16 ;  /* 0x000000524410723c */ /* 0x040fe20000001810 */
[----:B------:R-:W5:Y:S02]  /*13c00*/  LDSM.16.MT88.4 R80, [R220+0x11800] ;  /* 0x01180000dc50783b */ /* 0x000f640000004200 */
[----:B------:R-:W-:Y:S03]  /*13c10*/  FADD.FTZ R172, R178, R172 ;  /* 0x000000acb2ac7221 */ /* 0x000fe60000010000 */
[C---:B-1----:R-:W-:Y:S03]  /*13c20*/  HMMA.16816.F32 R20, R68.reuse, R84, R20 ;  /* 0x000000544414723c */ /* 0x042fe60000001814 */
[----:B------:R-:W-:Y:S02]  /*13c30*/  MUFU.EX2 R156, R156 ;  /* 0x0000009c009c7308 */ /* 0x000fe40000000800 */
[----:B------:R-:W-:Y:S01]  /*13c40*/  FADD.FTZ R172, R185, R172 ;  /* 0x000000acb9ac7221 */ /* 0x000fe20000010000 */
[C---:B------:R-:W-:Y:S01]  /*13c50*/  HMMA.16816.F32 R24, R68.reuse, R86, R24 ;  /* 0x000000564418723c */ /* 0x040fe20000001818 */
[----:B------:R-:W1:Y:S06]  /*13c60*/  LDSM.16.MT88.4 R84, [R223+0xe000] ;  /* 0x00e00000df54783b */ /* 0x000e6c0000004200 */
[----:B------:R-:W3:Y:S01]  /*13c70*/  MUFU.EX2 R155, R155 ;  /* 0x0000009b009b7308 */ /* 0x000ee20000000800 */
[C---:B------:R-:W-:Y:S01]  /*13c80*/  FADD.FTZ R172, R184.reuse, R172 ;  /* 0x000000acb8ac7221 */ /* 0x040fe20000010000 */
[C---:B----4-:R-:W-:Y:S08]  /*13c90*/  HMMA.16816.F32 R28, R68.reuse, R72, R28 ;  /* 0x00000048441c723c */ /* 0x050ff0000000181c */
[----:B------:R-:W4:Y:S01]  /*13ca0*/  MUFU.EX2 R154, R154 ;  /* 0x0000009a009a7308 */ /* 0x000f220000000800 */
[C---:B------:R-:W-:Y:S03]  /*13cb0*/  HMMA.16816.F32 R32, R68.reuse, R74, R32 ;  /* 0x0000004a4420723c */ /* 0x040fe60000001820 */
[----:B------:R-:W-:Y:S01]  /*13cc0*/  F2FP.F16.F32.PACK_AB R72, R184, R185 ;  /* 0x000000b9b848723e */ /* 0x000fe200000000ff */
[----:B------:R-:W-:Y:S01]  /*13cd0*/  FADD.FTZ R172, R179, R172 ;  /* 0x000000acb3ac7221 */ /* 0x000fe20000010000 */
[----:B------:R-:W-:Y:S04]  /*13ce0*/  F2FP.F16.F32.PACK_AB R73, R181, R183 ;  /* 0x000000b7b549723e */ /* 0x000fe800000000ff */
[----:B------:R-:W4:Y:S01]  /*13cf0*/  MUFU.EX2 R151, R151 ;  /* 0x0000009700977308 */ /* 0x000f220000000800 */
[C---:B--2---:R-:W-:Y:S03]  /*13d00*/  HMMA.16816.F32 R36, R68.reuse, R76, R36 ;  /* 0x0000004c4424723c */ /* 0x044fe60000001824 */
[----:B------:R-:W-:Y:S01]  /*13d10*/  F2FP.F16.F32.PACK_AB R74, R177, R179 ;  /* 0x000000b3b14a723e */ /* 0x000fe200000000ff */
[----:B------:R-:W-:Y:S01]  /*13d20*/  FADD.FTZ R183, R183, R115 ;  /* 0x00000073b7b77221 */ /* 0x000fe20000010000 */
[----:B------:R-:W-:Y:S01]  /*13d30*/  F2FP.F16.F32.PACK_AB R75, R173, R171 ;  /* 0x000000abad4b723e */ /* 0x000fe200000000ff */
[C---:B------:R-:W-:Y:S01]  /*13d40*/  HMMA.16816.F32 R40, R68.reuse, R78, R40 ;  /* 0x0000004e4428723c */ /* 0x040fe20000001828 */
[----:B------:R-:W2:Y:S02]  /*13d50*/  LDSM.16.MT88.4 R76, [R219+0xe000] ;  /* 0x00e00000db4c783b */ /* 0x000ea40000004200 */
[----:B------:R-:W-:Y:S02]  /*13d60*/  MUFU.EX2 R147, R147 ;  /* 0x0000009300937308 */ /* 0x000fe40000000800 */
[----:B------:R-:W-:Y:S01]  /*13d70*/  FADD.FTZ R183, R181, R183 ;  /* 0x000000b7b5b77221 */ /* 0x000fe20000010000 */
[C---:B------:R-:W-:Y:S07]  /*13d80*/  HMMA.16816.F32 R44, R68.reuse, R88, R44 ;  /* 0x00000058442c723c */ /* 0x040fee000000182c */
[----:B------:R-:W4:Y:S01]  /*13d90*/  MUFU.EX2 R142, R142 ;  /* 0x0000008e008e7308 */ /* 0x000f220000000800 */
[----:B------:R-:W-:Y:S01]  /*13da0*/  FADD.FTZ R183, R171, R183 ;  /* 0x000000b7abb77221 */ /* 0x000fe20000010000 */
[C---:B------:R-:W-:Y:S01]  /*13db0*/  HMMA.16816.F32 R48, R68.reuse, R90, R48 ;  /* 0x0000005a4430723c */ /* 0x040fe20000001830 */
[----:B------:R-:W-:Y:S02]  /*13dc0*/  LDSM.16.MT88.4 R88, [R219+0x12000] ;  /* 0x01200000db58783b */ /* 0x000fe40000004200 */
[----:B------:R-:W-:Y:S03]  /*13dd0*/  FADD.FTZ R172, R177, R172 ;  /* 0x000000acb1ac7221 */ /* 0x000fe60000010000 */
[C---:B-----5:R-:W-:Y:S02]  /*13de0*/  HMMA.16816.F32 R52, R68.reuse, R80, R52 ;  /* 0x000000504434723c */ /* 0x060fe40000001834 */
[----:B------:R-:W5:Y:S03]  /*13df0*/  MUFU.EX2 R133, R141 ;  /* 0x0000008d00857308 */ /* 0x000f660000000800 */
[----:B------:R-:W-:Y:S01]  /*13e00*/  FADD.FTZ R183, R173, R183 ;  /* 0x000000b7adb77221 */ /* 0x000fe20000010000 */
[C---:B------:R-:W-:Y:S01]  /*13e10*/  HMMA.16816.F32 R56, R68.reuse, R82, R56 ;  /* 0x000000524438723c */ /* 0x040fe20000001838 */
[----:B------:R-:W-:Y:S05]  /*13e20*/  LDSM.16.MT88.4 R80, [R221+0x12000] ;  /* 0x01200000dd50783b */ /* 0x000fea0000004200 */
[----:B------:R-:W5:Y:S01]  /*13e30*/  MUFU.EX2 R134, R134 ;  /* 0x0000008600867308 */ /* 0x000f620000000800 */
[----:B------:R-:W-:Y:S01]  /*13e40*/  FADD.FTZ R172, R169, R172 ;  /* 0x000000aca9ac7221 */ /* 0x000fe20000010000 */
[C---:B------:R-:W-:Y:S08]  /*13e50*/  HMMA.16816.F32 R60, R68.reuse, R92, R60 ;  /* 0x0000005c443c723c */ /* 0x040ff0000000183c */
[----:B------:R-:W-:Y:S01]  /*13e60*/  MUFU.EX2 R143, R143 ;  /* 0x0000008f008f7308 */ /* 0x000fe20000000800 */
[----:B------:R-:W-:Y:S01]  /*13e70*/  HMMA.16816.F32 R64, R68, R94, R64 ;  /* 0x0000005e4440723c */ /* 0x000fe20000001840 */
[----:B------:R-:W3:Y:S02]  /*13e80*/  LDSM.16.MT88.4 R68, [R223+0x12000] ;  /* 0x01200000df44783b */ /* 0x000ee40000004200 */
[----:B------:R-:W-:Y:S03]  /*13e90*/  FADD.FTZ R183, R167, R183 ;  /* 0x000000b7a7b77221 */ /* 0x000fe60000010000 */
[C---:B-1----:R-:W-:Y:S03]  /*13ea0*/  HMMA.16816.F32 R4, R72.reuse, R84, R4 ;  /* 0x000000544804723c */ /* 0x042fe60000001804 */
[----:B------:R-:W1:Y:S01]  /*13eb0*/  MUFU.EX2 R132, R132 ;  /* 0x0000008400847308 */ /* 0x000e620000000800 */
[----:B------:R-:W-:Y:S01]  /*13ec0*/  LDSM.16.MT88.4 R92, [R221+0xe800] ;  /* 0x00e80000dd5c783b */ /* 0x000fe20000004200 */
[----:B------:R-:W-:Y:S01]  /*13ed0*/  FADD.FTZ R172, R168, R172 ;  /* 0x000000aca8ac7221 */ /* 0x000fe20000010000 */
[C---:B------:R-:W-:Y:S07]  /*13ee0*/  HMMA.16816.F32 R8, R72.reuse, R86, R8 ;  /* 0x000000564808723c */ /* 0x040fee0000001808 */
[----:B------:R-:W1:Y:S01]  /*13ef0*/  MUFU.EX2 R139, R139 ;  /* 0x0000008b008b7308 */ /* 0x000e620000000800 */
[----:B------:R-:W4:Y:S01]  /*13f00*/  LDSM.16.MT88.4 R84, [R220+0x12000] ;  /* 0x01200000dc54783b */ /* 0x000f220000004200 */
[C---:B------:R-:W-:Y:S03]  /*13f10*/  HMMA.16816.F32 R12, R72.reuse, R96, R12 ;  /* 0x00000060480c723c */ /* 0x040fe6000000180c */
[----:B------:R-:W-:Y:S03]  /*13f20*/  FADD.FTZ R183, R166, R183 ;  /* 0x000000b7a6b77221 */ /* 0x000fe60000010000 */
        /* <DEDUP_REMOVED lines=8> */
[C---:B--2---:R-:W-:Y:S05]  /*13fb0*/  HMMA.16816.F32 R28, R72.reuse, R76, R28 ;  /* 0x0000004c481c723c */ /* 0x044fea000000181c */
[----:B------:R-:W-:Y:S01]  /*13fc0*/  FADD.FTZ R183, R162, R183 ;  /* 0x000000b7a2b77221 */ /* 0x000fe20000010000 */
[C---:B------:R-:W-:Y:S01]  /*13fd0*/  HMMA.16816.F32 R32, R72.reuse, R78, R32 ;  /* 0x0000004e4820723c */ /* 0x040fe20000001820 */
[----:B------:R-:W2:Y:S04]  /*13fe0*/  LDSM.16.MT88.4 R76, [R223+0xe800] ;  /* 0x00e80000df4c783b */ /* 0x000ea80000004200 */
[----:B------:R-:W-:Y:S01]  /*13ff0*/  FADD.FTZ R172, R161, R172 ;  /* 0x000000aca1ac7221 */ /* 0x000fe20000010000 */
[C---:B---3--:R-:W-:Y:S05]  /*14000*/  HMMA.16816.F32 R36, R72.reuse, R68, R36 ;  /* 0x000000444824723c */ /* 0x048fea0000001824 */
[----:B------:R-:W-:Y:S01]  /*14010*/  FADD.FTZ R183, R159, R183 ;  /* 0x000000b79fb77221 */ /* 0x000fe20000010000 */
[C---:B------:R-:W-:Y:S05]  /*14020*/  HMMA.16816.F32 R40, R72.reuse, R70, R40 ;  /* 0x000000464828723c */ /* 0x040fea0000001828 */
[----:B------:R-:W-:Y:S01]  /*14030*/  F2FP.F16.F32.PACK_AB R68, R168, R169 ;  /* 0x000000a9a844723e */ /* 0x000fe200000000ff */
[C---:B------:R-:W-:Y:S05]  /*14040*/  HMMA.16816.F32 R44, R72.reuse, R80, R44 ;  /* 0x00000050482c723c */ /* 0x040fea000000182c */
[----:B------:R-:W-:Y:S01]  /*14050*/  F2FP.F16.F32.PACK_AB R69, R166, R167 ;  /* 0x000000a7a645723e */ /* 0x000fe200000000ff */
[C---:B------:R-:W-:Y:S01]  /*14060*/  HMMA.16816.F32 R48, R72.reuse, R82, R48 ;  /* 0x000000524830723c */ /* 0x040fe20000001830 */
[----:B------:R-:W3:Y:S04]  /*14070*/  LDSM.16.MT88.4 R80, [R223+0x12800] ;  /* 0x01280000df50783b */ /* 0x000ee80000004200 */
        /* <DEDUP_REMOVED lines=30> */
[----:B-----5:R-:W-:Y:S01]  /*14260*/  FADD.FTZ R183, R133, R183 ;  /* 0x000000b785b77221 */ /* 0x020fe20000010000 */
[C---:B---3--:R-:W-:Y:S05]  /*14270*/  HMMA.16816.F32 R36, R68.reuse, R80, R36 ;  /* 0x000000504424723c */ /* 0x048fea0000001824 */
[----:B------:R-:W-:Y:S01]  /*14280*/  FADD.FTZ R172, R134, R172 ;  /* 0x000000ac86ac7221 */ /* 0x000fe20000010000 */
[C---:B------:R-:W-:Y:S01]  /*14290*/  HMMA.16816.F32 R40, R68.reuse, R82, R40 ;  /* 0x000000524428723c */ /* 0x040fe20000001828 */
[----:B------:R-:W3:Y:S04]  /*142a0*/  LDSM.16.MT88.4 R80, [R223+0xf000] ;  /* 0x00f00000df50783b */ /* 0x000ee80000004200 */
[----:B-1----:R-:W-:Y:S01]  /*142b0*/  FADD.FTZ R183, R132, R183 ;  /* 0x000000b784b77221 */ /* 0x002fe20000010000 */
[C---:B----4-:R-:W-:Y:S05]  /*142c0*/  HMMA.16816.F32 R44, R68.reuse, R72, R44 ;  /* 0x00000048442c723c */ /* 0x050fea000000182c */
[----:B------:R-:W-:Y:S01]  /*142d0*/  FADD.FTZ R249, R143, R172 ;  /* 0x000000ac8ff97221 */ /* 0x000fe20000010000 */
[C---:B------:R-:W-:Y:S05]  /*142e0*/  HMMA.16816.F32 R48, R68.reuse, R74, R48 ;  /* 0x0000004a4430723c */ /* 0x040fea0000001830 */
[----:B------:R-:W-:Y:S01]  /*142f0*/  F2FP.F16.F32.PACK_AB R72, R160, R161 ;  /* 0x000000a1a048723e */ /* 0x000fe200000000ff */
[C---:B--2---:R-:W-:Y:S05]  /*14300*/  HMMA.16816.F32 R52, R68.reuse, R76, R52 ;  /* 0x0000004c4434723c */ /* 0x044fea0000001834 */
[----:B------:R-:W-:Y:S01]  /*14310*/  F2FP.F16.F32.PACK_AB R73, R158, R159 ;  /* 0x0000009f9e49723e */ /* 0x000fe200000000ff */
[C---:B------:R-:W-:Y:S01]  /*14320*/  HMMA.16816.F32 R56, R68.reuse, R78, R56 ;  /* 0x0000004e4438723c */ /* 0x040fe20000001838 */
[----:B------:R-:W1:Y:S04]  /*14330*/  LDSM.16.MT88.4 R76, [R219+0xf000] ;  /* 0x00f00000db4c783b */ /* 0x000e680000004200 */
[----:B------:R-:W-:Y:S01]  /*14340*/  F2FP.F16.F32.PACK_AB R74, R156, R157 ;  /* 0x0000009d9c4a723e */ /* 0x000fe200000000ff */
[C---:B------:R-:W-:Y:S05]  /*14350*/  HMMA.16816.F32 R60, R68.reuse, R84, R60 ;  /* 0x00000054443c723c */ /* 0x040fea000000183c */
[----:B------:R-:W-:Y:S01]  /*14360*/  F2FP.F16.F32.PACK_AB R75, R154, R155 ;  /* 0x0000009b9a4b723e */ /* 0x000fe200000000ff */
[----:B------:R-:W-:Y:S01]  /*14370*/  HMMA.16816.F32 R64, R68, R86, R64 ;  /* 0x000000564440723c */ /* 0x000fe20000001840 */
[----:B------:R-:W2:Y:S04]  /*14380*/  LDSM.16.MT88.4 R68, [R221+0x13000] ;  /* 0x01300000dd44783b */ /* 0x000ea80000004200 */
[----:B------:R-:W-:Y:S01]  /*14390*/  FADD.FTZ R248, R139, R183 ;  /* 0x000000b78bf87221 */ /* 0x000fe20000010000 */
[C---:B---3--:R-:W-:Y:S03]  /*143a0*/  HMMA.16816.F32 R4, R72.reuse, R80, R4 ;  /* 0x000000504804723c */ /* 0x048fe60000001804 */
[----:B------:R-:W-:Y:S03]  /*143b0*/  LDSM.16.MT88.4 R84, [R221+0x13800] ;  /* 0x01380000dd54783b */ /* 0x000fe60000004200 */
[C---:B------:R-:W-:Y:S05]  /*143c0*/  HMMA.16816.F32 R8, R72.reuse, R82, R8 ;  /* 0x000000524808723c */ /* 0x040fea0000001808 */
[----:B------:R-:W3:Y:S01]  /*143d0*/  LDSM.16.MT88.4 R80, [R220+0x13000] ;  /* 0x01300000dc50783b */ /* 0x000ee20000004200 */
[C---:B------:R-:W-:Y:S06]  /*143e0*/  HMMA.16816.F32 R12, R72.reuse, R88, R12 ;  /* 0x00000058480c723c */ /* 0x040fec000000180c */
[C---:B------:R-:W-:Y:S06]  /*143f0*/  HMMA.16816.F32 R16, R72.reuse, R90, R16 ;  /* 0x0000005a4810723c */ /* 0x040fec0000001810 */
[C---:B------:R-:W-:Y:S06]  /*14400*/  HMMA.16816.F32 R20, R72.reuse, R92, R20 ;  /* 0x0000005c4814723c */ /* 0x040fec0000001814 */
[C---:B------:R-:W-:Y:S01]  /*14410*/  HMMA.16816.F32 R24, R72.reuse, R94, R24 ;  /* 0x0000005e4818723c */ /* 0x040fe20000001818 */
[----:B------:R-:W-:Y:S05]  /*14420*/  LDSM.16.MT88.4 R92, [R223+0x13800] ;  /* 0x01380000df5c783b */ /* 0x000fea0000004200 */
[C---:B-1----:R-:W-:Y:S06]  /*14430*/  HMMA.16816.F32 R28, R72.reuse, R76, R28 ;  /* 0x0000004c481c723c */ /* 0x042fec000000181c */
[C---:B------:R-:W-:Y:S01]  /*14440*/  HMMA.16816.F32 R32, R72.reuse, R78, R32 ;  /* 0x0000004e4820723c */ /* 0x040fe20000001820 */
[----:B------:R-:W1:Y:S05]  /*14450*/  LDSM.16.MT88.4 R76, [R219+0x13000] ;  /* 0x01300000db4c783b */ /* 0x000e6a0000004200 */
[C---:B------:R-:W-:Y:S06]  /*14460*/  HMMA.16816.F32 R36, R72.reuse, R96, R36 ;  /* 0x000000604824723c */ /* 0x040fec0000001824 */
[C---:B------:R-:W-:Y:S06]  /*14470*/  HMMA.16816.F32 R40, R72.reuse, R98, R40 ;  /* 0x000000624828723c */ /* 0x040fec0000001828 */
[C---:B--2---:R-:W-:Y:S06]  /*14480*/  HMMA.16816.F32 R44, R72.reuse, R68, R44 ;  /* 0x00000044482c723c */ /* 0x044fec000000182c */
[C---:B------:R-:W-:Y:S05]  /*14490*/  HMMA.16816.F32 R48, R72.reuse, R70, R48 ;  /* 0x000000464830723c */ /* 0x040fea0000001830 */
[----:B------:R-:W-:Y:S01]  /*144a0*/  F2FP.F16.F32.PACK_AB R68, R147, R151 ;  /* 0x000000979344723e */ /* 0x000fe200000000ff */
[C---:B---3--:R-:W-:Y:S05]  /*144b0*/  HMMA.16816.F32 R52, R72.reuse, R80, R52 ;  /* 0x000000504834723c */ /* 0x048fea0000001834 */
[----:B------:R-:W-:Y:S01]  /*144c0*/  F2FP.F16.F32.PACK_AB R69, R133, R142 ;  /* 0x0000008e8545723e */ /* 0x000fe200000000ff */
[C---:B------:R-:W-:Y:S05]  /*144d0*/  HMMA.16816.F32 R56, R72.reuse, R82, R56 ;  /* 0x000000524838723c */ /* 0x040fea0000001838 */
[----:B------:R-:W-:Y:S01]  /*144e0*/  F2FP.F16.F32.PACK_AB R70, R143, R134 ;  /* 0x000000868f46723e */ /* 0x000fe200000000ff */
[C---:B-1----:R-:W-:Y:S05]  /*144f0*/  HMMA.16816.F32 R60, R72.reuse, R76, R60 ;  /* 0x0000004c483c723c */ /* 0x042fea000000183c */
[----:B------:R-:W-:Y:S01]  /*14500*/  F2FP.F16.F32.PACK_AB R71, R139, R132 ;  /* 0x000000848b47723e */ /* 0x000fe200000000ff */
[----:B------:R-:W-:Y:S01]  /*14510*/  HMMA.16816.F32 R64, R72, R78, R64 ;  /* 0x0000004e4840723c */ /* 0x000fe20000001840 */
[----:B------:R-:W1:Y:S04]  /*14520*/  LDSM.16.MT88.4 R76, [R220+0x13800] ;  /* 0x01380000dc4c783b */ /* 0x000e680000004200 */
[----:B------:R-:W-:Y:S01]  /*14530*/  MOV R133, R0 ;  /* 0x0000000000857202 */ /* 0x000fe20000000f00 */
[C---:B------:R-:W-:Y:S03]  /*14540*/  HMMA.16816.F32 R128, R68.reuse, R124, R4 ;  /* 0x0000007c4480723c */ /* 0x040fe60000001804 */
[----:B------:R-:W2:Y:S02]  /*14550*/  LDSM.16.MT88.4 R4, [R219+0x13800] ;  /* 0x01380000db04783b */ /* 0x000ea40000004200 */
[----:B------:R-:W-:Y:S01]  /*14560*/  MOV R134, R2 ;  /* 0x0000000200867202 */ /* 0x000fe20000000f00 */
        /* <DEDUP_REMOVED lines=11> */
[C---:B-1----:R-:W-:Y:S06]  /*14620*/  HMMA.16816.F32 R80, R68.reuse, R76, R52 ;  /* 0x0000004c4450723c */ /* 0x042fec0000001834 */
[C---:B------:R-:W-:Y:S06]  /*14630*/  HMMA.16816.F32 R76, R68.reuse, R78, R56 ;  /* 0x0000004e444c723c */ /* 0x040fec0000001838 */
[C---:B--2---:R-:W-:Y:S06]  /*14640*/  HMMA.16816.F32 R72, R68.reuse, R4, R60 ;  /* 0x000000044448723c */ /* 0x044fec000000183c */
[----:B------:R-:W-:Y:S01]  /*14650*/  HMMA.16816.F32 R68, R68, R6, R64 ;  /* 0x000000064444723c */ /* 0x000fe20000001840 */
[----:B------:R-:W-:Y:S11]  /*14660*/  @!UPT UIADD3 URZ, URZ, URZ, URZ ;  /* 0x0000003f3f3ff290 */ /* 0x000ff6000fffe03f */
[----:B------:R-:W-:Y:S01]  /*14670*/  @!UPT UIADD3 URZ, URZ, URZ, URZ ;  /* 0x0000003f3f3ff290 */ /* 0x000fe2000fffe03f */
[----:B------:R-:W-:Y:S11]  /*14680*/  @P1 BRA `(.L_x_1662) ;  /* 0xffffffac00a41947 */ /* 0x000ff6000383ffff */
.L_x_1658:
        /* <DEDUP_REMOVED lines=26> */
[----:B------:R-:W-:Y:S01]  /*14830*/  SHF.R.S32.HI R10, RZ, 0x5, R3 ;  /* 0x00000005ff0a7819 */ /* 0x000fe20000011403 */
[----:B------:R-:W3:Y:S01]  /*14840*/  @P4 LDC R28, c[0x0][0x2e8] ;  /* 0x0000ba00ff1c4b82 */ /* 0x000ee20000000800 */
[----:B------:R-:W-:Y:S02]  /*14850*/  LOP3.LUT R7, R7, 0xfffffff8, RZ, 0xc0, !PT ;  /* 0xfffffff807077812 */ /* 0x000fe400078ec0ff */
[----:B------:R-:W-:Y:S02]  /*14860*/  IADD3 R13, -R13, R4, RZ ;  /* 0x000000040d0d7210 */ /* 0x000fe40007ffe1ff */
[----:B------:R-:W-:Y:S01]  /*14870*/  IADD3 R7, R12, -R7, RZ ;  /* 0x800000070c077210 */ /* 0x000fe20007ffe0ff */
[----:B------:R-:W-:Y:S01]  /*14880*/  @P4 MUFU.LG2 R6, R6 ;  /* 0x0000000600064308 */ /* 0x000fe20000000c00 */
[----:B------:R-:W4:Y:S01]  /*14890*/  S2R R12, SR_TID.X ;  /* 0x00000000000c7919 */ /* 0x000f220000002100 */
[----:B------:R-:W-:-:S02]  /*148a0*/  FSETP.NE.FTZ.AND P3, PT, R5, RZ, PT ;  /* 0x000000ff0500720b */ /* 0x000fc40003f75000 */
[----:B------:R-:W-:Y:S02]  /*148b0*/  LEA R10, R10, R13, 0x9 ;  /* 0x0000000d0a0a7211 */ /* 0x000fe400078e48ff */
[----:B------:R-:W-:Y:S02]  /*148c0*/  LEA.HI R11, R11, R4, RZ, 0x4 ;  /* 0x000000040b0b7211 */ /* 0x000fe400078f20ff */
[----:B------:R-:W-:Y:S01]  /*148d0*/  SHF.L.U32 R17, R7, 0x6, RZ ;  /* 0x0000000607117819 */ /* 0x000fe200000006ff */
[----:B-1----:R-:W-:Y:S01]  /*148e0*/  FMUL.FTZ R128, R9, R128 ;  /* 0x0000008009807220 */ /* 0x002fe20000410000 */
[----:B------:R-:W-:Y:S01]  /*148f0*/  LOP3.LUT R16, R11, 0xfffffff0, RZ, 0xc0, !PT ;  /* 0xfffffff00b107812 */ /* 0x000fe200078ec0ff */
[----:B------:R-:W-:Y:S01]  /*14900*/  FMUL.FTZ R129, R9, R129 ;  /* 0x0000008109817220 */ /* 0x000fe20000410000 */
[----:B------:R-:W-:Y:S01]  /*14910*/  LOP3.LUT R17, R17, 0x1c0, RZ, 0xc0, !PT ;  /* 0x000001c011117812 */ /* 0x000fe200078ec0ff */
[----:B------:R-:W-:Y:S01]  /*14920*/  FMUL.FTZ R124, R9, R124 ;  /* 0x0000007c097c7220 */ /* 0x000fe20000410000 */
[----:B------:R-:W-:Y:S01]  /*14930*/  LOP3.LUT R15, R7, 0x1, RZ, 0xc0, !PT ;  /* 0x00000001070f7812 */ /* 0x000fe200078ec0ff */
[----:B------:R-:W1:Y:S01]  /*14940*/  @P3 MUFU.RCP R8, R5 ;  /* 0x0000000500083308 */ /* 0x000e620000001000 */
[----:B------:R-:W-:Y:S01]  /*14950*/  LEA.HI R17, R17, R17, RZ, 0x1d ;  /* 0x0000001111117211 */ /* 0x000fe200078fe8ff */
[----:B------:R-:W-:Y:S01]  /*14960*/  FMUL.FTZ R125, R9, R125 ;  /* 0x0000007d097d7220 */ /* 0x000fe20000410000 */
        /* <DEDUP_REMOVED lines=9> */
[C---:B------:R-:W-:Y:S01]  /*14a00*/  FMUL.FTZ R112, R9.reuse, R112 ;  /* 0x0000007009707220 */ /* 0x040fe20000410000 */
[C---:B------:R-:W-:Y:S01]  /*14a10*/  FMUL.FTZ R113, R9.reuse, R113 ;  /* 0x0000007109717220 */ /* 0x040fe20000410000 */
[C---:B------:R-:W-:Y:S01]  /*14a20*/  FMUL.FTZ R108, R9.reuse, R108 ;  /* 0x0000006c096c7220 */ /* 0x040fe20000410000 */
[C---:B------:R-:W-:Y:S01]  /*14a30*/  FMUL.FTZ R109, R9.reuse, R109 ;  /* 0x0000006d096d7220 */ /* 0x040fe20000410000 */
[C---:B------:R-:W-:Y:S01]  /*14a40*/  FMUL.FTZ R104, R9.reuse, R104 ;  /* 0x0000006809687220 */ /* 0x040fe20000410000 */
[C---:B------:R-:W-:Y:S01]  /*14a50*/  FMUL.FTZ R105, R9.reuse, R105 ;  /* 0x0000006909697220 */ /* 0x040fe20000410000 */
[----:B----4-:R-:W-:Y:S01]  /*14a60*/  SHF.R.S32.HI R13, RZ, 0x1f, R12 ;  /* 0x0000001fff0d7819 */ /* 0x010fe2000001140c */
[C---:B------:R-:W-:Y:S01]  /*14a70*/  FMUL.FTZ R100, R9.reuse, R100 ;  /* 0x0000006409647220 */ /* 0x040fe20000410000 */
[C---:B------:R-:W-:Y:S01]  /*14a80*/  FMUL.FTZ R101, R9.reuse, R101 ;  /* 0x0000006509657220 */ /* 0x040fe20000410000 */
[----:B------:R-:W-:Y:S01]  /*14a90*/  FMUL.FTZ R96, R9, R96 ;  /* 0x0000006009607220 */ /* 0x000fe20000410000 */
[----:B------:R-:W-:Y:S01]  /*14aa0*/  LEA.HI R14, R13, R12, RZ, 0x4 ;  /* 0x0000000c0d0e7211 */ /* 0x000fe200078f20ff */
[C---:B------:R-:W-:Y:S01]  /*14ab0*/  FMUL.FTZ R97, R9.reuse, R97 ;  /* 0x0000006109617220 */ /* 0x040fe20000410000 */
[C---:B------:R-:W-:Y:S01]  /*14ac0*/  FMUL.FTZ R92, R9.reuse, R92 ;  /* 0x0000005c095c7220 */ /* 0x040fe20000410000 */
[C---:B------:R-:W-:Y:S01]  /*14ad0*/  FMUL.FTZ R93, R9.reuse, R93 ;  /* 0x0000005d095d7220 */ /* 0x040fe20000410000 */
[----:B------:R-:W-:Y:S01]  /*14ae0*/  SHF.R.S32.HI R11, RZ, 0x4, R14 ;  /* 0x00000004ff0b7819 */ /* 0x000fe2000001140e */
[C---:B------:R-:W-:Y:S01]  /*14af0*/  FMUL.FTZ R88, R9.reuse, R88 ;  /* 0x0000005809587220 */ /* 0x040fe20000410000 */
[----:B------:R-:W-:Y:S01]  /*14b00*/  IADD3 R14, -R16, R4, RZ ;  /* 0x00000004100e7210 */ /* 0x000fe20007ffe1ff */
[----:B------:R-:W-:Y:S01]  /*14b10*/  FMUL.FTZ R89, R9, R89 ;  /* 0x0000005909597220 */ /* 0x000fe20000410000 */
[----:B------:R-:W-:Y:S01]  /*14b20*/  SHF.L.U32 R16, R11, 0x6, RZ ;  /* 0x000000060b107819 */ /* 0x000fe200000006ff */
[C---:B------:R-:W-:Y:S01]  /*14b30*/  FMUL.FTZ R84, R9.reuse, R84 ;  /* 0x0000005409547220 */ /* 0x040fe20000410000 */
[----:B------:R-:W-:Y:S01]  /*14b40*/  LEA.HI R15, R14, R14, RZ, 0x1 ;  /* 0x0000000e0e0f7211 */ /* 0x000fe200078f08ff */
[C---:B------:R-:W-:Y:S01]  /*14b50*/  FMUL.FTZ R85, R9.reuse, R85 ;  /* 0x0000005509557220 */ /* 0x040fe20000410000 */
[----:B------:R-:W-:Y:S01]  /*14b60*/  LOP3.LUT R16, R16, 0x1c0, RZ, 0xc0, !PT ;  /* 0x000001c010107812 */ /* 0x000fe200078ec0ff */
[----:B------:R-:W-:Y:S01]  /*14b70*/  FMUL.FTZ R80, R9, R80 ;  /* 0x0000005009507220 */ /* 0x000fe20000410000 */
[----:B------:R-:W-:Y:S01]  /*14b80*/  SHF.L.U32 R17, R15, 0x2, RZ ;  /* 0x000000020f117819 */ /* 0x000fe200000006ff */
[----:B------:R-:W-:Y:S01]  /*14b90*/  FMUL.FTZ R81, R9, R81 ;  /* 0x0000005109517220 */ /* 0x000fe20000410000 */
[----:B------:R-:W-:Y:S01]  /*14ba0*/  LOP3.LUT R15, R15, 0xffffffe, RZ, 0xc0, !PT ;  /* 0x0ffffffe0f0f7812 */ /* 0x000fe200078ec0ff */
[C---:B------:R-:W-:Y:S01]  /*14bb0*/  FMUL.FTZ R76, R9.reuse, R76 ;  /* 0x0000004c094c7220 */ /* 0x040fe20000410000 */
[----:B------:R-:W-:Y:S01]  /*14bc0*/  LOP3.LUT R17, R16, 0x38, R17, 0xf8, !PT ;  /* 0x0000003810117812 */ /* 0x000fe200078ef811 */
[C---:B------:R-:W-:Y:S01]  /*14bd0*/  FMUL.FTZ R77, R9.reuse, R77 ;  /* 0x0000004d094d7220 */ /* 0x040fe20000410000 */
[----:B------:R-:W-:Y:S01]  /*14be0*/  SHF.R.U32.HI R16, RZ, 0x3, R16 ;  /* 0x00000003ff107819 */ /* 0x000fe20000011610 */
[C---:B------:R-:W-:Y:S01]  /*14bf0*/  FMUL.FTZ R72, R9.reuse, R72 ;  /* 0x0000004809487220 */ /* 0x040fe20000410000 */
[C---:B------:R-:W-:Y:S01]  /*14c00*/  FMUL.FTZ R73, R9.reuse, R73 ;  /* 0x0000004909497220 */ /* 0x040fe20000410000 */
[C---:B------:R-:W-:Y:S01]  /*14c10*/  FMUL.FTZ R68, R9.reuse, R68 ;  /* 0x0000004409447220 */ /* 0x040fe20000410000 */
[----:B------:R-:W-:Y:S01]  /*14c20*/  FMUL.FTZ R69, R9, R69 ;  /* 0x0000004509457220 */ /* 0x000fe20000410000 */
[----:B------:R-:W-:Y:S01]  /*14c30*/  MOV R9, 0x80 ;  /* 0x0000008000097802 */ /* 0x000fe20000000f00 */
        /* <DEDUP_REMOVED lines=35> */
[----:B------:R-:W1:Y:S01]  /*14e70*/  @P3 LDC R27, c[0x0][0x2e8] ;  /* 0x0000ba00ff1b3b82 */ /* 0x000e620000000800 */
[C---:B------:R-:W-:Y:S01]  /*14e80*/  IADD3 R8, R10.reuse, -0x20, RZ ;  /* 0xffffffe00a087810 */ /* 0x040fe20007ffe0ff */
[----:B------:R-:W-:Y:S01]  /*14e90*/  STS.64 [R10+0x800], R130 ;  /* 0x000800820a007388 */ /* 0x000fe20000000a00 */
[----:B------:R-:W-:Y:S01]  /*14ea0*/  SEL R7, R7, 0xffffffc0, !P1 ;  /* 0xffffffc007077807 */ /* 0x000fe20004800000 */
[----:B------:R-:W4:Y:S01]  /*14eb0*/  @P3 MUFU.LG2 R5, R5 ;  /* 0x0000000500053308 */ /* 0x000f220000000c00 */
[----:B------:R-:W-:Y:S01]  /*14ec0*/  @P0 IADD3 R8, R10, 0x20, RZ ;  /* 0x000000200a080810 */ /* 0x000fe20007ffe0ff */
[----:B------:R-:W-:Y:S01]  /*14ed0*/  @P4 FMUL.FTZ R6, R6, 0.69314718246459960938 ;  /* 0x3f31721806064820 */ /* 0x000fe20000410000 */
[----:B------:R-:W-:-:S02]  /*14ee0*/  SEL R9, R9, 0xffffff80, !P2 ;  /* 0xffffff8009097807 */ /* 0x000fc40005000000 */
[----:B------:R-:W-:Y:S01]  /*14ef0*/  LEA R15, R15, R16, 0x2 ;  /* 0x000000100f0f7211 */ /* 0x000fe200078e10ff */
[----:B------:R-:W-:Y:S01]  /*14f00*/  STS.64 [R8], R124 ;  /* 0x0000007c08007388 */ /* 0x000fe20000000a00 */
[C---:B------:R-:W-:Y:S02]  /*14f10*/  IADD3 R16, R10.reuse, R7, RZ ;  /* 0x000000070a107210 */ /* 0x040fe40007ffe0ff */
[-C--:B------:R-:W-:Y:S01]  /*14f20*/  IADD3 R7, R7, R8.reuse, RZ ;  /* 0x0000000807077210 */ /* 0x080fe20007ffe0ff */
[----:B------:R-:W-:Y:S01]  /*14f30*/  STS.64 [R8+0x800], R126 ;  /* 0x0008007e08007388 */ /* 0x000fe20000000a00 */
[-C--:B------:R-:W-:Y:S02]  /*14f40*/  IADD3 R17, R10, R9.reuse, RZ ;  /* 0x000000090a117210 */ /* 0x080fe40007ffe0ff */
[----:B------:R-:W-:Y:S01]  /*14f50*/  IADD3 R18, R9, R8, RZ ;  /* 0x0000000809127210 */ /* 0x000fe20007ffe0ff */
[----:B------:R-:W-:Y:S01]  /*14f60*/  STS.64 [R16], R120 ;  /* 0x0000007810007388 */ /* 0x000fe20000000a00 */
[----:B------:R-:W-:-:S02]  /*14f70*/  IADD3 R19, R16, R9, RZ ;  /* 0x0000000910137210 */ /* 0x000fc40007ffe0ff */
[----:B------:R-:W-:Y:S01]  /*14f80*/  IADD3 R9, R7, R9, RZ ;  /* 0x0000000907097210 */ /* 0x000fe20007ffe0ff */
[----:B------:R-:W-:Y:S01]  /*14f90*/  STS.64 [R16+0x800], R122 ;  /* 0x0008007a10007388 */ /* 0x000fe20000000a00 */
[----:B------:R-:W-:Y:S01]  /*14fa0*/  LEA R24, R15, UR5, 0x2 ;  /* 0x000000050f187c11 */ /* 0x000fe2000f8e10ff */
[----:B----4-:R-:W-:Y:S01]  /*14fb0*/  @P3 FMUL.FTZ R5, R5, 0.69314718246459960938 ;  /* 0x3f31721805053820 */ /* 0x010fe20000410000 */
[----:B------:R-:W2:Y:S01]  /*14fc0*/  LDC R15, c[0x0][0x270] ;  /* 0x00009c00ff0f7b82 */ /* 0x000ea20000000800 */
[----:B------:R-:W-:Y:S01]  /*14fd0*/  STS.64 [R7], R116 ;  /* 0x0000007407007388 */ /* 0x000fe20000000a00 */
[----:B------:R-:W-:Y:S02]  /*14fe0*/  LEA.HI R13, R13, R12, RZ, 0x5 ;  /* 0x0000000c0d0d7211 */ /* 0x000fe400078f28ff */
[----:B------:R-:W-:Y:S01]  /*14ff0*/  LOP3.LUT R3, R3, 0xffffffe0, RZ, 0xc0, !PT ;  /* 0xffffffe003037812 */ /* 0x000fe200078ec0ff */
[----:B------:R-:W-:Y:S01]  /*15000*/  STS.64 [R7+0x800], R118 ;  /* 0x0008007607007388 */ /* 0x000fe20000000a00 */
[----:B------:R-:W-:-:S02]  /*15010*/  LOP3.LUT R26, R13, 0xffffffe0, RZ, 0xc0, !PT ;  /* 0xffffffe00d1a7812 */ /* 0x000fc400078ec0ff */
[----:B------:R-:W-:Y:S01]  /*15020*/  SHF.R.S32.HI R13, RZ, 0x5, R13 ;  /* 0x00000005ff0d7819 */ /* 0x000fe2000001140d */
[----:B------:R-:W-:Y:S01]  /*15030*/  STS.64 [R17], R112 ;  /* 0x0000007011007388 */ /* 0x000fe20000000a00 */
[----:B------:R-:W-:Y:S02]  /*15040*/  IADD3 R3, -R3, R4, RZ ;  /* 0x0000000403037210 */ /* 0x000fe40007ffe1ff */
[----:B------:R-:W-:Y:S01]  /*15050*/  SHF.R.S32.HI R25, RZ, 0x1f, R13 ;  /* 0x0000001fff197819 */ /* 0x000fe2000001140d */
[----:B------:R-:W-:Y:S01]  /*15060*/  STS.64 [R17+0x800], R114 ;  /* 0x0008007211007388 */ /* 0x000fe20000000a00 */
[----:B------:R-:W-:Y:S02]  /*15070*/  IADD3 R26, -R26, R12, RZ ;  /* 0x0000000c1a1a7210 */ /* 0x000fe40007ffe1ff */
[----:B------:R-:W-:Y:S01]  /*15080*/  LOP3.LUT P0, RZ, R3, 0x3, RZ, 0xc0, !PT ;  /* 0x0000000303ff7812 */ /* 0x000fe2000780c0ff */
[----:B------:R-:W-:Y:S01]  /*15090*/  STS.64 [R18], R108 ;  /* 0x0000006c12007388 */ /* 0x000fe20000000a00 */
[----:B------:R-:W-:-:S02]  /*150a0*/  LEA.HI R12, R25, R13, RZ, 0x2 ;  /* 0x0000000d190c7211 */ /* 0x000fc400078f10ff */
[----:B------:R-:W-:Y:S01]  /*150b0*/  IADD3 R3, -R239, RZ, RZ ;  /* 0x000000ffef037210 */ /* 0x000fe20007ffe1ff */
[----:B------:R-:W-:Y:S01]  /*150c0*/  STS.64 [R18+0x800], R110 ;  /* 0x0008006e12007388 */ /* 0x000fe20000000a00 */
[----:B------:R-:W-:Y:S02]  /*150d0*/  SHF.R.S32.HI R25, RZ, 0x1f, R26 ;  /* 0x0000001fff197819 */ /* 0x000fe4000001141a */
[----:B------:R-:W-:Y:S01]  /*150e0*/  LOP3.LUT R12, R12, 0xfffffffc, RZ, 0xc0, !PT ;  /* 0xfffffffc0c0c7812 */ /* 0x000fe200078ec0ff */
[----:B------:R-:W-:Y:S01]  /*150f0*/  STS.64 [R19], R104 ;  /* 0x0000006813007388 */ /* 0x000fe20000000a00 */
[----:B------:R-:W-:Y:S01]  /*15100*/  LEA.HI R25, R25, R26, RZ, 0x2 ;  /* 0x0000001a19197211 */ /* 0x000fe200078f10ff */
[----:B--2---:R-:W-:Y:S01]  /*15110*/  IMAD R3, R15, R3, UR4 ;  /* 0x000000040f037e24 */ /* 0x004fe2000f8e0203 */
[----:B------:R-:W-:Y:S01]  /*15120*/  IADD3 R12, R13, -R12, RZ ;  /* 0x8000000c0d0c7210 */ /* 0x000fe20007ffe0ff */
[----:B------:R-:W-:Y:S01]  /*15130*/  STS.64 [R19+0x800], R106 ;  /* 0x0008006a13007388 */ /* 0x000fe20000000a00 */
[----:B------:R-:W-:-:S02]  /*15140*/  SHF.R.S32.HI R25, RZ, 0x2, R25 ;  /* 0x00000002ff197819 */ /* 0x000fc40000011419 */
[----:B------:R-:W-:Y:S01]  /*15150*/  SHF.L.U32 R14, R14, 0x2, RZ ;  /* 0x000000020e0e7819 */ /* 0x000fe200000006ff */
[----:B------:R-:W-:Y:S01]  /*15160*/  STS.64 [R9], R100 ;  /* 0x0000006409007388 */ /* 0x000fe20000000a00 */
[----:B------:R-:W-:Y:S01]  /*15170*/  MOV R4, 0xff800000 ;  /* 0xff80000000047802 */ /* 0x000fe20000000f00 */
[----:B---3--:R-:W-:Y:S01]  /*15180*/  @P4 FFMA.FTZ R4, R2, R28, R6 ;  /* 0x0000001c02044223 */ /* 0x008fe20000010006 */
[----:B------:R-:W-:Y:S01]  /*15190*/  LEA R12, R12, R25, 0x4 ;  /* 0x000000190c0c7211 */ /* 0x000fe200078e20ff */
[----:B------:R-:W-:Y:S04]  /*151a0*/  STS.64 [R9+0x800], R102 ;  /* 0x0008006609007388 */ /* 0x000fe80000000a00 */
[----:B------:R-:W-:Y:S04]  /*151b0*/  STS.64 [R10+0x4000], R96 ;  /* 0x004000600a007388 */ /* 0x000fe80000000a00 */
[----:B------:R-:W-:Y:S04]  /*151c0*/  STS.64 [R10+0x4800], R98 ;  /* 0x004800620a007388 */ /* 0x000fe80000000a00 */
[----:B------:R-:W-:Y:S04]  /*151d0*/  STS.64 [R8+0x4000], R92 ;  /* 0x0040005c08007388 */ /* 0x000fe80000000a00 */
[----:B------:R-:W-:Y:S04]  /*151e0*/  STS.64 [R8+0x4800], R94 ;  /* 0x0048005e08007388 */ /* 0x000fe80000000a00 */
[----:B------:R-:W-:Y:S04]  /*151f0*/  STS.64 [R16+0x4000], R88 ;  /* 0x0040005810007388 */ /* 0x000fe80000000a00 */
[----:B------:R-:W-:Y:S04]  /*15200*/  STS.64 [R16+0x4800], R90 ;  /* 0x0048005a10007388 */ /* 0x000fe80000000a00 */
[----:B------:R-:W-:Y:S04]  /*15210*/  STS.64 [R7+0x4000], R84 ;  /* 0x0040005407007388 */ /* 0x000fe80000000a00 */
[----:B------:R2:W-:Y:S04]  /*15220*/  STS.64 [R7+0x4800], R86 ;  /* 0x0048005607007388 */ /* 0x0005e80000000a00 */
[----:B------:R-:W-:Y:S04]  /*15230*/  STS.64 [R17+0x4000], R80 ;  /* 0x0040005011007388 */ /* 0x000fe80000000a00 */
[----:B------:R-:W-:Y:S04]  /*15240*/  STS.64 [R17+0x4800], R82 ;  /* 0x0048005211007388 */ /* 0x000fe80000000a00 */
[----:B------:R-:W-:Y:S04]  /*15250*/  STS.64 [R18+0x4000], R76 ;  /* 0x0040004c12007388 */ /* 0x000fe80000000a00 */
[----:B------:R-:W-:Y:S04]  /*15260*/  STS.64 [R18+0x4800], R78 ;  /* 0x0048004e12007388 */ /* 0x000fe80000000a00 */
[----:B------:R-:W-:Y:S04]  /*15270*/  STS.64 [R19+0x4000], R72 ;  /* 0x0040004813007388 */ /* 0x000fe80000000a00 */
[----:B------:R-:W-:Y:S04]  /*15280*/  STS.64 [R19+0x4800], R74 ;  /* 0x0048004a13007388 */ /* 0x000fe80000000a00 */
[----:B------:R-:W-:Y:S04]  /*15290*/  STS.64 [R9+0x4000], R68 ;  /* 0x0040004409007388 */ /* 0x000fe80000000a00 */
[----:B------:R3:W-:Y:S01]  /*152a0*/  STS.64 [R9+0x4800], R70 ;  /* 0x0048004609007388 */ /* 0x0007e20000000a00 */
[----:B------:R-:W-:Y:S06]  /*152b0*/  BAR.SYNC.DEFER_BLOCKING 0x0 ;  /* 0x0000000000007b1d */ /* 0x000fec0000010000 */
[----:B--2---:R-:W2:Y:S01]  /*152c0*/  S2R R7, SR_CTAID.Y ;  /* 0x0000000000077919 */ /* 0x004ea20000002600 */
[----:B------:R-:W4:Y:S01]  /*152d0*/  S2R R10, SR_CTAID.X ;  /* 0x00000000000a7919 */ /* 0x000f220000002500 */
[----:B---3--:R-:W2:Y:S01]  /*152e0*/  LDC.64 R8, c[0x0][0x2c0] ;  /* 0x0000b000ff087b82 */ /* 0x008ea20000000a00 */
[----:B------:R3:W1:Y:S04]  /*152f0*/  LDS.128 R20, [R24+0x3800] ;  /* 0x0038000018147984 */ /* 0x0006680000000c00 */
[----:B------:R3:W1:Y:S01]  /*15300*/  LDS.128 R16, [R24+0x7800] ;  /* 0x0078000018107984 */ /* 0x0006620000000c00 */
[----:B----4-:R-:W-:Y:S01]  /*15310*/  SHF.L.U32 R10, R10, 0x6, RZ ;  /* 0x000000060a0a7819 */ /* 0x010fe200000006ff */
[----:B--2---:R-:W-:Y:S01]  /*15320*/  IMAD R7, R7, R8, R239 ;  /* 0x0000000807077224 */ /* 0x004fe200078e02ef */
[----:B------:R-:W-:Y:S01]  /*15330*/  MOV R8, 0xff800000 ;  /* 0xff80000000087802 */ /* 0x000fe20000000f00 */
[----:B-1----:R-:W-:-:S02]  /*15340*/  @P3 FFMA.FTZ R8, R0, R27, R5 ;  /* 0x0000001b00083223 */ /* 0x002fc40000010005 */
[----:B------:R-:W-:Y:S01]  /*15350*/  IMAD R3, R7, R15, R3 ;  /* 0x0000000f07037224 */ /* 0x000fe200078e0203 */
[----:B------:R-:W-:-:S03]  /*15360*/  SHF.R.S32.HI R15, RZ, 0x1f, R14 ;  /* 0x0000001fff0f7819 */ /* 0x000fc6000001140e */
[----:B------:R-:W-:Y:S01]  /*15370*/  IMAD R3, R3, R9, R10 ;  /* 0x0000000903037224 */ /* 0x000fe200078e020a */
[----:B---3--:R-:W-:Y:S06]  /*15380*/  @P0 BRA `(.L_x_1664) ;  /* 0x00000000002c0947 */ /* 0x008fec0003800000 */
[C---:B------:R-:W-:Y:S01]  /*15390*/  VIADD R5, R12.reuse, 0x8 ;  /* 0x000000080c057836 */ /* 0x040fe20000000000 */
[----:B------:R-:W-:Y:S01]  /*153a0*/  SHF.R.S32.HI R2, RZ, 0x1f, R12 ;  /* 0x0000001fff027819 */ /* 0x000fe2000001140c */
[----:B------:R-:W-:Y:S01]  /*153b0*/  ULDC.64 UR4, c[0x0][0x2b8] ;  /* 0x0000ae0000047ab9 */ /* 0x000fe20000000a00 */
[----:B------:R-:W-:Y:S02]  /*153c0*/  IADD3 R0, P0, R3, R12, RZ ;  /* 0x0000000c03007210 */ /* 0x000fe40007f1e0ff */
[-C--:B------:R-:W-:Y:S02]  /*153d0*/  ISETP.GE.AND P2, PT, R12, R230.reuse, PT ;  /* 0x000000e60c00720c */ /* 0x080fe40003f46270 */
[----:B------:R-:W-:Y:S02]  /*153e0*/  ISETP.GE.AND P1, PT, R5, R230, PT ;  /* 0x000000e60500720c */ /* 0x000fe40003f26270 */
[----:B------:R-:W-:Y:S02]  /*153f0*/  LEA.HI.X.SX32 R2, R3, R2, 0x1, P0 ;  /* 0x0000000203027211 */ /* 0x000fe400000f0eff */
[----:B------:R-:W-:-:S04]  /*15400*/  LEA R6, P0, R0, UR4, 0x2 ;  /* 0x0000000400067c11 */ /* 0x000fc8000f8010ff */
[----:B------:R-:W-:-:S05]  /*15410*/  LEA.HI.X R7, R0, UR5, R2, 0x2, P0 ;  /* 0x0000000500077c11 */ /* 0x000fca00080f1402 */
[----:B------:R1:W-:Y:S04]  /*15420*/  @!P2 STG.E desc[UR12][R6.64], R4 ;  /* 0x000000040600a986 */ /* 0x0003e8000c10190c */
[----:B------:R1:W-:Y:S02]  /*15430*/  @!P1 STG.E desc[UR12][R6.64+0x20], R8 ;  /* 0x0000200806009986 */ /* 0x0003e4000c10190c */
.L_x_1664:
[----:B------:R-:W-:Y:S05]  /*15440*/  BSYNC B0 ;  /* 0x0000000000007941 */ /* 0x000fea0003800000 */
.L_x_1663:
[C---:B------:R-:W-:Y:S01]  /*15450*/  VIADD R0, R11.reuse, 0x18 ;  /* 0x000000180b007836 */ /* 0x040fe20000000000 */
[----:B------:R-:W-:Y:S01]  /*15460*/  ULDC UR4, c[0x0][0x2dc] ;  /* 0x0000b70000047ab9 */ /* 0x000fe20000000800 */
[----:B-1----:R-:W-:Y:S01]  /*15470*/  IMAD.WIDE R6, R11, 0x80, R14 ;  /* 0x000000800b067825 */ /* 0x002fe200078e020e */
[----:B------:R-:W-:Y:S02]  /*15480*/  BSSY B0, `(.L_x_1665) ;  /* 0x000001e000007945 */ /* 0x000fe40003800000 */
[----:B------:R-:W-:Y:S01]  /*15490*/  ISETP.GE.AND P6, PT, R0, R230, PT ;  /* 0x000000e60000720c */ /* 0x000fe20003fc6270 */
[----:B------:R-:W-:Y:S01]  /*154a0*/  IMAD R5, R3, UR4, RZ ;  /* 0x0000000403057c24 */ /* 0x000fe2000f8e02ff */
[----:B------:R-:W-:Y:S01]  /*154b0*/  ULDC.64 UR4, c[0x0][0x288] ;  /* 0x0000a20000047ab9 */ /* 0x000fe20000000a00 */
[C---:B------:R-:W-:Y:S02]  /*154c0*/  VIADD R3, R11.reuse, 0x8 ;  /* 0x000000080b037836 */ /* 0x040fe40000000000 */
[----:B------:R-:W-:Y:S01]  /*154d0*/  VIADD R0, R11, 0x20 ;  /* 0x000000200b007836 */ /* 0x000fe20000000000 */
[----:B------:R-:W-:Y:S01]  /*154e0*/  IADD3 R4, P2, R5, R6, RZ ;  /* 0x0000000605047210 */ /* 0x000fe20007f5e0ff */
[----:B------:R-:W-:Y:S01]  /*154f0*/  VIADD R2, R11, 0x10 ;  /* 0x000000100b027836 */ /* 0x000fe20000000000 */
[----:B------:R-:W-:-:S02]  /*15500*/  ISETP.GE.AND P0, PT, R3, R230, PT ;  /* 0x000000e60300720c */ /* 0x000fc40003f06270 */
[-C--:B------:R-:W-:Y:S01]  /*15510*/  ISETP.GE.AND P5, PT, R0, R230.reuse, PT ;  /* 0x000000e60000720c */ /* 0x080fe20003fa6270 */
[----:B------:R-:W-:Y:S01]  /*15520*/  VIADD R0, R11, 0x30 ;  /* 0x000000300b007836 */ /* 0x000fe20000000000 */
[----:B------:R-:W-:Y:S02]  /*15530*/  LEA.HI.X.SX32 R3, R5, R7, 0x1, P2 ;  /* 0x0000000705037211 */ /* 0x000fe400010f0eff */
[----:B------:R-:W-:Y:S02]  /*15540*/  LEA R12, P2, R4, UR4, 0x2 ;  /* 0x00000004040c7c11 */ /* 0x000fe4000f8410ff */
[-C--:B------:R-:W-:Y:S01]  /*15550*/  ISETP.GE.AND P1, PT, R2, R230.reuse, PT ;  /* 0x000000e60200720c */ /* 0x080fe20003f26270 */
[C---:B------:R-:W-:Y:S01]  /*15560*/  VIADD R2, R11.reuse, 0x28 ;  /* 0x000000280b027836 */ /* 0x040fe20000000000 */
[----:B------:R-:W-:Y:S02]  /*15570*/  LEA.HI.X R13, R4, UR5, R3, 0x2, P2 ;  /* 0x00000005040d7c11 */ /* 0x000fe400090f1403 */
[-C--:B------:R-:W-:Y:S01]  /*15580*/  ISETP.GE.AND P3, PT, R0, R230.reuse, PT ;  /* 0x000000e60000720c */ /* 0x080fe20003f66270 */
[C---:B------:R-:W-:Y:S01]  /*15590*/  VIADD R0, R11.reuse, 0x38 ;  /* 0x000000380b007836 */ /* 0x040fe20000000000 */
[-C--:B------:R-:W-:Y:S01]  /*155a0*/  ISETP.GE.AND P2, PT, R11, R230.reuse, PT ;  /* 0x000000e60b00720c */ /* 0x080fe20003f46270 */
[----:B------:R1:W2:Y:S01]  /*155b0*/  LDS.128 R4, [R24+0x4000] ;  /* 0x0040000018047984 */ /* 0x0002a20000000c00 */
[----:B------:R-:W-:Y:S01]  /*155c0*/  ISETP.GE.AND P4, PT, R2, R230, PT ;  /* 0x000000e60200720c */ /* 0x000fe20003f86270 */
[----:B------:R-:W-:-:S02]  /*155d0*/  VIADD R2, R14, 0x40 ;  /* 0x000000400e027836 */ /* 0x000fc40000000000 */
[----:B------:R1:W3:Y:S08]  /*155e0*/  LDS.128 R8, [R24] ;  /* 0x0000000018087984 */ /* 0x0002f00000000c00 */
[----:B------:R-:W-:Y:S05]  /*155f0*/  @P2 BRA `(.L_x_1666) ;  /* 0x0000000000182947 */ /* 0x000fea0003800000 */
[----:B------:R-:W-:Y:S02]  /*15600*/  ULDC UR4, c[0x0][0x2d0] ;  /* 0x0000b40000047ab9 */ /* 0x000fe40000000800 */
[----:B------:R-:W-:-:S13]  /*15610*/  ISETP.GE.AND P2, PT, R14, UR4, PT ;  /* 0x000000040e007c0c */ /* 0x000fda000bf46270 */
[----:B---3--:R4:W-:Y:S04]  /*15620*/  @!P2 STG.E.64 desc[UR12][R12.64], R8 ;  /* 0x000000080c00a986 */ /* 0x0089e8000c101b0c */
[----:B------:R4:W-:Y:S01]  /*15630*/  @!P2 STG.E.64 desc[UR12][R12.64+0x8], R10 ;  /* 0x0000080a0c00a986 */ /* 0x0009e2000c101b0c */
[----:B------:R-:W-:-:S13]  /*15640*/  ISETP.GE.AND P2, PT, R2, UR4, PT ;  /* 0x0000000402007c0c */ /* 0x000fda000bf46270 */
[----:B--2---:R4:W-:Y:S02]  /*15650*/  @!P2 STG.E.128 desc[UR12][R12.64+0x100], R4 ;  /* 0x000100040c00a986 */ /* 0x0049e4000c101d0c */
.L_x_1666:
[----:B------:R-:W-:Y:S05]  /*15660*/  BSYNC B0 ;  /* 0x0000000000007941 */ /* 0x000fea0003800000 */
.L_x_1665:
[----:B---34-:R3:W4:Y:S01]  /*15670*/  LDS.128 R8, [R24+0x800] ;  /* 0x0008000018087984 */ /* 0x0187220000000c00 */
[----:B------:R-:W-:Y:S01]  /*15680*/  BSSY B0, `(.L_x_1667) ;  /* 0x0000009000007945 */ /* 0x000fe20003800000 */
[----:B------:R-:W-:Y:S02]  /*15690*/  ISETP.GE.AND P2, PT, R0, R230, PT ;  /* 0x000000e60000720c */ /* 0x000fe40003f46270 */
[----:B--2---:R3:W2:Y:S01]  /*156a0*/  LDS.128 R4, [R24+0x4800] ;  /* 0x0048000018047984 */ /* 0x0046a20000000c00 */
[----:B------:R-:W-:Y:S05]  /*156b0*/  @P0 BRA `(.L_x_1668) ;  /* 0x0000000000140947 */ /* 0x000fea0003800000 */
[----:B------:R-:W-:Y:S02]  /*156c0*/  ULDC UR4, c[0x0][0x2d0] ;  /* 0x0000b40000047ab9 */ /* 0x000fe40000000800 */
[----:B------:R-:W-:-:S13]  /*156d0*/  ISETP.GE.AND P0, PT, R14, UR4, PT ;  /* 0x000000040e007c0c */ /* 0x000fda000bf06270 */
[----:B----4-:R4:W-:Y:S01]  /*156e0*/  @!P0 STG.E.128 desc[UR12][R12.64+0x1000], R8 ;  /* 0x001000080c008986 */ /* 0x0109e2000c101d0c */
[----:B------:R-:W-:-:S13]  /*156f0*/  ISETP.GE.AND P0, PT, R2, UR4, PT ;  /* 0x0000000402007c0c */ /* 0x000fda000bf06270 */
[----:B--2---:R4:W-:Y:S02]  /*15700*/  @!P0 STG.E.128 desc[UR12][R12.64+0x1100], R4 ;  /* 0x001100040c008986 */ /* 0x0049e4000c101d0c */
.L_x_1668:
[----:B------:R-:W-:Y:S05]  /*15710*/  BSYNC B0 ;  /* 0x0000000000007941 */ /* 0x000fea0003800000 */
.L_x_1667:
[----:B----4-:R4:W1:Y:S01]  /*15720*/  LDS.128 R8, [R24+0x1000] ;  /* 0x0010000018087984 */ /* 0x0108620000000c00 */
[----:B------:R-:W-:Y:S03]  /*15730*/  BSSY B0, `(.L_x_1669) ;  /* 0x0000008000007945 */ /* 0x000fe60003800000 */
[----:B--2---:R4:W2:Y:S01]  /*15740*/  LDS.128 R4, [R24+0x5000] ;  /* 0x0050000018047984 */ /* 0x0048a20000000c00 */
[----:B------:R-:W-:Y:S05]  /*15750*/  @P1 BRA `(.L_x_1670) ;  /* 0x0000000000141947 */ /* 0x000fea0003800000 */
[----:B------:R-:W-:Y:S02]  /*15760*/  ULDC UR4, c[0x0][0x2d0] ;  /* 0x0000b40000047ab9 */ /* 0x000fe40000000800 */
[----:B------:R-:W-:Y:S02]  /*15770*/  ISETP.GE.AND P1, PT, R14, UR4, PT ;  /* 0x000000040e007c0c */ /* 0x000fe4000bf26270 */
[----:B------:R-:W-:-:S11]  /*15780*/  ISETP.GE.AND P0, PT, R2, UR4, PT ;  /* 0x0000000402007c0c */ /* 0x000fd6000bf06270 */
[----:B-1----:R1:W-:Y:S04]  /*15790*/  @!P1 STG.E.128 desc[UR12][R12.64+0x2000], R8 ;  /* 0x002000080c009986 */ /* 0x0023e8000c101d0c */
[----:B--2---:R1:W-:Y:S02]  /*157a0*/  @!P0 STG.E.128 desc[UR12][R12.64+0x2100], R4 ;  /* 0x002100040c008986 */ /* 0x0043e4000c101d0c */
.L_x_1670:
[----:B------:R-:W-:Y:S05]  /*157b0*/  BSYNC B0 ;  /* 0x0000000000007941 */ /* 0x000fea0003800000 */
.L_x_1669:
[----:B-1----:R1:W1:Y:S01]  /*157c0*/  LDS.128 R8, [R24+0x1800] ;  /* 0x0018000018087984 */ /* 0x0022620000000c00 */
[----:B------:R-:W-:Y:S03]  /*157d0*/  BSSY B0, `(.L_x_1671) ;  /* 0x0000008000007945 */ /* 0x000fe60003800000 */
[----:B--2---:R2:W1:Y:S01]  /*157e0*/  LDS.128 R4, [R24+0x5800] ;  /* 0x0058000018047984 */ /* 0x0044620000000c00 */
[----:B------:R-:W-:Y:S05]  /*157f0*/  @P6 BRA `(.L_x_1672) ;  /* 0x0000000000146947 */ /* 0x000fea0003800000 */
[----:B------:R-:W-:Y:S02]  /*15800*/  ULDC UR4, c[0x0][0x2d0] ;  /* 0x0000b40000047ab9 */ /* 0x000fe40000000800 */
[----:B------:R-:W-:Y:S02]  /*15810*/  ISETP.GE.AND P1, PT, R14, UR4, PT ;  /* 0x000000040e007c0c */ /* 0x000fe4000bf26270 */
[----:B------:R-:W-:-:S11]  /*15820*/  ISETP.GE.AND P0, PT, R2, UR4, PT ;  /* 0x0000000402007c0c */ /* 0x000fd6000bf06270 */
[----:B-1----:R1:W-:Y:S04]  /*15830*/  @!P1 STG.E.128 desc[UR12][R12.64+0x3000], R8 ;  /* 0x003000080c009986 */ /* 0x0023e8000c101d0c */
[----:B------:R1:W-:Y:S02]  /*15840*/  @!P0 STG.E.128 desc[UR12][R12.64+0x3100], R4 ;  /* 0x003100040c008986 */ /* 0x0003e4000c101d0c */
.L_x_1672:
[----:B------:R-:W-:Y:S05]  /*15850*/  BSYNC B0 ;  /* 0x0000000000007941 */ /* 0x000fea0003800000 */
.L_x_1671:
        /* <DEDUP_REMOVED lines=9> */
.L_x_1674:
[----:B------:R-:W-:Y:S05]  /*158f0*/  BSYNC B0 ;  /* 0x0000000000007941 */ /* 0x000fea0003800000 */
.L_x_1673:
        /* <DEDUP_REMOVED lines=9> */
.L_x_1676:
[----:B------:R-:W-:Y:S05]  /*15990*/  BSYNC B0 ;  /* 0x0000000000007941 */ /* 0x000fea0003800000 */
.L_x_1675:
[----:B-1----:R1:W1:Y:S01]  /*159a0*/  LDS.128 R4, [R24+0x3000] ;  /* 0x0030000018047984 */ /* 0x0022620000000c00 */
[----:B------:R-:W-:Y:S03]  /*159b0*/  BSSY B0, `(.L_x_1677) ;  /* 0x0000008000007945 */ /* 0x000fe60003800000 */
[----:B--234-:R-:W2:Y:S01]  /*159c0*/  LDS.128 R24, [R24+0x7000] ;  /* 0x0070000018187984 */ /* 0x01cea20000000c00 */
[----:B------:R-:W-:Y:S05]  /*159d0*/  @P3 BRA `(.L_x_1678) ;  /* 0x0000000000143947 */ /* 0x000fea0003800000 */
[----:B------:R-:W-:Y:S02]  /*159e0*/  ULDC UR4, c[0x0][0x2d0] ;  /* 0x0000b40000047ab9 */ /* 0x000fe40000000800 */
[----:B------:R-:W-:Y:S02]  /*159f0*/  ISETP.GE.AND P1, PT, R14, UR4, PT ;  /* 0x000000040e007c0c */ /* 0x000fe4000bf26270 */
[----:B------:R-:W-:-:S11]  /*15a00*/  ISETP.GE.AND P0, PT, R2, UR4, PT ;  /* 0x0000000402007c0c */ /* 0x000fd6000bf06270 */
[----:B-1----:R3:W-:Y:S04]  /*15a10*/  @!P1 STG.E.128 desc[UR12][R12.64+0x6000], R4 ;  /* 0x006000040c009986 */ /* 0x0027e8000c101d0c */
[----:B--2---:R3:W-:Y:S02]  /*15a20*/  @!P0 STG.E.128 desc[UR12][R12.64+0x6100], R24 ;  /* 0x006100180c008986 */ /* 0x0047e4000c101d0c */
.L_x_1678:
[----:B------:R-:W-:Y:S05]  /*15a30*/  BSYNC B0 ;  /* 0x0000000000007941 */ /* 0x000fea0003800000 */
.L_x_1677:
        /* <DEDUP_REMOVED lines=8> */
.L_x_1679:
        /* <DEDUP_REMOVED lines=12> */
.L_x_8367:


//--------------------- .text._ZN5flash24flash_fwd_splitkv_kernelI23Flash_fwd_kernel_traitsILi128ELi64ELi128ELi4ELb0ELb0EN7cutlass6half_tE19Flash_kernel_traitsILi128ELi64ELi128ELi4ES3_EELb1ELb0ELb0ELb0ELb0ELb0ELb1ELb1EEEvNS_16Flash_fwd_paramsE --------------------------
	.section	.text._ZN5flash24flash_fwd_splitkv_kernelI23Flash_fwd_kernel_traitsILi128ELi64ELi128ELi4ELb0ELb0EN7cutlass6half_tE19Flash_kernel_traitsILi128ELi64ELi128ELi4ES3_EELb1ELb0ELb0ELb0ELb0ELb0ELb1ELb1EEEvNS_16Flash_fwd_paramsE,"ax",@progbits
	.align	128
        .global         _ZN5flash24flash_fwd_splitkv_kernelI23Flash_fwd_kernel_traitsILi128ELi64ELi128ELi4ELb0ELb0EN7cutlass6half_tE19Flash_kernel_traitsILi128ELi64ELi128ELi4ES3_EELb1ELb0ELb0ELb0ELb0ELb0ELb1ELb1EEEvNS_16Flash_fwd_paramsE
        .type           _ZN5flash24flash_fwd_splitkv_kernelI23Flash_fwd_kernel_traitsILi128ELi64ELi128ELi4ELb0ELb0EN7cutlass6half_tE19Flash_kernel_traitsILi128ELi64ELi128ELi4ES3_EELb1ELb0ELb0ELb0ELb0ELb0ELb1ELb1EEEvNS_16Flash_fwd_paramsE,@function
        .size           _ZN5flash24flash_fwd_splitkv_kernelI23Flash_fwd_kernel_traitsILi128ELi64ELi128ELi4ELb0ELb0EN7cutlass6half_tE19Flash_kernel_traitsILi128ELi64ELi128ELi4ES3_EELb1ELb0ELb0ELb0ELb0ELb0ELb1ELb1EEEvNS_16Flash_fwd_paramsE,(.L_x_8328 - _ZN5flash24flash_fwd_splitkv_kernelI23Flash_fwd_kernel_traitsILi128ELi64ELi128ELi4ELb0ELb0EN7cutlass6half_tE19Flash_kernel_traitsILi128ELi64ELi128ELi4ES3_EELb1ELb0ELb0ELb0ELb0ELb0ELb1ELb1EEEvNS_16Flash_fwd_paramsE)
        .other          _ZN5flash24flash_fwd_splitkv_kernelI23Flash_fwd_kernel_traitsILi128ELi64ELi128ELi4ELb0ELb0EN7cutlass6half_tE19Flash_kernel_traitsILi128ELi64ELi128ELi4ES3_EELb1ELb0ELb0ELb0ELb0ELb0ELb1ELb1EEEvNS_16Flash_fwd_paramsE,@"STO_CUDA_ENTRY STV_DEFAULT"
_ZN5flash24flash_fwd_splitkv_kernelI23Flash_fwd_kernel_traitsILi128ELi64ELi128ELi4ELb0ELb0EN7cutlass6half_tE19Flash_kernel_traitsILi128ELi64ELi128ELi4ES3_EELb1ELb0ELb0ELb0ELb0ELb0ELb1ELb1EEEvNS_16Flash_fwd_paramsE:
.text._ZN5flash24flash_fwd_splitkv_kernelI23Flash_fwd_kernel_traitsILi128ELi64ELi128ELi4ELb0ELb0EN7cutlass6half_tE19Flash_kernel_traitsILi128ELi64ELi128ELi4ES3_EELb1ELb0ELb0ELb0ELb0ELb0ELb1ELb1EEEvNS_16Flash_fwd_paramsE:
[----:B------:R-:W-:Y:S08]  /*0000*/  LDC R1, c[0x0][0x28] ;  /* 0x00000a00ff017b82 */ /* 0x000ff00000000800 */
[----:B------:R-:W1:Y:S01]  /*0010*/  LDC R0, c[0x0][0x270] ;  /* 0x00009c00ff007b82 */ /* 0x000e620000000800 */
[----:B------:R-:W2:Y:S01]  /*0020*/  S2R R237, SR_CTAID.X ;  /* 0x0000000000ed7919 */ /* 0x000ea20000002500 */
[----:B------:R-:W-:Y:S01]  /*0030*/  BSSY B4, `(.L_x_1680) ;  /* 0x000001b000047945 */ /* 0x000fe20003800000 */
[----:B------:R-:W-:-:S05]  /*0040*/  MOV R238, 0x1e0 ;  /* 0x000001e000ee7802 */ /* 0x000fca0000000f00 */
[----:B------:R-:W3:Y:S08]  /*0050*/  S2UR UR4, SR_CTAID.Z ;  /* 0x00000000000479c3 */ /* 0x000ef00000002700 */
[----:B------:R-:W4:Y:S01]  /*0060*/  S2UR UR8, SR_CTAID.Y ;  /* 0x00000000000879c3 */ /* 0x000f220000002600 */
[----:B-1----:R-:W1:Y:S01]  /*0070*/  I2F.U32.RP R6, R0 ;  /* 0x0000000000067306 */ /* 0x002e620000209000 */
[----:B------:R-:W-:-:S06]  /*0080*/  ISETP.NE.U32.AND P0, PT, R0, RZ, PT ;  /* 0x000000ff0000720c */ /* 0x000fcc0003f05070 */
[----:B------:R-:W2:Y:S01]  /*0090*/  LDC.64 R10, c[0x0][0x198] ;  /* 0x00006600ff0a7b82 */ /* 0x000ea20000000a00 */
[----:B-1----:R-:W1:Y:S02]  /*00a0*/  MUFU.RCP R4, R6 ;  /* 0x0000000600047308 */ /* 0x002e640000001000 */
[----:B-1----:R-:W-:-:S06]  /*00b0*/  VIADD R4, R4, 0xffffffe ;  /* 0x0ffffffe04047836 */ /* 0x002fcc0000000000 */
[----:B------:R-:W1:Y:S02]  /*00c0*/  F2I.FTZ.U32.TRUNC.NTZ R3, R4 ;  /* 0x0000000400037305 */ /* 0x000e64000021f000 */
[----:B-1----:R-:W-:Y:S01]  /*00d0*/  IMAD.MOV R2, RZ, RZ, -R3 ;  /* 0x000000ffff027224 */ /* 0x002fe200078e0a03 */
[----:B------:R-:W1:Y:S03]  /*00e0*/  LDC R4, c[0x0][0x10] ;  /* 0x00000400ff047b82 */ /* 0x000e660000000800 */
[----:B------:R-:W-:Y:S01]  /*00f0*/  IMAD R5, R2, R0, RZ ;  /* 0x0000000002057224 */ /* 0x000fe200078e02ff */
[----:B------:R-:W-:-:S05]  /*0100*/  MOV R2, RZ ;  /* 0x000000ff00027202 */ /* 0x000fca0000000f00 */
[----:B------:R-:W-:-:S06]  /*0110*/  IMAD.HI.U32 R5, R3, R5, R2 ;  /* 0x0000000503057227 */ /* 0x000fcc00078e0002 */
[----:B---3--:R-:W-:-:S04]  /*0120*/  IMAD.HI.U32 R241, R5, UR4, RZ ;  /* 0x0000000405f17c27 */ /* 0x008fc8000f8e00ff */
[----:B------:R-:W-:-:S04]  /*0130*/  IMAD.MOV R3, RZ, RZ, -R241 ;  /* 0x000000ffff037224 */ /* 0x000fc800078e0af1 */
[----:B------:R-:W-:-:S05]  /*0140*/  IMAD R3, R0, R3, UR4 ;  /* 0x0000000400037e24 */ /* 0x000fca000f8e0203 */
[----:B------:R-:W-:-:S13]  /*0150*/  ISETP.GE.U32.AND P2, PT, R3, R0, PT ;  /* 0x000000000300720c */ /* 0x000fda0003f46070 */
[----:B------:R-:W-:Y:S01]  /*0160*/  @P2 IADD3 R3, R3, -R0, RZ ;  /* 0x8000000003032210 */ /* 0x000fe20007ffe0ff */
[----:B------:R-:W-:-:S03]  /*0170*/  @P2 VIADD R241, R241, 0x1 ;  /* 0x00000001f1f12836 */ /* 0x000fc60000000000 */
[----:B------:R-:W-:-:S13]  /*0180*/  ISETP.GE.U32.AND P1, PT, R3, R0, PT ;  /* 0x000000000300720c */ /* 0x000fda0003f26070 */
[----:B------:R-:W-:Y:S02]  /*0190*/  @P1 IADD3 R241, R241, 0x1, RZ ;  /* 0x00000001f1f11810 */ /* 0x000fe40007ffe0ff */
[----:B------:R-:W-:-:S04]  /*01a0*/  @!P0 LOP3.LUT R241, RZ, R0, RZ, 0x33, !PT ;  /* 0x00000000fff18212 */ /* 0x000fc800078e33ff */
[----:B------:R-:W-:-:S05]  /*01b0*/  IADD3 R239, -R241, RZ, RZ ;  /* 0x000000fff1ef7210 */ /* 0x000fca0007ffe1ff */
[----:B-12-4-:R-:W-:Y:S02]  /*01c0*/  IMAD R239, R0, R239, UR4 ;  /* 0x0000000400ef7e24 */ /* 0x016fe4000f8e02ef */
[----:B------:R-:W-:Y:S05]  /*01d0*/  CALL.REL.NOINC `($_ZN5flash24flash_fwd_splitkv_kernelI23Flash_fwd_kernel_traitsILi128ELi64ELi128ELi4ELb0ELb0EN7cutlass6half_tE19Flash_kernel_traitsILi128ELi64ELi128ELi4ES3_EELb1ELb0ELb0ELb0ELb0ELb0ELb1ELb1EEEvNS_16Flash_fwd_paramsE$_ZN5flash30compute_attn_1rowblock_splitkvI23Flash_fwd_kernel_traitsILi128ELi64ELi128ELi4ELb0ELb0EN7cutlass6half_tE19Flash_kernel_traitsILi128ELi64ELi128ELi4ES3_EELb1ELb0ELb0ELb0ELb0ELb0ELb1ELb1ENS_16Flash_fwd_paramsEEEvRKT8_iiiii) ;  /* 0x0000000000087944 */ /* 0x000fea0003c00000 */
[----:B------:R-:W-:Y:S05]  /*01e0*/  BSYNC B4 ;  /* 0x0000000000047941 */ /* 0x000fea0003800000 */
.L_x_1680:
[----:B------:R-:W-:Y:S05]  /*01f0*/  EXIT ;  /* 0x000000000000794d */ /* 0x000fea0003800000 */
        .type           $_ZN5flash24flash_fwd_splitkv_kernelI23Flash_fwd_kernel_traitsILi128ELi64ELi128ELi4ELb0ELb0EN7cutlass6half_tE19Flash_kernel_traitsILi128ELi64ELi128ELi4ES3_EELb1ELb0ELb0ELb0ELb0ELb0ELb1ELb1EEEvNS_16Flash_fwd_paramsE$_ZN5flash30compute_attn_1rowblock_splitkvI23Flash_fwd_kernel_traitsILi128ELi64ELi128ELi4ELb0ELb0EN7cutlass6half_tE19Flash_kernel_traitsILi128ELi64ELi128ELi4ES3_EELb1ELb0ELb0ELb0ELb0ELb0ELb1ELb1ENS_16Flash_fwd_paramsEEEvRKT8_iiiii,@function
        .size           $_ZN5flash24flash_fwd_splitkv_kernelI23Flash_fwd_kernel_traitsILi128ELi64ELi128ELi4ELb0ELb0EN7cutlass6half_tE19Flash_kernel_traitsILi128ELi64ELi128ELi4ES3_EELb1ELb0ELb0ELb0ELb0ELb0ELb1ELb1EEEvNS_16Flash_fwd_paramsE$_ZN5flash30compute_attn_1rowblock_splitkvI23Flash_fwd_kernel_traitsILi128ELi64ELi128ELi4ELb0ELb0EN7cutlass6half_tE19Flash_kernel_traitsILi128ELi64ELi128ELi4ES3_EELb1ELb0ELb0ELb0ELb0ELb0ELb1ELb1ENS_16Flash_fwd_paramsEEEvRKT8_iiiii,(.L_x_8328 - $_ZN5flash24flash_fwd_splitkv_kernelI23Flash_fwd_kernel_traitsILi128ELi64ELi128ELi4ELb0ELb0EN7cutlass6half_tE19Flash_kernel_traitsILi128ELi64ELi128ELi4ES3_EELb1ELb0ELb0ELb0ELb0ELb0ELb1ELb1EEEvNS_16Flash_fwd_paramsE$_ZN5flash30compute_attn_1rowblock_splitkvI23Flash_fwd_kernel_traitsILi128ELi64ELi128ELi4ELb0ELb0EN7cutlass6half_tE19Flash_kernel_traitsILi128ELi64ELi128ELi4ES3_EELb1ELb0ELb0ELb0ELb0ELb0ELb1ELb1ENS_16Flash_fwd_paramsEEEvRKT8_iiiii)
$_ZN5flash24flash_fwd_splitkv_kernelI23Flash_fwd_kernel_traitsILi128ELi64ELi128ELi4ELb0ELb0EN7cutlass6half_tE19Flash_kernel_traitsILi128ELi64ELi128ELi4ES3_EELb1ELb0ELb0ELb0ELb0ELb0ELb1ELb1EEEvNS_16Flash_fwd_paramsE$_ZN5flash30compute_attn_1rowblock_splitkvI23Flash_fwd_kernel_traitsILi128ELi64ELi128ELi4ELb0ELb0EN7cutlass6half_tE19Flash_kernel_traitsILi128ELi64ELi128ELi4ES3_EELb1ELb0ELb0ELb0ELb0ELb0ELb1ELb1ENS_16Flash_fwd_paramsEEEvRKT8_iiiii:
        /* <DEDUP_REMOVED lines=17> */
[----:B--2---:R-:W-:-:S06]  /*0310*/  @P0 IADD3 R240, R240, -R25, RZ ;  /* 0x80000019f0f00210 */ /* 0x004fcc0007ffe0ff */
        /* <DEDUP_REMOVED lines=9> */
.L_x_1682:
[----:B------:R-:W-:Y:S05]  /*03b0*/  BSYNC B0 ;  /* 0x0000000000007941 */ /* 0x000fea0003800000 */
.L_x_1681:
        /* <DEDUP_REMOVED lines=8> */
.L_x_1684:
[----:B------:R3:W5:Y:S02]  /*0440*/  LD.E R3, desc[UR6][R10.64+0xb8] ;  /* 0x0000b8060a037980 */ /* 0x000764000c101900 */
.L_x_1685:
[----:B------:R-:W-:Y:S05]  /*0450*/  BSYNC B0 ;  /* 0x0000000000007941 */ /* 0x000fea0003800000 */
.L_x_1683:
        /* <DEDUP_REMOVED lines=10> */
.L_x_1687:
[----:B------:R-:W2:Y:S01]  /*0500*/  LD.E.64 R2, desc[UR6][R10.64+0x108] ;  /* 0x000108060a027980 */ /* 0x000ea2000c101b00 */
[----:B------:R-:W-:Y:S01]  /*0510*/  BSSY B0, `(.L_x_1689) ;  /* 0x0000006000007945 */ /* 0x000fe20003800000 */
[----:B--2---:R-:W-:-:S04]  /*0520*/  ISETP.NE.U32.AND P0, PT, R2, RZ, PT ;  /* 0x000000ff0200720c */ /* 0x004fc80003f05070 */
[----:B------:R-:W-:Y:S01]  /*0530*/  ISETP.NE.AND.EX P0, PT, R3, RZ, PT, P0 ;  /* 0x000000ff0300720c */ /* 0x000fe20003f05300 */
[----:B------:R-:W-:-:S12]  /*0540*/  IMAD.MOV.U32 R3, RZ, RZ, RZ ;  /* 0x000000ffff037224 */ /* 0x000fd800078e00ff */
[----:B------:R-:W-:Y:S05]  /*0550*/  @!P0 BRA `(.L_x_1690) ;  /* 0x0000000000048947 */ /* 0x000fea0003800000 */
[----:B------:R2:W5:Y:S02]  /*0560*/  LD.E R3, desc[UR6][R10.64+0xbc] ;  /* 0x0000bc060a037980 */ /* 0x000564000c101900 */
.L_x_1690:
[----:B------:R-:W-:Y:S05]  /*0570*/  BSYNC B0 ;  /* 0x0000000000007941 */ /* 0x000fea0003800000 */
.L_x_1689:
[----:B-----5:R-:W-:Y:S02]  /*0580*/  IADD3 R66, R90, R3, RZ ;  /* 0x000000035a427210 */ /* 0x020fe40007ffe0ff */
.L_x_1688:
[----:B------:R-:W-:Y:S05]  /*0590*/  BSYNC B1 ;  /* 0x0000000000017941 */ /* 0x000fea0003800000 */
.L_x_1686:
[----:B------:R-:W-:Y:S01]  /*05a0*/  IMAD.SHL.U32 R65, R237, 0x40, RZ ;  /* 0x00000040ed417824 */ /* 0x000fe200078e00ff */
[----:B------:R-:W-:Y:S01]  /*05b0*/  MOV R2, R238 ;  /* 0x000000ee00027202 */ /* 0x000fe20000000f00 */
[----:B------:R-:W-:-:S03]  /*05c0*/  IMAD.MOV.U32 R3, RZ, RZ, 0x0 ;  /* 0x00000000ff037424 */ /* 0x000fc600078e00ff */
[----:B------:R-:W-:-:S13]  /*05d0*/  ISETP.GT.AND P0, PT, R240, R65, PT ;  /* 0x00000041f000720c */ /* 0x000fda0003f04270 */
[----:B-123--:R-:W-:Y:S05]  /*05e0*/  @!P0 RET.REL.NODEC R2 `(_ZN5flash24flash_fwd_splitkv_kernelI23Flash_fwd_kernel_traitsILi128ELi64ELi128ELi4ELb0ELb0EN7cutlass6half_tE19Flash_kernel_traitsILi128ELi64ELi128ELi4ES3_EELb1ELb0ELb0ELb0ELb0ELb0ELb1ELb1EEEvNS_16Flash_fwd_paramsE) ;  /* 0xfffffff802848950 */ /* 0x00efea0003c3ffff */
[----:B------:R-:W2:Y:S04]  /*05f0*/  LD.E R0, desc[UR6][R10.64+0xb8] ;  /* 0x0000b8060a007980 */ /* 0x000ea8000c101900 */
[----:B------:R-:W3:Y:S01]  /*0600*/  LD.E R5, desc[UR6][R10.64+0x188] ;  /* 0x000188060a057980 */ /* 0x000ee2000c101900 */
[----:B------:R-:W-:Y:S01]  /*0610*/  IABS R3, R4 ;  /* 0x0000000400037213 */ /* 0x000fe20000000000 */
[----:B------:R-:W1:Y:S03]  /*0620*/  S2R R62, SR_TID.X ;  /* 0x00000000003e7919 */ /* 0x000e660000002100 */
[----:B------:R-:W4:Y:S08]  /*0630*/  I2F.RP R2, R3 ;  /* 0x0000000300027306 */ /* 0x000f300000209400 */
[----:B----4-:R-:W4:Y:S02]  /*0640*/  MUFU.RCP R8, R2 ;  /* 0x0000000200087308 */ /* 0x010f240000001000 */
[----:B----4-:R-:W-:-:S06]  /*0650*/  VIADD R8, R8, 0xffffffe ;  /* 0x0ffffffe08087836 */ /* 0x010fcc0000000000 */
[----:B------:R-:W4:Y:S02]  /*0660*/  F2I.FTZ.U32.TRUNC.NTZ R9, R8 ;  /* 0x0000000800097305 */ /* 0x000f24000021f000 */
[----:B----4-:R-:W-:Y:S02]  /*0670*/  IMAD.MOV R6, RZ, RZ, -R9 ;  /* 0x000000ffff067224 */ /* 0x010fe400078e0a09 */
[----:B------:R-:W-:Y:S02]  /*0680*/  IMAD.MOV.U32 R8, RZ, RZ, RZ ;  /* 0x000000ffff087224 */ /* 0x000fe400078e00ff */
[----:B------:R-:W-:-:S04]  /*0690*/  IMAD R6, R6, R3, RZ ;  /* 0x0000000306067224 */ /* 0x000fc800078e02ff */
[----:B------:R-:W-:-:S04]  /*06a0*/  IMAD.HI.U32 R6, R9, R6, R8 ;  /* 0x0000000609067227 */ /* 0x000fc800078e0008 */
[----:B--2---:R-:W-:-:S05]  /*06b0*/  VIADD R0, R0, 0x7f ;  /* 0x0000007f00007836 */ /* 0x004fca0000000000 */
[----:B------:R-:W-:-:S04]  /*06c0*/  SHF.R.S32.HI R7, RZ, 0x1f, R0 ;  /* 0x0000001fff077819 */ /* 0x000fc80000011400 */
[----:B------:R-:W-:Y:S02]  /*06d0*/  LEA.HI R7, R7, R0, RZ, 0x7 ;  /* 0x0000000007077211 */ /* 0x000fe400078f38ff */
[-C--:B------:R-:W-:Y:S02]  /*06e0*/  IABS R0, R4.reuse ;  /* 0x0000000400007213 */ /* 0x080fe40000000000 */
[----:B------:R-:W-:-:S03]  /*06f0*/  LEA.HI.SX32 R7, R7, R4, 0x19 ;  /* 0x0000000407077211 */ /* 0x000fc600078fcaff */
[----:B------:R-:W-:Y:S02]  /*0700*/  IMAD.MOV R0, RZ, RZ, -R0 ;  /* 0x000000ffff007224 */ /* 0x000fe400078e0a00 */
[----:B------:R-:W-:-:S05]  /*0710*/  VIADD R7, R7, 0xffffffff ;  /* 0xffffffff07077836 */ /* 0x000fca0000000000 */
[----:B------:R-:W-:Y:S02]  /*0720*/  IABS R2, R7 ;  /* 0x0000000700027213 */ /* 0x000fe40000000000 */
[----:B------:R-:W-:-:S03]  /*0730*/  LOP3.LUT R7, R7, R4, RZ, 0x3c, !PT ;  /* 0x0000000407077212 */ /* 0x000fc600078e3cff */
[----:B------:R-:W-:Y:S01]  /*0740*/  IMAD.HI.U32 R9, R6, R2, RZ ;  /* 0x0000000206097227 */ /* 0x000fe200078e00ff */
[----:B------:R-:W-:-:S03]  /*0750*/  ISETP.GE.AND P0, PT, R7, RZ, PT ;  /* 0x000000ff0700720c */ /* 0x000fc60003f06270 */
[----:B------:R-:W-:Y:S01]  /*0760*/  IMAD R0, R9, R0, R2 ;  /* 0x0000000009007224 */ /* 0x000fe200078e0202 */
[----:B------:R-:W-:-:S04]  /*0770*/  IADD3 R2, -R240, 0xbf, R65 ;  /* 0x000000bff0027810 */ /* 0x000fc80007ffe141 */
[----:B------:R-:W-:Y:S02]  /*0780*/  ISETP.GT.U32.AND P1, PT, R3, R0, PT ;  /* 0x000000000300720c */ /* 0x000fe40003f24070 */
[----:B---3--:R-:W-:-:S04]  /*0790*/  IADD3 R5, R5, R2, R66 ;  /* 0x0000000205057210 */ /* 0x008fc80007ffe042 */
[----:B------:R-:W-:-:S04]  /*07a0*/  SHF.R.S32.HI R2, RZ, 0x1f, R5 ;  /* 0x0000001fff027819 */ /* 0x000fc80000011405 */
[----:B------:R-:W-:-:S03]  /*07b0*/  LEA.HI R2, R2, R5, RZ, 0x7 ;  /* 0x0000000502027211 */ /* 0x000fc600078f38ff */
[----:B------:R-:W-:Y:S01]  /*07c0*/  @!P1 IMAD.IADD R0, R0, 0x1, -R3 ;  /* 0x0000000100009824 */ /* 0x000fe200078e0a03 */
[----:B------:R-:W-:Y:S01]  /*07d0*/  SHF.R.S32.HI R2, RZ, 0x7, R2 ;  /* 0x00000007ff027819 */ /* 0x000fe20000011402 */
[----:B------:R-:W-:Y:S01]  /*07e0*/  @!P1 VIADD R9, R9, 0x1 ;  /* 0x0000000109099836 */ /* 0x000fe20000000000 */
[----:B------:R-:W-:Y:S02]  /*07f0*/  ISETP.NE.AND P1, PT, R4, RZ, PT ;  /* 0x000000ff0400720c */ /* 0x000fe40003f25270 */
[----:B------:R-:W-:Y:S01]  /*0800*/  ISETP.GE.U32.AND P2, PT, R0, R3, PT ;  /* 0x000000030000720c */ /* 0x000fe20003f46070 */
[----:B------:R-:W-:-:S05]  /*0810*/  VIADD R0, R66, 0x7f ;  /* 0x0000007f42007836 */ /* 0x000fca0000000000 */
[----:B------:R-:W-:-:S04]  /*0820*/  SHF.R.S32.HI R3, RZ, 0x1f, R0 ;  /* 0x0000001fff037819 */ /* 0x000fc80000011400 */
[----:B------:R-:W-:-:S03]  /*0830*/  LEA.HI R3, R3, R0, RZ, 0x7 ;  /* 0x0000000003037211 */ /* 0x000fc600078f38ff */
[----:B------:R-:W-:Y:S01]  /*0840*/  @P2 VIADD R9, R9, 0x1 ;  /* 0x0000000109092836 */ /* 0x000fe20000000000 */
[----:B------:R-:W-:-:S03]  /*0850*/  SHF.R.S32.HI R3, RZ, 0x7, R3 ;  /* 0x00000007ff037819 */ /* 0x000fc60000011403 */
[----:B------:R-:W-:Y:S01]  /*0860*/  @!P0 IMAD.MOV R9, RZ, RZ, -R9 ;  /* 0x000000ffff098224 */ /* 0x000fe200078e0a09 */
[----:B------:R-:W-:-:S05]  /*0870*/  @!P1 LOP3.LUT R9, RZ, R4, RZ, 0x33, !PT ;  /* 0x00000004ff099212 */ /* 0x000fca00078e33ff */
[----:B------:R-:W-:-:S05]  /*0880*/  IMAD R234, R9, UR8, RZ ;  /* 0x0000000809ea7c24 */ /* 0x000fca000f8e02ff */
[----:B------:R-:W-:-:S04]  /*0890*/  VIADDMNMX R3, R234, R9, R3, PT ;  /* 0x00000009ea037246 */ /* 0x000fc80003800103 */
[----:B------:R-:W-:-:S04]  /*08a0*/  VIMNMX R57, R3, R2, PT ;  /* 0x0000000203397248 */ /* 0x000fc80003fe0100 */
[----:B------:R-:W-:-:S13]  /*08b0*/  ISETP.GE.AND P0, PT, R234, R57, PT ;  /* 0x00000039ea00720c */ /* 0x000fda0003f06270 */
[----:B-1----:R-:W-:Y:S05]  /*08c0*/  @!P0 BRA `(.L_x_1691) ;  /* 0x0000000800048947 */ /* 0x002fea0003800000 */
[----:B------:R-:W2:Y:S04]  /*08d0*/  LD.E.64 R2, desc[UR6][R10.64+0xb0] ;  /* 0x0000b0060a027980 */ /* 0x000ea8000c101b00 */
[----:B------:R-:W3:Y:S04]  /*08e0*/  LD.E R4, desc[UR6][R10.64+0x60] ;  /* 0x000060060a047980 */ /* 0x000ee8000c101900 */
[----:B------:R-:W4:Y:S04]  /*08f0*/  LD.E R0, desc[UR6][R10.64+0xcc] ;  /* 0x0000cc060a007980 */ /* 0x000f28000c101900 */
[----:B------:R-:W4:Y:S04]  /*0900*/  LD.E.64 R6, desc[UR6][R10.64+0x78] ;  /* 0x000078060a067980 */ /* 0x000f28000c101b00 */
[----:B------:R-:W4:Y:S01]  /*0910*/  LD.E.64 R12, desc[UR6][R10.64+0xa8] ;  /* 0x0000a8060a0c7980 */ /* 0x000f22000c101b00 */
[----:B------:R-:W-:-:S03]  /*0920*/  SHF.R.S32.HI R5, RZ, 0x1f, R62 ;  /* 0x0000001fff057819 */ /* 0x000fc6000001143e */
[----:B------:R1:W5:Y:S01]  /*0930*/  LD.E R9, desc[UR6][R10.64+0xc0] ;  /* 0x0000c0060a097980 */ /* 0x000362000c101900 */
[----:B------:R-:W-:Y:S01]  /*0940*/  LEA.HI R8, R5, R62, RZ, 0x4 ;  /* 0x0000003e05087211 */ /* 0x000fe200078f20ff */
[----:B------:R-:W-:Y:S03]  /*0950*/  BSSY B0, `(.L_x_1692) ;  /* 0x0000025000007945 */ /* 0x000fe60003800000 */
[----:B------:R-:W-:Y:S02]  /*0960*/  LOP3.LUT R5, R8, 0xfffffff0, RZ, 0xc0, !PT ;  /* 0xfffffff008057812 */ /* 0x000fe400078ec0ff */
[----:B------:R-:W-:-:S03]  /*0970*/  SHF.R.S32.HI R8, RZ, 0x4, R8 ;  /* 0x00000004ff087819 */ /* 0x000fc60000011408 */
[----:B------:R-:W-:-:S04]  /*0980*/  IMAD.IADD R5, R62, 0x1, -R5 ;  /* 0x000000013e057824 */ /* 0x000fc800078e0a05 */
[C---:B------:R-:W-:Y:S01]  /*0990*/  IMAD.SHL.U32 R14, R5.reuse, 0x4, RZ ;  /* 0x00000004050e7824 */ /* 0x040fe200078e00ff */
[----:B------:R-:W-:-:S04]  /*09a0*/  ISETP.NE.AND P6, PT, R5, RZ, PT ;  /* 0x000000ff0500720c */ /* 0x000fc80003fc5270 */
[----:B------:R-:W-:-:S03]  /*09b0*/  SHF.R.S32.HI R15, RZ, 0x1f, R14 ;  /* 0x0000001fff0f7819 */ /* 0x000fc6000001140e */
[----:B------:R-:W-:-:S04]  /*09c0*/  IMAD.WIDE R16, R8, 0x80, R14 ;  /* 0x0000008008107825 */ /* 0x000fc800078e020e */
[----:B--2---:R-:W-:-:S04]  /*09d0*/  IMAD R2, R2, UR8, R241 ;  /* 0x0000000802027c24 */ /* 0x004fc8000f8e02f1 */
[----:B---3--:R-:W-:-:S04]  /*09e0*/  IMAD R2, R2, R4, R239 ;  /* 0x0000000402027224 */ /* 0x008fc800078e02ef */
[--C-:B------:R-:W-:Y:S02]  /*09f0*/  IMAD R3, R3, R2, R65.reuse ;  /* 0x0000000203037224 */ /* 0x100fe400078e0241 */
[----:B------:R-:W-:Y:S02]  /*0a00*/  IMAD.IADD R65, R240, 0x1, -R65 ;  /* 0x00000001f0417824 */ /* 0x000fe400078e0a41 */
[----:B----4-:R-:W-:Y:S01]  /*0a10*/  IMAD R0, R3, R0, RZ ;  /* 0x0000000003007224 */ /* 0x010fe200078e02ff */
[----:B------:R-:W-:Y:S01]  /*0a20*/  SHF.R.S32.HI R5, RZ, 0x1f, R3 ;  /* 0x0000001fff057819 */ /* 0x000fe20000011403 */
[C---:B------:R-:W-:Y:S01]  /*0a30*/  VIADD R2, R8.reuse, 0x8 ;  /* 0x0000000808027836 */ /* 0x040fe20000000000 */
[-C--:B------:R-:W-:Y:S02]  /*0a40*/  ISETP.GE.AND P2, PT, R8, R65.reuse, PT ;  /* 0x000000410800720c */ /* 0x080fe40003f46270 */
[----:B-1----:R-:W-:Y:S02]  /*0a50*/  IADD3 R11, P0, R0, R16, RZ ;  /* 0x00000010000b7210 */ /* 0x002fe40007f1e0ff */
[----:B------:R-:W-:-:S02]  /*0a60*/  ISETP.GE.AND P5, PT, R2, R65, PT ;  /* 0x000000410200720c */ /* 0x000fc40003fa6270 */
[----:B------:R-:W-:Y:S02]  /*0a70*/  LEA.HI.X.SX32 R0, R0, R17, 0x1, P0 ;  /* 0x0000001100007211 */ /* 0x000fe400000f0eff */
[----:B------:R-:W-:Y:S02]  /*0a80*/  LEA R6, P1, R11, R6, 0x2 ;  /* 0x000000060b067211 */ /* 0x000fe400078210ff */
[----:B------:R-:W-:Y:S02]  /*0a90*/  IADD3 R3, P0, R3, R8, RZ ;  /* 0x0000000803037210 */ /* 0x000fe40007f1e0ff */
[----:B------:R-:W-:Y:S01]  /*0aa0*/  LEA.HI.X R7, R11, R7, R0, 0x2, P1 ;  /* 0x000000070b077211 */ /* 0x000fe200008f1400 */
[----:B------:R-:W-:Y:S01]  /*0ab0*/  VIADD R0, R8, 0x10 ;  /* 0x0000001008007836 */ /* 0x000fe20000000000 */
[----:B------:R-:W-:Y:S01]  /*0ac0*/  ISETP.GE.OR P4, PT, R2, R65, P6 ;  /* 0x000000410200720c */ /* 0x000fe20003786670 */
[C---:B------:R-:W-:Y:S01]  /*0ad0*/  VIADD R2, R8.reuse, 0x18 ;  /* 0x0000001808027836 */ /* 0x040fe20000000000 */
[----:B------:R-:W-:-:S02]  /*0ae0*/  LEA.HI.X.SX32 R5, R8, R5, 0x1, P0 ;  /* 0x0000000508057211 */ /* 0x000fc400000f0eff */
[C---:B------:R-:W-:Y:S02]  /*0af0*/  LEA R4, P1, R3.reuse, R12, 0x2 ;  /* 0x0000000c03047211 */ /* 0x040fe400078210ff */
[CC--:B------:R-:W-:Y:S02]  /*0b00*/  ISETP.GE.AND P0, PT, R0.reuse, R65.reuse, PT ;  /* 0x000000410000720c */ /* 0x0c0fe40003f06270 */
[----:B------:R-:W-:Y:S01]  /*0b10*/  ISETP.GE.OR P3, PT, R0, R65, P6 ;  /* 0x000000410000720c */ /* 0x000fe20003766670 */
[----:B------:R-:W-:Y:S01]  /*0b20*/  VIADD R0, R14, 0x40 ;  /* 0x000000400e007836 */ /* 0x000fe20000000000 */
[----:B------:R-:W-:Y:S02]  /*0b30*/  LEA.HI.X R5, R3, R13, R5, 0x2, P1 ;  /* 0x0000000d03057211 */ /* 0x000fe400008f1405 */
[----:B------:R-:W-:Y:S01]  /*0b40*/  ISETP.GE.AND P1, PT, R2, R65, PT ;  /* 0x000000410200720c */ /* 0x000fe20003f26270 */
[----:B------:R-:W-:-:S12]  /*0b50*/  @P2 BRA `(.L_x_1693) ;  /* 0x0000000000102947 */ /* 0x000fd80003800000 */
[----:B-----5:R-:W-:-:S13]  /*0b60*/  ISETP.GE.AND P2, PT, R14, R9, PT ;  /* 0x000000090e00720c */ /* 0x020fda0003f46270 */
[----:B------:R1:W-:Y:S01]  /*0b70*/  @!P2 ST.E.128 desc[UR6][R6.64], RZ ;  /* 0x000000ff0600a985 */ /* 0x0003e2000c101d06 */
[----:B------:R-:W-:-:S13]  /*0b80*/  ISETP.GE.AND P2, PT, R0, R9, PT ;  /* 0x000000090000720c */ /* 0x000fda0003f46270 */
[----:B------:R1:W-:Y:S02]  /*0b90*/  @!P2 ST.E.128 desc[UR6][R6.64+0x100], RZ ;  /* 0x000100ff0600a985 */ /* 0x0003e4000c101d06 */
.L_x_1693:
[----:B------:R-:W-:Y:S05]  /*0ba0*/  BSYNC B0 ;  /* 0x0000000000007941 */ /* 0x000fea0003800000 */
.L_x_1692:
[----:B------:R-:W-:Y:S01]  /*0bb0*/  BSSY B0, `(.L_x_1694) ;  /* 0x0000008000007945 */ /* 0x000fe20003800000 */
[----:B------:R-:W-:Y:S02]  /*0bc0*/  ISETP.GE.OR P2, PT, R2, R65, P6 ;  /* 0x000000410200720c */ /* 0x000fe40003746670 */
[----:B------:R-:W-:Y:S01]  /*0bd0*/  IADD3 R12, R8, 0x20, RZ ;  /* 0x00000020080c7810 */ /* 0x000fe20007ffe0ff */
[----:B------:R-:W-:Y:S05]  /*0be0*/  @P5 BRA `(.L_x_1695) ;  /* 0x0000000000105947 */ /* 0x000fea0003800000 */
[----:B-----5:R-:W-:-:S13]  /*0bf0*/  ISETP.GE.AND P5, PT, R14, R9, PT ;  /* 0x000000090e00720c */ /* 0x020fda0003fa6270 */
[----:B------:R2:W-:Y:S01]  /*0c00*/  @!P5 ST.E.128 desc[UR6][R6.64+0x1000], RZ ;  /* 0x001000ff0600d985 */ /* 0x0005e2000c101d06 */
[----:B------:R-:W-:-:S13]  /*0c10*/  ISETP.GE.AND P5, PT, R0, R9, PT ;  /* 0x000000090000720c */ /* 0x000fda0003fa6270 */
[----:B------:R2:W-:Y:S02]  /*0c20*/  @!P5 ST.E.128 desc[UR6][R6.64+0x1100], RZ ;  /* 0x001100ff0600d985 */ /* 0x0005e4000c101d06 */
.L_x_1695:
[----:B------:R-:W-:Y:S05]  /*0c30*/  BSYNC B0 ;  /* 0x0000000000007941 */ /* 0x000fea0003800000 */
.L_x_1694:
[----:B------:R-:W-:Y:S01]  /*0c40*/  BSSY B0, `(.L_x_1696) ;  /* 0x0000008000007945 */ /* 0x000fe20003800000 */
[----:B------:R-:W-:Y:S02]  /*0c50*/  ISETP.GE.AND P5, PT, R12, R65, PT ;  /* 0x000000410c00720c */ /* 0x000fe40003fa6270 */
[----:B------:R-:W-:Y:S01]  /*0c60*/  IADD3 R10, R8, 0x28, RZ ;  /* 0x00000028080a7810 */ /* 0x000fe20007ffe0ff */
[----:B------:R-:W-:Y:S05]  /*0c70*/  @P0 BRA `(.L_x_1697) ;  /* 0x0000000000100947 */ /* 0x000fea0003800000 */
[----:B-----5:R-:W-:-:S13]  /*0c80*/  ISETP.GE.AND P0, PT, R14, R9, PT ;  /* 0x000000090e00720c */ /* 0x020fda0003f06270 */
[----:B------:R3:W-:Y:S01]  /*0c90*/  @!P0 ST.E.128 desc[UR6][R6.64+0x2000], RZ ;  /* 0x002000ff06008985 */ /* 0x0007e2000c101d06 */
[----:B------:R-:W-:-:S13]  /*0ca0*/  ISETP.GE.AND P0, PT, R0, R9, PT ;  /* 0x000000090000720c */ /* 0x000fda0003f06270 */
[----:B------:R3:W-:Y:S02]  /*0cb0*/  @!P0 ST.E.128 desc[UR6][R6.64+0x2100], RZ ;  /* 0x002100ff06008985 */ /* 0x0007e4000c101d06 */
.L_x_1697:
[----:B------:R-:W-:Y:S05]  /*0cc0*/  BSYNC B0 ;  /* 0x0000000000007941 */ /* 0x000fea0003800000 */
.L_x_1696:
        /* <DEDUP_REMOVED lines=8> */
.L_x_1699:
[----:B------:R-:W-:Y:S05]  /*0d50*/  BSYNC B0 ;  /* 0x0000000000007941 */ /* 0x000fea0003800000 */
.L_x_1698:
[----:B------:R-:W-:Y:S01]  /*0d60*/  BSSY B0, `(.L_x_1700) ;  /* 0x0000007000007945 */ /* 0x000fe20003800000 */
[----:B------:R-:W-:-:S03]  /*0d70*/  ISETP.GE.AND P1, PT, R2, R65, PT ;  /* 0x000000410200720c */ /* 0x000fc60003f26270 */
[----:B------:R-:W-:Y:S10]  /*0d80*/  @P5 BRA `(.L_x_1701) ;  /* 0x0000000000105947 */ /* 0x000ff40003800000 */
[----:B-----5:R-:W-:-:S13]  /*0d90*/  ISETP.GE.AND P5, PT, R14, R9, PT ;  /* 0x000000090e00720c */ /* 0x020fda0003fa6270 */
[----:B------:R1:W-:Y:S01]  /*0da0*/  @!P5 ST.E.128 desc[UR6][R6.64+0x4000], RZ ;  /* 0x004000ff0600d985 */ /* 0x0003e2000c101d06 */
[----:B------:R-:W-:-:S13]  /*0db0*/  ISETP.GE.AND P5, PT, R0, R9, PT ;  /* 0x000000090000720c */ /* 0x000fda0003fa6270 */
[----:B------:R1:W-:Y:S02]  /*0dc0*/  @!P5 ST.E.128 desc[UR6][R6.64+0x4100], RZ ;  /* 0x004100ff0600d985 */ /* 0x0003e4000c101d06 */
.L_x_1701:
[----:B------:R-:W-:Y:S05]  /*0dd0*/  BSYNC B0 ;  /* 0x0000000000007941 */ /* 0x000fea0003800000 */
.L_x_1700:
[----:B------:R-:W-:Y:S01]  /*0de0*/  BSSY B0, `(.L_x_1702) ;  /* 0x0000008000007945 */ /* 0x000fe20003800000 */
[C---:B------:R-:W-:Y:S02]  /*0df0*/  ISETP.GE.OR P5, PT, R8.reuse, R65, P6 ;  /* 0x000000410800720c */ /* 0x040fe400037a6670 */
[----:B------:R-:W-:Y:S01]  /*0e00*/  IADD3 R8, R8, 0x38, RZ ;  /* 0x0000003808087810 */ /* 0x000fe20007ffe0ff */
[----:B------:R-:W-:Y:S05]  /*0e10*/  @P0 BRA `(.L_x_1703) ;  /* 0x0000000000100947 */ /* 0x000fea0003800000 */
[----:B-----5:R-:W-:-:S13]  /*0e20*/  ISETP.GE.AND P0, PT, R14, R9, PT ;  /* 0x000000090e00720c */ /* 0x020fda0003f06270 */
[----:B------:R1:W-:Y:S01]  /*0e30*/  @!P0 ST.E.128 desc[UR6][R6.64+0x5000], RZ ;  /* 0x005000ff06008985 */ /* 0x0003e2000c101d06 */
[----:B------:R-:W-:-:S13]  /*0e40*/  ISETP.GE.AND P0, PT, R0, R9, PT ;  /* 0x000000090000720c */ /* 0x000fda0003f06270 */
[----:B------:R1:W-:Y:S02]  /*0e50*/  @!P0 ST.E.128 desc[UR6][R6.64+0x5100], RZ ;  /* 0x005100ff06008985 */ /* 0x0003e4000c101d06 */
.L_x_1703:
[----:B------:R-:W-:Y:S05]  /*0e60*/  BSYNC B0 ;  /* 0x0000000000007941 */ /* 0x000fea0003800000 */
.L_x_1702:
[----:B------:R-:W-:Y:S01]  /*0e70*/  BSSY B0, `(.L_x_1704) ;  /* 0x0000007000007945 */ /* 0x000fe20003800000 */
[----:B------:R-:W-:-:S03]  /*0e80*/  ISETP.GE.AND P0, PT, R8, R65, PT ;  /* 0x000000410800720c */ /* 0x000fc60003f06270 */
[----:B------:R-:W-:Y:S10]  /*0e90*/  @P1 BRA `(.L_x_1705) ;  /* 0x0000000000101947 */ /* 0x000ff40003800000 */
[----:B-----5:R-:W-:-:S13]  /*0ea0*/  ISETP.GE.AND P1, PT, R14, R9, PT ;  /* 0x000000090e00720c */ /* 0x020fda0003f26270 */
[----:B------:R1:W-:Y:S01]  /*0eb0*/  @!P1 ST.E.128 desc[UR6][R6.64+0x6000], RZ ;  /* 0x006000ff06009985 */ /* 0x0003e2000c101d06 */
[----:B------:R-:W-:-:S13]  /*0ec0*/  ISETP.GE.AND P1, PT, R0, R9, PT ;  /* 0x000000090000720c */ /* 0x000fda0003f26270 */
[----:B------:R1:W-:Y:S02]  /*0ed0*/  @!P1 ST.E.128 desc[UR6][R6.64+0x6100], RZ ;  /* 0x006100ff06009985 */ /* 0x0003e4000c101d06 */
.L_x_1705:
[----:B------:R-:W-:Y:S05]  /*0ee0*/  BSYNC B0 ;  /* 0x0000000000007941 */ /* 0x000fea0003800000 */
.L_x_1704:
[----:B------:R-:W-:Y:S01]  /*0ef0*/  BSSY B0, `(.L_x_1706) ;  /* 0x0000008000007945 */ /* 0x000fe20003800000 */
[----:B------:R-:W-:Y:S02]  /*0f00*/  ISETP.GE.OR P1, PT, R12, R65, P6 ;  /* 0x000000410c00720c */ /* 0x000fe40003726670 */
[----:B------:R-:W-:Y:S01]  /*0f10*/  @!P5 MOV R3, 0xff800000 ;  /* 0xff8000000003d802 */ /* 0x000fe20000000f00 */
[----:B------:R-:W-:Y:S05]  /*0f20*/  @P0 BRA `(.L_x_1707) ;  /* 0x0000000000100947 */ /* 0x000fea0003800000 */
[----:B-----5:R-:W-:-:S13]  /*0f30*/  ISETP.GE.AND P0, PT, R14, R9, PT ;  /* 0x000000090e00720c */ /* 0x020fda0003f06270 */
[----:B------:R1:W-:Y:S01]  /*0f40*/  @!P0 ST.E.128 desc[UR6][R6.64+0x7000], RZ ;  /* 0x007000ff06008985 */ /* 0x0003e2000c101d06 */
[----:B------:R-:W-:-:S13]  /*0f50*/  ISETP.GE.AND P0, PT, R0, R9, PT ;  /* 0x000000090000720c */ /* 0x000fda0003f06270 */
[----:B------:R1:W-:Y:S02]  /*0f60*/  @!P0 ST.E.128 desc[UR6][R6.64+0x7100], RZ ;  /* 0x007100ff06008985 */ /* 0x0003e4000c101d06 */
.L_x_1707:
[----:B------:R-:W-:Y:S05]  /*0f70*/  BSYNC B0 ;  /* 0x0000000000007941 */ /* 0x000fea0003800000 */
.L_x_1706:
[----:B------:R-:W-:Y:S01]  /*0f80*/  @!P5 ST.E desc[UR6][R4.64], R3 ;  /* 0x000000030400d985 */ /* 0x000fe2000c101906 */
[-C--:B------:R-:W-:Y:S01]  /*0f90*/  ISETP.GE.OR P0, PT, R10, R65.reuse, P6 ;  /* 0x000000410a00720c */ /* 0x080fe20003706670 */
[----:B------:R-:W-:Y:S01]  /*0fa0*/  @!P4 IMAD.MOV.U32 R17, RZ, RZ, -0x800000 ;  /* 0xff800000ff11c424 */ /* 0x000fe200078e00ff */
[-C--:B------:R-:W-:Y:S01]  /*0fb0*/  ISETP.GE.OR P5, PT, R2, R65.reuse, P6 ;  /* 0x000000410200720c */ /* 0x080fe200037a6670 */
[----:B------:R-:W-:Y:S01]  /*0fc0*/  @!P3 IMAD.MOV.U32 R15, RZ, RZ, -0x800000 ;  /* 0xff800000ff0fb424 */ /* 0x000fe200078e00ff */
[----:B------:R-:W-:Y:S01]  /*0fd0*/  ISETP.GE.OR P6, PT, R8, R65, P6 ;  /* 0x000000410800720c */ /* 0x000fe200037c6670 */
[----:B------:R-:W-:Y:S01]  /*0fe0*/  @!P1 IMAD.MOV.U32 R11, RZ, RZ, -0x800000 ;  /* 0xff800000ff0b9424 */ /* 0x000fe200078e00ff */
[----:B------:R-:W-:Y:S01]  /*0ff0*/  @!P2 MOV R13, 0xff800000 ;  /* 0xff800000000da802 */ /* 0x000fe20000000f00 */
[----:B------:R-:W-:Y:S01]  /*1000*/  @!P4 ST.E desc[UR6][R4.64+0x20], R17 ;  /* 0x000020110400c985 */ /* 0x000fe2000c101906 */
[----:B------:R-:W-:-:S03]  /*1010*/  MOV R239, 0x0 ;  /* 0x0000000000ef7802 */ /* 0x000fc60000000f00 */
[----:B------:R-:W-:Y:S02]  /*1020*/  @!P3 ST.E desc[UR6][R4.64+0x40], R15 ;  /* 0x0000400f0400b985 */ /* 0x000fe4000c101906 */
[----:B-----5:R-:W-:Y:S02]  /*1030*/  @!P0 MOV R9, 0xff800000 ;  /* 0xff80000000098802 */ /* 0x020fe40000000f00 */
[----:B-1234-:R-:W-:Y:S01]  /*1040*/  @!P5 IMAD.MOV.U32 R7, RZ, RZ, -0x800000 ;  /* 0xff800000ff07d424 */ /* 0x01efe200078e00ff */
[----:B------:R-:W-:Y:S04]  /*1050*/  @!P2 ST.E desc[UR6][R4.64+0x60], R13 ;  /* 0x0000600d0400a985 */ /* 0x000fe8000c101906 */
[----:B------:R-:W-:Y:S04]  /*1060*/  @!P1 ST.E desc[UR6][R4.64+0x80], R11 ;  /* 0x0000800b04009985 */ /* 0x000fe8000c101906 */
[----:B------:R-:W-:Y:S04]  /*1070*/  @!P0 ST.E desc[UR6][R4.64+0xa0], R9 ;  /* 0x0000a00904008985 */ /* 0x000fe8000c101906 */
[----:B------:R1:W-:Y:S02]  /*1080*/  @!P5 ST.E desc[UR6][R4.64+0xc0], R7 ;  /* 0x0000c0070400d985 */ /* 0x0003e4000c101906 */
[----:B-1----:R-:W-:Y:S05]  /*1090*/  @P6 RET.REL.NODEC R238 `(_ZN5flash24flash_fwd_splitkv_kernelI23Flash_fwd_kernel_traitsILi128ELi64ELi128ELi4ELb0ELb0EN7cutlass6half_tE19Flash_kernel_traitsILi128ELi64ELi128ELi4ES3_EELb1ELb0ELb0ELb0ELb0ELb0ELb1ELb1EEEvNS_16Flash_fwd_paramsE) ;  /* 0xffffffeceed86950 */ /* 0x002fea0003c3ffff */
[----:B------:R-:W-:Y:S02]  /*10a0*/  MOV R3, 0xff800000 ;  /* 0xff80000000037802 */ /* 0x000fe40000000f00 */
[----:B------:R-:W-:-:S03]  /*10b0*/  MOV R239, 0x0 ;  /* 0x0000000000ef7802 */ /* 0x000fc60000000f00 */
[----:B------:R1:W-:Y:S02]  /*10c0*/  ST.E desc[UR6][R4.64+0xe0], R3 ;  /* 0x0000e00304007985 */ /* 0x0003e4000c101906 */
[----:B-1----:R-:W-:Y:S05]  /*10d0*/  RET.REL.NODEC R238 `(_ZN5flash24flash_fwd_splitkv_kernelI23Flash_fwd_kernel_traitsILi128ELi64ELi128ELi4ELb0ELb0EN7cutlass6half_tE19Flash_kernel_traitsILi128ELi64ELi128ELi4ES3_EELb1ELb0ELb0ELb0ELb0ELb0ELb1ELb1EEEvNS_16Flash_fwd_paramsE) ;  /* 0xffffffeceec87950 */ /* 0x002fea0003c3ffff */
.L_x_1691:
        /* <DEDUP_REMOVED lines=34> */
[----:B-----5:R-:W1:Y:S01]  /*1300*/  F2I.FTZ.U32.TRUNC.NTZ R13, R12 ;  /* 0x0000000c000d7305 */ /* 0x020e62000021f000 */
[----:B------:R-:W-:Y:S02]  /*1310*/  IABS R0, R2 ;  /* 0x0000000200007213 */ /* 0x000fe40000000000 */
[----:B-1----:R-:W-:Y:S01]  /*1320*/  IADD3 R3, RZ, -R13, RZ ;  /* 0x8000000dff037210 */ /* 0x002fe20007ffe0ff */
[----:B------:R-:W-:-:S04]  /*1330*/  IMAD.MOV.U32 R12, RZ, RZ, RZ ;  /* 0x000000ffff0c7224 */ /* 0x000fc800078e00ff */
[----:B------:R-:W-:Y:S01]  /*1340*/  IMAD R8, R3, R4, RZ ;  /* 0x0000000403087224 */ /* 0x000fe200078e02ff */
        /* <DEDUP_REMOVED lines=40> */
[----:B------:R-:W-:-:S06]  /*15d0*/  IMAD R2, R2, R9, R5 ;  /* 0x0000000902027224 */ /* 0x000fcc00078e0205 */
[----:B------:R-:W-:Y:S01]  /*15e0*/  @P2 IADD3 R4, R4, 0x1, RZ ;  /* 0x0000000104042810 */ /* 0x000fe20007ffe0ff */
[----:B----4-:R-:W-:-:S05]  /*15f0*/  IMAD R8, R61, R2, RZ ;  /* 0x000000023d087224 */ /* 0x010fca00078e02ff */
[----:B------:R-:W-:Y:S02]  /*1600*/  @!P0 IADD3 R4, -R4, RZ, RZ ;  /* 0x000000ff04048210 */ /* 0x000fe40007ffe1ff */
[----:B------:R-:W-:-:S04]  /*1610*/  @!P1 LOP3.LUT R4, RZ, R6, RZ, 0x33, !PT ;  /* 0x00000006ff049212 */ /* 0x000fc800078e33ff */
[----:B------:R-:W-:Y:S01]  /*1620*/  SHF.R.S32.HI R9, RZ, 0x1f, R4 ;  /* 0x0000001fff097819 */ /* 0x000fe20000011404 */
[----:B------:R-:W-:Y:S01]  /*1630*/  IMAD R6, R15, R4, RZ ;  /* 0x000000040f067224 */ /* 0x000fe200078e02ff */
[----:B--2---:R-:W-:Y:S01]  /*1640*/  SHF.R.S32.HI R0, RZ, 0x1f, R3 ;  /* 0x0000001fff007819 */ /* 0x004fe20000011403 */
[-C--:B------:R-:W-:Y:S02]  /*1650*/  IMAD R7, R19, R3.reuse, RZ ;  /* 0x0000000313077224 */ /* 0x080fe400078e02ff */
[----:B------:R-:W-:-:S04]  /*1660*/  IMAD.WIDE.U32 R16, R18, R3, RZ ;  /* 0x0000000312107225 */ /* 0x000fc800078e00ff */
[----:B------:R-:W-:-:S04]  /*1670*/  IMAD R7, R18, R0, R7 ;  /* 0x0000000012077224 */ /* 0x000fc800078e0207 */
[----:B------:R-:W-:Y:S01]  /*1680*/  IMAD.IADD R17, R17, 0x1, R7 ;  /* 0x0000000111117824 */ /* 0x000fe200078e0207 */
[----:B------:R-:W-:Y:S01]  /*1690*/  SHF.R.S32.HI R7, RZ, 0x1f, R2 ;  /* 0x0000001fff077819 */ /* 0x000fe20000011402 */
[----:B------:R-:W-:-:S04]  /*16a0*/  IMAD.WIDE.U32 R16, R2, R60, R16 ;  /* 0x0000003c02107225 */ /* 0x000fc800078e0010 */
[----:B------:R-:W-:Y:S02]  /*16b0*/  IMAD R8, R60, R7, R8 ;  /* 0x000000073c087224 */ /* 0x000fe400078e0208 */
[-C--:B------:R-:W-:Y:S02]  /*16c0*/  IMAD R13, R13, R3.reuse, RZ ;  /* 0x000000030d0d7224 */ /* 0x080fe400078e02ff */
        /* <DEDUP_REMOVED lines=10> */
.L_x_1709:
        /* <DEDUP_REMOVED lines=20> */
[----:B------:R-:W-:Y:S01]  /*18b0*/  IMAD.HI.U32 R2, R5, R0, RZ ;  /* 0x0000000005027227 */ /* 0x000fe200078e00ff */
[----:B------:R-:W-:-:S03]  /*18c0*/  @!P3 SHF.R.S32.HI R6, RZ, 0x1f, R14 ;  /* 0x0000001fff06b819 */ /* 0x000fc6000001140e */
[----:B------:R-:W-:Y:S02]  /*18d0*/  IMAD R0, R2, R7, R0 ;  /* 0x0000000702007224 */ /* 0x000fe400078e0200 */
[----:B---3--:R-:W-:-:S03]  /*18e0*/  @!P3 IMAD R5, R61, R14, RZ ;  /* 0x0000000e3d05b224 */ /* 0x008fc600078e02ff */
[----:B------:R-:W-:Y:S01]  /*18f0*/  ISETP.GT.U32.AND P0, PT, R3, R0, PT ;  /* 0x000000000300720c */ /* 0x000fe20003f04070 */
[----:B------:R-:W-:Y:S02]  /*1900*/  @!P3 IMAD R5, R6, R60, R5 ;  /* 0x0000003c0605b224 */ /* 0x000fe400078e0205 */
[----:B------:R-:W-:Y:S01]  /*1910*/  @!P3 IMAD.WIDE.U32 R28, R60, R14, RZ ;  /* 0x0000000e3c1cb225 */ /* 0x000fe200078e00ff */
[----:B-----5:R-:W-:-:S03]  /*1920*/  @!P3 SHF.R.S32.HI R6, RZ, 0x1f, R13 ;  /* 0x0000001fff06b819 */ /* 0x020fc6000001140d */
[----:B------:R-:W-:Y:S01]  /*1930*/  @P3 IMAD.IADD R7, R14, 0x1, R15 ;  /* 0x000000010e073824 */ /* 0x000fe200078e020f */
[----:B------:R-:W-:Y:S01]  /*1940*/  @!P3 IADD3 R29, R29, R5, RZ ;  /* 0x000000051d1db210 */ /* 0x000fe20007ffe0ff */
[----:B----4-:R-:W-:Y:S02]  /*1950*/  @!P3 IMAD R5, R21, R13, RZ ;  /* 0x0000000d1505b224 */ /* 0x010fe400078e02ff */
[-C--:B------:R-:W-:Y:S02]  /*1960*/  @P3 IMAD R9, R61, R7.reuse, RZ ;  /* 0x000000073d093224 */ /* 0x080fe400078e02ff */
[----:B------:R-:W-:Y:S01]  /*1970*/  @P3 IMAD.WIDE.U32 R30, R60, R7, RZ ;  /* 0x000000073c1e3225 */ /* 0x000fe200078e00ff */
[----:B------:R-:W-:-:S03]  /*1980*/  @!P0 IADD3 R0, R0, -R3, RZ ;  /* 0x8000000300008210 */ /* 0x000fc60007ffe0ff */
[C---:B------:R-:W-:Y:S02]  /*1990*/  @!P3 IMAD R5, R20.reuse, R6, R5 ;  /* 0x000000061405b224 */ /* 0x040fe400078e0205 */
[----:B------:R-:W-:Y:S01]  /*19a0*/  @!P3 IMAD.WIDE.U32 R20, R20, R13, R28 ;  /* 0x0000000d1414b225 */ /* 0x000fe200078e001c */
[----:B------:R-:W-:Y:S02]  /*19b0*/  @P3 IADD3 R9, R31, R9, RZ ;  /* 0x000000091f093210 */ /* 0x000fe40007ffe0ff */
[----:B------:R-:W-:Y:S01]  /*19c0*/  ISETP.GE.U32.AND P2, PT, R0, R3, PT ;  /* 0x000000030000720c */ /* 0x000fe20003f46070 */
[----:B------:R-:W-:Y:S01]  /*19d0*/  @P3 IMAD.MOV.U32 R12, RZ, RZ, R30 ;  /* 0x000000ffff0c3224 */ /* 0x000fe200078e001e */
[----:B------:R-:W-:Y:S01]  /*19e0*/  @!P3 IADD3 R9, R21, R5, RZ ;  /* 0x000000051509b210 */ /* 0x000fe20007ffe0ff */
[----:B------:R-:W-:Y:S01]  /*19f0*/  @!P3 IMAD.MOV.U32 R12, RZ, RZ, R20 ;  /* 0x000000ffff0cb224 */ /* 0x000fe200078e0014 */
[----:B------:R-:W-:Y:S02]  /*1a00*/  LEA R5, R57, 0xffffff80, 0x7 ;  /* 0xffffff8039057811 */ /* 0x000fe400078e38ff */
[----:B------:R-:W-:-:S02]  /*1a10*/  LOP3.LUT R0, R239, R4, RZ, 0x3c, !PT ;  /* 0x00000004ef007212 */ /* 0x000fc400078e3cff */
[----:B------:R-:W-:Y:S01]  /*1a20*/  SHF.R.S32.HI R7, RZ, 0x1f, R5 ;  /* 0x0000001fff077819 */ /* 0x000fe20000011405 */
[----:B------:R-:W-:Y:S01]  /*1a30*/  IMAD R8, R61, R5, RZ ;  /* 0x000000053d087224 */ /* 0x000fe200078e02ff */
[----:B------:R-:W-:Y:S02]  /*1a40*/  MOV R20, R12 ;  /* 0x0000000c00147202 */ /* 0x000fe40000000f00 */
[----:B------:R-:W-:Y:S01]  /*1a50*/  MOV R21, R9 ;  /* 0x0000000900157202 */ /* 0x000fe20000000f00 */
[----:B------:R-:W-:Y:S01]  /*1a60*/  @!P0 VIADD R2, R2, 0x1 ;  /* 0x0000000102028836 */ /* 0x000fe20000000000 */
[----:B------:R-:W-:Y:S01]  /*1a70*/  ISETP.GE.AND P1, PT, R0, RZ, PT ;  /* 0x000000ff0000720c */ /* 0x000fe20003f26270 */
[----:B------:R-:W-:Y:S01]  /*1a80*/  IMAD R8, R7, R60, R8 ;  /* 0x0000003c07087224 */ /* 0x000fe200078e0208 */
[----:B------:R-:W-:Y:S01]  /*1a90*/  ISETP.NE.AND P0, PT, R4, RZ, PT ;  /* 0x000000ff0400720c */ /* 0x000fe20003f05270 */
[----:B------:R-:W-:Y:S01]  /*1aa0*/  IMAD.WIDE.U32 R20, R60, R5, R20 ;  /* 0x000000053c147225 */ /* 0x000fe200078e0014 */
[----:B------:R-:W-:-:S02]  /*1ab0*/  @!P3 SHF.R.S32.HI R3, RZ, 0x1f, R14 ;  /* 0x0000001fff03b819 */ /* 0x000fc4000001140e */
[----:B------:R-:W-:Y:S01]  /*1ac0*/  @P2 IADD3 R2, R2, 0x1, RZ ;  /* 0x0000000102022810 */ /* 0x000fe20007ffe0ff */
[----:B------:R-:W-:Y:S01]  /*1ad0*/  @!P3 IMAD R6, R59, R14, RZ ;  /* 0x0000000e3b06b224 */ /* 0x000fe200078e02ff */
[----:B------:R-:W-:Y:S01]  /*1ae0*/  IADD3 R21, R21, R8, RZ ;  /* 0x0000000815157210 */ /* 0x000fe20007ffe0ff */
[----:B------:R-:W-:Y:S01]  /*1af0*/  @!P3 IMAD.WIDE.U32 R28, R58, R14, RZ ;  /* 0x0000000e3a1cb225 */ /* 0x000fe200078e00ff */
[----:B------:R-:W-:-:S03]  /*1b00*/  MOV R8, R2 ;  /* 0x0000000200087202 */ /* 0x000fc60000000f00 */
[----:B------:R-:W-:Y:S01]  /*1b10*/  @!P3 IMAD R3, R3, R58, R6 ;  /* 0x0000003a0303b224 */ /* 0x000fe200078e0206 */
[----:B------:R-:W-:Y:S01]  /*1b20*/  @P3 IADD3 R14, R14, R15, RZ ;  /* 0x0000000f0e0e3210 */ /* 0x000fe20007ffe0ff */
[----:B------:R-:W-:Y:S02]  /*1b30*/  @!P1 IMAD.MOV R8, RZ, RZ, -R8 ;  /* 0x000000ffff089224 */ /* 0x000fe400078e0a08 */
[----:B------:R-:W-:Y:S01]  /*1b40*/  @!P3 IMAD.IADD R29, R29, 0x1, R3 ;  /* 0x000000011d1db824 */ /* 0x000fe200078e0203 */
[----:B------:R-:W-:Y:S01]  /*1b50*/  @!P3 SHF.R.S32.HI R3, RZ, 0x1f, R13 ;  /* 0x0000001fff03b819 */ /* 0x000fe2000001140d */
[----:B------:R-:W-:Y:S01]  /*1b60*/  @!P3 IMAD R0, R19, R13, RZ ;  /* 0x0000000d1300b224 */ /* 0x000fe200078e02ff */
[----:B------:R-:W-:Y:S01]  /*1b70*/  @!P0 LOP3.LUT R8, RZ, R4, RZ, 0x33, !PT ;  /* 0x00000004ff088212 */ /* 0x000fe200078e33ff */
[----:B------:R-:W-:Y:S02]  /*1b80*/  @P3 IMAD R2, R59, R14, RZ ;  /* 0x0000000e3b023224 */ /* 0x000fe400078e02ff */
[----:B------:R-:W-:Y:S01]  /*1b90*/  @!P3 IMAD R0, R18, R3, R0 ;  /* 0x000000031200b224 */ /* 0x000fe200078e0200 */
[----:B------:R-:W-:Y:S01]  /*1ba0*/  SHF.R.S32.HI R9, RZ, 0x1f, R8 ;  /* 0x0000001fff097819 */ /* 0x000fe20000011408 */
        /* <DEDUP_REMOVED lines=13> */
.L_x_1710:
[----:B------:R-:W-:Y:S05]  /*1c80*/  BSYNC B0 ;  /* 0x0000000000007941 */ /* 0x000fea0003800000 */
.L_x_1708:
        /* <DEDUP_REMOVED lines=12> */
[----:B------:R-:W-:Y:S01]  /*1d50*/  IMAD.IADD R67, R62, 0x1, -R67 ;  /* 0x000000013e437824 */ /* 0x000fe200078e0a43 */
[----:B------:R-:W-:-:S03]  /*1d60*/  SHF.R.S32.HI R212, RZ, 0x3, R212 ;  /* 0x00000003ffd47819 */ /* 0x000fc600000114d4 */
[----:B------:R-:W-:-:S05]  /*1d70*/  IMAD.SHL.U32 R18, R67, 0x8, RZ ;  /* 0x0000000843127824 */ /* 0x000fca00078e00ff */
[----:B------:R-:W-:Y:S02]  /*1d80*/  IADD3 R28, P0, R18, R6, RZ ;  /* 0x00000006121c7210 */ /* 0x000fe40007f1e0ff */
[----:B------:R-:W-:Y:S01]  /*1d90*/  SHF.R.S32.HI R19, RZ, 0x1f, R18 ;  /* 0x0000001fff137819 */ /* 0x000fe20000011412 */
[----:B------:R-:W-:Y:S02]  /*1da0*/  IMAD.SHL.U32 R6, R212, 0x40, RZ ;  /* 0x00000040d4067824 */ /* 0x000fe400078e00ff */
[-C--:B------:R-:W-:Y:S02]  /*1db0*/  IMAD R7, R7, R58.reuse, RZ ;  /* 0x0000003a07077224 */ /* 0x080fe400078e02ff */
[----:B------:R-:W-:Y:S01]  /*1dc0*/  IMAD.X R29, R19, 0x1, R13, P0 ;  /* 0x00000001131d7824 */ /* 0x000fe200000e060d */
[----:B-1----:R-:W-:Y:S01]  /*1dd0*/  LOP3.LUT R23, R6, 0x1c0, RZ, 0xc0, !PT ;  /* 0x000001c006177812 */ /* 0x002fe200078ec0ff */
[C---:B------:R-:W-:Y:S01]  /*1de0*/  IMAD R7, R2.reuse, R59, R7 ;  /* 0x0000003b02077224 */ /* 0x040fe200078e0207 */
[----:B------:R-:W-:Y:S01]  /*1df0*/  SHF.R.S32.HI R70, RZ, 0x1f, R241 ;  /* 0x0000001fff467819 */ /* 0x000fe200000114f1 */
[----:B------:R-:W-:Y:S01]  /*1e00*/  IMAD.WIDE.U32 R28, R2, R58, R28 ;  /* 0x0000003a021c7225 */ /* 0x000fe200078e001c */
[----:B------:R-:W-:-:S02]  /*1e10*/  LOP3.LUT R13, R23, 0x38, R18, 0xf8, !PT ;  /* 0x00000038170d7812 */ /* 0x000fc400078ef812 */
[----:B------:R-:W-:Y:S01]  /*1e20*/  SHF.R.U32.HI R176, RZ, 0x3, R23 ;  /* 0x00000003ffb07819 */ /* 0x000fe20000011617 */
[----:B------:R-:W-:Y:S01]  /*1e30*/  IMAD.IADD R23, R29, 0x1, R7 ;  /* 0x000000011d177824 */ /* 0x000fe200078e0207 */
[----:B------:R-:W-:Y:S01]  /*1e40*/  MOV R22, R28 ;  /* 0x0000001c00167202 */ /* 0x000fe20000000f00 */
[----:B------:R-:W-:-:S04]  /*1e50*/  IMAD R6, R27, R4, RZ ;  /* 0x000000041b067224 */ /* 0x000fc800078e02ff */
[-C--:B------:R-:W-:Y:S02]  /*1e60*/  IMAD R6, R9, R26.reuse, R6 ;  /* 0x0000001a09067224 */ /* 0x080fe400078e0206 */
[----:B------:R-:W-:-:S04]  /*1e70*/  IMAD.WIDE.U32 R22, R4, R26, R22 ;  /* 0x0000001a04167225 */ /* 0x000fc800078e0016 */
[----:B------:R-:W-:Y:S01]  /*1e80*/  IMAD.IADD R23, R23, 0x1, R6 ;  /* 0x0000000117177824 */ /* 0x000fe200078e0206 */
[----:B------:R-:W-:Y:S02]  /*1e90*/  LEA.HI R68, R63, R62, RZ, 0x4 ;  /* 0x0000003e3f447211 */ /* 0x000fe400078f20ff */
[----:B------:R-:W-:Y:S02]  /*1ea0*/  SHF.R.S32.HI R213, RZ, 0x1f, R212 ;  /* 0x0000001fffd57819 */ /* 0x000fe400000114d4 */
[----:B------:R-:W-:-:S05]  /*1eb0*/  LOP3.LUT R27, R68, 0xfffffff0, RZ, 0xc0, !PT ;  /* 0xfffffff0441b7812 */ /* 0x000fca00078ec0ff */
[----:B------:R-:W-:Y:S02]  /*1ec0*/  IMAD.IADD R174, R62, 0x1, -R27 ;  /* 0x000000013eae7824 */ /* 0x000fe400078e0a1b */
[----:B------:R-:W-:-:S03]  /*1ed0*/  IMAD R157, R59, R212, RZ ;  /* 0x000000d43b9d7224 */ /* 0x000fc600078e02ff */
[----:B------:R-:W-:Y:S01]  /*1ee0*/  SHF.R.S32.HI R175, RZ, 0x1f, R174 ;  /* 0x0000001fffaf7819 */ /* 0x000fe200000114ae */
[----:B------:R-:W-:Y:S01]  /*1ef0*/  IMAD R157, R213, R58, R157 ;  /* 0x0000003ad59d7224 */ /* 0x000fe200078e029d */
[----:B------:R-:W-:Y:S01]  /*1f00*/  LOP3.LUT R176, R13, R176, RZ, 0x3c, !PT ;  /* 0x000000b00db07212 */ /* 0x000fe200078e3cff */
[----:B------:R-:W-:Y:S01]  /*1f10*/  IMAD.WIDE.U32 R22, R212, R58, R22 ;  /* 0x0000003ad4167225 */ /* 0x000fe200078e0016 */
[----:B------:R-:W-:Y:S02]  /*1f20*/  LEA.HI R175, R175, R174, RZ, 0x3 ;  /* 0x000000aeafaf7211 */ /* 0x000fe400078f18ff */
[----:B------:R-:W-:Y:S01]  /*1f30*/  LEA.HI R13, R63, R62, RZ, 0x6 ;  /* 0x0000003e3f0d7211 */ /* 0x000fe200078f30ff */
[----:B------:R-:W-:-:S04]  /*1f40*/  IMAD.IADD R157, R23, 0x1, R157 ;  /* 0x00000001179d7824 */ /* 0x000fc800078e029d */
[----:B------:R-:W-:-:S05]  /*1f50*/  IMAD.SHL.U32 R13, R13, 0x8, RZ ;  /* 0x000000080d0d7824 */ /* 0x000fca00078e00ff */
[----:B------:R-:W-:Y:S02]  /*1f60*/  LOP3.LUT R176, R176, 0xfffffe00, R13, 0xf8, !PT ;  /* 0xfffffe00b0b07812 */ /* 0x000fe400078ef80d */
[----:B------:R-:W-:Y:S01]  /*1f70*/  SHF.R.S32.HI R13, RZ, 0x1f, R239 ;  /* 0x0000001fff0d7819 */ /* 0x000fe200000114ef */
        /* <DEDUP_REMOVED lines=8> */
[----:B------:R-:W-:Y:S01]  /*2000*/  IMAD.SHL.U32 R230, R58, 0x10, RZ ;  /* 0x000000103ae67824 */ /* 0x000fe200078e00ff */
[----:B------:R-:W-:Y:S01]  /*2010*/  SHF.R.S32.HI R68, RZ, 0x4, R68 ;  /* 0x00000004ff447819 */ /* 0x000fe20000011444 */
[----:B------:R-:W-:Y:S02]  /*2020*/  IMAD.SHL.U32 R170, R67, 0x4, RZ ;  /* 0x0000000443aa7824 */ /* 0x000fe400078e00ff */
[----:B--2---:R-:W-:-:S02]  /*2030*/  @P1 IMAD R7, R219, R25, RZ ;  /* 0x00000019db071224 */ /* 0x004fc400078e02ff */
[----:B------:R-:W-:-:S04]  /*2040*/  @P1 IMAD.WIDE.U32 R24, R218, R25, RZ ;  /* 0x00000019da181225 */ /* 0x000fc800078e00ff */
[----:B---3--:R-:W-:-:S04]  /*2050*/  @!P1 IMAD R15, R15, R241, RZ ;  /* 0x000000f10f0f9224 */ /* 0x008fc800078e02ff */
[C---:B------:R-:W-:Y:S02]  /*2060*/  @!P1 IMAD R8, R14.reuse, R70, R15 ;  /* 0x000000460e089224 */ /* 0x040fe400078e020f */
[----:B------:R-:W-:-:S04]  /*2070*/  @!P1 IMAD.WIDE.U32 R14, R14, R241, RZ ;  /* 0x000000f10e0e9225 */ /* 0x000fc800078e00ff */
[----:B------:R-:W-:Y:S01]  /*2080*/  @P1 IMAD.MOV.U32 R2, RZ, RZ, R24 ;  /* 0x000000ffff021224 */ /* 0x000fe200078e0018 */
[----:B------:R-:W-:Y:S01]  /*2090*/  @!P1 MOV R2, R14 ;  /* 0x0000000e00029202 */ /* 0x000fe20000000f00 */
[----:B------:R-:W-:Y:S01]  /*20a0*/  @P1 IMAD.IADD R7, R25, 0x1, R7 ;  /* 0x0000000119071824 */ /* 0x000fe200078e0207 */
[C---:B------:R-:W-:Y:S01]  /*20b0*/  IADD3 R14, R18.reuse, 0x40, RZ ;  /* 0x00000040120e7810 */ /* 0x040fe20007ffe0ff */
[----:B------:R-:W-:Y:S01]  /*20c0*/  @!P1 IMAD.IADD R7, R15, 0x1, R8 ;  /* 0x000000010f079824 */ /* 0x000fe200078e0208 */
[----:B------:R-:W-:-:S05]  /*20d0*/  IADD3 R6, P0, R18, R2, RZ ;  /* 0x0000000212067210 */ /* 0x000fca0007f1e0ff */
[----:B------:R-:W-:Y:S01]  /*20e0*/  IMAD.X R7, R19, 0x1, R7, P0 ;  /* 0x0000000113077824 */ /* 0x000fe200000e0607 */
[----:B------:R-:W-:Y:S01]  /*20f0*/  ISETP.GE.AND P0, PT, R14, R173, PT ;  /* 0x000000ad0e00720c */ /* 0x000fe20003f06270 */
[----:B----4-:R-:W-:-:S03]  /*2100*/  IMAD.WIDE.U32 R194, R239, R20, R6 ;  /* 0x00000014efc27225 */ /* 0x010fc600078e0006 */
[----:B------:R-:W-:Y:S02]  /*2110*/  SEL R172, RZ, 0xffffffff, P0 ;  /* 0xffffffffffac7807 */ /* 0x000fe40000000000 */
[----:B------:R-:W-:Y:S01]  /*2120*/  ISETP.GE.AND P1, PT, R18, R173, PT ;  /* 0x000000ad1200720c */ /* 0x000fe20003f26270 */
[----:B------:R-:W-:-:S04]  /*2130*/  IMAD.WIDE R6, R237, 0x40, R212 ;  /* 0x00000040ed067825 */ /* 0x000fc800078e02d4 */
[----:B------:R-:W-:Y:S01]  /*2140*/  IMAD R197, R7, R218, RZ ;  /* 0x000000da07c57224 */ /* 0x000fe200078e02ff */
[----:B------:R-:W-:Y:S01]  /*2150*/  SEL R7, RZ, 0x1, P1 ;  /* 0x00000001ff077807 */ /* 0x000fe20000800000 */
[----:B------:R-:W-:-:S05]  /*2160*/  IMAD.SHL.U32 R172, R172, 0x2, RZ ;  /* 0x00000002acac7824 */ /* 0x000fca00078e00ff */
[----:B------:R-:W-:Y:S02]  /*2170*/  LOP3.LUT R172, R172, 0x2, R7, 0xe2, !PT ;  /* 0x00000002acac7812 */ /* 0x000fe400078ee207 */
[----:B------:R-:W-:Y:S02]  /*2180*/  SHF.R.S32.HI R7, RZ, 0x1f, R90 ;  /* 0x0000001fff077819 */ /* 0x000fe4000001145a */
[----:B------:R-:W-:Y:S02]  /*2190*/  LOP3.LUT R15, R175, 0xfffffff8, RZ, 0xc0, !PT ;  /* 0xfffffff8af0f7812 */ /* 0x000fe400078ec0ff */
[----:B------:R-:W-:Y:S02]  /*21a0*/  LEA.HI R7, R7, R90, RZ, 0x7 ;  /* 0x0000005a07077211 */ /* 0x000fe400078f38ff */
[----:B------:R-:W-:Y:S02]  /*21b0*/  LEA R156, P0, R22, R16, 0x1 ;  /* 0x00000010169c7211 */ /* 0x000fe400078008ff */
[----:B------:R-:W-:Y:S01]  /*21c0*/  SHF.R.S32.HI R7, RZ, 0x7, R7 ;  /* 0x00000007ff077819 */ /* 0x000fe20000011407 */
[----:B------:R-:W-:Y:S01]  /*21d0*/  IMAD.IADD R174, R174, 0x1, -R15 ;  /* 0x00000001aeae7824 */ /* 0x000fe200078e0a0f */
[----:B------:R-:W-:-:S02]  /*21e0*/  LEA.HI.X R157, R22, R17, R157, 0x1, P0 ;  /* 0x00000011169d7211 */ /* 0x000fc400000f0c9d */
[----:B------:R-:W-:Y:S02]  /*21f0*/  IADD3 R192, P0, R18, R0, RZ ;  /* 0x0000000012c07210 */ /* 0x000fe40007f1e0ff */
[----:B------:R-:W-:Y:S01]  /*2200*/  VIMNMX R88, R234, R7, !PT ;  /* 0x00000007ea587248 */ /* 0x000fe20007fe0100 */
[----:B------:R-:W-:Y:S01]  /*2210*/  IMAD R2, R21, R239, RZ ;  /* 0x000000ef15027224 */ /* 0x000fe200078e02ff */
[----:B------:R-:W-:Y:S02]  /*2220*/  R2P PR, R174, 0x6 ;  /* 0x00000006ae007804 */ /* 0x000fe40000000000 */
[----:B------:R-:W-:Y:S01]  /*2230*/  ISETP.GT.AND P3, PT, R57, R88, PT ;  /* 0x000000583900720c */ /* 0x000fe20003f64270 */
[----:B------:R-:W-:Y:S02]  /*2240*/  IMAD.X R193, R19, 0x1, R3, P0 ;  /* 0x0000000113c17824 */ /* 0x000fe400000e0603 */
[----:B------:R-:W-:Y:S02]  /*2250*/  IMAD R2, R20, R13, R2 ;  /* 0x0000000d14027224 */ /* 0x000fe400078e0202 */
[----:B------:R-:W-:-:S04]  /*2260*/  IMAD.WIDE.U32 R192, R212, R60, R192 ;  /* 0x0000003cd4c07225 */ /* 0x000fc800078e00c0 */
[----:B------:R-:W-:Y:S01]  /*2270*/  IMAD.IADD R195, R195, 0x1, R2 ;  /* 0x00000001c3c37824 */ /* 0x000fe200078e0202 */
[----:B------:R-:W-:Y:S01]  /*2280*/  LOP3.LUT R3, R63, 0xffffffe0, RZ, 0xc0, !PT ;  /* 0xffffffe03f037812 */ /* 0x000fe200078ec0ff */
[----:B------:R-:W-:Y:S01]  /*2290*/  IMAD.IADD R177, R193, 0x1, R177 ;  /* 0x00000001c1b17824 */ /* 0x000fe200078e02b1 */
[----:B------:R-:W-:Y:S01]  /*22a0*/  LEA R236, P0, R192, R216, 0x1 ;  /* 0x000000d8c0ec7211 */ /* 0x000fe200078008ff */
[C---:B------:R-:W-:Y:S02]  /*22b0*/  IMAD R197, R6.reuse, R219, R197 ;  /* 0x000000db06c57224 */ /* 0x040fe400078e02c5 */
[----:B------:R-:W-:Y:S01]  /*22c0*/  IMAD.WIDE.U32 R194, R6, R218, R194 ;  /* 0x000000da06c27225 */ /* 0x000fe200078e00c2 */
[----:B------:R-:W-:Y:S02]  /*22d0*/  SHF.R.S32.HI R63, RZ, 0x5, R63 ;  /* 0x00000005ff3f7819 */ /* 0x000fe4000001143f */
[----:B------:R-:W-:Y:S01]  /*22e0*/  IADD3 R64, -R3, R62, RZ ;  /* 0x0000003e03407210 */ /* 0x000fe20007ffe1ff */
[----:B------:R-:W-:Y:S01]  /*22f0*/  @!P4 IMAD.MOV.U32 R12, RZ, RZ, RZ ;  /* 0x000000ffff0cc224 */ /* 0x000fe200078e00ff */
[----:B------:R-:W-:Y:S01]  /*2300*/  SEL R48, R48, 0xfffffff0, !P1 ;  /* 0xfffffff030307807 */ /* 0x000fe20004800000 */
[----:B------:R-:W-:Y:S01]  /*2310*/  IMAD.IADD R197, R195, 0x1, R197 ;  /* 0x00000001c3c57824 */ /* 0x000fe200078e02c5 */
[----:B------:R-:W-:-:S02]  /*2320*/  SEL R46, R46, 0xffffffe0, !P2 ;  /* 0xffffffe02e2e7807 */ /* 0x000fc40005000000 */
[----:B------:R-:W-:Y:S01]  /*2330*/  LEA.HI.X R235, R192, R217, R177, 0x1, P0 ;  /* 0x000000d9c0eb7211 */ /* 0x000fe200000f0cb1 */
[----:B------:R-:W-:Y:S06]  /*2340*/  @!P3 BRA `(.L_x_1711) ;  /* 0x000000cc0074b947 */ /* 0x000fec0003800000 */
[----:B------:R-:W2:Y:S04]  /*2350*/  LD.E.64 R30, desc[UR6][R10.64+0x120] ;  /* 0x000120060a1e7980 */ /* 0x000ea8000c101b00 */
[----:B------:R-:W3:Y:S04]  /*2360*/  LD.E.64 R32, desc[UR6][R10.64+0x118] ;  /* 0x000118060a207980 */ /* 0x000ee8000c101b00 */
[----:B------:R-:W4:Y:S04]  /*2370*/  LD.E.64 R198, desc[UR6][R10.64+0x130] ;  /* 0x000130060ac67980 */ /* 0x000f28000c101b00 */
[----:B------:R-:W4:Y:S04]  /*2380*/  LD.E.64 R214, desc[UR6][R10.64+0x128] ;  /* 0x000128060ad67980 */ /* 0x000f28000c101b00 */
[----:B------:R-:W4:Y:S04]  /*2390*/  LD.E.64 R26, desc[UR6][R10.64+0x140] ;  /* 0x000140060a1a7980 */ /* 0x000f28000c101b00 */
[----:B------:R-:W4:Y:S04]  /*23a0*/  LD.E.64 R24, desc[UR6][R10.64+0x138] ;  /* 0x000138060a187980 */ /* 0x000f28000c101b00 */
[----:B------:R-:W4:Y:S04]  /*23b0*/  LD.E R8, desc[UR6][R10.64+0xd0] ;  /* 0x0000d0060a087980 */ /* 0x000f28000c101900 */
[----:B------:R-:W4:Y:S04]  /*23c0*/  LD.E.64 R20, desc[UR6][R10.64+0x108] ;  /* 0x000108060a147980 */ /* 0x000f28000c101b00 */
[----:B------:R-:W4:Y:S04]  /*23d0*/  LD.E.64 R22, desc[UR6][R10.64+0x110] ;  /* 0x000110060a167980 */ /* 0x000f28000c101b00 */
[----:B------:R-:W4:Y:S04]  /*23e0*/  LD.E.64 R16, desc[UR6][R10.64+0x150] ;  /* 0x000150060a107980 */ /* 0x000f28000c101b00 */
[----:B------:R-:W4:Y:S01]  /*23f0*/  LD.E.64 R6, desc[UR6][R10.64+0x148] ;  /* 0x000148060a067980 */ /* 0x000f22000c101b00 */
[----:B------:R-:W-:-:S02]  /*2400*/  SHF.R.S32.HI R13, RZ, 0x1f, R90 ;  /* 0x0000001fff0d7819 */ /* 0x000fc4000001145a */
[C---:B------:R-:W-:Y:S02]  /*2410*/  SHF.L.U32 R81, R60.reuse, 0x6, RZ ;  /* 0x000000063c517819 */ /* 0x040fe400000006ff */
[----:B------:R-:W-:Y:S01]  /*2420*/  SHF.L.U64.HI R82, R60, 0x6, R61 ;  /* 0x000000063c527819 */ /* 0x000fe2000001023d */
[----:B------:R-:W-:Y:S01]  /*2430*/  IMAD.WIDE.U32 R182, R58, 0xa0, RZ ;  /* 0x000000a03ab67825 */ /* 0x000fe200078e00ff */
[----:B------:R-:W-:Y:S02]  /*2440*/  LOP3.LUT R167, R172, 0xffff, RZ, 0xc0, !PT ;  /* 0x0000ffffaca77812 */ /* 0x000fe400078ec0ff */
[C-C-:B------:R-:W-:Y:S01]  /*2450*/  SHF.L.U64.HI R77, R58.reuse, 0x5, R59.reuse ;  /* 0x000000053a4d7819 */ /* 0x140fe2000001023b */
[----:B------:R-:W-:Y:S01]  /*2460*/  IMAD R79, R61, 0x30, RZ ;  /* 0x000000303d4f7824 */ /* 0x000fe200078e02ff */
[C---:B------:R-:W-:Y:S01]  /*2470*/  SHF.L.U64.HI R74, R58.reuse, 0x6, R59 ;  /* 0x000000063a4a7819 */ /* 0x040fe2000001023b */
[C---:B------:R-:W-:Y:S02]  /*2480*/  IMAD.SHL.U32 R76, R58.reuse, 0x20, RZ ;  /* 0x000000203a4c7824 */ /* 0x040fe400078e00ff */
[----:B------:R-:W-:-:S02]  /*2490*/  IMAD.SHL.U32 R73, R58, 0x40, RZ ;  /* 0x000000403a497824 */ /* 0x000fc400078e00ff */
[C---:B------:R-:W-:Y:S02]  /*24a0*/  IMAD R75, R59.reuse, 0x60, RZ ;  /* 0x000000603b4b7824 */ /* 0x040fe400078e02ff */
[----:B------:R-:W-:Y:S02]  /*24b0*/  IMAD R71, R59, 0xc0, RZ ;  /* 0x000000c03b477824 */ /* 0x000fe400078e02ff */
[----:B------:R-:W-:-:S04]  /*24c0*/  IMAD.WIDE.U32 R184, R58, 0x60, RZ ;  /* 0x000000603ab87825 */ /* 0x000fc800078e00ff */
[----:B------:R-:W-:Y:S01]  /*24d0*/  IMAD.WIDE.U32 R180, R58, 0xc0, RZ ;  /* 0x000000c03ab47825 */ /* 0x000fe200078e00ff */
[----:B------:R-:W-:-:S03]  /*24e0*/  LOP3.LUT R169, R167, 0x1, RZ, 0xc0, !PT ;  /* 0x00000001a7a97812 */ /* 0x000fc600078ec0ff */
[----:B------:R-:W-:Y:S02]  /*24f0*/  IMAD R69, R59, 0xe0, RZ ;  /* 0x000000e03b457824 */ /* 0x000fe400078e02ff */
[----:B------:R-:W-:Y:S01]  /*2500*/  IMAD.WIDE.U32 R178, R58, 0xe0, RZ ;  /* 0x000000e03ab27825 */ /* 0x000fe200078e00ff */
[----:B------:R-:W-:Y:S02]  /*2510*/  SHF.L.U64.HI R77, R76, 0x1, R77 ;  /* 0x000000014c4d7819 */ /* 0x000fe4000001024d */
[----:B------:R-:W-:Y:S01]  /*2520*/  SHF.L.U64.HI R74, R73, 0x1, R74 ;  /* 0x00000001494a7819 */ /* 0x000fe2000001024a */
[C---:B------:R-:W-:Y:S01]  /*2530*/  VIADD R166, R212.reuse, 0x20 ;  /* 0x00000020d4a67836 */ /* 0x040fe20000000000 */
[C---:B------:R-:W-:Y:S01]  /*2540*/  IADD3 R168, R212.reuse, 0x10, RZ ;  /* 0x00000010d4a87810 */ /* 0x040fe20007ffe0ff */
[C---:B------:R-:W-:Y:S01]  /*2550*/  VIADD R165, R212.reuse, 0x30 ;  /* 0x00000030d4a57836 */ /* 0x040fe20000000000 */
[C---:B------:R-:W-:Y:S01]  /*2560*/  IADD3 R164, R212.reuse, 0x40, RZ ;  /* 0x00000040d4a47810 */ /* 0x040fe20007ffe0ff */
[C---:B------:R-:W-:Y:S01]  /*2570*/  VIADD R163, R212.reuse, 0x50 ;  /* 0x00000050d4a37836 */ /* 0x040fe20000000000 */
[C---:B------:R-:W-:Y:S01]  /*2580*/  IADD3 R160, R212.reuse, 0x70, RZ ;  /* 0x00000070d4a07810 */ /* 0x040fe20007ffe0ff */
[----:B------:R-:W-:Y:S01]  /*2590*/  VIADD R162, R212, 0x60 ;  /* 0x00000060d4a27836 */ /* 0x000fe20000000000 */
[C---:B------:R-:W-:Y:S01]  /*25a0*/  SHF.L.U64.HI R86, R60.reuse, 0x5, R61 ;  /* 0x000000053c567819 */ /* 0x040fe2000001023d */
[----:B------:R-:W-:Y:S01]  /*25b0*/  IMAD.SHL.U32 R85, R60, 0x20, RZ ;  /* 0x000000203c557824 */ /* 0x000fe200078e00ff */
[----:B------:R-:W-:Y:S01]  /*25c0*/  MOV R128, R236 ;  /* 0x000000ec00807202 */ /* 0x000fe20000000f00 */
[----:B------:R-:W-:Y:S01]  /*25d0*/  IMAD.MOV.U32 R129, RZ, RZ, R235 ;  /* 0x000000ffff817224 */ /* 0x000fe200078e00eb */
[----:B------:R-:W-:Y:S01]  /*25e0*/  MOV R130, R156 ;  /* 0x0000009c00827202 */ /* 0x000fe20000000f00 */
[----:B------:R-:W-:Y:S01]  /*25f0*/  IMAD.MOV.U32 R131, RZ, RZ, R157 ;  /* 0x000000ffff837224 */ /* 0x000fe200078e009d */
[----:B------:R-:W-:Y:S01]  /*2600*/  LOP3.LUT R167, R167, 0x2, RZ, 0xc0, !PT ;  /* 0x00000002a7a77812 */ /* 0x000fe200078ec0ff */
[----:B------:R-:W-:Y:S01]  /*2610*/  IMAD.SHL.U32 R73, R73, 0x2, RZ ;  /* 0x0000000249497824 */ /* 0x000fe200078e00ff */
[----:B------:R-:W-:Y:S01]  /*2620*/  SHF.L.U32 R76, R76, 0x1, RZ ;  /* 0x000000014c4c7819 */ /* 0x000fe200000006ff */
[----:B------:R-:W-:Y:S01]  /*2630*/  IMAD.IADD R69, R179, 0x1, R69 ;  /* 0x00000001b3457824 */ /* 0x000fe200078e0245 */
[----:B------:R-:W-:-:S02]  /*2640*/  IADD3 R75, R185, R75, RZ ;  /* 0x0000004bb94b7210 */ /* 0x000fc40007ffe0ff */
[----:B------:R-:W-:Y:S01]  /*2650*/  IADD3 R71, R181, R71, RZ ;  /* 0x00000047b5477210 */ /* 0x000fe20007ffe0ff */
[----:B--2---:R-:W-:-:S04]  /*2660*/  IMAD R3, R31, R241, RZ ;  /* 0x000000f11f037224 */ /* 0x004fc800078e02ff */
[----:B------:R-:W-:Y:S02]  /*2670*/  IMAD R0, R30, R70, R3 ;  /* 0x000000461e007224 */ /* 0x000fe400078e0203 */
[----:B------:R-:W-:-:S04]  /*2680*/  IMAD.WIDE.U32 R30, R241, R30, R18 ;  /* 0x0000001ef11e7225 */ /* 0x000fc800078e0012 */
[----:B---3--:R-:W-:Y:S02]  /*2690*/  IMAD R3, R33, R241, RZ ;  /* 0x000000f121037224 */ /* 0x008fe400078e02ff */
[----:B------:R-:W-:Y:S02]  /*26a0*/  IMAD.IADD R31, R31, 0x1, R0 ;  /* 0x000000011f1f7824 */ /* 0x000fe400078e0200 */
[----:B------:R-:W-:-:S04]  /*26b0*/  IMAD.WIDE.U32 R28, R241, R32, R18 ;  /* 0x00000020f11c7225 */ /* 0x000fc800078e0012 */
[----:B------:R-:W-:Y:S01]  /*26c0*/  IMAD R0, R32, R70, R3 ;  /* 0x0000004620007224 */ /* 0x000fe200078e0203 */
[----:B------:R-:W-:Y:S01]  /*26d0*/  SHF.R.S32.HI R3, RZ, 0x1f, R5 ;  /* 0x0000001fff037819 */ /* 0x000fe20000011405 */
[-C--:B----4-:R-:W-:Y:S02]  /*26e0*/  IMAD R2, R199, R5.reuse, RZ ;  /* 0x00000005c7027224 */ /* 0x090fe400078e02ff */
[----:B------:R-:W-:Y:S02]  /*26f0*/  IMAD.IADD R29, R29, 0x1, R0 ;  /* 0x000000011d1d7824 */ /* 0x000fe400078e0200 */
[----:B------:R-:W-:Y:S02]  /*2700*/  IMAD R0, R215, R5, RZ ;  /* 0x00000005d7007224 */ /* 0x000fe400078e02ff */
[C---:B------:R-:W-:Y:S02]  /*2710*/  IMAD R2, R198.reuse, R3, R2 ;  /* 0x00000003c6027224 */ /* 0x040fe400078e0202 */
[----:B------:R-:W-:-:S04]  /*2720*/  IMAD.WIDE.U32 R30, R198, R5, R30 ;  /* 0x00000005c61e7225 */ /* 0x000fc800078e001e */
[C---:B------:R-:W-:Y:S02]  /*2730*/  IMAD R0, R214.reuse, R3, R0 ;  /* 0x00000003d6007224 */ /* 0x040fe400078e0200 */
[----:B------:R-:W-:Y:S01]  /*2740*/  IMAD.WIDE.U32 R28, R214, R5, R28 ;  /* 0x00000005d61c7225 */ /* 0x000fe200078e001c */
[----:B------:R-:W-:Y:S02]  /*2750*/  IADD3 R31, R31, R2, RZ ;  /* 0x000000021f1f7210 */ /* 0x000fe40007ffe0ff */
[----:B------:R-:W-:Y:S01]  /*2760*/  IADD3 R3, P0, -R90, R212, RZ ;  /* 0x000000d45a037210 */ /* 0x000fe20007f1e1ff */
[-C--:B------:R-:W-:Y:S02]  /*2770*/  IMAD R2, R27, R4.reuse, RZ ;  /* 0x000000041b027224 */ /* 0x080fe400078e02ff */
[----:B------:R-:W-:Y:S02]  /*2780*/  IMAD.IADD R29, R29, 0x1, R0 ;  /* 0x000000011d1d7824 */ /* 0x000fe400078e0200 */
[----:B------:R-:W-:Y:S01]  /*2790*/  IMAD R0, R25, R4, RZ ;  /* 0x0000000419007224 */ /* 0x000fe200078e02ff */
[----:B------:R-:W-:Y:S01]  /*27a0*/  LEA.HI R149, R8, R8, RZ, 0x1 ;  /* 0x0000000808957211 */ /* 0x000fe200078f08ff */
[----:B------:R-:W-:-:S02]  /*27b0*/  IMAD R2, R26, R9, R2 ;  /* 0x000000091a027224 */ /* 0x000fc400078e0202 */
[----:B------:R-:W-:-:S04]  /*27c0*/  IMAD.WIDE.U32 R26, R26, R4, R30 ;  /* 0x000000041a1a7225 */ /* 0x000fc800078e001e */
[C---:B------:R-:W-:Y:S02]  /*27d0*/  IMAD R0, R24.reuse, R9, R0 ;  /* 0x0000000918007224 */ /* 0x040fe400078e0200 */
[----:B------:R-:W-:Y:S01]  /*27e0*/  IMAD.WIDE.U32 R24, R24, R4, R28 ;  /* 0x0000000418187225 */ /* 0x000fe200078e001c */
[----:B------:R-:W-:-:S03]  /*27f0*/  SHF.R.S32.HI R149, RZ, 0x1, R149 ;  /* 0x00000001ff957819 */ /* 0x000fc60000011495 */
[----:B------:R-:W-:Y:S01]  /*2800*/  IMAD.X R13, R213, 0x1, ~R13, P0 ;  /* 0x00000001d50d7824 */ /* 0x000fe200000e0e0d */
[----:B------:R-:W-:Y:S01]  /*2810*/  IADD3 R27, R27, R2, RZ ;  /* 0x000000021b1b7210 */ /* 0x000fe20007ffe0ff */
[----:B------:R-:W-:Y:S02]  /*2820*/  IMAD.IADD R25, R25, 0x1, R0 ;  /* 0x0000000119197824 */ /* 0x000fe400078e0200 */
[C---:B------:R-:W-:Y:S02]  /*2830*/  IMAD R123, R13.reuse, R214, RZ ;  /* 0x000000d60d7b7224 */ /* 0x040fe400078e02ff */
[----:B-----5:R-:W-:Y:S02]  /*2840*/  IMAD.IADD R2, R12, 0x1, R5 ;  /* 0x000000010c027824 */ /* 0x020fe400078e0205 */
[----:B------:R-:W-:Y:S02]  /*2850*/  IMAD R119, R13, R198, RZ ;  /* 0x000000c60d777224 */ /* 0x000fe400078e02ff */
[----:B------:R-:W-:-:S02]  /*2860*/  IMAD R5, R212, R149, R170 ;  /* 0x00000095d4057224 */ /* 0x000fc400078e02aa */
[-C--:B------:R-:W-:Y:S02]  /*2870*/  IMAD R123, R215, R3.reuse, R123 ;  /* 0x00000003d77b7224 */ /* 0x080fe400078e027b */
[----:B------:R-:W-:-:S04]  /*2880*/  IMAD.WIDE.U32 R12, R214, R3, R24 ;  /* 0x00000003d60c7225 */ /* 0x000fc800078e0018 */
[-C--:B------:R-:W-:Y:S02]  /*2890*/  IMAD R119, R199, R3.reuse, R119 ;  /* 0x00000003c7777224 */ /* 0x080fe400078e0277 */
[----:B------:R-:W-:Y:S02]  /*28a0*/  IMAD R2, R149, R2, RZ ;  /* 0x0000000295027224 */ /* 0x000fe400078e02ff */
[----:B------:R-:W-:Y:S01]  /*28b0*/  IMAD.WIDE.U32 R8, R198, R3, R26 ;  /* 0x00000003c6087225 */ /* 0x000fe200078e001a */
[-C--:B------:R-:W-:Y:S02]  /*28c0*/  IADD3 R3, R170, R5.reuse, RZ ;  /* 0x00000005aa037210 */ /* 0x080fe40007ffe0ff */
[----:B------:R-:W-:Y:S01]  /*28d0*/  LEA R122, P0, R12, R20, 0x1 ;  /* 0x000000140c7a7211 */ /* 0x000fe200078008ff */
[----:B------:R-:W-:Y:S01]  /*28e0*/  IMAD.IADD R123, R13, 0x1, R123 ;  /* 0x000000010d7b7824 */ /* 0x000fe200078e027b */
[----:B------:R-:W-:Y:S01]  /*28f0*/  SHF.R.S32.HI R0, RZ, 0x1f, R2 ;  /* 0x0000001fff007819 */ /* 0x000fe20000011402 */
[----:B------:R-:W-:Y:S01]  /*2900*/  IMAD.IADD R119, R9, 0x1, R119 ;  /* 0x0000000109777824 */ /* 0x000fe200078e0277 */
[----:B------:R-:W-:-:S02]  /*2910*/  IADD3 R9, P3, R2, R5, RZ ;  /* 0x0000000502097210 */ /* 0x000fc40007f7e0ff */
[----:B------:R-:W-:Y:S02]  /*2920*/  LEA R120, P1, R8, R22, 0x1 ;  /* 0x0000001608787211 */ /* 0x000fe400078208ff */
[----:B------:R-:W-:Y:S02]  /*2930*/  IADD3 R127, P2, R2, R3, RZ ;  /* 0x00000003027f7210 */ /* 0x000fe40007f5e0ff */
[----:B------:R-:W-:Y:S02]  /*2940*/  LEA.HI.X R123, R12, R21, R123, 0x1, P0 ;  /* 0x000000150c7b7211 */ /* 0x000fe400000f0c7b */
[----:B------:R-:W-:Y:S02]  /*2950*/  LEA.HI.X.SX32 R2, R5, R0, 0x1, P3 ;  /* 0x0000000005027211 */ /* 0x000fe400018f0eff */
[----:B------:R-:W-:Y:S02]  /*2960*/  SHF.L.U32 R12, R9, 0x1, RZ ;  /* 0x00000001090c7819 */ /* 0x000fe400000006ff */
[----:B------:R-:W-:-:S02]  /*2970*/  LEA.HI.X R119, R8, R23, R119, 0x1, P1 ;  /* 0x0000001708777211 */ /* 0x000fc400008f0c77 */
[----:B------:R-:W-:Y:S02]  /*2980*/  SHF.L.U64.HI R9, R9, 0x1, R2 ;  /* 0x0000000109097819 */ /* 0x000fe40000010202 */
[-C--:B------:R-:W-:Y:S02]  /*2990*/  IADD3 R50, P1, R16, R12.reuse, RZ ;  /* 0x0000000c10327210 */ /* 0x080fe40007f3e0ff */
[----:B------:R-:W-:Y:S02]  /*29a0*/  IADD3 R12, P0, R6, R12, RZ ;  /* 0x0000000c060c7210 */ /* 0x000fe40007f1e0ff */
[----:B------:R-:W-:Y:S01]  /*29b0*/  SHF.L.U32 R171, R149, 0x4, RZ ;  /* 0x0000000495ab7819 */ /* 0x000fe200000006ff */
[--C-:B------:R-:W-:Y:S02]  /*29c0*/  IMAD.X R47, R17, 0x1, R9.reuse, P1 ;  /* 0x00000001112f7824 */ /* 0x100fe400008e0609 */
[----:B------:R-:W-:Y:S01]  /*29d0*/  IMAD.X R9, R7, 0x1, R9, P0 ;  /* 0x0000000107097824 */ /* 0x000fe200000e0609 */
[----:B------:R-:W-:Y:S01]  /*29e0*/  IADD3 R83, P0, R232, 0x40, RZ ;  /* 0x00000040e8537810 */ /* 0x000fe20007f1e0ff */
[----:B------:R-:W-:Y:S01]  /*29f0*/  VIADD R158, R171, 0x40 ;  /* 0x00000040ab9e7836 */ /* 0x000fe20000000000 */
[----:B------:R-:W-:-:S02]  /*2a00*/  SHF.L.U32 R92, R214, 0x4, RZ ;  /* 0x00000004d65c7819 */ /* 0x000fc400000006ff */
[----:B------:R-:W-:Y:S02]  /*2a10*/  IADD3.X R84, RZ, R233, RZ, P0, !PT ;  /* 0x000000e9ff547210 */ /* 0x000fe400007fe4ff */
[----:B------:R-:W-:Y:S02]  /*2a20*/  IADD3 R210, P1, R83, R232, RZ ;  /* 0x000000e853d27210 */ /* 0x000fe40007f3e0ff */
[----:B------:R-:W-:Y:S02]  /*2a30*/  IADD3 R206, P0, R81, 0x40, RZ ;  /* 0x0000004051ce7810 */ /* 0x000fe40007f1e0ff */
[C---:B------:R-:W-:Y:S01]  /*2a40*/  IADD3 R154, R171.reuse, R158, RZ ;  /* 0x0000009eab9a7210 */ /* 0x040fe20007ffe0ff */
[----:B------:R-:W-:Y:S01]  /*2a50*/  IMAD.X R211, R84, 0x1, R233, P1 ;  /* 0x0000000154d37824 */ /* 0x000fe200008e06e9 */
[----:B------:R-:W-:Y:S01]  /*2a60*/  IADD3.X R207, RZ, R82, RZ, P0, !PT ;  /* 0x00000052ffcf7210 */ /* 0x000fe200007fe4ff */
[C---:B------:R-:W-:Y:S01]  /*2a70*/  IMAD.SHL.U32 R100, R214.reuse, 0x20, RZ ;  /* 0x00000020d6647824 */ /* 0x040fe200078e00ff */
[----:B------:R-:W-:Y:S01]  /*2a80*/  SHF.L.U64.HI R87, R214, 0x4, R215 ;  /* 0x00000004d6577819 */ /* 0x000fe200000102d7 */
[----:B------:R-:W-:Y:S01]  /*2a90*/  IMAD.IADD R152, R171, 0x1, R154 ;  /* 0x00000001ab987824 */ /* 0x000fe200078e029a */
[----:B------:R-:W-:-:S02]  /*2aa0*/  IADD3 R208, P1, R210, R232, RZ ;  /* 0x000000e8d2d07210 */ /* 0x000fc40007f3e0ff */
[----:B------:R-:W-:Y:S01]  /*2ab0*/  IADD3 R89, P0, R92, 0x40, RZ ;  /* 0x000000405c597810 */ /* 0x000fe20007f1e0ff */
[----:B------:R-:W-:Y:S01]  /*2ac0*/  IMAD.IADD R150, R171, 0x1, R152 ;  /* 0x00000001ab967824 */ /* 0x000fe200078e0298 */
[----:B------:R-:W-:Y:S02]  /*2ad0*/  IADD3.X R209, R211, R233, RZ, P1, !PT ;  /* 0x000000e9d3d17210 */ /* 0x000fe40000ffe4ff */
[----:B------:R-:W-:Y:S01]  /*2ae0*/  IADD3 R96, P1, R89, R92, RZ ;  /* 0x0000005c59607210 */ /* 0x000fe20007f3e0ff */
[----:B------:R-:W-:Y:S01]  /*2af0*/  IMAD.X R94, RZ, RZ, R87, P0 ;  /* 0x000000ffff5e7224 */ /* 0x000fe200000e0657 */
[----:B------:R-:W-:Y:S02]  /*2b00*/  SHF.L.U64.HI R95, R214, 0x5, R215 ;  /* 0x00000005d65f7819 */ /* 0x000fe400000102d7 */
[----:B------:R-:W-:Y:S01]  /*2b10*/  IADD3 R97, P0, R100, R89, RZ ;  /* 0x0000005964617210 */ /* 0x000fe20007f1e0ff */
[----:B------:R-:W-:Y:S01]  /*2b20*/  IMAD.IADD R148, R171, 0x1, R150 ;  /* 0x00000001ab947824 */ /* 0x000fe200078e0296 */
[----:B------:R-:W-:Y:S01]  /*2b30*/  LEA.HI.X.SX32 R0, R3, R0, 0x1, P2 ;  /* 0x0000000003007211 */ /* 0x000fe200010f0eff */
[----:B------:R-:W-:Y:S01]  /*2b40*/  IMAD.SHL.U32 R126, R127, 0x2, RZ ;  /* 0x000000027f7e7824 */ /* 0x000fe200078e00ff */
[----:B------:R-:W-:Y:S01]  /*2b50*/  IADD3.X R102, R95, R94, RZ, P0, !PT ;  /* 0x0000005e5f667210 */ /* 0x000fe200007fe4ff */
[----:B------:R-:W-:Y:S01]  /*2b60*/  IMAD.X R91, R94, 0x1, R87, P1 ;  /* 0x000000015e5b7824 */ /* 0x000fe200008e0657 */
[----:B------:R-:W-:Y:S01]  /*2b70*/  IADD3 R99, P1, R100, R96, RZ ;  /* 0x0000006064637210 */ /* 0x000fe20007f3e0ff */
[----:B------:R-:W-:Y:S01]  /*2b80*/  IMAD R3, R59, 0xa0, RZ ;  /* 0x000000a03b037824 */ /* 0x000fe200078e02ff */
[----:B------:R-:W-:-:S02]  /*2b90*/  IADD3 R101, P0, R97, R100, RZ ;  /* 0x0000006461657210 */ /* 0x000fc40007f1e0ff */
[----:B------:R-:W-:Y:S01]  /*2ba0*/  IADD3 R147, R171, R148, RZ ;  /* 0x00000094ab937210 */ /* 0x000fe20007ffe0ff */
[----:B------:R-:W-:Y:S01]  /*2bb0*/  IMAD.IADD R72, R183, 0x1, R3 ;  /* 0x00000001b7487824 */ /* 0x000fe200078e0203 */
[----:B------:R-:W-:Y:S01]  /*2bc0*/  SHF.L.U64.HI R127, R127, 0x1, R0 ;  /* 0x000000017f7f7819 */ /* 0x000fe20000010200 */
[----:B------:R-:W-:Y:S01]  /*2bd0*/  IMAD.SHL.U32 R109, R198, 0x10, RZ ;  /* 0x00000010c66d7824 */ /* 0x000fe200078e00ff */
[-C--:B------:R-:W-:Y:S01]  /*2be0*/  IADD3 R124, P3, R16, R126.reuse, RZ ;  /* 0x0000007e107c7210 */ /* 0x080fe20007f7e0ff */
[----:B------:R-:W-:Y:S01]  /*2bf0*/  IMAD.SHL.U32 R115, R198, 0x40, RZ ;  /* 0x00000040c6737824 */ /* 0x000fe200078e00ff */
[C---:B------:R-:W-:Y:S01]  /*2c00*/  SHF.L.U32 R155, R149.reuse, 0x6, RZ ;  /* 0x00000006959b7819 */ /* 0x040fe200000006ff */
[----:B------:R-:W-:Y:S01]  /*2c10*/  IMAD.SHL.U32 R161, R149, 0x20, RZ ;  /* 0x0000002095a17824 */ /* 0x000fe200078e00ff */
[----:B------:R-:W-:Y:S01]  /*2c20*/  IADD3.X R104, R95, R91, RZ, P1, !PT ;  /* 0x0000005b5f687210 */ /* 0x000fe20000ffe4ff */
[C---:B------:R-:W-:Y:S01]  /*2c30*/  IMAD R159, R149.reuse, 0x30, RZ ;  /* 0x00000030959f7824 */ /* 0x040fe200078e02ff */
[----:B------:R-:W-:Y:S01]  /*2c40*/  IADD3.X R106, R102, R95, RZ, P0, !PT ;  /* 0x0000005f666a7210 */ /* 0x000fe200007fe4ff */
[C---:B------:R-:W-:Y:S01]  /*2c50*/  IMAD R153, R149.reuse, 0x50, RZ ;  /* 0x0000005095997824 */ /* 0x040fe200078e02ff */
[----:B------:R-:W-:Y:S01]  /*2c60*/  IADD3 R126, P2, R6, R126, RZ ;  /* 0x0000007e067e7210 */ /* 0x000fe20007f5e0ff */
[----:B------:R-:W-:Y:S01]  /*2c70*/  IMAD R151, R149, 0x60, RZ ;  /* 0x0000006095977824 */ /* 0x000fe200078e02ff */
[----:B------:R-:W-:Y:S01]  /*2c80*/  SHF.L.U64.HI R0, R198, 0x4, R199 ;  /* 0x00000004c6007819 */ /* 0x000fe200000102c7 */
[----:B------:R-:W-:Y:S01]  /*2c90*/  IMAD.WIDE.U32 R190, R60, 0x30, R210 ;  /* 0x000000303cbe7825 */ /* 0x000fe200078e00d2 */
[----:B------:R-:W-:-:S02]  /*2ca0*/  SHF.L.U64.HI R111, R198, 0x5, R199 ;  /* 0x00000005c66f7819 */ /* 0x000fc400000102c7 */
[C---:B------:R-:W-:Y:S01]  /*2cb0*/  SHF.L.U32 R112, R198.reuse, 0x5, RZ ;  /* 0x00000005c6707819 */ /* 0x040fe200000006ff */
[C---:B------:R-:W-:Y:S01]  /*2cc0*/  IMAD R113, R199.reuse, 0x60, RZ ;  /* 0x00000060c7717824 */ /* 0x040fe200078e02ff */
[C---:B------:R-:W-:Y:S01]  /*2cd0*/  SHF.L.U64.HI R114, R198.reuse, 0x6, R199 ;  /* 0x00000006c6727819 */ /* 0x040fe200000102c7 */
[----:B------:R-:W-:Y:S01]  /*2ce0*/  IMAD R5, R199, 0xa0, RZ ;  /* 0x000000a0c7057824 */ /* 0x000fe200078e02ff */
[-C--:B------:R-:W-:Y:S01]  /*2cf0*/  IADD3 R108, P1, R99, R100.reuse, RZ ;  /* 0x00000064636c7210 */ /* 0x080fe20007f3e0ff */
[----:B------:R-:W-:Y:S01]  /*2d00*/  IMAD R117, R199, 0xc0, RZ ;  /* 0x000000c0c7757824 */ /* 0x000fe200078e02ff */
[----:B------:R-:W-:Y:S01]  /*2d10*/  IADD3 R110, P0, R101, R100, RZ ;  /* 0x00000064656e7210 */ /* 0x000fe20007f1e0ff */
[----:B------:R-:W-:Y:S01]  /*2d20*/  IMAD R3, R199, 0xe0, RZ ;  /* 0x000000e0c7037824 */ /* 0x000fe200078e02ff */
[----:B------:R-:W-:Y:S01]  /*2d30*/  IADD3 R146, R171, R147, RZ ;  /* 0x00000093ab927210 */ /* 0x000fe20007ffe0ff */
[----:B------:R-:W-:-:S04]  /*2d40*/  IMAD.WIDE.U32 R204, R198, 0x60, RZ ;  /* 0x00000060c6cc7825 */ /* 0x000fc800078e00ff */
[----:B------:R-:W-:-:S04]  /*2d50*/  IMAD.WIDE.U32 R202, R198, 0xa0, RZ ;  /* 0x000000a0c6ca7825 */ /* 0x000fc800078e00ff */
[----:B------:R-:W-:-:S04]  /*2d60*/  IMAD.WIDE.U32 R200, R198, 0xc0, RZ ;  /* 0x000000c0c6c87825 */ /* 0x000fc800078e00ff */
[----:B------:R-:W-:Y:S02]  /*2d70*/  IMAD R149, R149, 0x70, RZ ;  /* 0x0000007095957824 */ /* 0x000fe400078e02ff */
[----:B------:R-:W-:-:S04]  /*2d80*/  IMAD.WIDE.U32 R186, R60, 0x30, R206 ;  /* 0x000000303cba7825 */ /* 0x000fc800078e00ce */
[----:B------:R-:W-:Y:S01]  /*2d90*/  IMAD.WIDE.U32 R188, R60, 0x30, R208 ;  /* 0x000000303cbc7825 */ /* 0x000fe200078e00d0 */
[----:B------:R-:W-:-:S03]  /*2da0*/  IADD3.X R125, R17, R127, RZ, P3, !PT ;  /* 0x0000007f117d7210 */ /* 0x000fc60001ffe4ff */
[----:B------:R-:W-:Y:S01]  /*2db0*/  IMAD.WIDE.U32 R198, R198, 0xe0, RZ ;  /* 0x000000e0c6c67825 */ /* 0x000fe200078e00ff */
[----:B------:R-:W-:Y:S02]  /*2dc0*/  SHF.L.U64.HI R107, R109, 0x1, R0 ;  /* 0x000000016d6b7819 */ /* 0x000fe40000010200 */
[----:B------:R-:W-:Y:S01]  /*2dd0*/  SHF.L.U64.HI R111, R112, 0x1, R111 ;  /* 0x00000001706f7819 */ /* 0x000fe2000001026f */
[----:B------:R-:W-:Y:S01]  /*2de0*/  IMAD.IADD R78, R79, 0x1, R187 ;  /* 0x000000014f4e7824 */ /* 0x000fe200078e02bb */
[----:B------:R-:W-:Y:S01]  /*2df0*/  SHF.L.U64.HI R114, R115, 0x1, R114 ;  /* 0x0000000173727819 */ /* 0x000fe20000010272 */
[----:B------:R-:W-:Y:S01]  /*2e00*/  IMAD.X R127, R7, 0x1, R127, P2 ;  /* 0x00000001077f7824 */ /* 0x000fe200010e067f */
[----:B------:R-:W-:Y:S01]  /*2e10*/  IADD3 R80, R191, R79, RZ ;  /* 0x0000004fbf507210 */ /* 0x000fe20007ffe0ff */
[----:B------:R-:W-:Y:S01]  /*2e20*/  IMAD.MOV.U32 R13, RZ, RZ, R57 ;  /* 0x000000ffff0d7224 */ /* 0x000fe200078e0039 */
[C---:B------:R-:W-:Y:S01]  /*2e30*/  SHF.L.U64.HI R93, R214.reuse, 0x6, R215 ;  /* 0x00000006d65d7819 */ /* 0x040fe200000102d7 */
[----:B------:R-:W-:Y:S01]  /*2e40*/  IMAD.SHL.U32 R109, R109, 0x2, RZ ;  /* 0x000000026d6d7824 */ /* 0x000fe200078e00ff */
[----:B------:R-:W-:Y:S01]  /*2e50*/  SHF.L.U32 R98, R214, 0x6, RZ ;  /* 0x00000006d6627819 */ /* 0x000fe200000006ff */
[----:B------:R-:W-:Y:S01]  /*2e60*/  IMAD.SHL.U32 R115, R115, 0x2, RZ ;  /* 0x0000000273737824 */ /* 0x000fe200078e00ff */
[----:B------:R-:W-:Y:S01]  /*2e70*/  SHF.L.U32 R112, R112, 0x1, RZ ;  /* 0x0000000170707819 */ /* 0x000fe200000006ff */
[----:B------:R-:W-:Y:S01]  /*2e80*/  IMAD.IADD R116, R203, 0x1, R5 ;  /* 0x00000001cb747824 */ /* 0x000fe200078e0205 */
[----:B------:R-:W-:Y:S01]  /*2e90*/  IADD3 R113, R205, R113, RZ ;  /* 0x00000071cd717210 */ /* 0x000fe20007ffe0ff */
[----:B------:R-:W-:Y:S01]  /*2ea0*/  IMAD.IADD R118, R199, 0x1, R3 ;  /* 0x00000001c7767824 */ /* 0x000fe200078e0203 */
[----:B------:R-:W-:Y:S01]  /*2eb0*/  IADD3 R117, R201, R117, RZ ;  /* 0x00000075c9757210 */ /* 0x000fe20007ffe0ff */
[----:B------:R-:W-:Y:S01]  /*2ec0*/  IMAD.X R103, R104, 0x1, R95, P1 ;  /* 0x0000000168677824 */ /* 0x000fe200008e065f */
[----:B------:R-:W-:Y:S01]  /*2ed0*/  SHF.R.S32.HI R145, RZ, 0x1f, R171 ;  /* 0x0000001fff917819 */ /* 0x000fe200000114ab */
[----:B------:R-:W-:Y:S01]  /*2ee0*/  IMAD.X R105, R106, 0x1, R95, P0 ;  /* 0x000000016a697824 */ /* 0x000fe200000e065f */
[----:B------:R-:W-:-:S02]  /*2ef0*/  SHF.R.S32.HI R144, RZ, 0x1f, R161 ;  /* 0x0000001fff907819 */ /* 0x000fc400000114a1 */
[----:B------:R-:W-:Y:S02]  /*2f00*/  SHF.R.S32.HI R142, RZ, 0x1f, R159 ;  /* 0x0000001fff8e7819 */ /* 0x000fe4000001149f */
[----:B------:R-:W-:Y:S02]  /*2f10*/  SHF.R.S32.HI R140, RZ, 0x1f, R155 ;  /* 0x0000001fff8c7819 */ /* 0x000fe4000001149b */
[----:B------:R-:W-:Y:S02]  /*2f20*/  SHF.R.S32.HI R138, RZ, 0x1f, R153 ;  /* 0x0000001fff8a7819 */ /* 0x000fe40000011499 */
[----:B------:R-:W-:Y:S02]  /*2f30*/  SHF.R.S32.HI R136, RZ, 0x1f, R151 ;  /* 0x0000001fff887819 */ /* 0x000fe40000011497 */
[----:B------:R-:W-:Y:S02]  /*2f40*/  SHF.R.S32.HI R134, RZ, 0x1f, R149 ;  /* 0x0000001fff867819 */ /* 0x000fe40000011495 */
[----:B------:R-:W-:-:S02]  /*2f50*/  SHF.R.S32.HI R143, RZ, 0x1f, R158 ;  /* 0x0000001fff8f7819 */ /* 0x000fc4000001149e */
[----:B------:R-:W-:Y:S02]  /*2f60*/  IADD3 R79, R79, R189, RZ ;  /* 0x000000bd4f4f7210 */ /* 0x000fe40007ffe0ff */
[----:B------:R-:W-:Y:S02]  /*2f70*/  SHF.R.S32.HI R141, RZ, 0x1f, R154 ;  /* 0x0000001fff8d7819 */ /* 0x000fe4000001149a */
[----:B------:R-:W-:Y:S02]  /*2f80*/  SHF.R.S32.HI R139, RZ, 0x1f, R152 ;  /* 0x0000001fff8b7819 */ /* 0x000fe40000011498 */
[----:B------:R-:W-:Y:S02]  /*2f90*/  SHF.R.S32.HI R137, RZ, 0x1f, R150 ;  /* 0x0000001fff897819 */ /* 0x000fe40000011496 */
[----:B------:R-:W-:Y:S02]  /*2fa0*/  SHF.R.S32.HI R135, RZ, 0x1f, R148 ;  /* 0x0000001fff877819 */ /* 0x000fe40000011494 */
[----:B------:R-:W-:-:S02]  /*2fb0*/  SHF.R.S32.HI R133, RZ, 0x1f, R147 ;  /* 0x0000001fff857819 */ /* 0x000fc40000011493 */
[----:B------:R-:W-:-:S07]  /*2fc0*/  SHF.R.S32.HI R132, RZ, 0x1f, R146 ;  /* 0x0000001fff847819 */ /* 0x000fce0000011492 */
.L_x_1845:
        /* <DEDUP_REMOVED lines=21> */
.L_x_1713:
[----:B------:R-:W-:Y:S05]  /*3120*/  BSYNC B0 ;  /* 0x0000000000007941 */ /* 0x000fea0003800000 */
.L_x_1712:
[----:B------:R-:W-:Y:S04]  /*3130*/  BSSY B0, `(.L_x_1714) ;  /* 0x000000c000007945 */ /* 0x000fe80003800000 */
[----:B------:R-:W-:Y:S05]  /*3140*/  @!P3 BRA `(.L_x_1715) ;  /* 0x000000000028b947 */ /* 0x000fea0003800000 */
[----:B------:R-:W-:Y:S02]  /*3150*/  ISETP.NE.AND P4, PT, R169, RZ, PT ;  /* 0x000000ffa900720c */ /* 0x000fe40003f85270 */
[----:B------:R-:W-:Y:S02]  /*3160*/  IADD3 R24, P3, R120, R109, RZ ;  /* 0x0000006d78187210 */ /* 0x000fe40007f7e0ff */
[C---:B------:R-:W-:Y:S03]  /*3170*/  LEA R2, P5, R230.reuse, R130, 0x1 ;  /* 0x00000082e6027211 */ /* 0x040fe600078a08ff */
[----:B------:R-:W-:Y:S01]  /*3180*/  IMAD.X R25, R119, 0x1, R107, P3 ;  /* 0x0000000177197824 */ /* 0x000fe200018e066b */
[----:B------:R-:W-:Y:S02]  /*3190*/  ISETP.NE.AND P3, PT, R167, RZ, PT ;  /* 0x000000ffa700720c */ /* 0x000fe40003f65270 */
[----:B------:R-:W-:Y:S03]  /*31a0*/  LEA.HI.X R3, R230, R131, R231, 0x1, P5 ;  /* 0x00000083e6037211 */ /* 0x000fe600028f0ce7 */
[----:B-1----:R-:W2:Y:S04]  /*31b0*/  @P4 LD.E.128 R20, desc[UR6][R24.64] ;  /* 0x0000000618144980 */ /* 0x002ea8000c101d00 */
[----:B--2---:R2:W-:Y:S04]  /*31c0*/  @P4 ST.E.128 desc[UR6][R2.64], R20 ;  /* 0x0000001402004985 */ /* 0x0045e8000c101d06 */
[----:B------:R-:W3:Y:S04]  /*31d0*/  @P3 LD.E.128 R4, desc[UR6][R24.64+0x80] ;  /* 0x0000800618043980 */ /* 0x000ee8000c101d00 */
[----:B---3--:R2:W-:Y:S02]  /*31e0*/  @P3 ST.E.128 desc[UR6][R2.64+0x80], R4 ;  /* 0x0000800402003985 */ /* 0x0085e4000c101d06 */
.L_x_1715:
[----:B------:R-:W-:Y:S05]  /*31f0*/  BSYNC B0 ;  /* 0x0000000000007941 */ /* 0x000fea0003800000 */
.L_x_1714:
        /* <DEDUP_REMOVED lines=15> */
.L_x_1717:
[----:B------:R-:W-:Y:S05]  /*32f0*/  BSYNC B0 ;  /* 0x0000000000007941 */ /* 0x000fea0003800000 */
.L_x_1716:
        /* <DEDUP_REMOVED lines=13> */
.L_x_1719:
[----:B------:R-:W-:Y:S05]  /*33d0*/  BSYNC B0 ;  /* 0x0000000000007941 */ /* 0x000fea0003800000 */
.L_x_1718:
        /* <DEDUP_REMOVED lines=17> */
.L_x_1721:
[----:B------:R-:W-:Y:S05]  /*34f0*/  BSYNC B0 ;  /* 0x0000000000007941 */ /* 0x000fea0003800000 */
.L_x_1720:
        /* <DEDUP_REMOVED lines=12> */
.L_x_1723:
[----:B------:R-:W-:Y:S05]  /*35c0*/  BSYNC B0 ;  /* 0x0000000000007941 */ /* 0x000fea0003800000 */
.L_x_1722:
        /* <DEDUP_REMOVED lines=12> */
.L_x_1725:
[----:B------:R-:W-:Y:S05]  /*3690*/  BSYNC B0 ;  /* 0x0000000000007941 */ /* 0x000fea0003800000 */
.L_x_1724:
        /* <DEDUP_REMOVED lines=12> */
.L_x_1727:
[----:B------:R-:W-:Y:S05]  /*3760*/  BSYNC B0 ;  /* 0x0000000000007941 */ /* 0x000fea0003800000 */
.L_x_1726:
        /* <DEDUP_REMOVED lines=23> */
[----:B------:R-:W-:Y:S02]  /*38e0*/  @!P0 MOV R51, R47 ;  /* 0x0000002f00338202 */ /* 0x000fe40000000f00 */
[----:B------:R-:W-:Y:S03]  /*38f0*/  @!P0 MOV R8, R12 ;  /* 0x0000000c00088202 */ /* 0x000fe60000000f00 */
        /* <DEDUP_REMOVED lines=47> */
.L_x_1734:
[----:B------:R-:W-:Y:S05]  /*3bf0*/  BSYNC B0 ;  /* 0x0000000000007941 */ /* 0x000fea0003800000 */
.L_x_1733:
[----:B------:R-:W-:Y:S05]  /*3c00*/  @P1 BRA `(.L_x_1732) ;  /* 0x0000000000d01947 */ /* 0x000fea0003800000 */
[----:B------:R-:W-:Y:S01]  /*3c10*/  ISETP.GE.AND P0, PT, R14, R17, PT ;  /* 0x000000110e00720c */ /* 0x000fe20003f06270 */
[----:B-1----:R-:W2:Y:S11]  /*3c20*/  LD.E.128 R20, desc[UR6][R122.64+0x80] ;  /* 0x000080067a147980 */ /* 0x002eb6000c101d00 */
        /* <DEDUP_REMOVED lines=50> */
.L_x_1732:
[----:B------:R-:W-:Y:S05]  /*3f50*/  BSYNC B1 ;  /* 0x0000000000017941 */ /* 0x000fea0003800000 */
.L_x_1731:
        /* <DEDUP_REMOVED lines=68> */
.L_x_1738:
[----:B------:R-:W-:Y:S05]  /*43a0*/  BSYNC B0 ;  /* 0x0000000000007941 */ /* 0x000fea0003800000 */
.L_x_1737:
[----:B------:R-:W-:Y:S05]  /*43b0*/  @P1 BRA `(.L_x_1736) ;  /* 0x0000000000d41947 */ /* 0x000fea0003800000 */
[C---:B------:R-:W-:Y:S02]  /*43c0*/  LEA R40, P1, R89.reuse, R122, 0x1 ;  /* 0x0000007a59287211 */ /* 0x040fe400078208ff */
        /* <DEDUP_REMOVED lines=52> */
.L_x_1736:
[----:B------:R-:W-:Y:S05]  /*4710*/  BSYNC B1 ;  /* 0x0000000000017941 */ /* 0x000fea0003800000 */
.L_x_1735:
        /* <DEDUP_REMOVED lines=68> */
.L_x_1742:
[----:B------:R-:W-:Y:S05]  /*4b60*/  BSYNC B0 ;  /* 0x0000000000007941 */ /* 0x000fea0003800000 */
.L_x_1741:
[----:B------:R-:W-:Y:S05]  /*4b70*/  @P1 BRA `(.L_x_1740) ;  /* 0x0000000000d41947 */ /* 0x000fea0003800000 */
[----:B------:R-:W-:Y:S02]  /*4b80*/  LEA R40, P1, R96, R122, 0x1 ;  /* 0x0000007a60287211 */ /* 0x000fe400078208ff */
        /* <DEDUP_REMOVED lines=52> */
.L_x_1740:
[----:B------:R-:W-:Y:S05]  /*4ed0*/  BSYNC B1 ;  /* 0x0000000000017941 */ /* 0x000fea0003800000 */
.L_x_1739:
        /* <DEDUP_REMOVED lines=70> */
.L_x_1746:
[----:B------:R-:W-:Y:S05]  /*5340*/  BSYNC B0 ;  /* 0x0000000000007941 */ /* 0x000fea0003800000 */
.L_x_1745:
        /* <DEDUP_REMOVED lines=54> */
.L_x_1744:
[----:B------:R-:W-:Y:S05]  /*56b0*/  BSYNC B1 ;  /* 0x0000000000017941 */ /* 0x000fea0003800000 */
.L_x_1743:
        /* <DEDUP_REMOVED lines=68> */
.L_x_1750:
[----:B------:R-:W-:Y:S05]  /*5b00*/  BSYNC B0 ;  /* 0x0000000000007941 */ /* 0x000fea0003800000 */
.L_x_1749:
        /* <DEDUP_REMOVED lines=54> */
.L_x_1748:
[----:B------:R-:W-:Y:S05]  /*5e70*/  BSYNC B1 ;  /* 0x0000000000017941 */ /* 0x000fea0003800000 */
.L_x_1747:
        /* <DEDUP_REMOVED lines=70> */
.L_x_1754:
[----:B------:R-:W-:Y:S05]  /*62e0*/  BSYNC B0 ;  /* 0x0000000000007941 */ /* 0x000fea0003800000 */
.L_x_1753:
        /* <DEDUP_REMOVED lines=54> */
.L_x_1752:
[----:B------:R-:W-:Y:S05]  /*6650*/  BSYNC B1 ;  /* 0x0000000000017941 */ /* 0x000fea0003800000 */
.L_x_1751:
        /* <DEDUP_REMOVED lines=70> */
.L_x_1758:
[----:B------:R-:W-:Y:S05]  /*6ac0*/  BSYNC B0 ;  /* 0x0000000000007941 */ /* 0x000fea0003800000 */
.L_x_1757:
        /* <DEDUP_REMOVED lines=54> */
.L_x_1756:
[----:B------:R-:W-:Y:S05]  /*6e30*/  BSYNC B1 ;  /* 0x0000000000017941 */ /* 0x000fea0003800000 */
.L_x_1755:
        /* <DEDUP_REMOVED lines=70> */
.L_x_1762:
[----:B------:R-:W-:Y:S05]  /*72a0*/  BSYNC B0 ;  /* 0x0000000000007941 */ /* 0x000fea0003800000 */
.L_x_1761:
[----:B------:R-:W-:Y:S05]  /*72b0*/  @P1 BRA `(.L_x_1760) ;  /* 0x0000000000d41947 */ /* 0x000fea0003800000 */
[----:B------:R-:W-:Y:S02]  /*72c0*/  LEA R36, P1, R110, R122, 0x1 ;  /* 0x0000007a6e247211 */ /* 0x000fe400078208ff */
        /* <DEDUP_REMOVED lines=52> */
.L_x_1760:
[----:B------:R-:W-:Y:S05]  /*7610*/  BSYNC B1 ;  /* 0x0000000000017941 */ /* 0x000fea0003800000 */
.L_x_1759:
[----:B------:R-:W2:Y:S01]  /*7620*/  LD.E R3, desc[UR6][R10.64+0xd0] ;  /* 0x0000d0060a037980 */ /* 0x000ea2000c101900 */
        /* <DEDUP_REMOVED lines=8> */
.L_x_1730:
        /* <DEDUP_REMOVED lines=96> */
.L_x_1769:
[----:B------:R-:W-:Y:S05]  /*7cb0*/  BSYNC B0 ;  /* 0x0000000000007941 */ /* 0x000fea0003800000 */
.L_x_1768:
[----:B-----5:R2:W-:Y:S02]  /*7cc0*/  ST.E.128 desc[UR6][R128.64], R36 ;  /* 0x0000002480007985 */ /* 0x0205e4000c101d06 */
.L_x_1767:
[----:B------:R-:W-:Y:S05]  /*7cd0*/  BSYNC B1 ;  /* 0x0000000000017941 */ /* 0x000fea0003800000 */
.L_x_1766:
        /* <DEDUP_REMOVED lines=93> */
.L_x_1771:
[----:B------:R-:W-:Y:S05]  /*82b0*/  BSYNC B0 ;  /* 0x0000000000007941 */ /* 0x000fea0003800000 */
.L_x_1770:
[----:B-----5:R3:W-:Y:S02]  /*82c0*/  ST.E.128 desc[UR6][R128.64+0x80], R36 ;  /* 0x0000802480007985 */ /* 0x0207e4000c101d06 */
.L_x_1765:
[----:B------:R-:W-:Y:S05]  /*82d0*/  BSYNC B2 ;  /* 0x0000000000027941 */ /* 0x000fea0003800000 */
.L_x_1764:
        /* <DEDUP_REMOVED lines=32> */
[----:B--2---:R-:W-:Y:S02]  /*84e0*/  LEA R244, P0, R222, R124, 0x1 ;  /* 0x0000007cdef47211 */ /* 0x004fe400078008ff */
[----:B------:R-:W-:Y:S02]  /*84f0*/  LEA.HI.X.SX32 R224, R224, R145, 0x1, P2 ;  /* 0x00000091e0e07211 */ /* 0x000fe400010f0eff */
[----:B------:R-:W2:Y:S02]  /*8500*/  LD.E.128 R20, desc[UR6][R20.64] ;  /* 0x0000000614147980 */ /* 0x000ea4000c101d00 */
[----:B------:R-:W-:Y:S02]  /*8510*/  LEA.HI.X R245, R222, R125, R224, 0x1, P0 ;  /* 0x0000007ddef57211 */ /* 0x000fe400000f0ce0 */
[----:B------:R-:W-:Y:S02]  /*8520*/  MOV R222, RZ ;  /* 0x000000ff00de7202 */ /* 0x000fe40000000f00 */
[----:B------:R-:W-:Y:S02]  /*8530*/  @P1 IADD3 R222, -R229, RZ, RZ ;  /* 0x000000ffe5de1210 */ /* 0x000fe40007ffe1ff */
[----:B------:R-:W3:Y:S02]  /*8540*/  LD.E.128 R244, desc[UR6][R244.64] ;  /* 0x00000006f4f47980 */ /* 0x000ee4000c101d00 */
[----:B------:R-:W-:Y:S04]  /*8550*/  IADD3 R229, P0, R171, R222, RZ ;  /* 0x000000deabe57210 */ /* 0x000fe80007f1e0ff */
[----:B------:R-:W-:Y:S02]  /*8560*/  LEA.HI.X.SX32 R222, R222, R145, 0x1, P0 ;  /* 0x00000091dede7211 */ /* 0x000fe400000f0eff */
[C---:B------:R-:W-:Y:S04]  /*8570*/  LEA R40, P0, R229.reuse, R126, 0x1 ;  /* 0x0000007ee5287211 */ /* 0x040fe800078008ff */
[----:B------:R-:W-:Y:S05]  /*8580*/  LEA.HI.X R41, R229, R127, R222, 0x1, P0 ;  /* 0x0000007fe5297211 */ /* 0x000fea00000f0cde */
        /* <DEDUP_REMOVED lines=63> */
.L_x_1777:
[----:B------:R-:W-:Y:S05]  /*8980*/  BSYNC B0 ;  /* 0x0000000000007941 */ /* 0x000fea0003800000 */
.L_x_1776:
[----:B-----5:R4:W-:Y:S02]  /*8990*/  ST.E.128 desc[UR6][R226.64], R36 ;  /* 0x00000024e2007985 */ /* 0x0209e4000c101d06 */
.L_x_1775:
[----:B------:R-:W-:Y:S05]  /*89a0*/  BSYNC B1 ;  /* 0x0000000000017941 */ /* 0x000fea0003800000 */
.L_x_1774:
[----:B------:R-:W-:Y:S11]  /*89b0*/  ISETP.GE.AND P0, PT, R14, R121, PT ;  /* 0x000000790e00720c */ /* 0x000ff60003f06270 */
[----:B------:R-:W-:Y:S02]  /*89c0*/  @!UPT UIADD3 URZ, URZ, URZ, URZ ;  /* 0x0000003f3f3ff290 */ /* 0x000fe4000fffe03f */
[----:B------:R-:W-:Y:S05]  /*89d0*/  @P0 BRA `(.L_x_1773) ;  /* 0x00000004008c0947 */ /* 0x000fea0003800000 */
[C---:B--2---:R-:W-:Y:S01]  /*89e0*/  LEA R244, P0, R89.reuse, R122, 0x1 ;  /* 0x0000007a59f47211 */ /* 0x044fe200078008ff */
        /* <DEDUP_REMOVED lines=96> */
.L_x_1779:
[----:B------:R-:W-:Y:S05]  /*8ff0*/  BSYNC B0 ;  /* 0x0000000000007941 */ /* 0x000fea0003800000 */
.L_x_1778:
[----:B-----5:R3:W-:Y:S02]  /*9000*/  ST.E.128 desc[UR6][R226.64], R36 ;  /* 0x00000024e2007985 */ /* 0x0207e4000c101d06 */
.L_x_1773:
[----:B------:R-:W-:Y:S05]  /*9010*/  BSYNC B2 ;  /* 0x0000000000027941 */ /* 0x000fea0003800000 */
.L_x_1772:
        /* <DEDUP_REMOVED lines=106> */
.L_x_1785:
[----:B------:R-:W-:Y:S05]  /*96c0*/  BSYNC B0 ;  /* 0x0000000000007941 */ /* 0x000fea0003800000 */
.L_x_1784:
[----:B-----5:R3:W-:Y:S02]  /*96d0*/  ST.E.128 desc[UR6][R226.64], R36 ;  /* 0x00000024e2007985 */ /* 0x0207e4000c101d06 */
.L_x_1783:
[----:B------:R-:W-:Y:S05]  /*96e0*/  BSYNC B1 ;  /* 0x0000000000017941 */ /* 0x000fea0003800000 */
.L_x_1782:
        /* <DEDUP_REMOVED lines=100> */
.L_x_1787:
[----:B------:R-:W-:Y:S05]  /*9d30*/  BSYNC B0 ;  /* 0x0000000000007941 */ /* 0x000fea0003800000 */
.L_x_1786:
[----:B-----5:R3:W-:Y:S02]  /*9d40*/  ST.E.128 desc[UR6][R226.64], R36 ;  /* 0x00000024e2007985 */ /* 0x0207e4000c101d06 */
.L_x_1781:
[----:B------:R-:W-:Y:S05]  /*9d50*/  BSYNC B2 ;  /* 0x0000000000027941 */ /* 0x000fea0003800000 */
.L_x_1780:
        /* <DEDUP_REMOVED lines=108> */
.L_x_1793:
[----:B------:R-:W-:Y:S05]  /*a420*/  BSYNC B0 ;  /* 0x0000000000007941 */ /* 0x000fea0003800000 */
.L_x_1792:
[----:B-----5:R3:W-:Y:S02]  /*a430*/  ST.E.128 desc[UR6][R226.64], R36 ;  /* 0x00000024e2007985 */ /* 0x0207e4000c101d06 */
.L_x_1791:
[----:B------:R-:W-:Y:S05]  /*a440*/  BSYNC B1 ;  /* 0x0000000000017941 */ /* 0x000fea0003800000 */
.L_x_1790:
        /* <DEDUP_REMOVED lines=100> */
.L_x_1795:
[----:B------:R-:W-:Y:S05]  /*aa90*/  BSYNC B0 ;  /* 0x0000000000007941 */ /* 0x000fea0003800000 */
.L_x_1794:
[----:B-----5:R3:W-:Y:S02]  /*aaa0*/  ST.E.128 desc[UR6][R226.64], R36 ;  /* 0x00000024e2007985 */ /* 0x0207e4000c101d06 */
.L_x_1789:
[----:B------:R-:W-:Y:S05]  /*aab0*/  BSYNC B2 ;  /* 0x0000000000027941 */ /* 0x000fea0003800000 */
.L_x_1788:
        /* <DEDUP_REMOVED lines=106> */
.L_x_1801:
[----:B------:R-:W-:Y:S05]  /*b160*/  BSYNC B0 ;  /* 0x0000000000007941 */ /* 0x000fea0003800000 */
.L_x_1800:
[----:B-----5:R3:W-:Y:S02]  /*b170*/  ST.E.128 desc[UR6][R226.64], R36 ;  /* 0x00000024e2007985 */ /* 0x0207e4000c101d06 */
.L_x_1799:
[----:B------:R-:W-:Y:S05]  /*b180*/  BSYNC B1 ;  /* 0x0000000000017941 */ /* 0x000fea0003800000 */
.L_x_1798:
        /* <DEDUP_REMOVED lines=100> */
.L_x_1803:
[----:B------:R-:W-:Y:S05]  /*b7d0*/  BSYNC B0 ;  /* 0x0000000000007941 */ /* 0x000fea0003800000 */
.L_x_1802:
[----:B-----5:R3:W-:Y:S02]  /*b7e0*/  ST.E.128 desc[UR6][R226.64], R36 ;  /* 0x00000024e2007985 */ /* 0x0207e4000c101d06 */
.L_x_1797:
[----:B------:R-:W-:Y:S05]  /*b7f0*/  BSYNC B2 ;  /* 0x0000000000027941 */ /* 0x000fea0003800000 */
.L_x_1796:
        /* <DEDUP_REMOVED lines=108> */
.L_x_1809:
[----:B------:R-:W-:Y:S05]  /*bec0*/  BSYNC B0 ;  /* 0x0000000000007941 */ /* 0x000fea0003800000 */
.L_x_1808:
[----:B-----5:R1:W-:Y:S02]  /*bed0*/  ST.E.128 desc[UR6][R44.64], R28 ;  /* 0x0000001c2c007985 */ /* 0x0203e4000c101d06 */
.L_x_1807:
[----:B------:R-:W-:Y:S05]  /*bee0*/  BSYNC B1 ;  /* 0x0000000000017941 */ /* 0x000fea0003800000 */
.L_x_1806:
[----:B------:R-:W-:Y:S11]  /*bef0*/  ISETP.GE.AND P0, PT, R14, R121, PT ;  /* 0x000000790e00720c */ /* 0x000ff60003f06270 */
[----:B------:R-:W-:Y:S02]  /*bf00*/  @!UPT UIADD3 URZ, URZ, URZ, URZ ;  /* 0x0000003f3f3ff290 */ /* 0x000fe4000fffe03f */
[----:B------:R-:W-:Y:S05]  /*bf10*/  @P0 BRA `(.L_x_1805) ;  /* 0x00000004008c0947 */ /* 0x000fea0003800000 */
[C---:B------:R-:W-:Y:S01]  /*bf20*/  LEA R2, P0, R101.reuse, R122, 0x1 ;  /* 0x0000007a65027211 */ /* 0x040fe200078008ff */
        /* <DEDUP_REMOVED lines=17> */
[C---:B-1----:R-:W-:Y:S02]  /*c040*/  LEA R2, P0, R5.reuse, R2, 0x1 ;  /* 0x0000000205027211 */ /* 0x042fe400078008ff */
[----:B------:R-:W-:Y:S02]  /*c050*/  IADD3 R0, P2, R148, R4, RZ ;  /* 0x0000000494007210 */ /* 0x000fe40007f5e0ff */
[----:B------:R-:W-:Y:S02]  /*c060*/  LEA.HI.X.SX32 R3, R5, R3, 0x1, P0 ;  /* 0x0000000305037211 */ /* 0x000fe400000f0eff */
[----:B------:R-:W-:Y:S02]  /*c070*/  LEA.HI.X.SX32 R4, R4, R135, 0x1, P2 ;  /* 0x0000008704047211 */ /* 0x000fe400010f0eff */
[C---:B--234-:R-:W-:Y:S04]  /*c080*/  LEA R36, P0, R0.reuse, R124, 0x1 ;  /* 0x0000007c00247211 */ /* 0x05cfe800078008ff */
[----:B------:R-:W-:Y:S02]  /*c090*/  LEA.HI.X R37, R0, R125, R4, 0x1, P0 ;  /* 0x0000007d00257211 */ /* 0x000fe400000f0c04 */
[----:B------:R1:W2:Y:S01]  /*c0a0*/  LD.E.128 R4, desc[UR6][R2.64] ;  /* 0x0000000602047980 */ /* 0x0002a2000c101d00 */
        /* <DEDUP_REMOVED lines=72> */
.L_x_1811:
[----:B------:R-:W-:Y:S05]  /*c530*/  BSYNC B0 ;  /* 0x0000000000007941 */ /* 0x000fea0003800000 */
.L_x_1810:
[----:B-----5:R1:W-:Y:S02]  /*c540*/  ST.E.128 desc[UR6][R40.64], R24 ;  /* 0x0000001828007985 */ /* 0x0203e4000c101d06 */
.L_x_1805:
[----:B------:R-:W-:Y:S05]  /*c550*/  BSYNC B2 ;  /* 0x0000000000027941 */ /* 0x000fea0003800000 */
.L_x_1804:
        /* <DEDUP_REMOVED lines=108> */
.L_x_1817:
[----:B------:R-:W-:Y:S05]  /*cc20*/  BSYNC B0 ;  /* 0x0000000000007941 */ /* 0x000fea0003800000 */
.L_x_1816:
[----:B-----5:R1:W-:Y:S02]  /*cc30*/  ST.E.128 desc[UR6][R40.64], R24 ;  /* 0x0000001828007985 */ /* 0x0203e4000c101d06 */
.L_x_1815:
[----:B------:R-:W-:Y:S05]  /*cc40*/  BSYNC B1 ;  /* 0x0000000000017941 */ /* 0x000fea0003800000 */
.L_x_1814:
[----:B------:R-:W-:Y:S11]  /*cc50*/  ISETP.GE.AND P0, PT, R14, R121, PT ;  /* 0x000000790e00720c */ /* 0x000ff60003f06270 */
[----:B------:R-:W-:Y:S02]  /*cc60*/  @!UPT UIADD3 URZ, URZ, URZ, URZ ;  /* 0x0000003f3f3ff290 */ /* 0x000fe4000fffe03f */
[----:B------:R-:W-:Y:S05]  /*cc70*/  @P0 BRA `(.L_x_1813) ;  /* 0x00000004008c0947 */ /* 0x000fea0003800000 */
[----:B-1----:R-:W-:Y:S01]  /*cc80*/  LEA R2, P0, R108, R122, 0x1 ;  /* 0x0000007a6c027211 */ /* 0x002fe200078008ff */
        /* <DEDUP_REMOVED lines=96> */
.L_x_1819:
[----:B------:R-:W-:Y:S05]  /*d290*/  BSYNC B0 ;  /* 0x0000000000007941 */ /* 0x000fea0003800000 */
.L_x_1818:
[----:B-----5:R1:W-:Y:S02]  /*d2a0*/  ST.E.128 desc[UR6][R40.64], R24 ;  /* 0x0000001828007985 */ /* 0x0203e4000c101d06 */
.L_x_1813:
[----:B------:R-:W-:Y:S05]  /*d2b0*/  BSYNC B2 ;  /* 0x0000000000027941 */ /* 0x000fea0003800000 */
.L_x_1812:
        /* <DEDUP_REMOVED lines=108> */
.L_x_1825:
[----:B------:R-:W-:Y:S05]  /*d980*/  BSYNC B0 ;  /* 0x0000000000007941 */ /* 0x000fea0003800000 */
.L_x_1824:
[----:B-----5:R1:W-:Y:S02]  /*d990*/  ST.E.128 desc[UR6][R40.64], R24 ;  /* 0x0000001828007985 */ /* 0x0203e4000c101d06 */
.L_x_1823:
[----:B------:R-:W-:Y:S05]  /*d9a0*/  BSYNC B1 ;  /* 0x0000000000017941 */ /* 0x000fea0003800000 */
.L_x_1822:
        /* <DEDUP_REMOVED lines=19> */
[----:B------:R-:W-:Y:S02]  /*dae0*/  MOV R33, R7 ;  /* 0x0000000700217202 */ /* 0x000fe40000000f00 */
[----:B------:R-:W-:Y:S03]  /*daf0*/  MOV R35, R5 ;  /* 0x0000000500237202 */ /* 0x000fe60000000f00 */
[C---:B------:R-:W-:Y:S02]  /*db00*/  @P1 IADD3 R8, -R25.reuse, RZ, RZ ;  /* 0x000000ff19081210 */ /* 0x040fe40007ffe1ff */
[----:B------:R-:W-:Y:S02]  /*db10*/  @P1 IADD3 R21, -R25, RZ, RZ ;  /* 0x000000ff19151210 */ /* 0x000fe40007ffe1ff */
[----:B-1----:R-:W-:Y:S02]  /*db20*/  LEA R2, P0, R8, R2, 0x1 ;  /* 0x0000000208027211 */ /* 0x002fe400078008ff */
[----:B------:R-:W-:Y:S02]  /*db30*/  IADD3 R0, P2, R146, R21, RZ ;  /* 0x0000001592007210 */ /* 0x000fe40007f5e0ff */
[----:B------:R-:W-:Y:S02]  /*db40*/  LEA.HI.X.SX32 R3, R8, R3, 0x1, P0 ;  /* 0x0000000308037211 */ /* 0x000fe400000f0eff */
[----:B------:R-:W-:Y:S02]  /*db50*/  LEA.HI.X.SX32 R21, R21, R132, 0x1, P2 ;  /* 0x0000008415157211 */ /* 0x000fe400010f0eff */
[C---:B--234-:R-:W-:Y:S02]  /*db60*/  LEA R36, P0, R0.reuse, R124, 0x1 ;  /* 0x0000007c00247211 */ /* 0x05cfe400078008ff */
        /* <DEDUP_REMOVED lines=74> */
.L_x_1827:
[----:B------:R-:W-:Y:S05]  /*e010*/  BSYNC B0 ;  /* 0x0000000000007941 */ /* 0x000fea0003800000 */
.L_x_1826:
[----:B-----5:R1:W-:Y:S02]  /*e020*/  ST.E.128 desc[UR6][R40.64], R4 ;  /* 0x0000000428007985 */ /* 0x0203e4000c101d06 */
.L_x_1821:
[----:B------:R-:W-:Y:S05]  /*e030*/  BSYNC B2 ;  /* 0x0000000000027941 */ /* 0x000fea0003800000 */
.L_x_1820:
[----:B-1----:R-:W2:Y:S02]  /*e040*/  LD.E R3, desc[UR6][R10.64+0xd0] ;  /* 0x0000d0060a037980 */ /* 0x002ea4000c101900 */
[----:B--2---:R-:W-:Y:S05]  /*e050*/  IMAD.U32 R3, R3, -0x40, RZ ;  /* 0xffffffc003037824 */ /* 0x004fea00078e00ff */
[C---:B------:R-:W-:Y:S02]  /*e060*/  LEA R126, P1, R3.reuse, R126, 0x1 ;  /* 0x0000007e037e7211 */ /* 0x040fe400078208ff */
[C---:B------:R-:W-:Y:S02]  /*e070*/  LEA R124, P0, R3.reuse, R124, 0x1 ;  /* 0x0000007c037c7211 */ /* 0x040fe400078008ff */
[C---:B------:R-:W-:Y:S02]  /*e080*/  LEA.HI.X.SX32 R127, R3.reuse, R127, 0x1, P1 ;  /* 0x0000007f037f7211 */ /* 0x040fe400008f0eff */
[----:B------:R-:W-:Y:S01]  /*e090*/  LEA.HI.X.SX32 R125, R3, R125, 0x1, P0 ;  /* 0x0000007d037d7211 */ /* 0x000fe200000f0eff */
[----:B------:R-:W-:Y:S05]  /*e0a0*/  BRA `(.L_x_1763) ;  /* 0x0000000800807947 */ /* 0x000fea0003800000 */
.L_x_1729:
        /* <DEDUP_REMOVED lines=18> */
.L_x_1829:
[----:B------:R-:W-:Y:S05]  /*e1d0*/  BSYNC B0 ;  /* 0x0000000000007941 */ /* 0x000fea0003800000 */
.L_x_1828:
        /* <DEDUP_REMOVED lines=20> */
.L_x_1831:
[----:B------:R-:W-:Y:S05]  /*e320*/  BSYNC B0 ;  /* 0x0000000000007941 */ /* 0x000fea0003800000 */
.L_x_1830:
        /* <DEDUP_REMOVED lines=28> */
.L_x_1833:
[----:B------:R-:W-:Y:S05]  /*e4f0*/  BSYNC B0 ;  /* 0x0000000000007941 */ /* 0x000fea0003800000 */
.L_x_1832:
        /* <DEDUP_REMOVED lines=18> */
.L_x_1835:
[----:B------:R-:W-:Y:S05]  /*e620*/  BSYNC B0 ;  /* 0x0000000000007941 */ /* 0x000fea0003800000 */
.L_x_1834:
        /* <DEDUP_REMOVED lines=16> */
.L_x_1837:
[----:B------:R-:W-:Y:S05]  /*e730*/  BSYNC B0 ;  /* 0x0000000000007941 */ /* 0x000fea0003800000 */
.L_x_1836:
        /* <DEDUP_REMOVED lines=18> */
.L_x_1839:
[----:B------:R-:W-:Y:S05]  /*e860*/  BSYNC B0 ;  /* 0x0000000000007941 */ /* 0x000fea0003800000 */
.L_x_1838:
        /* <DEDUP_REMOVED lines=18> */
.L_x_1841:
[----:B------:R-:W-:Y:S05]  /*e990*/  BSYNC B0 ;  /* 0x0000000000007941 */ /* 0x000fea0003800000 */
.L_x_1840:
        /* <DEDUP_REMOVED lines=17> */
.L_x_1763:
[----:B------:R-:W-:Y:S05]  /*eab0*/  BSYNC B3 ;  /* 0x0000000000037941 */ /* 0x000fea0003800000 */
.L_x_1728:
        /* <DEDUP_REMOVED lines=89> */
.L_x_1843:
        /* <DEDUP_REMOVED lines=8> */
.L_x_1844:
[----:B------:R-:W-:Y:S05]  /*f0d0*/  BSYNC B0 ;  /* 0x0000000000007941 */ /* 0x000fea0003800000 */
.L_x_1842:
[----:B------:R-:W-:Y:S04]  /*f0e0*/  IADD3 R13, R13, -0x1, RZ ;  /* 0xffffffff0d0d7810 */ /* 0x000fe80007ffe0ff */
[----:B------:R-:W-:Y:S11]  /*f0f0*/  ISETP.GT.AND P0, PT, R13, R88, PT ;  /* 0x000000580d00720c */ /* 0x000ff60003f04270 */
[----:B------:R-:W-:Y:S02]  /*f100*/  @!UPT UIADD3 URZ, URZ, URZ, URZ ;  /* 0x0000003f3f3ff290 */ /* 0x000fe4000fffe03f */
[----:B------:R-:W-:Y:S05]  /*f110*/  @P0 BRA `(.L_x_1845) ;  /* 0xffffff3c00ac0947 */ /* 0x000fea000383ffff */
.L_x_1711:
[----:B------:R-:W-:Y:S05]  /*f120*/  WARPSYNC.ALL ;  /* 0x0000000000007948 */ /* 0x000fea0003800000 */
[----:B------:R-:W-:Y:S06]  /*f130*/  BAR.SYNC.DEFER_BLOCKING 0x0 ;  /* 0x0000000000007b1d */ /* 0x000fec0000010000 */
[----:B------:R-:W2:Y:S02]  /*f140*/  LD.E R3, desc[UR6][R10.64+0xd0] ;  /* 0x0000d0060a037980 */ /* 0x000ea4000c101900 */
[----:B------:R-:W1:Y:S01]  /*f150*/  S2UR UR4, SR_CgaCtaId ;  /* 0x00000000000479c3 */ /* 0x000e620000008800 */
[----:B------:R-:W-:Y:S01]  /*f160*/  UMOV UR5, 0x400 ;  /* 0x0000040000057882 */ /* 0x000fe20000000000 */
[----:B------:R-:W-:Y:S01]  /*f170*/  BSSY B3, `(.L_x_1846) ;  /* 0x0000539000037945 */ /* 0x000fe20003800000 */
[C---:B-1-34-:R-:W-:Y:S01]  /*f180*/  SHF.L.U64.HI R5, R218.reuse, 0x4, R219 ;  /* 0x00000004da057819 */ /* 0x05afe200000102db */
[----:B------:R-:W-:Y:S01]  /*f190*/  IMAD.SHL.U32 R7, R218, 0x10, RZ ;  /* 0x00000010da077824 */ /* 0x000fe200078e00ff */
[----:B------:R-:W-:-:S06]  /*f1a0*/  ULEA UR4, UR4, UR5, 0x18 ;  /* 0x0000000504047291 */ /* 0x000fcc000f8ec03f */
[----:B------:R-:W-:Y:S02]  /*f1b0*/  LEA R244, R176, UR4, 0x1 ;  /* 0x00000004b0f47c11 */ /* 0x000fe4000f8e08ff */
[----:B--2---:R-:W-:-:S13]  /*f1c0*/  ISETP.NE.AND P0, PT, R3, RZ, PT ;  /* 0x000000ff0300720c */ /* 0x004fda0003f05270 */
[----:B------:R-:W-:Y:S05]  /*f1d0*/  @!P0 BRA `(.L_x_1847) ;  /* 0x0000004c005c8947 */ /* 0x000fea0003800000 */
[----:B------:R-:W2:Y:S01]  /*f1e0*/  LD.E.64 R8, desc[UR6][R10.64+0xf0] ;  /* 0x0000f0060a087980 */ /* 0x000ea2000c101b00 */
[----:B------:R-:W-:-:S03]  /*f1f0*/  IMAD.MOV.U32 R2, RZ, RZ, RZ ;  /* 0x000000ffff027224 */ /* 0x000fc600078e00ff */
[----:B------:R-:W3:Y:S04]  /*f200*/  LD.E.U8 R0, desc[UR6][R10.64+0x1b3] ;  /* 0x0001b3060a007980 */ /* 0x000ee8000c101100 */
[----:B------:R-:W5:Y:S04]  /*f210*/  LD.E.64 R32, desc[UR6][R10.64+0x148] ;  /* 0x000148060a207980 */ /* 0x000f68000c101b00 */
[----:B------:R-:W5:Y:S01]  /*f220*/  LD.E.64 R34, desc[UR6][R10.64+0x150] ;  /* 0x000150060a227980 */ /* 0x000f62000c101b00 */
[----:B--2---:R-:W-:-:S04]  /*f230*/  ISETP.NE.U32.AND P1, PT, R8, RZ, PT ;  /* 0x000000ff0800720c */ /* 0x004fc80003f25070 */
[----:B------:R-:W-:-:S13]  /*f240*/  ISETP.NE.AND.EX P1, PT, R9, RZ, PT, P1 ;  /* 0x000000ff0900720c */ /* 0x000fda0003f25310 */
[----:B-----5:R-:W-:-:S04]  /*f250*/  @P1 LEA R12, P0, R241, R8, 0x2 ;  /* 0x00000008f10c1211 */ /* 0x020fc800078010ff */
[----:B------:R-:W-:Y:S02]  /*f260*/  @P1 LEA.HI.X R13, R241, R9, R70, 0x2, P0 ;  /* 0x00000009f10d1211 */ /* 0x000fe400000f1446 */
[----:B------:R-:W5:Y:S04]  /*f270*/  LD.E R9, desc[UR6][R10.64+0xc0] ;  /* 0x0000c0060a097980 */ /* 0x000f68000c101900 */
[----:B------:R1:W2:Y:S01]  /*f280*/  @P1 LD.E R2, desc[UR6][R12.64] ;  /* 0x000000060c021980 */ /* 0x0002a2000c101900 */
[-C--:B------:R-:W-:Y:S02]  /*f290*/  IADD3 R7, P1, R7, R194.reuse, RZ ;  /* 0x000000c207077210 */ /* 0x080fe40007f3e0ff */
[----:B------:R-:W-:-:S03]  /*f2a0*/  LEA R15, P0, R218, R194, 0x5 ;  /* 0x000000c2da0f7211 */ /* 0x000fc600078028ff */
[----:B------:R-:W-:Y:S01]  /*f2b0*/  IMAD.X R5, R5, 0x1, R197, P1 ;  /* 0x0000000105057824 */ /* 0x000fe200008e06c5 */
[-C--:B------:R-:W-:Y:S02]  /*f2c0*/  LEA R40, P1, R7, R220.reuse, 0x1 ;  /* 0x000000dc07287211 */ /* 0x080fe400078208ff */
[----:B------:R-:W-:Y:S02]  /*f2d0*/  LEA.HI.X R6, R218, R197, R219, 0x5, P0 ;  /* 0x000000c5da067211 */ /* 0x000fe400000f2cdb */
[----:B---3--:R-:W-:Y:S01]  /*f2e0*/  ISETP.NE.AND P4, PT, R0, RZ, PT ;  /* 0x000000ff0000720c */ /* 0x008fe20003f85270 */
[----:B------:R-:W-:Y:S01]  /*f2f0*/  IMAD.MOV.U32 R196, RZ, RZ, R194 ;  /* 0x000000ffffc47224 */ /* 0x000fe200078e00c2 */
[-C--:B------:R-:W-:Y:S02]  /*f300*/  LEA R42, P2, R194, R220.reuse, 0x1 ;  /* 0x000000dcc22a7211 */ /* 0x080fe400078408ff */
[----:B------:R-:W-:Y:S02]  /*f310*/  LEA R16, P0, R15, R220, 0x1 ;  /* 0x000000dc0f107211 */ /* 0x000fe400078008ff */
[----:B------:R-:W-:-:S02]  /*f320*/  LEA.HI.X R41, R7, R221, R5, 0x1, P1 ;  /* 0x000000dd07297211 */ /* 0x000fc400008f0c05 */
[----:B-1----:R-:W-:-:S04]  /*f330*/  LEA.HI R13, R3, R3, RZ, 0x1 ;  /* 0x00000003030d7211 */ /* 0x002fc800078f08ff */
[----:B------:R-:W-:Y:S01]  /*f340*/  SHF.R.S32.HI R13, RZ, 0x1, R13 ;  /* 0x00000001ff0d7819 */ /* 0x000fe2000001140d */
[----:B------:R-:W-:Y:S01]  /*f350*/  IMAD R4, R219, 0x30, RZ ;  /* 0x00000030db047824 */ /* 0x000fe200078e02ff */
[----:B------:R-:W-:-:S03]  /*f360*/  LEA.HI.X R43, R194, R221, R197, 0x1, P2 ;  /* 0x000000ddc22b7211 */ /* 0x000fc600010f0cc5 */
[----:B------:R-:W-:Y:S01]  /*f370*/  IMAD R5, R212, R13, R170 ;  /* 0x0000000dd4057224 */ /* 0x000fe200078e02aa */
[----:B------:R-:W-:Y:S01]  /*f380*/  LEA.HI.X R17, R15, R221, R6, 0x1, P0 ;  /* 0x000000dd0f117211 */ /* 0x000fe200000f0c06 */
[----:B------:R-:W-:-:S04]  /*f390*/  IMAD.WIDE.U32 R196, R218, 0x30, R196 ;  /* 0x00000030dac47825 */ /* 0x000fc800078e00c4 */
[----:B------:R-:W-:Y:S02]  /*f3a0*/  IMAD.IADD R15, R240, 0x1, -R65 ;  /* 0x00000001f00f7824 */ /* 0x000fe400078e0a41 */
[----:B------:R-:W-:Y:S01]  /*f3b0*/  IMAD.IADD R21, R170, 0x1, R5 ;  /* 0x00000001aa157824 */ /* 0x000fe200078e0205 */
[----:B------:R-:W-:Y:S01]  /*f3c0*/  LEA R38, P1, R196, R220, 0x1 ;  /* 0x000000dcc4267211 */ /* 0x000fe200078208ff */
[----:B------:R-:W-:Y:S01]  /*f3d0*/  IMAD.IADD R7, R197, 0x1, R4 ;  /* 0x00000001c5077824 */ /* 0x000fe200078e0204 */
[----:B------:R-:W-:Y:S01]  /*f3e0*/  ISETP.GE.AND P0, PT, R212, R15, PT ;  /* 0x0000000fd400720c */ /* 0x000fe20003f06270 */
[----:B------:R-:W-:-:S03]  /*f3f0*/  IMAD.SHL.U32 R37, R13, 0x10, RZ ;  /* 0x000000100d257824 */ /* 0x000fc600078e00ff */
[----:B------:R-:W-:Y:S02]  /*f400*/  ISETP.GT.AND P0, PT, R62, -0x8, !P0 ;  /* 0xfffffff83e00780c */ /* 0x000fe40004704270 */
[----:B------:R-:W-:Y:S02]  /*f410*/  LEA.HI.X R39, R196, R221, R7, 0x1, P1 ;  /* 0x000000ddc4277211 */ /* 0x000fe400008f0c07 */
        /* <DEDUP_REMOVED lines=10> */
[----:B-----5:R-:W-:Y:S01]  /*f4c0*/  ISETP.GE.AND P2, PT, R18, R9, PT ;  /* 0x000000091200720c */ /* 0x020fe20003f46270 */
        /* <DEDUP_REMOVED lines=15> */
[----:B-----5:R-:W-:Y:S02]  /*f5c0*/  HADD2.F32 R27, -RZ, R21.H1_H1 ;  /* 0x30000015ff1b7230 */ /* 0x020fe40000004100 */
[----:B------:R-:W-:Y:S02]  /*f5d0*/  HADD2.F32 R25, -RZ, R23.H1_H1 ;  /* 0x30000017ff197230 */ /* 0x000fe40000004100 */
[----:B------:R-:W-:Y:S02]  /*f5e0*/  HADD2.F32 R26, -RZ, R21.H0_H0 ;  /* 0x20000015ff1a7230 */ /* 0x000fe40000004100 */
[----:B------:R-:W-:-:S02]  /*f5f0*/  HADD2.F32 R28, -RZ, R23.H0_H0 ;  /* 0x20000017ff1c7230 */ /* 0x000fc40000004100 */
[----:B---3--:R-:W-:Y:S02]  /*f600*/  HADD2.F32 R2, -RZ, R4.H1_H1 ;  /* 0x30000004ff027230 */ /* 0x008fe40000004100 */
[----:B------:R-:W-:Y:S02]  /*f610*/  HADD2.F32 R0, -RZ, R5.H1_H1 ;  /* 0x30000005ff007230 */ /* 0x000fe40000004100 */
[--C-:B----4-:R-:W-:Y:S02]  /*f620*/  HADD2.F32 R21, -RZ, R6.reuse.H1_H1 ;  /* 0x30000006ff157230 */ /* 0x110fe40000004100 */
[----:B------:R-:W-:Y:S01]  /*f630*/  FMUL.FTZ R29, R27, R2 ;  /* 0x000000021b1d7220 */ /* 0x000fe20000410000 */
[----:B------:R-:W-:Y:S02]  /*f640*/  HADD2.F32 R8, -RZ, R7.H1_H1 ;  /* 0x30000007ff087230 */ /* 0x000fe40000004100 */
[----:B------:R-:W-:Y:S01]  /*f650*/  FMUL.FTZ R23, R25, R0 ;  /* 0x0000000019177220 */ /* 0x000fe20000410000 */
[----:B------:R-:W-:-:S02]  /*f660*/  HADD2.F32 R6, -RZ, R6.H0_H0 ;  /* 0x20000006ff067230 */ /* 0x000fc40000004100 */
[-C--:B------:R-:W-:Y:S01]  /*f670*/  FMUL.FTZ R27, R27, R21.reuse ;  /* 0x000000151b1b7220 */ /* 0x080fe20000410000 */
[----:B------:R-:W-:Y:S01]  /*f680*/  FFMA.FTZ R29, R26, R21, -R29 ;  /* 0x000000151a1d7223 */ /* 0x000fe2000001081d */
[-C--:B------:R-:W-:Y:S01]  /*f690*/  FMUL.FTZ R25, R25, R8.reuse ;  /* 0x0000000819197220 */ /* 0x080fe20000410000 */
[----:B------:R-:W-:Y:S01]  /*f6a0*/  FFMA.FTZ R23, R28, R8, -R23 ;  /* 0x000000081c177223 */ /* 0x000fe20000010817 */
[----:B------:R-:W-:Y:S02]  /*f6b0*/  HADD2.F32 R21, -RZ, R20.H1_H1 ;  /* 0x30000014ff157230 */ /* 0x000fe40000004100 */
[----:B------:R-:W-:Y:S01]  /*f6c0*/  FFMA.FTZ R2, R26, R2, R27 ;  /* 0x000000021a027223 */ /* 0x000fe2000001001b */
[----:B------:R-:W-:Y:S02]  /*f6d0*/  HADD2.F32 R4, -RZ, R4.H0_H0 ;  /* 0x20000004ff047230 */ /* 0x000fe40000004100 */
[----:B------:R-:W-:Y:S01]  /*f6e0*/  FFMA.FTZ R0, R28, R0, R25 ;  /* 0x000000001c007223 */ /* 0x000fe20000010019 */
[----:B------:R-:W-:-:S02]  /*f6f0*/  HADD2.F32 R5, -RZ, R5.H0_H0 ;  /* 0x20000005ff057230 */ /* 0x000fc40000004100 */
[C---:B------:R-:W-:Y:S01]  /*f700*/  FMUL.FTZ R27, R21.reuse, R6 ;  /* 0x00000006151b7220 */ /* 0x040fe20000410000 */
[----:B------:R-:W-:Y:S01]  /*f710*/  HADD2.F32 R8, -RZ, R22.H1_H1 ;  /* 0x30000016ff087230 */ /* 0x000fe20000004100 */
[----:B------:R-:W-:Y:S01]  /*f720*/  F2FP.F16.F32.PACK_AB R2, R2, R29 ;  /* 0x0000001d0202723e */ /* 0x000fe200000000ff */
        /* <DEDUP_REMOVED lines=10> */
[----:B------:R-:W-:-:S03]  /*f7d0*/  FFMA.FTZ R8, R22, R5, R8 ;  /* 0x0000000516087223 */ /* 0x000fc60000010008 */
[----:B------:R-:W-:Y:S02]  /*f7e0*/  F2FP.F16.F32.PACK_AB R20, R27, R20 ;  /* 0x000000141b14723e */ /* 0x000fe400000000ff */
[----:B------:R-:W-:Y:S02]  /*f7f0*/  F2FP.F16.F32.PACK_AB R22, R8, R21 ;  /* 0x000000150816723e */ /* 0x000fe400000000ff */
[----:B------:R-:W-:Y:S02]  /*f800*/  MOV R21, R2 ;  /* 0x0000000200157202 */ /* 0x000fe40000000f00 */
.L_x_1854:
[----:B------:R-:W-:Y:S05]  /*f810*/  BSYNC B0 ;  /* 0x0000000000007941 */ /* 0x000fea0003800000 */
.L_x_1853:
[----:B-----5:R3:W-:Y:S02]  /*f820*/  STS.128 [R244], R20 ;  /* 0x00000014f4007388 */ /* 0x0207e40000000c00 */
.L_x_1852:
[----:B------:R-:W-:Y:S05]  /*f830*/  BSYNC B1 ;  /* 0x0000000000017941 */ /* 0x000fea0003800000 */
.L_x_1851:
        /* <DEDUP_REMOVED lines=9> */
[----:B-----5:R-:W-:Y:S02]  /*f8d0*/  HADD2.F32 R27, -RZ, R21.H1_H1 ;  /* 0x30000015ff1b7230 */ /* 0x020fe40000004100 */
[----:B------:R-:W-:Y:S02]  /*f8e0*/  HADD2.F32 R25, -RZ, R23.H1_H1 ;  /* 0x30000017ff197230 */ /* 0x000fe40000004100 */
[----:B------:R-:W-:Y:S02]  /*f8f0*/  HADD2.F32 R26, -RZ, R21.H0_H0 ;  /* 0x20000015ff1a7230 */ /* 0x000fe40000004100 */
[----:B------:R-:W-:-:S02]  /*f900*/  HADD2.F32 R28, -RZ, R23.H0_H0 ;  /* 0x20000017ff1c7230 */ /* 0x000fc40000004100 */
[----:B--2---:R-:W-:Y:S02]  /*f910*/  HADD2.F32 R2, -RZ, R4.H1_H1 ;  /* 0x30000004ff027230 */ /* 0x004fe40000004100 */
        /* <DEDUP_REMOVED lines=32> */
.L_x_1856:
[----:B------:R-:W-:Y:S05]  /*fb20*/  BSYNC B0 ;  /* 0x0000000000007941 */ /* 0x000fea0003800000 */
.L_x_1855:
[----:B-----5:R1:W-:Y:S02]  /*fb30*/  STS.128 [R244+0x2000], R20 ;  /* 0x00200014f4007388 */ /* 0x0203e40000000c00 */
.L_x_1850:
[----:B------:R-:W-:Y:S05]  /*fb40*/  BSYNC B2 ;  /* 0x0000000000027941 */ /* 0x000fea0003800000 */
.L_x_1849:
[----:B------:R-:W-:Y:S01]  /*fb50*/  VIADD R0, R212, 0x10 ;  /* 0x00000010d4007836 */ /* 0x000fe20000000000 */
[----:B------:R-:W-:Y:S04]  /*fb60*/  BSSY B2, `(.L_x_1857) ;  /* 0x000006e000027945 */ /* 0x000fe80003800000 */
[----:B------:R-:W-:-:S04]  /*fb70*/  ISETP.GE.AND P0, PT, R0, R15, PT ;  /* 0x0000000f0000720c */ /* 0x000fc80003f06270 */
[----:B------:R-:W-:-:S13]  /*fb80*/  ISETP.LT.OR P0, PT, R62, -0x87, P0 ;  /* 0xffffff793e00780c */ /* 0x000fda0000701670 */
[----:B------:R-:W-:Y:S05]  /*fb90*/  @P0 BRA `(.L_x_1858) ;  /* 0x0000000400a80947 */ /* 0x000fea0003800000 */
[----:B-----5:R-:W-:Y:S01]  /*fba0*/  ISETP.GE.AND P0, PT, R18, R9, PT ;  /* 0x000000091200720c */ /* 0x020fe20003f06270 */
        /* <DEDUP_REMOVED lines=30> */
[----:B------:R-:W-:Y:S01]  /*fd90*/  FFMA.FTZ R28, R29, R21, -R28 ;  /* 0x000000151d1c7223 */ /* 0x000fe2000001081c */
[----:B------:R-:W-:Y:S01]  /*fda0*/  FMUL.FTZ R23, R31, R22 ;  /* 0x000000161f177220 */ /* 0x000fe20000410000 */
[----:B------:R-:W-:Y:S02]  /*fdb0*/  HADD2.F32 R21, -RZ, R20.H1_H1 ;  /* 0x30000014ff157230 */ /* 0x000fe40000004100 */
[----:B------:R-:W-:Y:S01]  /*fdc0*/  FFMA.FTZ R25, R29, R2, R25 ;  /* 0x000000021d197223 */ /* 0x000fe20000010019 */
[----:B------:R-:W-:Y:S02]  /*fdd0*/  HADD2.F32 R4, -RZ, R4.H0_H0 ;  /* 0x20000004ff047230 */ /* 0x000fe40000004100 */
[----:B------:R-:W-:Y:S01]  /*fde0*/  FFMA.FTZ R23, R27, R8, R23 ;  /* 0x000000081b177223 */ /* 0x000fe20000010017 */
[----:B------:R-:W-:Y:S02]  /*fdf0*/  HADD2.F32 R5, -RZ, R5.H0_H0 ;  /* 0x20000005ff057230 */ /* 0x000fe40000004100 */
[----:B------:R-:W-:Y:S01]  /*fe00*/  FMUL.FTZ R29, R21, R6 ;  /* 0x00000006151d7220 */ /* 0x000fe20000410000 */
[----:B------:R-:W-:-:S02]  /*fe10*/  HADD2.F32 R2, -RZ, R26.H1_H1 ;  /* 0x3000001aff027230 */ /* 0x000fc40000004100 */
[----:B------:R-:W-:Y:S01]  /*fe20*/  FMUL.FTZ R8, R21, R4 ;  /* 0x0000000415087220 */ /* 0x000fe20000410000 */
[----:B------:R-:W-:Y:S02]  /*fe30*/  HADD2.F32 R7, -RZ, R7.H0_H0 ;  /* 0x20000007ff077230 */ /* 0x000fe40000004100 */
[----:B------:R-:W-:Y:S01]  /*fe40*/  FFMA.FTZ R30, R27, R22, -R30 ;  /* 0x000000161b1e7223 */ /* 0x000fe2000001081e */
[----:B------:R-:W-:Y:S02]  /*fe50*/  HADD2.F32 R26, -RZ, R26.H0_H0 ;  /* 0x2000001aff1a7230 */ /* 0x000fe40000004100 */
[C---:B------:R-:W-:Y:S01]  /*fe60*/  FMUL.FTZ R21, R2.reuse, R5 ;  /* 0x0000000502157220 */ /* 0x040fe20000410000 */
[----:B------:R-:W-:Y:S02]  /*fe70*/  HADD2.F32 R27, -RZ, R20.H0_H0 ;  /* 0x20000014ff1b7230 */ /* 0x000fe40000004100 */
[-C--:B------:R-:W-:Y:S01]  /*fe80*/  FMUL.FTZ R2, R2, R7.reuse ;  /* 0x0000000702027220 */ /* 0x080fe20000410000 */
[----:B------:R-:W-:Y:S01]  /*fe90*/  F2FP.F16.F32.PACK_AB R30, R23, R30 ;  /* 0x0000001e171e723e */ /* 0x000fe200000000ff */
[C---:B------:R-:W-:Y:S01]  /*fea0*/  FFMA.FTZ R21, R26.reuse, R7, -R21 ;  /* 0x000000071a157223 */ /* 0x040fe20000010815 */
[----:B------:R-:W-:Y:S01]  /*feb0*/  F2FP.F16.F32.PACK_AB R23, R25, R28 ;  /* 0x0000001c1917723e */ /* 0x000fe200000000ff */
[----:B------:R-:W-:Y:S01]  /*fec0*/  FFMA.FTZ R2, R26, R5, R2 ;  /* 0x000000051a027223 */ /* 0x000fe20000010002 */
[C---:B------:R-:W-:Y:S01]  /*fed0*/  FFMA.FTZ R8, R27.reuse, R6, -R8 ;  /* 0x000000061b087223 */ /* 0x040fe20000010808 */
[----:B------:R-:W-:-:S03]  /*fee0*/  FFMA.FTZ R29, R27, R4, R29 ;  /* 0x000000041b1d7223 */ /* 0x000fc6000001001d */
[----:B------:R-:W-:Y:S02]  /*fef0*/  F2FP.F16.F32.PACK_AB R22, R2, R21 ;  /* 0x000000150216723e */ /* 0x000fe400000000ff */
[----:B------:R-:W-:Y:S02]  /*ff00*/  F2FP.F16.F32.PACK_AB R20, R29, R8 ;  /* 0x000000081d14723e */ /* 0x000fe400000000ff */
[----:B------:R-:W-:Y:S02]  /*ff10*/  MOV R21, R30 ;  /* 0x0000001e00157202 */ /* 0x000fe40000000f00 */
.L_x_1862:
[----:B------:R-:W-:Y:S05]  /*ff20*/  BSYNC B0 ;  /* 0x0000000000007941 */ /* 0x000fea0003800000 */
.L_x_1861:
[----:B-----5:R3:W-:Y:S02]  /*ff30*/  STS.128 [R244+0x800], R20 ;  /* 0x00080014f4007388 */ /* 0x0207e40000000c00 */
.L_x_1860:
[----:B------:R-:W-:Y:S05]  /*ff40*/  BSYNC B1 ;  /* 0x0000000000017941 */ /* 0x000fea0003800000 */
.L_x_1859:
        /* <DEDUP_REMOVED lines=30> */
[----:B------:R-:W-:Y:S02]  /*10130*/  HADD2.F32 R20, -RZ, R42.H1_H1 ;  /* 0x3000002aff147230 */ /* 0x000fe40000004100 */
[----:B------:R-:W-:Y:S01]  /*10140*/  FMUL.FTZ R22, R21, R4 ;  /* 0x0000000415167220 */ /* 0x000fe20000410000 */
[----:B------:R-:W-:Y:S01]  /*10150*/  HADD2.F32 R7, -RZ, R7.H0_H0 ;  /* 0x20000007ff077230 */ /* 0x000fe20000004100 */
[----:B------:R-:W-:Y:S01]  /*10160*/  F2FP.F16.F32.PACK_AB R41, R8, R29 ;  /* 0x0000001d0829723e */ /* 0x000fe200000000ff */
        /* <DEDUP_REMOVED lines=8> */
[----:B------:R-:W-:-:S03]  /*101f0*/  FFMA.FTZ R20, R42, R5, R20 ;  /* 0x000000052a147223 */ /* 0x000fc60000010014 */
[----:B------:R-:W-:Y:S02]  /*10200*/  F2FP.F16.F32.PACK_AB R40, R27, R22 ;  /* 0x000000161b28723e */ /* 0x000fe400000000ff */
[----:B------:R-:W-:Y:S02]  /*10210*/  F2FP.F16.F32.PACK_AB R42, R20, R21 ;  /* 0x00000015142a723e */ /* 0x000fe400000000ff */
.L_x_1864:
[----:B------:R-:W-:Y:S05]  /*10220*/  BSYNC B0 ;  /* 0x0000000000007941 */ /* 0x000fea0003800000 */
.L_x_1863:
[----:B-----5:R1:W-:Y:S02]  /*10230*/  STS.128 [R244+0x2800], R40 ;  /* 0x00280028f4007388 */ /* 0x0203e40000000c00 */
.L_x_1858:
[----:B------:R-:W-:Y:S05]  /*10240*/  BSYNC B2 ;  /* 0x0000000000027941 */ /* 0x000fea0003800000 */
.L_x_1857:
[----:B------:R-:W-:Y:S01]  /*10250*/  VIADD R36, R212, 0x20 ;  /* 0x00000020d4247836 */ /* 0x000fe20000000000 */
[----:B------:R-:W-:Y:S04]  /*10260*/  BSSY B2, `(.L_x_1865) ;  /* 0x000006f000027945 */ /* 0x000fe80003800000 */
[----:B------:R-:W-:-:S04]  /*10270*/  ISETP.GE.AND P0, PT, R36, R15, PT ;  /* 0x0000000f2400720c */ /* 0x000fc80003f06270 */
[----:B------:R-:W-:-:S13]  /*10280*/  ISETP.LT.OR P0, PT, R62, -0x107, P0 ;  /* 0xfffffef93e00780c */ /* 0x000fda0000701670 */
[----:B------:R-:W-:Y:S05]  /*10290*/  @P0 BRA `(.L_x_1866) ;  /* 0x0000000400ac0947 */ /* 0x000fea0003800000 */
[----:B-----5:R-:W-:Y:S01]  /*102a0*/  ISETP.GE.AND P0, PT, R18, R9, PT ;  /* 0x000000091200720c */ /* 0x020fe20003f06270 */
        /* <DEDUP_REMOVED lines=18> */
[--C-:B-----5:R-:W-:Y:S01]  /*103d0*/  HADD2.F32 R27, -RZ, R21.reuse.H0_H0 ;  /* 0x20000015ff1b7230 */ /* 0x120fe20000004100 */
[----:B------:R-:W-:Y:S01]  /*103e0*/  MOV R26, R22 ;  /* 0x00000016001a7202 */ /* 0x000fe20000000f00 */
[----:B------:R-:W-:Y:S02]  /*103f0*/  HADD2.F32 R31, -RZ, R21.H1_H1 ;  /* 0x30000015ff1f7230 */ /* 0x000fe40000004100 */
[--C-:B------:R-:W-:Y:S02]  /*10400*/  HADD2.F32 R25, -RZ, R23.reuse.H1_H1 ;  /* 0x30000017ff197230 */ /* 0x100fe40000004100 */
[----:B------:R-:W-:-:S02]  /*10410*/  HADD2.F32 R29, -RZ, R23.H0_H0 ;  /* 0x20000017ff1d7230 */ /* 0x000fc40000004100 */
        /* <DEDUP_REMOVED lines=33> */
.L_x_1870:
[----:B------:R-:W-:Y:S05]  /*10630*/  BSYNC B0 ;  /* 0x0000000000007941 */ /* 0x000fea0003800000 */
.L_x_1869:
[----:B-----5:R3:W-:Y:S02]  /*10640*/  STS.128 [R244+0x1000], R20 ;  /* 0x00100014f4007388 */ /* 0x0207e40000000c00 */
.L_x_1868:
[----:B------:R-:W-:Y:S05]  /*10650*/  BSYNC B1 ;  /* 0x0000000000017941 */ /* 0x000fea0003800000 */
.L_x_1867:
        /* <DEDUP_REMOVED lines=8> */
[----:B------:R-:W3:Y:S01]  /*106e0*/  LD.E.64 R6, desc[UR6][R40.64+0x40] ;  /* 0x0000400628067980 */ /* 0x000ee2000c101b00 */
[--C-:B-----5:R-:W-:Y:S02]  /*106f0*/  HADD2.F32 R27, -RZ, R21.reuse.H1_H1 ;  /* 0x30000015ff1b7230 */ /* 0x120fe40000004100 */
[----:B------:R-:W-:Y:S02]  /*10700*/  HADD2.F32 R25, -RZ, R21.H0_H0 ;  /* 0x20000015ff197230 */ /* 0x000fe40000004100 */
[--C-:B------:R-:W-:Y:S02]  /*10710*/  HADD2.F32 R21, -RZ, R23.reuse.H1_H1 ;  /* 0x30000017ff157230 */ /* 0x100fe40000004100 */
        /* <DEDUP_REMOVED lines=10> */
[----:B------:R-:W-:Y:S02]  /*107c0*/  HADD2.F32 R17, -RZ, R20.H1_H1 ;  /* 0x30000014ff117230 */ /* 0x000fe40000004100 */
[----:B------:R-:W-:Y:S01]  /*107d0*/  FMUL.FTZ R21, R21, R16 ;  /* 0x0000001015157220 */ /* 0x000fe20000410000 */
        /* <DEDUP_REMOVED lines=21> */
.L_x_1872:
[----:B------:R-:W-:Y:S05]  /*10930*/  BSYNC B0 ;  /* 0x0000000000007941 */ /* 0x000fea0003800000 */
.L_x_1871:
[----:B-----5:R1:W-:Y:S02]  /*10940*/  STS.128 [R244+0x3000], R20 ;  /* 0x00300014f4007388 */ /* 0x0203e40000000c00 */
.L_x_1866:
[----:B------:R-:W-:Y:S05]  /*10950*/  BSYNC B2 ;  /* 0x0000000000027941 */ /* 0x000fea0003800000 */
.L_x_1865:
[----:B------:R-:W-:-:S05]  /*10960*/  VIADD R28, R212, 0x30 ;  /* 0x00000030d41c7836 */ /* 0x000fca0000000000 */
[----:B------:R-:W-:-:S04]  /*10970*/  ISETP.GE.AND P0, PT, R28, R15, PT ;  /* 0x0000000f1c00720c */ /* 0x000fc80003f06270 */
[----:B------:R-:W-:-:S13]  /*10980*/  ISETP.LT.OR P0, PT, R62, -0x187, P0 ;  /* 0xfffffe793e00780c */ /* 0x000fda0000701670 */
[----:B------:R-:W-:Y:S05]  /*10990*/  @P0 BRA `(.L_x_1873) ;  /* 0x0000003800d80947 */ /* 0x000fea0003800000 */
[----:B-----5:R-:W-:Y:S01]  /*109a0*/  ISETP.GE.AND P0, PT, R18, R9, PT ;  /* 0x000000091200720c */ /* 0x020fe20003f06270 */
        /* <DEDUP_REMOVED lines=17> */
[----:B------:R-:W4:Y:S01]  /*10ac0*/  LD.E.64 R6, desc[UR6][R12.64] ;  /* 0x000000060c067980 */ /* 0x000f22000c101b00 */
[----:B--2--5:R-:W-:Y:S02]  /*10ad0*/  HADD2.F32 R17, -RZ, R23.H1_H1 ;  /* 0x30000017ff117230 */ /* 0x024fe40000004100 */
[--C-:B------:R-:W-:Y:S02]  /*10ae0*/  HADD2.F32 R19, -RZ, R21.reuse.H0_H0 ;  /* 0x20000015ff137230 */ /* 0x100fe40000004100 */
[----:B------:R-:W-:Y:S02]  /*10af0*/  HADD2.F32 R21, -RZ, R21.H1_H1 ;  /* 0x30000015ff157230 */ /* 0x000fe40000004100 */
        /* <DEDUP_REMOVED lines=34> */
.L_x_1877:
[----:B------:R-:W-:Y:S05]  /*10d20*/  BSYNC B0 ;  /* 0x0000000000007941 */ /* 0x000fea0003800000 */
.L_x_1876:
[----:B-----5:R3:W-:Y:S02]  /*10d30*/  STS.128 [R244+0x1800], R20 ;  /* 0x00180014f4007388 */ /* 0x0207e40000000c00 */
.L_x_1875:
[----:B------:R-:W-:Y:S05]  /*10d40*/  BSYNC B1 ;  /* 0x0000000000017941 */ /* 0x000fea0003800000 */
.L_x_1874:
[----:B------:R-:W-:-:S13]  /*10d50*/  ISETP.GE.AND P0, PT, R14, R9, PT ;  /* 0x000000090e00720c */ /* 0x000fda0003f06270 */
[----:B------:R1:W-:Y:S01]  /*10d60*/  @P0 STS.128 [R244+0x3800], RZ ;  /* 0x003800fff4000388 */ /* 0x0003e20000000c00 */
[----:B------:R-:W-:Y:S05]  /*10d70*/  @P0 BRA `(.L_x_1873) ;  /* 0x0000003400e00947 */ /* 0x000fea0003800000 */
[----:B--23--:R2:W5:Y:S01]  /*10d80*/  LD.E.128 R16, desc[UR6][R38.64+0x80] ;  /* 0x0000800626107980 */ /* 0x00c562000c101d00 */
[----:B------:R-:W-:Y:S01]  /*10d90*/  ISETP.GE.AND P0, PT, R14, R3, PT ;  /* 0x000000030e00720c */ /* 0x000fe20003f06270 */
[----:B------:R-:W-:-:S12]  /*10da0*/  BSSY B0, `(.L_x_1878) ;  /* 0x0000028000007945 */ /* 0x000fd80003800000 */
[----:B------:R-:W-:Y:S05]  /*10db0*/  @P0 BRA `(.L_x_1879) ;  /* 0x0000000000980947 */ /* 0x000fea0003800000 */
[----:B------:R-:W3:Y:S04]  /*10dc0*/  LD.E.64 R4, desc[UR6][R12.64+0x40] ;  /* 0x000040060c047980 */ /* 0x000ee8000c101b00 */
[----:B------:R-:W4:Y:S01]  /*10dd0*/  LD.E.64 R2, desc[UR6][R26.64+0x40] ;  /* 0x000040061a027980 */ /* 0x000f22000c101b00 */
[----:B-1---5:R-:W-:Y:S02]  /*10de0*/  HADD2.F32 R22, -RZ, R17.H1_H1 ;  /* 0x30000011ff167230 */ /* 0x022fe40000004100 */
[----:B------:R-:W-:Y:S02]  /*10df0*/  HADD2.F32 R15, -RZ, R19.H1_H1 ;  /* 0x30000013ff0f7230 */ /* 0x000fe40000004100 */
[----:B------:R-:W-:Y:S02]  /*10e00*/  HADD2.F32 R14, -RZ, R17.H0_H0 ;  /* 0x20000011ff0e7230 */ /* 0x000fe40000004100 */
[----:B------:R-:W-:-:S02]  /*10e10*/  HADD2.F32 R20, -RZ, R19.H0_H0 ;  /* 0x20000013ff147230 */ /* 0x000fc40000004100 */
[----:B---3--:R-:W-:Y:S02]  /*10e20*/  HADD2.F32 R9, -RZ, R4.H1_H1 ;  /* 0x30000004ff097230 */ /* 0x008fe40000004100 */
[----:B----4-:R-:W-:-:S03]  /*10e30*/  HADD2.F32 R6, -RZ, R3.H1_H1 ;  /* 0x30000003ff067230 */ /* 0x010fc60000004100 */
[C---:B------:R-:W-:Y:S01]  /*10e40*/  FMUL.FTZ R12, R22.reuse, R9 ;  /* 0x00000009160c7220 */ /* 0x040fe20000410000 */
[----:B------:R-:W-:Y:S02]  /*10e50*/  HADD2.F32 R7, -RZ, R2.H1_H1 ;  /* 0x30000002ff077230 */ /* 0x000fe40000004100 */
[----:B------:R-:W-:Y:S02]  /*10e60*/  HADD2.F32 R8, -RZ, R5.H1_H1 ;  /* 0x30000005ff087230 */ /* 0x000fe40000004100 */
[C---:B------:R-:W-:Y:S01]  /*10e70*/  FMUL.FTZ R13, R15.reuse, R6 ;  /* 0x000000060f0d7220 */ /* 0x040fe20000410000 */
[----:B------:R-:W-:Y:S02]  /*10e80*/  HADD2.F32 R4, -RZ, R4.H0_H0 ;  /* 0x20000004ff047230 */ /* 0x000fe40000004100 */
[-C--:B------:R-:W-:Y:S01]  /*10e90*/  FMUL.FTZ R17, R22, R7.reuse ;  /* 0x0000000716117220 */ /* 0x080fe20000410000 */
[----:B------:R-:W-:Y:S01]  /*10ea0*/  FFMA.FTZ R12, R14, R7, R12 ;  /* 0x000000070e0c7223 */ /* 0x000fe2000001000c */
[-C--:B------:R-:W-:Y:S01]  /*10eb0*/  FMUL.FTZ R15, R15, R8.reuse ;  /* 0x000000080f0f7220 */ /* 0x080fe20000410000 */
[----:B------:R-:W-:Y:S01]  /*10ec0*/  FFMA.FTZ R13, R20, R8, -R13 ;  /* 0x00000008140d7223 */ /* 0x000fe2000001080d */
[----:B------:R-:W-:-:S02]  /*10ed0*/  HADD2.F32 R7, -RZ, R16.H1_H1 ;  /* 0x30000010ff077230 */ /* 0x000fc40000004100 */
[----:B------:R-:W-:Y:S02]  /*10ee0*/  HADD2.F32 R2, -RZ, R2.H0_H0 ;  /* 0x20000002ff027230 */ /* 0x000fe40000004100 */
[----:B------:R-:W-:Y:S02]  /*10ef0*/  HADD2.F32 R3, -RZ, R3.H0_H0 ;  /* 0x20000003ff037230 */ /* 0x000fe40000004100 */
[----:B------:R-:W-:Y:S02]  /*10f00*/  HADD2.F32 R8, -RZ, R18.H1_H1 ;  /* 0x30000012ff087230 */ /* 0x000fe40000004100 */
[----:B------:R-:W-:Y:S02]  /*10f10*/  HADD2.F32 R5, -RZ, R5.H0_H0 ;  /* 0x20000005ff057230 */ /* 0x000fe40000004100 */
[----:B------:R-:W-:Y:S01]  /*10f20*/  FFMA.FTZ R17, R14, R9, -R17 ;  /* 0x000000090e117223 */ /* 0x000fe20000010811 */
[----:B------:R-:W-:Y:S01]  /*10f30*/  FFMA.FTZ R6, R20, R6, R15 ;  /* 0x0000000614067223 */ /* 0x000fe2000001000f */
[C---:B------:R-:W-:Y:S01]  /*10f40*/  FMUL.FTZ R14, R7.reuse, R2 ;  /* 0x00000002070e7220 */ /* 0x040fe20000410000 */
[----:B------:R-:W-:Y:S01]  /*10f50*/  FMUL.FTZ R15, R7, R4 ;  /* 0x00000004070f7220 */ /* 0x000fe20000410000 */
[----:B------:R-:W-:-:S02]  /*10f60*/  HADD2.F32 R9, -RZ, R16.H0_H0 ;  /* 0x20000010ff097230 */ /* 0x000fc40000004100 */
[C---:B------:R-:W-:Y:S01]  /*10f70*/  FMUL.FTZ R7, R8.reuse, R3 ;  /* 0x0000000308077220 */ /* 0x040fe20000410000 */
[----:B------:R-:W-:Y:S02]  /*10f80*/  HADD2.F32 R18, -RZ, R18.H0_H0 ;  /* 0x20000012ff127230 */ /* 0x000fe40000004100 */
        /* <DEDUP_REMOVED lines=9> */
.L_x_1879:
[----:B------:R-:W-:Y:S05]  /*11020*/  BSYNC B0 ;  /* 0x0000000000007941 */ /* 0x000fea0003800000 */
.L_x_1878:
[----:B-----5:R3:W-:Y:S01]  /*11030*/  STS.128 [R244+0x3800], R16 ;  /* 0x00380010f4007388 */ /* 0x0207e20000000c00 */
[----:B------:R-:W-:Y:S05]  /*11040*/  BRA `(.L_x_1873) ;  /* 0x00000034002c7947 */ /* 0x000fea0003800000 */
.L_x_1848:
[----:B------:R-:W-:Y:S04]  /*11050*/  BSSY B2, `(.L_x_1880) ;  /* 0x00000b4000027945 */ /* 0x000fe80003800000 */
[----:B------:R-:W-:Y:S05]  /*11060*/  @!P0 BRA `(.L_x_1881) ;  /* 0x0000000800c88947 */ /* 0x000fea0003800000 */
[----:B-----5:R-:W-:Y:S01]  /*11070*/  ISETP.GE.AND P0, PT, R18, R9, PT ;  /* 0x000000091200720c */ /* 0x020fe20003f06270 */
        /* <DEDUP_REMOVED lines=26> */
[----:B-----5:R-:W-:Y:S02]  /*11220*/  HADD2.F32 R51, -RZ, R30.H1_H1 ;  /* 0x3000001eff337230 */ /* 0x020fe40000004100 */
[----:B---3--:R-:W-:Y:S02]  /*11230*/  HADD2.F32 R50, -RZ, R27.H0_H0 ;  /* 0x2000001bff327230 */ /* 0x008fe40000004100 */
[--C-:B----4-:R-:W-:Y:S02]  /*11240*/  HADD2.F32 R0, -RZ, R5.reuse.H0_H0 ;  /* 0x20000005ff007230 */ /* 0x110fe40000004100 */
[----:B------:R-:W-:Y:S02]  /*11250*/  HADD2.F32 R12, -RZ, R5.H1_H1 ;  /* 0x30000005ff0c7230 */ /* 0x000fe40000004100 */
[--C-:B------:R-:W-:Y:S02]  /*11260*/  HADD2.F32 R5, -RZ, R7.reuse.H0_H0 ;  /* 0x20000007ff057230 */ /* 0x100fe40000004100 */
[----:B------:R-:W-:-:S02]  /*11270*/  HADD2.F32 R7, -RZ, R7.H1_H1 ;  /* 0x30000007ff077230 */ /* 0x000fc40000004100 */
[--C-:B------:R-:W-:Y:S02]  /*11280*/  HADD2.F32 R36, -RZ, R4.reuse.H0_H0 ;  /* 0x20000004ff247230 */ /* 0x100fe40000004100 */
[----:B------:R-:W-:Y:S01]  /*11290*/  @!P1 FADD.FTZ R5, -R5, -RZ ;  /* 0x800000ff05059221 */ /* 0x000fe20000010100 */
[----:B------:R-:W-:Y:S02]  /*112a0*/  HADD2.F32 R44, -RZ, R4.H1_H1 ;  /* 0x30000004ff2c7230 */ /* 0x000fe40000004100 */
[----:B------:R-:W-:Y:S01]  /*112b0*/  @!P1 FADD.FTZ R7, -R7, -RZ ;  /* 0x800000ff07079221 */ /* 0x000fe20000010100 */
[--C-:B------:R-:W-:Y:S02]  /*112c0*/  HADD2.F32 R4, -RZ, R6.reuse.H0_H0 ;  /* 0x20000006ff047230 */ /* 0x100fe40000004100 */
[----:B------:R-:W-:Y:S02]  /*112d0*/  HADD2.F32 R52, -RZ, R27.H1_H1 ;  /* 0x3000001bff347230 */ /* 0x000fe40000004100 */
[----:B------:R-:W-:-:S02]  /*112e0*/  HADD2.F32 R6, -RZ, R6.H1_H1 ;  /* 0x30000006ff067230 */ /* 0x000fc40000004100 */
[----:B------:R-:W-:Y:S01]  /*112f0*/  FMUL.FTZ R50, R50, R5 ;  /* 0x0000000532327220 */ /* 0x000fe20000410000 */
[--C-:B------:R-:W-:Y:S02]  /*11300*/  HADD2.F32 R5, -RZ, R26.reuse.H1_H1 ;  /* 0x3000001aff057230 */ /* 0x100fe40000004100 */
[----:B------:R-:W-:Y:S01]  /*11310*/  FMUL.FTZ R52, R52, R7 ;  /* 0x0000000734347220 */ /* 0x000fe20000410000 */
[----:B------:R-:W-:Y:S02]  /*11320*/  HADD2.F32 R45, -RZ, R25.H0_H0 ;  /* 0x20000019ff2d7230 */ /* 0x000fe40000004100 */
[----:B------:R-:W-:Y:S01]  /*11330*/  @!P1 FADD.FTZ R6, -R6, -RZ ;  /* 0x800000ff06069221 */ /* 0x000fe20000010100 */
[----:B------:R-:W-:Y:S02]  /*11340*/  HADD2.F32 R7, -RZ, R26.H0_H0 ;  /* 0x2000001aff077230 */ /* 0x000fe40000004100 */
[----:B------:R-:W-:Y:S01]  /*11350*/  @!P1 FADD.FTZ R0, -R0, -RZ ;  /* 0x800000ff00009221 */ /* 0x000fe20000010100 */
[----:B------:R-:W-:Y:S01]  /*11360*/  @!P1 FADD.FTZ R4, -R4, -RZ ;  /* 0x800000ff04049221 */ /* 0x000fe20000010100 */
[----:B------:R-:W-:-:S02]  /*11370*/  HADD2.F32 R47, -RZ, R24.H0_H0 ;  /* 0x20000018ff2f7230 */ /* 0x000fc40000004100 */
[----:B------:R-:W-:Y:S01]  /*11380*/  FMUL.FTZ R6, R5, R6 ;  /* 0x0000000605067220 */ /* 0x000fe20000410000 */
[----:B------:R-:W-:Y:S02]  /*11390*/  HADD2.F32 R27, -RZ, R24.H1_H1 ;  /* 0x30000018ff1b7230 */ /* 0x000fe40000004100 */
[----:B------:R-:W-:Y:S01]  /*113a0*/  FMUL.FTZ R45, R45, R0 ;  /* 0x000000002d2d7220 */ /* 0x000fe20000410000 */
[----:B------:R-:W-:Y:S02]  /*113b0*/  HADD2.F32 R25, -RZ, R25.H1_H1 ;  /* 0x30000019ff197230 */ /* 0x000fe40000004100 */
[----:B------:R-:W-:Y:S01]  /*113c0*/  FMUL.FTZ R4, R7, R4 ;  /* 0x0000000407047220 */ /* 0x000fe20000410000 */
[--C-:B--2---:R-:W-:Y:S02]  /*113d0*/  HADD2.F32 R5, -RZ, R21.reuse.H0_H0 ;  /* 0x20000015ff057230 */ /* 0x104fe40000004100 */
[----:B------:R-:W-:Y:S01]  /*113e0*/  @!P1 FADD.FTZ R12, -R12, -RZ ;  /* 0x800000ff0c0c9221 */ /* 0x000fe20000010100 */
[----:B------:R-:W-:-:S02]  /*113f0*/  HADD2.F32 R24, -RZ, R21.H1_H1 ;  /* 0x30000015ff187230 */ /* 0x000fc40000004100 */
[----:B------:R-:W-:Y:S01]  /*11400*/  @!P1 FADD.FTZ R36, -R36, -RZ ;  /* 0x800000ff24249221 */ /* 0x000fe20000010100 */
[----:B------:R-:W-:Y:S02]  /*11410*/  HADD2.F32 R0, -RZ, R29.H0_H0 ;  /* 0x2000001dff007230 */ /* 0x000fe40000004100 */
[----:B------:R-:W-:Y:S01]  /*11420*/  @!P1 FADD.FTZ R44, -R44, -RZ ;  /* 0x800000ff2c2c9221 */ /* 0x000fe20000010100 */
[----:B------:R-:W-:Y:S02]  /*11430*/  HADD2.F32 R7, -RZ, R31.H0_H0 ;  /* 0x2000001fff077230 */ /* 0x000fe40000004100 */
[----:B------:R-:W-:Y:S02]  /*11440*/  HADD2.F32 R21, -RZ, R23.H0_H0 ;  /* 0x20000017ff157230 */ /* 0x000fe40000004100 */
[----:B------:R-:W-:Y:S01]  /*11450*/  FMUL.FTZ R25, R25, R12 ;  /* 0x0000000c19197220 */ /* 0x000fe20000410000 */
[----:B------:R-:W-:Y:S01]  /*11460*/  FMUL.FTZ R36, R47, R36 ;  /* 0x000000242f247220 */ /* 0x000fe20000410000 */
[----:B------:R-:W-:Y:S01]  /*11470*/  FMUL.FTZ R44, R27, R44 ;  /* 0x0000002c1b2c7220 */ /* 0x000fe20000410000 */
[----:B------:R-:W-:-:S02]  /*11480*/  HADD2.F32 R12, -RZ, R29.H1_H1 ;  /* 0x3000001dff0c7230 */ /* 0x000fc40000004100 */
[----:B------:R-:W-:Y:S01]  /*11490*/  FFMA.FTZ R0, R0, R5, R45 ;  /* 0x0000000500007223 */ /* 0x000fe2000001002d */
[----:B------:R-:W-:Y:S01]  /*114a0*/  FFMA.FTZ R7, R7, R21, R50 ;  /* 0x0000001507077223 */ /* 0x000fe20000010032 */
[----:B------:R-:W-:Y:S02]  /*114b0*/  HADD2.F32 R23, -RZ, R23.H1_H1 ;  /* 0x30000017ff177230 */ /* 0x000fe40000004100 */
[--C-:B------:R-:W-:Y:S02]  /*114c0*/  HADD2.F32 R27, -RZ, R20.reuse.H0_H0 ;  /* 0x20000014ff1b7230 */ /* 0x100fe40000004100 */
[----:B------:R-:W-:Y:S02]  /*114d0*/  HADD2.F32 R47, -RZ, R20.H1_H1 ;  /* 0x30000014ff2f7230 */ /* 0x000fe40000004100 */
[--C-:B------:R-:W-:Y:S02]  /*114e0*/  HADD2.F32 R29, -RZ, R22.reuse.H0_H0 ;  /* 0x20000016ff1d7230 */ /* 0x100fe40000004100 */
[----:B------:R-:W-:-:S02]  /*114f0*/  HADD2.F32 R49, -RZ, R22.H1_H1 ;  /* 0x30000016ff317230 */ /* 0x000fc40000004100 */
[----:B------:R-:W-:Y:S02]  /*11500*/  HADD2.F32 R31, -RZ, R31.H1_H1 ;  /* 0x3000001fff1f7230 */ /* 0x000fe40000004100 */
[--C-:B------:R-:W-:Y:S02]  /*11510*/  HADD2.F32 R5, -RZ, R28.reuse.H0_H0 ;  /* 0x2000001cff057230 */ /* 0x100fe40000004100 */
[----:B------:R-:W-:Y:S02]  /*11520*/  HADD2.F32 R45, -RZ, R28.H1_H1 ;  /* 0x3000001cff2d7230 */ /* 0x000fe40000004100 */
[----:B------:R-:W-:Y:S02]  /*11530*/  HADD2.F32 R21, -RZ, R30.H0_H0 ;  /* 0x2000001eff157230 */ /* 0x000fe40000004100 */
        /* <DEDUP_REMOVED lines=10> */
.L_x_1885:
[----:B------:R-:W-:Y:S05]  /*115e0*/  BSYNC B0 ;  /* 0x0000000000007941 */ /* 0x000fea0003800000 */
.L_x_1884:
[----:B-----5:R3:W-:Y:S02]  /*115f0*/  STS.128 [R244], R28 ;  /* 0x0000001cf4007388 */ /* 0x0207e40000000c00 */
.L_x_1883:
[----:B------:R-:W-:Y:S05]  /*11600*/  BSYNC B1 ;  /* 0x0000000000017941 */ /* 0x000fea0003800000 */
.L_x_1882:
        /* <DEDUP_REMOVED lines=27> */
[--C-:B----4-:R-:W-:Y:S02]  /*117c0*/  HADD2.F32 R0, -RZ, R4.reuse.H0_H0 ;  /* 0x20000004ff007230 */ /* 0x110fe40000004100 */
[----:B------:R-:W-:Y:S02]  /*117d0*/  HADD2.F32 R12, -RZ, R4.H1_H1 ;  /* 0x30000004ff0c7230 */ /* 0x000fe40000004100 */
[--C-:B------:R-:W-:Y:S02]  /*117e0*/  HADD2.F32 R4, -RZ, R5.reuse.H0_H0 ;  /* 0x20000005ff047230 */ /* 0x100fe40000004100 */
[----:B------:R-:W-:Y:S02]  /*117f0*/  HADD2.F32 R36, -RZ, R5.H1_H1 ;  /* 0x30000005ff247230 */ /* 0x000fe40000004100 */
[----:B------:R-:W-:Y:S01]  /*11800*/  @!P1 FADD.FTZ R0, -R0, -RZ ;  /* 0x800000ff00009221 */ /* 0x000fe20000010100 */
[----:B------:R-:W-:-:S02]  /*11810*/  HADD2.F32 R5, -RZ, R6.H0_H0 ;  /* 0x20000006ff057230 */ /* 0x000fc40000004100 */
[----:B------:R-:W-:Y:S01]  /*11820*/  @!P1 FADD.FTZ R4, -R4, -RZ ;  /* 0x800000ff04049221 */ /* 0x000fe20000010100 */
[----:B---3--:R-:W-:Y:S02]  /*11830*/  HADD2.F32 R42, -RZ, R6.H1_H1 ;  /* 0x30000006ff2a7230 */ /* 0x008fe40000004100 */
[----:B------:R-:W-:Y:S02]  /*11840*/  HADD2.F32 R43, -RZ, R24.H0_H0 ;  /* 0x20000018ff2b7230 */ /* 0x000fe40000004100 */
[--C-:B------:R-:W-:Y:S02]  /*11850*/  HADD2.F32 R6, -RZ, R7.reuse.H0_H0 ;  /* 0x20000007ff067230 */ /* 0x100fe40000004100 */
[----:B------:R-:W-:Y:S02]  /*11860*/  HADD2.F32 R7, -RZ, R7.H1_H1 ;  /* 0x30000007ff077230 */ /* 0x000fe40000004100 */
[----:B------:R-:W-:Y:S01]  /*11870*/  FMUL.FTZ R45, R45, R4 ;  /* 0x000000042d2d7220 */ /* 0x000fe20000410000 */
[----:B------:R-:W-:Y:S01]  /*11880*/  FMUL.FTZ R43, R43, R0 ;  /* 0x000000002b2b7220 */ /* 0x000fe20000410000 */
[----:B------:R-:W-:-:S02]  /*11890*/  HADD2.F32 R4, -RZ, R26.H0_H0 ;  /* 0x2000001aff047230 */ /* 0x000fc40000004100 */
[----:B------:R-:W-:Y:S01]  /*118a0*/  @!P1 FADD.FTZ R5, -R5, -RZ ;  /* 0x800000ff05059221 */ /* 0x000fe20000010100 */
[----:B------:R-:W-:Y:S02]  /*118b0*/  HADD2.F32 R47, -RZ, R24.H1_H1 ;  /* 0x30000018ff2f7230 */ /* 0x000fe40000004100 */
[----:B------:R-:W-:Y:S01]  /*118c0*/  @!P1 FADD.FTZ R12, -R12, -RZ ;  /* 0x800000ff0c0c9221 */ /* 0x000fe20000010100 */
[----:B------:R-:W-:Y:S02]  /*118d0*/  HADD2.F32 R0, -RZ, R27.H1_H1 ;  /* 0x3000001bff007230 */ /* 0x000fe40000004100 */
[----:B------:R-:W-:Y:S01]  /*118e0*/  @!P1 FADD.FTZ R7, -R7, -RZ ;  /* 0x800000ff07079221 */ /* 0x000fe20000010100 */
[----:B------:R-:W-:Y:S01]  /*118f0*/  FMUL.FTZ R5, R4, R5 ;  /* 0x0000000504057220 */ /* 0x000fe20000410000 */
[----:B------:R-:W-:Y:S02]  /*11900*/  HADD2.F32 R25, -RZ, R25.H1_H1 ;  /* 0x30000019ff197230 */ /* 0x000fe40000004100 */
[----:B------:R-:W-:Y:S01]  /*11910*/  FMUL.FTZ R47, R47, R12 ;  /* 0x0000000c2f2f7220 */ /* 0x000fe20000410000 */
[----:B------:R-:W-:Y:S01]  /*11920*/  FMUL.FTZ R7, R0, R7 ;  /* 0x0000000700077220 */ /* 0x000fe20000410000 */
[----:B------:R-:W-:-:S02]  /*11930*/  HADD2.F32 R4, -RZ, R20.H0_H0 ;  /* 0x20000014ff047230 */ /* 0x000fc40000004100 */
[----:B------:R-:W-:Y:S01]  /*11940*/  @!P1 FADD.FTZ R36, -R36, -RZ ;  /* 0x800000ff24249221 */ /* 0x000fe20000010100 */
[----:B------:R-:W-:Y:S02]  /*11950*/  HADD2.F32 R24, -RZ, R20.H1_H1 ;  /* 0x30000014ff187230 */ /* 0x000fe40000004100 */
[--C-:B-----5:R-:W-:Y:S02]  /*11960*/  HADD2.F32 R0, -RZ, R28.reuse.H0_H0 ;  /* 0x2000001cff007230 */ /* 0x120fe40000004100 */
[----:B------:R-:W-:Y:S02]  /*11970*/  HADD2.F32 R12, -RZ, R29.H0_H0 ;  /* 0x2000001dff0c7230 */ /* 0x000fe40000004100 */
[----:B------:R-:W-:Y:S02]  /*11980*/  HADD2.F32 R20, -RZ, R21.H0_H0 ;  /* 0x20000015ff147230 */ /* 0x000fe40000004100 */
[----:B------:R-:W-:Y:S02]  /*11990*/  HADD2.F32 R28, -RZ, R28.H1_H1 ;  /* 0x3000001cff1c7230 */ /* 0x000fe40000004100 */
[----:B------:R-:W-:Y:S01]  /*119a0*/  FMUL.FTZ R25, R25, R36 ;  /* 0x0000002419197220 */ /* 0x000fe20000410000 */
[----:B------:R-:W-:-:S02]  /*119b0*/  HADD2.F32 R51, -RZ, R26.H1_H1 ;  /* 0x3000001aff337230 */ /* 0x000fc40000004100 */
[----:B------:R-:W-:Y:S01]  /*119c0*/  @!P1 FADD.FTZ R42, -R42, -RZ ;  /* 0x800000ff2a2a9221 */ /* 0x000fe20000010100 */
[----:B------:R-:W-:Y:S02]  /*119d0*/  HADD2.F32 R49, -RZ, R27.H0_H0 ;  /* 0x2000001bff317230 */ /* 0x000fe40000004100 */
[----:B------:R-:W-:Y:S01]  /*119e0*/  @!P1 FADD.FTZ R6, -R6, -RZ ;  /* 0x800000ff06069221 */ /* 0x000fe20000010100 */
[----:B------:R-:W-:Y:S02]  /*119f0*/  HADD2.F32 R36, -RZ, R21.H1_H1 ;  /* 0x30000015ff247230 */ /* 0x000fe40000004100 */
[----:B------:R-:W-:Y:S01]  /*11a00*/  FFMA.FTZ R12, R12, R20, R45 ;  /* 0x000000140c0c7223 */ /* 0x000fe2000001002d */
[--C-:B------:R-:W-:Y:S02]  /*11a10*/  HADD2.F32 R26, -RZ, R22.reuse.H0_H0 ;  /* 0x20000016ff1a7230 */ /* 0x100fe40000004100 */
[----:B------:R-:W-:Y:S01]  /*11a20*/  FFMA.FTZ R0, R0, R4, R43 ;  /* 0x0000000400007223 */ /* 0x000fe2000001002b */
[----:B------:R-:W-:-:S02]  /*11a30*/  HADD2.F32 R27, -RZ, R22.H1_H1 ;  /* 0x30000016ff1b7230 */ /* 0x000fc40000004100 */
[----:B------:R-:W-:Y:S01]  /*11a40*/  FFMA.FTZ R47, R28, R24, R47 ;  /* 0x000000181c2f7223 */ /* 0x000fe2000001002f */
[--C-:B------:R-:W-:Y:S02]  /*11a50*/  HADD2.F32 R21, -RZ, R23.reuse.H0_H0 ;  /* 0x20000017ff157230 */ /* 0x100fe40000004100 */
[----:B------:R-:W-:Y:S02]  /*11a60*/  HADD2.F32 R22, -RZ, R23.H1_H1 ;  /* 0x30000017ff167230 */ /* 0x000fe40000004100 */
[----:B------:R-:W-:Y:S02]  /*11a70*/  HADD2.F32 R20, -RZ, R29.H1_H1 ;  /* 0x3000001dff147230 */ /* 0x000fe40000004100 */
[----:B------:R-:W-:Y:S01]  /*11a80*/  FMUL.FTZ R42, R51, R42 ;  /* 0x0000002a332a7220 */ /* 0x000fe20000410000 */
[--C-:B------:R-:W-:Y:S02]  /*11a90*/  HADD2.F32 R4, -RZ, R30.reuse.H0_H0 ;  /* 0x2000001eff047230 */ /* 0x100fe40000004100 */
[----:B------:R-:W-:Y:S01]  /*11aa0*/  FMUL.FTZ R6, R49, R6 ;  /* 0x0000000631067220 */ /* 0x000fe20000410000 */
        /* <DEDUP_REMOVED lines=8> */
[----:B------:R-:W-:Y:S02]  /*11b30*/  F2FP.F16.F32.PACK_AB R28, R47, R0 ;  /* 0x000000002f1c723e */ /* 0x000fe400000000ff */
[----:B------:R-:W-:-:S02]  /*11b40*/  F2FP.F16.F32.PACK_AB R29, R25, R12 ;  /* 0x0000000c191d723e */ /* 0x000fc400000000ff */
[----:B------:R-:W-:Y:S02]  /*11b50*/  F2FP.F16.F32.PACK_AB R30, R27, R4 ;  /* 0x000000041b1e723e */ /* 0x000fe400000000ff */
[----:B------:R-:W-:Y:S02]  /*11b60*/  F2FP.F16.F32.PACK_AB R31, R7, R6 ;  /* 0x00000006071f723e */ /* 0x000fe400000000ff */
.L_x_1887:
[----:B------:R-:W-:Y:S05]  /*11b70*/  BSYNC B0 ;  /* 0x0000000000007941 */ /* 0x000fea0003800000 */
.L_x_1886:
[----:B-----5:R1:W-:Y:S02]  /*11b80*/  STS.128 [R244+0x2000], R28 ;  /* 0x0020001cf4007388 */ /* 0x0203e40000000c00 */
.L_x_1881:
[----:B------:R-:W-:Y:S05]  /*11b90*/  BSYNC B2 ;  /* 0x0000000000027941 */ /* 0x000fea0003800000 */
.L_x_1880:
[----:B------:R-:W-:Y:S01]  /*11ba0*/  VIADD R0, R212, 0x10 ;  /* 0x00000010d4007836 */ /* 0x000fe20000000000 */
[----:B------:R-:W-:Y:S04]  /*11bb0*/  BSSY B2, `(.L_x_1888) ;  /* 0x00000bb000027945 */ /* 0x000fe80003800000 */
[----:B------:R-:W-:-:S04]  /*11bc0*/  ISETP.GE.AND P0, PT, R0, R15, PT ;  /* 0x0000000f0000720c */ /* 0x000fc80003f06270 */
[----:B------:R-:W-:-:S13]  /*11bd0*/  ISETP.LT.OR P0, PT, R62, -0x87, P0 ;  /* 0xffffff793e00780c */ /* 0x000fda0000701670 */
[----:B------:R-:W-:Y:S05]  /*11be0*/  @P0 BRA `(.L_x_1889) ;  /* 0x0000000800dc0947 */ /* 0x000fea0003800000 */
[----:B-----5:R-:W-:Y:S01]  /*11bf0*/  ISETP.GE.AND P0, PT, R18, R9, PT ;  /* 0x000000091200720c */ /* 0x020fe20003f06270 */
        /* <DEDUP_REMOVED lines=28> */
[----:B---3--:R-:W-:Y:S02]  /*11dc0*/  HADD2.F32 R45, -RZ, R24.H0_H0 ;  /* 0x20000018ff2d7230 */ /* 0x008fe40000004100 */
        /* <DEDUP_REMOVED lines=19> */
[----:B------:R-:W-:Y:S02]  /*11f00*/  HADD2.F32 R49, -RZ, R24.H1_H1 ;  /* 0x30000018ff317230 */ /* 0x000fe40000004100 */
[----:B------:R-:W-:Y:S01]  /*11f10*/  @!P0 FADD.FTZ R36, -R36, -RZ ;  /* 0x800000ff24248221 */ /* 0x000fe20000010100 */
[----:B------:R-:W-:-:S02]  /*11f20*/  HADD2.F32 R25, -RZ, R25.H1_H1 ;  /* 0x30000019ff197230 */ /* 0x000fc40000004100 */
[----:B------:R-:W-:Y:S01]  /*11f30*/  FMUL.FTZ R5, R12, R5 ;  /* 0x000000050c057220 */ /* 0x000fe20000410000 */
[----:B------:R-:W-:Y:S01]  /*11f40*/  FMUL.FTZ R43, R26, R43 ;  /* 0x0000002b1a2b7220 */ /* 0x000fe20000410000 */
[----:B------:R-:W-:Y:S01]  /*11f50*/  FMUL.FTZ R7, R4, R7 ;  /* 0x0000000704077220 */ /* 0x000fe20000410000 */
[----:B------:R-:W-:Y:S01]  /*11f60*/  @!P0 FADD.FTZ R42, -R42, -RZ ;  /* 0x800000ff2a2a8221 */ /* 0x000fe20000010100 */
[----:B-----5:R-:W-:Y:S02]  /*11f70*/  HADD2.F32 R4, -RZ, R28.H0_H0 ;  /* 0x2000001cff047230 */ /* 0x020fe40000004100 */
[--C-:B----4-:R-:W-:Y:S02]  /*11f80*/  HADD2.F32 R12, -RZ, R20.reuse.H0_H0 ;  /* 0x20000014ff0c7230 */ /* 0x110fe40000004100 */
[----:B------:R-:W-:Y:S02]  /*11f90*/  HADD2.F32 R26, -RZ, R20.H1_H1 ;  /* 0x30000014ff1a7230 */ /* 0x000fe40000004100 */
[----:B------:R-:W-:Y:S01]  /*11fa0*/  FMUL.FTZ R49, R49, R36 ;  /* 0x0000002431317220 */ /* 0x000fe20000410000 */
[----:B------:R-:W-:-:S02]  /*11fb0*/  HADD2.F32 R28, -RZ, R28.H1_H1 ;  /* 0x3000001cff1c7230 */ /* 0x000fc40000004100 */
[----:B------:R-:W-:Y:S02]  /*11fc0*/  HADD2.F32 R24, -RZ, R29.H0_H0 ;  /* 0x2000001dff187230 */ /* 0x000fe40000004100 */
[----:B------:R-:W-:Y:S02]  /*11fd0*/  HADD2.F32 R20, -RZ, R21.H0_H0 ;  /* 0x20000015ff147230 */ /* 0x000fe40000004100 */
[----:B------:R-:W-:Y:S01]  /*11fe0*/  FMUL.FTZ R25, R25, R42 ;  /* 0x0000002a19197220 */ /* 0x000fe20000410000 */
[----:B------:R-:W-:Y:S02]  /*11ff0*/  HADD2.F32 R51, -RZ, R27.H0_H0 ;  /* 0x2000001bff337230 */ /* 0x000fe40000004100 */
[----:B------:R-:W-:Y:S01]  /*12000*/  @!P0 FADD.FTZ R6, -R6, -RZ ;  /* 0x800000ff06068221 */ /* 0x000fe20000010100 */
[----:B------:R-:W-:Y:S02]  /*12010*/  HADD2.F32 R42, -RZ, R21.H1_H1 ;  /* 0x30000015ff2a7230 */ /* 0x000fe40000004100 */
[----:B------:R-:W-:Y:S01]  /*12020*/  FFMA.FTZ R4, R4, R12, R45 ;  /* 0x0000000c04047223 */ /* 0x000fe2000001002d */
[----:B------:R-:W-:-:S02]  /*12030*/  HADD2.F32 R36, -RZ, R22.H0_H0 ;  /* 0x20000016ff247230 */ /* 0x000fc40000004100 */
[----:B------:R-:W-:Y:S01]  /*12040*/  FFMA.FTZ R49, R28, R26, R49 ;  /* 0x0000001a1c317223 */ /* 0x000fe20000010031 */
[--C-:B------:R-:W-:Y:S02]  /*12050*/  HADD2.F32 R21, -RZ, R23.reuse.H0_H0 ;  /* 0x20000017ff157230 */ /* 0x100fe40000004100 */
[----:B------:R-:W-:Y:S01]  /*12060*/  FFMA.FTZ R20, R24, R20, R47 ;  /* 0x0000001418147223 */ /* 0x000fe2000001002f */
[----:B------:R-:W-:Y:S02]  /*12070*/  HADD2.F32 R44, -RZ, R23.H1_H1 ;  /* 0x30000017ff2c7230 */ /* 0x000fe40000004100 */
[----:B------:R-:W-:Y:S02]  /*12080*/  HADD2.F32 R12, -RZ, R30.H0_H0 ;  /* 0x2000001eff0c7230 */ /* 0x000fe40000004100 */
[----:B------:R-:W-:Y:S01]  /*12090*/  FMUL.FTZ R6, R51, R6 ;  /* 0x0000000633067220 */ /* 0x000fe20000410000 */
[----:B------:R-:W-:Y:S02]  /*120a0*/  HADD2.F32 R22, -RZ, R22.H1_H1 ;  /* 0x30000016ff167230 */ /* 0x000fe40000004100 */
[----:B------:R-:W-:-:S02]  /*120b0*/  HADD2.F32 R24, -RZ, R29.H1_H1 ;  /* 0x3000001dff187230 */ /* 0x000fc40000004100 */
        /* <DEDUP_REMOVED lines=12> */
.L_x_1893:
[----:B------:R-:W-:Y:S05]  /*12180*/  BSYNC B0 ;  /* 0x0000000000007941 */ /* 0x000fea0003800000 */
.L_x_1892:
[----:B-----5:R3:W-:Y:S02]  /*12190*/  STS.128 [R244+0x800], R28 ;  /* 0x0008001cf4007388 */ /* 0x0207e40000000c00 */
.L_x_1891:
[----:B------:R-:W-:Y:S05]  /*121a0*/  BSYNC B1 ;  /* 0x0000000000017941 */ /* 0x000fea0003800000 */
.L_x_1890:
        /* <DEDUP_REMOVED lines=29> */
[----:B-1----:R-:W-:Y:S02]  /*12380*/  HADD2.F32 R41, -RZ, R24.H0_H0 ;  /* 0x20000018ff297230 */ /* 0x002fe40000004100 */
        /* <DEDUP_REMOVED lines=29> */
[--C-:B----4-:R-:W-:Y:S02]  /*12560*/  HADD2.F32 R12, -RZ, R20.reuse.H0_H0 ;  /* 0x20000014ff0c7230 */ /* 0x110fe40000004100 */
        /* <DEDUP_REMOVED lines=29> */
.L_x_1895:
[----:B------:R-:W-:Y:S05]  /*12740*/  BSYNC B0 ;  /* 0x0000000000007941 */ /* 0x000fea0003800000 */
.L_x_1894:
[----:B-----5:R3:W-:Y:S02]  /*12750*/  STS.128 [R244+0x2800], R28 ;  /* 0x0028001cf4007388 */ /* 0x0207e40000000c00 */
.L_x_1889:
[----:B------:R-:W-:Y:S05]  /*12760*/  BSYNC B2 ;  /* 0x0000000000027941 */ /* 0x000fea0003800000 */
.L_x_1888:
        /* <DEDUP_REMOVED lines=36> */
[--C-:B--2---:R-:W-:Y:S02]  /*129b0*/  HADD2.F32 R12, -RZ, R4.reuse.H0_H0 ;  /* 0x20000004ff0c7230 */ /* 0x104fe40000004100 */
        /* <DEDUP_REMOVED lines=8> */
[--C-:B------:R-:W-:Y:S02]  /*12a40*/  HADD2.F32 R43, -RZ, R24.reuse.H0_H0 ;  /* 0x20000018ff2b7230 */ /* 0x100fe40000004100 */
[----:B------:R-:W-:Y:S02]  /*12a50*/  HADD2.F32 R7, -RZ, R7.H1_H1 ;  /* 0x30000007ff077230 */ /* 0x000fe40000004100 */
[----:B------:R-:W-:Y:S01]  /*12a60*/  FMUL.FTZ R45, R45, R4 ;  /* 0x000000042d2d7220 */ /* 0x000fe20000410000 */
[----:B------:R-:W-:-:S02]  /*12a70*/  HADD2.F32 R24, -RZ, R24.H1_H1 ;  /* 0x30000018ff187230 */ /* 0x000fc40000004100 */
[----:B------:R-:W-:Y:S01]  /*12a80*/  @!P0 FADD.FTZ R37, -R37, -RZ ;  /* 0x800000ff25258221 */ /* 0x000fe20000010100 */
[----:B------:R-:W-:Y:S01]  /*12a90*/  FMUL.FTZ R43, R43, R12 ;  /* 0x0000000c2b2b7220 */ /* 0x000fe20000410000 */
[--C-:B------:R-:W-:Y:S02]  /*12aa0*/  HADD2.F32 R4, -RZ, R27.reuse.H1_H1 ;  /* 0x3000001bff047230 */ /* 0x100fe40000004100 */
[----:B------:R-:W-:Y:S01]  /*12ab0*/  @!P0 FADD.FTZ R7, -R7, -RZ ;  /* 0x800000ff07078221 */ /* 0x000fe20000010100 */
[--C-:B------:R-:W-:Y:S02]  /*12ac0*/  HADD2.F32 R12, -RZ, R26.reuse.H0_H0 ;  /* 0x2000001aff0c7230 */ /* 0x100fe40000004100 */
[----:B------:R-:W-:Y:S01]  /*12ad0*/  @!P0 FADD.FTZ R5, -R5, -RZ ;  /* 0x800000ff05058221 */ /* 0x000fe20000010100 */
[----:B------:R-:W-:Y:S02]  /*12ae0*/  HADD2.F32 R26, -RZ, R26.H1_H1 ;  /* 0x3000001aff1a7230 */ /* 0x000fe40000004100 */
[----:B------:R-:W-:Y:S01]  /*12af0*/  @!P0 FADD.FTZ R41, -R41, -RZ ;  /* 0x800000ff29298221 */ /* 0x000fe20000010100 */
[----:B------:R-:W-:Y:S01]  /*12b00*/  FMUL.FTZ R24, R24, R37 ;  /* 0x0000002518187220 */ /* 0x000fe20000410000 */
[----:B------:R-:W-:-:S02]  /*12b10*/  HADD2.F32 R37, -RZ, R27.H0_H0 ;  /* 0x2000001bff257230 */ /* 0x000fc40000004100 */
[----:B------:R-:W-:Y:S01]  /*12b20*/  FMUL.FTZ R7, R4, R7 ;  /* 0x0000000704077220 */ /* 0x000fe20000410000 */
[----:B------:R-:W-:Y:S01]  /*12b30*/  FMUL.FTZ R5, R12, R5 ;  /* 0x000000050c057220 */ /* 0x000fe20000410000 */
[--C-:B-----5:R-:W-:Y:S02]  /*12b40*/  HADD2.F32 R4, -RZ, R28.reuse.H0_H0 ;  /* 0x2000001cff047230 */ /* 0x120fe40000004100 */
[----:B------:R-:W-:Y:S01]  /*12b50*/  FMUL.FTZ R41, R26, R41 ;  /* 0x000000291a297220 */ /* 0x000fe20000410000 */
[----:B------:R-:W-:Y:S02]  /*12b60*/  HADD2.F32 R27, -RZ, R28.H1_H1 ;  /* 0x3000001cff1b7230 */ /* 0x000fe40000004100 */
[----:B------:R-:W-:Y:S01]  /*12b70*/  @!P0 FADD.FTZ R40, -R40, -RZ ;  /* 0x800000ff28288221 */ /* 0x000fe20000010100 */
[----:B------:R-:W-:Y:S02]  /*12b80*/  HADD2.F32 R25, -RZ, R25.H1_H1 ;  /* 0x30000019ff197230 */ /* 0x000fe40000004100 */
[----:B----4-:R-:W-:-:S02]  /*12b90*/  HADD2.F32 R12, -RZ, R20.H0_H0 ;  /* 0x20000014ff0c7230 */ /* 0x010fc40000004100 */
[----:B------:R-:W-:Y:S02]  /*12ba0*/  HADD2.F32 R28, -RZ, R20.H1_H1 ;  /* 0x30000014ff1c7230 */ /* 0x000fe40000004100 */
[----:B------:R-:W-:Y:S02]  /*12bb0*/  HADD2.F32 R26, -RZ, R29.H0_H0 ;  /* 0x2000001dff1a7230 */ /* 0x000fe40000004100 */
[--C-:B------:R-:W-:Y:S02]  /*12bc0*/  HADD2.F32 R20, -RZ, R21.reuse.H0_H0 ;  /* 0x20000015ff147230 */ /* 0x100fe40000004100 */
[----:B------:R-:W-:Y:S01]  /*12bd0*/  @!P0 FADD.FTZ R6, -R6, -RZ ;  /* 0x800000ff06068221 */ /* 0x000fe20000010100 */
[----:B------:R-:W-:Y:S01]  /*12be0*/  FMUL.FTZ R25, R25, R40 ;  /* 0x0000002819197220 */ /* 0x000fe20000410000 */
        /* <DEDUP_REMOVED lines=23> */
.L_x_1901:
[----:B------:R-:W-:Y:S05]  /*12d60*/  BSYNC B0 ;  /* 0x0000000000007941 */ /* 0x000fea0003800000 */
.L_x_1900:
[----:B-----5:R3:W-:Y:S02]  /*12d70*/  STS.128 [R244+0x1000], R28 ;  /* 0x0010001cf4007388 */ /* 0x0207e40000000c00 */
.L_x_1899:
[----:B------:R-:W-:Y:S05]  /*12d80*/  BSYNC B1 ;  /* 0x0000000000017941 */ /* 0x000fea0003800000 */
.L_x_1898:
        /* <DEDUP_REMOVED lines=19> */
[----:B-1----:R-:W-:Y:S01]  /*12ec0*/  MOV R17, RZ ;  /* 0x000000ff00117202 */ /* 0x002fe20000000f00 */
        /* <DEDUP_REMOVED lines=19> */
[----:B------:R-:W-:Y:S02]  /*13000*/  HADD2.F32 R43, -RZ, R25.H0_H0 ;  /* 0x20000019ff2b7230 */ /* 0x000fe40000004100 */
[----:B------:R-:W-:Y:S01]  /*13010*/  @!P0 FADD.FTZ R17, -R17, -RZ ;  /* 0x800000ff11118221 */ /* 0x000fe20000010100 */
[----:B------:R-:W-:Y:S02]  /*13020*/  HADD2.F32 R6, -RZ, R7.H0_H0 ;  /* 0x20000007ff067230 */ /* 0x000fe40000004100 */
[----:B------:R-:W-:-:S02]  /*13030*/  HADD2.F32 R24, -RZ, R25.H1_H1 ;  /* 0x30000019ff187230 */ /* 0x000fc40000004100 */
[----:B------:R-:W-:Y:S02]  /*13040*/  HADD2.F32 R7, -RZ, R7.H1_H1 ;  /* 0x30000007ff077230 */ /* 0x000fe40000004100 */
[----:B------:R-:W-:Y:S01]  /*13050*/  FMUL.FTZ R41, R41, R12 ;  /* 0x0000000c29297220 */ /* 0x000fe20000410000 */
[----:B------:R-:W-:Y:S01]  /*13060*/  FMUL.FTZ R43, R43, R4 ;  /* 0x000000042b2b7220 */ /* 0x000fe20000410000 */
[----:B------:R-:W-:Y:S01]  /*13070*/  FMUL.FTZ R24, R24, R17 ;  /* 0x0000001118187220 */ /* 0x000fe20000410000 */
[----:B------:R-:W-:Y:S02]  /*13080*/  HADD2.F32 R12, -RZ, R26.H0_H0 ;  /* 0x2000001aff0c7230 */ /* 0x000fe40000004100 */
[----:B------:R-:W-:Y:S01]  /*13090*/  @!P0 FADD.FTZ R5, -R5, -RZ ;  /* 0x800000ff05058221 */ /* 0x000fe20000010100 */
[--C-:B------:R-:W-:Y:S02]  /*130a0*/  HADD2.F32 R4, -RZ, R27.reuse.H1_H1 ;  /* 0x3000001bff047230 */ /* 0x100fe40000004100 */
[----:B------:R-:W-:Y:S01]  /*130b0*/  @!P0 FADD.FTZ R7, -R7, -RZ ;  /* 0x800000ff07078221 */ /* 0x000fe20000010100 */
[----:B------:R-:W-:-:S02]  /*130c0*/  HADD2.F32 R17, -RZ, R27.H0_H0 ;  /* 0x2000001bff117230 */ /* 0x000fc40000004100 */
[----:B------:R-:W-:Y:S01]  /*130d0*/  @!P0 FADD.FTZ R16, -R16, -RZ ;  /* 0x800000ff10108221 */ /* 0x000fe20000010100 */
[----:B------:R-:W-:Y:S01]  /*130e0*/  @!P0 FADD.FTZ R6, -R6, -RZ ;  /* 0x800000ff06068221 */ /* 0x000fe20000010100 */
[----:B------:R-:W-:Y:S01]  /*130f0*/  FMUL.FTZ R5, R12, R5 ;  /* 0x000000050c057220 */ /* 0x000fe20000410000 */
[----:B------:R-:W-:Y:S01]  /*13100*/  FMUL.FTZ R7, R4, R7 ;  /* 0x0000000704077220 */ /* 0x000fe20000410000 */
[----:B------:R-:W-:Y:S01]  /*13110*/  FMUL.FTZ R45, R45, R16 ;  /* 0x000000102d2d7220 */ /* 0x000fe20000410000 */
[----:B------:R-:W-:Y:S02]  /*13120*/  HADD2.F32 R26, -RZ, R26.H1_H1 ;  /* 0x3000001aff1a7230 */ /* 0x000fe40000004100 */
[----:B------:R-:W-:Y:S01]  /*13130*/  FMUL.FTZ R6, R17, R6 ;  /* 0x0000000611067220 */ /* 0x000fe20000410000 */
[----:B-----5:R-:W-:Y:S02]  /*13140*/  HADD2.F32 R4, -RZ, R28.H0_H0 ;  /* 0x2000001cff047230 */ /* 0x020fe40000004100 */
[----:B------:R-:W-:Y:S01]  /*13150*/  @!P0 FADD.FTZ R37, -R37, -RZ ;  /* 0x800000ff25258221 */ /* 0x000fe20000010100 */
[----:B----4-:R-:W-:-:S02]  /*13160*/  HADD2.F32 R12, -RZ, R20.H0_H0 ;  /* 0x20000014ff0c7230 */ /* 0x010fc40000004100 */
[----:B------:R-:W-:Y:S02]  /*13170*/  HADD2.F32 R28, -RZ, R28.H1_H1 ;  /* 0x3000001cff1c7230 */ /* 0x000fe40000004100 */
[----:B------:R-:W-:Y:S02]  /*13180*/  HADD2.F32 R16, -RZ, R29.H0_H0 ;  /* 0x2000001dff107230 */ /* 0x000fe40000004100 */
[----:B------:R-:W-:Y:S02]  /*13190*/  HADD2.F32 R20, -RZ, R20.H1_H1 ;  /* 0x30000014ff147230 */ /* 0x000fe40000004100 */
[----:B------:R-:W-:Y:S02]  /*131a0*/  HADD2.F32 R17, -RZ, R21.H0_H0 ;  /* 0x20000015ff117230 */ /* 0x000fe40000004100 */
[----:B------:R-:W-:Y:S01]  /*131b0*/  FMUL.FTZ R37, R26, R37 ;  /* 0x000000251a257220 */ /* 0x000fe20000410000 */
[----:B------:R-:W-:Y:S01]  /*131c0*/  FFMA.FTZ R4, R4, R12, R41 ;  /* 0x0000000c04047223 */ /* 0x000fe20000010029 */
[----:B------:R-:W-:-:S02]  /*131d0*/  HADD2.F32 R26, -RZ, R22.H0_H0 ;  /* 0x20000016ff1a7230 */ /* 0x000fc40000004100 */
[----:B------:R-:W-:Y:S01]  /*131e0*/  FFMA.FTZ R45, R28, R20, R45 ;  /* 0x000000141c2d7223 */ /* 0x000fe2000001002d */
[----:B------:R-:W-:Y:S01]  /*131f0*/  FFMA.FTZ R16, R16, R17, R43 ;  /* 0x0000001110107223 */ /* 0x000fe2000001002b */
[----:B------:R-:W-:Y:S02]  /*13200*/  HADD2.F32 R12, -RZ, R30.H0_H0 ;  /* 0x2000001eff0c7230 */ /* 0x000fe40000004100 */
[----:B------:R-:W-:Y:S02]  /*13210*/  HADD2.F32 R21, -RZ, R21.H1_H1 ;  /* 0x30000015ff157230 */ /* 0x000fe40000004100 */
[----:B------:R-:W-:Y:S02]  /*13220*/  HADD2.F32 R22, -RZ, R22.H1_H1 ;  /* 0x30000016ff167230 */ /* 0x000fe40000004100 */
[--C-:B------:R-:W-:Y:S02]  /*13230*/  HADD2.F32 R25, -RZ, R23.reuse.H0_H0 ;  /* 0x20000017ff197230 */ /* 0x100fe40000004100 */
        /* <DEDUP_REMOVED lines=14> */
.L_x_1903:
[----:B------:R-:W-:Y:S05]  /*13320*/  BSYNC B0 ;  /* 0x0000000000007941 */ /* 0x000fea0003800000 */
.L_x_1902:
[----:B-----5:R3:W-:Y:S02]  /*13330*/  STS.128 [R244+0x3000], R28 ;  /* 0x0030001cf4007388 */ /* 0x0207e40000000c00 */
.L_x_1897:
[----:B------:R-:W-:Y:S05]  /*13340*/  BSYNC B2 ;  /* 0x0000000000027941 */ /* 0x000fea0003800000 */
.L_x_1896:
[----:B-1-3--:R-:W-:-:S05]  /*13350*/  VIADD R28, R212, 0x30 ;  /* 0x00000030d41c7836 */ /* 0x00afca0000000000 */
[----:B------:R-:W-:-:S04]  /*13360*/  ISETP.GE.AND P0, PT, R28, R15, PT ;  /* 0x0000000f1c00720c */ /* 0x000fc80003f06270 */
[----:B------:R-:W-:-:S13]  /*13370*/  ISETP.LT.OR P0, PT, R62, -0x187, P0 ;  /* 0xfffffe793e00780c */ /* 0x000fda0000701670 */
[----:B------:R-:W-:Y:S05]  /*13380*/  @P0 BRA `(.L_x_1873) ;  /* 0x00000010005c0947 */ /* 0x000fea0003800000 */
[----:B-----5:R-:W-:Y:S01]  /*13390*/  ISETP.GE.AND P0, PT, R18, R9, PT ;  /* 0x000000091200720c */ /* 0x020fe20003f06270 */
        /* <DEDUP_REMOVED lines=17> */
[----:B------:R-:W-:Y:S01]  /*134b0*/  IMAD.WIDE R24, R17, 0x2, R38 ;  /* 0x0000000211187825 */ /* 0x000fe200078e0226 */
[----:B------:R-:W-:Y:S02]  /*134c0*/  LEA.HI.X.SX32 R5, R5, R12, 0x1, P1 ;  /* 0x0000000c05057211 */ /* 0x000fe400008f0eff */
[----:B------:R-:W-:-:S02]  /*134d0*/  LEA R4, P1, R7, R34, 0x1 ;  /* 0x0000002207047211 */ /* 0x000fc400078208ff */
[----:B------:R-:W-:Y:S01]  /*134e0*/  @P0 IADD3 R16, -R13, RZ, RZ ;  /* 0x000000ff0d100210 */ /* 0x000fe20007ffe1ff */
[----:B------:R-:W2:Y:S01]  /*134f0*/  LD.E.128 R24, desc[UR6][R24.64] ;  /* 0x0000000618187980 */ /* 0x000ea2000c101d00 */
[----:B------:R-:W-:Y:S02]  /*13500*/  LEA.HI.X R5, R7, R35, R5, 0x1, P1 ;  /* 0x0000002307057211 */ /* 0x000fe400008f0c05 */
[----:B------:R-:W-:-:S04]  /*13510*/  IADD3 R15, P1, R16, R15, RZ ;  /* 0x0000000f100f7210 */ /* 0x000fc80007f3e0ff */
[----:B------:R-:W4:Y:S01]  /*13520*/  LD.E.128 R4, desc[UR6][R4.64] ;  /* 0x0000000604047980 */ /* 0x000f22000c101d00 */
[----:B------:R-:W-:Y:S02]  /*13530*/  LEA.HI.X.SX32 R12, R16, R12, 0x1, P1 ;  /* 0x0000000c100c7211 */ /* 0x000fe400008f0eff */
[----:B------:R-:W-:-:S04]  /*13540*/  LEA R16, P1, R15, R32, 0x1 ;  /* 0x000000200f107211 */ /* 0x000fc800078208ff */
[----:B------:R-:W-:-:S06]  /*13550*/  LEA.HI.X R17, R15, R33, R12, 0x1, P1 ;  /* 0x000000210f117211 */ /* 0x000fcc00008f0c0c */
[----:B------:R-:W3:Y:S01]  /*13560*/  LD.E.128 R16, desc[UR6][R16.64] ;  /* 0x0000000610107980 */ /* 0x000ee2000c101d00 */
[--C-:B--2---:R-:W-:Y:S02]  /*13570*/  HADD2.F32 R31, -RZ, R24.reuse.H0_H0 ;  /* 0x20000018ff1f7230 */ /* 0x104fe40000004100 */
[----:B------:R-:W-:Y:S02]  /*13580*/  HADD2.F32 R24, -RZ, R24.H1_H1 ;  /* 0x30000018ff187230 */ /* 0x000fe40000004100 */
[--C-:B----4-:R-:W-:Y:S02]  /*13590*/  HADD2.F32 R12, -RZ, R4.reuse.H0_H0 ;  /* 0x20000004ff0c7230 */ /* 0x110fe40000004100 */
        /* <DEDUP_REMOVED lines=12> */
[----:B------:R-:W-:Y:S02]  /*13660*/  HADD2.F32 R40, -RZ, R25.H1_H1 ;  /* 0x30000019ff287230 */ /* 0x000fe40000004100 */
[----:B------:R-:W-:Y:S01]  /*13670*/  FMUL.FTZ R24, R24, R15 ;  /* 0x0000000f18187220 */ /* 0x000fe20000410000 */
[----:B------:R-:W-:Y:S01]  /*13680*/  FMUL.FTZ R37, R37, R4 ;  /* 0x0000000425257220 */ /* 0x000fe20000410000 */
[--C-:B------:R-:W-:Y:S02]  /*13690*/  HADD2.F32 R12, -RZ, R26.reuse.H0_H0 ;  /* 0x2000001aff0c7230 */ /* 0x100fe40000004100 */
[----:B------:R-:W-:Y:S01]  /*136a0*/  @!P0 FADD.FTZ R5, -R5, -RZ ;  /* 0x800000ff05058221 */ /* 0x000fe20000010100 */
[----:B------:R-:W-:Y:S02]  /*136b0*/  HADD2.F32 R25, -RZ, R26.H1_H1 ;  /* 0x3000001aff197230 */ /* 0x000fe40000004100 */
[----:B------:R-:W-:Y:S01]  /*136c0*/  @!P0 FADD.FTZ R30, -R30, -RZ ;  /* 0x800000ff1e1e8221 */ /* 0x000fe20000010100 */
[----:B------:R-:W-:-:S02]  /*136d0*/  HADD2.F32 R15, -RZ, R27.H0_H0 ;  /* 0x2000001bff0f7230 */ /* 0x000fc40000004100 */
[----:B------:R-:W-:Y:S01]  /*136e0*/  @!P0 FADD.FTZ R6, -R6, -RZ ;  /* 0x800000ff06068221 */ /* 0x000fe20000010100 */
[----:B------:R-:W-:Y:S02]  /*136f0*/  HADD2.F32 R4, -RZ, R27.H1_H1 ;  /* 0x3000001bff047230 */ /* 0x000fe40000004100 */
[----:B------:R-:W-:Y:S01]  /*13700*/  @!P0 FADD.FTZ R7, -R7, -RZ ;  /* 0x800000ff07078221 */ /* 0x000fe20000010100 */
[----:B------:R-:W-:Y:S01]  /*13710*/  FMUL.FTZ R5, R12, R5 ;  /* 0x000000050c057220 */ /* 0x000fe20000410000 */
[----:B------:R-:W-:Y:S01]  /*13720*/  FMUL.FTZ R30, R25, R30 ;  /* 0x0000001e191e7220 */ /* 0x000fe20000410000 */
[----:B------:R-:W-:Y:S01]  /*13730*/  FMUL.FTZ R6, R15, R6 ;  /* 0x000000060f067220 */ /* 0x000fe20000410000 */
[----:B------:R-:W-:Y:S01]  /*13740*/  FMUL.FTZ R7, R4, R7 ;  /* 0x0000000704077220 */ /* 0x000fe20000410000 */
[----:B------:R-:W-:Y:S01]  /*13750*/  @!P0 FADD.FTZ R29, -R29, -RZ ;  /* 0x800000ff1d1d8221 */ /* 0x000fe20000010100 */
[--C-:B-----5:R-:W-:Y:S02]  /*13760*/  HADD2.F32 R4, -RZ, R20.reuse.H0_H0 ;  /* 0x20000014ff047230 */ /* 0x120fe40000004100 */
[----:B------:R-:W-:-:S02]  /*13770*/  HADD2.F32 R15, -RZ, R20.H1_H1 ;  /* 0x30000014ff0f7230 */ /* 0x000fc40000004100 */
[--C-:B---3--:R-:W-:Y:S02]  /*13780*/  HADD2.F32 R12, -RZ, R16.reuse.H0_H0 ;  /* 0x20000010ff0c7230 */ /* 0x108fe40000004100 */
[----:B------:R-:W-:Y:S02]  /*13790*/  HADD2.F32 R25, -RZ, R16.H1_H1 ;  /* 0x30000010ff197230 */ /* 0x000fe40000004100 */
[----:B------:R-:W-:Y:S02]  /*137a0*/  HADD2.F32 R20, -RZ, R21.H0_H0 ;  /* 0x20000015ff147230 */ /* 0x000fe40000004100 */
[----:B------:R-:W-:Y:S02]  /*137b0*/  HADD2.F32 R16, -RZ, R17.H0_H0 ;  /* 0x20000011ff107230 */ /* 0x000fe40000004100 */
[----:B------:R-:W-:Y:S01]  /*137c0*/  FMUL.FTZ R40, R40, R29 ;  /* 0x0000001d28287220 */ /* 0x000fe20000410000 */
[--C-:B------:R-:W-:Y:S02]  /*137d0*/  HADD2.F32 R26, -RZ, R18.reuse.H0_H0 ;  /* 0x20000012ff1a7230 */ /* 0x100fe40000004100 */
[----:B------:R-:W-:Y:S01]  /*137e0*/  FFMA.FTZ R4, R4, R12, R31 ;  /* 0x0000000c04047223 */ /* 0x000fe2000001001f */
[----:B------:R-:W-:-:S02]  /*137f0*/  HADD2.F32 R29, -RZ, R18.H1_H1 ;  /* 0x30000012ff1d7230 */ /* 0x000fc40000004100 */
[----:B------:R-:W-:Y:S01]  /*13800*/  FFMA.FTZ R15, R15, R25, R24 ;  /* 0x000000190f0f7223 */ /* 0x000fe20000010018 */
[--C-:B------:R-:W-:Y:S02]  /*13810*/  HADD2.F32 R27, -RZ, R19.reuse.H0_H0 ;  /* 0x20000013ff1b7230 */ /* 0x100fe40000004100 */
[----:B------:R-:W-:Y:S01]  /*13820*/  FFMA.FTZ R16, R20, R16, R37 ;  /* 0x0000001014107223 */ /* 0x000fe20000010025 */
        /* <DEDUP_REMOVED lines=16> */
.L_x_1907:
[----:B------:R-:W-:Y:S05]  /*13930*/  BSYNC B0 ;  /* 0x0000000000007941 */ /* 0x000fea0003800000 */
.L_x_1906:
[----:B-----5:R1:W-:Y:S02]  /*13940*/  STS.128 [R244+0x1800], R20 ;  /* 0x00180014f4007388 */ /* 0x0203e40000000c00 */
.L_x_1905:
[----:B------:R-:W-:Y:S05]  /*13950*/  BSYNC B1 ;  /* 0x0000000000017941 */ /* 0x000fea0003800000 */
.L_x_1904:
[----:B------:R-:W-:-:S13]  /*13960*/  ISETP.GE.AND P0, PT, R14, R9, PT ;  /* 0x000000090e00720c */ /* 0x000fda0003f06270 */
[----:B------:R1:W-:Y:S01]  /*13970*/  @P0 STS.128 [R244+0x3800], RZ ;  /* 0x003800fff4000388 */ /* 0x0003e20000000c00 */
[----:B------:R-:W-:Y:S05]  /*13980*/  @P0 BRA `(.L_x_1873) ;  /* 0x0000000800dc0947 */ /* 0x000fea0003800000 */
[----:B------:R1:W5:Y:S01]  /*13990*/  LD.E.128 R16, desc[UR6][R38.64+0x80] ;  /* 0x0000800626107980 */ /* 0x000362000c101d00 */
[----:B------:R-:W-:Y:S01]  /*139a0*/  ISETP.GE.AND P0, PT, R14, R3, PT ;  /* 0x000000030e00720c */ /* 0x000fe20003f06270 */
[----:B------:R-:W-:Y:S01]  /*139b0*/  BSSY B0, `(.L_x_1908) ;  /* 0x0000057000007945 */ /* 0x000fe20003800000 */
[----:B------:R-:W-:-:S05]  /*139c0*/  IADD3 R6, P1, R38, 0x80, RZ ;  /* 0x0000008026067810 */ /* 0x000fca0007f3e0ff */
[----:B------:R-:W-:-:S06]  /*139d0*/  IMAD.X R7, RZ, RZ, R39, P1 ;  /* 0x000000ffff077224 */ /* 0x000fcc00008e0627 */
[----:B------:R-:W-:Y:S05]  /*139e0*/  @P0 BRA `(.L_x_1909) ;  /* 0x00000004004c0947 */ /* 0x000fea0003800000 */
[----:B------:R-:W-:Y:S02]  /*139f0*/  ISETP.GE.AND P0, PT, R14, R13, PT ;  /* 0x0000000d0e00720c */ /* 0x000fe40003f06270 */
[----:B------:R-:W-:Y:S02]  /*13a00*/  MOV R4, 0x30 ;  /* 0x0000003000047802 */ /* 0x000fe40000000f00 */
[----:B------:R-:W-:-:S03]  /*13a10*/  MOV R3, RZ ;  /* 0x000000ff00037202 */ /* 0x000fc60000000f00 */
[----:B------:R-:W-:Y:S01]  /*13a20*/  IMAD R5, R13, R4, 0x40 ;  /* 0x000000400d057424 */ /* 0x000fe200078e0204 */
[----:B------:R-:W-:-:S04]  /*13a30*/  MOV R4, R13 ;  /* 0x0000000d00047202 */ /* 0x000fc80000000f00 */
[----:B------:R-:W-:Y:S02]  /*13a40*/  IADD3 R2, P1, R5, R2, RZ ;  /* 0x0000000205027210 */ /* 0x000fe40007f3e0ff */
[----:B------:R-:W-:Y:S02]  /*13a50*/  @P0 IADD3 R3, -R13, RZ, RZ ;  /* 0x000000ff0d030210 */ /* 0x000fe40007ffe1ff */
[----:B------:R-:W-:Y:S02]  /*13a60*/  LEA.HI.X.SX32 R8, R5, R8, 0x1, P1 ;  /* 0x0000000805087211 */ /* 0x000fe400008f0eff */
[----:B------:R-:W-:Y:S02]  /*13a70*/  IADD3 R5, P1, R3, R2, RZ ;  /* 0x0000000203057210 */ /* 0x000fe40007f3e0ff */
[----:B------:R-:W-:Y:S02]  /*13a80*/  @P0 IADD3 R4, -R13, RZ, RZ ;  /* 0x000000ff0d040210 */ /* 0x000fe40007ffe1ff */
[----:B------:R-:W-:-:S02]  /*13a90*/  LEA.HI.X.SX32 R3, R3, R8, 0x1, P1 ;  /* 0x0000000803037211 */ /* 0x000fc400008f0eff */
[----:B------:R-:W-:Y:S01]  /*13aa0*/  LEA R24, P1, R5, R34, 0x1 ;  /* 0x0000002205187211 */ /* 0x000fe200078208ff */
[----:B-1----:R-:W-:-:S03]  /*13ab0*/  IMAD.WIDE R20, R4, 0x2, R6 ;  /* 0x0000000204147825 */ /* 0x002fc600078e0206 */
[----:B------:R-:W-:Y:S02]  /*13ac0*/  LEA.HI.X R25, R5, R35, R3, 0x1, P1 ;  /* 0x0000002305197211 */ /* 0x000fe400008f0c03 */
[----:B------:R-:W-:Y:S01]  /*13ad0*/  MOV R3, RZ ;  /* 0x000000ff00037202 */ /* 0x000fe20000000f00 */
[----:B------:R-:W2:Y:S01]  /*13ae0*/  LD.E.128 R20, desc[UR6][R20.64] ;  /* 0x0000000614147980 */ /* 0x000ea2000c101d00 */
[----:B------:R-:W-:-:S03]  /*13af0*/  @P0 IADD3 R3, -R13, RZ, RZ ;  /* 0x000000ff0d030210 */ /* 0x000fc60007ffe1ff */
[----:B------:R2:W3:Y:S01]  /*13b00*/  LD.E.128 R4, desc[UR6][R24.64] ;  /* 0x0000000618047980 */ /* 0x0004e2000c101d00 */
[----:B------:R-:W-:-:S04]  /*13b10*/  IADD3 R9, P1, R3, R2, RZ ;  /* 0x0000000203097210 */ /* 0x000fc80007f3e0ff */
[----:B------:R-:W-:Y:S02]  /*13b20*/  LEA.HI.X.SX32 R3, R3, R8, 0x1, P1 ;  /* 0x0000000803037211 */ /* 0x000fe400008f0eff */
[----:B------:R-:W-:-:S04]  /*13b30*/  LEA R12, P1, R9, R32, 0x1 ;  /* 0x00000020090c7211 */ /* 0x000fc800078208ff */
[----:B------:R-:W-:-:S06]  /*13b40*/  LEA.HI.X R13, R9, R33, R3, 0x1, P1 ;  /* 0x00000021090d7211 */ /* 0x000fcc00008f0c03 */
[----:B------:R-:W4:Y:S01]  /*13b50*/  LD.E.128 R12, desc[UR6][R12.64] ;  /* 0x000000060c0c7980 */ /* 0x000f22000c101d00 */
[--C-:B--2---:R-:W-:Y:S02]  /*13b60*/  HADD2.F32 R25, -RZ, R20.reuse.H0_H0 ;  /* 0x20000014ff197230 */ /* 0x104fe40000004100 */
[----:B------:R-:W-:Y:S02]  /*13b70*/  HADD2.F32 R27, -RZ, R20.H1_H1 ;  /* 0x30000014ff1b7230 */ /* 0x000fe40000004100 */
[--C-:B---3--:R-:W-:Y:S02]  /*13b80*/  HADD2.F32 R2, -RZ, R4.reuse.H0_H0 ;  /* 0x20000004ff027230 */ /* 0x108fe40000004100 */
[--C-:B------:R-:W-:Y:S02]  /*13b90*/  HADD2.F32 R3, -RZ, R5.reuse.H0_H0 ;  /* 0x20000005ff037230 */ /* 0x100fe40000004100 */
[----:B------:R-:W-:Y:S02]  /*13ba0*/  HADD2.F32 R4, -RZ, R4.H1_H1 ;  /* 0x30000004ff047230 */ /* 0x000fe40000004100 */
[----:B------:R-:W-:Y:S01]  /*13bb0*/  @!P0 FADD.FTZ R2, -R2, -RZ ;  /* 0x800000ff02028221 */ /* 0x000fe20000010100 */
[----:B------:R-:W-:-:S02]  /*13bc0*/  HADD2.F32 R8, -RZ, R5.H1_H1 ;  /* 0x30000005ff087230 */ /* 0x000fc40000004100 */
[----:B------:R-:W-:Y:S01]  /*13bd0*/  @!P0 FADD.FTZ R3, -R3, -RZ ;  /* 0x800000ff03038221 */ /* 0x000fe20000010100 */
[--C-:B------:R-:W-:Y:S02]  /*13be0*/  HADD2.F32 R5, -RZ, R6.reuse.H0_H0 ;  /* 0x20000006ff057230 */ /* 0x100fe40000004100 */
[----:B------:R-:W-:Y:S01]  /*13bf0*/  @!P0 FADD.FTZ R4, -R4, -RZ ;  /* 0x800000ff04048221 */ /* 0x000fe20000010100 */
[----:B------:R-:W-:Y:S02]  /*13c00*/  HADD2.F32 R9, -RZ, R6.H1_H1 ;  /* 0x30000006ff097230 */ /* 0x000fe40000004100 */
[----:B------:R-:W-:Y:S01]  /*13c10*/  FMUL.FTZ R25, R25, R2 ;  /* 0x0000000219197220 */ /* 0x000fe20000410000 */
[----:B------:R-:W-:Y:S02]  /*13c20*/  HADD2.F32 R20, -RZ, R21.H0_H0 ;  /* 0x20000015ff147230 */ /* 0x000fe40000004100 */
[----:B------:R-:W-:Y:S01]  /*13c30*/  FMUL.FTZ R27, R27, R4 ;  /* 0x000000041b1b7220 */ /* 0x000fe20000410000 */
[----:B------:R-:W-:-:S02]  /*13c40*/  HADD2.F32 R6, -RZ, R7.H0_H0 ;  /* 0x20000007ff067230 */ /* 0x000fc40000004100 */
[----:B------:R-:W-:Y:S01]  /*13c50*/  @!P0 FADD.FTZ R5, -R5, -RZ ;  /* 0x800000ff05058221 */ /* 0x000fe20000010100 */
[----:B------:R-:W-:Y:S02]  /*13c60*/  HADD2.F32 R7, -RZ, R7.H1_H1 ;  /* 0x30000007ff077230 */ /* 0x000fe40000004100 */
[----:B------:R-:W-:Y:S01]  /*13c70*/  FMUL.FTZ R20, R20, R3 ;  /* 0x0000000314147220 */ /* 0x000fe20000410000 */
[--C-:B------:R-:W-:Y:S02]  /*13c80*/  HADD2.F32 R3, -RZ, R23.reuse.H0_H0 ;  /* 0x20000017ff037230 */ /* 0x100fe40000004100 */
[----:B------:R-:W-:Y:S01]  /*13c90*/  @!P0 FADD.FTZ R6, -R6, -RZ ;  /* 0x800000ff06068221 */ /* 0x000fe20000010100 */
[----:B------:R-:W-:Y:S02]  /*13ca0*/  HADD2.F32 R2, -RZ, R23.H1_H1 ;  /* 0x30000017ff027230 */ /* 0x000fe40000004100 */
[----:B------:R-:W-:Y:S01]  /*13cb0*/  @!P0 FADD.FTZ R7, -R7, -RZ ;  /* 0x800000ff07078221 */ /* 0x000fe20000010100 */
[----:B------:R-:W-:-:S02]  /*13cc0*/  HADD2.F32 R4, -RZ, R22.H0_H0 ;  /* 0x20000016ff047230 */ /* 0x000fc40000004100 */
[----:B------:R-:W-:Y:S01]  /*13cd0*/  FMUL.FTZ R6, R3, R6 ;  /* 0x0000000603067220 */ /* 0x000fe20000410000 */
[----:B----4-:R-:W-:Y:S02]  /*13ce0*/  HADD2.F32 R3, -RZ, R12.H0_H0 ;  /* 0x2000000cff037230 */ /* 0x010fe40000004100 */
[----:B------:R-:W-:Y:S01]  /*13cf0*/  FMUL.FTZ R7, R2, R7 ;  /* 0x0000000702077220 */ /* 0x000fe20000410000 */
[----:B-----5:R-:W-:Y:S02]  /*13d00*/  HADD2.F32 R2, -RZ, R16.H0_H0 ;  /* 0x20000010ff027230 */ /* 0x020fe40000004100 */
[----:B------:R-:W-:Y:S01]  /*13d10*/  FMUL.FTZ R5, R4, R5 ;  /* 0x0000000504057220 */ /* 0x000fe20000410000 */
[----:B------:R-:W-:Y:S02]  /*13d20*/  HADD2.F32 R21, -RZ, R21.H1_H1 ;  /* 0x30000015ff157230 */ /* 0x000fe40000004100 */
[----:B------:R-:W-:Y:S01]  /*13d30*/  @!P0 FADD.FTZ R8, -R8, -RZ ;  /* 0x800000ff08088221 */ /* 0x000fe20000010100 */
[----:B------:R-:W-:-:S02]  /*13d40*/  HADD2.F32 R22, -RZ, R22.H1_H1 ;  /* 0x30000016ff167230 */ /* 0x000fc40000004100 */
[----:B------:R-:W-:Y:S01]  /*13d50*/  @!P0 FADD.FTZ R9, -R9, -RZ ;  /* 0x800000ff09098221 */ /* 0x000fe20000010100 */
[----:B------:R-:W-:Y:S02]  /*13d60*/  HADD2.F32 R16, -RZ, R16.H1_H1 ;  /* 0x30000010ff107230 */ /* 0x000fe40000004100 */
[----:B------:R-:W-:Y:S01]  /*13d70*/  FMUL.FTZ R21, R21, R8 ;  /* 0x0000000815157220 */ /* 0x000fe20000410000 */
[----:B------:R-:W-:Y:S02]  /*13d80*/  HADD2.F32 R12, -RZ, R12.H1_H1 ;  /* 0x3000000cff0c7230 */ /* 0x000fe40000004100 */
[----:B------:R-:W-:Y:S01]  /*13d90*/  FMUL.FTZ R9, R22, R9 ;  /* 0x0000000916097220 */ /* 0x000fe20000410000 */
[----:B------:R-:W-:Y:S02]  /*13da0*/  HADD2.F32 R23, -RZ, R17.H0_H0 ;  /* 0x20000011ff177230 */ /* 0x000fe40000004100 */
[----:B------:R-:W-:Y:S01]  /*13db0*/  FFMA.FTZ R2, R2, R3, R25 ;  /* 0x0000000302027223 */ /* 0x000fe20000010019 */
[----:B------:R-:W-:-:S02]  /*13dc0*/  HADD2.F32 R4, -RZ, R13.H0_H0 ;  /* 0x2000000dff047230 */ /* 0x000fc40000004100 */
[----:B------:R-:W-:Y:S01]  /*13dd0*/  FFMA.FTZ R27, R16, R12, R27 ;  /* 0x0000000c101b7223 */ /* 0x000fe2000001001b */
[----:B------:R-:W-:Y:S02]  /*13de0*/  HADD2.F32 R22, -RZ, R13.H1_H1 ;  /* 0x3000000dff167230 */ /* 0x000fe40000004100 */
[----:B------:R-:W-:Y:S02]  /*13df0*/  HADD2.F32 R8, -RZ, R14.H0_H0 ;  /* 0x2000000eff087230 */ /* 0x000fe40000004100 */
[----:B------:R-:W-:Y:S01]  /*13e00*/  FFMA.FTZ R4, R23, R4, R20 ;  /* 0x0000000417047223 */ /* 0x000fe20000010014 */
[----:B------:R-:W-:Y:S02]  /*13e10*/  HADD2.F32 R12, -RZ, R18.H0_H0 ;  /* 0x20000012ff0c7230 */ /* 0x000fe40000004100 */
[----:B------:R-:W-:Y:S02]  /*13e20*/  HADD2.F32 R14, -RZ, R14.H1_H1 ;  /* 0x3000000eff0e7230 */ /* 0x000fe40000004100 */
[----:B------:R-:W-:-:S02]  /*13e30*/  HADD2.F32 R13, -RZ, R15.H0_H0 ;  /* 0x2000000fff0d7230 */ /* 0x000fc40000004100 */
[----:B------:R-:W-:Y:S01]  /*13e40*/  FFMA.FTZ R5, R12, R8, R5 ;  /* 0x000000080c057223 */ /* 0x000fe20000010005 */
[----:B------:R-:W-:Y:S02]  /*13e50*/  HADD2.F32 R24, -RZ, R15.H1_H1 ;  /* 0x3000000fff187230 */ /* 0x000fe40000004100 */
[----:B------:R-:W-:Y:S02]  /*13e60*/  HADD2.F32 R16, -RZ, R17.H1_H1 ;  /* 0x30000011ff107230 */ /* 0x000fe40000004100 */
[--C-:B------:R-:W-:Y:S02]  /*13e70*/  HADD2.F32 R3, -RZ, R19.reuse.H0_H0 ;  /* 0x20000013ff037230 */ /* 0x100fe40000004100 */
[----:B------:R-:W-:Y:S02]  /*13e80*/  HADD2.F32 R20, -RZ, R19.H1_H1 ;  /* 0x30000013ff147230 */ /* 0x000fe40000004100 */
[----:B------:R-:W-:Y:S01]  /*13e90*/  FFMA.FTZ R21, R16, R22, R21 ;  /* 0x0000001610157223 */ /* 0x000fe20000010015 */
[----:B------:R-:W-:-:S02]  /*13ea0*/  HADD2.F32 R18, -RZ, R18.H1_H1 ;  /* 0x30000012ff127230 */ /* 0x000fc40000004100 */
[----:B------:R-:W-:Y:S01]  /*13eb0*/  FFMA.FTZ R3, R3, R13, R6 ;  /* 0x0000000d03037223 */ /* 0x000fe20000010006 */
[----:B------:R-:W-:Y:S01]  /*13ec0*/  F2FP.F16.F32.PACK_AB R16, R27, R2 ;  /* 0x000000021b10723e */ /* 0x000fe200000000ff */
[----:B------:R-:W-:Y:S01]  /*13ed0*/  FFMA.FTZ R20, R20, R24, R7 ;  /* 0x0000001814147223 */ /* 0x000fe20000010007 */
[----:B------:R-:W-:Y:S01]  /*13ee0*/  F2FP.F16.F32.PACK_AB R17, R21, R4 ;  /* 0x000000041511723e */ /* 0x000fe200000000ff */
[----:B------:R-:W-:-:S03]  /*13ef0*/  FFMA.FTZ R14, R18, R14, R9 ;  /* 0x0000000e120e7223 */ /* 0x000fc60000010009 */
[----:B------:R-:W-:Y:S02]  /*13f00*/  F2FP.F16.F32.PACK_AB R19, R20, R3 ;  /* 0x000000031413723e */ /* 0x000fe400000000ff */
[----:B------:R-:W-:Y:S02]  /*13f10*/  F2FP.F16.F32.PACK_AB R18, R14, R5 ;  /* 0x000000050e12723e */ /* 0x000fe400000000ff */
.L_x_1909:
[----:B------:R-:W-:Y:S05]  /*13f20*/  BSYNC B0 ;  /* 0x0000000000007941 */ /* 0x000fea0003800000 */
.L_x_1908:
[----:B-----5:R1:W-:Y:S01]  /*13f30*/  STS.128 [R244+0x3800], R16 ;  /* 0x00380010f4007388 */ /* 0x0203e20000000c00 */
[----:B------:R-:W-:Y:S05]  /*13f40*/  BRA `(.L_x_1873) ;  /* 0x00000004006c7947 */ /* 0x000fea0003800000 */
.L_x_1847:
[----:B------:R-:W-:Y:S01]  /*13f50*/  IMAD.IADD R3, R240, 0x1, -R65 ;  /* 0x00000001f0037824 */ /* 0x000fe200078e0a41 */
[----:B------:R-:W-:Y:S01]  /*13f60*/  BSSY B0, `(.L_x_1910) ;  /* 0x000001a000007945 */ /* 0x000fe20003800000 */
[----:B------:R-:W-:Y:S01]  /*13f70*/  VIADD R0, R212, 0x10 ;  /* 0x00000010d4007836 */ /* 0x000fe20000000000 */
        /* <DEDUP_REMOVED lines=24> */
.L_x_1911:
[----:B------:R-:W-:Y:S05]  /*14100*/  BSYNC B0 ;  /* 0x0000000000007941 */ /* 0x000fea0003800000 */
.L_x_1910:
        /* <DEDUP_REMOVED lines=14> */
[----:B---3--:R-:W-:-:S04]  /*141f0*/  LEA R2, P1, R7, R220, 0x1 ;  /* 0x000000dc07027211 */ /* 0x008fc800078208ff */
[----:B------:R-:W-:-:S05]  /*14200*/  LEA.HI.X R3, R7, R221, R5, 0x1, P1 ;  /* 0x000000dd07037211 */ /* 0x000fca00008f0c05 */
[----:B------:R-:W-:Y:S01]  /*14210*/  @!PT LDS RZ, [RZ] ;  /* 0x00000000fffff984 */ /* 0x000fe20000000800 */
[----:B------:R-:W-:Y:S01]  /*14220*/  @!PT LDS RZ, [RZ] ;  /* 0x00000000fffff984 */ /* 0x000fe20000000800 */
[----:B------:R-:W-:Y:S01]  /*14230*/  @!PT LDS RZ, [RZ] ;  /* 0x00000000fffff984 */ /* 0x000fe20000000800 */
[----:B------:R4:W-:Y:S04]  /*14240*/  LDGSTS.E.BYPASS.LTC128B.128 [R244+0x2800], desc[UR6][R2.64+0x80] ;  /* 0x0280008002f47fae */ /* 0x0009e8000b901d46 */
.L_x_1913:
[----:B------:R-:W-:Y:S05]  /*14250*/  BSYNC B0 ;  /* 0x0000000000007941 */ /* 0x000fea0003800000 */
.L_x_1912:
[----:B------:R-:W-:Y:S04]  /*14260*/  BSSY B0, `(.L_x_1914) ;  /* 0x0000014000007945 */ /* 0x000fe80003800000 */
[----:B------:R-:W-:Y:S05]  /*14270*/  @P4 BRA `(.L_x_1915) ;  /* 0x0000000000484947 */ /* 0x000fea0003800000 */
[----:B------:R-:W-:Y:S02]  /*14280*/  ISETP.GE.AND P2, PT, R18, R173, PT ;  /* 0x000000ad1200720c */ /* 0x000fe40003f46270 */
[----:B------:R-:W-:-:S04]  /*14290*/  LEA R5, P1, R218, R194, 0x5 ;  /* 0x000000c2da057211 */ /* 0x000fc800078228ff */
[----:B-1234-:R-:W-:-:S07]  /*142a0*/  LEA.HI.X R3, R218, R197, R219, 0x5, P1 ;  /* 0x000000c5da037211 */ /* 0x01efce00008f2cdb */
        /* <DEDUP_REMOVED lines=15> */
.L_x_1915:
[----:B------:R-:W-:Y:S05]  /*143a0*/  BSYNC B0 ;  /* 0x0000000000007941 */ /* 0x000fea0003800000 */
.L_x_1914:
[----:B------:R-:W-:Y:S05]  /*143b0*/  @P3 BRA `(.L_x_1873) ;  /* 0x0000000000503947 */ /* 0x000fea0003800000 */
[----:B------:R-:W-:Y:S01]  /*143c0*/  ISETP.GE.AND P1, PT, R18, R173, PT ;  /* 0x000000ad1200720c */ /* 0x000fe20003f26270 */
[----:B------:R-:W-:Y:S02]  /*143d0*/  IMAD.MOV.U32 R195, RZ, RZ, R197 ;  /* 0x000000ffffc37224 */ /* 0x000fe400078e00c5 */
[----:B-1234-:R-:W-:Y:S02]  /*143e0*/  IMAD R2, R219, 0x30, RZ ;  /* 0x00000030db027824 */ /* 0x01efe400078e02ff */
[----:B------:R-:W-:-:S05]  /*143f0*/  IMAD.WIDE.U32 R218, R218, 0x30, R194 ;  /* 0x00000030dada7825 */ /* 0x000fca00078e00c2 */
[----:B------:R-:W-:-:S03]  /*14400*/  IADD3 R3, R2, R219, RZ ;  /* 0x000000db02037210 */ /* 0x000fc60007ffe0ff */
        /* <DEDUP_REMOVED lines=15> */
.L_x_1873:
[----:B------:R-:W-:Y:S05]  /*14500*/  BSYNC B3 ;  /* 0x0000000000037941 */ /* 0x000fea0003800000 */
.L_x_1846:
[----:B------:R-:W-:Y:S01]  /*14510*/  VIADD R245, R57, 0xffffffff ;  /* 0xffffffff39f57836 */ /* 0x000fe20000000000 */
[----:B------:R-:W-:Y:S01]  /*14520*/  BSSY B0, `(.L_x_1916) ;  /* 0x000001f000007945 */ /* 0x000fe20003800000 */
[----:B------:R-:W-:Y:S01]  /*14530*/  VIADD R8, R212, 0x40 ;  /* 0x00000040d4087836 */ /* 0x000fe20000000000 */
[----:B------:R-:W-:Y:S01]  /*14540*/  LOP3.LUT R246, R172, 0xff, RZ, 0xc0, !PT ;  /* 0x000000ffacf67812 */ /* 0x000fe200078ec0ff */
[----:B-----5:R-:W-:Y:S02]  /*14550*/  IMAD.SHL.U32 R9, R245, 0x80, RZ ;  /* 0x00000080f5097824 */ /* 0x020fe400078e00ff */
[----:B-1----:R-:W-:Y:S02]  /*14560*/  VIADD R6, R212, 0x50 ;  /* 0x00000050d4067836 */ /* 0x002fe40000000000 */
[----:B--234-:R-:W-:Y:S02]  /*14570*/  IMAD.IADD R3, R66, 0x1, -R9 ;  /* 0x0000000142037824 */ /* 0x01cfe400078e0a09 */
        /* <DEDUP_REMOVED lines=25> */
.L_x_1917:
[----:B------:R-:W-:Y:S05]  /*14710*/  BSYNC B0 ;  /* 0x0000000000007941 */ /* 0x000fea0003800000 */
.L_x_1916:
[----:B------:R-:W-:Y:S04]  /*14720*/  BSSY B0, `(.L_x_1918) ;  /* 0x0000015000007945 */ /* 0x000fe80003800000 */
[----:B------:R-:W-:Y:S05]  /*14730*/  @P2 BRA `(.L_x_1919) ;  /* 0x00000000004c2947 */ /* 0x000fea0003800000 */
[C---:B-1----:R-:W-:Y:S02]  /*14740*/  LOP3.LUT R4, R246.reuse, 0x1, RZ, 0xc0, !PT ;  /* 0x00000001f6047812 */ /* 0x042fe400078ec0ff */
[----:B------:R-:W-:Y:S02]  /*14750*/  LOP3.LUT P2, RZ, R246, 0x2, RZ, 0xc0, !PT ;  /* 0x00000002f6ff7812 */ /* 0x000fe4000784c0ff */
[----:B------:R-:W-:-:S13]  /*14760*/  ISETP.NE.U32.AND P4, PT, R4, 0x1, PT ;  /* 0x000000010400780c */ /* 0x000fda0003f85070 */
        /* <DEDUP_REMOVED lines=16> */
.L_x_1919:
[----:B------:R-:W-:Y:S05]  /*14870*/  BSYNC B0 ;  /* 0x0000000000007941 */ /* 0x000fea0003800000 */
.L_x_1918:
[----:B------:R-:W-:Y:S01]  /*14880*/  BSSY B0, `(.L_x_1920) ;  /* 0x0000019000007945 */ /* 0x000fe20003800000 */
[----:B------:R-:W-:Y:S02]  /*14890*/  ISETP.GE.AND P5, PT, R2, R3, PT ;  /* 0x000000030200720c */ /* 0x000fe40003fa6270 */
[----:B-12---:R-:W-:Y:S01]  /*148a0*/  IADD3 R4, R212, 0x70, RZ ;  /* 0x00000070d4047810 */ /* 0x006fe20007ffe0ff */
[----:B------:R-:W-:Y:S05]  /*148b0*/  @P1 BRA `(.L_x_1921) ;  /* 0x0000000000541947 */ /* 0x000fea0003800000 */
[C---:B------:R-:W-:Y:S02]  /*148c0*/  LOP3.LUT R5, R246.reuse, 0x1, RZ, 0xc0, !PT ;  /* 0x00000001f6057812 */ /* 0x040fe400078ec0ff */
[----:B------:R-:W-:Y:S02]  /*148d0*/  LOP3.LUT P1, RZ, R246, 0x2, RZ, 0xc0, !PT ;  /* 0x00000002f6ff7812 */ /* 0x000fe4000782c0ff */
[----:B------:R-:W-:Y:S01]  /*148e0*/  ISETP.NE.U32.AND P2, PT, R5, 0x1, PT ;  /* 0x000000010500780c */ /* 0x000fe20003f45070 */
[C---:B------:R-:W-:Y:S01]  /*148f0*/  IMAD.SHL.U32 R5, R60.reuse, 0x20, RZ ;  /* 0x000000203c057824 */ /* 0x040fe200078e00ff */
[----:B------:R-:W-:-:S11]  /*14900*/  SHF.L.U64.HI R12, R60, 0x5, R61 ;  /* 0x000000053c0c7819 */ /* 0x000fd6000001023d */
        /* <DEDUP_REMOVED lines=16> */
.L_x_1921:
[----:B------:R-:W-:Y:S05]  /*14a10*/  BSYNC B0 ;  /* 0x0000000000007941 */ /* 0x000fea0003800000 */
.L_x_1920:
[----:B------:R-:W-:Y:S01]  /*14a20*/  BSSY B0, `(.L_x_1922) ;  /* 0x000001b000007945 */ /* 0x000fe20003800000 */
[----:B------:R-:W-:-:S03]  /*14a30*/  ISETP.GE.AND P4, PT, R4, R3, PT ;  /* 0x000000030400720c */ /* 0x000fc60003f86270 */
[----:B------:R-:W-:Y:S10]  /*14a40*/  @P0 BRA `(.L_x_1923) ;  /* 0x0000000000600947 */ /* 0x000ff40003800000 */
[C---:B------:R-:W-:Y:S02]  /*14a50*/  LOP3.LUT R5, R246.reuse, 0x1, RZ, 0xc0, !PT ;  /* 0x00000001f6057812 */ /* 0x040fe400078ec0ff */
[----:B------:R-:W-:Y:S02]  /*14a60*/  LOP3.LUT P0, RZ, R246, 0x2, RZ, 0xc0, !PT ;  /* 0x00000002f6ff7812 */ /* 0x000fe4000780c0ff */
[----:B------:R-:W-:-:S11]  /*14a70*/  ISETP.NE.U32.AND P1, PT, R5, 0x1, PT ;  /* 0x000000010500780c */ /* 0x000fd60003f25070 */
[----:B------:R-:W-:Y:S02]  /*14a80*/  @P0 IMAD.MOV.U32 R176, RZ, RZ, R192 ;  /* 0x000000ffffb00224 */ /* 0x000fe400078e00c0 */
[----:B-1----:R-:W-:Y:S01]  /*14a90*/  @!P1 MOV R14, R236 ;  /* 0x000000ec000e9202 */ /* 0x002fe20000000f00 */
[----:B------:R-:W-:Y:S02]  /*14aa0*/  @!P1 IMAD.MOV.U32 R15, RZ, RZ, R235 ;  /* 0x000000ffff0f9224 */ /* 0x000fe400078e00eb */
[----:B------:R-:W-:Y:S02]  /*14ab0*/  @P0 IMAD R5, R61, 0x30, RZ ;  /* 0x000000303d050824 */ /* 0x000fe400078e02ff */
[----:B------:R-:W-:-:S04]  /*14ac0*/  @P0 IMAD.WIDE.U32 R12, R60, 0x30, R176 ;  /* 0x000000303c0c0825 */ /* 0x000fc800078e00b0 */
        /* <DEDUP_REMOVED lines=16> */
.L_x_1923:
[----:B------:R-:W-:Y:S05]  /*14bd0*/  BSYNC B0 ;  /* 0x0000000000007941 */ /* 0x000fea0003800000 */
.L_x_1922:
[----:B------:R-:W-:Y:S04]  /*14be0*/  BSSY B0, `(.L_x_1924) ;  /* 0x0000017000007945 */ /* 0x000fe80003800000 */
[----:B------:R-:W-:Y:S05]  /*14bf0*/  @P3 BRA `(.L_x_1925) ;  /* 0x0000000000543947 */ /* 0x000fea0003800000 */
[C---:B------:R-:W-:Y:S02]  /*14c00*/  LOP3.LUT R5, R246.reuse, 0x1, RZ, 0xc0, !PT ;  /* 0x00000001f6057812 */ /* 0x040fe400078ec0ff */
[----:B------:R-:W-:Y:S02]  /*14c10*/  LOP3.LUT P0, RZ, R246, 0x2, RZ, 0xc0, !PT ;  /* 0x00000002f6ff7812 */ /* 0x000fe4000780c0ff */
[----:B------:R-:W-:Y:S01]  /*14c20*/  ISETP.NE.U32.AND P1, PT, R5, 0x1, PT ;  /* 0x000000010500780c */ /* 0x000fe20003f25070 */
[C---:B------:R-:W-:Y:S01]  /*14c30*/  IMAD.SHL.U32 R5, R60.reuse, 0x40, RZ ;  /* 0x000000403c057824 */ /* 0x040fe200078e00ff */
[----:B------:R-:W-:-:S09]  /*14c40*/  SHF.L.U64.HI R12, R60, 0x6, R61 ;  /* 0x000000063c0c7819 */ /* 0x000fd2000001023d */
[C---:B------:R-:W-:Y:S02]  /*14c50*/  @P0 IADD3 R13, P2, R5.reuse, R192, RZ ;  /* 0x000000c0050d0210 */ /* 0x040fe40007f5e0ff */
[----:B-12---:R-:W-:-:S03]  /*14c60*/  @!P1 LEA R14, P3, R5, R236, 0x1 ;  /* 0x000000ec050e9211 */ /* 0x006fc600078608ff */
        /* <DEDUP_REMOVED lines=14> */
.L_x_1925:
[----:B------:R-:W-:Y:S05]  /*14d50*/  BSYNC B0 ;  /* 0x0000000000007941 */ /* 0x000fea0003800000 */
.L_x_1924:
[----:B------:R-:W-:Y:S04]  /*14d60*/  BSSY B0, `(.L_x_1926) ;  /* 0x000001b000007945 */ /* 0x000fe80003800000 */
[----:B------:R-:W-:Y:S05]  /*14d70*/  @P6 BRA `(.L_x_1927) ;  /* 0x0000000000646947 */ /* 0x000fea0003800000 */
[C---:B------:R-:W-:Y:S02]  /*14d80*/  LOP3.LUT R5, R246.reuse, 0x1, RZ, 0xc0, !PT ;  /* 0x00000001f6057812 */ /* 0x040fe400078ec0ff */
[----:B------:R-:W-:Y:S02]  /*14d90*/  LOP3.LUT P0, RZ, R246, 0x2, RZ, 0xc0, !PT ;  /* 0x00000002f6ff7812 */ /* 0x000fe4000780c0ff */
[----:B------:R-:W-:-:S11]  /*14da0*/  ISETP.NE.U32.AND P1, PT, R5, 0x1, PT ;  /* 0x000000010500780c */ /* 0x000fd60003f25070 */
[----:B---3--:R-:W-:Y:S02]  /*14db0*/  @P0 IMAD.MOV.U32 R12, RZ, RZ, R192 ;  /* 0x000000ffff0c0224 */ /* 0x008fe400078e00c0 */
[----:B------:R-:W-:Y:S01]  /*14dc0*/  @P0 IMAD.MOV.U32 R13, RZ, RZ, R177 ;  /* 0x000000ffff0d0224 */ /* 0x000fe200078e00b1 */
[----:B-12---:R-:W-:Y:S01]  /*14dd0*/  @!P1 MOV R14, R236 ;  /* 0x000000ec000e9202 */ /* 0x006fe20000000f00 */
        /* <DEDUP_REMOVED lines=19> */
.L_x_1927:
[----:B------:R-:W-:Y:S05]  /*14f10*/  BSYNC B0 ;  /* 0x0000000000007941 */ /* 0x000fea0003800000 */
.L_x_1926:
[----:B------:R-:W-:Y:S04]  /*14f20*/  BSSY B0, `(.L_x_1928) ;  /* 0x000001b000007945 */ /* 0x000fe80003800000 */
[----:B------:R-:W-:Y:S05]  /*14f30*/  @P5 BRA `(.L_x_1929) ;  /* 0x0000000000645947 */ /* 0x000fea0003800000 */
[C---:B------:R-:W-:Y:S02]  /*14f40*/  LOP3.LUT R5, R246.reuse, 0x1, RZ, 0xc0, !PT ;  /* 0x00000001f6057812 */ /* 0x040fe400078ec0ff */
[----:B------:R-:W-:Y:S02]  /*14f50*/  LOP3.LUT P0, RZ, R246, 0x2, RZ, 0xc0, !PT ;  /* 0x00000002f6ff7812 */ /* 0x000fe4000780c0ff */
[----:B------:R-:W-:-:S11]  /*14f60*/  ISETP.NE.U32.AND P1, PT, R5, 0x1, PT ;  /* 0x000000010500780c */ /* 0x000fd60003f25070 */
[----:B---3--:R-:W-:Y:S02]  /*14f70*/  @P0 IMAD.MOV.U32 R12, RZ, RZ, R192 ;  /* 0x000000ffff0c0224 */ /* 0x008fe400078e00c0 */
[----:B------:R-:W-:Y:S01]  /*14f80*/  @P0 IMAD.MOV.U32 R13, RZ, RZ, R177 ;  /* 0x000000ffff0d0224 */ /* 0x000fe200078e00b1 */
[----:B-12-4-:R-:W-:Y:S01]  /*14f90*/  @!P1 MOV R14, R236 ;  /* 0x000000ec000e9202 */ /* 0x016fe20000000f00 */
        /* <DEDUP_REMOVED lines=19> */
.L_x_1929:
[----:B------:R-:W-:Y:S05]  /*150d0*/  BSYNC B0 ;  /* 0x0000000000007941 */ /* 0x000fea0003800000 */
.L_x_1928:
[----:B------:R-:W-:Y:S04]  /*150e0*/  BSSY B0, `(.L_x_1930) ;  /* 0x000001b000007945 */ /* 0x000fe80003800000 */
[----:B------:R-:W-:Y:S05]  /*150f0*/  @P4 BRA `(.L_x_1931) ;  /* 0x0000000000644947 */ /* 0x000fea0003800000 */
[C---:B------:R-:W-:Y:S01]  /*15100*/  LOP3.LUT R5, R246.reuse, 0x1, RZ, 0xc0, !PT ;  /* 0x00000001f6057812 */ /* 0x040fe200078ec0ff */
[----:B---3--:R-:W-:Y:S01]  /*15110*/  IMAD.MOV.U32 R12, RZ, RZ, R192 ;  /* 0x000000ffff0c7224 */ /* 0x008fe200078e00c0 */
[----:B------:R-:W-:Y:S01]  /*15120*/  LOP3.LUT P0, RZ, R246, 0x2, RZ, 0xc0, !PT ;  /* 0x00000002f6ff7812 */ /* 0x000fe2000780c0ff */
[----:B------:R-:W-:Y:S01]  /*15130*/  IMAD.MOV.U32 R13, RZ, RZ, R177 ;  /* 0x000000ffff0d7224 */ /* 0x000fe200078e00b1 */
[----:B------:R-:W-:Y:S01]  /*15140*/  ISETP.NE.U32.AND P1, PT, R5, 0x1, PT ;  /* 0x000000010500780c */ /* 0x000fe20003f25070 */
[----:B------:R-:W-:Y:S02]  /*15150*/  IMAD R5, R61, 0x70, RZ ;  /* 0x000000703d057824 */ /* 0x000fe400078e02ff */
[----:B------:R-:W-:-:S05]  /*15160*/  IMAD.WIDE.U32 R12, R60, 0x70, R12 ;  /* 0x000000703c0c7825 */ /* 0x000fca00078e000c */
[----:B------:R-:W-:-:S03]  /*15170*/  IADD3 R5, R13, R5, RZ ;  /* 0x000000050d057210 */ /* 0x000fc60007ffe0ff */
[C---:B-12-4-:R-:W-:Y:S02]  /*15180*/  @P0 LEA R16, P2, R12.reuse, R216, 0x1 ;  /* 0x000000d80c100211 */ /* 0x056fe400078408ff */
        /* <DEDUP_REMOVED lines=16> */
.L_x_1931:
[----:B------:R-:W-:Y:S05]  /*15290*/  BSYNC B0 ;  /* 0x0000000000007941 */ /* 0x000fea0003800000 */
.L_x_1930:
[----:B------:R-:W0:Y:S01]  /*152a0*/  LDGDEPBAR ;  /* 0x00000000000079af */ /* 0x000e220000000000 */
[-C--:B------:R-:W-:Y:S01]  /*152b0*/  ISETP.GE.AND P3, PT, R0, R3.reuse, PT ;  /* 0x000000030000720c */ /* 0x080fe20003f66270 */
[----:B------:R-:W-:Y:S01]  /*152c0*/  IMAD.SHL.U32 R174, R174, 0x40, RZ ;  /* 0x00000040aeae7824 */ /* 0x000fe200078e00ff */
[-C--:B------:R-:W-:Y:S01]  /*152d0*/  ISETP.GE.AND P1, PT, R212, R3.reuse, PT ;  /* 0x00000003d400720c */ /* 0x080fe20003f26270 */
[----:B------:R1:W5:Y:S01]  /*152e0*/  LD.E R0, desc[UR6][R10.64+0x188] ;  /* 0x000188060a007980 */ /* 0x000362000c101900 */
[----:B------:R-:W-:Y:S01]  /*152f0*/  LEA.HI R5, R68, R68, RZ, 0x1 ;  /* 0x0000004444057211 */ /* 0x000fe200078f08ff */
[----:B------:R-:W-:Y:S01]  /*15300*/  BSSY B0, `(.L_x_1932) ;  /* 0x000001c000007945 */ /* 0x000fe20003800000 */
[-C--:B------:R-:W-:Y:S01]  /*15310*/  ISETP.GE.AND P4, PT, R6, R3.reuse, PT ;  /* 0x000000030600720c */ /* 0x080fe20003f86270 */
[----:B------:R-:W-:Y:S01]  /*15320*/  IMAD.SHL.U32 R6, R67, 0x40, RZ ;  /* 0x0000004043067824 */ /* 0x000fe200078e00ff */
[----:B------:R-:W-:Y:S02]  /*15330*/  LOP3.LUT R5, R5, 0xfffffffe, RZ, 0xc0, !PT ;  /* 0xfffffffe05057812 */ /* 0x000fe400078ec0ff */
[----:B------:R-:W-:-:S02]  /*15340*/  ISETP.GE.AND P0, PT, R36, R3, PT ;  /* 0x000000032400720c */ /* 0x000fc40003f06270 */
[-C--:B------:R-:W-:Y:S01]  /*15350*/  ISETP.GE.AND P6, PT, R28, R3.reuse, PT ;  /* 0x000000031c00720c */ /* 0x080fe20003fc6270 */
[----:B------:R-:W-:Y:S01]  /*15360*/  IMAD.IADD R68, R68, 0x1, -R5 ;  /* 0x0000000144447824 */ /* 0x000fe200078e0a05 */
[----:B------:R-:W-:Y:S01]  /*15370*/  ISETP.GE.AND P5, PT, R8, R3, PT ;  /* 0x000000030800720c */ /* 0x000fe20003fa6270 */
        /* <DEDUP_REMOVED lines=8> */
[----:B---3--:R-:W-:Y:S02]  /*15400*/  @!P2 IMAD.MOV.U32 R12, RZ, RZ, R156 ;  /* 0x000000ffff0ca224 */ /* 0x008fe400078e009c */
        /* <DEDUP_REMOVED lines=11> */
.L_x_1933:
[----:B------:R-:W-:Y:S05]  /*154c0*/  BSYNC B0 ;  /* 0x0000000000007941 */ /* 0x000fea0003800000 */
.L_x_1932:
[----:B------:R1:W-:Y:S01]  /*154d0*/  @P3 STS.128 [R244+0xc800], RZ ;  /* 0x00c800fff4003388 */ /* 0x0003e20000000c00 */
[----:B------:R-:W-:Y:S03]  /*154e0*/  BSSY B0, `(.L_x_1934) ;  /* 0x0000014000007945 */ /* 0x000fe60003800000 */
[----:B------:R1:W-:Y:S01]  /*154f0*/  @P3 STS.128 [R244+0x10800], RZ ;  /* 0x010800fff4003388 */ /* 0x0003e20000000c00 */
[----:B------:R-:W-:Y:S05]  /*15500*/  @P3 BRA `(.L_x_1935) ;  /* 0x0000000000443947 */ /* 0x000fea0003800000 */
[C---:B------:R-:W-:Y:S02]  /*15510*/  LOP3.LUT R5, R246.reuse, 0x1, RZ, 0xc0, !PT ;  /* 0x00000001f6057812 */ /* 0x040fe400078ec0ff */
[----:B------:R-:W-:Y:S02]  /*15520*/  LOP3.LUT P2, RZ, R246, 0x2, RZ, 0xc0, !PT ;  /* 0x00000002f6ff7812 */ /* 0x000fe4000784c0ff */
[----:B------:R-:W-:-:S13]  /*15530*/  ISETP.NE.U32.AND P3, PT, R5, 0x1, PT ;  /* 0x000000010500780c */ /* 0x000fda0003f65070 */
[----:B-1234-:R-:W-:-:S04]  /*15540*/  @!P3 LEA R14, P1, R230, R156, 0x1 ;  /* 0x0000009ce60eb211 */ /* 0x01efc800078208ff */
        /* <DEDUP_REMOVED lines=13> */
.L_x_1935:
[----:B------:R-:W-:Y:S05]  /*15620*/  BSYNC B0 ;  /* 0x0000000000007941 */ /* 0x000fea0003800000 */
.L_x_1934:
[----:B------:R1:W-:Y:S01]  /*15630*/  @P0 STS.128 [R244+0xd000], RZ ;  /* 0x00d000fff4000388 */ /* 0x0003e20000000c00 */
[----:B------:R-:W-:Y:S01]  /*15640*/  ISETP.GE.AND P3, PT, R2, R3, PT ;  /* 0x000000030200720c */ /* 0x000fe20003f66270 */
[----:B------:R-:W-:Y:S01]  /*15650*/  IMAD.SHL.U32 R212, R212, 0x8, RZ ;  /* 0x00000008d4d47824 */ /* 0x000fe200078e00ff */
[----:B------:R-:W-:Y:S01]  /*15660*/  LOP3.LUT R5, R6, 0x1c0, RZ, 0xc0, !PT ;  /* 0x000001c006057812 */ /* 0x000fe200078ec0ff */
[----:B------:R1:W-:Y:S01]  /*15670*/  @P0 STS.128 [R244+0x11000], RZ ;  /* 0x011000fff4000388 */ /* 0x0003e20000000c00 */
[----:B------:R-:W-:Y:S01]  /*15680*/  IMAD.SHL.U32 R2, R68, 0x8, RZ ;  /* 0x0000000844027824 */ /* 0x000fe200078e00ff */
[----:B------:R-:W-:Y:S01]  /*15690*/  LOP3.LUT R7, R174, 0x1c0, RZ, 0xc0, !PT ;  /* 0x000001c0ae077812 */ /* 0x000fe200078ec0ff */
[----:B------:R-:W-:Y:S01]  /*156a0*/  IMAD.SHL.U32 R8, R175, 0x40, RZ ;  /* 0x00000040af087824 */ /* 0x000fe200078e00ff */
[----:B------:R-:W-:Y:S01]  /*156b0*/  LOP3.LUT R212, R5, 0x8, R212, 0xf8, !PT ;  /* 0x0000000805d47812 */ /* 0x000fe200078ef8d4 */
[----:B------:R-:W-:Y:S01]  /*156c0*/  BSSY B0, `(.L_x_1936) ;  /* 0x000001c000007945 */ /* 0x000fe20003800000 */
[----:B------:R-:W-:-:S02]  /*156d0*/  LOP3.LUT R2, R7, 0x8, R2, 0xf8, !PT ;  /* 0x0000000807027812 */ /* 0x000fc400078ef802 */
[----:B------:R-:W-:Y:S02]  /*156e0*/  LOP3.LUT R8, R8, 0xfffffe00, RZ, 0xc0, !PT ;  /* 0xfffffe0008087812 */ /* 0x000fe400078ec0ff */
[----:B------:R-:W-:Y:S02]  /*156f0*/  SHF.R.U32.HI R5, RZ, 0x3, R5 ;  /* 0x00000003ff057819 */ /* 0x000fe40000011605 */
[----:B------:R-:W-:Y:S01]  /*15700*/  SHF.R.U32.HI R7, RZ, 0x3, R7 ;  /* 0x00000003ff077819 */ /* 0x000fe20000011607 */
[----:B------:R-:W-:Y:S01]  /*15710*/  IMAD R229, R63, 0x400, R8 ;  /* 0x000004003fe57824 */ /* 0x000fe200078e0208 */
[----:B------:R-:W-:Y:S02]  /*15720*/  LOP3.LUT R5, R212, R5, RZ, 0x3c, !PT ;  /* 0x00000005d4057212 */ /* 0x000fe400078e3cff */
[----:B------:R-:W-:Y:S01]  /*15730*/  LOP3.LUT R2, R2, R7, RZ, 0x3c, !PT ;  /* 0x0000000702027212 */ /* 0x000fe200078e3cff */
[----:B------:R-:W-:Y:S06]  /*15740*/  @P0 BRA `(.L_x_1937) ;  /* 0x00000000004c0947 */ /* 0x000fec0003800000 */
[C---:B------:R-:W-:Y:S02]  /*15750*/  LOP3.LUT R6, R246.reuse, 0x1, RZ, 0xc0, !PT ;  /* 0x00000001f6067812 */ /* 0x040fe400078ec0ff */
[----:B------:R-:W-:Y:S02]  /*15760*/  LOP3.LUT P1, RZ, R246, 0x2, RZ, 0xc0, !PT ;  /* 0x00000002f6ff7812 */ /* 0x000fe4000782c0ff */
[----:B------:R-:W-:Y:S01]  /*15770*/  ISETP.NE.U32.AND P2, PT, R6, 0x1, PT ;  /* 0x000000010600780c */ /* 0x000fe20003f45070 */
[C---:B------:R-:W-:Y:S01]  /*15780*/  IMAD.SHL.U32 R6, R58.reuse, 0x20, RZ ;  /* 0x000000203a067824 */ /* 0x040fe200078e00ff */
[----:B------:R-:W-:-:S11]  /*15790*/  SHF.L.U64.HI R7, R58, 0x5, R59 ;  /* 0x000000053a077819 */ /* 0x000fd6000001023b */
        /* <DEDUP_REMOVED lines=14> */
.L_x_1937:
[----:B------:R-:W-:Y:S05]  /*15880*/  BSYNC B0 ;  /* 0x0000000000007941 */ /* 0x000fea0003800000 */
.L_x_1936:
        /* <DEDUP_REMOVED lines=14> */
[----:B-1-3--:R-:W-:-:S04]  /*15970*/  @!P2 IMAD.WIDE.U32 R12, R58, 0x60, R156 ;  /* 0x000000603a0ca825 */ /* 0x00afc800078e009c */
        /* <DEDUP_REMOVED lines=13> */
.L_x_1939:
[----:B------:R-:W-:Y:S05]  /*15a50*/  BSYNC B0 ;  /* 0x0000000000007941 */ /* 0x000fea0003800000 */
.L_x_1938:
        /* <DEDUP_REMOVED lines=10> */
[C---:B---3--:R-:W-:Y:S02]  /*15b00*/  @!P5 LEA R12, P6, R3.reuse, R156, 0x1 ;  /* 0x0000009c030cd211 */ /* 0x048fe400078c08ff */
        /* <DEDUP_REMOVED lines=12> */
.L_x_1941:
[----:B------:R-:W-:Y:S05]  /*15bd0*/  BSYNC B0 ;  /* 0x0000000000007941 */ /* 0x000fea0003800000 */
.L_x_1940:
        /* <DEDUP_REMOVED lines=23> */
.L_x_1943:
[----:B------:R-:W-:Y:S05]  /*15d50*/  BSYNC B0 ;  /* 0x0000000000007941 */ /* 0x000fea0003800000 */
.L_x_1942:
        /* <DEDUP_REMOVED lines=23> */
.L_x_1945:
[----:B------:R-:W-:Y:S05]  /*15ed0*/  BSYNC B0 ;  /* 0x0000000000007941 */ /* 0x000fea0003800000 */
.L_x_1944:
        /* <DEDUP_REMOVED lines=23> */
.L_x_1947:
[----:B------:R-:W-:Y:S05]  /*16050*/  BSYNC B0 ;  /* 0x0000000000007941 */ /* 0x000fea0003800000 */
.L_x_1946:
[----:B------:R-:W-:Y:S01]  /*16060*/  LDSM.16.M88.4 R132, [R229] ;  /* 0x00000000e584783b */ /* 0x000fe20000000200 */
[----:B------:R-:W-:Y:S01]  /*16070*/  R2P PR, R67, 0x6 ;  /* 0x0000000643007804 */ /* 0x000fe20000000000 */
[C---:B------:R-:W-:Y:S01]  /*16080*/  VIADD R3, R228.reuse, 0x4000 ;  /* 0x00004000e4037836 */ /* 0x040fe20000000000 */
[----:B------:R-:W-:Y:S01]  /*16090*/  BSSY B1, `(.L_x_1948) ;  /* 0x0000256000017945 */ /* 0x000fe20003800000 */
[----:B------:R-:W3:Y:S01]  /*160a0*/  LDSM.16.M88.4 R88, [R228+0x4000] ;  /* 0x00400000e458783b */ /* 0x000ee20000000200 */
[----:B------:R-:W-:Y:S02]  /*160b0*/  VIADD R226, R228, 0x4020 ;  /* 0x00004020e4e27836 */ /* 0x000fe40000000000 */
[--C-:B------:R-:W-:Y:S01]  /*160c0*/  IMAD R227, R48, 0x2, R229.reuse ;  /* 0x0000000230e37824 */ /* 0x100fe200078e02e5 */
[----:B------:R-:W3:Y:S01]  /*160d0*/  LDSM.16.M88.4 R80, [R228+0x4800] ;  /* 0x00480000e450783b */ /* 0x000ee20000000200 */
[C---:B------:R-:W-:Y:S02]  /*160e0*/  IMAD R225, R46.reuse, 0x2, R229 ;  /* 0x000000022ee17824 */ /* 0x040fe400078e02e5 */
[----:B------:R-:W-:Y:S01]  /*160f0*/  IMAD R224, R46, 0x2, R227 ;  /* 0x000000022ee07824 */ /* 0x000fe200078e02e3 */
[----:B------:R-:W3:Y:S01]  /*16100*/  LDSM.16.M88.4 R72, [R228+0x5000] ;  /* 0x00500000e448783b */ /* 0x000ee20000000200 */
[----:B------:R-:W-:-:S02]  /*16110*/  IMAD.SHL.U32 R62, R62, 0x2, RZ ;  /* 0x000000023e3e7824 */ /* 0x000fc400078e00ff */
[----:B------:R-:W-:Y:S01]  /*16120*/  @P1 VIADD R226, R3, 0xffffffe0 ;  /* 0xffffffe003e21836 */ /* 0x000fe20000000000 */
[----:B------:R-:W3:Y:S01]  /*16130*/  LDSM.16.M88.4 R52, [R228+0x5800] ;  /* 0x00580000e434783b */ /* 0x000ee20000000200 */
[----:B------:R-:W-:Y:S02]  /*16140*/  IMAD.MOV.U32 R3, RZ, RZ, 0x40 ;  /* 0x00000040ff037424 */ /* 0x000fe400078e00ff */
[C---:B------:R-:W-:Y:S01]  /*16150*/  VIADD R218, R226.reuse, 0x800 ;  /* 0x00000800e2da7836 */ /* 0x040fe20000000000 */
[----:B------:R-:W3:Y:S01]  /*16160*/  LDSM.16.M88.4 R36, [R228+0x6000] ;  /* 0x00600000e424783b */ /* 0x000ee20000000200 */
[C---:B------:R-:W-:Y:S01]  /*16170*/  VIADD R217, R226.reuse, 0x1000 ;  /* 0x00001000e2d97836 */ /* 0x040fe20000000000 */
[----:B------:R-:W-:Y:S01]  /*16180*/  SEL R3, R3, 0xffffffc0, !P2 ;  /* 0xffffffc003037807 */ /* 0x000fe20005000000 */
[C---:B------:R-:W-:Y:S01]  /*16190*/  VIADD R216, R226.reuse, 0x1800 ;  /* 0x00001800e2d87836 */ /* 0x040fe20000000000 */
[----:B------:R-:W3:Y:S01]  /*161a0*/  LDSM.16.M88.4 R28, [R228+0x6800] ;  /* 0x00680000e41c783b */ /* 0x000ee20000000200 */
[----:B------:R-:W-:-:S02]  /*161b0*/  VIADD R215, R226, 0x2000 ;  /* 0x00002000e2d77836 */ /* 0x000fc40000000000 */
[----:B------:R-:W-:Y:S01]  /*161c0*/  IMAD.IADD R222, R228, 0x1, R3 ;  /* 0x00000001e4de7824 */ /* 0x000fe200078e0203 */
[----:B------:R-:W3:Y:S01]  /*161d0*/  LDSM.16.M88.4 R20, [R228+0x7000] ;  /* 0x00700000e414783b */ /* 0x000ee20000000200 */
[----:B------:R-:W-:Y:S01]  /*161e0*/  IMAD.IADD R211, R3, 0x1, R226 ;  /* 0x0000000103d37824 */ /* 0x000fe200078e02e2 */
[----:B------:R-:W-:Y:S01]  /*161f0*/  SHF.R.S32.HI R3, RZ, 0x1f, R64 ;  /* 0x0000001fff037819 */ /* 0x000fe20000011440 */
[C---:B------:R-:W-:Y:S01]  /*16200*/  VIADD R214, R226.reuse, 0x2800 ;  /* 0x00002800e2d67836 */ /* 0x040fe20000000000 */
[----:B------:R-:W3:Y:S01]  /*16210*/  LDSM.16.M88.4 R96, [R228+0x7800] ;  /* 0x00780000e460783b */ /* 0x000ee20000000200 */
[C---:B------:R-:W-:Y:S01]  /*16220*/  VIADD R213, R226.reuse, 0x3000 ;  /* 0x00003000e2d57836 */ /* 0x040fe20000000000 */
[----:B------:R-:W-:Y:S01]  /*16230*/  LEA.HI R3, R3, R64, RZ, 0x2 ;  /* 0x0000004003037211 */ /* 0x000fe200078f10ff */
[C---:B------:R-:W-:Y:S01]  /*16240*/  VIADD R212, R226.reuse, 0x3800 ;  /* 0x00003800e2d47836 */ /* 0x040fe20000000000 */
[----:B-1----:R-:W-:Y:S01]  /*16250*/  LDSM.16.M88.4 R4, [R227] ;  /* 0x00000000e304783b */ /* 0x002fe20000000200 */
[C---:B------:R-:W-:Y:S01]  /*16260*/  VIADD R210, R226.reuse, 0x4000 ;  /* 0x00004000e2d27836 */ /* 0x040fe20000000000 */
[----:B------:R-:W-:Y:S01]  /*16270*/  SHF.R.S32.HI R44, RZ, 0x2, R3 ;  /* 0x00000002ff2c7819 */ /* 0x000fe20000011403 */
[----:B------:R-:W-:Y:S01]  /*16280*/  VIADD R209, R226, 0x4800 ;  /* 0x00004800e2d17836 */ /* 0x000fe20000000000 */
[----:B--2-4-:R-:W1:Y:S01]  /*16290*/  LDSM.16.M88.4 R16, [R226] ;  /* 0x00000000e210783b */ /* 0x014e620000000200 */
[----:B------:R-:W-:Y:S01]  /*162a0*/  LOP3.LUT R3, R2, R8, RZ, 0xfc, !PT ;  /* 0x0000000802037212 */ /* 0x000fe200078efcff */
[----:B------:R-:W-:Y:S01]  /*162b0*/  VIADD R208, R226, 0x5000 ;  /* 0x00005000e2d07836 */ /* 0x000fe20000000000 */
[----:B---3--:R-:W-:Y:S01]  /*162c0*/  HMMA.16816.F32 R92, R132, R88, RZ ;  /* 0x00000058845c723c */ /* 0x008fe200000018ff */
[----:B------:R-:W2:Y:S01]  /*162d0*/  LDSM.16.M88.4 R104, [R226+0x800] ;  /* 0x00080000e268783b */ /* 0x000ea20000000200 */
[----:B------:R-:W-:-:S02]  /*162e0*/  IMAD R44, R63, 0x10, R44 ;  /* 0x000000103f2c7824 */ /* 0x000fc400078e022c */
[----:B------:R-:W-:Y:S01]  /*162f0*/  VIADD R207, R226, 0x5800 ;  /* 0x00005800e2cf7836 */ /* 0x000fe20000000000 */
[----:B------:R-:W3:Y:S01]  /*16300*/  LDSM.16.M88.4 R12, [R226+0x1000] ;  /* 0x00100000e20c783b */ /* 0x000ee20000000200 */
[C---:B------:R-:W-:Y:S01]  /*16310*/  HMMA.16816.F32 R88, R132.reuse, R90, RZ ;  /* 0x0000005a8458723c */ /* 0x040fe200000018ff */
[----:B------:R-:W-:Y:S01]  /*16320*/  IADD3 R65, R44, 0x1, R65 ;  /* 0x000000012c417810 */ /* 0x000fe20007ffe041 */
[----:B------:R-:W-:Y:S01]  /*16330*/  VIADD R206, R226, 0x6000 ;  /* 0x00006000e2ce7836 */ /* 0x000fe20000000000 */
[----:B------:R-:W4:Y:S01]  /*16340*/  LDSM.16.M88.4 R100, [R226+0x1800] ;  /* 0x00180000e264783b */ /* 0x000f220000000200 */
[----:B------:R-:W-:Y:S01]  /*16350*/  LOP3.LUT R44, R62, 0x6, RZ, 0xc0, !PT ;  /* 0x000000063e2c7812 */ /* 0x000fe200078ec0ff */
[----:B------:R-:W-:Y:S01]  /*16360*/  VIADD R205, R226, 0x6800 ;  /* 0x00006800e2cd7836 */ /* 0x000fe20000000000 */
[----:B------:R-:W-:Y:S01]  /*16370*/  HMMA.16816.F32 R84, R132, R80, RZ ;  /* 0x000000508454723c */ /* 0x000fe200000018ff */
[----:B------:R-:W4:Y:S01]  /*16380*/  LDSM.16.M88.4 R112, [R226+0x2000] ;  /* 0x00200000e270783b */ /* 0x000f220000000200 */
[----:B------:R-:W-:Y:S01]  /*16390*/  IADD3 R65, R66, R65, -R240 ;  /* 0x0000004142417210 */ /* 0x000fe20007ffe8f0 */
[----:B------:R-:W-:-:S02]  /*163a0*/  IMAD.IADD R49, R9, 0x1, R44 ;  /* 0x0000000109317824 */ /* 0x000fc400078e022c */
[----:B------:R-:W-:Y:S01]  /*163b0*/  LDSM.16.M88.4 R108, [R226+0x3800] ;  /* 0x00380000e26c783b */ /* 0x000fe20000000200 */
[C---:B------:R-:W-:Y:S01]  /*163c0*/  HMMA.16816.F32 R76, R132.reuse, R72, RZ ;  /* 0x00000048844c723c */ /* 0x040fe200000018ff */
[C---:B------:R-:W-:Y:S02]  /*163d0*/  VIADD R44, R49.reuse, 0x1 ;  /* 0x00000001312c7836 */ /* 0x040fe40000000000 */
[----:B------:R-:W-:Y:S01]  /*163e0*/  LDSM.16.M88.4 R124, [R222+0x5000] ;  /* 0x00500000de7c783b */ /* 0x000fe20000000200 */
[----:B------:R-:W-:Y:S02]  /*163f0*/  VIADD R2, R49, 0x9 ;  /* 0x0000000931027836 */ /* 0x000fe40000000000 */
[----:B------:R-:W-:Y:S01]  /*16400*/  HMMA.16816.F32 R80, R132, R82, RZ ;  /* 0x000000528450723c */ /* 0x000fe200000018ff */
[----:B------:R-:W-:Y:S01]  /*16410*/  LDSM.16.M88.4 R120, [R222+0x6000] ;  /* 0x00600000de78783b */ /* 0x000fe20000000200 */
[----:B------:R-:W-:-:S03]  /*16420*/  VIADD R204, R226, 0x7000 ;  /* 0x00007000e2cc7836 */ /* 0x000fc60000000000 */
[----:B------:R-:W-:Y:S01]  /*16430*/  LDSM.16.M88.4 R116, [R222+0x6800] ;  /* 0x00680000de74783b */ /* 0x000fe20000000200 */
[C---:B------:R-:W-:Y:S03]  /*16440*/  HMMA.16816.F32 R72, R132.reuse, R74, RZ ;  /* 0x0000004a8448723c */ /* 0x040fe600000018ff */
[----:B------:R-:W-:Y:S03]  /*16450*/  LDSM.16.M88.4 R144, [R229+0x2000] ;  /* 0x00200000e590783b */ /* 0x000fe60000000200 */
[C---:B------:R-:W-:Y:S01]  /*16460*/  HMMA.16816.F32 R68, R132.reuse, R52, RZ ;  /* 0x000000348444723c */ /* 0x040fe200000018ff */
[----:B------:R-:W-:Y:S04]  /*16470*/  LDSM.16.M88.4 R128, [R227+0x2000] ;  /* 0x00200000e380783b */ /* 0x000fe80000000200 */
        /* <DEDUP_REMOVED lines=12> */
[----:B------:R-:W-:Y:S01]  /*16540*/  HMMA.16816.F32 R132, R132, R98, RZ ;  /* 0x000000628484723c */ /* 0x000fe200000018ff */
[----:B------:R-:W4:Y:S05]  /*16550*/  LDSM.16.M88.4 R96, [R226+0x2800] ;  /* 0x00280000e260783b */ /* 0x000f2a0000000200 */
        /* <DEDUP_REMOVED lines=9> */
[C---:B----4-:R-:W-:Y:S06]  /*165f0*/  HMMA.16816.F32 R68, R4.reuse, R100, R68 ;  /* 0x000000640444723c */ /* 0x050fec0000001844 */
[C---:B------:R-:W-:Y:S01]  /*16600*/  HMMA.16816.F32 R52, R4.reuse, R102, R52 ;  /* 0x000000660434723c */ /* 0x040fe20000001834 */
[----:B------:R-:W3:Y:S05]  /*16610*/  LDSM.16.M88.4 R100, [R222+0x4800] ;  /* 0x00480000de64783b */ /* 0x000eea0000000200 */
        /* <DEDUP_REMOVED lines=12> */
[----:B------:R-:W4:Y:S01]  /*166e0*/  LDSM.16.M88.4 R4, [R211] ;  /* 0x00000000d304783b */ /* 0x000f220000000200 */
[C---:B--2---:R-:W-:Y:S06]  /*166f0*/  HMMA.16816.F32 R92, R12.reuse, R104, R92 ;  /* 0x000000680c5c723c */ /* 0x044fec000000185c */
[C---:B------:R-:W-:Y:S01]  /*16700*/  HMMA.16816.F32 R88, R12.reuse, R106, R88 ;  /* 0x0000006a0c58723c */ /* 0x040fe20000001858 */
[----:B------:R-:W2:Y:S05]  /*16710*/  LDSM.16.M88.4 R104, [R211+0x800] ;  /* 0x00080000d368783b */ /* 0x000eaa0000000200 */
[C---:B---3--:R-:W-:Y:S06]  /*16720*/  HMMA.16816.F32 R84, R12.reuse, R100, R84 ;  /* 0x000000640c54723c */ /* 0x048fec0000001854 */
[C---:B------:R-:W-:Y:S01]  /*16730*/  HMMA.16816.F32 R80, R12.reuse, R102, R80 ;  /* 0x000000660c50723c */ /* 0x040fe20000001850 */
[----:B------:R-:W-:Y:S05]  /*16740*/  LDSM.16.M88.4 R100, [R211+0x1000] ;  /* 0x00100000d364783b */ /* 0x000fea0000000200 */
[C---:B-1----:R-:W-:Y:S06]  /*16750*/  HMMA.16816.F32 R24, R12.reuse, R16, R24 ;  /* 0x000000100c18723c */ /* 0x042fec0000001818 */
[C---:B------:R-:W-:Y:S01]  /*16760*/  HMMA.16816.F32 R20, R12.reuse, R18, R20 ;  /* 0x000000120c14723c */ /* 0x040fe20000001814 */
[----:B------:R-:W1:Y:S05]  /*16770*/  LDSM.16.M88.4 R16, [R211+0x2000] ;  /* 0x00200000d310783b */ /* 0x000e6a0000000200 */
[----:B------:R-:W-:Y:S06]  /*16780*/  HMMA.16816.F32 R76, R12, R124, R76 ;  /* 0x0000007c0c4c723c */ /* 0x000fec000000184c */
[C---:B----4-:R-:W-:Y:S06]  /*16790*/  HMMA.16816.F32 R92, R108.reuse, R4, R92 ;  /* 0x000000046c5c723c */ /* 0x050fec000000185c */
[----:B------:R-:W-:Y:S01]  /*167a0*/  HMMA.16816.F32 R88, R108, R6, R88 ;  /* 0x000000066c58723c */ /* 0x000fe20000001858 */
[----:B------:R-:W3:Y:S05]  /*167b0*/  LDSM.16.M88.4 R4, [R211+0x3000] ;  /* 0x00300000d304783b */ /* 0x000eea0000000200 */
        /* <DEDUP_REMOVED lines=13> */
[----:B------:R-:W4:Y:S04]  /*16890*/  LDSM.16.M88.4 R12, [R211+0x2800] ;  /* 0x00280000d30c783b */ /* 0x000f280000000200 */
[----:B------:R-:W-:Y:S01]  /*168a0*/  LDSM.16.M88.4 R112, [R211+0x3800] ;  /* 0x00380000d370783b */ /* 0x000fe20000000200 */
[C---:B--2---:R-:W-:Y:S06]  /*168b0*/  HMMA.16816.F32 R84, R108.reuse, R104, R84 ;  /* 0x000000686c54723c */ /* 0x044fec0000001854 */
[C---:B------:R-:W-:Y:S01]  /*168c0*/  HMMA.16816.F32 R80, R108.reuse, R106, R80 ;  /* 0x0000006a6c50723c */ /* 0x040fe20000001850 */
[----:B------:R-:W2:Y:S05]  /*168d0*/  LDSM.16.M88.4 R104, [R228+0x8000] ;  /* 0x00800000e468783b */ /* 0x000eaa0000000200 */
[C---:B-1----:R-:W-:Y:S06]  /*168e0*/  HMMA.16816.F32 R40, R108.reuse, R16, R40 ;  /* 0x000000106c28723c */ /* 0x042fec0000001828 */
[C---:B------:R-:W-:Y:S01]  /*168f0*/  HMMA.16816.F32 R36, R108.reuse, R18, R36 ;  /* 0x000000126c24723c */ /* 0x040fe20000001824 */
[----:B------:R-:W1:Y:S05]  /*16900*/  LDSM.16.M88.4 R16, [R228+0x9800] ;  /* 0x00980000e410783b */ /* 0x000e6a0000000200 */
[C---:B---3--:R-:W-:Y:S06]  /*16910*/  HMMA.16816.F32 R24, R108.reuse, R4, R24 ;  /* 0x000000046c18723c */ /* 0x048fec0000001818 */
[C---:B------:R-:W-:Y:S01]  /*16920*/  HMMA.16816.F32 R20, R108.reuse, R6, R20 ;  /* 0x000000066c14723c */ /* 0x040fe20000001814 */
[----:B------:R-:W3:Y:S05]  /*16930*/  LDSM.16.M88.4 R4, [R228+0xa800] ;  /* 0x00a80000e404783b */ /* 0x000eea0000000200 */
[C---:B------:R-:W-:Y:S06]  /*16940*/  HMMA.16816.F32 R76, R108.reuse, R100, R76 ;  /* 0x000000646c4c723c */ /* 0x040fec000000184c */
[C---:B------:R-:W-:Y:S01]  /*16950*/  HMMA.16816.F32 R72, R108.reuse, R102, R72 ;  /* 0x000000666c48723c */ /* 0x040fe20000001848 */
[----:B------:R-:W3:Y:S05]  /*16960*/  LDSM.16.M88.4 R100, [R228+0x8800] ;  /* 0x00880000e464783b */ /* 0x000eea0000000200 */
[C---:B----4-:R-:W-:Y:S06]  /*16970*/  HMMA.16816.F32 R68, R108.reuse, R96, R68 ;  /* 0x000000606c44723c */ /* 0x050fec0000001844 */
[C---:B------:R-:W-:Y:S01]  /*16980*/  HMMA.16816.F32 R52, R108.reuse, R98, R52 ;  /* 0x000000626c34723c */ /* 0x040fe20000001834 */
[----:B------:R-:W4:Y:S05]  /*16990*/  LDSM.16.M88.4 R96, [R228+0x9000] ;  /* 0x00900000e460783b */ /* 0x000f2a0000000200 */
[C---:B------:R-:W-:Y:S06]  /*169a0*/  HMMA.16816.F32 R32, R108.reuse, R12, R32 ;  /* 0x0000000c6c20723c */ /* 0x040fec0000001820 */
[----:B------:R-:W-:Y:S01]  /*169b0*/  HMMA.16816.F32 R28, R108, R14, R28 ;  /* 0x0000000e6c1c723c */ /* 0x000fe2000000181c */
[----:B------:R-:W4:Y:S05]  /*169c0*/  LDSM.16.M88.4 R12, [R228+0xa000] ;  /* 0x00a00000e40c783b */ /* 0x000f2a0000000200 */
[C---:B--2---:R-:W-:Y:S06]  /*169d0*/  HMMA.16816.F32 R92, R144.reuse, R104, R92 ;  /* 0x00000068905c723c */ /* 0x044fec000000185c */
[----:B------:R-:W-:Y:S01]  /*169e0*/  HMMA.16816.F32 R88, R144, R106, R88 ;  /* 0x0000006a9058723c */ /* 0x000fe20000001858 */
[----:B------:R-:W-:Y:S05]  /*169f0*/  LDSM.16.M88.4 R104, [R226+0x6800] ;  /* 0x00680000e268783b */ /* 0x000fea0000000200 */
[C---:B------:R-:W-:Y:S06]  /*16a00*/  HMMA.16816.F32 R136, R108.reuse, R112, R136 ;  /* 0x000000706c88723c */ /* 0x040fec0000001888 */
[----:B------:R-:W-:Y:S01]  /*16a10*/  HMMA.16816.F32 R132, R108, R114, R132 ;  /* 0x000000726c84723c */ /* 0x000fe20000001884 */
[----:B------:R-:W2:Y:S04]  /*16a20*/  LDSM.16.M88.4 R112, [R226+0x5800] ;  /* 0x00580000e270783b */ /* 0x000ea80000000200 */
[----:B------:R-:W-:Y:S01]  /*16a30*/  LDSM.16.M88.4 R108, [R226+0x6000] ;  /* 0x00600000e26c783b */ /* 0x000fe20000000200 */
[C---:B-1----:R-:W-:Y:S06]  /*16a40*/  HMMA.16816.F32 R68, R144.reuse, R16, R68 ;  /* 0x000000109044723c */ /* 0x042fec0000001844 */
[C---:B------:R-:W-:Y:S01]  /*16a50*/  HMMA.16816.F32 R52, R144.reuse, R18, R52 ;  /* 0x000000129034723c */ /* 0x040fe20000001834 */
[----:B------:R-:W-:Y:S05]  /*16a60*/  LDSM.16.M88.4 R16, [R222+0x8000] ;  /* 0x00800000de10783b */ /* 0x000fea0000000200 */
[C---:B---3--:R-:W-:Y:S06]  /*16a70*/  HMMA.16816.F32 R32, R144.reuse, R4, R32 ;  /* 0x000000049020723c */ /* 0x048fec0000001820 */
[C---:B------:R-:W-:Y:S01]  /*16a80*/  HMMA.16816.F32 R28, R144.reuse, R6, R28 ;  /* 0x00000006901c723c */ /* 0x040fe2000000181c */
[----:B------:R-:W1:Y:S05]  /*16a90*/  LDSM.16.M88.4 R4, [R225+0x2000] ;  /* 0x00200000e104783b */ /* 0x000e6a0000000200 */
[C---:B------:R-:W-:Y:S06]  /*16aa0*/  HMMA.16816.F32 R84, R144.reuse, R100, R84 ;  /* 0x000000649054723c */ /* 0x040fec0000001854 */
[C---:B------:R-:W-:Y:S01]  /*16ab0*/  HMMA.16816.F32 R80, R144.reuse, R102, R80 ;  /* 0x000000669050723c */ /* 0x040fe20000001850 */
[----:B------:R-:W-:Y:S05]  /*16ac0*/  LDSM.16.M88.4 R100, [R226+0x7000] ;  /* 0x00700000e264783b */ /* 0x000fea0000000200 */
[C---:B----4-:R-:W-:Y:S06]  /*16ad0*/  HMMA.16816.F32 R76, R144.reuse, R96, R76 ;  /* 0x00000060904c723c */ /* 0x050fec000000184c */
[C---:B------:R-:W-:Y:S01]  /*16ae0*/  HMMA.16816.F32 R72, R144.reuse, R98, R72 ;  /* 0x000000629048723c */ /* 0x040fe20000001848 */
[----:B------:R-:W-:Y:S05]  /*16af0*/  LDSM.16.M88.4 R96, [R226+0x7800] ;  /* 0x00780000e260783b */ /* 0x000fea0000000200 */
[C---:B------:R-:W-:Y:S06]  /*16b00*/  HMMA.16816.F32 R40, R144.reuse, R12, R40 ;  /* 0x0000000c9028723c */ /* 0x040fec0000001828 */
[----:B------:R-:W-:Y:S01]  /*16b10*/  HMMA.16816.F32 R36, R144, R14, R36 ;  /* 0x0000000e9024723c */ /* 0x000fe20000001824 */
[----:B------:R-:W3:Y:S05]  /*16b20*/  LDSM.16.M88.4 R12, [R222+0x8800] ;  /* 0x00880000de0c783b */ /* 0x000eea0000000200 */
[C---:B------:R-:W-:Y:S06]  /*16b30*/  HMMA.16816.F32 R92, R128.reuse, R124, R92 ;  /* 0x0000007c805c723c */ /* 0x040fec000000185c */
[C---:B------:R-:W-:Y:S06]  /*16b40*/  HMMA.16816.F32 R88, R128.reuse, R126, R88 ;  /* 0x0000007e8058723c */ /* 0x040fec0000001858 */
[C---:B------:R-:W-:Y:S06]  /*16b50*/  HMMA.16816.F32 R84, R128.reuse, R120, R84 ;  /* 0x000000788054723c */ /* 0x040fec0000001854 */
[C---:B------:R-:W-:Y:S01]  /*16b60*/  HMMA.16816.F32 R80, R128.reuse, R122, R80 ;  /* 0x0000007a8050723c */ /* 0x040fe20000001850 */
[----:B------:R-:W-:Y:S05]  /*16b70*/  LDSM.16.M88.4 R120, [R222+0x9000] ;  /* 0x00900000de78783b */ /* 0x000fea0000000200 */
[C---:B--2---:R-:W-:Y:S06]  /*16b80*/  HMMA.16816.F32 R68, R128.reuse, R112, R68 ;  /* 0x000000708044723c */ /* 0x044fec0000001844 */
[C---:B------:R-:W-:Y:S06]  /*16b90*/  HMMA.16816.F32 R76, R128.reuse, R116, R76 ;  /* 0x00000074804c723c */ /* 0x040fec000000184c */
[C---:B------:R-:W-:Y:S01]  /*16ba0*/  HMMA.16816.F32 R72, R128.reuse, R118, R72 ;  /* 0x000000768048723c */ /* 0x040fe20000001848 */
[----:B------:R-:W-:Y:S05]  /*16bb0*/  LDSM.16.M88.4 R116, [R211+0x4000] ;  /* 0x00400000d374783b */ /* 0x000fea0000000200 */
[----:B------:R-:W-:Y:S01]  /*16bc0*/  HMMA.16816.F32 R112, R128, R114, R52 ;  /* 0x000000728070723c */ /* 0x000fe20000001834 */
[----:B------:R-:W2:Y:S05]  /*16bd0*/  LDSM.16.M88.4 R52, [R224+0x2000] ;  /* 0x00200000e034783b */ /* 0x000eaa0000000200 */
[C---:B-1----:R-:W-:Y:S06]  /*16be0*/  HMMA.16816.F32 R92, R4.reuse, R16, R92 ;  /* 0x00000010045c723c */ /* 0x042fec000000185c */
[----:B------:R-:W-:Y:S01]  /*16bf0*/  HMMA.16816.F32 R88, R4, R18, R88 ;  /* 0x000000120458723c */ /* 0x000fe20000001858 */
[----:B------:R-:W1:Y:S05]  /*16c00*/  LDSM.16.M88.4 R16, [R211+0x4800] ;  /* 0x00480000d310783b */ /* 0x000e6a0000000200 */
[C---:B------:R-:W-:Y:S06]  /*16c10*/  HMMA.16816.F32 R24, R144.reuse, R148, R24 ;  /* 0x000000949018723c */ /* 0x040fec0000001818 */
[C---:B------:R-:W-:Y:S06]  /*16c20*/  HMMA.16816.F32 R20, R144.reuse, R150, R20 ;  /* 0x000000969014723c */ /* 0x040fec0000001814 */
[C---:B------:R-:W-:Y:S06]  /*16c30*/  HMMA.16816.F32 R136, R144.reuse, R140, R136 ;  /* 0x0000008c9088723c */ /* 0x040fec0000001888 */
[----:B------:R-:W-:Y:S06]  /*16c40*/  HMMA.16816.F32 R132, R144, R142, R132 ;  /* 0x0000008e9084723c */ /* 0x000fec0000001884 */
[C---:B---3--:R-:W-:Y:S06]  /*16c50*/  HMMA.16816.F32 R84, R4.reuse, R12, R84 ;  /* 0x0000000c0454723c */ /* 0x048fec0000001854 */
[----:B------:R-:W-:Y:S01]  /*16c60*/  HMMA.16816.F32 R80, R4, R14, R80 ;  /* 0x0000000e0450723c */ /* 0x000fe20000001850 */
[----:B------:R-:W3:Y:S05]  /*16c70*/  LDSM.16.M88.4 R12, [R222+0x9800] ;  /* 0x00980000de0c783b */ /* 0x000eea0000000200 */
[C---:B------:R-:W-:Y:S06]  /*16c80*/  HMMA.16816.F32 R24, R128.reuse, R100, R24 ;  /* 0x000000648018723c */ /* 0x040fec0000001818 */
[C---:B------:R-:W-:Y:S06]  /*16c90*/  HMMA.16816.F32 R20, R128.reuse, R102, R20 ;  /* 0x000000668014723c */ /* 0x040fec0000001814 */
[C---:B------:R-:W-:Y:S06]  /*16ca0*/  HMMA.16816.F32 R100, R128.reuse, R96, R136 ;  /* 0x000000608064723c */ /* 0x040fec0000001888 */
[----:B------:R-:W-:Y:S01]  /*16cb0*/  HMMA.16816.F32 R132, R128, R98, R132 ;  /* 0x000000628084723c */ /* 0x000fe20000001884 */
[----:B-----5:R-:W-:Y:S01]  /*16cc0*/  IMAD.IADD R137, R0, 0x1, R65 ;  /* 0x0000000100897824 */ /* 0x020fe200078e0241 */
[----:B------:R-:W4:Y:S01]  /*16cd0*/  LDSM.16.M88.4 R96, [R222+0xa000] ;  /* 0x00a00000de60783b */ /* 0x000f220000000200 */
[----:B------:R-:W-:-:S02]  /*16ce0*/  VIADD R0, R49, 0x8 ;  /* 0x0000000831007836 */ /* 0x000fc40000000000 */
[----:B------:R-:W-:Y:S01]  /*16cf0*/  VIADD R138, R226, 0x7800 ;  /* 0x00007800e28a7836 */ /* 0x000fe20000000000 */
[C---:B------:R-:W-:Y:S01]  /*16d00*/  VIMNMX R136, R137.reuse, R66, PT ;  /* 0x0000004289887248 */ /* 0x040fe20003fe0100 */
[C---:B--2---:R-:W-:Y:S01]  /*16d10*/  HMMA.16816.F32 R92, R52.reuse, R116, R92 ;  /* 0x00000074345c723c */ /* 0x044fe2000000185c */
[----:B------:R-:W-:Y:S02]  /*16d20*/  VIADDMNMX R137, R137, 0x8, R66, PT ;  /* 0x0000000889897846 */ /* 0x000fe40003800142 */
[----:B------:R-:W2:Y:S01]  /*16d30*/  LDSM.16.M88.4 R64, [R211+0x5800] ;  /* 0x00580000d340783b */ /* 0x000ea20000000200 */
[CC--:B------:R-:W-:Y:S02]  /*16d40*/  ISETP.GE.AND P5, PT, R0.reuse, R136.reuse, PT ;  /* 0x000000880000720c */ /* 0x0c0fe40003fa6270 */
[----:B-1----:R-:W-:Y:S01]  /*16d50*/  HMMA.16816.F32 R84, R52, R16, R84 ;  /* 0x000000103454723c */ /* 0x002fe20000001854 */
[----:B------:R-:W-:Y:S01]  /*16d60*/  ISETP.GE.AND P1, PT, R0, R137, PT ;  /* 0x000000890000720c */ /* 0x000fe20003f26270 */
[----:B------:R-:W-:Y:S01]  /*16d70*/  VIADD R0, R49, 0x10 ;  /* 0x0000001031007836 */ /* 0x000fe20000000000 */
[----:B------:R-:W-:-:S02]  /*16d80*/  ISETP.GE.AND P6, PT, R44, R136, PT ;  /* 0x000000882c00720c */ /* 0x000fc40003fc6270 */
[-C--:B------:R-:W-:Y:S01]  /*16d90*/  ISETP.GE.AND P0, PT, R2, R136.reuse, PT ;  /* 0x000000880200720c */ /* 0x080fe20003f06270 */
[C---:B------:R-:W-:Y:S01]  /*16da0*/  HMMA.16816.F32 R80, R52.reuse, R18, R80 ;  /* 0x000000123450723c */ /* 0x040fe20000001850 */
[----:B------:R-:W1:Y:S01]  /*16db0*/  LDSM.16.M88.4 R16, [R222+0xa800] ;  /* 0x00a80000de10783b */ /* 0x000e620000000200 */
[----:B------:R-:W-:Y:S02]  /*16dc0*/  ISETP.GE.AND P4, PT, R0, R136, PT ;  /* 0x000000880000720c */ /* 0x000fe40003f86270 */
[-C--:B------:R-:W-:Y:S01]  /*16dd0*/  ISETP.GE.AND P3, PT, R2, R137.reuse, PT ;  /* 0x000000890200720c */ /* 0x080fe20003f66270 */
[----:B------:R-:W-:Y:S01]  /*16de0*/  VIADD R2, R49, 0x11 ;  /* 0x0000001131027836 */ /* 0x000fe20000000000 */
[----:B------:R-:W-:Y:S01]  /*16df0*/  HMMA.16816.F32 R88, R52, R118, R88 ;  /* 0x000000763458723c */ /* 0x000fe20000001858 */
[----:B------:R-:W-:-:S05]  /*16e00*/  ISETP.GE.AND P2, PT, R44, R137, PT ;  /* 0x000000892c00720c */ /* 0x000fca0003f46270 */
[C---:B------:R-:W-:Y:S01]  /*16e10*/  HMMA.16816.F32 R76, R4.reuse, R120, R76 ;  /* 0x00000078044c723c */ /* 0x040fe2000000184c */
[----:B------:R-:W-:Y:S02]  /*16e20*/  FSEL R56, R93, -INF , !P6 ;  /* 0xff8000005d387808 */ /* 0x000fe40007000000 */
[----:B------:R-:W-:Y:S01]  /*16e30*/  ISETP.GE.AND P6, PT, R0, R137, PT ;  /* 0x000000890000720c */ /* 0x000fe20003fc6270 */
[----:B------:R-:W-:Y:S01]  /*16e40*/  VIADD R0, R49, 0x18 ;  /* 0x0000001831007836 */ /* 0x000fe20000000000 */
[----:B------:R-:W-:Y:S01]  /*16e50*/  FSEL R58, R95, -INF , !P2 ;  /* 0xff8000005f3a7808 */ /* 0x000fe20005000000 */
[----:B------:R-:W-:Y:S01]  /*16e60*/  HMMA.16816.F32 R72, R4, R122, R72 ;  /* 0x0000007a0448723c */ /* 0x000fe20000001848 */
[----:B------:R-:W-:-:S05]  /*16e70*/  ISETP.GE.AND P2, PT, R2, R136, PT ;  /* 0x000000880200720c */ /* 0x000fca0003f46270 */
[C---:B------:R-:W-:Y:S06]  /*16e80*/  HMMA.16816.F32 R40, R128.reuse, R108, R40 ;  /* 0x0000006c8028723c */ /* 0x040fec0000001828 */
[----:B------:R-:W-:Y:S01]  /*16e90*/  HMMA.16816.F32 R36, R128, R110, R36 ;  /* 0x0000006e8024723c */ /* 0x000fe20000001824 */
[----:B------:R-:W-:Y:S02]  /*16ea0*/  FSEL R116, R90, -INF , !P1 ;  /* 0xff8000005a747808 */ /* 0x000fe40004800000 */
[----:B------:R-:W-:Y:S02]  /*16eb0*/  FSEL R90, R89, -INF , !P0 ;  /* 0xff800000595a7808 */ /* 0x000fe40004000000 */
[C---:B------:R-:W-:Y:S01]  /*16ec0*/  ISETP.GE.AND P1, PT, R0.reuse, R136, PT ;  /* 0x000000880000720c */ /* 0x040fe20003f26270 */
[----:B---3--:R-:W-:Y:S01]  /*16ed0*/  HMMA.16816.F32 R68, R4, R12, R68 ;  /* 0x0000000c0444723c */ /* 0x008fe20000001844 */
[----:B------:R-:W-:Y:S01]  /*16ee0*/  ISETP.GE.AND P0, PT, R0, R137, PT ;  /* 0x000000890000720c */ /* 0x000fe20003f06270 */
[----:B------:R-:W-:Y:S01]  /*16ef0*/  VIADD R0, R49, 0x19 ;  /* 0x0000001931007836 */ /* 0x000fe20000000000 */
[----:B------:R-:W-:-:S02]  /*16f00*/  FSEL R118, R91, -INF , !P3 ;  /* 0xff8000005b767808 */ /* 0x000fc40005800000 */
[----:B------:R-:W-:Y:S01]  /*16f10*/  FSEL R50, R80, -INF , !P1 ;  /* 0xff80000050327808 */ /* 0x000fe20004800000 */
[----:B------:R-:W-:Y:S01]  /*16f20*/  HMMA.16816.F32 R112, R4, R14, R112 ;  /* 0x0000000e0470723c */ /* 0x000fe20000001870 */
[----:B------:R-:W3:Y:S01]  /*16f30*/  LDSM.16.M88.4 R12, [R211+0x6000] ;  /* 0x00600000d30c783b */ /* 0x000ee20000000200 */
[----:B------:R-:W-:Y:S02]  /*16f40*/  ISETP.GE.AND P3, PT, R0, R136, PT ;  /* 0x000000880000720c */ /* 0x000fe40003f66270 */
[----:B------:R-:W-:Y:S02]  /*16f50*/  FSEL R108, R82, -INF , !P0 ;  /* 0xff800000526c7808 */ /* 0x000fe40004000000 */
[----:B------:R-:W-:Y:S01]  /*16f60*/  HMMA.16816.F32 R32, R128, R104, R32 ;  /* 0x000000688020723c */ /* 0x000fe20000001820 */
[----:B------:R-:W-:Y:S02]  /*16f70*/  FSEL R88, R88, -INF , !P5 ;  /* 0xff80000058587808 */ /* 0x000fe40006800000 */
[----:B------:R-:W-:Y:S01]  /*16f80*/  ISETP.GE.AND P5, PT, R2, R137, PT ;  /* 0x000000890200720c */ /* 0x000fe20003fa6270 */
[----:B------:R-:W-:-:S02]  /*16f90*/  VIADD R2, R49, 0x20 ;  /* 0x0000002031027836 */ /* 0x000fc40000000000 */
[----:B------:R-:W-:Y:S01]  /*16fa0*/  HMMA.16816.F32 R28, R128, R106, R28 ;  /* 0x0000006a801c723c */ /* 0x000fe2000000181c */
[----:B------:R-:W-:-:S05]  /*16fb0*/  FSEL R110, R87, -INF , !P5 ;  /* 0xff800000576e7808 */ /* 0x000fca0006800000 */
[C---:B------:R-:W-:Y:S01]  /*16fc0*/  HMMA.16816.F32 R76, R52.reuse, R60, R76 ;  /* 0x0000003c344c723c */ /* 0x040fe2000000184c */
[----:B------:R-:W-:Y:S02]  /*16fd0*/  FSEL R106, R84, -INF , !P4 ;  /* 0xff800000546a7808 */ /* 0x000fe40006000000 */
[----:B------:R-:W-:Y:S01]  /*16fe0*/  ISETP.GE.AND P4, PT, R0, R137, PT ;  /* 0x000000890000720c */ /* 0x000fe20003f86270 */
[----:B------:R-:W-:Y:S01]  /*16ff0*/  VIADD R0, R49, 0x21 ;  /* 0x0000002131007836 */ /* 0x000fe20000000000 */
[----:B------:R-:W-:Y:S01]  /*17000*/  FSEL R84, R81, -INF , !P3 ;  /* 0xff80000051547808 */ /* 0x000fe20005800000 */
[----:B------:R-:W-:Y:S01]  /*17010*/  HMMA.16816.F32 R72, R52, R62, R72 ;  /* 0x0000003e3448723c */ /* 0x000fe20000001848 */
[----:B------:R-:W3:Y:S01]  /*17020*/  LDSM.16.M88.4 R60, [R222+0xb000] ;  /* 0x00b00000de3c783b */ /* 0x000ee20000000200 */
[----:B------:R-:W-:Y:S02]  /*17030*/  FSEL R104, R83, -INF , !P4 ;  /* 0xff80000053687808 */ /* 0x000fe40006000000 */
[----:B------:R-:W-:-:S02]  /*17040*/  ISETP.GE.AND P5, PT, R0, R136, PT ;  /* 0x000000880000720c */ /* 0x000fc40003fa6270 */
[----:B----4-:R-:W-:Y:S01]  /*17050*/  HMMA.16816.F32 R40, R4, R96, R40 ;  /* 0x000000600428723c */ /* 0x010fe20000001828 */
[----:B------:R-:W-:Y:S01]  /*17060*/  ISETP.GE.AND P1, PT, R0, R137, PT ;  /* 0x000000890000720c */ /* 0x000fe20003f26270 */
[----:B------:R-:W-:-:S04]  /*17070*/  VIADD R0, R49, 0x29 ;  /* 0x0000002931007836 */ /* 0x000fc80000000000 */
[----:B------:R-:W-:Y:S01]  /*17080*/  HMMA.16816.F32 R36, R4, R98, R36 ;  /* 0x000000620424723c */ /* 0x000fe20000001824 */
[----:B------:R-:W-:Y:S02]  /*17090*/  FSEL R96, R86, -INF , !P6 ;  /* 0xff80000056607808 */ /* 0x000fe40007000000 */
[----:B------:R-:W-:Y:S02]  /*170a0*/  FSEL R86, R85, -INF , !P2 ;  /* 0xff80000055567808 */ /* 0x000fe40005000000 */
[CC--:B------:R-:W-:Y:S01]  /*170b0*/  ISETP.GE.AND P6, PT, R2.reuse, R136.reuse, PT ;  /* 0x000000880200720c */ /* 0x0c0fe20003fc6270 */
[C---:B--2---:R-:W-:Y:S01]  /*170c0*/  HMMA.16816.F32 R68, R52.reuse, R64, R68 ;  /* 0x000000403444723c */ /* 0x044fe20000001844 */
[-C--:B------:R-:W-:Y:S01]  /*170d0*/  ISETP.GE.AND P2, PT, R2, R137.reuse, PT ;  /* 0x000000890200720c */ /* 0x080fe20003f46270 */
[C---:B------:R-:W-:Y:S01]  /*170e0*/  VIADD R2, R49.reuse, 0x28 ;  /* 0x0000002831027836 */ /* 0x040fe20000000000 */
[----:B------:R-:W-:Y:S02]  /*170f0*/  FSEL R45, R76, -INF , !P6 ;  /* 0xff8000004c2d7808 */ /* 0x000fe40007000000 */
[CC--:B------:R-:W-:Y:S01]  /*17100*/  ISETP.GE.AND P4, PT, R0.reuse, R136.reuse, PT ;  /* 0x000000880000720c */ /* 0x0c0fe20003f86270 */
[----:B------:R-:W-:Y:S01]  /*17110*/  HMMA.16816.F32 R112, R52, R66, R112 ;  /* 0x000000423470723c */ /* 0x000fe20000001870 */
[----:B------:R-:W2:Y:S01]  /*17120*/  LDSM.16.M88.4 R64, [R222+0xb800] ;  /* 0x00b80000de40783b */ /* 0x000ea20000000200 */
[----:B------:R-:W-:Y:S01]  /*17130*/  ISETP.GE.AND P6, PT, R0, R137, PT ;  /* 0x000000890000720c */ /* 0x000fe20003fc6270 */
[----:B------:R-:W-:Y:S01]  /*17140*/  VIADD R0, R49, 0x31 ;  /* 0x0000003131007836 */ /* 0x000fe20000000000 */
[----:B------:R-:W-:-:S02]  /*17150*/  ISETP.GE.AND P0, PT, R2, R136, PT ;  /* 0x000000880200720c */ /* 0x000fc40003f06270 */
[C---:B-1----:R-:W-:Y:S01]  /*17160*/  HMMA.16816.F32 R80, R4.reuse, R16, R32 ;  /* 0x000000100450723c */ /* 0x042fe20000001820 */
[----:B------:R-:W1:Y:S01]  /*17170*/  LDSM.16.M88.4 R32, [R211+0x6800] ;  /* 0x00680000d320783b */ /* 0x000e620000000200 */
[----:B------:R-:W-:Y:S01]  /*17180*/  ISETP.GE.AND P3, PT, R2, R137, PT ;  /* 0x000000890200720c */ /* 0x000fe20003f66270 */
[----:B------:R-:W-:Y:S01]  /*17190*/  VIADD R2, R49, 0x30 ;  /* 0x0000003031027836 */ /* 0x000fe20000000000 */
[----:B------:R-:W-:Y:S02]  /*171a0*/  FSEL R145, R79, -INF , !P1 ;  /* 0xff8000004f917808 */ /* 0x000fe40004800000 */
[----:B------:R-:W-:Y:S01]  /*171b0*/  HMMA.16816.F32 R28, R4, R18, R28 ;  /* 0x00000012041c723c */ /* 0x000fe2000000181c */
[----:B------:R-:W4:Y:S01]  /*171c0*/  LDSM.16.M88.4 R16, [R211+0x7000] ;  /* 0x00700000d310783b */ /* 0x000f220000000200 */
[----:B------:R-:W-:Y:S02]  /*171d0*/  FSEL R141, R72, -INF , !P0 ;  /* 0xff800000488d7808 */ /* 0x000fe40004000000 */
[----:B------:R-:W-:-:S02]  /*171e0*/  FSEL R47, R78, -INF , !P2 ;  /* 0xff8000004e2f7808 */ /* 0x000fc40005000000 */
[C---:B---3--:R-:W-:Y:S01]  /*171f0*/  HMMA.16816.F32 R40, R52.reuse, R12, R40 ;  /* 0x0000000c3428723c */ /* 0x048fe20000001828 */
[----:B------:R-:W-:Y:S02]  /*17200*/  FSEL R44, R77, -INF , !P5 ;  /* 0xff8000004d2c7808 */ /* 0x000fe40006800000 */
[CC--:B------:R-:W-:Y:S02]  /*17210*/  ISETP.GE.AND P1, PT, R0.reuse, R136.reuse, PT ;  /* 0x000000880000720c */ /* 0x0c0fe40003f26270 */
[-C--:B------:R-:W-:Y:S01]  /*17220*/  ISETP.GE.AND P0, PT, R0, R137.reuse, PT ;  /* 0x000000890000720c */ /* 0x080fe20003f06270 */
[----:B------:R-:W-:Y:S01]  /*17230*/  HMMA.16816.F32 R36, R52, R14, R36 ;  /* 0x0000000e3424723c */ /* 0x000fe20000001824 */
[----:B------:R-:W3:Y:S01]  /*17240*/  LDSM.16.M88.4 R12, [R211+0x7800] ;  /* 0x00780000d30c783b */ /* 0x000ee20000000200 */
[C---:B------:R-:W-:Y:S01]  /*17250*/  ISETP.GE.AND P2, PT, R2.reuse, R136, PT ;  /* 0x000000880200720c */ /* 0x040fe20003f46270 */
[C---:B------:R-:W-:Y:S01]  /*17260*/  VIADD R0, R49.reuse, 0x39 ;  /* 0x0000003931007836 */ /* 0x040fe20000000000 */
[----:B------:R-:W-:Y:S01]  /*17270*/  ISETP.GE.AND P5, PT, R2, R137, PT ;  /* 0x000000890200720c */ /* 0x000fe20003fa6270 */
[----:B------:R-:W-:Y:S01]  /*17280*/  VIADD R2, R49, 0x38 ;  /* 0x0000003831027836 */ /* 0x000fe20000000000 */
[----:B------:R-:W-:Y:S01]  /*17290*/  HMMA.16816.F32 R24, R4, R60, R24 ;  /* 0x0000003c0418723c */ /* 0x000fe20000001818 */
[----:B------:R-:W-:Y:S01]  /*172a0*/  FSEL R252, R75, -INF , !P6 ;  /* 0xff8000004bfc7808 */ /* 0x000fe20007000000 */
[----:B------:R-:W-:-:S04]  /*172b0*/  DEPBAR.LE SB0, 0x0 ;  /* 0x000080000000791a */ /* 0x000fc80000000000 */
[----:B------:R-:W-:Y:S01]  /*172c0*/  FSEL R150, R68, -INF , !P2 ;  /* 0xff80000044967808 */ /* 0x000fe20005000000 */
[C---:B------:R-:W-:Y:S01]  /*172d0*/  HMMA.16816.F32 R20, R4.reuse, R62, R20 ;  /* 0x0000003e0414723c */ /* 0x040fe20000001814 */
[----:B------:R-:W-:Y:S02]  /*172e0*/  FSEL R143, R74, -INF , !P3 ;  /* 0xff8000004a8f7808 */ /* 0x000fe40005800000 */
[----:B------:R-:W-:Y:S02]  /*172f0*/  FSEL R139, R73, -INF , !P4 ;  /* 0xff800000498b7808 */ /* 0x000fe40006000000 */
[CC--:B------:R-:W-:Y:S01]  /*17300*/  ISETP.GE.AND P6, PT, R0.reuse, R136.reuse, PT ;  /* 0x000000880000720c */ /* 0x0c0fe20003fc6270 */
[----:B--2---:R-:W-:Y:S01]  /*17310*/  HMMA.16816.F32 R100, R4, R64, R100 ;  /* 0x000000400464723c */ /* 0x004fe20000001864 */
[----:B------:R-:W-:Y:S01]  /*17320*/  ISETP.GE.AND P2, PT, R0, R137, PT ;  /* 0x000000890000720c */ /* 0x000fe20003f46270 */
[----:B------:R-:W-:Y:S01]  /*17330*/  VIADD R0, R49, 0x41 ;  /* 0x0000004131007836 */ /* 0x000fe20000000000 */
[----:B------:R-:W-:-:S02]  /*17340*/  ISETP.GE.AND P3, PT, R2, R136, PT ;  /* 0x000000880200720c */ /* 0x000fc40003f66270 */
[-C--:B------:R-:W-:Y:S01]  /*17350*/  ISETP.GE.AND P4, PT, R2, R137.reuse, PT ;  /* 0x000000890200720c */ /* 0x080fe20003f86270 */
[----:B------:R-:W-:Y:S01]  /*17360*/  VIADD R2, R49, 0x40 ;  /* 0x0000004031027836 */ /* 0x000fe20000000000 */
[----:B------:R-:W-:Y:S01]  /*17370*/  FSEL R8, R71, -INF , !P0 ;  /* 0xff80000047087808 */ /* 0x000fe20004000000 */
[C---:B-1----:R-:W-:Y:S01]  /*17380*/  HMMA.16816.F32 R80, R52.reuse, R32, R80 ;  /* 0x000000203450723c */ /* 0x042fe20000001850 */
[----:B------:R-:W-:Y:S02]  /*17390*/  FSEL R202, R112, -INF , !P3 ;  /* 0xff80000070ca7808 */ /* 0x000fe40005800000 */
[----:B------:R-:W-:Y:S02]  /*173a0*/  FSEL R250, R70, -INF , !P5 ;  /* 0xff80000046fa7808 */ /* 0x000fe40006800000 */
[CC--:B------:R-:W-:Y:S01]  /*173b0*/  ISETP.GE.AND P0, PT, R0.reuse, R136.reuse, PT ;  /* 0x000000880000720c */ /* 0x0c0fe20003f06270 */
[----:B------:R-:W-:Y:S01]  /*173c0*/  HMMA.16816.F32 R28, R52, R34, R28 ;  /* 0x00000022341c723c */ /* 0x000fe2000000181c */
[----:B------:R-:W-:Y:S01]  /*173d0*/  ISETP.GE.AND P3, PT, R0, R137, PT ;  /* 0x000000890000720c */ /* 0x000fe20003f66270 */
[----:B------:R-:W-:Y:S01]  /*173e0*/  VIADD R0, R49, 0x49 ;  /* 0x0000004931007836 */ /* 0x000fe20000000000 */
[----:B------:R-:W-:-:S02]  /*173f0*/  ISETP.GE.AND P5, PT, R2, R136, PT ;  /* 0x000000880200720c */ /* 0x000fc40003fa6270 */
[----:B------:R-:W-:Y:S01]  /*17400*/  FSEL R154, R115, -INF , !P2 ;  /* 0xff800000739a7808 */ /* 0x000fe20005000000 */
[----:B----4-:R-:W-:Y:S01]  /*17410*/  HMMA.16816.F32 R24, R52, R16, R24 ;  /* 0x000000103418723c */ /* 0x010fe20000001818 */
[----:B------:R-:W-:Y:S02]  /*17420*/  FSEL R194, R40, -INF , !P5 ;  /* 0xff80000028c27808 */ /* 0x000fe40006800000 */
[----:B------:R-:W-:Y:S02]  /*17430*/  FSEL R148, R69, -INF , !P1 ;  /* 0xff80000045947808 */ /* 0x000fe40004800000 */
[C---:B------:R-:W-:Y:S01]  /*17440*/  ISETP.GE.AND P2, PT, R0.reuse, R136, PT ;  /* 0x000000880000720c */ /* 0x040fe20003f46270 */
[----:B------:R-:W-:Y:S01]  /*17450*/  HMMA.16816.F32 R132, R4, R66, R132 ;  /* 0x000000420484723c */ /* 0x000fe20000001884 */
[-C--:B------:R-:W-:Y:S01]  /*17460*/  ISETP.GE.AND P5, PT, R0, R137.reuse, PT ;  /* 0x000000890000720c */ /* 0x080fe20003fa6270 */
[C---:B------:R-:W-:Y:S01]  /*17470*/  VIADD R0, R49.reuse, 0x50 ;  /* 0x0000005031007836 */ /* 0x040fe20000000000 */
[----:B------:R-:W-:Y:S01]  /*17480*/  ISETP.GE.AND P1, PT, R2, R137, PT ;  /* 0x000000890200720c */ /* 0x000fe20003f26270 */
[----:B------:R-:W-:Y:S01]  /*17490*/  VIADD R2, R49, 0x48 ;  /* 0x0000004831027836 */ /* 0x000fe20000000000 */
[----:B------:R-:W-:Y:S01]  /*174a0*/  FSEL R174, R41, -INF , !P0 ;  /* 0xff80000029ae7808 */ /* 0x000fe20004000000 */
[----:B---3--:R-:W-:Y:S01]  /*174b0*/  HMMA.16816.F32 R100, R52, R12, R100 ;  /* 0x0000000c3464723c */ /* 0x008fe20000001864 */
[----:B------:R-:W-:-:S02]  /*174c0*/  FSEL R198, R42, -INF , !P1 ;  /* 0xff8000002ac67808 */ /* 0x000fc40004800000 */
[----:B------:R-:W-:Y:S02]  /*174d0*/  FSEL R248, R114, -INF , !P4 ;  /* 0xff80000072f87808 */ /* 0x000fe40006000000 */
[CC--:B------:R-:W-:Y:S01]  /*174e0*/  ISETP.GE.AND P1, PT, R0.reuse, R136.reuse, PT ;  /* 0x000000880000720c */ /* 0x0c0fe20003f26270 */
[----:B------:R-:W-:Y:S01]  /*174f0*/  HMMA.16816.F32 R20, R52, R18, R20 ;  /* 0x000000123414723c */ /* 0x000fe20000001814 */
[----:B------:R-:W-:Y:S01]  /*17500*/  ISETP.GE.AND P0, PT, R0, R137, PT ;  /* 0x000000890000720c */ /* 0x000fe20003f06270 */
[----:B------:R-:W-:Y:S01]  /*17510*/  VIADD R0, R49, 0x51 ;  /* 0x0000005131007836 */ /* 0x000fe20000000000 */
[----:B------:R-:W-:Y:S02]  /*17520*/  ISETP.GE.AND P4, PT, R2, R136, PT ;  /* 0x000000880200720c */ /* 0x000fe40003f86270 */
[----:B------:R-:W-:Y:S02]  /*17530*/  FSEL R170, R43, -INF , !P3 ;  /* 0xff8000002baa7808 */ /* 0x000fe40005800000 */
[----:B------:R-:W-:-:S02]  /*17540*/  FSEL R176, R36, -INF , !P4 ;  /* 0xff80000024b07808 */ /* 0x000fc40006000000 */
[----:B------:R-:W-:Y:S02]  /*17550*/  FSEL R200, R113, -INF , !P6 ;  /* 0xff80000071c87808 */ /* 0x000fe40007000000 */
[C---:B------:R-:W-:Y:S01]  /*17560*/  ISETP.GE.AND P3, PT, R0.reuse, R136, PT ;  /* 0x000000880000720c */ /* 0x040fe20003f66270 */
[----:B------:R-:W-:Y:S01]  /*17570*/  HMMA.16816.F32 R12, R52, R14, R132 ;  /* 0x0000000e340c723c */ /* 0x000fe20000001884 */
[----:B------:R-:W-:Y:S01]  /*17580*/  BAR.SYNC.DEFER_BLOCKING 0x0 ;  /* 0x0000000000007b1d */ /* 0x000fe20000010000 */
[-C--:B------:R-:W-:Y:S01]  /*17590*/  ISETP.GE.AND P4, PT, R0, R137.reuse, PT ;  /* 0x000000890000720c */ /* 0x080fe20003f86270 */
[C---:B------:R-:W-:Y:S01]  /*175a0*/  VIADD R0, R49.reuse, 0x59 ;  /* 0x0000005931007836 */ /* 0x040fe20000000000 */
[----:B------:R-:W-:Y:S01]  /*175b0*/  ISETP.GE.AND P6, PT, R2, R137, PT ;  /* 0x000000890200720c */ /* 0x000fe20003fc6270 */
[----:B------:R-:W-:Y:S01]  /*175c0*/  VIADD R2, R49, 0x58 ;  /* 0x0000005831027836 */ /* 0x000fe20000000000 */
[----:B------:R-:W-:Y:S02]  /*175d0*/  FSEL R178, R39, -INF , !P5 ;  /* 0xff80000027b27808 */ /* 0x000fe40006800000 */
[----:B------:R-:W-:-:S02]  /*175e0*/  FSEL R190, R80, -INF , !P1 ;  /* 0xff80000050be7808 */ /* 0x000fc40004800000 */
[----:B------:R-:W-:Y:S02]  /*175f0*/  FSEL R196, R38, -INF , !P6 ;  /* 0xff80000026c47808 */ /* 0x000fe40007000000 */
[----:B------:R-:W-:Y:S02]  /*17600*/  FSEL R192, R37, -INF , !P2 ;  /* 0xff80000025c07808 */ /* 0x000fe40005000000 */
[CC--:B------:R-:W-:Y:S02]  /*17610*/  ISETP.GE.AND P5, PT, R0.reuse, R136.reuse, PT ;  /* 0x000000880000720c */ /* 0x0c0fe40003fa6270 */
[-C--:B------:R-:W-:Y:S01]  /*17620*/  ISETP.GE.AND P1, PT, R0, R137.reuse, PT ;  /* 0x000000890000720c */ /* 0x080fe20003f26270 */
[C---:B------:R-:W-:Y:S01]  /*17630*/  VIADD R0, R49.reuse, 0x61 ;  /* 0x0000006131007836 */ /* 0x040fe20000000000 */
[C---:B------:R-:W-:Y:S02]  /*17640*/  ISETP.GE.AND P6, PT, R2.reuse, R136, PT ;  /* 0x000000880200720c */ /* 0x040fe40003fc6270 */
[----:B------:R-:W-:Y:S01]  /*17650*/  ISETP.GE.AND P2, PT, R2, R137, PT ;  /* 0x000000890200720c */ /* 0x000fe20003f46270 */
[----:B------:R-:W-:Y:S01]  /*17660*/  VIADD R2, R49, 0x60 ;  /* 0x0000006031027836 */ /* 0x000fe20000000000 */
[----:B------:R-:W-:-:S02]  /*17670*/  FSEL R38, R83, -INF , !P4 ;  /* 0xff80000053267808 */ /* 0x000fc40006000000 */
[----:B------:R-:W-:Y:S02]  /*17680*/  FSEL R184, R28, -INF , !P6 ;  /* 0xff8000001cb87808 */ /* 0x000fe40007000000 */
[----:B------:R-:W-:Y:S02]  /*17690*/  FSEL R188, R82, -INF , !P0 ;  /* 0xff80000052bc7808 */ /* 0x000fe40004000000 */
[CC--:B------:R-:W-:Y:S02]  /*176a0*/  ISETP.GE.AND P4, PT, R0.reuse, R136.reuse, PT ;  /* 0x000000880000720c */ /* 0x0c0fe40003f86270 */
[----:B------:R-:W-:Y:S01]  /*176b0*/  ISETP.GE.AND P6, PT, R0, R137, PT ;  /* 0x000000890000720c */ /* 0x000fe20003fc6270 */
[----:B------:R-:W-:Y:S01]  /*176c0*/  VIADD R0, R49, 0x69 ;  /* 0x0000006931007836 */ /* 0x000fe20000000000 */
[----:B------:R-:W-:Y:S02]  /*176d0*/  ISETP.GE.AND P0, PT, R2, R136, PT ;  /* 0x000000880200720c */ /* 0x000fe40003f06270 */
[----:B------:R-:W-:-:S02]  /*176e0*/  FSEL R180, R31, -INF , !P1 ;  /* 0xff8000001fb47808 */ /* 0x000fc40004800000 */
[----:B------:R-:W-:Y:S02]  /*176f0*/  FSEL R164, R24, -INF , !P0 ;  /* 0xff80000018a47808 */ /* 0x000fe40004000000 */
[----:B------:R-:W-:Y:S02]  /*17700*/  FSEL R186, R81, -INF , !P3 ;  /* 0xff80000051ba7808 */ /* 0x000fe40005800000 */
[C---:B------:R-:W-:Y:S02]  /*17710*/  ISETP.GE.AND P1, PT, R0.reuse, R136, PT ;  /* 0x000000880000720c */ /* 0x040fe40003f26270 */
[-C--:B------:R-:W-:Y:S01]  /*17720*/  ISETP.GE.AND P0, PT, R0, R137.reuse, PT ;  /* 0x000000890000720c */ /* 0x080fe20003f06270 */
[C---:B------:R-:W-:Y:S01]  /*17730*/  VIADD R0, R49.reuse, 0x70 ;  /* 0x0000007031007836 */ /* 0x040fe20000000000 */
[----:B------:R-:W-:Y:S01]  /*17740*/  ISETP.GE.AND P3, PT, R2, R137, PT ;  /* 0x000000890200720c */ /* 0x000fe20003f66270 */
[----:B------:R-:W-:Y:S01]  /*17750*/  VIADD R2, R49, 0x68 ;  /* 0x0000006831027836 */ /* 0x000fe20000000000 */
[----:B------:R-:W-:-:S02]  /*17760*/  FSEL R162, R25, -INF , !P4 ;  /* 0xff80000019a27808 */ /* 0x000fc40006000000 */
[----:B------:R-:W-:Y:S02]  /*17770*/  FSEL R172, R26, -INF , !P3 ;  /* 0xff8000001aac7808 */ /* 0x000fe40005800000 */
[C---:B------:R-:W-:Y:S02]  /*17780*/  ISETP.GE.AND P3, PT, R0.reuse, R136, PT ;  /* 0x000000880000720c */ /* 0x040fe40003f66270 */
[----:B------:R-:W-:Y:S02]  /*17790*/  FSEL R182, R29, -INF , !P5 ;  /* 0xff8000001db67808 */ /* 0x000fe40006800000 */
[-C--:B------:R-:W-:Y:S01]  /*177a0*/  ISETP.GE.AND P4, PT, R0, R137.reuse, PT ;  /* 0x000000890000720c */ /* 0x080fe20003f86270 */
[----:B------:R-:W-:Y:S01]  /*177b0*/  VIADD R0, R49, 0x78 ;  /* 0x0000007831007836 */ /* 0x000fe20000000000 */
[----:B------:R-:W-:Y:S02]  /*177c0*/  FSEL R140, R100, -INF , !P3 ;  /* 0xff800000648c7808 */ /* 0x000fe40005800000 */
[----:B------:R-:W-:-:S02]  /*177d0*/  ISETP.GE.AND P5, PT, R2, R137, PT ;  /* 0x000000890200720c */ /* 0x000fc40003fa6270 */
        /* <DEDUP_REMOVED lines=8> */
[----:B------:R-:W-:Y:S02]  /*17860*/  ISETP.GT.AND P3, PT, R245, R234, PT ;  /* 0x000000eaf500720c */ /* 0x000fe40003f64270 */
[CC--:B------:R-:W-:Y:S02]  /*17870*/  ISETP.GE.AND P0, PT, R49.reuse, R136.reuse, PT ;  /* 0x000000883100720c */ /* 0x0c0fe40003f06270 */
[----:B------:R-:W-:Y:S02]  /*17880*/  FSEL R36, R30, -INF , !P2 ;  /* 0xff8000001e247808 */ /* 0x000fe40005000000 */
[----:B------:R-:W-:Y:S01]  /*17890*/  ISETP.GE.AND P2, PT, R2, R136, PT ;  /* 0x000000880200720c */ /* 0x000fe20003f46270 */
[----:B------:R-:W-:Y:S01]  /*178a0*/  VIADD R2, R49, 0x71 ;  /* 0x0000007131027836 */ /* 0x000fe20000000000 */
[----:B------:R-:W-:Y:S02]  /*178b0*/  FSEL R92, R92, -INF , !P0 ;  /* 0xff8000005c5c7808 */ /* 0x000fe40004000000 */
[----:B------:R-:W-:-:S02]  /*178c0*/  ISETP.GE.AND P0, PT, R0, R137, PT ;  /* 0x000000890000720c */ /* 0x000fc40003f06270 */
[----:B------:R-:W-:Y:S02]  /*178d0*/  FSEL R168, R27, -INF , !P6 ;  /* 0xff8000001ba87808 */ /* 0x000fe40007000000 */
[----:B------:R-:W-:Y:S02]  /*178e0*/  FSEL R160, R20, -INF , !P2 ;  /* 0xff80000014a07808 */ /* 0x000fe40005000000 */
[----:B------:R-:W-:Y:S02]  /*178f0*/  FSEL R146, R102, -INF , !P4 ;  /* 0xff80000066927808 */ /* 0x000fe40006000000 */
[----:B------:R-:W-:Y:S02]  /*17900*/  FSEL R64, R15, -INF , !P0 ;  /* 0xff8000000f407808 */ /* 0x000fe40004000000 */
[C---:B------:R-:W-:Y:S02]  /*17910*/  ISETP.GE.AND P6, PT, R2.reuse, R136, PT ;  /* 0x000000880200720c */ /* 0x040fe40003fc6270 */
[----:B------:R-:W-:-:S02]  /*17920*/  ISETP.GE.AND P2, PT, R2, R137, PT ;  /* 0x000000890200720c */ /* 0x000fc40003f46270 */
[----:B------:R-:W-:Y:S02]  /*17930*/  ISETP.GE.AND P4, PT, R0, R136, PT ;  /* 0x000000880000720c */ /* 0x000fe40003f86270 */
[----:B------:R-:W-:Y:S02]  /*17940*/  ISETP.NE.U32.AND P0, PT, R242, RZ, PT ;  /* 0x000000fff200720c */ /* 0x000fe40003f05070 */
[----:B------:R-:W-:Y:S02]  /*17950*/  FSEL R134, R101, -INF , !P6 ;  /* 0xff80000065867808 */ /* 0x000fe40007000000 */
[----:B------:R-:W-:Y:S02]  /*17960*/  FSEL R144, R103, -INF , !P2 ;  /* 0xff80000067907808 */ /* 0x000fe40005000000 */
[----:B------:R-:W-:Y:S02]  /*17970*/  FSEL R132, R12, -INF , !P5 ;  /* 0xff8000000c847808 */ /* 0x000fe40006800000 */
[----:B------:R-:W-:-:S02]  /*17980*/  FSEL R142, R14, -INF , !P1 ;  /* 0xff8000000e8e7808 */ /* 0x000fc40004800000 */
        /* <DEDUP_REMOVED lines=65> */
.L_x_1951:
[----:B------:R-:W2:Y:S02]  /*17da0*/  LD.E R5, desc[UR6][R10.64+0x38] ;  /* 0x000038060a057980 */ /* 0x000ea4000c101900 */
[----:B--2---:R-:W-:-:S04]  /*17db0*/  LEA R5, -R5, RZ, 0x7 ;  /* 0x000000ff05057211 */ /* 0x004fc800078e39ff */
[----:B------:R-:W-:Y:S02]  /*17dc0*/  SHF.R.S32.HI R0, RZ, 0x1f, R5 ;  /* 0x0000001fff007819 */ /* 0x000fe40000011405 */
.L_x_1952:
[----:B------:R-:W-:Y:S05]  /*17dd0*/  BSYNC B0 ;  /* 0x0000000000007941 */ /* 0x000fea0003800000 */
.L_x_1950:
[C---:B------:R-:W-:Y:S02]  /*17de0*/  LOP3.LUT P6, RZ, R246.reuse, 0x1, RZ, 0xc0, !PT ;  /* 0x00000001f6ff7812 */ /* 0x040fe400078cc0ff */
[----:B------:R-:W-:Y:S02]  /*17df0*/  LOP3.LUT P2, RZ, R246, 0x2, RZ, 0xc0, !PT ;  /* 0x00000002f6ff7812 */ /* 0x000fe4000784c0ff */
[C---:B------:R-:W-:Y:S02]  /*17e00*/  IADD3 R7, P1, R5.reuse, R232, RZ ;  /* 0x000000e805077210 */ /* 0x040fe40007f3e0ff */
[----:B------:R-:W-:-:S03]  /*17e10*/  LEA R24, P4, R5, R236, 0x1 ;  /* 0x000000ec05187211 */ /* 0x000fc600078808ff */
[--C-:B------:R-:W-:Y:S01]  /*17e20*/  IMAD.X R2, R0, 0x1, R233.reuse, P1 ;  /* 0x0000000100027824 */ /* 0x100fe200008e06e9 */
[-C--:B------:R-:W-:Y:S02]  /*17e30*/  LEA.HI.X R25, R5, R235.reuse, R0, 0x1, P4 ;  /* 0x000000eb05197211 */ /* 0x080fe400020f0c00 */
[C---:B------:R-:W-:Y:S02]  /*17e40*/  IADD3 R5, P4, R7.reuse, R232, RZ ;  /* 0x000000e807057210 */ /* 0x040fe40007f9e0ff */
        /* <DEDUP_REMOVED lines=19> */
[-C--:B------:R-:W-:Y:S01]  /*17f80*/  @P2 LEA.HI.X R15, R5, R235.reuse, R2, 0x1, P1 ;  /* 0x000000eb050f2211 */ /* 0x080fe200008f0c02 */
        /* <DEDUP_REMOVED lines=10> */
[-C--:B------:R-:W-:Y:S01]  /*18030*/  @P2 LEA.HI.X R13, R7, R235.reuse, R2, 0x1, P1 ;  /* 0x000000eb070d2211 */ /* 0x080fe200008f0c02 */
[--C-:B------:R-:W-:Y:S01]  /*18040*/  IMAD.X R2, R2, 0x1, R233.reuse, P4 ;  /* 0x0000000102027824 */ /* 0x100fe200020e06e9 */
        /* <DEDUP_REMOVED lines=90> */
.L_x_1949:
[----:B------:R-:W-:Y:S05]  /*185f0*/  BSYNC B1 ;  /* 0x0000000000017941 */ /* 0x000fea0003800000 */
.L_x_1948:
[----:B------:R-:W2:Y:S01]  /*18600*/  LD.E R66, desc[UR6][R10.64+0xdc] ;  /* 0x0000dc060a427980 */ /* 0x000ea2000c101900 */
[----:B-1----:R-:W-:Y:S02]  /*18610*/  FMNMX.FTZ R7, R94, R58, !PT ;  /* 0x0000003a5e077209 */ /* 0x002fe40007810000 */
        /* <DEDUP_REMOVED lines=68> */
[----:B------:R-:W-:Y:S01]  /*18a60*/  LEA R219, R46, R221, 0x1 ;  /* 0x000000dd2edb7211 */ /* 0x000fe200078e08ff */
[----:B------:R-:W1:Y:S01]  /*18a70*/  SHFL.BFLY PT, R7, R6, 0x2, 0x1f ;  /* 0x0c401f0006077f89 */ /* 0x000e6200000e0000 */
[----:B------:R-:W-:-:S03]  /*18a80*/  FMNMX.FTZ R5, R134, R5, !PT ;  /* 0x0000000586057209 */ /* 0x000fc60007810000 */
[----:B------:R-:W-:Y:S01]  /*18a90*/  LDSM.16.MT88.4 R32, [R219+0x10000] ;  /* 0x01000000db20783b */ /* 0x000fe20000004200 */
[----:B------:R-:W-:-:S03]  /*18aa0*/  FMNMX.FTZ R4, R132, R5, !PT ;  /* 0x0000000584047209 */ /* 0x000fc60007810000 */
[----:B------:R-:W-:Y:S01]  /*18ab0*/  LDSM.16.MT88.4 R24, [R219+0xc800] ;  /* 0x00c80000db18783b */ /* 0x000fe20000004200 */
        /* <DEDUP_REMOVED lines=31> */
[-C--:B------:R-:W-:Y:S01]  /*18cb0*/  FFMA.FTZ R48, R104, R66.reuse, -R67 ;  /* 0x0000004268307223 */ /* 0x080fe20000010843 */
[----:B------:R-:W1:Y:S01]  /*18cc0*/  MUFU.EX2 R62, R62 ;  /* 0x0000003e003e7308 */ /* 0x000e620000000800 */
[----:B------:R-:W2:Y:S01]  /*18cd0*/  LDSM.16.MT88.4 R96, [R223+0x10000] ;  /* 0x01000000df60783b */ /* 0x000ea20000004200 */
[-CC-:B------:R-:W-:Y:S01]  /*18ce0*/  FFMA.FTZ R46, R45, R66.reuse, -R135.reuse ;  /* 0x000000422d2e7223 */ /* 0x180fe20000010887 */
[-C--:B------:R-:W-:Y:S01]  /*18cf0*/  FFMA.FTZ R45, R44, R66.reuse, -R135 ;  /* 0x000000422c2d7223 */ /* 0x080fe20000010887 */
[-CC-:B------:R-:W-:Y:S01]  /*18d00*/  FFMA.FTZ R47, R47, R66.reuse, -R67.reuse ;  /* 0x000000422f2f7223 */ /* 0x180fe20000010843 */
[----:B------:R-:W3:Y:S01]  /*18d10*/  LDSM.16.MT88.4 R88, [R219+0xc000] ;  /* 0x00c00000db58783b */ /* 0x000ee20000004200 */
[-CC-:B------:R-:W-:Y:S01]  /*18d20*/  FFMA.FTZ R42, R145, R66.reuse, -R67.reuse ;  /* 0x00000042912a7223 */ /* 0x180fe20000010843 */
[-C--:B------:R-:W-:Y:S01]  /*18d30*/  FFMA.FTZ R43, R143, R66.reuse, -R67 ;  /* 0x000000428f2b7223 */ /* 0x080fe20000010843 */
[----:B------:R-:W-:Y:S01]  /*18d40*/  MUFU.EX2 R61, R61 ;  /* 0x0000003d003d7308 */ /* 0x000fe20000000800 */
[----:B------:R-:W4:Y:S01]  /*18d50*/  LDSM.16.MT88.4 R116, [R220+0x10000] ;  /* 0x01000000dc74783b */ /* 0x000f220000004200 */
[-CC-:B------:R-:W-:Y:S01]  /*18d60*/  FFMA.FTZ R44, R141, R66.reuse, -R135.reuse ;  /* 0x000000428d2c7223 */ /* 0x180fe20000010887 */
[-C--:B------:R-:W-:Y:S01]  /*18d70*/  FFMA.FTZ R41, R139, R66.reuse, -R135 ;  /* 0x000000428b297223 */ /* 0x080fe20000010887 */
[-C--:B------:R-:W-:Y:S01]  /*18d80*/  FFMA.FTZ R40, R252, R66.reuse, -R67 ;  /* 0x00000042fc287223 */ /* 0x080fe20000010843 */
[-C--:B------:R-:W-:Y:S01]  /*18d90*/  FFMA.FTZ R139, R150, R66.reuse, -R135 ;  /* 0x00000042968b7223 */ /* 0x080fe20000010887 */
[-CC-:B------:R-:W-:Y:S01]  /*18da0*/  FFMA.FTZ R9, R250, R66.reuse, -R67.reuse ;  /* 0x00000042fa097223 */ /* 0x180fe20000010843 */
[-CC-:B------:R-:W-:Y:S01]  /*18db0*/  FFMA.FTZ R8, R8, R66.reuse, -R67.reuse ;  /* 0x0000004208087223 */ /* 0x180fe20000010843 */
[----:B------:R-:W5:Y:S01]  /*18dc0*/  MUFU.EX2 R58, R58 ;  /* 0x0000003a003a7308 */ /* 0x000f620000000800 */
[----:B-1----:R-:W-:Y:S01]  /*18dd0*/  F2FP.F16.F32.PACK_AB R113, R62, R65 ;  /* 0x000000413e71723e */ /* 0x002fe200000000ff */
[-C--:B------:R-:W-:Y:S01]  /*18de0*/  FFMA.FTZ R3, R248, R66.reuse, -R67 ;  /* 0x00000042f8037223 */ /* 0x080fe20000010843 */
[-CC-:B------:R-:W-:Y:S01]  /*18df0*/  FFMA.FTZ R148, R148, R66.reuse, -R135.reuse ;  /* 0x0000004294947223 */ /* 0x180fe20000010887 */
[-CC-:B------:R-:W-:Y:S01]  /*18e00*/  FFMA.FTZ R141, R202, R66.reuse, -R135.reuse ;  /* 0x00000042ca8d7223 */ /* 0x180fe20000010887 */
[-C--:B------:R-:W-:Y:S01]  /*18e10*/  FFMA.FTZ R150, R200, R66.reuse, -R135 ;  /* 0x00000042c8967223 */ /* 0x080fe20000010887 */
[-C--:B------:R-:W-:Y:S01]  /*18e20*/  FFMA.FTZ R154, R154, R66.reuse, -R67 ;  /* 0x000000429a9a7223 */ /* 0x080fe20000010843 */
[-C--:B------:R-:W-:Y:S01]  /*18e30*/  FFMA.FTZ R149, R176, R66.reuse, -R135 ;  /* 0x00000042b0957223 */ /* 0x080fe20000010887 */
[----:B------:R-:W-:Y:S01]  /*18e40*/  MUFU.EX2 R60, R60 ;  /* 0x0000003c003c7308 */ /* 0x000fe20000000800 */
[-CC-:B------:R-:W-:Y:S01]  /*18e50*/  FFMA.FTZ R143, R198, R66.reuse, -R67.reuse ;  /* 0x00000042c68f7223 */ /* 0x180fe20000010843 */
[-CC-:B------:R-:W-:Y:S01]  /*18e60*/  FFMA.FTZ R170, R170, R66.reuse, -R67.reuse ;  /* 0x00000042aaaa7223 */ /* 0x180fe20000010843 */
[-C--:B------:R-:W-:Y:S01]  /*18e70*/  FFMA.FTZ R145, R196, R66.reuse, -R67 ;  /* 0x00000042c4917223 */ /* 0x080fe20000010843 */
[-CC-:B------:R-:W-:Y:S01]  /*18e80*/  FFMA.FTZ R147, R194, R66.reuse, -R135.reuse ;  /* 0x00000042c2937223 */ /* 0x180fe20000010887 */
[-CC-:B------:R-:W-:Y:S01]  /*18e90*/  FFMA.FTZ R174, R174, R66.reuse, -R135.reuse ;  /* 0x00000042aeae7223 */ /* 0x180fe20000010887 */
[-C--:B------:R-:W-:Y:S01]  /*18ea0*/  FFMA.FTZ R176, R192, R66.reuse, -R135 ;  /* 0x00000042c0b07223 */ /* 0x080fe20000010887 */
[-CC-:B------:R-:W-:Y:S01]  /*18eb0*/  FFMA.FTZ R178, R178, R66.reuse, -R67.reuse ;  /* 0x00000042b2b27223 */ /* 0x180fe20000010843 */
[----:B------:R-:W1:Y:S01]  /*18ec0*/  MUFU.EX2 R63, R63 ;  /* 0x0000003f003f7308 */ /* 0x000e620000000800 */
[----:B-----5:R-:W-:Y:S01]  /*18ed0*/  F2FP.F16.F32.PACK_AB R115, R58, R61 ;  /* 0x0000003d3a73723e */ /* 0x020fe200000000ff */
        /* <DEDUP_REMOVED lines=13> */
[--C-:B------:R-:W-:Y:S01]  /*18fb0*/  FFMA.FTZ R164, R164, R66, -R135.reuse ;  /* 0x00000042a4a47223 */ /* 0x100fe20000010887 */
[----:B------:R-:W5:Y:S01]  /*18fc0*/  MUFU.EX2 R56, R56 ;  /* 0x0000003800387308 */ /* 0x000f620000000800 */
[----:B-1----:R-:W-:Y:S01]  /*18fd0*/  F2FP.F16.F32.PACK_AB R112, R63, R60 ;  /* 0x0000003c3f70723e */ /* 0x002fe200000000ff */
[-CC-:B------:R-:W-:Y:S01]  /*18fe0*/  FFMA.FTZ R165, R162, R66.reuse, -R135.reuse ;  /* 0x00000042a2a57223 */ /* 0x180fe20000010887 */
[-CC-:B------:R-:W-:Y:S01]  /*18ff0*/  FFMA.FTZ R160, R160, R66.reuse, -R135.reuse ;  /* 0x00000042a0a07223 */ /* 0x180fe20000010887 */
[-C--:B------:R-:W-:Y:S01]  /*19000*/  FFMA.FTZ R167, R158, R66.reuse, -R135 ;  /* 0x000000429ea77223 */ /* 0x080fe20000010887 */
[-C--:B------:R-:W-:Y:S01]  /*19010*/  FFMA.FTZ R152, R152, R66.reuse, -R67 ;  /* 0x0000004298987223 */ /* 0x080fe20000010843 */
[----:B------:R-:W-:Y:S01]  /*19020*/  FADD.FTZ R62, R65, R62 ;  /* 0x0000003e413e7221 */ /* 0x000fe20000010000 */
[----:B------:R-:W-:Y:S01]  /*19030*/  FADD.FTZ R60, R60, R63 ;  /* 0x0000003f3c3c7221 */ /* 0x000fe20000010000 */
[----:B------:R-:W-:Y:S01]  /*19040*/  MUFU.EX2 R53, R53 ;  /* 0x0000003500357308 */ /* 0x000fe20000000800 */
[-CC-:B------:R-:W-:Y:S01]  /*19050*/  FFMA.FTZ R134, R134, R66.reuse, -R135.reuse ;  /* 0x0000004286867223 */ /* 0x180fe20000010887 */
[----:B------:R-:W-:Y:S01]  /*19060*/  FADD.FTZ R61, R61, R62 ;  /* 0x0000003e3d3d7221 */ /* 0x000fe20000010000 */
[-CC-:B------:R-:W-:Y:S01]  /*19070*/  FFMA.FTZ R132, R132, R66.reuse, -R135.reuse ;  /* 0x0000004284847223 */ /* 0x180fe20000010887 */
[-C--:B------:R-:W-:Y:S01]  /*19080*/  FFMA.FTZ R133, R133, R66.reuse, -R135 ;  /* 0x0000004285857223 */ /* 0x080fe20000010887 */
[----:B------:R-:W-:Y:S01]  /*19090*/  FFMA.FTZ R247, R64, R66, -R67 ;  /* 0x0000004240f77223 */ /* 0x000fe20000010843 */
[----:B------:R-:W-:-:S02]  /*190a0*/  FADD.FTZ R58, R58, R61 ;  /* 0x0000003d3a3a7221 */ /* 0x000fc40000010000 */
[----:B------:R-:W1:Y:S01]  /*190b0*/  MUFU.EX2 R54, R54 ;  /* 0x0000003600367308 */ /* 0x000e620000000800 */
[----:B-----5:R-:W-:Y:S01]  /*190c0*/  F2FP.F16.F32.PACK_AB R114, R56, R59 ;  /* 0x0000003b3872723e */ /* 0x020fe200000000ff */
        /* <DEDUP_REMOVED lines=15> */
[----:B------:R-:W5:Y:S01]  /*191c0*/  MUFU.EX2 R49, R49 ;  /* 0x0000003100317308 */ /* 0x000f620000000800 */
        /* <DEDUP_REMOVED lines=8> */
[----:B-----5:R-:W-:Y:S01]  /*19250*/  F2FP.F16.F32.PACK_AB R18, R49, R50 ;  /* 0x000000323112723e */ /* 0x020fe200000000ff */
        /* <DEDUP_REMOVED lines=21> */
[----:B------:R-:W5:Y:S03]  /*193b0*/  MUFU.EX2 R41, R41 ;  /* 0x0000002900297308 */ /* 0x000f660000000800 */
[C---:B----4-:R-:W-:Y:S05]  /*193c0*/  HMMA.16816.F32 R104, R112.reuse, R116, RZ ;  /* 0x000000747068723c */ /* 0x050fea00000018ff */
[----:B------:R-:W4:Y:S01]  /*193d0*/  MUFU.EX2 R40, R40 ;  /* 0x0000002800287308 */ /* 0x000f220000000800 */
        /* <DEDUP_REMOVED lines=10> */
[----:B------:R-:W4:Y:S01]  /*19480*/  LDSM.16.MT88.4 R4, [R221+0xd000] ;  /* 0x00d00000dd04783b */ /* 0x000f220000004200 */
        /* <DEDUP_REMOVED lines=23> */
[----:B-----5:R-:W-:-:S02]  /*19600*/  F2FP.F16.F32.PACK_AB R30, R41, R44 ;  /* 0x0000002c291e723e */ /* 0x020fc400000000ff */
[----:B----4-:R-:W-:Y:S01]  /*19610*/  F2FP.F16.F32.PACK_AB R31, R40, R43 ;  /* 0x0000002b281f723e */ /* 0x010fe200000000ff */
        /* <DEDUP_REMOVED lines=237> */
[----:B------:R-:W-:-:S08]  /*1a4f0*/  NOP ;  /* 0x0000000000007918 */ /* 0x000fd00000000000 */
[----:B------:R-:W-:-:S15]  /*1a500*/  @!P3 BRA `(.L_x_1953) ;  /* 0x0000005000f4b947 */ /* 0x000fde0003800000 */
        /* <DEDUP_REMOVED lines=61> */
[----:B------:R-:W-:Y:S01]  /*1a8e0*/  SHF.R.S32.HI R4, RZ, 0x1f, R5 ;  /* 0x0000001fff047819 */ /* 0x000fe20000011405 */
[----:B------:R-:W-:-:S04]  /*1a8f0*/  IMAD.WIDE.U32 R12, R5, R14, R12 ;  /* 0x0000000e050c7225 */ /* 0x000fc800078e000c */
[----:B------:R-:W-:Y:S01]  /*1a900*/  IMAD R3, R14, R4, R3 ;  /* 0x000000040e037224 */ /* 0x000fe200078e0203 */
[----:B------:R-:W-:-:S03]  /*1a910*/  MOV R5, R12 ;  /* 0x0000000c00057202 */ /* 0x000fc60000000f00 */
[----:B------:R-:W-:Y:S01]  /*1a920*/  IMAD.IADD R6, R13, 0x1, R3 ;  /* 0x000000010d067824 */ /* 0x000fe200078e0203 */
[----:B------:R-:W-:Y:S05]  /*1a930*/  BRA `(.L_x_1956) ;  /* 0x00000000000c7947 */ /* 0x000fea0003800000 */
.L_x_1955:
[----:B------:R-:W2:Y:S02]  /*1a940*/  LD.E R5, desc[UR6][R10.64+0x40] ;  /* 0x000040060a057980 */ /* 0x000ea4000c101900 */
[----:B--2---:R-:W-:-:S04]  /*1a950*/  LEA R5, -R5, RZ, 0x7 ;  /* 0x000000ff05057211 */ /* 0x004fc800078e39ff */
[----:B------:R-:W-:Y:S02]  /*1a960*/  SHF.R.S32.HI R6, RZ, 0x1f, R5 ;  /* 0x0000001fff067819 */ /* 0x000fe40000011405 */
.L_x_1956:
[----:B------:R-:W-:Y:S05]  /*1a970*/  BSYNC B0 ;  /* 0x0000000000007941 */ /* 0x000fea0003800000 */
.L_x_1954:
[C---:B------:R-:W-:Y:S01]  /*1a980*/  LOP3.LUT P4, RZ, R246.reuse, 0x1, RZ, 0xc0, !PT ;  /* 0x00000001f6ff7812 */ /* 0x040fe2000788c0ff */
[----:B------:R-:W-:Y:S01]  /*1a990*/  ULDC.64 UR4, c[0x0][0x208] ;  /* 0x0000820000047ab9 */ /* 0x000fe20000000a00 */
[----:B------:R-:W-:Y:S01]  /*1a9a0*/  LOP3.LUT P2, RZ, R246, 0x2, RZ, 0xc0, !PT ;  /* 0x00000002f6ff7812 */ /* 0x000fe2000784c0ff */
[----:B------:R-:W-:Y:S01]  /*1a9b0*/  BSSY B1, `(.L_x_1957) ;  /* 0x00002b8000017945 */ /* 0x000fe20003800000 */
        /* <DEDUP_REMOVED lines=55> */
[----:B------:R2:W-:Y:S01]  /*1ad30*/  @P4 LDGSTS.E.BYPASS.LTC128B.128 [R244+0xd000], desc[UR6][R20.64] ;  /* 0x0d00000014f44fae */ /* 0x0005e2000b901d46 */
[CC--:B------:R-:W-:Y:S02]  /*1ad40*/  IADD3 R5, P3, R3.reuse, R230.reuse, RZ ;  /* 0x000000e603057210 */ /* 0x0c0fe40007f7e0ff */
        /* <DEDUP_REMOVED lines=8> */
[----:B------:R3:W-:Y:S01]  /*1add0*/  @P2 LDGSTS.E.BYPASS.LTC128B.128 [R244+0x11000], desc[UR6][R12.64+0x80] ;  /* 0x110000800cf42fae */ /* 0x0007e2000b901d46 */
[----:B------:R-:W-:-:S02]  /*1ade0*/  @P4 LEA R32, P5, R5, R156, 0x1 ;  /* 0x0000009c05204211 */ /* 0x000fc400078a08ff */
[CC--:B-1----:R-:W-:Y:S01]  /*1adf0*/  @P2 LEA R28, P3, R5.reuse, R156.reuse, 0x1 ;  /* 0x0000009c051c2211 */ /* 0x0c2fe200078608ff */
        /* <DEDUP_REMOVED lines=59> */
[----:B--2---:R-:W2:Y:S04]  /*1b1b0*/  LDSM.16.M88.4 R20, [R228+0x4000] ;  /* 0x00400000e414783b */ /* 0x004ea80000000200 */
[----:B---3--:R-:W3:Y:S04]  /*1b1c0*/  LDSM.16.M88.4 R12, [R228+0x4800] ;  /* 0x00480000e40c783b */ /* 0x008ee80000000200 */
[----:B------:R-:W-:Y:S04]  /*1b1d0*/  LDSM.16.M88.4 R40, [R227] ;  /* 0x00000000e328783b */ /* 0x000fe80000000200 */
[----:B------:R-:W-:Y:S04]  /*1b1e0*/  LDSM.16.M88.4 R4, [R228+0x5000] ;  /* 0x00500000e404783b */ /* 0x000fe80000000200 */
[----:B-1----:R-:W1:Y:S04]  /*1b1f0*/  LDSM.16.M88.4 R32, [R226] ;  /* 0x00000000e220783b */ /* 0x002e680000000200 */
[----:B------:R-:W4:Y:S04]  /*1b200*/  LDSM.16.M88.4 R152, [R228+0x5800] ;  /* 0x00580000e498783b */ /* 0x000f280000000200 */
[----:B------:R-:W5:Y:S04]  /*1b210*/  LDSM.16.M88.4 R28, [R218] ;  /* 0x00000000da1c783b */ /* 0x000f680000000200 */
[----:B------:R-:W5:Y:S04]  /*1b220*/  LDSM.16.M88.4 R144, [R228+0x6000] ;  /* 0x00600000e490783b */ /* 0x000f680000000200 */
[----:B------:R-:W5:Y:S04]  /*1b230*/  LDSM.16.M88.4 R132, [R228+0x6800] ;  /* 0x00680000e484783b */ /* 0x000f680000000200 */
[----:B------:R-:W5:Y:S01]  /*1b240*/  LDSM.16.M88.4 R60, [R228+0x7000] ;  /* 0x00700000e43c783b */ /* 0x000f620000000200 */
[C---:B--2---:R-:W-:Y:S03]  /*1b250*/  HMMA.16816.F32 R24, R52.reuse, R20, RZ ;  /* 0x000000143418723c */ /* 0x044fe600000018ff */
[----:B------:R-:W2:Y:S04]  /*1b260*/  LDSM.16.M88.4 R36, [R228+0x7800] ;  /* 0x00780000e424783b */ /* 0x000ea80000000200 */
[----:B------:R-:W2:Y:S01]  /*1b270*/  LDSM.16.M88.4 R172, [R217] ;  /* 0x00000000d9ac783b */ /* 0x000ea20000000200 */
[C---:B------:R-:W-:Y:S03]  /*1b280*/  HMMA.16816.F32 R20, R52.reuse, R22, RZ ;  /* 0x000000163414723c */ /* 0x040fe600000018ff */
[----:B------:R-:W2:Y:S03]  /*1b290*/  LDSM.16.M88.4 R168, [R216] ;  /* 0x00000000d8a8783b */ /* 0x000ea60000000200 */
[C---:B---3--:R-:W-:Y:S01]  /*1b2a0*/  HMMA.16816.F32 R16, R52.reuse, R12, RZ ;  /* 0x0000000c3410723c */ /* 0x048fe200000018ff */
[----:B------:R-:W3:Y:S04]  /*1b2b0*/  LDSM.16.M88.4 R164, [R215] ;  /* 0x00000000d7a4783b */ /* 0x000ee80000000200 */
[----:B------:R-:W3:Y:S01]  /*1b2c0*/  LDSM.16.M88.4 R160, [R214] ;  /* 0x00000000d6a0783b */ /* 0x000ee20000000200 */
[----:B------:R-:W-:Y:S03]  /*1b2d0*/  HMMA.16816.F32 R12, R52, R14, RZ ;  /* 0x0000000e340c723c */ /* 0x000fe600000018ff */
[----:B------:R-:W3:Y:S03]  /*1b2e0*/  LDSM.16.M88.4 R48, [R213] ;  /* 0x00000000d530783b */ /* 0x000ee60000000200 */
[C---:B-1----:R-:W-:Y:S01]  /*1b2f0*/  HMMA.16816.F32 R24, R40.reuse, R32, R24 ;  /* 0x000000202818723c */ /* 0x042fe20000001818 */
[----:B------:R-:W-:Y:S04]  /*1b300*/  LDSM.16.M88.4 R180, [R225] ;  /* 0x00000000e1b4783b */ /* 0x000fe80000000200 */
[----:B------:R-:W-:Y:S01]  /*1b310*/  LDSM.16.M88.4 R44, [R212] ;  /* 0x00000000d42c783b */ /* 0x000fe20000000200 */
[----:B------:R-:W-:Y:S03]  /*1b320*/  HMMA.16816.F32 R20, R40, R34, R20 ;  /* 0x000000222814723c */ /* 0x000fe60000001814 */
[----:B------:R-:W1:Y:S03]  /*1b330*/  LDSM.16.M88.4 R32, [R222+0x4800] ;  /* 0x00480000de20783b */ /* 0x000e660000000200 */
[C---:B------:R-:W-:Y:S01]  /*1b340*/  HMMA.16816.F32 R8, R52.reuse, R4, RZ ;  /* 0x000000043408723c */ /* 0x040fe200000018ff */
[----:B------:R-:W-:Y:S01]  /*1b350*/  LDSM.16.M88.4 R176, [R222+0x5800] ;  /* 0x00580000deb0783b */ /* 0x000fe20000000200 */
[----:B------:R-:W2:Y:S04]  /*1b360*/  S2R R3, SR_TID.X ;  /* 0x0000000000037919 */ /* 0x000ea80000002100 */
[C---:B------:R-:W-:Y:S01]  /*1b370*/  HMMA.16816.F32 R4, R52.reuse, R6, RZ ;  /* 0x000000063404723c */ /* 0x040fe200000018ff */
[----:B------:R-:W0:Y:S05]  /*1b380*/  LDGDEPBAR ;  /* 0x00000000000079af */ /* 0x000e2a0000000000 */
[----:B----4-:R-:W-:Y:S06]  /*1b390*/  HMMA.16816.F32 R156, R52, R152, RZ ;  /* 0x00000098349c723c */ /* 0x010fec00000018ff */
[C---:B-----5:R-:W-:Y:S06]  /*1b3a0*/  HMMA.16816.F32 R16, R40.reuse, R28, R16 ;  /* 0x0000001c2810723c */ /* 0x060fec0000001810 */
[----:B------:R-:W-:Y:S01]  /*1b3b0*/  HMMA.16816.F32 R12, R40, R30, R12 ;  /* 0x0000001e280c723c */ /* 0x000fe2000000180c */
[----:B------:R-:W4:Y:S05]  /*1b3c0*/  LDSM.16.M88.4 R28, [R222+0x5000] ;  /* 0x00500000de1c783b */ /* 0x000f2a0000000200 */
[C---:B------:R-:W-:Y:S06]  /*1b3d0*/  HMMA.16816.F32 R152, R52.reuse, R154, RZ ;  /* 0x0000009a3498723c */ /* 0x040fec00000018ff */
[----:B------:R-:W-:Y:S01]  /*1b3e0*/  HMMA.16816.F32 R148, R52, R144, RZ ;  /* 0x000000903494723c */ /* 0x000fe200000018ff */
[----:B--2---:R-:W-:-:S05]  /*1b3f0*/  IMAD.SHL.U32 R3, R3, 0x2, RZ ;  /* 0x0000000203037824 */ /* 0x004fca00078e00ff */
[C---:B------:R-:W-:Y:S06]  /*1b400*/  HMMA.16816.F32 R140, R52.reuse, R132, RZ ;  /* 0x00000084348c723c */ /* 0x040fec00000018ff */
[C---:B------:R-:W-:Y:S06]  /*1b410*/  HMMA.16816.F32 R64, R52.reuse, R60, RZ ;  /* 0x0000003c3440723c */ /* 0x040fec00000018ff */
[C---:B------:R-:W-:Y:S06]  /*1b420*/  HMMA.16816.F32 R144, R52.reuse, R146, RZ ;  /* 0x000000923490723c */ /* 0x040fec00000018ff */
[C---:B------:R-:W-:Y:S06]  /*1b430*/  HMMA.16816.F32 R132, R52.reuse, R134, RZ ;  /* 0x000000863484723c */ /* 0x040fec00000018ff */
[C---:B------:R-:W-:Y:S06]  /*1b440*/  HMMA.16816.F32 R60, R52.reuse, R62, RZ ;  /* 0x0000003e343c723c */ /* 0x040fec00000018ff */
[C---:B------:R-:W-:Y:S06]  /*1b450*/  HMMA.16816.F32 R56, R52.reuse, R36, RZ ;  /* 0x000000243438723c */ /* 0x040fec00000018ff */
[----:B------:R-:W-:Y:S01]  /*1b460*/  HMMA.16816.F32 R52, R52, R38, RZ ;  /* 0x000000263434723c */ /* 0x000fe200000018ff */
[----:B------:R-:W2:Y:S05]  /*1b470*/  LDSM.16.M88.4 R36, [R222+0x4000] ;  /* 0x00400000de24783b */ /* 0x000eaa0000000200 */
[C---:B------:R-:W-:Y:S06]  /*1b480*/  HMMA.16816.F32 R8, R40.reuse, R172, R8 ;  /* 0x000000ac2808723c */ /* 0x040fec0000001808 */
[C---:B------:R-:W-:Y:S01]  /*1b490*/  HMMA.16816.F32 R4, R40.reuse, R174, R4 ;  /* 0x000000ae2804723c */ /* 0x040fe20000001804 */
[----:B------:R-:W5:Y:S05]  /*1b4a0*/  LDSM.16.M88.4 R172, [R222+0x6000] ;  /* 0x00600000deac783b */ /* 0x000f6a0000000200 */
[C---:B------:R-:W-:Y:S06]  /*1b4b0*/  HMMA.16816.F32 R156, R40.reuse, R168, R156 ;  /* 0x000000a8289c723c */ /* 0x040fec000000189c */
[C---:B------:R-:W-:Y:S01]  /*1b4c0*/  HMMA.16816.F32 R152, R40.reuse, R170, R152 ;  /* 0x000000aa2898723c */ /* 0x040fe20000001898 */
[----:B------:R-:W5:Y:S05]  /*1b4d0*/  LDSM.16.M88.4 R168, [R222+0x6800] ;  /* 0x00680000dea8783b */ /* 0x000f6a0000000200 */
[C---:B---3--:R-:W-:Y:S06]  /*1b4e0*/  HMMA.16816.F32 R148, R40.reuse, R164, R148 ;  /* 0x000000a42894723c */ /* 0x048fec0000001894 */
[C---:B------:R-:W-:Y:S01]  /*1b4f0*/  HMMA.16816.F32 R144, R40.reuse, R166, R144 ;  /* 0x000000a62890723c */ /* 0x040fe20000001890 */
[----:B------:R-:W3:Y:S05]  /*1b500*/  LDSM.16.M88.4 R164, [R222+0x7000] ;  /* 0x00700000dea4783b */ /* 0x000eea0000000200 */
[C---:B------:R-:W-:Y:S06]  /*1b510*/  HMMA.16816.F32 R140, R40.reuse, R160, R140 ;  /* 0x000000a0288c723c */ /* 0x040fec000000188c */
[C---:B------:R-:W-:Y:S01]  /*1b520*/  HMMA.16816.F32 R132, R40.reuse, R162, R132 ;  /* 0x000000a22884723c */ /* 0x040fe20000001884 */
[----:B------:R-:W3:Y:S05]  /*1b530*/  LDSM.16.M88.4 R160, [R222+0x7800] ;  /* 0x00780000dea0783b */ /* 0x000eea0000000200 */
[C---:B------:R-:W-:Y:S06]  /*1b540*/  HMMA.16816.F32 R64, R40.reuse, R48, R64 ;  /* 0x000000302840723c */ /* 0x040fec0000001840 */
[----:B------:R-:W-:Y:S01]  /*1b550*/  HMMA.16816.F32 R60, R40, R50, R60 ;  /* 0x00000032283c723c */ /* 0x000fe2000000183c */
[----:B------:R-:W-:Y:S05]  /*1b560*/  LDSM.16.M88.4 R48, [R224] ;  /* 0x00000000e030783b */ /* 0x000fea0000000200 */
[C---:B-1----:R-:W-:Y:S06]  /*1b570*/  HMMA.16816.F32 R16, R180.reuse, R32, R16 ;  /* 0x00000020b410723c */ /* 0x042fec0000001810 */
[C---:B------:R-:W-:Y:S01]  /*1b580*/  HMMA.16816.F32 R12, R180.reuse, R34, R12 ;  /* 0x00000022b40c723c */ /* 0x040fe2000000180c */
[----:B------:R-:W1:Y:S05]  /*1b590*/  LDSM.16.M88.4 R32, [R211+0x1800] ;  /* 0x00180000d320783b */ /* 0x000e6a0000000200 */
[C---:B----4-:R-:W-:Y:S06]  /*1b5a0*/  HMMA.16816.F32 R8, R180.reuse, R28, R8 ;  /* 0x0000001cb408723c */ /* 0x050fec0000001808 */
[----:B------:R-:W-:Y:S01]  /*1b5b0*/  HMMA.16816.F32 R4, R180, R30, R4 ;  /* 0x0000001eb404723c */ /* 0x000fe20000001804 */
[----:B------:R-:W4:Y:S05]  /*1b5c0*/  LDSM.16.M88.4 R28, [R211+0x2000] ;  /* 0x00200000d31c783b */ /* 0x000f2a0000000200 */
[C---:B------:R-:W-:Y:S06]  /*1b5d0*/  HMMA.16816.F32 R56, R40.reuse, R44, R56 ;  /* 0x0000002c2838723c */ /* 0x040fec0000001838 */
[----:B------:R-:W-:Y:S01]  /*1b5e0*/  HMMA.16816.F32 R52, R40, R46, R52 ;  /* 0x0000002e2834723c */ /* 0x000fe20000001834 */
[----:B------:R-:W4:Y:S04]  /*1b5f0*/  LDSM.16.M88.4 R44, [R211] ;  /* 0x00000000d32c783b */ /* 0x000f280000000200 */
[----:B------:R-:W4:Y:S01]  /*1b600*/  LDSM.16.M88.4 R40, [R211+0x800] ;  /* 0x00080000d328783b */ /* 0x000f220000000200 */
[C---:B--2---:R-:W-:Y:S06]  /*1b610*/  HMMA.16816.F32 R24, R180.reuse, R36, R24 ;  /* 0x00000024b418723c */ /* 0x044fec0000001818 */
[C---:B------:R-:W-:Y:S01]  /*1b620*/  HMMA.16816.F32 R20, R180.reuse, R38, R20 ;  /* 0x00000026b414723c */ /* 0x040fe20000001814 */
[----:B------:R-:W2:Y:S05]  /*1b630*/  LDSM.16.M88.4 R36, [R211+0x1000] ;  /* 0x00100000d324783b */ /* 0x000eaa0000000200 */
[C---:B------:R-:W-:Y:S06]  /*1b640*/  HMMA.16816.F32 R156, R180.reuse, R176, R156 ;  /* 0x000000b0b49c723c */ /* 0x040fec000000189c */
[C---:B------:R-:W-:Y:S01]  /*1b650*/  HMMA.16816.F32 R152, R180.reuse, R178, R152 ;  /* 0x000000b2b498723c */ /* 0x040fe20000001898 */
[----:B------:R-:W-:Y:S05]  /*1b660*/  LDSM.16.M88.4 R176, [R211+0x3800] ;  /* 0x00380000d3b0783b */ /* 0x000fea0000000200 */
[C---:B-----5:R-:W-:Y:S06]  /*1b670*/  HMMA.16816.F32 R148, R180.reuse, R172, R148 ;  /* 0x000000acb494723c */ /* 0x060fec0000001894 */
[C---:B------:R-:W-:Y:S01]  /*1b680*/  HMMA.16816.F32 R144, R180.reuse, R174, R144 ;  /* 0x000000aeb490723c */ /* 0x040fe20000001890 */
[----:B------:R-:W-:Y:S05]  /*1b690*/  LDSM.16.M88.4 R172, [R229+0x2000] ;  /* 0x00200000e5ac783b */ /* 0x000fea0000000200 */
[C---:B------:R-:W-:Y:S06]  /*1b6a0*/  HMMA.16816.F32 R140, R180.reuse, R168, R140 ;  /* 0x000000a8b48c723c */ /* 0x040fec000000188c */
[C---:B------:R-:W-:Y:S01]  /*1b6b0*/  HMMA.16816.F32 R132, R180.reuse, R170, R132 ;  /* 0x000000aab484723c */ /* 0x040fe20000001884 */
[----:B------:R-:W-:Y:S05]  /*1b6c0*/  LDSM.16.M88.4 R168, [R228+0x8000] ;  /* 0x00800000e4a8783b */ /* 0x000fea0000000200 */
[C---:B---3--:R-:W-:Y:S06]  /*1b6d0*/  HMMA.16816.F32 R64, R180.reuse, R164, R64 ;  /* 0x000000a4b440723c */ /* 0x048fec0000001840 */
[C---:B------:R-:W-:Y:S01]  /*1b6e0*/  HMMA.16816.F32 R60, R180.reuse, R166, R60 ;  /* 0x000000a6b43c723c */ /* 0x040fe2000000183c */
[----:B------:R-:W3:Y:S05]  /*1b6f0*/  LDSM.16.M88.4 R164, [R211+0x2800] ;  /* 0x00280000d3a4783b */ /* 0x000eea0000000200 */
[C---:B------:R-:W-:Y:S06]  /*1b700*/  HMMA.16816.F32 R56, R180.reuse, R160, R56 ;  /* 0x000000a0b438723c */ /* 0x040fec0000001838 */
[----:B------:R-:W-:Y:S01]  /*1b710*/  HMMA.16816.F32 R52, R180, R162, R52 ;  /* 0x000000a2b434723c */ /* 0x000fe20000001834 */
[----:B------:R-:W5:Y:S05]  /*1b720*/  LDSM.16.M88.4 R160, [R211+0x3000] ;  /* 0x00300000d3a0783b */ /* 0x000f6a0000000200 */
        /* <DEDUP_REMOVED lines=12> */
[C---:B--2---:R-:W-:Y:S06]  /*1b7f0*/  HMMA.16816.F32 R8, R48.reuse, R36, R8 ;  /* 0x000000243008723c */ /* 0x044fec0000001808 */
[C---:B------:R-:W-:Y:S01]  /*1b800*/  HMMA.16816.F32 R4, R48.reuse, R38, R4 ;  /* 0x000000263004723c */ /* 0x040fe20000001804 */
[----:B------:R-:W2:Y:S05]  /*1b810*/  LDSM.16.M88.4 R36, [R228+0x9800] ;  /* 0x00980000e424783b */ /* 0x000eaa0000000200 */
[C---:B---3--:R-:W-:Y:S06]  /*1b820*/  HMMA.16816.F32 R140, R48.reuse, R164, R140 ;  /* 0x000000a4308c723c */ /* 0x048fec000000188c */
[C---:B------:R-:W-:Y:S01]  /*1b830*/  HMMA.16816.F32 R132, R48.reuse, R166, R132 ;  /* 0x000000a63084723c */ /* 0x040fe20000001884 */
[----:B------:R-:W3:Y:S05]  /*1b840*/  LDSM.16.M88.4 R164, [R228+0xb800] ;  /* 0x00b80000e4a4783b */ /* 0x000eea0000000200 */
[C---:B-----5:R-:W-:Y:S06]  /*1b850*/  HMMA.16816.F32 R64, R48.reuse, R160, R64 ;  /* 0x000000a03040723c */ /* 0x060fec0000001840 */
[----:B------:R-:W-:Y:S01]  /*1b860*/  HMMA.16816.F32 R60, R48, R162, R60 ;  /* 0x000000a2303c723c */ /* 0x000fe2000000183c */
[----:B------:R-:W-:Y:S05]  /*1b870*/  LDSM.16.M88.4 R160, [R227+0x2000] ;  /* 0x00200000e3a0783b */ /* 0x000fea0000000200 */
[C---:B------:R-:W-:Y:S06]  /*1b880*/  HMMA.16816.F32 R24, R172.reuse, R168, R24 ;  /* 0x000000a8ac18723c */ /* 0x040fec0000001818 */
[C---:B------:R-:W-:Y:S01]  /*1b890*/  HMMA.16816.F32 R20, R172.reuse, R170, R20 ;  /* 0x000000aaac14723c */ /* 0x040fe20000001814 */
[----:B------:R-:W5:Y:S05]  /*1b8a0*/  LDSM.16.M88.4 R168, [R209] ;  /* 0x00000000d1a8783b */ /* 0x000f6a0000000200 */
[C---:B-1----:R-:W-:Y:S06]  /*1b8b0*/  HMMA.16816.F32 R16, R172.reuse, R32, R16 ;  /* 0x00000020ac10723c */ /* 0x042fec0000001810 */
[----:B------:R-:W-:Y:S01]  /*1b8c0*/  HMMA.16816.F32 R12, R172, R34, R12 ;  /* 0x00000022ac0c723c */ /* 0x000fe2000000180c */
[----:B------:R-:W1:Y:S05]  /*1b8d0*/  LDSM.16.M88.4 R32, [R207] ;  /* 0x00000000cf20783b */ /* 0x000e6a0000000200 */
[C---:B------:R-:W-:Y:S06]  /*1b8e0*/  HMMA.16816.F32 R56, R48.reuse, R176, R56 ;  /* 0x000000b03038723c */ /* 0x040fec0000001838 */
[----:B------:R-:W-:Y:S01]  /*1b8f0*/  HMMA.16816.F32 R52, R48, R178, R52 ;  /* 0x000000b23034723c */ /* 0x000fe20000001834 */
[----:B------:R-:W1:Y:S04]  /*1b900*/  LDSM.16.M88.4 R48, [R210] ;  /* 0x00000000d230783b */ /* 0x000e680000000200 */
[----:B------:R-:W1:Y:S01]  /*1b910*/  LDSM.16.M88.4 R176, [R228+0xb000] ;  /* 0x00b00000e4b0783b */ /* 0x000e620000000200 */
[C---:B----4-:R-:W-:Y:S06]  /*1b920*/  HMMA.16816.F32 R148, R172.reuse, R28, R148 ;  /* 0x0000001cac94723c */ /* 0x050fec0000001894 */
[C---:B------:R-:W-:Y:S01]  /*1b930*/  HMMA.16816.F32 R144, R172.reuse, R30, R144 ;  /* 0x0000001eac90723c */ /* 0x040fe20000001890 */
[----:B------:R-:W4:Y:S05]  /*1b940*/  LDSM.16.M88.4 R28, [R205] ;  /* 0x00000000cd1c783b */ /* 0x000f2a0000000200 */
[C---:B--2---:R-:W-:Y:S06]  /*1b950*/  HMMA.16816.F32 R156, R172.reuse, R36, R156 ;  /* 0x00000024ac9c723c */ /* 0x044fec000000189c */
[C---:B------:R-:W-:Y:S01]  /*1b960*/  HMMA.16816.F32 R152, R172.reuse, R38, R152 ;  /* 0x00000026ac98723c */ /* 0x040fe20000001898 */
[----:B------:R-:W2:Y:S05]  /*1b970*/  LDSM.16.M88.4 R36, [R208] ;  /* 0x00000000d024783b */ /* 0x000eaa0000000200 */
[C---:B------:R-:W-:Y:S06]  /*1b980*/  HMMA.16816.F32 R8, R172.reuse, R40, R8 ;  /* 0x00000028ac08723c */ /* 0x040fec0000001808 */
[C---:B------:R-:W-:Y:S01]  /*1b990*/  HMMA.16816.F32 R4, R172.reuse, R42, R4 ;  /* 0x0000002aac04723c */ /* 0x040fe20000001804 */
[----:B------:R-:W2:Y:S05]  /*1b9a0*/  LDSM.16.M88.4 R40, [R206] ;  /* 0x00000000ce28783b */ /* 0x000eaa0000000200 */
[C---:B------:R-:W-:Y:S06]  /*1b9b0*/  HMMA.16816.F32 R140, R172.reuse, R44, R140 ;  /* 0x0000002cac8c723c */ /* 0x040fec000000188c */
[C---:B------:R-:W-:Y:S01]  /*1b9c0*/  HMMA.16816.F32 R132, R172.reuse, R46, R132 ;  /* 0x0000002eac84723c */ /* 0x040fe20000001884 */
[----:B------:R-:W2:Y:S05]  /*1b9d0*/  LDSM.16.M88.4 R44, [R204] ;  /* 0x00000000cc2c783b */ /* 0x000eaa0000000200 */
[C---:B---3--:R-:W-:Y:S06]  /*1b9e0*/  HMMA.16816.F32 R56, R172.reuse, R164, R56 ;  /* 0x000000a4ac38723c */ /* 0x048fec0000001838 */
[----:B------:R-:W-:Y:S01]  /*1b9f0*/  HMMA.16816.F32 R52, R172, R166, R52 ;  /* 0x000000a6ac34723c */ /* 0x000fe20000001834 */
[----:B------:R-:W-:Y:S05]  /*1ba00*/  LDSM.16.M88.4 R164, [R222+0x8000] ;  /* 0x00800000dea4783b */ /* 0x000fea0000000200 */
[C---:B-----5:R-:W-:Y:S06]  /*1ba10*/  HMMA.16816.F32 R16, R160.reuse, R168, R16 ;  /* 0x000000a8a010723c */ /* 0x060fec0000001810 */
[C---:B------:R-:W-:Y:S01]  /*1ba20*/  HMMA.16816.F32 R12, R160.reuse, R170, R12 ;  /* 0x000000aaa00c723c */ /* 0x040fe2000000180c */
[----:B------:R-:W3:Y:S05]  /*1ba30*/  LDSM.16.M88.4 R168, [R225+0x2000] ;  /* 0x00200000e1a8783b */ /* 0x000eea0000000200 */
[C---:B-1----:R-:W-:Y:S06]  /*1ba40*/  HMMA.16816.F32 R156, R160.reuse, R32, R156 ;  /* 0x00000020a09c723c */ /* 0x042fec000000189c */
[C---:B------:R-:W-:Y:S01]  /*1ba50*/  HMMA.16816.F32 R152, R160.reuse, R34, R152 ;  /* 0x00000022a098723c */ /* 0x040fe20000001898 */
[----:B------:R-:W1:Y:S05]  /*1ba60*/  LDSM.16.M88.4 R32, [R222+0x8800] ;  /* 0x00880000de20783b */ /* 0x000e6a0000000200 */
[C---:B------:R-:W-:Y:S06]  /*1ba70*/  HMMA.16816.F32 R24, R160.reuse, R48, R24 ;  /* 0x00000030a018723c */ /* 0x040fec0000001818 */
[----:B------:R-:W-:Y:S01]  /*1ba80*/  HMMA.16816.F32 R20, R160, R50, R20 ;  /* 0x00000032a014723c */ /* 0x000fe20000001814 */
[----:B------:R-:W5:Y:S05]  /*1ba90*/  LDSM.16.M88.4 R48, [R138] ;  /* 0x000000008a30783b */ /* 0x000f6a0000000200 */
[C---:B------:R-:W-:Y:S06]  /*1baa0*/  HMMA.16816.F32 R64, R172.reuse, R176, R64 ;  /* 0x000000b0ac40723c */ /* 0x040fec0000001840 */
[----:B------:R-:W-:Y:S06]  /*1bab0*/  HMMA.16816.F32 R60, R172, R178, R60 ;  /* 0x000000b2ac3c723c */ /* 0x000fec000000183c */
[C---:B----4-:R-:W-:Y:S06]  /*1bac0*/  HMMA.16816.F32 R140, R160.reuse, R28, R140 ;  /* 0x0000001ca08c723c */ /* 0x050fec000000188c */
[C---:B------:R-:W-:Y:S01]  /*1bad0*/  HMMA.16816.F32 R132, R160.reuse, R30, R132 ;  /* 0x0000001ea084723c */ /* 0x040fe20000001884 */
[----:B------:R-:W4:Y:S05]  /*1bae0*/  LDSM.16.M88.4 R28, [R222+0x9000] ;  /* 0x00900000de1c783b */ /* 0x000f2a0000000200 */
        /* <DEDUP_REMOVED lines=8> */
[----:B------:R-:W2:Y:S05]  /*1bb70*/  LDSM.16.M88.4 R44, [R211+0x4800] ;  /* 0x00480000d32c783b */ /* 0x000eaa0000000200 */
[C---:B---3--:R-:W-:Y:S06]  /*1bb80*/  HMMA.16816.F32 R24, R168.reuse, R164, R24 ;  /* 0x000000a4a818723c */ /* 0x048fec0000001818 */
[C---:B------:R-:W-:Y:S06]  /*1bb90*/  HMMA.16816.F32 R20, R168.reuse, R166, R20 ;  /* 0x000000a6a814723c */ /* 0x040fec0000001814 */
[C---:B-1----:R-:W-:Y:S06]  /*1bba0*/  HMMA.16816.F32 R16, R168.reuse, R32, R16 ;  /* 0x00000020a810723c */ /* 0x042fec0000001810 */
[----:B------:R-:W-:Y:S01]  /*1bbb0*/  HMMA.16816.F32 R12, R168, R34, R12 ;  /* 0x00000022a80c723c */ /* 0x000fe2000000180c */
[----:B------:R-:W1:Y:S05]  /*1bbc0*/  LDSM.16.M88.4 R32, [R222+0x9800] ;  /* 0x00980000de20783b */ /* 0x000e6a0000000200 */
[C---:B-----5:R-:W-:Y:S06]  /*1bbd0*/  HMMA.16816.F32 R56, R160.reuse, R48, R56 ;  /* 0x00000030a038723c */ /* 0x060fec0000001838 */
[----:B------:R-:W-:Y:S01]  /*1bbe0*/  HMMA.16816.F32 R52, R160, R50, R52 ;  /* 0x00000032a034723c */ /* 0x000fe20000001834 */
[----:B------:R-:W3:Y:S05]  /*1bbf0*/  LDSM.16.M88.4 R48, [R211+0x5000] ;  /* 0x00500000d330783b */ /* 0x000eea0000000200 */
[----:B----4-:R-:W-:Y:S06]  /*1bc00*/  HMMA.16816.F32 R8, R168, R28, R8 ;  /* 0x0000001ca808723c */ /* 0x010fec0000001808 */
[----:B--2---:R-:W-:Y:S01]  /*1bc10*/  HMMA.16816.F32 R24, R40, R36, R24 ;  /* 0x000000242818723c */ /* 0x004fe20000001818 */
[----:B------:R-:W-:-:S05]  /*1bc20*/  LOP3.LUT R28, R3, 0x6, RZ, 0xc0, !PT ;  /* 0x00000006031c7812 */ /* 0x000fca00078ec0ff */
[----:B------:R-:W-:Y:S01]  /*1bc30*/  IMAD R3, R245, 0x80, R28 ;  /* 0x00000080f5037824 */ /* 0x000fe200078e021c */
[----:B------:R-:W-:Y:S01]  /*1bc40*/  HMMA.16816.F32 R20, R40, R38, R20 ;  /* 0x000000262814723c */ /* 0x000fe20000001814 */
[----:B------:R-:W2:Y:S02]  /*1bc50*/  LDSM.16.M88.4 R36, [R222+0xa000] ;  /* 0x00a00000de24783b */ /* 0x000ea40000000200 */
[C---:B------:R-:W-:Y:S02]  /*1bc60*/  VIADD R28, R3.reuse, 0x1 ;  /* 0x00000001031c7836 */ /* 0x040fe40000000000 */
[----:B------:R-:W-:Y:S01]  /*1bc70*/  VIADD R29, R3, 0x8 ;  /* 0x00000008031d7836 */ /* 0x000fe20000000000 */
[----:B------:R-:W-:Y:S02]  /*1bc80*/  HMMA.16816.F32 R4, R168, R30, R4 ;  /* 0x0000001ea804723c */ /* 0x000fe40000001804 */
[C---:B------:R-:W-:Y:S02]  /*1bc90*/  ISETP.GE.AND P1, PT, R28.reuse, R136, PT ;  /* 0x000000881c00720c */ /* 0x040fe40003f26270 */
[----:B------:R-:W-:-:S02]  /*1bca0*/  ISETP.GE.AND P4, PT, R28, R137, PT ;  /* 0x000000891c00720c */ /* 0x000fc40003f86270 */
[C---:B------:R-:W-:Y:S01]  /*1bcb0*/  ISETP.GE.AND P6, PT, R29.reuse, R136, PT ;  /* 0x000000881d00720c */ /* 0x040fe20003fc6270 */
[C---:B------:R-:W-:Y:S01]  /*1bcc0*/  HMMA.16816.F32 R16, R40.reuse, R44, R16 ;  /* 0x0000002c2810723c */ /* 0x040fe20000001810 */
[----:B------:R-:W-:Y:S02]  /*1bcd0*/  ISETP.GE.AND P3, PT, R29, R137, PT ;  /* 0x000000891d00720c */ /* 0x000fe40003f66270 */
[----:B------:R-:W4:Y:S01]  /*1bce0*/  LDSM.16.M88.4 R28, [R211+0x5800] ;  /* 0x00580000d31c783b */ /* 0x000f220000000200 */
[----:B------:R-:W-:Y:S01]  /*1bcf0*/  FSEL R178, R25, -INF , !P1 ;  /* 0xff80000019b27808 */ /* 0x000fe20004800000 */
[C---:B------:R-:W-:Y:S01]  /*1bd00*/  VIADD R25, R3.reuse, 0x11 ;  /* 0x0000001103197836 */ /* 0x040fe20000000000 */
[----:B------:R-:W-:Y:S01]  /*1bd10*/  HMMA.16816.F32 R12, R40, R46, R12 ;  /* 0x0000002e280c723c */ /* 0x000fe2000000180c */
[C---:B------:R-:W-:Y:S02]  /*1bd20*/  VIADD R45, R3.reuse, 0x9 ;  /* 0x00000009032d7836 */ /* 0x040fe40000000000 */
[----:B------:R-:W-:-:S02]  /*1bd30*/  VIADD R44, R3, 0x10 ;  /* 0x00000010032c7836 */ /* 0x000fc40000000000 */
[----:B------:R-:W-:Y:S01]  /*1bd40*/  FSEL R182, R22, -INF , !P3 ;  /* 0xff80000016b67808 */ /* 0x000fe20005800000 */
[----:B-1----:R-:W-:Y:S01]  /*1bd50*/  HMMA.16816.F32 R156, R168, R32, R156 ;  /* 0x00000020a89c723c */ /* 0x002fe2000000189c */
[CC--:B------:R-:W-:Y:S02]  /*1bd60*/  ISETP.GE.AND P5, PT, R45.reuse, R136.reuse, PT ;  /* 0x000000882d00720c */ /* 0x0c0fe40003fa6270 */
[----:B------:R-:W-:Y:S02]  /*1bd70*/  ISETP.GE.AND P1, PT, R45, R137, PT ;  /* 0x000000892d00720c */ /* 0x000fe40003f26270 */
[----:B------:R-:W-:Y:S01]  /*1bd80*/  FSEL R45, R27, -INF , !P4 ;  /* 0xff8000001b2d7808 */ /* 0x000fe20006000000 */
[----:B---3--:R-:W-:Y:S01]  /*1bd90*/  HMMA.16816.F32 R8, R40, R48, R8 ;  /* 0x000000302808723c */ /* 0x008fe20000001808 */
[----:B------:R-:W-:Y:S01]  /*1bda0*/  FSEL R47, R20, -INF , !P6 ;  /* 0xff800000142f7808 */ /* 0x000fe20007000000 */
[----:B------:R-:W-:Y:S01]  /*1bdb0*/  VIADD R20, R3, 0x18 ;  /* 0x0000001803147836 */ /* 0x000fe20000000000 */
[----:B------:R-:W-:-:S02]  /*1bdc0*/  ISETP.GE.AND P4, PT, R44, R136, PT ;  /* 0x000000882c00720c */ /* 0x000fc40003f86270 */
[----:B------:R-:W-:Y:S01]  /*1bdd0*/  FSEL R180, R21, -INF , !P5 ;  /* 0xff80000015b47808 */ /* 0x000fe20006800000 */
[----:B------:R-:W-:Y:S01]  /*1bde0*/  HMMA.16816.F32 R152, R168, R34, R152 ;  /* 0x00000022a898723c */ /* 0x000fe20000001898 */
[----:B------:R-:W1:Y:S01]  /*1bdf0*/  LDSM.16.M88.4 R32, [R211+0x6000] ;  /* 0x00600000d320783b */ /* 0x000e620000000200 */
[CC--:B------:R-:W-:Y:S02]  /*1be00*/  ISETP.GE.AND P3, PT, R25.reuse, R136.reuse, PT ;  /* 0x000000881900720c */ /* 0x0c0fe40003f66270 */
[-C--:B------:R-:W-:Y:S01]  /*1be10*/  ISETP.GE.AND P5, PT, R25, R137.reuse, PT ;  /* 0x000000891900720c */ /* 0x080fe20003fa6270 */
[----:B------:R-:W-:Y:S01]  /*1be20*/  VIADD R25, R3, 0x19 ;  /* 0x0000001903197836 */ /* 0x000fe20000000000 */
[----:B------:R-:W-:Y:S01]  /*1be30*/  ISETP.GE.AND P6, PT, R44, R137, PT ;  /* 0x000000892c00720c */ /* 0x000fe20003fc6270 */
[----:B------:R-:W-:Y:S01]  /*1be40*/  HMMA.16816.F32 R4, R40, R50, R4 ;  /* 0x000000322804723c */ /* 0x000fe20000001804 */
[----:B------:R-:W-:Y:S02]  /*1be50*/  FSEL R186, R23, -INF , !P1 ;  /* 0xff80000017ba7808 */ /* 0x000fe40004800000 */
[----:B------:R-:W-:Y:S01]  /*1be60*/  FSEL R174, R16, -INF , !P4 ;  /* 0xff80000010ae7808 */ /* 0x000fe20006000000 */
[----:B------:R-:W-:Y:S01]  /*1be70*/  VIADD R16, R3, 0x20 ;  /* 0x0000002003107836 */ /* 0x000fe20000000000 */
[----:B------:R-:W-:Y:S01]  /*1be80*/  ISETP.GE.AND P1, PT, R20, R136, PT ;  /* 0x000000881400720c */ /* 0x000fe20003f26270 */
[----:B--2---:R-:W-:Y:S01]  /*1be90*/  HMMA.16816.F32 R148, R168, R36, R148 ;  /* 0x00000024a894723c */ /* 0x004fe20000001894 */
[----:B------:R-:W-:-:S02]  /*1bea0*/  FSEL R176, R18, -INF , !P6 ;  /* 0xff80000012b07808 */ /* 0x000fc40007000000 */
[----:B------:R-:W-:Y:S02]  /*1beb0*/  FSEL R27, R17, -INF , !P3 ;  /* 0xff800000111b7808 */ /* 0x000fe40005800000 */
[CC--:B------:R-:W-:Y:S01]  /*1bec0*/  ISETP.GE.AND P6, PT, R25.reuse, R136.reuse, PT ;  /* 0x000000881900720c */ /* 0x0c0fe20003fc6270 */
[----:B----4-:R-:W-:Y:S01]  /*1bed0*/  HMMA.16816.F32 R156, R40, R28, R156 ;  /* 0x0000001c289c723c */ /* 0x010fe2000000189c */
[-C--:B------:R-:W-:Y:S02]  /*1bee0*/  ISETP.GE.AND P3, PT, R25, R137.reuse, PT ;  /* 0x000000891900720c */ /* 0x080fe40003f66270 */
[----:B------:R-:W-:Y:S02]  /*1bef0*/  FSEL R49, R19, -INF , !P5 ;  /* 0xff80000013317808 */ /* 0x000fe40006800000 */
[----:B------:R-:W-:Y:S01]  /*1bf00*/  FSEL R25, R12, -INF , !P1 ;  /* 0xff8000000c197808 */ /* 0x000fe20004800000 */
[C---:B------:R-:W-:Y:S01]  /*1bf10*/  VIADD R12, R3.reuse, 0x28 ;  /* 0x00000028030c7836 */ /* 0x040fe20000000000 */
[----:B------:R-:W-:Y:S01]  /*1bf20*/  ISETP.GE.AND P4, PT, R20, R137, PT ;  /* 0x000000891400720c */ /* 0x000fe20003f86270 */
[----:B------:R-:W-:Y:S01]  /*1bf30*/  VIADD R28, R3, 0x29 ;  /* 0x00000029031c7836 */ /* 0x000fe20000000000 */
[----:B------:R-:W-:Y:S01]  /*1bf40*/  ISETP.GE.AND P5, PT, R16, R136, PT ;  /* 0x000000881000720c */ /* 0x000fe20003fa6270 */
[----:B------:R-:W2:Y:S01]  /*1bf50*/  LDSM.16.M88.4 R20, [R222+0xa800] ;  /* 0x00a80000de14783b */ /* 0x000ea20000000200 */
[----:B------:R-:W-:Y:S01]  /*1bf60*/  FSEL R29, R15, -INF , !P3 ;  /* 0xff8000000f1d7808 */ /* 0x000fe20005800000 */
[----:B------:R-:W-:Y:S01]  /*1bf70*/  HMMA.16816.F32 R144, R168, R38, R144 ;  /* 0x00000026a890723c */ /* 0x000fe20000001890 */
[----:B------:R-:W-:Y:S01]  /*1bf80*/  FSEL R37, R8, -INF , !P5 ;  /* 0xff80000008257808 */ /* 0x000fe20006800000 */
[----:B------:R-:W-:Y:S01]  /*1bf90*/  VIADD R8, R3, 0x30 ;  /* 0x0000003003087836 */ /* 0x000fe20000000000 */
[----:B------:R-:W-:-:S02]  /*1bfa0*/  FSEL R51, R14, -INF , !P4 ;  /* 0xff8000000e337808 */ /* 0x000fc40006000000 */
[----:B------:R-:W-:Y:S01]  /*1bfb0*/  FSEL R172, R13, -INF , !P6 ;  /* 0xff8000000dac7808 */ /* 0x000fe20007000000 */
[C---:B------:R-:W-:Y:S01]  /*1bfc0*/  HMMA.16816.F32 R152, R40.reuse, R30, R152 ;  /* 0x0000001e2898723c */ /* 0x040fe20000001898 */
[CC--:B------:R-:W-:Y:S02]  /*1bfd0*/  ISETP.GE.AND P3, PT, R12.reuse, R136.reuse, PT ;  /* 0x000000880c00720c */ /* 0x0c0fe40003f66270 */
[-C--:B------:R-:W-:Y:S02]  /*1bfe0*/  ISETP.GE.AND P5, PT, R12, R137.reuse, PT ;  /* 0x000000890c00720c */ /* 0x080fe40003fa6270 */
[----:B------:R-:W3:Y:S01]  /*1bff0*/  LDSM.16.M88.4 R12, [R222+0xb000] ;  /* 0x00b00000de0c783b */ /* 0x000ee20000000200 */
[----:B------:R-:W-:Y:S01]  /*1c000*/  ISETP.GE.AND P1, PT, R16, R137, PT ;  /* 0x000000891000720c */ /* 0x000fe20003f26270 */
[C---:B------:R-:W-:Y:S01]  /*1c010*/  VIADD R16, R3.reuse, 0x21 ;  /* 0x0000002103107836 */ /* 0x040fe20000000000 */
[----:B------:R-:W-:Y:S01]  /*1c020*/  FSEL R166, R4, -INF , !P3 ;  /* 0xff80000004a67808 */ /* 0x000fe20005800000 */
[----:B------:R-:W-:Y:S01]  /*1c030*/  VIADD R4, R3, 0x38 ;  /* 0x0000003803047836 */ /* 0x000fe20000000000 */
[----:B------:R-:W-:Y:S01]  /*1c040*/  FSEL R39, R10, -INF , !P1 ;  /* 0xff8000000a277808 */ /* 0x000fe20004800000 */
[----:B-1----:R-:W-:Y:S01]  /*1c050*/  HMMA.16816.F32 R148, R40, R32, R148 ;  /* 0x000000202894723c */ /* 0x002fe20000001894 */
[----:B------:R-:W-:-:S02]  /*1c060*/  ISETP.GE.AND P4, PT, R16, R136, PT ;  /* 0x000000881000720c */ /* 0x000fc40003f86270 */
[-C--:B------:R-:W-:Y:S02]  /*1c070*/  ISETP.GE.AND P6, PT, R16, R137.reuse, PT ;  /* 0x000000891000720c */ /* 0x080fe40003fc6270 */
[----:B------:R-:W-:Y:S01]  /*1c080*/  FSEL R164, R9, -INF , !P4 ;  /* 0xff80000009a47808 */ /* 0x000fe20006000000 */
[----:B------:R-:W1:Y:S01]  /*1c090*/  LDSM.16.M88.4 R16, [R211+0x6800] ;  /* 0x00680000d310783b */ /* 0x000e620000000200 */
[----:B------:R-:W-:Y:S01]  /*1c0a0*/  FSEL R38, R11, -INF , !P6 ;  /* 0xff8000000b267808 */ /* 0x000fe20007000000 */
[----:B------:R-:W-:Y:S01]  /*1c0b0*/  HMMA.16816.F32 R144, R40, R34, R144 ;  /* 0x000000222890723c */ /* 0x000fe20000001890 */
[----:B------:R-:W-:Y:S02]  /*1c0c0*/  ISETP.GE.AND P4, PT, R28, R137, PT ;  /* 0x000000891c00720c */ /* 0x000fe40003f86270 */
[-C--:B------:R-:W-:Y:S02]  /*1c0d0*/  ISETP.GE.AND P6, PT, R8, R136.reuse, PT ;  /* 0x000000880800720c */ /* 0x080fe40003fc6270 */
[----:B------:R-:W-:-:S02]  /*1c0e0*/  ISETP.GE.AND P1, PT, R28, R136, PT ;  /* 0x000000881c00720c */ /* 0x000fc40003f26270 */
[----:B------:R-:W-:Y:S02]  /*1c0f0*/  FSEL R162, R7, -INF , !P4 ;  /* 0xff80000007a27808 */ /* 0x000fe40006000000 */
[----:B------:R-:W-:Y:S01]  /*1c100*/  FSEL R203, R156, -INF , !P6 ;  /* 0xff8000009ccb7808 */ /* 0x000fe20007000000 */
[----:B------:R-:W-:Y:S01]  /*1c110*/  IMAD.MOV.U32 R156, RZ, RZ, R184 ;  /* 0x000000ffff9c7224 */ /* 0x000fe200078e00b8 */
[----:B------:R-:W-:Y:S02]  /*1c120*/  FSEL R36, R6, -INF , !P5 ;  /* 0xff80000006247808 */ /* 0x000fe40006800000 */
[----:B------:R-:W-:Y:S01]  /*1c130*/  FSEL R160, R5, -INF , !P1 ;  /* 0xff80000005a07808 */ /* 0x000fe20004800000 */
[----:B--2---:R-:W-:Y:S01]  /*1c140*/  HMMA.16816.F32 R140, R168, R20, R140 ;  /* 0x00000014a88c723c */ /* 0x004fe2000000188c */
[C---:B------:R-:W-:Y:S02]  /*1c150*/  ISETP.GE.AND P4, PT, R4.reuse, R136, PT ;  /* 0x000000880400720c */ /* 0x040fe40003f86270 */
[----:B------:R-:W-:-:S02]  /*1c160*/  ISETP.GE.AND P6, PT, R4, R137, PT ;  /* 0x000000890400720c */ /* 0x000fc40003fc6270 */
[----:B------:R-:W2:Y:S01]  /*1c170*/  LDSM.16.M88.4 R4, [R222+0xb800] ;  /* 0x00b80000de04783b */ /* 0x000ea20000000200 */
[-C--:B------:R-:W-:Y:S01]  /*1c180*/  ISETP.GE.AND P3, PT, R8, R137.reuse, PT ;  /* 0x000000890800720c */ /* 0x080fe20003f66270 */
[C---:B------:R-:W-:Y:S01]  /*1c190*/  VIADD R8, R3.reuse, 0x31 ;  /* 0x0000003103087836 */ /* 0x040fe20000000000 */
[C---:B------:R-:W-:Y:S01]  /*1c1a0*/  HMMA.16816.F32 R132, R168.reuse, R22, R132 ;  /* 0x00000016a884723c */ /* 0x040fe20000001884 */
[C---:B------:R-:W-:Y:S01]  /*1c1b0*/  VIADD R21, R3.reuse, 0x39 ;  /* 0x0000003903157836 */ /* 0x040fe20000000000 */
[----:B------:R-:W-:Y:S01]  /*1c1c0*/  FSEL R177, R158, -INF , !P3 ;  /* 0xff8000009eb17808 */ /* 0x000fe20005800000 */
[----:B------:R-:W-:Y:S01]  /*1c1d0*/  VIADD R20, R3, 0x40 ;  /* 0x0000004003147836 */ /* 0x000fe20000000000 */
[C---:B------:R-:W-:Y:S02]  /*1c1e0*/  ISETP.GE.AND P5, PT, R8.reuse, R136, PT ;  /* 0x000000880800720c */ /* 0x040fe40003fa6270 */
[----:B------:R-:W-:Y:S01]  /*1c1f0*/  ISETP.GE.AND P1, PT, R8, R137, PT ;  /* 0x000000890800720c */ /* 0x000fe20003f26270 */
[----:B---3--:R-:W-:Y:S01]  /*1c200*/  HMMA.16816.F32 R64, R168, R12, R64 ;  /* 0x0000000ca840723c */ /* 0x008fe20000001840 */
[----:B------:R-:W3:Y:S01]  /*1c210*/  LDSM.16.M88.4 R8, [R211+0x7000] ;  /* 0x00700000d308783b */ /* 0x000ee20000000200 */
[----:B------:R-:W-:Y:S01]  /*1c220*/  FSEL R183, R157, -INF , !P5 ;  /* 0xff8000009db77808 */ /* 0x000fe20006800000 */
[----:B------:R-:W-:Y:S01]  /*1c230*/  IMAD.MOV.U32 R157, RZ, RZ, R185 ;  /* 0x000000ffff9d7224 */ /* 0x000fe200078e00b9 */
[----:B------:R-:W-:-:S02]  /*1c240*/  FSEL R158, R159, -INF , !P1 ;  /* 0xff8000009f9e7808 */ /* 0x000fc40004800000 */
[-C--:B------:R-:W-:Y:S01]  /*1c250*/  ISETP.GE.AND P5, PT, R21, R137.reuse, PT ;  /* 0x000000891500720c */ /* 0x080fe20003fa6270 */
[----:B------:R-:W-:Y:S01]  /*1c260*/  VIADD R12, R3, 0x48 ;  /* 0x00000048030c7836 */ /* 0x000fe20000000000 */
[-C--:B------:R-:W-:Y:S01]  /*1c270*/  ISETP.GE.AND P1, PT, R20, R136.reuse, PT ;  /* 0x000000881400720c */ /* 0x080fe20003f26270 */
[----:B------:R-:W-:Y:S01]  /*1c280*/  HMMA.16816.F32 R60, R168, R14, R60 ;  /* 0x0000000ea83c723c */ /* 0x000fe2000000183c */
[----:B------:R-:W-:Y:S02]  /*1c290*/  FSEL R199, R155, -INF , !P5 ;  /* 0xff8000009bc77808 */ /* 0x000fe40006800000 */
[----:B------:R-:W-:Y:S02]  /*1c2a0*/  FSEL R181, R148, -INF , !P1 ;  /* 0xff80000094b57808 */ /* 0x000fe40004800000 */
[C---:B------:R-:W-:Y:S01]  /*1c2b0*/  ISETP.GE.AND P5, PT, R12.reuse, R136, PT ;  /* 0x000000880c00720c */ /* 0x040fe20003fa6270 */
[----:B-1----:R-:W-:Y:S01]  /*1c2c0*/  HMMA.16816.F32 R140, R40, R16, R140 ;  /* 0x00000010288c723c */ /* 0x002fe2000000188c */
[----:B------:R-:W-:-:S02]  /*1c2d0*/  ISETP.GE.AND P1, PT, R12, R137, PT ;  /* 0x000000890c00720c */ /* 0x000fc40003f26270 */
[----:B------:R-:W1:Y:S01]  /*1c2e0*/  LDSM.16.M88.4 R12, [R211+0x7800] ;  /* 0x00780000d30c783b */ /* 0x000e620000000200 */
[----:B------:R-:W-:Y:S01]  /*1c2f0*/  FSEL R249, R152, -INF , !P4 ;  /* 0xff80000098f97808 */ /* 0x000fe20006000000 */
[----:B------:R-:W-:-:S04]  /*1c300*/  DEPBAR.LE SB0, 0x0 ;  /* 0x000080000000791a */ /* 0x000fc80000000000 */
[----:B------:R-:W-:Y:S01]  /*1c310*/  ISETP.GE.AND P4, PT, R20, R137, PT ;  /* 0x000000891400720c */ /* 0x000fe20003f86270 */
[C---:B------:R-:W-:Y:S01]  /*1c320*/  VIADD R20, R3.reuse, 0x41 ;  /* 0x0000004103147836 */ /* 0x040fe20000000000 */
[----:B------:R-:W-:Y:S01]  /*1c330*/  HMMA.16816.F32 R132, R40, R18, R132 ;  /* 0x000000122884723c */ /* 0x000fe20000001884 */
[----:B------:R-:W-:Y:S01]  /*1c340*/  FSEL R251, R154, -INF , !P6 ;  /* 0xff8000009afb7808 */ /* 0x000fe20007000000 */
[----:B------:R-:W-:Y:S01]  /*1c350*/  VIADD R16, R3, 0x49 ;  /* 0x0000004903107836 */ /* 0x000fe20000000000 */
[-C--:B------:R-:W-:Y:S01]  /*1c360*/  ISETP.GE.AND P3, PT, R21, R136.reuse, PT ;  /* 0x000000881500720c */ /* 0x080fe20003f66270 */
[----:B------:R-:W-:Y:S01]  /*1c370*/  VIADD R17, R3, 0x51 ;  /* 0x0000005103117836 */ /* 0x000fe20000000000 */
[----:B------:R-:W-:Y:S01]  /*1c380*/  ISETP.GE.AND P6, PT, R20, R136, PT ;  /* 0x000000881400720c */ /* 0x000fe20003fc6270 */
[----:B--2---:R-:W-:Y:S01]  /*1c390*/  HMMA.16816.F32 R56, R168, R4, R56 ;  /* 0x00000004a838723c */ /* 0x004fe20000001838 */
[----:B------:R-:W-:Y:S02]  /*1c3a0*/  FSEL R197, R150, -INF , !P4 ;  /* 0xff80000096c57808 */ /* 0x000fe40006000000 */
[----:B------:R-:W-:-:S02]  /*1c3b0*/  FSEL R179, R149, -INF , !P6 ;  /* 0xff80000095b37808 */ /* 0x000fc40007000000 */
[C---:B------:R-:W-:Y:S01]  /*1c3c0*/  ISETP.GE.AND P4, PT, R16.reuse, R136, PT ;  /* 0x000000881000720c */ /* 0x040fe20003f86270 */
[----:B------:R-:W-:Y:S01]  /*1c3d0*/  HMMA.16816.F32 R52, R168, R6, R52 ;  /* 0x00000006a834723c */ /* 0x000fe20000001834 */
[-C--:B------:R-:W-:Y:S01]  /*1c3e0*/  ISETP.GE.AND P6, PT, R16, R137.reuse, PT ;  /* 0x000000891000720c */ /* 0x080fe20003fc6270 */
[----:B------:R-:W-:Y:S01]  /*1c3f0*/  VIADD R16, R3, 0x50 ;  /* 0x0000005003107836 */ /* 0x000fe20000000000 */
[----:B------:R-:W-:Y:S01]  /*1c400*/  FSEL R201, R153, -INF , !P3 ;  /* 0xff80000099c97808 */ /* 0x000fe20005800000 */
[C---:B------:R-:W-:Y:S01]  /*1c410*/  VIADD R5, R3.reuse, 0x59 ;  /* 0x0000005903057836 */ /* 0x040fe20000000000 */
[-C--:B------:R-:W-:Y:S01]  /*1c420*/  ISETP.GE.AND P3, PT, R20, R137.reuse, PT ;  /* 0x000000891400720c */ /* 0x080fe20003f66270 */
[C---:B---3--:R-:W-:Y:S01]  /*1c430*/  HMMA.16816.F32 R64, R40.reuse, R8, R64 ;  /* 0x000000082840723c */ /* 0x048fe20000001840 */
[----:B------:R-:W-:Y:S01]  /*1c440*/  FSEL R191, R144, -INF , !P5 ;  /* 0xff80000090bf7808 */ /* 0x000fe20006800000 */
[----:B------:R-:W-:Y:S01]  /*1c450*/  VIADD R4, R3, 0x58 ;  /* 0x0000005803047836 */ /* 0x000fe20000000000 */
[----:B------:R-:W-:Y:S01]  /*1c460*/  FSEL R193, R146, -INF , !P1 ;  /* 0xff80000092c17808 */ /* 0x000fe20004800000 */
[----:B------:R-:W2:Y:S01]  /*1c470*/  LDC.64 R6, c[0x0][0x198] ;  /* 0x00006600ff067b82 */ /* 0x000ea20000000a00 */
[----:B------:R-:W-:Y:S01]  /*1c480*/  FSEL R195, R151, -INF , !P3 ;  /* 0xff80000097c37808 */ /* 0x000fe20005800000 */
[----:B------:R-:W-:Y:S06]  /*1c490*/  HMMA.16816.F32 R60, R40, R10, R60 ;  /* 0x0000000a283c723c */ /* 0x000fec000000183c */
[----:B------:R-:W-:Y:S01]  /*1c4a0*/  BAR.SYNC.DEFER_BLOCKING 0x0 ;  /* 0x0000000000007b1d */ /* 0x000fe20000010000 */
[----:B------:R-:W-:-:S02]  /*1c4b0*/  ISETP.GE.AND P5, PT, R16, R137, PT ;  /* 0x000000891000720c */ /* 0x000fc40003fa6270 */
[-C--:B------:R-:W-:Y:S02]  /*1c4c0*/  ISETP.GE.AND P1, PT, R17, R136.reuse, PT ;  /* 0x000000881100720c */ /* 0x080fe40003f26270 */
[-C--:B------:R-:W-:Y:S02]  /*1c4d0*/  ISETP.GE.AND P3, PT, R16, R136.reuse, PT ;  /* 0x000000881000720c */ /* 0x080fe40003f66270 */
[----:B------:R-:W-:Y:S01]  /*1c4e0*/  FSEL R175, R142, -INF , !P5 ;  /* 0xff8000008eaf7808 */ /* 0x000fe20006800000 */
[C---:B-1----:R-:W-:Y:S01]  /*1c4f0*/  HMMA.16816.F32 R56, R40.reuse, R12, R56 ;  /* 0x0000000c2838723c */ /* 0x042fe20000001838 */
[----:B------:R-:W-:Y:S02]  /*1c500*/  FSEL R169, R141, -INF , !P1 ;  /* 0xff8000008da97808 */ /* 0x000fe40004800000 */
[----:B------:R-:W-:Y:S02]  /*1c510*/  FSEL R165, R140, -INF , !P3 ;  /* 0xff8000008ca57808 */ /* 0x000fe40005800000 */
[C---:B------:R-:W-:Y:S01]  /*1c520*/  ISETP.GE.AND P5, PT, R5.reuse, R136, PT ;  /* 0x000000880500720c */ /* 0x040fe20003fa6270 */
[----:B------:R-:W-:Y:S01]  /*1c530*/  HMMA.16816.F32 R52, R40, R14, R52 ;  /* 0x0000000e2834723c */ /* 0x000fe20000001834 */
        /* <DEDUP_REMOVED lines=19> */
[----:B------:R-:W-:Y:S02]  /*1c670*/  ISETP.GE.AND P3, PT, R5, R137, PT ;  /* 0x000000890500720c */ /* 0x000fe40003f66270 */
[----:B------:R-:W-:Y:S02]  /*1c680*/  FSEL R159, R66, -INF , !P6 ;  /* 0xff800000429f7808 */ /* 0x000fe40007000000 */
[----:B------:R-:W-:Y:S02]  /*1c690*/  FSEL R161, R135, -INF , !P1 ;  /* 0xff80000087a17808 */ /* 0x000fe40004800000 */
[----:B------:R-:W-:Y:S02]  /*1c6a0*/  FSEL R151, R64, -INF , !P4 ;  /* 0xff80000040977808 */ /* 0x000fe40006000000 */
[-C--:B------:R-:W-:Y:S01]  /*1c6b0*/  ISETP.GE.AND P6, PT, R5, R136.reuse, PT ;  /* 0x000000880500720c */ /* 0x080fe20003fc6270 */
[----:B------:R-:W-:Y:S01]  /*1c6c0*/  VIADD R5, R3, 0x71 ;  /* 0x0000007103057836 */ /* 0x000fe20000000000 */
[----:B------:R-:W-:-:S02]  /*1c6d0*/  ISETP.GE.AND P1, PT, R4, R136, PT ;  /* 0x000000880400720c */ /* 0x000fc40003f26270 */
[----:B------:R-:W-:Y:S01]  /*1c6e0*/  ISETP.GE.AND P4, PT, R4, R137, PT ;  /* 0x000000890400720c */ /* 0x000fe20003f86270 */
[----:B------:R-:W-:Y:S01]  /*1c6f0*/  VIADD R4, R3, 0x70 ;  /* 0x0000007003047836 */ /* 0x000fe20000000000 */
[----:B------:R-:W-:Y:S02]  /*1c700*/  FSEL R143, R63, -INF , !P3 ;  /* 0xff8000003f8f7808 */ /* 0x000fe40005800000 */
[----:B------:R-:W-:Y:S02]  /*1c710*/  ISETP.GE.AND P3, PT, R3, R136, PT ;  /* 0x000000880300720c */ /* 0x000fe40003f66270 */
[----:B------:R-:W-:Y:S02]  /*1c720*/  FSEL R153, R62, -INF , !P4 ;  /* 0xff8000003e997808 */ /* 0x000fe40006000000 */
[----:B------:R-:W-:Y:S02]  /*1c730*/  FSEL R145, R61, -INF , !P6 ;  /* 0xff8000003d917808 */ /* 0x000fe40007000000 */
[----:B------:R-:W-:-:S02]  /*1c740*/  FSEL R155, R67, -INF , !P5 ;  /* 0xff800000439b7808 */ /* 0x000fc40006800000 */
[CC--:B------:R-:W-:Y:S02]  /*1c750*/  ISETP.GE.AND P4, PT, R5.reuse, R136.reuse, PT ;  /* 0x000000880500720c */ /* 0x0c0fe40003f86270 */
[-C--:B------:R-:W-:Y:S02]  /*1c760*/  ISETP.GE.AND P6, PT, R5, R137.reuse, PT ;  /* 0x000000890500720c */ /* 0x080fe40003fc6270 */
[----:B------:R-:W-:Y:S02]  /*1c770*/  ISETP.GE.AND P5, PT, R4, R136, PT ;  /* 0x000000880400720c */ /* 0x000fe40003fa6270 */
[----:B------:R-:W-:Y:S02]  /*1c780*/  FSEL R147, R60, -INF , !P1 ;  /* 0xff8000003c937808 */ /* 0x000fe40004800000 */
[----:B------:R-:W-:Y:S02]  /*1c790*/  FSEL R5, R24, -INF , !P3 ;  /* 0xff80000018057808 */ /* 0x000fe40005800000 */
[----:B------:R-:W-:Y:S01]  /*1c7a0*/  ISETP.GE.AND P1, PT, R4, R137, PT ;  /* 0x000000890400720c */ /* 0x000fe20003f26270 */
[----:B------:R-:W-:Y:S01]  /*1c7b0*/  VIADD R4, R3, 0x78 ;  /* 0x0000007803047836 */ /* 0x000fe20000000000 */
[----:B------:R-:W-:-:S02]  /*1c7c0*/  ISETP.GT.AND P3, PT, R245, R234, PT ;  /* 0x000000eaf500720c */ /* 0x000fc40003f64270 */
[----:B------:R-:W-:Y:S02]  /*1c7d0*/  FSEL R63, R56, -INF , !P5 ;  /* 0xff800000383f7808 */ /* 0x000fe40006800000 */
[C---:B------:R-:W-:Y:S01]  /*1c7e0*/  ISETP.GE.AND P5, PT, R3.reuse, R137, PT ;  /* 0x000000890300720c */ /* 0x040fe20003fa6270 */
[----:B------:R-:W-:Y:S01]  /*1c7f0*/  VIADD R3, R3, 0x79 ;  /* 0x0000007903037836 */ /* 0x000fe20000000000 */
[----:B------:R-:W-:Y:S02]  /*1c800*/  FSEL R139, R58, -INF , !P1 ;  /* 0xff8000003a8b7808 */ /* 0x000fe40004800000 */
[----:B------:R-:W-:Y:S02]  /*1c810*/  ISETP.GE.AND P1, PT, R4, R136, PT ;  /* 0x000000880400720c */ /* 0x000fe40003f26270 */
[----:B------:R-:W-:Y:S02]  /*1c820*/  FSEL R135, R59, -INF , !P6 ;  /* 0xff8000003b877808 */ /* 0x000fe40007000000 */
[----:B------:R-:W-:-:S02]  /*1c830*/  FSEL R61, R57, -INF , !P4 ;  /* 0xff800000393d7808 */ /* 0x000fc40006000000 */
[C---:B------:R-:W-:Y:S02]  /*1c840*/  ISETP.GE.AND P6, PT, R3.reuse, R136, PT ;  /* 0x000000880300720c */ /* 0x040fe40003fc6270 */
[----:B------:R-:W-:Y:S02]  /*1c850*/  FSEL R62, R52, -INF , !P1 ;  /* 0xff800000343e7808 */ /* 0x000fe40004800000 */
[-C--:B------:R-:W-:Y:S02]  /*1c860*/  ISETP.GE.AND P4, PT, R4, R137.reuse, PT ;  /* 0x000000890400720c */ /* 0x080fe40003f86270 */
[----:B------:R-:W-:Y:S02]  /*1c870*/  ISETP.GE.AND P1, PT, R3, R137, PT ;  /* 0x000000890300720c */ /* 0x000fe40003f26270 */
[----:B------:R-:W-:Y:S02]  /*1c880*/  FSEL R60, R53, -INF , !P6 ;  /* 0xff800000353c7808 */ /* 0x000fe40007000000 */
[----:B------:R-:W-:-:S02]  /*1c890*/  FSEL R3, R26, -INF , !P5 ;  /* 0xff8000001a037808 */ /* 0x000fc40006800000 */
        /* <DEDUP_REMOVED lines=23> */
[----:B------:R-:W-:-:S06]  /*1ca10*/  IMAD.HI.U32 R17, R19, R17, R18 ;  /* 0x0000001113117227 */ /* 0x000fcc00078e0012 */
        /* <DEDUP_REMOVED lines=14> */
[----:B------:R-:W-:-:S02]  /*1cb00*/  ISETP.GE.AND P0, PT, R13, RZ, PT ;  /* 0x000000ff0d00720c */ /* 0x000fc40003f06270 */
[----:B------:R-:W-:-:S07]  /*1cb10*/  ISETP.NE.AND P1, PT, R15, RZ, PT ;  /* 0x000000ff0f00720c */ /* 0x000fce0003f25270 */
        /* <DEDUP_REMOVED lines=26> */
.L_x_1960:
[----:B------:R-:W2:Y:S02]  /*1ccc0*/  LD.E R13, desc[UR4][R6.64+0x38] ;  /* 0x00003804060d7980 */ /* 0x000ea4000c101900 */
[----:B--2---:R-:W-:-:S04]  /*1ccd0*/  LEA R13, -R13, RZ, 0x7 ;  /* 0x000000ff0d0d7211 */ /* 0x004fc800078e39ff */
[----:B------:R-:W-:Y:S02]  /*1cce0*/  SHF.R.S32.HI R8, RZ, 0x1f, R13 ;  /* 0x0000001fff087819 */ /* 0x000fe4000001140d */
.L_x_1961:
[----:B------:R-:W-:Y:S05]  /*1ccf0*/  BSYNC B0 ;  /* 0x0000000000007941 */ /* 0x000fea0003800000 */
.L_x_1959:
[----:B------:R-:W-:Y:S02]  /*1cd00*/  LOP3.LUT R4, R246, 0x1, RZ, 0xc0, !PT ;  /* 0x00000001f6047812 */ /* 0x000fe400078ec0ff */
[C---:B------:R-:W-:Y:S02]  /*1cd10*/  @P2 IADD3 R11, P0, R13.reuse, R232, RZ ;  /* 0x000000e80d0b2210 */ /* 0x040fe40007f1e0ff */
[----:B------:R-:W-:Y:S02]  /*1cd20*/  ISETP.NE.U32.AND P1, PT, R4, 0x1, PT ;  /* 0x000000010400780c */ /* 0x000fe40003f25070 */
[-C--:B------:R-:W-:Y:S01]  /*1cd30*/  LEA R30, P6, R13, R236.reuse, 0x1 ;  /* 0x000000ec0d1e7211 */ /* 0x080fe200078c08ff */
[----:B------:R-:W-:Y:S01]  /*1cd40*/  @P2 IMAD.X R4, R8, 0x1, R233, P0 ;  /* 0x0000000108042824 */ /* 0x000fe200000e06e9 */
[----:B------:R-:W-:Y:S02]  /*1cd50*/  @P2 LEA R16, P0, R11, R236, 0x1 ;  /* 0x000000ec0b102211 */ /* 0x000fe400078008ff */
[----:B------:R-:W-:-:S02]  /*1cd60*/  LEA.HI.X R31, R13, R235, R8, 0x1, P6 ;  /* 0x000000eb0d1f7211 */ /* 0x000fc400030f0c08 */
[----:B------:R-:W-:-:S05]  /*1cd70*/  @P2 LEA.HI.X R17, R11, R235, R4, 0x1, P0 ;  /* 0x000000eb0b112211 */ /* 0x000fca00000f0c04 */
[----:B------:R-:W-:Y:S01]  /*1cd80*/  @!P1 IADD3 R9, P4, R13, R232, RZ ;  /* 0x000000e80d099210 */ /* 0x000fe20007f9e0ff */
[----:B------:R-:W-:Y:S01]  /*1cd90*/  @!PT LDS RZ, [RZ] ;  /* 0x00000000fffff984 */ /* 0x000fe20000000800 */
[----:B------:R-:W-:Y:S01]  /*1cda0*/  @!PT LDS RZ, [RZ] ;  /* 0x00000000fffff984 */ /* 0x000fe20000000800 */
[----:B------:R-:W-:Y:S01]  /*1cdb0*/  @!PT LDS RZ, [RZ] ;  /* 0x00000000fffff984 */ /* 0x000fe20000000800 */
[----:B------:R1:W-:Y:S04]  /*1cdc0*/  @!P1 LDGSTS.E.BYPASS.LTC128B.128 [R244+0x4000], desc[UR4][R30.64] ;  /* 0x040000001ef49fae */ /* 0x0003e8000b901d44 */
[----:B------:R-:W-:Y:S01]  /*1cdd0*/  @!P1 IMAD.X R10, R8, 0x1, R233, P4 ;  /* 0x00000001080a9824 */ /* 0x000fe200020e06e9 */
[C---:B------:R-:W-:Y:S01]  /*1cde0*/  @!P1 LEA R22, P4, R9.reuse, R236, 0x1 ;  /* 0x000000ec09169211 */ /* 0x040fe200078808ff */
[----:B------:R1:W-:Y:S03]  /*1cdf0*/  @P1 STS.128 [R244+0x4000], RZ ;  /* 0x004000fff4001388 */ /* 0x0003e60000000c00 */
[----:B------:R-:W-:Y:S01]  /*1ce00*/  @!P1 LEA.HI.X R23, R9, R235, R10, 0x1, P4 ;  /* 0x000000eb09179211 */ /* 0x000fe200020f0c0a */
[----:B------:R-:W-:Y:S01]  /*1ce10*/  @!PT LDS RZ, [RZ] ;  /* 0x00000000fffff984 */ /* 0x000fe20000000800 */
[----:B------:R-:W-:Y:S01]  /*1ce20*/  @!PT LDS RZ, [RZ] ;  /* 0x00000000fffff984 */ /* 0x000fe20000000800 */
[----:B------:R-:W-:Y:S01]  /*1ce30*/  @!PT LDS RZ, [RZ] ;  /* 0x00000000fffff984 */ /* 0x000fe20000000800 */
[----:B------:R1:W-:Y:S01]  /*1ce40*/  @P2 LDGSTS.E.BYPASS.LTC128B.128 [R244+0x8000], desc[UR4][R30.64+0x80] ;  /* 0x080000801ef42fae */ /* 0x0003e2000b901d44 */
[----:B------:R-:W-:-:S03]  /*1ce50*/  IADD3 R9, P5, P4, R232, R232, R13 ;  /* 0x000000e8e8097210 */ /* 0x000fc60007cbe00d */
[----:B------:R1:W-:Y:S01]  /*1ce60*/  @!P2 STS.128 [R244+0x8000], RZ ;  /* 0x008000fff400a388 */ /* 0x0003e20000000c00 */
[----:B------:R-:W-:Y:S02]  /*1ce70*/  IADD3.X R8, R233, R233, R8, P5, P4 ;  /* 0x000000e9e9087210 */ /* 0x000fe40002fe8408 */
[C---:B------:R-:W-:Y:S01]  /*1ce80*/  @P2 LEA R14, P0, R9.reuse, R236, 0x1 ;  /* 0x000000ec090e2211 */ /* 0x040fe200078008ff */
[----:B------:R-:W-:Y:S01]  /*1ce90*/  @!PT LDS RZ, [RZ] ;  /* 0x00000000fffff984 */ /* 0x000fe20000000800 */
[----:B------:R-:W-:Y:S01]  /*1cea0*/  @!PT LDS RZ, [RZ] ;  /* 0x00000000fffff984 */ /* 0x000fe20000000800 */
[----:B------:R-:W-:Y:S01]  /*1ceb0*/  @!PT LDS RZ, [RZ] ;  /* 0x00000000fffff984 */ /* 0x000fe20000000800 */
[----:B------:R1:W-:Y:S01]  /*1cec0*/  @!P1 LDGSTS.E.BYPASS.LTC128B.128 [R244+0x4800], desc[UR4][R22.64] ;  /* 0x0480000016f49fae */ /* 0x0003e2000b901d44 */
[C---:B------:R-:W-:Y:S02]  /*1ced0*/  IADD3 R11, P4, R9.reuse, R232, RZ ;  /* 0x000000e8090b7210 */ /* 0x040fe40007f9e0ff */
[CC--:B------:R-:W-:Y:S01]  /*1cee0*/  @!P1 LEA R20, P5, R9.reuse, R236.reuse, 0x1 ;  /* 0x000000ec09149211 */ /* 0x0c0fe200078a08ff */
[----:B------:R1:W-:Y:S01]  /*1cef0*/  @P1 STS.128 [R244+0x4800], RZ ;  /* 0x004800fff4001388 */ /* 0x0003e20000000c00 */
[CCC-:B------:R-:W-:Y:S02]  /*1cf00*/  @P2 LEA.HI.X R15, R9.reuse, R235.reuse, R8.reuse, 0x1, P0 ;  /* 0x000000eb090f2211 */ /* 0x1c0fe400000f0c08 */
[----:B------:R-:W-:Y:S01]  /*1cf10*/  @!P1 LEA.HI.X R21, R9, R235, R8, 0x1, P5 ;  /* 0x000000eb09159211 */ /* 0x000fe200028f0c08 */
        /* <DEDUP_REMOVED lines=10> */
[-C--:B------:R-:W-:Y:S01]  /*1cfc0*/  @P2 LEA.HI.X R13, R11, R235.reuse, R8, 0x1, P0 ;  /* 0x000000eb0b0d2211 */ /* 0x080fe200000f0c08 */
        /* <DEDUP_REMOVED lines=10> */
[-C--:B------:R-:W-:Y:S01]  /*1d070*/  @P2 LEA.HI.X R33, R9, R235.reuse, R8, 0x1, P0 ;  /* 0x000000eb09212211 */ /* 0x080fe200000f0c08 */
[--C-:B------:R-:W-:Y:S01]  /*1d080*/  IMAD.X R8, R8, 0x1, R233.reuse, P4 ;  /* 0x0000000108087824 */ /* 0x100fe200020e06e9 */
[CC--:B------:R-:W-:Y:S01]  /*1d090*/  @!P1 LEA R40, P5, R11.reuse, R236.reuse, 0x1 ;  /* 0x000000ec0b289211 */ /* 0x0c0fe200078a08ff */
[----:B------:R-:W-:Y:S01]  /*1d0a0*/  @!PT LDS RZ, [RZ] ;  /* 0x00000000fffff984 */ /* 0x000fe20000000800 */
[----:B------:R-:W-:Y:S01]  /*1d0b0*/  @!PT LDS RZ, [RZ] ;  /* 0x00000000fffff984 */ /* 0x000fe20000000800 */
[----:B------:R-:W-:Y:S01]  /*1d0c0*/  @!PT LDS RZ, [RZ] ;  /* 0x00000000fffff984 */ /* 0x000fe20000000800 */
[----:B------:R1:W-:Y:S01]  /*1d0d0*/  @P2 LDGSTS.E.BYPASS.LTC128B.128 [R244+0x9000], desc[UR4][R14.64+0x80] ;  /* 0x090000800ef42fae */ /* 0x0003e2000b901d44 */
[C---:B------:R-:W-:Y:S02]  /*1d0e0*/  @P2 LEA R10, P0, R11.reuse, R236, 0x1 ;  /* 0x000000ec0b0a2211 */ /* 0x040fe400078008ff */
[C---:B------:R-:W-:Y:S01]  /*1d0f0*/  IADD3 R9, P4, R11.reuse, R232, RZ ;  /* 0x000000e80b097210 */ /* 0x040fe20007f9e0ff */
[----:B------:R1:W-:Y:S01]  /*1d100*/  @!P2 STS.128 [R244+0x9000], RZ ;  /* 0x009000fff400a388 */ /* 0x0003e20000000c00 */
[CCC-:B------:R-:W-:Y:S02]  /*1d110*/  @!P1 LEA.HI.X R41, R11.reuse, R235.reuse, R8.reuse, 0x1, P5 ;  /* 0x000000eb0b299211 */ /* 0x1c0fe400028f0c08 */
[----:B------:R-:W-:Y:S01]  /*1d120*/  @P2 LEA.HI.X R11, R11, R235, R8, 0x1, P0 ;  /* 0x000000eb0b0b2211 */ /* 0x000fe200000f0c08 */
[----:B------:R-:W-:Y:S01]  /*1d130*/  IMAD.X R8, R8, 0x1, R233, P4 ;  /* 0x0000000108087824 */ /* 0x000fe200020e06e9 */
[----:B------:R-:W-:Y:S01]  /*1d140*/  @!PT LDS RZ, [RZ] ;  /* 0x00000000fffff984 */ /* 0x000fe20000000800 */
[----:B------:R-:W-:Y:S01]  /*1d150*/  @!PT LDS RZ, [RZ] ;  /* 0x00000000fffff984 */ /* 0x000fe20000000800 */
[----:B------:R-:W-:Y:S01]  /*1d160*/  @!PT LDS RZ, [RZ] ;  /* 0x00000000fffff984 */ /* 0x000fe20000000800 */
[----:B------:R1:W-:Y:S01]  /*1d170*/  @!P1 LDGSTS.E.BYPASS.LTC128B.128 [R244+0x5800], desc[UR4][R18.64] ;  /* 0x0580000012f49fae */ /* 0x0003e2000b901d44 */
[----:B------:R-:W-:-:S02]  /*1d180*/  @!P1 LEA R54, P5, R9, R236, 0x1 ;  /* 0x000000ec09369211 */ /* 0x000fc400078a08ff */
[C---:B------:R-:W-:Y:S01]  /*1d190*/  @P2 LEA R42, P0, R9.reuse, R236, 0x1 ;  /* 0x000000ec092a2211 */ /* 0x040fe200078008ff */
[----:B------:R1:W-:Y:S01]  /*1d1a0*/  @P1 STS.128 [R244+0x5800], RZ ;  /* 0x005800fff4001388 */ /* 0x0003e20000000c00 */
[C---:B------:R-:W-:Y:S02]  /*1d1b0*/  IADD3 R4, P4, R9.reuse, R232, RZ ;  /* 0x000000e809047210 */ /* 0x040fe40007f9e0ff */
[CCC-:B------:R-:W-:Y:S01]  /*1d1c0*/  @!P1 LEA.HI.X R55, R9.reuse, R235.reuse, R8.reuse, 0x1, P5 ;  /* 0x000000eb09379211 */ /* 0x1c0fe200028f0c08 */
[----:B------:R-:W-:Y:S01]  /*1d1d0*/  @!PT LDS RZ, [RZ] ;  /* 0x00000000fffff984 */ /* 0x000fe20000000800 */
[----:B------:R-:W-:Y:S01]  /*1d1e0*/  @!PT LDS RZ, [RZ] ;  /* 0x00000000fffff984 */ /* 0x000fe20000000800 */
[----:B------:R-:W-:Y:S01]  /*1d1f0*/  @!PT LDS RZ, [RZ] ;  /* 0x00000000fffff984 */ /* 0x000fe20000000800 */
[----:B------:R1:W-:Y:S01]  /*1d200*/  @P2 LDGSTS.E.BYPASS.LTC128B.128 [R244+0x9800], desc[UR4][R12.64+0x80] ;  /* 0x098000800cf42fae */ /* 0x0003e2000b901d44 */
[-C--:B------:R-:W-:Y:S01]  /*1d210*/  @P2 LEA.HI.X R43, R9, R235.reuse, R8, 0x1, P0 ;  /* 0x000000eb092b2211 */ /* 0x080fe200000f0c08 */
[----:B------:R-:W-:Y:S01]  /*1d220*/  IMAD.X R8, R8, 0x1, R233, P4 ;  /* 0x0000000108087824 */ /* 0x000fe200020e06e9 */
[CC--:B------:R-:W-:Y:S01]  /*1d230*/  @!P1 LEA R56, P4, R4.reuse, R236.reuse, 0x1 ;  /* 0x000000ec04389211 */ /* 0x0c0fe200078808ff */
[----:B------:R1:W-:Y:S01]  /*1d240*/  @!P2 STS.128 [R244+0x9800], RZ ;  /* 0x009800fff400a388 */ /* 0x0003e20000000c00 */
[C---:B------:R-:W-:Y:S01]  /*1d250*/  @P2 LEA R58, P0, R4.reuse, R236, 0x1 ;  /* 0x000000ec043a2211 */ /* 0x040fe200078008ff */
[----:B------:R-:W-:Y:S01]  /*1d260*/  IMAD.MOV.U32 R236, RZ, RZ, R30 ;  /* 0x000000ffffec7224 */ /* 0x000fe200078e001e */
[CCC-:B------:R-:W-:Y:S01]  /*1d270*/  @!P1 LEA.HI.X R57, R4.reuse, R235.reuse, R8.reuse, 0x1, P4 ;  /* 0x000000eb04399211 */ /* 0x1c0fe200020f0c08 */
[----:B------:R-:W-:Y:S01]  /*1d280*/  @!PT LDS RZ, [RZ] ;  /* 0x00000000fffff984 */ /* 0x000fe20000000800 */
[----:B------:R-:W-:Y:S01]  /*1d290*/  @!PT LDS RZ, [RZ] ;  /* 0x00000000fffff984 */ /* 0x000fe20000000800 */
[----:B------:R-:W-:Y:S01]  /*1d2a0*/  @!PT LDS RZ, [RZ] ;  /* 0x00000000fffff984 */ /* 0x000fe20000000800 */
[----:B------:R1:W-:Y:S01]  /*1d2b0*/  @!P1 LDGSTS.E.BYPASS.LTC128B.128 [R244+0x6000], desc[UR4][R34.64] ;  /* 0x0600000022f49fae */ /* 0x0003e2000b901d44 */
[----:B------:R-:W-:Y:S01]  /*1d2c0*/  @P2 LEA.HI.X R59, R4, R235, R8, 0x1, P0 ;  /* 0x000000eb043b2211 */ /* 0x000fe200000f0c08 */
[----:B------:R-:W-:-:S02]  /*1d2d0*/  IMAD.MOV.U32 R235, RZ, RZ, R31 ;  /* 0x000000ffffeb7224 */ /* 0x000fc400078e001f */
        /* <DEDUP_REMOVED lines=37> */
.L_x_1958:
[----:B------:R-:W-:Y:S05]  /*1d530*/  BSYNC B1 ;  /* 0x0000000000017941 */ /* 0x000fea0003800000 */
.L_x_1957:
[----:B-1----:R1:W2:Y:S01]  /*1d540*/  LD.E R55, desc[UR4][R6.64+0xdc] ;  /* 0x0000dc0406377980 */ /* 0x0022a2000c101900 */
[----:B------:R-:W-:-:S03]  /*1d550*/  FMNMX.FTZ R4, R0, R3, !PT ;  /* 0x0000000300047209 */ /* 0x000fc60007810000 */
[----:B------:R-:W-:Y:S01]  /*1d560*/  LDSM.16.MT88.4 R16, [R221+0xc000] ;  /* 0x00c00000dd10783b */ /* 0x000fe20000004200 */
[----:B------:R-:W-:-:S03]  /*1d570*/  FMNMX.FTZ R9, R45, R4, !PT ;  /* 0x000000042d097209 */ /* 0x000fc60007810000 */
[----:B------:R-:W-:Y:S01]  /*1d580*/  LDSM.16.MT88.4 R32, [R223+0xd000] ;  /* 0x00d00000df20783b */ /* 0x000fe20000004200 */
[----:B------:R-:W-:-:S04]  /*1d590*/  FMNMX.FTZ R9, R182, R9, !PT ;  /* 0x00000009b6097209 */ /* 0x000fc80007810000 */
[----:B------:R-:W-:-:S04]  /*1d5a0*/  FMNMX.FTZ R9, R186, R9, !PT ;  /* 0x00000009ba097209 */ /* 0x000fc80007810000 */
[----:B------:R-:W-:Y:S02]  /*1d5b0*/  FMNMX.FTZ R4, R176, R9, !PT ;  /* 0x00000009b0047209 */ /* 0x000fe40007810000 */
[----:B------:R-:W-:Y:S02]  /*1d5c0*/  FMNMX.FTZ R9, R2, R5, !PT ;  /* 0x0000000502097209 */ /* 0x000fe40007810000 */
[----:B------:R-:W-:Y:S02]  /*1d5d0*/  FMNMX.FTZ R4, R49, R4, !PT ;  /* 0x0000000431047209 */ /* 0x000fe40007810000 */
[----:B------:R-:W-:Y:S02]  /*1d5e0*/  FMNMX.FTZ R8, R178, R9, !PT ;  /* 0x00000009b2087209 */ /* 0x000fe40007810000 */
[----:B------:R-:W-:Y:S02]  /*1d5f0*/  FMNMX.FTZ R4, R51, R4, !PT ;  /* 0x0000000433047209 */ /* 0x000fe40007810000 */
[----:B------:R-:W-:-:S02]  /*1d600*/  FMNMX.FTZ R9, R47, R8, !PT ;  /* 0x000000082f097209 */ /* 0x000fc40007810000 */
[----:B------:R-:W-:Y:S02]  /*1d610*/  FMNMX.FTZ R4, R29, R4, !PT ;  /* 0x000000041d047209 */ /* 0x000fe40007810000 */
[----:B-1----:R-:W-:Y:S02]  /*1d620*/  FMNMX.FTZ R7, R180, R9, !PT ;  /* 0x00000009b4077209 */ /* 0x002fe40007810000 */
        /* <DEDUP_REMOVED lines=60> */
[----:B---3--:R-:W-:-:S04]  /*1d9f0*/  FMNMX.FTZ R46, R7, R46, !PT ;  /* 0x0000002e072e7209 */ /* 0x008fc80007810000 */
[----:B------:R-:W-:-:S04]  /*1da00*/  FSETP.NEU.FTZ.AND P1, PT, R46, -INF , PT ;  /* 0xff8000002e00780b */ /* 0x000fc80003f3d000 */
[----:B------:R-:W-:Y:S01]  /*1da10*/  FSEL R9, R46, RZ, P1 ;  /* 0x000000ff2e097208 */ /* 0x000fe20000800000 */
[C---:B--2---:R-:W-:Y:S01]  /*1da20*/  FMUL.FTZ R56, R55.reuse, R44 ;  /* 0x0000002c37387220 */ /* 0x044fe20000410000 */
[----:B------:R-:W-:-:S04]  /*1da30*/  FMUL.FTZ R64, R55, R46 ;  /* 0x0000002e37407220 */ /* 0x000fc80000410000 */
[----:B------:R-:W-:Y:S02]  /*1da40*/  FSEL R56, R56, RZ, P0 ;  /* 0x000000ff38387208 */ /* 0x000fe40000000000 */
[----:B------:R-:W-:-:S03]  /*1da50*/  FSEL R64, R64, RZ, P1 ;  /* 0x000000ff40407208 */ /* 0x000fc60000800000 */
[-CC-:B------:R-:W-:Y:S01]  /*1da60*/  FFMA.FTZ R41, R45, R55.reuse, -R56.reuse ;  /* 0x000000372d297223 */ /* 0x180fe20000010838 */
[-C--:B------:R-:W-:Y:S01]  /*1da70*/  FFMA.FTZ R48, R3, R55.reuse, -R56 ;  /* 0x0000003703307223 */ /* 0x080fe20000010838 */
[-CC-:B------:R-:W-:Y:S01]  /*1da80*/  FFMA.FTZ R45, R5, R55.reuse, -R64.reuse ;  /* 0x00000037052d7223 */ /* 0x180fe20000010840 */
[----:B------:R-:W-:Y:S01]  /*1da90*/  FSEL R5, R44, RZ, P0 ;  /* 0x000000ff2c057208 */ /* 0x000fe20000000000 */
[-C--:B------:R-:W-:Y:S01]  /*1daa0*/  FFMA.FTZ R42, R47, R55.reuse, -R64 ;  /* 0x000000372f2a7223 */ /* 0x080fe20000010840 */
[-CC-:B------:R-:W-:Y:S01]  /*1dab0*/  FFMA.FTZ R40, R182, R55.reuse, -R56.reuse ;  /* 0x00000037b6287223 */ /* 0x180fe20000010838 */
[-C--:B------:R-:W-:Y:S01]  /*1dac0*/  FFMA.FTZ R3, R186, R55.reuse, -R56 ;  /* 0x00000037ba037223 */ /* 0x080fe20000010838 */
[-CC-:B------:R-:W-:Y:S01]  /*1dad0*/  FFMA.FTZ R43, R178, R55.reuse, -R64.reuse ;  /* 0x00000037b22b7223 */ /* 0x180fe20000010840 */
[----:B------:R-:W-:Y:S01]  /*1dae0*/  FADD.FTZ R0, R0, -R5 ;  /* 0x8000000500007221 */ /* 0x000fe20000010000 */
[-C--:B------:R-:W-:Y:S01]  /*1daf0*/  FFMA.FTZ R47, R180, R55.reuse, -R64 ;  /* 0x00000037b42f7223 */ /* 0x080fe20000010840 */
[----:B------:R-:W1:Y:S01]  /*1db00*/  LDSM.16.MT88.4 R4, [R223+0xc000] ;  /* 0x00c00000df04783b */ /* 0x000e620000004200 */
[----:B------:R-:W-:Y:S01]  /*1db10*/  MUFU.EX2 R48, R48 ;  /* 0x0000003000307308 */ /* 0x000fe20000000800 */
[----:B------:R-:W-:Y:S01]  /*1db20*/  FMUL.FTZ R20, R55, R0 ;  /* 0x0000000037147220 */ /* 0x000fe20000410000 */
[----:B------:R-:W-:Y:S01]  /*1db30*/  FADD.FTZ R0, R2, -R9 ;  /* 0x8000000902007221 */ /* 0x000fe20000010000 */
[-CC-:B------:R-:W-:Y:S01]  /*1db40*/  FFMA.FTZ R52, R51, R55.reuse, -R56.reuse ;  /* 0x0000003733347223 */ /* 0x180fe20000010838 */
[----:B------:R-:W2:Y:S01]  /*1db50*/  LDSM.16.MT88.4 R8, [R220+0xc000] ;  /* 0x00c00000dc08783b */ /* 0x000ea20000004200 */
[-CC-:B------:R-:W-:Y:S01]  /*1db60*/  FFMA.FTZ R51, R29, R55.reuse, -R56.reuse ;  /* 0x000000371d337223 */ /* 0x180fe20000010838 */
[----:B------:R-:W-:Y:S01]  /*1db70*/  FMUL.FTZ R0, R55, R0 ;  /* 0x0000000037007220 */ /* 0x000fe20000410000 */
[-CC-:B------:R-:W-:Y:S01]  /*1db80*/  FFMA.FTZ R50, R176, R55.reuse, -R56.reuse ;  /* 0x00000037b0327223 */ /* 0x180fe20000010838 */
[----:B------:R-:W3:Y:S01]  /*1db90*/  MUFU.EX2 R41, R41 ;  /* 0x0000002900297308 */ /* 0x000ee20000000800 */
[----:B------:R-:W-:Y:S01]  /*1dba0*/  LDSM.16.MT88.4 R28, [R219+0x10000] ;  /* 0x01000000db1c783b */ /* 0x000fe20000004200 */
[-C--:B------:R-:W-:Y:S01]  /*1dbb0*/  FFMA.FTZ R49, R49, R55.reuse, -R56 ;  /* 0x0000003731317223 */ /* 0x080fe20000010838 */
[-CC-:B------:R-:W-:Y:S01]  /*1dbc0*/  FFMA.FTZ R59, R174, R55.reuse, -R64.reuse ;  /* 0x00000037ae3b7223 */ /* 0x180fe20000010840 */
[-CC-:B------:R-:W-:Y:S01]  /*1dbd0*/  FFMA.FTZ R54, R27, R55.reuse, -R64.reuse ;  /* 0x000000371b367223 */ /* 0x180fe20000010840 */
[-CC-:B------:R-:W-:Y:S01]  /*1dbe0*/  FFMA.FTZ R58, R25, R55.reuse, -R64.reuse ;  /* 0x00000037193a7223 */ /* 0x180fe20000010840 */
[-C--:B------:R-:W-:Y:S01]  /*1dbf0*/  FFMA.FTZ R57, R172, R55.reuse, -R64 ;  /* 0x00000037ac397223 */ /* 0x080fe20000010840 */
[----:B------:R-:W-:Y:S01]  /*1dc00*/  LDSM.16.MT88.4 R24, [R221+0xc800] ;  /* 0x00c80000dd18783b */ /* 0x000fe20000004200 */
[----:B------:R-:W-:Y:S01]  /*1dc10*/  MUFU.EX2 R40, R40 ;  /* 0x0000002800287308 */ /* 0x000fe20000000800 */
[-CC-:B------:R-:W-:Y:S01]  /*1dc20*/  FFMA.FTZ R65, R39, R55.reuse, -R56.reuse ;  /* 0x0000003727417223 */ /* 0x180fe20000010838 */
[-CC-:B------:R-:W-:Y:S01]  /*1dc30*/  FFMA.FTZ R66, R38, R55.reuse, -R56.reuse ;  /* 0x0000003726427223 */ /* 0x180fe20000010838 */
[-C--:B------:R-:W-:Y:S01]  /*1dc40*/  FFMA.FTZ R67, R36, R55.reuse, -R56 ;  /* 0x0000003724437223 */ /* 0x080fe20000010838 */
[-CC-:B------:R-:W-:Y:S01]  /*1dc50*/  FFMA.FTZ R132, R37, R55.reuse, -R64.reuse ;  /* 0x0000003725847223 */ /* 0x180fe20000010840 */
[-CC-:B------:R-:W-:Y:S01]  /*1dc60*/  FFMA.FTZ R137, R164, R55.reuse, -R64.reuse ;  /* 0x00000037a4897223 */ /* 0x180fe20000010840 */
[----:B------:R-:W-:Y:S01]  /*1dc70*/  LDSM.16.MT88.4 R36, [R219+0x10800] ;  /* 0x01080000db24783b */ /* 0x000fe20000004200 */
[-CC-:B------:R-:W-:Y:S01]  /*1dc80*/  FFMA.FTZ R134, R166, R55.reuse, -R64.reuse ;  /* 0x00000037a6867223 */ /* 0x180fe20000010840 */
[----:B------:R-:W4:Y:S01]  /*1dc90*/  MUFU.EX2 R3, R3 ;  /* 0x0000000300037308 */ /* 0x000f220000000800 */
[----:B---3--:R-:W-:Y:S01]  /*1dca0*/  F2FP.F16.F32.PACK_AB R13, R41, R48 ;  /* 0x00000030290d723e */ /* 0x008fe200000000ff */
[-C--:B------:R-:W-:Y:S01]  /*1dcb0*/  FFMA.FTZ R141, R160, R55.reuse, -R64 ;  /* 0x00000037a08d7223 */ /* 0x080fe20000010840 */
[-CC-:B------:R-:W-:Y:S01]  /*1dcc0*/  FFMA.FTZ R136, R162, R55.reuse, -R56.reuse ;  /* 0x00000037a2887223 */ /* 0x180fe20000010838 */
[-CC-:B------:R-:W-:Y:S01]  /*1dcd0*/  FFMA.FTZ R140, R177, R55.reuse, -R56.reuse ;  /* 0x00000037b18c7223 */ /* 0x180fe20000010838 */
[-CC-:B------:R-:W-:Y:S01]  /*1dce0*/  FFMA.FTZ R177, R158, R55.reuse, -R56.reuse ;  /* 0x000000379eb17223 */ /* 0x180fe20000010838 */
[-C--:B------:R-:W-:Y:S01]  /*1dcf0*/  FFMA.FTZ R142, R251, R55.reuse, -R56 ;  /* 0x00000037fb8e7223 */ /* 0x080fe20000010838 */
[-CC-:B------:R-:W-:Y:S01]  /*1dd00*/  FFMA.FTZ R144, R203, R55.reuse, -R64.reuse ;  /* 0x00000037cb907223 */ /* 0x180fe20000010840 */
[----:B------:R-:W-:Y:S01]  /*1dd10*/  MUFU.EX2 R45, R45 ;  /* 0x0000002d002d7308 */ /* 0x000fe20000000800 */
[-CC-:B------:R-:W-:Y:S01]  /*1dd20*/  FFMA.FTZ R183, R183, R55.reuse, -R64.reuse ;  /* 0x00000037b7b77223 */ /* 0x180fe20000010840 */
[-CC-:B------:R-:W-:Y:S01]  /*1dd30*/  FFMA.FTZ R146, R249, R55.reuse, -R64.reuse ;  /* 0x00000037f9927223 */ /* 0x180fe20000010840 */
[-C--:B------:R-:W-:Y:S01]  /*1dd40*/  FFMA.FTZ R185, R201, R55.reuse, -R64 ;  /* 0x00000037c9b97223 */ /* 0x080fe20000010840 */
[-C--:B------:R-:W-:Y:S01]  /*1dd50*/  FFMA.FTZ R199, R199, R55.reuse, -R56 ;  /* 0x00000037c7c77223 */ /* 0x080fe20000010838 */
[-C--:B------:R-:W-:Y:S01]  /*1dd60*/  FFMA.FTZ R152, R181, R55.reuse, -R64 ;  /* 0x00000037b5987223 */ /* 0x080fe20000010840 */
[-CC-:B------:R-:W-:Y:S01]  /*1dd70*/  FFMA.FTZ R148, R197, R55.reuse, -R56.reuse ;  /* 0x00000037c5947223 */ /* 0x180fe20000010838 */
[-CC-:B------:R-:W-:Y:S01]  /*1dd80*/  FFMA.FTZ R195, R195, R55.reuse, -R56.reuse ;  /* 0x00000037c3c37223 */ /* 0x180fe20000010838 */
[----:B------:R-:W3:Y:S01]  /*1dd90*/  MUFU.EX2 R43, R43 ;  /* 0x0000002b002b7308 */ /* 0x000ee20000000800 */
[----:B----4-:R-:W-:Y:S01]  /*1dda0*/  F2FP.F16.F32.PACK_AB R15, R3, R40 ;  /* 0x00000028030f723e */ /* 0x010fe200000000ff */
        /* <DEDUP_REMOVED lines=13> */
[--C-:B------:R-:W-:Y:S01]  /*1de80*/  FFMA.FTZ R161, R161, R55, -R56.reuse ;  /* 0x00000037a1a17223 */ /* 0x100fe20000010838 */
[----:B------:R-:W4:Y:S01]  /*1de90*/  MUFU.EX2 R47, R47 ;  /* 0x0000002f002f7308 */ /* 0x000f220000000800 */
[----:B---3--:R-:W-:Y:S01]  /*1dea0*/  F2FP.F16.F32.PACK_AB R12, R43, R45 ;  /* 0x0000002d2b0c723e */ /* 0x008fe200000000ff */
[-CC-:B------:R-:W-:Y:S01]  /*1deb0*/  FFMA.FTZ R159, R159, R55.reuse, -R56.reuse ;  /* 0x000000379f9f7223 */ /* 0x180fe20000010838 */
[-CC-:B------:R-:W-:Y:S01]  /*1dec0*/  FFMA.FTZ R166, R155, R55.reuse, -R56.reuse ;  /* 0x000000379ba67223 */ /* 0x180fe20000010838 */
[-C--:B------:R-:W-:Y:S01]  /*1ded0*/  FFMA.FTZ R153, R153, R55.reuse, -R56 ;  /* 0x0000003799997223 */ /* 0x080fe20000010838 */
[-CC-:B------:R-:W-:Y:S01]  /*1dee0*/  FFMA.FTZ R151, R151, R55.reuse, -R64.reuse ;  /* 0x0000003797977223 */ /* 0x180fe20000010840 */
[-CC-:B------:R-:W-:Y:S01]  /*1def0*/  FFMA.FTZ R168, R149, R55.reuse, -R64.reuse ;  /* 0x0000003795a87223 */ /* 0x180fe20000010840 */
[-CC-:B------:R-:W-:Y:S01]  /*1df00*/  FFMA.FTZ R147, R147, R55.reuse, -R64.reuse ;  /* 0x0000003793937223 */ /* 0x180fe20000010840 */
[----:B------:R-:W3:Y:S01]  /*1df10*/  MUFU.EX2 R2, R20 ;  /* 0x0000001400027308 */ /* 0x000ee20000000800 */
[-C--:B------:R-:W-:Y:S01]  /*1df20*/  FFMA.FTZ R170, R145, R55.reuse, -R64 ;  /* 0x0000003791aa7223 */ /* 0x080fe20000010840 */
[-CC-:B------:R-:W-:Y:S01]  /*1df30*/  FFMA.FTZ R172, R143, R55.reuse, -R56.reuse ;  /* 0x000000378fac7223 */ /* 0x180fe20000010838 */
[-CC-:B------:R-:W-:Y:S01]  /*1df40*/  FFMA.FTZ R139, R139, R55.reuse, -R56.reuse ;  /* 0x000000378b8b7223 */ /* 0x180fe20000010838 */
[-CC-:B------:R-:W-:Y:S01]  /*1df50*/  FFMA.FTZ R174, R135, R55.reuse, -R56.reuse ;  /* 0x0000003787ae7223 */ /* 0x180fe20000010838 */
[-C--:B------:R-:W-:Y:S01]  /*1df60*/  FFMA.FTZ R133, R133, R55.reuse, -R56 ;  /* 0x0000003785857223 */ /* 0x080fe20000010838 */
[-C--:B------:R-:W-:Y:S01]  /*1df70*/  FFMA.FTZ R63, R63, R55.reuse, -R64 ;  /* 0x000000373f3f7223 */ /* 0x080fe20000010840 */
[----:B------:R-:W-:Y:S01]  /*1df80*/  FFMA.FTZ R53, R53, R55, -R56 ;  /* 0x0000003735357223 */ /* 0x000fe20000010838 */
        /* <DEDUP_REMOVED lines=14> */
[-C--:B------:R-:W-:Y:S01]  /*1e070*/  FMUL.FTZ R125, R125, R0.reuse ;  /* 0x000000007d7d7220 */ /* 0x080fe20000410000 */
[-C--:B------:R-:W-:Y:S01]  /*1e080*/  FMUL.FTZ R68, R68, R0.reuse ;  /* 0x0000000044447220 */ /* 0x080fe20000410000 */
[-C--:B------:R-:W-:Y:S01]  /*1e090*/  FMUL.FTZ R69, R69, R0.reuse ;  /* 0x0000000045457220 */ /* 0x080fe20000410000 */
[-C--:B------:R-:W-:Y:S01]  /*1e0a0*/  FMUL.FTZ R72, R72, R0.reuse ;  /* 0x0000000048487220 */ /* 0x080fe20000410000 */
[----:B------:R-:W-:Y:S01]  /*1e0b0*/  FMUL.FTZ R73, R73, R0 ;  /* 0x0000000049497220 */ /* 0x000fe20000410000 */
[C---:B-1----:R-:W-:Y:S01]  /*1e0c0*/  HMMA.16816.F32 R128, R12.reuse, R4, R128 ;  /* 0x000000040c80723c */ /* 0x042fe20000001880 */
[-C--:B------:R-:W-:Y:S01]  /*1e0d0*/  FMUL.FTZ R78, R78, R2.reuse ;  /* 0x000000024e4e7220 */ /* 0x080fe20000410000 */
[-C--:B------:R-:W-:Y:S01]  /*1e0e0*/  FMUL.FTZ R79, R79, R2.reuse ;  /* 0x000000024f4f7220 */ /* 0x080fe20000410000 */
[-C--:B------:R-:W-:Y:S01]  /*1e0f0*/  FMUL.FTZ R82, R82, R2.reuse ;  /* 0x0000000252527220 */ /* 0x080fe20000410000 */
[----:B------:R-:W-:Y:S01]  /*1e100*/  FMUL.FTZ R83, R83, R2 ;  /* 0x0000000253537220 */ /* 0x000fe20000410000 */
[-C--:B------:R-:W-:Y:S01]  /*1e110*/  FMUL.FTZ R76, R76, R0.reuse ;  /* 0x000000004c4c7220 */ /* 0x080fe20000410000 */
[C---:B------:R-:W-:Y:S01]  /*1e120*/  HMMA.16816.F32 R124, R12.reuse, R6, R124 ;  /* 0x000000060c7c723c */ /* 0x040fe2000000187c */
[----:B------:R-:W1:Y:S01]  /*1e130*/  LDSM.16.MT88.4 R4, [R219+0xc000] ;  /* 0x00c00000db04783b */ /* 0x000e620000004200 */
[-C--:B------:R-:W-:Y:S01]  /*1e140*/  FMUL.FTZ R77, R77, R0.reuse ;  /* 0x000000004d4d7220 */ /* 0x080fe20000410000 */
[-C--:B------:R-:W-:Y:S01]  /*1e150*/  FMUL.FTZ R80, R80, R0.reuse ;  /* 0x0000000050507220 */ /* 0x080fe20000410000 */
[----:B------:R-:W-:Y:S01]  /*1e160*/  FMUL.FTZ R81, R81, R0 ;  /* 0x0000000051517220 */ /* 0x000fe20000410000 */
[-C--:B------:R-:W-:Y:S01]  /*1e170*/  FMUL.FTZ R86, R86, R2.reuse ;  /* 0x0000000256567220 */ /* 0x080fe20000410000 */
[C---:B------:R-:W-:Y:S01]  /*1e180*/  HMMA.16816.F32 R68, R12.reuse, R16, R68 ;  /* 0x000000100c44723c */ /* 0x040fe20000001844 */
[----:B------:R-:W-:Y:S01]  /*1e190*/  FMUL.FTZ R87, R87, R2 ;  /* 0x0000000257577220 */ /* 0x000fe20000410000 */
[-C--:B------:R-:W-:Y:S01]  /*1e1a0*/  FMUL.FTZ R84, R84, R0.reuse ;  /* 0x0000000054547220 */ /* 0x080fe20000410000 */
[----:B------:R-:W-:Y:S01]  /*1e1b0*/  FMUL.FTZ R85, R85, R0 ;  /* 0x0000000055557220 */ /* 0x000fe20000410000 */
[-C--:B------:R-:W-:Y:S01]  /*1e1c0*/  FMUL.FTZ R90, R90, R2.reuse ;  /* 0x000000025a5a7220 */ /* 0x080fe20000410000 */
[----:B------:R-:W-:Y:S01]  /*1e1d0*/  FMUL.FTZ R91, R91, R2 ;  /* 0x000000025b5b7220 */ /* 0x000fe20000410000 */
[C---:B------:R-:W-:Y:S01]  /*1e1e0*/  HMMA.16816.F32 R72, R12.reuse, R18, R72 ;  /* 0x000000120c48723c */ /* 0x040fe20000001848 */
[----:B------:R-:W3:Y:S01]  /*1e1f0*/  LDSM.16.MT88.4 R16, [R223+0x10000] ;  /* 0x01000000df10783b */ /* 0x000ee20000004200 */
[-C--:B------:R-:W-:Y:S01]  /*1e200*/  FMUL.FTZ R88, R88, R0.reuse ;  /* 0x0000000058587220 */ /* 0x080fe20000410000 */
[----:B------:R-:W-:Y:S01]  /*1e210*/  FMUL.FTZ R89, R89, R0 ;  /* 0x0000000059597220 */ /* 0x000fe20000410000 */
[-C--:B------:R-:W-:Y:S01]  /*1e220*/  FMUL.FTZ R94, R94, R2.reuse ;  /* 0x000000025e5e7220 */ /* 0x080fe20000410000 */
[----:B------:R-:W-:Y:S01]  /*1e230*/  FMUL.FTZ R95, R95, R2 ;  /* 0x000000025f5f7220 */ /* 0x000fe20000410000 */
[C---:B--2---:R-:W-:Y:S01]  /*1e240*/  HMMA.16816.F32 R76, R12.reuse, R8, R76 ;  /* 0x000000080c4c723c */ /* 0x044fe2000000184c */
[-C--:B------:R-:W-:Y:S01]  /*1e250*/  FMUL.FTZ R92, R92, R0.reuse ;  /* 0x000000005c5c7220 */ /* 0x080fe20000410000 */
[----:B------:R-:W-:Y:S01]  /*1e260*/  FMUL.FTZ R93, R93, R0 ;  /* 0x000000005d5d7220 */ /* 0x000fe20000410000 */
[-C--:B------:R-:W-:Y:S01]  /*1e270*/  FMUL.FTZ R98, R98, R2.reuse ;  /* 0x0000000262627220 */ /* 0x080fe20000410000 */
[----:B------:R-:W-:Y:S01]  /*1e280*/  FMUL.FTZ R99, R99, R2 ;  /* 0x0000000263637220 */ /* 0x000fe20000410000 */
[-C--:B------:R-:W-:Y:S01]  /*1e290*/  FMUL.FTZ R96, R96, R0.reuse ;  /* 0x0000000060607220 */ /* 0x080fe20000410000 */
[C---:B------:R-:W-:Y:S01]  /*1e2a0*/  HMMA.16816.F32 R80, R12.reuse, R10, R80 ;  /* 0x0000000a0c50723c */ /* 0x040fe20000001850 */
[----:B------:R-:W2:Y:S01]  /*1e2b0*/  LDSM.16.MT88.4 R8, [R221+0x10000] ;  /* 0x01000000dd08783b */ /* 0x000ea20000004200 */
[----:B------:R-:W-:Y:S01]  /*1e2c0*/  FMUL.FTZ R97, R97, R0 ;  /* 0x0000000061617220 */ /* 0x000fe20000410000 */
[----:B------:R-:W-:Y:S01]  /*1e2d0*/  MUFU.EX2 R49, R49 ;  /* 0x0000003100317308 */ /* 0x000fe20000000800 */
        /* <DEDUP_REMOVED lines=12> */
[----:B------:R-:W-:Y:S01]  /*1e3a0*/  FMUL.FTZ R105, R105, R0 ;  /* 0x0000000069697220 */ /* 0x000fe20000410000 */
[C---:B-1----:R-:W-:Y:S01]  /*1e3b0*/  HMMA.16816.F32 R84, R12.reuse, R4, R84 ;  /* 0x000000040c54723c */ /* 0x042fe20000001854 */
[-C--:B------:R-:W-:Y:S01]  /*1e3c0*/  FMUL.FTZ R118, R118, R2.reuse ;  /* 0x0000000276767220 */ /* 0x080fe20000410000 */
[----:B------:R-:W-:Y:S01]  /*1e3d0*/  MUFU.EX2 R51, R51 ;  /* 0x0000003300337308 */ /* 0x000fe20000000800 */
[----:B------:R-:W-:Y:S01]  /*1e3e0*/  FMUL.FTZ R119, R119, R2 ;  /* 0x0000000277777220 */ /* 0x000fe20000410000 */
[-C--:B------:R-:W-:Y:S01]  /*1e3f0*/  FMUL.FTZ R116, R116, R0.reuse ;  /* 0x0000000074747220 */ /* 0x080fe20000410000 */
[----:B------:R-:W-:Y:S01]  /*1e400*/  FMUL.FTZ R117, R117, R0 ;  /* 0x0000000075757220 */ /* 0x000fe20000410000 */
[C---:B------:R-:W-:Y:S01]  /*1e410*/  HMMA.16816.F32 R88, R12.reuse, R6, R88 ;  /* 0x000000060c58723c */ /* 0x040fe20000001858 */
[----:B------:R-:W1:Y:S01]  /*1e420*/  LDSM.16.MT88.4 R4, [R220+0x10000] ;  /* 0x01000000dc04783b */ /* 0x000e620000004200 */
[-C--:B------:R-:W-:Y:S01]  /*1e430*/  FMUL.FTZ R110, R110, R2.reuse ;  /* 0x000000026e6e7220 */ /* 0x080fe20000410000 */
[----:B------:R-:W-:Y:S01]  /*1e440*/  FMUL.FTZ R111, R111, R2 ;  /* 0x000000026f6f7220 */ /* 0x000fe20000410000 */
[----:B------:R-:W-:Y:S01]  /*1e450*/  MUFU.EX2 R59, R59 ;  /* 0x0000003b003b7308 */ /* 0x000fe20000000800 */
[-C--:B------:R-:W-:Y:S01]  /*1e460*/  FMUL.FTZ R108, R108, R0.reuse ;  /* 0x000000006c6c7220 */ /* 0x080fe20000410000 */
[C---:B---3--:R-:W-:Y:S01]  /*1e470*/  HMMA.16816.F32 R92, R12.reuse, R16, R92 ;  /* 0x000000100c5c723c */ /* 0x048fe2000000185c */
[----:B------:R-:W-:Y:S01]  /*1e480*/  FMUL.FTZ R109, R109, R0 ;  /* 0x000000006d6d7220 */ /* 0x000fe20000410000 */
[----:B------:R-:W-:Y:S01]  /*1e490*/  LDSM.16.MT88.4 R20, [R219+0xc800] ;  /* 0x00c80000db14783b */ /* 0x000fe20000004200 */
[-C--:B------:R-:W-:Y:S01]  /*1e4a0*/  FMUL.FTZ R114, R114, R2.reuse ;  /* 0x0000000272727220 */ /* 0x080fe20000410000 */
[----:B------:R-:W-:Y:S01]  /*1e4b0*/  FMUL.FTZ R115, R115, R2 ;  /* 0x0000000273737220 */ /* 0x000fe20000410000 */
[-C--:B------:R-:W-:Y:S01]  /*1e4c0*/  FMUL.FTZ R112, R112, R0.reuse ;  /* 0x0000000070707220 */ /* 0x080fe20000410000 */
[C---:B------:R-:W-:Y:S01]  /*1e4d0*/  HMMA.16816.F32 R96, R12.reuse, R18, R96 ;  /* 0x000000120c60723c */ /* 0x040fe20000001860 */
[----:B------:R-:W3:Y:S01]  /*1e4e0*/  LDSM.16.MT88.4 R16, [R223+0xc800] ;  /* 0x00c80000df10783b */ /* 0x000ee20000004200 */
[----:B------:R-:W4:Y:S01]  /*1e4f0*/  MUFU.EX2 R54, R54 ;  /* 0x0000003600367308 */ /* 0x000f220000000800 */
        /* <DEDUP_REMOVED lines=11> */
[----:B------:R-:W5:Y:S01]  /*1e5b0*/  MUFU.EX2 R57, R57 ;  /* 0x0000003900397308 */ /* 0x000f620000000800 */
[----:B------:R-:W-:Y:S01]  /*1e5c0*/  HMMA.16816.F32 R108, R12, R28, R108 ;  /* 0x0000001c0c6c723c */ /* 0x000fe2000000186c */
[----:B------:R-:W-:Y:S01]  /*1e5d0*/  FADD.FTZ R3, R3, R40 ;  /* 0x0000002803037221 */ /* 0x000fe20000010000 */
[----:B------:R-:W-:-:S05]  /*1e5e0*/  FADD.FTZ R42, R47, R42 ;  /* 0x0000002a2f2a7221 */ /* 0x000fca0000010000 */
[----:B------:R-:W-:Y:S01]  /*1e5f0*/  MUFU.EX2 R65, R65 ;  /* 0x0000004100417308 */ /* 0x000fe20000000800 */
[C---:B-1----:R-:W-:Y:S07]  /*1e600*/  HMMA.16816.F32 R104, R12.reuse, R4, R104 ;  /* 0x000000040c68723c */ /* 0x042fee0000001868 */
[----:B------:R-:W-:Y:S01]  /*1e610*/  MUFU.EX2 R66, R66 ;  /* 0x0000004200427308 */ /* 0x000fe20000000800 */
        /* <DEDUP_REMOVED lines=13> */
[C---:B---3--:R-:W-:Y:S01]  /*1e6f0*/  HMMA.16816.F32 R128, R4.reuse, R16, R128 ;  /* 0x000000100480723c */ /* 0x048fe20000001880 */
[----:B------:R-:W-:Y:S01]  /*1e700*/  FADD.FTZ R58, R58, R59 ;  /* 0x0000003b3a3a7221 */ /* 0x000fe20000010000 */
[----:B------:R-:W-:Y:S01]  /*1e710*/  MUFU.EX2 R132, R132 ;  /* 0x0000008400847308 */ /* 0x000fe20000000800 */
[----:B------:R-:W-:Y:S02]  /*1e720*/  FADD.FTZ R52, R51, R52 ;  /* 0x0000003433347221 */ /* 0x000fe40000010000 */
[----:B------:R-:W-:Y:S01]  /*1e730*/  FADD.FTZ R57, R57, R58 ;  /* 0x0000003a39397221 */ /* 0x000fe20000010000 */
[C---:B------:R-:W-:Y:S01]  /*1e740*/  HMMA.16816.F32 R124, R4.reuse, R18, R124 ;  /* 0x00000012047c723c */ /* 0x040fe2000000187c */
[----:B------:R-:W1:Y:S03]  /*1e750*/  LDSM.16.MT88.4 R16, [R223+0x10800] ;  /* 0x01080000df10783b */ /* 0x000e660000004200 */
[----:B------:R-:W3:Y:S02]  /*1e760*/  MUFU.EX2 R137, R137 ;  /* 0x0000008900897308 */ /* 0x000ee40000000800 */
[C---:B--2---:R-:W-:Y:S06]  /*1e770*/  HMMA.16816.F32 R76, R4.reuse, R8, R76 ;  /* 0x00000008044c723c */ /* 0x044fec000000184c */
[C---:B------:R-:W-:Y:S01]  /*1e780*/  HMMA.16816.F32 R80, R4.reuse, R10, R80 ;  /* 0x0000000a0450723c */ /* 0x040fe20000001850 */
[----:B------:R-:W2:Y:S01]  /*1e790*/  LDSM.16.MT88.4 R8, [R220+0x10800] ;  /* 0x01080000dc08783b */ /* 0x000ea20000004200 */
[----:B------:R-:W-:Y:S04]  /*1e7a0*/  MUFU.EX2 R134, R134 ;  /* 0x0000008600867308 */ /* 0x000fe80000000800 */
[C---:B------:R-:W-:Y:S04]  /*1e7b0*/  HMMA.16816.F32 R68, R4.reuse, R24, R68 ;  /* 0x000000180444723c */ /* 0x040fe80000001844 */
[----:B------:R-:W4:Y:S02]  /*1e7c0*/  MUFU.EX2 R141, R141 ;  /* 0x0000008d008d7308 */ /* 0x000f240000000800 */
[C---:B------:R-:W-:Y:S01]  /*1e7d0*/  HMMA.16816.F32 R72, R4.reuse, R26, R72 ;  /* 0x0000001a0448723c */ /* 0x040fe20000001848 */
[----:B------:R-:W5:Y:S05]  /*1e7e0*/  LDSM.16.MT88.4 R24, [R221+0xd000] ;  /* 0x00d00000dd18783b */ /* 0x000f6a0000004200 */
[C---:B------:R-:W-:Y:S01]  /*1e7f0*/  HMMA.16816.F32 R84, R4.reuse, R20, R84 ;  /* 0x000000140454723c */ /* 0x040fe20000001854 */
[----:B------:R-:W4:Y:S05]  /*1e800*/  MUFU.EX2 R136, R136 ;  /* 0x0000008800887308 */ /* 0x000f2a0000000800 */
[C---:B------:R-:W-:Y:S01]  /*1e810*/  HMMA.16816.F32 R88, R4.reuse, R22, R88 ;  /* 0x000000160458723c */ /* 0x040fe20000001858 */
[----:B------:R-:W5:Y:S02]  /*1e820*/  LDSM.16.MT88.4 R20, [R220+0xd000] ;  /* 0x00d00000dc14783b */ /* 0x000f640000004200 */
[----:B------:R-:W-:Y:S03]  /*1e830*/  MUFU.EX2 R140, R140 ;  /* 0x0000008c008c7308 */ /* 0x000fe60000000800 */
        /* <DEDUP_REMOVED lines=12> */
[----:B---3--:R-:W-:Y:S01]  /*1e900*/  F2FP.F16.F32.PACK_AB R8, R137, R132 ;  /* 0x000000848908723e */ /* 0x008fe200000000ff */
[----:B------:R-:W-:Y:S01]  /*1e910*/  FADD.FTZ R132, R132, R57 ;  /* 0x0000003984847221 */ /* 0x000fe20000010000 */
[----:B------:R-:W-:Y:S01]  /*1e920*/  F2FP.F16.F32.PACK_AB R9, R66, R65 ;  /* 0x000000414209723e */ /* 0x000fe200000000ff */
[----:B------:R-:W-:-:S02]  /*1e930*/  FADD.FTZ R65, R65, R52 ;  /* 0x0000003441417221 */ /* 0x000fc40000010000 */
[C---:B------:R-:W-:Y:S01]  /*1e940*/  HMMA.16816.F32 R108, R4.reuse, R36, R108 ;  /* 0x00000024046c723c */ /* 0x040fe2000000186c */
[----:B----4-:R-:W-:Y:S01]  /*1e950*/  F2FP.F16.F32.PACK_AB R10, R141, R134 ;  /* 0x000000868d0a723e */ /* 0x010fe200000000ff */
        /* <DEDUP_REMOVED lines=8> */
[----:B------:R-:W3:Y:S01]  /*1e9e0*/  MUFU.EX2 R185, R185 ;  /* 0x000000b900b97308 */ /* 0x000ee20000000800 */
        /* <DEDUP_REMOVED lines=21> */
[----:B------:R-:W1:Y:S05]  /*1eb40*/  MUFU.EX2 R179, R179 ;  /* 0x000000b300b37308 */ /* 0x000e6a0000000800 */
[C---:B------:R-:W-:Y:S01]  /*1eb50*/  HMMA.16816.F32 R124, R8.reuse, R34, R124 ;  /* 0x00000022087c723c */ /* 0x040fe2000000187c */
[----:B------:R-:W1:Y:S02]  /*1eb60*/  LDSM.16.MT88.4 R32, [R223+0xd800] ;  /* 0x00d80000df20783b */ /* 0x000e640000004200 */
        /* <DEDUP_REMOVED lines=18> */
[----:B---3--:R-:W-:Y:S01]  /*1ec90*/  F2FP.F16.F32.PACK_AB R14, R185, R146 ;  /* 0x00000092b90e723e */ /* 0x008fe200000000ff */
[----:B------:R-:W-:Y:S01]  /*1eca0*/  MUFU.EX2 R160, R160 ;  /* 0x000000a000a07308 */ /* 0x000fe20000000800 */
[----:B-----5:R-:W-:Y:S01]  /*1ecb0*/  F2FP.F16.F32.PACK_AB R15, R199, R142 ;  /* 0x0000008ec70f723e */ /* 0x020fe200000000ff */
[----:B------:R-:W-:Y:S01]  /*1ecc0*/  FADD.FTZ R177, R177, R140 ;  /* 0x0000008cb1b17221 */ /* 0x000fe20000010000 */
[----:B------:R-:W-:-:S03]  /*1ecd0*/  FADD.FTZ R183, R183, R144 ;  /* 0x00000090b7b77221 */ /* 0x000fc60000010000 */
[----:B------:R-:W-:Y:S01]  /*1ece0*/  FADD.FTZ R142, R142, R177 ;  /* 0x000000b18e8e7221 */ /* 0x000fe20000010000 */
[----:B------:R-:W-:Y:S01]  /*1ecf0*/  FADD.FTZ R146, R146, R183 ;  /* 0x000000b792927221 */ /* 0x000fe20000010000 */
[----:B-1----:R-:W-:Y:S01]  /*1ed00*/  HMMA.16816.F32 R68, R12, R28, R68 ;  /* 0x0000001c0c44723c */ /* 0x002fe20000001844 */
[----:B------:R-:W-:Y:S01]  /*1ed10*/  MUFU.EX2 R162, R162 ;  /* 0x000000a200a27308 */ /* 0x000fe20000000800 */
[----:B------:R-:W-:Y:S01]  /*1ed20*/  FADD.FTZ R199, R199, R142 ;  /* 0x0000008ec7c77221 */ /* 0x000fe20000010000 */
[----:B------:R-:W-:-:S03]  /*1ed30*/  FADD.FTZ R185, R185, R146 ;  /* 0x00000092b9b97221 */ /* 0x000fc60000010000 */
[C---:B------:R-:W-:Y:S01]  /*1ed40*/  HMMA.16816.F32 R72, R12.reuse, R30, R72 ;  /* 0x0000001e0c48723c */ /* 0x040fe20000001848 */
[----:B------:R-:W1:Y:S02]  /*1ed50*/  LDSM.16.MT88.4 R28, [R221+0x11800] ;  /* 0x01180000dd1c783b */ /* 0x000e640000004200 */
        /* <DEDUP_REMOVED lines=38> */
[C---:B---3--:R-:W-:Y:S01]  /*1efc0*/  HMMA.16816.F32 R68, R8.reuse, R16, R68 ;  /* 0x000000100844723c */ /* 0x048fe20000001844 */
[----:B------:R-:W-:Y:S05]  /*1efd0*/  MUFU.EX2 R147, R147 ;  /* 0x0000009300937308 */ /* 0x000fea0000000800 */
[----:B------:R-:W-:Y:S01]  /*1efe0*/  HMMA.16816.F32 R72, R8, R18, R72 ;  /* 0x000000120848723c */ /* 0x000fe20000001848 */
[----:B------:R-:W2:Y:S02]  /*1eff0*/  LDSM.16.MT88.4 R16, [R220+0x12000] ;  /* 0x01200000dc10783b */ /* 0x000ea40000004200 */
[----:B------:R-:W-:Y:S03]  /*1f000*/  MUFU.EX2 R170, R170 ;  /* 0x000000aa00aa7308 */ /* 0x000fe60000000800 */
[C---:B-----5:R-:W-:Y:S05]  /*1f010*/  HMMA.16816.F32 R108, R12.reuse, R32, R108 ;  /* 0x000000200c6c723c */ /* 0x060fea000000186c */
        /* <DEDUP_REMOVED lines=14> */
[----:B------:R-:W-:Y:S01]  /*1f100*/  MUFU.EX2 R63, R63 ;  /* 0x0000003f003f7308 */ /* 0x000fe20000000800 */
        /* <DEDUP_REMOVED lines=38> */
[----:B------:R-:W-:Y:S01]  /*1f370*/  F2FP.F16.F32.PACK_AB R8, R168, R151 ;  /* 0x00000097a808723e */ /* 0x000fe200000000ff */
[----:B------:R-:W-:Y:S01]  /*1f380*/  FADD.FTZ R151, R151, R2 ;  /* 0x0000000297977221 */ /* 0x000fe20000010000 */
[----:B------:R-:W-:Y:S01]  /*1f390*/  F2FP.F16.F32.PACK_AB R9, R166, R159 ;  /* 0x0000009fa609723e */ /* 0x000fe200000000ff */
[----:B------:R-:W-:Y:S01]  /*1f3a0*/  FADD.FTZ R159, R159, R0 ;  /* 0x000000009f9f7221 */ /* 0x000fe20000010000 */
[----:B------:R-:W-:Y:S01]  /*1f3b0*/  MOV R0, R44 ;  /* 0x0000002c00007202 */ /* 0x000fe20000000f00 */
[C---:B----4-:R-:W-:Y:S01]  /*1f3c0*/  HMMA.16816.F32 R84, R24.reuse, R12, R84 ;  /* 0x0000000c1854723c */ /* 0x050fe20000001854 */
[----:B------:R-:W-:Y:S01]  /*1f3d0*/  F2FP.F16.F32.PACK_AB R10, R170, R147 ;  /* 0x00000093aa0a723e */ /* 0x000fe200000000ff */
[----:B------:R-:W-:Y:S01]  /*1f3e0*/  FADD.FTZ R166, R166, R159 ;  /* 0x0000009fa6a67221 */ /* 0x000fe20000010000 */
[----:B------:R-:W-:Y:S01]  /*1f3f0*/  F2FP.F16.F32.PACK_AB R11, R172, R153 ;  /* 0x00000099ac0b723e */ /* 0x000fe200000000ff */
[----:B------:R-:W-:Y:S01]  /*1f400*/  FADD.FTZ R168, R168, R151 ;  /* 0x00000097a8a87221 */ /* 0x000fe20000010000 */
[----:B------:R-:W-:Y:S01]  /*1f410*/  MOV R2, R46 ;  /* 0x0000002e00027202 */ /* 0x000fe20000000f00 */
[----:B------:R-:W-:Y:S01]  /*1f420*/  HMMA.16816.F32 R88, R24, R14, R88 ;  /* 0x0000000e1858723c */ /* 0x000fe20000001858 */
[----:B------:R-:W3:Y:S01]  /*1f430*/  LDSM.16.MT88.4 R12, [R220+0xf000] ;  /* 0x00f00000dc0c783b */ /* 0x000ee20000004200 */
[----:B------:R-:W-:Y:S01]  /*1f440*/  FADD.FTZ R153, R153, R166 ;  /* 0x000000a699997221 */ /* 0x000fe20000010000 */
[----:B------:R-:W-:-:S03]  /*1f450*/  FADD.FTZ R147, R147, R168 ;  /* 0x000000a893937221 */ /* 0x000fc60000010000 */
[----:B------:R-:W-:Y:S01]  /*1f460*/  HMMA.16816.F32 R92, R24, R36, R92 ;  /* 0x00000024185c723c */ /* 0x000fe2000000185c */
[----:B------:R-:W-:Y:S01]  /*1f470*/  FADD.FTZ R172, R172, R153 ;  /* 0x00000099acac7221 */ /* 0x000fe20000010000 */
[----:B------:R-:W-:-:S03]  /*1f480*/  FADD.FTZ R170, R170, R147 ;  /* 0x00000093aaaa7221 */ /* 0x000fc60000010000 */
[----:B------:R-:W-:Y:S01]  /*1f490*/  FADD.FTZ R139, R139, R172 ;  /* 0x000000ac8b8b7221 */ /* 0x000fe20000010000 */
[----:B------:R-:W-:Y:S01]  /*1f4a0*/  HMMA.16816.F32 R96, R24, R38, R96 ;  /* 0x000000261860723c */ /* 0x000fe20000001860 */
[----:B------:R-:W-:Y:S02]  /*1f4b0*/  LDSM.16.MT88.4 R36, [R221+0x13000] ;  /* 0x01300000dd24783b */ /* 0x000fe40000004200 */
[----:B------:R-:W-:-:S03]  /*1f4c0*/  FADD.FTZ R174, R174, R139 ;  /* 0x0000008baeae7221 */ /* 0x000fc60000010000 */
[C---:B------:R-:W-:Y:S06]  /*1f4d0*/  HMMA.16816.F32 R120, R24.reuse, R32, R120 ;  /* 0x000000201878723c */ /* 0x040fec0000001878 */
        /* <DEDUP_REMOVED lines=20> */
[----:B------:R-:W-:Y:S01]  /*1f620*/  FFMA.FTZ R34, R60, R55, -R64 ;  /* 0x000000373c227223 */ /* 0x000fe20000010840 */
[----:B------:R-:W1:Y:S04]  /*1f630*/  MUFU.EX2 R32, R32 ;  /* 0x0000002000207308 */ /* 0x000e680000000800 */
[C---:B------:R-:W-:Y:S01]  /*1f640*/  HMMA.16816.F32 R96, R8.reuse, R22, R96 ;  /* 0x000000160860723c */ /* 0x040fe20000001860 */
[----:B------:R-:W4:Y:S03]  /*1f650*/  LDSM.16.MT88.4 R20, [R220+0xf800] ;  /* 0x00f80000dc14783b */ /* 0x000f260000004200 */
[----:B------:R-:W-:Y:S02]  /*1f660*/  MUFU.EX2 R33, R33 ;  /* 0x0000002100217308 */ /* 0x000fe40000000800 */
[C---:B------:R-:W-:Y:S06]  /*1f670*/  HMMA.16816.F32 R120, R8.reuse, R36, R120 ;  /* 0x000000240878723c */ /* 0x040fec0000001878 */
[----:B------:R-:W-:Y:S01]  /*1f680*/  HMMA.16816.F32 R100, R8, R38, R100 ;  /* 0x000000260864723c */ /* 0x000fe20000001864 */
[----:B------:R-:W5:Y:S01]  /*1f690*/  MUFU.EX2 R34, R34 ;  /* 0x0000002200227308 */ /* 0x000f620000000800 */
[----:B-1----:R-:W-:Y:S01]  /*1f6a0*/  F2FP.F16.F32.PACK_AB R112, R32, R63 ;  /* 0x0000003f2070723e */ /* 0x002fe200000000ff */
[----:B------:R-:W-:-:S03]  /*1f6b0*/  FADD.FTZ R63, R63, R170 ;  /* 0x000000aa3f3f7221 */ /* 0x000fc60000010000 */
[C---:B------:R-:W-:Y:S01]  /*1f6c0*/  HMMA.16816.F32 R104, R8.reuse, R28, R104 ;  /* 0x0000001c0868723c */ /* 0x040fe20000001868 */
[----:B------:R-:W-:Y:S02]  /*1f6d0*/  FADD.FTZ R32, R32, R63 ;  /* 0x0000003f20207221 */ /* 0x000fe40000010000 */
[----:B------:R-:W1:Y:S03]  /*1f6e0*/  MUFU.EX2 R36, R53 ;  /* 0x0000003500247308 */ /* 0x000e660000000800 */
[C---:B------:R-:W-:Y:S06]  /*1f6f0*/  HMMA.16816.F32 R116, R8.reuse, R30, R116 ;  /* 0x0000001e0874723c */ /* 0x040fec0000001874 */
[----:B--2---:R-:W-:Y:S01]  /*1f700*/  HMMA.16816.F32 R108, R8, R16, R108 ;  /* 0x00000010086c723c */ /* 0x004fe2000000186c */
[----:B-----5:R-:W-:Y:S01]  /*1f710*/  F2FP.F16.F32.PACK_AB R114, R34, R33 ;  /* 0x000000212272723e */ /* 0x020fe200000000ff */
[----:B------:R-:W-:-:S04]  /*1f720*/  FADD.FTZ R33, R33, R32 ;  /* 0x0000002021217221 */ /* 0x000fc80000010000 */
[----:B------:R-:W-:Y:S01]  /*1f730*/  HMMA.16816.F32 R4, R8, R18, R4 ;  /* 0x000000120804723c */ /* 0x000fe20000001804 */
[----:B------:R-:W2:Y:S01]  /*1f740*/  LDSM.16.MT88.4 R8, [R219+0xf800] ;  /* 0x00f80000db08783b */ /* 0x000ea20000004200 */
[----:B-1----:R-:W-:Y:S01]  /*1f750*/  F2FP.F16.F32.PACK_AB R115, R36, R133 ;  /* 0x000000852473723e */ /* 0x002fe200000000ff */
[----:B------:R-:W-:Y:S01]  /*1f760*/  FADD.FTZ R133, R133, R174 ;  /* 0x000000ae85857221 */ /* 0x000fe20000010000 */
[----:B------:R-:W-:Y:S01]  /*1f770*/  FADD.FTZ R248, R34, R33 ;  /* 0x0000002122f87221 */ /* 0x000fe20000010000 */
[----:B------:R-:W1:Y:S02]  /*1f780*/  LDSM.16.MT88.4 R16, [R223+0x13800] ;  /* 0x01380000df10783b */ /* 0x000e640000004200 */
[----:B------:R-:W-:Y:S02]  /*1f790*/  FADD.FTZ R247, R36, R133 ;  /* 0x0000008524f77221 */ /* 0x000fe40000010000 */
[C---:B---3--:R-:W-:Y:S06]  /*1f7a0*/  HMMA.16816.F32 R68, R112.reuse, R12, R68 ;  /* 0x0000000c7044723c */ /* 0x048fec0000001844 */
        /* <DEDUP_REMOVED lines=19> */
.L_x_1953:
[----:B------:R-:W-:Y:S05]  /*1f8e0*/  @!P3 BRA `(.L_x_1962) ;  /* 0x0000004c009cb947 */ /* 0x000fea0003800000 */
[----:B------:R-:W-:Y:S02]  /*1f8f0*/  MOV R135, R0 ;  /* 0x0000000000877202 */ /* 0x000fe40000000f00 */
[----:B------:R-:W-:-:S07]  /*1f900*/  MOV R133, R2 ;  /* 0x0000000200857202 */ /* 0x000fce0000000f00 */
.L_x_1971:
[----:B------:R-:W1:Y:S01]  /*1f910*/  LDC.64 R136, c[0x0][0x208] ;  /* 0x00008200ff887b82 */ /* 0x000e620000000a00 */
[----:B------:R-:W-:Y:S04]  /*1f920*/  DEPBAR.LE SB0, 0x0 ;  /* 0x000080000000791a */ /* 0x000fe80000000000 */
[----:B------:R-:W-:Y:S05]  /*1f930*/  WARPSYNC.ALL ;  /* 0x0000000000007948 */ /* 0x000fea0003800000 */
[----:B------:R-:W2:Y:S08]  /*1f940*/  LDC.64 R2, c[0x0][0x198] ;  /* 0x00006600ff027b82 */ /* 0x000eb00000000a00 */
[----:B------:R-:W-:Y:S01]  /*1f950*/  BAR.SYNC.DEFER_BLOCKING 0x0 ;  /* 0x0000000000007b1d */ /* 0x000fe20000010000 */
[----:B------:R-:W-:Y:S01]  /*1f960*/  ISETP.NE.U32.AND P0, PT, R242, RZ, PT ;  /* 0x000000fff200720c */ /* 0x000fe20003f05070 */
[----:B------:R-:W-:Y:S03]  /*1f970*/  VIADD R245, R245, 0xffffffff ;  /* 0xfffffffff5f57836 */ /* 0x000fe60000000000 */
[----:B------:R-:W-:Y:S01]  /*1f980*/  ISETP.NE.AND.EX P0, PT, R243, RZ, PT, P0 ;  /* 0x000000fff300720c */ /* 0x000fe20003f05300 */
[----:B------:R-:W-:Y:S11]  /*1f990*/  BSSY B0, `(.L_x_1963) ;  /* 0x0000050000007945 */ /* 0x000ff60003800000 */
[----:B------:R-:W-:Y:S01]  /*1f9a0*/  @!UPT UIADD3 URZ, URZ, URZ, URZ ;  /* 0x0000003f3f3ff290 */ /* 0x000fe2000fffe03f */
[----:B------:R-:W-:Y:S05]  /*1f9b0*/  @!P0 BRA `(.L_x_1964) ;  /* 0x00000004001c8947 */ /* 0x000fea0003800000 */
[C---:B-1----:R-:W-:Y:S02]  /*1f9c0*/  R2UR UR4, R136.reuse ;  /* 0x00000000880472ca */ /* 0x042fe400000e0000 */
[C---:B------:R-:W-:Y:S02]  /*1f9d0*/  R2UR UR5, R137.reuse ;  /* 0x00000000890572ca */ /* 0x040fe400000e0000 */
[C---:B------:R-:W-:Y:S02]  /*1f9e0*/  R2UR UR12, R136.reuse ;  /* 0x00000000880c72ca */ /* 0x040fe400000e0000 */
[C---:B------:R-:W-:Y:S02]  /*1f9f0*/  R2UR UR13, R137.reuse ;  /* 0x00000000890d72ca */ /* 0x040fe400000e0000 */
[C---:B------:R-:W-:Y:S02]  /*1fa00*/  R2UR UR14, R136.reuse ;  /* 0x00000000880e72ca */ /* 0x040fe400000e0000 */
[C---:B------:R-:W-:Y:S02]  /*1fa10*/  R2UR UR15, R137.reuse ;  /* 0x00000000890f72ca */ /* 0x040fe400000e0000 */
[----:B------:R-:W-:Y:S02]  /*1fa20*/  R2UR UR10, R136 ;  /* 0x00000000880a72ca */ /* 0x000fe400000e0000 */
[----:B------:R-:W-:Y:S01]  /*1fa30*/  R2UR UR11, R137 ;  /* 0x00000000890b72ca */ /* 0x000fe200000e0000 */
[----:B--2---:R-:W2:Y:S11]  /*1fa40*/  LD.E R11, desc[UR4][R2.64+0x170] ;  /* 0x00017004020b7980 */ /* 0x004eb6000c101900 */
[----:B------:R-:W-:Y:S01]  /*1fa50*/  @!UPT UIADD3 URZ, URZ, URZ, URZ ;  /* 0x0000003f3f3ff290 */ /* 0x000fe2000fffe03f */
[----:B------:R-:W3:Y:S01]  /*1fa60*/  LD.E.64 R14, desc[UR10][R2.64+0x28] ;  /* 0x0000280a020e7980 */ /* 0x000ee2000c101b00 */
[-C--:B--2---:R-:W-:Y:S02]  /*1fa70*/  IABS R7, R11.reuse ;  /* 0x0000000b00077213 */ /* 0x084fe40000000000 */
[-C--:B------:R-:W-:Y:S02]  /*1fa80*/  IABS R5, R11.reuse ;  /* 0x0000000b00057213 */ /* 0x080fe40000000000 */
[----:B------:R-:W1:Y:S03]  /*1fa90*/  I2F.RP R6, R7 ;  /* 0x0000000700067306 */ /* 0x000e660000209400 */
[----:B------:R-:W-:Y:S07]  /*1faa0*/  IMAD.MOV R5, RZ, RZ, -R5 ;  /* 0x000000ffff057224 */ /* 0x000fee00078e0a05 */
[----:B-1----:R-:W1:Y:S02]  /*1fab0*/  MUFU.RCP R0, R6 ;  /* 0x0000000600007308 */ /* 0x002e640000001000 */
[----:B-1----:R-:W-:Y:S02]  /*1fac0*/  VIADD R8, R0, 0xffffffe ;  /* 0x0ffffffe00087836 */ /* 0x002fe40000000000 */
[----:B------:R-:W-:Y:S06]  /*1fad0*/  IMAD.SHL.U32 R0, R245, 0x80, RZ ;  /* 0x00000080f5007824 */ /* 0x000fec00078e00ff */
[----:B------:R-:W1:Y:S01]  /*1fae0*/  F2I.FTZ.U32.TRUNC.NTZ R9, R8 ;  /* 0x0000000800097305 */ /* 0x000e62000021f000 */
[----:B------:R-:W-:Y:S05]  /*1faf0*/  VIADD R10, R0, 0x80 ;  /* 0x00000080000a7836 */ /* 0x000fea0000000000 */
[----:B------:R-:W-:Y:S02]  /*1fb00*/  IABS R6, R10 ;  /* 0x0000000a00067213 */ /* 0x000fe40000000000 */
[----:B------:R-:W-:Y:S01]  /*1fb10*/  LOP3.LUT R10, R10, R11, RZ, 0x3c, !PT ;  /* 0x0000000b0a0a7212 */ /* 0x000fe200078e3cff */
[--C-:B-1----:R-:W-:Y:S02]  /*1fb20*/  IMAD.MOV R4, RZ, RZ, -R9.reuse ;  /* 0x000000ffff047224 */ /* 0x102fe400078e0a09 */
[----:B------:R-:W-:Y:S02]  /*1fb30*/  IMAD.MOV.U32 R8, RZ, RZ, RZ ;  /* 0x000000ffff087224 */ /* 0x000fe400078e00ff */
[----:B------:R-:W-:Y:S01]  /*1fb40*/  IMAD R13, R4, R7, RZ ;  /* 0x00000007040d7224 */ /* 0x000fe200078e02ff */
[----:B------:R-:W-:Y:S02]  /*1fb50*/  IABS R4, R0 ;  /* 0x0000000000047213 */ /* 0x000fe40000000000 */
[----:B------:R-:W-:Y:S01]  /*1fb60*/  LOP3.LUT R0, R0, R11, RZ, 0x3c, !PT ;  /* 0x0000000b00007212 */ /* 0x000fe200078e3cff */
[----:B------:R-:W-:Y:S02]  /*1fb70*/  IMAD.HI.U32 R9, R9, R13, R8 ;  /* 0x0000000d09097227 */ /* 0x000fe400078e0008 */
[----:B------:R-:W2:Y:S01]  /*1fb80*/  LD.E.64 R12, desc[UR4][R2.64+0x40] ;  /* 0x00004004020c7980 */ /* 0x000ea2000c101b00 */
[----:B------:R-:W-:Y:S02]  /*1fb90*/  ISETP.GE.AND P0, PT, R0, RZ, PT ;  /* 0x000000ff0000720c */ /* 0x000fe40003f06270 */
[----:B------:R-:W-:Y:S01]  /*1fba0*/  LOP3.LUT R0, RZ, R11, RZ, 0x33, !PT ;  /* 0x0000000bff007212 */ /* 0x000fe200078e33ff */
        /* <DEDUP_REMOVED lines=40> */
.L_x_1964:
[----:B-1----:R-:W-:Y:S02]  /*1fe30*/  R2UR UR4, R136 ;  /* 0x00000000880472ca */ /* 0x002fe400000e0000 */
[----:B------:R-:W-:Y:S11]  /*1fe40*/  R2UR UR5, R137 ;  /* 0x00000000890572ca */ /* 0x000ff600000e0000 */
[----:B------:R-:W-:Y:S02]  /*1fe50*/  @!UPT UIADD3 URZ, URZ, URZ, URZ ;  /* 0x0000003f3f3ff290 */ /* 0x000fe4000fffe03f */
[----:B--2---:R-:W2:Y:S02]  /*1fe60*/  LD.E R8, desc[UR4][R2.64+0x40] ;  /* 0x0000400402087980 */ /* 0x004ea4000c101900 */
[----:B--2---:R-:W-:Y:S05]  /*1fe70*/  IMAD.U32 R8, R8, -0x80, RZ ;  /* 0xffffff8008087824 */ /* 0x004fea00078e00ff */
[----:B------:R-:W-:Y:S02]  /*1fe80*/  SHF.R.S32.HI R4, RZ, 0x1f, R8 ;  /* 0x0000001fff047819 */ /* 0x000fe40000011408 */
.L_x_1965:
[----:B------:R-:W-:Y:S05]  /*1fe90*/  BSYNC B0 ;  /* 0x0000000000007941 */ /* 0x000fea0003800000 */
.L_x_1963:
[C---:B------:R-:W-:Y:S01]  /*1fea0*/  LOP3.LUT P3, RZ, R246.reuse, 0x1, RZ, 0xc0, !PT ;  /* 0x00000001f6ff7812 */ /* 0x040fe2000786c0ff */
[----:B------:R-:W-:Y:S01]  /*1feb0*/  BSSY B1, `(.L_x_1966) ;  /* 0x000024f000017945 */ /* 0x000fe20003800000 */
[----:B------:R-:W-:Y:S02]  /*1fec0*/  LOP3.LUT P2, RZ, R246, 0x2, RZ, 0xc0, !PT ;  /* 0x00000002f6ff7812 */ /* 0x000fe4000784c0ff */
[C---:B------:R-:W-:Y:S02]  /*1fed0*/  LEA R250, P1, R8.reuse, R156, 0x1 ;  /* 0x0000009c08fa7211 */ /* 0x040fe400078208ff */
[CC--:B------:R-:W-:Y:S02]  /*1fee0*/  IADD3 R7, P0, R8.reuse, R230.reuse, RZ ;  /* 0x000000e608077210 */ /* 0x0c0fe40007f1e0ff */
[-C--:B------:R-:W-:Y:S02]  /*1fef0*/  LEA.HI.X R251, R8, R157.reuse, R4, 0x1, P1 ;  /* 0x0000009d08fb7211 */ /* 0x080fe400008f0c04 */
[----:B------:R-:W-:Y:S01]  /*1ff00*/  IADD3 R5, P1, R7, R230, RZ ;  /* 0x000000e607057210 */ /* 0x000fe20007f3e0ff */
[--C-:B------:R-:W-:Y:S02]  /*1ff10*/  IMAD.X R4, R4, 0x1, R231.reuse, P0 ;  /* 0x0000000104047824 */ /* 0x100fe400000e06e7 */
        /* <DEDUP_REMOVED lines=16> */
[--C-:B------:R-:W-:Y:S01]  /*20020*/  IMAD.X R4, R4, 0x1, R231.reuse, P1 ;  /* 0x0000000104047824 */ /* 0x100fe200008e06e7 */
        /* <DEDUP_REMOVED lines=10> */
[-CC-:B------:R-:W-:Y:S02]  /*200d0*/  @P3 LEA.HI.X R17, R5, R157.reuse, R4.reuse, 0x1, P4 ;  /* 0x0000009d05113211 */ /* 0x180fe400020f0c04 */
[----:B------:R-:W-:Y:S02]  /*200e0*/  @P2 R2UR UR11, R137 ;  /* 0x00000000890b22ca */ /* 0x000fe400000e0000 */
[C---:B------:R-:W-:Y:S02]  /*200f0*/  @P2 LEA R10, P0, R5.reuse, R156, 0x1 ;  /* 0x0000009c050a2211 */ /* 0x040fe400078008ff */
[C---:B------:R-:W-:Y:S01]  /*20100*/  IADD3 R7, P1, R5.reuse, R230, RZ ;  /* 0x000000e605077210 */ /* 0x040fe20007f3e0ff */
[----:B------:R-:W-:Y:S01]  /*20110*/  @!PT LDS RZ, [RZ] ;  /* 0x00000000fffff984 */ /* 0x000fe20000000800 */
[----:B------:R-:W-:Y:S01]  /*20120*/  @!PT LDS RZ, [RZ] ;  /* 0x00000000fffff984 */ /* 0x000fe20000000800 */
[----:B------:R-:W-:Y:S01]  /*20130*/  @!PT LDS RZ, [RZ] ;  /* 0x00000000fffff984 */ /* 0x000fe20000000800 */
[----:B------:R1:W-:Y:S01]  /*20140*/  @P3 LDGSTS.E.BYPASS.LTC128B.128 [R244+0xc800], desc[UR4][R22.64] ;  /* 0x0c80000016f43fae */ /* 0x0003e2000b901d44 */
[-C--:B------:R-:W-:Y:S02]  /*20150*/  @P2 LEA.HI.X R11, R5, R157.reuse, R4, 0x1, P0 ;  /* 0x0000009d050b2211 */ /* 0x080fe400000f0c04 */
[CC--:B------:R-:W-:Y:S01]  /*20160*/  @P3 LEA R14, P4, R7.reuse, R156.reuse, 0x1 ;  /* 0x0000009c070e3211 */ /* 0x0c0fe200078808ff */
[----:B------:R-:W-:Y:S01]  /*20170*/  @!P3 STS.128 [R244+0xc800], RZ ;  /* 0x00c800fff400b388 */ /* 0x000fe20000000c00 */
[--C-:B------:R-:W-:Y:S01]  /*20180*/  IMAD.X R4, R4, 0x1, R231.reuse, P1 ;  /* 0x0000000104047824 */ /* 0x100fe200008e06e7 */
[C---:B------:R-:W-:Y:S02]  /*20190*/  @P2 LEA R8, P0, R7.reuse, R156, 0x1 ;  /* 0x0000009c07082211 */ /* 0x040fe400078008ff */
        /* <DEDUP_REMOVED lines=8> */
[--C-:B------:R-:W-:Y:S01]  /*20220*/  IMAD.X R4, R4, 0x1, R231.reuse, P1 ;  /* 0x0000000104047824 */ /* 0x100fe200008e06e7 */
[CC--:B------:R-:W-:Y:S01]  /*20230*/  @P3 LEA R20, P4, R5.reuse, R156.reuse, 0x1 ;  /* 0x0000009c05143211 */ /* 0x0c0fe200078808ff */
[----:B------:R-:W-:Y:S01]  /*20240*/  @!PT LDS RZ, [RZ] ;  /* 0x00000000fffff984 */ /* 0x000fe20000000800 */
[----:B------:R-:W-:Y:S01]  /*20250*/  @!PT LDS RZ, [RZ] ;  /* 0x00000000fffff984 */ /* 0x000fe20000000800 */
[----:B------:R-:W-:Y:S01]  /*20260*/  @!PT LDS RZ, [RZ] ;  /* 0x00000000fffff984 */ /* 0x000fe20000000800 */
[----:B------:R-:W-:Y:S01]  /*20270*/  @P3 LDGSTS.E.BYPASS.LTC128B.128 [R244+0xd000], desc[UR12][R16.64] ;  /* 0x0d00000010f43fae */ /* 0x000fe2000b901d4c */
[C---:B------:R-:W-:Y:S02]  /*20280*/  @P2 LEA R18, P0, R5.reuse, R156, 0x1 ;  /* 0x0000009c05122211 */ /* 0x040fe400078008ff */
[CCC-:B------:R-:W-:Y:S01]  /*20290*/  @P3 LEA.HI.X R21, R5.reuse, R157.reuse, R4.reuse, 0x1, P4 ;  /* 0x0000009d05153211 */ /* 0x1c0fe200020f0c04 */
[----:B------:R-:W-:Y:S01]  /*202a0*/  @!P3 STS.128 [R244+0xd000], RZ ;  /* 0x00d000fff400b388 */ /* 0x000fe20000000c00 */
[C---:B------:R-:W-:Y:S02]  /*202b0*/  IADD3 R7, P1, R5.reuse, R230, RZ ;  /* 0x000000e605077210 */ /* 0x040fe40007f3e0ff */
[-C--:B------:R-:W-:Y:S01]  /*202c0*/  @P2 LEA.HI.X R19, R5, R157.reuse, R4, 0x1, P0 ;  /* 0x0000009d05132211 */ /* 0x080fe200000f0c04 */
[----:B------:R-:W-:Y:S01]  /*202d0*/  @!PT LDS RZ, [RZ] ;  /* 0x00000000fffff984 */ /* 0x000fe20000000800 */
[----:B------:R-:W-:Y:S01]  /*202e0*/  @!PT LDS RZ, [RZ] ;  /* 0x00000000fffff984 */ /* 0x000fe20000000800 */
[----:B------:R-:W-:Y:S01]  /*202f0*/  @!PT LDS RZ, [RZ] ;  /* 0x00000000fffff984 */ /* 0x000fe20000000800 */
[----:B------:R-:W-:Y:S01]  /*20300*/  @P2 LDGSTS.E.BYPASS.LTC128B.128 [R244+0x11000], desc[UR10][R10.64+0x80] ;  /* 0x110000800af42fae */ /* 0x000fe2000b901d4a */
[-C--:B------:R-:W-:Y:S01]  /*20310*/  @P3 LEA R24, P4, R7, R156.reuse, 0x1 ;  /* 0x0000009c07183211 */ /* 0x080fe200078808ff */
[--C-:B------:R-:W-:Y:S01]  /*20320*/  IMAD.X R4, R4, 0x1, R231.reuse, P1 ;  /* 0x0000000104047824 */ /* 0x100fe200008e06e7 */
[C---:B------:R-:W-:Y:S01]  /*20330*/  @P2 R2UR UR16, R136.reuse ;  /* 0x00000000881022ca */ /* 0x040fe200000e0000 */
[----:B------:R-:W-:Y:S01]  /*20340*/  @!P2 STS.128 [R244+0x11000], RZ ;  /* 0x011000fff400a388 */ /* 0x000fe20000000c00 */
[----:B------:R-:W-:Y:S02]  /*20350*/  @P2 R2UR UR17, R137 ;  /* 0x00000000891122ca */ /* 0x000fe400000e0000 */
[CCC-:B------:R-:W-:Y:S01]  /*20360*/  @P3 LEA.HI.X R25, R7.reuse, R157.reuse, R4.reuse, 0x1, P4 ;  /* 0x0000009d07193211 */ /* 0x1c0fe200020f0c04 */
[----:B------:R-:W-:Y:S01]  /*20370*/  @!PT LDS RZ, [RZ] ;  /* 0x00000000fffff984 */ /* 0x000fe20000000800 */
[----:B------:R-:W-:Y:S01]  /*20380*/  @!PT LDS RZ, [RZ] ;  /* 0x00000000fffff984 */ /* 0x000fe20000000800 */
[----:B------:R-:W-:Y:S01]  /*20390*/  @!PT LDS RZ, [RZ] ;  /* 0x00000000fffff984 */ /* 0x000fe20000000800 */
[----:B------:R-:W-:Y:S01]  /*203a0*/  @P3 LDGSTS.E.BYPASS.LTC128B.128 [R244+0xd800], desc[UR4][R14.64] ;  /* 0x0d8000000ef43fae */ /* 0x000fe2000b901d44 */
[C---:B-1----:R-:W-:Y:S02]  /*203b0*/  @P2 LEA R22, P1, R7.reuse, R156, 0x1 ;  /* 0x0000009c07162211 */ /* 0x042fe400078208ff */
        /* <DEDUP_REMOVED lines=9> */
[--C-:B------:R-:W-:Y:S01]  /*20450*/  IMAD.X R4, R4, 0x1, R231.reuse, P0 ;  /* 0x0000000104047824 */ /* 0x100fe200000e06e7 */
[----:B------:R-:W-:Y:S01]  /*20460*/  @P3 R2UR UR15, R137 ;  /* 0x00000000890f32ca */ /* 0x000fe200000e0000 */
[----:B------:R-:W-:Y:S01]  /*20470*/  @!P2 STS.128 [R244+0x11800], RZ ;  /* 0x011800fff400a388 */ /* 0x000fe20000000c00 */
[C---:B------:R-:W-:Y:S02]  /*20480*/  @P2 LEA R28, P1, R5.reuse, R156, 0x1 ;  /* 0x0000009c051c2211 */ /* 0x040fe400078208ff */
[-CC-:B------:R-:W-:Y:S01]  /*20490*/  @P3 LEA.HI.X R27, R5, R157.reuse, R4.reuse, 0x1, P6 ;  /* 0x0000009d051b3211 */ /* 0x180fe200030f0c04 */
        /* <DEDUP_REMOVED lines=32> */
[----:B------:R-:W-:Y:S03]  /*206a0*/  ISETP.GT.AND P0, PT, R245, R234, PT ;  /* 0x000000eaf500720c */ /* 0x000fe60003f04270 */
        /* <DEDUP_REMOVED lines=234> */
[C---:B------:R-:W-:Y:S02]  /*21550*/  R2UR UR4, R136.reuse ;  /* 0x00000000880472ca */ /* 0x040fe400000e0000 */
[C---:B------:R-:W-:Y:S02]  /*21560*/  R2UR UR5, R137.reuse ;  /* 0x00000000890572ca */ /* 0x040fe400000e0000 */
[C---:B------:R-:W-:Y:S02]  /*21570*/  R2UR UR12, R136.reuse ;  /* 0x00000000880c72ca */ /* 0x040fe400000e0000 */
        /* <DEDUP_REMOVED lines=16> */
[C---:B------:R-:W-:Y:S01]  /*21680*/  VIADD R142, R0.reuse, 0xffffff80 ;  /* 0xffffff80008e7836 */ /* 0x040fe20000000000 */
        /* <DEDUP_REMOVED lines=23> */
[----:B------:R-:W-:Y:S02]  /*21800*/  LOP3.LUT R0, RZ, R145, RZ, 0x33, !PT ;  /* 0x00000091ff007212 */ /* 0x000fe400078e33ff */
[----:B------:R-:W-:Y:S05]  /*21810*/  ISETP.NE.AND P2, PT, R145, RZ, PT ;  /* 0x000000ff9100720c */ /* 0x000fea0003f45270 */
        /* <DEDUP_REMOVED lines=26> */
.L_x_1969:
[----:B------:R-:W-:Y:S02]  /*219c0*/  R2UR UR4, R136 ;  /* 0x00000000880472ca */ /* 0x000fe400000e0000 */
[----:B------:R-:W-:Y:S11]  /*219d0*/  R2UR UR5, R137 ;  /* 0x00000000890572ca */ /* 0x000ff600000e0000 */
[----:B------:R-:W-:Y:S02]  /*219e0*/  @!UPT UIADD3 URZ, URZ, URZ, URZ ;  /* 0x0000003f3f3ff290 */ /* 0x000fe4000fffe03f */
[----:B------:R-:W2:Y:S02]  /*219f0*/  LD.E R142, desc[UR4][R2.64+0x38] ;  /* 0x00003804028e7980 */ /* 0x000ea4000c101900 */
[----:B--2---:R-:W-:Y:S05]  /*21a00*/  IMAD.U32 R142, R142, -0x80, RZ ;  /* 0xffffff808e8e7824 */ /* 0x004fea00078e00ff */
[----:B------:R-:W-:Y:S02]  /*21a10*/  SHF.R.S32.HI R132, RZ, 0x1f, R142 ;  /* 0x0000001fff847819 */ /* 0x000fe4000001148e */
.L_x_1970:
[----:B------:R-:W-:Y:S05]  /*21a20*/  BSYNC B0 ;  /* 0x0000000000007941 */ /* 0x000fea0003800000 */
.L_x_1968:
[C---:B------:R-:W-:Y:S02]  /*21a30*/  LOP3.LUT P0, RZ, R246.reuse, 0x1, RZ, 0xc0, !PT ;  /* 0x00000001f6ff7812 */ /* 0x040fe4000780c0ff */
        /* <DEDUP_REMOVED lines=35> */
[C---:B------:R-:W-:Y:S02]  /*21c70*/  @P1 LEA R144, P2, R139.reuse, R236, 0x1 ;  /* 0x000000ec8b901211 */ /* 0x040fe400078408ff */
[----:B------:R-:W-:Y:S01]  /*21c80*/  @P1 R2UR UR16, R136 ;  /* 0x00000000881012ca */ /* 0x000fe200000e0000 */
[----:B------:R-:W-:Y:S01]  /*21c90*/  @!PT LDS RZ, [RZ] ;  /* 0x00000000fffff984 */ /* 0x000fe20000000800 */
[----:B------:R-:W-:Y:S01]  /*21ca0*/  @!PT LDS RZ, [RZ] ;  /* 0x00000000fffff984 */ /* 0x000fe20000000800 */
[----:B------:R-:W-:Y:S01]  /*21cb0*/  @!PT LDS RZ, [RZ] ;  /* 0x00000000fffff984 */ /* 0x000fe20000000800 */
[----:B------:R2:W-:Y:S01]  /*21cc0*/  @P0 LDGSTS.E.BYPASS.LTC128B.128 [R244+0x4800], desc[UR4][R160.64] ;  /* 0x04800000a0f40fae */ /* 0x0005e2000b901d44 */
[-C--:B------:R-:W-:Y:S02]  /*21cd0*/  @P1 LEA.HI.X R145, R139, R235.reuse, R132, 0x1, P2 ;  /* 0x000000eb8b911211 */ /* 0x080fe400010f0c84 */
[----:B------:R-:W-:Y:S01]  /*21ce0*/  @P1 R2UR UR17, R137 ;  /* 0x00000000891112ca */ /* 0x000fe200000e0000 */
[----:B------:R1:W-:Y:S01]  /*21cf0*/  @!P0 STS.128 [R244+0x4800], RZ ;  /* 0x004800fff4008388 */ /* 0x0003e20000000c00 */
[----:B------:R-:W-:Y:S03]  /*21d00*/  IADD3 R141, P3, R139, R232, RZ ;  /* 0x000000e88b8d7210 */ /* 0x000fe60007f7e0ff */
[----:B------:R-:W-:Y:S01]  /*21d10*/  @!PT LDS RZ, [RZ] ;  /* 0x00000000fffff984 */ /* 0x000fe20000000800 */
[----:B------:R-:W-:Y:S01]  /*21d20*/  @!PT LDS RZ, [RZ] ;  /* 0x00000000fffff984 */ /* 0x000fe20000000800 */
[----:B------:R-:W-:Y:S01]  /*21d30*/  @!PT LDS RZ, [RZ] ;  /* 0x00000000fffff984 */ /* 0x000fe20000000800 */
[----:B------:R1:W-:Y:S01]  /*21d40*/  @P1 LDGSTS.E.BYPASS.LTC128B.128 [R244+0x8800], desc[UR14][R146.64+0x80] ;  /* 0x0880008092f41fae */ /* 0x0003e2000b901d4e */
[CC--:B------:R-:W-:Y:S01]  /*21d50*/  @P0 LEA R148, P4, R141.reuse, R236.reuse, 0x1 ;  /* 0x000000ec8d940211 */ /* 0x0c0fe200078808ff */
[--C-:B------:R-:W-:Y:S01]  /*21d60*/  IMAD.X R132, R132, 0x1, R233.reuse, P3 ;  /* 0x0000000184847824 */ /* 0x100fe200018e06e9 */
[C---:B------:R-:W-:Y:S01]  /*21d70*/  @P1 LEA R142, P2, R141.reuse, R236, 0x1 ;  /* 0x000000ec8d8e1211 */ /* 0x040fe200078408ff */
        /* <DEDUP_REMOVED lines=8> */
[--C-:B------:R-:W-:Y:S01]  /*21e00*/  IMAD.X R132, R132, 0x1, R233.reuse, P3 ;  /* 0x0000000184847824 */ /* 0x100fe200018e06e9 */
[CC--:B------:R-:W-:Y:S01]  /*21e10*/  @P0 LEA R158, P4, R139.reuse, R236.reuse, 0x1 ;  /* 0x000000ec8b9e0211 */ /* 0x0c0fe200078808ff */
[----:B------:R1:W-:Y:S01]  /*21e20*/  @!P0 STS.128 [R244+0x5000], RZ ;  /* 0x005000fff4008388 */ /* 0x0003e20000000c00 */
[C---:B------:R-:W-:Y:S02]  /*21e30*/  @P1 LEA R154, P2, R139.reuse, R236, 0x1 ;  /* 0x000000ec8b9a1211 */ /* 0x040fe400078408ff */
[CCC-:B------:R-:W-:Y:S01]  /*21e40*/  @P0 LEA.HI.X R159, R139.reuse, R235.reuse, R132.reuse, 0x1, P4 ;  /* 0x000000eb8b9f0211 */ /* 0x1c0fe200020f0c84 */
[----:B------:R-:W-:Y:S01]  /*21e50*/  @!PT LDS RZ, [RZ] ;  /* 0x00000000fffff984 */ /* 0x000fe20000000800 */
[----:B------:R-:W-:Y:S01]  /*21e60*/  @!PT LDS RZ, [RZ] ;  /* 0x00000000fffff984 */ /* 0x000fe20000000800 */
[----:B------:R-:W-:Y:S01]  /*21e70*/  @!PT LDS RZ, [RZ] ;  /* 0x00000000fffff984 */ /* 0x000fe20000000800 */
[----:B------:R1:W-:Y:S01]  /*21e80*/  @P1 LDGSTS.E.BYPASS.LTC128B.128 [R244+0x9000], desc[UR10][R144.64+0x80] ;  /* 0x0900008090f41fae */ /* 0x0003e2000b901d4a */
[CC--:B------:R-:W-:Y:S02]  /*21e90*/  @P1 LEA.HI.X R155, R139.reuse, R235.reuse, R132, 0x1, P2 ;  /* 0x000000eb8b9b1211 */ /* 0x0c0fe400010f0c84 */
[----:B------:R-:W-:Y:S01]  /*21ea0*/  IADD3 R141, P3, R139, R232, RZ ;  /* 0x000000e88b8d7210 */ /* 0x000fe20007f7e0ff */
[----:B------:R1:W-:Y:S03]  /*21eb0*/  @!P1 STS.128 [R244+0x9000], RZ ;  /* 0x009000fff4009388 */ /* 0x0003e60000000c00 */
[CC--:B--2---:R-:W-:Y:S01]  /*21ec0*/  @P0 LEA R160, P4, R141.reuse, R236.reuse, 0x1 ;  /* 0x000000ec8da00211 */ /* 0x0c4fe200078808ff */
[----:B------:R-:W-:Y:S01]  /*21ed0*/  @!PT LDS RZ, [RZ] ;  /* 0x00000000fffff984 */ /* 0x000fe20000000800 */
[----:B------:R-:W-:Y:S01]  /*21ee0*/  @!PT LDS RZ, [RZ] ;  /* 0x00000000fffff984 */ /* 0x000fe20000000800 */
[----:B------:R-:W-:Y:S01]  /*21ef0*/  @!PT LDS RZ, [RZ] ;  /* 0x00000000fffff984 */ /* 0x000fe20000000800 */
[----:B------:R1:W-:Y:S01]  /*21f00*/  @P0 LDGSTS.E.BYPASS.LTC128B.128 [R244+0x5800], desc[UR4][R148.64] ;  /* 0x0580000094f40fae */ /* 0x0003e2000b901d44 */
[--C-:B------:R-:W-:Y:S01]  /*21f10*/  IMAD.X R132, R132, 0x1, R233.reuse, P3 ;  /* 0x0000000184847824 */ /* 0x100fe200018e06e9 */
[C---:B------:R-:W-:Y:S02]  /*21f20*/  @P1 LEA R140, P3, R141.reuse, R236, 0x1 ;  /* 0x000000ec8d8c1211 */ /* 0x040fe400078608ff */
        /* <DEDUP_REMOVED lines=18> */
[-CC-:B------:R-:W-:Y:S01]  /*22050*/  @P0 LEA.HI.X R167, R139, R235.reuse, R132.reuse, 0x1, P6 ;  /* 0x000000eb8ba70211 */ /* 0x180fe200030f0c84 */
[----:B------:R1:W-:Y:S01]  /*22060*/  @!P0 STS.128 [R244+0x6000], RZ ;  /* 0x006000fff4008388 */ /* 0x0003e20000000c00 */
[----:B------:R-:W-:Y:S02]  /*22070*/  @P1 R2UR UR13, R137 ;  /* 0x00000000890d12ca */ /* 0x000fe400000e0000 */
[C---:B------:R-:W-:Y:S01]  /*22080*/  @P1 LEA R162, P3, R139.reuse, R236, 0x1 ;  /* 0x000000ec8ba21211 */ /* 0x040fe200078608ff */
[----:B------:R-:W-:Y:S01]  /*22090*/  @!PT LDS RZ, [RZ] ;  /* 0x00000000fffff984 */ /* 0x000fe20000000800 */
[----:B------:R-:W-:Y:S01]  /*220a0*/  @!PT LDS RZ, [RZ] ;  /* 0x00000000fffff984 */ /* 0x000fe20000000800 */
[----:B------:R-:W-:Y:S01]  /*220b0*/  @!PT LDS RZ, [RZ] ;  /* 0x00000000fffff984 */ /* 0x000fe20000000800 */
[----:B------:R1:W-:Y:S01]  /*220c0*/  @P1 LDGSTS.E.BYPASS.LTC128B.128 [R244+0xa000], desc[UR10][R154.64+0x80] ;  /* 0x0a0000809af41fae */ /* 0x0003e2000b901d4a */
[C---:B------:R-:W-:Y:S02]  /*220d0*/  @P0 R2UR UR10, R136.reuse ;  /* 0x00000000880a02ca */ /* 0x040fe400000e0000 */
[-C--:B------:R-:W-:Y:S01]  /*220e0*/  @P1 LEA.HI.X R163, R139, R235.reuse, R132, 0x1, P3 ;  /* 0x000000eb8ba31211 */ /* 0x080fe200018f0c84 */
[----:B------:R1:W-:Y:S01]  /*220f0*/  @!P1 STS.128 [R244+0xa000], RZ ;  /* 0x00a000fff4009388 */ /* 0x0003e20000000c00 */
[----:B------:R-:W-:Y:S02]  /*22100*/  @P0 R2UR UR11, R137 ;  /* 0x00000000890b02ca */ /* 0x000fe400000e0000 */
        /* <DEDUP_REMOVED lines=41> */
.L_x_1967:
[----:B------:R-:W-:Y:S05]  /*223a0*/  BSYNC B1 ;  /* 0x0000000000017941 */ /* 0x000fea0003800000 */
.L_x_1966:
[----:B------:R-:W-:Y:S01]  /*223b0*/  R2UR UR4, R136 ;  /* 0x00000000880472ca */ /* 0x000fe200000e0000 */
[----:B-1----:R-:W-:Y:S01]  /*223c0*/  LDSM.16.MT88.4 R148, [R220+0xc000] ;  /* 0x00c00000dc94783b */ /* 0x002fe20000004200 */
[----:B------:R-:W-:Y:S02]  /*223d0*/  R2UR UR5, R137 ;  /* 0x00000000890572ca */ /* 0x000fe400000e0000 */
        /* <DEDUP_REMOVED lines=8> */
[----:B------:R1:W2:Y:S01]  /*22460*/  LD.E R3, desc[UR4][R2.64+0xdc] ;  /* 0x0000dc0402037980 */ /* 0x0002a2000c101900 */
[----:B------:R-:W-:Y:S02]  /*22470*/  FMNMX.FTZ R141, R9, R132, !PT ;  /* 0x00000084098d7209 */ /* 0x000fe40007810000 */
[----:B------:R-:W-:Y:S04]  /*22480*/  FMNMX.FTZ R0, R14, R139, !PT ;  /* 0x0000008b0e007209 */ /* 0x000fe80007810000 */
[----:B------:R-:W-:Y:S04]  /*22490*/  FMNMX.FTZ R139, R15, R0, !PT ;  /* 0x000000000f8b7209 */ /* 0x000fe80007810000 */
[----:B------:R-:W-:Y:S04]  /*224a0*/  FMNMX.FTZ R0, R18, R139, !PT ;  /* 0x0000008b12007209 */ /* 0x000fe80007810000 */
        /* <DEDUP_REMOVED lines=51> */
[----:B------:R-:W1:Y:S01]  /*227e0*/  SHFL.BFLY PT, R0, R139, 0x2, 0x1f ;  /* 0x0c401f008b007f89 */ /* 0x000e6200000e0000 */
[----:B------:R-:W-:Y:S07]  /*227f0*/  FMNMX.FTZ R2, R64, R145, !PT ;  /* 0x0000009140027209 */ /* 0x000fee0007810000 */
[----:B------:R-:W-:Y:S01]  /*22800*/  LDSM.16.MT88.4 R144, [R221+0xc000] ;  /* 0x00c00000dd90783b */ /* 0x000fe20000004200 */
[----:B------:R-:W-:Y:S07]  /*22810*/  FMNMX.FTZ R143, R65, R2, !PT ;  /* 0x00000002418f7209 */ /* 0x000fee0007810000 */
[----:B------:R-:W3:Y:S01]  /*22820*/  SHFL.BFLY PT, R2, R143, 0x2, 0x1f ;  /* 0x0c401f008f027f89 */ /* 0x000ee200000e0000 */
[----:B-1----:R-:W-:Y:S07]  /*22830*/  FMNMX.FTZ R137, R139, R0, !PT ;  /* 0x000000008b897209 */ /* 0x002fee0007810000 */
[----:B------:R-:W1:Y:S01]  /*22840*/  SHFL.BFLY PT, R0, R137, 0x1, 0x1f ;  /* 0x0c201f0089007f89 */ /* 0x000e6200000e0000 */
[----:B---3--:R-:W-:Y:S07]  /*22850*/  FMNMX.FTZ R141, R143, R2, !PT ;  /* 0x000000028f8d7209 */ /* 0x008fee0007810000 */
[----:B------:R-:W3:Y:S01]  /*22860*/  SHFL.BFLY PT, R2, R141, 0x1, 0x1f ;  /* 0x0c201f008d027f89 */ /* 0x000ee200000e0000 */
[----:B-1----:R-:W-:Y:S05]  /*22870*/  FMNMX.FTZ R0, R137, R0, !PT ;  /* 0x0000000089007209 */ /* 0x002fea0007810000 */
[----:B------:R-:W-:Y:S01]  /*22880*/  FADD.FTZ R134, -R0, R135 ;  /* 0x0000008700867221 */ /* 0x000fe20000010100 */
[----:B---3--:R-:W-:Y:S02]  /*22890*/  FMNMX.FTZ R2, R141, R2, !PT ;  /* 0x000000028d027209 */ /* 0x008fe40007810000 */
[----:B------:R-:W1:Y:S02]  /*228a0*/  LDSM.16.MT88.4 R140, [R223+0xc000] ;  /* 0x00c00000df8c783b */ /* 0x000e640000004200 */
[C---:B------:R-:W-:Y:S01]  /*228b0*/  FSETP.NEU.FTZ.AND P0, PT, R2.reuse, -INF , PT ;  /* 0xff8000000200780b */ /* 0x040fe20003f1d000 */
[C---:B--2---:R-:W-:Y:S01]  /*228c0*/  FMUL.FTZ R132, R3.reuse, R134 ;  /* 0x0000008603847220 */ /* 0x044fe20000410000 */
[C---:B------:R-:W-:Y:S01]  /*228d0*/  FMUL.FTZ R158, R3.reuse, R2 ;  /* 0x00000002039e7220 */ /* 0x040fe20000410000 */
[----:B------:R-:W-:Y:S04]  /*228e0*/  FADD.FTZ R134, -R2, R133 ;  /* 0x0000008502867221 */ /* 0x000fe80000010100 */
[C---:B------:R-:W-:Y:S01]  /*228f0*/  FMUL.FTZ R133, R3.reuse, R134 ;  /* 0x0000008603857220 */ /* 0x040fe20000410000 */
[----:B------:R-:W-:Y:S01]  /*22900*/  FSEL R158, R158, RZ, P0 ;  /* 0x000000ff9e9e7208 */ /* 0x000fe20000000000 */
[----:B------:R-:W-:Y:S01]  /*22910*/  FMUL.FTZ R134, R3, R0 ;  /* 0x0000000003867220 */ /* 0x000fe20000410000 */
[----:B------:R-:W-:Y:S01]  /*22920*/  FSETP.NEU.FTZ.AND P0, PT, R0, -INF , PT ;  /* 0xff8000000000780b */ /* 0x000fe20003f1d000 */
[----:B------:R-:W2:Y:S02]  /*22930*/  MUFU.EX2 R132, R132 ;  /* 0x0000008400847308 */ /* 0x000ea40000000800 */
        /* <DEDUP_REMOVED lines=10> */
[----:B------:R-:W3:Y:S01]  /*229e0*/  MUFU.EX2 R133, R133 ;  /* 0x0000008500857308 */ /* 0x000ee20000000800 */
[-C--:B------:R-:W-:Y:S01]  /*229f0*/  FFMA.FTZ R169, R21, R3.reuse, -R158 ;  /* 0x0000000315a97223 */ /* 0x080fe2000001089e */
[-CC-:B------:R-:W-:Y:S01]  /*22a00*/  FFMA.FTZ R173, R22, R3.reuse, -R134.reuse ;  /* 0x0000000316ad7223 */ /* 0x180fe20000010886 */
[-C--:B------:R-:W-:Y:S01]  /*22a10*/  FFMA.FTZ R172, R23, R3.reuse, -R134 ;  /* 0x0000000317ac7223 */ /* 0x080fe20000010886 */
[----:B------:R-:W-:Y:S01]  /*22a20*/  FFMA.FTZ R174, R28, R3, -R158 ;  /* 0x000000031cae7223 */ /* 0x000fe2000001089e */
        /* <DEDUP_REMOVED lines=18> */
[----:B------:R-:W3:Y:S03]  /*22b50*/  LDSM.16.MT88.4 R124, [R223+0x10000] ;  /* 0x01000000df7c783b */ /* 0x000ee60000004200 */
        /* <DEDUP_REMOVED lines=12> */
[----:B------:R-:W-:Y:S01]  /*22c20*/  FMUL.FTZ R87, R132, R87 ;  /* 0x0000005784577220 */ /* 0x000fe20000410000 */
[C---:B------:R-:W-:Y:S01]  /*22c30*/  FMUL.FTZ R84, R133.reuse, R84 ;  /* 0x0000005485547220 */ /* 0x040fe20000410000 */
[----:B------:R-:W-:Y:S01]  /*22c40*/  FMUL.FTZ R85, R133, R85 ;  /* 0x0000005585557220 */ /* 0x000fe20000410000 */
[----:B------:R-:W-:Y:S03]  /*22c50*/  LDSM.16.MT88.4 R20, [R219+0x10800] ;  /* 0x01080000db14783b */ /* 0x000fe60000004200 */
[----:B------:R-:W-:Y:S01]  /*22c60*/  MUFU.EX2 R135, R135 ;  /* 0x0000008700877308 */ /* 0x000fe20000000800 */
[-CC-:B------:R-:W-:Y:S01]  /*22c70*/  FFMA.FTZ R175, R30, R3.reuse, -R134.reuse ;  /* 0x000000031eaf7223 */ /* 0x180fe20000010886 */
[-C--:B------:R-:W-:Y:S01]  /*22c80*/  FFMA.FTZ R176, R31, R3.reuse, -R134 ;  /* 0x000000031fb07223 */ /* 0x080fe20000010886 */
[-CC-:B------:R-:W-:Y:S01]  /*22c90*/  FFMA.FTZ R177, R40, R3.reuse, -R158.reuse ;  /* 0x0000000328b17223 */ /* 0x180fe2000001089e */
[-C--:B------:R-:W-:Y:S01]  /*22ca0*/  FFMA.FTZ R178, R41, R3.reuse, -R158 ;  /* 0x0000000329b27223 */ /* 0x080fe2000001089e */
[-CC-:B------:R-:W-:Y:S01]  /*22cb0*/  FFMA.FTZ R179, R42, R3.reuse, -R134.reuse ;  /* 0x000000032ab37223 */ /* 0x180fe20000010886 */
[-C--:B------:R-:W-:Y:S01]  /*22cc0*/  FFMA.FTZ R180, R43, R3.reuse, -R134 ;  /* 0x000000032bb47223 */ /* 0x080fe20000010886 */
[--C-:B------:R-:W-:Y:S03]  /*22cd0*/  FFMA.FTZ R181, R48, R3, -R158.reuse ;  /* 0x0000000330b57223 */ /* 0x100fe6000001089e */
[----:B------:R-:W2:Y:S01]  /*22ce0*/  MUFU.EX2 R160, R160 ;  /* 0x000000a000a07308 */ /* 0x000ea20000000800 */
[----:B----4-:R-:W-:Y:S01]  /*22cf0*/  F2FP.F16.F32.PACK_AB R129, R161, R163 ;  /* 0x000000a3a181723e */ /* 0x010fe200000000ff */
[----:B------:R-:W-:Y:S01]  /*22d00*/  LDSM.16.MT88.4 R40, [R223+0x12000] ;  /* 0x01200000df28783b */ /* 0x000fe20000004200 */
[-C--:B------:R-:W-:Y:S01]  /*22d10*/  FFMA.FTZ R182, R49, R3.reuse, -R158 ;  /* 0x0000000331b67223 */ /* 0x080fe2000001089e */
[-CC-:B------:R-:W-:Y:S01]  /*22d20*/  FFMA.FTZ R183, R50, R3.reuse, -R134.reuse ;  /* 0x0000000332b77223 */ /* 0x180fe20000010886 */
[----:B------:R-:W-:Y:S01]  /*22d30*/  FFMA.FTZ R184, R51, R3, -R134 ;  /* 0x0000000333b87223 */ /* 0x000fe20000010886 */
[C---:B------:R-:W-:Y:S01]  /*22d40*/  FMUL.FTZ R90, R132.reuse, R90 ;  /* 0x0000005a845a7220 */ /* 0x040fe20000410000 */
[C---:B------:R-:W-:Y:S03]  /*22d50*/  FMUL.FTZ R91, R132.reuse, R91 ;  /* 0x0000005b845b7220 */ /* 0x040fe60000410000 */
[----:B------:R-:W-:Y:S01]  /*22d60*/  MUFU.EX2 R162, R162 ;  /* 0x000000a200a27308 */ /* 0x000fe20000000800 */
[C---:B------:R-:W-:Y:S01]  /*22d70*/  FMUL.FTZ R88, R133.reuse, R88 ;  /* 0x0000005885587220 */ /* 0x040fe20000410000 */
[----:B------:R-:W-:Y:S01]  /*22d80*/  LDSM.16.MT88.4 R48, [R223+0x13000] ;  /* 0x01300000df30783b */ /* 0x000fe20000004200 */
[C---:B------:R-:W-:Y:S01]  /*22d90*/  FMUL.FTZ R89, R133.reuse, R89 ;  /* 0x0000005985597220 */ /* 0x040fe20000410000 */
[C---:B------:R-:W-:Y:S01]  /*22da0*/  FMUL.FTZ R94, R132.reuse, R94 ;  /* 0x0000005e845e7220 */ /* 0x040fe20000410000 */
[----:B------:R-:W-:Y:S01]  /*22db0*/  FMUL.FTZ R95, R132, R95 ;  /* 0x0000005f845f7220 */ /* 0x000fe20000410000 */
[C---:B------:R-:W-:Y:S01]  /*22dc0*/  FMUL.FTZ R92, R133.reuse, R92 ;  /* 0x0000005c855c7220 */ /* 0x040fe20000410000 */
[C---:B------:R-:W-:Y:S03]  /*22dd0*/  FMUL.FTZ R93, R133.reuse, R93 ;  /* 0x0000005d855d7220 */ /* 0x040fe60000410000 */
[----:B------:R-:W4:Y:S01]  /*22de0*/  MUFU.EX2 R139, R139 ;  /* 0x0000008b008b7308 */ /* 0x000f220000000800 */
[----:B--2---:R-:W-:Y:S01]  /*22df0*/  F2FP.F16.F32.PACK_AB R130, R160, R135 ;  /* 0x00000087a082723e */ /* 0x004fe200000000ff */
        /* <DEDUP_REMOVED lines=15> */
[----:B----4-:R-:W-:Y:S01]  /*22ef0*/  F2FP.F16.F32.PACK_AB R131, R139, R162 ;  /* 0x000000a28b83723e */ /* 0x010fe200000000ff */
[C---:B------:R-:W-:Y:S01]  /*22f00*/  FMUL.FTZ R109, R133.reuse, R109 ;  /* 0x0000006d856d7220 */ /* 0x040fe20000410000 */
[C---:B------:R-:W-:Y:S01]  /*22f10*/  FMUL.FTZ R114, R132.reuse, R114 ;  /* 0x0000007284727220 */ /* 0x040fe20000410000 */
[----:B------:R-:W-:Y:S01]  /*22f20*/  FMUL.FTZ R115, R132, R115 ;  /* 0x0000007384737220 */ /* 0x000fe20000410000 */
[C---:B------:R-:W-:Y:S01]  /*22f30*/  FMUL.FTZ R112, R133.reuse, R112 ;  /* 0x0000007085707220 */ /* 0x040fe20000410000 */
[----:B------:R-:W-:Y:S01]  /*22f40*/  FMUL.FTZ R113, R133, R113 ;  /* 0x0000007185717220 */ /* 0x000fe20000410000 */
[-CC-:B------:R-:W-:Y:S01]  /*22f50*/  FFMA.FTZ R171, R24, R3.reuse, -R158.reuse ;  /* 0x0000000318ab7223 */ /* 0x180fe2000001089e */
[C---:B-1----:R-:W-:Y:S01]  /*22f60*/  HMMA.16816.F32 R4, R128.reuse, R140, R4 ;  /* 0x0000008c8004723c */ /* 0x042fe20000001804 */
[----:B------:R-:W-:Y:S04]  /*22f70*/  MUFU.EX2 R170, R170 ;  /* 0x000000aa00aa7308 */ /* 0x000fe80000000800 */
[-CC-:B------:R-:W-:Y:S01]  /*22f80*/  FFMA.FTZ R166, R16, R3.reuse, -R158.reuse ;  /* 0x0000000310a67223 */ /* 0x180fe2000001089e */
[C---:B------:R-:W-:Y:S01]  /*22f90*/  HMMA.16816.F32 R8, R128.reuse, R142, R8 ;  /* 0x0000008e8008723c */ /* 0x040fe20000001808 */
[----:B------:R-:W1:Y:S04]  /*22fa0*/  LDSM.16.MT88.4 R140, [R221+0x10000] ;  /* 0x01000000dd8c783b */ /* 0x000e680000004200 */
[----:B------:R-:W2:Y:S01]  /*22fb0*/  MUFU.EX2 R169, R169 ;  /* 0x000000a900a97308 */ /* 0x000ea20000000800 */
[----:B------:R-:W-:Y:S01]  /*22fc0*/  ISETP.GT.AND P0, PT, R245, R234, PT ;  /* 0x000000eaf500720c */ /* 0x000fe20003f04270 */
[----:B------:R-:W-:Y:S01]  /*22fd0*/  FMUL.FTZ R16, R133, R116 ;  /* 0x0000007485107220 */ /* 0x000fe20000410000 */
[C---:B------:R-:W-:Y:S07]  /*22fe0*/  HMMA.16816.F32 R68, R128.reuse, R144, R68 ;  /* 0x000000908044723c */ /* 0x040fee0000001844 */
[----:B------:R-:W-:Y:S01]  /*22ff0*/  MUFU.EX2 R166, R166 ;  /* 0x000000a600a67308 */ /* 0x000fe20000000800 */
[C---:B------:R-:W-:Y:S01]  /*23000*/  HMMA.16816.F32 R72, R128.reuse, R146, R72 ;  /* 0x000000928048723c */ /* 0x040fe20000001848 */
[----:B------:R-:W4:Y:S02]  /*23010*/  LDSM.16.MT88.4 R144, [R220+0x10000] ;  /* 0x01000000dc90783b */ /* 0x000f240000004200 */
[--C-:B------:R-:W-:Y:S03]  /*23020*/  FFMA.FTZ R165, R17, R3, -R158.reuse ;  /* 0x0000000311a57223 */ /* 0x100fe6000001089e */
[C---:B------:R-:W-:Y:S03]  /*23030*/  HMMA.16816.F32 R76, R128.reuse, R148, R76 ;  /* 0x00000094804c723c */ /* 0x040fe6000000184c */
[----:B------:R-:W-:Y:S02]  /*23040*/  MUFU.EX2 R173, R173 ;  /* 0x000000ad00ad7308 */ /* 0x000fe40000000800 */
[----:B--2---:R-:W-:Y:S01]  /*23050*/  F2FP.F16.F32.PACK_AB R24, R169, R170 ;  /* 0x000000aaa918723e */ /* 0x004fe200000000ff */
[C---:B------:R-:W-:Y:S01]  /*23060*/  HMMA.16816.F32 R80, R128.reuse, R150, R80 ;  /* 0x000000968050723c */ /* 0x040fe20000001850 */
[----:B------:R-:W-:Y:S06]  /*23070*/  LDSM.16.MT88.4 R148, [R219+0xc800] ;  /* 0x00c80000db94783b */ /* 0x000fec0000004200 */
[----:B------:R-:W2:Y:S01]  /*23080*/  MUFU.EX2 R165, R165 ;  /* 0x000000a500a57308 */ /* 0x000ea20000000800 */
[C---:B------:R-:W-:Y:S01]  /*23090*/  FMUL.FTZ R17, R133.reuse, R117 ;  /* 0x0000007585117220 */ /* 0x040fe20000410000 */
[C---:B------:R-:W-:Y:S08]  /*230a0*/  HMMA.16816.F32 R84, R128.reuse, R152, R84 ;  /* 0x000000988054723c */ /* 0x040ff00000001854 */
[----:B------:R-:W-:Y:S01]  /*230b0*/  MUFU.EX2 R172, R172 ;  /* 0x000000ac00ac7308 */ /* 0x000fe20000000800 */
[C---:B------:R-:W-:Y:S03]  /*230c0*/  HMMA.16816.F32 R88, R128.reuse, R154, R88 ;  /* 0x0000009a8058723c */ /* 0x040fe60000001858 */
[-CC-:B------:R-:W-:Y:S03]  /*230d0*/  FFMA.FTZ R152, R12, R3.reuse, -R158.reuse ;  /* 0x000000030c987223 */ /* 0x180fe6000001089e */
[C---:B---3--:R-:W-:Y:S03]  /*230e0*/  HMMA.16816.F32 R92, R128.reuse, R124, R92 ;  /* 0x0000007c805c723c */ /* 0x048fe6000000185c */
[----:B------:R-:W-:Y:S02]  /*230f0*/  MUFU.EX2 R171, R171 ;  /* 0x000000ab00ab7308 */ /* 0x000fe40000000800 */
[----:B------:R-:W-:Y:S01]  /*23100*/  FMUL.FTZ R12, R133, R120 ;  /* 0x00000078850c7220 */ /* 0x000fe20000410000 */
[C---:B------:R-:W-:Y:S01]  /*23110*/  HMMA.16816.F32 R96, R128.reuse, R126, R96 ;  /* 0x0000007e8060723c */ /* 0x040fe20000001860 */
[----:B------:R-:W3:Y:S06]  /*23120*/  LDSM.16.MT88.4 R124, [R219+0x10000] ;  /* 0x01000000db7c783b */ /* 0x000eec0000004200 */
[----:B------:R-:W-:Y:S01]  /*23130*/  MUFU.EX2 R152, R152 ;  /* 0x0000009800987308 */ /* 0x000fe20000000800 */
[-C--:B------:R-:W-:Y:S03]  /*23140*/  FFMA.FTZ R153, R13, R3.reuse, -R158 ;  /* 0x000000030d997223 */ /* 0x080fe6000001089e */
[-CC-:B------:R-:W-:Y:S01]  /*23150*/  FFMA.FTZ R154, R14, R3.reuse, -R134.reuse ;  /* 0x000000030e9a7223 */ /* 0x180fe20000010886 */
[--C-:B------:R-:W-:Y:S01]  /*23160*/  FFMA.FTZ R155, R15, R3, -R134.reuse ;  /* 0x000000030f9b7223 */ /* 0x100fe20000010886 */
[C---:B------:R-:W-:Y:S01]  /*23170*/  FMUL.FTZ R14, R132.reuse, R122 ;  /* 0x0000007a840e7220 */ /* 0x040fe20000410000 */
[----:B------:R-:W-:Y:S01]  /*23180*/  FMUL.FTZ R15, R132, R123 ;  /* 0x0000007b840f7220 */ /* 0x000fe20000410000 */
[----:B------:R-:W-:Y:S02]  /*23190*/  FMUL.FTZ R13, R133, R121 ;  /* 0x00000079850d7220 */ /* 0x000fe40000410000 */
[----:B------:R-:W5:Y:S01]  /*231a0*/  MUFU.EX2 R153, R153 ;  /* 0x0000009900997308 */ /* 0x000f620000000800 */
[----:B------:R-:W3:Y:S01]  /*231b0*/  LDSM.16.MT88.4 R120, [R223+0xc800] ;  /* 0x00c80000df78783b */ /* 0x000ee20000004200 */
[-CC-:B------:R-:W-:Y:S01]  /*231c0*/  FFMA.FTZ R168, R18, R3.reuse, -R134.reuse ;  /* 0x0000000312a87223 */ /* 0x180fe20000010886 */
[C---:B------:R-:W-:Y:S01]  /*231d0*/  FMUL.FTZ R18, R132.reuse, R118 ;  /* 0x0000007684127220 */ /* 0x040fe20000410000 */
[----:B--2---:R-:W-:Y:S01]  /*231e0*/  F2FP.F16.F32.PACK_AB R118, R165, R166 ;  /* 0x000000a6a576723e */ /* 0x004fe200000000ff */
[----:B------:R-:W-:Y:S01]  /*231f0*/  FFMA.FTZ R167, R19, R3, -R134 ;  /* 0x0000000313a77223 */ /* 0x000fe20000010886 */
[C---:B-1----:R-:W-:Y:S04]  /*23200*/  HMMA.16816.F32 R12, R128.reuse, R140, R12 ;  /* 0x0000008c800c723c */ /* 0x042fe8000000180c */
[----:B------:R-:W-:Y:S01]  /*23210*/  MUFU.EX2 R154, R154 ;  /* 0x0000009a009a7308 */ /* 0x000fe20000000800 */
[----:B------:R-:W-:Y:S01]  /*23220*/  FMUL.FTZ R19, R132, R119 ;  /* 0x0000007784137220 */ /* 0x000fe20000410000 */
[-CC-:B------:R-:W-:Y:S01]  /*23230*/  FFMA.FTZ R52, R52, R3.reuse, -R158.reuse ;  /* 0x0000000334347223 */ /* 0x180fe2000001089e */
[-C--:B------:R-:W-:Y:S01]  /*23240*/  FFMA.FTZ R53, R53, R3.reuse, -R158 ;  /* 0x0000000335357223 */ /* 0x080fe2000001089e */
[C---:B------:R-:W-:Y:S01]  /*23250*/  HMMA.16816.F32 R100, R128.reuse, R142, R100 ;  /* 0x0000008e8064723c */ /* 0x040fe20000001864 */
[----:B------:R-:W1:Y:S05]  /*23260*/  LDSM.16.MT88.4 R140, [R221+0xc800] ;  /* 0x00c80000dd8c783b */ /* 0x000e6a0000004200 */
[----:B------:R-:W2:Y:S01]  /*23270*/  MUFU.EX2 R155, R155 ;  /* 0x0000009b009b7308 */ /* 0x000ea20000000800 */
[----:B-----5:R-:W-:Y:S01]  /*23280*/  F2FP.F16.F32.PACK_AB R116, R153, R152 ;  /* 0x000000989974723e */ /* 0x020fe200000000ff */
[C---:B----4-:R-:W-:Y:S03]  /*23290*/  HMMA.16816.F32 R104, R128.reuse, R144, R104 ;  /* 0x000000908068723c */ /* 0x050fe60000001868 */
[-CC-:B------:R-:W-:Y:S03]  /*232a0*/  FFMA.FTZ R54, R54, R3.reuse, -R134.reuse ;  /* 0x0000000336367223 */ /* 0x180fe60000010886 */
[C---:B------:R-:W-:Y:S02]  /*232b0*/  HMMA.16816.F32 R16, R128.reuse, R146, R16 ;  /* 0x000000928010723c */ /* 0x040fe40000001810 */
[----:B------:R-:W-:Y:S01]  /*232c0*/  MUFU.EX2 R168, R168 ;  /* 0x000000a800a87308 */ /* 0x000fe20000000800 */
[----:B------:R-:W4:Y:S02]  /*232d0*/  LDSM.16.MT88.4 R144, [R220+0xc800] ;  /* 0x00c80000dc90783b */ /* 0x000f240000004200 */
[-C--:B------:R-:W-:Y:S01]  /*232e0*/  FFMA.FTZ R55, R55, R3.reuse, -R134 ;  /* 0x0000000337377223 */ /* 0x080fe20000010886 */
[C---:B---3--:R-:W-:Y:S06]  /*232f0*/  HMMA.16816.F32 R108, R128.reuse, R124, R108 ;  /* 0x0000007c806c723c */ /* 0x048fec000000186c */
[----:B------:R-:W3:Y:S01]  /*23300*/  MUFU.EX2 R167, R167 ;  /* 0x000000a700a77308 */ /* 0x000ee20000000800 */
[----:B--2---:R-:W-:Y:S01]  /*23310*/  F2FP.F16.F32.PACK_AB R117, R155, R154 ;  /* 0x0000009a9b75723e */ /* 0x004fe200000000ff */
[----:B------:R-:W-:Y:S01]  /*23320*/  HMMA.16816.F32 R112, R128, R126, R112 ;  /* 0x0000007e8070723c */ /* 0x000fe20000001870 */
[----:B------:R-:W-:Y:S07]  /*23330*/  LDSM.16.MT88.4 R124, [R221+0x10800] ;  /* 0x01080000dd7c783b */ /* 0x000fee0000004200 */
[----:B------:R-:W-:Y:S03]  /*23340*/  MUFU.EX2 R177, R177 ;  /* 0x000000b100b17308 */ /* 0x000fe60000000800 */
[-CC-:B------:R-:W-:Y:S01]  /*23350*/  FFMA.FTZ R56, R56, R3.reuse, -R158.reuse ;  /* 0x0000000338387223 */ /* 0x180fe2000001089e */
[-C--:B------:R-:W-:Y:S01]  /*23360*/  FFMA.FTZ R57, R57, R3.reuse, -R158 ;  /* 0x0000000339397223 */ /* 0x080fe2000001089e */
[-CC-:B------:R-:W-:Y:S01]  /*23370*/  FFMA.FTZ R58, R58, R3.reuse, -R134.reuse ;  /* 0x000000033a3a7223 */ /* 0x180fe20000010886 */
[----:B------:R-:W-:Y:S01]  /*23380*/  LDSM.16.MT88.4 R128, [R220+0x10800] ;  /* 0x01080000dc80783b */ /* 0x000fe20000004200 */
[-C--:B------:R-:W-:Y:S01]  /*23390*/  FFMA.FTZ R59, R59, R3.reuse, -R134 ;  /* 0x000000033b3b7223 */ /* 0x080fe20000010886 */
[----:B------:R-:W-:Y:S02]  /*233a0*/  FFMA.FTZ R164, R133, R248, R164 ;  /* 0x000000f885a47223 */ /* 0x000fe400000100a4 */
[----:B------:R-:W-:Y:S01]  /*233b0*/  MUFU.EX2 R178, R178 ;  /* 0x000000b200b27308 */ /* 0x000fe20000000800 */
[----:B---3--:R-:W-:Y:S01]  /*233c0*/  F2FP.F16.F32.PACK_AB R119, R167, R168 ;  /* 0x000000a8a777723e */ /* 0x008fe200000000ff */
[----:B------:R-:W-:Y:S01]  /*233d0*/  FFMA.FTZ R60, R60, R3, -R158 ;  /* 0x000000033c3c7223 */ /* 0x000fe2000001089e */
[----:B------:R-:W-:Y:S01]  /*233e0*/  FADD.FTZ R164, R159, R164 ;  /* 0x000000a49fa47221 */ /* 0x000fe20000010000 */
[----:B------:R-:W-:Y:S01]  /*233f0*/  FFMA.FTZ R163, R132, R247, R163 ;  /* 0x000000f784a37223 */ /* 0x000fe200000100a3 */
[----:B------:R-:W-:Y:S03]  /*23400*/  MOV R133, R2 ;  /* 0x0000000200857202 */ /* 0x000fe60000000f00 */
        /* <DEDUP_REMOVED lines=22> */
[--C-:B------:R-:W-:Y:S03]  /*23570*/  FFMA.FTZ R148, R25, R3, -R158.reuse ;  /* 0x0000000319947223 */ /* 0x100fe6000001089e */
[C---:B--2---:R-:W-:Y:S03]  /*23580*/  HMMA.16816.F32 R92, R116.reuse, R120, R92 ;  /* 0x00000078745c723c */ /* 0x044fe6000000185c */
[----:B------:R-:W-:Y:S02]  /*23590*/  MUFU.EX2 R52, R52 ;  /* 0x0000003400347308 */ /* 0x000fe40000000800 */
[----:B------:R-:W-:Y:S01]  /*235a0*/  F2FP.F16.F32.PACK_AB R25, R172, R173 ;  /* 0x000000adac19723e */ /* 0x000fe200000000ff */
[C---:B------:R-:W-:Y:S01]  /*235b0*/  HMMA.16816.F32 R96, R116.reuse, R122, R96 ;  /* 0x0000007a7460723c */ /* 0x040fe20000001860 */
[----:B------:R-:W2:Y:S06]  /*235c0*/  LDSM.16.MT88.4 R120, [R220+0xd000] ;  /* 0x00d00000dc78783b */ /* 0x000eac0000004200 */
[----:B------:R-:W4:Y:S01]  /*235d0*/  MUFU.EX2 R148, R148 ;  /* 0x0000009400947308 */ /* 0x000f220000000800 */
[-C--:B------:R-:W-:Y:S01]  /*235e0*/  FFMA.FTZ R151, R29, R3.reuse, -R158 ;  /* 0x000000031d977223 */ /* 0x080fe2000001089e */
[C---:B------:R-:W-:Y:S01]  /*235f0*/  HMMA.16816.F32 R12, R116.reuse, R124, R12 ;  /* 0x0000007c740c723c */ /* 0x040fe2000000180c */
[----:B------:R-:W-:Y:S02]  /*23600*/  LDSM.16.MT88.4 R28, [R219+0x11000] ;  /* 0x01100000db1c783b */ /* 0x000fe40000004200 */
[-CC-:B------:R-:W-:Y:S03]  /*23610*/  FFMA.FTZ R150, R26, R3.reuse, -R134.reuse ;  /* 0x000000031a967223 */ /* 0x180fe60000010886 */
[C---:B------:R-:W-:Y:S02]  /*23620*/  HMMA.16816.F32 R100, R116.reuse, R126, R100 ;  /* 0x0000007e7464723c */ /* 0x040fe40000001864 */
[----:B------:R-:W-:Y:S03]  /*23630*/  MUFU.EX2 R53, R53 ;  /* 0x0000003500357308 */ /* 0x000fe60000000800 */
[----:B------:R-:W-:Y:S01]  /*23640*/  FFMA.FTZ R149, R27, R3, -R134 ;  /* 0x000000031b957223 */ /* 0x000fe20000010886 */
[C---:B------:R-:W-:Y:S01]  /*23650*/  HMMA.16816.F32 R104, R116.reuse, R128, R104 ;  /* 0x000000807468723c */ /* 0x040fe20000001868 */
[----:B------:R-:W-:Y:S05]  /*23660*/  LDSM.16.MT88.4 R124, [R221+0x11000] ;  /* 0x01100000dd7c783b */ /* 0x000fea0000004200 */
[----:B------:R-:W-:Y:S01]  /*23670*/  MUFU.EX2 R150, R150 ;  /* 0x0000009600967308 */ /* 0x000fe20000000800 */
[----:B----4-:R-:W-:Y:S01]  /*23680*/  F2FP.F16.F32.PACK_AB R26, R148, R171 ;  /* 0x000000ab941a723e */ /* 0x010fe200000000ff */
[C---:B------:R-:W-:Y:S01]  /*23690*/  HMMA.16816.F32 R16, R116.reuse, R130, R16 ;  /* 0x000000827410723c */ /* 0x040fe20000001810 */
[----:B------:R-:W-:Y:S07]  /*236a0*/  LDSM.16.MT88.4 R128, [R220+0x11000] ;  /* 0x01100000dc80783b */ /* 0x000fee0000004200 */
[----:B------:R-:W4:Y:S01]  /*236b0*/  MUFU.EX2 R149, R149 ;  /* 0x0000009500957308 */ /* 0x000f220000000800 */
[C---:B------:R-:W-:Y:S03]  /*236c0*/  HMMA.16816.F32 R108, R116.reuse, R20, R108 ;  /* 0x00000014746c723c */ /* 0x040fe6000000186c */
[----:B------:R-:W-:Y:S03]  /*236d0*/  FADD.FTZ R168, R168, R155 ;  /* 0x0000009ba8a87221 */ /* 0x000fe60000010000 */
[----:B------:R-:W-:Y:S01]  /*236e0*/  HMMA.16816.F32 R112, R116, R22, R112 ;  /* 0x000000167470723c */ /* 0x000fe20000001870 */
[----:B------:R-:W5:Y:S02]  /*236f0*/  LDSM.16.MT88.4 R20, [R219+0xd000] ;  /* 0x00d00000db14783b */ /* 0x000f640000004200 */
[----:B------:R-:W-:Y:S02]  /*23700*/  MUFU.EX2 R54, R54 ;  /* 0x0000003600367308 */ /* 0x000fe40000000800 */
[----:B------:R-:W-:Y:S04]  /*23710*/  FADD.FTZ R168, R167, R168 ;  /* 0x000000a8a7a87221 */ /* 0x000fe80000010000 */
[----:B------:R-:W5:Y:S04]  /*23720*/  LDSM.16.MT88.4 R116, [R223+0x11000] ;  /* 0x01100000df74783b */ /* 0x000f680000004200 */
[----:B------:R-:W-:Y:S01]  /*23730*/  MUFU.EX2 R55, R55 ;  /* 0x0000003700377308 */ /* 0x000fe20000000800 */
[----:B----4-:R-:W-:Y:S01]  /*23740*/  F2FP.F16.F32.PACK_AB R27, R149, R150 ;  /* 0x00000096951b723e */ /* 0x010fe200000000ff */
[----:B------:R-:W-:Y:S04]  /*23750*/  FADD.FTZ R173, R173, R168 ;  /* 0x000000a8adad7221 */ /* 0x000fe80000010000 */
[----:B------:R-:W-:Y:S02]  /*23760*/  FADD.FTZ R173, R172, R173 ;  /* 0x000000adacad7221 */ /* 0x000fe40000010000 */
[C---:B-1----:R-:W-:Y:S02]  /*23770*/  HMMA.16816.F32 R4, R24.reuse, R140, R4 ;  /* 0x0000008c1804723c */ /* 0x042fe40000001804 */
        /* <DEDUP_REMOVED lines=10> */
[C---:B--2---:R-:W-:Y:S03]  /*23820*/  HMMA.16816.F32 R76, R24.reuse, R120, R76 ;  /* 0x00000078184c723c */ /* 0x044fe6000000184c */
[----:B------:R-:W-:Y:S02]  /*23830*/  MUFU.EX2 R59, R59 ;  /* 0x0000003b003b7308 */ /* 0x000fe40000000800 */
[-C--:B------:R-:W-:Y:S01]  /*23840*/  FFMA.FTZ R145, R33, R3.reuse, -R158 ;  /* 0x0000000321917223 */ /* 0x080fe2000001089e */
[C---:B------:R-:W-:Y:S01]  /*23850*/  HMMA.16816.F32 R80, R24.reuse, R122, R80 ;  /* 0x0000007a1850723c */ /* 0x040fe20000001850 */
[----:B------:R-:W2:Y:S06]  /*23860*/  LDSM.16.MT88.4 R120, [R221+0xd800] ;  /* 0x00d80000dd78783b */ /* 0x000eac0000004200 */
[----:B------:R-:W-:Y:S01]  /*23870*/  MUFU.EX2 R174, R174 ;  /* 0x000000ae00ae7308 */ /* 0x000fe20000000800 */
[-CC-:B------:R-:W-:Y:S01]  /*23880*/  FFMA.FTZ R146, R34, R3.reuse, -R134.reuse ;  /* 0x0000000322927223 */ /* 0x180fe20000010886 */
[C---:B-----5:R-:W-:Y:S03]  /*23890*/  HMMA.16816.F32 R84, R24.reuse, R20, R84 ;  /* 0x000000141854723c */ /* 0x060fe60000001854 */
[----:B------:R-:W-:Y:S03]  /*238a0*/  FFMA.FTZ R147, R35, R3, -R134 ;  /* 0x0000000323937223 */ /* 0x000fe60000010886 */
[C---:B------:R-:W-:Y:S01]  /*238b0*/  HMMA.16816.F32 R88, R24.reuse, R22, R88 ;  /* 0x000000161858723c */ /* 0x040fe20000001858 */
[----:B------:R-:W3:Y:S01]  /*238c0*/  LDSM.16.MT88.4 R32, [R220+0xd800] ;  /* 0x00d80000dc20783b */ /* 0x000ee20000004200 */
[----:B------:R-:W4:Y:S04]  /*238d0*/  MUFU.EX2 R151, R151 ;  /* 0x0000009700977308 */ /* 0x000f280000000800 */
[C---:B------:R-:W-:Y:S06]  /*238e0*/  HMMA.16816.F32 R92, R24.reuse, R116, R92 ;  /* 0x00000074185c723c */ /* 0x040fec000000185c */
[----:B------:R-:W-:Y:S01]  /*238f0*/  MUFU.EX2 R175, R175 ;  /* 0x000000af00af7308 */ /* 0x000fe20000000800 */
[C---:B------:R-:W-:Y:S01]  /*23900*/  HMMA.16816.F32 R96, R24.reuse, R118, R96 ;  /* 0x000000761860723c */ /* 0x040fe20000001860 */
[----:B------:R-:W5:Y:S05]  /*23910*/  LDSM.16.MT88.4 R116, [R219+0xd800] ;  /* 0x00d80000db74783b */ /* 0x000f6a0000004200 */
[C---:B------:R-:W-:Y:S03]  /*23920*/  HMMA.16816.F32 R12, R24.reuse, R124, R12 ;  /* 0x0000007c180c723c */ /* 0x040fe6000000180c */
[----:B------:R-:W1:Y:S02]  /*23930*/  MUFU.EX2 R176, R176 ;  /* 0x000000b000b07308 */ /* 0x000e640000000800 */
[----:B----4-:R-:W-:Y:S01]  /*23940*/  F2FP.F16.F32.PACK_AB R20, R151, R174 ;  /* 0x000000ae9714723e */ /* 0x010fe200000000ff */
[C---:B------:R-:W-:Y:S01]  /*23950*/  HMMA.16816.F32 R100, R24.reuse, R126, R100 ;  /* 0x0000007e1864723c */ /* 0x040fe20000001864 */
[----:B------:R-:W-:Y:S06]  /*23960*/  LDSM.16.MT88.4 R124, [R219+0x11800] ;  /* 0x01180000db7c783b */ /* 0x000fec0000004200 */
[----:B------:R-:W-:Y:S01]  /*23970*/  MUFU.EX2 R144, R144 ;  /* 0x0000009000907308 */ /* 0x000fe20000000800 */
[C---:B------:R-:W-:Y:S09]  /*23980*/  HMMA.16816.F32 R104, R24.reuse, R128, R104 ;  /* 0x000000801868723c */ /* 0x040ff20000001868 */
[----:B------:R-:W4:Y:S01]  /*23990*/  MUFU.EX2 R145, R145 ;  /* 0x0000009100917308 */ /* 0x000f220000000800 */
[C---:B------:R-:W-:Y:S03]  /*239a0*/  HMMA.16816.F32 R16, R24.reuse, R130, R16 ;  /* 0x000000821810723c */ /* 0x040fe60000001810 */
[----:B-1----:R-:W-:Y:S03]  /*239b0*/  F2FP.F16.F32.PACK_AB R21, R176, R175 ;  /* 0x000000afb015723e */ /* 0x002fe600000000ff */
[C---:B------:R-:W-:Y:S03]  /*239c0*/  HMMA.16816.F32 R108, R24.reuse, R28, R108 ;  /* 0x0000001c186c723c */ /* 0x040fe6000000186c */
[----:B------:R-:W-:Y:S03]  /*239d0*/  MUFU.EX2 R146, R146 ;  /* 0x0000009200927308 */ /* 0x000fe60000000800 */
[----:B------:R-:W-:Y:S01]  /*239e0*/  HMMA.16816.F32 R112, R24, R30, R112 ;  /* 0x0000001e1870723c */ /* 0x000fe20000001870 */
[----:B------:R-:W1:Y:S06]  /*239f0*/  LDSM.16.MT88.4 R24, [R223+0x11800] ;  /* 0x01180000df18783b */ /* 0x000e6c0000004200 */
[----:B------:R-:W2:Y:S01]  /*23a00*/  MUFU.EX2 R147, R147 ;  /* 0x0000009300937308 */ /* 0x000ea20000000800 */
[----:B----4-:R-:W-:Y:S01]  /*23a10*/  F2FP.F16.F32.PACK_AB R22, R145, R144 ;  /* 0x000000909116723e */ /* 0x010fe200000000ff */
[----:B------:R-:W4:Y:S08]  /*23a20*/  LDSM.16.MT88.4 R28, [R221+0x11800] ;  /* 0x01180000dd1c783b */ /* 0x000f300000004200 */
[----:B------:R-:W-:Y:S01]  /*23a30*/  MUFU.EX2 R60, R60 ;  /* 0x0000003c003c7308 */ /* 0x000fe20000000800 */
[----:B--2---:R-:W-:Y:S07]  /*23a40*/  F2FP.F16.F32.PACK_AB R23, R147, R146 ;  /* 0x000000929317723e */ /* 0x004fee00000000ff */
[C---:B------:R-:W-:Y:S06]  /*23a50*/  HMMA.16816.F32 R4, R20.reuse, R140, R4 ;  /* 0x0000008c1404723c */ /* 0x040fec0000001804 */
[C---:B------:R-:W-:Y:S05]  /*23a60*/  HMMA.16816.F32 R8, R20.reuse, R142, R8 ;  /* 0x0000008e1408723c */ /* 0x040fea0000001808 */
[-CC-:B------:R-:W-:Y:S01]  /*23a70*/  FFMA.FTZ R141, R36, R3.reuse, -R158.reuse ;  /* 0x00000003248d7223 */ /* 0x180fe2000001089e */
[C---:B------:R-:W-:Y:S05]  /*23a80*/  HMMA.16816.F32 R68, R20.reuse, R120, R68 ;  /* 0x000000781444723c */ /* 0x040fea0000001844 */
[-C--:B------:R-:W-:Y:S01]  /*23a90*/  FFMA.FTZ R140, R37, R3.reuse, -R158 ;  /* 0x00000003258c7223 */ /* 0x080fe2000001089e */
[C---:B------:R-:W-:Y:S01]  /*23aa0*/  HMMA.16816.F32 R72, R20.reuse, R122, R72 ;  /* 0x0000007a1448723c */ /* 0x040fe20000001848 */
[----:B------:R-:W2:Y:S01]  /*23ab0*/  LDSM.16.MT88.4 R120, [R220+0x11800] ;  /* 0x01180000dc78783b */ /* 0x000ea20000004200 */
[----:B------:R-:W-:Y:S03]  /*23ac0*/  MUFU.EX2 R141, R141 ;  /* 0x0000008d008d7308 */ /* 0x000fe60000000800 */
[-CC-:B------:R-:W-:Y:S01]  /*23ad0*/  FFMA.FTZ R143, R38, R3.reuse, -R134.reuse ;  /* 0x00000003268f7223 */ /* 0x180fe20000010886 */
[C---:B---3--:R-:W-:Y:S06]  /*23ae0*/  HMMA.16816.F32 R76, R20.reuse, R32, R76 ;  /* 0x00000020144c723c */ /* 0x048fec000000184c */
[----:B------:R-:W3:Y:S01]  /*23af0*/  MUFU.EX2 R140, R140 ;  /* 0x0000008c008c7308 */ /* 0x000ee20000000800 */
[-C--:B------:R-:W-:Y:S01]  /*23b00*/  FFMA.FTZ R142, R39, R3.reuse, -R134 ;  /* 0x00000003278e7223 */ /* 0x080fe20000010886 */
[C---:B------:R-:W-:Y:S01]  /*23b10*/  HMMA.16816.F32 R80, R20.reuse, R34, R80 ;  /* 0x000000221450723c */ /* 0x040fe20000001850 */
[----:B------:R-:W3:Y:S05]  /*23b20*/  LDSM.16.MT88.4 R32, [R223+0xe000] ;  /* 0x00e00000df20783b */ /* 0x000eea0000004200 */
[C---:B-----5:R-:W-:Y:S02]  /*23b30*/  HMMA.16816.F32 R84, R20.reuse, R116, R84 ;  /* 0x000000741454723c */ /* 0x060fe40000001854 */
[----:B------:R-:W-:Y:S01]  /*23b40*/  MUFU.EX2 R143, R143 ;  /* 0x0000008f008f7308 */ /* 0x000fe20000000800 */
[----:B------:R-:W5:Y:S03]  /*23b50*/  LDSM.16.MT88.4 R36, [R221+0xe000] ;  /* 0x00e00000dd24783b */ /* 0x000f660000004200 */
[C---:B------:R-:W-:Y:S06]  /*23b60*/  HMMA.16816.F32 R88, R20.reuse, R118, R88 ;  /* 0x000000761458723c */ /* 0x040fec0000001858 */
[----:B------:R-:W3:Y:S01]  /*23b70*/  MUFU.EX2 R142, R142 ;  /* 0x0000008e008e7308 */ /* 0x000ee20000000800 */
[----:B------:R-:W-:Y:S01]  /*23b80*/  LDSM.16.MT88.4 R116, [R221+0xe800] ;  /* 0x00e80000dd74783b */ /* 0x000fe20000004200 */
[C---:B-1----:R-:W-:Y:S06]  /*23b90*/  HMMA.16816.F32 R92, R20.reuse, R24, R92 ;  /* 0x00000018145c723c */ /* 0x042fec000000185c */
[C---:B------:R-:W-:Y:S01]  /*23ba0*/  HMMA.16816.F32 R96, R20.reuse, R26, R96 ;  /* 0x0000001a1460723c */ /* 0x040fe20000001860 */
[----:B------:R-:W1:Y:S05]  /*23bb0*/  LDSM.16.MT88.4 R24, [R220+0xe000] ;  /* 0x00e00000dc18783b */ /* 0x000e6a0000004200 */
[C---:B----4-:R-:W-:Y:S06]  /*23bc0*/  HMMA.16816.F32 R12, R20.reuse, R28, R12 ;  /* 0x0000001c140c723c */ /* 0x050fec000000180c */
[C---:B------:R-:W-:Y:S01]  /*23bd0*/  HMMA.16816.F32 R100, R20.reuse, R30, R100 ;  /* 0x0000001e1464723c */ /* 0x040fe20000001864 */
[----:B------:R-:W4:Y:S05]  /*23be0*/  LDSM.16.MT88.4 R28, [R219+0xe000] ;  /* 0x00e00000db1c783b */ /* 0x000f2a0000004200 */
[C---:B--2---:R-:W-:Y:S06]  /*23bf0*/  HMMA.16816.F32 R104, R20.reuse, R120, R104 ;  /* 0x000000781468723c */ /* 0x044fec0000001868 */
[C---:B------:R-:W-:Y:S05]  /*23c00*/  HMMA.16816.F32 R16, R20.reuse, R122, R16 ;  /* 0x0000007a1410723c */ /* 0x040fea0000001810 */
[-CC-:B------:R-:W-:Y:S01]  /*23c10*/  FFMA.FTZ R120, R44, R3.reuse, -R158.reuse ;  /* 0x000000032c787223 */ /* 0x180fe2000001089e */
[C---:B------:R-:W-:Y:S05]  /*23c20*/  HMMA.16816.F32 R108, R20.reuse, R124, R108 ;  /* 0x0000007c146c723c */ /* 0x040fea000000186c */
[-C--:B------:R-:W-:Y:S01]  /*23c30*/  FFMA.FTZ R121, R45, R3.reuse, -R158 ;  /* 0x000000032d797223 */ /* 0x080fe2000001089e */
[----:B------:R-:W-:Y:S01]  /*23c40*/  HMMA.16816.F32 R112, R20, R126, R112 ;  /* 0x0000007e1470723c */ /* 0x000fe20000001870 */
[----:B------:R-:W-:Y:S01]  /*23c50*/  LDSM.16.MT88.4 R124, [R223+0xf800] ;  /* 0x00f80000df7c783b */ /* 0x000fe20000004200 */
[----:B------:R-:W-:Y:S03]  /*23c60*/  MUFU.EX2 R120, R120 ;  /* 0x0000007800787308 */ /* 0x000fe60000000800 */
[-CC-:B------:R-:W-:Y:S01]  /*23c70*/  FFMA.FTZ R122, R46, R3.reuse, -R134.reuse ;  /* 0x000000032e7a7223 */ /* 0x180fe20000010886 */
[----:B------:R-:W-:Y:S01]  /*23c80*/  FFMA.FTZ R123, R47, R3, -R134 ;  /* 0x000000032f7b7223 */ /* 0x000fe20000010886 */
[----:B---3--:R-:W-:Y:S02]  /*23c90*/  F2FP.F16.F32.PACK_AB R20, R140, R141 ;  /* 0x0000008d8c14723e */ /* 0x008fe400000000ff */
[----:B------:R-:W-:Y:S03]  /*23ca0*/  LDSM.16.MT88.4 R44, [R223+0xe800] ;  /* 0x00e80000df2c783b */ /* 0x000fe60000004200 */
[----:B------:R-:W2:Y:S01]  /*23cb0*/  MUFU.EX2 R121, R121 ;  /* 0x0000007900797308 */ /* 0x000ea20000000800 */
[----:B------:R-:W-:Y:S02]  /*23cc0*/  F2FP.F16.F32.PACK_AB R21, R142, R143 ;  /* 0x0000008f8e15723e */ /* 0x000fe400000000ff */
[----:B------:R-:W-:Y:S02]  /*23cd0*/  F2FP.F16.F32.PACK_AB R22, R178, R177 ;  /* 0x000000b1b216723e */ /* 0x000fe400000000ff */
[----:B------:R-:W-:Y:S05]  /*23ce0*/  F2FP.F16.F32.PACK_AB R23, R180, R179 ;  /* 0x000000b3b417723e */ /* 0x000fea00000000ff */
[----:B------:R-:W-:Y:S02]  /*23cf0*/  MUFU.EX2 R122, R122 ;  /* 0x0000007a007a7308 */ /* 0x000fe40000000800 */
[C---:B------:R-:W-:Y:S08]  /*23d00*/  HMMA.16816.F32 R4, R20.reuse, R32, R4 ;  /* 0x000000201404723c */ /* 0x040ff00000001804 */
[----:B------:R-:W3:Y:S01]  /*23d10*/  MUFU.EX2 R123, R123 ;  /* 0x0000007b007b7308 */ /* 0x000ee20000000800 */
[C---:B------:R-:W-:Y:S01]  /*23d20*/  HMMA.16816.F32 R8, R20.reuse, R34, R8 ;  /* 0x000000221408723c */ /* 0x040fe20000001808 */
[----:B------:R-:W3:Y:S05]  /*23d30*/  LDSM.16.MT88.4 R32, [R221+0x12000] ;  /* 0x01200000dd20783b */ /* 0x000eea0000004200 */
[C---:B-----5:R-:W-:Y:S06]  /*23d40*/  HMMA.16816.F32 R68, R20.reuse, R36, R68 ;  /* 0x000000241444723c */ /* 0x060fec0000001844 */
[C---:B------:R-:W-:Y:S01]  /*23d50*/  HMMA.16816.F32 R72, R20.reuse, R38, R72 ;  /* 0x000000261448723c */ /* 0x040fe20000001848 */
[----:B------:R-:W5:Y:S05]  /*23d60*/  LDSM.16.MT88.4 R36, [R220+0x12000] ;  /* 0x01200000dc24783b */ /* 0x000f6a0000004200 */
[C---:B-1----:R-:W-:Y:S06]  /*23d70*/  HMMA.16816.F32 R76, R20.reuse, R24, R76 ;  /* 0x00000018144c723c */ /* 0x042fec000000184c */
[C---:B------:R-:W-:Y:S01]  /*23d80*/  HMMA.16816.F32 R80, R20.reuse, R26, R80 ;  /* 0x0000001a1450723c */ /* 0x040fe20000001850 */
[----:B------:R-:W1:Y:S05]  /*23d90*/  LDSM.16.MT88.4 R24, [R219+0x12000] ;  /* 0x01200000db18783b */ /* 0x000e6a0000004200 */
[C---:B----4-:R-:W-:Y:S06]  /*23da0*/  HMMA.16816.F32 R84, R20.reuse, R28, R84 ;  /* 0x0000001c1454723c */ /* 0x050fec0000001854 */
[C---:B------:R-:W-:Y:S05]  /*23db0*/  HMMA.16816.F32 R88, R20.reuse, R30, R88 ;  /* 0x0000001e1458723c */ /* 0x040fea0000001858 */
[----:B--2---:R-:W-:Y:S01]  /*23dc0*/  F2FP.F16.F32.PACK_AB R28, R121, R120 ;  /* 0x00000078791c723e */ /* 0x004fe200000000ff */
[C---:B------:R-:W-:Y:S05]  /*23dd0*/  HMMA.16816.F32 R92, R20.reuse, R40, R92 ;  /* 0x00000028145c723c */ /* 0x040fea000000185c */
[----:B---3--:R-:W-:Y:S01]  /*23de0*/  F2FP.F16.F32.PACK_AB R29, R123, R122 ;  /* 0x0000007a7b1d723e */ /* 0x008fe200000000ff */
[C---:B------:R-:W-:Y:S01]  /*23df0*/  HMMA.16816.F32 R96, R20.reuse, R42, R96 ;  /* 0x0000002a1460723c */ /* 0x040fe20000001860 */
[----:B------:R-:W2:Y:S04]  /*23e00*/  LDSM.16.MT88.4 R40, [R220+0xe800] ;  /* 0x00e80000dc28783b */ /* 0x000ea80000004200 */
[----:B------:R-:W-:Y:S01]  /*23e10*/  F2FP.F16.F32.PACK_AB R30, R182, R181 ;  /* 0x000000b5b61e723e */ /* 0x000fe200000000ff */
[C---:B------:R-:W-:Y:S05]  /*23e20*/  HMMA.16816.F32 R12, R20.reuse, R32, R12 ;  /* 0x00000020140c723c */ /* 0x040fea000000180c */
[----:B------:R-:W-:Y:S01]  /*23e30*/  F2FP.F16.F32.PACK_AB R31, R184, R183 ;  /* 0x000000b7b81f723e */ /* 0x000fe200000000ff */
[C---:B------:R-:W-:Y:S01]  /*23e40*/  HMMA.16816.F32 R100, R20.reuse, R34, R100 ;  /* 0x000000221464723c */ /* 0x040fe20000001864 */
[----:B------:R-:W3:Y:S05]  /*23e50*/  LDSM.16.MT88.4 R32, [R219+0xe800] ;  /* 0x00e80000db20783b */ /* 0x000eea0000004200 */
[C---:B-----5:R-:W-:Y:S06]  /*23e60*/  HMMA.16816.F32 R104, R20.reuse, R36, R104 ;  /* 0x000000241468723c */ /* 0x060fec0000001868 */
[C---:B------:R-:W-:Y:S01]  /*23e70*/  HMMA.16816.F32 R16, R20.reuse, R38, R16 ;  /* 0x000000261410723c */ /* 0x040fe20000001810 */
[----:B------:R-:W4:Y:S05]  /*23e80*/  LDSM.16.MT88.4 R36, [R223+0x12800] ;  /* 0x01280000df24783b */ /* 0x000f2a0000004200 */
[C---:B-1----:R-:W-:Y:S06]  /*23e90*/  HMMA.16816.F32 R108, R20.reuse, R24, R108 ;  /* 0x00000018146c723c */ /* 0x042fec000000186c */
        /* <DEDUP_REMOVED lines=29> */
[----:B------:R-:W2:Y:S05]  /*24070*/  LDSM.16.MT88.4 R28, [R221+0x13000] ;  /* 0x01300000dd1c783b */ /* 0x000eaa0000004200 */
[C---:B---3--:R-:W-:Y:S03]  /*24080*/  HMMA.16816.F32 R4, R20.reuse, R36, R4 ;  /* 0x000000241404723c */ /* 0x048fe60000001804 */
[----:B------:R-:W3:Y:S03]  /*24090*/  LDSM.16.MT88.4 R32, [R220+0x13000] ;  /* 0x01300000dc20783b */ /* 0x000ee60000004200 */
[C---:B------:R-:W-:Y:S05]  /*240a0*/  HMMA.16816.F32 R8, R20.reuse, R38, R8 ;  /* 0x000000261408723c */ /* 0x040fea0000001808 */
[----:B------:R-:W-:Y:S01]  /*240b0*/  FADD.FTZ R37, R135, R164 ;  /* 0x000000a487257221 */ /* 0x000fe20000010000 */
[C---:B------:R-:W-:Y:S05]  /*240c0*/  HMMA.16816.F32 R68, R20.reuse, R40, R68 ;  /* 0x000000281444723c */ /* 0x040fea0000001844 */
[----:B------:R-:W-:Y:S01]  /*240d0*/  FADD.FTZ R37, R160, R37 ;  /* 0x00000025a0257221 */ /* 0x000fe20000010000 */
[C---:B------:R-:W-:Y:S01]  /*240e0*/  HMMA.16816.F32 R72, R20.reuse, R42, R72 ;  /* 0x0000002a1448723c */ /* 0x040fe20000001848 */
[----:B------:R-:W-:Y:S04]  /*240f0*/  LDSM.16.MT88.4 R40, [R219+0xf800] ;  /* 0x00f80000db28783b */ /* 0x000fe80000004200 */
[----:B------:R-:W-:Y:S01]  /*24100*/  FADD.FTZ R152, R152, R37 ;  /* 0x0000002598987221 */ /* 0x000fe20000010000 */
[C---:B------:R-:W-:Y:S03]  /*24110*/  HMMA.16816.F32 R76, R20.reuse, R44, R76 ;  /* 0x0000002c144c723c */ /* 0x040fe6000000184c */
[----:B------:R-:W-:Y:S02]  /*24120*/  LDSM.16.MT88.4 R36, [R221+0xf800] ;  /* 0x00f80000dd24783b */ /* 0x000fe40000004200 */
[----:B------:R-:W-:Y:S01]  /*24130*/  FADD.FTZ R153, R153, R152 ;  /* 0x0000009899997221 */ /* 0x000fe20000010000 */
[C---:B------:R-:W-:Y:S05]  /*24140*/  HMMA.16816.F32 R80, R20.reuse, R46, R80 ;  /* 0x0000002e1450723c */ /* 0x040fea0000001850 */
[-C--:B------:R-:W-:Y:S01]  /*24150*/  FFMA.FTZ R45, R61, R3.reuse, -R158 ;  /* 0x000000033d2d7223 */ /* 0x080fe2000001089e */
[C---:B-1----:R-:W-:Y:S05]  /*24160*/  HMMA.16816.F32 R84, R20.reuse, R24, R84 ;  /* 0x000000181454723c */ /* 0x042fea0000001854 */
[----:B------:R-:W1:Y:S01]  /*24170*/  MUFU.EX2 R45, R45 ;  /* 0x0000002d002d7308 */ /* 0x000e620000000800 */
[C---:B------:R-:W-:Y:S01]  /*24180*/  HMMA.16816.F32 R88, R20.reuse, R26, R88 ;  /* 0x0000001a1458723c */ /* 0x040fe20000001858 */
[----:B------:R-:W4:Y:S04]  /*24190*/  LDSM.16.MT88.4 R24, [R219+0x13000] ;  /* 0x01300000db18783b */ /* 0x000f280000004200 */
[-CC-:B------:R-:W-:Y:S01]  /*241a0*/  FFMA.FTZ R44, R62, R3.reuse, -R134.reuse ;  /* 0x000000033e2c7223 */ /* 0x180fe20000010886 */
[C---:B------:R-:W-:Y:S05]  /*241b0*/  HMMA.16816.F32 R92, R20.reuse, R48, R92 ;  /* 0x00000030145c723c */ /* 0x040fea000000185c */
[----:B------:R-:W-:Y:S01]  /*241c0*/  MUFU.EX2 R44, R44 ;  /* 0x0000002c002c7308 */ /* 0x000fe20000000800 */
[C---:B------:R-:W-:Y:S05]  /*241d0*/  HMMA.16816.F32 R96, R20.reuse, R50, R96 ;  /* 0x000000321460723c */ /* 0x040fea0000001860 */
[-C--:B------:R-:W-:Y:S01]  /*241e0*/  FFMA.FTZ R47, R63, R3.reuse, -R134 ;  /* 0x000000033f2f7223 */ /* 0x080fe20000010886 */
[C---:B--2---:R-:W-:Y:S05]  /*241f0*/  HMMA.16816.F32 R12, R20.reuse, R28, R12 ;  /* 0x0000001c140c723c */ /* 0x044fea000000180c */
[----:B------:R-:W2:Y:S01]  /*24200*/  MUFU.EX2 R47, R47 ;  /* 0x0000002f002f7308 */ /* 0x000ea20000000800 */
[C---:B------:R-:W-:Y:S05]  /*24210*/  HMMA.16816.F32 R100, R20.reuse, R30, R100 ;  /* 0x0000001e1464723c */ /* 0x040fea0000001864 */
[-C--:B------:R-:W-:Y:S01]  /*24220*/  FFMA.FTZ R46, R64, R3.reuse, -R158 ;  /* 0x00000003402e7223 */ /* 0x080fe2000001089e */
[C---:B---3--:R-:W-:Y:S05]  /*24230*/  HMMA.16816.F32 R104, R20.reuse, R32, R104 ;  /* 0x000000201468723c */ /* 0x048fea0000001868 */
[-C--:B------:R-:W-:Y:S01]  /*24240*/  FFMA.FTZ R48, R66, R3.reuse, -R134 ;  /* 0x0000000342307223 */ /* 0x080fe20000010886 */
[C---:B------:R-:W-:Y:S01]  /*24250*/  HMMA.16816.F32 R16, R20.reuse, R34, R16 ;  /* 0x000000221410723c */ /* 0x040fe20000001810 */
[----:B------:R-:W-:Y:S01]  /*24260*/  MUFU.EX2 R46, R46 ;  /* 0x0000002e002e7308 */ /* 0x000fe20000000800 */
[----:B------:R-:W3:Y:S03]  /*24270*/  LDSM.16.MT88.4 R32, [R220+0xf800] ;  /* 0x00f80000dc20783b */ /* 0x000ee60000004200 */
[-C--:B------:R-:W-:Y:S01]  /*24280*/  FFMA.FTZ R158, R65, R3.reuse, -R158 ;  /* 0x00000003419e7223 */ /* 0x080fe2000001089e */
[C---:B----4-:R-:W-:Y:S05]  /*24290*/  HMMA.16816.F32 R108, R20.reuse, R24, R108 ;  /* 0x00000018146c723c */ /* 0x050fea000000186c */
[----:B------:R-:W4:Y:S01]  /*242a0*/  MUFU.EX2 R49, R158 ;  /* 0x0000009e00317308 */ /* 0x000f220000000800 */
[----:B------:R-:W-:Y:S01]  /*242b0*/  FFMA.FTZ R134, R67, R3, -R134 ;  /* 0x0000000343867223 */ /* 0x000fe20000010886 */
[----:B------:R-:W-:Y:S01]  /*242c0*/  HMMA.16816.F32 R112, R20, R26, R112 ;  /* 0x0000001a1470723c */ /* 0x000fe20000001870 */
[----:B------:R-:W5:Y:S07]  /*242d0*/  LDSM.16.MT88.4 R20, [R223+0x13800] ;  /* 0x01380000df14783b */ /* 0x000f6e0000004200 */
[----:B------:R-:W-:Y:S03]  /*242e0*/  MUFU.EX2 R48, R48 ;  /* 0x0000003000307308 */ /* 0x000fe60000000800 */
[----:B-1----:R-:W-:Y:S01]  /*242f0*/  F2FP.F16.F32.PACK_AB R28, R45, R60 ;  /* 0x0000003c2d1c723e */ /* 0x002fe200000000ff */
[----:B------:R-:W-:Y:S01]  /*24300*/  FADD.FTZ R166, R166, R153 ;  /* 0x00000099a6a67221 */ /* 0x000fe20000010000 */
[----:B--2---:R-:W-:Y:S03]  /*24310*/  F2FP.F16.F32.PACK_AB R29, R47, R44 ;  /* 0x0000002c2f1d723e */ /* 0x004fe600000000ff */
[----:B------:R-:W-:Y:S01]  /*24320*/  FADD.FTZ R165, R165, R166 ;  /* 0x000000a6a5a57221 */ /* 0x000fe20000010000 */
[----:B------:R-:W-:Y:S01]  /*24330*/  MOV R135, R0 ;  /* 0x0000000000877202 */ /* 0x000fe20000000f00 */
[----:B------:R-:W1:Y:S01]  /*24340*/  MUFU.EX2 R247, R134 ;  /* 0x0000008600f77308 */ /* 0x000e620000000800 */
[----:B----4-:R-:W-:Y:S01]  /*24350*/  F2FP.F16.F32.PACK_AB R30, R49, R46 ;  /* 0x0000002e311e723e */ /* 0x010fe200000000ff */
[----:B------:R-:W-:Y:S01]  /*24360*/  FADD.FTZ R50, R170, R165 ;  /* 0x000000a5aa327221 */ /* 0x000fe20000010000 */
[----:B------:R-:W-:Y:S03]  /*24370*/  FADD.FTZ R3, R175, R150 ;  /* 0x00000096af037221 */ /* 0x000fe60000010000 */
[----:B------:R-:W-:Y:S01]  /*24380*/  FADD.FTZ R50, R169, R50 ;  /* 0x00000032a9327221 */ /* 0x000fe20000010000 */
[----:B------:R-:W-:Y:S03]  /*24390*/  FADD.FTZ R3, R176, R3 ;  /* 0x00000003b0037221 */ /* 0x000fe60000010000 */
[----:B------:R-:W-:Y:S01]  /*243a0*/  FADD.FTZ R171, R171, R50 ;  /* 0x00000032abab7221 */ /* 0x000fe20000010000 */
[----:B------:R-:W-:Y:S03]  /*243b0*/  FADD.FTZ R146, R146, R3 ;  /* 0x0000000392927221 */ /* 0x000fe60000010000 */
[----:B------:R-:W-:Y:S01]  /*243c0*/  FADD.FTZ R171, R148, R171 ;  /* 0x000000ab94ab7221 */ /* 0x000fe20000010000 */
[----:B------:R-:W-:Y:S01]  /*243d0*/  FADD.FTZ R146, R147, R146 ;  /* 0x0000009293927221 */ /* 0x000fe20000010000 */
[----:B-1----:R-:W-:Y:S02]  /*243e0*/  F2FP.F16.F32.PACK_AB R31, R247, R48 ;  /* 0x00000030f71f723e */ /* 0x002fe400000000ff */
[----:B------:R-:W-:Y:S01]  /*243f0*/  FADD.FTZ R174, R174, R171 ;  /* 0x000000abaeae7221 */ /* 0x000fe20000010000 */
[----:B------:R-:W-:Y:S03]  /*24400*/  FADD.FTZ R143, R143, R146 ;  /* 0x000000928f8f7221 */ /* 0x000fe60000010000 */
[----:B------:R-:W-:Y:S01]  /*24410*/  FADD.FTZ R151, R151, R174 ;  /* 0x000000ae97977221 */ /* 0x000fe20000010000 */
[----:B------:R-:W-:Y:S01]  /*24420*/  FADD.FTZ R142, R142, R143 ;  /* 0x0000008f8e8e7221 */ /* 0x000fe20000010000 */
        /* <DEDUP_REMOVED lines=10> */
[C---:B---3--:R-:W-:Y:S05]  /*244d0*/  HMMA.16816.F32 R76, R28.reuse, R32, R76 ;  /* 0x000000201c4c723c */ /* 0x048fea000000184c */
[----:B------:R-:W-:Y:S01]  /*244e0*/  FADD.FTZ R179, R179, R142 ;  /* 0x0000008eb3b37221 */ /* 0x000fe20000010000 */
[C---:B------:R-:W-:Y:S05]  /*244f0*/  HMMA.16816.F32 R80, R28.reuse, R34, R80 ;  /* 0x000000221c50723c */ /* 0x040fea0000001850 */
[----:B------:R-:W-:Y:S01]  /*24500*/  FADD.FTZ R177, R177, R140 ;  /* 0x0000008cb1b17221 */ /* 0x000fe20000010000 */
[C---:B------:R-:W-:Y:S05]  /*24510*/  HMMA.16816.F32 R84, R28.reuse, R40, R84 ;  /* 0x000000281c54723c */ /* 0x040fea0000001854 */
[----:B------:R-:W-:Y:S01]  /*24520*/  FADD.FTZ R179, R180, R179 ;  /* 0x000000b3b4b37221 */ /* 0x000fe20000010000 */
[C---:B------:R-:W-:Y:S05]  /*24530*/  HMMA.16816.F32 R88, R28.reuse, R42, R88 ;  /* 0x0000002a1c58723c */ /* 0x040fea0000001858 */
[----:B------:R-:W-:Y:S01]  /*24540*/  FADD.FTZ R177, R178, R177 ;  /* 0x000000b1b2b17221 */ /* 0x000fe20000010000 */
[C---:B-----5:R-:W-:Y:S05]  /*24550*/  HMMA.16816.F32 R92, R28.reuse, R20, R92 ;  /* 0x000000141c5c723c */ /* 0x060fea000000185c */
        /* <DEDUP_REMOVED lines=8> */
[C---:B-1----:R-:W-:Y:S03]  /*245e0*/  HMMA.16816.F32 R120, R28.reuse, R4, R12 ;  /* 0x000000041c78723c */ /* 0x042fe6000000180c */
[----:B------:R-:W-:Y:S01]  /*245f0*/  FADD.FTZ R181, R182, R181 ;  /* 0x000000b5b6b57221 */ /* 0x000fe20000010000 */
[----:B------:R-:W-:Y:S02]  /*24600*/  FADD.FTZ R54, R54, R183 ;  /* 0x000000b736367221 */ /* 0x000fe40000010000 */
[C---:B------:R-:W-:Y:S05]  /*24610*/  HMMA.16816.F32 R100, R28.reuse, R6, R100 ;  /* 0x000000061c64723c */ /* 0x040fea0000001864 */
[----:B------:R-:W-:Y:S01]  /*24620*/  FADD.FTZ R52, R52, R181 ;  /* 0x000000b534347221 */ /* 0x000fe20000010000 */
[C---:B------:R-:W-:Y:S05]  /*24630*/  HMMA.16816.F32 R104, R28.reuse, R116, R104 ;  /* 0x000000741c68723c */ /* 0x040fea0000001868 */
[----:B------:R-:W-:Y:S01]  /*24640*/  FADD.FTZ R55, R55, R54 ;  /* 0x0000003637377221 */ /* 0x000fe20000010000 */
[C---:B------:R-:W-:Y:S05]  /*24650*/  HMMA.16816.F32 R116, R28.reuse, R118, R16 ;  /* 0x000000761c74723c */ /* 0x040fea0000001810 */
[----:B------:R-:W-:Y:S01]  /*24660*/  FADD.FTZ R53, R53, R52 ;  /* 0x0000003435357221 */ /* 0x000fe20000010000 */
[C---:B--2---:R-:W-:Y:S05]  /*24670*/  HMMA.16816.F32 R108, R28.reuse, R8, R108 ;  /* 0x000000081c6c723c */ /* 0x044fea000000186c */
[----:B------:R-:W-:Y:S01]  /*24680*/  FADD.FTZ R58, R58, R55 ;  /* 0x000000373a3a7221 */ /* 0x000fe20000010000 */
[----:B------:R-:W-:Y:S01]  /*24690*/  FADD.FTZ R56, R56, R53 ;  /* 0x0000003538387221 */ /* 0x000fe20000010000 */
[----:B------:R-:W-:Y:S04]  /*246a0*/  HMMA.16816.F32 R112, R28, R10, R112 ;  /* 0x0000000a1c70723c */ /* 0x000fe80000001870 */
[----:B------:R-:W-:Y:S01]  /*246b0*/  FADD.FTZ R59, R59, R58 ;  /* 0x0000003a3b3b7221 */ /* 0x000fe20000010000 */
[----:B------:R-:W-:Y:S03]  /*246c0*/  FADD.FTZ R57, R57, R56 ;  /* 0x0000003839397221 */ /* 0x000fe60000010000 */
        /* <DEDUP_REMOVED lines=8> */
[----:B------:R-:W-:Y:S06]  /*24750*/  @P0 BRA `(.L_x_1971) ;  /* 0xffffffb0006c0947 */ /* 0x000fec000383ffff */
.L_x_1962:
[----:B------:R-:W1:Y:S01]  /*24760*/  S2R R11, SR_TID.X ;  /* 0x00000000000b7919 */ /* 0x000e620000002100 */
[----:B------:R-:W2:Y:S08]  /*24770*/  LDC.64 R8, c[0x0][0x208] ;  /* 0x00008200ff087b82 */ /* 0x000eb00000000a00 */
[----:B------:R-:W3:Y:S01]  /*24780*/  LDC.64 R6, c[0x0][0x198] ;  /* 0x00006600ff067b82 */ /* 0x000ee20000000a00 */
[----:B--2---:R-:W-:-:S02]  /*24790*/  R2UR UR4, R8 ;  /* 0x00000000080472ca */ /* 0x004fc400000e0000 */
[----:B------:R-:W-:Y:S02]  /*247a0*/  R2UR UR5, R9 ;  /* 0x00000000090572ca */ /* 0x000fe400000e0000 */
[----:B-1----:R-:W-:-:S04]  /*247b0*/  SHF.R.S32.HI R10, RZ, 0x1f, R11 ;  /* 0x0000001fff0a7819 */ /* 0x002fc8000001140b */
[----:B------:R-:W-:-:S04]  /*247c0*/  LEA.HI R4, R10, R11, RZ, 0x5 ;  /* 0x0000000b0a047211 */ /* 0x000fc800078f28ff */
[----:B------:R-:W-:-:S03]  /*247d0*/  LOP3.LUT R4, R4, 0xffffffe0, RZ, 0xc0, !PT ;  /* 0xffffffe004047812 */ /* 0x000fc600078ec0ff */
[----:B---3--:R1:W5:Y:S01]  /*247e0*/  LD.E R5, desc[UR4][R6.64+0xd8] ;  /* 0x0000d80406057980 */ /* 0x008362000c101900 */
[----:B------:R-:W-:Y:S01]  /*247f0*/  UMOV UR4, 0xffffffff ;  /* 0xffffffff00047882 */ /* 0x000fe20000000000 */
[----:B------:R-:W-:Y:S01]  /*24800*/  LEA.HI R10, R10, R11, RZ, 0x4 ;  /* 0x0000000b0a0a7211 */ /* 0x000fe200078f20ff */
[----:B------:R-:W-:-:S05]  /*24810*/  IMAD.IADD R4, R11, 0x1, -R4 ;  /* 0x000000010b047824 */ /* 0x000fca00078e0a04 */
[----:B------:R-:W-:-:S04]  /*24820*/  SHF.R.S32.HI R3, RZ, 0x1f, R4 ;  /* 0x0000001fff037819 */ /* 0x000fc80000011404 */
[----:B------:R-:W-:Y:S02]  /*24830*/  LEA.HI R3, R3, R4, RZ, 0x2 ;  /* 0x0000000403037211 */ /* 0x000fe400078f10ff */
[----:B------:R-:W-:Y:S02]  /*24840*/  SHF.R.S32.HI R4, RZ, 0x4, R10 ;  /* 0x00000004ff047819 */ /* 0x000fe4000001140a */
[----:B------:R-:W-:Y:S01]  /*24850*/  SHF.R.S32.HI R3, RZ, 0x2, R3 ;  /* 0x00000002ff037819 */ /* 0x000fe20000011403 */
[----:B------:R-:W-:Y:S06]  /*24860*/  BRA.DIV UR4, `(.L_x_1972) ;  /* 0x00000016046c7947 */ /* 0x000fec000b800000 */
[----:B------:R-:W2:Y:S04]  /*24870*/  SHFL.BFLY PT, R11, R248, 0x2, 0x1f ;  /* 0x0c401f00f80b7f89 */ /* 0x000ea800000e0000 */
[----:B------:R-:W3:Y:S01]  /*24880*/  SHFL.BFLY PT, R16, R247, 0x2, 0x1f ;  /* 0x0c401f00f7107f89 */ /* 0x000ee200000e0000 */
[----:B--2---:R-:W-:Y:S01]  /*24890*/  FADD.FTZ R14, R11, R248 ;  /* 0x000000f80b0e7221 */ /* 0x004fe20000010000 */
[----:B---3--:R-:W-:-:S04]  /*248a0*/  FADD.FTZ R15, R16, R247 ;  /* 0x000000f7100f7221 */ /* 0x008fc80000010000 */
[----:B------:R-:W2:Y:S04]  /*248b0*/  SHFL.BFLY PT, R11, R14, 0x1, 0x1f ;  /* 0x0c201f000e0b7f89 */ /* 0x000ea800000e0000 */
[----:B------:R3:W4:Y:S01]  /*248c0*/  SHFL.BFLY PT, R16, R15, 0x1, 0x1f ;  /* 0x0c201f000f107f89 */ /* 0x00072200000e0000 */
[----:B--2---:R-:W-:-:S07]  /*248d0*/  FADD.FTZ R11, R14, R11 ;  /* 0x0000000b0e0b7221 */ /* 0x004fce0000010000 */
.L_x_1993:
[----:B------:R-:W3:Y:S01]  /*248e0*/  S2R R14, SR_TID.X ;  /* 0x00000000000e7919 */ /* 0x000ee20000002100 */
[----:B----4-:R-:W-:Y:S01]  /*248f0*/  FADD.FTZ R10, R15, R16 ;  /* 0x000000100f0a7221 */ /* 0x010fe20000010000 */
[----:B------:R-:W-:Y:S01]  /*24900*/  FSETP.NE.FTZ.AND P4, PT, R11, RZ, PT ;  /* 0x000000ff0b00720b */ /* 0x000fe20003f95000 */
[----:B------:R-:W2:Y:S01]  /*24910*/  S2UR UR4, SR_CgaCtaId ;  /* 0x00000000000479c3 */ /* 0x000ea20000008800 */
[----:B------:R-:W-:-:S07]  /*24920*/  MOV R13, 0x3f800000 ;  /* 0x3f800000000d7802 */ /* 0x000fce0000000f00 */
[----:B------:R-:W-:Y:S01]  /*24930*/  BAR.SYNC.DEFER_BLOCKING 0x0 ;  /* 0x0000000000007b1d */ /* 0x000fe20000010000 */
[----:B------:R-:W-:Y:S02]  /*24940*/  FSETP.NE.FTZ.AND P3, PT, R10, RZ, PT ;  /* 0x000000ff0a00720b */ /* 0x000fe40003f75000 */
[----:B------:R-:W-:Y:S02]  /*24950*/  MOV R12, 0x3f800000 ;  /* 0x3f800000000c7802 */ /* 0x000fe40000000f00 */
[C---:B------:R-:W-:Y:S01]  /*24960*/  R2UR UR12, R8.reuse ;  /* 0x00000000080c72ca */ /* 0x040fe200000e0000 */
[----:B------:R-:W-:Y:S01]  /*24970*/  UMOV UR5, 0x400 ;  /* 0x0000040000057882 */ /* 0x000fe20000000000 */
[C---:B------:R-:W-:Y:S02]  /*24980*/  R2UR UR13, R9.reuse ;  /* 0x00000000090d72ca */ /* 0x040fe400000e0000 */
[----:B------:R-:W-:Y:S01]  /*24990*/  R2UR UR10, R8 ;  /* 0x00000000080a72ca */ /* 0x000fe200000e0000 */
[----:B------:R-:W4:Y:S01]  /*249a0*/  @P4 MUFU.RCP R13, R11 ;  /* 0x0000000b000d4308 */ /* 0x000f220000001000 */
[----:B------:R-:W-:-:S07]  /*249b0*/  R2UR UR11, R9 ;  /* 0x00000000090b72ca */ /* 0x000fce00000e0000 */
[----:B------:R-:W1:Y:S01]  /*249c0*/  @P3 MUFU.RCP R12, R10 ;  /* 0x0000000a000c3308 */ /* 0x000e620000001000 */
[----:B--2---:R-:W-:Y:S01]  /*249d0*/  ULEA UR4, UR4, UR5, 0x18 ;  /* 0x0000000504047291 */ /* 0x004fe2000f8ec03f */
[----:B---3--:R-:W-:Y:S01]  /*249e0*/  SHF.R.S32.HI R15, RZ, 0x1f, R14 ;  /* 0x0000001fff0f7819 */ /* 0x008fe2000001140e */
[C---:B----4-:R-:W-:Y:S01]  /*249f0*/  FMUL.FTZ R128, R13.reuse, R128 ;  /* 0x000000800d807220 */ /* 0x050fe20000410000 */
[C---:B------:R-:W-:Y:S01]  /*24a00*/  FMUL.FTZ R129, R13.reuse, R129 ;  /* 0x000000810d817220 */ /* 0x040fe20000410000 */
[----:B------:R-:W-:Y:S01]  /*24a10*/  FMUL.FTZ R124, R13, R124 ;  /* 0x0000007c0d7c7220 */ /* 0x000fe20000410000 */
[----:B------:R-:W-:Y:S01]  /*24a20*/  LEA.HI R16, R15, R14, RZ, 0x2 ;  /* 0x0000000e0f107211 */ /* 0x000fe200078f10ff */
[C---:B------:R-:W-:Y:S01]  /*24a30*/  FMUL.FTZ R125, R13.reuse, R125 ;  /* 0x0000007d0d7d7220 */ /* 0x040fe20000410000 */
[C---:B------:R-:W-:Y:S01]  /*24a40*/  FMUL.FTZ R68, R13.reuse, R68 ;  /* 0x000000440d447220 */ /* 0x040fe20000410000 */
[C---:B------:R-:W-:Y:S01]  /*24a50*/  FMUL.FTZ R69, R13.reuse, R69 ;  /* 0x000000450d457220 */ /* 0x040fe20000410000 */
[--C-:B------:R-:W-:Y:S01]  /*24a60*/  SHF.R.S32.HI R18, RZ, 0x2, R16.reuse ;  /* 0x00000002ff127819 */ /* 0x100fe20000011410 */
[C---:B------:R-:W-:Y:S01]  /*24a70*/  FMUL.FTZ R72, R13.reuse, R72 ;  /* 0x000000480d487220 */ /* 0x040fe20000410000 */
[----:B------:R-:W-:Y:S01]  /*24a80*/  SHF.R.S32.HI R17, RZ, 0x1f, R16 ;  /* 0x0000001fff117819 */ /* 0x000fe20000011410 */
[C---:B------:R-:W-:Y:S01]  /*24a90*/  FMUL.FTZ R73, R13.reuse, R73 ;  /* 0x000000490d497220 */ /* 0x040fe20000410000 */
[----:B------:R-:W-:Y:S01]  /*24aa0*/  LOP3.LUT R19, R16, 0x1ffffffc, RZ, 0xc0, !PT ;  /* 0x1ffffffc10137812 */ /* 0x000fe200078ec0ff */
[----:B------:R-:W-:Y:S01]  /*24ab0*/  FMUL.FTZ R76, R13, R76 ;  /* 0x0000004c0d4c7220 */ /* 0x000fe20000410000 */
[----:B------:R-:W-:Y:S01]  /*24ac0*/  LEA.HI R17, R17, R18, RZ, 0x3 ;  /* 0x0000001211117211 */ /* 0x000fe200078f18ff */
[----:B------:R-:W-:Y:S01]  /*24ad0*/  FMUL.FTZ R77, R13, R77 ;  /* 0x0000004d0d4d7220 */ /* 0x000fe20000410000 */
[----:B------:R-:W-:Y:S01]  /*24ae0*/  IADD3 R19, -R19, R14, RZ ;  /* 0x0000000e13137210 */ /* 0x000fe20007ffe1ff */
[----:B------:R-:W-:Y:S01]  /*24af0*/  FMUL.FTZ R80, R13, R80 ;  /* 0x000000500d507220 */ /* 0x000fe20000410000 */
[----:B------:R-:W-:Y:S01]  /*24b00*/  LOP3.LUT R17, R17, 0xfffffff8, RZ, 0xc0, !PT ;  /* 0xfffffff811117812 */ /* 0x000fe200078ec0ff */
[C---:B------:R-:W-:Y:S01]  /*24b10*/  FMUL.FTZ R81, R13.reuse, R81 ;  /* 0x000000510d517220 */ /* 0x040fe20000410000 */
[C---:B------:R-:W-:Y:S01]  /*24b20*/  FMUL.FTZ R84, R13.reuse, R84 ;  /* 0x000000540d547220 */ /* 0x040fe20000410000 */
[C---:B------:R-:W-:Y:S01]  /*24b30*/  FMUL.FTZ R85, R13.reuse, R85 ;  /* 0x000000550d557220 */ /* 0x040fe20000410000 */
[----:B------:R-:W-:Y:S01]  /*24b40*/  IADD3 R18, R18, -R17, RZ ;  /* 0x8000001112127210 */ /* 0x000fe20007ffe0ff */
[----:B------:R-:W-:Y:S01]  /*24b50*/  FMUL.FTZ R88, R13, R88 ;  /* 0x000000580d587220 */ /* 0x000fe20000410000 */
        /* <DEDUP_REMOVED lines=9> */
[C---:B------:R-:W-:Y:S01]  /*24bf0*/  FMUL.FTZ R97, R13.reuse, R97 ;  /* 0x000000610d617220 */ /* 0x040fe20000410000 */
        /* <DEDUP_REMOVED lines=8> */
[C---:B------:R-:W-:Y:S01]  /*24c80*/  FMUL.FTZ R104, R13.reuse, R104 ;  /* 0x000000680d687220 */ /* 0x040fe20000410000 */
[C---:B------:R-:W-:Y:S01]  /*24c90*/  FMUL.FTZ R105, R13.reuse, R105 ;  /* 0x000000690d697220 */ /* 0x040fe20000410000 */
[C---:B------:R-:W-:Y:S01]  /*24ca0*/  FMUL.FTZ R116, R13.reuse, R116 ;  /* 0x000000740d747220 */ /* 0x040fe20000410000 */
[C---:B------:R-:W-:Y:S01]  /*24cb0*/  FMUL.FTZ R117, R13.reuse, R117 ;  /* 0x000000750d757220 */ /* 0x040fe20000410000 */
[C---:B------:R-:W-:Y:S01]  /*24cc0*/  FMUL.FTZ R108, R13.reuse, R108 ;  /* 0x0000006c0d6c7220 */ /* 0x040fe20000410000 */
[C---:B------:R-:W-:Y:S01]  /*24cd0*/  FMUL.FTZ R109, R13.reuse, R109 ;  /* 0x0000006d0d6d7220 */ /* 0x040fe20000410000 */
[----:B------:R-:W-:Y:S01]  /*24ce0*/  R2P PR, R18, 0x6 ;  /* 0x0000000612007804 */ /* 0x000fe20000000000 */
[C---:B------:R-:W-:Y:S01]  /*24cf0*/  FMUL.FTZ R112, R13.reuse, R112 ;  /* 0x000000700d707220 */ /* 0x040fe20000410000 */
[----:B------:R-:W-:Y:S01]  /*24d00*/  FMUL.FTZ R113, R13, R113 ;  /* 0x000000710d717220 */ /* 0x000fe20000410000 */
[----:B------:R-:W-:Y:S01]  /*24d10*/  LEA R19, R19, UR4, 0x2 ;  /* 0x0000000413137c11 */ /* 0x000fe2000f8e10ff */
[C---:B-1----:R-:W-:Y:S01]  /*24d20*/  FMUL.FTZ R131, R12.reuse, R131 ;  /* 0x000000830c837220 */ /* 0x042fe20000410000 */
[----:B------:R-:W-:Y:S01]  /*24d30*/  MOV R13, 0x40 ;  /* 0x00000040000d7802 */ /* 0x000fe20000000f00 */
        /* <DEDUP_REMOVED lines=31> */
[----:B------:R-:W-:Y:S01]  /*24f30*/  MOV R12, 0x80 ;  /* 0x00000080000c7802 */ /* 0x000fe20000000f00 */
[----:B------:R-:W-:Y:S01]  /*24f40*/  STS.64 [R19], R128 ;  /* 0x0000008013007388 */ /* 0x000fe20000000a00 */
[----:B------:R-:W-:-:S02]  /*24f50*/  IADD3 R18, R19, -0x20, RZ ;  /* 0xffffffe013127810 */ /* 0x000fc40007ffe0ff */
[----:B------:R-:W-:Y:S01]  /*24f60*/  SEL R13, R13, 0xffffffc0, !P1 ;  /* 0xffffffc00d0d7807 */ /* 0x000fe20004800000 */
[----:B------:R-:W-:Y:S01]  /*24f70*/  STS.64 [R19+0x800], R130 ;  /* 0x0008008213007388 */ /* 0x000fe20000000a00 */
[C---:B------:R-:W-:Y:S02]  /*24f80*/  @P0 IADD3 R18, R19.reuse, 0x20, RZ ;  /* 0x0000002013120810 */ /* 0x040fe40007ffe0ff */
[----:B------:R-:W-:Y:S02]  /*24f90*/  SEL R21, R12, 0xffffff80, !P2 ;  /* 0xffffff800c157807 */ /* 0x000fe40005000000 */
[----:B------:R-:W-:Y:S01]  /*24fa0*/  IADD3 R20, R19, R13, RZ ;  /* 0x0000000d13147210 */ /* 0x000fe20007ffe0ff */
[----:B------:R-:W-:Y:S01]  /*24fb0*/  STS.64 [R18], R124 ;  /* 0x0000007c12007388 */ /* 0x000fe20000000a00 */
[-C--:B------:R-:W-:Y:S02]  /*24fc0*/  IADD3 R12, R13, R18.reuse, RZ ;  /* 0x000000120d0c7210 */ /* 0x080fe40007ffe0ff */
[----:B------:R-:W-:Y:S01]  /*24fd0*/  IADD3 R13, R19, R21, RZ ;  /* 0x00000015130d7210 */ /* 0x000fe20007ffe0ff */
[----:B------:R-:W-:Y:S01]  /*24fe0*/  STS.64 [R18+0x800], R126 ;  /* 0x0008007e12007388 */ /* 0x000fe20000000a00 */
[----:B------:R-:W-:-:S02]  /*24ff0*/  IADD3 R22, R21, R18, RZ ;  /* 0x0000001215167210 */ /* 0x000fc40007ffe0ff */
[-C--:B------:R-:W-:Y:S01]  /*25000*/  IADD3 R23, R20, R21.reuse, RZ ;  /* 0x0000001514177210 */ /* 0x080fe20007ffe0ff */
[----:B------:R-:W-:Y:S01]  /*25010*/  STS.64 [R20], R68 ;  /* 0x0000004414007388 */ /* 0x000fe20000000a00 */
[----:B------:R-:W-:-:S03]  /*25020*/  IADD3 R21, R12, R21, RZ ;  /* 0x000000150c157210 */ /* 0x000fc60007ffe0ff */
[----:B------:R-:W-:Y:S04]  /*25030*/  STS.64 [R20+0x800], R70 ;  /* 0x0008004614007388 */ /* 0x000fe80000000a00 */
[----:B------:R-:W-:Y:S04]  /*25040*/  STS.64 [R12], R72 ;  /* 0x000000480c007388 */ /* 0x000fe80000000a00 */
        /* <DEDUP_REMOVED lines=25> */
[----:B-1----:R-:W4:Y:S04]  /*251e0*/  LD.E.64 R18, desc[UR12][R6.64+0xb0] ;  /* 0x0000b00c06127980 */ /* 0x002f28000c101b00 */
[----:B--2---:R-:W2:Y:S01]  /*251f0*/  LD.E R20, desc[UR10][R6.64+0x60] ;  /* 0x0000600a06147980 */ /* 0x004ea2000c101900 */
[----:B---3--:R-:W-:Y:S01]  /*25200*/  LEA.HI R13, R15, R14, RZ, 0x4 ;  /* 0x0000000e0f0d7211 */ /* 0x008fe200078f20ff */
[----:B------:R-:W1:Y:S02]  /*25210*/  @P4 MUFU.LG2 R24, R11 ;  /* 0x0000000b00184308 */ /* 0x000e640000000c00 */
[----:B------:R3:W5:Y:S01]  /*25220*/  LD.E R12, desc[UR10][R6.64+0xcc] ;  /* 0x0000cc0a060c7980 */ /* 0x000762000c101900 */
[----:B------:R-:W-:-:S03]  /*25230*/  LOP3.LUT R13, R13, 0xfffffff0, RZ, 0xc0, !PT ;  /* 0xfffffff00d0d7812 */ /* 0x000fc600078ec0ff */
[----:B------:R3:W5:Y:S02]  /*25240*/  LD.E.64 R82, desc[UR10][R6.64+0x78] ;  /* 0x0000780a06527980 */ /* 0x000764000c101b00 */
[----:B------:R-:W1:Y:S01]  /*25250*/  @P3 MUFU.LG2 R25, R10 ;  /* 0x0000000a00193308 */ /* 0x000e620000000c00 */
[----:B------:R-:W-:Y:S01]  /*25260*/  IADD3 R13, -R13, R14, RZ ;  /* 0x0000000e0d0d7210 */ /* 0x000fe20007ffe1ff */
[----:B------:R3:W5:Y:S03]  /*25270*/  LD.E.64 R84, desc[UR10][R6.64+0xa8] ;  /* 0x0000a80a06547980 */ /* 0x000766000c101b00 */
[----:B----4-:R-:W-:Y:S02]  /*25280*/  LEA.HI R22, R13, R13, RZ, 0x1 ;  /* 0x0000000d0d167211 */ /* 0x010fe400078f08ff */
[----:B------:R-:W-:Y:S02]  /*25290*/  SHF.L.U32 R21, R4, 0x6, RZ ;  /* 0x0000000604157819 */ /* 0x000fe400000006ff */
[----:B------:R-:W-:-:S02]  /*252a0*/  SHF.L.U32 R26, R22, 0x2, RZ ;  /* 0x00000002161a7819 */ /* 0x000fc400000006ff */
[----:B------:R-:W-:Y:S01]  /*252b0*/  LOP3.LUT R21, R21, 0x1c0, RZ, 0xc0, !PT ;  /* 0x000001c015157812 */ /* 0x000fe200078ec0ff */
[----:B-1----:R-:W-:Y:S01]  /*252c0*/  @P4 FMUL.FTZ R24, R24, 0.69314718246459960938 ;  /* 0x3f31721818184820 */ /* 0x002fe20000410000 */
[----:B------:R-:W-:Y:S02]  /*252d0*/  LOP3.LUT R22, R22, 0xffffffe, RZ, 0xc0, !PT ;  /* 0x0ffffffe16167812 */ /* 0x000fe400078ec0ff */
[----:B------:R-:W-:Y:S01]  /*252e0*/  LOP3.LUT R23, R21, 0x38, R26, 0xf8, !PT ;  /* 0x0000003815177812 */ /* 0x000fe200078ef81a */
[----:B------:R-:W-:Y:S01]  /*252f0*/  @P3 FMUL.FTZ R25, R25, 0.69314718246459960938 ;  /* 0x3f31721819193820 */ /* 0x000fe20000410000 */
[----:B------:R-:W-:Y:S02]  /*25300*/  SHF.R.U32.HI R10, RZ, 0x3, R21 ;  /* 0x00000003ff0a7819 */ /* 0x000fe40000011615 */
[----:B------:R-:W-:Y:S02]  /*25310*/  SHF.R.S32.HI R21, RZ, 0x1f, R16 ;  /* 0x0000001fff157819 */ /* 0x000fe40000011410 */
[----:B------:R-:W-:Y:S01]  /*25320*/  MOV R15, 0xff800000 ;  /* 0xff800000000f7802 */ /* 0x000fe20000000f00 */
[C---:B-----5:R-:W-:Y:S01]  /*25330*/  @P4 FFMA.FTZ R15, R5.reuse, R2, R24 ;  /* 0x00000002050f4223 */ /* 0x060fe20000010018 */
[----:B------:R-:W-:Y:S01]  /*25340*/  MOV R11, 0xff800000 ;  /* 0xff800000000b7802 */ /* 0x000fe20000000f00 */
[----:B------:R-:W-:Y:S01]  /*25350*/  @P3 FFMA.FTZ R11, R5, R0, R25 ;  /* 0x00000000050b3223 */ /* 0x000fe20000010019 */
[----:B------:R-:W-:-:S02]  /*25360*/  LEA.HI R21, R21, R16, RZ, 0x2 ;  /* 0x0000001015157211 */ /* 0x000fc400078f10ff */
[----:B------:R-:W-:Y:S02]  /*25370*/  LOP3.LUT R10, R23, R10, RZ, 0x3c, !PT ;  /* 0x0000000a170a7212 */ /* 0x000fe400078e3cff */
[----:B------:R-:W-:Y:S02]  /*25380*/  IADD3 R5, R13, -R22, RZ ;  /* 0x800000160d057210 */ /* 0x000fe40007ffe0ff */
[----:B------:R-:W-:Y:S02]  /*25390*/  LOP3.LUT R17, R17, 0xffffffe0, RZ, 0xc0, !PT ;  /* 0xffffffe011117812 */ /* 0x000fe400078ec0ff */
[----:B------:R-:W-:Y:S02]  /*253a0*/  LOP3.LUT R21, R21, 0xffffffc, RZ, 0xc0, !PT ;  /* 0x0ffffffc15157812 */ /* 0x000fe400078ec0ff */
[----:B------:R-:W-:Y:S02]  /*253b0*/  LEA R0, R5, R10, 0x2 ;  /* 0x0000000a05007211 */ /* 0x000fe400078e10ff */
[----:B------:R-:W-:-:S02]  /*253c0*/  IADD3 R17, -R17, R14, RZ ;  /* 0x0000000e11117210 */ /* 0x000fc40007ffe1ff */
[----:B------:R-:W-:Y:S02]  /*253d0*/  IADD3 R16, R16, -R21, RZ ;  /* 0x8000001510107210 */ /* 0x000fe40007ffe0ff */
[----:B------:R-:W-:Y:S02]  /*253e0*/  SHF.L.U32 R2, R237, 0x6, RZ ;  /* 0x00000006ed027819 */ /* 0x000fe400000006ff */
[----:B------:R-:W-:Y:S01]  /*253f0*/  LEA R0, R0, UR4, 0x2 ;  /* 0x0000000400007c11 */ /* 0x000fe2000f8e10ff */
[----:B------:R-:W-:Y:S01]  /*25400*/  BAR.SYNC.DEFER_BLOCKING 0x0 ;  /* 0x0000000000007b1d */ /* 0x000fe20000010000 */
[----:B------:R-:W-:Y:S02]  /*25410*/  LOP3.LUT P0, RZ, R17, 0x3, RZ, 0xc0, !PT ;  /* 0x0000000311ff7812 */ /* 0x000fe4000780c0ff */
[----:B------:R-:W-:-:S03]  /*25420*/  LEA R3, R16, R3, 0x4 ;  /* 0x0000000310037211 */ /* 0x000fc600078e20ff */
[----:B------:R3:W1:Y:S04]  /*25430*/  LDS.128 R76, [R0] ;  /* 0x00000000004c7984 */ /* 0x0006680000000c00 */
[----:B------:R3:W4:Y:S04]  /*25440*/  LDS.128 R72, [R0+0x800] ;  /* 0x0008000000487984 */ /* 0x0007280000000c00 */
[----:B------:R3:W1:Y:S04]  /*25450*/  LDS.128 R68, [R0+0x1000] ;  /* 0x0010000000447984 */ /* 0x0006680000000c00 */
        /* <DEDUP_REMOVED lines=10> */
[----:B------:R3:W1:Y:S01]  /*25500*/  LDS.128 R24, [R0+0x6800] ;  /* 0x0068000000187984 */ /* 0x0006620000000c00 */
[----:B------:R-:W-:Y:S01]  /*25510*/  BSSY B0, `(.L_x_1973) ;  /* 0x0000016000007945 */ /* 0x000fe20003800000 */
[----:B------:R-:W-:-:S04]  /*25520*/  IMAD R18, R18, UR8, R241 ;  /* 0x0000000812127c24 */ /* 0x000fc8000f8e02f1 */
[----:B--2---:R-:W-:Y:S02]  /*25530*/  IMAD R5, R18, R20, R239 ;  /* 0x0000001412057224 */ /* 0x004fe400078e02ef */
[----:B------:R3:W2:Y:S02]  /*25540*/  LDS.128 R20, [R0+0x7000] ;  /* 0x0070000000147984 */ /* 0x0006a40000000c00 */
[----:B------:R-:W-:Y:S02]  /*25550*/  IMAD R5, R19, R5, R2 ;  /* 0x0000000513057224 */ /* 0x000fe400078e0202 */
[----:B------:R3:W1:Y:S01]  /*25560*/  LDS.128 R16, [R0+0x7800] ;  /* 0x0078000000107984 */ /* 0x0006620000000c00 */
[----:B----4-:R-:W-:Y:S05]  /*25570*/  @P0 BRA `(.L_x_1974) ;  /* 0x00000000003c0947 */ /* 0x010fea0003800000 */
[----:B---3--:R-:W-:Y:S01]  /*25580*/  IMAD R0, R237, -0x40, R240 ;  /* 0xffffffc0ed007824 */ /* 0x008fe200078e02f0 */
[----:B------:R-:W-:Y:S01]  /*25590*/  SHF.R.S32.HI R2, RZ, 0x1f, R5 ;  /* 0x0000001fff027819 */ /* 0x000fe20000011405 */
[----:B------:R-:W-:-:S03]  /*255a0*/  VIADD R81, R3, 0x8 ;  /* 0x0000000803517836 */ /* 0x000fc60000000000 */
[-C--:B------:R-:W-:Y:S02]  /*255b0*/  ISETP.GE.AND P2, PT, R3, R0.reuse, PT ;  /* 0x000000000300720c */ /* 0x080fe40003f46270 */
[----:B------:R-:W-:Y:S02]  /*255c0*/  ISETP.GE.AND P1, PT, R81, R0, PT ;  /* 0x000000005100720c */ /* 0x000fe40003f26270 */
[----:B------:R-:W-:-:S04]  /*255d0*/  IADD3 R0, P0, R5, R3, RZ ;  /* 0x0000000305007210 */ /* 0x000fc80007f1e0ff */
[----:B------:R-:W-:Y:S02]  /*255e0*/  LEA.HI.X.SX32 R3, R3, R2, 0x1, P0 ;  /* 0x0000000203037211 */ /* 0x000fe400000f0eff */
[----:B------:R-:W-:-:S03]  /*255f0*/  LEA R2, P0, R0, R84, 0x2 ;  /* 0x0000005400027211 */ /* 0x000fc600078010ff */
[C---:B------:R-:W-:Y:S02]  /*25600*/  @!P2 R2UR UR10, R8.reuse ;  /* 0x00000000080aa2ca */ /* 0x040fe400000e0000 */
[C---:B------:R-:W-:Y:S02]  /*25610*/  @!P2 R2UR UR11, R9.reuse ;  /* 0x00000000090ba2ca */ /* 0x040fe400000e0000 */
[----:B------:R-:W-:Y:S02]  /*25620*/  @!P1 R2UR UR4, R8 ;  /* 0x00000000080492ca */ /* 0x000fe400000e0000 */
[----:B------:R-:W-:Y:S02]  /*25630*/  @!P1 R2UR UR5, R9 ;  /* 0x00000000090592ca */ /* 0x000fe400000e0000 */
[----:B------:R-:W-:-:S07]  /*25640*/  LEA.HI.X R3, R0, R85, R3, 0x2, P0 ;  /* 0x0000005500037211 */ /* 0x000fce00000f1403 */
[----:B------:R4:W-:Y:S04]  /*25650*/  @!P2 ST.E desc[UR10][R2.64], R15 ;  /* 0x0000000f0200a985 */ /* 0x0009e8000c10190a */
[----:B------:R4:W-:Y:S02]  /*25660*/  @!P1 ST.E desc[UR4][R2.64+0x20], R11 ;  /* 0x0000200b02009985 */ /* 0x0009e4000c101904 */
.L_x_1974:
[----:B------:R-:W-:Y:S05]  /*25670*/  BSYNC B0 ;  /* 0x0000000000007941 */ /* 0x000fea0003800000 */
.L_x_1973:
[----:B------:R-:W-:Y:S01]  /*25680*/  IMAD.SHL.U32 R14, R13, 0x4, RZ ;  /* 0x000000040d0e7824 */ /* 0x000fe200078e00ff */
[----:B------:R-:W-:Y:S02]  /*25690*/  R2UR UR4, R8 ;  /* 0x00000000080472ca */ /* 0x000fe400000e0000 */
[----:B------:R-:W-:Y:S02]  /*256a0*/  R2UR UR5, R9 ;  /* 0x00000000090572ca */ /* 0x000fe400000e0000 */
[----:B----4-:R-:W-:Y:S01]  /*256b0*/  SHF.R.S32.HI R15, RZ, 0x1f, R14 ;  /* 0x0000001fff0f7819 */ /* 0x010fe2000001140e */
[----:B------:R-:W-:Y:S02]  /*256c0*/  IMAD R237, R237, -0x40, R240 ;  /* 0xffffffc0eded7824 */ /* 0x000fe400078e02f0 */
[----:B------:R-:W-:Y:S02]  /*256d0*/  VIADD R10, R4, 0x8 ;  /* 0x00000008040a7836 */ /* 0x000fe40000000000 */
[----:B------:R-:W-:-:S02]  /*256e0*/  IMAD R12, R5, R12, RZ ;  /* 0x0000000c050c7224 */ /* 0x000fc400078e02ff */
[----:B------:R-:W-:Y:S01]  /*256f0*/  IMAD.WIDE R80, R4, 0x80, R14 ;  /* 0x0000008004507825 */ /* 0x000fe200078e020e */
[----:B------:R-:W-:-:S03]  /*25700*/  ISETP.GE.AND P0, PT, R10, R237, PT ;  /* 0x000000ed0a00720c */ /* 0x000fc60003f06270 */
[----:B---3--:R-:W-:Y:S01]  /*25710*/  VIADD R0, R4, 0x18 ;  /* 0x0000001804007836 */ /* 0x008fe20000000000 */
[----:B------:R-:W-:Y:S01]  /*25720*/  IADD3 R10, P2, R80, R12, RZ ;  /* 0x0000000c500a7210 */ /* 0x000fe20007f5e0ff */
[----:B------:R-:W-:Y:S01]  /*25730*/  VIADD R2, R4, 0x10 ;  /* 0x0000001004027836 */ /* 0x000fe20000000000 */
[----:B------:R3:W5:Y:S01]  /*25740*/  LD.E R6, desc[UR4][R6.64+0xc0] ;  /* 0x0000c00406067980 */ /* 0x000762000c101900 */
[----:B------:R-:W-:Y:S01]  /*25750*/  BSSY B0, `(.L_x_1975) ;  /* 0x000001b000007945 */ /* 0x000fe20003800000 */
[----:B------:R-:W-:Y:S02]  /*25760*/  LEA.HI.X.SX32 R3, R12, R81, 0x1, P2 ;  /* 0x000000510c037211 */ /* 0x000fe400010f0eff */
[----:B------:R-:W-:Y:S02]  /*25770*/  LEA R12, P2, R10, R82, 0x2 ;  /* 0x000000520a0c7211 */ /* 0x000fe400078410ff */
[----:B------:R-:W-:Y:S01]  /*25780*/  ISETP.GE.AND P6, PT, R0, R237, PT ;  /* 0x000000ed0000720c */ /* 0x000fe20003fc6270 */
[----:B------:R-:W-:Y:S01]  /*25790*/  VIADD R0, R4, 0x20 ;  /* 0x0000002004007836 */ /* 0x000fe20000000000 */
[----:B------:R-:W-:Y:S01]  /*257a0*/  LEA.HI.X R13, R10, R83, R3, 0x2, P2 ;  /* 0x000000530a0d7211 */ /* 0x000fe200010f1403 */
[----:B------:R-:W-:Y:S01]  /*257b0*/  VIADD R3, R14, 0x40 ;  /* 0x000000400e037836 */ /* 0x000fe20000000000 */
[----:B------:R-:W-:-:S02]  /*257c0*/  ISETP.GE.AND P2, PT, R4, R237, PT ;  /* 0x000000ed0400720c */ /* 0x000fc40003f46270 */
[-C--:B------:R-:W-:Y:S01]  /*257d0*/  ISETP.GE.AND P1, PT, R2, R237.reuse, PT ;  /* 0x000000ed0200720c */ /* 0x080fe20003f26270 */
[----:B------:R-:W-:Y:S01]  /*257e0*/  VIADD R2, R4, 0x28 ;  /* 0x0000002804027836 */ /* 0x000fe20000000000 */
[-C--:B------:R-:W-:Y:S01]  /*257f0*/  ISETP.GE.AND P5, PT, R0, R237.reuse, PT ;  /* 0x000000ed0000720c */ /* 0x080fe20003fa6270 */
[C---:B------:R-:W-:Y:S02]  /*25800*/  VIADD R0, R4.reuse, 0x30 ;  /* 0x0000003004007836 */ /* 0x040fe40000000000 */
[----:B------:R-:W-:Y:S01]  /*25810*/  VIADD R4, R4, 0x38 ;  /* 0x0000003804047836 */ /* 0x000fe20000000000 */
[-C--:B------:R-:W-:Y:S02]  /*25820*/  ISETP.GE.AND P4, PT, R2, R237.reuse, PT ;  /* 0x000000ed0200720c */ /* 0x080fe40003f86270 */
[----:B------:R-:W-:-:S03]  /*25830*/  ISETP.GE.AND P3, PT, R0, R237, PT ;  /* 0x000000ed0000720c */ /* 0x000fc60003f66270 */
[----:B------:R-:W-:Y:S10]  /*25840*/  @P2 BRA `(.L_x_1976) ;  /* 0x00000000002c2947 */ /* 0x000ff40003800000 */
[----:B-----5:R-:W-:-:S13]  /*25850*/  ISETP.GE.AND P2, PT, R14, R6, PT ;  /* 0x000000060e00720c */ /* 0x020fda0003f46270 */
[C---:B------:R-:W-:Y:S02]  /*25860*/  @!P2 R2UR UR10, R8.reuse ;  /* 0x00000000080aa2ca */ /* 0x040fe400000e0000 */
[C---:B------:R-:W-:Y:S02]  /*25870*/  @!P2 R2UR UR11, R9.reuse ;  /* 0x00000000090ba2ca */ /* 0x040fe400000e0000 */
[----:B------:R-:W-:Y:S02]  /*25880*/  @!P2 R2UR UR4, R8 ;  /* 0x000000000804a2ca */ /* 0x000fe400000e0000 */
[----:B------:R-:W-:-:S09]  /*25890*/  @!P2 R2UR UR5, R9 ;  /* 0x000000000905a2ca */ /* 0x000fd200000e0000 */
[----:B-1----:R4:W-:Y:S04]  /*258a0*/  @!P2 ST.E.64 desc[UR10][R12.64], R76 ;  /* 0x0000004c0c00a985 */ /* 0x0029e8000c101b0a */
[----:B------:R4:W-:Y:S01]  /*258b0*/  @!P2 ST.E.64 desc[UR4][R12.64+0x8], R78 ;  /* 0x0000084e0c00a985 */ /* 0x0009e2000c101b04 */
[----:B------:R-:W-:-:S13]  /*258c0*/  ISETP.GE.AND P2, PT, R3, R6, PT ;  /* 0x000000060300720c */ /* 0x000fda0003f46270 */
[----:B------:R-:W-:Y:S02]  /*258d0*/  @!P2 R2UR UR4, R8 ;  /* 0x000000000804a2ca */ /* 0x000fe400000e0000 */
[----:B------:R-:W-:-:S13]  /*258e0*/  @!P2 R2UR UR5, R9 ;  /* 0x000000000905a2ca */ /* 0x000fda00000e0000 */
[----:B------:R4:W-:Y:S02]  /*258f0*/  @!P2 ST.E.128 desc[UR4][R12.64+0x100], R44 ;  /* 0x0001002c0c00a985 */ /* 0x0009e4000c101d04 */
.L_x_1976:
[----:B------:R-:W-:Y:S05]  /*25900*/  BSYNC B0 ;  /* 0x0000000000007941 */ /* 0x000fea0003800000 */
.L_x_1975:
[----:B------:R-:W-:Y:S01]  /*25910*/  BSSY B0, `(.L_x_1977) ;  /* 0x000000b000007945 */ /* 0x000fe20003800000 */
[----:B------:R-:W-:-:S03]  /*25920*/  ISETP.GE.AND P2, PT, R4, R237, PT ;  /* 0x000000ed0400720c */ /* 0x000fc60003f46270 */
[----:B------:R-:W-:Y:S10]  /*25930*/  @P0 BRA `(.L_x_1978) ;  /* 0x0000000000200947 */ /* 0x000ff40003800000 */
[----:B-----5:R-:W-:-:S13]  /*25940*/  ISETP.GE.AND P0, PT, R14, R6, PT ;  /* 0x000000060e00720c */ /* 0x020fda0003f06270 */
[----:B------:R-:W-:Y:S02]  /*25950*/  @!P0 R2UR UR4, R8 ;  /* 0x00000000080482ca */ /* 0x000fe400000e0000 */
[----:B------:R-:W-:-:S13]  /*25960*/  @!P0 R2UR UR5, R9 ;  /* 0x00000000090582ca */ /* 0x000fda00000e0000 */
[----:B------:R2:W-:Y:S01]  /*25970*/  @!P0 ST.E.128 desc[UR4][R12.64+0x1000], R72 ;  /* 0x001000480c008985 */ /* 0x0005e2000c101d04 */
[----:B------:R-:W-:-:S13]  /*25980*/  ISETP.GE.AND P0, PT, R3, R6, PT ;  /* 0x000000060300720c */ /* 0x000fda0003f06270 */
[----:B------:R-:W-:Y:S02]  /*25990*/  @!P0 R2UR UR4, R8 ;  /* 0x00000000080482ca */ /* 0x000fe400000e0000 */
[----:B------:R-:W-:-:S13]  /*259a0*/  @!P0 R2UR UR5, R9 ;  /* 0x00000000090582ca */ /* 0x000fda00000e0000 */
[----:B-1----:R1:W-:Y:S02]  /*259b0*/  @!P0 ST.E.128 desc[UR4][R12.64+0x1100], R40 ;  /* 0x001100280c008985 */ /* 0x0023e4000c101d04 */
.L_x_1978:
[----:B------:R-:W-:Y:S05]  /*259c0*/  BSYNC B0 ;  /* 0x0000000000007941 */ /* 0x000fea0003800000 */
.L_x_1977:
[----:B------:R-:W-:Y:S04]  /*259d0*/  BSSY B0, `(.L_x_1979) ;  /* 0x000000a000007945 */ /* 0x000fe80003800000 */
[----:B------:R-:W-:Y:S05]  /*259e0*/  @P1 BRA `(.L_x_1980) ;  /* 0x0000000000201947 */ /* 0x000fea0003800000 */
[-C--:B-----5:R-:W-:Y:S02]  /*259f0*/  ISETP.GE.AND P1, PT, R14, R6.reuse, PT ;  /* 0x000000060e00720c */ /* 0x0a0fe40003f26270 */
[----:B------:R-:W-:-:S11]  /*25a00*/  ISETP.GE.AND P0, PT, R3, R6, PT ;  /* 0x000000060300720c */ /* 0x000fd60003f06270 */
[C---:B------:R-:W-:Y:S02]  /*25a10*/  @!P1 R2UR UR10, R8.reuse ;  /* 0x00000000080a92ca */ /* 0x040fe400000e0000 */
[C---:B------:R-:W-:Y:S02]  /*25a20*/  @!P1 R2UR UR11, R9.reuse ;  /* 0x00000000090b92ca */ /* 0x040fe400000e0000 */
[----:B------:R-:W-:Y:S02]  /*25a30*/  @!P0 R2UR UR4, R8 ;  /* 0x00000000080482ca */ /* 0x000fe400000e0000 */
[----:B------:R-:W-:-:S09]  /*25a40*/  @!P0 R2UR UR5, R9 ;  /* 0x00000000090582ca */ /* 0x000fd200000e0000 */
[----:B-1----:R1:W-:Y:S04]  /*25a50*/  @!P1 ST.E.128 desc[UR10][R12.64+0x2000], R68 ;  /* 0x002000440c009985 */ /* 0x0023e8000c101d0a */
[----:B------:R1:W-:Y:S02]  /*25a60*/  @!P0 ST.E.128 desc[UR4][R12.64+0x2100], R36 ;  /* 0x002100240c008985 */ /* 0x0003e4000c101d04 */
.L_x_1980:
[----:B------:R-:W-:Y:S05]  /*25a70*/  BSYNC B0 ;  /* 0x0000000000007941 */ /* 0x000fea0003800000 */
.L_x_1979:
        /* <DEDUP_REMOVED lines=10> */
.L_x_1982:
[----:B------:R-:W-:Y:S05]  /*25b20*/  BSYNC B0 ;  /* 0x0000000000007941 */ /* 0x000fea0003800000 */
.L_x_1981:
        /* <DEDUP_REMOVED lines=10> */
.L_x_1984:
[----:B------:R-:W-:Y:S05]  /*25bd0*/  BSYNC B0 ;  /* 0x0000000000007941 */ /* 0x000fea0003800000 */
.L_x_1983:
        /* <DEDUP_REMOVED lines=10> */
.L_x_1986:
[----:B------:R-:W-:Y:S05]  /*25c80*/  BSYNC B0 ;  /* 0x0000000000007941 */ /* 0x000fea0003800000 */
.L_x_1985:
        /* <DEDUP_REMOVED lines=9> */
[----:B--2---:R1:W-:Y:S02]  /*25d20*/  @!P0 ST.E.128 desc[UR4][R12.64+0x6100], R20 ;  /* 0x006100140c008985 */ /* 0x0043e4000c101d04 */
.L_x_1988:
[----:B------:R-:W-:Y:S05]  /*25d30*/  BSYNC B0 ;  /* 0x0000000000007941 */ /* 0x000fea0003800000 */
.L_x_1987:
[----:B------:R-:W-:-:S04]  /*25d40*/  MOV R239, 0x0 ;  /* 0x0000000000ef7802 */ /* 0x000fc80000000f00 */
[----:B-12345:R-:W-:Y:S05]  /*25d50*/  @P2 RET.REL.NODEC R238 `(_ZN5flash24flash_fwd_splitkv_kernelI23Flash_fwd_kernel_traitsILi128ELi64ELi128ELi4ELb0ELb0EN7cutlass6half_tE19Flash_kernel_traitsILi128ELi64ELi128ELi4ES3_EELb1ELb0ELb0ELb0ELb0ELb0ELb1ELb1EEEvNS_16Flash_fwd_paramsE) ;  /* 0xfffffda0eea82950 */ /* 0x03efea0003c3ffff */
[-C--:B------:R-:W-:Y:S01]  /*25d60*/  ISETP.GE.AND P1, PT, R14, R6.reuse, PT ;  /* 0x000000060e00720c */ /* 0x080fe20003f26270 */
[----:B------:R-:W-:Y:S01]  /*25d70*/  IMAD.MOV.U32 R239, RZ, RZ, 0x0 ;  /* 0x00000000ffef7424 */ /* 0x000fe200078e00ff */
[----:B------:R-:W-:-:S11]  /*25d80*/  ISETP.GE.AND P0, PT, R3, R6, PT ;  /* 0x000000060300720c */ /* 0x000fd60003f06270 */
[----:B------:R-:W-:Y:S02]  /*25d90*/  @!P1 R2UR UR4, R8 ;  /* 0x00000000080492ca */ /* 0x000fe400000e0000 */
[----:B------:R-:W-:-:S13]  /*25da0*/  @!P1 R2UR UR5, R9 ;  /* 0x00000000090592ca */ /* 0x000fda00000e0000 */
[----:B------:R1:W-:Y:S02]  /*25db0*/  @!P1 ST.E.128 desc[UR4][R12.64+0x7000], R48 ;  /* 0x007000300c009985 */ /* 0x0003e4000c101d04 */
[----:B-1----:R-:W-:Y:S05]  /*25dc0*/  @P0 RET.REL.NODEC R238 `(_ZN5flash24flash_fwd_splitkv_kernelI23Flash_fwd_kernel_traitsILi128ELi64ELi128ELi4ELb0ELb0EN7cutlass6half_tE19Flash_kernel_traitsILi128ELi64ELi128ELi4ES3_EELb1ELb0ELb0ELb0ELb0ELb0ELb1ELb1EEEvNS_16Flash_fwd_paramsE) ;  /* 0xfffffda0ee8c0950 */ /* 0x002fea0003c3ffff */
[----:B------:R-:W-:Y:S01]  /*25dd0*/  R2UR UR4, R8 ;  /* 0x00000000080472ca */ /* 0x000fe200000e0000 */
[----:B------:R-:W-:Y:S01]  /*25de0*/  IMAD.MOV.U32 R239, RZ, RZ, 0x0 ;  /* 0x00000000ffef7424 */ /* 0x000fe200078e00ff */
[----:B------:R-:W-:-:S13]  /*25df0*/  R2UR UR5, R9 ;  /* 0x00000000090572ca */ /* 0x000fda00000e0000 */
[----:B------:R1:W-:Y:S02]  /*25e00*/  ST.E.128 desc[UR4][R12.64+0x7100], R16 ;  /* 0x007100100c007985 */ /* 0x0003e4000c101d04 */
[----:B-1----:R-:W-:Y:S05]  /*25e10*/  RET.REL.NODEC R238 `(_ZN5flash24flash_fwd_splitkv_kernelI23Flash_fwd_kernel_traitsILi128ELi64ELi128ELi4ELb0ELb0EN7cutlass6half_tE19Flash_kernel_traitsILi128ELi64ELi128ELi4ES3_EELb1ELb0ELb0ELb0ELb0ELb0ELb1ELb1EEEvNS_16Flash_fwd_paramsE) ;  /* 0xfffffda0ee787950 */ /* 0x002fea0003c3ffff */
.L_x_1972:
[----:B------:R-:W-:Y:S01]  /*25e20*/  MOV R13, 0x2 ;  /* 0x00000002000d7802 */ /* 0x000fe20000000f00 */
[----:B------:R-:W-:Y:S01]  /*25e30*/  IMAD.MOV.U32 R10, RZ, RZ, 0x1f ;  /* 0x0000001fff0a7424 */ /* 0x000fe200078e00ff */
[----:B------:R-:W-:-:S07]  /*25e40*/  MOV R12, 0xffffffff ;  /* 0xffffffff000c7802 */ /* 0x000fce0000000f00 */
[----:B-1---5:R-:W-:Y:S05]  /*25e50*/  WARPSYNC.COLLECTIVE R12, `(.L_x_1989) ;  /* 0x000000000c087348 */ /* 0x022fea0003c00000 */
[----:B------:R2:W3:Y:S02]  /*25e60*/  SHFL.BFLY P0, R16, R248, R13, R10 ;  /* 0x0c00000df8107389 */ /* 0x0004e4000000000a */
[----:B-123-5:R-:W-:Y:S01]  /*25e70*/  ENDCOLLECTIVE ;  /* 0x000000000000791b */ /* 0x02efe20003800000 */
.L_x_1989:
[----:B------:R-:W-:Y:S02]  /*25e80*/  IMAD.MOV.U32 R11, RZ, RZ, R16 ;  /* 0x000000ffff0b7224 */ /* 0x000fe400078e0010 */
[----:B------:R-:W-:Y:S02]  /*25e90*/  IMAD.MOV.U32 R13, RZ, RZ, 0x1 ;  /* 0x00000001ff0d7424 */ /* 0x000fe400078e00ff */
[----:B------:R-:W-:-:S05]  /*25ea0*/  FADD.FTZ R14, R11, R248 ;  /* 0x000000f80b0e7221 */ /* 0x000fca0000010000 */
[----:B------:R-:W-:-:S07]  /*25eb0*/  MOV R248, R14 ;  /* 0x0000000e00f87202 */ /* 0x000fce0000000f00 */
[----:B------:R-:W-:Y:S05]  /*25ec0*/  WARPSYNC.COLLECTIVE R12, `(.L_x_1990) ;  /* 0x000000000c087348 */ /* 0x000fea0003c00000 */
[----:B------:R1:W2:Y:S02]  /*25ed0*/  SHFL.BFLY P0, R16, R248, R13, R10 ;  /* 0x0c00000df8107389 */ /* 0x0002a4000000000a */
[----:B-12---:R-:W-:Y:S01]  /*25ee0*/  ENDCOLLECTIVE ;  /* 0x000000000000791b */ /* 0x006fe20003800000 */
.L_x_1990:
[----:B------:R-:W-:Y:S01]  /*25ef0*/  MOV R248, R247 ;  /* 0x000000f700f87202 */ /* 0x000fe20000000f00 */
[----:B------:R-:W-:Y:S01]  /*25f00*/  IMAD.MOV.U32 R13, RZ, RZ, 0x2 ;  /* 0x00000002ff0d7424 */ /* 0x000fe200078e00ff */
[----:B------:R-:W-:-:S07]  /*25f10*/  MOV R11, R16 ;  /* 0x00000010000b7202 */ /* 0x000fce0000000f00 */
[----:B------:R-:W-:Y:S05]  /*25f20*/  WARPSYNC.COLLECTIVE R12, `(.L_x_1991) ;  /* 0x000000000c087348 */ /* 0x000fea0003c00000 */
[----:B------:R1:W2:Y:S02]  /*25f30*/  SHFL.BFLY P0, R16, R248, R13, R10 ;  /* 0x0c00000df8107389 */ /* 0x0002a4000000000a */
[----:B-12---:R-:W-:Y:S01]  /*25f40*/  ENDCOLLECTIVE ;  /* 0x000000000000791b */ /* 0x006fe20003800000 */
.L_x_1991:
[----:B------:R-:W-:Y:S01]  /*25f50*/  FADD.FTZ R11, R14, R11 ;  /* 0x0000000b0e0b7221 */ /* 0x000fe20000010000 */
[----:B------:R-:W-:Y:S01]  /*25f60*/  FADD.FTZ R15, R16, R247 ;  /* 0x000000f7100f7221 */ /* 0x000fe20000010000 */
[----:B------:R-:W-:-:S04]  /*25f70*/  MOV R13, 0x1 ;  /* 0x00000001000d7802 */ /* 0x000fc80000000f00 */
[----:B------:R-:W-:-:S07]  /*25f80*/  MOV R248, R15 ;  /* 0x0000000f00f87202 */ /* 0x000fce0000000f00 */
[----:B------:R-:W-:Y:S05]  /*25f90*/  WARPSYNC.COLLECTIVE R12, `(.L_x_1992) ;  /* 0x000000000c087348 */ /* 0x000fea0003c00000 */
[----:B------:R1:W2:Y:S02]  /*25fa0*/  SHFL.BFLY P0, R16, R248, R13, R10 ;  /* 0x0c00000df8107389 */ /* 0x0002a4000000000a */
[----:B-12---:R-:W-:Y:S01]  /*25fb0*/  ENDCOLLECTIVE ;  /* 0x000000000000791b */ /* 0x006fe20003800000 */
.L_x_1992:
[----:B------:R-:W-:Y:S05]  /*25fc0*/  BRA `(.L_x_1993) ;  /* 0xffffffe800447947 */ /* 0x000fea000383ffff */
.L_x_1994:
        /* <DEDUP_REMOVED lines=11> */
.L_x_8328:


//--------------------- .text._ZN5flash24flash_fwd_splitkv_kernelI23Flash_fwd_kernel_traitsILi128ELi64ELi128ELi4ELb0ELb0EN7cutlass6half_tE19Flash_kernel_traitsILi128ELi64ELi128ELi4ES3_EELb1ELb0ELb0ELb0ELb0ELb1ELb1ELb1EEEvNS_16Flash_fwd_paramsE --------------------------
	.section	.text._ZN5flash24flash_fwd_splitkv_kernelI23Flash_fwd_kernel_traitsILi128ELi64ELi128ELi4ELb0ELb0EN7cutlass6half_tE19Flash_kernel_traitsILi128ELi64ELi128ELi4ES3_EELb1ELb0ELb0ELb0ELb0ELb1ELb1ELb1EEEvNS_16Flash_fwd_paramsE,"ax",@progbits
	.align	128
        .global         _ZN5flash24flash_fwd_splitkv_kernelI23Flash_fwd_kernel_traitsILi128ELi64ELi128ELi4ELb0ELb0EN7cutlass6half_tE19Flash_kernel_traitsILi128ELi64ELi128ELi4ES3_EELb1ELb0ELb0ELb0ELb0ELb1ELb1ELb1EEEvNS_16Flash_fwd_paramsE
        .type           _ZN5flash24flash_fwd_splitkv_kernelI23Flash_fwd_kernel_traitsILi128ELi64ELi128ELi4ELb0ELb0EN7cutlass6half_tE19Flash_kernel_traitsILi128ELi64ELi128ELi4ES3_EELb1ELb0ELb0ELb0ELb0ELb1ELb1ELb1EEEvNS_16Flash_fwd_paramsE,@function
        .size           _ZN5flash24flash_fwd_splitkv_kernelI23Flash_fwd_kernel_traitsILi128ELi64ELi128ELi4ELb0ELb0EN7cutlass6half_tE19Flash_kernel_traitsILi128ELi64ELi128ELi4ES3_EELb1ELb0ELb0ELb0ELb0ELb1ELb1ELb1EEEvNS_16Flash_fwd_paramsE,(.L_x_8329 - _ZN5flash24flash_fwd_splitkv_kernelI23Flash_fwd_kernel_traitsILi128ELi64ELi128ELi4ELb0ELb0EN7cutlass6half_tE19Flash_kernel_traitsILi128ELi64ELi128ELi4ES3_EELb1ELb0ELb0ELb0ELb0ELb1ELb1ELb1EEEvNS_16Flash_fwd_paramsE)
        .other          _ZN5flash24flash_fwd_splitkv_kernelI23Flash_fwd_kernel_traitsILi128ELi64ELi128ELi4ELb0ELb0EN7cutlass6half_tE19Flash_kernel_traitsILi128ELi64ELi128ELi4ES3_EELb1ELb0ELb0ELb0ELb0ELb1ELb1ELb1EEEvNS_16Flash_fwd_paramsE,@"STO_CUDA_ENTRY STV_DEFAULT"
_ZN5flash24flash_fwd_splitkv_kernelI23Flash_fwd_kernel_traitsILi128ELi64ELi128ELi4ELb0ELb0EN7cutlass6half_tE19Flash_kernel_traitsILi128ELi64ELi128ELi4ES3_EELb1ELb0ELb0ELb0ELb0ELb1ELb1ELb1EEEvNS_16Flash_fwd_paramsE:
.text._ZN5flash24flash_fwd_splitkv_kernelI23Flash_fwd_kernel_traitsILi128ELi64ELi128ELi4ELb0ELb0EN7cutlass6half_tE19Flash_kernel_traitsILi128ELi64ELi128ELi4ES3_EELb1ELb0ELb0ELb0ELb0ELb1ELb1ELb1EEEvNS_16Flash_fwd_paramsE:
[----:B------:R-:W1:Y:S08]  /*0000*/  LDC R1, c[0x0][0x28] ;  /* 0x00000a00ff017b82 */ /* 0x000e700000000800 */
[----:B------:R-:W2:Y:S01]  /*0010*/  LDC R0, c[0x0][0x270] ;  /* 0x00009c00ff007b82 */ /* 0x000ea20000000800 */
[----:B------:R-:W3:Y:S01]  /*0020*/  S2R R243, SR_CTAID.X ;  /* 0x0000000000f37919 */ /* 0x000ee20000002500 */
[----:B------:R-:W-:Y:S01]  /*0030*/  BSSY B4, `(.L_x_1995) ;  /* 0x000001c000047945 */ /* 0x000fe20003800000 */
[----:B-1----:R-:W-:-:S02]  /*0040*/  IADD3 R1, R1, -0x8, RZ ;  /* 0xfffffff801017810 */ /* 0x002fc40007ffe0ff */
[----:B------:R-:W-:-:S03]  /*0050*/  MOV R242, 0x1f0 ;  /* 0x000001f000f27802 */ /* 0x000fc60000000f00 */
[----:B------:R-:W1:Y:S08]  /*0060*/  S2UR UR4, SR_CTAID.Z ;  /* 0x00000000000479c3 */ /* 0x000e700000002700 */
[----:B------:R-:W4:Y:S01]  /*0070*/  S2UR UR8, SR_CTAID.Y ;  /* 0x00000000000879c3 */ /* 0x000f220000002600 */
[----:B--2---:R-:W2:Y:S01]  /*0080*/  I2F.U32.RP R2, R0 ;  /* 0x0000000000027306 */ /* 0x004ea20000209000 */
[----:B------:R-:W-:-:S06]  /*0090*/  ISETP.NE.U32.AND P0, PT, R0, RZ, PT ;  /* 0x000000ff0000720c */ /* 0x000fcc0003f05070 */
[----:B------:R-:W1:Y:S08]  /*00a0*/  LDC R5, c[0x0][0x10] ;  /* 0x00000400ff057b82 */ /* 0x000e700000000800 */
[----:B------:R-:W1:Y:S01]  /*00b0*/  LDC.64 R10, c[0x0][0x198] ;  /* 0x00006600ff0a7b82 */ /* 0x000e620000000a00 */
[----:B--2---:R-:W2:Y:S02]  /*00c0*/  MUFU.RCP R2, R2 ;  /* 0x0000000200027308 */ /* 0x004ea40000001000 */
[----:B--2---:R-:W-:-:S06]  /*00d0*/  IADD3 R2, R2, 0xffffffe, RZ ;  /* 0x0ffffffe02027810 */ /* 0x004fcc0007ffe0ff */
[----:B------:R-:W2:Y:S02]  /*00e0*/  F2I.FTZ.U32.TRUNC.NTZ R3, R2 ;  /* 0x0000000200037305 */ /* 0x000ea4000021f000 */
[----:B--2---:R-:W-:-:S04]  /*00f0*/  IMAD.MOV R2, RZ, RZ, -R3 ;  /* 0x000000ffff027224 */ /* 0x004fc800078e0a03 */
[----:B------:R-:W-:Y:S01]  /*0100*/  IMAD R4, R2, R0, RZ ;  /* 0x0000000002047224 */ /* 0x000fe200078e02ff */
[----:B------:R-:W-:-:S05]  /*0110*/  MOV R2, RZ ;  /* 0x000000ff00027202 */ /* 0x000fca0000000f00 */
[----:B------:R-:W-:-:S06]  /*0120*/  IMAD.HI.U32 R4, R3, R4, R2 ;  /* 0x0000000403047227 */ /* 0x000fcc00078e0002 */
[----:B-1----:R-:W-:-:S04]  /*0130*/  IMAD.HI.U32 R246, R4, UR4, RZ ;  /* 0x0000000404f67c27 */ /* 0x002fc8000f8e00ff */
[----:B------:R-:W-:-:S04]  /*0140*/  IMAD.MOV R2, RZ, RZ, -R246 ;  /* 0x000000ffff027224 */ /* 0x000fc800078e0af6 */
[----:B------:R-:W-:-:S05]  /*0150*/  IMAD R2, R0, R2, UR4 ;  /* 0x0000000400027e24 */ /* 0x000fca000f8e0202 */
[----:B------:R-:W-:-:S13]  /*0160*/  ISETP.GE.U32.AND P2, PT, R2, R0, PT ;  /* 0x000000000200720c */ /* 0x000fda0003f46070 */
[----:B------:R-:W-:Y:S01]  /*0170*/  @P2 IADD3 R2, R2, -R0, RZ ;  /* 0x8000000002022210 */ /* 0x000fe20007ffe0ff */
[----:B------:R-:W-:-:S03]  /*0180*/  @P2 VIADD R246, R246, 0x1 ;  /* 0x00000001f6f62836 */ /* 0x000fc60000000000 */
[----:B------:R-:W-:-:S13]  /*0190*/  ISETP.GE.U32.AND P1, PT, R2, R0, PT ;  /* 0x000000000200720c */ /* 0x000fda0003f26070 */
[----:B------:R-:W-:Y:S02]  /*01a0*/  @P1 IADD3 R246, R246, 0x1, RZ ;  /* 0x00000001f6f61810 */ /* 0x000fe40007ffe0ff */
[----:B------:R-:W-:-:S05]  /*01b0*/  @!P0 LOP3.LUT R246, RZ, R0, RZ, 0x33, !PT ;  /* 0x00000000fff68212 */ /* 0x000fca00078e33ff */
[----:B------:R-:W-:-:S04]  /*01c0*/  IMAD.MOV R245, RZ, RZ, -R246 ;  /* 0x000000fffff57224 */ /* 0x000fc800078e0af6 */
[----:B---34-:R-:W-:Y:S02]  /*01d0*/  IMAD R245, R0, R245, UR4 ;  /* 0x0000000400f57e24 */ /* 0x018fe4000f8e02f5 */
[----:B------:R-:W-:Y:S05]  /*01e0*/  CALL.REL.NOINC `($_ZN5flash24flash_fwd_splitkv_kernelI23Flash_fwd_kernel_traitsILi128ELi64ELi128ELi4ELb0ELb0EN7cutlass6half_tE19Flash_kernel_traitsILi128ELi64ELi128ELi4ES3_EELb1ELb0ELb0ELb0ELb0ELb1ELb1ELb1EEEvNS_16Flash_fwd_paramsE$_ZN5flash30compute_attn_1rowblock_splitkvI23Flash_fwd_kernel_traitsILi128ELi64ELi128ELi4ELb0ELb0EN7cutlass6half_tE19Flash_kernel_traitsILi128ELi64ELi128ELi4ES3_EELb1ELb0ELb0ELb0ELb0ELb1ELb1ELb1ENS_16Flash_fwd_paramsEEEvRKT8_iiiii) ;  /* 0x0000000000087944 */ /* 0x000fea0003c00000 */
[----:B------:R-:W-:Y:S05]  /*01f0*/  BSYNC B4 ;  /* 0x0000000000047941 */ /* 0x000fea0003800000 */
.L_x_1995:
[----:B------:R-:W-:Y:S05]  /*0200*/  EXIT ;  /* 0x000000000000794d */ /* 0x000fea0003800000 */
        .type           $_ZN5flash24flash_fwd_splitkv_kernelI23Flash_fwd_kernel_traitsILi128ELi64ELi128ELi4ELb0ELb0EN7cutlass6half_tE19Flash_kernel_traitsILi128ELi64ELi128ELi4ES3_EELb1ELb0ELb0ELb0ELb0ELb1ELb1ELb1EEEvNS_16Flash_fwd_paramsE$_ZN5flash30compute_attn_1rowblock_splitkvI23Flash_fwd_kernel_traitsILi128ELi64ELi128ELi4ELb0ELb0EN7cutlass6half_tE19Flash_kernel_traitsILi128ELi64ELi128ELi4ES3_EELb1ELb0ELb0ELb0ELb0ELb1ELb1ELb1ENS_16Flash_fwd_paramsEEEvRKT8_iiiii,@function
        .size           $_ZN5flash24flash_fwd_splitkv_kernelI23Flash_fwd_kernel_traitsILi128ELi64ELi128ELi4ELb0ELb0EN7cutlass6half_tE19Flash_kernel_traitsILi128ELi64ELi128ELi4ES3_EELb1ELb0ELb0ELb0ELb0ELb1ELb1ELb1EEEvNS_16Flash_fwd_paramsE$_ZN5flash30compute_attn_1rowblock_splitkvI23Flash_fwd_kernel_traitsILi128ELi64ELi128ELi4ELb0ELb0EN7cutlass6half_tE19Flash_kernel_traitsILi128ELi64ELi128ELi4ES3_EELb1ELb0ELb0ELb0ELb0ELb1ELb1ELb1ENS_16Flash_fwd_paramsEEEvRKT8_iiiii,(.L_x_8329 - $_ZN5flash24flash_fwd_splitkv_kernelI23Flash_fwd_kernel_traitsILi128ELi64ELi128ELi4ELb0ELb0EN7cutlass6half_tE19Flash_kernel_traitsILi128ELi64ELi128ELi4ES3_EELb1ELb0ELb0ELb0ELb0ELb1ELb1ELb1EEEvNS_16Flash_fwd_paramsE$_ZN5flash30compute_attn_1rowblock_splitkvI23Flash_fwd_kernel_traitsILi128ELi64ELi128ELi4ELb0ELb0EN7cutlass6half_tE19Flash_kernel_traitsILi128ELi64ELi128ELi4ES3_EELb1ELb0ELb0ELb0ELb0ELb1ELb1ELb1ENS_16Flash_fwd_paramsEEEvRKT8_iiiii)
$_ZN5flash24flash_fwd_splitkv_kernelI23Flash_fwd_kernel_traitsILi128ELi64ELi128ELi4ELb0ELb0EN7cutlass6half_tE19Flash_kernel_traitsILi128ELi64ELi128ELi4ES3_EELb1ELb0ELb0ELb0ELb0ELb1ELb1ELb1EEEvNS_16Flash_fwd_paramsE$_ZN5flash30compute_attn_1rowblock_splitkvI23Flash_fwd_kernel_traitsILi128ELi64ELi128ELi4ELb0ELb0EN7cutlass6half_tE19Flash_kernel_traitsILi128ELi64ELi128ELi4ES3_EELb1ELb0ELb0ELb0ELb0ELb1ELb1ELb1ENS_16Flash_fwd_paramsEEEvRKT8_iiiii:
        /* <DEDUP_REMOVED lines=17> */
[----:B--2---:R-:W-:-:S06]  /*0320*/  @P0 IADD3 R244, R244, -R4, RZ ;  /* 0x80000004f4f40210 */ /* 0x004fcc0007ffe0ff */
        /* <DEDUP_REMOVED lines=9> */
.L_x_1997:
[----:B------:R-:W-:Y:S05]  /*03c0*/  BSYNC B0 ;  /* 0x0000000000007941 */ /* 0x000fea0003800000 */
.L_x_1996:
        /* <DEDUP_REMOVED lines=8> */
.L_x_1999:
[----:B------:R2:W5:Y:S02]  /*0450*/  LD.E R75, desc[UR6][R10.64+0xb8] ;  /* 0x0000b8060a4b7980 */ /* 0x000564000c101900 */
.L_x_2000:
[----:B------:R-:W-:Y:S05]  /*0460*/  BSYNC B0 ;  /* 0x0000000000007941 */ /* 0x000fea0003800000 */
.L_x_1998:
        /* <DEDUP_REMOVED lines=10> */
.L_x_2002:
[----:B------:R-:W3:Y:S01]  /*0510*/  LD.E.64 R2, desc[UR6][R10.64+0x108] ;  /* 0x000108060a027980 */ /* 0x000ee2000c101b00 */
[----:B------:R-:W-:Y:S01]  /*0520*/  BSSY B0, `(.L_x_2004) ;  /* 0x0000006000007945 */ /* 0x000fe20003800000 */
[----:B------:R-:W-:Y:S01]  /*0530*/  IMAD.MOV.U32 R49, RZ, RZ, RZ ;  /* 0x000000ffff317224 */ /* 0x000fe200078e00ff */
[----:B---3--:R-:W-:-:S04]  /*0540*/  ISETP.NE.U32.AND P0, PT, R2, RZ, PT ;  /* 0x000000ff0200720c */ /* 0x008fc80003f05070 */
[----:B------:R-:W-:-:S13]  /*0550*/  ISETP.NE.AND.EX P0, PT, R3, RZ, PT, P0 ;  /* 0x000000ff0300720c */ /* 0x000fda0003f05300 */
[----:B------:R-:W-:Y:S05]  /*0560*/  @!P0 BRA `(.L_x_2005) ;  /* 0x0000000000048947 */ /* 0x000fea0003800000 */
[----:B------:R1:W5:Y:S02]  /*0570*/  LD.E R49, desc[UR6][R10.64+0xbc] ;  /* 0x0000bc060a317980 */ /* 0x000364000c101900 */
.L_x_2005:
[----:B------:R-:W-:Y:S05]  /*0580*/  BSYNC B0 ;  /* 0x0000000000007941 */ /* 0x000fea0003800000 */
.L_x_2004:
[----:B-----5:R-:W-:Y:S02]  /*0590*/  IADD3 R49, R75, R49, RZ ;  /* 0x000000314b317210 */ /* 0x020fe40007ffe0ff */
.L_x_2003:
[----:B------:R-:W-:Y:S05]  /*05a0*/  BSYNC B1 ;  /* 0x0000000000017941 */ /* 0x000fea0003800000 */
.L_x_2001:
[----:B------:R-:W-:Y:S01]  /*05b0*/  IMAD.SHL.U32 R53, R243, 0x40, RZ ;  /* 0x00000040f3357824 */ /* 0x000fe200078e00ff */
[----:B------:R-:W-:Y:S01]  /*05c0*/  MOV R2, R242 ;  /* 0x000000f200027202 */ /* 0x000fe20000000f00 */
[----:B------:R-:W-:-:S03]  /*05d0*/  IMAD.MOV.U32 R3, RZ, RZ, 0x0 ;  /* 0x00000000ff037424 */ /* 0x000fc600078e00ff */
[----:B------:R-:W-:-:S13]  /*05e0*/  ISETP.GT.AND P0, PT, R244, R53, PT ;  /* 0x00000035f400720c */ /* 0x000fda0003f04270 */
[----:B-12---:R-:W-:Y:S05]  /*05f0*/  @!P0 RET.REL.NODEC R2 `(_ZN5flash24flash_fwd_splitkv_kernelI23Flash_fwd_kernel_traitsILi128ELi64ELi128ELi4ELb0ELb0EN7cutlass6half_tE19Flash_kernel_traitsILi128ELi64ELi128ELi4ES3_EELb1ELb0ELb0ELb0ELb0ELb1ELb1ELb1EEEvNS_16Flash_fwd_paramsE) ;  /* 0xfffffff802808950 */ /* 0x006fea0003c3ffff */
        /* <DEDUP_REMOVED lines=26> */
[----:B---3--:R-:W-:-:S11]  /*07a0*/  IADD3 R6, R6, R2, R49 ;  /* 0x0000000206067210 */ /* 0x008fd60007ffe031 */
[----:B------:R-:W-:Y:S02]  /*07b0*/  @!P1 IMAD.IADD R0, R0, 0x1, -R3 ;  /* 0x0000000100009824 */ /* 0x000fe400078e0a03 */
[----:B------:R-:W-:Y:S01]  /*07c0*/  @!P1 VIADD R7, R7, 0x1 ;  /* 0x0000000107079836 */ /* 0x000fe20000000000 */
[----:B------:R-:W-:Y:S02]  /*07d0*/  ISETP.NE.AND P1, PT, R5, RZ, PT ;  /* 0x000000ff0500720c */ /* 0x000fe40003f25270 */
[----:B------:R-:W-:Y:S01]  /*07e0*/  ISETP.GE.U32.AND P2, PT, R0, R3, PT ;  /* 0x000000030000720c */ /* 0x000fe20003f46070 */
[----:B------:R-:W-:Y:S01]  /*07f0*/  VIADD R0, R49, 0x7f ;  /* 0x0000007f31007836 */ /* 0x000fe20000000000 */
[----:B------:R-:W-:-:S04]  /*0800*/  SHF.R.S32.HI R3, RZ, 0x1f, R6 ;  /* 0x0000001fff037819 */ /* 0x000fc80000011406 */
[----:B------:R-:W-:Y:S02]  /*0810*/  SHF.R.S32.HI R2, RZ, 0x1f, R0 ;  /* 0x0000001fff027819 */ /* 0x000fe40000011400 */
[----:B------:R-:W-:Y:S02]  /*0820*/  LEA.HI R3, R3, R6, RZ, 0x7 ;  /* 0x0000000603037211 */ /* 0x000fe400078f38ff */
[----:B------:R-:W-:Y:S02]  /*0830*/  LEA.HI R2, R2, R0, RZ, 0x7 ;  /* 0x0000000002027211 */ /* 0x000fe400078f38ff */
[----:B------:R-:W-:Y:S01]  /*0840*/  SHF.R.S32.HI R3, RZ, 0x7, R3 ;  /* 0x00000007ff037819 */ /* 0x000fe20000011403 */
        /* <DEDUP_REMOVED lines=13> */
[----:B------:R-:W4:Y:S04]  /*0920*/  LD.E.64 R12, desc[UR6][R10.64+0xa8] ;  /* 0x0000a8060a0c7980 */ /* 0x000f28000c101b00 */
[----:B------:R1:W5:Y:S01]  /*0930*/  LD.E R10, desc[UR6][R10.64+0xc0] ;  /* 0x0000c0060a0a7980 */ /* 0x000362000c101900 */
[----:B------:R-:W-:Y:S01]  /*0940*/  SHF.R.S32.HI R8, RZ, 0x1f, R50 ;  /* 0x0000001fff087819 */ /* 0x000fe20000011432 */
[----:B------:R-:W-:Y:S03]  /*0950*/  BSSY B0, `(.L_x_2007) ;  /* 0x0000026000007945 */ /* 0x000fe60003800000 */
[----:B------:R-:W-:-:S04]  /*0960*/  LEA.HI R8, R8, R50, RZ, 0x4 ;  /* 0x0000003208087211 */ /* 0x000fc800078f20ff */
        /* <DEDUP_REMOVED lines=8> */
[----:B---3--:R-:W-:Y:S02]  /*09f0*/  IMAD R2, R2, R4, R245 ;  /* 0x0000000402027224 */ /* 0x008fe400078e02f5 */
[----:B------:R-:W-:Y:S02]  /*0a00*/  VIADD R4, R8, 0x8 ;  /* 0x0000000808047836 */ /* 0x000fe40000000000 */
[--C-:B------:R-:W-:Y:S02]  /*0a10*/  IMAD R3, R3, R2, R53.reuse ;  /* 0x0000000203037224 */ /* 0x100fe400078e0235 */
[----:B------:R-:W-:Y:S02]  /*0a20*/  IMAD.IADD R53, R244, 0x1, -R53 ;  /* 0x00000001f4357824 */ /* 0x000fe400078e0a35 */
[----:B----4-:R-:W-:Y:S01]  /*0a30*/  IMAD R0, R3, R0, RZ ;  /* 0x0000000003007224 */ /* 0x010fe200078e02ff */
[----:B------:R-:W-:Y:S02]  /*0a40*/  SHF.R.S32.HI R5, RZ, 0x1f, R3 ;  /* 0x0000001fff057819 */ /* 0x000fe40000011403 */
[----:B------:R-:W-:-:S02]  /*0a50*/  ISETP.GE.AND P2, PT, R8, R53, PT ;  /* 0x000000350800720c */ /* 0x000fc40003f46270 */
[----:B------:R-:W-:Y:S02]  /*0a60*/  IADD3 R2, P0, R0, R16, RZ ;  /* 0x0000001000027210 */ /* 0x000fe40007f1e0ff */
[----:B------:R-:W-:Y:S02]  /*0a70*/  ISETP.GE.AND P5, PT, R4, R53, PT ;  /* 0x000000350400720c */ /* 0x000fe40003fa6270 */
[----:B------:R-:W-:Y:S02]  /*0a80*/  LEA.HI.X.SX32 R0, R0, R17, 0x1, P0 ;  /* 0x0000001100007211 */ /* 0x000fe400000f0eff */
[C---:B------:R-:W-:Y:S02]  /*0a90*/  LEA R6, P1, R2.reuse, R6, 0x2 ;  /* 0x0000000602067211 */ /* 0x040fe400078210ff */
        /* <DEDUP_REMOVED lines=12> */
[----:B-1----:R-:W-:-:S12]  /*0b60*/  @P2 BRA `(.L_x_2008) ;  /* 0x0000000000102947 */ /* 0x002fd80003800000 */
[----:B-----5:R-:W-:-:S13]  /*0b70*/  ISETP.GE.AND P2, PT, R14, R10, PT ;  /* 0x0000000a0e00720c */ /* 0x020fda0003f46270 */
[----:B------:R1:W-:Y:S01]  /*0b80*/  @!P2 ST.E.128 desc[UR6][R6.64], RZ ;  /* 0x000000ff0600a985 */ /* 0x0003e2000c101d06 */
[----:B------:R-:W-:-:S13]  /*0b90*/  ISETP.GE.AND P2, PT, R0, R10, PT ;  /* 0x0000000a0000720c */ /* 0x000fda0003f46270 */
[----:B------:R1:W-:Y:S02]  /*0ba0*/  @!P2 ST.E.128 desc[UR6][R6.64+0x100], RZ ;  /* 0x000100ff0600a985 */ /* 0x0003e4000c101d06 */
.L_x_2008:
[----:B------:R-:W-:Y:S05]  /*0bb0*/  BSYNC B0 ;  /* 0x0000000000007941 */ /* 0x000fea0003800000 */
.L_x_2007:
        /* <DEDUP_REMOVED lines=8> */
.L_x_2010:
[----:B------:R-:W-:Y:S05]  /*0c40*/  BSYNC B0 ;  /* 0x0000000000007941 */ /* 0x000fea0003800000 */
.L_x_2009:
        /* <DEDUP_REMOVED lines=8> */
.L_x_2012:
[----:B------:R-:W-:Y:S05]  /*0cd0*/  BSYNC B0 ;  /* 0x0000000000007941 */ /* 0x000fea0003800000 */
.L_x_2011:
        /* <DEDUP_REMOVED lines=8> */
.L_x_2014:
[----:B------:R-:W-:Y:S05]  /*0d60*/  BSYNC B0 ;  /* 0x0000000000007941 */ /* 0x000fea0003800000 */
.L_x_2013:
[----:B------:R-:W-:Y:S01]  /*0d70*/  BSSY B0, `(.L_x_2015) ;  /* 0x0000007000007945 */ /* 0x000fe20003800000 */
[----:B------:R-:W-:-:S03]  /*0d80*/  ISETP.GE.AND P1, PT, R2, R53, PT ;  /* 0x000000350200720c */ /* 0x000fc60003f26270 */
[----:B------:R-:W-:Y:S10]  /*0d90*/  @P5 BRA `(.L_x_2016) ;  /* 0x0000000000105947 */ /* 0x000ff40003800000 */
[----:B-----5:R-:W-:-:S13]  /*0da0*/  ISETP.GE.AND P5, PT, R14, R10, PT ;  /* 0x0000000a0e00720c */ /* 0x020fda0003fa6270 */
[----:B------:R1:W-:Y:S01]  /*0db0*/  @!P5 ST.E.128 desc[UR6][R6.64+0x4000], RZ ;  /* 0x004000ff0600d985 */ /* 0x0003e2000c101d06 */
[----:B------:R-:W-:-:S13]  /*0dc0*/  ISETP.GE.AND P5, PT, R0, R10, PT ;  /* 0x0000000a0000720c */ /* 0x000fda0003fa6270 */
[----:B------:R1:W-:Y:S02]  /*0dd0*/  @!P5 ST.E.128 desc[UR6][R6.64+0x4100], RZ ;  /* 0x004100ff0600d985 */ /* 0x0003e4000c101d06 */
.L_x_2016:
[----:B------:R-:W-:Y:S05]  /*0de0*/  BSYNC B0 ;  /* 0x0000000000007941 */ /* 0x000fea0003800000 */
.L_x_2015:
        /* <DEDUP_REMOVED lines=8> */
.L_x_2018:
[----:B------:R-:W-:Y:S05]  /*0e70*/  BSYNC B0 ;  /* 0x0000000000007941 */ /* 0x000fea0003800000 */
.L_x_2017:
[----:B------:R-:W-:Y:S01]  /*0e80*/  BSSY B0, `(.L_x_2019) ;  /* 0x0000007000007945 */ /* 0x000fe20003800000 */
[----:B------:R-:W-:-:S03]  /*0e90*/  ISETP.GE.AND P0, PT, R8, R53, PT ;  /* 0x000000350800720c */ /* 0x000fc60003f06270 */
[----:B------:R-:W-:Y:S10]  /*0ea0*/  @P1 BRA `(.L_x_2020) ;  /* 0x0000000000101947 */ /* 0x000ff40003800000 */
[----:B-----5:R-:W-:-:S13]  /*0eb0*/  ISETP.GE.AND P1, PT, R14, R10, PT ;  /* 0x0000000a0e00720c */ /* 0x020fda0003f26270 */
[----:B------:R1:W-:Y:S01]  /*0ec0*/  @!P1 ST.E.128 desc[UR6][R6.64+0x6000], RZ ;  /* 0x006000ff06009985 */ /* 0x0003e2000c101d06 */
[----:B------:R-:W-:-:S13]  /*0ed0*/  ISETP.GE.AND P1, PT, R0, R10, PT ;  /* 0x0000000a0000720c */ /* 0x000fda0003f26270 */
[----:B------:R1:W-:Y:S02]  /*0ee0*/  @!P1 ST.E.128 desc[UR6][R6.64+0x6100], RZ ;  /* 0x006100ff06009985 */ /* 0x0003e4000c101d06 */
.L_x_2020:
[----:B------:R-:W-:Y:S05]  /*0ef0*/  BSYNC B0 ;  /* 0x0000000000007941 */ /* 0x000fea0003800000 */
.L_x_2019:
        /* <DEDUP_REMOVED lines=8> */
.L_x_2022:
[----:B------:R-:W-:Y:S05]  /*0f80*/  BSYNC B0 ;  /* 0x0000000000007941 */ /* 0x000fea0003800000 */
.L_x_2021:
[-C--:B------:R-:W-:Y:S01]  /*0f90*/  ISETP.GE.OR P0, PT, R3, R53.reuse, P6 ;  /* 0x000000350300720c */ /* 0x080fe20003706670 */
[----:B------:R-:W-:Y:S01]  /*0fa0*/  @!P5 ST.E desc[UR6][R4.64], R9 ;  /* 0x000000090400d985 */ /* 0x000fe2000c101906 */
[-C--:B------:R-:W-:Y:S01]  /*0fb0*/  ISETP.GE.OR P5, PT, R2, R53.reuse, P6 ;  /* 0x000000350200720c */ /* 0x080fe200037a6670 */
[----:B------:R-:W-:Y:S01]  /*0fc0*/  @!P4 IMAD.MOV.U32 R0, RZ, RZ, -0x800000 ;  /* 0xff800000ff00c424 */ /* 0x000fe200078e00ff */
[----:B------:R-:W-:Y:S01]  /*0fd0*/  ISETP.GE.OR P6, PT, R8, R53, P6 ;  /* 0x000000350800720c */ /* 0x000fe200037c6670 */
[----:B------:R-:W-:Y:S01]  /*0fe0*/  @!P1 IMAD.MOV.U32 R3, RZ, RZ, -0x800000 ;  /* 0xff800000ff039424 */ /* 0x000fe200078e00ff */
[----:B-1234-:R-:W-:Y:S01]  /*0ff0*/  @!P2 MOV R6, 0xff800000 ;  /* 0xff8000000006a802 */ /* 0x01efe20000000f00 */
[----:B------:R-:W-:Y:S01]  /*1000*/  @!P3 IMAD.MOV.U32 R7, RZ, RZ, -0x800000 ;  /* 0xff800000ff07b424 */ /* 0x000fe200078e00ff */
[----:B------:R1:W-:Y:S04]  /*1010*/  @!P4 ST.E desc[UR6][R4.64+0x20], R0 ;  /* 0x000020000400c985 */ /* 0x0003e8000c101906 */
[----:B------:R2:W-:Y:S01]  /*1020*/  @!P1 ST.E desc[UR6][R4.64+0x80], R3 ;  /* 0x0000800304009985 */ /* 0x0005e2000c101906 */
[----:B------:R-:W-:-:S03]  /*1030*/  @!P0 MOV R2, 0xff800000 ;  /* 0xff80000000028802 */ /* 0x000fc60000000f00 */
[----:B------:R-:W-:Y:S04]  /*1040*/  @!P3 ST.E desc[UR6][R4.64+0x40], R7 ;  /* 0x000040070400b985 */ /* 0x000fe8000c101906 */
[----:B------:R3:W-:Y:S04]  /*1050*/  @!P0 ST.E desc[UR6][R4.64+0xa0], R2 ;  /* 0x0000a00204008985 */ /* 0x0007e8000c101906 */
[----:B------:R-:W-:Y:S01]  /*1060*/  @!P2 ST.E desc[UR6][R4.64+0x60], R6 ;  /* 0x000060060400a985 */ /* 0x000fe2000c101906 */
[----:B-1----:R-:W-:Y:S02]  /*1070*/  @!P5 IMAD.MOV.U32 R0, RZ, RZ, -0x800000 ;  /* 0xff800000ff00d424 */ /* 0x002fe400078e00ff */
[----:B--2---:R-:W-:-:S03]  /*1080*/  IMAD.MOV.U32 R3, RZ, RZ, 0x0 ;  /* 0x00000000ff037424 */ /* 0x004fc600078e00ff */
[----:B------:R1:W-:Y:S01]  /*1090*/  @!P5 ST.E desc[UR6][R4.64+0xc0], R0 ;  /* 0x0000c0000400d985 */ /* 0x0003e2000c101906 */
[----:B---3--:R-:W-:-:S04]  /*10a0*/  MOV R2, R242 ;  /* 0x000000f200027202 */ /* 0x008fc80000000f00 */
[----:B-1---5:R-:W-:Y:S05]  /*10b0*/  @P6 RET.REL.NODEC R2 `(_ZN5flash24flash_fwd_splitkv_kernelI23Flash_fwd_kernel_traitsILi128ELi64ELi128ELi4ELb0ELb0EN7cutlass6half_tE19Flash_kernel_traitsILi128ELi64ELi128ELi4ES3_EELb1ELb0ELb0ELb0ELb0ELb1ELb1ELb1EEEvNS_16Flash_fwd_paramsE) ;  /* 0xffffffec02d06950 */ /* 0x022fea0003c3ffff */
[----:B------:R-:W-:Y:S02]  /*10c0*/  MOV R0, 0xff800000 ;  /* 0xff80000000007802 */ /* 0x000fe40000000f00 */
[----:B------:R-:W-:-:S03]  /*10d0*/  MOV R243, 0x0 ;  /* 0x0000000000f37802 */ /* 0x000fc60000000f00 */
[----:B------:R1:W-:Y:S02]  /*10e0*/  ST.E desc[UR6][R4.64+0xe0], R0 ;  /* 0x0000e00004007985 */ /* 0x0003e4000c101906 */
[----:B-1----:R-:W-:Y:S05]  /*10f0*/  RET.REL.NODEC R242 `(_ZN5flash24flash_fwd_splitkv_kernelI23Flash_fwd_kernel_traitsILi128ELi64ELi128ELi4ELb0ELb0EN7cutlass6half_tE19Flash_kernel_traitsILi128ELi64ELi128ELi4ES3_EELb1ELb0ELb0ELb0ELb0ELb1ELb1ELb1EEEvNS_16Flash_fwd_paramsE) ;  /* 0xffffffecf2c07950 */ /* 0x002fea0003c3ffff */
.L_x_2006:
        /* <DEDUP_REMOVED lines=31> */
[----:B-----5:R-:W4:Y:S04]  /*12f0*/  LD.E.64 R14, desc[UR6][R10.64+0x28] ;  /* 0x000028060a0e7980 */ /* 0x020f28000c101b00 */
[----:B------:R-:W4:Y:S04]  /*1300*/  LD.E.64 R18, desc[UR6][R10.64+0x50] ;  /* 0x000050060a127980 */ /* 0x000f28000c101b00 */
[----:B------:R-:W5:Y:S04]  /*1310*/  LD.E.64 R22, desc[UR6][R10.64+0x58] ;  /* 0x000058060a167980 */ /* 0x000f68000c101b00 */
[----:B------:R-:W5:Y:S01]  /*1320*/  LD.E.64 R46, desc[UR6][R10.64+0x40] ;  /* 0x000040060a2e7980 */ /* 0x000f62000c101b00 */
[----:B--2---:R-:W-:-:S04]  /*1330*/  IABS R5, R6 ;  /* 0x0000000600057213 */ /* 0x004fc80000000000 */
[----:B------:R-:W1:Y:S08]  /*1340*/  I2F.RP R12, R5 ;  /* 0x00000005000c7306 */ /* 0x000e700000209400 */
[----:B-1----:R-:W1:Y:S02]  /*1350*/  MUFU.RCP R12, R12 ;  /* 0x0000000c000c7308 */ /* 0x002e640000001000 */
[----:B-1----:R-:W-:-:S06]  /*1360*/  VIADD R12, R12, 0xffffffe ;  /* 0x0ffffffe0c0c7836 */ /* 0x002fcc0000000000 */
[----:B------:R-:W1:Y:S01]  /*1370*/  F2I.FTZ.U32.TRUNC.NTZ R13, R12 ;  /* 0x0000000c000d7305 */ /* 0x000e62000021f000 */
[----:B------:R-:W-:Y:S01]  /*1380*/  IABS R0, R6 ;  /* 0x0000000600007213 */ /* 0x000fe20000000000 */
[----:B-1----:R-:W-:Y:S01]  /*1390*/  IMAD.MOV R8, RZ, RZ, -R13 ;  /* 0x000000ffff087224 */ /* 0x002fe200078e0a0d */
        /* <DEDUP_REMOVED lines=27> */
[----:B-1----:R-:W-:Y:S01]  /*1550*/  IMAD R12, R0, R8, RZ ;  /* 0x00000008000c7224 */ /* 0x002fe200078e02ff */
        /* <DEDUP_REMOVED lines=26> */
[----:B------:R-:W-:Y:S02]  /*1700*/  IMAD R8, R44, R5, R8 ;  /* 0x000000052c087224 */ /* 0x000fe400078e0208 */
[----:B------:R-:W-:Y:S02]  /*1710*/  IMAD R7, R15, R3, RZ ;  /* 0x000000030f077224 */ /* 0x000fe400078e02ff */
[----:B------:R-:W-:Y:S02]  /*1720*/  IMAD.IADD R21, R21, 0x1, R8 ;  /* 0x0000000115157824 */ /* 0x000fe400078e0208 */
[----:B------:R-:W-:Y:S02]  /*1730*/  IMAD R8, R19, R12, RZ ;  /* 0x0000000c13087224 */ /* 0x000fe400078e02ff */
[----:B------:R-:W-:Y:S02]  /*1740*/  IMAD R7, R14, R0, R7 ;  /* 0x000000000e077224 */ /* 0x000fe400078e0207 */
[----:B------:R-:W-:-:S02]  /*1750*/  IMAD R0, R18, R9, R8 ;  /* 0x0000000912007224 */ /* 0x000fc400078e0208 */
[----:B------:R-:W-:-:S04]  /*1760*/  IMAD.WIDE.U32 R24, R14, R3, RZ ;  /* 0x000000030e187225 */ /* 0x000fc800078e00ff */
[----:B------:R-:W-:Y:S01]  /*1770*/  IMAD.WIDE.U32 R18, R12, R18, R20 ;  /* 0x000000120c127225 */ /* 0x000fe200078e0014 */
[----:B------:R-:W-:-:S03]  /*1780*/  MOV R8, R24 ;  /* 0x0000001800087202 */ /* 0x000fc60000000f00 */
[----:B------:R-:W-:Y:S01]  /*1790*/  IMAD.IADD R7, R25, 0x1, R7 ;  /* 0x0000000119077824 */ /* 0x000fe200078e0207 */
[----:B------:R-:W-:Y:S02]  /*17a0*/  IADD3 R0, R19, R0, RZ ;  /* 0x0000000013007210 */ /* 0x000fe40007ffe0ff */
[----:B------:R-:W-:Y:S01]  /*17b0*/  MOV R3, R18 ;  /* 0x0000001200037202 */ /* 0x000fe20000000f00 */
[----:B------:R-:W-:Y:S05]  /*17c0*/  BRA `(.L_x_2025) ;  /* 0x0000000400507947 */ /* 0x000fea0003800000 */
.L_x_2024:
        /* <DEDUP_REMOVED lines=8> */
[----:B------:R-:W-:-:S02]  /*1850*/  MOV R12, RZ ;  /* 0x000000ff000c7202 */ /* 0x000fc40000000f00 */
[----:B------:R-:W-:Y:S02]  /*1860*/  IABS R8, R245 ;  /* 0x000000f500087213 */ /* 0x000fe40000000000 */
[----:B------:R-:W-:Y:S02]  /*1870*/  @!P3 SHF.R.S32.HI R5, RZ, 0x1f, R15 ;  /* 0x0000001fff05b819 */ /* 0x000fe4000001140f */
[----:B--2---:R-:W-:-:S04]  /*1880*/  IABS R3, R7 ;  /* 0x0000000700037213 */ /* 0x004fc80000000000 */
[----:B------:R-:W2:Y:S08]  /*1890*/  I2F.RP R0, R3 ;  /* 0x0000000300007306 */ /* 0x000eb00000209400 */
[----:B--2---:R-:W2:Y:S02]  /*18a0*/  MUFU.RCP R0, R0 ;  /* 0x0000000000007308 */ /* 0x004ea40000001000 */
[----:B--2---:R-:W-:-:S06]  /*18b0*/  IADD3 R0, R0, 0xffffffe, RZ ;  /* 0x0ffffffe00007810 */ /* 0x004fcc0007ffe0ff */
[----:B------:R-:W2:Y:S02]  /*18c0*/  F2I.FTZ.U32.TRUNC.NTZ R13, R0 ;  /* 0x00000000000d7305 */ /* 0x000ea4000021f000 */
[----:B--2---:R-:W-:-:S04]  /*18d0*/  IMAD.MOV R0, RZ, RZ, -R13 ;  /* 0x000000ffff007224 */ /* 0x004fc800078e0a0d */
[----:B------:R-:W-:Y:S01]  /*18e0*/  IMAD R6, R0, R3, RZ ;  /* 0x0000000300067224 */ /* 0x000fe200078e02ff */
[----:B------:R-:W-:-:S03]  /*18f0*/  IABS R0, R7 ;  /* 0x0000000700007213 */ /* 0x000fc60000000000 */
[----:B------:R-:W-:-:S04]  /*1900*/  IMAD.HI.U32 R6, R13, R6, R12 ;  /* 0x000000060d067227 */ /* 0x000fc800078e000c */
[----:B------:R-:W-:Y:S02]  /*1910*/  IMAD.MOV R0, RZ, RZ, -R0 ;  /* 0x000000ffff007224 */ /* 0x000fe400078e0a00 */
[----:B------:R-:W-:-:S04]  /*1920*/  IMAD.HI.U32 R6, R6, R8, RZ ;  /* 0x0000000806067227 */ /* 0x000fc800078e00ff */
[-C--:B---3--:R-:W-:Y:S02]  /*1930*/  @!P3 IMAD R2, R45, R15.reuse, RZ ;  /* 0x0000000f2d02b224 */ /* 0x088fe400078e02ff */
[----:B------:R-:W-:Y:S01]  /*1940*/  IMAD R0, R6, R0, R8 ;  /* 0x0000000006007224 */ /* 0x000fe200078e0208 */
[----:B------:R-:W-:Y:S01]  /*1950*/  @P3 IADD3 R8, R15, R18, RZ ;  /* 0x000000120f083210 */ /* 0x000fe20007ffe0ff */
[----:B------:R-:W-:-:S03]  /*1960*/  @!P3 IMAD.WIDE.U32 R30, R44, R15, RZ ;  /* 0x0000000f2c1eb225 */ /* 0x000fc600078e00ff */
[----:B------:R-:W-:Y:S01]  /*1970*/  ISETP.GT.U32.AND P0, PT, R3, R0, PT ;  /* 0x000000000300720c */ /* 0x000fe20003f04070 */
[----:B------:R-:W-:Y:S01]  /*1980*/  @!P3 IMAD R2, R5, R44, R2 ;  /* 0x0000002c0502b224 */ /* 0x000fe200078e0202 */
[----:B-----5:R-:W-:Y:S01]  /*1990*/  @!P3 SHF.R.S32.HI R5, RZ, 0x1f, R14 ;  /* 0x0000001fff05b819 */ /* 0x020fe2000001140e */
[-C--:B------:R-:W-:Y:S02]  /*19a0*/  @P3 IMAD R12, R45, R8.reuse, RZ ;  /* 0x000000082d0c3224 */ /* 0x080fe400078e02ff */
[----:B------:R-:W-:Y:S01]  /*19b0*/  @P3 IMAD.WIDE.U32 R28, R44, R8, RZ ;  /* 0x000000082c1c3225 */ /* 0x000fe200078e00ff */
[----:B------:R-:W-:-:S03]  /*19c0*/  @!P3 MOV R8, R30 ;  /* 0x0000001e0008b202 */ /* 0x000fc60000000f00 */
[----:B------:R-:W-:Y:S02]  /*19d0*/  @!P3 IMAD.IADD R9, R31, 0x1, R2 ;  /* 0x000000011f09b824 */ /* 0x000fe400078e0202 */
[-C--:B----4-:R-:W-:Y:S02]  /*19e0*/  @!P3 IMAD R2, R27, R14.reuse, RZ ;  /* 0x0000000e1b02b224 */ /* 0x090fe400078e02ff */
[----:B------:R-:W-:Y:S01]  /*19f0*/  @!P3 IMAD.WIDE.U32 R8, R26, R14, R8 ;  /* 0x0000000e1a08b225 */ /* 0x000fe200078e0008 */
[----:B------:R-:W-:-:S03]  /*1a00*/  @P3 MOV R13, R28 ;  /* 0x0000001c000d3202 */ /* 0x000fc60000000f00 */
[----:B------:R-:W-:Y:S02]  /*1a10*/  @!P3 IMAD R2, R26, R5, R2 ;  /* 0x000000051a02b224 */ /* 0x000fe400078e0202 */
[----:B------:R-:W-:Y:S02]  /*1a20*/  @P3 IMAD.IADD R12, R29, 0x1, R12 ;  /* 0x000000011d0c3824 */ /* 0x000fe400078e020c */
[----:B------:R-:W-:Y:S01]  /*1a30*/  @!P3 IMAD.MOV.U32 R13, RZ, RZ, R8 ;  /* 0x000000ffff0db224 */ /* 0x000fe200078e0008 */
[----:B------:R-:W-:Y:S01]  /*1a40*/  @!P3 IADD3 R12, R9, R2, RZ ;  /* 0x00000002090cb210 */ /* 0x000fe20007ffe0ff */
[----:B------:R-:W-:-:S03]  /*1a50*/  @!P0 IMAD.IADD R0, R0, 0x1, -R3 ;  /* 0x0000000100008824 */ /* 0x000fc600078e0a03 */
[-C--:B------:R-:W-:Y:S02]  /*1a60*/  LOP3.LUT R13, R13, R12.reuse, RZ, 0x3c, !PT ;  /* 0x0000000c0d0d7212 */ /* 0x080fe400078e3cff */
[----:B------:R-:W-:Y:S02]  /*1a70*/  ISETP.GE.U32.AND P2, PT, R0, R3, PT ;  /* 0x000000030000720c */ /* 0x000fe40003f46070 */
[----:B------:R-:W-:Y:S02]  /*1a80*/  LEA R2, R48, 0xffffff80, 0x7 ;  /* 0xffffff8030027811 */ /* 0x000fe400078e38ff */
[----:B------:R-:W-:Y:S02]  /*1a90*/  LOP3.LUT R12, R13, R12, RZ, 0x3c, !PT ;  /* 0x0000000c0d0c7212 */ /* 0x000fe400078e3cff */
[----:B------:R-:W-:Y:S01]  /*1aa0*/  LOP3.LUT R3, R245, R7, RZ, 0x3c, !PT ;  /* 0x00000007f5037212 */ /* 0x000fe200078e3cff */
[----:B------:R-:W-:Y:S01]  /*1ab0*/  IMAD R9, R45, R2, RZ ;  /* 0x000000022d097224 */ /* 0x000fe200078e02ff */
[----:B------:R-:W-:-:S02]  /*1ac0*/  SHF.R.S32.HI R5, RZ, 0x1f, R2 ;  /* 0x0000001fff057819 */ /* 0x000fc40000011402 */
[----:B------:R-:W-:Y:S01]  /*1ad0*/  LOP3.LUT R13, R13, R12, RZ, 0x3c, !PT ;  /* 0x0000000c0d0d7212 */ /* 0x000fe200078e3cff */
[----:B------:R-:W-:Y:S01]  /*1ae0*/  @!P3 IMAD R8, R47, R15, RZ ;  /* 0x0000000f2f08b224 */ /* 0x000fe200078e02ff */
[----:B------:R-:W-:Y:S02]  /*1af0*/  @!P3 SHF.R.S32.HI R0, RZ, 0x1f, R15 ;  /* 0x0000001fff00b819 */ /* 0x000fe4000001140f */
[----:B------:R-:W-:Y:S02]  /*1b00*/  ISETP.GE.AND P1, PT, R3, RZ, PT ;  /* 0x000000ff0300720c */ /* 0x000fe40003f26270 */
[----:B------:R-:W-:Y:S02]  /*1b10*/  @!P0 IADD3 R6, R6, 0x1, RZ ;  /* 0x0000000106068810 */ /* 0x000fe40007ffe0ff */
[----:B------:R-:W-:Y:S01]  /*1b20*/  ISETP.NE.AND P0, PT, R7, RZ, PT ;  /* 0x000000ff0700720c */ /* 0x000fe20003f05270 */
[----:B------:R-:W-:Y:S02]  /*1b30*/  IMAD R9, R5, R44, R9 ;  /* 0x0000002c05097224 */ /* 0x000fe400078e0209 */
[----:B------:R-:W-:-:S04]  /*1b40*/  IMAD.WIDE.U32 R28, R44, R2, R12 ;  /* 0x000000022c1c7225 */ /* 0x000fc800078e000c */
[----:B------:R-:W-:Y:S02]  /*1b50*/  @!P3 IMAD R0, R0, R46, R8 ;  /* 0x0000002e0000b224 */ /* 0x000fe400078e0208 */
[----:B------:R-:W-:-:S04]  /*1b60*/  @!P3 IMAD.WIDE.U32 R26, R46, R15, RZ ;  /* 0x0000000f2e1ab225 */ /* 0x000fc800078e00ff */
[----:B------:R-:W-:Y:S01]  /*1b70*/  @P2 VIADD R6, R6, 0x1 ;  /* 0x0000000106062836 */ /* 0x000fe20000000000 */
[----:B------:R-:W-:Y:S02]  /*1b80*/  IADD3 R19, R29, R9, RZ ;  /* 0x000000091d137210 */ /* 0x000fe40007ffe0ff */
[----:B------:R-:W-:Y:S01]  /*1b90*/  @!P3 IADD3 R9, R27, R0, RZ ;  /* 0x000000001b09b210 */ /* 0x000fe20007ffe0ff */
[----:B------:R-:W-:Y:S01]  /*1ba0*/  IMAD.MOV.U32 R12, RZ, RZ, R6 ;  /* 0x000000ffff0c7224 */ /* 0x000fe200078e0006 */
[----:B------:R-:W-:Y:S01]  /*1bb0*/  @!P3 SHF.R.S32.HI R0, RZ, 0x1f, R14 ;  /* 0x0000001fff00b819 */ /* 0x000fe2000001140e */
[----:B------:R-:W-:Y:S01]  /*1bc0*/  @!P3 IMAD R3, R25, R14, RZ ;  /* 0x0000000e1903b224 */ /* 0x000fe200078e02ff */
[----:B------:R-:W-:Y:S01]  /*1bd0*/  @!P3 MOV R8, R26 ;  /* 0x0000001a0008b202 */ /* 0x000fe20000000f00 */
[----:B------:R-:W-:Y:S01]  /*1be0*/  @!P1 IMAD.MOV R12, RZ, RZ, -R12 ;  /* 0x000000ffff0c9224 */ /* 0x000fe200078e0a0c */
[----:B------:R-:W-:Y:S01]  /*1bf0*/  @!P0 LOP3.LUT R12, RZ, R7, RZ, 0x33, !PT ;  /* 0x00000007ff0c8212 */ /* 0x000fe200078e33ff */
[C---:B------:R-:W-:Y:S01]  /*1c00*/  @!P3 IMAD R0, R24.reuse, R0, R3 ;  /* 0x000000001800b224 */ /* 0x040fe200078e0203 */
[----:B------:R-:W-:Y:S01]  /*1c10*/  @P3 IADD3 R15, R15, R18, RZ ;  /* 0x000000120f0f3210 */ /* 0x000fe20007ffe0ff */
[----:B------:R-:W-:Y:S01]  /*1c20*/  @!P3 IMAD.WIDE.U32 R24, R24, R14, R8 ;  /* 0x0000000e1818b225 */ /* 0x000fe200078e0008 */
[----:B------:R-:W-:-:S02]  /*1c30*/  MOV R18, R28 ;  /* 0x0000001c00127202 */ /* 0x000fc40000000f00 */
[----:B------:R-:W-:Y:S01]  /*1c40*/  SHF.R.S32.HI R9, RZ, 0x1f, R12 ;  /* 0x0000001fff097819 */ /* 0x000fe2000001140c */
[----:B------:R-:W-:Y:S02]  /*1c50*/  IMAD R3, R21, R12, RZ ;  /* 0x0000000c15037224 */ /* 0x000fe400078e02ff */
[-C--:B------:R-:W-:Y:S02]  /*1c60*/  @P3 IMAD R7, R47, R15.reuse, RZ ;  /* 0x0000000f2f073224 */ /* 0x080fe400078e02ff */
[----:B------:R-:W-:-:S04]  /*1c70*/  @P3 IMAD.WIDE.U32 R26, R46, R15, RZ ;  /* 0x0000000f2e1a3225 */ /* 0x000fc800078e00ff */
[----:B------:R-:W-:Y:S01]  /*1c80*/  IMAD.WIDE.U32 R18, R20, R12, R18 ;  /* 0x0000000c14127225 */ /* 0x000fe200078e0012 */
[----:B------:R-:W-:-:S03]  /*1c90*/  @P3 IADD3 R7, R27, R7, RZ ;  /* 0x000000071b073210 */ /* 0x000fc60007ffe0ff */
[----:B------:R-:W-:Y:S01]  /*1ca0*/  IMAD R20, R20, R9, R3 ;  /* 0x0000000914147224 */ /* 0x000fe200078e0203 */
[----:B------:R-:W-:Y:S01]  /*1cb0*/  @!P3 IADD3 R7, R25, R0, RZ ;  /* 0x000000001907b210 */ /* 0x000fe20007ffe0ff */
[----:B------:R-:W-:Y:S01]  /*1cc0*/  @P3 IMAD.MOV.U32 R8, RZ, RZ, R26 ;  /* 0x000000ffff083224 */ /* 0x000fe200078e001a */
[----:B------:R-:W-:Y:S01]  /*1cd0*/  @!P3 MOV R8, R24 ;  /* 0x000000180008b202 */ /* 0x000fe20000000f00 */
[----:B------:R-:W-:Y:S01]  /*1ce0*/  IMAD.MOV.U32 R3, RZ, RZ, R18 ;  /* 0x000000ffff037224 */ /* 0x000fe200078e0012 */
[----:B------:R-:W-:Y:S02]  /*1cf0*/  IADD3 R0, R19, R20, RZ ;  /* 0x0000001413007210 */ /* 0x000fe40007ffe0ff */
[----:B-1----:R-:W-:Y:S02]  /*1d00*/  MOV R6, R2 ;  /* 0x0000000200067202 */ /* 0x002fe40000000f00 */
.L_x_2025:
[----:B------:R-:W-:Y:S05]  /*1d10*/  BSYNC B0 ;  /* 0x0000000000007941 */ /* 0x000fea0003800000 */
.L_x_2023:
[----:B------:R-:W-:Y:S01]  /*1d20*/  ISETP.NE.AND P1, PT, R4, -0x1, PT ;  /* 0xffffffff0400780c */ /* 0x000fe20003f25270 */
[----:B------:R-:W2:Y:S04]  /*1d30*/  LD.E.64 R24, desc[UR6][R10.64+0x30] ;  /* 0x000030060a187980 */ /* 0x000ea8000c101b00 */
[----:B------:R-:W3:Y:S04]  /*1d40*/  LD.E.64 R14, desc[UR6][R10.64+0x48] ;  /* 0x000048060a0e7980 */ /* 0x000ee8000c101b00 */
[----:B------:R-:W4:Y:S04]  /*1d50*/  LD.E R159, desc[UR6][R10.64+0xc0] ;  /* 0x0000c0060a9f7980 */ /* 0x000f28000c101900 */
        /* <DEDUP_REMOVED lines=11> */
[----:B------:R-:W-:Y:S01]  /*1e10*/  IADD3 R28, P0, R18, R8, RZ ;  /* 0x00000008121c7210 */ /* 0x000fe20007f1e0ff */
[----:B------:R-:W-:Y:S01]  /*1e20*/  IMAD.SHL.U32 R8, R200, 0x40, RZ ;  /* 0x00000040c8087824 */ /* 0x000fe200078e00ff */
[----:B------:R-:W-:Y:S01]  /*1e30*/  SHF.R.S32.HI R19, RZ, 0x1f, R18 ;  /* 0x0000001fff137819 */ /* 0x000fe20000011412 */
[----:B-----5:R-:W-:-:S03]  /*1e40*/  IMAD R5, R5, R46, RZ ;  /* 0x0000002e05057224 */ /* 0x020fc600078e02ff */
[----:B------:R-:W-:Y:S01]  /*1e50*/  LOP3.LUT R8, R8, 0x1c0, RZ, 0xc0, !PT ;  /* 0x000001c008087812 */ /* 0x000fe200078ec0ff */
[----:B------:R-:W-:Y:S02]  /*1e60*/  IMAD.X R29, R19, 0x1, R7, P0 ;  /* 0x00000001131d7824 */ /* 0x000fe400000e0607 */
[----:B------:R-:W-:Y:S01]  /*1e70*/  IMAD R5, R6, R47, R5 ;  /* 0x0000002f06057224 */ /* 0x000fe200078e0205 */
[----:B------:R-:W-:Y:S01]  /*1e80*/  LOP3.LUT R7, R8, 0x38, R18, 0xf8, !PT ;  /* 0x0000003808077812 */ /* 0x000fe200078ef812 */
[----:B------:R-:W-:Y:S01]  /*1e90*/  IMAD.WIDE.U32 R28, R6, R46, R28 ;  /* 0x0000002e061c7225 */ /* 0x000fe200078e001c */
[----:B------:R-:W-:Y:S02]  /*1ea0*/  SHF.R.U32.HI R162, RZ, 0x3, R8 ;  /* 0x00000003ffa27819 */ /* 0x000fe40000011608 */
[----:B------:R-:W-:Y:S01]  /*1eb0*/  SHF.R.S32.HI R56, RZ, 0x1f, R246 ;  /* 0x0000001fff387819 */ /* 0x000fe200000114f6 */
[----:B------:R-:W-:Y:S01]  /*1ec0*/  IMAD R6, R23, R12, RZ ;  /* 0x0000000c17067224 */ /* 0x000fe200078e02ff */
[----:B------:R-:W-:-:S02]  /*1ed0*/  IADD3 R29, R29, R5, RZ ;  /* 0x000000051d1d7210 */ /* 0x000fc40007ffe0ff */
[----:B------:R-:W-:Y:S01]  /*1ee0*/  LOP3.LUT R162, R7, R162, RZ, 0x3c, !PT ;  /* 0x000000a207a27212 */ /* 0x000fe200078e3cff */
[-C--:B------:R-:W-:Y:S02]  /*1ef0*/  IMAD R6, R9, R22.reuse, R6 ;  /* 0x0000001609067224 */ /* 0x080fe400078e0206 */
[----:B------:R-:W-:Y:S01]  /*1f00*/  IMAD.WIDE.U32 R22, R12, R22, R28 ;  /* 0x000000160c167225 */ /* 0x000fe200078e001c */
[----:B------:R-:W-:-:S04]  /*1f10*/  LEA.HI R55, R51, R50, RZ, 0x4 ;  /* 0x0000003233377211 */ /* 0x000fc800078f20ff */
[----:B------:R-:W-:Y:S01]  /*1f20*/  LOP3.LUT R160, R55, 0xfffffff0, RZ, 0xc0, !PT ;  /* 0xfffffff037a07812 */ /* 0x000fe200078ec0ff */
[----:B------:R-:W-:Y:S01]  /*1f30*/  IMAD.IADD R23, R23, 0x1, R6 ;  /* 0x0000000117177824 */ /* 0x000fe200078e0206 */
[----:B------:R-:W-:-:S03]  /*1f40*/  SHF.R.S32.HI R6, RZ, 0x1f, R245 ;  /* 0x0000001fff067819 */ /* 0x000fc600000114f5 */
        /* <DEDUP_REMOVED lines=9> */
[----:B------:R-:W-:-:S03]  /*1fe0*/  IMAD.IADD R140, R23, 0x1, R140 ;  /* 0x00000001178c7824 */ /* 0x000fc600078e028c */
[----:B------:R-:W-:-:S04]  /*1ff0*/  SHF.R.S32.HI R74, RZ, 0x7, R74 ;  /* 0x00000007ff4a7819 */ /* 0x000fc8000001144a */
[----:B------:R-:W-:Y:S01]  /*2000*/  VIMNMX R74, R239, R74, !PT ;  /* 0x0000004aef4a7248 */ /* 0x000fe20007fe0100 */
[----:B------:R-:W-:Y:S01]  /*2010*/  IMAD R182, R45, R200, RZ ;  /* 0x000000c82db67224 */ /* 0x000fe200078e02ff */
[CC--:B------:R-:W-:Y:S02]  /*2020*/  LEA.HI R8, R51.reuse, R50.reuse, RZ, 0x6 ;  /* 0x0000003233087211 */ /* 0x0c0fe400078f30ff */
[----:B------:R-:W-:Y:S01]  /*2030*/  LEA.HI R51, R51, R50, RZ, 0x5 ;  /* 0x0000003233337211 */ /* 0x000fe200078f28ff */
[----:B------:R-:W-:Y:S02]  /*2040*/  IMAD R182, R201, R44, R182 ;  /* 0x0000002cc9b67224 */ /* 0x000fe400078e02b6 */
[----:B------:R-:W-:Y:S01]  /*2050*/  IMAD.SHL.U32 R8, R8, 0x8, RZ ;  /* 0x0000000808087824 */ /* 0x000fe200078e00ff */
[----:B------:R-:W-:Y:S01]  /*2060*/  LOP3.LUT R52, R51, 0xffffffe0, RZ, 0xc0, !PT ;  /* 0xffffffe033347812 */ /* 0x000fe200078ec0ff */
[----:B------:R-:W-:Y:S02]  /*2070*/  IMAD.MOV.U32 R32, RZ, RZ, 0x10 ;  /* 0x00000010ff207424 */ /* 0x000fe400078e00ff */
[----:B------:R-:W-:Y:S01]  /*2080*/  IMAD.MOV.U32 R31, RZ, RZ, 0x20 ;  /* 0x00000020ff1f7424 */ /* 0x000fe200078e00ff */
[----:B------:R-:W-:Y:S01]  /*2090*/  LOP3.LUT R162, R162, 0xfffffe00, R8, 0xf8, !PT ;  /* 0xfffffe00a2a27812 */ /* 0x000fe200078ef808 */
[C---:B------:R-:W-:Y:S01]  /*20a0*/  IMAD.SHL.U32 R237, R44.reuse, 0x10, RZ ;  /* 0x000000102ced7824 */ /* 0x040fe200078e00ff */
[----:B------:R-:W-:Y:S01]  /*20b0*/  SHF.L.U64.HI R238, R44, 0x4, R45 ;  /* 0x000000042cee7819 */ /* 0x000fe2000001022d */
[----:B------:R-:W-:Y:S01]  /*20c0*/  IMAD.IADD R52, R50, 0x1, -R52 ;  /* 0x0000000132347824 */ /* 0x000fe200078e0a34 */
[----:B------:R-:W-:Y:S01]  /*20d0*/  SHF.L.U64.HI R236, R46, 0x4, R47 ;  /* 0x000000042eec7819 */ /* 0x000fe2000001022f */
[----:B------:R-:W-:Y:S01]  /*20e0*/  IMAD.SHL.U32 R157, R54, 0x4, RZ ;  /* 0x00000004369d7824 */ /* 0x000fe200078e00ff */
[----:B------:R-:W-:-:S02]  /*20f0*/  SHF.L.U32 R235, R46, 0x4, RZ ;  /* 0x000000042eeb7819 */ /* 0x000fc400000006ff */
[----:B------:R-:W-:Y:S02]  /*2100*/  SHF.R.S32.HI R55, RZ, 0x4, R55 ;  /* 0x00000004ff377819 */ /* 0x000fe40000011437 */
[----:B------:R-:W-:Y:S01]  /*2110*/  SHF.R.S32.HI R51, RZ, 0x5, R51 ;  /* 0x00000005ff337819 */ /* 0x000fe20000011433 */
[----:B--2---:R-:W-:-:S04]  /*2120*/  @P1 IMAD.WIDE.U32 R28, R24, R4, RZ ;  /* 0x00000004181c1225 */ /* 0x004fc800078e00ff */
[----:B------:R-:W-:Y:S02]  /*2130*/  @P1 IMAD R5, R25, R4, RZ ;  /* 0x0000000419051224 */ /* 0x000fe400078e02ff */
[----:B---3--:R-:W-:-:S04]  /*2140*/  @!P1 IMAD R7, R27, R246, RZ ;  /* 0x000000f61b079224 */ /* 0x008fc800078e02ff */
[C---:B------:R-:W-:Y:S02]  /*2150*/  @!P1 IMAD R7, R26.reuse, R56, R7 ;  /* 0x000000381a079224 */ /* 0x040fe400078e0207 */
[----:B------:R-:W-:-:S04]  /*2160*/  @!P1 IMAD.WIDE.U32 R26, R26, R246, RZ ;  /* 0x000000f61a1a9225 */ /* 0x000fc800078e00ff */
[----:B------:R-:W-:Y:S01]  /*2170*/  @P1 IMAD.MOV.U32 R4, RZ, RZ, R28 ;  /* 0x000000ffff041224 */ /* 0x000fe200078e001c */
[----:B------:R-:W-:Y:S01]  /*2180*/  @!P1 MOV R4, R26 ;  /* 0x0000001a00049202 */ /* 0x000fe20000000f00 */
[----:B------:R-:W-:Y:S02]  /*2190*/  @P1 IMAD.IADD R5, R29, 0x1, R5 ;  /* 0x000000011d051824 */ /* 0x000fe400078e0205 */
[----:B------:R-:W-:Y:S01]  /*21a0*/  @!P1 IMAD.IADD R5, R27, 0x1, R7 ;  /* 0x000000011b059824 */ /* 0x000fe200078e0207 */
[----:B------:R-:W-:Y:S01]  /*21b0*/  IADD3 R26, P0, R18, R4, RZ ;  /* 0x00000004121a7210 */ /* 0x000fe20007f1e0ff */
[----:B------:R-:W-:-:S04]  /*21c0*/  IMAD R4, R15, R245, RZ ;  /* 0x000000f50f047224 */ /* 0x000fc800078e02ff */
[----:B------:R-:W-:Y:S02]  /*21d0*/  IMAD.X R27, R19, 0x1, R5, P0 ;  /* 0x00000001131b7824 */ /* 0x000fe400000e0605 */
[----:B------:R-:W-:Y:S02]  /*21e0*/  IMAD R4, R14, R6, R4 ;  /* 0x000000060e047224 */ /* 0x000fe400078e0204 */
[----:B------:R-:W-:Y:S01]  /*21f0*/  IMAD.WIDE.U32 R26, R245, R14, R26 ;  /* 0x0000000ef51a7225 */ /* 0x000fe200078e001a */
[----:B------:R-:W-:-:S04]  /*2200*/  IADD3 R14, R18, 0x40, RZ ;  /* 0x00000040120e7810 */ /* 0x000fc80007ffe0ff */
[----:B----4-:R-:W-:Y:S02]  /*2210*/  ISETP.GE.AND P0, PT, R14, R159, PT ;  /* 0x0000009f0e00720c */ /* 0x010fe40003f06270 */
[----:B------:R-:W-:Y:S02]  /*2220*/  LOP3.LUT R7, R161, 0xfffffff8, RZ, 0xc0, !PT ;  /* 0xfffffff8a1077812 */ /* 0x000fe400078ec0ff */
[----:B------:R-:W-:Y:S02]  /*2230*/  SEL R158, RZ, 0xffffffff, P0 ;  /* 0xffffffffff9e7807 */ /* 0x000fe40000000000 */
[C---:B------:R-:W-:Y:S01]  /*2240*/  LEA R141, P0, R22.reuse, R20, 0x1 ;  /* 0x00000014168d7211 */ /* 0x040fe200078008ff */
[--C-:B------:R-:W-:Y:S01]  /*2250*/  @P1 IMAD.MOV.U32 R207, RZ, RZ, R25.reuse ;  /* 0x000000ffffcf1224 */ /* 0x100fe200078e0019 */
[----:B------:R-:W-:Y:S01]  /*2260*/  @P1 MOV R206, R24 ;  /* 0x0000001800ce1202 */ /* 0x000fe20000000f00 */
[----:B------:R-:W-:Y:S01]  /*2270*/  @!P1 IMAD.MOV.U32 R206, RZ, RZ, R24 ;  /* 0x000000ffffce9224 */ /* 0x000fe200078e0018 */
[----:B------:R-:W-:Y:S01]  /*2280*/  LEA.HI.X R140, R22, R21, R140, 0x1, P0 ;  /* 0x00000015168c7211 */ /* 0x000fe200000f0c8c */
[----:B------:R-:W-:Y:S01]  /*2290*/  @!P1 IMAD.MOV.U32 R207, RZ, RZ, R25 ;  /* 0x000000ffffcf9224 */ /* 0x000fe200078e0019 */
[----:B------:R-:W-:Y:S01]  /*22a0*/  ISETP.GE.AND P1, PT, R18, R159, PT ;  /* 0x0000009f1200720c */ /* 0x000fe20003f26270 */
[----:B------:R-:W-:Y:S01]  /*22b0*/  IMAD.IADD R160, R160, 0x1, -R7 ;  /* 0x00000001a0a07824 */ /* 0x000fe200078e0a07 */
[----:B------:R-:W-:Y:S01]  /*22c0*/  IADD3 R178, P0, R18, R3, RZ ;  /* 0x0000000312b27210 */ /* 0x000fe20007f1e0ff */
[----:B------:R-:W-:Y:S01]  /*22d0*/  IMAD.IADD R181, R27, 0x1, R4 ;  /* 0x000000011bb57824 */ /* 0x000fe200078e0204 */
[----:B------:R-:W-:-:S02]  /*22e0*/  SEL R4, RZ, 0x1, P1 ;  /* 0x00000001ff047807 */ /* 0x000fc40000800000 */
[----:B------:R-:W-:Y:S02]  /*22f0*/  R2P PR, R160, 0x6 ;  /* 0x00000006a0007804 */ /* 0x000fe40000000000 */
[----:B------:R-:W-:Y:S01]  /*2300*/  ISETP.GT.AND P3, PT, R48, R74, PT ;  /* 0x0000004a3000720c */ /* 0x000fe20003f64270 */
[----:B------:R-:W-:Y:S02]  /*2310*/  IMAD.X R179, R19, 0x1, R0, P0 ;  /* 0x0000000113b37824 */ /* 0x000fe400000e0600 */
[----:B------:R-:W-:-:S04]  /*2320*/  IMAD.WIDE R6, R243, 0x40, R200 ;  /* 0x00000040f3067825 */ /* 0x000fc800078e02c8 */
[----:B------:R-:W-:-:S04]  /*2330*/  IMAD.WIDE.U32 R178, R200, R44, R178 ;  /* 0x0000002cc8b27225 */ /* 0x000fc800078e00b2 */
[----:B------:R-:W-:Y:S02]  /*2340*/  IMAD.MOV.U32 R180, RZ, RZ, R26 ;  /* 0x000000ffffb47224 */ /* 0x000fe400078e001a */
[-C--:B------:R-:W-:Y:S01]  /*2350*/  IMAD R184, R7, R206.reuse, RZ ;  /* 0x000000ce07b87224 */ /* 0x080fe200078e02ff */
[----:B------:R-:W-:Y:S01]  /*2360*/  SHF.L.U32 R158, R158, 0x1, RZ ;  /* 0x000000019e9e7819 */ /* 0x000fe200000006ff */
[----:B------:R-:W-:Y:S01]  /*2370*/  IMAD.WIDE.U32 R180, R6, R206, R180 ;  /* 0x000000ce06b47225 */ /* 0x000fe200078e00b4 */
[----:B------:R-:W-:Y:S02]  /*2380*/  LEA R241, P0, R178, R204, 0x1 ;  /* 0x000000ccb2f17211 */ /* 0x000fe400078008ff */
[----:B------:R-:W-:Y:S01]  /*2390*/  IADD3 R183, R179, R182, RZ ;  /* 0x000000b6b3b77210 */ /* 0x000fe20007ffe0ff */
[----:B------:R-:W-:Y:S01]  /*23a0*/  IMAD R184, R6, R207, R184 ;  /* 0x000000cf06b87224 */ /* 0x000fe200078e02b8 */
[----:B------:R-:W-:Y:S01]  /*23b0*/  LOP3.LUT R158, R158, 0x2, R4, 0xe2, !PT ;  /* 0x000000029e9e7812 */ /* 0x000fe200078ee204 */
[----:B------:R-:W-:Y:S01]  /*23c0*/  @!P4 IMAD.MOV.U32 R16, RZ, RZ, RZ ;  /* 0x000000ffff10c224 */ /* 0x000fe200078e00ff */
[----:B------:R-:W-:Y:S01]  /*23d0*/  SEL R32, R32, 0xfffffff0, !P1 ;  /* 0xfffffff020207807 */ /* 0x000fe20004800000 */
[----:B------:R-:W-:Y:S01]  /*23e0*/  IMAD.IADD R185, R181, 0x1, R184 ;  /* 0x00000001b5b97824 */ /* 0x000fe200078e02b8 */
[----:B------:R-:W-:-:S02]  /*23f0*/  SEL R31, R31, 0xffffffe0, !P2 ;  /* 0xffffffe01f1f7807 */ /* 0x000fc40005000000 */
[----:B------:R-:W-:Y:S01]  /*2400*/  LEA.HI.X R240, R178, R205, R183, 0x1, P0 ;  /* 0x000000cdb2f07211 */ /* 0x000fe200000f0cb7 */
[----:B-1----:R-:W-:Y:S06]  /*2410*/  @!P3 BRA `(.L_x_2026) ;  /* 0x000000d000ecb947 */ /* 0x002fec0003800000 */
[----:B------:R-:W2:Y:S04]  /*2420*/  LD.E.64 R34, desc[UR6][R10.64+0x120] ;  /* 0x000120060a227980 */ /* 0x000ea8000c101b00 */
[----:B------:R-:W3:Y:S04]  /*2430*/  LD.E.64 R36, desc[UR6][R10.64+0x118] ;  /* 0x000118060a247980 */ /* 0x000ee8000c101b00 */
[----:B------:R-:W4:Y:S04]  /*2440*/  LD.E.64 R186, desc[UR6][R10.64+0x130] ;  /* 0x000130060aba7980 */ /* 0x000f28000c101b00 */
[----:B------:R-:W5:Y:S04]  /*2450*/  LD.E.64 R202, desc[UR6][R10.64+0x128] ;  /* 0x000128060aca7980 */ /* 0x000f68000c101b00 */
[----:B------:R-:W5:Y:S04]  /*2460*/  LD.E.64 R26, desc[UR6][R10.64+0x140] ;  /* 0x000140060a1a7980 */ /* 0x000f68000c101b00 */
[----:B------:R-:W5:Y:S04]  /*2470*/  LD.E.64 R24, desc[UR6][R10.64+0x138] ;  /* 0x000138060a187980 */ /* 0x000f68000c101b00 */
[----:B------:R-:W5:Y:S04]  /*2480*/  LD.E R15, desc[UR6][R10.64+0xd0] ;  /* 0x0000d0060a0f7980 */ /* 0x000f68000c101900 */
[----:B------:R-:W5:Y:S04]  /*2490*/  LD.E.64 R20, desc[UR6][R10.64+0x108] ;  /* 0x000108060a147980 */ /* 0x000f68000c101b00 */
[----:B------:R-:W5:Y:S04]  /*24a0*/  LD.E.64 R22, desc[UR6][R10.64+0x110] ;  /* 0x000110060a167980 */ /* 0x000f68000c101b00 */
[----:B------:R-:W5:Y:S04]  /*24b0*/  LD.E.64 R6, desc[UR6][R10.64+0x150] ;  /* 0x000150060a067980 */ /* 0x000f68000c101b00 */
[----:B------:R-:W5:Y:S01]  /*24c0*/  LD.E.64 R4, desc[UR6][R10.64+0x148] ;  /* 0x000148060a047980 */ /* 0x000f62000c101b00 */
[----:B------:R-:W-:Y:S01]  /*24d0*/  SHF.R.S32.HI R13, RZ, 0x1f, R75 ;  /* 0x0000001fff0d7819 */ /* 0x000fe2000001144b */
[----:B------:R-:W-:-:S02]  /*24e0*/  IMAD.IADD R16, R16, 0x1, R2 ;  /* 0x0000000110107824 */ /* 0x000fc400078e0202 */
[C---:B------:R-:W-:Y:S01]  /*24f0*/  IMAD.SHL.U32 R68, R44.reuse, 0x40, RZ ;  /* 0x000000402c447824 */ /* 0x040fe200078e00ff */
[----:B------:R-:W-:Y:S01]  /*2500*/  SHF.L.U64.HI R69, R44, 0x6, R45 ;  /* 0x000000062c457819 */ /* 0x000fe2000001022d */
[----:B------:R-:W-:Y:S01]  /*2510*/  IMAD R66, R45, 0x30, RZ ;  /* 0x000000302d427824 */ /* 0x000fe200078e02ff */
[----:B------:R-:W-:Y:S01]  /*2520*/  LOP3.LUT R153, R158, 0xffff, RZ, 0xc0, !PT ;  /* 0x0000ffff9e997812 */ /* 0x000fe200078ec0ff */
[C---:B------:R-:W-:Y:S01]  /*2530*/  IMAD.SHL.U32 R63, R46.reuse, 0x20, RZ ;  /* 0x000000202e3f7824 */ /* 0x040fe200078e00ff */
[C-C-:B------:R-:W-:Y:S01]  /*2540*/  SHF.L.U64.HI R64, R46.reuse, 0x5, R47.reuse ;  /* 0x000000052e407819 */ /* 0x140fe2000001022f */
[C---:B------:R-:W-:Y:S01]  /*2550*/  IMAD R62, R47.reuse, 0x60, RZ ;  /* 0x000000602f3e7824 */ /* 0x040fe200078e02ff */
[C---:B------:R-:W-:Y:S01]  /*2560*/  SHF.L.U64.HI R61, R46.reuse, 0x6, R47 ;  /* 0x000000062e3d7819 */ /* 0x040fe2000001022f */
[----:B------:R-:W-:Y:S01]  /*2570*/  IMAD R58, R47, 0xc0, RZ ;  /* 0x000000c02f3a7824 */ /* 0x000fe200078e02ff */
[C---:B------:R-:W-:Y:S01]  /*2580*/  SHF.L.U32 R60, R46.reuse, 0x6, RZ ;  /* 0x000000062e3c7819 */ /* 0x040fe200000006ff */
[----:B------:R-:W-:-:S04]  /*2590*/  IMAD.WIDE.U32 R170, R46, 0x60, RZ ;  /* 0x000000602eaa7825 */ /* 0x000fc800078e00ff */
[----:B------:R-:W-:Y:S01]  /*25a0*/  IMAD.WIDE.U32 R166, R46, 0xc0, RZ ;  /* 0x000000c02ea67825 */ /* 0x000fe200078e00ff */
[----:B------:R-:W-:-:S03]  /*25b0*/  LOP3.LUT R155, R153, 0x1, RZ, 0xc0, !PT ;  /* 0x00000001999b7812 */ /* 0x000fc600078ec0ff */
[C---:B------:R-:W-:Y:S02]  /*25c0*/  IMAD R59, R47.reuse, 0xa0, RZ ;  /* 0x000000a02f3b7824 */ /* 0x040fe400078e02ff */
[----:B------:R-:W-:Y:S02]  /*25d0*/  IMAD R57, R47, 0xe0, RZ ;  /* 0x000000e02f397824 */ /* 0x000fe400078e02ff */
[----:B------:R-:W-:Y:S01]  /*25e0*/  IMAD.WIDE.U32 R168, R46, 0xa0, RZ ;  /* 0x000000a02ea87825 */ /* 0x000fe200078e00ff */
[----:B------:R-:W-:-:S03]  /*25f0*/  SHF.L.U64.HI R64, R63, 0x1, R64 ;  /* 0x000000013f407819 */ /* 0x000fc60000010240 */
[----:B------:R-:W-:Y:S01]  /*2600*/  IMAD.WIDE.U32 R164, R46, 0xe0, RZ ;  /* 0x000000e02ea47825 */ /* 0x000fe200078e00ff */
[----:B------:R-:W-:Y:S02]  /*2610*/  SHF.L.U64.HI R61, R60, 0x1, R61 ;  /* 0x000000013c3d7819 */ /* 0x000fe4000001023d */
[C---:B------:R-:W-:Y:S01]  /*2620*/  IADD3 R151, R200.reuse, 0x30, RZ ;  /* 0x00000030c8977810 */ /* 0x040fe20007ffe0ff */
[C---:B------:R-:W-:Y:S01]  /*2630*/  VIADD R154, R200.reuse, 0x10 ;  /* 0x00000010c89a7836 */ /* 0x040fe20000000000 */
[C---:B------:R-:W-:Y:S01]  /*2640*/  IADD3 R148, R200.reuse, 0x60, RZ ;  /* 0x00000060c8947810 */ /* 0x040fe20007ffe0ff */
[----:B------:R-:W-:Y:S01]  /*2650*/  VIADD R152, R200, 0x20 ;  /* 0x00000020c8987836 */ /* 0x000fe20000000000 */
[----:B------:R-:W-:Y:S01]  /*2660*/  SHF.L.U64.HI R73, R44, 0x5, R45 ;  /* 0x000000052c497819 */ /* 0x000fe2000001022d */
[C---:B------:R-:W-:Y:S01]  /*2670*/  VIADD R150, R200.reuse, 0x40 ;  /* 0x00000040c8967836 */ /* 0x040fe20000000000 */
[----:B------:R-:W-:Y:S01]  /*2680*/  MOV R117, R141 ;  /* 0x0000008d00757202 */ /* 0x000fe20000000f00 */
[C---:B------:R-:W-:Y:S01]  /*2690*/  VIADD R149, R200.reuse, 0x50 ;  /* 0x00000050c8957836 */ /* 0x040fe20000000000 */
[----:B------:R-:W-:Y:S01]  /*26a0*/  LOP3.LUT R153, R153, 0x2, RZ, 0xc0, !PT ;  /* 0x0000000299997812 */ /* 0x000fe200078ec0ff */
[----:B------:R-:W-:Y:S01]  /*26b0*/  VIADD R147, R200, 0x70 ;  /* 0x00000070c8937836 */ /* 0x000fe20000000000 */
[----:B------:R-:W-:Y:S01]  /*26c0*/  SHF.L.U32 R63, R63, 0x1, RZ ;  /* 0x000000013f3f7819 */ /* 0x000fe200000006ff */
[----:B------:R-:W-:Y:S01]  /*26d0*/  IMAD.SHL.U32 R72, R44, 0x20, RZ ;  /* 0x000000202c487824 */ /* 0x000fe200078e00ff */
[----:B------:R-:W-:Y:S01]  /*26e0*/  IADD3 R62, R171, R62, RZ ;  /* 0x0000003eab3e7210 */ /* 0x000fe20007ffe0ff */
[----:B------:R-:W-:Y:S01]  /*26f0*/  IMAD.MOV.U32 R115, RZ, RZ, R241 ;  /* 0x000000ffff737224 */ /* 0x000fe200078e00f1 */
[----:B------:R-:W-:Y:S01]  /*2700*/  IADD3 R58, R167, R58, RZ ;  /* 0x0000003aa73a7210 */ /* 0x000fe20007ffe0ff */
[----:B------:R-:W-:-:S02]  /*2710*/  IMAD.MOV.U32 R114, RZ, RZ, R240 ;  /* 0x000000ffff727224 */ /* 0x000fc400078e00f0 */
[----:B------:R-:W-:Y:S02]  /*2720*/  IMAD.MOV.U32 R116, RZ, RZ, R140 ;  /* 0x000000ffff747224 */ /* 0x000fe400078e008c */
[----:B------:R-:W-:Y:S02]  /*2730*/  IMAD.SHL.U32 R60, R60, 0x2, RZ ;  /* 0x000000023c3c7824 */ /* 0x000fe400078e00ff */
[----:B------:R-:W-:Y:S02]  /*2740*/  IMAD.IADD R59, R169, 0x1, R59 ;  /* 0x00000001a93b7824 */ /* 0x000fe400078e023b */
[----:B------:R-:W-:Y:S02]  /*2750*/  IMAD.IADD R57, R165, 0x1, R57 ;  /* 0x00000001a5397824 */ /* 0x000fe400078e0239 */
[----:B--2---:R-:W-:-:S04]  /*2760*/  IMAD R0, R35, R246, RZ ;  /* 0x000000f623007224 */ /* 0x004fc800078e02ff */
[----:B------:R-:W-:Y:S02]  /*2770*/  IMAD R0, R34, R56, R0 ;  /* 0x0000003822007224 */ /* 0x000fe400078e0200 */
[----:B------:R-:W-:-:S04]  /*2780*/  IMAD.WIDE.U32 R34, R246, R34, R18 ;  /* 0x00000022f6227225 */ /* 0x000fc800078e0012 */
[----:B---3--:R-:W-:Y:S02]  /*2790*/  IMAD R3, R37, R246, RZ ;  /* 0x000000f625037224 */ /* 0x008fe400078e02ff */
[----:B------:R-:W-:Y:S01]  /*27a0*/  IMAD.IADD R35, R35, 0x1, R0 ;  /* 0x0000000123237824 */ /* 0x000fe200078e0200 */
[----:B------:R-:W-:Y:S01]  /*27b0*/  SHF.R.S32.HI R0, RZ, 0x1f, R2 ;  /* 0x0000001fff007819 */ /* 0x000fe20000011402 */
[----:B------:R-:W-:-:S04]  /*27c0*/  IMAD.WIDE.U32 R28, R246, R36, R18 ;  /* 0x00000024f61c7225 */ /* 0x000fc800078e0012 */
[----:B------:R-:W-:Y:S02]  /*27d0*/  IMAD R3, R36, R56, R3 ;  /* 0x0000003824037224 */ /* 0x000fe400078e0203 */
[-C--:B----4-:R-:W-:Y:S02]  /*27e0*/  IMAD R8, R187, R2.reuse, RZ ;  /* 0x00000002bb087224 */ /* 0x090fe400078e02ff */
[----:B------:R-:W-:Y:S02]  /*27f0*/  IMAD.IADD R29, R29, 0x1, R3 ;  /* 0x000000011d1d7824 */ /* 0x000fe400078e0203 */
[----:B-----5:R-:W-:Y:S02]  /*2800*/  IMAD R3, R203, R2, RZ ;  /* 0x00000002cb037224 */ /* 0x020fe400078e02ff */
[C---:B------:R-:W-:Y:S02]  /*2810*/  IMAD R8, R186.reuse, R0, R8 ;  /* 0x00000000ba087224 */ /* 0x040fe400078e0208 */
[----:B------:R-:W-:-:S04]  /*2820*/  IMAD.WIDE.U32 R34, R186, R2, R34 ;  /* 0x00000002ba227225 */ /* 0x000fc800078e0022 */
[C---:B------:R-:W-:Y:S01]  /*2830*/  IMAD R3, R202.reuse, R0, R3 ;  /* 0x00000000ca037224 */ /* 0x040fe200078e0203 */
[----:B------:R-:W-:Y:S01]  /*2840*/  IADD3 R35, R35, R8, RZ ;  /* 0x0000000823237210 */ /* 0x000fe20007ffe0ff */
[----:B------:R-:W-:Y:S01]  /*2850*/  IMAD.WIDE.U32 R28, R202, R2, R28 ;  /* 0x00000002ca1c7225 */ /* 0x000fe200078e001c */
[----:B------:R-:W-:-:S03]  /*2860*/  IADD3 R0, P0, -R75, R200, RZ ;  /* 0x000000c84b007210 */ /* 0x000fc60007f1e1ff */
[-C--:B------:R-:W-:Y:S02]  /*2870*/  IMAD R8, R27, R12.reuse, RZ ;  /* 0x0000000c1b087224 */ /* 0x080fe400078e02ff */
[----:B------:R-:W-:Y:S02]  /*2880*/  IMAD.IADD R29, R29, 0x1, R3 ;  /* 0x000000011d1d7824 */ /* 0x000fe400078e0203 */
[-C--:B------:R-:W-:Y:S02]  /*2890*/  IMAD R3, R25, R12.reuse, RZ ;  /* 0x0000000c19037224 */ /* 0x080fe400078e02ff */
[C---:B------:R-:W-:Y:S02]  /*28a0*/  IMAD R8, R26.reuse, R9, R8 ;  /* 0x000000091a087224 */ /* 0x040fe400078e0208 */
[----:B------:R-:W-:Y:S01]  /*28b0*/  IMAD.WIDE.U32 R26, R26, R12, R34 ;  /* 0x0000000c1a1a7225 */ /* 0x000fe200078e0022 */
[----:B------:R-:W-:-:S03]  /*28c0*/  LEA.HI R134, R15, R15, RZ, 0x1 ;  /* 0x0000000f0f867211 */ /* 0x000fc600078f08ff */
[C---:B------:R-:W-:Y:S02]  /*28d0*/  IMAD R3, R24.reuse, R9, R3 ;  /* 0x0000000918037224 */ /* 0x040fe400078e0203 */
[----:B------:R-:W-:Y:S01]  /*28e0*/  IMAD.WIDE.U32 R24, R24, R12, R28 ;  /* 0x0000000c18187225 */ /* 0x000fe200078e001c */
[----:B------:R-:W-:-:S03]  /*28f0*/  IADD3 R9, R27, R8, RZ ;  /* 0x000000081b097210 */ /* 0x000fc60007ffe0ff */
[----:B------:R-:W-:Y:S01]  /*2900*/  IMAD.X R13, R201, 0x1, ~R13, P0 ;  /* 0x00000001c90d7824 */ /* 0x000fe200000e0e0d */
[----:B------:R-:W-:Y:S01]  /*2910*/  SHF.R.S32.HI R134, RZ, 0x1, R134 ;  /* 0x00000001ff867819 */ /* 0x000fe20000011486 */
[----:B------:R-:W-:Y:S01]  /*2920*/  IMAD.IADD R25, R25, 0x1, R3 ;  /* 0x0000000119197824 */ /* 0x000fe200078e0203 */
[----:B------:R-:W-:Y:S01]  /*2930*/  MOV R8, R26 ;  /* 0x0000001a00087202 */ /* 0x000fe20000000f00 */
[C---:B------:R-:W-:Y:S02]  /*2940*/  IMAD R106, R13.reuse, R186, RZ ;  /* 0x000000ba0d6a7224 */ /* 0x040fe400078e02ff */
[----:B------:R-:W-:Y:S02]  /*2950*/  IMAD R108, R13, R202, RZ ;  /* 0x000000ca0d6c7224 */ /* 0x000fe400078e02ff */
[----:B------:R-:W-:Y:S02]  /*2960*/  IMAD R106, R187, R0, R106 ;  /* 0x00000000bb6a7224 */ /* 0x000fe400078e026a */
[----:B------:R-:W-:-:S02]  /*2970*/  IMAD R112, R134, R16, RZ ;  /* 0x0000001086707224 */ /* 0x000fc400078e02ff */
[----:B------:R-:W-:Y:S02]  /*2980*/  IMAD R3, R200, R134, R157 ;  /* 0x00000086c8037224 */ /* 0x000fe400078e029d */
[----:B------:R-:W-:-:S04]  /*2990*/  IMAD.WIDE.U32 R8, R186, R0, R8 ;  /* 0x00000000ba087225 */ /* 0x000fc800078e0008 */
[-C--:B------:R-:W-:Y:S02]  /*29a0*/  IMAD R108, R203, R0.reuse, R108 ;  /* 0x00000000cb6c7224 */ /* 0x080fe400078e026c */
[----:B------:R-:W-:-:S04]  /*29b0*/  IMAD.WIDE.U32 R12, R202, R0, R24 ;  /* 0x00000000ca0c7225 */ /* 0x000fc800078e0018 */
[----:B------:R-:W-:Y:S01]  /*29c0*/  IMAD.IADD R106, R9, 0x1, R106 ;  /* 0x00000001096a7824 */ /* 0x000fe200078e026a */
[----:B------:R-:W-:Y:S02]  /*29d0*/  IADD3 R108, R13, R108, RZ ;  /* 0x0000006c0d6c7210 */ /* 0x000fe40007ffe0ff */
[----:B------:R-:W-:Y:S02]  /*29e0*/  LEA R109, P0, R12, R20, 0x1 ;  /* 0x000000140c6d7211 */ /* 0x000fe400078008ff */
[----:B------:R-:W-:Y:S02]  /*29f0*/  IADD3 R9, P3, R112, R3, RZ ;  /* 0x0000000370097210 */ /* 0x000fe40007f7e0ff */
[----:B------:R-:W-:Y:S02]  /*2a00*/  SHF.R.S32.HI R0, RZ, 0x1f, R112 ;  /* 0x0000001fff007819 */ /* 0x000fe40000011470 */
[----:B------:R-:W-:Y:S01]  /*2a10*/  LEA.HI.X R108, R12, R21, R108, 0x1, P0 ;  /* 0x000000150c6c7211 */ /* 0x000fe200000f0c6c */
[----:B------:R-:W-:Y:S01]  /*2a20*/  IMAD.SHL.U32 R12, R9, 0x2, RZ ;  /* 0x00000002090c7824 */ /* 0x000fe200078e00ff */
[----:B------:R-:W-:Y:S01]  /*2a30*/  LEA R107, P1, R8, R22, 0x1 ;  /* 0x00000016086b7211 */ /* 0x000fe200078208ff */
[----:B------:R-:W-:Y:S01]  /*2a40*/  IMAD.IADD R2, R157, 0x1, R3 ;  /* 0x000000019d027824 */ /* 0x000fe200078e0203 */
[----:B------:R-:W-:-:S02]  /*2a50*/  LEA.HI.X.SX32 R3, R3, R0, 0x1, P3 ;  /* 0x0000000003037211 */ /* 0x000fc400018f0eff */
[----:B------:R-:W-:Y:S02]  /*2a60*/  LEA.HI.X R106, R8, R23, R106, 0x1, P1 ;  /* 0x00000017086a7211 */ /* 0x000fe400008f0c6a */
[-C--:B------:R-:W-:Y:S02]  /*2a70*/  IADD3 R34, P1, R6, R12.reuse, RZ ;  /* 0x0000000c06227210 */ /* 0x080fe40007f3e0ff */
[----:B------:R-:W-:Y:S02]  /*2a80*/  SHF.L.U64.HI R9, R9, 0x1, R3 ;  /* 0x0000000109097819 */ /* 0x000fe40000010203 */
[----:B------:R-:W-:Y:S02]  /*2a90*/  IADD3 R12, P0, R4, R12, RZ ;  /* 0x0000000c040c7210 */ /* 0x000fe40007f1e0ff */
[----:B------:R-:W-:Y:S02]  /*2aa0*/  SHF.L.U32 R156, R134, 0x4, RZ ;  /* 0x00000004869c7819 */ /* 0x000fe400000006ff */
[----:B------:R-:W-:Y:S01]  /*2ab0*/  IADD3.X R33, R7, R9, RZ, P1, !PT ;  /* 0x0000000907217210 */ /* 0x000fe20000ffe4ff */
[----:B------:R-:W-:Y:S01]  /*2ac0*/  IMAD.X R9, R5, 0x1, R9, P0 ;  /* 0x0000000105097824 */ /* 0x000fe200000e0609 */
[----:B------:R-:W-:Y:S01]  /*2ad0*/  IADD3 R71, P0, R237, 0x40, RZ ;  /* 0x00000040ed477810 */ /* 0x000fe20007f1e0ff */
[----:B------:R-:W-:Y:S01]  /*2ae0*/  VIADD R145, R156, 0x40 ;  /* 0x000000409c917836 */ /* 0x000fe20000000000 */
[----:B------:R-:W-:-:S02]  /*2af0*/  SHF.L.U32 R77, R202, 0x4, RZ ;  /* 0x00000004ca4d7819 */ /* 0x000fc400000006ff */
[----:B------:R-:W-:Y:S02]  /*2b00*/  IADD3.X R70, RZ, R238, RZ, P0, !PT ;  /* 0x000000eeff467210 */ /* 0x000fe400007fe4ff */
[----:B------:R-:W-:Y:S02]  /*2b10*/  IADD3 R198, P1, R71, R237, RZ ;  /* 0x000000ed47c67210 */ /* 0x000fe40007f3e0ff */
[----:B------:R-:W-:Y:S02]  /*2b20*/  IADD3 R194, P0, R68, 0x40, RZ ;  /* 0x0000004044c27810 */ /* 0x000fe40007f1e0ff */
[----:B------:R-:W-:Y:S01]  /*2b30*/  IADD3 R143, R156, R145, RZ ;  /* 0x000000919c8f7210 */ /* 0x000fe20007ffe0ff */
        /* <DEDUP_REMOVED lines=10> */
[--C-:B------:R-:W-:Y:S01]  /*2be0*/  IMAD.X R78, RZ, RZ, R76.reuse, P0 ;  /* 0x000000ffff4e7224 */ /* 0x100fe200000e064c */
[----:B------:R-:W-:Y:S02]  /*2bf0*/  IADD3 R81, P1, R79, R77, RZ ;  /* 0x0000004d4f517210 */ /* 0x000fe40007f3e0ff */
[----:B------:R-:W-:Y:S02]  /*2c00*/  SHF.L.U64.HI R84, R202, 0x5, R203 ;  /* 0x00000005ca547819 */ /* 0x000fe400000102cb */
[C---:B------:R-:W-:Y:S01]  /*2c10*/  IADD3 R87, P0, R85.reuse, R79, RZ ;  /* 0x0000004f55577210 */ /* 0x040fe20007f1e0ff */
[----:B------:R-:W-:Y:S01]  /*2c20*/  IMAD.IADD R135, R156, 0x1, R137 ;  /* 0x000000019c877824 */ /* 0x000fe200078e0289 */
[----:B------:R-:W-:Y:S01]  /*2c30*/  LEA.HI.X.SX32 R0, R2, R0, 0x1, P2 ;  /* 0x0000000002007211 */ /* 0x000fe200010f0eff */
[----:B------:R-:W-:Y:S01]  /*2c40*/  IMAD.SHL.U32 R113, R112, 0x2, RZ ;  /* 0x0000000270717824 */ /* 0x000fe200078e00ff */
[----:B------:R-:W-:Y:S01]  /*2c50*/  IADD3.X R86, R84, R78, RZ, P0, !PT ;  /* 0x0000004e54567210 */ /* 0x000fe200007fe4ff */
[----:B------:R-:W-:Y:S01]  /*2c60*/  IMAD.X R80, R78, 0x1, R76, P1 ;  /* 0x000000014e507824 */ /* 0x000fe200008e064c */
[----:B------:R-:W-:-:S02]  /*2c70*/  IADD3 R89, P1, R85, R81, RZ ;  /* 0x0000005155597210 */ /* 0x000fc40007f3e0ff */
[----:B------:R-:W-:Y:S02]  /*2c80*/  IADD3 R91, P0, R87, R85, RZ ;  /* 0x00000055575b7210 */ /* 0x000fe40007f1e0ff */
[----:B------:R-:W-:Y:S01]  /*2c90*/  IADD3 R133, R156, R135, RZ ;  /* 0x000000879c857210 */ /* 0x000fe20007ffe0ff */
[----:B------:R-:W-:Y:S01]  /*2ca0*/  IMAD.SHL.U32 R97, R186, 0x10, RZ ;  /* 0x00000010ba617824 */ /* 0x000fe200078e00ff */
[----:B------:R-:W-:Y:S01]  /*2cb0*/  SHF.L.U64.HI R112, R112, 0x1, R0 ;  /* 0x0000000170707819 */ /* 0x000fe20000010200 */
[----:B------:R-:W-:Y:S01]  /*2cc0*/  IMAD.SHL.U32 R102, R186, 0x40, RZ ;  /* 0x00000040ba667824 */ /* 0x000fe200078e00ff */
[----:B------:R-:W-:Y:S01]  /*2cd0*/  IADD3 R111, P3, R6, R113, RZ ;  /* 0x00000071066f7210 */ /* 0x000fe20007f7e0ff */
[C---:B------:R-:W-:Y:S01]  /*2ce0*/  IMAD.SHL.U32 R146, R134.reuse, 0x20, RZ ;  /* 0x0000002086927824 */ /* 0x040fe200078e00ff */
[C---:B------:R-:W-:Y:S01]  /*2cf0*/  SHF.L.U32 R142, R134.reuse, 0x6, RZ ;  /* 0x00000006868e7819 */ /* 0x040fe200000006ff */
[----:B------:R-:W-:Y:S01]  /*2d00*/  IMAD R144, R134, 0x30, RZ ;  /* 0x0000003086907824 */ /* 0x000fe200078e02ff */
[----:B------:R-:W-:Y:S01]  /*2d10*/  IADD3.X R88, R84, R80, RZ, P1, !PT ;  /* 0x0000005054587210 */ /* 0x000fe20000ffe4ff */
[----:B------:R-:W-:Y:S01]  /*2d20*/  IMAD R138, R134, 0x50, RZ ;  /* 0x00000050868a7824 */ /* 0x000fe200078e02ff */
[----:B------:R-:W-:Y:S01]  /*2d30*/  IADD3.X R90, R86, R84, RZ, P0, !PT ;  /* 0x00000054565a7210 */ /* 0x000fe200007fe4ff */
[----:B------:R-:W-:Y:S01]  /*2d40*/  IMAD R136, R134, 0x60, RZ ;  /* 0x0000006086887824 */ /* 0x000fe200078e02ff */
[----:B------:R-:W-:Y:S01]  /*2d50*/  SHF.L.U64.HI R96, R186, 0x4, R187 ;  /* 0x00000004ba607819 */ /* 0x000fe200000102bb */
[----:B------:R-:W-:Y:S01]  /*2d60*/  IMAD.WIDE.U32 R176, R44, 0x30, R198 ;  /* 0x000000302cb07825 */ /* 0x000fe200078e00c6 */
[----:B------:R-:W-:-:S02]  /*2d70*/  SHF.L.U64.HI R98, R186, 0x5, R187 ;  /* 0x00000005ba627819 */ /* 0x000fc400000102bb */
[C---:B------:R-:W-:Y:S01]  /*2d80*/  SHF.L.U32 R99, R186.reuse, 0x5, RZ ;  /* 0x00000005ba637819 */ /* 0x040fe200000006ff */
[C---:B------:R-:W-:Y:S01]  /*2d90*/  IMAD R100, R187.reuse, 0x60, RZ ;  /* 0x00000060bb647824 */ /* 0x040fe200078e02ff */
[----:B------:R-:W-:Y:S01]  /*2da0*/  SHF.L.U64.HI R101, R186, 0x6, R187 ;  /* 0x00000006ba657819 */ /* 0x000fe200000102bb */
[----:B------:R-:W-:Y:S01]  /*2db0*/  IMAD R103, R187, 0xa0, RZ ;  /* 0x000000a0bb677824 */ /* 0x000fe200078e02ff */
[-C--:B------:R-:W-:Y:S01]  /*2dc0*/  IADD3 R93, P1, R89, R85.reuse, RZ ;  /* 0x00000055595d7210 */ /* 0x080fe20007f3e0ff */
[----:B------:R-:W-:Y:S01]  /*2dd0*/  IMAD R104, R187, 0xc0, RZ ;  /* 0x000000c0bb687824 */ /* 0x000fe200078e02ff */
[----:B------:R-:W-:Y:S01]  /*2de0*/  IADD3 R95, P0, R91, R85, RZ ;  /* 0x000000555b5f7210 */ /* 0x000fe20007f1e0ff */
[----:B------:R-:W-:Y:S01]  /*2df0*/  IMAD R105, R187, 0xe0, RZ ;  /* 0x000000e0bb697824 */ /* 0x000fe200078e02ff */
[----:B------:R-:W-:Y:S01]  /*2e00*/  IADD3 R113, P2, R4, R113, RZ ;  /* 0x0000007104717210 */ /* 0x000fe20007f5e0ff */
[----:B------:R-:W-:Y:S01]  /*2e10*/  IMAD.WIDE.U32 R192, R186, 0x60, RZ ;  /* 0x00000060bac07825 */ /* 0x000fe200078e00ff */
[----:B------:R-:W-:-:S03]  /*2e20*/  IADD3 R132, R156, R133, RZ ;  /* 0x000000859c847210 */ /* 0x000fc60007ffe0ff */
[----:B------:R-:W-:-:S04]  /*2e30*/  IMAD.WIDE.U32 R190, R186, 0xa0, RZ ;  /* 0x000000a0babe7825 */ /* 0x000fc800078e00ff */
[----:B------:R-:W-:-:S04]  /*2e40*/  IMAD.WIDE.U32 R188, R186, 0xc0, RZ ;  /* 0x000000c0babc7825 */ /* 0x000fc800078e00ff */
[----:B------:R-:W-:Y:S02]  /*2e50*/  IMAD R134, R134, 0x70, RZ ;  /* 0x0000007086867824 */ /* 0x000fe400078e02ff */
[----:B------:R-:W-:-:S04]  /*2e60*/  IMAD.WIDE.U32 R172, R44, 0x30, R194 ;  /* 0x000000302cac7825 */ /* 0x000fc800078e00c2 */
[----:B------:R-:W-:Y:S01]  /*2e70*/  IMAD.WIDE.U32 R174, R44, 0x30, R196 ;  /* 0x000000302cae7825 */ /* 0x000fe200078e00c4 */
[----:B------:R-:W-:-:S03]  /*2e80*/  SHF.L.U64.HI R96, R97, 0x1, R96 ;  /* 0x0000000161607819 */ /* 0x000fc60000010260 */
[----:B------:R-:W-:Y:S01]  /*2e90*/  IMAD.WIDE.U32 R186, R186, 0xe0, RZ ;  /* 0x000000e0baba7825 */ /* 0x000fe200078e00ff */
[----:B------:R-:W-:Y:S02]  /*2ea0*/  SHF.L.U64.HI R98, R99, 0x1, R98 ;  /* 0x0000000163627819 */ /* 0x000fe40000010262 */
[----:B------:R-:W-:Y:S01]  /*2eb0*/  SHF.L.U64.HI R101, R102, 0x1, R101 ;  /* 0x0000000166657819 */ /* 0x000fe20000010265 */
[----:B------:R-:W-:Y:S01]  /*2ec0*/  IMAD.X R110, R7, 0x1, R112, P3 ;  /* 0x00000001076e7824 */ /* 0x000fe200018e0670 */
[----:B------:R-:W-:Y:S01]  /*2ed0*/  IADD3 R67, R177, R66, RZ ;  /* 0x00000042b1437210 */ /* 0x000fe20007ffe0ff */
[----:B------:R-:W-:Y:S01]  /*2ee0*/  IMAD.IADD R65, R66, 0x1, R173 ;  /* 0x0000000142417824 */ /* 0x000fe200078e02ad */
[----:B------:R-:W-:Y:S01]  /*2ef0*/  IADD3.X R112, R5, R112, RZ, P2, !PT ;  /* 0x0000007005707210 */ /* 0x000fe200017fe4ff */
[----:B------:R-:W-:Y:S01]  /*2f00*/  IMAD.SHL.U32 R97, R97, 0x2, RZ ;  /* 0x0000000261617824 */ /* 0x000fe200078e00ff */
[----:B------:R-:W-:Y:S01]  /*2f10*/  MOV R13, R48 ;  /* 0x00000030000d7202 */ /* 0x000fe20000000f00 */
[----:B------:R-:W-:Y:S01]  /*2f20*/  IMAD.SHL.U32 R102, R102, 0x2, RZ ;  /* 0x0000000266667824 */ /* 0x000fe200078e00ff */
[C---:B------:R-:W-:Y:S01]  /*2f30*/  SHF.L.U64.HI R82, R202.reuse, 0x6, R203 ;  /* 0x00000006ca527819 */ /* 0x040fe200000102cb */
[----:B------:R-:W-:Y:S01]  /*2f40*/  IMAD.IADD R103, R191, 0x1, R103 ;  /* 0x00000001bf677824 */ /* 0x000fe200078e0267 */
[----:B------:R-:W-:Y:S01]  /*2f50*/  SHF.L.U32 R83, R202, 0x6, RZ ;  /* 0x00000006ca537819 */ /* 0x000fe200000006ff */
[----:B------:R-:W-:Y:S01]  /*2f60*/  IMAD.IADD R105, R187, 0x1, R105 ;  /* 0x00000001bb697824 */ /* 0x000fe200078e0269 */
[----:B------:R-:W-:Y:S01]  /*2f70*/  SHF.L.U32 R99, R99, 0x1, RZ ;  /* 0x0000000163637819 */ /* 0x000fe200000006ff */
[--C-:B------:R-:W-:Y:S01]  /*2f80*/  IMAD.X R92, R88, 0x1, R84.reuse, P1 ;  /* 0x00000001585c7824 */ /* 0x100fe200008e0654 */
[----:B------:R-:W-:Y:S01]  /*2f90*/  IADD3 R100, R193, R100, RZ ;  /* 0x00000064c1647210 */ /* 0x000fe20007ffe0ff */
[----:B------:R-:W-:Y:S01]  /*2fa0*/  IMAD.X R94, R90, 0x1, R84, P0 ;  /* 0x000000015a5e7824 */ /* 0x000fe200000e0654 */
[----:B------:R-:W-:-:S02]  /*2fb0*/  IADD3 R104, R189, R104, RZ ;  /* 0x00000068bd687210 */ /* 0x000fc40007ffe0ff */
[----:B------:R-:W-:Y:S02]  /*2fc0*/  SHF.R.S32.HI R131, RZ, 0x1f, R156 ;  /* 0x0000001fff837819 */ /* 0x000fe4000001149c */
[----:B------:R-:W-:Y:S02]  /*2fd0*/  SHF.R.S32.HI R130, RZ, 0x1f, R146 ;  /* 0x0000001fff827819 */ /* 0x000fe40000011492 */
[----:B------:R-:W-:Y:S02]  /*2fe0*/  SHF.R.S32.HI R128, RZ, 0x1f, R144 ;  /* 0x0000001fff807819 */ /* 0x000fe40000011490 */
[----:B------:R-:W-:Y:S02]  /*2ff0*/  SHF.R.S32.HI R126, RZ, 0x1f, R142 ;  /* 0x0000001fff7e7819 */ /* 0x000fe4000001148e */
[----:B------:R-:W-:Y:S02]  /*3000*/  SHF.R.S32.HI R124, RZ, 0x1f, R138 ;  /* 0x0000001fff7c7819 */ /* 0x000fe4000001148a */
[----:B------:R-:W-:-:S02]  /*3010*/  SHF.R.S32.HI R122, RZ, 0x1f, R136 ;  /* 0x0000001fff7a7819 */ /* 0x000fc40000011488 */
[----:B------:R-:W-:Y:S02]  /*3020*/  SHF.R.S32.HI R120, RZ, 0x1f, R134 ;  /* 0x0000001fff787819 */ /* 0x000fe40000011486 */
[----:B------:R-:W-:Y:S02]  /*3030*/  SHF.R.S32.HI R129, RZ, 0x1f, R145 ;  /* 0x0000001fff817819 */ /* 0x000fe40000011491 */
[----:B------:R-:W-:Y:S02]  /*3040*/  IADD3 R66, R66, R175, RZ ;  /* 0x000000af42427210 */ /* 0x000fe40007ffe0ff */
[----:B------:R-:W-:Y:S02]  /*3050*/  SHF.R.S32.HI R127, RZ, 0x1f, R143 ;  /* 0x0000001fff7f7819 */ /* 0x000fe4000001148f */
[----:B------:R-:W-:Y:S02]  /*3060*/  SHF.R.S32.HI R125, RZ, 0x1f, R139 ;  /* 0x0000001fff7d7819 */ /* 0x000fe4000001148b */
[----:B------:R-:W-:-:S02]  /*3070*/  SHF.R.S32.HI R123, RZ, 0x1f, R137 ;  /* 0x0000001fff7b7819 */ /* 0x000fc40000011489 */
[----:B------:R-:W-:Y:S02]  /*3080*/  SHF.R.S32.HI R121, RZ, 0x1f, R135 ;  /* 0x0000001fff797819 */ /* 0x000fe40000011487 */
[----:B------:R-:W-:Y:S02]  /*3090*/  SHF.R.S32.HI R119, RZ, 0x1f, R133 ;  /* 0x0000001fff777819 */ /* 0x000fe40000011485 */
[----:B------:R-:W-:-:S07]  /*30a0*/  SHF.R.S32.HI R118, RZ, 0x1f, R132 ;  /* 0x0000001fff767819 */ /* 0x000fce0000011484 */
.L_x_2160:
[----:B------:R-:W-:Y:S01]  /*30b0*/  IMAD.SHL.U32 R16, R13, 0x80, RZ ;  /* 0x000000800d107824 */ /* 0x000fe200078e00ff */
[----:B------:R-:W-:Y:S03]  /*30c0*/  BSSY B0, `(.L_x_2027) ;  /* 0x000001a000007945 */ /* 0x000fe60003800000 */
[----:B------:R-:W-:Y:S04]  /*30d0*/  VIADD R15, R16, 0xffffff80 ;  /* 0xffffff80100f7836 */ /* 0x000fe80000000000 */
[--C-:B------:R-:W-:Y:S02]  /*30e0*/  IMAD.IADD R211, R49, 0x1, -R15.reuse ;  /* 0x0000000131d37824 */ /* 0x100fe400078e0a0f */
[----:B------:R-:W-:Y:S03]  /*30f0*/  IMAD.IADD R210, R75, 0x1, -R15 ;  /* 0x000000014bd27824 */ /* 0x000fe600078e0a0f */
[-C--:B------:R-:W-:Y:S02]  /*3100*/  ISETP.GE.AND P6, PT, R200, R211.reuse, PT ;  /* 0x000000d3c800720c */ /* 0x080fe40003fc6270 */
        /* <DEDUP_REMOVED lines=21> */
.L_x_2028:
[----:B------:R-:W-:Y:S05]  /*3260*/  BSYNC B0 ;  /* 0x0000000000007941 */ /* 0x000fea0003800000 */
.L_x_2027:
[----:B------:R-:W-:Y:S04]  /*3270*/  BSSY B0, `(.L_x_2029) ;  /* 0x000000c000007945 */ /* 0x000fe80003800000 */
[----:B------:R-:W-:Y:S05]  /*3280*/  @!P3 BRA `(.L_x_2030) ;  /* 0x000000000028b947 */ /* 0x000fea0003800000 */
[----:B------:R-:W-:Y:S02]  /*3290*/  ISETP.NE.AND P4, PT, R155, RZ, PT ;  /* 0x000000ff9b00720c */ /* 0x000fe40003f85270 */
[----:B------:R-:W-:Y:S02]  /*32a0*/  IADD3 R20, P3, R107, R97, RZ ;  /* 0x000000616b147210 */ /* 0x000fe40007f7e0ff */
[----:B-1----:R-:W-:Y:S03]  /*32b0*/  LEA R2, P5, R235, R117, 0x1 ;  /* 0x00000075eb027211 */ /* 0x002fe600078a08ff */
[----:B------:R-:W-:Y:S01]  /*32c0*/  IMAD.X R21, R106, 0x1, R96, P3 ;  /* 0x000000016a157824 */ /* 0x000fe200018e0660 */
[----:B------:R-:W-:Y:S02]  /*32d0*/  ISETP.NE.AND P3, PT, R153, RZ, PT ;  /* 0x000000ff9900720c */ /* 0x000fe40003f65270 */
[----:B------:R-:W-:Y:S03]  /*32e0*/  LEA.HI.X R3, R235, R116, R236, 0x1, P5 ;  /* 0x00000074eb037211 */ /* 0x000fe600028f0cec */
[----:B------:R-:W2:Y:S04]  /*32f0*/  @P4 LD.E.128 R4, desc[UR6][R20.64] ;  /* 0x0000000614044980 */ /* 0x000ea8000c101d00 */
[----:B--2---:R1:W-:Y:S04]  /*3300*/  @P4 ST.E.128 desc[UR6][R2.64], R4 ;  /* 0x0000000402004985 */ /* 0x0043e8000c101d06 */
[----:B-1----:R-:W2:Y:S04]  /*3310*/  @P3 LD.E.128 R4, desc[UR6][R20.64+0x80] ;  /* 0x0000800614043980 */ /* 0x002ea8000c101d00 */
[----:B--2---:R2:W-:Y:S02]  /*3320*/  @P3 ST.E.128 desc[UR6][R2.64+0x80], R4 ;  /* 0x0000800402003985 */ /* 0x0045e4000c101d06 */
.L_x_2030:
[----:B------:R-:W-:Y:S05]  /*3330*/  BSYNC B0 ;  /* 0x0000000000007941 */ /* 0x000fea0003800000 */
.L_x_2029:
        /* <DEDUP_REMOVED lines=15> */
.L_x_2032:
[----:B------:R-:W-:Y:S05]  /*3430*/  BSYNC B0 ;  /* 0x0000000000007941 */ /* 0x000fea0003800000 */
.L_x_2031:
        /* <DEDUP_REMOVED lines=13> */
.L_x_2034:
[----:B------:R-:W-:Y:S05]  /*3510*/  BSYNC B0 ;  /* 0x0000000000007941 */ /* 0x000fea0003800000 */
.L_x_2033:
        /* <DEDUP_REMOVED lines=17> */
.L_x_2036:
[----:B------:R-:W-:Y:S05]  /*3630*/  BSYNC B0 ;  /* 0x0000000000007941 */ /* 0x000fea0003800000 */
.L_x_2035:
        /* <DEDUP_REMOVED lines=12> */
.L_x_2038:
[----:B------:R-:W-:Y:S05]  /*3700*/  BSYNC B0 ;  /* 0x0000000000007941 */ /* 0x000fea0003800000 */
.L_x_2037:
        /* <DEDUP_REMOVED lines=12> */
.L_x_2040:
[----:B------:R-:W-:Y:S05]  /*37d0*/  BSYNC B0 ;  /* 0x0000000000007941 */ /* 0x000fea0003800000 */
.L_x_2039:
        /* <DEDUP_REMOVED lines=12> */
.L_x_2042:
[----:B------:R-:W-:Y:S05]  /*38a0*/  BSYNC B0 ;  /* 0x0000000000007941 */ /* 0x000fea0003800000 */
.L_x_2041:
        /* <DEDUP_REMOVED lines=24> */
[----:B------:R-:W2:Y:S10]  /*3a30*/  LD.E.128 R20, desc[UR6][R2.64] ;  /* 0x0000000602147980 */ /* 0x000eb4000c101d00 */
[----:B------:R-:W-:Y:S02]  /*3a40*/  @!P0 MOV R35, R33 ;  /* 0x0000002100238202 */ /* 0x000fe40000000f00 */
[----:B------:R-:W-:Y:S03]  /*3a50*/  @!P0 MOV R8, R12 ;  /* 0x0000000c00088202 */ /* 0x000fe60000000f00 */
[----:B------:R-:W3:Y:S06]  /*3a60*/  @!P0 LD.E.64 R28, desc[UR6][R34.64] ;  /* 0x00000006221c8980 */ /* 0x000eec000c101b00 */
        /* <DEDUP_REMOVED lines=8> */
[--C-:B----4-:R-:W-:Y:S02]  /*3af0*/  @!P0 HADD2.F32 R8, -RZ, R2.reuse.H0_H0 ;  /* 0x20000002ff088230 */ /* 0x110fe40000004100 */
[----:B------:R-:W-:Y:S02]  /*3b00*/  @!P0 HADD2.F32 R6, -RZ, R2.H1_H1 ;  /* 0x30000002ff068230 */ /* 0x000fe40000004100 */
[C---:B------:R-:W-:Y:S01]  /*3b10*/  @!P0 FMUL.FTZ R2, R0.reuse, R25 ;  /* 0x0000001900028220 */ /* 0x040fe20000410000 */
[----:B------:R-:W-:Y:S02]  /*3b20*/  @!P0 HADD2.F32 R28, -RZ, R29.H1_H1 ;  /* 0x3000001dff1c8230 */ /* 0x000fe40000004100 */
[-C--:B------:R-:W-:Y:S01]  /*3b30*/  @!P0 FMUL.FTZ R0, R0, R8.reuse ;  /* 0x0000000800008220 */ /* 0x080fe20000410000 */
[----:B------:R-:W-:Y:S02]  /*3b40*/  @!P0 HADD2.F32 R4, -RZ, R3.H0_H0 ;  /* 0x20000003ff048230 */ /* 0x000fe40000004100 */
[----:B------:R-:W-:Y:S01]  /*3b50*/  @!P0 FFMA.FTZ R29, R24, R8, -R2 ;  /* 0x00000008181d8223 */ /* 0x000fe20000010802 */
[----:B------:R-:W-:Y:S01]  /*3b60*/  @!P0 MOV R8, R22 ;  /* 0x0000001600088202 */ /* 0x000fe20000000f00 */
[--C-:B------:R-:W-:Y:S02]  /*3b70*/  @!P0 HADD2.F32 R2, -RZ, R7.reuse.H1_H1 ;  /* 0x30000007ff028230 */ /* 0x100fe40000004100 */
[----:B------:R-:W-:Y:S01]  /*3b80*/  @!P0 FFMA.FTZ R0, R25, R24, R0 ;  /* 0x0000001819008223 */ /* 0x000fe20000010000 */
[----:B------:R-:W-:Y:S02]  /*3b90*/  @!P0 HADD2.F32 R25, -RZ, R7.H0_H0 ;  /* 0x20000007ff198230 */ /* 0x000fe40000004100 */
[----:B------:R-:W-:Y:S01]  /*3ba0*/  @!P0 HADD2.F32 R5, -RZ, R3.H1_H1 ;  /* 0x30000003ff058230 */ /* 0x000fe20000004100 */
[----:B------:R-:W-:Y:S01]  /*3bb0*/  @!P0 MOV R3, R23 ;  /* 0x0000001700038202 */ /* 0x000fe20000000f00 */
[----:B------:R-:W-:Y:S01]  /*3bc0*/  @!P0 FMUL.FTZ R30, R2, R26 ;  /* 0x0000001a021e8220 */ /* 0x000fe20000410000 */
[----:B------:R-:W-:Y:S01]  /*3bd0*/  @!P0 F2FP.F16.F32.PACK_AB R0, R0, R29 ;  /* 0x0000001d0000823e */ /* 0x000fe200000000ff */
[--C-:B------:R-:W-:Y:S02]  /*3be0*/  @!P0 HADD2.F32 R24, -RZ, R8.reuse.H1_H1 ;  /* 0x30000008ff188230 */ /* 0x100fe40000004100 */
[-C--:B------:R-:W-:Y:S01]  /*3bf0*/  @!P0 FMUL.FTZ R2, R2, R6.reuse ;  /* 0x0000000602028220 */ /* 0x080fe20000410000 */
[----:B------:R-:W-:Y:S01]  /*3c00*/  @!P0 FFMA.FTZ R30, R25, R6, -R30 ;  /* 0x00000006191e8223 */ /* 0x000fe2000001081e */
[----:B------:R-:W-:Y:S01]  /*3c10*/  @!P0 MOV R20, R0 ;  /* 0x0000000000148202 */ /* 0x000fe20000000f00 */
[----:B------:R-:W-:Y:S02]  /*3c20*/  @!P0 HADD2.F32 R6, -RZ, R8.H0_H0 ;  /* 0x20000008ff068230 */ /* 0x000fe40000004100 */
[----:B------:R-:W-:Y:S01]  /*3c30*/  @!P0 FMUL.FTZ R36, R24, R27 ;  /* 0x0000001b18248220 */ /* 0x000fe20000410000 */
[--C-:B------:R-:W-:Y:S02]  /*3c40*/  @!P0 HADD2.F32 R7, -RZ, R3.reuse.H1_H1 ;  /* 0x30000003ff078230 */ /* 0x100fe40000004100 */
[----:B------:R-:W-:Y:S01]  /*3c50*/  @!P0 FFMA.FTZ R2, R26, R25, R2 ;  /* 0x000000191a028223 */ /* 0x000fe20000010002 */
[----:B------:R-:W-:Y:S02]  /*3c60*/  @!P0 HADD2.F32 R8, -RZ, R3.H0_H0 ;  /* 0x20000003ff088230 */ /* 0x000fe40000004100 */
[-C--:B------:R-:W-:Y:S01]  /*3c70*/  @!P0 FMUL.FTZ R3, R24, R4.reuse ;  /* 0x0000000418038220 */ /* 0x080fe20000410000 */
[----:B------:R-:W-:Y:S01]  /*3c80*/  @!P0 FFMA.FTZ R24, R6, R4, -R36 ;  /* 0x0000000406188223 */ /* 0x000fe20000010824 */
[C---:B------:R-:W-:Y:S01]  /*3c90*/  @!P0 FMUL.FTZ R35, R7.reuse, R28 ;  /* 0x0000001c07238220 */ /* 0x040fe20000410000 */
[----:B------:R-:W-:Y:S01]  /*3ca0*/  @!P0 F2FP.F16.F32.PACK_AB R2, R2, R30 ;  /* 0x0000001e0202823e */ /* 0x000fe200000000ff */
[-C--:B------:R-:W-:Y:S01]  /*3cb0*/  @!P0 FMUL.FTZ R4, R7, R5.reuse ;  /* 0x0000000507048220 */ /* 0x080fe20000410000 */
[----:B------:R-:W-:Y:S01]  /*3cc0*/  MOV R7, R114 ;  /* 0x0000007200077202 */ /* 0x000fe20000000f00 */
[----:B------:R-:W-:Y:S01]  /*3cd0*/  @!P0 FFMA.FTZ R3, R27, R6, R3 ;  /* 0x000000061b038223 */ /* 0x000fe20000010003 */
[----:B------:R-:W-:Y:S01]  /*3ce0*/  @!P0 MOV R21, R2 ;  /* 0x0000000200158202 */ /* 0x000fe20000000f00 */
[----:B------:R-:W-:Y:S01]  /*3cf0*/  @!P0 FFMA.FTZ R35, R8, R5, -R35 ;  /* 0x0000000508238223 */ /* 0x000fe20000010823 */
[----:B------:R-:W-:Y:S01]  /*3d00*/  MOV R6, R115 ;  /* 0x0000007300067202 */ /* 0x000fe20000000f00 */
[----:B------:R-:W-:Y:S01]  /*3d10*/  @!P0 FFMA.FTZ R4, R28, R8, R4 ;  /* 0x000000081c048223 */ /* 0x000fe20000010004 */
[----:B------:R-:W-:Y:S04]  /*3d20*/  @!P0 F2FP.F16.F32.PACK_AB R3, R3, R24 ;  /* 0x000000180303823e */ /* 0x000fe800000000ff */
[----:B------:R-:W-:Y:S02]  /*3d30*/  @!P0 F2FP.F16.F32.PACK_AB R4, R4, R35 ;  /* 0x000000230404823e */ /* 0x000fe400000000ff */
[----:B------:R-:W-:Y:S02]  /*3d40*/  @!P0 MOV R22, R3 ;  /* 0x0000000300168202 */ /* 0x000fe40000000f00 */
[----:B------:R-:W-:Y:S05]  /*3d50*/  @!P0 MOV R23, R4 ;  /* 0x0000000400178202 */ /* 0x000fea0000000f00 */
[----:B------:R1:W-:Y:S02]  /*3d60*/  ST.E.128 desc[UR6][R6.64], R20 ;  /* 0x0000001406007985 */ /* 0x0003e4000c101d06 */
.L_x_2049:
[----:B------:R-:W-:Y:S05]  /*3d70*/  BSYNC B0 ;  /* 0x0000000000007941 */ /* 0x000fea0003800000 */
.L_x_2048:
[----:B------:R-:W-:Y:S05]  /*3d80*/  @P1 BRA `(.L_x_2047) ;  /* 0x0000000000dc1947 */ /* 0x000fea0003800000 */
[----:B------:R-:W-:Y:S02]  /*3d90*/  MOV R2, R109 ;  /* 0x0000006d00027202 */ /* 0x000fe40000000f00 */
[----:B------:R-:W-:Y:S02]  /*3da0*/  MOV R3, R108 ;  /* 0x0000006c00037202 */ /* 0x000fe40000000f00 */
[----:B------:R-:W-:Y:S03]  /*3db0*/  ISETP.GE.AND P0, PT, R14, R17, PT ;  /* 0x000000110e00720c */ /* 0x000fe60003f06270 */
[----:B-1----:R-:W2:Y:S10]  /*3dc0*/  LD.E.128 R20, desc[UR6][R2.64+0x80] ;  /* 0x0000800602147980 */ /* 0x002eb4000c101d00 */
        /* <DEDUP_REMOVED lines=51> */
.L_x_2047:
[----:B------:R-:W-:Y:S05]  /*4100*/  BSYNC B1 ;  /* 0x0000000000017941 */ /* 0x000fea0003800000 */
.L_x_2046:
        /* <DEDUP_REMOVED lines=68> */
.L_x_2053:
[----:B------:R-:W-:Y:S05]  /*4550*/  BSYNC B0 ;  /* 0x0000000000007941 */ /* 0x000fea0003800000 */
.L_x_2052:
[----:B------:R-:W-:Y:S05]  /*4560*/  @P1 BRA `(.L_x_2051) ;  /* 0x0000000000d41947 */ /* 0x000fea0003800000 */
[C---:B-1----:R-:W-:Y:S02]  /*4570*/  LEA R20, P1, R79.reuse, R109, 0x1 ;  /* 0x0000006d4f147211 */ /* 0x042fe400078208ff */
        /* <DEDUP_REMOVED lines=52> */
.L_x_2051:
[----:B------:R-:W-:Y:S05]  /*48c0*/  BSYNC B1 ;  /* 0x0000000000017941 */ /* 0x000fea0003800000 */
.L_x_2050:
        /* <DEDUP_REMOVED lines=68> */
.L_x_2057:
[----:B------:R-:W-:Y:S05]  /*4d10*/  BSYNC B0 ;  /* 0x0000000000007941 */ /* 0x000fea0003800000 */
.L_x_2056:
        /* <DEDUP_REMOVED lines=54> */
.L_x_2055:
[----:B------:R-:W-:Y:S05]  /*5080*/  BSYNC B1 ;  /* 0x0000000000017941 */ /* 0x000fea0003800000 */
.L_x_2054:
        /* <DEDUP_REMOVED lines=74> */
.L_x_2061:
[----:B------:R-:W-:Y:S05]  /*5530*/  BSYNC B0 ;  /* 0x0000000000007941 */ /* 0x000fea0003800000 */
.L_x_2060:
        /* <DEDUP_REMOVED lines=54> */
.L_x_2059:
[----:B------:R-:W-:Y:S05]  /*58a0*/  BSYNC B1 ;  /* 0x0000000000017941 */ /* 0x000fea0003800000 */
.L_x_2058:
        /* <DEDUP_REMOVED lines=68> */
.L_x_2065:
[----:B------:R-:W-:Y:S05]  /*5cf0*/  BSYNC B0 ;  /* 0x0000000000007941 */ /* 0x000fea0003800000 */
.L_x_2064:
        /* <DEDUP_REMOVED lines=54> */
.L_x_2063:
[----:B------:R-:W-:Y:S05]  /*6060*/  BSYNC B1 ;  /* 0x0000000000017941 */ /* 0x000fea0003800000 */
.L_x_2062:
        /* <DEDUP_REMOVED lines=74> */
.L_x_2069:
[----:B------:R-:W-:Y:S05]  /*6510*/  BSYNC B0 ;  /* 0x0000000000007941 */ /* 0x000fea0003800000 */
.L_x_2068:
        /* <DEDUP_REMOVED lines=54> */
.L_x_2067:
[----:B------:R-:W-:Y:S05]  /*6880*/  BSYNC B1 ;  /* 0x0000000000017941 */ /* 0x000fea0003800000 */
.L_x_2066:
        /* <DEDUP_REMOVED lines=74> */
.L_x_2073:
[----:B------:R-:W-:Y:S05]  /*6d30*/  BSYNC B0 ;  /* 0x0000000000007941 */ /* 0x000fea0003800000 */
.L_x_2072:
        /* <DEDUP_REMOVED lines=54> */
.L_x_2071:
[----:B------:R-:W-:Y:S05]  /*70a0*/  BSYNC B1 ;  /* 0x0000000000017941 */ /* 0x000fea0003800000 */
.L_x_2070:
        /* <DEDUP_REMOVED lines=74> */
.L_x_2077:
[----:B------:R-:W-:Y:S05]  /*7550*/  BSYNC B0 ;  /* 0x0000000000007941 */ /* 0x000fea0003800000 */
.L_x_2076:
        /* <DEDUP_REMOVED lines=54> */
.L_x_2075:
[----:B------:R-:W-:Y:S05]  /*78c0*/  BSYNC B1 ;  /* 0x0000000000017941 */ /* 0x000fea0003800000 */
.L_x_2074:
        /* <DEDUP_REMOVED lines=9> */
.L_x_2045:
        /* <DEDUP_REMOVED lines=103> */
.L_x_2084:
[----:B------:R-:W-:Y:S05]  /*7fd0*/  BSYNC B0 ;  /* 0x0000000000007941 */ /* 0x000fea0003800000 */
.L_x_2083:
[----:B-----5:R2:W-:Y:S02]  /*7fe0*/  ST.E.128 desc[UR6][R216.64], R40 ;  /* 0x00000028d8007985 */ /* 0x0205e4000c101d06 */
.L_x_2082:
[----:B------:R-:W-:Y:S05]  /*7ff0*/  BSYNC B1 ;  /* 0x0000000000017941 */ /* 0x000fea0003800000 */
.L_x_2081:
        /* <DEDUP_REMOVED lines=100> */
.L_x_2086:
[----:B------:R-:W-:Y:S05]  /*8640*/  BSYNC B0 ;  /* 0x0000000000007941 */ /* 0x000fea0003800000 */
.L_x_2085:
[----:B-----5:R3:W-:Y:S02]  /*8650*/  ST.E.128 desc[UR6][R216.64+0x80], R40 ;  /* 0x00008028d8007985 */ /* 0x0207e4000c101d06 */
.L_x_2080:
[----:B------:R-:W-:Y:S05]  /*8660*/  BSYNC B2 ;  /* 0x0000000000027941 */ /* 0x000fea0003800000 */
.L_x_2079:
        /* <DEDUP_REMOVED lines=106> */
.L_x_2092:
[----:B------:R-:W-:Y:S05]  /*8d10*/  BSYNC B0 ;  /* 0x0000000000007941 */ /* 0x000fea0003800000 */
.L_x_2091:
[----:B-----5:R4:W-:Y:S02]  /*8d20*/  ST.E.128 desc[UR6][R216.64], R40 ;  /* 0x00000028d8007985 */ /* 0x0209e4000c101d06 */
.L_x_2090:
[----:B------:R-:W-:Y:S05]  /*8d30*/  BSYNC B1 ;  /* 0x0000000000017941 */ /* 0x000fea0003800000 */
.L_x_2089:
        /* <DEDUP_REMOVED lines=100> */
.L_x_2094:
[----:B------:R-:W-:Y:S05]  /*9380*/  BSYNC B0 ;  /* 0x0000000000007941 */ /* 0x000fea0003800000 */
.L_x_2093:
[----:B-----5:R3:W-:Y:S02]  /*9390*/  ST.E.128 desc[UR6][R216.64], R40 ;  /* 0x00000028d8007985 */ /* 0x0207e4000c101d06 */
.L_x_2088:
[----:B------:R-:W-:Y:S05]  /*93a0*/  BSYNC B2 ;  /* 0x0000000000027941 */ /* 0x000fea0003800000 */
.L_x_2087:
        /* <DEDUP_REMOVED lines=106> */
.L_x_2100:
[----:B------:R-:W-:Y:S05]  /*9a50*/  BSYNC B0 ;  /* 0x0000000000007941 */ /* 0x000fea0003800000 */
.L_x_2099:
[----:B-----5:R3:W-:Y:S02]  /*9a60*/  ST.E.128 desc[UR6][R216.64], R40 ;  /* 0x00000028d8007985 */ /* 0x0207e4000c101d06 */
.L_x_2098:
[----:B------:R-:W-:Y:S05]  /*9a70*/  BSYNC B1 ;  /* 0x0000000000017941 */ /* 0x000fea0003800000 */
.L_x_2097:
        /* <DEDUP_REMOVED lines=100> */
.L_x_2102:
[----:B------:R-:W-:Y:S05]  /*a0c0*/  BSYNC B0 ;  /* 0x0000000000007941 */ /* 0x000fea0003800000 */
.L_x_2101:
[----:B-----5:R3:W-:Y:S02]  /*a0d0*/  ST.E.128 desc[UR6][R216.64], R40 ;  /* 0x00000028d8007985 */ /* 0x0207e4000c101d06 */
.L_x_2096:
[----:B------:R-:W-:Y:S05]  /*a0e0*/  BSYNC B2 ;  /* 0x0000000000027941 */ /* 0x000fea0003800000 */
.L_x_2095:
        /* <DEDUP_REMOVED lines=112> */
.L_x_2108:
[----:B------:R-:W-:Y:S05]  /*a7f0*/  BSYNC B0 ;  /* 0x0000000000007941 */ /* 0x000fea0003800000 */
.L_x_2107:
[----:B-----5:R3:W-:Y:S02]  /*a800*/  ST.E.128 desc[UR6][R216.64], R40 ;  /* 0x00000028d8007985 */ /* 0x0207e4000c101d06 */
.L_x_2106:
[----:B------:R-:W-:Y:S05]  /*a810*/  BSYNC B1 ;  /* 0x0000000000017941 */ /* 0x000fea0003800000 */
.L_x_2105:
        /* <DEDUP_REMOVED lines=100> */
.L_x_2110:
[----:B------:R-:W-:Y:S05]  /*ae60*/  BSYNC B0 ;  /* 0x0000000000007941 */ /* 0x000fea0003800000 */
.L_x_2109:
[----:B-----5:R3:W-:Y:S02]  /*ae70*/  ST.E.128 desc[UR6][R216.64], R40 ;  /* 0x00000028d8007985 */ /* 0x0207e4000c101d06 */
.L_x_2104:
[----:B------:R-:W-:Y:S05]  /*ae80*/  BSYNC B2 ;  /* 0x0000000000027941 */ /* 0x000fea0003800000 */
.L_x_2103:
        /* <DEDUP_REMOVED lines=106> */
.L_x_2116:
[----:B------:R-:W-:Y:S05]  /*b530*/  BSYNC B0 ;  /* 0x0000000000007941 */ /* 0x000fea0003800000 */
.L_x_2115:
[----:B-----5:R3:W-:Y:S02]  /*b540*/  ST.E.128 desc[UR6][R216.64], R40 ;  /* 0x00000028d8007985 */ /* 0x0207e4000c101d06 */
.L_x_2114:
[----:B------:R-:W-:Y:S05]  /*b550*/  BSYNC B1 ;  /* 0x0000000000017941 */ /* 0x000fea0003800000 */
.L_x_2113:
        /* <DEDUP_REMOVED lines=100> */
.L_x_2118:
[----:B------:R-:W-:Y:S05]  /*bba0*/  BSYNC B0 ;  /* 0x0000000000007941 */ /* 0x000fea0003800000 */
.L_x_2117:
[----:B-----5:R3:W-:Y:S02]  /*bbb0*/  ST.E.128 desc[UR6][R216.64], R40 ;  /* 0x00000028d8007985 */ /* 0x0207e4000c101d06 */
.L_x_2112:
[----:B------:R-:W-:Y:S05]  /*bbc0*/  BSYNC B2 ;  /* 0x0000000000027941 */ /* 0x000fea0003800000 */
.L_x_2111:
        /* <DEDUP_REMOVED lines=112> */
.L_x_2124:
[----:B------:R-:W-:Y:S05]  /*c2d0*/  BSYNC B0 ;  /* 0x0000000000007941 */ /* 0x000fea0003800000 */
.L_x_2123:
[----:B-----5:R3:W-:Y:S02]  /*c2e0*/  ST.E.128 desc[UR6][R216.64], R40 ;  /* 0x00000028d8007985 */ /* 0x0207e4000c101d06 */
.L_x_2122:
[----:B------:R-:W-:Y:S05]  /*c2f0*/  BSYNC B1 ;  /* 0x0000000000017941 */ /* 0x000fea0003800000 */
.L_x_2121:
        /* <DEDUP_REMOVED lines=100> */
.L_x_2126:
[----:B------:R-:W-:Y:S05]  /*c940*/  BSYNC B0 ;  /* 0x0000000000007941 */ /* 0x000fea0003800000 */
.L_x_2125:
[----:B-----5:R3:W-:Y:S02]  /*c950*/  ST.E.128 desc[UR6][R216.64], R40 ;  /* 0x00000028d8007985 */ /* 0x0207e4000c101d06 */
.L_x_2120:
[----:B------:R-:W-:Y:S05]  /*c960*/  BSYNC B2 ;  /* 0x0000000000027941 */ /* 0x000fea0003800000 */
.L_x_2119:
        /* <DEDUP_REMOVED lines=112> */
.L_x_2132:
[----:B------:R-:W-:Y:S05]  /*d070*/  BSYNC B0 ;  /* 0x0000000000007941 */ /* 0x000fea0003800000 */
.L_x_2131:
[----:B-----5:R3:W-:Y:S02]  /*d080*/  ST.E.128 desc[UR6][R216.64], R40 ;  /* 0x00000028d8007985 */ /* 0x0207e4000c101d06 */
.L_x_2130:
[----:B------:R-:W-:Y:S05]  /*d090*/  BSYNC B1 ;  /* 0x0000000000017941 */ /* 0x000fea0003800000 */
.L_x_2129:
        /* <DEDUP_REMOVED lines=100> */
.L_x_2134:
[----:B------:R-:W-:Y:S05]  /*d6e0*/  BSYNC B0 ;  /* 0x0000000000007941 */ /* 0x000fea0003800000 */
.L_x_2133:
[----:B-----5:R3:W-:Y:S02]  /*d6f0*/  ST.E.128 desc[UR6][R216.64], R40 ;  /* 0x00000028d8007985 */ /* 0x0207e4000c101d06 */
.L_x_2128:
[----:B------:R-:W-:Y:S05]  /*d700*/  BSYNC B2 ;  /* 0x0000000000027941 */ /* 0x000fea0003800000 */
.L_x_2127:
        /* <DEDUP_REMOVED lines=112> */
.L_x_2140:
[----:B------:R-:W-:Y:S05]  /*de10*/  BSYNC B0 ;  /* 0x0000000000007941 */ /* 0x000fea0003800000 */
.L_x_2139:
[----:B-----5:R3:W-:Y:S02]  /*de20*/  ST.E.128 desc[UR6][R210.64], R40 ;  /* 0x00000028d2007985 */ /* 0x0207e4000c101d06 */
.L_x_2138:
[----:B------:R-:W-:Y:S05]  /*de30*/  BSYNC B1 ;  /* 0x0000000000017941 */ /* 0x000fea0003800000 */
.L_x_2137:
        /* <DEDUP_REMOVED lines=22> */
[C---:B------:R-:W-:Y:S02]  /*dfa0*/  LEA R2, P0, R3.reuse, R20, 0x1 ;  /* 0x0000001403027211 */ /* 0x040fe400078008ff */
        /* <DEDUP_REMOVED lines=79> */
.L_x_2142:
[----:B------:R-:W-:Y:S05]  /*e4a0*/  BSYNC B0 ;  /* 0x0000000000007941 */ /* 0x000fea0003800000 */
.L_x_2141:
[----:B-----5:R2:W-:Y:S02]  /*e4b0*/  ST.E.128 desc[UR6][R42.64], R4 ;  /* 0x000000042a007985 */ /* 0x0205e4000c101d06 */
.L_x_2136:
[----:B------:R-:W-:Y:S05]  /*e4c0*/  BSYNC B2 ;  /* 0x0000000000027941 */ /* 0x000fea0003800000 */
.L_x_2135:
        /* <DEDUP_REMOVED lines=11> */
.L_x_2044:
        /* <DEDUP_REMOVED lines=26> */
.L_x_2144:
[----:B------:R-:W-:Y:S05]  /*e720*/  BSYNC B0 ;  /* 0x0000000000007941 */ /* 0x000fea0003800000 */
.L_x_2143:
        /* <DEDUP_REMOVED lines=20> */
.L_x_2146:
[----:B------:R-:W-:Y:S05]  /*e870*/  BSYNC B0 ;  /* 0x0000000000007941 */ /* 0x000fea0003800000 */
.L_x_2145:
        /* <DEDUP_REMOVED lines=28> */
.L_x_2148:
[----:B------:R-:W-:Y:S05]  /*ea40*/  BSYNC B0 ;  /* 0x0000000000007941 */ /* 0x000fea0003800000 */
.L_x_2147:
        /* <DEDUP_REMOVED lines=22> */
.L_x_2150:
[----:B------:R-:W-:Y:S05]  /*ebb0*/  BSYNC B0 ;  /* 0x0000000000007941 */ /* 0x000fea0003800000 */
.L_x_2149:
        /* <DEDUP_REMOVED lines=16> */
.L_x_2152:
[----:B------:R-:W-:Y:S05]  /*ecc0*/  BSYNC B0 ;  /* 0x0000000000007941 */ /* 0x000fea0003800000 */
.L_x_2151:
        /* <DEDUP_REMOVED lines=22> */
.L_x_2154:
[----:B------:R-:W-:Y:S05]  /*ee30*/  BSYNC B0 ;  /* 0x0000000000007941 */ /* 0x000fea0003800000 */
.L_x_2153:
        /* <DEDUP_REMOVED lines=22> */
.L_x_2156:
[----:B------:R-:W-:Y:S05]  /*efa0*/  BSYNC B0 ;  /* 0x0000000000007941 */ /* 0x000fea0003800000 */
.L_x_2155:
        /* <DEDUP_REMOVED lines=21> */
.L_x_2078:
[----:B------:R-:W-:Y:S05]  /*f100*/  BSYNC B3 ;  /* 0x0000000000037941 */ /* 0x000fea0003800000 */
.L_x_2043:
        /* <DEDUP_REMOVED lines=91> */
.L_x_2158:
        /* <DEDUP_REMOVED lines=12> */
.L_x_2159:
[----:B------:R-:W-:Y:S05]  /*f780*/  BSYNC B0 ;  /* 0x0000000000007941 */ /* 0x000fea0003800000 */
.L_x_2157:
[----:B------:R-:W-:Y:S04]  /*f790*/  IADD3 R13, R13, -0x1, RZ ;  /* 0xffffffff0d0d7810 */ /* 0x000fe80007ffe0ff */
[----:B------:R-:W-:Y:S11]  /*f7a0*/  ISETP.GT.AND P0, PT, R13, R74, PT ;  /* 0x0000004a0d00720c */ /* 0x000ff60003f04270 */
[----:B------:R-:W-:Y:S02]  /*f7b0*/  @!UPT UIADD3 URZ, URZ, URZ, URZ ;  /* 0x0000003f3f3ff290 */ /* 0x000fe4000fffe03f */
[----:B------:R-:W-:Y:S05]  /*f7c0*/  @P0 BRA `(.L_x_2160) ;  /* 0xffffff3800380947 */ /* 0x000fea000383ffff */
.L_x_2026:
        /* <DEDUP_REMOVED lines=25> */
[----:B------:R-:W-:Y:S02]  /*f960*/  LEA R6, P0, R206, R180, 0x5 ;  /* 0x000000b4ce067211 */ /* 0x000fe400078028ff */
[----:B---3--:R-:W-:Y:S01]  /*f970*/  ISETP.NE.AND P4, PT, R4, RZ, PT ;  /* 0x000000ff0400720c */ /* 0x008fe20003f85270 */
[----:B------:R-:W-:Y:S01]  /*f980*/  IMAD.MOV.U32 R184, RZ, RZ, R180 ;  /* 0x000000ffffb87224 */ /* 0x000fe200078e00b4 */
[----:B------:R-:W-:Y:S02]  /*f990*/  LEA R56, P2, R180, R208, 0x1 ;  /* 0x000000d0b4387211 */ /* 0x000fe400078408ff */
[----:B------:R-:W-:-:S02]  /*f9a0*/  LEA.HI.X R12, R206, R185, R207, 0x5, P0 ;  /* 0x000000b9ce0c7211 */ /* 0x000fc400000f2ccf */
[--C-:B------:R-:W-:Y:S02]  /*f9b0*/  LEA.HI.X R57, R180, R209, R185.reuse, 0x1, P2 ;  /* 0x000000d1b4397211 */ /* 0x100fe400010f0cb9 */
[-C--:B------:R-:W-:Y:S01]  /*f9c0*/  LEA R16, P0, R6, R208.reuse, 0x1 ;  /* 0x000000d006107211 */ /* 0x080fe200078008ff */
[----:B-1----:R-:W-:Y:S01]  /*f9d0*/  IMAD.X R9, R3, 0x1, R185, P1 ;  /* 0x0000000103097824 */ /* 0x002fe200008e06b9 */
[----:B------:R-:W-:Y:S02]  /*f9e0*/  SHF.R.S32.HI R3, RZ, 0x1, R13 ;  /* 0x00000001ff037819 */ /* 0x000fe4000001140d */
[----:B------:R-:W-:-:S03]  /*f9f0*/  LEA R42, P1, R5, R208, 0x1 ;  /* 0x000000d0052a7211 */ /* 0x000fc600078208ff */
[----:B------:R-:W-:Y:S01]  /*fa00*/  IMAD R25, R200, R3, R157 ;  /* 0x00000003c8197224 */ /* 0x000fe200078e029d */
[-C--:B------:R-:W-:Y:S01]  /*fa10*/  LEA.HI.X R43, R5, R209.reuse, R9, 0x1, P1 ;  /* 0x000000d1052b7211 */ /* 0x080fe200008f0c09 */
[----:B------:R-:W-:Y:S02]  /*fa20*/  IMAD R8, R207, 0x30, RZ ;  /* 0x00000030cf087824 */ /* 0x000fe400078e02ff */
[----:B------:R-:W-:Y:S01]  /*fa30*/  IMAD.WIDE.U32 R184, R206, 0x30, R184 ;  /* 0x00000030ceb87825 */ /* 0x000fe200078e00b8 */
[----:B------:R-:W-:-:S03]  /*fa40*/  LEA.HI.X R17, R6, R209, R12, 0x1, P0 ;  /* 0x000000d106117211 */ /* 0x000fc600000f0c0c */
        /* <DEDUP_REMOVED lines=56> */
[--C-:B------:R-:W-:Y:S02]  /*fdd0*/  HADD2.F32 R20, -RZ, R26.reuse.H1_H1 ;  /* 0x3000001aff147230 */ /* 0x100fe40000004100 */
[----:B------:R-:W-:Y:S01]  /*fde0*/  FFMA.FTZ R33, R27, R22, -R33 ;  /* 0x000000161b217223 */ /* 0x000fe20000010821 */
[----:B------:R-:W-:Y:S02]  /*fdf0*/  HADD2.F32 R7, -RZ, R7.H0_H0 ;  /* 0x20000007ff077230 */ /* 0x000fe40000004100 */
[----:B------:R-:W-:Y:S01]  /*fe00*/  FFMA.FTZ R8, R36, R21, -R8 ;  /* 0x0000001524087223 */ /* 0x000fe20000010808 */
[----:B------:R-:W-:Y:S02]  /*fe10*/  HADD2.F32 R9, -RZ, R9.H0_H0 ;  /* 0x20000009ff097230 */ /* 0x000fe40000004100 */
[C---:B------:R-:W-:Y:S01]  /*fe20*/  FMUL.FTZ R21, R12.reuse, R4 ;  /* 0x000000040c157220 */ /* 0x040fe20000410000 */
[----:B------:R-:W-:Y:S01]  /*fe30*/  FMUL.FTZ R22, R12, R6 ;  /* 0x000000060c167220 */ /* 0x000fe20000410000 */
[----:B------:R-:W-:-:S02]  /*fe40*/  HADD2.F32 R26, -RZ, R26.H0_H0 ;  /* 0x2000001aff1a7230 */ /* 0x000fc40000004100 */
[C---:B------:R-:W-:Y:S01]  /*fe50*/  FMUL.FTZ R12, R20.reuse, R5 ;  /* 0x00000005140c7220 */ /* 0x040fe20000410000 */
[-C--:B------:R-:W-:Y:S01]  /*fe60*/  FMUL.FTZ R20, R20, R7.reuse ;  /* 0x0000000714147220 */ /* 0x080fe20000410000 */
        /* <DEDUP_REMOVED lines=8> */
[----:B------:R-:W-:Y:S02]  /*fef0*/  F2FP.F16.F32.PACK_AB R23, R23, R8 ;  /* 0x000000081717723e */ /* 0x000fe400000000ff */
[----:B------:R-:W-:Y:S02]  /*ff00*/  MOV R21, R30 ;  /* 0x0000001e00157202 */ /* 0x000fe40000000f00 */
[----:B------:R-:W-:Y:S02]  /*ff10*/  MOV R22, R12 ;  /* 0x0000000c00167202 */ /* 0x000fe40000000f00 */
.L_x_2169:
[----:B------:R-:W-:Y:S05]  /*ff20*/  BSYNC B0 ;  /* 0x0000000000007941 */ /* 0x000fea0003800000 */
.L_x_2168:
[----:B-----5:R3:W-:Y:S02]  /*ff30*/  STS.128 [R247], R20 ;  /* 0x00000014f7007388 */ /* 0x0207e40000000c00 */
.L_x_2167:
[----:B------:R-:W-:Y:S05]  /*ff40*/  BSYNC B1 ;  /* 0x0000000000017941 */ /* 0x000fea0003800000 */
.L_x_2166:
        /* <DEDUP_REMOVED lines=52> */
.L_x_2171:
[----:B------:R-:W-:Y:S05]  /*10290*/  BSYNC B0 ;  /* 0x0000000000007941 */ /* 0x000fea0003800000 */
.L_x_2170:
[----:B-----5:R1:W-:Y:S02]  /*102a0*/  STS.128 [R247+0x2000], R20 ;  /* 0x00200014f7007388 */ /* 0x0203e40000000c00 */
.L_x_2165:
[----:B------:R-:W-:Y:S05]  /*102b0*/  BSYNC B2 ;  /* 0x0000000000027941 */ /* 0x000fea0003800000 */
.L_x_2164:
        /* <DEDUP_REMOVED lines=9> */
[----:B--23--:R-:W-:-:S03]  /*10350*/  IMAD.SHL.U32 R56, R4, 0x2, RZ ;  /* 0x0000000204387824 */ /* 0x00cfc600078e00ff */
[----:B------:R-:W-:Y:S02]  /*10360*/  SHF.L.U64.HI R4, R4, 0x1, R15 ;  /* 0x0000000104047819 */ /* 0x000fe4000001020f */
[-C--:B------:R-:W-:Y:S01]  /*10370*/  IADD3 R38, P2, R28, R56.reuse, RZ ;  /* 0x000000381c267210 */ /* 0x080fe20007f5e0ff */
        /* <DEDUP_REMOVED lines=21> */
[----:B--2---:R-:W-:Y:S02]  /*104d0*/  HADD2.F32 R21, -RZ, R7.H1_H1 ;  /* 0x30000007ff157230 */ /* 0x004fe40000004100 */
        /* <DEDUP_REMOVED lines=32> */
.L_x_2177:
[----:B------:R-:W-:Y:S05]  /*106e0*/  BSYNC B0 ;  /* 0x0000000000007941 */ /* 0x000fea0003800000 */
.L_x_2176:
[----:B-----5:R3:W-:Y:S02]  /*106f0*/  STS.128 [R247+0x800], R20 ;  /* 0x00080014f7007388 */ /* 0x0207e40000000c00 */
.L_x_2175:
[----:B------:R-:W-:Y:S05]  /*10700*/  BSYNC B1 ;  /* 0x0000000000017941 */ /* 0x000fea0003800000 */
.L_x_2174:
        /* <DEDUP_REMOVED lines=52> */
.L_x_2179:
[----:B------:R-:W-:Y:S05]  /*10a50*/  BSYNC B0 ;  /* 0x0000000000007941 */ /* 0x000fea0003800000 */
.L_x_2178:
[----:B-----5:R3:W-:Y:S02]  /*10a60*/  STS.128 [R247+0x2800], R20 ;  /* 0x00280014f7007388 */ /* 0x0207e40000000c00 */
.L_x_2173:
[----:B------:R-:W-:Y:S05]  /*10a70*/  BSYNC B2 ;  /* 0x0000000000027941 */ /* 0x000fea0003800000 */
.L_x_2172:
        /* <DEDUP_REMOVED lines=10> */
[C---:B-1----:R-:W-:Y:S02]  /*10b20*/  IMAD.SHL.U32 R42, R5.reuse, 0x2, RZ ;  /* 0x00000002052a7824 */ /* 0x042fe400078e00ff */
[----:B------:R1:W-:Y:S01]  /*10b30*/  @P0 STS.128 [R247+0x1000], RZ ;  /* 0x001000fff7000388 */ /* 0x0003e20000000c00 */
[----:B------:R-:W-:Y:S02]  /*10b40*/  SHF.L.U64.HI R4, R5, 0x1, R4 ;  /* 0x0000000105047819 */ /* 0x000fe40000010204 */
[-C--:B------:R-:W-:Y:S02]  /*10b50*/  IADD3 R38, P2, R28, R42.reuse, RZ ;  /* 0x0000002a1c267210 */ /* 0x080fe40007f5e0ff */
[----:B------:R-:W-:-:S03]  /*10b60*/  IADD3 R42, P1, R34, R42, RZ ;  /* 0x0000002a222a7210 */ /* 0x000fc60007f3e0ff */
[--C-:B------:R-:W-:Y:S02]  /*10b70*/  IMAD.X R39, R29, 0x1, R4.reuse, P2 ;  /* 0x000000011d277824 */ /* 0x100fe400010e0604 */
[----:B------:R-:W-:Y:S01]  /*10b80*/  IMAD.X R43, R35, 0x1, R4, P1 ;  /* 0x00000001232b7824 */ /* 0x000fe200008e0604 */
[----:B------:R-:W-:Y:S07]  /*10b90*/  @P0 BRA `(.L_x_2183) ;  /* 0x0000000000cc0947 */ /* 0x000fee0003800000 */
        /* <DEDUP_REMOVED lines=19> */
[----:B------:R-:W-:Y:S01]  /*10cd0*/  FMUL.FTZ R36, R33, R20 ;  /* 0x0000001421247220 */ /* 0x000fe20000410000 */
        /* <DEDUP_REMOVED lines=29> */
.L_x_2185:
[----:B------:R-:W-:Y:S05]  /*10eb0*/  BSYNC B0 ;  /* 0x0000000000007941 */ /* 0x000fea0003800000 */
.L_x_2184:
[----:B-----5:R1:W-:Y:S02]  /*10ec0*/  STS.128 [R247+0x1000], R20 ;  /* 0x00100014f7007388 */ /* 0x0203e40000000c00 */
.L_x_2183:
[----:B------:R-:W-:Y:S05]  /*10ed0*/  BSYNC B1 ;  /* 0x0000000000017941 */ /* 0x000fea0003800000 */
.L_x_2182:
        /* <DEDUP_REMOVED lines=13> */
[--C-:B------:R-:W-:Y:S02]  /*10fb0*/  HADD2.F32 R21, -RZ, R9.reuse.H1_H1 ;  /* 0x30000009ff157230 */ /* 0x100fe40000004100 */
[----:B------:R-:W-:Y:S02]  /*10fc0*/  HADD2.F32 R26, -RZ, R26.H1_H1 ;  /* 0x3000001aff1a7230 */ /* 0x000fe40000004100 */
[----:B------:R-:W-:Y:S02]  /*10fd0*/  HADD2.F32 R33, -RZ, R9.H0_H0 ;  /* 0x20000009ff217230 */ /* 0x000fe40000004100 */
[----:B---3--:R-:W-:Y:S02]  /*10fe0*/  HADD2.F32 R15, -RZ, R5.H1_H1 ;  /* 0x30000005ff0f7230 */ /* 0x008fe40000004100 */
[----:B-1----:R-:W-:Y:S02]  /*10ff0*/  HADD2.F32 R16, -RZ, R4.H1_H1 ;  /* 0x30000004ff107230 */ /* 0x002fe40000004100 */
        /* <DEDUP_REMOVED lines=9> */
[----:B------:R-:W-:Y:S01]  /*11090*/  FFMA.FTZ R21, R33, R15, R21 ;  /* 0x0000000f21157223 */ /* 0x000fe20000010015 */
[----:B------:R-:W-:Y:S02]  /*110a0*/  HADD2.F32 R15, -RZ, R12.H1_H1 ;  /* 0x3000000cff0f7230 */ /* 0x000fe40000004100 */
[C---:B------:R-:W-:Y:S01]  /*110b0*/  FFMA.FTZ R26, R23.reuse, R16, R26 ;  /* 0x00000010171a7223 */ /* 0x040fe2000001001a */
[--C-:B------:R-:W-:Y:S02]  /*110c0*/  HADD2.F32 R16, -RZ, R22.reuse.H1_H1 ;  /* 0x30000016ff107230 */ /* 0x100fe40000004100 */
[----:B------:R-:W-:Y:S01]  /*110d0*/  FFMA.FTZ R27, R23, R20, -R27 ;  /* 0x00000014171b7223 */ /* 0x000fe2000001081b */
[----:B------:R-:W-:Y:S02]  /*110e0*/  HADD2.F32 R7, -RZ, R7.H0_H0 ;  /* 0x20000007ff077230 */ /* 0x000fe40000004100 */
[----:B------:R-:W-:Y:S01]  /*110f0*/  FFMA.FTZ R9, R33, R17, -R9 ;  /* 0x0000001121097223 */ /* 0x000fe20000010809 */
[C---:B------:R-:W-:Y:S01]  /*11100*/  FMUL.FTZ R17, R15.reuse, R4 ;  /* 0x000000040f117220 */ /* 0x040fe20000410000 */
[----:B------:R-:W-:Y:S01]  /*11110*/  FMUL.FTZ R20, R15, R6 ;  /* 0x000000060f147220 */ /* 0x000fe20000410000 */
[----:B------:R-:W-:-:S02]  /*11120*/  HADD2.F32 R22, -RZ, R22.H0_H0 ;  /* 0x20000016ff167230 */ /* 0x000fc40000004100 */
[C---:B------:R-:W-:Y:S01]  /*11130*/  FMUL.FTZ R15, R16.reuse, R5 ;  /* 0x00000005100f7220 */ /* 0x040fe20000410000 */
[----:B------:R-:W-:Y:S01]  /*11140*/  FMUL.FTZ R16, R16, R7 ;  /* 0x0000000710107220 */ /* 0x000fe20000410000 */
[----:B------:R-:W-:Y:S01]  /*11150*/  HADD2.F32 R12, -RZ, R12.H0_H0 ;  /* 0x2000000cff0c7230 */ /* 0x000fe20000004100 */
[----:B------:R-:W-:Y:S01]  /*11160*/  F2FP.F16.F32.PACK_AB R26, R26, R27 ;  /* 0x0000001b1a1a723e */ /* 0x000fe200000000ff */
[C---:B------:R-:W-:Y:S01]  /*11170*/  FFMA.FTZ R15, R22.reuse, R7, -R15 ;  /* 0x00000007160f7223 */ /* 0x040fe2000001080f */
[----:B------:R-:W-:Y:S01]  /*11180*/  FFMA.FTZ R16, R22, R5, R16 ;  /* 0x0000000516107223 */ /* 0x000fe20000010010 */
[----:B------:R-:W-:Y:S01]  /*11190*/  F2FP.F16.F32.PACK_AB R9, R21, R9 ;  /* 0x000000091509723e */ /* 0x000fe200000000ff */
[C---:B------:R-:W-:Y:S01]  /*111a0*/  FFMA.FTZ R17, R12.reuse, R6, -R17 ;  /* 0x000000060c117223 */ /* 0x040fe20000010811 */
[----:B------:R-:W-:Y:S01]  /*111b0*/  FFMA.FTZ R20, R12, R4, R20 ;  /* 0x000000040c147223 */ /* 0x000fe20000010014 */
[----:B------:R-:W-:Y:S02]  /*111c0*/  MOV R21, R26 ;  /* 0x0000001a00157202 */ /* 0x000fe40000000f00 */
[----:B------:R-:W-:-:S02]  /*111d0*/  F2FP.F16.F32.PACK_AB R15, R16, R15 ;  /* 0x0000000f100f723e */ /* 0x000fc400000000ff */
[----:B------:R-:W-:Y:S02]  /*111e0*/  F2FP.F16.F32.PACK_AB R20, R20, R17 ;  /* 0x000000111414723e */ /* 0x000fe400000000ff */
[----:B------:R-:W-:Y:S02]  /*111f0*/  MOV R22, R15 ;  /* 0x0000000f00167202 */ /* 0x000fe40000000f00 */
[----:B------:R-:W-:Y:S02]  /*11200*/  MOV R23, R9 ;  /* 0x0000000900177202 */ /* 0x000fe40000000f00 */
.L_x_2187:
[----:B------:R-:W-:Y:S05]  /*11210*/  BSYNC B0 ;  /* 0x0000000000007941 */ /* 0x000fea0003800000 */
.L_x_2186:
[----:B-----5:R3:W-:Y:S02]  /*11220*/  STS.128 [R247+0x3000], R20 ;  /* 0x00300014f7007388 */ /* 0x0207e40000000c00 */
.L_x_2181:
[----:B------:R-:W-:Y:S05]  /*11230*/  BSYNC B2 ;  /* 0x0000000000027941 */ /* 0x000fea0003800000 */
.L_x_2180:
        /* <DEDUP_REMOVED lines=26> */
[--C-:B------:R-:W-:Y:S01]  /*113e0*/  HADD2.F32 R21, -RZ, R15.reuse.H0_H0 ;  /* 0x2000000fff157230 */ /* 0x100fe20000004100 */
[----:B------:R-:W-:Y:S01]  /*113f0*/  MOV R20, R22 ;  /* 0x0000001600147202 */ /* 0x000fe20000000f00 */
[----:B------:R-:W-:-:S02]  /*11400*/  HADD2.F32 R22, -RZ, R15.H1_H1 ;  /* 0x3000000fff167230 */ /* 0x000fc40000004100 */
[--C-:B------:R-:W-:Y:S02]  /*11410*/  HADD2.F32 R19, -RZ, R3.reuse.H1_H1 ;  /* 0x30000003ff137230 */ /* 0x100fe40000004100 */
        /* <DEDUP_REMOVED lines=24> */
[----:B------:R-:W-:Y:S01]  /*115a0*/  FMUL.FTZ R16, R16, R7 ;  /* 0x0000000710107220 */ /* 0x000fe20000410000 */
        /* <DEDUP_REMOVED lines=12> */
.L_x_2192:
[----:B------:R-:W-:Y:S05]  /*11670*/  BSYNC B0 ;  /* 0x0000000000007941 */ /* 0x000fea0003800000 */
.L_x_2191:
[----:B-----5:R3:W-:Y:S02]  /*11680*/  STS.128 [R247+0x1800], R20 ;  /* 0x00180014f7007388 */ /* 0x0207e40000000c00 */
.L_x_2190:
[----:B------:R-:W-:Y:S05]  /*11690*/  BSYNC B1 ;  /* 0x0000000000017941 */ /* 0x000fea0003800000 */
.L_x_2189:
        /* <DEDUP_REMOVED lines=8> */
[----:B------:R-:W4:Y:S01]  /*11720*/  LD.E.64 R4, desc[UR6][R12.64+0x40] ;  /* 0x000040060c047980 */ /* 0x000f22000c101b00 */
[----:B---3-5:R-:W-:Y:S02]  /*11730*/  MOV R17, R41 ;  /* 0x0000002900117202 */ /* 0x028fe40000000f00 */
        /* <DEDUP_REMOVED lines=43> */
.L_x_2194:
[----:B------:R-:W-:Y:S05]  /*119f0*/  BSYNC B0 ;  /* 0x0000000000007941 */ /* 0x000fea0003800000 */
.L_x_2193:
[----:B-----5:R1:W-:Y:S01]  /*11a00*/  STS.128 [R247+0x3800], R40 ;  /* 0x00380028f7007388 */ /* 0x0203e20000000c00 */
[----:B------:R-:W-:Y:S05]  /*11a10*/  BRA `(.L_x_2188) ;  /* 0x0000003800687947 */ /* 0x000fea0003800000 */
.L_x_2163:
        /* <DEDUP_REMOVED lines=67> */
[--C-:B----4-:R-:W-:Y:S02]  /*11e50*/  HADD2.F32 R7, -RZ, R21.reuse.H0_H0 ;  /* 0x20000015ff077230 */ /* 0x110fe40000004100 */
[----:B------:R-:W-:Y:S02]  /*11e60*/  HADD2.F32 R25, -RZ, R21.H1_H1 ;  /* 0x30000015ff197230 */ /* 0x000fe40000004100 */
[----:B------:R-:W-:Y:S01]  /*11e70*/  FMUL.FTZ R59, R59, R26 ;  /* 0x0000001a3b3b7220 */ /* 0x000fe20000410000 */
[----:B------:R-:W-:Y:S02]  /*11e80*/  HADD2.F32 R8, -RZ, R30.H0_H0 ;  /* 0x2000001eff087230 */ /* 0x000fe40000004100 */
[----:B------:R-:W-:Y:S02]  /*11e90*/  HADD2.F32 R21, -RZ, R23.H0_H0 ;  /* 0x20000017ff157230 */ /* 0x000fe40000004100 */
[----:B------:R-:W-:Y:S01]  /*11ea0*/  FMUL.FTZ R60, R60, R38 ;  /* 0x000000263c3c7220 */ /* 0x000fe20000410000 */
[----:B------:R-:W-:-:S02]  /*11eb0*/  HADD2.F32 R26, -RZ, R20.H0_H0 ;  /* 0x20000014ff1a7230 */ /* 0x000fc40000004100 */
[----:B------:R-:W-:Y:S01]  /*11ec0*/  FFMA.FTZ R5, R5, R7, R59 ;  /* 0x0000000705057223 */ /* 0x000fe2000001003b */
[----:B------:R-:W-:Y:S02]  /*11ed0*/  HADD2.F32 R38, -RZ, R20.H1_H1 ;  /* 0x30000014ff267230 */ /* 0x000fe40000004100 */
[----:B------:R-:W-:Y:S01]  /*11ee0*/  FFMA.FTZ R8, R8, R21, R37 ;  /* 0x0000001508087223 */ /* 0x000fe20000010025 */
[----:B------:R-:W-:Y:S02]  /*11ef0*/  HADD2.F32 R20, -RZ, R22.H0_H0 ;  /* 0x20000016ff147230 */ /* 0x000fe40000004100 */
[----:B------:R-:W-:Y:S02]  /*11f00*/  HADD2.F32 R7, -RZ, R33.H0_H0 ;  /* 0x20000021ff077230 */ /* 0x000fe40000004100 */
[----:B------:R-:W-:Y:S02]  /*11f10*/  HADD2.F32 R21, -RZ, R36.H0_H0 ;  /* 0x20000024ff157230 */ /* 0x000fe40000004100 */
[----:B------:R-:W-:-:S02]  /*11f20*/  HADD2.F32 R23, -RZ, R23.H1_H1 ;  /* 0x30000017ff177230 */ /* 0x000fc40000004100 */
[----:B------:R-:W-:Y:S02]  /*11f30*/  HADD2.F32 R22, -RZ, R22.H1_H1 ;  /* 0x30000016ff167230 */ /* 0x000fe40000004100 */
        /* <DEDUP_REMOVED lines=17> */
.L_x_2200:
[----:B------:R-:W-:Y:S05]  /*12050*/  BSYNC B0 ;  /* 0x0000000000007941 */ /* 0x000fea0003800000 */
.L_x_2199:
[----:B-----5:R3:W-:Y:S02]  /*12060*/  STS.128 [R247], R36 ;  /* 0x00000024f7007388 */ /* 0x0207e40000000c00 */
.L_x_2198:
[----:B------:R-:W-:Y:S05]  /*12070*/  BSYNC B1 ;  /* 0x0000000000017941 */ /* 0x000fea0003800000 */
.L_x_2197:
        /* <DEDUP_REMOVED lines=29> */
[----:B------:R-:W-:Y:S02]  /*12250*/  MOV R30, R39 ;  /* 0x00000027001e7202 */ /* 0x000fe40000000f00 */
[----:B--2---:R-:W-:Y:S02]  /*12260*/  MOV R37, R25 ;  /* 0x0000001900257202 */ /* 0x004fe40000000f00 */
[----:B------:R-:W-:Y:S01]  /*12270*/  MOV R25, R26 ;  /* 0x0000001a00197202 */ /* 0x000fe20000000f00 */
[----:B----4-:R-:W-:-:S02]  /*12280*/  HADD2.F32 R26, -RZ, R4.H0_H0 ;  /* 0x20000004ff1a7230 */ /* 0x010fc40000004100 */
[----:B------:R-:W-:Y:S02]  /*12290*/  HADD2.F32 R38, -RZ, R4.H1_H1 ;  /* 0x30000004ff267230 */ /* 0x000fe40000004100 */
[--C-:B------:R-:W-:Y:S02]  /*122a0*/  HADD2.F32 R4, -RZ, R5.reuse.H0_H0 ;  /* 0x20000005ff047230 */ /* 0x100fe40000004100 */
[--C-:B---3--:R-:W-:Y:S02]  /*122b0*/  HADD2.F32 R57, -RZ, R24.reuse.H0_H0 ;  /* 0x20000018ff397230 */ /* 0x108fe40000004100 */
        /* <DEDUP_REMOVED lines=19> */
[----:B------:R-:W-:Y:S01]  /*123f0*/  FMUL.FTZ R56, R25, R56 ;  /* 0x0000003819387220 */ /* 0x000fe20000410000 */
[----:B------:R-:W-:Y:S01]  /*12400*/  FMUL.FTZ R7, R27, R7 ;  /* 0x000000071b077220 */ /* 0x000fe20000410000 */
[----:B------:R-:W-:Y:S01]  /*12410*/  FMUL.FTZ R5, R26, R5 ;  /* 0x000000051a057220 */ /* 0x000fe20000410000 */
[----:B------:R-:W-:-:S02]  /*12420*/  HADD2.F32 R37, -RZ, R37.H1_H1 ;  /* 0x30000025ff257230 */ /* 0x000fc40000004100 */
[----:B------:R-:W-:Y:S01]  /*12430*/  @!P1 FADD.FTZ R38, -R38, -RZ ;  /* 0x800000ff26269221 */ /* 0x000fe20000010100 */
[----:B------:R-:W-:Y:S01]  /*12440*/  FMUL.FTZ R6, R4, R6 ;  /* 0x0000000604067220 */ /* 0x000fe20000410000 */
[----:B------:R-:W-:Y:S02]  /*12450*/  HADD2.F32 R26, -RZ, R8.H0_H0 ;  /* 0x20000008ff1a7230 */ /* 0x000fe40000004100 */
[--C-:B------:R-:W-:Y:S02]  /*12460*/  HADD2.F32 R25, -RZ, R20.reuse.H0_H0 ;  /* 0x20000014ff197230 */ /* 0x100fe40000004100 */
[----:B------:R-:W-:Y:S02]  /*12470*/  HADD2.F32 R27, -RZ, R20.H1_H1 ;  /* 0x30000014ff1b7230 */ /* 0x000fe40000004100 */
[----:B------:R-:W-:Y:S01]  /*12480*/  @!P1 FADD.FTZ R39, -R39, -RZ ;  /* 0x800000ff27279221 */ /* 0x000fe20000010100 */
[----:B------:R-:W-:Y:S02]  /*12490*/  HADD2.F32 R20, -RZ, R21.H0_H0 ;  /* 0x20000015ff147230 */ /* 0x000fe40000004100 */
[----:B------:R-:W-:-:S02]  /*124a0*/  HADD2.F32 R4, -RZ, R33.H0_H0 ;  /* 0x20000021ff047230 */ /* 0x000fc40000004100 */
[----:B------:R-:W-:Y:S01]  /*124b0*/  FMUL.FTZ R58, R58, R38 ;  /* 0x000000263a3a7220 */ /* 0x000fe20000410000 */
[----:B------:R-:W-:Y:S01]  /*124c0*/  FMUL.FTZ R37, R37, R39 ;  /* 0x0000002725257220 */ /* 0x000fe20000410000 */
[----:B------:R-:W-:Y:S02]  /*124d0*/  HADD2.F32 R38, -RZ, R21.H1_H1 ;  /* 0x30000015ff267230 */ /* 0x000fe40000004100 */
[----:B------:R-:W-:Y:S01]  /*124e0*/  FFMA.FTZ R20, R26, R20, R24 ;  /* 0x000000141a147223 */ /* 0x000fe20000010018 */
[--C-:B------:R-:W-:Y:S02]  /*124f0*/  HADD2.F32 R21, -RZ, R22.reuse.H0_H0 ;  /* 0x20000016ff157230 */ /* 0x100fe40000004100 */
[----:B------:R-:W-:Y:S01]  /*12500*/  FFMA.FTZ R4, R4, R25, R57 ;  /* 0x0000001904047223 */ /* 0x000fe20000010039 */
[----:B------:R-:W-:Y:S02]  /*12510*/  HADD2.F32 R39, -RZ, R22.H1_H1 ;  /* 0x30000016ff277230 */ /* 0x000fe40000004100 */
[----:B------:R-:W-:-:S02]  /*12520*/  HADD2.F32 R24, -RZ, R8.H1_H1 ;  /* 0x30000008ff187230 */ /* 0x000fc40000004100 */
[----:B------:R-:W-:Y:S02]  /*12530*/  HADD2.F32 R22, -RZ, R23.H0_H0 ;  /* 0x20000017ff167230 */ /* 0x000fe40000004100 */
[----:B------:R-:W-:Y:S02]  /*12540*/  HADD2.F32 R8, -RZ, R36.H0_H0 ;  /* 0x20000024ff087230 */ /* 0x000fe40000004100 */
[----:B------:R-:W-:Y:S02]  /*12550*/  HADD2.F32 R25, -RZ, R30.H0_H0 ;  /* 0x2000001eff197230 */ /* 0x000fe40000004100 */
[----:B------:R-:W-:Y:S02]  /*12560*/  HADD2.F32 R33, -RZ, R33.H1_H1 ;  /* 0x30000021ff217230 */ /* 0x000fe40000004100 */
[----:B------:R-:W-:Y:S02]  /*12570*/  HADD2.F32 R23, -RZ, R23.H1_H1 ;  /* 0x30000017ff177230 */ /* 0x000fe40000004100 */
[----:B------:R-:W-:-:S02]  /*12580*/  HADD2.F32 R36, -RZ, R36.H1_H1 ;  /* 0x30000024ff247230 */ /* 0x000fc40000004100 */
[----:B------:R-:W-:Y:S02]  /*12590*/  HADD2.F32 R30, -RZ, R30.H1_H1 ;  /* 0x3000001eff1e7230 */ /* 0x000fe40000004100 */
[----:B------:R-:W-:Y:S01]  /*125a0*/  FFMA.FTZ R27, R33, R27, R58 ;  /* 0x0000001b211b7223 */ /* 0x000fe2000001003a */
        /* <DEDUP_REMOVED lines=12> */
[----:B------:R-:W-:-:S02]  /*12670*/  MOV R39, R6 ;  /* 0x0000000600277202 */ /* 0x000fc40000000f00 */
.L_x_2202:
[----:B------:R-:W-:Y:S05]  /*12680*/  BSYNC B0 ;  /* 0x0000000000007941 */ /* 0x000fea0003800000 */
.L_x_2201:
[----:B-----5:R1:W-:Y:S02]  /*12690*/  STS.128 [R247+0x2000], R36 ;  /* 0x00200024f7007388 */ /* 0x0203e40000000c00 */
.L_x_2196:
[----:B------:R-:W-:Y:S05]  /*126a0*/  BSYNC B2 ;  /* 0x0000000000027941 */ /* 0x000fea0003800000 */
.L_x_2195:
        /* <DEDUP_REMOVED lines=13> */
[----:B------:R-:W-:Y:S02]  /*12780*/  ISETP.GE.AND P0, PT, R18, R3, PT ;  /* 0x000000031200720c */ /* 0x000fe40003f06270 */
        /* <DEDUP_REMOVED lines=22> */
[----:B------:R-:W-:Y:S02]  /*128f0*/  MOV R33, R39 ;  /* 0x0000002700217202 */ /* 0x000fe40000000f00 */
[----:B---3--:R-:W-:Y:S02]  /*12900*/  MOV R38, R25 ;  /* 0x0000001900267202 */ /* 0x008fe40000000f00 */
[----:B------:R-:W-:Y:S01]  /*12910*/  MOV R25, R26 ;  /* 0x0000001a00197202 */ /* 0x000fe20000000f00 */
[----:B----4-:R-:W-:-:S02]  /*12920*/  HADD2.F32 R26, -RZ, R4.H0_H0 ;  /* 0x20000004ff1a7230 */ /* 0x010fc40000004100 */
[----:B------:R-:W-:Y:S02]  /*12930*/  HADD2.F32 R39, -RZ, R4.H1_H1 ;  /* 0x30000004ff277230 */ /* 0x000fe40000004100 */
        /* <DEDUP_REMOVED lines=22> */
[----:B------:R-:W-:-:S02]  /*12aa0*/  HADD2.F32 R38, -RZ, R38.H1_H1 ;  /* 0x30000026ff267230 */ /* 0x000fc40000004100 */
[----:B------:R-:W-:Y:S01]  /*12ab0*/  FMUL.FTZ R7, R27, R7 ;  /* 0x000000071b077220 */ /* 0x000fe20000410000 */
[----:B------:R-:W-:Y:S01]  /*12ac0*/  @!P0 FADD.FTZ R39, -R39, -RZ ;  /* 0x800000ff27278221 */ /* 0x000fe20000010100 */
[----:B------:R-:W-:Y:S01]  /*12ad0*/  FMUL.FTZ R5, R26, R5 ;  /* 0x000000051a057220 */ /* 0x000fe20000410000 */
[----:B------:R-:W-:Y:S01]  /*12ae0*/  FMUL.FTZ R6, R4, R6 ;  /* 0x0000000604067220 */ /* 0x000fe20000410000 */
[----:B------:R-:W-:Y:S01]  /*12af0*/  @!P0 FADD.FTZ R56, -R56, -RZ ;  /* 0x800000ff38388221 */ /* 0x000fe20000010100 */
[----:B------:R-:W-:Y:S02]  /*12b00*/  HADD2.F32 R4, -RZ, R36.H0_H0 ;  /* 0x20000024ff047230 */ /* 0x000fe40000004100 */
        /* <DEDUP_REMOVED lines=33> */
.L_x_2208:
[----:B------:R-:W-:Y:S05]  /*12d20*/  BSYNC B0 ;  /* 0x0000000000007941 */ /* 0x000fea0003800000 */
.L_x_2207:
[----:B-----5:R3:W-:Y:S02]  /*12d30*/  STS.128 [R247+0x800], R36 ;  /* 0x00080024f7007388 */ /* 0x0207e40000000c00 */
.L_x_2206:
[----:B------:R-:W-:Y:S05]  /*12d40*/  BSYNC B1 ;  /* 0x0000000000017941 */ /* 0x000fea0003800000 */
.L_x_2205:
[----:B------:R-:W-:-:S13]  /*12d50*/  ISETP.GE.AND P0, PT, R14, R2, PT ;  /* 0x000000020e00720c */ /* 0x000fda0003f06270 */
[----:B------:R1:W-:Y:S01]  /*12d60*/  @P0 STS.128 [R247+0x2800], RZ ;  /* 0x002800fff7000388 */ /* 0x0003e20000000c00 */
[----:B------:R-:W-:Y:S05]  /*12d70*/  @P0 BRA `(.L_x_2204) ;  /* 0x0000000400880947 */ /* 0x000fea0003800000 */
[----:B-1-3--:R1:W5:Y:S01]  /*12d80*/  LD.E.128 R36, desc[UR6][R42.64+0x80] ;  /* 0x000080062a247980 */ /* 0x00a362000c101d00 */
[----:B------:R-:W-:Y:S01]  /*12d90*/  ISETP.GE.AND P0, PT, R14, R0, PT ;  /* 0x000000000e00720c */ /* 0x000fe20003f06270 */
[----:B------:R-:W-:-:S12]  /*12da0*/  BSSY B0, `(.L_x_2209) ;  /* 0x000005e000007945 */ /* 0x000fd80003800000 */
[----:B------:R-:W-:Y:S05]  /*12db0*/  @P0 BRA `(.L_x_2210) ;  /* 0x0000000400700947 */ /* 0x000fea0003800000 */
[----:B------:R-:W-:Y:S02]  /*12dc0*/  ISETP.GE.AND P0, PT, R14, R3, PT ;  /* 0x000000030e00720c */ /* 0x000fe40003f06270 */
        /* <DEDUP_REMOVED lines=15> */
[----:B------:R2:W4:Y:S01]  /*12ec0*/  LD.E.128 R4, desc[UR6][R22.64] ;  /* 0x0000000616047980 */ /* 0x000522000c101d00 */
        /* <DEDUP_REMOVED lines=13> */
[--C-:B------:R-:W-:Y:S02]  /*12fa0*/  HADD2.F32 R4, -RZ, R5.reuse.H0_H0 ;  /* 0x20000005ff047230 */ /* 0x100fe40000004100 */
[--C-:B-1----:R-:W-:Y:S02]  /*12fb0*/  HADD2.F32 R43, -RZ, R24.reuse.H0_H0 ;  /* 0x20000018ff2b7230 */ /* 0x102fe40000004100 */
        /* <DEDUP_REMOVED lines=22> */
[----:B--2---:R-:W-:-:S02]  /*13120*/  HADD2.F32 R25, -RZ, R20.H0_H0 ;  /* 0x20000014ff197230 */ /* 0x004fc40000004100 */
[----:B------:R-:W-:Y:S01]  /*13130*/  @!P0 FADD.FTZ R38, -R38, -RZ ;  /* 0x800000ff26268221 */ /* 0x000fe20000010100 */
[----:B------:R-:W-:Y:S02]  /*13140*/  HADD2.F32 R27, -RZ, R20.H1_H1 ;  /* 0x30000014ff1b7230 */ /* 0x000fe40000004100 */
[----:B------:R-:W-:Y:S01]  /*13150*/  FMUL.FTZ R6, R4, R6 ;  /* 0x0000000604067220 */ /* 0x000fe20000410000 */
[----:B------:R-:W-:Y:S02]  /*13160*/  HADD2.F32 R37, -RZ, R37.H1_H1 ;  /* 0x30000025ff257230 */ /* 0x000fe40000004100 */
[----:B------:R-:W-:Y:S01]  /*13170*/  @!P0 FADD.FTZ R39, -R39, -RZ ;  /* 0x800000ff27278221 */ /* 0x000fe20000010100 */
[----:B------:R-:W-:Y:S02]  /*13180*/  HADD2.F32 R26, -RZ, R15.H0_H0 ;  /* 0x2000000fff1a7230 */ /* 0x000fe40000004100 */
        /* <DEDUP_REMOVED lines=31> */
.L_x_2210:
[----:B------:R-:W-:Y:S05]  /*13380*/  BSYNC B0 ;  /* 0x0000000000007941 */ /* 0x000fea0003800000 */
.L_x_2209:
[----:B-----5:R3:W-:Y:S02]  /*13390*/  STS.128 [R247+0x2800], R36 ;  /* 0x00280024f7007388 */ /* 0x0207e40000000c00 */
.L_x_2204:
[----:B------:R-:W-:Y:S05]  /*133a0*/  BSYNC B2 ;  /* 0x0000000000027941 */ /* 0x000fea0003800000 */
.L_x_2203:
        /* <DEDUP_REMOVED lines=104> */
.L_x_2216:
[----:B------:R-:W-:Y:S05]  /*13a30*/  BSYNC B0 ;  /* 0x0000000000007941 */ /* 0x000fea0003800000 */
.L_x_2215:
[----:B-----5:R3:W-:Y:S02]  /*13a40*/  STS.128 [R247+0x1000], R36 ;  /* 0x00100024f7007388 */ /* 0x0207e40000000c00 */
.L_x_2214:
[----:B------:R-:W-:Y:S05]  /*13a50*/  BSYNC B1 ;  /* 0x0000000000017941 */ /* 0x000fea0003800000 */
.L_x_2213:
        /* <DEDUP_REMOVED lines=22> */
[----:B------:R-:W-:-:S03]  /*13bc0*/  @P0 IADD3 R16, -R3, RZ, RZ ;  /* 0x000000ff03100210 */ /* 0x000fc60007ffe1ff */
[----:B------:R1:W2:Y:S01]  /*13bd0*/  LD.E.128 R4, desc[UR6][R22.64] ;  /* 0x0000000616047980 */ /* 0x0002a2000c101d00 */
[----:B------:R-:W-:-:S04]  /*13be0*/  IADD3 R20, P1, R16, R20, RZ ;  /* 0x0000001410147210 */ /* 0x000fc80007f3e0ff */
[----:B------:R-:W-:Y:S02]  /*13bf0*/  LEA.HI.X.SX32 R15, R16, R15, 0x1, P1 ;  /* 0x0000000f100f7211 */ /* 0x000fe400008f0eff */
[----:B-1----:R-:W-:-:S04]  /*13c00*/  LEA R22, P1, R20, R28, 0x1 ;  /* 0x0000001c14167211 */ /* 0x002fc800078208ff */
        /* <DEDUP_REMOVED lines=40> */
[--C-:B----4-:R-:W-:Y:S02]  /*13e90*/  HADD2.F32 R17, -RZ, R20.reuse.H0_H0 ;  /* 0x20000014ff117230 */ /* 0x110fe40000004100 */
[----:B------:R-:W-:Y:S02]  /*13ea0*/  HADD2.F32 R27, -RZ, R20.H1_H1 ;  /* 0x30000014ff1b7230 */ /* 0x000fe40000004100 */
[----:B------:R-:W-:-:S02]  /*13eb0*/  HADD2.F32 R25, -RZ, R15.H0_H0 ;  /* 0x2000000fff197230 */ /* 0x000fc40000004100 */
        /* <DEDUP_REMOVED lines=8> */
[----:B------:R-:W-:Y:S02]  /*13f40*/  HADD2.F32 R17, -RZ, R15.H1_H1 ;  /* 0x3000000fff117230 */ /* 0x000fe40000004100 */
[----:B------:R-:W-:Y:S02]  /*13f50*/  HADD2.F32 R22, -RZ, R23.H0_H0 ;  /* 0x20000017ff167230 */ /* 0x000fe40000004100 */
[----:B------:R-:W-:Y:S02]  /*13f60*/  HADD2.F32 R15, -RZ, R33.H0_H0 ;  /* 0x20000021ff0f7230 */ /* 0x000fe40000004100 */
[----:B------:R-:W-:Y:S02]  /*13f70*/  HADD2.F32 R24, -RZ, R16.H0_H0 ;  /* 0x20000010ff187230 */ /* 0x000fe40000004100 */
        /* <DEDUP_REMOVED lines=17> */
.L_x_2218:
[----:B------:R-:W-:Y:S05]  /*14090*/  BSYNC B0 ;  /* 0x0000000000007941 */ /* 0x000fea0003800000 */
.L_x_2217:
[----:B-----5:R3:W-:Y:S02]  /*140a0*/  STS.128 [R247+0x3000], R36 ;  /* 0x00300024f7007388 */ /* 0x0207e40000000c00 */
.L_x_2212:
[----:B------:R-:W-:Y:S05]  /*140b0*/  BSYNC B2 ;  /* 0x0000000000027941 */ /* 0x000fea0003800000 */
.L_x_2211:
[----:B------:R-:W-:-:S05]  /*140c0*/  VIADD R33, R200, 0x30 ;  /* 0x00000030c8217836 */ /* 0x000fca0000000000 */
        /* <DEDUP_REMOVED lines=20> */
[----:B------:R-:W-:Y:S01]  /*14210*/  IMAD.WIDE R24, R6, 0x2, R40 ;  /* 0x0000000206187825 */ /* 0x000fe200078e0228 */
[----:B------:R-:W-:Y:S02]  /*14220*/  LEA.HI.X.SX32 R4, R4, R13, 0x1, P1 ;  /* 0x0000000d04047211 */ /* 0x000fe400008f0eff */
[----:B-1----:R-:W-:-:S03]  /*14230*/  LEA R16, P1, R5, R34, 0x1 ;  /* 0x0000002205107211 */ /* 0x002fc600078208ff */
[----:B------:R-:W2:Y:S01]  /*14240*/  LD.E.128 R24, desc[UR6][R24.64] ;  /* 0x0000000618187980 */ /* 0x000ea2000c101d00 */
[----:B------:R-:W-:-:S05]  /*14250*/  LEA.HI.X R17, R5, R35, R4, 0x1, P1 ;  /* 0x0000002305117211 */ /* 0x000fca00008f0c04 */
[----:B------:R1:W3:Y:S02]  /*14260*/  LD.E.128 R4, desc[UR6][R16.64] ;  /* 0x0000000610047980 */ /* 0x0002e4000c101d00 */
[----:B-1----:R-:W-:Y:S02]  /*14270*/  MOV R16, RZ ;  /* 0x000000ff00107202 */ /* 0x002fe40000000f00 */
[----:B------:R-:W-:-:S04]  /*14280*/  @P0 IADD3 R16, -R3, RZ, RZ ;  /* 0x000000ff03100210 */ /* 0x000fc80007ffe1ff */
[----:B------:R-:W-:-:S04]  /*14290*/  IADD3 R15, P1, R16, R15, RZ ;  /* 0x0000000f100f7210 */ /* 0x000fc80007f3e0ff */
[----:B------:R-:W-:Y:S02]  /*142a0*/  LEA.HI.X.SX32 R13, R16, R13, 0x1, P1 ;  /* 0x0000000d100d7211 */ /* 0x000fe400008f0eff */
[----:B------:R-:W-:-:S04]  /*142b0*/  LEA R16, P1, R15, R28, 0x1 ;  /* 0x0000001c0f107211 */ /* 0x000fc800078208ff */
[----:B------:R-:W-:-:S06]  /*142c0*/  LEA.HI.X R17, R15, R29, R13, 0x1, P1 ;  /* 0x0000001d0f117211 */ /* 0x000fcc00008f0c0d */
[----:B------:R-:W4:Y:S01]  /*142d0*/  LD.E.128 R16, desc[UR6][R16.64] ;  /* 0x0000000610107980 */ /* 0x000f22000c101d00 */
[----:B-----5:R-:W-:Y:S02]  /*142e0*/  MOV R13, R21 ;  /* 0x00000015000d7202 */ /* 0x020fe40000000f00 */
[----:B------:R-:W-:Y:S02]  /*142f0*/  MOV R15, R23 ;  /* 0x00000017000f7202 */ /* 0x000fe40000000f00 */
[----:B--2---:R-:W-:Y:S02]  /*14300*/  MOV R21, R24 ;  /* 0x0000001800157202 */ /* 0x004fe40000000f00 */
[----:B------:R-:W-:Y:S02]  /*14310*/  MOV R23, R26 ;  /* 0x0000001a00177202 */ /* 0x000fe40000000f00 */
[----:B------:R-:W-:Y:S02]  /*14320*/  MOV R24, R25 ;  /* 0x0000001900187202 */ /* 0x000fe40000000f00 */
[----:B------:R-:W-:Y:S01]  /*14330*/  MOV R26, R27 ;  /* 0x0000001b001a7202 */ /* 0x000fe20000000f00 */
[----:B---3--:R-:W-:-:S02]  /*14340*/  HADD2.F32 R25, -RZ, R4.H0_H0 ;  /* 0x20000004ff197230 */ /* 0x008fc40000004100 */
        /* <DEDUP_REMOVED lines=33> */
[----:B----4-:R-:W-:-:S02]  /*14560*/  HADD2.F32 R20, -RZ, R16.H0_H0 ;  /* 0x20000010ff147230 */ /* 0x010fc40000004100 */
        /* <DEDUP_REMOVED lines=28> */
.L_x_2222:
[----:B------:R-:W-:Y:S05]  /*14730*/  BSYNC B0 ;  /* 0x0000000000007941 */ /* 0x000fea0003800000 */
.L_x_2221:
[----:B-----5:R1:W-:Y:S02]  /*14740*/  STS.128 [R247+0x1800], R20 ;  /* 0x00180014f7007388 */ /* 0x0203e40000000c00 */
.L_x_2220:
[----:B------:R-:W-:Y:S05]  /*14750*/  BSYNC B1 ;  /* 0x0000000000017941 */ /* 0x000fea0003800000 */
.L_x_2219:
        /* <DEDUP_REMOVED lines=23> */
[----:B------:R-:W-:Y:S01]  /*148d0*/  MOV R0, RZ ;  /* 0x000000ff00007202 */ /* 0x000fe20000000f00 */
[----:B------:R-:W2:Y:S01]  /*148e0*/  LD.E.128 R20, desc[UR6][R6.64] ;  /* 0x0000000606147980 */ /* 0x000ea2000c101d00 */
[----:B------:R-:W-:-:S04]  /*148f0*/  @P0 IADD3 R0, -R3, RZ, RZ ;  /* 0x000000ff03000210 */ /* 0x000fc80007ffe1ff */
[----:B------:R-:W-:-:S04]  /*14900*/  IADD3 R9, P1, R0, R9, RZ ;  /* 0x0000000900097210 */ /* 0x000fc80007f3e0ff */
[----:B------:R-:W-:Y:S02]  /*14910*/  LEA.HI.X.SX32 R0, R0, R12, 0x1, P1 ;  /* 0x0000000c00007211 */ /* 0x000fe400008f0eff */
[C---:B------:R-:W-:Y:S01]  /*14920*/  LEA R12, P1, R9.reuse, R28, 0x1 ;  /* 0x0000001c090c7211 */ /* 0x040fe200078208ff */
[----:B------:R-:W3:Y:S03]  /*14930*/  LD.E.128 R4, desc[UR6][R14.64] ;  /* 0x000000060e047980 */ /* 0x000ee6000c101d00 */
[----:B------:R-:W-:-:S06]  /*14940*/  LEA.HI.X R13, R9, R29, R0, 0x1, P1 ;  /* 0x0000001d090d7211 */ /* 0x000fcc00008f0c00 */
[----:B------:R-:W4:Y:S01]  /*14950*/  LD.E.128 R12, desc[UR6][R12.64] ;  /* 0x000000060c0c7980 */ /* 0x000f22000c101d00 */
[----:B-----5:R-:W-:Y:S02]  /*14960*/  MOV R3, R16 ;  /* 0x0000001000037202 */ /* 0x020fe40000000f00 */
[----:B------:R-:W-:Y:S02]  /*14970*/  MOV R16, R18 ;  /* 0x0000001200107202 */ /* 0x000fe40000000f00 */
[----:B------:R-:W-:Y:S02]  /*14980*/  MOV R2, R19 ;  /* 0x0000001300027202 */ /* 0x000fe40000000f00 */
[----:B------:R-:W-:Y:S02]  /*14990*/  MOV R0, R17 ;  /* 0x0000001100007202 */ /* 0x000fe40000000f00 */
[----:B--2---:R-:W-:Y:S02]  /*149a0*/  MOV R9, R20 ;  /* 0x0000001400097202 */ /* 0x004fe40000000f00 */
[----:B------:R-:W-:-:S02]  /*149b0*/  MOV R18, R21 ;  /* 0x0000001500127202 */ /* 0x000fc40000000f00 */
[----:B------:R-:W-:Y:S01]  /*149c0*/  MOV R17, R22 ;  /* 0x0000001600117202 */ /* 0x000fe20000000f00 */
[--C-:B------:R-:W-:Y:S01]  /*149d0*/  HADD2.F32 R24, -RZ, R9.reuse.H0_H0 ;  /* 0x20000009ff187230 */ /* 0x100fe20000004100 */
[----:B------:R-:W-:Y:S01]  /*149e0*/  MOV R20, R23 ;  /* 0x0000001700147202 */ /* 0x000fe20000000f00 */
[----:B------:R-:W-:Y:S02]  /*149f0*/  HADD2.F32 R25, -RZ, R9.H1_H1 ;  /* 0x30000009ff197230 */ /* 0x000fe40000004100 */
[--C-:B------:R-:W-:Y:S02]  /*14a00*/  HADD2.F32 R9, -RZ, R18.reuse.H0_H0 ;  /* 0x20000012ff097230 */ /* 0x100fe40000004100 */
[----:B------:R-:W-:Y:S02]  /*14a10*/  HADD2.F32 R18, -RZ, R18.H1_H1 ;  /* 0x30000012ff127230 */ /* 0x000fe40000004100 */
[--C-:B---3--:R-:W-:Y:S02]  /*14a20*/  HADD2.F32 R19, -RZ, R4.reuse.H0_H0 ;  /* 0x20000004ff137230 */ /* 0x108fe40000004100 */
[----:B------:R-:W-:-:S02]  /*14a30*/  HADD2.F32 R21, -RZ, R4.H1_H1 ;  /* 0x30000004ff157230 */ /* 0x000fc40000004100 */
[--C-:B------:R-:W-:Y:S02]  /*14a40*/  HADD2.F32 R4, -RZ, R5.reuse.H0_H0 ;  /* 0x20000005ff047230 */ /* 0x100fe40000004100 */
[----:B------:R-:W-:Y:S01]  /*14a50*/  @!P0 FADD.FTZ R19, -R19, -RZ ;  /* 0x800000ff13138221 */ /* 0x000fe20000010100 */
[----:B------:R-:W-:Y:S02]  /*14a60*/  HADD2.F32 R22, -RZ, R5.H1_H1 ;  /* 0x30000005ff167230 */ /* 0x000fe40000004100 */
[----:B------:R-:W-:Y:S01]  /*14a70*/  @!P0 FADD.FTZ R21, -R21, -RZ ;  /* 0x800000ff15158221 */ /* 0x000fe20000010100 */
[--C-:B------:R-:W-:Y:S02]  /*14a80*/  HADD2.F32 R5, -RZ, R6.reuse.H0_H0 ;  /* 0x20000006ff057230 */ /* 0x100fe40000004100 */
[----:B------:R-:W-:Y:S01]  /*14a90*/  @!P0 FADD.FTZ R4, -R4, -RZ ;  /* 0x800000ff04048221 */ /* 0x000fe20000010100 */
[----:B------:R-:W-:Y:S02]  /*14aa0*/  HADD2.F32 R23, -RZ, R6.H1_H1 ;  /* 0x30000006ff177230 */ /* 0x000fe40000004100 */
[----:B------:R-:W-:Y:S01]  /*14ab0*/  FMUL.FTZ R24, R24, R19 ;  /* 0x0000001318187220 */ /* 0x000fe20000410000 */
[----:B------:R-:W-:-:S02]  /*14ac0*/  HADD2.F32 R6, -RZ, R7.H0_H0 ;  /* 0x20000007ff067230 */ /* 0x000fc40000004100 */
[----:B------:R-:W-:Y:S01]  /*14ad0*/  FMUL.FTZ R9, R9, R4 ;  /* 0x0000000409097220 */ /* 0x000fe20000410000 */
[----:B------:R-:W-:Y:S02]  /*14ae0*/  HADD2.F32 R7, -RZ, R7.H1_H1 ;  /* 0x30000007ff077230 */ /* 0x000fe40000004100 */
[----:B------:R-:W-:Y:S01]  /*14af0*/  @!P0 FADD.FTZ R5, -R5, -RZ ;  /* 0x800000ff05058221 */ /* 0x000fe20000010100 */
[----:B------:R-:W-:Y:S02]  /*14b00*/  HADD2.F32 R19, -RZ, R17.H0_H0 ;  /* 0x20000011ff137230 */ /* 0x000fe40000004100 */
[----:B------:R-:W-:Y:S01]  /*14b10*/  @!P0 FADD.FTZ R6, -R6, -RZ ;  /* 0x800000ff06068221 */ /* 0x000fe20000010100 */
[--C-:B------:R-:W-:Y:S02]  /*14b20*/  HADD2.F32 R4, -RZ, R20.reuse.H0_H0 ;  /* 0x20000014ff047230 */ /* 0x100fe40000004100 */
[----:B------:R-:W-:Y:S01]  /*14b30*/  @!P0 FADD.FTZ R7, -R7, -RZ ;  /* 0x800000ff07078221 */ /* 0x000fe20000010100 */
[----:B------:R-:W-:-:S02]  /*14b40*/  HADD2.F32 R20, -RZ, R20.H1_H1 ;  /* 0x30000014ff147230 */ /* 0x000fc40000004100 */
[----:B------:R-:W-:Y:S01]  /*14b50*/  @!P0 FADD.FTZ R23, -R23, -RZ ;  /* 0x800000ff17178221 */ /* 0x000fe20000010100 */
[----:B------:R-:W-:Y:S02]  /*14b60*/  HADD2.F32 R17, -RZ, R17.H1_H1 ;  /* 0x30000011ff117230 */ /* 0x000fe40000004100 */
[----:B------:R-:W-:Y:S01]  /*14b70*/  FMUL.FTZ R5, R19, R5 ;  /* 0x0000000513057220 */ /* 0x000fe20000410000 */
[----:B------:R-:W-:Y:S01]  /*14b80*/  FMUL.FTZ R6, R4, R6 ;  /* 0x0000000604067220 */ /* 0x000fe20000410000 */
[----:B------:R-:W-:Y:S01]  /*14b90*/  FMUL.FTZ R7, R20, R7 ;  /* 0x0000000714077220 */ /* 0x000fe20000410000 */
[--C-:B------:R-:W-:Y:S02]  /*14ba0*/  HADD2.F32 R4, -RZ, R3.reuse.H0_H0 ;  /* 0x20000003ff047230 */ /* 0x100fe40000004100 */
[----:B------:R-:W-:Y:S01]  /*14bb0*/  FMUL.FTZ R23, R17, R23 ;  /* 0x0000001711177220 */ /* 0x000fe20000410000 */
[----:B------:R-:W-:Y:S02]  /*14bc0*/  HADD2.F32 R19, -RZ, R3.H1_H1 ;  /* 0x30000003ff137230 */ /* 0x000fe40000004100 */
[----:B------:R-:W-:Y:S01]  /*14bd0*/  @!P0 FADD.FTZ R22, -R22, -RZ ;  /* 0x800000ff16168221 */ /* 0x000fe20000010100 */
[----:B----4-:R-:W-:-:S02]  /*14be0*/  HADD2.F32 R3, -RZ, R12.H0_H0 ;  /* 0x2000000cff037230 */ /* 0x010fc40000004100 */
[----:B------:R-:W-:Y:S01]  /*14bf0*/  FMUL.FTZ R25, R25, R21 ;  /* 0x0000001519197220 */ /* 0x000fe20000410000 */
[----:B------:R-:W-:Y:S02]  /*14c00*/  HADD2.F32 R20, -RZ, R12.H1_H1 ;  /* 0x3000000cff147230 */ /* 0x000fe40000004100 */
[----:B------:R-:W-:Y:S01]  /*14c10*/  FMUL.FTZ R18, R18, R22 ;  /* 0x0000001612127220 */ /* 0x000fe20000410000 */
[----:B------:R-:W-:Y:S02]  /*14c20*/  HADD2.F32 R17, -RZ, R0.H0_H0 ;  /* 0x20000000ff117230 */ /* 0x000fe40000004100 */
[----:B------:R-:W-:Y:S01]  /*14c30*/  FFMA.FTZ R3, R4, R3, R24 ;  /* 0x0000000304037223 */ /* 0x000fe20000010018 */
[--C-:B------:R-:W-:Y:S02]  /*14c40*/  HADD2.F32 R12, -RZ, R13.reuse.H0_H0 ;  /* 0x2000000dff0c7230 */ /* 0x100fe40000004100 */
[----:B------:R-:W-:Y:S01]  /*14c50*/  FFMA.FTZ R19, R19, R20, R25 ;  /* 0x0000001413137223 */ /* 0x000fe20000010019 */
        /* <DEDUP_REMOVED lines=24> */
.L_x_2224:
[----:B------:R-:W-:Y:S05]  /*14de0*/  BSYNC B0 ;  /* 0x0000000000007941 */ /* 0x000fea0003800000 */
.L_x_2223:
[----:B-----5:R1:W-:Y:S01]  /*14df0*/  STS.128 [R247+0x3800], R16 ;  /* 0x00380010f7007388 */ /* 0x0203e20000000c00 */
[----:B------:R-:W-:Y:S05]  /*14e00*/  BRA `(.L_x_2188) ;  /* 0x00000004006c7947 */ /* 0x000fea0003800000 */
.L_x_2162:
        /* <DEDUP_REMOVED lines=12> */
[C---:B------:R-:W-:Y:S01]  /*14ed0*/  @!P2 LEA R6, P1, R180.reuse, R208, 0x1 ;  /* 0x000000d0b406a211 */ /* 0x040fe200078208ff */
        /* <DEDUP_REMOVED lines=14> */
.L_x_2226:
[----:B------:R-:W-:Y:S05]  /*14fc0*/  BSYNC B0 ;  /* 0x0000000000007941 */ /* 0x000fea0003800000 */
.L_x_2225:
[----:B------:R-:W-:Y:S04]  /*14fd0*/  BSSY B0, `(.L_x_2227) ;  /* 0x0000014000007945 */ /* 0x000fe80003800000 */
[----:B------:R-:W-:Y:S05]  /*14fe0*/  @P5 BRA `(.L_x_2228) ;  /* 0x0000000000485947 */ /* 0x000fea0003800000 */
[----:B------:R-:W-:Y:S02]  /*14ff0*/  ISETP.GE.AND P2, PT, R18, R159, PT ;  /* 0x0000009f1200720c */ /* 0x000fe40003f46270 */
[----:B------:R-:W-:-:S05]  /*15000*/  IADD3 R5, P1, R5, R180, RZ ;  /* 0x000000b405057210 */ /* 0x000fca0007f3e0ff */
[----:B------:R-:W-:-:S06]  /*15010*/  IMAD.X R3, R3, 0x1, R185, P1 ;  /* 0x0000000103037824 */ /* 0x000fcc00008e06b9 */
[C---:B-12---:R-:W-:Y:S01]  /*15020*/  @!P2 LEA R6, P1, R5.reuse, R208, 0x1 ;  /* 0x000000d00506a211 */ /* 0x046fe200078208ff */
        /* <DEDUP_REMOVED lines=14> */
.L_x_2228:
[----:B------:R-:W-:Y:S05]  /*15110*/  BSYNC B0 ;  /* 0x0000000000007941 */ /* 0x000fea0003800000 */
.L_x_2227:
[----:B------:R-:W-:Y:S04]  /*15120*/  BSSY B0, `(.L_x_2229) ;  /* 0x0000014000007945 */ /* 0x000fe80003800000 */
[----:B------:R-:W-:Y:S05]  /*15130*/  @P4 BRA `(.L_x_2230) ;  /* 0x0000000000484947 */ /* 0x000fea0003800000 */
[----:B------:R-:W-:Y:S02]  /*15140*/  ISETP.GE.AND P2, PT, R18, R159, PT ;  /* 0x0000009f1200720c */ /* 0x000fe40003f46270 */
[----:B----4-:R-:W-:-:S04]  /*15150*/  LEA R2, P1, R206, R180, 0x5 ;  /* 0x000000b4ce027211 */ /* 0x010fc800078228ff */
[----:B------:R-:W-:-:S07]  /*15160*/  LEA.HI.X R0, R206, R185, R207, 0x5, P1 ;  /* 0x000000b9ce007211 */ /* 0x000fce00008f2ccf */
        /* <DEDUP_REMOVED lines=15> */
.L_x_2230:
[----:B------:R-:W-:Y:S05]  /*15260*/  BSYNC B0 ;  /* 0x0000000000007941 */ /* 0x000fea0003800000 */
.L_x_2229:
[----:B------:R-:W-:Y:S05]  /*15270*/  @P3 BRA `(.L_x_2188) ;  /* 0x0000000000503947 */ /* 0x000fea0003800000 */
[----:B------:R-:W-:Y:S01]  /*15280*/  ISETP.GE.AND P1, PT, R18, R159, PT ;  /* 0x0000009f1200720c */ /* 0x000fe20003f26270 */
[----:B------:R-:W-:Y:S02]  /*15290*/  IMAD.MOV.U32 R181, RZ, RZ, R185 ;  /* 0x000000ffffb57224 */ /* 0x000fe400078e00b9 */
[----:B------:R-:W-:Y:S02]  /*152a0*/  IMAD R0, R207, 0x30, RZ ;  /* 0x00000030cf007824 */ /* 0x000fe400078e02ff */
[----:B------:R-:W-:-:S05]  /*152b0*/  IMAD.WIDE.U32 R206, R206, 0x30, R180 ;  /* 0x00000030cece7825 */ /* 0x000fca00078e00b4 */
[----:B------:R-:W-:-:S03]  /*152c0*/  IADD3 R0, R0, R207, RZ ;  /* 0x000000cf00007210 */ /* 0x000fc60007ffe0ff */
[C---:B----4-:R-:W-:Y:S01]  /*152d0*/  @!P1 LEA R2, P2, R206.reuse, R208, 0x1 ;  /* 0x000000d0ce029211 */ /* 0x050fe200078408ff */
        /* <DEDUP_REMOVED lines=14> */
.L_x_2188:
[----:B------:R-:W-:Y:S05]  /*153c0*/  BSYNC B3 ;  /* 0x0000000000037941 */ /* 0x000fea0003800000 */
.L_x_2161:
[----:B------:R-:W-:Y:S01]  /*153d0*/  VIADD R250, R48, 0xffffffff ;  /* 0xffffffff30fa7836 */ /* 0x000fe20000000000 */
[----:B------:R-:W-:Y:S01]  /*153e0*/  BSSY B0, `(.L_x_2231) ;  /* 0x000001f000007945 */ /* 0x000fe20003800000 */
[----:B-123--:R-:W-:Y:S01]  /*153f0*/  VIADD R6, R200, 0x40 ;  /* 0x00000040c8067836 */ /* 0x00efe20000000000 */
[----:B------:R-:W-:Y:S01]  /*15400*/  LOP3.LUT R251, R158, 0xff, RZ, 0xc0, !PT ;  /* 0x000000ff9efb7812 */ /* 0x000fe200078ec0ff */
[----:B----45:R-:W-:Y:S02]  /*15410*/  IMAD.SHL.U32 R2, R250, 0x80, RZ ;  /* 0x00000080fa027824 */ /* 0x030fe400078e00ff */
        /* <DEDUP_REMOVED lines=27> */
.L_x_2232:
[----:B------:R-:W-:Y:S05]  /*155d0*/  BSYNC B0 ;  /* 0x0000000000007941 */ /* 0x000fea0003800000 */
.L_x_2231:
        /* <DEDUP_REMOVED lines=21> */
.L_x_2234:
[----:B------:R-:W-:Y:S05]  /*15730*/  BSYNC B0 ;  /* 0x0000000000007941 */ /* 0x000fea0003800000 */
.L_x_2233:
        /* <DEDUP_REMOVED lines=25> */
.L_x_2236:
[----:B------:R-:W-:Y:S05]  /*158d0*/  BSYNC B0 ;  /* 0x0000000000007941 */ /* 0x000fea0003800000 */
.L_x_2235:
        /* <DEDUP_REMOVED lines=27> */
.L_x_2238:
[----:B------:R-:W-:Y:S05]  /*15a90*/  BSYNC B0 ;  /* 0x0000000000007941 */ /* 0x000fea0003800000 */
.L_x_2237:
        /* <DEDUP_REMOVED lines=10> */
[----:B------:R-:W-:Y:S02]  /*15b40*/  @P0 LEA R16, P2, R13, R204, 0x1 ;  /* 0x000000cc0d100211 */ /* 0x000fe400078408ff */
        /* <DEDUP_REMOVED lines=12> */
.L_x_2240:
[----:B------:R-:W-:Y:S05]  /*15c10*/  BSYNC B0 ;  /* 0x0000000000007941 */ /* 0x000fea0003800000 */
.L_x_2239:
        /* <DEDUP_REMOVED lines=27> */
.L_x_2242:
[----:B------:R-:W-:Y:S05]  /*15dd0*/  BSYNC B0 ;  /* 0x0000000000007941 */ /* 0x000fea0003800000 */
.L_x_2241:
        /* <DEDUP_REMOVED lines=27> */
.L_x_2244:
[----:B------:R-:W-:Y:S05]  /*15f90*/  BSYNC B0 ;  /* 0x0000000000007941 */ /* 0x000fea0003800000 */
.L_x_2243:
        /* <DEDUP_REMOVED lines=10> */
[C---:B----4-:R-:W-:Y:S02]  /*16040*/  @P0 LEA R16, P2, R12.reuse, R204, 0x1 ;  /* 0x000000cc0c100211 */ /* 0x050fe400078408ff */
        /* <DEDUP_REMOVED lines=16> */
.L_x_2246:
[----:B------:R-:W-:Y:S05]  /*16150*/  BSYNC B0 ;  /* 0x0000000000007941 */ /* 0x000fea0003800000 */
.L_x_2245:
        /* <DEDUP_REMOVED lines=18> */
[----:B-123--:R-:W-:Y:S01]  /*16280*/  @!P2 MOV R12, R141 ;  /* 0x0000008d000ca202 */ /* 0x00efe20000000f00 */
        /* <DEDUP_REMOVED lines=12> */
.L_x_2248:
[----:B------:R-:W-:Y:S05]  /*16350*/  BSYNC B0 ;  /* 0x0000000000007941 */ /* 0x000fea0003800000 */
.L_x_2247:
[----:B------:R1:W-:Y:S01]  /*16360*/  @P3 STS.128 [R247+0xc800], RZ ;  /* 0x00c800fff7003388 */ /* 0x0003e20000000c00 */
[----:B------:R-:W-:Y:S03]  /*16370*/  BSSY B0, `(.L_x_2249) ;  /* 0x0000014000007945 */ /* 0x000fe60003800000 */
[----:B------:R1:W-:Y:S01]  /*16380*/  @P3 STS.128 [R247+0x10800], RZ ;  /* 0x010800fff7003388 */ /* 0x0003e20000000c00 */
[----:B------:R-:W-:Y:S05]  /*16390*/  @P3 BRA `(.L_x_2250) ;  /* 0x0000000000443947 */ /* 0x000fea0003800000 */
[C---:B------:R-:W-:Y:S02]  /*163a0*/  LOP3.LUT R5, R251.reuse, 0x1, RZ, 0xc0, !PT ;  /* 0x00000001fb057812 */ /* 0x040fe400078ec0ff */
[----:B------:R-:W-:Y:S02]  /*163b0*/  LOP3.LUT P2, RZ, R251, 0x2, RZ, 0xc0, !PT ;  /* 0x00000002fbff7812 */ /* 0x000fe4000784c0ff */
[----:B------:R-:W-:-:S13]  /*163c0*/  ISETP.NE.U32.AND P3, PT, R5, 0x1, PT ;  /* 0x000000010500780c */ /* 0x000fda0003f65070 */
[----:B-123--:R-:W-:-:S04]  /*163d0*/  @!P3 LEA R12, P1, R235, R141, 0x1 ;  /* 0x0000008deb0cb211 */ /* 0x00efc800078208ff */
        /* <DEDUP_REMOVED lines=13> */
.L_x_2250:
[----:B------:R-:W-:Y:S05]  /*164b0*/  BSYNC B0 ;  /* 0x0000000000007941 */ /* 0x000fea0003800000 */
.L_x_2249:
[----:B------:R2:W-:Y:S01]  /*164c0*/  @P0 STS.128 [R247+0xd000], RZ ;  /* 0x00d000fff7000388 */ /* 0x0005e20000000c00 */
[----:B------:R-:W-:Y:S01]  /*164d0*/  BSSY B0, `(.L_x_2251) ;  /* 0x0000018000007945 */ /* 0x000fe20003800000 */
[----:B------:R-:W-:Y:S02]  /*164e0*/  ISETP.GE.AND P3, PT, R0, R3, PT ;  /* 0x000000030000720c */ /* 0x000fe40003f66270 */
[----:B------:R2:W-:Y:S01]  /*164f0*/  @P0 STS.128 [R247+0x11000], RZ ;  /* 0x011000fff7000388 */ /* 0x0005e20000000c00 */
[----:B-1----:R-:W-:Y:S01]  /*16500*/  LEA.HI R6, R55, R55, RZ, 0x1 ;  /* 0x0000003737067211 */ /* 0x002fe200078f08ff */
[----:B------:R-:W-:Y:S09]  /*16510*/  @P0 BRA `(.L_x_2252) ;  /* 0x00000000004c0947 */ /* 0x000ff20003800000 */
[C---:B------:R-:W-:Y:S02]  /*16520*/  LOP3.LUT R0, R251.reuse, 0x1, RZ, 0xc0, !PT ;  /* 0x00000001fb007812 */ /* 0x040fe400078ec0ff */
[----:B------:R-:W-:Y:S02]  /*16530*/  LOP3.LUT P1, RZ, R251, 0x2, RZ, 0xc0, !PT ;  /* 0x00000002fbff7812 */ /* 0x000fe4000782c0ff */
[----:B------:R-:W-:Y:S01]  /*16540*/  ISETP.NE.U32.AND P2, PT, R0, 0x1, PT ;  /* 0x000000010000780c */ /* 0x000fe20003f45070 */
[C---:B------:R-:W-:Y:S01]  /*16550*/  IMAD.SHL.U32 R0, R46.reuse, 0x20, RZ ;  /* 0x000000202e007824 */ /* 0x040fe200078e00ff */
[----:B------:R-:W-:-:S11]  /*16560*/  SHF.L.U64.HI R5, R46, 0x5, R47 ;  /* 0x000000052e057819 */ /* 0x000fd6000001022f */
[----:B--234-:R-:W-:-:S04]  /*16570*/  @!P2 LEA R14, P0, R0, R141, 0x1 ;  /* 0x0000008d000ea211 */ /* 0x01cfc800078008ff */
        /* <DEDUP_REMOVED lines=13> */
.L_x_2252:
[----:B------:R-:W-:Y:S05]  /*16650*/  BSYNC B0 ;  /* 0x0000000000007941 */ /* 0x000fea0003800000 */
.L_x_2251:
        /* <DEDUP_REMOVED lines=11> */
[-C--:B------:R-:W-:Y:S01]  /*16710*/  @P1 MOV R4, R141.reuse ;  /* 0x0000008d00041202 */ /* 0x080fe20000000f00 */
        /* <DEDUP_REMOVED lines=19> */
.L_x_2254:
[----:B------:R-:W-:Y:S05]  /*16850*/  BSYNC B0 ;  /* 0x0000000000007941 */ /* 0x000fea0003800000 */
.L_x_2253:
        /* <DEDUP_REMOVED lines=23> */
.L_x_2256:
[----:B------:R-:W-:Y:S05]  /*169d0*/  BSYNC B0 ;  /* 0x0000000000007941 */ /* 0x000fea0003800000 */
.L_x_2255:
        /* <DEDUP_REMOVED lines=27> */
.L_x_2258:
[----:B------:R-:W-:Y:S05]  /*16b90*/  BSYNC B0 ;  /* 0x0000000000007941 */ /* 0x000fea0003800000 */
.L_x_2257:
        /* <DEDUP_REMOVED lines=27> */
.L_x_2260:
[----:B------:R-:W-:Y:S05]  /*16d50*/  BSYNC B0 ;  /* 0x0000000000007941 */ /* 0x000fea0003800000 */
.L_x_2259:
        /* <DEDUP_REMOVED lines=27> */
.L_x_2262:
[----:B------:R-:W-:Y:S05]  /*16f10*/  BSYNC B0 ;  /* 0x0000000000007941 */ /* 0x000fea0003800000 */
.L_x_2261:
[----:B------:R-:W2:Y:S01]  /*16f20*/  LD.E R8, desc[UR6][R10.64+0x18c] ;  /* 0x00018c060a087980 */ /* 0x000ea2000c101900 */
[----:B------:R-:W-:Y:S01]  /*16f30*/  IMAD.SHL.U32 R0, R54, 0x40, RZ ;  /* 0x0000004036007824 */ /* 0x000fe200078e00ff */
[----:B------:R-:W-:Y:S01]  /*16f40*/  LOP3.LUT R160, R160, 0x1c0, RZ, 0xc0, !PT ;  /* 0x000001c0a0a07812 */ /* 0x000fe200078ec0ff */
[----:B------:R-:W-:Y:S02]  /*16f50*/  IMAD.SHL.U32 R3, R55, 0x8, RZ ;  /* 0x0000000837037824 */ /* 0x000fe400078e00ff */
[----:B------:R-:W-:Y:S01]  /*16f60*/  IMAD.SHL.U32 R200, R200, 0x8, RZ ;  /* 0x00000008c8c87824 */ /* 0x000fe200078e00ff */
[----:B------:R-:W-:Y:S01]  /*16f70*/  LOP3.LUT R0, R0, 0x1c0, RZ, 0xc0, !PT ;  /* 0x000001c000007812 */ /* 0x000fe200078ec0ff */
[----:B------:R-:W-:Y:S01]  /*16f80*/  IMAD.SHL.U32 R28, R161, 0x40, RZ ;  /* 0x00000040a11c7824 */ /* 0x000fe200078e00ff */
[----:B------:R-:W-:Y:S01]  /*16f90*/  LOP3.LUT R3, R160, 0x8, R3, 0xf8, !PT ;  /* 0x00000008a0037812 */ /* 0x000fe200078ef803 */
[----:B------:R-:W0:Y:S01]  /*16fa0*/  LDGDEPBAR ;  /* 0x00000000000079af */ /* 0x000e220000000000 */
[----:B------:R-:W-:-:S02]  /*16fb0*/  LOP3.LUT R200, R0, 0x8, R200, 0xf8, !PT ;  /* 0x0000000800c87812 */ /* 0x000fc400078ef8c8 */
[----:B------:R-:W-:Y:S02]  /*16fc0*/  LOP3.LUT R28, R28, 0xfffffe00, RZ, 0xc0, !PT ;  /* 0xfffffe001c1c7812 */ /* 0x000fe400078ec0ff */
[----:B------:R-:W-:Y:S02]  /*16fd0*/  SHF.R.U32.HI R160, RZ, 0x3, R160 ;  /* 0x00000003ffa07819 */ /* 0x000fe400000116a0 */
        /* <DEDUP_REMOVED lines=12> */
[----:B------:R-:W-:Y:S01]  /*170a0*/  VIADD R231, R233, 0x4020 ;  /* 0x00004020e9e77836 */ /* 0x000fe20000000000 */
[----:B------:R-:W1:Y:S01]  /*170b0*/  LDSM.16.M88.4 R36, [R233+0x4800] ;  /* 0x00480000e924783b */ /* 0x000e620000000200 */
[----:B------:R-:W-:-:S03]  /*170c0*/  IMAD R232, R32, 0x2, R234 ;  /* 0x0000000220e87824 */ /* 0x000fc600078e02ea */
[----:B------:R-:W1:Y:S04]  /*170d0*/  LDSM.16.M88.4 R132, [R233+0x6000] ;  /* 0x00600000e984783b */ /* 0x000e680000000200 */
[----:B------:R-:W-:Y:S01]  /*170e0*/  LDSM.16.M88.4 R120, [R232] ;  /* 0x00000000e878783b */ /* 0x000fe20000000200 */
[----:B------:R-:W-:-:S03]  /*170f0*/  @P1 VIADD R231, R0, 0xffffffe0 ;  /* 0xffffffe000e71836 */ /* 0x000fc60000000000 */
[----:B------:R-:W-:Y:S04]  /*17100*/  LDSM.16.M88.4 R20, [R233+0x5000] ;  /* 0x00500000e914783b */ /* 0x000fe80000000200 */
[----:B------:R-:W1:Y:S01]  /*17110*/  LDSM.16.M88.4 R128, [R231] ;  /* 0x00000000e780783b */ /* 0x000e620000000200 */
[----:B------:R-:W-:-:S03]  /*17120*/  IMAD.MOV.U32 R0, RZ, RZ, 0x40 ;  /* 0x00000040ff007424 */ /* 0x000fc600078e00ff */
[----:B-1234-:R-:W1:Y:S02]  /*17130*/  LDSM.16.M88.4 R12, [R233+0x5800] ;  /* 0x00580000e90c783b */ /* 0x01ee640000000200 */
[----:B------:R-:W-:Y:S02]  /*17140*/  SEL R0, R0, 0xffffffc0, !P2 ;  /* 0xffffffc000007807 */ /* 0x000fe40005000000 */
[----:B------:R-:W2:Y:S01]  /*17150*/  LDSM.16.M88.4 R92, [R233+0x7000] ;  /* 0x00700000e95c783b */ /* 0x000ea20000000200 */
[----:B------:R-:W-:Y:S02]  /*17160*/  IMAD R230, R31, 0x2, R234 ;  /* 0x000000021fe67824 */ /* 0x000fe400078e02ea */
[----:B------:R-:W-:Y:S01]  /*17170*/  IMAD.IADD R227, R233, 0x1, R0 ;  /* 0x00000001e9e37824 */ /* 0x000fe200078e0200 */
[----:B------:R-:W3:Y:S04]  /*17180*/  LDSM.16.M88.4 R100, [R233+0x6800] ;  /* 0x00680000e964783b */ /* 0x000ee80000000200 */
[----:B------:R-:W4:Y:S01]  /*17190*/  LDSM.16.M88.4 R136, [R233+0x7800] ;  /* 0x00780000e988783b */ /* 0x000f220000000200 */
[C---:B------:R-:W-:Y:S03]  /*171a0*/  HMMA.16816.F32 R56, R84.reuse, R44, RZ ;  /* 0x0000002c5438723c */ /* 0x040fe600000018ff */
[----:B------:R-:W4:Y:S04]  /*171b0*/  LDSM.16.M88.4 R68, [R231+0x800] ;  /* 0x00080000e744783b */ /* 0x000f280000000200 */
[----:B------:R-:W4:Y:S01]  /*171c0*/  LDSM.16.M88.4 R124, [R231+0x2000] ;  /* 0x00200000e77c783b */ /* 0x000f220000000200 */
[C---:B------:R-:W-:Y:S03]  /*171d0*/  HMMA.16816.F32 R44, R84.reuse, R46, RZ ;  /* 0x0000002e542c723c */ /* 0x040fe600000018ff */
[----:B------:R-:W-:Y:S04]  /*171e0*/  LDSM.16.M88.4 R80, [R230] ;  /* 0x00000000e650783b */ /* 0x000fe80000000200 */
[----:B------:R-:W4:Y:S04]  /*171f0*/  LDSM.16.M88.4 R76, [R227+0x4000] ;  /* 0x00400000e34c783b */ /* 0x000f280000000200 */
[----:B------:R-:W4:Y:S01]  /*17200*/  LDSM.16.M88.4 R64, [R231+0x1000] ;  /* 0x00100000e740783b */ /* 0x000f220000000200 */
[C---:B------:R-:W-:Y:S03]  /*17210*/  HMMA.16816.F32 R40, R84.reuse, R36, RZ ;  /* 0x000000245428723c */ /* 0x040fe600000018ff */
[----:B------:R-:W4:Y:S03]  /*17220*/  LDSM.16.M88.4 R60, [R231+0x1800] ;  /* 0x00180000e73c783b */ /* 0x000f260000000200 */
[C---:B------:R-:W-:Y:S01]  /*17230*/  HMMA.16816.F32 R4, R84.reuse, R132, RZ ;  /* 0x000000845404723c */ /* 0x040fe200000018ff */
[----:B------:R-:W4:Y:S04]  /*17240*/  LDSM.16.M88.4 R112, [R231+0x3000] ;  /* 0x00300000e770783b */ /* 0x000f280000000200 */
[----:B------:R-:W4:Y:S01]  /*17250*/  LDSM.16.M88.4 R116, [R231+0x2800] ;  /* 0x00280000e774783b */ /* 0x000f220000000200 */
[C---:B------:R-:W-:Y:S03]  /*17260*/  HMMA.16816.F32 R36, R84.reuse, R38, RZ ;  /* 0x000000265424723c */ /* 0x040fe600000018ff */
[----:B------:R-:W4:Y:S03]  /*17270*/  LDSM.16.M88.4 R108, [R231+0x3800] ;  /* 0x00380000e76c783b */ /* 0x000f260000000200 */
[----:B------:R-:W-:Y:S01]  /*17280*/  HMMA.16816.F32 R132, R84, R134, RZ ;  /* 0x000000865484723c */ /* 0x000fe200000018ff */
[----:B------:R-:W4:Y:S05]  /*17290*/  LDSM.16.M88.4 R72, [R227+0x4800] ;  /* 0x00480000e348783b */ /* 0x000f2a0000000200 */
[C---:B------:R-:W-:Y:S06]  /*172a0*/  HMMA.16816.F32 R56, R120.reuse, R128, R56 ;  /* 0x000000807838723c */ /* 0x040fec0000001838 */
[----:B------:R-:W-:Y:S06]  /*172b0*/  HMMA.16816.F32 R44, R120, R130, R44 ;  /* 0x00000082782c723c */ /* 0x000fec000000182c */
[C---:B------:R-:W-:Y:S06]  /*172c0*/  HMMA.16816.F32 R24, R84.reuse, R20, RZ ;  /* 0x000000145418723c */ /* 0x040fec00000018ff */
[C---:B------:R-:W-:Y:S06]  /*172d0*/  HMMA.16816.F32 R20, R84.reuse, R22, RZ ;  /* 0x000000165414723c */ /* 0x040fec00000018ff */
[C---:B-1----:R-:W-:Y:S06]  /*172e0*/  HMMA.16816.F32 R16, R84.reuse, R12, RZ ;  /* 0x0000000c5410723c */ /* 0x042fec00000018ff */
[----:B------:R-:W-:Y:S01]  /*172f0*/  HMMA.16816.F32 R12, R84, R14, RZ ;  /* 0x0000000e540c723c */ /* 0x000fe200000018ff */
[----:B------:R-:W-:-:S02]  /*17300*/  IMAD R229, R31, 0x2, R232 ;  /* 0x000000021fe57824 */ /* 0x000fc400078e02e8 */
[----:B------:R-:W-:-:S03]  /*17310*/  IMAD.IADD R216, R0, 0x1, R231 ;  /* 0x0000000100d87824 */ /* 0x000fc600078e02e7 */
[C---:B--2---:R-:W-:Y:S01]  /*17320*/  HMMA.16816.F32 R96, R84.reuse, R92, RZ ;  /* 0x0000005c5460723c */ /* 0x044fe200000018ff */
[----:B------:R-:W-:Y:S05]  /*17330*/  LDSM.16.M88.4 R128, [R229] ;  /* 0x00000000e580783b */ /* 0x000fea0000000200 */
[C---:B------:R-:W-:Y:S06]  /*17340*/  HMMA.16816.F32 R92, R84.reuse, R94, RZ ;  /* 0x0000005e545c723c */ /* 0x040fec00000018ff */
[C---:B---3--:R-:W-:Y:S06]  /*17350*/  HMMA.16816.F32 R104, R84.reuse, R100, RZ ;  /* 0x000000645468723c */ /* 0x048fec00000018ff */
[C---:B------:R-:W-:Y:S06]  /*17360*/  HMMA.16816.F32 R100, R84.reuse, R102, RZ ;  /* 0x000000665464723c */ /* 0x040fec00000018ff */
[C---:B----4-:R-:W-:Y:S06]  /*17370*/  HMMA.16816.F32 R88, R84.reuse, R136, RZ ;  /* 0x000000885458723c */ /* 0x050fec00000018ff */
[----:B------:R-:W-:Y:S01]  /*17380*/  HMMA.16816.F32 R84, R84, R138, RZ ;  /* 0x0000008a5454723c */ /* 0x000fe200000018ff */
[----:B------:R-:W-:Y:S05]  /*17390*/  LDSM.16.M88.4 R136, [R227+0x6800] ;  /* 0x00680000e388783b */ /* 0x000fea0000000200 */
[C---:B------:R-:W-:Y:S06]  /*173a0*/  HMMA.16816.F32 R40, R120.reuse, R68, R40 ;  /* 0x000000447828723c */ /* 0x040fec0000001828 */
[C---:B------:R-:W-:Y:S01]  /*173b0*/  HMMA.16816.F32 R36, R120.reuse, R70, R36 ;  /* 0x000000467824723c */ /* 0x040fe20000001824 */
[----:B------:R-:W-:Y:S05]  /*173c0*/  LDSM.16.M88.4 R68, [R227+0x5000] ;  /* 0x00500000e344783b */ /* 0x000fea0000000200 */
[C---:B------:R-:W-:Y:S06]  /*173d0*/  HMMA.16816.F32 R4, R120.reuse, R124, R4 ;  /* 0x0000007c7804723c */ /* 0x040fec0000001804 */
[----:B------:R-:W-:Y:S01]  /*173e0*/  HMMA.16816.F32 R132, R120, R126, R132 ;  /* 0x0000007e7884723c */ /* 0x000fe20000001884 */
[----:B------:R-:W1:Y:S05]  /*173f0*/  LDSM.16.M88.4 R124, [R216] ;  /* 0x00000000d87c783b */ /* 0x000e6a0000000200 */
[C---:B------:R-:W-:Y:S06]  /*17400*/  HMMA.16816.F32 R56, R80.reuse, R76, R56 ;  /* 0x0000004c5038723c */ /* 0x040fec0000001838 */
[----:B------:R-:W-:Y:S01]  /*17410*/  HMMA.16816.F32 R44, R80, R78, R44 ;  /* 0x0000004e502c723c */ /* 0x000fe2000000182c */
[----:B------:R-:W2:Y:S05]  /*17420*/  LDSM.16.M88.4 R76, [R227+0x7000] ;  /* 0x00700000e34c783b */ /* 0x000eaa0000000200 */
[C---:B------:R-:W-:Y:S06]  /*17430*/  HMMA.16816.F32 R24, R120.reuse, R64, R24 ;  /* 0x000000407818723c */ /* 0x040fec0000001818 */
[C---:B------:R-:W-:Y:S01]  /*17440*/  HMMA.16816.F32 R20, R120.reuse, R66, R20 ;  /* 0x000000427814723c */ /* 0x040fe20000001814 */
[----:B------:R-:W3:Y:S05]  /*17450*/  LDSM.16.M88.4 R64, [R227+0x5800] ;  /* 0x00580000e340783b */ /* 0x000eea0000000200 */
        /* <DEDUP_REMOVED lines=10> */
[----:B------:R-:W-:Y:S01]  /*17500*/  HMMA.16816.F32 R84, R120, R110, R84 ;  /* 0x0000006e7854723c */ /* 0x000fe20000001854 */
[----:B------:R-:W-:Y:S05]  /*17510*/  LDSM.16.M88.4 R108, [R216+0x1000] ;  /* 0x00100000d86c783b */ /* 0x000fea0000000200 */
[C---:B------:R-:W-:Y:S06]  /*17520*/  HMMA.16816.F32 R40, R80.reuse, R72, R40 ;  /* 0x000000485028723c */ /* 0x040fec0000001828 */
[----:B------:R-:W-:Y:S01]  /*17530*/  HMMA.16816.F32 R120, R80, R74, R36 ;  /* 0x0000004a5078723c */ /* 0x000fe20000001824 */
[----:B------:R-:W-:Y:S04]  /*17540*/  LDSM.16.M88.4 R36, [R234+0x2000] ;  /* 0x00200000ea24783b */ /* 0x000fe80000000200 */
[----:B------:R-:W4:Y:S01]  /*17550*/  LDSM.16.M88.4 R72, [R233+0x8000] ;  /* 0x00800000e948783b */ /* 0x000f220000000200 */
[C---:B-1----:R-:W-:Y:S06]  /*17560*/  HMMA.16816.F32 R56, R128.reuse, R124, R56 ;  /* 0x0000007c8038723c */ /* 0x042fec0000001838 */
[----:B------:R-:W-:Y:S01]  /*17570*/  HMMA.16816.F32 R44, R128, R126, R44 ;  /* 0x0000007e802c723c */ /* 0x000fe2000000182c */
[----:B------:R-:W-:Y:S05]  /*17580*/  LDSM.16.M88.4 R124, [R233+0x9000] ;  /* 0x00900000e97c783b */ /* 0x000fea0000000200 */
[C---:B--2---:R-:W-:Y:S06]  /*17590*/  HMMA.16816.F32 R96, R80.reuse, R76, R96 ;  /* 0x0000004c5060723c */ /* 0x044fec0000001860 */
[C---:B------:R-:W-:Y:S01]  /*175a0*/  HMMA.16816.F32 R92, R80.reuse, R78, R92 ;  /* 0x0000004e505c723c */ /* 0x040fe2000000185c */
[----:B------:R-:W1:Y:S05]  /*175b0*/  LDSM.16.M88.4 R76, [R233+0x8800] ;  /* 0x00880000e94c783b */ /* 0x000e6a0000000200 */
[C---:B------:R-:W-:Y:S06]  /*175c0*/  HMMA.16816.F32 R24, R80.reuse, R68, R24 ;  /* 0x000000445018723c */ /* 0x040fec0000001818 */
[C---:B------:R-:W-:Y:S01]  /*175d0*/  HMMA.16816.F32 R20, R80.reuse, R70, R20 ;  /* 0x000000465014723c */ /* 0x040fe20000001814 */
[----:B------:R-:W-:Y:S05]  /*175e0*/  LDSM.16.M88.4 R68, [R231+0x4000] ;  /* 0x00400000e744783b */ /* 0x000fea0000000200 */
[C---:B---3--:R-:W-:Y:S06]  /*175f0*/  HMMA.16816.F32 R16, R80.reuse, R64, R16 ;  /* 0x000000405010723c */ /* 0x048fec0000001810 */
[C---:B------:R-:W-:Y:S01]  /*17600*/  HMMA.16816.F32 R12, R80.reuse, R66, R12 ;  /* 0x00000042500c723c */ /* 0x040fe2000000180c */
[----:B------:R-:W2:Y:S05]  /*17610*/  LDSM.16.M88.4 R64, [R232+0x2000] ;  /* 0x00200000e840783b */ /* 0x000eaa0000000200 */
[C---:B----4-:R-:W-:Y:S06]  /*17620*/  HMMA.16816.F32 R4, R80.reuse, R60, R4 ;  /* 0x0000003c5004723c */ /* 0x050fec0000001804 */
[----:B------:R-:W-:Y:S01]  /*17630*/  HMMA.16816.F32 R132, R80, R62, R132 ;  /* 0x0000003e5084723c */ /* 0x000fe20000001884 */
[----:B------:R-:W3:Y:S05]  /*17640*/  LDSM.16.M88.4 R60, [R216+0x1800] ;  /* 0x00180000d83c783b */ /* 0x000eea0000000200 */
[----:B------:R-:W-:Y:S06]  /*17650*/  HMMA.16816.F32 R40, R128, R112, R40 ;  /* 0x000000708028723c */ /* 0x000fec0000001828 */
[C---:B------:R-:W-:Y:S06]  /*17660*/  HMMA.16816.F32 R56, R36.reuse, R72, R56 ;  /* 0x000000482438723c */ /* 0x040fec0000001838 */
[----:B------:R-:W-:Y:S01]  /*17670*/  HMMA.16816.F32 R44, R36, R74, R44 ;  /* 0x0000004a242c723c */ /* 0x000fe2000000182c */
[----:B------:R-:W4:Y:S05]  /*17680*/  LDSM.16.M88.4 R72, [R231+0x4800] ;  /* 0x00480000e748783b */ /* 0x000f2a0000000200 */
[----:B------:R-:W-:Y:S06]  /*17690*/  HMMA.16816.F32 R24, R128, R108, R24 ;  /* 0x0000006c8018723c */ /* 0x000fec0000001818 */
[C---:B------:R-:W-:Y:S06]  /*176a0*/  HMMA.16816.F32 R104, R80.reuse, R136, R104 ;  /* 0x000000885068723c */ /* 0x040fec0000001868 */
[C---:B------:R-:W-:Y:S06]  /*176b0*/  HMMA.16816.F32 R100, R80.reuse, R138, R100 ;  /* 0x0000008a5064723c */ /* 0x040fec0000001864 */
[C---:B------:R-:W-:Y:S06]  /*176c0*/  HMMA.16816.F32 R88, R80.reuse, R116, R88 ;  /* 0x000000745058723c */ /* 0x040fec0000001858 */
[----:B------:R-:W-:Y:S01]  /*176d0*/  HMMA.16816.F32 R84, R80, R118, R84 ;  /* 0x000000765054723c */ /* 0x000fe20000001854 */
[----:B------:R-:W-:Y:S05]  /*176e0*/  LDSM.16.M88.4 R80, [R227+0x8000] ;  /* 0x00800000e350783b */ /* 0x000fea0000000200 */
[----:B------:R-:W-:Y:S01]  /*176f0*/  HMMA.16816.F32 R108, R128, R110, R20 ;  /* 0x0000006e806c723c */ /* 0x000fe20000001814 */
[----:B------:R-:W4:Y:S05]  /*17700*/  LDSM.16.M88.4 R20, [R230+0x2000] ;  /* 0x00200000e614783b */ /* 0x000f2a0000000200 */
[----:B-1----:R-:W-:Y:S06]  /*17710*/  HMMA.16816.F32 R40, R36, R76, R40 ;  /* 0x0000004c2428723c */ /* 0x002fec0000001828 */
[----:B------:R-:W-:Y:S01]  /*17720*/  HMMA.16816.F32 R120, R128, R114, R120 ;  /* 0x000000728078723c */ /* 0x000fe20000001878 */
[----:B------:R-:W-:Y:S05]  /*17730*/  LDSM.16.M88.4 R112, [R216+0x2000] ;  /* 0x00200000d870783b */ /* 0x000fea0000000200 */
[C---:B--2---:R-:W-:Y:S06]  /*17740*/  HMMA.16816.F32 R56, R64.reuse, R68, R56 ;  /* 0x000000444038723c */ /* 0x044fec0000001838 */
[----:B------:R-:W-:Y:S01]  /*17750*/  HMMA.16816.F32 R44, R64, R70, R44 ;  /* 0x00000046402c723c */ /* 0x000fe2000000182c */
[----:B------:R-:W1:Y:S05]  /*17760*/  LDSM.16.M88.4 R68, [R227+0x8800] ;  /* 0x00880000e344783b */ /* 0x000e6a0000000200 */
[C---:B---3--:R-:W-:Y:S06]  /*17770*/  HMMA.16816.F32 R16, R128.reuse, R60, R16 ;  /* 0x0000003c8010723c */ /* 0x048fec0000001810 */
[----:B------:R-:W-:Y:S01]  /*17780*/  HMMA.16816.F32 R116, R128, R62, R12 ;  /* 0x0000003e8074723c */ /* 0x000fe2000000180c */
[----:B------:R-:W-:Y:S04]  /*17790*/  LDSM.16.M88.4 R12, [R229+0x2000] ;  /* 0x00200000e50c783b */ /* 0x000fe80000000200 */
[----:B------:R-:W2:Y:S01]  /*177a0*/  LDSM.16.M88.4 R60, [R216+0x4000] ;  /* 0x00400000d83c783b */ /* 0x000ea20000000200 */
[----:B----4-:R-:W-:Y:S06]  /*177b0*/  HMMA.16816.F32 R40, R64, R72, R40 ;  /* 0x000000484028723c */ /* 0x010fec0000001828 */
[----:B------:R-:W-:Y:S01]  /*177c0*/  HMMA.16816.F32 R120, R36, R78, R120 ;  /* 0x0000004e2478723c */ /* 0x000fe20000001878 */
[----:B------:R-:W3:Y:S05]  /*177d0*/  LDSM.16.M88.4 R76, [R216+0x4800] ;  /* 0x00480000d84c783b */ /* 0x000eea0000000200 */
[C---:B------:R-:W-:Y:S06]  /*177e0*/  HMMA.16816.F32 R56, R20.reuse, R80, R56 ;  /* 0x000000501438723c */ /* 0x040fec0000001838 */
[C---:B------:R-:W-:Y:S01]  /*177f0*/  HMMA.16816.F32 R44, R20.reuse, R82, R44 ;  /* 0x00000052142c723c */ /* 0x040fe2000000182c */
[----:B------:R-:W-:Y:S05]  /*17800*/  LDSM.16.M88.4 R80, [R216+0x2800] ;  /* 0x00280000d850783b */ /* 0x000fea0000000200 */
[----:B-1----:R-:W-:Y:S06]  /*17810*/  HMMA.16816.F32 R40, R20, R68, R40 ;  /* 0x000000441428723c */ /* 0x002fec0000001828 */
[----:B------:R-:W-:Y:S01]  /*17820*/  HMMA.16816.F32 R120, R64, R74, R120 ;  /* 0x0000004a4078723c */ /* 0x000fe20000001878 */
[----:B------:R-:W1:Y:S05]  /*17830*/  LDSM.16.M88.4 R72, [R231+0x5000] ;  /* 0x00500000e748783b */ /* 0x000e6a0000000200 */
[C---:B--2---:R-:W-:Y:S06]  /*17840*/  HMMA.16816.F32 R56, R12.reuse, R60, R56 ;  /* 0x0000003c0c38723c */ /* 0x044fec0000001838 */
[----:B------:R-:W-:Y:S01]  /*17850*/  HMMA.16816.F32 R44, R12, R62, R44 ;  /* 0x0000003e0c2c723c */ /* 0x000fe2000000182c */
[----:B------:R-:W2:Y:S05]  /*17860*/  LDSM.16.M88.4 R60, [R233+0x9800] ;  /* 0x00980000e93c783b */ /* 0x000eaa0000000200 */
[----:B------:R-:W-:Y:S06]  /*17870*/  HMMA.16816.F32 R24, R36, R124, R24 ;  /* 0x0000007c2418723c */ /* 0x000fec0000001818 */
[----:B---3--:R-:W-:Y:S06]  /*17880*/  HMMA.16816.F32 R40, R12, R76, R40 ;  /* 0x0000004c0c28723c */ /* 0x008fec0000001828 */
[----:B------:R-:W-:Y:S01]  /*17890*/  HMMA.16816.F32 R120, R20, R70, R120 ;  /* 0x000000461478723c */ /* 0x000fe20000001878 */
[----:B------:R-:W3:Y:S05]  /*178a0*/  LDSM.16.M88.4 R68, [R227+0x9000] ;  /* 0x00900000e344783b */ /* 0x000eea0000000200 */
[----:B------:R-:W-:Y:S01]  /*178b0*/  HMMA.16816.F32 R108, R36, R126, R108 ;  /* 0x0000007e246c723c */ /* 0x000fe2000000186c */
[----:B------:R-:W-:-:S05]  /*178c0*/  FMUL.FTZ R46, R46, R8 ;  /* 0x000000082e2e7220 */ /* 0x000fca0000410000 */
[C---:B------:R-:W-:Y:S06]  /*178d0*/  HMMA.16816.F32 R4, R128.reuse, R112, R4 ;  /* 0x000000708004723c */ /* 0x040fec0000001804 */
[----:B------:R-:W-:Y:S01]  /*178e0*/  HMMA.16816.F32 R132, R128, R114, R132 ;  /* 0x000000728084723c */ /* 0x000fe20000001884 */
[----:B------:R-:W4:Y:S01]  /*178f0*/  LDSM.16.M88.4 R112, [R231+0x5800] ;  /* 0x00580000e770783b */ /* 0x000f220000000200 */
[-C--:B------:R-:W-:Y:S01]  /*17900*/  FMUL.FTZ R0, R56, R8.reuse ;  /* 0x0000000838007220 */ /* 0x080fe20000410000 */
[-C--:B------:R-:W-:Y:S01]  /*17910*/  FMUL.FTZ R33, R44, R8.reuse ;  /* 0x000000082c217220 */ /* 0x080fe20000410000 */
[-C--:B------:R-:W-:Y:S01]  /*17920*/  FMUL.FTZ R34, R45, R8.reuse ;  /* 0x000000082d227220 */ /* 0x080fe20000410000 */
[----:B------:R3:W-:Y:S01]  /*17930*/  MUFU.TANH R56, R46 ;  /* 0x0000002e00387308 */ /* 0x0007e20000002400 */
[-C--:B------:R-:W-:Y:S01]  /*17940*/  FMUL.FTZ R35, R47, R8.reuse ;  /* 0x000000082f237220 */ /* 0x080fe20000410000 */
[----:B-1----:R-:W-:Y:S01]  /*17950*/  HMMA.16816.F32 R24, R64, R72, R24 ;  /* 0x000000484018723c */ /* 0x002fe20000001818 */
[-C--:B------:R-:W-:Y:S01]  /*17960*/  FMUL.FTZ R40, R40, R8.reuse ;  /* 0x0000000828287220 */ /* 0x080fe20000410000 */
[-C--:B------:R-:W-:Y:S01]  /*17970*/  FMUL.FTZ R41, R41, R8.reuse ;  /* 0x0000000829297220 */ /* 0x080fe20000410000 */
[-C--:B------:R-:W-:Y:S01]  /*17980*/  FMUL.FTZ R42, R42, R8.reuse ;  /* 0x000000082a2a7220 */ /* 0x080fe20000410000 */
[-C--:B------:R-:W-:Y:S01]  /*17990*/  FMUL.FTZ R29, R57, R8.reuse ;  /* 0x00000008391d7220 */ /* 0x080fe20000410000 */
[-C--:B------:R-:W-:Y:S01]  /*179a0*/  FMUL.FTZ R30, R59, R8.reuse ;  /* 0x000000083b1e7220 */ /* 0x080fe20000410000 */
[----:B--2---:R-:W-:Y:S01]  /*179b0*/  HMMA.16816.F32 R16, R36, R60, R16 ;  /* 0x0000003c2410723c */ /* 0x004fe20000001810 */
[----:B------:R-:W-:Y:S04]  /*179c0*/  LDSM.16.M88.4 R124, [R216+0x5000] ;  /* 0x00500000d87c783b */ /* 0x000fe80000000200 */
[----:B---3--:R-:W1:Y:S01]  /*179d0*/  LDSM.16.M88.4 R44, [R233+0xa000] ;  /* 0x00a00000e92c783b */ /* 0x008e620000000200 */
[----:B------:R-:W-:Y:S01]  /*179e0*/  HMMA.16816.F32 R108, R64, R74, R108 ;  /* 0x0000004a406c723c */ /* 0x000fe2000000186c */
[----:B------:R-:W-:Y:S01]  /*179f0*/  MUFU.TANH R57, R40 ;  /* 0x0000002800397308 */ /* 0x000fe20000002400 */
[-C--:B------:R-:W-:Y:S01]  /*17a00*/  FMUL.FTZ R76, R43, R8.reuse ;  /* 0x000000082b4c7220 */ /* 0x080fe20000410000 */
[----:B------:R-:W-:Y:S06]  /*17a10*/  LDSM.16.M88.4 R72, [R216+0x3000] ;  /* 0x00300000d848783b */ /* 0x000fec0000000200 */
[----:B------:R-:W-:Y:S01]  /*17a20*/  MUFU.TANH R59, R41 ;  /* 0x00000029003b7308 */ /* 0x000fe20000002400 */
[----:B------:R-:W-:Y:S01]  /*17a30*/  HMMA.16816.F32 R116, R36, R62, R116 ;  /* 0x0000003e2474723c */ /* 0x000fe20000001874 */
[----:B------:R-:W-:Y:S06]  /*17a40*/  LDSM.16.M88.4 R60, [R231+0x6000] ;  /* 0x00600000e73c783b */ /* 0x000fec0000000200 */
[----:B------:R2:W-:Y:S01]  /*17a50*/  MUFU.TANH R77, R42 ;  /* 0x0000002a004d7308 */ /* 0x0005e20000002400 */
[----:B------:R-:W-:Y:S01]  /*17a60*/  HMMA.16816.F32 R24, R20, R68, R24 ;  /* 0x000000441418723c */ /* 0x000fe20000001818 */
[----:B--2---:R-:W2:Y:S05]  /*17a70*/  LDSM.16.M88.4 R40, [R227+0x9800] ;  /* 0x00980000e328783b */ /* 0x004eaa0000000200 */
[----:B----4-:R-:W-:Y:S06]  /*17a80*/  HMMA.16816.F32 R16, R64, R112, R16 ;  /* 0x000000704010723c */ /* 0x010fec0000001810 */
[----:B------:R-:W-:Y:S06]  /*17a90*/  HMMA.16816.F32 R108, R20, R70, R108 ;  /* 0x00000046146c723c */ /* 0x000fec000000186c */
[----:B-1----:R-:W-:Y:S01]  /*17aa0*/  HMMA.16816.F32 R68, R36, R44, R4 ;  /* 0x0000002c2444723c */ /* 0x002fe20000001804 */
[----:B------:R-:W1:Y:S05]  /*17ab0*/  LDSM.16.M88.4 R4, [R216+0x5800] ;  /* 0x00580000d804783b */ /* 0x000e6a0000000200 */
[----:B------:R-:W-:Y:S06]  /*17ac0*/  HMMA.16816.F32 R116, R64, R114, R116 ;  /* 0x000000724074723c */ /* 0x000fec0000001874 */
[----:B------:R-:W-:Y:S06]  /*17ad0*/  HMMA.16816.F32 R24, R12, R124, R24 ;  /* 0x0000007c0c18723c */ /* 0x000fec0000001818 */
[----:B--2---:R-:W-:Y:S06]  /*17ae0*/  HMMA.16816.F32 R16, R20, R40, R16 ;  /* 0x000000281410723c */ /* 0x004fec0000001810 */
[----:B------:R-:W-:Y:S01]  /*17af0*/  HMMA.16816.F32 R132, R36, R46, R132 ;  /* 0x0000002e2484723c */ /* 0x000fe20000001884 */
[----:B------:R-:W-:Y:S05]  /*17b00*/  LDSM.16.M88.4 R44, [R216+0x3800] ;  /* 0x00380000d82c783b */ /* 0x000fea0000000200 */
[----:B------:R-:W-:Y:S01]  /*17b10*/  HMMA.16816.F32 R116, R20, R42, R116 ;  /* 0x0000002a1474723c */ /* 0x000fe20000001874 */
[----:B------:R-:W2:Y:S05]  /*17b20*/  LDSM.16.M88.4 R40, [R233+0xa800] ;  /* 0x00a80000e928783b */ /* 0x000eaa0000000200 */
[-C--:B------:R-:W-:Y:S01]  /*17b30*/  FMUL.FTZ R24, R24, R8.reuse ;  /* 0x0000000818187220 */ /* 0x080fe20000410000 */
[-C--:B------:R-:W-:Y:S01]  /*17b40*/  FMUL.FTZ R25, R25, R8.reuse ;  /* 0x0000000819197220 */ /* 0x080fe20000410000 */
[-C--:B------:R-:W-:Y:S01]  /*17b50*/  FMUL.FTZ R26, R26, R8.reuse ;  /* 0x000000081a1a7220 */ /* 0x080fe20000410000 */
[----:B------:R-:W-:Y:S01]  /*17b60*/  HMMA.16816.F32 R108, R12, R126, R108 ;  /* 0x0000007e0c6c723c */ /* 0x000fe2000000186c */
[----:B------:R-:W-:-:S02]  /*17b70*/  FMUL.FTZ R113, R27, R8 ;  /* 0x000000081b717220 */ /* 0x000fc40000410000 */
[----:B------:R-:W-:Y:S03]  /*17b80*/  MUFU.TANH R112, R26 ;  /* 0x0000001a00707308 */ /* 0x000fe60000002400 */
[----:B-1----:R-:W-:Y:S06]  /*17b90*/  HMMA.16816.F32 R16, R12, R4, R16 ;  /* 0x000000040c10723c */ /* 0x002fec0000001810 */
[C---:B------:R-:W-:Y:S01]  /*17ba0*/  HMMA.16816.F32 R100, R128.reuse, R82, R100 ;  /* 0x000000528064723c */ /* 0x040fe20000001864 */
[----:B------:R-:W-:Y:S05]  /*17bb0*/  MUFU.TANH R83, R24 ;  /* 0x0000001800537308 */ /* 0x000fea0000002400 */
[----:B------:R-:W-:Y:S03]  /*17bc0*/  HMMA.16816.F32 R104, R128, R80, R104 ;  /* 0x000000508068723c */ /* 0x000fe60000001868 */
[----:B------:R1:W-:Y:S03]  /*17bd0*/  MUFU.TANH R82, R25 ;  /* 0x0000001900527308 */ /* 0x0003e60000002400 */
[C---:B------:R-:W-:Y:S06]  /*17be0*/  HMMA.16816.F32 R68, R64.reuse, R60, R68 ;  /* 0x0000003c4044723c */ /* 0x040fec0000001844 */
[----:B------:R-:W-:Y:S01]  /*17bf0*/  HMMA.16816.F32 R132, R64, R62, R132 ;  /* 0x0000003e4084723c */ /* 0x000fe20000001884 */
[----:B------:R-:W-:Y:S04]  /*17c00*/  LDSM.16.M88.4 R60, [R231+0x6800] ;  /* 0x00680000e73c783b */ /* 0x000fe80000000200 */
[----:B-1----:R-:W1:Y:S01]  /*17c10*/  LDSM.16.M88.4 R24, [R227+0xa000] ;  /* 0x00a00000e318783b */ /* 0x002e620000000200 */
[-C--:B------:R-:W-:Y:S01]  /*17c20*/  FMUL.FTZ R108, R108, R8.reuse ;  /* 0x000000086c6c7220 */ /* 0x080fe20000410000 */
[-C--:B------:R-:W-:Y:S01]  /*17c30*/  FMUL.FTZ R16, R16, R8.reuse ;  /* 0x0000000810107220 */ /* 0x080fe20000410000 */
[-C--:B------:R-:W-:Y:S01]  /*17c40*/  FMUL.FTZ R17, R17, R8.reuse ;  /* 0x0000000811117220 */ /* 0x080fe20000410000 */
[-C--:B------:R-:W-:Y:S01]  /*17c50*/  FMUL.FTZ R18, R18, R8.reuse ;  /* 0x0000000812127220 */ /* 0x080fe20000410000 */
[-C--:B------:R-:W-:Y:S01]  /*17c60*/  FMUL.FTZ R19, R19, R8.reuse ;  /* 0x0000000813137220 */ /* 0x080fe20000410000 */
[----:B------:R3:W-:Y:S01]  /*17c70*/  MUFU.TANH R170, R108 ;  /* 0x0000006c00aa7308 */ /* 0x0007e20000002400 */
[----:B--2---:R-:W-:Y:S07]  /*17c80*/  HMMA.16816.F32 R104, R36, R40, R104 ;  /* 0x000000282468723c */ /* 0x004fee0000001868 */
[----:B------:R-:W-:Y:S01]  /*17c90*/  MUFU.TANH R142, R16 ;  /* 0x00000010008e7308 */ /* 0x000fe20000002400 */
[-C--:B---3--:R-:W-:Y:S01]  /*17ca0*/  FMUL.FTZ R108, R109, R8.reuse ;  /* 0x000000086d6c7220 */ /* 0x088fe20000410000 */
[----:B------:R-:W-:-:S06]  /*17cb0*/  FMUL.FTZ R109, R110, R8 ;  /* 0x000000086e6d7220 */ /* 0x000fcc0000410000 */
[----:B------:R-:W-:Y:S01]  /*17cc0*/  MUFU.TANH R143, R17 ;  /* 0x00000011008f7308 */ /* 0x000fe20000002400 */
[----:B------:R-:W-:Y:S01]  /*17cd0*/  HMMA.16816.F32 R116, R12, R6, R116 ;  /* 0x000000060c74723c */ /* 0x000fe20000001874 */
[----:B------:R-:W-:Y:S06]  /*17ce0*/  LDSM.16.M88.4 R4, [R227+0xa800] ;  /* 0x00a80000e304783b */ /* 0x000fec0000000200 */
[----:B------:R-:W-:Y:S08]  /*17cf0*/  MUFU.TANH R110, R18 ;  /* 0x00000012006e7308 */ /* 0x000ff00000002400 */
[----:B------:R2:W-:Y:S01]  /*17d00*/  MUFU.TANH R167, R19 ;  /* 0x0000001300a77308 */ /* 0x0005e20000002400 */
[----:B------:R-:W-:Y:S01]  /*17d10*/  HMMA.16816.F32 R100, R36, R42, R100 ;  /* 0x0000002a2464723c */ /* 0x000fe20000001864 */
[----:B------:R-:W-:Y:S04]  /*17d20*/  LDSM.16.M88.4 R40, [R231+0x7000] ;  /* 0x00700000e728783b */ /* 0x000fe80000000200 */
[----:B--2---:R-:W2:Y:S01]  /*17d30*/  LDSM.16.M88.4 R16, [R233+0xb000] ;  /* 0x00b00000e910783b */ /* 0x004ea20000000200 */
[----:B-1----:R-:W-:Y:S06]  /*17d40*/  HMMA.16816.F32 R68, R20, R24, R68 ;  /* 0x000000181444723c */ /* 0x002fec0000001844 */
[----:B------:R-:W-:Y:S01]  /*17d50*/  HMMA.16816.F32 R96, R128, R72, R96 ;  /* 0x000000488060723c */ /* 0x000fe20000001860 */
[----:B------:R-:W-:-:S04]  /*17d60*/  SHF.R.S32.HI R24, RZ, 0x1f, R52 ;  /* 0x0000001fff187819 */ /* 0x000fc80000011434 */
[----:B------:R-:W-:Y:S01]  /*17d70*/  LEA.HI R24, R24, R52, RZ, 0x2 ;  /* 0x0000003418187211 */ /* 0x000fe200078f10ff */
[----:B------:R-:W-:Y:S03]  /*17d80*/  HMMA.16816.F32 R104, R64, R60, R104 ;  /* 0x0000003c4068723c */ /* 0x000fe60000001868 */
[----:B------:R-:W-:-:S05]  /*17d90*/  SHF.R.S32.HI R24, RZ, 0x2, R24 ;  /* 0x00000002ff187819 */ /* 0x000fca0000011418 */
[----:B------:R-:W-:Y:S01]  /*17da0*/  IMAD R51, R51, 0x10, R24 ;  /* 0x0000001033337824 */ /* 0x000fe200078e0218 */
[C---:B------:R-:W-:Y:S01]  /*17db0*/  HMMA.16816.F32 R92, R128.reuse, R74, R92 ;  /* 0x0000004a805c723c */ /* 0x040fe2000000185c */
[----:B------:R-:W1:Y:S01]  /*17dc0*/  MUFU.TANH R30, R30 ;  /* 0x0000001e001e7308 */ /* 0x000e620000002400 */
[----:B------:R-:W-:Y:S02]  /*17dd0*/  LDSM.16.M88.4 R72, [R216+0x6000] ;  /* 0x00600000d848783b */ /* 0x000fe40000000200 */
[----:B------:R-:W-:Y:S01]  /*17de0*/  IADD3 R53, R51, 0x1, R53 ;  /* 0x0000000133357810 */ /* 0x000fe20007ffe035 */
[----:B------:R-:W-:Y:S01]  /*17df0*/  IMAD.SHL.U32 R51, R50, 0x2, RZ ;  /* 0x0000000232337824 */ /* 0x000fe200078e00ff */
[----:B------:R-:W-:Y:S02]  /*17e00*/  HMMA.16816.F32 R88, R128, R44, R88 ;  /* 0x0000002c8058723c */ /* 0x000fe40000001858 */
[----:B------:R-:W-:-:S04]  /*17e10*/  IADD3 R53, R49, R53, -R244 ;  /* 0x0000003531357210 */ /* 0x000fc80007ffe8f4 */
[----:B------:R-:W-:Y:S01]  /*17e20*/  HMMA.16816.F32 R84, R128, R46, R84 ;  /* 0x0000002e8054723c */ /* 0x000fe20000001854 */
[----:B------:R-:W3:Y:S01]  /*17e30*/  LDSM.16.M88.4 R44, [R233+0xb800] ;  /* 0x00b80000e92c783b */ /* 0x000ee20000000200 */
[----:B------:R-:W-:-:S04]  /*17e40*/  LOP3.LUT R51, R51, 0x6, RZ, 0xc0, !PT ;  /* 0x0000000633337812 */ /* 0x000fc800078ec0ff */
[----:B------:R-:W-:Y:S01]  /*17e50*/  HMMA.16816.F32 R100, R64, R62, R100 ;  /* 0x0000003e4064723c */ /* 0x000fe20000001864 */
[----:B-----5:R-:W-:-:S05]  /*17e60*/  IMAD.IADD R9, R9, 0x1, R53 ;  /* 0x0000000109097824 */ /* 0x020fca00078e0235 */
[----:B--2---:R-:W-:Y:S01]  /*17e70*/  HMMA.16816.F32 R96, R36, R16, R96 ;  /* 0x000000102460723c */ /* 0x004fe20000001860 */
[----:B------:R-:W-:Y:S01]  /*17e80*/  IMAD.IADD R51, R2, 0x1, R51 ;  /* 0x0000000102337824 */ /* 0x000fe200078e0233 */
[----:B------:R-:W2:Y:S01]  /*17e90*/  MUFU.TANH R33, R33 ;  /* 0x0000002100217308 */ /* 0x000ea20000002400 */
[----:B------:R-:W-:Y:S03]  /*17ea0*/  LDSM.16.M88.4 R52, [R227+0xb000] ;  /* 0x00b00000e334783b */ /* 0x000fe60000000200 */
[----:B------:R-:W-:Y:S01]  /*17eb0*/  HMMA.16816.F32 R132, R20, R26, R132 ;  /* 0x0000001a1484723c */ /* 0x000fe20000001884 */
[----:B------:R-:W4:Y:S01]  /*17ec0*/  LDSM.16.M88.4 R24, [R216+0x6800] ;  /* 0x00680000d818783b */ /* 0x000f220000000200 */
[C---:B------:R-:W-:Y:S02]  /*17ed0*/  VIMNMX R193, R9.reuse, R49, PT ;  /* 0x0000003109c17248 */ /* 0x040fe40003fe0100 */
[----:B------:R-:W-:-:S02]  /*17ee0*/  VIADDMNMX R192, R9, 0x8, R49, PT ;  /* 0x0000000809c07846 */ /* 0x000fc40003800131 */
[----:B------:R-:W-:Y:S01]  /*17ef0*/  HMMA.16816.F32 R104, R20, R4, R104 ;  /* 0x000000041468723c */ /* 0x000fe20000001868 */
[----:B------:R-:W3:Y:S06]  /*17f00*/  MUFU.TANH R29, R29 ;  /* 0x0000001d001d7308 */ /* 0x000eec0000002400 */
[C---:B------:R-:W-:Y:S02]  /*17f10*/  VIADD R4, R51.reuse, 0x8 ;  /* 0x0000000833047836 */ /* 0x040fe40000000000 */
[----:B------:R-:W3:Y:S01]  /*17f20*/  MUFU.TANH R34, R34 ;  /* 0x0000002200227308 */ /* 0x000ee20000002400 */
[----:B------:R-:W-:-:S02]  /*17f30*/  VIADD R5, R51, 0x1 ;  /* 0x0000000133057836 */ /* 0x000fc40000000000 */
[CC--:B------:R-:W-:Y:S02]  /*17f40*/  ISETP.GE.AND P5, PT, R4.reuse, R193.reuse, PT ;  /* 0x000000c10400720c */ /* 0x0c0fe40003fa6270 */
[-C--:B------:R-:W-:Y:S01]  /*17f50*/  ISETP.GE.AND P2, PT, R4, R192.reuse, PT ;  /* 0x000000c00400720c */ /* 0x080fe20003f46270 */
[----:B------:R-:W-:Y:S01]  /*17f60*/  VIADD R4, R51, 0x9 ;  /* 0x0000000933047836 */ /* 0x000fe20000000000 */
[-C--:B------:R-:W-:Y:S01]  /*17f70*/  ISETP.GE.AND P1, PT, R5, R192.reuse, PT ;  /* 0x000000c00500720c */ /* 0x080fe20003f26270 */
[----:B------:R-:W-:Y:S01]  /*17f80*/  HMMA.16816.F32 R92, R36, R18, R92 ;  /* 0x00000012245c723c */ /* 0x000fe2000000185c */
[----:B------:R-:W4:Y:S02]  /*17f90*/  LDSM.16.M88.4 R16, [R231+0x7800] ;  /* 0x00780000e710783b */ /* 0x000f240000000200 */
[C---:B------:R-:W-:Y:S02]  /*17fa0*/  ISETP.GE.AND P6, PT, R4.reuse, R193, PT ;  /* 0x000000c10400720c */ /* 0x040fe40003fc6270 */
[----:B------:R-:W-:Y:S01]  /*17fb0*/  ISETP.GE.AND P3, PT, R4, R192, PT ;  /* 0x000000c00400720c */ /* 0x000fe20003f66270 */
[----:B------:R-:W-:Y:S01]  /*17fc0*/  VIADD R4, R51, 0x11 ;  /* 0x0000001133047836 */ /* 0x000fe20000000000 */
[----:B------:R-:W-:Y:S01]  /*17fd0*/  HMMA.16816.F32 R100, R20, R6, R100 ;  /* 0x000000061464723c */ /* 0x000fe20000001864 */
[----:B-1----:R-:W-:-:S02]  /*17fe0*/  FSEL R60, R30, -INF , !P1 ;  /* 0xff8000001e3c7808 */ /* 0x002fc40004800000 */
[----:B--2---:R-:W-:Y:S02]  /*17ff0*/  FSEL R33, R33, -INF , !P5 ;  /* 0xff80000021217808 */ /* 0x004fe40006800000 */
[-C--:B------:R-:W-:Y:S01]  /*18000*/  ISETP.GE.AND P4, PT, R5, R193.reuse, PT ;  /* 0x000000c10500720c */ /* 0x080fe20003f86270 */
[----:B------:R-:W-:Y:S01]  /*18010*/  HMMA.16816.F32 R96, R64, R40, R96 ;  /* 0x000000284060723c */ /* 0x000fe20000001860 */
[C---:B------:R-:W-:Y:S01]  /*18020*/  ISETP.GE.AND P1, PT, R4.reuse, R193, PT ;  /* 0x000000c10400720c */ /* 0x040fe20003f26270 */
[C---:B------:R-:W-:Y:S01]  /*18030*/  VIADD R5, R51.reuse, 0x10 ;  /* 0x0000001033057836 */ /* 0x040fe20000000000 */
[----:B------:R-:W-:Y:S01]  /*18040*/  ISETP.GE.AND P5, PT, R4, R192, PT ;  /* 0x000000c00400720c */ /* 0x000fe20003fa6270 */
[----:B------:R-:W-:Y:S02]  /*18050*/  VIADD R4, R51, 0x18 ;  /* 0x0000001833047836 */ /* 0x000fe40000000000 */
[----:B------:R-:W-:Y:S01]  /*18060*/  HMMA.16816.F32 R120, R12, R78, R120 ;  /* 0x0000004e0c78723c */ /* 0x000fe20000001878 */
[----:B---3--:R-:W-:-:S02]  /*18070*/  FSEL R50, R29, -INF , !P4 ;  /* 0xff8000001d327808 */ /* 0x008fc40006000000 */
[----:B------:R-:W-:Y:S02]  /*18080*/  FSEL R56, R56, -INF , !P2 ;  /* 0xff80000038387808 */ /* 0x000fe40005000000 */
[----:B------:R-:W-:Y:S02]  /*18090*/  FSEL R34, R34, -INF , !P6 ;  /* 0xff80000022227808 */ /* 0x000fe40007000000 */
[CC--:B------:R-:W-:Y:S02]  /*180a0*/  ISETP.GE.AND P0, PT, R5.reuse, R193.reuse, PT ;  /* 0x000000c10500720c */ /* 0x0c0fe40003f06270 */
[-C--:B------:R-:W-:Y:S02]  /*180b0*/  ISETP.GE.AND P4, PT, R5, R192.reuse, PT ;  /* 0x000000c00500720c */ /* 0x080fe40003f86270 */
[C---:B------:R-:W-:Y:S02]  /*180c0*/  ISETP.GE.AND P2, PT, R4.reuse, R193, PT ;  /* 0x000000c10400720c */ /* 0x040fe40003f46270 */
[----:B------:R-:W-:-:S02]  /*180d0*/  ISETP.GE.AND P6, PT, R4, R192, PT ;  /* 0x000000c00400720c */ /* 0x000fc40003fc6270 */
[----:B------:R-:W1:Y:S01]  /*180e0*/  LDSM.16.M88.4 R4, [R216+0x7000] ;  /* 0x00700000d804783b */ /* 0x000e620000000200 */
[C---:B------:R-:W-:Y:S01]  /*180f0*/  HMMA.16816.F32 R84, R36.reuse, R46, R84 ;  /* 0x0000002e2454723c */ /* 0x040fe20000001854 */
[----:B------:R-:W2:Y:S05]  /*18100*/  MUFU.TANH R35, R35 ;  /* 0x0000002300237308 */ /* 0x000eaa0000002400 */
[----:B------:R-:W-:Y:S06]  /*18110*/  HMMA.16816.F32 R88, R36, R44, R88 ;  /* 0x0000002c2458723c */ /* 0x000fec0000001858 */
[----:B----4-:R-:W-:Y:S01]  /*18120*/  HMMA.16816.F32 R104, R12, R24, R104 ;  /* 0x000000180c68723c */ /* 0x010fe20000001868 */
[----:B------:R-:W-:-:S05]  /*18130*/  FMUL.FTZ R78, R120, R8 ;  /* 0x00000008784e7220 */ /* 0x000fca0000410000 */
[----:B------:R-:W-:Y:S01]  /*18140*/  HMMA.16816.F32 R100, R12, R26, R100 ;  /* 0x0000001a0c64723c */ /* 0x000fe20000001864 */
[----:B------:R-:W3:Y:S05]  /*18150*/  LDSM.16.M88.4 R24, [R227+0xb800] ;  /* 0x00b80000e318783b */ /* 0x000eea0000000200 */
[----:B------:R-:W-:Y:S01]  /*18160*/  HMMA.16816.F32 R96, R20, R52, R96 ;  /* 0x000000341460723c */ /* 0x000fe20000001860 */
[----:B------:R-:W4:Y:S01]  /*18170*/  MUFU.TANH R76, R76 ;  /* 0x0000004c004c7308 */ /* 0x000f220000002400 */
[-C--:B------:R-:W-:Y:S01]  /*18180*/  FMUL.FTZ R79, R121, R8.reuse ;  /* 0x00000008794f7220 */ /* 0x080fe20000410000 */
[----:B------:R-:W-:-:S03]  /*18190*/  FMUL.FTZ R80, R122, R8 ;  /* 0x000000087a507220 */ /* 0x000fc60000410000 */
[C---:B------:R-:W-:Y:S01]  /*181a0*/  HMMA.16816.F32 R92, R64.reuse, R42, R92 ;  /* 0x0000002a405c723c */ /* 0x040fe2000000185c */
[----:B------:R-:W-:Y:S02]  /*181b0*/  VIADD R9, R51, 0x19 ;  /* 0x0000001933097836 */ /* 0x000fe40000000000 */
[----:B------:R-:W1:Y:S01]  /*181c0*/  MUFU.TANH R78, R78 ;  /* 0x0000004e004e7308 */ /* 0x000e620000002400 */
[----:B--2---:R-:W-:Y:S01]  /*181d0*/  FSEL R35, R35, -INF , !P3 ;  /* 0xff80000023237808 */ /* 0x004fe20005800000 */
[----:B------:R-:W-:Y:S01]  /*181e0*/  FMUL.FTZ R81, R123, R8 ;  /* 0x000000087b517220 */ /* 0x000fe20000410000 */
[----:B------:R-:W-:Y:S01]  /*181f0*/  FSEL R30, R57, -INF , !P0 ;  /* 0xff800000391e7808 */ /* 0x000fe20004000000 */
[C---:B------:R-:W-:Y:S01]  /*18200*/  HMMA.16816.F32 R84, R64.reuse, R18, R84 ;  /* 0x000000124054723c */ /* 0x040fe20000001854 */
[CC--:B------:R-:W-:Y:S02]  /*18210*/  ISETP.GE.AND P3, PT, R9.reuse, R193.reuse, PT ;  /* 0x000000c10900720c */ /* 0x0c0fe40003f66270 */
[----:B------:R-:W-:Y:S01]  /*18220*/  ISETP.GE.AND P0, PT, R9, R192, PT ;  /* 0x000000c00900720c */ /* 0x000fe20003f06270 */
[----:B------:R-:W-:Y:S01]  /*18230*/  MUFU.TANH R79, R79 ;  /* 0x0000004f004f7308 */ /* 0x000fe20000002400 */
[----:B------:R-:W-:Y:S01]  /*18240*/  VIADD R9, R51, 0x20 ;  /* 0x0000002033097836 */ /* 0x000fe20000000000 */
[----:B------:R-:W-:Y:S01]  /*18250*/  LOP3.LUT R3, R3, R28, RZ, 0xfc, !PT ;  /* 0x0000001c03037212 */ /* 0x000fe200078efcff */
[----:B------:R-:W-:Y:S05]  /*18260*/  HMMA.16816.F32 R88, R64, R16, R88 ;  /* 0x000000104058723c */ /* 0x000fea0000001858 */
[----:B------:R-:W2:Y:S01]  /*18270*/  MUFU.TANH R80, R80 ;  /* 0x0000005000507308 */ /* 0x000ea20000002400 */
[----:B------:R-:W-:Y:S01]  /*18280*/  FSEL R77, R77, -INF , !P4 ;  /* 0xff8000004d4d7808 */ /* 0x000fe20006000000 */
[----:B------:R-:W-:Y:S01]  /*18290*/  HMMA.16816.F32 R68, R12, R72, R68 ;  /* 0x000000480c44723c */ /* 0x000fe20000001844 */
[----:B------:R-:W-:Y:S01]  /*182a0*/  FSEL R28, R59, -INF , !P1 ;  /* 0xff8000003b1c7808 */ /* 0x000fe20004800000 */
[----:B------:R-:W3:Y:S01]  /*182b0*/  LDSM.16.M88.4 R16, [R216+0x7800] ;  /* 0x00780000d810783b */ /* 0x000ee20000000200 */
[----:B------:R-:W-:-:S03]  /*182c0*/  ISETP.GE.AND P4, PT, R9, R193, PT ;  /* 0x000000c10900720c */ /* 0x000fc60003f86270 */
[----:B------:R-:W3:Y:S01]  /*182d0*/  MUFU.TANH R113, R113 ;  /* 0x0000007100717308 */ /* 0x000ee20000002400 */
[----:B------:R-:W-:Y:S01]  /*182e0*/  ISETP.GE.AND P1, PT, R9, R192, PT ;  /* 0x000000c00900720c */ /* 0x000fe20003f26270 */
[----:B------:R-:W-:Y:S01]  /*182f0*/  VIADD R9, R51, 0x21 ;  /* 0x0000002133097836 */ /* 0x000fe20000000000 */
[----:B----4-:R-:W-:-:S05]  /*18300*/  FSEL R76, R76, -INF , !P5 ;  /* 0xff8000004c4c7808 */ /* 0x010fca0006800000 */
[----:B------:R-:W4:Y:S01]  /*18310*/  MUFU.TANH R81, R81 ;  /* 0x0000005100517308 */ /* 0x000f220000002400 */
[----:B-1----:R-:W-:Y:S01]  /*18320*/  FSEL R29, R78, -INF , !P2 ;  /* 0xff8000004e1d7808 */ /* 0x002fe20005000000 */
[C---:B------:R-:W-:Y:S01]  /*18330*/  HMMA.16816.F32 R96, R12.reuse, R4, R96 ;  /* 0x000000040c60723c */ /* 0x040fe20000001860 */
[----:B------:R-:W-:Y:S01]  /*18340*/  ISETP.GE.AND P5, PT, R9, R193, PT ;  /* 0x000000c10900720c */ /* 0x000fe20003fa6270 */
[----:B------:R-:W-:Y:S01]  /*18350*/  FMUL.FTZ R111, R111, R8 ;  /* 0x000000086f6f7220 */ /* 0x000fe20000410000 */
[----:B------:R-:W-:Y:S01]  /*18360*/  ISETP.GE.AND P2, PT, R9, R192, PT ;  /* 0x000000c00900720c */ /* 0x000fe20003f46270 */
[C---:B------:R-:W-:Y:S02]  /*18370*/  VIADD R9, R51.reuse, 0x28 ;  /* 0x0000002833097836 */ /* 0x040fe40000000000 */
[----:B------:R-:W-:Y:S01]  /*18380*/  MUFU.TANH R108, R108 ;  /* 0x0000006c006c7308 */ /* 0x000fe20000002400 */
[----:B------:R-:W-:Y:S01]  /*18390*/  VIADD R4, R51, 0x30 ;  /* 0x0000003033047836 */ /* 0x000fe20000000000 */
[----:B------:R-:W-:Y:S01]  /*183a0*/  HMMA.16816.F32 R132, R12, R74, R132 ;  /* 0x0000004a0c84723c */ /* 0x000fe20000001884 */
[----:B------:R-:W-:-:S05]  /*183b0*/  FSEL R42, R112, -INF , !P1 ;  /* 0xff800000702a7808 */ /* 0x000fca0004800000 */
[----:B------:R-:W1:Y:S01]  /*183c0*/  MUFU.TANH R109, R109 ;  /* 0x0000006d006d7308 */ /* 0x000e620000002400 */
[C---:B------:R-:W-:Y:S01]  /*183d0*/  HMMA.16816.F32 R92, R20.reuse, R54, R92 ;  /* 0x00000036145c723c */ /* 0x040fe2000000185c */
[----:B------:R-:W-:Y:S02]  /*183e0*/  FSEL R41, R82, -INF , !P5 ;  /* 0xff80000052297808 */ /* 0x000fe40006800000 */
[----:B--2---:R-:W-:Y:S02]  /*183f0*/  FSEL R80, R80, -INF , !P6 ;  /* 0xff80000050507808 */ /* 0x004fe40007000000 */
[----:B------:R-:W-:Y:S01]  /*18400*/  FSEL R49, R79, -INF , !P3 ;  /* 0xff8000004f317808 */ /* 0x000fe20005800000 */
[C---:B---3--:R-:W-:Y:S01]  /*18410*/  HMMA.16816.F32 R84, R20.reuse, R26, R84 ;  /* 0x0000001a1454723c */ /* 0x048fe20000001854 */
[----:B------:R-:W2:Y:S01]  /*18420*/  MUFU.TANH R168, R111 ;  /* 0x0000006f00a87308 */ /* 0x000ea20000002400 */
[-C--:B------:R-:W-:Y:S01]  /*18430*/  ISETP.GE.AND P1, PT, R4, R193.reuse, PT ;  /* 0x000000c10400720c */ /* 0x080fe20003f26270 */
[----:B------:R-:W-:Y:S01]  /*18440*/  FMUL.FTZ R116, R116, R8 ;  /* 0x0000000874747220 */ /* 0x000fe20000410000 */
[-C--:B------:R-:W-:Y:S01]  /*18450*/  ISETP.GE.AND P5, PT, R4, R192.reuse, PT ;  /* 0x000000c00400720c */ /* 0x080fe20003fa6270 */
[----:B------:R-:W-:Y:S01]  /*18460*/  VIADD R4, R51, 0x31 ;  /* 0x0000003133047836 */ /* 0x000fe20000000000 */
[CC--:B------:R-:W-:Y:S01]  /*18470*/  ISETP.GE.AND P6, PT, R9.reuse, R193.reuse, PT ;  /* 0x000000c10900720c */ /* 0x0c0fe20003fc6270 */
[----:B------:R-:W-:Y:S01]  /*18480*/  HMMA.16816.F32 R88, R20, R24, R88 ;  /* 0x000000181458723c */ /* 0x000fe20000001858 */
[----:B------:R-:W-:Y:S01]  /*18490*/  ISETP.GE.AND P3, PT, R9, R192, PT ;  /* 0x000000c00900720c */ /* 0x000fe20003f66270 */
[----:B------:R-:W-:Y:S01]  /*184a0*/  VIADD R9, R51, 0x29 ;  /* 0x0000002933097836 */ /* 0x000fe20000000000 */
[----:B------:R-:W-:Y:S01]  /*184b0*/  FSEL R43, R113, -INF , !P2 ;  /* 0xff800000712b7808 */ /* 0x000fe20005000000 */
[-C--:B------:R-:W-:Y:S01]  /*184c0*/  FMUL.FTZ R119, R119, R8.reuse ;  /* 0x0000000877777220 */ /* 0x080fe20000410000 */
[----:B------:R-:W-:Y:S01]  /*184d0*/  FSEL R170, R170, -INF , !P6 ;  /* 0xff800000aaaa7808 */ /* 0x000fe20007000000 */
[-C--:B------:R-:W-:Y:S01]  /*184e0*/  FMUL.FTZ R68, R68, R8.reuse ;  /* 0x0000000844447220 */ /* 0x080fe20000410000 */
[----:B----4-:R-:W-:Y:S01]  /*184f0*/  FSEL R81, R81, -INF , !P0 ;  /* 0xff80000051517808 */ /* 0x010fe20004000000 */
[-C--:B------:R-:W-:Y:S01]  /*18500*/  FMUL.FTZ R117, R117, R8.reuse ;  /* 0x0000000875757220 */ /* 0x080fe20000410000 */
[-C--:B------:R-:W-:Y:S01]  /*18510*/  ISETP.GE.AND P2, PT, R4, R193.reuse, PT ;  /* 0x000000c10400720c */ /* 0x080fe20003f46270 */
[----:B------:R-:W-:Y:S01]  /*18520*/  FMUL.FTZ R118, R118, R8 ;  /* 0x0000000876767220 */ /* 0x000fe20000410000 */
[----:B------:R-:W-:Y:S01]  /*18530*/  ISETP.GE.AND P6, PT, R4, R192, PT ;  /* 0x000000c00400720c */ /* 0x000fe20003fc6270 */
[----:B------:R-:W-:Y:S01]  /*18540*/  VIADD R4, R51, 0x38 ;  /* 0x0000003833047836 */ /* 0x000fe20000000000 */
[-C--:B------:R-:W-:Y:S01]  /*18550*/  ISETP.GE.AND P0, PT, R9, R193.reuse, PT ;  /* 0x000000c10900720c */ /* 0x080fe20003f06270 */
[----:B------:R-:W3:Y:S01]  /*18560*/  MUFU.TANH R144, R116 ;  /* 0x0000007400907308 */ /* 0x000ee20000002400 */
[----:B-1----:R-:W-:Y:S01]  /*18570*/  FSEL R45, R109, -INF , !P3 ;  /* 0xff8000006d2d7808 */ /* 0x002fe20005800000 */
[-C--:B------:R-:W-:Y:S01]  /*18580*/  FMUL.FTZ R69, R69, R8.reuse ;  /* 0x0000000845457220 */ /* 0x080fe20000410000 */
[----:B------:R-:W-:Y:S01]  /*18590*/  FSEL R40, R108, -INF , !P0 ;  /* 0xff8000006c287808 */ /* 0x000fe20004000000 */
[-C--:B------:R-:W-:Y:S01]  /*185a0*/  FMUL.FTZ R70, R70, R8.reuse ;  /* 0x0000000846467220 */ /* 0x080fe20000410000 */
[----:B------:R-:W-:Y:S01]  /*185b0*/  FSEL R44, R83, -INF , !P4 ;  /* 0xff800000532c7808 */ /* 0x000fe20006000000 */
[-C--:B------:R-:W-:Y:S01]  /*185c0*/  FMUL.FTZ R71, R71, R8.reuse ;  /* 0x0000000847477220 */ /* 0x080fe20000410000 */
[-C--:B------:R-:W-:Y:S01]  /*185d0*/  ISETP.GE.AND P3, PT, R4, R193.reuse, PT ;  /* 0x000000c10400720c */ /* 0x080fe20003f66270 */
[----:B------:R-:W-:Y:S01]  /*185e0*/  FMUL.FTZ R104, R104, R8 ;  /* 0x0000000868687220 */ /* 0x000fe20000410000 */
[-C--:B------:R-:W-:Y:S01]  /*185f0*/  ISETP.GE.AND P0, PT, R4, R192.reuse, PT ;  /* 0x000000c00400720c */ /* 0x080fe20003f06270 */
[----:B------:R-:W-:Y:S01]  /*18600*/  VIADD R4, R51, 0x39 ;  /* 0x0000003933047836 */ /* 0x000fe20000000000 */
[----:B------:R-:W-:Y:S01]  /*18610*/  ISETP.GE.AND P4, PT, R9, R192, PT ;  /* 0x000000c00900720c */ /* 0x000fe20003f86270 */
[----:B------:R-:W1:Y:S01]  /*18620*/  MUFU.TANH R147, R119 ;  /* 0x0000007700937308 */ /* 0x000e620000002400 */
[----:B------:R-:W-:Y:S01]  /*18630*/  FSEL R142, R142, -INF , !P1 ;  /* 0xff8000008e8e7808 */ /* 0x000fe20004800000 */
[-C--:B------:R-:W-:Y:S01]  /*18640*/  FMUL.FTZ R52, R106, R8.reuse ;  /* 0x000000086a347220 */ /* 0x080fe20000410000 */
[----:B--2---:R-:W-:Y:S01]  /*18650*/  FSEL R168, R168, -INF , !P4 ;  /* 0xff800000a8a87808 */ /* 0x004fe20006000000 */
[-C--:B------:R-:W-:Y:S01]  /*18660*/  FMUL.FTZ R105, R105, R8.reuse ;  /* 0x0000000869697220 */ /* 0x080fe20000410000 */
[C---:B------:R-:W-:Y:S01]  /*18670*/  ISETP.GE.AND P4, PT, R4.reuse, R193, PT ;  /* 0x000000c10400720c */ /* 0x040fe20003f86270 */
[----:B------:R-:W-:Y:S01]  /*18680*/  FMUL.FTZ R107, R107, R8 ;  /* 0x000000086b6b7220 */ /* 0x000fe20000410000 */
[----:B------:R-:W-:Y:S01]  /*18690*/  ISETP.GE.AND P1, PT, R4, R192, PT ;  /* 0x000000c00400720c */ /* 0x000fe20003f26270 */
[----:B------:R-:W2:Y:S01]  /*186a0*/  MUFU.TANH R158, R68 ;  /* 0x00000044009e7308 */ /* 0x000ea20000002400 */
[----:B------:R-:W-:-:S02]  /*186b0*/  VIADD R4, R51, 0x40 ;  /* 0x0000004033047836 */ /* 0x000fc40000000000 */
[-C--:B------:R-:W-:Y:S01]  /*186c0*/  FMUL.FTZ R132, R132, R8.reuse ;  /* 0x0000000884847220 */ /* 0x080fe20000410000 */
[----:B------:R-:W-:Y:S01]  /*186d0*/  HMMA.16816.F32 R92, R12, R6, R92 ;  /* 0x000000060c5c723c */ /* 0x000fe2000000185c */
[----:B------:R-:W-:Y:S01]  /*186e0*/  FSEL R9, R110, -INF , !P5 ;  /* 0xff8000006e097808 */ /* 0x000fe20006800000 */
[-C--:B------:R-:W-:Y:S01]  /*186f0*/  FMUL.FTZ R100, R100, R8.reuse ;  /* 0x0000000864647220 */ /* 0x080fe20000410000 */
[-C--:B------:R-:W-:Y:S01]  /*18700*/  FMUL.FTZ R36, R102, R8.reuse ;  /* 0x0000000866247220 */ /* 0x080fe20000410000 */
[-C--:B------:R-:W-:Y:S01]  /*18710*/  FMUL.FTZ R101, R101, R8.reuse ;  /* 0x0000000865657220 */ /* 0x080fe20000410000 */
[----:B------:R-:W-:Y:S01]  /*18720*/  MUFU.TANH R145, R117 ;  /* 0x0000007500917308 */ /* 0x000fe20000002400 */
[----:B------:R-:W-:Y:S01]  /*18730*/  FSEL R143, R143, -INF , !P2 ;  /* 0xff8000008f8f7808 */ /* 0x000fe20005000000 */
[----:B------:R-:W-:Y:S01]  /*18740*/  FMUL.FTZ R103, R103, R8 ;  /* 0x0000000867677220 */ /* 0x000fe20000410000 */
[----:B------:R-:W-:Y:S01]  /*18750*/  ISETP.GE.AND P5, PT, R4, R193, PT ;  /* 0x000000c10400720c */ /* 0x000fe20003fa6270 */
[----:B------:R-:W-:-:S04]  /*18760*/  DEPBAR.LE SB0, 0x0 ;  /* 0x000080000000791a */ /* 0x000fc80000000000 */
[----:B------:R-:W4:Y:S01]  /*18770*/  MUFU.TANH R162, R118 ;  /* 0x0000007600a27308 */ /* 0x000f220000002400 */
[----:B------:R-:W-:Y:S01]  /*18780*/  ISETP.GE.AND P2, PT, R4, R192, PT ;  /* 0x000000c00400720c */ /* 0x000fe20003f46270 */
[----:B------:R-:W-:Y:S02]  /*18790*/  VIADD R4, R51, 0x41 ;  /* 0x0000004133047836 */ /* 0x000fe40000000000 */
[-C--:B------:R-:W-:Y:S01]  /*187a0*/  FMUL.FTZ R133, R133, R8.reuse ;  /* 0x0000000885857220 */ /* 0x080fe20000410000 */
[-C--:B------:R-:W-:Y:S01]  /*187b0*/  FMUL.FTZ R134, R134, R8.reuse ;  /* 0x0000000886867220 */ /* 0x080fe20000410000 */
[----:B------:R-:W-:Y:S02]  /*187c0*/  FMUL.FTZ R61, R135, R8 ;  /* 0x00000008873d7220 */ /* 0x000fe40000410000 */
[----:B------:R-:W-:Y:S01]  /*187d0*/  MUFU.TANH R159, R69 ;  /* 0x00000045009f7308 */ /* 0x000fe20000002400 */
[----:B------:R-:W-:Y:S02]  /*187e0*/  FSEL R167, R167, -INF , !P6 ;  /* 0xff800000a7a77808 */ /* 0x000fe40007000000 */
[----:B---3--:R-:W-:-:S05]  /*187f0*/  FSEL R144, R144, -INF , !P3 ;  /* 0xff80000090907808 */ /* 0x008fca0005800000 */
[----:B------:R-:W3:Y:S01]  /*18800*/  MUFU.TANH R153, R70 ;  /* 0x0000004600997308 */ /* 0x000ee20000002400 */
[C---:B------:R-:W-:Y:S01]  /*18810*/  ISETP.GE.AND P6, PT, R4.reuse, R193, PT ;  /* 0x000000c10400720c */ /* 0x040fe20003fc6270 */
[----:B------:R-:W-:Y:S01]  /*18820*/  HMMA.16816.F32 R84, R12, R18, R84 ;  /* 0x000000120c54723c */ /* 0x000fe20000001854 */
[----:B------:R-:W-:-:S05]  /*18830*/  ISETP.GE.AND P3, PT, R4, R192, PT ;  /* 0x000000c00400720c */ /* 0x000fca0003f66270 */
[----:B------:R-:W3:Y:S01]  /*18840*/  MUFU.TANH R155, R71 ;  /* 0x00000047009b7308 */ /* 0x000ee20000002400 */
[----:B------:R-:W-:-:S07]  /*18850*/  VIADD R4, R51, 0x49 ;  /* 0x0000004933047836 */ /* 0x000fce0000000000 */
[----:B------:R-:W3:Y:S01]  /*18860*/  MUFU.TANH R160, R132 ;  /* 0x0000008400a07308 */ /* 0x000ee20000002400 */
[----:B------:R-:W-:Y:S01]  /*18870*/  VIADD R5, R51, 0x48 ;  /* 0x0000004833057836 */ /* 0x000fe20000000000 */
[----:B-1----:R-:W-:-:S06]  /*18880*/  FSEL R147, R147, -INF , !P1 ;  /* 0xff80000093937808 */ /* 0x002fcc0004800000 */
[----:B------:R-:W-:Y:S01]  /*18890*/  MUFU.TANH R161, R133 ;  /* 0x0000008500a17308 */ /* 0x000fe20000002400 */
[----:B--2---:R-:W-:Y:S01]  /*188a0*/  FSEL R158, R158, -INF , !P5 ;  /* 0xff8000009e9e7808 */ /* 0x004fe20006800000 */
[----:B------:R-:W-:Y:S06]  /*188b0*/  HMMA.16816.F32 R88, R12, R16, R88 ;  /* 0x000000100c58723c */ /* 0x000fec0000001858 */
[----:B------:R-:W1:Y:S01]  /*188c0*/  MUFU.TANH R157, R134 ;  /* 0x00000086009d7308 */ /* 0x000e620000002400 */
[C---:B------:R-:W-:Y:S02]  /*188d0*/  ISETP.GE.AND P1, PT, R4.reuse, R193, PT ;  /* 0x000000c10400720c */ /* 0x040fe40003f26270 */
[----:B------:R-:W-:-:S05]  /*188e0*/  ISETP.GE.AND P5, PT, R4, R192, PT ;  /* 0x000000c00400720c */ /* 0x000fca0003fa6270 */
[----:B------:R-:W2:Y:S01]  /*188f0*/  MUFU.TANH R61, R61 ;  /* 0x0000003d003d7308 */ /* 0x000ea20000002400 */
[----:B----4-:R-:W-:Y:S01]  /*18900*/  FSEL R162, R162, -INF , !P0 ;  /* 0xff800000a2a27808 */ /* 0x010fe20004000000 */
[----:B------:R-:W-:Y:S01]  /*18910*/  VIADD R4, R51, 0x50 ;  /* 0x0000005033047836 */ /* 0x000fe20000000000 */
[----:B------:R-:W-:-:S05]  /*18920*/  FSEL R145, R145, -INF , !P4 ;  /* 0xff80000091917808 */ /* 0x000fca0006000000 */
[----:B------:R-:W4:Y:S01]  /*18930*/  MUFU.TANH R169, R104 ;  /* 0x0000006800a97308 */ /* 0x000f220000002400 */
[C---:B------:R-:W-:Y:S02]  /*18940*/  ISETP.GE.AND P0, PT, R5.reuse, R193, PT ;  /* 0x000000c10500720c */ /* 0x040fe40003f06270 */
[----:B------:R-:W-:Y:S01]  /*18950*/  ISETP.GE.AND P4, PT, R5, R192, PT ;  /* 0x000000c00500720c */ /* 0x000fe20003f86270 */
[----:B------:R-:W-:-:S04]  /*18960*/  VIADD R5, R51, 0x51 ;  /* 0x0000005133057836 */ /* 0x000fc80000000000 */
[----:B------:R-:W-:Y:S01]  /*18970*/  MUFU.TANH R166, R105 ;  /* 0x0000006900a67308 */ /* 0x000fe20000002400 */
[----:B------:R-:W-:Y:S01]  /*18980*/  FMUL.FTZ R96, R96, R8 ;  /* 0x0000000860607220 */ /* 0x000fe20000410000 */
[----:B---3--:R-:W-:-:S06]  /*18990*/  FSEL R153, R153, -INF , !P2 ;  /* 0xff80000099997808 */ /* 0x008fcc0005000000 */
[----:B------:R-:W3:Y:S01]  /*189a0*/  MUFU.TANH R52, R52 ;  /* 0x0000003400347308 */ /* 0x000ee20000002400 */
[----:B------:R-:W-:Y:S02]  /*189b0*/  FSEL R159, R159, -INF , !P6 ;  /* 0xff8000009f9f7808 */ /* 0x000fe40007000000 */
[----:B------:R-:W-:-:S05]  /*189c0*/  ISETP.GE.AND P2, PT, R4, R193, PT ;  /* 0x000000c10400720c */ /* 0x000fca0003f46270 */
[----:B------:R-:W3:Y:S01]  /*189d0*/  MUFU.TANH R37, R107 ;  /* 0x0000006b00257308 */ /* 0x000ee20000002400 */
[----:B------:R-:W-:Y:S01]  /*189e0*/  ISETP.GE.AND P6, PT, R4, R192, PT ;  /* 0x000000c00400720c */ /* 0x000fe20003fc6270 */
[----:B------:R-:W-:Y:S01]  /*189f0*/  VIADD R4, R51, 0x58 ;  /* 0x0000005833047836 */ /* 0x000fe20000000000 */
[----:B------:R-:W-:-:S05]  /*18a00*/  FSEL R155, R155, -INF , !P3 ;  /* 0xff8000009b9b7808 */ /* 0x000fca0005800000 */
[----:B------:R-:W3:Y:S01]  /*18a10*/  MUFU.TANH R165, R100 ;  /* 0x0000006400a57308 */ /* 0x000ee20000002400 */
[----:B------:R-:W-:Y:S01]  /*18a20*/  FSEL R160, R160, -INF , !P0 ;  /* 0xff800000a0a07808 */ /* 0x000fe20004000000 */
[-C--:B------:R-:W-:Y:S01]  /*18a30*/  FMUL.FTZ R97, R97, R8.reuse ;  /* 0x0000000861617220 */ /* 0x080fe20000410000 */
[----:B------:R-:W-:Y:S01]  /*18a40*/  FMUL.FTZ R98, R98, R8 ;  /* 0x0000000862627220 */ /* 0x000fe20000410000 */
[C---:B------:R-:W-:Y:S02]  /*18a50*/  ISETP.GE.AND P3, PT, R5.reuse, R193, PT ;  /* 0x000000c10500720c */ /* 0x040fe40003f66270 */
[----:B------:R-:W-:Y:S02]  /*18a60*/  ISETP.GE.AND P0, PT, R5, R192, PT ;  /* 0x000000c00500720c */ /* 0x000fe40003f06270 */
[----:B------:R-:W-:Y:S01]  /*18a70*/  MUFU.TANH R164, R101 ;  /* 0x0000006500a47308 */ /* 0x000fe20000002400 */
[----:B------:R-:W-:Y:S02]  /*18a80*/  VIADD R5, R51, 0x59 ;  /* 0x0000005933057836 */ /* 0x000fe40000000000 */
[-C--:B------:R-:W-:Y:S01]  /*18a90*/  FMUL.FTZ R99, R99, R8.reuse ;  /* 0x0000000863637220 */ /* 0x080fe20000410000 */
[----:B------:R-:W-:-:S04]  /*18aa0*/  FMUL.FTZ R92, R92, R8 ;  /* 0x000000085c5c7220 */ /* 0x000fc80000410000 */
[----:B------:R-:W3:Y:S01]  /*18ab0*/  MUFU.TANH R36, R36 ;  /* 0x0000002400247308 */ /* 0x000ee20000002400 */
[----:B-1----:R-:W-:Y:S02]  /*18ac0*/  FSEL R157, R157, -INF , !P4 ;  /* 0xff8000009d9d7808 */ /* 0x002fe40006000000 */
[----:B------:R-:W-:-:S05]  /*18ad0*/  FSEL R161, R161, -INF , !P1 ;  /* 0xff800000a1a17808 */ /* 0x000fca0004800000 */
[----:B------:R-:W1:Y:S01]  /*18ae0*/  MUFU.TANH R163, R103 ;  /* 0x0000006700a37308 */ /* 0x000e620000002400 */
[C---:B------:R-:W-:Y:S02]  /*18af0*/  ISETP.GE.AND P4, PT, R4.reuse, R193, PT ;  /* 0x000000c10400720c */ /* 0x040fe40003f86270 */
[----:B------:R-:W-:-:S05]  /*18b00*/  ISETP.GE.AND P1, PT, R4, R192, PT ;  /* 0x000000c00400720c */ /* 0x000fca0003f26270 */
[----:B------:R-:W1:Y:S01]  /*18b10*/  MUFU.TANH R151, R96 ;  /* 0x0000006000977308 */ /* 0x000e620000002400 */
[----:B------:R-:W-:Y:S01]  /*18b20*/  VIADD R4, R51, 0x60 ;  /* 0x0000006033047836 */ /* 0x000fe20000000000 */
[----:B--2---:R-:W-:Y:S01]  /*18b30*/  FSEL R39, R61, -INF , !P5 ;  /* 0xff8000003d277808 */ /* 0x004fe20006800000 */
[----:B------:R-:W-:Y:S01]  /*18b40*/  FMUL.FTZ R94, R94, R8 ;  /* 0x000000085e5e7220 */ /* 0x000fe20000410000 */
[----:B----4-:R-:W-:Y:S02]  /*18b50*/  FSEL R169, R169, -INF , !P2 ;  /* 0xff800000a9a97808 */ /* 0x010fe40005000000 */
[C---:B------:R-:W-:Y:S02]  /*18b60*/  ISETP.GE.AND P5, PT, R5.reuse, R193, PT ;  /* 0x000000c10500720c */ /* 0x040fe40003fa6270 */
[----:B------:R-:W-:Y:S01]  /*18b70*/  MUFU.TANH R150, R97 ;  /* 0x0000006100967308 */ /* 0x000fe20000002400 */
[----:B------:R-:W-:Y:S01]  /*18b80*/  ISETP.GE.AND P2, PT, R5, R192, PT ;  /* 0x000000c00500720c */ /* 0x000fe20003f46270 */
[----:B------:R-:W-:Y:S01]  /*18b90*/  VIADD R5, R51, 0x61 ;  /* 0x0000006133057836 */ /* 0x000fe20000000000 */
[----:B---3--:R-:W-:-:S05]  /*18ba0*/  FSEL R38, R52, -INF , !P6 ;  /* 0xff80000034267808 */ /* 0x008fca0007000000 */
[----:B------:R-:W2:Y:S01]  /*18bb0*/  MUFU.TANH R156, R98 ;  /* 0x00000062009c7308 */ /* 0x000ea20000002400 */
[----:B------:R-:W-:Y:S01]  /*18bc0*/  FSEL R166, R166, -INF , !P3 ;  /* 0xff800000a6a67808 */ /* 0x000fe20005800000 */
[----:B------:R-:W-:Y:S01]  /*18bd0*/  FMUL.FTZ R84, R84, R8 ;  /* 0x0000000854547220 */ /* 0x000fe20000410000 */
[----:B------:R-:W-:-:S05]  /*18be0*/  ISETP.GE.AND P6, PT, R4, R193, PT ;  /* 0x000000c10400720c */ /* 0x000fca0003fc6270 */
[----:B------:R-:W3:Y:S01]  /*18bf0*/  MUFU.TANH R154, R99 ;  /* 0x00000063009a7308 */ /* 0x000ee20000002400 */
[----:B------:R-:W-:Y:S01]  /*18c00*/  ISETP.GE.AND P3, PT, R4, R192, PT ;  /* 0x000000c00400720c */ /* 0x000fe20003f66270 */
[----:B------:R-:W-:Y:S01]  /*18c10*/  VIADD R4, R51, 0x68 ;  /* 0x0000006833047836 */ /* 0x000fe20000000000 */
[----:B------:R-:W-:-:S05]  /*18c20*/  FSEL R37, R37, -INF , !P0 ;  /* 0xff80000025257808 */ /* 0x000fca0004000000 */
[----:B------:R-:W4:Y:S01]  /*18c30*/  MUFU.TANH R149, R92 ;  /* 0x0000005c00957308 */ /* 0x000f220000002400 */
[----:B------:R-:W-:Y:S02]  /*18c40*/  FSEL R165, R165, -INF , !P4 ;  /* 0xff800000a5a57808 */ /* 0x000fe40006000000 */
[C---:B------:R-:W-:Y:S02]  /*18c50*/  ISETP.GE.AND P0, PT, R5.reuse, R193, PT ;  /* 0x000000c10500720c */ /* 0x040fe40003f06270 */
[----:B------:R-:W-:-:S03]  /*18c60*/  ISETP.GE.AND P4, PT, R5, R192, PT ;  /* 0x000000c00500720c */ /* 0x000fc60003f86270 */
[----:B------:R-:W4:Y:S01]  /*18c70*/  MUFU.TANH R152, R94 ;  /* 0x0000005e00987308 */ /* 0x000f220000002400 */
[----:B------:R-:W-:Y:S01]  /*18c80*/  VIADD R5, R51, 0x69 ;  /* 0x0000006933057836 */ /* 0x000fe20000000000 */
[----:B------:R-:W-:Y:S01]  /*18c90*/  FSEL R36, R36, -INF , !P1 ;  /* 0xff80000024247808 */ /* 0x000fe20004800000 */
[-C--:B------:R-:W-:Y:S01]  /*18ca0*/  FMUL.FTZ R95, R95, R8.reuse ;  /* 0x000000085f5f7220 */ /* 0x080fe20000410000 */
[----:B------:R-:W-:Y:S01]  /*18cb0*/  FSEL R164, R164, -INF , !P5 ;  /* 0xff800000a4a47808 */ /* 0x000fe20006800000 */
[----:B------:R-:W-:Y:S01]  /*18cc0*/  FMUL.FTZ R88, R88, R8 ;  /* 0x0000000858587220 */ /* 0x000fe20000410000 */
[C---:B------:R-:W-:Y:S02]  /*18cd0*/  ISETP.GE.AND P1, PT, R4.reuse, R193, PT ;  /* 0x000000c10400720c */ /* 0x040fe40003f26270 */
[----:B------:R-:W4:Y:S01]  /*18ce0*/  MUFU.TANH R134, R84 ;  /* 0x0000005400867308 */ /* 0x000f220000002400 */
[----:B------:R-:W-:Y:S01]  /*18cf0*/  ISETP.GE.AND P5, PT, R4, R192, PT ;  /* 0x000000c00400720c */ /* 0x000fe20003fa6270 */
[----:B------:R-:W-:Y:S01]  /*18d00*/  VIADD R4, R51, 0x70 ;  /* 0x0000007033047836 */ /* 0x000fe20000000000 */
[----:B-1----:R-:W-:-:S02]  /*18d10*/  FSEL R163, R163, -INF , !P2 ;  /* 0xff800000a3a37808 */ /* 0x002fc40005000000 */
[----:B------:R-:W-:Y:S02]  /*18d20*/  FSEL R151, R151, -INF , !P6 ;  /* 0xff80000097977808 */ /* 0x000fe40007000000 */
[C---:B------:R-:W-:Y:S02]  /*18d30*/  ISETP.GE.AND P2, PT, R5.reuse, R193, PT ;  /* 0x000000c10500720c */ /* 0x040fe40003f46270 */
[----:B------:R-:W-:Y:S01]  /*18d40*/  ISETP.GE.AND P6, PT, R5, R192, PT ;  /* 0x000000c00500720c */ /* 0x000fe20003fc6270 */
[----:B------:R-:W-:Y:S01]  /*18d50*/  VIADD R5, R51, 0x71 ;  /* 0x0000007133057836 */ /* 0x000fe20000000000 */
[----:B------:R-:W1:Y:S01]  /*18d60*/  MUFU.TANH R146, R95 ;  /* 0x0000005f00927308 */ /* 0x000e620000002400 */
[----:B--2---:R-:W-:Y:S01]  /*18d70*/  FSEL R156, R156, -INF , !P3 ;  /* 0xff8000009c9c7808 */ /* 0x004fe20005800000 */
[-C--:B------:R-:W-:Y:S01]  /*18d80*/  FMUL.FTZ R93, R93, R8.reuse ;  /* 0x000000085d5d7220 */ /* 0x080fe20000410000 */
[----:B------:R-:W-:Y:S01]  /*18d90*/  FSEL R150, R150, -INF , !P0 ;  /* 0xff80000096967808 */ /* 0x000fe20004000000 */
[-C--:B------:R-:W-:Y:S01]  /*18da0*/  FMUL.FTZ R89, R89, R8.reuse ;  /* 0x0000000859597220 */ /* 0x080fe20000410000 */
[-C--:B------:R-:W-:Y:S01]  /*18db0*/  FMUL.FTZ R90, R90, R8.reuse ;  /* 0x000000085a5a7220 */ /* 0x080fe20000410000 */
[----:B------:R-:W-:-:S02]  /*18dc0*/  FMUL.FTZ R91, R91, R8 ;  /* 0x000000085b5b7220 */ /* 0x000fc40000410000 */
[----:B------:R-:W2:Y:S01]  /*18dd0*/  MUFU.TANH R136, R88 ;  /* 0x0000005800887308 */ /* 0x000ea20000002400 */
[CC--:B------:R-:W-:Y:S02]  /*18de0*/  ISETP.GE.AND P3, PT, R4.reuse, R193.reuse, PT ;  /* 0x000000c10400720c */ /* 0x0c0fe40003f66270 */
[----:B------:R-:W-:Y:S01]  /*18df0*/  ISETP.GE.AND P0, PT, R4, R192, PT ;  /* 0x000000c00400720c */ /* 0x000fe20003f06270 */
[----:B------:R-:W-:Y:S01]  /*18e00*/  VIADD R4, R51, 0x78 ;  /* 0x0000007833047836 */ /* 0x000fe20000000000 */
[----:B---3--:R-:W-:Y:S02]  /*18e10*/  FSEL R154, R154, -INF , !P4 ;  /* 0xff8000009a9a7808 */ /* 0x008fe40006000000 */
[----:B----4-:R-:W-:Y:S01]  /*18e20*/  FSEL R149, R149, -INF , !P1 ;  /* 0xff80000095957808 */ /* 0x010fe20004800000 */
[----:B------:R-:W-:Y:S01]  /*18e30*/  FMUL.FTZ R65, R87, R8 ;  /* 0x0000000857417220 */ /* 0x000fe20000410000 */
[CC--:B------:R-:W-:Y:S02]  /*18e40*/  ISETP.GE.AND P4, PT, R5.reuse, R193.reuse, PT ;  /* 0x000000c10500720c */ /* 0x0c0fe40003f86270 */
[----:B------:R-:W-:Y:S01]  /*18e50*/  ISETP.GE.AND P1, PT, R5, R192, PT ;  /* 0x000000c00500720c */ /* 0x000fe20003f26270 */
[-C--:B------:R-:W-:Y:S01]  /*18e60*/  FMUL.FTZ R5, R58, R8.reuse ;  /* 0x000000083a057220 */ /* 0x080fe20000410000 */
[----:B------:R-:W3:Y:S01]  /*18e70*/  MUFU.TANH R148, R93 ;  /* 0x0000005d00947308 */ /* 0x000ee20000002400 */
[----:B------:R-:W-:Y:S01]  /*18e80*/  FSEL R152, R152, -INF , !P5 ;  /* 0xff80000098987808 */ /* 0x000fe20006800000 */
[-C--:B------:R-:W-:Y:S01]  /*18e90*/  FMUL.FTZ R85, R85, R8.reuse ;  /* 0x0000000855557220 */ /* 0x080fe20000410000 */
[----:B------:R-:W-:Y:S01]  /*18ea0*/  FMUL.FTZ R86, R86, R8 ;  /* 0x0000000856567220 */ /* 0x000fe20000410000 */
[----:B------:R-:W-:-:S04]  /*18eb0*/  ISETP.GE.AND P5, PT, R4, R193, PT ;  /* 0x000000c10400720c */ /* 0x000fc80003fa6270 */
[----:B------:R-:W-:Y:S01]  /*18ec0*/  MUFU.TANH R135, R89 ;  /* 0x0000005900877308 */ /* 0x000fe20000002400 */
[----:B------:R-:W-:-:S07]  /*18ed0*/  FSEL R134, R134, -INF , !P5 ;  /* 0xff80000086867808 */ /* 0x000fce0006800000 */
[----:B------:R-:W4:Y:S01]  /*18ee0*/  MUFU.TANH R139, R90 ;  /* 0x0000005a008b7308 */ /* 0x000f220000002400 */
[----:B------:R-:W-:-:S07]  /*18ef0*/  ISETP.GT.AND P5, PT, R250, R239, PT ;  /* 0x000000effa00720c */ /* 0x000fce0003fa4270 */
[----:B------:R-:W4:Y:S01]  /*18f00*/  MUFU.TANH R138, R91 ;  /* 0x0000005b008a7308 */ /* 0x000f220000002400 */
[----:B-1----:R-:W-:-:S07]  /*18f10*/  FSEL R146, R146, -INF , !P6 ;  /* 0xff80000092927808 */ /* 0x002fce0007000000 */
[----:B------:R-:W-:Y:S01]  /*18f20*/  MUFU.TANH R0, R0 ;  /* 0x0000000000007308 */ /* 0x000fe20000002400 */
[----:B--2---:R-:W-:-:S07]  /*18f30*/  FSEL R136, R136, -INF , !P3 ;  /* 0xff80000088887808 */ /* 0x004fce0005800000 */
[----:B------:R-:W-:Y:S01]  /*18f40*/  MUFU.TANH R5, R5 ;  /* 0x0000000500057308 */ /* 0x000fe20000002400 */
[----:B------:R-:W-:-:S07]  /*18f50*/  ISETP.GE.AND P6, PT, R51, R193, PT ;  /* 0x000000c13300720c */ /* 0x000fce0003fc6270 */
[----:B------:R-:W-:Y:S01]  /*18f60*/  MUFU.TANH R132, R85 ;  /* 0x0000005500847308 */ /* 0x000fe20000002400 */
[----:B------:R-:W-:-:S07]  /*18f70*/  ISETP.GE.AND P3, PT, R51, R192, PT ;  /* 0x000000c03300720c */ /* 0x000fce0003f66270 */
[----:B------:R-:W1:Y:S08]  /*18f80*/  MUFU.TANH R137, R86 ;  /* 0x0000005600897308 */ /* 0x000e700000002400 */
[----:B------:R-:W2:Y:S01]  /*18f90*/  MUFU.TANH R65, R65 ;  /* 0x0000004100417308 */ /* 0x000ea20000002400 */
[----:B------:R-:W-:Y:S01]  /*18fa0*/  VIADD R51, R51, 0x79 ;  /* 0x0000007933337836 */ /* 0x000fe20000000000 */
[----:B---3--:R-:W-:-:S02]  /*18fb0*/  FSEL R148, R148, -INF , !P2 ;  /* 0xff80000094947808 */ /* 0x008fc40005000000 */
[----:B----4-:R-:W-:Y:S02]  /*18fc0*/  FSEL R139, R139, -INF , !P0 ;  /* 0xff8000008b8b7808 */ /* 0x010fe40004000000 */
[----:B------:R-:W-:Y:S02]  /*18fd0*/  FSEL R135, R135, -INF , !P4 ;  /* 0xff80000087877808 */ /* 0x000fe40006000000 */
[----:B------:R-:W-:Y:S01]  /*18fe0*/  FSEL R138, R138, -INF , !P1 ;  /* 0xff8000008a8a7808 */ /* 0x000fe20004800000 */
[----:B------:R-:W-:Y:S01]  /*18ff0*/  BSSY B1, `(.L_x_2263) ;  /* 0x00000e0000017945 */ /* 0x000fe20003800000 */
[----:B------:R-:W-:Y:S02]  /*19000*/  ISETP.GE.AND P2, PT, R4, R192, PT ;  /* 0x000000c00400720c */ /* 0x000fe40003f46270 */
[----:B------:R-:W-:Y:S02]  /*19010*/  ISETP.NE.U32.AND P0, PT, R248, RZ, PT ;  /* 0x000000fff800720c */ /* 0x000fe40003f05070 */
[----:B------:R-:W-:-:S02]  /*19020*/  ISETP.GE.AND P4, PT, R51, R193, PT ;  /* 0x000000c13300720c */ /* 0x000fc40003f86270 */
[----:B------:R-:W-:Y:S01]  /*19030*/  ISETP.GE.AND P1, PT, R51, R192, PT ;  /* 0x000000c03300720c */ /* 0x000fe20003f26270 */
[----:B------:R-:W-:Y:S01]  /*19040*/  VIADD R223, R231, 0x800 ;  /* 0x00000800e7df7836 */ /* 0x000fe20000000000 */
[----:B------:R-:W-:Y:S01]  /*19050*/  ISETP.NE.AND.EX P0, PT, R249, RZ, PT, P0 ;  /* 0x000000fff900720c */ /* 0x000fe20003f05300 */
[----:B------:R-:W-:Y:S01]  /*19060*/  VIADD R222, R231, 0x1000 ;  /* 0x00001000e7de7836 */ /* 0x000fe20000000000 */
[----:B-1----:R-:W-:Y:S01]  /*19070*/  FSEL R137, R137, -INF , !P2 ;  /* 0xff80000089897808 */ /* 0x002fe20005000000 */
[C---:B------:R-:W-:Y:S01]  /*19080*/  VIADD R221, R231.reuse, 0x1800 ;  /* 0x00001800e7dd7836 */ /* 0x040fe20000000000 */
[----:B------:R-:W-:Y:S01]  /*19090*/  FSEL R4, R0, -INF , !P6 ;  /* 0xff80000000047808 */ /* 0x000fe20007000000 */
[----:B------:R-:W-:Y:S01]  /*190a0*/  VIADD R220, R231, 0x2000 ;  /* 0x00002000e7dc7836 */ /* 0x000fe20000000000 */
[----:B------:R-:W-:Y:S01]  /*190b0*/  FSEL R5, R5, -INF , !P3 ;  /* 0xff80000005057808 */ /* 0x000fe20005800000 */
[C---:B------:R-:W-:Y:S01]  /*190c0*/  VIADD R219, R231.reuse, 0x2800 ;  /* 0x00002800e7db7836 */ /* 0x040fe20000000000 */
[----:B------:R-:W-:Y:S01]  /*190d0*/  FSEL R132, R132, -INF , !P4 ;  /* 0xff80000084847808 */ /* 0x000fe20006000000 */
[----:B------:R-:W-:Y:S01]  /*190e0*/  VIADD R218, R231, 0x3000 ;  /* 0x00003000e7da7836 */ /* 0x000fe20000000000 */
[----:B--2---:R-:W-:Y:S01]  /*190f0*/  FSEL R65, R65, -INF , !P1 ;  /* 0xff80000041417808 */ /* 0x004fe20004800000 */
        /* <DEDUP_REMOVED lines=74> */
.L_x_2266:
[----:B------:R-:W2:Y:S02]  /*195a0*/  LD.E R6, desc[UR6][R10.64+0x38] ;  /* 0x000038060a067980 */ /* 0x000ea4000c101900 */
[----:B--2---:R-:W-:-:S04]  /*195b0*/  LEA R6, -R6, RZ, 0x7 ;  /* 0x000000ff06067211 */ /* 0x004fc800078e39ff */
[----:B------:R-:W-:Y:S02]  /*195c0*/  SHF.R.S32.HI R2, RZ, 0x1f, R6 ;  /* 0x0000001fff027819 */ /* 0x000fe40000011406 */
.L_x_2267:
[----:B------:R-:W-:Y:S05]  /*195d0*/  BSYNC B0 ;  /* 0x0000000000007941 */ /* 0x000fea0003800000 */
.L_x_2265:
[C---:B------:R-:W-:Y:S02]  /*195e0*/  LOP3.LUT P6, RZ, R251.reuse, 0x1, RZ, 0xc0, !PT ;  /* 0x00000001fbff7812 */ /* 0x040fe400078cc0ff */
[----:B------:R-:W-:Y:S02]  /*195f0*/  LOP3.LUT P2, RZ, R251, 0x2, RZ, 0xc0, !PT ;  /* 0x00000002fbff7812 */ /* 0x000fe4000784c0ff */
        /* <DEDUP_REMOVED lines=127> */
.L_x_2264:
[----:B------:R-:W-:Y:S05]  /*19df0*/  BSYNC B1 ;  /* 0x0000000000017941 */ /* 0x000fea0003800000 */
.L_x_2263:
[----:B-1----:R-:W2:Y:S01]  /*19e00*/  LD.E R67, desc[UR6][R10.64+0xdc] ;  /* 0x0000dc060a437980 */ /* 0x002ea2000c101900 */
        /* <DEDUP_REMOVED lines=79> */
[----:B------:R-:W5:Y:S04]  /*1a300*/  LDSM.16.MT88.4 R100, [R224+0xc000] ;  /* 0x00c00000e064783b */ /* 0x000f680000004200 */
[----:B------:R-:W-:Y:S01]  /*1a310*/  LDSM.16.MT88.4 R24, [R224+0xc800] ;  /* 0x00c80000e018783b */ /* 0x000fe20000004200 */
        /* <DEDUP_REMOVED lines=22> */
[----:B------:R-:W1:Y:S01]  /*1a480*/  LDSM.16.MT88.4 R28, [R228+0xc800] ;  /* 0x00c80000e41c783b */ /* 0x000e620000004200 */
        /* <DEDUP_REMOVED lines=16> */
[-CC-:B------:R-:W-:Y:S01]  /*1a590*/  FFMA.FTZ R9, R9, R67.reuse, -R66.reuse ;  /* 0x0000004309097223 */ /* 0x180fe20000010842 */
        /* <DEDUP_REMOVED lines=29> */
[----:B------:R-:W-:Y:S01]  /*1a770*/  LDSM.16.MT88.4 R36, [R228+0x12000] ;  /* 0x01200000e424783b */ /* 0x000fe20000004200 */
[-CC-:B------:R-:W-:Y:S01]  /*1a780*/  FFMA.FTZ R156, R156, R67.reuse, -R66.reuse ;  /* 0x000000439c9c7223 */ /* 0x180fe20000010842 */
[-CC-:B------:R-:W-:Y:S01]  /*1a790*/  FFMA.FTZ R154, R154, R67.reuse, -R66.reuse ;  /* 0x000000439a9a7223 */ /* 0x180fe20000010842 */
[--C-:B------:R-:W-:Y:S01]  /*1a7a0*/  FFMA.FTZ R152, R152, R67, -R66.reuse ;  /* 0x0000004398987223 */ /* 0x100fe20000010842 */
[----:B------:R-:W5:Y:S01]  /*1a7b0*/  MUFU.EX2 R57, R57 ;  /* 0x0000003900397308 */ /* 0x000f620000000800 */
[----:B--2---:R-:W-:Y:S01]  /*1a7c0*/  F2FP.F16.F32.PACK_AB R68, R62, R61 ;  /* 0x0000003d3e44723e */ /* 0x004fe200000000ff */
[-CC-:B------:R-:W-:Y:S01]  /*1a7d0*/  FFMA.FTZ R151, R151, R67.reuse, -R133.reuse ;  /* 0x0000004397977223 */ /* 0x180fe20000010885 */
[-CC-:B------:R-:W-:Y:S01]  /*1a7e0*/  FFMA.FTZ R150, R150, R67.reuse, -R133.reuse ;  /* 0x0000004396967223 */ /* 0x180fe20000010885 */
[-CC-:B------:R-:W-:Y:S01]  /*1a7f0*/  FFMA.FTZ R149, R149, R67.reuse, -R133.reuse ;  /* 0x0000004395957223 */ /* 0x180fe20000010885 */
[-C--:B------:R-:W-:Y:S01]  /*1a800*/  FFMA.FTZ R148, R148, R67.reuse, -R133 ;  /* 0x0000004394947223 */ /* 0x080fe20000010885 */
[-C--:B------:R-:W-:Y:S01]  /*1a810*/  FFMA.FTZ R146, R146, R67.reuse, -R66 ;  /* 0x0000004392927223 */ /* 0x080fe20000010842 */
[----:B------:R-:W-:Y:S01]  /*1a820*/  FADD.FTZ R61, R61, R62 ;  /* 0x0000003e3d3d7221 */ /* 0x000fe20000010000 */
[----:B------:R-:W2:Y:S01]  /*1a830*/  MUFU.EX2 R54, R54 ;  /* 0x0000003600367308 */ /* 0x000ea20000000800 */
[----:B------:R-:W-:Y:S01]  /*1a840*/  FADD.FTZ R63, R64, R63 ;  /* 0x0000003f403f7221 */ /* 0x000fe20000010000 */
[-C--:B------:R-:W-:Y:S01]  /*1a850*/  FFMA.FTZ R135, R135, R67.reuse, -R133 ;  /* 0x0000004387877223 */ /* 0x080fe20000010885 */
[----:B----4-:R-:W-:Y:S01]  /*1a860*/  FADD.FTZ R61, R59, R61 ;  /* 0x0000003d3b3d7221 */ /* 0x010fe20000010000 */
[-C--:B------:R-:W-:Y:S01]  /*1a870*/  FFMA.FTZ R134, R134, R67.reuse, -R133 ;  /* 0x0000004386867223 */ /* 0x080fe20000010885 */
[----:B------:R-:W-:Y:S01]  /*1a880*/  FADD.FTZ R63, R60, R63 ;  /* 0x0000003f3c3f7221 */ /* 0x000fe20000010000 */
[-C--:B------:R-:W-:Y:S01]  /*1a890*/  FFMA.FTZ R132, R132, R67.reuse, -R133 ;  /* 0x0000004384847223 */ /* 0x080fe20000010885 */
[----:B------:R-:W-:Y:S01]  /*1a8a0*/  FFMA.FTZ R252, R65, R67, -R66 ;  /* 0x0000004341fc7223 */ /* 0x000fe20000010842 */
[----:B------:R-:W4:Y:S01]  /*1a8b0*/  MUFU.EX2 R55, R55 ;  /* 0x0000003700377308 */ /* 0x000f220000000800 */
[C---:B-----5:R-:W-:Y:S01]  /*1a8c0*/  F2FP.F16.F32.PACK_AB R70, R57.reuse, R59 ;  /* 0x0000003b3946723e */ /* 0x060fe200000000ff */
[----:B------:R-:W-:Y:S01]  /*1a8d0*/  FADD.FTZ R57, R57, R61 ;  /* 0x0000003d39397221 */ /* 0x000fe20000010000 */
[----:B------:R-:W-:-:S05]  /*1a8e0*/  FADD.FTZ R63, R58, R63 ;  /* 0x0000003f3a3f7221 */ /* 0x000fca0000010000 */
        /* <DEDUP_REMOVED lines=391> */
.L_x_2270:
[----:B------:R-:W2:Y:S02]  /*1c160*/  LD.E R4, desc[UR6][R10.64+0x40] ;  /* 0x000040060a047980 */ /* 0x000ea4000c101900 */
[----:B--2---:R-:W-:-:S04]  /*1c170*/  LEA R4, -R4, RZ, 0x7 ;  /* 0x000000ff04047211 */ /* 0x004fc800078e39ff */
[----:B------:R-:W-:Y:S02]  /*1c180*/  SHF.R.S32.HI R5, RZ, 0x1f, R4 ;  /* 0x0000001fff057819 */ /* 0x000fe40000011404 */
.L_x_2271:
[----:B------:R-:W-:Y:S05]  /*1c190*/  BSYNC B0 ;  /* 0x0000000000007941 */ /* 0x000fea0003800000 */
.L_x_2269:
        /* <DEDUP_REMOVED lines=130> */
[----:B-1----:R-:W5:Y:S01]  /*1c9c0*/  LD.E R3, desc[UR4][R194.64+0x18c] ;  /* 0x00018c04c2037980 */ /* 0x002f62000c101900 */
[----:B------:R-:W-:Y:S03]  /*1c9d0*/  BSSY B1, `(.L_x_2272) ;  /* 0x00002bb000017945 */ /* 0x000fe60003800000 */
[----:B------:R-:W-:Y:S04]  /*1c9e0*/  LDSM.16.M88.4 R164, [R234] ;  /* 0x00000000eaa4783b */ /* 0x000fe80000000200 */
[----:B--2---:R-:W1:Y:S04]  /*1c9f0*/  LDSM.16.M88.4 R16, [R233+0x4000] ;  /* 0x00400000e910783b */ /* 0x004e680000000200 */
[----:B---3--:R-:W4:Y:S04]  /*1ca00*/  LDSM.16.M88.4 R28, [R233+0x4800] ;  /* 0x00480000e91c783b */ /* 0x008f280000000200 */
[----:B------:R-:W2:Y:S04]  /*1ca10*/  LDSM.16.M88.4 R152, [R233+0x5000] ;  /* 0x00500000e998783b */ /* 0x000ea80000000200 */
[----:B------:R-:W3:Y:S04]  /*1ca20*/  LDSM.16.M88.4 R144, [R233+0x5800] ;  /* 0x00580000e990783b */ /* 0x000ee80000000200 */
[----:B------:R-:W3:Y:S04]  /*1ca30*/  LDSM.16.M88.4 R136, [R233+0x6000] ;  /* 0x00600000e988783b */ /* 0x000ee80000000200 */
[----:B------:R-:W3:Y:S04]  /*1ca40*/  LDSM.16.M88.4 R64, [R233+0x6800] ;  /* 0x00680000e940783b */ /* 0x000ee80000000200 */
[----:B------:R-:W3:Y:S04]  /*1ca50*/  LDSM.16.M88.4 R56, [R233+0x7000] ;  /* 0x00700000e938783b */ /* 0x000ee80000000200 */
[----:B------:R-:W3:Y:S04]  /*1ca60*/  LDSM.16.M88.4 R12, [R233+0x7800] ;  /* 0x00780000e90c783b */ /* 0x000ee80000000200 */
[----:B------:R-:W-:Y:S04]  /*1ca70*/  LDSM.16.M88.4 R24, [R232] ;  /* 0x00000000e818783b */ /* 0x000fe80000000200 */
[----:B------:R-:W3:Y:S04]  /*1ca80*/  LDSM.16.M88.4 R8, [R231] ;  /* 0x00000000e708783b */ /* 0x000ee80000000200 */
[----:B------:R-:W3:Y:S01]  /*1ca90*/  LDSM.16.M88.4 R20, [R221] ;  /* 0x00000000dd14783b */ /* 0x000ee20000000200 */
[C---:B-1----:R-:W-:Y:S03]  /*1caa0*/  HMMA.16816.F32 R4, R164.reuse, R16, RZ ;  /* 0x00000010a404723c */ /* 0x042fe600000018ff */
[----:B------:R-:W1:Y:S03]  /*1cab0*/  LDSM.16.M88.4 R48, [R223] ;  /* 0x00000000df30783b */ /* 0x000e660000000200 */
[C---:B----4-:R-:W-:Y:S01]  /*1cac0*/  HMMA.16816.F32 R32, R164.reuse, R28, RZ ;  /* 0x0000001ca420723c */ /* 0x050fe200000018ff */
[----:B------:R-:W4:Y:S04]  /*1cad0*/  LDSM.16.M88.4 R40, [R222] ;  /* 0x00000000de28783b */ /* 0x000f280000000200 */
[----:B------:R-:W-:Y:S01]  /*1cae0*/  LDSM.16.M88.4 R176, [R230] ;  /* 0x00000000e6b0783b */ /* 0x000fe20000000200 */
[C---:B--2---:R-:W-:Y:S03]  /*1caf0*/  HMMA.16816.F32 R44, R164.reuse, R152, RZ ;  /* 0x00000098a42c723c */ /* 0x044fe600000018ff */
[----:B------:R-:W-:Y:S03]  /*1cb00*/  LDSM.16.M88.4 R180, [R220] ;  /* 0x00000000dcb4783b */ /* 0x000fe60000000200 */
[C---:B---3--:R-:W-:Y:S01]  /*1cb10*/  HMMA.16816.F32 R148, R164.reuse, R144, RZ ;  /* 0x00000090a494723c */ /* 0x048fe200000018ff */
[----:B------:R-:W-:Y:S04]  /*1cb20*/  LDSM.16.M88.4 R52, [R218] ;  /* 0x00000000da34783b */ /* 0x000fe80000000200 */
[----:B------:R-:W-:Y:S01]  /*1cb30*/  LDSM.16.M88.4 R172, [R219] ;  /* 0x00000000dbac783b */ /* 0x000fe20000000200 */
[C---:B------:R-:W-:Y:S03]  /*1cb40*/  HMMA.16816.F32 R140, R164.reuse, R136, RZ ;  /* 0x00000088a48c723c */ /* 0x040fe600000018ff */
[----:B------:R-:W-:Y:S03]  /*1cb50*/  LDSM.16.M88.4 R36, [R217] ;  /* 0x00000000d924783b */ /* 0x000fe60000000200 */
        /* <DEDUP_REMOVED lines=18> */
[----:B------:R-:W-:Y:S05]  /*1cc80*/  LDSM.16.M88.4 R8, [R227+0x4800] ;  /* 0x00480000e308783b */ /* 0x000fea0000000200 */
[C---:B------:R-:W-:Y:S06]  /*1cc90*/  HMMA.16816.F32 R148, R24.reuse, R20, R148 ;  /* 0x000000141894723c */ /* 0x040fec0000001894 */
[C---:B------:R-:W-:Y:S01]  /*1cca0*/  HMMA.16816.F32 R144, R24.reuse, R22, R144 ;  /* 0x000000161890723c */ /* 0x040fe20000001890 */
[----:B------:R-:W3:Y:S05]  /*1ccb0*/  LDSM.16.M88.4 R20, [R216] ;  /* 0x00000000d814783b */ /* 0x000eea0000000200 */
[C---:B-1----:R-:W-:Y:S06]  /*1ccc0*/  HMMA.16816.F32 R32, R24.reuse, R48, R32 ;  /* 0x000000301820723c */ /* 0x042fec0000001820 */
[C---:B------:R-:W-:Y:S01]  /*1ccd0*/  HMMA.16816.F32 R28, R24.reuse, R50, R28 ;  /* 0x00000032181c723c */ /* 0x040fe2000000181c */
[----:B------:R-:W1:Y:S05]  /*1cce0*/  LDSM.16.M88.4 R48, [R227+0x5800] ;  /* 0x00580000e330783b */ /* 0x000e6a0000000200 */
[C---:B----4-:R-:W-:Y:S06]  /*1ccf0*/  HMMA.16816.F32 R44, R24.reuse, R40, R44 ;  /* 0x00000028182c723c */ /* 0x050fec000000182c */
[----:B------:R-:W-:Y:S01]  /*1cd00*/  HMMA.16816.F32 R152, R24, R42, R152 ;  /* 0x0000002a1898723c */ /* 0x000fe20000001898 */
[----:B------:R-:W4:Y:S05]  /*1cd10*/  LDSM.16.M88.4 R40, [R227+0x6000] ;  /* 0x00600000e328783b */ /* 0x000f2a0000000200 */
[----:B--2---:R-:W-:Y:S06]  /*1cd20*/  HMMA.16816.F32 R4, R176, R12, R4 ;  /* 0x0000000cb004723c */ /* 0x004fec0000001804 */
[C---:B------:R-:W-:Y:S06]  /*1cd30*/  HMMA.16816.F32 R140, R24.reuse, R180, R140 ;  /* 0x000000b4188c723c */ /* 0x040fec000000188c */
[C---:B------:R-:W-:Y:S01]  /*1cd40*/  HMMA.16816.F32 R136, R24.reuse, R182, R136 ;  /* 0x000000b61888723c */ /* 0x040fe20000001888 */
[----:B------:R-:W-:Y:S05]  /*1cd50*/  LDSM.16.M88.4 R180, [R227+0x8000] ;  /* 0x00800000e3b4783b */ /* 0x000fea0000000200 */
[C---:B------:R-:W-:Y:S06]  /*1cd60*/  HMMA.16816.F32 R60, R24.reuse, R52, R60 ;  /* 0x00000034183c723c */ /* 0x040fec000000183c */
[----:B------:R-:W-:Y:S01]  /*1cd70*/  HMMA.16816.F32 R56, R24, R54, R56 ;  /* 0x000000361838723c */ /* 0x000fe20000001838 */
[----:B------:R-:W-:Y:S05]  /*1cd80*/  LDSM.16.M88.4 R52, [R234+0x2000] ;  /* 0x00200000ea34783b */ /* 0x000fea0000000200 */
[----:B------:R-:W-:Y:S01]  /*1cd90*/  HMMA.16816.F32 R16, R176, R14, R16 ;  /* 0x0000000eb010723c */ /* 0x000fe20000001810 */
[----:B------:R-:W2:Y:S05]  /*1cda0*/  LDSM.16.M88.4 R12, [R233+0x8000] ;  /* 0x00800000e90c783b */ /* 0x000eaa0000000200 */
[C---:B------:R-:W-:Y:S06]  /*1cdb0*/  HMMA.16816.F32 R132, R24.reuse, R172, R132 ;  /* 0x000000ac1884723c */ /* 0x040fec0000001884 */
[C---:B------:R-:W-:Y:S01]  /*1cdc0*/  HMMA.16816.F32 R64, R24.reuse, R174, R64 ;  /* 0x000000ae1840723c */ /* 0x040fe20000001840 */
[----:B------:R-:W-:Y:S05]  /*1cdd0*/  LDSM.16.M88.4 R172, [R227+0x7800] ;  /* 0x00780000e3ac783b */ /* 0x000fea0000000200 */
[C---:B------:R-:W-:Y:S06]  /*1cde0*/  HMMA.16816.F32 R168, R24.reuse, R36, R168 ;  /* 0x0000002418a8723c */ /* 0x040fec00000018a8 */
[----:B------:R-:W-:Y:S01]  /*1cdf0*/  HMMA.16816.F32 R164, R24, R38, R164 ;  /* 0x0000002618a4723c */ /* 0x000fe200000018a4 */
[----:B------:R-:W2:Y:S04]  /*1ce00*/  LDSM.16.M88.4 R24, [R227+0x7000] ;  /* 0x00700000e318783b */ /* 0x000ea80000000200 */
[----:B------:R-:W-:Y:S01]  /*1ce10*/  LDSM.16.M88.4 R36, [R227+0x6800] ;  /* 0x00680000e324783b */ /* 0x000fe20000000200 */
[----:B---3--:R-:W-:Y:S06]  /*1ce20*/  HMMA.16816.F32 R4, R160, R20, R4 ;  /* 0x00000014a004723c */ /* 0x008fec0000001804 */
[C---:B-1----:R-:W-:Y:S06]  /*1ce30*/  HMMA.16816.F32 R148, R176.reuse, R48, R148 ;  /* 0x00000030b094723c */ /* 0x042fec0000001894 */
[C---:B------:R-:W-:Y:S01]  /*1ce40*/  HMMA.16816.F32 R144, R176.reuse, R50, R144 ;  /* 0x00000032b090723c */ /* 0x040fe20000001890 */
[----:B------:R-:W-:Y:S05]  /*1ce50*/  LDSM.16.M88.4 R48, [R215] ;  /* 0x00000000d730783b */ /* 0x000fea0000000200 */
[C---:B----4-:R-:W-:Y:S06]  /*1ce60*/  HMMA.16816.F32 R140, R176.reuse, R40, R140 ;  /* 0x00000028b08c723c */ /* 0x050fec000000188c */
[----:B------:R-:W-:Y:S01]  /*1ce70*/  HMMA.16816.F32 R136, R176, R42, R136 ;  /* 0x0000002ab088723c */ /* 0x000fe20000001888 */
[----:B------:R-:W1:Y:S05]  /*1ce80*/  LDSM.16.M88.4 R40, [R232+0x2000] ;  /* 0x00200000e828783b */ /* 0x000e6a0000000200 */
[----:B------:R-:W-:Y:S01]  /*1ce90*/  HMMA.16816.F32 R16, R160, R22, R16 ;  /* 0x00000016a010723c */ /* 0x000fe20000001810 */
[----:B------:R-:W-:Y:S05]  /*1cea0*/  LDSM.16.M88.4 R20, [R233+0x8800] ;  /* 0x00880000e914783b */ /* 0x000fea0000000200 */
[C---:B------:R-:W-:Y:S06]  /*1ceb0*/  HMMA.16816.F32 R32, R176.reuse, R8, R32 ;  /* 0x00000008b020723c */ /* 0x040fec0000001820 */
[----:B------:R-:W-:Y:S01]  /*1cec0*/  HMMA.16816.F32 R28, R176, R10, R28 ;  /* 0x0000000ab01c723c */ /* 0x000fe2000000181c */
[----:B------:R-:W3:Y:S05]  /*1ced0*/  LDSM.16.M88.4 R8, [R216+0x800] ;  /* 0x00080000d808783b */ /* 0x000eea0000000200 */
[----:B--2---:R-:W-:Y:S06]  /*1cee0*/  HMMA.16816.F32 R4, R52, R12, R4 ;  /* 0x0000000c3404723c */ /* 0x004fec0000001804 */
[C---:B------:R-:W-:Y:S06]  /*1cef0*/  HMMA.16816.F32 R60, R176.reuse, R24, R60 ;  /* 0x00000018b03c723c */ /* 0x040fec000000183c */
[----:B------:R-:W-:Y:S01]  /*1cf00*/  HMMA.16816.F32 R56, R176, R26, R56 ;  /* 0x0000001ab038723c */ /* 0x000fe20000001838 */
[----:B------:R-:W2:Y:S05]  /*1cf10*/  LDSM.16.M88.4 R24, [R230+0x2000] ;  /* 0x00200000e618783b */ /* 0x000eaa0000000200 */
[----:B------:R-:W-:Y:S01]  /*1cf20*/  HMMA.16816.F32 R16, R52, R14, R16 ;  /* 0x0000000e3410723c */ /* 0x000fe20000001810 */
[----:B------:R-:W-:Y:S05]  /*1cf30*/  LDSM.16.M88.4 R12, [R229+0x2000] ;  /* 0x00200000e50c783b */ /* 0x000fea0000000200 */
[----:B-1----:R-:W-:Y:S06]  /*1cf40*/  HMMA.16816.F32 R4, R40, R48, R4 ;  /* 0x000000302804723c */ /* 0x002fec0000001804 */
[----:B------:R-:W-:Y:S06]  /*1cf50*/  HMMA.16816.F32 R44, R176, R156, R44 ;  /* 0x0000009cb02c723c */ /* 0x000fec000000182c */
[C---:B---3--:R-:W-:Y:S06]  /*1cf60*/  HMMA.16816.F32 R32, R160.reuse, R8, R32 ;  /* 0x00000008a020723c */ /* 0x048fec0000001820 */
[----:B------:R-:W-:Y:S01]  /*1cf70*/  HMMA.16816.F32 R28, R160, R10, R28 ;  /* 0x0000000aa01c723c */ /* 0x000fe2000000181c */
[----:B------:R-:W1:Y:S05]  /*1cf80*/  LDSM.16.M88.4 R8, [R216+0x4000] ;  /* 0x00400000d808783b */ /* 0x000e6a0000000200 */
[----:B------:R-:W-:Y:S01]  /*1cf90*/  HMMA.16816.F32 R16, R40, R50, R16 ;  /* 0x000000322810723c */ /* 0x000fe20000001810 */
[----:B------:R-:W3:Y:S05]  /*1cfa0*/  LDSM.16.M88.4 R48, [R233+0x9000] ;  /* 0x00900000e930783b */ /* 0x000eea0000000200 */
[C---:B------:R-:W-:Y:S06]  /*1cfb0*/  HMMA.16816.F32 R132, R176.reuse, R36, R132 ;  /* 0x00000024b084723c */ /* 0x040fec0000001884 */
[C---:B------:R-:W-:Y:S01]  /*1cfc0*/  HMMA.16816.F32 R64, R176.reuse, R38, R64 ;  /* 0x00000026b040723c */ /* 0x040fe20000001840 */
[----:B------:R-:W4:Y:S05]  /*1cfd0*/  LDSM.16.M88.4 R36, [R214] ;  /* 0x00000000d624783b */ /* 0x000f2a0000000200 */
[----:B------:R-:W-:Y:S01]  /*1cfe0*/  HMMA.16816.F32 R152, R176, R158, R152 ;  /* 0x0000009eb098723c */ /* 0x000fe20000001898 */
[----:B------:R-:W5:Y:S05]  /*1cff0*/  LDSM.16.M88.4 R156, [R216+0x1800] ;  /* 0x00180000d89c783b */ /* 0x000f6a0000000200 */
[----:B--2---:R-:W-:Y:S06]  /*1d000*/  HMMA.16816.F32 R4, R24, R180, R4 ;  /* 0x000000b41804723c */ /* 0x004fec0000001804 */
[----:B------:R-:W-:Y:S06]  /*1d010*/  HMMA.16816.F32 R44, R160, R184, R44 ;  /* 0x000000b8a02c723c */ /* 0x000fec000000182c */
[----:B------:R-:W-:Y:S06]  /*1d020*/  HMMA.16816.F32 R28, R52, R22, R28 ;  /* 0x00000016341c723c */ /* 0x000fec000000181c */
[----:B------:R-:W-:Y:S01]  /*1d030*/  HMMA.16816.F32 R16, R24, R182, R16 ;  /* 0x000000b61810723c */ /* 0x000fe20000001810 */
[----:B------:R-:W-:Y:S05]  /*1d040*/  LDSM.16.M88.4 R180, [R216+0x2000] ;  /* 0x00200000d8b4783b */ /* 0x000fea0000000200 */
[----:B------:R-:W-:Y:S01]  /*1d050*/  HMMA.16816.F32 R188, R176, R172, R168 ;  /* 0x000000acb0bc723c */ /* 0x000fe200000018a8 */
[----:B------:R-:W2:Y:S05]  /*1d060*/  LDSM.16.M88.4 R168, [R213] ;  /* 0x00000000d5a8783b */ /* 0x000eaa0000000200 */
[----:B------:R-:W-:Y:S01]  /*1d070*/  HMMA.16816.F32 R32, R52, R20, R32 ;  /* 0x000000143420723c */ /* 0x000fe20000001820 */
[----:B------:R-:W2:Y:S05]  /*1d080*/  LDSM.16.M88.4 R20, [R227+0x8800] ;  /* 0x00880000e314783b */ /* 0x000eaa0000000200 */
[----:B-1----:R-:W-:Y:S06]  /*1d090*/  HMMA.16816.F32 R4, R12, R8, R4 ;  /* 0x000000080c04723c */ /* 0x002fec0000001804 */
[----:B---3--:R-:W-:Y:S06]  /*1d0a0*/  HMMA.16816.F32 R44, R52, R48, R44 ;  /* 0x00000030342c723c */ /* 0x008fec000000182c */
[----:B----4-:R-:W-:Y:S06]  /*1d0b0*/  HMMA.16816.F32 R28, R40, R38, R28 ;  /* 0x00000026281c723c */ /* 0x010fec000000181c */
[----:B------:R-:W-:Y:S01]  /*1d0c0*/  HMMA.16816.F32 R16, R12, R10, R16 ;  /* 0x0000000a0c10723c */ /* 0x000fe20000001810 */
[----:B------:R-:W-:Y:S05]  /*1d0d0*/  LDSM.16.M88.4 R8, [R233+0x9800] ;  /* 0x00980000e908783b */ /* 0x000fea0000000200 */
[----:B------:R-:W-:Y:S01]  /*1d0e0*/  HMMA.16816.F32 R32, R40, R36, R32 ;  /* 0x000000242820723c */ /* 0x000fe20000001820 */
[----:B------:R-:W-:Y:S01]  /*1d0f0*/  LDSM.16.M88.4 R36, [R227+0x9000] ;  /* 0x00900000e324783b */ /* 0x000fe20000000200 */
[-C--:B-----5:R-:W-:Y:S01]  /*1d100*/  FMUL.FTZ R4, R4, R3.reuse ;  /* 0x0000000304047220 */ /* 0x0a0fe20000410000 */
[-C--:B------:R-:W-:Y:S01]  /*1d110*/  FMUL.FTZ R5, R5, R3.reuse ;  /* 0x0000000305057220 */ /* 0x080fe20000410000 */
[-C--:B------:R-:W-:Y:S01]  /*1d120*/  FMUL.FTZ R6, R6, R3.reuse ;  /* 0x0000000306067220 */ /* 0x080fe20000410000 */
[-C--:B------:R-:W-:Y:S01]  /*1d130*/  FMUL.FTZ R7, R7, R3.reuse ;  /* 0x0000000307077220 */ /* 0x080fe20000410000 */
[C---:B------:R-:W-:Y:S01]  /*1d140*/  HMMA.16816.F32 R148, R160.reuse, R156, R148 ;  /* 0x0000009ca094723c */ /* 0x040fe20000001894 */
[----:B------:R-:W-:Y:S05]  /*1d150*/  MUFU.TANH R172, R5 ;  /* 0x0000000500ac7308 */ /* 0x000fea0000002400 */
[C---:B------:R-:W-:Y:S01]  /*1d160*/  HMMA.16816.F32 R156, R160.reuse, R158, R144 ;  /* 0x0000009ea09c723c */ /* 0x040fe20000001890 */
[----:B------:R-:W1:Y:S05]  /*1d170*/  LDSM.16.M88.4 R144, [R216+0x4800] ;  /* 0x00480000d890783b */ /* 0x000e6a0000000200 */
[----:B------:R-:W-:Y:S01]  /*1d180*/  HMMA.16816.F32 R152, R160, R186, R152 ;  /* 0x000000baa098723c */ /* 0x000fe20000001898 */
[-C--:B------:R-:W-:Y:S01]  /*1d190*/  FMUL.FTZ R16, R16, R3.reuse ;  /* 0x0000000310107220 */ /* 0x080fe20000410000 */
[-C--:B------:R-:W-:Y:S01]  /*1d1a0*/  FMUL.FTZ R17, R17, R3.reuse ;  /* 0x0000000311117220 */ /* 0x080fe20000410000 */
[-C--:B------:R-:W-:Y:S01]  /*1d1b0*/  FMUL.FTZ R18, R18, R3.reuse ;  /* 0x0000000312127220 */ /* 0x080fe20000410000 */
[-C--:B------:R-:W-:Y:S01]  /*1d1c0*/  FMUL.FTZ R19, R19, R3.reuse ;  /* 0x0000000313137220 */ /* 0x080fe20000410000 */
[----:B------:R-:W-:Y:S01]  /*1d1d0*/  MUFU.TANH R173, R16 ;  /* 0x0000001000ad7308 */ /* 0x000fe20000002400 */
[----:B------:R-:W-:Y:S06]  /*1d1e0*/  HMMA.16816.F32 R164, R176, R174, R164 ;  /* 0x000000aeb0a4723c */ /* 0x000fec00000018a4 */
[----:B--2---:R-:W-:Y:S01]  /*1d1f0*/  HMMA.16816.F32 R44, R40, R168, R44 ;  /* 0x000000a8282c723c */ /* 0x004fe2000000182c */
[----:B------:R-:W-:Y:S05]  /*1d200*/  MUFU.TANH R175, R4 ;  /* 0x0000000400af7308 */ /* 0x000fea0000002400 */
[C---:B------:R-:W-:Y:S03]  /*1d210*/  HMMA.16816.F32 R28, R24.reuse, R22, R28 ;  /* 0x00000016181c723c */ /* 0x040fe6000000181c */
[----:B------:R-:W-:Y:S03]  /*1d220*/  MUFU.TANH R177, R6 ;  /* 0x0000000600b17308 */ /* 0x000fe60000002400 */
[----:B------:R-:W-:Y:S01]  /*1d230*/  HMMA.16816.F32 R32, R24, R20, R32 ;  /* 0x000000141820723c */ /* 0x000fe20000001820 */
[----:B------:R-:W2:Y:S04]  /*1d240*/  LDSM.16.M88.4 R20, [R212] ;  /* 0x00000000d414783b */ /* 0x000ea80000000200 */
[----:B------:R3:W4:Y:S01]  /*1d250*/  MUFU.TANH R168, R7 ;  /* 0x0000000700a87308 */ /* 0x0007220000002400 */
[----:B------:R-:W-:Y:S01]  /*1d260*/  HMMA.16816.F32 R152, R52, R50, R152 ;  /* 0x000000323498723c */ /* 0x000fe20000001898 */
[----:B------:R-:W5:Y:S05]  /*1d270*/  LDSM.16.M88.4 R48, [R216+0x5000] ;  /* 0x00500000d830783b */ /* 0x000f6a0000000200 */
[----:B------:R-:W-:Y:S01]  /*1d280*/  HMMA.16816.F32 R136, R160, R182, R136 ;  /* 0x000000b6a088723c */ /* 0x000fe20000001888 */
[----:B------:R-:W-:Y:S05]  /*1d290*/  MUFU.TANH R169, R17 ;  /* 0x0000001100a97308 */ /* 0x000fea0000002400 */
[----:B-1----:R-:W-:Y:S03]  /*1d2a0*/  HMMA.16816.F32 R28, R12, R146, R28 ;  /* 0x000000920c1c723c */ /* 0x002fe6000000181c */
[----:B------:R-:W1:Y:S01]  /*1d2b0*/  MUFU.TANH R174, R18 ;  /* 0x0000001200ae7308 */ /* 0x000e620000002400 */
[----:B---3--:R-:W3:Y:S02]  /*1d2c0*/  LDSM.16.M88.4 R4, [R216+0x2800] ;  /* 0x00280000d804783b */ /* 0x008ee40000000200 */
[----:B------:R-:W-:Y:S05]  /*1d2d0*/  HMMA.16816.F32 R148, R52, R8, R148 ;  /* 0x000000083494723c */ /* 0x000fea0000001894 */
[----:B------:R4:W-:Y:S01]  /*1d2e0*/  MUFU.TANH R176, R19 ;  /* 0x0000001300b07308 */ /* 0x0009e20000002400 */
[----:B------:R-:W-:Y:S06]  /*1d2f0*/  HMMA.16816.F32 R44, R24, R36, R44 ;  /* 0x00000024182c723c */ /* 0x000fec000000182c */
[----:B------:R-:W-:Y:S06]  /*1d300*/  HMMA.16816.F32 R140, R160, R180, R140 ;  /* 0x000000b4a08c723c */ /* 0x000fec000000188c */
[----:B------:R-:W-:Y:S01]  /*1d310*/  HMMA.16816.F32 R156, R52, R10, R156 ;  /* 0x0000000a349c723c */ /* 0x000fe2000000189c */
[----:B------:R-:W-:Y:S01]  /*1d320*/  LDSM.16.M88.4 R8, [R211] ;  /* 0x00000000d308783b */ /* 0x000fe20000000200 */
[-C--:B------:R-:W-:Y:S01]  /*1d330*/  FMUL.FTZ R28, R28, R3.reuse ;  /* 0x000000031c1c7220 */ /* 0x080fe20000410000 */
[-C--:B------:R-:W-:Y:S01]  /*1d340*/  FMUL.FTZ R29, R29, R3.reuse ;  /* 0x000000031d1d7220 */ /* 0x080fe20000410000 */
[-C--:B------:R-:W-:Y:S01]  /*1d350*/  FMUL.FTZ R30, R30, R3.reuse ;  /* 0x000000031e1e7220 */ /* 0x080fe20000410000 */
[----:B----4-:R-:W4:Y:S01]  /*1d360*/  LDSM.16.M88.4 R16, [R233+0xa000] ;  /* 0x00a00000e910783b */ /* 0x010f220000000200 */
[----:B------:R-:W-:Y:S01]  /*1d370*/  HMMA.16816.F32 R32, R12, R144, R32 ;  /* 0x000000900c20723c */ /* 0x000fe20000001820 */
[-C--:B------:R-:W-:Y:S01]  /*1d380*/  FMUL.FTZ R31, R31, R3.reuse ;  /* 0x000000031f1f7220 */ /* 0x080fe20000410000 */
[----:B------:R-:W-:Y:S04]  /*1d390*/  MUFU.TANH R180, R30 ;  /* 0x0000001e00b47308 */ /* 0x000fe80000002400 */
[----:B--2---:R-:W-:Y:S04]  /*1d3a0*/  HMMA.16816.F32 R148, R40, R20, R148 ;  /* 0x000000142894723c */ /* 0x004fe80000001894 */
[----:B------:R-:W-:Y:S02]  /*1d3b0*/  MUFU.TANH R181, R31 ;  /* 0x0000001f00b57308 */ /* 0x000fe40000002400 */
[----:B-----5:R-:W-:Y:S06]  /*1d3c0*/  HMMA.16816.F32 R44, R12, R48, R44 ;  /* 0x000000300c2c723c */ /* 0x020fec000000182c */
[C---:B---3--:R-:W-:Y:S01]  /*1d3d0*/  HMMA.16816.F32 R144, R160.reuse, R4, R132 ;  /* 0x00000004a090723c */ /* 0x048fe20000001884 */
[----:B------:R-:W2:Y:S01]  /*1d3e0*/  LDSM.16.M88.4 R132, [R227+0x9800] ;  /* 0x00980000e384783b */ /* 0x000ea20000000200 */
[----:B------:R-:W-:Y:S04]  /*1d3f0*/  MUFU.TANH R48, R28 ;  /* 0x0000001c00307308 */ /* 0x000fe80000002400 */
[----:B------:R-:W-:Y:S01]  /*1d400*/  HMMA.16816.F32 R64, R160, R6, R64 ;  /* 0x00000006a040723c */ /* 0x000fe20000001840 */
[----:B------:R-:W3:Y:S01]  /*1d410*/  LDSM.16.M88.4 R4, [R233+0xa800] ;  /* 0x00a80000e904783b */ /* 0x000ee20000000200 */
[-C--:B------:R-:W-:Y:S01]  /*1d420*/  FMUL.FTZ R32, R32, R3.reuse ;  /* 0x0000000320207220 */ /* 0x080fe20000410000 */
[-C--:B------:R-:W-:Y:S01]  /*1d430*/  FMUL.FTZ R33, R33, R3.reuse ;  /* 0x0000000321217220 */ /* 0x080fe20000410000 */
[----:B------:R5:W-:Y:S01]  /*1d440*/  MUFU.TANH R49, R29 ;  /* 0x0000001d00317308 */ /* 0x000be20000002400 */
[-C--:B------:R-:W-:Y:S01]  /*1d450*/  FMUL.FTZ R34, R34, R3.reuse ;  /* 0x0000000322227220 */ /* 0x080fe20000410000 */
[-C--:B------:R-:W-:Y:S01]  /*1d460*/  FMUL.FTZ R35, R35, R3.reuse ;  /* 0x0000000323237220 */ /* 0x080fe20000410000 */
[C---:B------:R-:W-:Y:S05]  /*1d470*/  HMMA.16816.F32 R152, R40.reuse, R170, R152 ;  /* 0x000000aa2898723c */ /* 0x040fea0000001898 */
[----:B------:R-:W1:Y:S01]  /*1d480*/  MUFU.TANH R178, R32 ;  /* 0x0000002000b27308 */ /* 0x000e620000002400 */
[----:B------:R-:W-:Y:S01]  /*1d490*/  HMMA.16816.F32 R156, R40, R22, R156 ;  /* 0x00000016289c723c */ /* 0x000fe2000000189c */
[----:B------:R-:W-:Y:S01]  /*1d4a0*/  LDSM.16.M88.4 R20, [R216+0x3000] ;  /* 0x00300000d814783b */ /* 0x000fe20000000200 */
[-C--:B------:R-:W-:Y:S01]  /*1d4b0*/  FMUL.FTZ R44, R44, R3.reuse ;  /* 0x000000032c2c7220 */ /* 0x080fe20000410000 */
[-C--:B------:R-:W-:Y:S01]  /*1d4c0*/  FMUL.FTZ R45, R45, R3.reuse ;  /* 0x000000032d2d7220 */ /* 0x080fe20000410000 */
[-C--:B------:R-:W-:Y:S01]  /*1d4d0*/  FMUL.FTZ R46, R46, R3.reuse ;  /* 0x000000032e2e7220 */ /* 0x080fe20000410000 */
[-C--:B------:R-:W-:Y:S01]  /*1d4e0*/  FMUL.FTZ R47, R47, R3.reuse ;  /* 0x000000032f2f7220 */ /* 0x080fe20000410000 */
[C---:B----4-:R-:W-:Y:S01]  /*1d4f0*/  HMMA.16816.F32 R136, R52.reuse, R18, R136 ;  /* 0x000000123488723c */ /* 0x050fe20000001888 */
[----:B------:R-:W-:Y:S01]  /*1d500*/  MUFU.TANH R170, R33 ;  /* 0x0000002100aa7308 */ /* 0x000fe20000002400 */
[----:B-----5:R-:W4:Y:S04]  /*1d510*/  LDSM.16.M88.4 R28, [R227+0xa000] ;  /* 0x00a00000e31c783b */ /* 0x020f280000000200 */
[----:B------:R-:W-:Y:S01]  /*1d520*/  HMMA.16816.F32 R140, R52, R16, R140 ;  /* 0x00000010348c723c */ /* 0x000fe2000000188c */
[----:B------:R-:W-:Y:S02]  /*1d530*/  LDSM.16.M88.4 R16, [R210] ;  /* 0x00000000d210783b */ /* 0x000fe40000000200 */
[----:B------:R-:W5:Y:S03]  /*1d540*/  MUFU.TANH R179, R34 ;  /* 0x0000002200b37308 */ /* 0x000f660000002400 */
[C---:B------:R-:W-:Y:S01]  /*1d550*/  HMMA.16816.F32 R152, R24.reuse, R38, R152 ;  /* 0x000000261898723c */ /* 0x040fe20000001898 */
[----:B------:R-:W-:Y:S04]  /*1d560*/  LDSM.16.M88.4 R36, [R216+0x3800] ;  /* 0x00380000d824783b */ /* 0x000fe80000000200 */
[----:B------:R1:W5:Y:S01]  /*1d570*/  MUFU.TANH R171, R35 ;  /* 0x0000002300ab7308 */ /* 0x0003620000002400 */
[----:B--2---:R-:W-:Y:S06]  /*1d580*/  HMMA.16816.F32 R148, R24, R132, R148 ;  /* 0x000000841894723c */ /* 0x004fec0000001894 */
[C---:B------:R-:W-:Y:S01]  /*1d590*/  HMMA.16816.F32 R136, R40.reuse, R10, R136 ;  /* 0x0000000a2888723c */ /* 0x040fe20000001888 */
[----:B------:R-:W2:Y:S05]  /*1d5a0*/  MUFU.TANH R44, R44 ;  /* 0x0000002c002c7308 */ /* 0x000eaa0000002400 */
[----:B------:R-:W-:Y:S01]  /*1d5b0*/  HMMA.16816.F32 R140, R40, R8, R140 ;  /* 0x00000008288c723c */ /* 0x000fe2000000188c */
[----:B------:R-:W-:Y:S02]  /*1d5c0*/  LDSM.16.M88.4 R8, [R216+0x6000] ;  /* 0x00600000d808783b */ /* 0x000fe40000000200 */
[----:B------:R-:W-:Y:S02]  /*1d5d0*/  MUFU.TANH R45, R45 ;  /* 0x0000002d002d7308 */ /* 0x000fe40000002400 */
[----:B-1----:R-:W1:Y:S01]  /*1d5e0*/  LDSM.16.M88.4 R32, [R216+0x5800] ;  /* 0x00580000d820783b */ /* 0x002e620000000200 */
[C---:B---3--:R-:W-:Y:S05]  /*1d5f0*/  HMMA.16816.F32 R144, R52.reuse, R4, R144 ;  /* 0x000000043490723c */ /* 0x048fea0000001890 */
[----:B------:R-:W3:Y:S01]  /*1d600*/  MUFU.TANH R46, R46 ;  /* 0x0000002e002e7308 */ /* 0x000ee20000002400 */
[----:B------:R-:W-:Y:S01]  /*1d610*/  HMMA.16816.F32 R64, R52, R6, R64 ;  /* 0x000000063440723c */ /* 0x000fe20000001840 */
[----:B------:R-:W5:Y:S05]  /*1d620*/  LDSM.16.M88.4 R4, [R233+0xb000] ;  /* 0x00b00000e904783b */ /* 0x000f6a0000000200 */
[C---:B----4-:R-:W-:Y:S01]  /*1d630*/  HMMA.16816.F32 R136, R24.reuse, R30, R136 ;  /* 0x0000001e1888723c */ /* 0x050fe20000001888 */
[----:B------:R-:W-:Y:S05]  /*1d640*/  MUFU.TANH R47, R47 ;  /* 0x0000002f002f7308 */ /* 0x000fea0000002400 */
[----:B------:R-:W-:Y:S01]  /*1d650*/  HMMA.16816.F32 R140, R24, R28, R140 ;  /* 0x0000001c188c723c */ /* 0x000fe2000000188c */
[----:B------:R-:W-:Y:S05]  /*1d660*/  LDSM.16.M88.4 R28, [R209] ;  /* 0x00000000d11c783b */ /* 0x000fea0000000200 */
[C---:B------:R-:W-:Y:S06]  /*1d670*/  HMMA.16816.F32 R60, R160.reuse, R20, R60 ;  /* 0x00000014a03c723c */ /* 0x040fec000000183c */
[----:B------:R-:W-:Y:S01]  /*1d680*/  HMMA.16816.F32 R56, R160, R22, R56 ;  /* 0x00000016a038723c */ /* 0x000fe20000001838 */
[----:B------:R-:W4:Y:S05]  /*1d690*/  LDSM.16.M88.4 R20, [R227+0xa800] ;  /* 0x00a80000e314783b */ /* 0x000f2a0000000200 */
[C---:B------:R-:W-:Y:S06]  /*1d6a0*/  HMMA.16816.F32 R152, R12.reuse, R50, R152 ;  /* 0x000000320c98723c */ /* 0x040fec0000001898 */
[C---:B-1----:R-:W-:Y:S01]  /*1d6b0*/  HMMA.16816.F32 R148, R12.reuse, R32, R148 ;  /* 0x000000200c94723c */ /* 0x042fe20000001894 */
[----:B------:R-:W1:Y:S05]  /*1d6c0*/  S2R R32, SR_TID.X ;  /* 0x0000000000207919 */ /* 0x000e6a0000002100 */
[C---:B------:R-:W-:Y:S06]  /*1d6d0*/  HMMA.16816.F32 R136, R12.reuse, R10, R136 ;  /* 0x0000000a0c88723c */ /* 0x040fec0000001888 */
[----:B------:R-:W-:Y:S01]  /*1d6e0*/  HMMA.16816.F32 R140, R12, R8, R140 ;  /* 0x000000080c8c723c */ /* 0x000fe2000000188c */
[----:B------:R-:W2:Y:S05]  /*1d6f0*/  LDSM.16.M88.4 R8, [R233+0xb800] ;  /* 0x00b80000e908783b */ /* 0x000eaa0000000200 */
[----:B------:R-:W-:Y:S01]  /*1d700*/  HMMA.16816.F32 R144, R40, R16, R144 ;  /* 0x000000102890723c */ /* 0x000fe20000001890 */
[-C--:B------:R-:W-:Y:S01]  /*1d710*/  FMUL.FTZ R50, R153, R3.reuse ;  /* 0x0000000399327220 */ /* 0x080fe20000410000 */
[-C--:B------:R-:W-:Y:S01]  /*1d720*/  FMUL.FTZ R51, R154, R3.reuse ;  /* 0x000000039a337220 */ /* 0x080fe20000410000 */
[-C--:B------:R-:W-:Y:S01]  /*1d730*/  FMUL.FTZ R33, R152, R3.reuse ;  /* 0x0000000398217220 */ /* 0x080fe20000410000 */
[----:B------:R-:W-:-:S02]  /*1d740*/  FMUL.FTZ R132, R155, R3 ;  /* 0x000000039b847220 */ /* 0x000fc40000410000 */
[----:B------:R-:W-:Y:S01]  /*1d750*/  HMMA.16816.F32 R64, R40, R18, R64 ;  /* 0x000000122840723c */ /* 0x000fe20000001840 */
[----:B------:R-:W3:Y:S01]  /*1d760*/  LDSM.16.M88.4 R16, [R216+0x6800] ;  /* 0x00680000d810783b */ /* 0x000ee20000000200 */
[----:B------:R-:W-:Y:S01]  /*1d770*/  MUFU.TANH R50, R50 ;  /* 0x0000003200327308 */ /* 0x000fe20000002400 */
[-C--:B------:R-:W-:Y:S01]  /*1d780*/  FMUL.FTZ R150, R150, R3.reuse ;  /* 0x0000000396967220 */ /* 0x080fe20000410000 */
[-C--:B------:R-:W-:Y:S01]  /*1d790*/  FMUL.FTZ R133, R148, R3.reuse ;  /* 0x0000000394857220 */ /* 0x080fe20000410000 */
[-C--:B------:R-:W-:Y:S01]  /*1d7a0*/  FMUL.FTZ R151, R151, R3.reuse ;  /* 0x0000000397977220 */ /* 0x080fe20000410000 */
[----:B-----5:R-:W-:Y:S01]  /*1d7b0*/  HMMA.16816.F32 R60, R52, R4, R60 ;  /* 0x00000004343c723c */ /* 0x020fe2000000183c */
[-C--:B------:R-:W-:Y:S01]  /*1d7c0*/  FMUL.FTZ R153, R136, R3.reuse ;  /* 0x0000000388997220 */ /* 0x080fe20000410000 */
[-C--:B------:R-:W-:Y:S01]  /*1d7d0*/  FMUL.FTZ R137, R137, R3.reuse ;  /* 0x0000000389897220 */ /* 0x080fe20000410000 */
[-C--:B------:R-:W-:Y:S01]  /*1d7e0*/  FMUL.FTZ R138, R138, R3.reuse ;  /* 0x000000038a8a7220 */ /* 0x080fe20000410000 */
[----:B------:R-:W5:Y:S01]  /*1d7f0*/  MUFU.TANH R33, R33 ;  /* 0x0000002100217308 */ /* 0x000f620000002400 */
[----:B------:R-:W-:Y:S01]  /*1d800*/  FMUL.FTZ R139, R139, R3 ;  /* 0x000000038b8b7220 */ /* 0x000fe20000410000 */
[----:B------:R-:W-:Y:S01]  /*1d810*/  HMMA.16816.F32 R188, R160, R36, R188 ;  /* 0x00000024a0bc723c */ /* 0x000fe200000018bc */
[----:B-1----:R-:W-:-:S02]  /*1d820*/  IMAD.SHL.U32 R4, R32, 0x2, RZ ;  /* 0x0000000220047824 */ /* 0x002fc400078e00ff */
[-C--:B------:R-:W-:Y:S01]  /*1d830*/  FMUL.FTZ R141, R141, R3.reuse ;  /* 0x000000038d8d7220 */ /* 0x080fe20000410000 */
[-C--:B------:R-:W-:Y:S01]  /*1d840*/  FMUL.FTZ R142, R142, R3.reuse ;  /* 0x000000038e8e7220 */ /* 0x080fe20000410000 */
[-C--:B------:R-:W-:Y:S01]  /*1d850*/  FMUL.FTZ R140, R140, R3.reuse ;  /* 0x000000038c8c7220 */ /* 0x080fe20000410000 */
[----:B------:R-:W-:Y:S01]  /*1d860*/  FMUL.FTZ R143, R143, R3 ;  /* 0x000000038f8f7220 */ /* 0x000fe20000410000 */
[----:B------:R-:W-:Y:S01]  /*1d870*/  LOP3.LUT R4, R4, 0x6, RZ, 0xc0, !PT ;  /* 0x0000000604047812 */ /* 0x000fe200078ec0ff */
[----:B------:R-:W-:Y:S01]  /*1d880*/  HMMA.16816.F32 R56, R52, R6, R56 ;  /* 0x000000063438723c */ /* 0x000fe20000001838 */
[----:B------:R1:W-:Y:S03]  /*1d890*/  MUFU.TANH R154, R137 ;  /* 0x00000089009a7308 */ /* 0x0003e60000002400 */
[----:B------:R-:W-:Y:S02]  /*1d8a0*/  IMAD R136, R250, 0x80, R4 ;  /* 0x00000080fa887824 */ /* 0x000fe400078e0204 */
[----:B----4-:R-:W-:Y:S02]  /*1d8b0*/  HMMA.16816.F32 R144, R24, R20, R144 ;  /* 0x000000141890723c */ /* 0x010fe40000001890 */
[C---:B------:R-:W-:Y:S01]  /*1d8c0*/  VIADD R4, R136.reuse, 0x1 ;  /* 0x0000000188047836 */ /* 0x040fe20000000000 */
[----:B------:R-:W4:Y:S01]  /*1d8d0*/  MUFU.TANH R51, R51 ;  /* 0x0000003300337308 */ /* 0x000f220000002400 */
[----:B------:R-:W-:-:S02]  /*1d8e0*/  VIADD R5, R136, 0x8 ;  /* 0x0000000888057836 */ /* 0x000fc40000000000 */
[----:B------:R-:W-:Y:S01]  /*1d8f0*/  HMMA.16816.F32 R64, R24, R22, R64 ;  /* 0x000000161840723c */ /* 0x000fe20000001840 */
[CC--:B------:R-:W-:Y:S01]  /*1d900*/  ISETP.GE.AND P2, PT, R4.reuse, R193.reuse, PT ;  /* 0x000000c10400720c */ /* 0x0c0fe20003f46270 */
[----:B------:R-:W-:Y:S01]  /*1d910*/  LDSM.16.M88.4 R20, [R227+0xb000] ;  /* 0x00b00000e314783b */ /* 0x000fe20000000200 */
[-C--:B------:R-:W-:Y:S02]  /*1d920*/  ISETP.GE.AND P5, PT, R4, R192.reuse, PT ;  /* 0x000000c00400720c */ /* 0x080fe40003fa6270 */
[C---:B------:R-:W-:Y:S01]  /*1d930*/  ISETP.GE.AND P4, PT, R5.reuse, R193, PT ;  /* 0x000000c10500720c */ /* 0x040fe20003f86270 */
[----:B------:R-:W-:Y:S01]  /*1d940*/  HMMA.16816.F32 R164, R160, R38, R164 ;  /* 0x00000026a0a4723c */ /* 0x000fe200000018a4 */
[----:B------:R-:W-:Y:S01]  /*1d950*/  ISETP.GE.AND P6, PT, R5, R192, PT ;  /* 0x000000c00500720c */ /* 0x000fe20003fc6270 */
[----:B------:R-:W-:Y:S01]  /*1d960*/  MUFU.TANH R150, R150 ;  /* 0x0000009600967308 */ /* 0x000fe20000002400 */
[----:B------:R-:W5:Y:S01]  /*1d970*/  LDSM.16.M88.4 R4, [R208] ;  /* 0x00000000d004783b */ /* 0x000f620000000200 */
[----:B------:R-:W-:-:S02]  /*1d980*/  FSEL R183, R168, -INF , !P5 ;  /* 0xff800000a8b77808 */ /* 0x000fc40006800000 */
[----:B--2---:R-:W-:Y:S01]  /*1d990*/  HMMA.16816.F32 R188, R52, R8, R188 ;  /* 0x0000000834bc723c */ /* 0x004fe200000018bc */
[----:B------:R-:W-:Y:S02]  /*1d9a0*/  FSEL R182, R173, -INF , !P4 ;  /* 0xff800000adb67808 */ /* 0x000fe40006000000 */
[----:B------:R-:W-:Y:S01]  /*1d9b0*/  FSEL R185, R174, -INF , !P6 ;  /* 0xff800000aeb97808 */ /* 0x000fe20007000000 */
[----:B------:R-:W2:Y:S01]  /*1d9c0*/  MUFU.TANH R133, R133 ;  /* 0x0000008500857308 */ /* 0x000ea20000002400 */
[----:B-1----:R-:W-:Y:S01]  /*1d9d0*/  FSEL R137, R172, -INF , !P2 ;  /* 0xff800000ac897808 */ /* 0x002fe20005000000 */
[----:B------:R-:W-:Y:S01]  /*1d9e0*/  HMMA.16816.F32 R60, R40, R28, R60 ;  /* 0x0000001c283c723c */ /* 0x000fe2000000183c */
[C---:B------:R-:W-:Y:S02]  /*1d9f0*/  VIADD R8, R136.reuse, 0x10 ;  /* 0x0000001088087836 */ /* 0x040fe40000000000 */
[----:B------:R-:W-:-:S03]  /*1da00*/  VIADD R9, R136, 0x28 ;  /* 0x0000002888097836 */ /* 0x000fc60000000000 */
[----:B---3--:R-:W-:Y:S01]  /*1da10*/  HMMA.16816.F32 R144, R12, R16, R144 ;  /* 0x000000100c90723c */ /* 0x008fe20000001890 */
[CC--:B------:R-:W-:Y:S01]  /*1da20*/  ISETP.GE.AND P5, PT, R8.reuse, R193.reuse, PT ;  /* 0x000000c10800720c */ /* 0x0c0fe20003fa6270 */
[----:B------:R-:W-:Y:S01]  /*1da30*/  MUFU.TANH R132, R132 ;  /* 0x0000008400847308 */ /* 0x000fe20000002400 */
[-C--:B------:R-:W-:Y:S01]  /*1da40*/  ISETP.GE.AND P4, PT, R8, R192.reuse, PT ;  /* 0x000000c00800720c */ /* 0x080fe20003f86270 */
[----:B------:R-:W-:Y:S01]  /*1da50*/  VIADD R8, R136, 0x11 ;  /* 0x0000001188087836 */ /* 0x000fe20000000000 */
[----:B------:R-:W-:Y:S01]  /*1da60*/  FSEL R178, R178, -INF , !P5 ;  /* 0xff800000b2b27808 */ /* 0x000fe20006800000 */
[----:B------:R-:W-:Y:S01]  /*1da70*/  HMMA.16816.F32 R156, R24, R134, R156 ;  /* 0x00000086189c723c */ /* 0x000fe2000000189c */
[----:B------:R-:W-:Y:S01]  /*1da80*/  VIADD R16, R136, 0x9 ;  /* 0x0000000988107836 */ /* 0x000fe20000000000 */
[----:B------:R-:W-:Y:S02]  /*1da90*/  FSEL R179, R179, -INF , !P4 ;  /* 0xff800000b3b37808 */ /* 0x000fe40006000000 */
[-C--:B------:R-:W-:Y:S01]  /*1daa0*/  ISETP.GE.AND P6, PT, R8, R193.reuse, PT ;  /* 0x000000c10800720c */ /* 0x080fe20003fc6270 */
[----:B------:R-:W-:Y:S01]  /*1dab0*/  MUFU.TANH R151, R151 ;  /* 0x0000009700977308 */ /* 0x000fe20000002400 */
[C---:B------:R-:W-:Y:S01]  /*1dac0*/  ISETP.GE.AND P3, PT, R16.reuse, R193, PT ;  /* 0x000000c11000720c */ /* 0x040fe20003f66270 */
[----:B------:R-:W-:Y:S01]  /*1dad0*/  HMMA.16816.F32 R56, R40, R30, R56 ;  /* 0x0000001e2838723c */ /* 0x000fe20000001838 */
[----:B------:R-:W1:Y:S01]  /*1dae0*/  LDSM.16.M88.4 R28, [R227+0xb800] ;  /* 0x00b80000e31c783b */ /* 0x000e620000000200 */
[----:B------:R-:W-:Y:S01]  /*1daf0*/  ISETP.GE.AND P2, PT, R16, R192, PT ;  /* 0x000000c01000720c */ /* 0x000fe20003f46270 */
[----:B------:R-:W-:Y:S01]  /*1db00*/  FMUL.FTZ R134, R149, R3 ;  /* 0x0000000395867220 */ /* 0x000fe20000410000 */
[----:B------:R-:W-:-:S02]  /*1db10*/  FSEL R184, R169, -INF , !P3 ;  /* 0xff800000a9b87808 */ /* 0x000fc40005800000 */
[----:B------:R-:W-:Y:S01]  /*1db20*/  HMMA.16816.F32 R164, R52, R10, R164 ;  /* 0x0000000a34a4723c */ /* 0x000fe200000018a4 */
[-C--:B------:R-:W-:Y:S01]  /*1db30*/  ISETP.GE.AND P3, PT, R8, R192.reuse, PT ;  /* 0x000000c00800720c */ /* 0x080fe20003f66270 */
[----:B------:R-:W-:Y:S01]  /*1db40*/  VIADD R8, R136, 0x18 ;  /* 0x0000001888087836 */ /* 0x000fe20000000000 */
[----:B------:R-:W-:Y:S01]  /*1db50*/  FSEL R186, R176, -INF , !P2 ;  /* 0xff800000b0ba7808 */ /* 0x000fe20005000000 */
[----:B------:R-:W3:Y:S01]  /*1db60*/  MUFU.TANH R134, R134 ;  /* 0x0000008600867308 */ /* 0x000ee20000002400 */
[----:B------:R-:W-:Y:S01]  /*1db70*/  FSEL R39, R171, -INF , !P3 ;  /* 0xff800000ab277808 */ /* 0x000fe20005800000 */
[----:B-----5:R-:W-:Y:S01]  /*1db80*/  HMMA.16816.F32 R188, R40, R4, R188 ;  /* 0x0000000428bc723c */ /* 0x020fe200000018bc */
[----:B------:R-:W-:Y:S01]  /*1db90*/  ISETP.GE.AND P2, PT, R8, R193, PT ;  /* 0x000000c10800720c */ /* 0x000fe20003f46270 */
[----:B------:R-:W-:Y:S01]  /*1dba0*/  FMUL.FTZ R144, R144, R3 ;  /* 0x0000000390907220 */ /* 0x000fe20000410000 */
[-C--:B------:R-:W-:Y:S01]  /*1dbb0*/  ISETP.GE.AND P5, PT, R8, R192.reuse, PT ;  /* 0x000000c00800720c */ /* 0x080fe20003fa6270 */
[----:B------:R-:W-:Y:S01]  /*1dbc0*/  VIADD R8, R136, 0x19 ;  /* 0x0000001988087836 */ /* 0x000fe20000000000 */
[----:B------:R-:W-:Y:S01]  /*1dbd0*/  FSEL R38, R170, -INF , !P6 ;  /* 0xff800000aa267808 */ /* 0x000fe20007000000 */
[----:B------:R-:W-:Y:S01]  /*1dbe0*/  HMMA.16816.F32 R64, R12, R18, R64 ;  /* 0x000000120c40723c */ /* 0x000fe20000001840 */
[----:B------:R-:W-:Y:S01]  /*1dbf0*/  VIADD R5, R136, 0x20 ;  /* 0x0000002088057836 */ /* 0x000fe20000000000 */
[----:B------:R-:W5:Y:S01]  /*1dc00*/  LDSM.16.M88.4 R16, [R216+0x7000] ;  /* 0x00700000d810783b */ /* 0x000f620000000200 */
[CC--:B------:R-:W-:Y:S01]  /*1dc10*/  ISETP.GE.AND P4, PT, R8.reuse, R193.reuse, PT ;  /* 0x000000c10800720c */ /* 0x0c0fe20003f86270 */
[----:B------:R2:W-:Y:S01]  /*1dc20*/  MUFU.TANH R155, R138 ;  /* 0x0000008a009b7308 */ /* 0x0005e20000002400 */
[-C--:B------:R-:W-:Y:S01]  /*1dc30*/  ISETP.GE.AND P6, PT, R8, R192.reuse, PT ;  /* 0x000000c00800720c */ /* 0x080fe20003fc6270 */
[----:B------:R-:W-:Y:S01]  /*1dc40*/  HMMA.16816.F32 R60, R24, R20, R60 ;  /* 0x00000014183c723c */ /* 0x000fe2000000183c */
[----:B------:R-:W-:Y:S01]  /*1dc50*/  ISETP.GE.AND P3, PT, R5, R193, PT ;  /* 0x000000c10500720c */ /* 0x000fe20003f66270 */
[----:B------:R-:W-:Y:S01]  /*1dc60*/  VIADD R8, R136, 0x29 ;  /* 0x0000002988087836 */ /* 0x000fe20000000000 */
[----:B------:R-:W-:Y:S01]  /*1dc70*/  FSEL R180, R180, -INF , !P5 ;  /* 0xff800000b4b47808 */ /* 0x000fe20006800000 */
[----:B------:R-:W-:Y:S01]  /*1dc80*/  FMUL.FTZ R146, R146, R3 ;  /* 0x0000000392927220 */ /* 0x000fe20000410000 */
[----:B------:R-:W-:Y:S01]  /*1dc90*/  FSEL R181, R181, -INF , !P6 ;  /* 0xff800000b5b57808 */ /* 0x000fe20007000000 */
[----:B------:R-:W-:Y:S01]  /*1dca0*/  HMMA.16816.F32 R156, R12, R34, R156 ;  /* 0x000000220c9c723c */ /* 0x000fe2000000189c */
[----:B------:R-:W-:Y:S01]  /*1dcb0*/  FSEL R21, R48, -INF , !P2 ;  /* 0xff80000030157808 */ /* 0x000fe20005000000 */
[----:B------:R-:W-:Y:S01]  /*1dcc0*/  MUFU.TANH R141, R141 ;  /* 0x0000008d008d7308 */ /* 0x000fe20000002400 */
[-C--:B------:R-:W-:Y:S01]  /*1dcd0*/  ISETP.GE.AND P2, PT, R5, R192.reuse, PT ;  /* 0x000000c00500720c */ /* 0x080fe20003f46270 */
[----:B------:R-:W-:Y:S01]  /*1dce0*/  VIADD R5, R136, 0x21 ;  /* 0x0000002188057836 */ /* 0x000fe20000000000 */
[----:B------:R-:W-:Y:S01]  /*1dcf0*/  ISETP.GE.AND P6, PT, R9, R193, PT ;  /* 0x000000c10900720c */ /* 0x000fe20003fc6270 */
[----:B------:R-:W-:Y:S01]  /*1dd00*/  HMMA.16816.F32 R164, R40, R6, R164 ;  /* 0x0000000628a4723c */ /* 0x000fe200000018a4 */
[----:B------:R-:W-:Y:S01]  /*1dd10*/  FSEL R34, R44, -INF , !P3 ;  /* 0xff8000002c227808 */ /* 0x000fe20005800000 */
[----:B------:R-:W-:Y:S01]  /*1dd20*/  FMUL.FTZ R147, R147, R3 ;  /* 0x0000000393937220 */ /* 0x000fe20000410000 */
[----:B------:R-:W-:Y:S01]  /*1dd30*/  ISETP.GE.AND P5, PT, R5, R193, PT ;  /* 0x000000c10500720c */ /* 0x000fe20003fa6270 */
[----:B------:R-:W-:Y:S01]  /*1dd40*/  MUFU.TANH R142, R142 ;  /* 0x0000008e008e7308 */ /* 0x000fe20000002400 */
[----:B------:R-:W-:Y:S01]  /*1dd50*/  FSEL R35, R46, -INF , !P2 ;  /* 0xff8000002e237808 */ /* 0x000fe20005000000 */
[C---:B------:R-:W-:Y:S01]  /*1dd60*/  HMMA.16816.F32 R56, R24.reuse, R22, R56 ;  /* 0x000000161838723c */ /* 0x040fe20000001838 */
[----:B------:R-:W-:Y:S01]  /*1dd70*/  FSEL R32, R45, -INF , !P5 ;  /* 0xff8000002d207808 */ /* 0x000fe20006800000 */
[----:B------:R-:W-:Y:S01]  /*1dd80*/  VIADD R7, R136, 0x40 ;  /* 0x0000004088077836 */ /* 0x000fe20000000000 */
[-C--:B------:R-:W-:Y:S01]  /*1dd90*/  ISETP.GE.AND P3, PT, R9, R192.reuse, PT ;  /* 0x000000c00900720c */ /* 0x080fe20003f66270 */
[----:B------:R-:W-:Y:S01]  /*1dda0*/  FMUL.FTZ R4, R64, R3 ;  /* 0x0000000340047220 */ /* 0x000fe20000410000 */
[C---:B------:R-:W-:Y:S01]  /*1ddb0*/  ISETP.GE.AND P2, PT, R8.reuse, R193, PT ;  /* 0x000000c10800720c */ /* 0x040fe20003f46270 */
[C---:B-1----:R-:W-:Y:S01]  /*1ddc0*/  HMMA.16816.F32 R188, R24.reuse, R28, R188 ;  /* 0x0000001c18bc723c */ /* 0x042fe200000018bc */
[-C--:B------:R-:W-:Y:S01]  /*1ddd0*/  ISETP.GE.AND P5, PT, R8, R192.reuse, PT ;  /* 0x000000c00800720c */ /* 0x080fe20003fa6270 */
[----:B------:R-:W-:Y:S01]  /*1dde0*/  MUFU.TANH R140, R140 ;  /* 0x0000008c008c7308 */ /* 0x000fe20000002400 */
[----:B------:R-:W1:Y:S01]  /*1ddf0*/  LDSM.16.M88.4 R8, [R216+0x7800] ;  /* 0x00780000d808783b */ /* 0x000e620000000200 */
[----:B------:R-:W-:Y:S01]  /*1de00*/  FSEL R20, R49, -INF , !P4 ;  /* 0xff80000031147808 */ /* 0x000fe20006000000 */
[-C--:B------:R-:W-:Y:S01]  /*1de10*/  FMUL.FTZ R66, R66, R3.reuse ;  /* 0x0000000342427220 */ /* 0x080fe20000410000 */
[-C--:B------:R-:W-:Y:S01]  /*1de20*/  FMUL.FTZ R148, R157, R3.reuse ;  /* 0x000000039d947220 */ /* 0x080fe20000410000 */
[-C--:B------:R-:W-:Y:S01]  /*1de30*/  FMUL.FTZ R152, R158, R3.reuse ;  /* 0x000000039e987220 */ /* 0x080fe20000410000 */
[-C--:B------:R-:W-:Y:S01]  /*1de40*/  FMUL.FTZ R135, R156, R3.reuse ;  /* 0x000000039c877220 */ /* 0x080fe20000410000 */
[----:B------:R-:W-:Y:S01]  /*1de50*/  ISETP.GE.AND P4, PT, R5, R192, PT ;  /* 0x000000c00500720c */ /* 0x000fe20003f86270 */
[-C--:B------:R-:W-:Y:S01]  /*1de60*/  FMUL.FTZ R149, R159, R3.reuse ;  /* 0x000000039f957220 */ /* 0x080fe20000410000 */
[----:B------:R-:W-:Y:S01]  /*1de70*/  FSEL R33, R33, -INF , !P6 ;  /* 0xff80000021217808 */ /* 0x000fe20007000000 */
[----:B------:R-:W-:Y:S01]  /*1de80*/  HMMA.16816.F32 R24, R24, R30, R164 ;  /* 0x0000001e1818723c */ /* 0x000fe200000018a4 */
[----:B------:R-:W-:Y:S01]  /*1de90*/  FSEL R37, R47, -INF , !P4 ;  /* 0xff8000002f257808 */ /* 0x000fe20006000000 */
[----:B------:R-:W-:Y:S01]  /*1dea0*/  MUFU.TANH R148, R148 ;  /* 0x0000009400947308 */ /* 0x000fe20000002400 */
[----:B----4-:R-:W-:Y:S01]  /*1deb0*/  FSEL R36, R51, -INF , !P3 ;  /* 0xff80000033247808 */ /* 0x010fe20005800000 */
[----:B------:R-:W-:Y:S01]  /*1dec0*/  FMUL.FTZ R5, R65, R3 ;  /* 0x0000000341057220 */ /* 0x000fe20000410000 */
[----:B--2---:R-:W-:Y:S01]  /*1ded0*/  FSEL R138, R50, -INF , !P2 ;  /* 0xff800000328a7808 */ /* 0x004fe20005000000 */
[----:B-----5:R-:W-:Y:S01]  /*1dee0*/  HMMA.16816.F32 R60, R12, R16, R60 ;  /* 0x000000100c3c723c */ /* 0x020fe2000000183c */
[----:B------:R-:W-:-:S04]  /*1def0*/  DEPBAR.LE SB0, 0x0 ;  /* 0x000080000000791a */ /* 0x000fc80000000000 */
[----:B------:R-:W2:Y:S01]  /*1df00*/  MUFU.TANH R152, R152 ;  /* 0x0000009800987308 */ /* 0x000ea20000002400 */
[----:B------:R-:W-:Y:S01]  /*1df10*/  HMMA.16816.F32 R56, R12, R18, R56 ;  /* 0x000000120c38723c */ /* 0x000fe20000001838 */
[----:B------:R-:W-:Y:S02]  /*1df20*/  VIADD R17, R136, 0x30 ;  /* 0x0000003088117836 */ /* 0x000fe40000000000 */
[----:B------:R-:W-:-:S03]  /*1df30*/  FMUL.FTZ R16, R67, R3 ;  /* 0x0000000343107220 */ /* 0x000fc60000410000 */
[CC--:B------:R-:W-:Y:S01]  /*1df40*/  ISETP.GE.AND P4, PT, R17.reuse, R193.reuse, PT ;  /* 0x000000c11100720c */ /* 0x0c0fe20003f86270 */
[----:B------:R-:W-:Y:S01]  /*1df50*/  MUFU.TANH R135, R135 ;  /* 0x0000008700877308 */ /* 0x000fe20000002400 */
[-C--:B------:R-:W-:Y:S01]  /*1df60*/  ISETP.GE.AND P6, PT, R17, R192.reuse, PT ;  /* 0x000000c01100720c */ /* 0x080fe20003fc6270 */
[C---:B------:R-:W-:Y:S01]  /*1df70*/  VIADD R17, R136.reuse, 0x31 ;  /* 0x0000003188117836 */ /* 0x040fe20000000000 */
[----:B------:R-:W-:Y:S01]  /*1df80*/  FSEL R159, R133, -INF , !P4 ;  /* 0xff800000859f7808 */ /* 0x000fe20006000000 */
[----:B------:R-:W-:Y:S01]  /*1df90*/  VIADD R18, R136, 0x38 ;  /* 0x0000003888127836 */ /* 0x000fe20000000000 */
[----:B------:R-:W-:Y:S02]  /*1dfa0*/  FSEL R150, R150, -INF , !P6 ;  /* 0xff80000096967808 */ /* 0x000fe40007000000 */
[C---:B------:R-:W-:Y:S01]  /*1dfb0*/  ISETP.GE.AND P3, PT, R17.reuse, R193, PT ;  /* 0x000000c11100720c */ /* 0x040fe20003f66270 */
[----:B------:R-:W4:Y:S01]  /*1dfc0*/  MUFU.TANH R149, R149 ;  /* 0x0000009500957308 */ /* 0x000f220000002400 */
[-C--:B------:R-:W-:Y:S01]  /*1dfd0*/  ISETP.GE.AND P2, PT, R17, R192.reuse, PT ;  /* 0x000000c01100720c */ /* 0x080fe20003f46270 */
[----:B------:R-:W-:Y:S01]  /*1dfe0*/  VIADD R17, R136, 0x39 ;  /* 0x0000003988117836 */ /* 0x000fe20000000000 */
[----:B---3--:R-:W-:Y:S01]  /*1dff0*/  FSEL R161, R134, -INF , !P3 ;  /* 0xff80000086a17808 */ /* 0x008fe20005800000 */
[C---:B-1----:R-:W-:Y:S01]  /*1e000*/  HMMA.16816.F32 R188, R12.reuse, R8, R188 ;  /* 0x000000080cbc723c */ /* 0x042fe200000018bc */
[-C--:B------:R-:W-:Y:S01]  /*1e010*/  ISETP.GE.AND P4, PT, R18, R192.reuse, PT ;  /* 0x000000c01200720c */ /* 0x080fe20003f86270 */
[----:B------:R-:W-:Y:S01]  /*1e020*/  FMUL.FTZ R61, R61, R3 ;  /* 0x000000033d3d7220 */ /* 0x000fe20000410000 */
[C---:B------:R-:W-:Y:S01]  /*1e030*/  ISETP.GE.AND P6, PT, R17.reuse, R193, PT ;  /* 0x000000c11100720c */ /* 0x040fe20003fc6270 */
[----:B------:R-:W1:Y:S01]  /*1e040*/  MUFU.TANH R143, R143 ;  /* 0x0000008f008f7308 */ /* 0x000e620000002400 */
[-C--:B------:R-:W-:Y:S01]  /*1e050*/  ISETP.GE.AND P3, PT, R17, R192.reuse, PT ;  /* 0x000000c01100720c */ /* 0x080fe20003f66270 */
[----:B------:R-:W-:Y:S01]  /*1e060*/  VIADD R17, R136, 0x41 ;  /* 0x0000004188117836 */ /* 0x000fe20000000000 */
[----:B------:R-:W-:Y:S01]  /*1e070*/  HMMA.16816.F32 R24, R12, R10, R24 ;  /* 0x0000000a0c18723c */ /* 0x000fe20000001818 */
[----:B--2---:R-:W-:Y:S01]  /*1e080*/  FSEL R152, R152, -INF , !P4 ;  /* 0xff80000098987808 */ /* 0x004fe20006000000 */
[----:B------:R-:W-:Y:S01]  /*1e090*/  VIADD R9, R136, 0x48 ;  /* 0x0000004888097836 */ /* 0x000fe20000000000 */
[----:B------:R-:W-:Y:S01]  /*1e0a0*/  FSEL R176, R148, -INF , !P6 ;  /* 0xff80000094b07808 */ /* 0x000fe20007000000 */
[----:B------:R-:W-:Y:S01]  /*1e0b0*/  FMUL.FTZ R62, R62, R3 ;  /* 0x000000033e3e7220 */ /* 0x000fe20000410000 */
[----:B------:R-:W2:Y:S01]  /*1e0c0*/  MUFU.TANH R153, R153 ;  /* 0x0000009900997308 */ /* 0x000ea20000002400 */
[C---:B------:R-:W-:Y:S01]  /*1e0d0*/  ISETP.GE.AND P4, PT, R17.reuse, R193, PT ;  /* 0x000000c11100720c */ /* 0x040fe20003f86270 */
[-C--:B------:R-:W-:Y:S01]  /*1e0e0*/  FMUL.FTZ R60, R60, R3.reuse ;  /* 0x000000033c3c7220 */ /* 0x080fe20000410000 */
[-C--:B------:R-:W-:Y:S01]  /*1e0f0*/  ISETP.GE.AND P6, PT, R17, R192.reuse, PT ;  /* 0x000000c01100720c */ /* 0x080fe20003fc6270 */
[----:B------:R-:W-:Y:S01]  /*1e100*/  VIADD R17, R136, 0x49 ;  /* 0x0000004988117836 */ /* 0x000fe20000000000 */
[----:B------:R-:W-:Y:S01]  /*1e110*/  FSEL R151, R151, -INF , !P2 ;  /* 0xff80000097977808 */ /* 0x000fe20005000000 */
[----:B------:R-:W-:Y:S01]  /*1e120*/  FMUL.FTZ R63, R63, R3 ;  /* 0x000000033f3f7220 */ /* 0x000fe20000410000 */
[----:B------:R-:W-:Y:S01]  /*1e130*/  ISETP.GE.AND P2, PT, R7, R193, PT ;  /* 0x000000c10700720c */ /* 0x000fe20003f46270 */
[----:B------:R3:W5:Y:S01]  /*1e140*/  MUFU.TANH R156, R139 ;  /* 0x0000008b009c7308 */ /* 0x0007620000002400 */
[----:B----4-:R-:W-:Y:S01]  /*1e150*/  FSEL R174, R149, -INF , !P3 ;  /* 0xff80000095ae7808 */ /* 0x010fe20005800000 */
[----:B------:R-:W-:Y:S01]  /*1e160*/  FMUL.FTZ R58, R58, R3 ;  /* 0x000000033a3a7220 */ /* 0x000fe20000410000 */
[----:B------:R-:W-:Y:S01]  /*1e170*/  FSEL R168, R141, -INF , !P4 ;  /* 0xff8000008da87808 */ /* 0x000fe20006000000 */
[C---:B------:R-:W-:Y:S01]  /*1e180*/  VIADD R11, R136.reuse, 0x60 ;  /* 0x00000060880b7836 */ /* 0x040fe20000000000 */
[----:B------:R-:W-:Y:S01]  /*1e190*/  ISETP.GE.AND P3, PT, R9, R193, PT ;  /* 0x000000c10900720c */ /* 0x000fe20003f66270 */
[----:B------:R-:W-:Y:S01]  /*1e1a0*/  VIADD R10, R136, 0x61 ;  /* 0x00000061880a7836 */ /* 0x000fe20000000000 */
[----:B------:R-:W-:Y:S01]  /*1e1b0*/  FSEL R170, R140, -INF , !P2 ;  /* 0xff8000008caa7808 */ /* 0x000fe20005000000 */
[----:B------:R4:W5:Y:S01]  /*1e1c0*/  MUFU.TANH R157, R144 ;  /* 0x00000090009d7308 */ /* 0x0009620000002400 */
[-C--:B------:R-:W-:Y:S01]  /*1e1d0*/  ISETP.GE.AND P4, PT, R17, R192.reuse, PT ;  /* 0x000000c01100720c */ /* 0x080fe20003f86270 */
[-C--:B------:R-:W-:Y:S01]  /*1e1e0*/  FMUL.FTZ R56, R56, R3.reuse ;  /* 0x0000000338387220 */ /* 0x080fe20000410000 */
[-C--:B------:R-:W-:Y:S01]  /*1e1f0*/  ISETP.GE.AND P2, PT, R9, R192.reuse, PT ;  /* 0x000000c00900720c */ /* 0x080fe20003f46270 */
[-C--:B------:R-:W-:Y:S01]  /*1e200*/  FMUL.FTZ R26, R26, R3.reuse ;  /* 0x000000031a1a7220 */ /* 0x080fe20000410000 */
[----:B-1----:R-:W-:Y:S01]  /*1e210*/  FSEL R172, R143, -INF , !P6 ;  /* 0xff8000008fac7808 */ /* 0x002fe20007000000 */
[-C--:B------:R-:W-:Y:S01]  /*1e220*/  FMUL.FTZ R64, R188, R3.reuse ;  /* 0x00000003bc407220 */ /* 0x080fe20000410000 */
[----:B--2---:R-:W-:Y:S01]  /*1e230*/  FSEL R169, R153, -INF , !P3 ;  /* 0xff80000099a97808 */ /* 0x004fe20005800000 */
[----:B------:R-:W1:Y:S01]  /*1e240*/  MUFU.TANH R162, R146 ;  /* 0x0000009200a27308 */ /* 0x000e620000002400 */
[----:B---3--:R-:W-:Y:S01]  /*1e250*/  FSEL R139, R132, -INF , !P5 ;  /* 0xff800000848b7808 */ /* 0x008fe20006800000 */
[----:B------:R-:W-:Y:S01]  /*1e260*/  FMUL.FTZ R134, R190, R3 ;  /* 0x00000003be867220 */ /* 0x000fe20000410000 */
[----:B------:R-:W-:Y:S01]  /*1e270*/  ISETP.GE.AND P5, PT, R18, R193, PT ;  /* 0x000000c11200720c */ /* 0x000fe20003fa6270 */
[----:B------:R-:W-:Y:S01]  /*1e280*/  VIADD R18, R136, 0x50 ;  /* 0x0000005088127836 */ /* 0x000fe20000000000 */
[----:B------:R-:W-:Y:S01]  /*1e290*/  FSEL R173, R155, -INF , !P2 ;  /* 0xff8000009bad7808 */ /* 0x000fe20005000000 */
[-C--:B------:R-:W-:Y:S01]  /*1e2a0*/  FMUL.FTZ R59, R59, R3.reuse ;  /* 0x000000033b3b7220 */ /* 0x080fe20000410000 */
[----:B------:R-:W-:Y:S01]  /*1e2b0*/  FSEL R163, R135, -INF , !P5 ;  /* 0xff80000087a37808 */ /* 0x000fe20006800000 */
[----:B------:R-:W2:Y:S01]  /*1e2c0*/  MUFU.TANH R4, R4 ;  /* 0x0000000400047308 */ /* 0x000ea20000002400 */
[-C--:B------:R-:W-:Y:S01]  /*1e2d0*/  ISETP.GE.AND P5, PT, R7, R192.reuse, PT ;  /* 0x000000c00700720c */ /* 0x080fe20003fa6270 */
[----:B----4-:R-:W-:Y:S01]  /*1e2e0*/  FMUL.FTZ R144, R145, R3 ;  /* 0x0000000391907220 */ /* 0x010fe20000410000 */
[----:B------:R-:W-:Y:S01]  /*1e2f0*/  ISETP.GE.AND P6, PT, R18, R193, PT ;  /* 0x000000c11200720c */ /* 0x000fe20003fc6270 */
[-C--:B------:R-:W-:Y:S01]  /*1e300*/  FMUL.FTZ R57, R57, R3.reuse ;  /* 0x0000000339397220 */ /* 0x080fe20000410000 */
[----:B------:R-:W-:Y:S01]  /*1e310*/  FSEL R171, R142, -INF , !P5 ;  /* 0xff8000008eab7808 */ /* 0x000fe20006800000 */
[----:B------:R-:W-:Y:S01]  /*1e320*/  FMUL.FTZ R133, R191, R3 ;  /* 0x00000003bf857220 */ /* 0x000fe20000410000 */
[----:B------:R-:W-:Y:S01]  /*1e330*/  ISETP.GE.AND P5, PT, R17, R193, PT ;  /* 0x000000c11100720c */ /* 0x000fe20003fa6270 */
[----:B------:R-:W3:Y:S01]  /*1e340*/  MUFU.TANH R158, R66 ;  /* 0x00000042009e7308 */ /* 0x000ee20000002400 */
[----:B------:R-:W-:Y:S01]  /*1e350*/  VIADD R17, R136, 0x51 ;  /* 0x0000005188117836 */ /* 0x000fe20000000000 */
[-C--:B------:R-:W-:Y:S01]  /*1e360*/  ISETP.GE.AND P3, PT, R18, R192.reuse, PT ;  /* 0x000000c01200720c */ /* 0x080fe20003f66270 */
[----:B------:R-:W-:Y:S01]  /*1e370*/  VIADD R18, R136, 0x58 ;  /* 0x0000005888127836 */ /* 0x000fe20000000000 */
[----:B------:R-:W-:Y:S01]  /*1e380*/  FSEL R167, R154, -INF , !P5 ;  /* 0xff8000009aa77808 */ /* 0x000fe20006800000 */
[----:B------:R-:W-:Y:S01]  /*1e390*/  FMUL.FTZ R24, R24, R3 ;  /* 0x0000000318187220 */ /* 0x000fe20000410000 */
[----:B------:R-:W-:Y:S01]  /*1e3a0*/  ISETP.GE.AND P2, PT, R17, R193, PT ;  /* 0x000000c11100720c */ /* 0x000fe20003f46270 */
[-C--:B------:R-:W-:Y:S01]  /*1e3b0*/  FMUL.FTZ R25, R25, R3.reuse ;  /* 0x0000000319197220 */ /* 0x080fe20000410000 */
[----:B------:R-:W4:Y:S01]  /*1e3c0*/  MUFU.TANH R160, R147 ;  /* 0x0000009300a07308 */ /* 0x000f220000002400 */
[-C--:B------:R-:W-:Y:S01]  /*1e3d0*/  ISETP.GE.AND P5, PT, R17, R192.reuse, PT ;  /* 0x000000c01100720c */ /* 0x080fe20003fa6270 */
[----:B------:R-:W-:Y:S01]  /*1e3e0*/  VIADD R17, R136, 0x59 ;  /* 0x0000005988117836 */ /* 0x000fe20000000000 */
[----:B-----5:R-:W-:Y:S01]  /*1e3f0*/  FSEL R166, R156, -INF , !P4 ;  /* 0xff8000009ca67808 */ /* 0x020fe20006000000 */
[----:B------:R-:W-:Y:S01]  /*1e400*/  FMUL.FTZ R27, R27, R3 ;  /* 0x000000031b1b7220 */ /* 0x000fe20000410000 */
[----:B------:R-:W-:Y:S01]  /*1e410*/  FSEL R157, R157, -INF , !P6 ;  /* 0xff8000009d9d7808 */ /* 0x000fe20007000000 */
[----:B------:R-:W-:Y:S01]  /*1e420*/  IMAD.MOV.U32 R141, RZ, RZ, R196 ;  /* 0x000000ffff8d7224 */ /* 0x000fe200078e00c4 */
[C---:B------:R-:W-:Y:S01]  /*1e430*/  ISETP.GE.AND P4, PT, R18.reuse, R193, PT ;  /* 0x000000c11200720c */ /* 0x040fe20003f86270 */
[----:B------:R-:W5:Y:S01]  /*1e440*/  MUFU.TANH R5, R5 ;  /* 0x0000000500057308 */ /* 0x000f620000002400 */
[----:B------:R-:W-:Y:S01]  /*1e450*/  ISETP.GE.AND P6, PT, R18, R192, PT ;  /* 0x000000c01200720c */ /* 0x000fe20003fc6270 */
[----:B------:R-:W-:Y:S01]  /*1e460*/  IMAD.MOV.U32 R140, RZ, RZ, R197 ;  /* 0x000000ffff8c7224 */ /* 0x000fe200078e00c5 */
[----:B-1----:R-:W-:-:S02]  /*1e470*/  FSEL R162, R162, -INF , !P3 ;  /* 0xff800000a2a27808 */ /* 0x002fc40005800000 */
[-C--:B------:R-:W-:Y:S02]  /*1e480*/  ISETP.GE.AND P3, PT, R17, R193.reuse, PT ;  /* 0x000000c11100720c */ /* 0x080fe40003f66270 */
[----:B--2---:R-:W-:Y:S01]  /*1e490*/  FSEL R155, R4, -INF , !P4 ;  /* 0xff800000049b7808 */ /* 0x004fe20006000000 */
[----:B------:R-:W1:Y:S01]  /*1e4a0*/  MUFU.TANH R145, R61 ;  /* 0x0000003d00917308 */ /* 0x000e620000002400 */
[----:B---3--:R-:W-:Y:S01]  /*1e4b0*/  FSEL R158, R158, -INF , !P6 ;  /* 0xff8000009e9e7808 */ /* 0x008fe20007000000 */
[----:B------:R-:W-:Y:S01]  /*1e4c0*/  VIADD R4, R136, 0x69 ;  /* 0x0000006988047836 */ /* 0x000fe20000000000 */
[----:B----4-:R-:W-:Y:S02]  /*1e4d0*/  FSEL R160, R160, -INF , !P5 ;  /* 0xff800000a0a07808 */ /* 0x010fe40006800000 */
[----:B------:R-:W-:Y:S02]  /*1e4e0*/  ISETP.GE.AND P4, PT, R11, R192, PT ;  /* 0x000000c00b00720c */ /* 0x000fe40003f86270 */
[-C--:B------:R-:W-:Y:S01]  /*1e4f0*/  ISETP.GE.AND P6, PT, R10, R193.reuse, PT ;  /* 0x000000c10a00720c */ /* 0x080fe20003fc6270 */
[----:B------:R-:W2:Y:S01]  /*1e500*/  MUFU.TANH R6, R62 ;  /* 0x0000003e00067308 */ /* 0x000ea20000002400 */
[----:B-----5:R-:W-:Y:S01]  /*1e510*/  FSEL R154, R5, -INF , !P3 ;  /* 0xff800000059a7808 */ /* 0x020fe20005800000 */
[----:B------:R-:W-:Y:S01]  /*1e520*/  VIADD R5, R136, 0x68 ;  /* 0x0000006888057836 */ /* 0x000fe20000000000 */
[----:B------:R-:W-:-:S02]  /*1e530*/  ISETP.GE.AND P5, PT, R11, R193, PT ;  /* 0x000000c10b00720c */ /* 0x000fc40003fa6270 */
[----:B------:R-:W-:-:S03]  /*1e540*/  ISETP.GE.AND P3, PT, R10, R192, PT ;  /* 0x000000c00a00720c */ /* 0x000fc60003f66270 */
        /* <DEDUP_REMOVED lines=11> */
[----:B-1----:R-:W-:Y:S01]  /*1e600*/  FMUL.FTZ R63, R189, R3 ;  /* 0x00000003bd3f7220 */ /* 0x002fe20000410000 */
[----:B------:R-:W-:Y:S01]  /*1e610*/  VIADD R3, R136, 0x78 ;  /* 0x0000007888037836 */ /* 0x000fe20000000000 */
[----:B----4-:R-:W-:-:S05]  /*1e620*/  FSEL R148, R7, -INF , !P3 ;  /* 0xff80000007947808 */ /* 0x010fca0005800000 */
[----:B------:R-:W1:Y:S01]  /*1e630*/  MUFU.TANH R16, R16 ;  /* 0x0000001000107308 */ /* 0x000e620000002400 */
[----:B--2---:R-:W-:Y:S02]  /*1e640*/  FSEL R156, R144, -INF , !P2 ;  /* 0xff800000909c7808 */ /* 0x004fe40005000000 */
[----:B------:R-:W-:-:S05]  /*1e650*/  ISETP.GE.AND P2, PT, R17, R192, PT ;  /* 0x000000c01100720c */ /* 0x000fca0003f46270 */
[----:B------:R-:W2:Y:S01]  /*1e660*/  MUFU.TANH R63, R63 ;  /* 0x0000003f003f7308 */ /* 0x000ea20000002400 */
[----:B---3--:R-:W-:Y:S02]  /*1e670*/  FSEL R147, R147, -INF , !P5 ;  /* 0xff80000093937808 */ /* 0x008fe40006800000 */
[----:B------:R-:W-:-:S05]  /*1e680*/  ISETP.GE.AND P5, PT, R4, R193, PT ;  /* 0x000000c10400720c */ /* 0x000fca0003fa6270 */
[----:B------:R-:W3:Y:S01]  /*1e690*/  MUFU.TANH R67, R26 ;  /* 0x0000001a00437308 */ /* 0x000ee20000002400 */
[----:B-1----:R-:W-:Y:S02]  /*1e6a0*/  FSEL R153, R16, -INF , !P2 ;  /* 0xff80000010997808 */ /* 0x002fe40005000000 */
[----:B------:R-:W-:Y:S01]  /*1e6b0*/  ISETP.GE.AND P2, PT, R5, R193, PT ;  /* 0x000000c10500720c */ /* 0x000fe20003f46270 */
[----:B------:R-:W-:-:S04]  /*1e6c0*/  VIADD R5, R136, 0x70 ;  /* 0x0000007088057836 */ /* 0x000fc80000000000 */
[----:B------:R-:W1:Y:S01]  /*1e6d0*/  MUFU.TANH R8, R56 ;  /* 0x0000003800087308 */ /* 0x000e620000002400 */
[----:B--2---:R-:W-:Y:S02]  /*1e6e0*/  FSEL R63, R63, -INF , !P5 ;  /* 0xff8000003f3f7808 */ /* 0x004fe40006800000 */
[----:B------:R-:W-:Y:S02]  /*1e6f0*/  ISETP.GE.AND P5, PT, R3, R192, PT ;  /* 0x000000c00300720c */ /* 0x000fe40003fa6270 */
[----:B------:R-:W-:-:S03]  /*1e700*/  ISETP.GE.AND P3, PT, R5, R193, PT ;  /* 0x000000c10500720c */ /* 0x000fc60003f66270 */
[----:B------:R-:W2:Y:S01]  /*1e710*/  MUFU.TANH R142, R59 ;  /* 0x0000003b008e7308 */ /* 0x000ea20000002400 */
[----:B---3--:R-:W-:Y:S02]  /*1e720*/  FSEL R67, R67, -INF , !P5 ;  /* 0xff80000043437808 */ /* 0x008fe40006800000 */
[----:B------:R-:W-:-:S05]  /*1e730*/  ISETP.GT.AND P5, PT, R250, R239, PT ;  /* 0x000000effa00720c */ /* 0x000fca0003fa4270 */
[----:B------:R-:W3:Y:S01]  /*1e740*/  MUFU.TANH R64, R64 ;  /* 0x0000004000407308 */ /* 0x000ee20000002400 */
[----:B-1----:R-:W-:Y:S02]  /*1e750*/  FSEL R144, R8, -INF , !P2 ;  /* 0xff80000008907808 */ /* 0x002fe40005000000 */
[----:B------:R-:W-:-:S05]  /*1e760*/  ISETP.GE.AND P2, PT, R5, R192, PT ;  /* 0x000000c00500720c */ /* 0x000fca0003f46270 */
[----:B------:R-:W1:Y:S01]  /*1e770*/  MUFU.TANH R9, R57 ;  /* 0x0000003900097308 */ /* 0x000e620000002400 */
[----:B--2---:R-:W-:Y:S02]  /*1e780*/  FSEL R142, R142, -INF , !P6 ;  /* 0xff8000008e8e7808 */ /* 0x004fe40007000000 */
[----:B------:R-:W-:-:S04]  /*1e790*/  ISETP.GE.AND P6, PT, R136, R193, PT ;  /* 0x000000c18800720c */ /* 0x000fc80003fc6270 */
[----:B------:R-:W-:Y:S01]  /*1e7a0*/  FSEL R175, R175, -INF , !P6 ;  /* 0xff800000afaf7808 */ /* 0x000fe20007000000 */
[----:B------:R-:W2:Y:S01]  /*1e7b0*/  MUFU.TANH R134, R134 ;  /* 0x0000008600867308 */ /* 0x000ea20000002400 */
[----:B---3--:R-:W-:Y:S01]  /*1e7c0*/  FSEL R64, R64, -INF , !P3 ;  /* 0xff80000040407808 */ /* 0x008fe20005800000 */
[----:B------:R-:W-:Y:S01]  /*1e7d0*/  BAR.SYNC.DEFER_BLOCKING 0x0 ;  /* 0x0000000000007b1d */ /* 0x000fe20000010000 */
[C---:B------:R-:W-:Y:S01]  /*1e7e0*/  ISETP.GE.AND P3, PT, R136.reuse, R192, PT ;  /* 0x000000c08800720c */ /* 0x040fe20003f66270 */
[----:B------:R-:W-:-:S03]  /*1e7f0*/  VIADD R136, R136, 0x79 ;  /* 0x0000007988887836 */ /* 0x000fc60000000000 */
[----:B------:R-:W-:Y:S01]  /*1e800*/  FSEL R177, R177, -INF , !P3 ;  /* 0xff800000b1b17808 */ /* 0x000fe20005800000 */
        /* <DEDUP_REMOVED lines=27> */
[----:B------:R-:W-:-:S04]  /*1e9c0*/  LOP3.LUT R3, R3, R11, RZ, 0x3c, !PT ;  /* 0x0000000b03037212 */ /* 0x000fc800078e3cff */
        /* <DEDUP_REMOVED lines=52> */
.L_x_2275:
[----:B------:R-:W2:Y:S02]  /*1ed10*/  LD.E R7, desc[UR4][R194.64+0x38] ;  /* 0x00003804c2077980 */ /* 0x000ea4000c101900 */
[----:B--2---:R-:W-:-:S04]  /*1ed20*/  LEA R7, -R7, RZ, 0x7 ;  /* 0x000000ff07077211 */ /* 0x004fc800078e39ff */
[----:B------:R-:W-:Y:S02]  /*1ed30*/  SHF.R.S32.HI R6, RZ, 0x1f, R7 ;  /* 0x0000001fff067819 */ /* 0x000fe40000011407 */
.L_x_2276:
[----:B------:R-:W-:Y:S05]  /*1ed40*/  BSYNC B0 ;  /* 0x0000000000007941 */ /* 0x000fea0003800000 */
.L_x_2274:
[----:B------:R-:W-:Y:S02]  /*1ed50*/  LOP3.LUT R3, R251, 0x1, RZ, 0xc0, !PT ;  /* 0x00000001fb037812 */ /* 0x000fe400078ec0ff */
[----:B------:R-:W-:Y:S02]  /*1ed60*/  @P1 IADD3 R4, P0, R7, R237, RZ ;  /* 0x000000ed07041210 */ /* 0x000fe40007f1e0ff */
[----:B------:R-:W-:Y:S02]  /*1ed70*/  ISETP.NE.U32.AND P2, PT, R3, 0x1, PT ;  /* 0x000000010300780c */ /* 0x000fe40003f45070 */
[CC--:B------:R-:W-:Y:S01]  /*1ed80*/  LEA R18, P6, R7.reuse, R241.reuse, 0x1 ;  /* 0x000000f107127211 */ /* 0x0c0fe200078c08ff */
        /* <DEDUP_REMOVED lines=52> */
[----:B------:R-:W-:Y:S01]  /*1f0d0*/  IMAD.X R4, R4, 0x1, R238, P3 ;  /* 0x0000000104047824 */ /* 0x000fe200018e06ee */
        /* <DEDUP_REMOVED lines=74> */
.L_x_2273:
[----:B------:R-:W-:Y:S05]  /*1f580*/  BSYNC B1 ;  /* 0x0000000000017941 */ /* 0x000fea0003800000 */
.L_x_2272:
[----:B------:R-:W2:Y:S01]  /*1f590*/  LD.E R56, desc[UR4][R194.64+0xdc] ;  /* 0x0000dc04c2387980 */ /* 0x000ea2000c101900 */
[----:B------:R-:W-:Y:S02]  /*1f5a0*/  FMNMX.FTZ R5, R2, R175, !PT ;  /* 0x000000af02057209 */ /* 0x000fe40007810000 */
[----:B-1----:R-:W-:Y:S01]  /*1f5b0*/  FMNMX.FTZ R6, R0, R177, !PT ;  /* 0x000000b100067209 */ /* 0x002fe20007810000 */
        /* <DEDUP_REMOVED lines=72> */
[----:B---3--:R-:W-:Y:S02]  /*1fa40*/  FMNMX.FTZ R45, R4, R45, !PT ;  /* 0x0000002d042d7209 */ /* 0x008fe40007810000 */
[----:B------:R-:W-:Y:S01]  /*1fa50*/  FSETP.NEU.FTZ.AND P1, PT, R46, -INF , PT ;  /* 0xff8000002e00780b */ /* 0x000fe20003f3d000 */
[----:B------:R-:W1:Y:S01]  /*1fa60*/  LDSM.16.MT88.4 R4, [R228+0xc000] ;  /* 0x00c00000e404783b */ /* 0x000e620000004200 */
[----:B------:R-:W-:-:S02]  /*1fa70*/  FSETP.NEU.FTZ.AND P0, PT, R45, -INF , PT ;  /* 0xff8000002d00780b */ /* 0x000fc40003f1d000 */
[----:B------:R-:W-:Y:S02]  /*1fa80*/  FSEL R9, R46, RZ, P1 ;  /* 0x000000ff2e097208 */ /* 0x000fe40000800000 */
[----:B------:R-:W-:-:S03]  /*1fa90*/  FSEL R8, R45, RZ, P0 ;  /* 0x000000ff2d087208 */ /* 0x000fc60000000000 */
[----:B------:R-:W-:Y:S02]  /*1faa0*/  FADD.FTZ R9, R2, -R9 ;  /* 0x8000000902097221 */ /* 0x000fe40000010000 */
[----:B------:R-:W-:Y:S01]  /*1fab0*/  FADD.FTZ R8, R0, -R8 ;  /* 0x8000000800087221 */ /* 0x000fe20000010000 */
[C---:B--2---:R-:W-:Y:S01]  /*1fac0*/  FMUL.FTZ R55, R56.reuse, R45 ;  /* 0x0000002d38377220 */ /* 0x044fe20000410000 */
[C---:B------:R-:W-:Y:S01]  /*1fad0*/  FMUL.FTZ R61, R56.reuse, R46 ;  /* 0x0000002e383d7220 */ /* 0x040fe20000410000 */
[C---:B------:R-:W-:Y:S01]  /*1fae0*/  FMUL.FTZ R2, R56.reuse, R9 ;  /* 0x0000000938027220 */ /* 0x040fe20000410000 */
[----:B------:R-:W-:Y:S02]  /*1faf0*/  FMUL.FTZ R8, R56, R8 ;  /* 0x0000000838087220 */ /* 0x000fe40000410000 */
[----:B------:R-:W-:Y:S02]  /*1fb00*/  FSEL R55, R55, RZ, P0 ;  /* 0x000000ff37377208 */ /* 0x000fe40000000000 */
[----:B------:R-:W-:Y:S01]  /*1fb10*/  FSEL R61, R61, RZ, P1 ;  /* 0x000000ff3d3d7208 */ /* 0x000fe20000800000 */
[----:B------:R2:W3:Y:S02]  /*1fb20*/  MUFU.EX2 R48, R8 ;  /* 0x0000000800307308 */ /* 0x0004e40000000800 */
        /* <DEDUP_REMOVED lines=14> */
[--C-:B------:R-:W-:Y:S01]  /*1fc10*/  FFMA.FTZ R53, R38, R56, -R61.reuse ;  /* 0x0000003826357223 */ /* 0x100fe2000001083d */
[----:B--2---:R-:W2:Y:S01]  /*1fc20*/  LDSM.16.MT88.4 R8, [R225+0xc000] ;  /* 0x00c00000e108783b */ /* 0x004ea20000004200 */
[----:B------:R-:W4:Y:S01]  /*1fc30*/  MUFU.EX2 R41, R41 ;  /* 0x0000002900297308 */ /* 0x000f220000000800 */
[-C--:B---3--:R-:W-:Y:S01]  /*1fc40*/  FMUL.FTZ R130, R130, R48.reuse ;  /* 0x0000003082827220 */ /* 0x088fe20000410000 */
        /* <DEDUP_REMOVED lines=15> */
[----:B----4-:R-:W-:Y:S01]  /*1fd40*/  F2FP.F16.F32.PACK_AB R13, R41, R47 ;  /* 0x0000002f290d723e */ /* 0x010fe200000000ff */
[-C--:B------:R-:W-:Y:S01]  /*1fd50*/  FMUL.FTZ R102, R102, R48.reuse ;  /* 0x0000003066667220 */ /* 0x080fe20000410000 */
[-C--:B------:R-:W-:Y:S01]  /*1fd60*/  FMUL.FTZ R103, R103, R48.reuse ;  /* 0x0000003067677220 */ /* 0x080fe20000410000 */
[-C--:B------:R-:W-:Y:S01]  /*1fd70*/  FMUL.FTZ R98, R98, R48.reuse ;  /* 0x0000003062627220 */ /* 0x080fe20000410000 */
[-C--:B------:R-:W-:Y:S01]  /*1fd80*/  FMUL.FTZ R99, R99, R48.reuse ;  /* 0x0000003063637220 */ /* 0x080fe20000410000 */
[-C--:B------:R-:W-:Y:S01]  /*1fd90*/  FMUL.FTZ R94, R94, R48.reuse ;  /* 0x000000305e5e7220 */ /* 0x080fe20000410000 */
[----:B------:R-:W-:Y:S01]  /*1fda0*/  FMUL.FTZ R95, R95, R48 ;  /* 0x000000305f5f7220 */ /* 0x000fe20000410000 */
[----:B------:R-:W-:Y:S01]  /*1fdb0*/  MUFU.EX2 R44, R44 ;  /* 0x0000002c002c7308 */ /* 0x000fe20000000800 */
[-CC-:B------:R-:W-:Y:S01]  /*1fdc0*/  FFMA.FTZ R58, R21, R56.reuse, -R61.reuse ;  /* 0x00000038153a7223 */ /* 0x180fe2000001083d */
[----:B------:R-:W-:Y:S01]  /*1fdd0*/  FFMA.FTZ R57, R20, R56, -R61 ;  /* 0x0000003814397223 */ /* 0x000fe2000001083d */
[-C--:B------:R-:W-:Y:S01]  /*1fde0*/  FMUL.FTZ R90, R90, R48.reuse ;  /* 0x000000305a5a7220 */ /* 0x080fe20000410000 */
[-C--:B------:R-:W-:Y:S01]  /*1fdf0*/  FMUL.FTZ R91, R91, R48.reuse ;  /* 0x000000305b5b7220 */ /* 0x080fe20000410000 */
[-C--:B------:R-:W-:Y:S01]  /*1fe00*/  FMUL.FTZ R86, R86, R48.reuse ;  /* 0x0000003056567220 */ /* 0x080fe20000410000 */
[-C--:B------:R-:W-:Y:S01]  /*1fe10*/  FMUL.FTZ R87, R87, R48.reuse ;  /* 0x0000003057577220 */ /* 0x080fe20000410000 */
[----:B------:R-:W-:Y:S01]  /*1fe20*/  FMUL.FTZ R82, R82, R48 ;  /* 0x0000003052527220 */ /* 0x000fe20000410000 */
[----:B------:R-:W4:Y:S01]  /*1fe30*/  MUFU.EX2 R43, R43 ;  /* 0x0000002b002b7308 */ /* 0x000f220000000800 */
[----:B---3--:R-:W-:Y:S01]  /*1fe40*/  F2FP.F16.F32.PACK_AB R15, R3, R40 ;  /* 0x00000028030f723e */ /* 0x008fe200000000ff */
[-C--:B------:R-:W-:Y:S01]  /*1fe50*/  FMUL.FTZ R83, R83, R48.reuse ;  /* 0x0000003053537220 */ /* 0x080fe20000410000 */
[-C--:B------:R-:W-:Y:S01]  /*1fe60*/  FMUL.FTZ R78, R78, R48.reuse ;  /* 0x000000304e4e7220 */ /* 0x080fe20000410000 */
[-C--:B------:R-:W-:Y:S01]  /*1fe70*/  FMUL.FTZ R79, R79, R48.reuse ;  /* 0x000000304f4f7220 */ /* 0x080fe20000410000 */
[-C--:B------:R-:W-:Y:S01]  /*1fe80*/  FMUL.FTZ R74, R74, R48.reuse ;  /* 0x000000304a4a7220 */ /* 0x080fe20000410000 */
[-C--:B------:R-:W-:Y:S01]  /*1fe90*/  FMUL.FTZ R75, R75, R48.reuse ;  /* 0x000000304b4b7220 */ /* 0x080fe20000410000 */
[----:B------:R-:W-:Y:S01]  /*1fea0*/  LDSM.16.MT88.4 R20, [R224+0xc800] ;  /* 0x00c80000e014783b */ /* 0x000fe20000004200 */
[----:B------:R-:W-:Y:S01]  /*1feb0*/  MUFU.EX2 R42, R42 ;  /* 0x0000002a002a7308 */ /* 0x000fe20000000800 */
[-C--:B------:R-:W-:Y:S01]  /*1fec0*/  FMUL.FTZ R70, R70, R48.reuse ;  /* 0x0000003046467220 */ /* 0x080fe20000410000 */
[----:B------:R-:W-:Y:S01]  /*1fed0*/  FMUL.FTZ R71, R71, R48 ;  /* 0x0000003047477220 */ /* 0x000fe20000410000 */
[-CC-:B------:R-:W-:Y:S01]  /*1fee0*/  FFMA.FTZ R66, R37, R56.reuse, -R55.reuse ;  /* 0x0000003825427223 */ /* 0x180fe20000010837 */
[-CC-:B------:R-:W-:Y:S01]  /*1fef0*/  FFMA.FTZ R132, R36, R56.reuse, -R55.reuse ;  /* 0x0000003824847223 */ /* 0x180fe20000010837 */
[-C--:B------:R-:W-:Y:S01]  /*1ff00*/  FFMA.FTZ R65, R35, R56.reuse, -R55 ;  /* 0x0000003823417223 */ /* 0x080fe20000010837 */
[----:B------:R-:W-:Y:S01]  /*1ff10*/  LDSM.16.MT88.4 R36, [R224+0x10800] ;  /* 0x01080000e024783b */ /* 0x000fe20000004200 */
[--C-:B------:R-:W-:Y:S01]  /*1ff20*/  FFMA.FTZ R135, R34, R56, -R61.reuse ;  /* 0x0000003822877223 */ /* 0x100fe2000001083d */
[----:B------:R-:W3:Y:S01]  /*1ff30*/  MUFU.EX2 R0, R0 ;  /* 0x0000000000007308 */ /* 0x000ee20000000800 */
[----:B----4-:R-:W-:Y:S01]  /*1ff40*/  F2FP.F16.F32.PACK_AB R12, R43, R44 ;  /* 0x0000002c2b0c723e */ /* 0x010fe200000000ff */
[-CC-:B------:R-:W-:Y:S01]  /*1ff50*/  FFMA.FTZ R136, R32, R56.reuse, -R61.reuse ;  /* 0x0000003820887223 */ /* 0x180fe2000001083d */
[-CC-:B------:R-:W-:Y:S01]  /*1ff60*/  FFMA.FTZ R137, R33, R56.reuse, -R61.reuse ;  /* 0x0000003821897223 */ /* 0x180fe2000001083d */
[-C--:B------:R-:W-:Y:S01]  /*1ff70*/  FFMA.FTZ R138, R138, R56.reuse, -R61 ;  /* 0x000000388a8a7223 */ /* 0x080fe2000001083d */
[-CC-:B------:R-:W-:Y:S01]  /*1ff80*/  FFMA.FTZ R139, R139, R56.reuse, -R55.reuse ;  /* 0x000000388b8b7223 */ /* 0x180fe20000010837 */
[----:B------:R-:W-:Y:S01]  /*1ff90*/  LDSM.16.MT88.4 R32, [R228+0xd000] ;  /* 0x00d00000e420783b */ /* 0x000fe20000004200 */
[-CC-:B------:R-:W-:Y:S01]  /*1ffa0*/  FFMA.FTZ R150, R150, R56.reuse, -R55.reuse ;  /* 0x0000003896967223 */ /* 0x180fe20000010837 */
[----:B------:R-:W4:Y:S01]  /*1ffb0*/  MUFU.EX2 R2, R2 ;  /* 0x0000000200027308 */ /* 0x000f220000000800 */
[-CC-:B------:R-:W-:Y:S01]  /*1ffc0*/  FFMA.FTZ R151, R151, R56.reuse, -R55.reuse ;  /* 0x0000003897977223 */ /* 0x180fe20000010837 */
[-C--:B------:R-:W-:Y:S01]  /*1ffd0*/  FFMA.FTZ R152, R152, R56.reuse, -R55 ;  /* 0x0000003898987223 */ /* 0x080fe20000010837 */
[-CC-:B------:R-:W-:Y:S01]  /*1ffe0*/  FFMA.FTZ R159, R159, R56.reuse, -R61.reuse ;  /* 0x000000389f9f7223 */ /* 0x180fe2000001083d */
[-CC-:B------:R-:W-:Y:S01]  /*1fff0*/  FFMA.FTZ R161, R161, R56.reuse, -R61.reuse ;  /* 0x00000038a1a17223 */ /* 0x180fe2000001083d */
[-CC-:B------:R-:W-:Y:S01]  /*20000*/  FFMA.FTZ R163, R163, R56.reuse, -R61.reuse ;  /* 0x00000038a3a37223 */ /* 0x180fe2000001083d */
[-C--:B------:R-:W-:Y:S01]  /*20010*/  FFMA.FTZ R164, R176, R56.reuse, -R61 ;  /* 0x00000038b0a47223 */ /* 0x080fe2000001083d */
[--C-:B------:R-:W-:Y:S01]  /*20020*/  FFMA.FTZ R165, R174, R56, -R55.reuse ;  /* 0x00000038aea57223 */ /* 0x100fe20000010837 */
[----:B------:R-:W5:Y:S01]  /*20030*/  MUFU.EX2 R50, R50 ;  /* 0x0000003200327308 */ /* 0x000f620000000800 */
[----:B---3--:R-:W-:Y:S01]  /*20040*/  F2FP.F16.F32.PACK_AB R14, R0, R42 ;  /* 0x0000002a000e723e */ /* 0x008fe200000000ff */
[-CC-:B------:R-:W-:Y:S01]  /*20050*/  FFMA.FTZ R171, R171, R56.reuse, -R55.reuse ;  /* 0x00000038abab7223 */ /* 0x180fe20000010837 */
[-CC-:B------:R-:W-:Y:S01]  /*20060*/  FFMA.FTZ R172, R172, R56.reuse, -R55.reuse ;  /* 0x00000038acac7223 */ /* 0x180fe20000010837 */
[-C--:B------:R-:W-:Y:S01]  /*20070*/  FFMA.FTZ R173, R173, R56.reuse, -R55 ;  /* 0x00000038adad7223 */ /* 0x080fe20000010837 */
[-CC-:B------:R-:W-:Y:S01]  /*20080*/  FFMA.FTZ R170, R170, R56.reuse, -R61.reuse ;  /* 0x00000038aaaa7223 */ /* 0x180fe2000001083d */
[-CC-:B------:R-:W-:Y:S01]  /*20090*/  FFMA.FTZ R168, R168, R56.reuse, -R61.reuse ;  /* 0x00000038a8a87223 */ /* 0x180fe2000001083d */
[--C-:B------:R-:W-:Y:S01]  /*200a0*/  FFMA.FTZ R169, R169, R56, -R61.reuse ;  /* 0x00000038a9a97223 */ /* 0x100fe2000001083d */
[----:B------:R-:W3:Y:S01]  /*200b0*/  MUFU.EX2 R49, R49 ;  /* 0x0000003100317308 */ /* 0x000ee20000000800 */
[-C--:B----4-:R-:W-:Y:S01]  /*200c0*/  FMUL.FTZ R128, R128, R2.reuse ;  /* 0x0000000280807220 */ /* 0x090fe20000410000 */
        /* <DEDUP_REMOVED lines=26> */
[----:B------:R-:W4:Y:S01]  /*20270*/  LDSM.16.MT88.4 R16, [R228+0x10000] ;  /* 0x01000000e410783b */ /* 0x000f220000004200 */
[-C--:B------:R-:W-:Y:S01]  /*20280*/  FMUL.FTZ R89, R89, R2.reuse ;  /* 0x0000000259597220 */ /* 0x080fe20000410000 */
[-C--:B------:R-:W-:Y:S01]  /*20290*/  FMUL.FTZ R84, R84, R2.reuse ;  /* 0x0000000254547220 */ /* 0x080fe20000410000 */
[-C--:B------:R-:W-:Y:S01]  /*202a0*/  FMUL.FTZ R85, R85, R2.reuse ;  /* 0x0000000255557220 */ /* 0x080fe20000410000 */
[-C--:B------:R-:W-:Y:S01]  /*202b0*/  FMUL.FTZ R80, R80, R2.reuse ;  /* 0x0000000250507220 */ /* 0x080fe20000410000 */
[C---:B--2---:R-:W-:Y:S01]  /*202c0*/  HMMA.16816.F32 R112, R12.reuse, R8, R112 ;  /* 0x000000080c70723c */ /* 0x044fe20000001870 */
[----:B------:R-:W-:Y:S01]  /*202d0*/  MUFU.EX2 R51, R51 ;  /* 0x0000003300337308 */ /* 0x000fe20000000800 */
[-C--:B------:R-:W-:Y:S01]  /*202e0*/  FMUL.FTZ R81, R81, R2.reuse ;  /* 0x0000000251517220 */ /* 0x080fe20000410000 */
[-C--:B------:R-:W-:Y:S01]  /*202f0*/  FMUL.FTZ R76, R76, R2.reuse ;  /* 0x000000024c4c7220 */ /* 0x080fe20000410000 */
[-C--:B------:R-:W-:Y:S01]  /*20300*/  FMUL.FTZ R77, R77, R2.reuse ;  /* 0x000000024d4d7220 */ /* 0x080fe20000410000 */
[-C--:B------:R-:W-:Y:S01]  /*20310*/  FMUL.FTZ R72, R72, R2.reuse ;  /* 0x0000000248487220 */ /* 0x080fe20000410000 */
[C---:B------:R-:W-:Y:S01]  /*20320*/  HMMA.16816.F32 R108, R12.reuse, R10, R108 ;  /* 0x0000000a0c6c723c */ /* 0x040fe2000000186c */
[----:B------:R-:W2:Y:S01]  /*20330*/  LDSM.16.MT88.4 R8, [R226+0x10000] ;  /* 0x01000000e208783b */ /* 0x000ea20000004200 */
[-C--:B------:R-:W-:Y:S01]  /*20340*/  FMUL.FTZ R73, R73, R2.reuse ;  /* 0x0000000249497220 */ /* 0x080fe20000410000 */
[----:B------:R-:W-:Y:S01]  /*20350*/  MUFU.EX2 R59, R59 ;  /* 0x0000003b003b7308 */ /* 0x000fe20000000800 */
[-C--:B------:R-:W-:Y:S01]  /*20360*/  FMUL.FTZ R68, R68, R2.reuse ;  /* 0x0000000244447220 */ /* 0x080fe20000410000 */
[----:B------:R-:W-:Y:S01]  /*20370*/  FMUL.FTZ R69, R69, R2 ;  /* 0x0000000245457220 */ /* 0x000fe20000410000 */
[-C--:B------:R-:W-:Y:S01]  /*20380*/  FFMA.FTZ R167, R167, R56.reuse, -R61 ;  /* 0x00000038a7a77223 */ /* 0x080fe2000001083d */
[-CC-:B------:R-:W-:Y:S01]  /*20390*/  FFMA.FTZ R166, R166, R56.reuse, -R55.reuse ;  /* 0x00000038a6a67223 */ /* 0x180fe20000010837 */
[-CC-:B------:R-:W-:Y:S01]  /*203a0*/  FFMA.FTZ R162, R162, R56.reuse, -R55.reuse ;  /* 0x00000038a2a27223 */ /* 0x180fe20000010837 */
[C---:B------:R-:W-:Y:S01]  /*203b0*/  HMMA.16816.F32 R72, R12.reuse, R28, R72 ;  /* 0x0000001c0c48723c */ /* 0x040fe20000001848 */
[-CC-:B------:R-:W-:Y:S01]  /*203c0*/  FFMA.FTZ R160, R160, R56.reuse, -R55.reuse ;  /* 0x00000038a0a07223 */ /* 0x180fe20000010837 */
[----:B------:R-:W3:Y:S01]  /*203d0*/  MUFU.EX2 R53, R53 ;  /* 0x0000003500357308 */ /* 0x000ee20000000800 */
[-C--:B------:R-:W-:Y:S01]  /*203e0*/  FFMA.FTZ R158, R158, R56.reuse, -R55 ;  /* 0x000000389e9e7223 */ /* 0x080fe20000010837 */
[-CC-:B------:R-:W-:Y:S01]  /*203f0*/  FFMA.FTZ R157, R157, R56.reuse, -R61.reuse ;  /* 0x000000389d9d7223 */ /* 0x180fe2000001083d */
[-CC-:B------:R-:W-:Y:S01]  /*20400*/  FFMA.FTZ R156, R156, R56.reuse, -R61.reuse ;  /* 0x000000389c9c7223 */ /* 0x180fe2000001083d */
[-CC-:B------:R-:W-:Y:S01]  /*20410*/  FFMA.FTZ R155, R155, R56.reuse, -R61.reuse ;  /* 0x000000389b9b7223 */ /* 0x180fe2000001083d */
[-C--:B------:R-:W-:Y:S01]  /*20420*/  FFMA.FTZ R154, R154, R56.reuse, -R61 ;  /* 0x000000389a9a7223 */ /* 0x080fe2000001083d */
[C---:B-1----:R-:W-:Y:S01]  /*20430*/  HMMA.16816.F32 R104, R12.reuse, R4, R104 ;  /* 0x000000040c68723c */ /* 0x042fe20000001868 */
[-CC-:B------:R-:W-:Y:S01]  /*20440*/  FFMA.FTZ R153, R153, R56.reuse, -R55.reuse ;  /* 0x0000003899997223 */ /* 0x180fe20000010837 */
[----:B------:R-:W-:Y:S01]  /*20450*/  MUFU.EX2 R58, R58 ;  /* 0x0000003a003a7308 */ /* 0x000fe20000000800 */
[-CC-:B------:R-:W-:Y:S01]  /*20460*/  FFMA.FTZ R149, R149, R56.reuse, -R55.reuse ;  /* 0x0000003895957223 */ /* 0x180fe20000010837 */
[-CC-:B------:R-:W-:Y:S01]  /*20470*/  FFMA.FTZ R148, R148, R56.reuse, -R55.reuse ;  /* 0x0000003894947223 */ /* 0x180fe20000010837 */
[-C--:B------:R-:W-:Y:S01]  /*20480*/  FFMA.FTZ R147, R147, R56.reuse, -R55 ;  /* 0x0000003893937223 */ /* 0x080fe20000010837 */
[C---:B------:R-:W-:Y:S01]  /*20490*/  HMMA.16816.F32 R100, R12.reuse, R6, R100 ;  /* 0x000000060c64723c */ /* 0x040fe20000001864 */
[----:B------:R-:W1:Y:S01]  /*204a0*/  LDSM.16.MT88.4 R4, [R225+0x10000] ;  /* 0x01000000e104783b */ /* 0x000e620000004200 */
[-CC-:B------:R-:W-:Y:S01]  /*204b0*/  FFMA.FTZ R146, R146, R56.reuse, -R61.reuse ;  /* 0x0000003892927223 */ /* 0x180fe2000001083d */
[-CC-:B------:R-:W-:Y:S01]  /*204c0*/  FFMA.FTZ R145, R145, R56.reuse, -R61.reuse ;  /* 0x0000003891917223 */ /* 0x180fe2000001083d */
[----:B------:R-:W1:Y:S01]  /*204d0*/  MUFU.EX2 R57, R57 ;  /* 0x0000003900397308 */ /* 0x000e620000000800 */
[-CC-:B------:R-:W-:Y:S01]  /*204e0*/  FFMA.FTZ R144, R144, R56.reuse, -R61.reuse ;  /* 0x0000003890907223 */ /* 0x180fe2000001083d */
[C---:B----4-:R-:W-:Y:S01]  /*204f0*/  HMMA.16816.F32 R96, R12.reuse, R16, R96 ;  /* 0x000000100c60723c */ /* 0x050fe20000001860 */
[-C--:B------:R-:W-:Y:S01]  /*20500*/  FFMA.FTZ R143, R143, R56.reuse, -R61 ;  /* 0x000000388f8f7223 */ /* 0x080fe2000001083d */
[----:B------:R-:W-:Y:S01]  /*20510*/  FFMA.FTZ R142, R142, R56, -R55 ;  /* 0x000000388e8e7223 */ /* 0x000fe20000010837 */
[----:B------:R-:W-:Y:S01]  /*20520*/  FFMA.FTZ R2, R198, R2, R44 ;  /* 0x00000002c6027223 */ /* 0x000fe2000001002c */
[----:B------:R-:W-:Y:S01]  /*20530*/  FFMA.FTZ R47, R252, R48, R47 ;  /* 0x00000030fc2f7223 */ /* 0x000fe2000001002f */
[-C--:B------:R-:W-:Y:S01]  /*20540*/  FFMA.FTZ R134, R134, R56.reuse, -R55 ;  /* 0x0000003886867223 */ /* 0x080fe20000010837 */
[C---:B------:R-:W-:Y:S01]  /*20550*/  HMMA.16816.F32 R92, R12.reuse, R18, R92 ;  /* 0x000000120c5c723c */ /* 0x040fe2000000185c */
[----:B------:R-:W4:Y:S01]  /*20560*/  LDSM.16.MT88.4 R16, [R228+0xc800] ;  /* 0x00c80000e410783b */ /* 0x000f220000004200 */
[----:B------:R-:W4:Y:S01]  /*20570*/  MUFU.EX2 R65, R65 ;  /* 0x0000004100417308 */ /* 0x000f220000000800 */
[----:B------:R-:W-:Y:S01]  /*20580*/  FADD.FTZ R2, R43, R2 ;  /* 0x000000022b027221 */ /* 0x000fe20000010000 */
[----:B------:R-:W-:Y:S01]  /*20590*/  FADD.FTZ R47, R41, R47 ;  /* 0x0000002f292f7221 */ /* 0x000fe20000010000 */
[-C--:B------:R-:W-:Y:S01]  /*205a0*/  FFMA.FTZ R133, R133, R56.reuse, -R55 ;  /* 0x0000003885857223 */ /* 0x080fe20000010837 */
[C---:B--2---:R-:W-:Y:S01]  /*205b0*/  HMMA.16816.F32 R88, R12.reuse, R8, R88 ;  /* 0x000000080c58723c */ /* 0x044fe20000001858 */
[----:B------:R-:W-:Y:S01]  /*205c0*/  FADD.FTZ R2, R42, R2 ;  /* 0x000000022a027221 */ /* 0x000fe20000010000 */
[----:B------:R-:W-:Y:S01]  /*205d0*/  FADD.FTZ R47, R40, R47 ;  /* 0x0000002f282f7221 */ /* 0x000fe20000010000 */
[-C--:B------:R-:W-:Y:S01]  /*205e0*/  FFMA.FTZ R67, R67, R56.reuse, -R55 ;  /* 0x0000003843437223 */ /* 0x080fe20000010837 */
[----:B------:R-:W-:Y:S01]  /*205f0*/  MUFU.EX2 R66, R66 ;  /* 0x0000004200427308 */ /* 0x000fe20000000800 */
[----:B------:R-:W-:Y:S01]  /*20600*/  FADD.FTZ R2, R0, R2 ;  /* 0x0000000200027221 */ /* 0x000fe20000010000 */
[----:B------:R-:W-:Y:S01]  /*20610*/  HMMA.16816.F32 R84, R12, R10, R84 ;  /* 0x0000000a0c54723c */ /* 0x000fe20000001854 */
[----:B------:R-:W2:Y:S01]  /*20620*/  LDSM.16.MT88.4 R8, [R225+0xc800] ;  /* 0x00c80000e108783b */ /* 0x000ea20000004200 */
[----:B------:R-:W-:Y:S01]  /*20630*/  FADD.FTZ R47, R3, R47 ;  /* 0x0000002f032f7221 */ /* 0x000fe20000010000 */
[----:B------:R-:W-:Y:S01]  /*20640*/  FFMA.FTZ R64, R64, R56, -R61 ;  /* 0x0000003840407223 */ /* 0x000fe2000001083d */
[----:B------:R-:W-:-:S02]  /*20650*/  MOV R0, R45 ;  /* 0x0000002d00007202 */ /* 0x000fc40000000f00 */
[----:B------:R-:W-:Y:S01]  /*20660*/  MUFU.EX2 R132, R132 ;  /* 0x0000008400847308 */ /* 0x000fe20000000800 */
[----:B-----5:R-:W-:-:S04]  /*20670*/  FADD.FTZ R47, R50, R47 ;  /* 0x0000002f322f7221 */ /* 0x020fc80000010000 */
[----:B---3--:R-:W-:-:S03]  /*20680*/  FADD.FTZ R47, R49, R47 ;  /* 0x0000002f312f7221 */ /* 0x008fc60000010000 */
[----:B------:R-:W3:Y:S01]  /*20690*/  MUFU.EX2 R135, R135 ;  /* 0x0000008700877308 */ /* 0x000ee20000000800 */
[C---:B-1----:R-:W-:Y:S07]  /*206a0*/  HMMA.16816.F32 R80, R12.reuse, R4, R80 ;  /* 0x000000040c50723c */ /* 0x042fee0000001850 */
[----:B------:R-:W1:Y:S01]  /*206b0*/  MUFU.EX2 R136, R136 ;  /* 0x0000008800887308 */ /* 0x000e620000000800 */
[----:B------:R-:W-:Y:S01]  /*206c0*/  HMMA.16816.F32 R76, R12, R6, R76 ;  /* 0x000000060c4c723c */ /* 0x000fe2000000184c */
[----:B------:R-:W-:Y:S01]  /*206d0*/  F2FP.F16.F32.PACK_AB R4, R53, R59 ;  /* 0x0000003b3504723e */ /* 0x000fe200000000ff */
[----:B------:R-:W-:Y:S01]  /*206e0*/  FADD.FTZ R59, R59, R2 ;  /* 0x000000023b3b7221 */ /* 0x000fe20000010000 */
[----:B------:R-:W-:-:S02]  /*206f0*/  F2FP.F16.F32.PACK_AB R5, R49, R50 ;  /* 0x000000323105723e */ /* 0x000fc400000000ff */
[----:B------:R-:W-:Y:S01]  /*20700*/  MOV R2, R46 ;  /* 0x0000002e00027202 */ /* 0x000fe20000000f00 */
[----:B------:R-:W-:Y:S01]  /*20710*/  HMMA.16816.F32 R12, R12, R30, R68 ;  /* 0x0000001e0c0c723c */ /* 0x000fe20000001844 */
[----:B------:R-:W-:Y:S01]  /*20720*/  F2FP.F16.F32.PACK_AB R6, R57, R58 ;  /* 0x0000003a3906723e */ /* 0x000fe200000000ff */
[----:B------:R-:W-:Y:S01]  /*20730*/  LDSM.16.MT88.4 R28, [R226+0x10800] ;  /* 0x01080000e21c783b */ /* 0x000fe20000004200 */
[----:B------:R-:W-:Y:S01]  /*20740*/  F2FP.F16.F32.PACK_AB R7, R51, R52 ;  /* 0x000000343307723e */ /* 0x000fe200000000ff */
[----:B------:R-:W-:Y:S01]  /*20750*/  MUFU.EX2 R137, R137 ;  /* 0x0000008900897308 */ /* 0x000fe20000000800 */
[----:B------:R-:W-:Y:S01]  /*20760*/  FADD.FTZ R59, R53, R59 ;  /* 0x0000003b353b7221 */ /* 0x000fe20000010000 */
[----:B------:R-:W-:-:S03]  /*20770*/  FADD.FTZ R52, R52, R47 ;  /* 0x0000002f34347221 */ /* 0x000fc60000010000 */
[----:B------:R-:W-:Y:S01]  /*20780*/  FADD.FTZ R59, R58, R59 ;  /* 0x0000003b3a3b7221 */ /* 0x000fe20000010000 */
[C---:B----4-:R-:W-:Y:S01]  /*20790*/  HMMA.16816.F32 R128, R4.reuse, R16, R128 ;  /* 0x000000100480723c */ /* 0x050fe20000001880 */
[----:B------:R-:W-:Y:S01]  /*207a0*/  FADD.FTZ R52, R51, R52 ;  /* 0x0000003433347221 */ /* 0x000fe20000010000 */
[----:B------:R-:W4:Y:S01]  /*207b0*/  MUFU.EX2 R138, R138 ;  /* 0x0000008a008a7308 */ /* 0x000f220000000800 */
[----:B------:R-:W-:Y:S02]  /*207c0*/  FADD.FTZ R57, R57, R59 ;  /* 0x0000003b39397221 */ /* 0x000fe40000010000 */
[----:B------:R-:W-:Y:S01]  /*207d0*/  FADD.FTZ R52, R65, R52 ;  /* 0x0000003441347221 */ /* 0x000fe20000010000 */
[C---:B------:R-:W-:Y:S01]  /*207e0*/  HMMA.16816.F32 R124, R4.reuse, R18, R124 ;  /* 0x00000012047c723c */ /* 0x040fe2000000187c */
[----:B------:R-:W5:Y:S01]  /*207f0*/  LDSM.16.MT88.4 R16, [R228+0x10800] ;  /* 0x01080000e410783b */ /* 0x000f620000004200 */
[----:B---3--:R-:W-:Y:S02]  /*20800*/  FADD.FTZ R57, R135, R57 ;  /* 0x0000003987397221 */ /* 0x008fe40000010000 */
[----:B------:R-:W3:Y:S02]  /*20810*/  MUFU.EX2 R139, R139 ;  /* 0x0000008b008b7308 */ /* 0x000ee40000000800 */
[C---:B--2---:R-:W-:Y:S06]  /*20820*/  HMMA.16816.F32 R112, R4.reuse, R8, R112 ;  /* 0x000000080470723c */ /* 0x044fec0000001870 */
[C---:B------:R-:W-:Y:S01]  /*20830*/  HMMA.16816.F32 R108, R4.reuse, R10, R108 ;  /* 0x0000000a046c723c */ /* 0x040fe2000000186c */
[----:B------:R-:W2:Y:S01]  /*20840*/  LDSM.16.MT88.4 R8, [R225+0x10800] ;  /* 0x01080000e108783b */ /* 0x000ea20000004200 */
[----:B------:R-:W-:Y:S04]  /*20850*/  MUFU.EX2 R150, R150 ;  /* 0x0000009600967308 */ /* 0x000fe80000000800 */
[C---:B------:R-:W-:Y:S04]  /*20860*/  HMMA.16816.F32 R120, R4.reuse, R24, R120 ;  /* 0x000000180478723c */ /* 0x040fe80000001878 */
[----:B------:R-:W-:Y:S02]  /*20870*/  MUFU.EX2 R151, R151 ;  /* 0x0000009700977308 */ /* 0x000fe40000000800 */
[C---:B------:R-:W-:Y:S01]  /*20880*/  HMMA.16816.F32 R116, R4.reuse, R26, R116 ;  /* 0x0000001a0474723c */ /* 0x040fe20000001874 */
[----:B------:R-:W3:Y:S05]  /*20890*/  LDSM.16.MT88.4 R24, [R226+0xd000] ;  /* 0x00d00000e218783b */ /* 0x000eea0000004200 */
[C---:B------:R-:W-:Y:S01]  /*208a0*/  HMMA.16816.F32 R104, R4.reuse, R20, R104 ;  /* 0x000000140468723c */ /* 0x040fe20000001868 */
[----:B------:R-:W-:Y:S05]  /*208b0*/  MUFU.EX2 R152, R152 ;  /* 0x0000009800987308 */ /* 0x000fea0000000800 */
[C---:B------:R-:W-:Y:S01]  /*208c0*/  HMMA.16816.F32 R100, R4.reuse, R22, R100 ;  /* 0x000000160464723c */ /* 0x040fe20000001864 */
[----:B------:R-:W3:Y:S02]  /*208d0*/  LDSM.16.MT88.4 R20, [R225+0xd000] ;  /* 0x00d00000e114783b */ /* 0x000ee40000004200 */
[----:B------:R-:W3:Y:S03]  /*208e0*/  MUFU.EX2 R159, R159 ;  /* 0x0000009f009f7308 */ /* 0x000ee60000000800 */
[C---:B-----5:R-:W-:Y:S05]  /*208f0*/  HMMA.16816.F32 R96, R4.reuse, R16, R96 ;  /* 0x000000100460723c */ /* 0x060fea0000001860 */
[----:B------:R-:W5:Y:S01]  /*20900*/  MUFU.EX2 R161, R161 ;  /* 0x000000a100a17308 */ /* 0x000f620000000800 */
[C---:B------:R-:W-:Y:S01]  /*20910*/  HMMA.16816.F32 R92, R4.reuse, R18, R92 ;  /* 0x00000012045c723c */ /* 0x040fe2000000185c */
[----:B------:R-:W5:Y:S05]  /*20920*/  LDSM.16.MT88.4 R16, [R224+0xd000] ;  /* 0x00d00000e010783b */ /* 0x000f6a0000004200 */
[C---:B------:R-:W-:Y:S01]  /*20930*/  HMMA.16816.F32 R88, R4.reuse, R28, R88 ;  /* 0x0000001c0458723c */ /* 0x040fe20000001858 */
[----:B------:R-:W-:Y:S05]  /*20940*/  MUFU.EX2 R163, R163 ;  /* 0x000000a300a37308 */ /* 0x000fea0000000800 */
[C---:B------:R-:W-:Y:S01]  /*20950*/  HMMA.16816.F32 R84, R4.reuse, R30, R84 ;  /* 0x0000001e0454723c */ /* 0x040fe20000001854 */
[----:B------:R-:W5:Y:S02]  /*20960*/  LDSM.16.MT88.4 R28, [R228+0x11000] ;  /* 0x01100000e41c783b */ /* 0x000f640000004200 */
[----:B------:R-:W5:Y:S03]  /*20970*/  MUFU.EX2 R164, R164 ;  /* 0x000000a400a47308 */ /* 0x000f660000000800 */
[C---:B--2---:R-:W-:Y:S05]  /*20980*/  HMMA.16816.F32 R80, R4.reuse, R8, R80 ;  /* 0x000000080450723c */ /* 0x044fea0000001850 */
[----:B------:R-:W2:Y:S01]  /*20990*/  MUFU.EX2 R165, R165 ;  /* 0x000000a500a57308 */ /* 0x000ea20000000800 */
[----:B------:R-:W-:Y:S01]  /*209a0*/  HMMA.16816.F32 R76, R4, R10, R76 ;  /* 0x0000000a044c723c */ /* 0x000fe2000000184c */
[C---:B-1----:R-:W-:Y:S01]  /*209b0*/  F2FP.F16.F32.PACK_AB R8, R136.reuse, R135 ;  /* 0x000000878808723e */ /* 0x042fe200000000ff */
[----:B------:R-:W-:Y:S01]  /*209c0*/  FADD.FTZ R136, R136, R57 ;  /* 0x0000003988887221 */ /* 0x000fe20000010000 */
[C---:B------:R-:W-:Y:S01]  /*209d0*/  F2FP.F16.F32.PACK_AB R9, R66.reuse, R65 ;  /* 0x000000414209723e */ /* 0x040fe200000000ff */
[----:B------:R-:W-:-:S02]  /*209e0*/  FADD.FTZ R66, R66, R52 ;  /* 0x0000003442427221 */ /* 0x000fc40000010000 */
[C---:B------:R-:W-:Y:S01]  /*209f0*/  HMMA.16816.F32 R72, R4.reuse, R36, R72 ;  /* 0x000000240448723c */ /* 0x040fe20000001848 */
[----:B----4-:R-:W-:Y:S01]  /*20a00*/  F2FP.F16.F32.PACK_AB R10, R138, R137 ;  /* 0x000000898a0a723e */ /* 0x010fe200000000ff */
[----:B------:R-:W-:Y:S01]  /*20a10*/  MUFU.EX2 R171, R171 ;  /* 0x000000ab00ab7308 */ /* 0x000fe20000000800 */
[----:B---3--:R-:W-:Y:S01]  /*20a20*/  F2FP.F16.F32.PACK_AB R11, R139, R132 ;  /* 0x000000848b0b723e */ /* 0x008fe200000000ff */
        /* <DEDUP_REMOVED lines=15> */
[----:B------:R-:W3:Y:S02]  /*20b20*/  MUFU.EX2 R170, R170 ;  /* 0x000000aa00aa7308 */ /* 0x000ee40000000800 */
[C---:B------:R-:W-:Y:S01]  /*20b30*/  HMMA.16816.F32 R108, R8.reuse, R22, R108 ;  /* 0x00000016086c723c */ /* 0x040fe2000000186c */
[----:B------:R-:W4:Y:S05]  /*20b40*/  LDSM.16.MT88.4 R20, [R225+0x11000] ;  /* 0x01100000e114783b */ /* 0x000f2a0000004200 */
[C---:B-----5:R-:W-:Y:S01]  /*20b50*/  HMMA.16816.F32 R104, R8.reuse, R16, R104 ;  /* 0x000000100868723c */ /* 0x060fe20000001868 */
[----:B------:R-:W5:Y:S05]  /*20b60*/  MUFU.EX2 R168, R168 ;  /* 0x000000a800a87308 */ /* 0x000f6a0000000800 */
[C---:B------:R-:W-:Y:S01]  /*20b70*/  HMMA.16816.F32 R100, R8.reuse, R18, R100 ;  /* 0x000000120864723c */ /* 0x040fe20000001864 */
[----:B------:R-:W-:Y:S02]  /*20b80*/  LDSM.16.MT88.4 R16, [R228+0x11800] ;  /* 0x01180000e410783b */ /* 0x000fe40000004200 */
[----:B------:R-:W-:Y:S03]  /*20b90*/  MUFU.EX2 R169, R169 ;  /* 0x000000a900a97308 */ /* 0x000fe60000000800 */
[C---:B------:R-:W-:Y:S05]  /*20ba0*/  HMMA.16816.F32 R96, R8.reuse, R28, R96 ;  /* 0x0000001c0860723c */ /* 0x040fea0000001860 */
[----:B------:R-:W5:Y:S01]  /*20bb0*/  MUFU.EX2 R167, R167 ;  /* 0x000000a700a77308 */ /* 0x000f620000000800 */
[C---:B------:R-:W-:Y:S01]  /*20bc0*/  HMMA.16816.F32 R92, R8.reuse, R30, R92 ;  /* 0x0000001e085c723c */ /* 0x040fe2000000185c */
[----:B------:R-:W3:Y:S05]  /*20bd0*/  LDSM.16.MT88.4 R28, [R226+0xd800] ;  /* 0x00d80000e21c783b */ /* 0x000eea0000004200 */
        /* <DEDUP_REMOVED lines=9> */
[C---:B----4-:R-:W-:Y:S01]  /*20c70*/  HMMA.16816.F32 R80, R8.reuse, R20, R80 ;  /* 0x000000140850723c */ /* 0x050fe20000001850 */
[----:B------:R-:W-:Y:S05]  /*20c80*/  MUFU.EX2 R158, R158 ;  /* 0x0000009e009e7308 */ /* 0x000fea0000000800 */
        /* <DEDUP_REMOVED lines=13> */
[----:B--2---:R-:W-:Y:S01]  /*20d60*/  F2FP.F16.F32.PACK_AB R15, R165, R152 ;  /* 0x00000098a50f723e */ /* 0x004fe200000000ff */
[----:B------:R-:W-:Y:S01]  /*20d70*/  FADD.FTZ R161, R163, R161 ;  /* 0x000000a1a3a17221 */ /* 0x000fe20000010000 */
[----:B------:R-:W-:-:S03]  /*20d80*/  FADD.FTZ R151, R152, R151 ;  /* 0x0000009798977221 */ /* 0x000fc60000010000 */
[----:B------:R-:W-:Y:S01]  /*20d90*/  FADD.FTZ R164, R164, R161 ;  /* 0x000000a1a4a47221 */ /* 0x000fe20000010000 */
[----:B------:R-:W-:Y:S01]  /*20da0*/  FADD.FTZ R165, R165, R151 ;  /* 0x00000097a5a57221 */ /* 0x000fe20000010000 */
[----:B---3--:R-:W-:Y:S01]  /*20db0*/  HMMA.16816.F32 R120, R12, R28, R120 ;  /* 0x0000001c0c78723c */ /* 0x008fe20000001878 */
[----:B------:R-:W-:Y:S01]  /*20dc0*/  MUFU.EX2 R154, R154 ;  /* 0x0000009a009a7308 */ /* 0x000fe20000000800 */
[----:B------:R-:W-:Y:S01]  /*20dd0*/  FADD.FTZ R164, R170, R164 ;  /* 0x000000a4aaa47221 */ /* 0x000fe20000010000 */
[----:B------:R-:W-:-:S03]  /*20de0*/  FADD.FTZ R165, R171, R165 ;  /* 0x000000a5aba57221 */ /* 0x000fc60000010000 */
[C---:B------:R-:W-:Y:S01]  /*20df0*/  HMMA.16816.F32 R116, R12.reuse, R30, R116 ;  /* 0x0000001e0c74723c */ /* 0x040fe20000001874 */
[----:B------:R-:W2:Y:S02]  /*20e00*/  LDSM.16.MT88.4 R28, [R226+0x11800] ;  /* 0x01180000e21c783b */ /* 0x000ea40000004200 */
[----:B------:R-:W-:Y:S03]  /*20e10*/  MUFU.EX2 R153, R153 ;  /* 0x0000009900997308 */ /* 0x000fe60000000800 */
[C---:B------:R-:W-:Y:S05]  /*20e20*/  HMMA.16816.F32 R96, R12.reuse, R16, R96 ;  /* 0x000000100c60723c */ /* 0x040fea0000001860 */
[----:B------:R-:W-:Y:S01]  /*20e30*/  MUFU.EX2 R149, R149 ;  /* 0x0000009500957308 */ /* 0x000fe20000000800 */
[C---:B------:R-:W-:Y:S01]  /*20e40*/  HMMA.16816.F32 R92, R12.reuse, R18, R92 ;  /* 0x000000120c5c723c */ /* 0x040fe2000000185c */
[----:B------:R-:W3:Y:S05]  /*20e50*/  LDSM.16.MT88.4 R16, [R226+0xe000] ;  /* 0x00e00000e210783b */ /* 0x000eea0000004200 */
        /* <DEDUP_REMOVED lines=33> */
[C---:B---3--:R-:W-:Y:S01]  /*21070*/  HMMA.16816.F32 R120, R8.reuse, R16, R120 ;  /* 0x000000100878723c */ /* 0x048fe20000001878 */
        /* <DEDUP_REMOVED lines=10> */
[----:B------:R-:W1:Y:S01]  /*21120*/  MUFU.EX2 R64, R64 ;  /* 0x0000004000407308 */ /* 0x000e620000000800 */
[----:B----4-:R-:W-:-:S04]  /*21130*/  F2FP.F16.F32.PACK_AB R69, R133, R134 ;  /* 0x000000868545723e */ /* 0x010fc800000000ff */
[C---:B------:R-:W-:Y:S01]  /*21140*/  HMMA.16816.F32 R124, R8.reuse, R26, R124 ;  /* 0x0000001a087c723c */ /* 0x040fe2000000187c */
[----:B------:R-:W4:Y:S05]  /*21150*/  LDSM.16.MT88.4 R24, [R226+0x12000] ;  /* 0x01200000e218783b */ /* 0x000f2a0000004200 */
[C---:B--2---:R-:W-:Y:S06]  /*21160*/  HMMA.16816.F32 R112, R8.reuse, R28, R112 ;  /* 0x0000001c0870723c */ /* 0x044fec0000001870 */
[C---:B------:R-:W-:Y:S01]  /*21170*/  HMMA.16816.F32 R108, R8.reuse, R30, R108 ;  /* 0x0000001e086c723c */ /* 0x040fe2000000186c */
[----:B------:R-:W2:Y:S05]  /*21180*/  LDSM.16.MT88.4 R28, [R228+0xe800] ;  /* 0x00e80000e41c783b */ /* 0x000eaa0000004200 */
[C---:B------:R-:W-:Y:S06]  /*21190*/  HMMA.16816.F32 R104, R8.reuse, R20, R104 ;  /* 0x000000140868723c */ /* 0x040fec0000001868 */
[C---:B------:R-:W-:Y:S01]  /*211a0*/  HMMA.16816.F32 R100, R8.reuse, R22, R100 ;  /* 0x000000160864723c */ /* 0x040fe20000001864 */
[----:B------:R-:W1:Y:S05]  /*211b0*/  LDSM.16.MT88.4 R20, [R226+0xe800] ;  /* 0x00e80000e214783b */ /* 0x000e6a0000004200 */
[C---:B---3--:R-:W-:Y:S06]  /*211c0*/  HMMA.16816.F32 R80, R8.reuse, R16, R80 ;  /* 0x000000100850723c */ /* 0x048fec0000001850 */
[C---:B------:R-:W-:Y:S01]  /*211d0*/  HMMA.16816.F32 R76, R8.reuse, R18, R76 ;  /* 0x00000012084c723c */ /* 0x040fe2000000184c */
[----:B------:R-:W3:Y:S05]  /*211e0*/  LDSM.16.MT88.4 R16, [R225+0xe800] ;  /* 0x00e80000e110783b */ /* 0x000eea0000004200 */
[C---:B-----5:R-:W-:Y:S06]  /*211f0*/  HMMA.16816.F32 R96, R8.reuse, R32, R96 ;  /* 0x000000200860723c */ /* 0x060fec0000001860 */
        /* <DEDUP_REMOVED lines=14> */
[----:B------:R-:W4:Y:S01]  /*212e0*/  LDSM.16.MT88.4 R8, [R225+0x12800] ;  /* 0x01280000e108783b */ /* 0x000f220000004200 */
[----:B------:R-:W-:Y:S01]  /*212f0*/  FADD.FTZ R154, R154, R156 ;  /* 0x0000009c9a9a7221 */ /* 0x000fe20000010000 */
[----:B------:R-:W-:Y:S02]  /*21300*/  FADD.FTZ R153, R153, R160 ;  /* 0x000000a099997221 */ /* 0x000fe40000010000 */
[----:B------:R-:W5:Y:S01]  /*21310*/  LDSM.16.MT88.4 R12, [R224+0xe800] ;  /* 0x00e80000e00c783b */ /* 0x000f620000004200 */
[----:B--2---:R-:W-:Y:S01]  /*21320*/  HMMA.16816.F32 R128, R24, R28, R128 ;  /* 0x0000001c1880723c */ /* 0x004fe20000001880 */
[----:B------:R-:W-:Y:S01]  /*21330*/  FADD.FTZ R154, R146, R154 ;  /* 0x0000009a929a7221 */ /* 0x000fe20000010000 */
[----:B------:R-:W-:-:S04]  /*21340*/  FADD.FTZ R153, R149, R153 ;  /* 0x0000009995997221 */ /* 0x000fc80000010000 */
[C---:B------:R-:W-:Y:S01]  /*21350*/  HMMA.16816.F32 R124, R24.reuse, R30, R124 ;  /* 0x0000001e187c723c */ /* 0x040fe2000000187c */
[----:B------:R-:W2:Y:S05]  /*21360*/  LDSM.16.MT88.4 R28, [R224+0x12800] ;  /* 0x01280000e01c783b */ /* 0x000eaa0000004200 */
[C---:B-1----:R-:W-:Y:S06]  /*21370*/  HMMA.16816.F32 R120, R24.reuse, R20, R120 ;  /* 0x000000141878723c */ /* 0x042fec0000001878 */
[C---:B------:R-:W-:Y:S01]  /*21380*/  HMMA.16816.F32 R116, R24.reuse, R22, R116 ;  /* 0x000000161874723c */ /* 0x040fe20000001874 */
[----:B------:R-:W1:Y:S05]  /*21390*/  LDSM.16.MT88.4 R20, [R228+0xf000] ;  /* 0x00f00000e414783b */ /* 0x000e6a0000004200 */
[C---:B---3--:R-:W-:Y:S06]  /*213a0*/  HMMA.16816.F32 R112, R24.reuse, R16, R112 ;  /* 0x000000101870723c */ /* 0x048fec0000001870 */
[C---:B------:R-:W-:Y:S01]  /*213b0*/  HMMA.16816.F32 R108, R24.reuse, R18, R108 ;  /* 0x00000012186c723c */ /* 0x040fe2000000186c */
[----:B------:R-:W3:Y:S05]  /*213c0*/  LDSM.16.MT88.4 R16, [R226+0xf000] ;  /* 0x00f00000e210783b */ /* 0x000eea0000004200 */
[C---:B----4-:R-:W-:Y:S06]  /*213d0*/  HMMA.16816.F32 R80, R24.reuse, R8, R80 ;  /* 0x000000081850723c */ /* 0x050fec0000001850 */
[----:B------:R-:W-:Y:S01]  /*213e0*/  HMMA.16816.F32 R76, R24, R10, R76 ;  /* 0x0000000a184c723c */ /* 0x000fe2000000184c */
[C---:B------:R-:W-:Y:S01]  /*213f0*/  F2FP.F16.F32.PACK_AB R8, R145.reuse, R146 ;  /* 0x000000929108723e */ /* 0x040fe200000000ff */
[----:B------:R-:W-:Y:S01]  /*21400*/  FADD.FTZ R145, R145, R154 ;  /* 0x0000009a91917221 */ /* 0x000fe20000010000 */
[C---:B------:R-:W-:Y:S01]  /*21410*/  F2FP.F16.F32.PACK_AB R9, R148.reuse, R149 ;  /* 0x000000959409723e */ /* 0x040fe200000000ff */
[----:B------:R-:W-:-:S02]  /*21420*/  FADD.FTZ R148, R148, R153 ;  /* 0x0000009994947221 */ /* 0x000fc40000010000 */
[C---:B-----5:R-:W-:Y:S01]  /*21430*/  HMMA.16816.F32 R104, R24.reuse, R12, R104 ;  /* 0x0000000c1868723c */ /* 0x060fe20000001868 */
[----:B------:R-:W-:Y:S01]  /*21440*/  F2FP.F16.F32.PACK_AB R10, R143, R144 ;  /* 0x000000908f0a723e */ /* 0x000fe200000000ff */
[----:B------:R-:W-:Y:S01]  /*21450*/  FADD.FTZ R145, R144, R145 ;  /* 0x0000009190917221 */ /* 0x000fe20000010000 */
[C---:B------:R-:W-:Y:S01]  /*21460*/  F2FP.F16.F32.PACK_AB R11, R142.reuse, R147 ;  /* 0x000000938e0b723e */ /* 0x040fe200000000ff */
[----:B------:R-:W-:Y:S02]  /*21470*/  FADD.FTZ R148, R147, R148 ;  /* 0x0000009493947221 */ /* 0x000fe40000010000 */
[----:B------:R-:W-:Y:S01]  /*21480*/  HMMA.16816.F32 R100, R24, R14, R100 ;  /* 0x0000000e1864723c */ /* 0x000fe20000001864 */
[----:B------:R-:W4:Y:S01]  /*21490*/  LDSM.16.MT88.4 R12, [R225+0xf000] ;  /* 0x00f00000e10c783b */ /* 0x000f220000004200 */
        /* <DEDUP_REMOVED lines=11> */
[----:B------:R-:W5:Y:S05]  /*21550*/  LDSM.16.MT88.4 R32, [R224+0xf000] ;  /* 0x00f00000e020783b */ /* 0x000f6a0000004200 */
[C---:B--2---:R-:W-:Y:S06]  /*21560*/  HMMA.16816.F32 R72, R24.reuse, R28, R72 ;  /* 0x0000001c1848723c */ /* 0x044fec0000001848 */
[----:B------:R-:W-:Y:S01]  /*21570*/  HMMA.16816.F32 R4, R24, R30, R4 ;  /* 0x0000001e1804723c */ /* 0x000fe20000001804 */
[----:B------:R-:W-:Y:S04]  /*21580*/  LDSM.16.MT88.4 R28, [R225+0x13000] ;  /* 0x01300000e11c783b */ /* 0x000fe80000004200 */
[----:B------:R-:W-:Y:S01]  /*21590*/  LDSM.16.MT88.4 R24, [R228+0xf800] ;  /* 0x00f80000e418783b */ /* 0x000fe20000004200 */
[C---:B-1----:R-:W-:Y:S06]  /*215a0*/  HMMA.16816.F32 R128, R8.reuse, R20, R128 ;  /* 0x000000140880723c */ /* 0x042fec0000001880 */
[C---:B------:R-:W-:Y:S01]  /*215b0*/  HMMA.16816.F32 R124, R8.reuse, R22, R124 ;  /* 0x00000016087c723c */ /* 0x040fe2000000187c */
[----:B------:R-:W1:Y:S05]  /*215c0*/  LDSM.16.MT88.4 R20, [R228+0x13000] ;  /* 0x01300000e414783b */ /* 0x000e6a0000004200 */
[C---:B---3--:R-:W-:Y:S06]  /*215d0*/  HMMA.16816.F32 R120, R8.reuse, R16, R120 ;  /* 0x000000100878723c */ /* 0x048fec0000001878 */
[C---:B------:R-:W-:Y:S01]  /*215e0*/  HMMA.16816.F32 R116, R8.reuse, R18, R116 ;  /* 0x000000120874723c */ /* 0x040fe20000001874 */
[----:B------:R-:W2:Y:S05]  /*215f0*/  LDSM.16.MT88.4 R16, [R224+0x13000] ;  /* 0x01300000e010783b */ /* 0x000eaa0000004200 */
[C---:B----4-:R-:W-:Y:S06]  /*21600*/  HMMA.16816.F32 R112, R8.reuse, R12, R112 ;  /* 0x0000000c0870723c */ /* 0x050fec0000001870 */
[C---:B------:R-:W-:Y:S01]  /*21610*/  HMMA.16816.F32 R108, R8.reuse, R14, R108 ;  /* 0x0000000e086c723c */ /* 0x040fe2000000186c */
[----:B------:R-:W3:Y:S05]  /*21620*/  LDSM.16.MT88.4 R12, [R226+0xf800] ;  /* 0x00f80000e20c783b */ /* 0x000eea0000004200 */
[C---:B-----5:R-:W-:Y:S06]  /*21630*/  HMMA.16816.F32 R104, R8.reuse, R32, R104 ;  /* 0x000000200868723c */ /* 0x060fec0000001868 */
        /* <DEDUP_REMOVED lines=48> */
.L_x_2268:
[----:B------:R-:W-:Y:S05]  /*21940*/  @!P5 BRA `(.L_x_2277) ;  /* 0x0000005400c8d947 */ /* 0x000fea0003800000 */
[----:B------:R-:W-:Y:S02]  /*21950*/  MOV R135, R0 ;  /* 0x0000000000877202 */ /* 0x000fe40000000f00 */
[----:B------:R-:W-:Y:S02]  /*21960*/  MOV R134, R2 ;  /* 0x0000000200867202 */ /* 0x000fe40000000f00 */
.L_x_2286:
        /* <DEDUP_REMOVED lines=11> */
[----:B------:R-:W-:Y:S01]  /*21a20*/  IMAD.SHL.U32 R0, R250, 0x80, RZ ;  /* 0x00000080fa007824 */ /* 0x000fe200078e00ff */
[----:B--2---:R-:W-:Y:S02]  /*21a30*/  R2UR UR4, R136 ;  /* 0x00000000880472ca */ /* 0x004fe400000e0000 */
[C---:B------:R-:W-:Y:S01]  /*21a40*/  R2UR UR5, R137.reuse ;  /* 0x00000000890572ca */ /* 0x040fe200000e0000 */
[----:B------:R-:W-:Y:S01]  /*21a50*/  VIADD R9, R0, 0x80 ;  /* 0x0000008000097836 */ /* 0x000fe20000000000 */
[----:B------:R-:W-:Y:S02]  /*21a60*/  IABS R2, R0 ;  /* 0x0000000000027213 */ /* 0x000fe40000000000 */
[C---:B------:R-:W-:Y:S02]  /*21a70*/  R2UR UR12, R136.reuse ;  /* 0x00000000880c72ca */ /* 0x040fe400000e0000 */
[C---:B------:R-:W-:Y:S02]  /*21a80*/  R2UR UR13, R137.reuse ;  /* 0x00000000890d72ca */ /* 0x040fe400000e0000 */
[C---:B------:R-:W-:Y:S02]  /*21a90*/  R2UR UR14, R136.reuse ;  /* 0x00000000880e72ca */ /* 0x040fe400000e0000 */
[C---:B------:R-:W-:Y:S02]  /*21aa0*/  R2UR UR15, R137.reuse ;  /* 0x00000000890f72ca */ /* 0x040fe400000e0000 */
[----:B------:R-:W-:Y:S01]  /*21ab0*/  R2UR UR10, R136 ;  /* 0x00000000880a72ca */ /* 0x000fe200000e0000 */
[----:B-1----:R-:W2:Y:S01]  /*21ac0*/  LD.E R8, desc[UR4][R138.64+0x170] ;  /* 0x000170048a087980 */ /* 0x002ea2000c101900 */
        /* <DEDUP_REMOVED lines=59> */
.L_x_2279:
[----:B--2---:R-:W-:Y:S02]  /*21e80*/  R2UR UR4, R136 ;  /* 0x00000000880472ca */ /* 0x004fe400000e0000 */
[----:B------:R-:W-:Y:S11]  /*21e90*/  R2UR UR5, R137 ;  /* 0x00000000890572ca */ /* 0x000ff600000e0000 */
[----:B------:R-:W-:Y:S02]  /*21ea0*/  @!UPT UIADD3 URZ, URZ, URZ, URZ ;  /* 0x0000003f3f3ff290 */ /* 0x000fe4000fffe03f */
[----:B-1----:R-:W2:Y:S02]  /*21eb0*/  LD.E R8, desc[UR4][R138.64+0x40] ;  /* 0x000040048a087980 */ /* 0x002ea4000c101900 */
[----:B--2---:R-:W-:Y:S05]  /*21ec0*/  IMAD.U32 R8, R8, -0x80, RZ ;  /* 0xffffff8008087824 */ /* 0x004fea00078e00ff */
[----:B------:R-:W-:Y:S02]  /*21ed0*/  SHF.R.S32.HI R2, RZ, 0x1f, R8 ;  /* 0x0000001fff027819 */ /* 0x000fe40000011408 */
.L_x_2280:
[----:B------:R-:W-:Y:S05]  /*21ee0*/  BSYNC B0 ;  /* 0x0000000000007941 */ /* 0x000fea0003800000 */
.L_x_2278:
        /* <DEDUP_REMOVED lines=136> */
[----:B------:R-:W-:Y:S04]  /*22770*/  ISETP.GT.AND P0, PT, R250, R239, PT ;  /* 0x000000effa00720c */ /* 0x000fe80003f04270 */
        /* <DEDUP_REMOVED lines=365> */
[----:B------:R-:W-:Y:S02]  /*23e50*/  IABS R5, R0 ;  /* 0x0000000000057213 */ /* 0x000fe40000000000 */
[C---:B------:R-:W-:Y:S02]  /*23e60*/  R2UR UR12, R136.reuse ;  /* 0x00000000880c72ca */ /* 0x040fe400000e0000 */
[----:B------:R-:W-:Y:S02]  /*23e70*/  IABS R2, R8 ;  /* 0x0000000800027213 */ /* 0x000fe40000000000 */
[C---:B------:R-:W-:Y:S02]  /*23e80*/  R2UR UR13, R137.reuse ;  /* 0x00000000890d72ca */ /* 0x040fe400000e0000 */
        /* <DEDUP_REMOVED lines=17> */
[----:B------:R-:W-:Y:S04]  /*23fa0*/  IMAD R9, R9, R6, RZ ;  /* 0x0000000609097224 */ /* 0x000fe800078e02ff */
[----:B------:R-:W-:Y:S02]  /*23fb0*/  IMAD.HI.U32 R9, R13, R9, R12 ;  /* 0x000000090d097227 */ /* 0x000fe400078e000c */
[----:B------:R-:W2:Y:S04]  /*23fc0*/  LD.E.64 R12, desc[UR4][R138.64+0x38] ;  /* 0x000038048a0c7980 */ /* 0x000ea8000c101b00 */
[----:B------:R-:W-:Y:S04]  /*23fd0*/  IMAD.HI.U32 R7, R9, R2, RZ ;  /* 0x0000000209077227 */ /* 0x000fe800078e00ff */
[----:B------:R-:W-:Y:S02]  /*23fe0*/  IMAD R2, R7, R4, R2 ;  /* 0x0000000407027224 */ /* 0x000fe400078e0202 */
[----:B------:R-:W-:Y:S03]  /*23ff0*/  IMAD.HI.U32 R9, R9, R5, RZ ;  /* 0x0000000509097227 */ /* 0x000fe600078e00ff */
[C---:B------:R-:W-:Y:S01]  /*24000*/  ISETP.GT.U32.AND P1, PT, R6.reuse, R2, PT ;  /* 0x000000020600720c */ /* 0x040fe20003f24070 */
[----:B------:R-:W-:Y:S05]  /*24010*/  IMAD R5, R9, R4, R5 ;  /* 0x0000000409057224 */ /* 0x000fea00078e0205 */
[----:B------:R-:W-:Y:S07]  /*24020*/  ISETP.GT.U32.AND P2, PT, R6, R5, PT ;  /* 0x000000050600720c */ /* 0x000fee0003f44070 */
[--C-:B------:R-:W-:Y:S02]  /*24030*/  @!P1 IMAD.IADD R2, R2, 0x1, -R6.reuse ;  /* 0x0000000102029824 */ /* 0x100fe400078e0a06 */
[----:B------:R-:W-:Y:S01]  /*24040*/  @!P1 VIADD R7, R7, 0x1 ;  /* 0x0000000107079836 */ /* 0x000fe20000000000 */
[----:B------:R-:W-:Y:S02]  /*24050*/  ISETP.GE.AND P1, PT, R0, RZ, PT ;  /* 0x000000ff0000720c */ /* 0x000fe40003f26270 */
[----:B------:R-:W-:Y:S01]  /*24060*/  ISETP.GE.U32.AND P3, PT, R2, R6, PT ;  /* 0x000000060200720c */ /* 0x000fe20003f66070 */
[----:B------:R-:W-:Y:S01]  /*24070*/  @!P2 IMAD.IADD R5, R5, 0x1, -R6 ;  /* 0x000000010505a824 */ /* 0x000fe200078e0a06 */
[----:B------:R-:W-:Y:S02]  /*24080*/  LOP3.LUT R0, RZ, R10, RZ, 0x33, !PT ;  /* 0x0000000aff007212 */ /* 0x000fe400078e33ff */
[----:B------:R-:W-:Y:S02]  /*24090*/  @!P2 IADD3 R9, R9, 0x1, RZ ;  /* 0x000000010909a810 */ /* 0x000fe40007ffe0ff */
[----:B------:R-:W-:Y:S02]  /*240a0*/  ISETP.GE.U32.AND P4, PT, R5, R6, PT ;  /* 0x000000060500720c */ /* 0x000fe40003f86070 */
[----:B------:R-:W-:Y:S05]  /*240b0*/  ISETP.NE.AND P2, PT, R10, RZ, PT ;  /* 0x000000ff0a00720c */ /* 0x000fea0003f45270 */
[----:B------:R-:W-:Y:S04]  /*240c0*/  @P3 VIADD R7, R7, 0x1 ;  /* 0x0000000107073836 */ /* 0x000fe80000000000 */
[----:B------:R-:W-:Y:S02]  /*240d0*/  @!P0 IMAD.MOV R7, RZ, RZ, -R7 ;  /* 0x000000ffff078224 */ /* 0x000fe400078e0a07 */
[----:B------:R-:W-:Y:S03]  /*240e0*/  @P4 VIADD R9, R9, 0x1 ;  /* 0x0000000109094836 */ /* 0x000fe60000000000 */
[C---:B------:R-:W-:Y:S01]  /*240f0*/  SEL R7, R0.reuse, R7, !P2 ;  /* 0x0000000700077207 */ /* 0x040fe20005000000 */
[----:B------:R-:W-:Y:S03]  /*24100*/  @!P1 IMAD.MOV R9, RZ, RZ, -R9 ;  /* 0x000000ffff099224 */ /* 0x000fe600078e0a09 */
[CC--:B------:R-:W-:Y:S02]  /*24110*/  LEA R14, P1, R7.reuse, R248.reuse, 0x2 ;  /* 0x000000f8070e7211 */ /* 0x0c0fe400078210ff */
[----:B------:R-:W-:Y:S02]  /*24120*/  SEL R9, R0, R9, !P2 ;  /* 0x0000000900097207 */ /* 0x000fe40005000000 */
[----:B------:R-:W-:Y:S02]  /*24130*/  LEA.HI.X.SX32 R15, R7, R249, 0x2, P1 ;  /* 0x000000f9070f7211 */ /* 0x000fe400008f16ff */
        /* <DEDUP_REMOVED lines=19> */
.L_x_2284:
[----:B------:R-:W-:Y:S02]  /*24270*/  R2UR UR4, R136 ;  /* 0x00000000880472ca */ /* 0x000fe400000e0000 */
[----:B------:R-:W-:Y:S11]  /*24280*/  R2UR UR5, R137 ;  /* 0x00000000890572ca */ /* 0x000ff600000e0000 */
[----:B------:R-:W-:Y:S02]  /*24290*/  @!UPT UIADD3 URZ, URZ, URZ, URZ ;  /* 0x0000003f3f3ff290 */ /* 0x000fe4000fffe03f */
[----:B------:R-:W2:Y:S02]  /*242a0*/  LD.E R10, desc[UR4][R138.64+0x38] ;  /* 0x000038048a0a7980 */ /* 0x000ea4000c101900 */
[----:B--2---:R-:W-:Y:S05]  /*242b0*/  IMAD.U32 R10, R10, -0x80, RZ ;  /* 0xffffff800a0a7824 */ /* 0x004fea00078e00ff */
[----:B------:R-:W-:Y:S02]  /*242c0*/  SHF.R.S32.HI R2, RZ, 0x1f, R10 ;  /* 0x0000001fff027819 */ /* 0x000fe4000001140a */
.L_x_2285:
[----:B------:R-:W-:Y:S05]  /*242d0*/  BSYNC B0 ;  /* 0x0000000000007941 */ /* 0x000fea0003800000 */
.L_x_2283:
[C---:B------:R-:W-:Y:S02]  /*242e0*/  LOP3.LUT P1, RZ, R251.reuse, 0x1, RZ, 0xc0, !PT ;  /* 0x00000001fbff7812 */ /* 0x040fe4000782c0ff */
[----:B------:R-:W-:Y:S02]  /*242f0*/  LOP3.LUT P0, RZ, R251, 0x2, RZ, 0xc0, !PT ;  /* 0x00000002fbff7812 */ /* 0x000fe4000780c0ff */
[C---:B------:R-:W-:Y:S02]  /*24300*/  LEA R16, P3, R10.reuse, R241, 0x1 ;  /* 0x000000f10a107211 */ /* 0x040fe400078608ff */
[CC--:B------:R-:W-:Y:S02]  /*24310*/  IADD3 R0, P2, R10.reuse, R237.reuse, RZ ;  /* 0x000000ed0a007210 */ /* 0x0c0fe40007f5e0ff */
[-C--:B------:R-:W-:Y:S02]  /*24320*/  LEA.HI.X R17, R10, R240.reuse, R2, 0x1, P3 ;  /* 0x000000f00a117211 */ /* 0x080fe400018f0c02 */
        /* <DEDUP_REMOVED lines=31> */
[----:B------:R-:W-:Y:S02]  /*24520*/  @P0 LEA R8, P2, R4, R241, 0x1 ;  /* 0x000000f104080211 */ /* 0x000fe400078408ff */
[----:B------:R-:W-:Y:S01]  /*24530*/  @P0 R2UR UR16, R136 ;  /* 0x00000000881002ca */ /* 0x000fe200000e0000 */
[----:B------:R-:W-:Y:S01]  /*24540*/  @!PT LDS RZ, [RZ] ;  /* 0x00000000fffff984 */ /* 0x000fe20000000800 */
[----:B------:R-:W-:Y:S01]  /*24550*/  @!PT LDS RZ, [RZ] ;  /* 0x00000000fffff984 */ /* 0x000fe20000000800 */
[----:B------:R-:W-:Y:S01]  /*24560*/  @!PT LDS RZ, [RZ] ;  /* 0x00000000fffff984 */ /* 0x000fe20000000800 */
[----:B------:R3:W-:Y:S01]  /*24570*/  @P1 LDGSTS.E.BYPASS.LTC128B.128 [R247+0x4800], desc[UR4][R18.64] ;  /* 0x0480000012f71fae */ /* 0x0007e2000b901d44 */
[CC--:B------:R-:W-:Y:S02]  /*24580*/  @P0 LEA.HI.X R9, R4.reuse, R240.reuse, R2, 0x1, P2 ;  /* 0x000000f004090211 */ /* 0x0c0fe400010f0c02 */
[C---:B------:R-:W-:Y:S01]  /*24590*/  @P0 R2UR UR17, R137.reuse ;  /* 0x00000000891102ca */ /* 0x040fe200000e0000 */
[----:B------:R2:W-:Y:S01]  /*245a0*/  @!P1 STS.128 [R247+0x4800], RZ ;  /* 0x004800fff7009388 */ /* 0x0005e20000000c00 */
[----:B------:R-:W-:Y:S03]  /*245b0*/  IADD3 R0, P3, R4, R237, RZ ;  /* 0x000000ed04007210 */ /* 0x000fe60007f7e0ff */
[----:B------:R-:W-:Y:S01]  /*245c0*/  @!PT LDS RZ, [RZ] ;  /* 0x00000000fffff984 */ /* 0x000fe20000000800 */
[----:B------:R-:W-:Y:S01]  /*245d0*/  @!PT LDS RZ, [RZ] ;  /* 0x00000000fffff984 */ /* 0x000fe20000000800 */
[----:B------:R-:W-:Y:S01]  /*245e0*/  @!PT LDS RZ, [RZ] ;  /* 0x00000000fffff984 */ /* 0x000fe20000000800 */
[----:B------:R2:W-:Y:S01]  /*245f0*/  @P0 LDGSTS.E.BYPASS.LTC128B.128 [R247+0x8800], desc[UR14][R10.64+0x80] ;  /* 0x088000800af70fae */ /* 0x0005e2000b901d4e */
[-C--:B------:R-:W-:Y:S01]  /*24600*/  @P1 LEA R12, P4, R0, R241.reuse, 0x1 ;  /* 0x000000f1000c1211 */ /* 0x080fe200078808ff */
[----:B------:R-:W-:Y:S01]  /*24610*/  IMAD.X R2, R2, 0x1, R238, P3 ;  /* 0x0000000102027824 */ /* 0x000fe200018e06ee */
        /* <DEDUP_REMOVED lines=10> */
[C---:B------:R-:W-:Y:S01]  /*246c0*/  @P1 LEA R20, P4, R4.reuse, R241, 0x1 ;  /* 0x000000f104141211 */ /* 0x040fe200078808ff */
        /* <DEDUP_REMOVED lines=10> */
[-C--:B------:R-:W-:Y:S01]  /*24770*/  @P0 LEA.HI.X R19, R4, R240.reuse, R2, 0x1, P2 ;  /* 0x000000f004130211 */ /* 0x080fe200010f0c02 */
[----:B------:R-:W-:Y:S01]  /*24780*/  @!PT LDS RZ, [RZ] ;  /* 0x00000000fffff984 */ /* 0x000fe20000000800 */
[----:B------:R-:W-:Y:S01]  /*24790*/  @!PT LDS RZ, [RZ] ;  /* 0x00000000fffff984 */ /* 0x000fe20000000800 */
[----:B------:R-:W-:Y:S01]  /*247a0*/  @!PT LDS RZ, [RZ] ;  /* 0x00000000fffff984 */ /* 0x000fe20000000800 */
[----:B------:R2:W-:Y:S01]  /*247b0*/  @P1 LDGSTS.E.BYPASS.LTC128B.128 [R247+0x5800], desc[UR4][R12.64] ;  /* 0x058000000cf71fae */ /* 0x0005e2000b901d44 */
[----:B------:R-:W-:Y:S01]  /*247c0*/  IMAD.X R2, R2, 0x1, R238, P3 ;  /* 0x0000000102027824 */ /* 0x000fe200018e06ee */
        /* <DEDUP_REMOVED lines=22> */
[----:B------:R-:W-:Y:S01]  /*24930*/  @P0 LEA R26, P3, R4, R241, 0x1 ;  /* 0x000000f1041a0211 */ /* 0x000fe200078608ff */
[----:B------:R-:W-:Y:S01]  /*24940*/  @!PT LDS RZ, [RZ] ;  /* 0x00000000fffff984 */ /* 0x000fe20000000800 */
[----:B------:R-:W-:Y:S01]  /*24950*/  @!PT LDS RZ, [RZ] ;  /* 0x00000000fffff984 */ /* 0x000fe20000000800 */
[----:B------:R-:W-:Y:S01]  /*24960*/  @!PT LDS RZ, [RZ] ;  /* 0x00000000fffff984 */ /* 0x000fe20000000800 */
[----:B------:R2:W-:Y:S01]  /*24970*/  @P0 LDGSTS.E.BYPASS.LTC128B.128 [R247+0xa000], desc[UR10][R18.64+0x80] ;  /* 0x0a00008012f70fae */ /* 0x0005e2000b901d4a */
[----:B------:R-:W-:Y:S02]  /*24980*/  @P1 R2UR UR10, R136 ;  /* 0x00000000880a12ca */ /* 0x000fe400000e0000 */
[CC--:B------:R-:W-:Y:S01]  /*24990*/  @P0 LEA.HI.X R27, R4.reuse, R240.reuse, R2, 0x1, P3 ;  /* 0x000000f0041b0211 */ /* 0x0c0fe200018f0c02 */
        /* <DEDUP_REMOVED lines=43> */
.L_x_2282:
[----:B------:R-:W-:Y:S05]  /*24c50*/  BSYNC B1 ;  /* 0x0000000000017941 */ /* 0x000fea0003800000 */
.L_x_2281:
        /* <DEDUP_REMOVED lines=12> */
[----:B------:R-:W-:Y:S02]  /*24d20*/  FMNMX.FTZ R4, R8, R4, !PT ;  /* 0x0000000408047209 */ /* 0x000fe40007810000 */
        /* <DEDUP_REMOVED lines=85> */
[-CC-:B------:R-:W-:Y:S03]  /*25280*/  FFMA.FTZ R139, R7, R132.reuse, -R137.reuse ;  /* 0x00000084078b7223 */ /* 0x180fe60000010889 */
        /* <DEDUP_REMOVED lines=46> */
[----:B------:R-:W-:Y:S01]  /*25570*/  FMUL.FTZ R55, R134, R83 ;  /* 0x0000005386377220 */ /* 0x000fe20000410000 */
[C---:B------:R-:W-:Y:S03]  /*25580*/  FMUL.FTZ R52, R135.reuse, R80 ;  /* 0x0000005087347220 */ /* 0x040fe60000410000 */
[----:B------:R-:W1:Y:S01]  /*25590*/  MUFU.EX2 R139, R139 ;  /* 0x0000008b008b7308 */ /* 0x000e620000000800 */
[----:B--2---:R-:W-:Y:S01]  /*255a0*/  F2FP.F16.F32.PACK_AB R129, R150, R152 ;  /* 0x000000989681723e */ /* 0x004fe200000000ff */
[C---:B------:R-:W-:Y:S01]  /*255b0*/  FMUL.FTZ R53, R135.reuse, R81 ;  /* 0x0000005187357220 */ /* 0x040fe20000410000 */
[----:B------:R-:W2:Y:S01]  /*255c0*/  LDSM.16.MT88.4 R88, [R224+0x10000] ;  /* 0x01000000e058783b */ /* 0x000ea20000004200 */
[C---:B------:R-:W-:Y:S01]  /*255d0*/  FMUL.FTZ R62, R134.reuse, R74 ;  /* 0x0000004a863e7220 */ /* 0x040fe20000410000 */
[----:B------:R-:W-:Y:S01]  /*255e0*/  FMUL.FTZ R63, R134, R75 ;  /* 0x0000004b863f7220 */ /* 0x000fe20000410000 */
[C---:B------:R-:W-:Y:S01]  /*255f0*/  FMUL.FTZ R60, R135.reuse, R72 ;  /* 0x00000048873c7220 */ /* 0x040fe20000410000 */
[----:B------:R-:W-:Y:S03]  /*25600*/  FMUL.FTZ R61, R135, R73 ;  /* 0x00000049873d7220 */ /* 0x000fe60000410000 */
[----:B------:R-:W-:Y:S01]  /*25610*/  MUFU.EX2 R148, R148 ;  /* 0x0000009400947308 */ /* 0x000fe20000000800 */
[-CC-:B------:R-:W-:Y:S01]  /*25620*/  FFMA.FTZ R108, R197, R132.reuse, -R137.reuse ;  /* 0x00000084c56c7223 */ /* 0x180fe20000010889 */
[-CC-:B------:R-:W-:Y:S01]  /*25630*/  FFMA.FTZ R109, R196, R132.reuse, -R137.reuse ;  /* 0x00000084c46d7223 */ /* 0x180fe20000010889 */
[----:B------:R-:W4:Y:S01]  /*25640*/  LDSM.16.MT88.4 R80, [R228+0xc800] ;  /* 0x00c80000e450783b */ /* 0x000f220000004200 */
[-CC-:B------:R-:W-:Y:S01]  /*25650*/  FFMA.FTZ R111, R195, R132.reuse, -R136.reuse ;  /* 0x00000084c36f7223 */ /* 0x180fe20000010888 */
[-CC-:B------:R-:W-:Y:S01]  /*25660*/  FFMA.FTZ R110, R194, R132.reuse, -R136.reuse ;  /* 0x00000084c26e7223 */ /* 0x180fe20000010888 */
[-CC-:B------:R-:W-:Y:S01]  /*25670*/  FFMA.FTZ R176, R176, R132.reuse, -R136.reuse ;  /* 0x00000084b0b07223 */ /* 0x180fe20000010888 */
[-CC-:B------:R-:W-:Y:S03]  /*25680*/  FFMA.FTZ R179, R179, R132.reuse, -R136.reuse ;  /* 0x00000084b3b37223 */ /* 0x180fe60000010888 */
[----:B------:R-:W5:Y:S01]  /*25690*/  MUFU.EX2 R138, R138 ;  /* 0x0000008a008a7308 */ /* 0x000f620000000800 */
[----:B-1----:R-:W-:Y:S01]  /*256a0*/  F2FP.F16.F32.PACK_AB R130, R139, R147 ;  /* 0x000000938b82723e */ /* 0x002fe200000000ff */
[-CC-:B------:R-:W-:Y:S01]  /*256b0*/  FFMA.FTZ R177, R177, R132.reuse, -R137.reuse ;  /* 0x00000084b1b17223 */ /* 0x180fe20000010889 */
[----:B------:R-:W-:Y:S01]  /*256c0*/  LDSM.16.MT88.4 R72, [R224+0xc800] ;  /* 0x00c80000e048783b */ /* 0x000fe20000004200 */
[-CC-:B------:R-:W-:Y:S01]  /*256d0*/  FFMA.FTZ R174, R174, R132.reuse, -R137.reuse ;  /* 0x00000084aeae7223 */ /* 0x180fe20000010889 */
[-CC-:B------:R-:W-:Y:S01]  /*256e0*/  FFMA.FTZ R182, R182, R132.reuse, -R136.reuse ;  /* 0x00000084b6b67223 */ /* 0x180fe20000010888 */
[-CC-:B------:R-:W-:Y:S01]  /*256f0*/  FFMA.FTZ R184, R184, R132.reuse, -R136.reuse ;  /* 0x00000084b8b87223 */ /* 0x180fe20000010888 */
[-CC-:B------:R-:W-:Y:S03]  /*25700*/  FFMA.FTZ R185, R185, R132.reuse, -R137.reuse ;  /* 0x00000084b9b97223 */ /* 0x180fe60000010889 */
[----:B------:R-:W-:Y:S01]  /*25710*/  MUFU.EX2 R108, R108 ;  /* 0x0000006c006c7308 */ /* 0x000fe20000000800 */
[-CC-:B------:R-:W-:Y:S01]  /*25720*/  FFMA.FTZ R183, R183, R132.reuse, -R137.reuse ;  /* 0x00000084b7b77223 */ /* 0x180fe20000010889 */
[-CC-:B------:R-:W-:Y:S01]  /*25730*/  FFMA.FTZ R181, R181, R132.reuse, -R136.reuse ;  /* 0x00000084b5b57223 */ /* 0x180fe20000010888 */
[----:B------:R-:W-:Y:S01]  /*25740*/  LDSM.16.MT88.4 R116, [R226+0xf800] ;  /* 0x00f80000e274783b */ /* 0x000fe20000004200 */
[-CC-:B------:R-:W-:Y:S01]  /*25750*/  FFMA.FTZ R180, R180, R132.reuse, -R136.reuse ;  /* 0x00000084b4b47223 */ /* 0x180fe20000010888 */
[-CC-:B------:R-:W-:Y:S01]  /*25760*/  FFMA.FTZ R178, R178, R132.reuse, -R137.reuse ;  /* 0x00000084b2b27223 */ /* 0x180fe20000010889 */
[-CC-:B------:R-:W-:Y:S01]  /*25770*/  FFMA.FTZ R175, R175, R132.reuse, -R137.reuse ;  /* 0x00000084afaf7223 */ /* 0x180fe20000010889 */
[--C-:B------:R-:W-:Y:S03]  /*25780*/  FFMA.FTZ R172, R172, R132, -R136.reuse ;  /* 0x00000084acac7223 */ /* 0x100fe60000010888 */
[----:B------:R-:W-:Y:S01]  /*25790*/  MUFU.EX2 R109, R109 ;  /* 0x0000006d006d7308 */ /* 0x000fe20000000800 */
[----:B-----5:R-:W-:Y:S01]  /*257a0*/  F2FP.F16.F32.PACK_AB R131, R138, R148 ;  /* 0x000000948a83723e */ /* 0x020fe200000000ff */
[-CC-:B------:R-:W-:Y:S01]  /*257b0*/  FFMA.FTZ R173, R173, R132.reuse, -R136.reuse ;  /* 0x00000084adad7223 */ /* 0x180fe20000010888 */
[-CC-:B------:R-:W-:Y:S01]  /*257c0*/  FFMA.FTZ R169, R169, R132.reuse, -R137.reuse ;  /* 0x00000084a9a97223 */ /* 0x180fe20000010889 */
[-CC-:B------:R-:W-:Y:S01]  /*257d0*/  FFMA.FTZ R168, R168, R132.reuse, -R137.reuse ;  /* 0x00000084a8a87223 */ /* 0x180fe20000010889 */
[-CC-:B------:R-:W-:Y:S01]  /*257e0*/  FFMA.FTZ R167, R167, R132.reuse, -R136.reuse ;  /* 0x00000084a7a77223 */ /* 0x180fe20000010888 */
[-CC-:B------:R-:W-:Y:S01]  /*257f0*/  FFMA.FTZ R166, R166, R132.reuse, -R136.reuse ;  /* 0x00000084a6a67223 */ /* 0x180fe20000010888 */
[-CC-:B------:R-:W-:Y:S01]  /*25800*/  FFMA.FTZ R165, R165, R132.reuse, -R137.reuse ;  /* 0x00000084a5a57223 */ /* 0x180fe20000010889 */
[C---:B------:R-:W-:Y:S02]  /*25810*/  HMMA.16816.F32 R4, R128.reuse, R12, R4 ;  /* 0x0000000c8004723c */ /* 0x040fe40000001804 */
[----:B------:R-:W-:Y:S03]  /*25820*/  MUFU.EX2 R111, R111 ;  /* 0x0000006f006f7308 */ /* 0x000fe60000000800 */
[--C-:B------:R-:W-:Y:S01]  /*25830*/  FFMA.FTZ R164, R164, R132, -R137.reuse ;  /* 0x00000084a4a47223 */ /* 0x100fe20000010889 */
        /* <DEDUP_REMOVED lines=49> */
[----:B------:R-:W1:Y:S01]  /*25b50*/  MUFU.EX2 R104, R104 ;  /* 0x0000006800687308 */ /* 0x000e620000000800 */
[----:B------:R-:W-:Y:S01]  /*25b60*/  LDSM.16.MT88.4 R96, [R226+0xd000] ;  /* 0x00d00000e260783b */ /* 0x000fe20000004200 */
[-CC-:B------:R-:W-:Y:S01]  /*25b70*/  FFMA.FTZ R154, R154, R132.reuse, -R136.reuse ;  /* 0x000000849a9a7223 */ /* 0x180fe20000010888 */
[-CC-:B------:R-:W-:Y:S01]  /*25b80*/  FFMA.FTZ R145, R145, R132.reuse, -R136.reuse ;  /* 0x0000008491917223 */ /* 0x180fe20000010888 */
[-CC-:B------:R-:W-:Y:S01]  /*25b90*/  FFMA.FTZ R144, R144, R132.reuse, -R136.reuse ;  /* 0x0000008490907223 */ /* 0x180fe20000010888 */
[-CC-:B------:R-:W-:Y:S01]  /*25ba0*/  FFMA.FTZ R133, R133, R132.reuse, -R136.reuse ;  /* 0x0000008485857223 */ /* 0x180fe20000010888 */
[C---:B------:R-:W-:Y:S04]  /*25bb0*/  HMMA.16816.F32 R36, R128.reuse, R48, R36 ;  /* 0x000000308024723c */ /* 0x040fe80000001824 */
[----:B------:R-:W-:Y:S01]  /*25bc0*/  MUFU.EX2 R106, R106 ;  /* 0x0000006a006a7308 */ /* 0x000fe20000000800 */
[-C--:B------:R-:W-:Y:S01]  /*25bd0*/  FFMA.FTZ R136, R3, R132.reuse, -R136 ;  /* 0x0000008403887223 */ /* 0x080fe20000010888 */
[-CC-:B------:R-:W-:Y:S01]  /*25be0*/  FFMA.FTZ R161, R161, R132.reuse, -R137.reuse ;  /* 0x00000084a1a17223 */ /* 0x180fe20000010889 */
[--C-:B------:R-:W-:Y:S01]  /*25bf0*/  FFMA.FTZ R160, R160, R132, -R137.reuse ;  /* 0x00000084a0a07223 */ /* 0x100fe20000010889 */
[C---:B------:R-:W-:Y:S06]  /*25c00*/  HMMA.16816.F32 R40, R128.reuse, R50, R40 ;  /* 0x000000328028723c */ /* 0x040fec0000001828 */
[----:B------:R-:W5:Y:S01]  /*25c10*/  MUFU.EX2 R107, R107 ;  /* 0x0000006b006b7308 */ /* 0x000f620000000800 */
[C---:B------:R-:W-:Y:S01]  /*25c20*/  FMUL.FTZ R48, R135.reuse, R84 ;  /* 0x0000005487307220 */ /* 0x040fe20000410000 */
[C---:B------:R-:W-:Y:S03]  /*25c30*/  HMMA.16816.F32 R44, R128.reuse, R56, R44 ;  /* 0x00000038802c723c */ /* 0x040fe6000000182c */
[C---:B------:R-:W-:Y:S01]  /*25c40*/  FMUL.FTZ R50, R134.reuse, R86 ;  /* 0x0000005686327220 */ /* 0x040fe20000410000 */
[----:B------:R-:W-:Y:S01]  /*25c50*/  FMUL.FTZ R51, R134, R87 ;  /* 0x0000005786337220 */ /* 0x000fe20000410000 */
[C---:B------:R-:W-:Y:S02]  /*25c60*/  FMUL.FTZ R49, R135.reuse, R85 ;  /* 0x0000005587317220 */ /* 0x040fe40000410000 */
[C---:B------:R-:W-:Y:S01]  /*25c70*/  FMUL.FTZ R56, R135.reuse, R76 ;  /* 0x0000004c87387220 */ /* 0x040fe20000410000 */
[----:B------:R-:W4:Y:S01]  /*25c80*/  LDSM.16.MT88.4 R84, [R226+0xc800] ;  /* 0x00c80000e254783b */ /* 0x000f220000004200 */
[----:B------:R-:W4:Y:S02]  /*25c90*/  MUFU.EX2 R115, R115 ;  /* 0x0000007300737308 */ /* 0x000f240000000800 */
[----:B------:R-:W-:Y:S01]  /*25ca0*/  FMUL.FTZ R57, R135, R77 ;  /* 0x0000004d87397220 */ /* 0x000fe20000410000 */
[-CC-:B------:R-:W-:Y:S01]  /*25cb0*/  FFMA.FTZ R157, R157, R132.reuse, -R137.reuse ;  /* 0x000000849d9d7223 */ /* 0x180fe20000010889 */
[--C-:B------:R-:W-:Y:S01]  /*25cc0*/  FFMA.FTZ R156, R156, R132, -R137.reuse ;  /* 0x000000849c9c7223 */ /* 0x100fe20000010889 */
[C---:B------:R-:W-:Y:S03]  /*25cd0*/  HMMA.16816.F32 R48, R128.reuse, R58, R48 ;  /* 0x0000003a8030723c */ /* 0x040fe60000001830 */
[C---:B------:R-:W-:Y:S02]  /*25ce0*/  FFMA.FTZ R152, R134.reuse, R252, R152 ;  /* 0x000000fc86987223 */ /* 0x040fe40000010098 */
[----:B------:R-:W-:Y:S01]  /*25cf0*/  MUFU.EX2 R123, R123 ;  /* 0x0000007b007b7308 */ /* 0x000fe20000000800 */
[--C-:B------:R-:W-:Y:S01]  /*25d00*/  FFMA.FTZ R149, R149, R132, -R137.reuse ;  /* 0x0000008495957223 */ /* 0x100fe20000010889 */
[C---:B------:R-:W-:Y:S04]  /*25d10*/  HMMA.16816.F32 R52, R128.reuse, R64, R52 ;  /* 0x000000408034723c */ /* 0x040fe80000001834 */
[C---:B------:R-:W-:Y:S01]  /*25d20*/  FMUL.FTZ R58, R134.reuse, R78 ;  /* 0x0000004e863a7220 */ /* 0x040fe20000410000 */
[----:B------:R-:W-:Y:S02]  /*25d30*/  FMUL.FTZ R59, R134, R79 ;  /* 0x0000004f863b7220 */ /* 0x000fe40000410000 */
[C---:B------:R-:W-:Y:S01]  /*25d40*/  FMUL.FTZ R64, R135.reuse, R68 ;  /* 0x0000004487407220 */ /* 0x040fe20000410000 */
[----:B------:R-:W4:Y:S01]  /*25d50*/  LDSM.16.MT88.4 R76, [R228+0x10800] ;  /* 0x01080000e44c783b */ /* 0x000f220000004200 */
[----:B------:R-:W4:Y:S02]  /*25d60*/  MUFU.EX2 R122, R122 ;  /* 0x0000007a007a7308 */ /* 0x000f240000000800 */
[----:B-1----:R-:W-:Y:S01]  /*25d70*/  F2FP.F16.F32.PACK_AB R68, R104, R105 ;  /* 0x000000696844723e */ /* 0x002fe200000000ff */
[----:B------:R-:W-:Y:S01]  /*25d80*/  FMUL.FTZ R65, R135, R69 ;  /* 0x0000004587417220 */ /* 0x000fe20000410000 */
[C---:B------:R-:W-:Y:S03]  /*25d90*/  HMMA.16816.F32 R56, R128.reuse, R66, R56 ;  /* 0x000000428038723c */ /* 0x040fe60000001838 */
[----:B-----5:R-:W-:Y:S03]  /*25da0*/  F2FP.F16.F32.PACK_AB R69, R107, R106 ;  /* 0x0000006a6b45723e */ /* 0x020fe600000000ff */
[----:B------:R-:W1:Y:S01]  /*25db0*/  MUFU.EX2 R171, R171 ;  /* 0x000000ab00ab7308 */ /* 0x000e620000000800 */
[----:B------:R-:W-:Y:S01]  /*25dc0*/  FFMA.FTZ R146, R146, R132, -R137 ;  /* 0x0000008492927223 */ /* 0x000fe20000010889 */
[C---:B--2---:R-:W-:Y:S03]  /*25dd0*/  HMMA.16816.F32 R60, R128.reuse, R88, R60 ;  /* 0x00000058803c723c */ /* 0x044fe6000000183c */
[C---:B------:R-:W-:Y:S01]  /*25de0*/  FMUL.FTZ R66, R134.reuse, R70 ;  /* 0x0000004686427220 */ /* 0x040fe20000410000 */
[----:B------:R-:W-:Y:S01]  /*25df0*/  FMUL.FTZ R67, R134, R71 ;  /* 0x0000004786437220 */ /* 0x000fe20000410000 */
[----:B------:R-:W-:Y:S03]  /*25e00*/  F2FP.F16.F32.PACK_AB R70, R109, R108 ;  /* 0x0000006c6d46723e */ /* 0x000fe600000000ff */
[----:B------:R-:W-:Y:S03]  /*25e10*/  MUFU.EX2 R176, R176 ;  /* 0x000000b000b07308 */ /* 0x000fe60000000800 */
[----:B------:R-:W-:Y:S01]  /*25e20*/  F2FP.F16.F32.PACK_AB R71, R110, R111 ;  /* 0x0000006f6e47723e */ /* 0x000fe200000000ff */
[----:B---3--:R-:W-:Y:S01]  /*25e30*/  FFMA.FTZ R153, R135, R200, R153 ;  /* 0x000000c887997223 */ /* 0x008fe20000010099 */
[----:B------:R-:W-:Y:S01]  /*25e40*/  HMMA.16816.F32 R64, R128, R90, R64 ;  /* 0x0000005a8040723c */ /* 0x000fe20000001840 */
[----:B------:R-:W-:Y:S04]  /*25e50*/  LDSM.16.MT88.4 R88, [R224+0x10800] ;  /* 0x01080000e058783b */ /* 0x000fe80000004200 */
[----:B------:R-:W2:Y:S01]  /*25e60*/  MUFU.EX2 R179, R179 ;  /* 0x000000b300b37308 */ /* 0x000ea20000000800 */
[-CC-:B------:R-:W-:Y:S01]  /*25e70*/  FFMA.FTZ R135, R143, R132.reuse, -R137.reuse ;  /* 0x000000848f877223 */ /* 0x180fe20000010889 */
[----:B------:R-:W-:Y:S01]  /*25e80*/  FFMA.FTZ R137, R142, R132, -R137 ;  /* 0x000000848e897223 */ /* 0x000fe20000010889 */
[C---:B----4-:R-:W-:Y:S07]  /*25e90*/  HMMA.16816.F32 R4, R68.reuse, R80, R4 ;  /* 0x000000504404723c */ /* 0x050fee0000001804 */
[----:B------:R-:W-:Y:S01]  /*25ea0*/  MUFU.EX2 R177, R177 ;  /* 0x000000b100b17308 */ /* 0x000fe20000000800 */
[C---:B------:R-:W-:Y:S01]  /*25eb0*/  HMMA.16816.F32 R8, R68.reuse, R82, R8 ;  /* 0x000000524408723c */ /* 0x040fe20000001808 */
[----:B------:R-:W3:Y:S02]  /*25ec0*/  LDSM.16.MT88.4 R80, [R226+0x10800] ;  /* 0x01080000e250783b */ /* 0x000ee40000004200 */
[----:B------:R-:W-:Y:S03]  /*25ed0*/  FADD.FTZ R152, R150, R152 ;  /* 0x0000009896987221 */ /* 0x000fe60000010000 */
[C---:B------:R-:W-:Y:S03]  /*25ee0*/  HMMA.16816.F32 R12, R68.reuse, R84, R12 ;  /* 0x00000054440c723c */ /* 0x040fe6000000180c */
[----:B------:R-:W4:Y:S02]  /*25ef0*/  MUFU.EX2 R174, R174 ;  /* 0x000000ae00ae7308 */ /* 0x000f240000000800 */
[----:B------:R-:W-:Y:S01]  /*25f00*/  FADD.FTZ R148, R148, R152 ;  /* 0x0000009894947221 */ /* 0x000fe20000010000 */
[C---:B------:R-:W-:Y:S01]  /*25f10*/  HMMA.16816.F32 R16, R68.reuse, R86, R16 ;  /* 0x000000564410723c */ /* 0x040fe20000001810 */
[----:B------:R-:W5:Y:S06]  /*25f20*/  LDSM.16.MT88.4 R84, [R225+0x10800] ;  /* 0x01080000e154783b */ /* 0x000f6c0000004200 */
[----:B------:R-:W-:Y:S01]  /*25f30*/  MUFU.EX2 R182, R182 ;  /* 0x000000b600b67308 */ /* 0x000fe20000000800 */
[----:B------:R-:W-:Y:S01]  /*25f40*/  FADD.FTZ R148, R138, R148 ;  /* 0x000000948a947221 */ /* 0x000fe20000010000 */
[C---:B------:R-:W-:Y:S08]  /*25f50*/  HMMA.16816.F32 R20, R68.reuse, R92, R20 ;  /* 0x0000005c4414723c */ /* 0x040ff00000001814 */
[----:B------:R-:W4:Y:S01]  /*25f60*/  MUFU.EX2 R184, R184 ;  /* 0x000000b800b87308 */ /* 0x000f220000000800 */
[C---:B------:R-:W-:Y:S01]  /*25f70*/  HMMA.16816.F32 R24, R68.reuse, R94, R24 ;  /* 0x0000005e4418723c */ /* 0x040fe20000001818 */
[----:B------:R-:W1:Y:S02]  /*25f80*/  LDSM.16.MT88.4 R92, [R228+0xd000] ;  /* 0x00d00000e45c783b */ /* 0x000e640000004200 */
[----:B------:R-:W-:Y:S03]  /*25f90*/  FADD.FTZ R148, R106, R148 ;  /* 0x000000946a947221 */ /* 0x000fe60000010000 */
[C---:B------:R-:W-:Y:S03]  /*25fa0*/  HMMA.16816.F32 R28, R68.reuse, R72, R28 ;  /* 0x00000048441c723c */ /* 0x040fe6000000181c */
[----:B------:R-:W-:Y:S02]  /*25fb0*/  MUFU.EX2 R185, R185 ;  /* 0x000000b900b97308 */ /* 0x000fe40000000800 */
[----:B------:R-:W-:Y:S01]  /*25fc0*/  FADD.FTZ R107, R107, R148 ;  /* 0x000000946b6b7221 */ /* 0x000fe20000010000 */
[C---:B------:R-:W-:Y:S07]  /*25fd0*/  HMMA.16816.F32 R32, R68.reuse, R74, R32 ;  /* 0x0000004a4420723c */ /* 0x040fee0000001820 */
[----:B------:R-:W4:Y:S01]  /*25fe0*/  MUFU.EX2 R183, R183 ;  /* 0x000000b700b77308 */ /* 0x000f220000000800 */
[----:B------:R-:W-:Y:S01]  /*25ff0*/  F2FP.F16.F32.PACK_AB R72, R112, R113 ;  /* 0x000000717048723e */ /* 0x000fe200000000ff */
[C---:B------:R-:W-:Y:S03]  /*26000*/  HMMA.16816.F32 R36, R68.reuse, R76, R36 ;  /* 0x0000004c4424723c */ /* 0x040fe60000001824 */
[----:B------:R-:W-:Y:S03]  /*26010*/  F2FP.F16.F32.PACK_AB R73, R120, R121 ;  /* 0x000000797849723e */ /* 0x000fe600000000ff */
[C---:B------:R-:W-:Y:S01]  /*26020*/  HMMA.16816.F32 R40, R68.reuse, R78, R40 ;  /* 0x0000004e4428723c */ /* 0x040fe20000001828 */
[----:B------:R-:W2:Y:S01]  /*26030*/  LDSM.16.MT88.4 R76, [R225+0xd000] ;  /* 0x00d00000e14c783b */ /* 0x000ea20000004200 */
[----:B------:R-:W-:Y:S03]  /*26040*/  MUFU.EX2 R181, R181 ;  /* 0x000000b500b57308 */ /* 0x000fe60000000800 */
[----:B------:R-:W-:Y:S01]  /*26050*/  F2FP.F16.F32.PACK_AB R74, R115, R114 ;  /* 0x00000072734a723e */ /* 0x000fe200000000ff */
[C---:B---3--:R-:W-:Y:S06]  /*26060*/  HMMA.16816.F32 R44, R68.reuse, R80, R44 ;  /* 0x00000050442c723c */ /* 0x048fec000000182c */
[----:B------:R-:W3:Y:S01]  /*26070*/  MUFU.EX2 R180, R180 ;  /* 0x000000b400b47308 */ /* 0x000ee20000000800 */
[----:B------:R-:W-:Y:S01]  /*26080*/  F2FP.F16.F32.PACK_AB R75, R122, R123 ;  /* 0x0000007b7a4b723e */ /* 0x000fe200000000ff */
[C---:B------:R-:W-:Y:S01]  /*26090*/  HMMA.16816.F32 R48, R68.reuse, R82, R48 ;  /* 0x000000524430723c */ /* 0x040fe20000001830 */
[----:B------:R-:W4:Y:S02]  /*260a0*/  LDSM.16.MT88.4 R80, [R224+0xd000] ;  /* 0x00d00000e050783b */ /* 0x000f240000004200 */
[----:B------:R-:W-:Y:S03]  /*260b0*/  FADD.FTZ R107, R111, R107 ;  /* 0x0000006b6f6b7221 */ /* 0x000fe60000010000 */
[C---:B-----5:R-:W-:Y:S02]  /*260c0*/  HMMA.16816.F32 R52, R68.reuse, R84, R52 ;  /* 0x000000544434723c */ /* 0x060fe40000001834 */
[----:B------:R-:W-:Y:S03]  /*260d0*/  MUFU.EX2 R178, R178 ;  /* 0x000000b200b27308 */ /* 0x000fe60000000800 */
        /* <DEDUP_REMOVED lines=12> */
[----:B------:R-:W5:Y:S01]  /*261a0*/  LDSM.16.MT88.4 R88, [R225+0x11000] ;  /* 0x01100000e158783b */ /* 0x000f620000004200 */
[----:B------:R-:W-:Y:S01]  /*261b0*/  FADD.FTZ R139, R139, R153 ;  /* 0x000000998b8b7221 */ /* 0x000fe20000010000 */
[C---:B------:R-:W-:Y:S07]  /*261c0*/  HMMA.16816.F32 R8, R72.reuse, R94, R8 ;  /* 0x0000005e4808723c */ /* 0x040fee0000001808 */
[----:B------:R-:W1:Y:S01]  /*261d0*/  MUFU.EX2 R169, R169 ;  /* 0x000000a900a97308 */ /* 0x000e620000000800 */
[----:B------:R-:W1:Y:S01]  /*261e0*/  LDSM.16.MT88.4 R92, [R224+0x11000] ;  /* 0x01100000e05c783b */ /* 0x000e620000004200 */
[C---:B------:R-:W-:Y:S08]  /*261f0*/  HMMA.16816.F32 R12, R72.reuse, R96, R12 ;  /* 0x00000060480c723c */ /* 0x040ff0000000180c */
[----:B------:R-:W1:Y:S01]  /*26200*/  MUFU.EX2 R168, R168 ;  /* 0x000000a800a87308 */ /* 0x000e620000000800 */
[C---:B------:R-:W-:Y:S01]  /*26210*/  HMMA.16816.F32 R16, R72.reuse, R98, R16 ;  /* 0x000000624810723c */ /* 0x040fe20000001810 */
[----:B------:R-:W-:Y:S02]  /*26220*/  LDSM.16.MT88.4 R96, [R226+0xe000] ;  /* 0x00e00000e260783b */ /* 0x000fe40000004200 */
[----:B------:R-:W-:Y:S03]  /*26230*/  FADD.FTZ R139, R105, R139 ;  /* 0x0000008b698b7221 */ /* 0x000fe60000010000 */
[C---:B--2---:R-:W-:Y:S03]  /*26240*/  HMMA.16816.F32 R20, R72.reuse, R76, R20 ;  /* 0x0000004c4814723c */ /* 0x044fe60000001814 */
[----:B------:R-:W-:Y:S02]  /*26250*/  MUFU.EX2 R167, R167 ;  /* 0x000000a700a77308 */ /* 0x000fe40000000800 */
[----:B------:R-:W-:Y:S01]  /*26260*/  FADD.FTZ R139, R104, R139 ;  /* 0x0000008b688b7221 */ /* 0x000fe20000010000 */
[C---:B------:R-:W-:Y:S01]  /*26270*/  HMMA.16816.F32 R24, R72.reuse, R78, R24 ;  /* 0x0000004e4818723c */ /* 0x040fe20000001818 */
[----:B------:R-:W2:Y:S06]  /*26280*/  LDSM.16.MT88.4 R76, [R228+0xd800] ;  /* 0x00d80000e44c783b */ /* 0x000eac0000004200 */
[----:B------:R-:W-:Y:S01]  /*26290*/  MUFU.EX2 R166, R166 ;  /* 0x000000a600a67308 */ /* 0x000fe20000000800 */
[----:B------:R-:W-:Y:S01]  /*262a0*/  FADD.FTZ R139, R108, R139 ;  /* 0x0000008b6c8b7221 */ /* 0x000fe20000010000 */
[C---:B----4-:R-:W-:Y:S03]  /*262b0*/  HMMA.16816.F32 R28, R72.reuse, R80, R28 ;  /* 0x00000050481c723c */ /* 0x050fe6000000181c */
[----:B------:R-:W-:Y:S03]  /*262c0*/  FADD.FTZ R139, R109, R139 ;  /* 0x0000008b6d8b7221 */ /* 0x000fe60000010000 */
[C---:B------:R-:W-:Y:S01]  /*262d0*/  HMMA.16816.F32 R32, R72.reuse, R82, R32 ;  /* 0x000000524820723c */ /* 0x040fe20000001820 */
[----:B------:R-:W4:Y:S01]  /*262e0*/  LDSM.16.MT88.4 R80, [R226+0xd800] ;  /* 0x00d80000e250783b */ /* 0x000f220000004200 */
[----:B------:R-:W4:Y:S03]  /*262f0*/  MUFU.EX2 R165, R165 ;  /* 0x000000a500a57308 */ /* 0x000f260000000800 */
[----:B------:R-:W-:Y:S01]  /*26300*/  FADD.FTZ R139, R113, R139 ;  /* 0x0000008b718b7221 */ /* 0x000fe20000010000 */
[C---:B---3--:R-:W-:Y:S03]  /*26310*/  HMMA.16816.F32 R36, R72.reuse, R68, R36 ;  /* 0x000000444824723c */ /* 0x048fe60000001824 */
[----:B------:R-:W-:Y:S03]  /*26320*/  LDSM.16.MT88.4 R108, [R225+0xf800] ;  /* 0x00f80000e16c783b */ /* 0x000fe60000004200 */
[----:B------:R-:W3:Y:S01]  /*26330*/  MUFU.EX2 R164, R164 ;  /* 0x000000a400a47308 */ /* 0x000ee20000000800 */
[----:B------:R-:W-:Y:S01]  /*26340*/  FADD.FTZ R112, R112, R139 ;  /* 0x0000008b70707221 */ /* 0x000fe20000010000 */
[C---:B------:R-:W-:Y:S03]  /*26350*/  HMMA.16816.F32 R40, R72.reuse, R70, R40 ;  /* 0x000000464828723c */ /* 0x040fe60000001828 */
[----:B------:R-:W-:Y:S03]  /*26360*/  F2FP.F16.F32.PACK_AB R68, R171, R170 ;  /* 0x000000aaab44723e */ /* 0x000fe600000000ff */
[C---:B------:R-:W-:Y:S02]  /*26370*/  HMMA.16816.F32 R44, R72.reuse, R84, R44 ;  /* 0x00000054482c723c */ /* 0x040fe4000000182c */
[----:B------:R-:W-:Y:S03]  /*26380*/  MUFU.EX2 R163, R163 ;  /* 0x000000a300a37308 */ /* 0x000fe60000000800 */
[----:B------:R-:W-:Y:S01]  /*26390*/  F2FP.F16.F32.PACK_AB R69, R179, R176 ;  /* 0x000000b0b345723e */ /* 0x000fe200000000ff */
[C---:B------:R-:W-:Y:S01]  /*263a0*/  HMMA.16816.F32 R48, R72.reuse, R86, R48 ;  /* 0x000000564830723c */ /* 0x040fe20000001830 */
[----:B------:R-:W3:Y:S05]  /*263b0*/  LDSM.16.MT88.4 R84, [R225+0xd800] ;  /* 0x00d80000e154783b */ /* 0x000eea0000004200 */
[----:B------:R-:W-:Y:S01]  /*263c0*/  MUFU.EX2 R162, R162 ;  /* 0x000000a200a27308 */ /* 0x000fe20000000800 */
[----:B------:R-:W-:Y:S01]  /*263d0*/  F2FP.F16.F32.PACK_AB R70, R174, R177 ;  /* 0x000000b1ae46723e */ /* 0x000fe200000000ff */
[C---:B-----5:R-:W-:Y:S03]  /*263e0*/  HMMA.16816.F32 R52, R72.reuse, R88, R52 ;  /* 0x000000584834723c */ /* 0x060fe60000001834 */
[----:B------:R-:W-:Y:S03]  /*263f0*/  F2FP.F16.F32.PACK_AB R71, R184, R182 ;  /* 0x000000b6b847723e */ /* 0x000fe600000000ff */
[C---:B------:R-:W-:Y:S01]  /*26400*/  HMMA.16816.F32 R56, R72.reuse, R90, R56 ;  /* 0x0000005a4838723c */ /* 0x040fe20000001838 */
[----:B------:R-:W-:Y:S01]  /*26410*/  LDSM.16.MT88.4 R88, [R226+0x11800] ;  /* 0x01180000e258783b */ /* 0x000fe20000004200 */
[----:B------:R-:W-:Y:S03]  /*26420*/  MUFU.EX2 R137, R137 ;  /* 0x0000008900897308 */ /* 0x000fe60000000800 */
[----:B------:R-:W-:Y:S01]  /*26430*/  FADD.FTZ R112, R114, R112 ;  /* 0x0000007072707221 */ /* 0x000fe20000010000 */
[C---:B-1----:R-:W-:Y:S06]  /*26440*/  HMMA.16816.F32 R60, R72.reuse, R92, R60 ;  /* 0x0000005c483c723c */ /* 0x042fec000000183c */
[----:B------:R-:W1:Y:S01]  /*26450*/  MUFU.EX2 R161, R161 ;  /* 0x000000a100a17308 */ /* 0x000e620000000800 */
[----:B------:R-:W-:Y:S01]  /*26460*/  FADD.FTZ R112, R115, R112 ;  /* 0x0000007073707221 */ /* 0x000fe20000010000 */
[----:B------:R-:W-:Y:S01]  /*26470*/  HMMA.16816.F32 R64, R72, R94, R64 ;  /* 0x0000005e4840723c */ /* 0x000fe20000001840 */
[----:B------:R-:W5:Y:S02]  /*26480*/  LDSM.16.MT88.4 R72, [R224+0xd800] ;  /* 0x00d80000e048783b */ /* 0x000f640000004200 */
[----:B------:R-:W-:Y:S03]  /*26490*/  FADD.FTZ R112, R170, R112 ;  /* 0x00000070aa707221 */ /* 0x000fe60000010000 */
[C---:B--2---:R-:W-:Y:S02]  /*264a0*/  HMMA.16816.F32 R4, R68.reuse, R76, R4 ;  /* 0x0000004c4404723c */ /* 0x044fe40000001804 */
[----:B------:R-:W2:Y:S01]  /*264b0*/  MUFU.EX2 R160, R160 ;  /* 0x000000a000a07308 */ /* 0x000ea20000000800 */
[----:B------:R-:W-:Y:S02]  /*264c0*/  LDSM.16.MT88.4 R92, [R224+0x11800] ;  /* 0x01180000e05c783b */ /* 0x000fe40000004200 */
[----:B------:R-:W-:Y:S01]  /*264d0*/  FADD.FTZ R112, R171, R112 ;  /* 0x00000070ab707221 */ /* 0x000fe20000010000 */
[C---:B------:R-:W-:Y:S06]  /*264e0*/  HMMA.16816.F32 R8, R68.reuse, R78, R8 ;  /* 0x0000004e4408723c */ /* 0x040fec0000001808 */
[----:B------:R-:W-:Y:S01]  /*264f0*/  MUFU.EX2 R159, R159 ;  /* 0x0000009f009f7308 */ /* 0x000fe20000000800 */
[----:B------:R-:W1:Y:S01]  /*26500*/  LDSM.16.MT88.4 R76, [R228+0x11800] ;  /* 0x01180000e44c783b */ /* 0x000e620000004200 */
[C---:B----4-:R-:W-:Y:S08]  /*26510*/  HMMA.16816.F32 R12, R68.reuse, R80, R12 ;  /* 0x00000050440c723c */ /* 0x050ff0000000180c */
[----:B------:R-:W-:Y:S01]  /*26520*/  MUFU.EX2 R158, R158 ;  /* 0x0000009e009e7308 */ /* 0x000fe20000000800 */
[C---:B------:R-:W-:Y:S01]  /*26530*/  HMMA.16816.F32 R16, R68.reuse, R82, R16 ;  /* 0x000000524410723c */ /* 0x040fe20000001810 */
[----:B------:R-:W4:Y:S02]  /*26540*/  LDSM.16.MT88.4 R80, [R225+0x11800] ;  /* 0x01180000e150783b */ /* 0x000f240000004200 */
[----:B------:R-:W-:Y:S03]  /*26550*/  FADD.FTZ R112, R177, R112 ;  /* 0x00000070b1707221 */ /* 0x000fe60000010000 */
[C---:B---3--:R-:W-:Y:S03]  /*26560*/  HMMA.16816.F32 R20, R68.reuse, R84, R20 ;  /* 0x000000544414723c */ /* 0x048fe60000001814 */
[----:B------:R-:W3:Y:S02]  /*26570*/  MUFU.EX2 R157, R157 ;  /* 0x0000009d009d7308 */ /* 0x000ee40000000800 */
[----:B------:R-:W-:Y:S01]  /*26580*/  FADD.FTZ R112, R174, R112 ;  /* 0x00000070ae707221 */ /* 0x000fe20000010000 */
[C---:B------:R-:W-:Y:S01]  /*26590*/  HMMA.16816.F32 R24, R68.reuse, R86, R24 ;  /* 0x000000564418723c */ /* 0x040fe20000001818 */
[----:B------:R-:W2:Y:S06]  /*265a0*/  LDSM.16.MT88.4 R84, [R228+0xe000] ;  /* 0x00e00000e454783b */ /* 0x000eac0000004200 */
[----:B------:R-:W3:Y:S01]  /*265b0*/  MUFU.EX2 R156, R156 ;  /* 0x0000009c009c7308 */ /* 0x000ee20000000800 */
[----:B------:R-:W-:Y:S01]  /*265c0*/  FADD.FTZ R107, R121, R107 ;  /* 0x0000006b796b7221 */ /* 0x000fe20000010000 */
[C---:B-----5:R-:W-:Y:S08]  /*265d0*/  HMMA.16816.F32 R28, R68.reuse, R72, R28 ;  /* 0x00000048441c723c */ /* 0x060ff0000000181c */
[----:B------:R-:W-:Y:S01]  /*265e0*/  MUFU.EX2 R155, R155 ;  /* 0x0000009b009b7308 */ /* 0x000fe20000000800 */
[C---:B------:R-:W-:Y:S03]  /*265f0*/  HMMA.16816.F32 R32, R68.reuse, R74, R32 ;  /* 0x0000004a4420723c */ /* 0x040fe60000001820 */
[----:B------:R-:W-:Y:S01]  /*26600*/  F2FP.F16.F32.PACK_AB R72, R183, R185 ;  /* 0x000000b9b748723e */ /* 0x000fe200000000ff */
[----:B------:R-:W-:Y:S01]  /*26610*/  FADD.FTZ R185, R185, R112 ;  /* 0x00000070b9b97221 */ /* 0x000fe20000010000 */
[----:B------:R-:W-:Y:S04]  /*26620*/  F2FP.F16.F32.PACK_AB R73, R180, R181 ;  /* 0x000000b5b449723e */ /* 0x000fe800000000ff */
[----:B------:R-:W-:Y:S01]  /*26630*/  MUFU.EX2 R154, R154 ;  /* 0x0000009a009a7308 */ /* 0x000fe20000000800 */
[C---:B-1----:R-:W-:Y:S03]  /*26640*/  HMMA.16816.F32 R36, R68.reuse, R76, R36 ;  /* 0x0000004c4424723c */ /* 0x042fe60000001824 */
[----:B------:R-:W-:Y:S01]  /*26650*/  F2FP.F16.F32.PACK_AB R74, R175, R178 ;  /* 0x000000b2af4a723e */ /* 0x000fe200000000ff */
[----:B------:R-:W-:Y:S01]  /*26660*/  FADD.FTZ R185, R183, R185 ;  /* 0x000000b9b7b97221 */ /* 0x000fe20000010000 */
[----:B------:R-:W-:Y:S01]  /*26670*/  F2FP.F16.F32.PACK_AB R75, R173, R172 ;  /* 0x000000acad4b723e */ /* 0x000fe200000000ff */
[C---:B------:R-:W-:Y:S01]  /*26680*/  HMMA.16816.F32 R40, R68.reuse, R78, R40 ;  /* 0x0000004e4428723c */ /* 0x040fe20000001828 */
[----:B------:R-:W1:Y:S02]  /*26690*/  LDSM.16.MT88.4 R76, [R224+0xe000] ;  /* 0x00e00000e04c783b */ /* 0x000e640000004200 */
[----:B------:R-:W5:Y:S02]  /*266a0*/  MUFU.EX2 R149, R149 ;  /* 0x0000009500957308 */ /* 0x000f640000000800 */
[----:B------:R-:W-:Y:S01]  /*266b0*/  FADD.FTZ R185, R178, R185 ;  /* 0x000000b9b2b97221 */ /* 0x000fe20000010000 */
[C---:B------:R-:W-:Y:S07]  /*266c0*/  HMMA.16816.F32 R44, R68.reuse, R88, R44 ;  /* 0x00000058442c723c */ /* 0x040fee000000182c */
[----:B------:R-:W1:Y:S01]  /*266d0*/  MUFU.EX2 R146, R146 ;  /* 0x0000009200927308 */ /* 0x000e620000000800 */
[----:B------:R-:W-:Y:S01]  /*266e0*/  FADD.FTZ R185, R175, R185 ;  /* 0x000000b9afb97221 */ /* 0x000fe20000010000 */
[C---:B------:R-:W-:Y:S01]  /*266f0*/  HMMA.16816.F32 R48, R68.reuse, R90, R48 ;  /* 0x0000005a4430723c */ /* 0x040fe20000001830 */
[----:B------:R-:W-:Y:S02]  /*26700*/  LDSM.16.MT88.4 R88, [R224+0x12000] ;  /* 0x01200000e058783b */ /* 0x000fe40000004200 */
[----:B------:R-:W-:Y:S03]  /*26710*/  FADD.FTZ R185, R169, R185 ;  /* 0x000000b9a9b97221 */ /* 0x000fe60000010000 */
[C---:B----4-:R-:W-:Y:S02]  /*26720*/  HMMA.16816.F32 R52, R68.reuse, R80, R52 ;  /* 0x000000504434723c */ /* 0x050fe40000001834 */
[----:B------:R-:W-:Y:S03]  /*26730*/  MUFU.EX2 R145, R145 ;  /* 0x0000009100917308 */ /* 0x000fe60000000800 */
[----:B------:R-:W-:Y:S01]  /*26740*/  FADD.FTZ R185, R168, R185 ;  /* 0x000000b9a8b97221 */ /* 0x000fe20000010000 */
[C---:B------:R-:W-:Y:S01]  /*26750*/  HMMA.16816.F32 R56, R68.reuse, R82, R56 ;  /* 0x000000524438723c */ /* 0x040fe20000001838 */
[----:B------:R-:W-:Y:S05]  /*26760*/  LDSM.16.MT88.4 R80, [R226+0x12000] ;  /* 0x01200000e250783b */ /* 0x000fea0000004200 */
[----:B------:R-:W-:Y:S01]  /*26770*/  MUFU.EX2 R134, R144 ;  /* 0x0000009000867308 */ /* 0x000fe20000000800 */
[----:B------:R-:W-:Y:S01]  /*26780*/  FADD.FTZ R185, R165, R185 ;  /* 0x000000b9a5b97221 */ /* 0x000fe20000010000 */
[C---:B------:R-:W-:Y:S08]  /*26790*/  HMMA.16816.F32 R60, R68.reuse, R92, R60 ;  /* 0x0000005c443c723c */ /* 0x040ff0000000183c */
[----:B------:R-:W4:Y:S01]  /*267a0*/  MUFU.EX2 R135, R135 ;  /* 0x0000008700877308 */ /* 0x000f220000000800 */
[----:B------:R-:W-:Y:S01]  /*267b0*/  HMMA.16816.F32 R64, R68, R94, R64 ;  /* 0x0000005e4440723c */ /* 0x000fe20000001840 */
[----:B------:R-:W4:Y:S02]  /*267c0*/  LDSM.16.MT88.4 R68, [R228+0x12000] ;  /* 0x01200000e444783b */ /* 0x000f240000004200 */
[----:B------:R-:W-:Y:S03]  /*267d0*/  FADD.FTZ R185, R164, R185 ;  /* 0x000000b9a4b97221 */ /* 0x000fe60000010000 */
[C---:B--2---:R-:W-:Y:S03]  /*267e0*/  HMMA.16816.F32 R4, R72.reuse, R84, R4 ;  /* 0x000000544804723c */ /* 0x044fe60000001804 */
[----:B------:R-:W2:Y:S01]  /*267f0*/  MUFU.EX2 R133, R133 ;  /* 0x0000008500857308 */ /* 0x000ea20000000800 */
[----:B------:R-:W-:Y:S01]  /*26800*/  LDSM.16.MT88.4 R92, [R226+0xe800] ;  /* 0x00e80000e25c783b */ /* 0x000fe20000004200 */
[----:B------:R-:W-:Y:S01]  /*26810*/  FADD.FTZ R185, R161, R185 ;  /* 0x000000b9a1b97221 */ /* 0x000fe20000010000 */
[C---:B------:R-:W-:Y:S07]  /*26820*/  HMMA.16816.F32 R8, R72.reuse, R86, R8 ;  /* 0x000000564808723c */ /* 0x040fee0000001808 */
[----:B------:R-:W2:Y:S01]  /*26830*/  MUFU.EX2 R136, R136 ;  /* 0x0000008800887308 */ /* 0x000ea20000000800 */
[----:B------:R-:W2:Y:S01]  /*26840*/  LDSM.16.MT88.4 R84, [R225+0x12000] ;  /* 0x01200000e154783b */ /* 0x000ea20000004200 */
[C---:B------:R-:W-:Y:S03]  /*26850*/  HMMA.16816.F32 R12, R72.reuse, R96, R12 ;  /* 0x00000060480c723c */ /* 0x040fe6000000180c */
[----:B------:R-:W-:Y:S03]  /*26860*/  FADD.FTZ R185, R160, R185 ;  /* 0x000000b9a0b97221 */ /* 0x000fe60000010000 */
[C---:B------:R-:W-:Y:S01]  /*26870*/  HMMA.16816.F32 R16, R72.reuse, R98, R16 ;  /* 0x000000624810723c */ /* 0x040fe20000001810 */
[----:B------:R-:W-:Y:S04]  /*26880*/  LDSM.16.MT88.4 R96, [R225+0xe800] ;  /* 0x00e80000e160783b */ /* 0x000fe80000004200 */
[----:B---3--:R-:W-:Y:S01]  /*26890*/  FADD.FTZ R185, R157, R185 ;  /* 0x000000b99db97221 */ /* 0x008fe20000010000 */
[C---:B------:R-:W-:Y:S05]  /*268a0*/  HMMA.16816.F32 R20, R72.reuse, R100, R20 ;  /* 0x000000644814723c */ /* 0x040fea0000001814 */
[----:B------:R-:W-:Y:S01]  /*268b0*/  FADD.FTZ R185, R156, R185 ;  /* 0x000000b99cb97221 */ /* 0x000fe20000010000 */
[C---:B------:R-:W-:Y:S01]  /*268c0*/  HMMA.16816.F32 R24, R72.reuse, R102, R24 ;  /* 0x000000664818723c */ /* 0x040fe20000001818 */
[----:B------:R-:W-:Y:S04]  /*268d0*/  LDSM.16.MT88.4 R100, [R224+0xe800] ;  /* 0x00e80000e064783b */ /* 0x000fe80000004200 */
[----:B-----5:R-:W-:Y:S01]  /*268e0*/  FADD.FTZ R185, R149, R185 ;  /* 0x000000b995b97221 */ /* 0x020fe20000010000 */
[C---:B-1----:R-:W-:Y:S05]  /*268f0*/  HMMA.16816.F32 R28, R72.reuse, R76, R28 ;  /* 0x0000004c481c723c */ /* 0x042fea000000181c */
[----:B------:R-:W-:Y:S01]  /*26900*/  FADD.FTZ R185, R146, R185 ;  /* 0x000000b992b97221 */ /* 0x000fe20000010000 */
[C---:B------:R-:W-:Y:S01]  /*26910*/  HMMA.16816.F32 R32, R72.reuse, R78, R32 ;  /* 0x0000004e4820723c */ /* 0x040fe20000001820 */
[----:B------:R-:W1:Y:S04]  /*26920*/  LDSM.16.MT88.4 R76, [R228+0xe800] ;  /* 0x00e80000e44c783b */ /* 0x000e680000004200 */
[----:B----4-:R-:W-:Y:S01]  /*26930*/  FADD.FTZ R185, R135, R185 ;  /* 0x000000b987b97221 */ /* 0x010fe20000010000 */
[C---:B------:R-:W-:Y:S05]  /*26940*/  HMMA.16816.F32 R36, R72.reuse, R68, R36 ;  /* 0x000000444824723c */ /* 0x040fea0000001824 */
[----:B------:R-:W-:Y:S01]  /*26950*/  FADD.FTZ R3, R137, R185 ;  /* 0x000000b989037221 */ /* 0x000fe20000010000 */
[C---:B------:R-:W-:Y:S04]  /*26960*/  HMMA.16816.F32 R40, R72.reuse, R70, R40 ;  /* 0x000000464828723c */ /* 0x040fe80000001828 */
[----:B------:R-:W-:Y:S01]  /*26970*/  STL [R1], R3 ;  /* 0x0000000301007387 */ /* 0x000fe20000100800 */
[----:B------:R-:W-:Y:S01]  /*26980*/  F2FP.F16.F32.PACK_AB R68, R168, R169 ;  /* 0x000000a9a844723e */ /* 0x000fe200000000ff */
[C---:B------:R-:W-:Y:S05]  /*26990*/  HMMA.16816.F32 R44, R72.reuse, R80, R44 ;  /* 0x00000050482c723c */ /* 0x040fea000000182c */
[----:B------:R-:W-:Y:S01]  /*269a0*/  F2FP.F16.F32.PACK_AB R69, R166, R167 ;  /* 0x000000a7a645723e */ /* 0x000fe200000000ff */
[C---:B------:R-:W-:Y:S01]  /*269b0*/  HMMA.16816.F32 R48, R72.reuse, R82, R48 ;  /* 0x000000524830723c */ /* 0x040fe20000001830 */
[----:B------:R-:W3:Y:S04]  /*269c0*/  LDSM.16.MT88.4 R80, [R228+0x12800] ;  /* 0x01280000e450783b */ /* 0x000ee80000004200 */
[----:B------:R-:W-:Y:S01]  /*269d0*/  F2FP.F16.F32.PACK_AB R70, R164, R165 ;  /* 0x000000a5a446723e */ /* 0x000fe200000000ff */
[C---:B--2---:R-:W-:Y:S05]  /*269e0*/  HMMA.16816.F32 R52, R72.reuse, R84, R52 ;  /* 0x000000544834723c */ /* 0x044fea0000001834 */
[----:B------:R-:W-:Y:S01]  /*269f0*/  F2FP.F16.F32.PACK_AB R71, R162, R163 ;  /* 0x000000a3a247723e */ /* 0x000fe200000000ff */
[C---:B------:R-:W-:Y:S01]  /*26a00*/  HMMA.16816.F32 R56, R72.reuse, R86, R56 ;  /* 0x000000564838723c */ /* 0x040fe20000001838 */
[----:B------:R-:W-:Y:S04]  /*26a10*/  LDSM.16.MT88.4 R84, [R224+0x12800] ;  /* 0x01280000e054783b */ /* 0x000fe80000004200 */
[----:B------:R-:W-:Y:S01]  /*26a20*/  FADD.FTZ R107, R120, R107 ;  /* 0x0000006b786b7221 */ /* 0x000fe20000010000 */
[C---:B------:R-:W-:Y:S05]  /*26a30*/  HMMA.16816.F32 R60, R72.reuse, R88, R60 ;  /* 0x00000058483c723c */ /* 0x040fea000000183c */
[----:B------:R-:W-:Y:S01]  /*26a40*/  FADD.FTZ R123, R123, R107 ;  /* 0x0000006b7b7b7221 */ /* 0x000fe20000010000 */
[----:B------:R-:W-:Y:S01]  /*26a50*/  HMMA.16816.F32 R64, R72, R90, R64 ;  /* 0x0000005a4840723c */ /* 0x000fe20000001840 */
[----:B------:R-:W2:Y:S04]  /*26a60*/  LDSM.16.MT88.4 R72, [R226+0x12800] ;  /* 0x01280000e248783b */ /* 0x000ea80000004200 */
[----:B------:R-:W-:Y:S01]  /*26a70*/  FADD.FTZ R123, R122, R123 ;  /* 0x0000007b7a7b7221 */ /* 0x000fe20000010000 */
[C---:B-1----:R-:W-:Y:S03]  /*26a80*/  HMMA.16816.F32 R4, R68.reuse, R76, R4 ;  /* 0x0000004c4404723c */ /* 0x042fe60000001804 */
[----:B------:R-:W-:Y:S02]  /*26a90*/  LDSM.16.MT88.4 R88, [R226+0xf000] ;  /* 0x00f00000e258783b */ /* 0x000fe40000004200 */
[----:B------:R-:W-:Y:S01]  /*26aa0*/  FADD.FTZ R123, R176, R123 ;  /* 0x0000007bb07b7221 */ /* 0x000fe20000010000 */
[C---:B------:R-:W-:Y:S05]  /*26ab0*/  HMMA.16816.F32 R8, R68.reuse, R78, R8 ;  /* 0x0000004e4408723c */ /* 0x040fea0000001808 */
[----:B------:R-:W1:Y:S01]  /*26ac0*/  LDSM.16.MT88.4 R76, [R225+0x12800] ;  /* 0x01280000e14c783b */ /* 0x000e620000004200 */
        /* <DEDUP_REMOVED lines=15> */
[C---:B---3--:R-:W-:Y:S05]  /*26bc0*/  HMMA.16816.F32 R36, R68.reuse, R80, R36 ;  /* 0x000000504424723c */ /* 0x048fea0000001824 */
[----:B------:R-:W-:Y:S01]  /*26bd0*/  FADD.FTZ R179, R173, R179 ;  /* 0x000000b3adb37221 */ /* 0x000fe20000010000 */
[C---:B------:R-:W-:Y:S01]  /*26be0*/  HMMA.16816.F32 R40, R68.reuse, R82, R40 ;  /* 0x000000524428723c */ /* 0x040fe20000001828 */
[----:B------:R-:W3:Y:S04]  /*26bf0*/  LDSM.16.MT88.4 R80, [R228+0xf000] ;  /* 0x00f00000e450783b */ /* 0x000ee80000004200 */
[----:B------:R-:W-:Y:S01]  /*26c00*/  FADD.FTZ R179, R167, R179 ;  /* 0x000000b3a7b37221 */ /* 0x000fe20000010000 */
[C---:B--2---:R-:W-:Y:S05]  /*26c10*/  HMMA.16816.F32 R44, R68.reuse, R72, R44 ;  /* 0x00000048442c723c */ /* 0x044fea000000182c */
[----:B------:R-:W-:Y:S01]  /*26c20*/  FADD.FTZ R179, R166, R179 ;  /* 0x000000b3a6b37221 */ /* 0x000fe20000010000 */
        /* <DEDUP_REMOVED lines=13> */
[----:B------:R-:W-:Y:S02]  /*26d00*/  LDSM.16.MT88.4 R84, [R226+0x13800] ;  /* 0x01380000e254783b */ /* 0x000fe40000004200 */
[----:B------:R-:W-:Y:S01]  /*26d10*/  FADD.FTZ R179, R162, R179 ;  /* 0x000000b3a2b37221 */ /* 0x000fe20000010000 */
[C---:B------:R-:W-:Y:S05]  /*26d20*/  HMMA.16816.F32 R8, R72.reuse, R82, R8 ;  /* 0x000000524808723c */ /* 0x040fea0000001808 */
[----:B------:R-:W3:Y:S01]  /*26d30*/  LDSM.16.MT88.4 R80, [R225+0x13000] ;  /* 0x01300000e150783b */ /* 0x000ee20000004200 */
[C---:B------:R-:W-:Y:S05]  /*26d40*/  HMMA.16816.F32 R12, R72.reuse, R88, R12 ;  /* 0x00000058480c723c */ /* 0x040fea000000180c */
[----:B------:R-:W-:Y:S01]  /*26d50*/  FADD.FTZ R179, R159, R179 ;  /* 0x000000b39fb37221 */ /* 0x000fe20000010000 */
[C---:B------:R-:W-:Y:S05]  /*26d60*/  HMMA.16816.F32 R16, R72.reuse, R90, R16 ;  /* 0x0000005a4810723c */ /* 0x040fea0000001810 */
[----:B------:R-:W-:Y:S01]  /*26d70*/  FADD.FTZ R179, R158, R179 ;  /* 0x000000b39eb37221 */ /* 0x000fe20000010000 */
[C---:B------:R-:W-:Y:S05]  /*26d80*/  HMMA.16816.F32 R20, R72.reuse, R92, R20 ;  /* 0x0000005c4814723c */ /* 0x040fea0000001814 */
[----:B------:R-:W-:Y:S01]  /*26d90*/  FADD.FTZ R179, R155, R179 ;  /* 0x000000b39bb37221 */ /* 0x000fe20000010000 */
[C---:B------:R-:W-:Y:S01]  /*26da0*/  HMMA.16816.F32 R24, R72.reuse, R94, R24 ;  /* 0x0000005e4818723c */ /* 0x040fe20000001818 */
[----:B------:R-:W-:Y:S04]  /*26db0*/  LDSM.16.MT88.4 R92, [R228+0x13800] ;  /* 0x01380000e45c783b */ /* 0x000fe80000004200 */
[----:B------:R-:W-:Y:S01]  /*26dc0*/  FADD.FTZ R179, R154, R179 ;  /* 0x000000b39ab37221 */ /* 0x000fe20000010000 */
[C---:B-1----:R-:W-:Y:S05]  /*26dd0*/  HMMA.16816.F32 R28, R72.reuse, R76, R28 ;  /* 0x0000004c481c723c */ /* 0x042fea000000181c */
[----:B------:R-:W-:Y:S01]  /*26de0*/  FADD.FTZ R179, R145, R179 ;  /* 0x000000b391b37221 */ /* 0x000fe20000010000 */
[C---:B------:R-:W-:Y:S01]  /*26df0*/  HMMA.16816.F32 R32, R72.reuse, R78, R32 ;  /* 0x0000004e4820723c */ /* 0x040fe20000001820 */
[----:B------:R-:W1:Y:S04]  /*26e00*/  LDSM.16.MT88.4 R76, [R224+0x13000] ;  /* 0x01300000e04c783b */ /* 0x000e680000004200 */
[----:B------:R-:W-:Y:S01]  /*26e10*/  FADD.FTZ R179, R134, R179 ;  /* 0x000000b386b37221 */ /* 0x000fe20000010000 */
[C---:B------:R-:W-:Y:S05]  /*26e20*/  HMMA.16816.F32 R36, R72.reuse, R96, R36 ;  /* 0x000000604824723c */ /* 0x040fea0000001824 */
[----:B------:R-:W-:Y:S01]  /*26e30*/  FADD.FTZ R179, R133, R179 ;  /* 0x000000b385b37221 */ /* 0x000fe20000010000 */
[C---:B------:R-:W-:Y:S05]  /*26e40*/  HMMA.16816.F32 R40, R72.reuse, R98, R40 ;  /* 0x000000624828723c */ /* 0x040fea0000001828 */
[----:B------:R-:W-:Y:S01]  /*26e50*/  FADD.FTZ R252, R136, R179 ;  /* 0x000000b388fc7221 */ /* 0x000fe20000010000 */
        /* <DEDUP_REMOVED lines=33> */
.L_x_2277:
[----:B------:R1:W5:Y:S01]  /*27070*/  LDL R16, [R1] ;  /* 0x0000000001107983 */ /* 0x0003620000100800 */
[----:B------:R-:W2:Y:S01]  /*27080*/  LDC.64 R6, c[0x0][0x208] ;  /* 0x00008200ff067b82 */ /* 0x000ea20000000a00 */
[----:B------:R-:W3:Y:S07]  /*27090*/  S2R R11, SR_TID.X ;  /* 0x00000000000b7919 */ /* 0x000eee0000002100 */
[----:B------:R-:W4:Y:S01]  /*270a0*/  LDC.64 R8, c[0x0][0x198] ;  /* 0x00006600ff087b82 */ /* 0x000f220000000a00 */
[----:B--2---:R-:W-:-:S02]  /*270b0*/  R2UR UR4, R6 ;  /* 0x00000000060472ca */ /* 0x004fc400000e0000 */
[----:B------:R-:W-:Y:S02]  /*270c0*/  R2UR UR5, R7 ;  /* 0x00000000070572ca */ /* 0x000fe400000e0000 */
[----:B---3--:R-:W-:-:S04]  /*270d0*/  SHF.R.S32.HI R10, RZ, 0x1f, R11 ;  /* 0x0000001fff0a7819 */ /* 0x008fc8000001140b */
[----:B------:R-:W-:-:S07]  /*270e0*/  LEA.HI R4, R10, R11, RZ, 0x5 ;  /* 0x0000000b0a047211 */ /* 0x000fce00078f28ff */
[----:B----4-:R1:W5:Y:S01]  /*270f0*/  LD.E R5, desc[UR4][R8.64+0xd8] ;  /* 0x0000d80408057980 */ /* 0x010362000c101900 */
[----:B------:R-:W-:Y:S01]  /*27100*/  UMOV UR4, 0xffffffff ;  /* 0xffffffff00047882 */ /* 0x000fe20000000000 */
[----:B------:R-:W-:Y:S02]  /*27110*/  LEA.HI R10, R10, R11, RZ, 0x4 ;  /* 0x0000000b0a0a7211 */ /* 0x000fe400078f20ff */
[----:B------:R-:W-:-:S05]  /*27120*/  LOP3.LUT R4, R4, 0xffffffe0, RZ, 0xc0, !PT ;  /* 0xffffffe004047812 */ /* 0x000fca00078ec0ff */
[----:B------:R-:W-:-:S05]  /*27130*/  IMAD.IADD R4, R11, 0x1, -R4 ;  /* 0x000000010b047824 */ /* 0x000fca00078e0a04 */
[----:B------:R-:W-:-:S04]  /*27140*/  SHF.R.S32.HI R3, RZ, 0x1f, R4 ;  /* 0x0000001fff037819 */ /* 0x000fc80000011404 */
[----:B------:R-:W-:Y:S02]  /*27150*/  LEA.HI R4, R3, R4, RZ, 0x2 ;  /* 0x0000000403047211 */ /* 0x000fe400078f10ff */
[----:B------:R-:W-:Y:S02]  /*27160*/  SHF.R.S32.HI R3, RZ, 0x4, R10 ;  /* 0x00000004ff037819 */ /* 0x000fe4000001140a */
[----:B------:R-:W-:Y:S01]  /*27170*/  SHF.R.S32.HI R4, RZ, 0x2, R4 ;  /* 0x00000002ff047819 */ /* 0x000fe20000011404 */
[----:B------:R-:W-:Y:S06]  /*27180*/  BRA.DIV UR4, `(.L_x_2287) ;  /* 0x0000001604747947 */ /* 0x000fec000b800000 */
[----:B-----5:R-:W2:Y:S04]  /*27190*/  SHFL.BFLY PT, R15, R16, 0x2, 0x1f ;  /* 0x0c401f00100f7f89 */ /* 0x020ea800000e0000 */
[----:B------:R-:W3:Y:S01]  /*271a0*/  SHFL.BFLY PT, R10, R252, 0x2, 0x1f ;  /* 0x0c401f00fc0a7f89 */ /* 0x000ee200000e0000 */
[----:B--2---:R-:W-:Y:S01]  /*271b0*/  FADD.FTZ R15, R15, R16 ;  /* 0x000000100f0f7221 */ /* 0x004fe20000010000 */
[----:B---3--:R-:W-:-:S04]  /*271c0*/  FADD.FTZ R252, R10, R252 ;  /* 0x000000fc0afc7221 */ /* 0x008fc80000010000 */
[----:B------:R-:W2:Y:S04]  /*271d0*/  SHFL.BFLY PT, R14, R15, 0x1, 0x1f ;  /* 0x0c201f000f0e7f89 */ /* 0x000ea800000e0000 */
[----:B------:R3:W4:Y:S01]  /*271e0*/  SHFL.BFLY PT, R10, R252, 0x1, 0x1f ;  /* 0x0c201f00fc0a7f89 */ /* 0x00072200000e0000 */
[----:B--2---:R-:W-:-:S07]  /*271f0*/  FADD.FTZ R11, R15, R14 ;  /* 0x0000000e0f0b7221 */ /* 0x004fce0000010000 */
.L_x_2308:
[----:B------:R-:W2:Y:S01]  /*27200*/  S2R R14, SR_TID.X ;  /* 0x00000000000e7919 */ /* 0x000ea20000002100 */
[----:B----4-:R-:W-:Y:S01]  /*27210*/  FADD.FTZ R10, R252, R10 ;  /* 0x0000000afc0a7221 */ /* 0x010fe20000010000 */
[----:B------:R-:W-:Y:S01]  /*27220*/  FSETP.NE.FTZ.AND P4, PT, R11, RZ, PT ;  /* 0x000000ff0b00720b */ /* 0x000fe20003f95000 */
[----:B------:R-:W4:Y:S01]  /*27230*/  S2UR UR4, SR_CgaCtaId ;  /* 0x00000000000479c3 */ /* 0x000f220000008800 */
        /* <DEDUP_REMOVED lines=8> */
[----:B------:R-:W1:Y:S01]  /*272c0*/  @P4 MUFU.RCP R13, R11 ;  /* 0x0000000b000d4308 */ /* 0x000e620000001000 */
[----:B------:R-:W-:-:S07]  /*272d0*/  R2UR UR11, R7 ;  /* 0x00000000070b72ca */ /* 0x000fce00000e0000 */
[----:B------:R-:W3:Y:S01]  /*272e0*/  @P3 MUFU.RCP R12, R10 ;  /* 0x0000000a000c3308 */ /* 0x000ee20000001000 */
[----:B----4-:R-:W-:Y:S01]  /*272f0*/  ULEA UR4, UR4, UR5, 0x18 ;  /* 0x0000000504047291 */ /* 0x010fe2000f8ec03f */
[----:B--2---:R-:W-:Y:S01]  /*27300*/  SHF.R.S32.HI R15, RZ, 0x1f, R14 ;  /* 0x0000001fff0f7819 */ /* 0x004fe2000001140e */
[C---:B-1----:R-:W-:Y:S01]  /*27310*/  FMUL.FTZ R128, R13.reuse, R128 ;  /* 0x000000800d807220 */ /* 0x042fe20000410000 */
        /* <DEDUP_REMOVED lines=50> */
[C---:B---3--:R-:W-:Y:S01]  /*27640*/  FMUL.FTZ R131, R12.reuse, R131 ;  /* 0x000000830c837220 */ /* 0x048fe20000410000 */
        /* <DEDUP_REMOVED lines=41> */
[----:B------:R-:W-:Y:S02]  /*278e0*/  IADD3 R13, R13, R18, RZ ;  /* 0x000000120d0d7210 */ /* 0x000fe40007ffe0ff */
        /* <DEDUP_REMOVED lines=32> */
[----:B------:R4:W-:Y:S04]  /*27af0*/  STS.64 [R12+0x4800], R70 ;  /* 0x004800460c007388 */ /* 0x0009e80000000a00 */
[----:B-1----:R-:W4:Y:S04]  /*27b00*/  LD.E.64 R18, desc[UR12][R8.64+0xb0] ;  /* 0x0000b00c08127980 */ /* 0x002f28000c101b00 */
[----:B--2---:R-:W2:Y:S01]  /*27b10*/  LD.E R20, desc[UR10][R8.64+0x60] ;  /* 0x0000600a08147980 */ /* 0x004ea2000c101900 */
[----:B------:R-:W-:Y:S01]  /*27b20*/  LEA.HI R15, R15, R14, RZ, 0x4 ;  /* 0x0000000e0f0f7211 */ /* 0x000fe200078f20ff */
[----:B------:R1:W4:Y:S01]  /*27b30*/  @P3 MUFU.LG2 R24, R10 ;  /* 0x0000000a00183308 */ /* 0x0003220000000c00 */
[----:B------:R-:W-:Y:S01]  /*27b40*/  LOP3.LUT R17, R17, 0xffffffe0, RZ, 0xc0, !PT ;  /* 0xffffffe011117812 */ /* 0x000fe200078ec0ff */
[----:B---3--:R3:W5:Y:S01]  /*27b50*/  LD.E.64 R80, desc[UR10][R8.64+0x78] ;  /* 0x0000780a08507980 */ /* 0x008762000c101b00 */
[----:B-1----:R-:W-:-:S05]  /*27b60*/  LOP3.LUT R10, R15, 0xfffffff0, RZ, 0xc0, !PT ;  /* 0xfffffff00f0a7812 */ /* 0x002fca00078ec0ff */
[----:B------:R-:W1:Y:S01]  /*27b70*/  @P4 MUFU.LG2 R25, R11 ;  /* 0x0000000b00194308 */ /* 0x000e620000000c00 */
[----:B------:R-:W-:Y:S01]  /*27b80*/  SHF.R.S32.HI R15, RZ, 0x1f, R16 ;  /* 0x0000001fff0f7819 */ /* 0x000fe20000011410 */
[----:B----4-:R3:W5:Y:S03]  /*27b90*/  LD.E R12, desc[UR10][R8.64+0xcc] ;  /* 0x0000cc0a080c7980 */ /* 0x010766000c101900 */
[----:B------:R-:W-:-:S04]  /*27ba0*/  LEA.HI R15, R15, R16, RZ, 0x2 ;  /* 0x000000100f0f7211 */ /* 0x000fc800078f10ff */
[----:B------:R-:W-:Y:S02]  /*27bb0*/  LOP3.LUT R15, R15, 0xffffffc, RZ, 0xc0, !PT ;  /* 0x0ffffffc0f0f7812 */ /* 0x000fe400078ec0ff */
[----:B------:R-:W-:Y:S02]  /*27bc0*/  IADD3 R10, -R10, R14, RZ ;  /* 0x0000000e0a0a7210 */ /* 0x000fe40007ffe1ff */
[----:B------:R-:W-:Y:S02]  /*27bd0*/  IADD3 R15, R16, -R15, RZ ;  /* 0x8000000f100f7210 */ /* 0x000fe40007ffe0ff */
[----:B------:R-:W-:Y:S02]  /*27be0*/  SHF.L.U32 R21, R3, 0x6, RZ ;  /* 0x0000000603157819 */ /* 0x000fe400000006ff */
[----:B------:R-:W-:Y:S02]  /*27bf0*/  LEA.HI R23, R10, R10, RZ, 0x1 ;  /* 0x0000000a0a177211 */ /* 0x000fe400078f08ff */
[----:B------:R-:W-:-:S02]  /*27c00*/  IADD3 R17, -R17, R14, RZ ;  /* 0x0000000e11117210 */ /* 0x000fc40007ffe1ff */
[----:B------:R-:W-:Y:S02]  /*27c10*/  LEA R4, R15, R4, 0x4 ;  /* 0x000000040f047211 */ /* 0x000fe400078e20ff */
[----:B------:R3:W5:Y:S01]  /*27c20*/  LD.E.64 R14, desc[UR10][R8.64+0xa8] ;  /* 0x0000a80a080e7980 */ /* 0x000762000c101b00 */
[----:B------:R-:W-:Y:S02]  /*27c30*/  LOP3.LUT R21, R21, 0x1c0, RZ, 0xc0, !PT ;  /* 0x000001c015157812 */ /* 0x000fe400078ec0ff */
[C---:B------:R-:W-:Y:S02]  /*27c40*/  SHF.L.U32 R22, R23.reuse, 0x2, RZ ;  /* 0x0000000217167819 */ /* 0x040fe400000006ff */
[----:B------:R-:W-:Y:S02]  /*27c50*/  LOP3.LUT R23, R23, 0xffffffe, RZ, 0xc0, !PT ;  /* 0x0ffffffe17177812 */ /* 0x000fe400078ec0ff */
[----:B------:R-:W-:Y:S02]  /*27c60*/  LOP3.LUT R22, R21, 0x38, R22, 0xf8, !PT ;  /* 0x0000003815167812 */ /* 0x000fe400078ef816 */
[----:B------:R-:W-:Y:S01]  /*27c70*/  SHF.R.U32.HI R21, RZ, 0x3, R21 ;  /* 0x00000003ff157819 */ /* 0x000fe20000011615 */
[----:B------:R-:W-:Y:S01]  /*27c80*/  @P3 FMUL.FTZ R24, R24, 0.69314718246459960938 ;  /* 0x3f31721818183820 */ /* 0x000fe20000410000 */
[----:B------:R-:W-:-:S02]  /*27c90*/  IADD3 R23, R10, -R23, RZ ;  /* 0x800000170a177210 */ /* 0x000fc40007ffe0ff */
[----:B------:R-:W-:Y:S01]  /*27ca0*/  LOP3.LUT R21, R22, R21, RZ, 0x3c, !PT ;  /* 0x0000001516157212 */ /* 0x000fe200078e3cff */
[----:B-1----:R-:W-:Y:S01]  /*27cb0*/  @P4 FMUL.FTZ R25, R25, 0.69314718246459960938 ;  /* 0x3f31721819194820 */ /* 0x002fe20000410000 */
[----:B------:R-:W-:Y:S01]  /*27cc0*/  MOV R13, 0xff800000 ;  /* 0xff800000000d7802 */ /* 0x000fe20000000f00 */
[----:B------:R-:W-:Y:S01]  /*27cd0*/  @P3 FFMA.FTZ R13, R5, R0, R24 ;  /* 0x00000000050d3223 */ /* 0x000fe20000010018 */
[----:B------:R-:W-:Y:S02]  /*27ce0*/  LEA R0, R23, R21, 0x2 ;  /* 0x0000001517007211 */ /* 0x000fe400078e10ff */
[----:B------:R-:W-:Y:S01]  /*27cf0*/  MOV R11, 0xff800000 ;  /* 0xff800000000b7802 */ /* 0x000fe20000000f00 */
[----:B------:R-:W-:Y:S01]  /*27d00*/  @P4 FFMA.FTZ R11, R5, R2, R25 ;  /* 0x00000002050b4223 */ /* 0x000fe20000010019 */
[----:B------:R-:W-:Y:S02]  /*27d10*/  SHF.L.U32 R5, R243, 0x6, RZ ;  /* 0x00000006f3057819 */ /* 0x000fe400000006ff */
[----:B------:R-:W-:Y:S01]  /*27d20*/  LEA R0, R0, UR4, 0x2 ;  /* 0x0000000400007c11 */ /* 0x000fe2000f8e10ff */
[----:B------:R-:W-:Y:S01]  /*27d30*/  BAR.SYNC.DEFER_BLOCKING 0x0 ;  /* 0x0000000000007b1d */ /* 0x000fe20000010000 */
[----:B------:R-:W-:-:S05]  /*27d40*/  LOP3.LUT P0, RZ, R17, 0x3, RZ, 0xc0, !PT ;  /* 0x0000000311ff7812 */ /* 0x000fca000780c0ff */
        /* <DEDUP_REMOVED lines=21> */
[----:B---3--:R-:W-:Y:S02]  /*27ea0*/  IMAD R0, R243, -0x40, R244 ;  /* 0xffffffc0f3007824 */ /* 0x008fe400078e02f4 */
[----:B------:R-:W-:-:S03]  /*27eb0*/  VIADD R2, R4, 0x8 ;  /* 0x0000000804027836 */ /* 0x000fc60000000000 */
        /* <DEDUP_REMOVED lines=13> */
.L_x_2289:
[----:B------:R-:W-:Y:S05]  /*27f90*/  BSYNC B0 ;  /* 0x0000000000007941 */ /* 0x000fea0003800000 */
.L_x_2288:
[----:B------:R-:W-:Y:S01]  /*27fa0*/  IMAD.SHL.U32 R10, R10, 0x4, RZ ;  /* 0x000000040a0a7824 */ /* 0x000fe200078e00ff */
[----:B------:R-:W-:Y:S02]  /*27fb0*/  R2UR UR4, R6 ;  /* 0x00000000060472ca */ /* 0x000fe400000e0000 */
[----:B------:R-:W-:Y:S02]  /*27fc0*/  R2UR UR5, R7 ;  /* 0x00000000070572ca */ /* 0x000fe400000e0000 */
[--C-:B----4-:R-:W-:Y:S01]  /*27fd0*/  SHF.R.S32.HI R11, RZ, 0x1f, R10.reuse ;  /* 0x0000001fff0b7819 */ /* 0x110fe2000001140a */
[----:B-----5:R-:W-:Y:S02]  /*27fe0*/  IMAD R12, R5, R12, RZ ;  /* 0x0000000c050c7224 */ /* 0x020fe400078e02ff */
[----:B------:R-:W-:-:S04]  /*27ff0*/  IMAD.WIDE R14, R3, 0x80, R10 ;  /* 0x00000080030e7825 */ /* 0x000fc800078e020a */
[----:B------:R-:W-:Y:S02]  /*28000*/  IMAD R243, R243, -0x40, R244 ;  /* 0xffffffc0f3f37824 */ /* 0x000fe400078e02f4 */
[C---:B------:R-:W-:Y:S01]  /*28010*/  VIADD R4, R3.reuse, 0x8 ;  /* 0x0000000803047836 */ /* 0x040fe20000000000 */
[----:B------:R-:W-:Y:S01]  /*28020*/  IADD3 R5, P2, R14, R12, RZ ;  /* 0x0000000c0e057210 */ /* 0x000fe20007f5e0ff */
[C---:B---3--:R-:W-:Y:S01]  /*28030*/  VIADD R0, R3.reuse, 0x18 ;  /* 0x0000001803007836 */ /* 0x048fe20000000000 */
[----:B------:R3:W5:Y:S01]  /*28040*/  LD.E R8, desc[UR4][R8.64+0xc0] ;  /* 0x0000c00408087980 */ /* 0x000762000c101900 */
[----:B------:R-:W-:Y:S01]  /*28050*/  VIADD R2, R3, 0x10 ;  /* 0x0000001003027836 */ /* 0x000fe20000000000 */
[----:B------:R-:W-:Y:S01]  /*28060*/  ISETP.GE.AND P0, PT, R4, R243, PT ;  /* 0x000000f30400720c */ /* 0x000fe20003f06270 */
[----:B------:R-:W-:Y:S01]  /*28070*/  BSSY B0, `(.L_x_2290) ;  /* 0x000001b000007945 */ /* 0x000fe20003800000 */
[----:B------:R-:W-:Y:S02]  /*28080*/  LEA.HI.X.SX32 R4, R12, R15, 0x1, P2 ;  /* 0x0000000f0c047211 */ /* 0x000fe400010f0eff */
[----:B------:R-:W-:-:S02]  /*28090*/  LEA R12, P2, R5, R80, 0x2 ;  /* 0x00000050050c7211 */ /* 0x000fc400078410ff */
[----:B------:R-:W-:Y:S01]  /*280a0*/  ISETP.GE.AND P6, PT, R0, R243, PT ;  /* 0x000000f30000720c */ /* 0x000fe20003fc6270 */
[----:B------:R-:W-:Y:S01]  /*280b0*/  VIADD R0, R3, 0x20 ;  /* 0x0000002003007836 */ /* 0x000fe20000000000 */
[----:B------:R-:W-:Y:S02]  /*280c0*/  LEA.HI.X R13, R5, R81, R4, 0x2, P2 ;  /* 0x00000051050d7211 */ /* 0x000fe400010f1404 */
[CC--:B------:R-:W-:Y:S02]  /*280d0*/  ISETP.GE.AND P2, PT, R3.reuse, R243.reuse, PT ;  /* 0x000000f30300720c */ /* 0x0c0fe40003f46270 */
[-C--:B------:R-:W-:Y:S01]  /*280e0*/  ISETP.GE.AND P5, PT, R0, R243.reuse, PT ;  /* 0x000000f30000720c */ /* 0x080fe20003fa6270 */
[C---:B------:R-:W-:Y:S01]  /*280f0*/  VIADD R0, R3.reuse, 0x30 ;  /* 0x0000003003007836 */ /* 0x040fe20000000000 */
[-C--:B------:R-:W-:Y:S01]  /*28100*/  ISETP.GE.AND P1, PT, R2, R243.reuse, PT ;  /* 0x000000f30200720c */ /* 0x080fe20003f26270 */
[C---:B------:R-:W-:Y:S02]  /*28110*/  VIADD R2, R3.reuse, 0x28 ;  /* 0x0000002803027836 */ /* 0x040fe40000000000 */
[----:B------:R-:W-:Y:S01]  /*28120*/  VIADD R3, R3, 0x38 ;  /* 0x0000003803037836 */ /* 0x000fe20000000000 */
[-C--:B------:R-:W-:Y:S01]  /*28130*/  ISETP.GE.AND P3, PT, R0, R243.reuse, PT ;  /* 0x000000f30000720c */ /* 0x080fe20003f66270 */
[----:B------:R-:W-:Y:S01]  /*28140*/  VIADD R0, R10, 0x40 ;  /* 0x000000400a007836 */ /* 0x000fe20000000000 */
[----:B------:R-:W-:-:S03]  /*28150*/  ISETP.GE.AND P4, PT, R2, R243, PT ;  /* 0x000000f30200720c */ /* 0x000fc60003f86270 */
[----:B---3--:R-:W-:Y:S10]  /*28160*/  @P2 BRA `(.L_x_2291) ;  /* 0x00000000002c2947 */ /* 0x008ff40003800000 */
        /* <DEDUP_REMOVED lines=11> */
.L_x_2291:
[----:B------:R-:W-:Y:S05]  /*28220*/  BSYNC B0 ;  /* 0x0000000000007941 */ /* 0x000fea0003800000 */
.L_x_2290:
        /* <DEDUP_REMOVED lines=11> */
.L_x_2293:
[----:B------:R-:W-:Y:S05]  /*282e0*/  BSYNC B0 ;  /* 0x0000000000007941 */ /* 0x000fea0003800000 */
.L_x_2292:
        /* <DEDUP_REMOVED lines=10> */
.L_x_2295:
[----:B------:R-:W-:Y:S05]  /*28390*/  BSYNC B0 ;  /* 0x0000000000007941 */ /* 0x000fea0003800000 */
.L_x_2294:
        /* <DEDUP_REMOVED lines=10> */
.L_x_2297:
[----:B------:R-:W-:Y:S05]  /*28440*/  BSYNC B0 ;  /* 0x0000000000007941 */ /* 0x000fea0003800000 */
.L_x_2296:
        /* <DEDUP_REMOVED lines=10> */
.L_x_2299:
[----:B------:R-:W-:Y:S05]  /*284f0*/  BSYNC B0 ;  /* 0x0000000000007941 */ /* 0x000fea0003800000 */
.L_x_2298:
        /* <DEDUP_REMOVED lines=10> */
.L_x_2301:
[----:B------:R-:W-:Y:S05]  /*285a0*/  BSYNC B0 ;  /* 0x0000000000007941 */ /* 0x000fea0003800000 */
.L_x_2300:
        /* <DEDUP_REMOVED lines=10> */
.L_x_2303:
[----:B------:R-:W-:Y:S05]  /*28650*/  BSYNC B0 ;  /* 0x0000000000007941 */ /* 0x000fea0003800000 */
.L_x_2302:
[----:B------:R-:W-:Y:S02]  /*28660*/  MOV R2, R242 ;  /* 0x000000f200027202 */ /* 0x000fe40000000f00 */
[----:B------:R-:W-:-:S04]  /*28670*/  MOV R3, 0x0 ;  /* 0x0000000000037802 */ /* 0x000fc80000000f00 */
[----:B-12345:R-:W-:Y:S05]  /*28680*/  @P2 RET.REL.NODEC R2 `(_ZN5flash24flash_fwd_splitkv_kernelI23Flash_fwd_kernel_traitsILi128ELi64ELi128ELi4ELb0ELb0EN7cutlass6half_tE19Flash_kernel_traitsILi128ELi64ELi128ELi4ES3_EELb1ELb0ELb0ELb0ELb0ELb1ELb1ELb1EEEvNS_16Flash_fwd_paramsE) ;  /* 0xfffffd78025c2950 */ /* 0x03efea0003c3ffff */
[-C--:B------:R-:W-:Y:S01]  /*28690*/  ISETP.GE.AND P1, PT, R10, R8.reuse, PT ;  /* 0x000000080a00720c */ /* 0x080fe20003f26270 */
[----:B------:R-:W-:Y:S01]  /*286a0*/  IMAD.MOV.U32 R2, RZ, RZ, R242 ;  /* 0x000000ffff027224 */ /* 0x000fe200078e00f2 */
[----:B------:R-:W-:Y:S01]  /*286b0*/  ISETP.GE.AND P0, PT, R0, R8, PT ;  /* 0x000000080000720c */ /* 0x000fe20003f06270 */
[----:B------:R-:W-:-:S10]  /*286c0*/  IMAD.MOV.U32 R3, RZ, RZ, 0x0 ;  /* 0x00000000ff037424 */ /* 0x000fd400078e00ff */
[----:B------:R-:W-:Y:S02]  /*286d0*/  @!P1 R2UR UR4, R6 ;  /* 0x00000000060492ca */ /* 0x000fe400000e0000 */
[----:B------:R-:W-:-:S13]  /*286e0*/  @!P1 R2UR UR5, R7 ;  /* 0x00000000070592ca */ /* 0x000fda00000e0000 */
[----:B------:R1:W-:Y:S02]  /*286f0*/  @!P1 ST.E.128 desc[UR4][R12.64+0x7000], R48 ;  /* 0x007000300c009985 */ /* 0x0003e4000c101d04 */
[----:B-1----:R-:W-:Y:S05]  /*28700*/  @P0 RET.REL.NODEC R2 `(_ZN5flash24flash_fwd_splitkv_kernelI23Flash_fwd_kernel_traitsILi128ELi64ELi128ELi4ELb0ELb0EN7cutlass6half_tE19Flash_kernel_traitsILi128ELi64ELi128ELi4ES3_EELb1ELb0ELb0ELb0ELb0ELb1ELb1ELb1EEEvNS_16Flash_fwd_paramsE) ;  /* 0xfffffd78023c0950 */ /* 0x002fea0003c3ffff */
[----:B------:R-:W-:Y:S01]  /*28710*/  R2UR UR4, R6 ;  /* 0x00000000060472ca */ /* 0x000fe200000e0000 */
[----:B------:R-:W-:Y:S01]  /*28720*/  IMAD.MOV.U32 R243, RZ, RZ, 0x0 ;  /* 0x00000000fff37424 */ /* 0x000fe200078e00ff */
[----:B------:R-:W-:-:S13]  /*28730*/  R2UR UR5, R7 ;  /* 0x00000000070572ca */ /* 0x000fda00000e0000 */
[----:B------:R1:W-:Y:S02]  /*28740*/  ST.E.128 desc[UR4][R12.64+0x7100], R16 ;  /* 0x007100100c007985 */ /* 0x0003e4000c101d04 */
[----:B-1----:R-:W-:Y:S05]  /*28750*/  RET.REL.NODEC R242 `(_ZN5flash24flash_fwd_splitkv_kernelI23Flash_fwd_kernel_traitsILi128ELi64ELi128ELi4ELb0ELb0EN7cutlass6half_tE19Flash_kernel_traitsILi128ELi64ELi128ELi4ES3_EELb1ELb0ELb0ELb0ELb0ELb1ELb1ELb1EEEvNS_16Flash_fwd_paramsE) ;  /* 0xfffffd78f2287950 */ /* 0x002fea0003c3ffff */
.L_x_2287:
[----:B------:R-:W-:Y:S01]  /*28760*/  MOV R10, 0x1f ;  /* 0x0000001f000a7802 */ /* 0x000fe20000000f00 */
[----:B------:R-:W-:Y:S01]  /*28770*/  IMAD.MOV.U32 R11, RZ, RZ, 0x2 ;  /* 0x00000002ff0b7424 */ /* 0x000fe200078e00ff */
[----:B-----5:R-:W-:Y:S01]  /*28780*/  MOV R13, R16 ;  /* 0x00000010000d7202 */ /* 0x020fe20000000f00 */
[----:B------:R-:W-:-:S07]  /*28790*/  IMAD.MOV.U32 R12, RZ, RZ, -0x1 ;  /* 0xffffffffff0c7424 */ /* 0x000fce00078e00ff */
[----:B-1----:R-:W-:Y:S05]  /*287a0*/  WARPSYNC.COLLECTIVE R12, `(.L_x_2304) ;  /* 0x000000000c087348 */ /* 0x002fea0003c00000 */
[----:B------:R2:W3:Y:S02]  /*287b0*/  SHFL.BFLY P0, R10, R13, R11, R10 ;  /* 0x0c00000b0d0a7389 */ /* 0x0004e4000000000a */
[----:B-123--:R-:W-:Y:S01]  /*287c0*/  ENDCOLLECTIVE ;  /* 0x000000000000791b */ /* 0x00efe20003800000 */
.L_x_2304:
        /* <DEDUP_REMOVED lines=8> */
.L_x_2305:
[----:B------:R-:W-:Y:S01]  /*28850*/  MOV R14, R10 ;  /* 0x0000000a000e7202 */ /* 0x000fe20000000f00 */
[----:B------:R-:W-:Y:S01]  /*28860*/  IMAD.MOV.U32 R13, RZ, RZ, R252 ;  /* 0x000000ffff0d7224 */ /* 0x000fe200078e00fc */
[----:B------:R-:W-:Y:S02]  /*28870*/  MOV R10, 0x1f ;  /* 0x0000001f000a7802 */ /* 0x000fe40000000f00 */
[----:B------:R-:W-:-:S07]  /*28880*/  MOV R11, 0x2 ;  /* 0x00000002000b7802 */ /* 0x000fce0000000f00 */
[----:B------:R-:W-:Y:S05]  /*28890*/  WARPSYNC.COLLECTIVE R12, `(.L_x_2306) ;  /* 0x000000000c087348 */ /* 0x000fea0003c00000 */
[----:B------:R1:W2:Y:S02]  /*288a0*/  SHFL.BFLY P0, R10, R13, R11, R10 ;  /* 0x0c00000b0d0a7389 */ /* 0x0002a4000000000a */
[----:B-12---:R-:W-:Y:S01]  /*288b0*/  ENDCOLLECTIVE ;  /* 0x000000000000791b */ /* 0x006fe20003800000 */
.L_x_2306:
[----:B------:R-:W-:Y:S01]  /*288c0*/  FADD.FTZ R252, R10, R252 ;  /* 0x000000fc0afc7221 */ /* 0x000fe20000010000 */
[----:B------:R-:W-:Y:S02]  /*288d0*/  MOV R10, 0x1f ;  /* 0x0000001f000a7802 */ /* 0x000fe40000000f00 */
[----:B------:R-:W-:Y:S01]  /*288e0*/  MOV R11, 0x1 ;  /* 0x00000001000b7802 */ /* 0x000fe20000000f00 */
[----:B------:R-:W-:-:S07]  /*288f0*/  IMAD.MOV.U32 R13, RZ, RZ, R252 ;  /* 0x000000ffff0d7224 */ /* 0x000fce00078e00fc */
[----:B------:R-:W-:Y:S05]  /*28900*/  WARPSYNC.COLLECTIVE R12, `(.L_x_2307) ;  /* 0x000000000c087348 */ /* 0x000fea0003c00000 */
[----:B------:R1:W2:Y:S02]  /*28910*/  SHFL.BFLY P0, R10, R13, R11, R10 ;  /* 0x0c00000b0d0a7389 */ /* 0x0002a4000000000a */
[----:B-12---:R-:W-:Y:S01]  /*28920*/  ENDCOLLECTIVE ;  /* 0x000000000000791b */ /* 0x006fe20003800000 */
.L_x_2307:
[----:B------:R-:W-:Y:S01]  /*28930*/  FADD.FTZ R11, R15, R14 ;  /* 0x0000000e0f0b7221 */ /* 0x000fe20000010000 */
[----:B------:R-:W-:Y:S06]  /*28940*/  BRA `(.L_x_2308) ;  /* 0xffffffe8002c7947 */ /* 0x000fec000383ffff */
.L_x_2309:
        /* <DEDUP_REMOVED lines=11> */
.L_x_8329:


//--------------------- .text._ZN5flash24flash_fwd_splitkv_kernelI23Flash_fwd_kernel_traitsILi128ELi64ELi128ELi4ELb0ELb0EN7cutlass6half_tE19Flash_kernel_traitsILi128ELi64ELi128ELi4ES3_EELb1ELb0ELb0ELb1ELb1ELb0ELb0ELb0EEEvNS_16Flash_fwd_paramsE --------------------------
	.section	.text._ZN5flash24flash_fwd_splitkv_kernelI23Flash_fwd_kernel_traitsILi128ELi64ELi128ELi4ELb0ELb0EN7cutlass6half_tE19Flash_kernel_traitsILi128ELi64ELi128ELi4ES3_EELb1ELb0ELb0ELb1ELb1ELb0ELb0ELb0EEEvNS_16Flash_fwd_paramsE,"ax",@progbits
	.align	128
        .global         _ZN5flash24flash_fwd_splitkv_kernelI23Flash_fwd_kernel_traitsILi128ELi64ELi128ELi4ELb0ELb0EN7cutlass6half_tE19Flash_kernel_traitsILi128ELi64ELi128ELi4ES3_EELb1ELb0ELb0ELb1ELb1ELb0ELb0ELb0EEEvNS_16Flash_fwd_paramsE
        .type           _ZN5flash24flash_fwd_splitkv_kernelI23Flash_fwd_kernel_traitsILi128ELi64ELi128ELi4ELb0ELb0EN7cutlass6half_tE19Flash_kernel_traitsILi128ELi64ELi128ELi4ES3_EELb1ELb0ELb0ELb1ELb1ELb0ELb0ELb0EEEvNS_16Flash_fwd_paramsE,@function
        .size           _ZN5flash24flash_fwd_splitkv_kernelI23Flash_fwd_kernel_traitsILi128ELi64ELi128ELi4ELb0ELb0EN7cutlass6half_tE19Flash_kernel_traitsILi128ELi64ELi128ELi4ES3_EELb1ELb0ELb0ELb1ELb1ELb0ELb0ELb0EEEvNS_16Flash_fwd_paramsE,(.L_x_8370 - _ZN5flash24flash_fwd_splitkv_kernelI23Flash_fwd_kernel_traitsILi128ELi64ELi128ELi4ELb0ELb0EN7cutlass6half_tE19Flash_kernel_traitsILi128ELi64ELi128ELi4ES3_EELb1ELb0ELb0ELb1ELb1ELb0ELb0ELb0EEEvNS_16Flash_fwd_paramsE)
        .other          _ZN5flash24flash_fwd_splitkv_kernelI23Flash_fwd_kernel_traitsILi128ELi64ELi128ELi4ELb0ELb0EN7cutlass6half_tE19Flash_kernel_traitsILi128ELi64ELi128ELi4ES3_EELb1ELb0ELb0ELb1ELb1ELb0ELb0ELb0EEEvNS_16Flash_fwd_paramsE,@"STO_CUDA_ENTRY STV_DEFAULT"
_ZN5flash24flash_fwd_splitkv_kernelI23Flash_fwd_kernel_traitsILi128ELi64ELi128ELi4ELb0ELb0EN7cutlass6half_tE19Flash_kernel_traitsILi128ELi64ELi128ELi4ES3_EELb1ELb0ELb0ELb1ELb1ELb0ELb0ELb0EEEvNS_16Flash_fwd_paramsE:
.text._ZN5flash24flash_fwd_splitkv_kernelI23Flash_fwd_kernel_traitsILi128ELi64ELi128ELi4ELb0ELb0EN7cutlass6half_tE19Flash_kernel_traitsILi128ELi64ELi128ELi4ES3_EELb1ELb0ELb0ELb1ELb1ELb0ELb0ELb0EEEvNS_16Flash_fwd_paramsE:
[----:B------:R-:W-:Y:S08]  /*0000*/  LDC R1, c[0x0][0x28] ;  /* 0x00000a00ff017b82 */ /* 0x000ff00000000800 */
[----:B------:R-:W1:Y:S01]  /*0010*/  LDC.64 R4, c[0x0][0x300] ;  /* 0x0000c000ff047b82 */ /* 0x000e620000000a00 */
[----:B------:R-:W2:Y:S01]  /*0020*/  S2R R12, SR_CTAID.Y ;  /* 0x00000000000c7919 */ /* 0x000ea20000002600 */
[----:B------:R-:W-:Y:S01]  /*0030*/  IMAD.MOV.U32 R19, RZ, RZ, RZ ;  /* 0x000000ffff137224 */ /* 0x000fe200078e00ff */
[----:B------:R-:W-:Y:S01]  /*0040*/  ULDC.64 UR18, c[0x0][0x208] ;  /* 0x0000820000127ab9 */ /* 0x000fe20000000a00 */
[----:B------:R-:W-:-:S04]  /*0050*/  ULDC UR17, c[0x0][0x2c4] ;  /* 0x0000b10000117ab9 */ /* 0x000fc80000000800 */
[----:B------:R-:W3:Y:S01]  /*0060*/  LDC.64 R2, c[0x0][0x308] ;  /* 0x0000c200ff027b82 */ /* 0x000ee20000000a00 */
[----:B-1----:R-:W-:-:S04]  /*0070*/  ISETP.NE.U32.AND P0, PT, R4, RZ, PT ;  /* 0x000000ff0400720c */ /* 0x002fc80003f05070 */
[----:B------:R-:W-:Y:S02]  /*0080*/  ISETP.NE.AND.EX P0, PT, R5, RZ, PT, P0 ;  /* 0x000000ff0500720c */ /* 0x000fe40003f05300 */
[----:B---3--:R-:W-:-:S04]  /*0090*/  ISETP.NE.U32.AND P2, PT, R2, RZ, PT ;  /* 0x000000ff0200720c */ /* 0x008fc80003f45070 */
[----:B------:R-:W-:-:S07]  /*00a0*/  ISETP.NE.AND.EX P2, PT, R3, RZ, PT, P2 ;  /* 0x000000ff0300720c */ /* 0x000fce0003f45320 */
[----:B------:R-:W2:Y:S08]  /*00b0*/  @P0 LDC.64 R4, c[0x0][0x300] ;  /* 0x0000c000ff040b82 */ /* 0x000eb00000000a00 */
[----:B------:R-:W1:Y:S01]  /*00c0*/  @P2 LDC.64 R2, c[0x0][0x308] ;  /* 0x0000c200ff022b82 */ /* 0x000e620000000a00 */
[C---:B--2---:R-:W-:Y:S01]  /*00d0*/  @P0 IMAD.WIDE R8, R12.reuse, 0x4, R4 ;  /* 0x000000040c080825 */ /* 0x044fe200078e0204 */
[----:B------:R-:W2:Y:S06]  /*00e0*/  S2R R25, SR_CTAID.X ;  /* 0x0000000000197919 */ /* 0x000eac0000002500 */
[----:B------:R-:W3:Y:S01]  /*00f0*/  @!P2 LDC.64 R4, c[0x0][0x318] ;  /* 0x0000c600ff04ab82 */ /* 0x000ee20000000a00 */
[----:B------:R-:W4:Y:S01]  /*0100*/  @P0 LDG.E R19, desc[UR18][R8.64] ;  /* 0x0000001208130981 */ /* 0x000f22000c1e1900 */
[----:B-1----:R-:W-:-:S06]  /*0110*/  @P2 IMAD.WIDE R10, R12, 0x4, R2 ;  /* 0x000000040c0a2825 */ /* 0x002fcc00078e0202 */
[----:B------:R-:W1:Y:S01]  /*0120*/  @!P2 LDC.64 R2, c[0x0][0x2c8] ;  /* 0x0000b200ff02ab82 */ /* 0x000e620000000a00 */
[----:B------:R-:W4:Y:S01]  /*0130*/  @P2 LDG.E R6, desc[UR18][R10.64] ;  /* 0x000000120a062981 */ /* 0x000f22000c1e1900 */
[----:B--2---:R-:W-:-:S05]  /*0140*/  IMAD.SHL.U32 R39, R25, 0x40, RZ ;  /* 0x0000004019277824 */ /* 0x004fca00078e00ff */
[----:B------:R-:W-:Y:S02]  /*0150*/  ISETP.GE.AND P1, PT, R39, UR17, PT ;  /* 0x0000001127007c0c */ /* 0x000fe4000bf26270 */
[----:B---3--:R-:W-:-:S04]  /*0160*/  @!P2 ISETP.NE.U32.AND P0, PT, R4, RZ, PT ;  /* 0x000000ff0400a20c */ /* 0x008fc80003f05070 */
[----:B------:R-:W-:-:S04]  /*0170*/  @!P2 ISETP.NE.AND.EX P0, PT, R5, RZ, PT, P0 ;  /* 0x000000ff0500a20c */ /* 0x000fc80003f05300 */
[----:B-1----:R-:W-:Y:S01]  /*0180*/  @!P2 SEL R0, R3, RZ, P0 ;  /* 0x000000ff0300a207 */ /* 0x002fe20000000000 */
[----:B----4-:R-:W-:Y:S02]  /*0190*/  @P2 IMAD.IADD R6, R6, 0x1, -R19 ;  /* 0x0000000106062824 */ /* 0x010fe400078e0a13 */
[----:B------:R-:W-:Y:S06]  /*01a0*/  @P1 EXIT ;  /* 0x000000000000194d */ /* 0x000fec0003800000 */
[----:B------:R-:W-:Y:S01]  /*01b0*/  VIADD R3, R39, 0xbf ;  /* 0x000000bf27037836 */ /* 0x000fe20000000000 */
[----:B------:R-:W-:Y:S01]  /*01c0*/  @!P2 IADD3 R6, R0, R2, -R19 ;  /* 0x000000020006a210 */ /* 0x000fe20007ffe813 */
[----:B------:R-:W-:Y:S01]  /*01d0*/  ULDC UR5, c[0x0][0x2c8] ;  /* 0x0000b20000057ab9 */ /* 0x000fe20000000800 */
[----:B------:R-:W-:Y:S01]  /*01e0*/  ULDC UR16, c[0x0][0x398] ;  /* 0x0000e60000107ab9 */ /* 0x000fe20000000800 */
[----:B------:R-:W-:Y:S01]  /*01f0*/  UIADD3 UR5, UR5, 0x7f, URZ ;  /* 0x0000007f05057890 */ /* 0x000fe2000fffe03f */
[C---:B------:R-:W-:Y:S01]  /*0200*/  IADD3 R3, R6.reuse, -UR17, R3 ;  /* 0x8000001106037c10 */ /* 0x040fe2000fffe003 */
[----:B------:R-:W-:Y:S01]  /*0210*/  VIADD R5, R6, 0x7f ;  /* 0x0000007f06057836 */ /* 0x000fe20000000000 */
[----:B------:R-:W1:Y:S01]  /*0220*/  S2R R11, SR_CTAID.Z ;  /* 0x00000000000b7919 */ /* 0x000e620000002700 */
[----:B------:R-:W-:Y:S02]  /*0230*/  USHF.R.S32.HI UR4, URZ, 0x1f, UR5 ;  /* 0x0000001f3f047899 */ /* 0x000fe40008011405 */
[----:B------:R-:W-:Y:S01]  /*0240*/  VIADD R3, R3, UR16 ;  /* 0x0000001003037c36 */ /* 0x000fe20008000000 */
[----:B------:R-:W-:Y:S01]  /*0250*/  SHF.R.S32.HI R2, RZ, 0x1f, R5 ;  /* 0x0000001fff027819 */ /* 0x000fe20000011405 */
[----:B------:R-:W-:Y:S01]  /*0260*/  ULEA.HI UR4, UR4, UR5, URZ, 0x7 ;  /* 0x0000000504047291 */ /* 0x000fe2000f8f383f */
[----:B------:R-:W2:Y:S02]  /*0270*/  S2R R7, SR_TID.X ;  /* 0x0000000000077919 */ /* 0x000ea40000002100 */
[----:B------:R-:W-:Y:S01]  /*0280*/  SHF.R.S32.HI R0, RZ, 0x1f, R3 ;  /* 0x0000001fff007819 */ /* 0x000fe20000011403 */
[----:B------:R-:W-:Y:S01]  /*0290*/  USHF.R.S32.HI UR4, URZ, 0x7, UR4 ;  /* 0x000000073f047899 */ /* 0x000fe20008011404 */
[----:B------:R-:W-:-:S02]  /*02a0*/  LEA.HI R2, R2, R5, RZ, 0x7 ;  /* 0x0000000502027211 */ /* 0x000fc400078f38ff */
[----:B------:R-:W-:Y:S02]  /*02b0*/  LEA.HI R0, R0, R3, RZ, 0x7 ;  /* 0x0000000300007211 */ /* 0x000fe400078f38ff */
[----:B------:R-:W-:Y:S02]  /*02c0*/  SHF.R.S32.HI R2, RZ, 0x7, R2 ;  /* 0x00000007ff027819 */ /* 0x000fe40000011402 */
[----:B------:R-:W-:-:S04]  /*02d0*/  SHF.R.S32.HI R3, RZ, 0x7, R0 ;  /* 0x00000007ff037819 */ /* 0x000fc80000011400 */
[----:B------:R-:W-:-:S04]  /*02e0*/  VIMNMX3 R36, R2, UR4, R3, PT ;  /* 0x0000000402247c0f */ /* 0x000fc8000b800103 */
[----:B------:R-:W-:-:S13]  /*02f0*/  ISETP.GT.AND P0, PT, R36, RZ, PT ;  /* 0x000000ff2400720c */ /* 0x000fda0003f04270 */
[----:B-1----:R-:W-:Y:S05]  /*0300*/  @P0 BRA `(.L_x_2310) ;  /* 0x0000000400340947 */ /* 0x002fea0003800000 */
[----:B--2---:R-:W-:Y:S01]  /*0310*/  SHF.R.S32.HI R2, RZ, 0x1f, R7 ;  /* 0x0000001fff027819 */ /* 0x004fe20000011407 */
[----:B------:R-:W-:Y:S01]  /*0320*/  ULDC.64 UR6, c[0x0][0x298] ;  /* 0x0000a60000067ab9 */ /* 0x000fe20000000a00 */
[----:B------:R-:W-:Y:S01]  /*0330*/  SHF.R.S32.HI R0, RZ, 0x1f, R39 ;  /* 0x0000001fff007819 */ /* 0x000fe20000011427 */
[----:B------:R-:W-:Y:S01]  /*0340*/  ULDC.64 UR4, c[0x0][0x290] ;  /* 0x0000a40000047ab9 */ /* 0x000fe20000000a00 */
[----:B------:R-:W-:Y:S01]  /*0350*/  LEA.HI R2, R2, R7, RZ, 0x3 ;  /* 0x0000000702027211 */ /* 0x000fe200078f18ff */
[----:B------:R-:W-:Y:S01]  /*0360*/  ULDC UR8, c[0x0][0x270] ;  /* 0x00009c0000087ab9 */ /* 0x000fe20000000800 */
[----:B------:R-:W-:Y:S01]  /*0370*/  SHF.R.S32.HI R3, RZ, 0x1f, R12 ;  /* 0x0000001fff037819 */ /* 0x000fe2000001140c */
[----:B------:R-:W-:Y:S01]  /*0380*/  IMAD R0, R0, UR6, RZ ;  /* 0x0000000600007c24 */ /* 0x000fe2000f8e02ff */
[----:B------:R-:W-:Y:S01]  /*0390*/  LOP3.LUT R4, R2, 0x1ffffff8, RZ, 0xc0, !PT ;  /* 0x1ffffff802047812 */ /* 0x000fe200078ec0ff */
[----:B------:R-:W-:Y:S01]  /*03a0*/  UIMAD.WIDE.U32 UR10, UR6, 0x20, URZ ;  /* 0x00000020060a78a5 */ /* 0x000fe2000f8e003f */
[----:B------:R-:W-:Y:S01]  /*03b0*/  SHF.R.S32.HI R2, RZ, 0x3, R2 ;  /* 0x00000003ff027819 */ /* 0x000fe20000011402 */
[----:B------:R-:W-:Y:S01]  /*03c0*/  IMAD R0, R39, UR7, R0 ;  /* 0x0000000727007c24 */ /* 0x000fe2000f8e0200 */
[C---:B------:R-:W-:Y:S01]  /*03d0*/  LOP3.LUT P4, RZ, R7.reuse, 0x7, RZ, 0xc0, !PT ;  /* 0x0000000707ff7812 */ /* 0x040fe2000788c0ff */
[----:B------:R-:W-:Y:S01]  /*03e0*/  IMAD.IADD R4, R7, 0x1, -R4 ;  /* 0x0000000107047824 */ /* 0x000fe200078e0a04 */
[----:B------:R-:W-:Y:S01]  /*03f0*/  SHF.R.S32.HI R6, RZ, 0x1f, R2 ;  /* 0x0000001fff067819 */ /* 0x000fe20000011402 */
[----:B------:R-:W-:-:S02]  /*0400*/  IMAD R3, R3, UR4, RZ ;  /* 0x0000000403037c24 */ /* 0x000fc4000f8e02ff */
[----:B------:R-:W-:Y:S02]  /*0410*/  IMAD.SHL.U32 R4, R4, 0x8, RZ ;  /* 0x0000000804047824 */ /* 0x000fe400078e00ff */
[----:B------:R-:W-:-:S03]  /*0420*/  IMAD R3, R12, UR5, R3 ;  /* 0x000000050c037c24 */ /* 0x000fc6000f8e0203 */
[----:B------:R-:W-:-:S03]  /*0430*/  SHF.R.S32.HI R5, RZ, 0x1f, R4 ;  /* 0x0000001fff057819 */ /* 0x000fc60000011404 */
[----:B------:R-:W-:-:S04]  /*0440*/  IMAD.WIDE.U32 R4, R39, UR6, R4 ;  /* 0x0000000627047c25 */ /* 0x000fc8000f8e0004 */
[----:B------:R-:W-:Y:S01]  /*0450*/  IMAD.IADD R5, R5, 0x1, R0 ;  /* 0x0000000105057824 */ /* 0x000fe200078e0200 */
[----:B------:R-:W-:Y:S01]  /*0460*/  SHF.R.S32.HI R0, RZ, 0x1f, R11 ;  /* 0x0000001fff007819 */ /* 0x000fe2000001140b */
[----:B------:R-:W-:Y:S01]  /*0470*/  IMAD.WIDE.U32 R4, R12, UR4, R4 ;  /* 0x000000040c047c25 */ /* 0x000fe2000f8e0004 */
[----:B------:R-:W-:-:S03]  /*0480*/  ULDC.64 UR4, c[0x0][0x2a0] ;  /* 0x0000a80000047ab9 */ /* 0x000fc60000000a00 */
[----:B------:R-:W-:Y:S02]  /*0490*/  IMAD.IADD R5, R5, 0x1, R3 ;  /* 0x0000000105057824 */ /* 0x000fe400078e0203 */
[----:B------:R-:W-:Y:S02]  /*04a0*/  IMAD R0, R0, UR4, RZ ;  /* 0x0000000400007c24 */ /* 0x000fe4000f8e02ff */
[----:B------:R-:W-:Y:S01]  /*04b0*/  IMAD R12, R12, UR8, R11 ;  /* 0x000000080c0c7c24 */ /* 0x000fe2000f8e020b */
[----:B------:R-:W-:Y:S01]  /*04c0*/  USHF.L.U32 UR8, UR7, 0x5, URZ ;  /* 0x0000000507087899 */ /* 0x000fe2000800063f */
[C---:B------:R-:W-:Y:S02]  /*04d0*/  IMAD R0, R11.reuse, UR5, R0 ;  /* 0x000000050b007c24 */ /* 0x040fe4000f8e0200 */
[----:B------:R-:W-:Y:S01]  /*04e0*/  IMAD.WIDE.U32 R8, R11, UR4, R4 ;  /* 0x000000040b087c25 */ /* 0x000fe2000f8e0004 */
[----:B------:R-:W-:Y:S01]  /*04f0*/  ULDC.64 UR4, c[0x0][0x2b0] ;  /* 0x0000ac0000047ab9 */ /* 0x000fe20000000a00 */
[----:B------:R-:W-:-:S02]  /*0500*/  UIADD3 UR8, UR11, UR8, URZ ;  /* 0x000000080b087290 */ /* 0x000fc4000fffe03f */
[----:B------:R-:W-:Y:S01]  /*0510*/  IMAD R3, R12, UR17, R39 ;  /* 0x000000110c037c24 */ /* 0x000fe2000f8e0227 */
[----:B------:R-:W-:Y:S01]  /*0520*/  IADD3 R39, -R39, UR17, RZ ;  /* 0x0000001127277c10 */ /* 0x000fe2000fffe1ff */
[----:B------:R-:W-:Y:S02]  /*0530*/  IMAD.IADD R9, R9, 0x1, R0 ;  /* 0x0000000109097824 */ /* 0x000fe400078e0200 */
[----:B------:R-:W-:Y:S01]  /*0540*/  IMAD R5, R6, UR6, RZ ;  /* 0x0000000606057c24 */ /* 0x000fe2000f8e02ff */
[----:B------:R-:W-:Y:S01]  /*0550*/  IADD3 R4, P0, R3, R2, RZ ;  /* 0x0000000203047210 */ /* 0x000fe20007f1e0ff */
[----:B------:R-:W-:-:S03]  /*0560*/  IMAD.WIDE.U32 R8, R2, UR6, R8 ;  /* 0x0000000602087c25 */ /* 0x000fc6000f8e0008 */
[----:B------:R-:W-:Y:S01]  /*0570*/  LEA.HI.X.SX32 R3, R3, R6, 0x1, P0 ;  /* 0x0000000603037211 */ /* 0x000fe200000f0eff */
[C---:B------:R-:W-:Y:S01]  /*0580*/  IMAD R5, R2.reuse, UR7, R5 ;  /* 0x0000000702057c24 */ /* 0x040fe2000f8e0205 */
[----:B------:R-:W-:Y:S01]  /*0590*/  ULDC.64 UR6, c[0x0][0x280] ;  /* 0x0000a00000067ab9 */ /* 0x000fe20000000a00 */
[----:B------:R-:W-:Y:S01]  /*05a0*/  VIADD R0, R2, 0x10 ;  /* 0x0000001002007836 */ /* 0x000fe20000000000 */
[----:B------:R-:W-:Y:S01]  /*05b0*/  LEA R6, P1, R8, UR6, 0x1 ;  /* 0x0000000608067c11 */ /* 0x000fe2000f8208ff */
[----:B------:R-:W-:Y:S01]  /*05c0*/  IMAD.IADD R5, R9, 0x1, R5 ;  /* 0x0000000109057824 */ /* 0x000fe200078e0205 */
[----:B------:R-:W-:Y:S02]  /*05d0*/  LEA R10, P0, R4, UR4, 0x2 ;  /* 0x00000004040a7c11 */ /* 0x000fe4000f8010ff */
[----:B------:R-:W-:Y:S01]  /*05e0*/  ISETP.GE.OR P3, PT, R0, R39, P4 ;  /* 0x000000270000720c */ /* 0x000fe20002766670 */
[----:B------:R-:W-:Y:S01]  /*05f0*/  VIADD R0, R2, 0x20 ;  /* 0x0000002002007836 */ /* 0x000fe20000000000 */
[----:B------:R-:W-:-:S02]  /*0600*/  LEA.HI.X R7, R8, UR7, R5, 0x1, P1 ;  /* 0x0000000708077c11 */ /* 0x000fc400088f0c05 */
[----:B------:R-:W-:Y:S02]  /*0610*/  IADD3 R8, P1, R6, UR10, RZ ;  /* 0x0000000a06087c10 */ /* 0x000fe4000ff3e0ff */
[----:B------:R-:W-:Y:S01]  /*0620*/  LEA.HI.X R11, R4, UR5, R3, 0x2, P0 ;  /* 0x00000005040b7c11 */ /* 0x000fe200080f1403 */
[----:B------:R1:W-:Y:S01]  /*0630*/  STG.E.128 desc[UR18][R6.64], RZ ;  /* 0x000000ff06007986 */ /* 0x0003e2000c101d12 */
[-C--:B------:R-:W-:Y:S02]  /*0640*/  ISETP.GE.OR P2, PT, R0, R39.reuse, P4 ;  /* 0x000000270000720c */ /* 0x080fe40002746670 */
[CC--:B------:R-:W-:Y:S01]  /*0650*/  ISETP.GE.OR P0, PT, R2.reuse, R39.reuse, P4 ;  /* 0x000000270200720c */ /* 0x0c0fe20002706670 */
[----:B------:R-:W-:Y:S01]  /*0660*/  VIADD R2, R2, 0x30 ;  /* 0x0000003002027836 */ /* 0x000fe20000000000 */
[----:B------:R-:W-:Y:S01]  /*0670*/  IADD3.X R9, R7, UR8, RZ, P1, !PT ;  /* 0x0000000807097c10 */ /* 0x000fe20008ffe4ff */
[----:B------:R-:W-:Y:S01]  /*0680*/  @!P3 IMAD.MOV.U32 R5, RZ, RZ, 0x7f800000 ;  /* 0x7f800000ff05b424 */ /* 0x000fe200078e00ff */
[----:B------:R-:W-:Y:S01]  /*0690*/  IADD3 R16, P1, R8, UR10, RZ ;  /* 0x0000000a08107c10 */ /* 0x000fe2000ff3e0ff */
[----:B------:R1:W-:Y:S01]  /*06a0*/  STG.E.128 desc[UR18][R6.64+0x80], RZ ;  /* 0x000080ff06007986 */ /* 0x0003e2000c101d12 */
[----:B------:R-:W-:-:S02]  /*06b0*/  ISETP.GE.OR P4, PT, R2, R39, P4 ;  /* 0x000000270200720c */ /* 0x000fc40002786670 */
[----:B------:R-:W-:Y:S01]  /*06c0*/  IADD3.X R17, R9, UR8, RZ, P1, !PT ;  /* 0x0000000809117c10 */ /* 0x000fe20008ffe4ff */
[----:B------:R1:W-:Y:S01]  /*06d0*/  STG.E.128 desc[UR18][R8.64], RZ ;  /* 0x000000ff08007986 */ /* 0x0003e2000c101d12 */
[----:B------:R-:W-:Y:S01]  /*06e0*/  IADD3 R14, P1, R16, UR10, RZ ;  /* 0x0000000a100e7c10 */ /* 0x000fe2000ff3e0ff */
[----:B------:R-:W-:Y:S02]  /*06f0*/  @!P2 IMAD.MOV.U32 R3, RZ, RZ, 0x7f800000 ;  /* 0x7f800000ff03a424 */ /* 0x000fe400078e00ff */
[----:B------:R-:W-:Y:S01]  /*0700*/  @!P0 IMAD.MOV.U32 R13, RZ, RZ, 0x7f800000 ;  /* 0x7f800000ff0d8424 */ /* 0x000fe200078e00ff */
[----:B------:R-:W-:Y:S01]  /*0710*/  IADD3.X R15, R17, UR8, RZ, P1, !PT ;  /* 0x00000008110f7c10 */ /* 0x000fe20008ffe4ff */
[----:B------:R1:W-:Y:S04]  /*0720*/  STG.E.128 desc[UR18][R8.64+0x80], RZ ;  /* 0x000080ff08007986 */ /* 0x0003e8000c101d12 */
[----:B------:R1:W-:Y:S04]  /*0730*/  STG.E.128 desc[UR18][R16.64], RZ ;  /* 0x000000ff10007986 */ /* 0x0003e8000c101d12 */
[----:B------:R1:W-:Y:S04]  /*0740*/  STG.E.128 desc[UR18][R16.64+0x80], RZ ;  /* 0x000080ff10007986 */ /* 0x0003e8000c101d12 */
[----:B------:R1:W-:Y:S04]  /*0750*/  STG.E.128 desc[UR18][R14.64], RZ ;  /* 0x000000ff0e007986 */ /* 0x0003e8000c101d12 */
[----:B------:R1:W-:Y:S04]  /*0760*/  STG.E.128 desc[UR18][R14.64+0x80], RZ ;  /* 0x000080ff0e007986 */ /* 0x0003e8000c101d12 */
[----:B------:R1:W-:Y:S04]  /*0770*/  @!P0 STG.E desc[UR18][R10.64], R13 ;  /* 0x0000000d0a008986 */ /* 0x0003e8000c101912 */
[----:B------:R1:W-:Y:S04]  /*0780*/  @!P3 STG.E desc[UR18][R10.64+0x40], R5 ;  /* 0x000040050a00b986 */ /* 0x0003e8000c101912 */
[----:B------:R1:W-:Y:S01]  /*0790*/  @!P2 STG.E desc[UR18][R10.64+0x80], R3 ;  /* 0x000080030a00a986 */ /* 0x0003e2000c101912 */
[----:B------:R-:W-:Y:S05]  /*07a0*/  @P4 EXIT ;  /* 0x000000000000494d */ /* 0x000fea0003800000 */
[----:B-1----:R-:W-:-:S05]  /*07b0*/  MOV R3, 0x7f800000 ;  /* 0x7f80000000037802 */ /* 0x002fca0000000f00 */
[----:B------:R-:W-:Y:S01]  /*07c0*/  STG.E desc[UR18][R10.64+0xc0], R3 ;  /* 0x0000c0030a007986 */ /* 0x000fe2000c101912 */
[----:B------:R-:W-:Y:S05]  /*07d0*/  EXIT ;  /* 0x000000000000794d */ /* 0x000fea0003800000 */
.L_x_2310:
[----:B------:R-:W1:Y:S01]  /*07e0*/  LDC.64 R2, c[0x0][0x368] ;  /* 0x0000da00ff027b82 */ /* 0x000e620000000a00 */
[----:B------:R-:W-:Y:S01]  /*07f0*/  IMAD.MOV.U32 R13, RZ, RZ, R12 ;  /* 0x000000ffff0d7224 */ /* 0x000fe200078e000c */
[----:B------:R-:W-:Y:S01]  /*0800*/  ULDC.64 UR4, c[0x0][0x370] ;  /* 0x0000dc0000047ab9 */ /* 0x000fe20000000a00 */
[----:B-1----:R-:W-:-:S04]  /*0810*/  ISETP.NE.U32.AND P0, PT, R2, RZ, PT ;  /* 0x000000ff0200720c */ /* 0x002fc80003f05070 */
[----:B------:R-:W-:-:S13]  /*0820*/  ISETP.NE.AND.EX P0, PT, R3, RZ, PT, P0 ;  /* 0x000000ff0300720c */ /* 0x000fda0003f05300 */
[----:B------:R-:W1:Y:S02]  /*0830*/  @P0 LDC.64 R2, c[0x0][0x368] ;  /* 0x0000da00ff020b82 */ /* 0x000e640000000a00 */
[----:B-1----:R-:W-:-:S05]  /*0840*/  @P0 IMAD.WIDE R2, R12, 0x4, R2 ;  /* 0x000000040c020825 */ /* 0x002fca00078e0202 */
[----:B------:R1:W5:Y:S01]  /*0850*/  @P0 LDG.E R13, desc[UR18][R2.64] ;  /* 0x00000012020d0981 */ /* 0x000362000c1e1900 */
[----:B------:R-:W-:Y:S02]  /*0860*/  ISETP.NE.U32.AND P0, PT, RZ, UR4, PT ;  /* 0x00000004ff007c0c */ /* 0x000fe4000bf05070 */
[----:B------:R-:W-:Y:S02]  /*0870*/  CS2R R236, SRZ ;  /* 0x0000000000ec7805 */ /* 0x000fe4000001ff00 */
[----:B------:R-:W-:Y:S02]  /*0880*/  PLOP3.LUT P6, PT, PT, PT, PT, 0x80, 0x0 ;  /* 0x000000000000781c */ /* 0x000fe40003fcf070 */
[----:B------:R-:W-:-:S13]  /*0890*/  ISETP.NE.AND.EX P0, PT, RZ, UR5, PT, P0 ;  /* 0x00000005ff007c0c */ /* 0x000fda000bf05300 */
[----:B------:R-:W-:Y:S05]  /*08a0*/  @!P0 BRA `(.L_x_2311) ;  /* 0x0000000000248947 */ /* 0x000fea0003800000 */
[----:B-1----:R-:W1:Y:S01]  /*08b0*/  LDC.64 R2, c[0x0][0x378] ;  /* 0x0000de00ff027b82 */ /* 0x002e620000000a00 */
[----:B------:R-:W-:Y:S02]  /*08c0*/  SHF.R.S32.HI R5, RZ, 0x1f, R12 ;  /* 0x0000001fff057819 */ /* 0x000fe4000001140c */
[----:B------:R-:W-:-:S03]  /*08d0*/  PLOP3.LUT P6, PT, PT, PT, PT, 0x8, 0x0 ;  /* 0x000000000000781c */ /* 0x000fc60003fce170 */
[-C--:B-1----:R-:W-:Y:S02]  /*08e0*/  IMAD R0, R5, R2.reuse, RZ ;  /* 0x0000000205007224 */ /* 0x082fe400078e02ff */
[----:B------:R-:W-:-:S04]  /*08f0*/  IMAD.WIDE.U32 R4, R12, R2, RZ ;  /* 0x000000020c047225 */ /* 0x000fc800078e00ff */
[----:B------:R-:W-:Y:S01]  /*0900*/  IMAD R3, R12, R3, R0 ;  /* 0x000000030c037224 */ /* 0x000fe200078e0200 */
[----:B------:R-:W-:-:S04]  /*0910*/  LEA R236, P0, R4, UR4, 0x2 ;  /* 0x0000000404ec7c11 */ /* 0x000fc8000f8010ff */
[----:B------:R-:W-:-:S04]  /*0920*/  IADD3 R3, R5, R3, RZ ;  /* 0x0000000305037210 */ /* 0x000fc80007ffe0ff */
[----:B------:R-:W-:-:S07]  /*0930*/  LEA.HI.X R237, R4, UR5, R3, 0x2, P0 ;  /* 0x0000000504ed7c11 */ /* 0x000fce00080f1403 */
.L_x_2311:
[----:B------:R-:W-:Y:S05]  /*0940*/  @P6 BRA `(.L_x_2312) ;  /* 0x00000004003c6947 */ /* 0x000fea0003800000 */
[----:B-1----:R-:W1:Y:S01]  /*0950*/  LDC R3, c[0x0][0x380] ;  /* 0x0000e000ff037b82 */ /* 0x002e620000000800 */
[----:B------:R-:W-:Y:S01]  /*0960*/  LEA R10, R36, 0xffffff80, 0x7 ;  /* 0xffffff80240a7811 */ /* 0x000fe200078e38ff */
[----:B------:R-:W-:Y:S01]  /*0970*/  IMAD.MOV.U32 R14, RZ, RZ, RZ ;  /* 0x000000ffff0e7224 */ /* 0x000fe200078e00ff */
[----:B------:R-:W-:Y:S01]  /*0980*/  ULDC.64 UR8, c[0x0][0x230] ;  /* 0x00008c0000087ab9 */ /* 0x000fe20000000a00 */
[----:B------:R-:W-:Y:S01]  /*0990*/  ULDC.64 UR6, c[0x0][0x248] ;  /* 0x0000920000067ab9 */ /* 0x000fe20000000a00 */
[----:B------:R-:W-:Y:S01]  /*09a0*/  IABS R0, R10 ;  /* 0x0000000a00007213 */ /* 0x000fe20000000000 */
[----:B------:R-:W-:Y:S01]  /*09b0*/  ULDC.64 UR4, c[0x0][0x238] ;  /* 0x00008e0000047ab9 */ /* 0x000fe20000000a00 */
[----:B------:R-:W-:Y:S01]  /*09c0*/  ULDC.64 UR10, c[0x0][0x260] ;  /* 0x00009800000a7ab9 */ /* 0x000fe20000000a00 */
[----:B-1----:R-:W-:-:S04]  /*09d0*/  IABS R4, R3 ;  /* 0x0000000300047213 */ /* 0x002fc80000000000 */
[----:B-----5:R-:W1:Y:S08]  /*09e0*/  I2F.RP R13, R4 ;  /* 0x00000004000d7306 */ /* 0x020e700000209400 */
[----:B-1----:R-:W1:Y:S02]  /*09f0*/  MUFU.RCP R8, R13 ;  /* 0x0000000d00087308 */ /* 0x002e640000001000 */
[----:B-1----:R-:W-:-:S06]  /*0a00*/  IADD3 R8, R8, 0xffffffe, RZ ;  /* 0x0ffffffe08087810 */ /* 0x002fcc0007ffe0ff */
[----:B------:R-:W1:Y:S02]  /*0a10*/  F2I.FTZ.U32.TRUNC.NTZ R9, R8 ;  /* 0x0000000800097305 */ /* 0x000e64000021f000 */
[----:B-1----:R-:W-:Y:S01]  /*0a20*/  IMAD.MOV R5, RZ, RZ, -R9 ;  /* 0x000000ffff057224 */ /* 0x002fe200078e0a09 */
[----:B------:R-:W-:-:S03]  /*0a30*/  MOV R8, RZ ;  /* 0x000000ff00087202 */ /* 0x000fc60000000f00 */
        /* <DEDUP_REMOVED lines=8> */
[-C--:B------:R-:W-:Y:S01]  /*0ac0*/  @!P1 IADD3 R5, R5, -R4.reuse, RZ ;  /* 0x8000000405059210 */ /* 0x080fe20007ffe0ff */
[----:B------:R-:W-:Y:S01]  /*0ad0*/  @!P1 VIADD R2, R2, 0x1 ;  /* 0x0000000102029836 */ /* 0x000fe20000000000 */
[----:B------:R-:W-:Y:S02]  /*0ae0*/  ISETP.NE.AND P1, PT, R3, RZ, PT ;  /* 0x000000ff0300720c */ /* 0x000fe40003f25270 */
[----:B------:R-:W-:-:S13]  /*0af0*/  ISETP.GE.U32.AND P2, PT, R5, R4, PT ;  /* 0x000000040500720c */ /* 0x000fda0003f46070 */
[----:B------:R-:W-:-:S05]  /*0b00*/  @P2 IADD3 R2, R2, 0x1, RZ ;  /* 0x0000000102022810 */ /* 0x000fca0007ffe0ff */
[----:B------:R-:W-:Y:S02]  /*0b10*/  IMAD.MOV.U32 R5, RZ, RZ, R2 ;  /* 0x000000ffff057224 */ /* 0x000fe400078e0002 */
[----:B------:R-:W1:Y:S03]  /*0b20*/  LDC R2, c[0x0][0x278] ;  /* 0x00009e00ff027b82 */ /* 0x000e660000000800 */
[----:B------:R-:W-:Y:S02]  /*0b30*/  @!P0 IADD3 R5, -R5, RZ, RZ ;  /* 0x000000ff05058210 */ /* 0x000fe40007ffe1ff */
[----:B------:R-:W-:-:S05]  /*0b40*/  @!P1 LOP3.LUT R5, RZ, R3, RZ, 0x33, !PT ;  /* 0x00000003ff059212 */ /* 0x000fca00078e33ff */
[----:B------:R-:W-:-:S06]  /*0b50*/  IMAD.WIDE R18, R5, 0x4, R236 ;  /* 0x0000000405127825 */ /* 0x000fcc00078e02ec */
[----:B------:R-:W3:Y:S01]  /*0b60*/  LDG.E R18, desc[UR18][R18.64] ;  /* 0x0000001212127981 */ /* 0x000ee2000c1e1900 */
[----:B------:R-:W-:-:S05]  /*0b70*/  IADD3 R5, -R5, RZ, RZ ;  /* 0x000000ff05057210 */ /* 0x000fca0007ffe1ff */
[----:B------:R-:W-:Y:S01]  /*0b80*/  IMAD R10, R3, R5, R10 ;  /* 0x00000005030a7224 */ /* 0x000fe200078e020a */
[----:B-1----:R-:W-:-:S04]  /*0b90*/  IABS R0, R2 ;  /* 0x0000000200007213 */ /* 0x002fc80000000000 */
[----:B------:R-:W1:Y:S08]  /*0ba0*/  I2F.RP R9, R0 ;  /* 0x0000000000097306 */ /* 0x000e700000209400 */
[----:B-1----:R-:W1:Y:S02]  /*0bb0*/  MUFU.RCP R13, R9 ;  /* 0x00000009000d7308 */ /* 0x002e640000001000 */
[----:B-1----:R-:W-:-:S06]  /*0bc0*/  VIADD R13, R13, 0xffffffe ;  /* 0x0ffffffe0d0d7836 */ /* 0x002fcc0000000000 */
[----:B------:R-:W1:Y:S02]  /*0bd0*/  F2I.FTZ.U32.TRUNC.NTZ R15, R13 ;  /* 0x0000000d000f7305 */ /* 0x000e64000021f000 */
[----:B-1----:R-:W-:-:S05]  /*0be0*/  IADD3 R4, RZ, -R15, RZ ;  /* 0x8000000fff047210 */ /* 0x002fca0007ffe0ff */
[----:B------:R-:W-:Y:S01]  /*0bf0*/  IMAD R8, R4, R0, RZ ;  /* 0x0000000004087224 */ /* 0x000fe200078e02ff */
[----:B------:R-:W-:-:S03]  /*0c00*/  IABS R4, R11 ;  /* 0x0000000b00047213 */ /* 0x000fc60000000000 */
[----:B------:R-:W-:-:S06]  /*0c10*/  IMAD.HI.U32 R15, R15, R8, R14 ;  /* 0x000000080f0f7227 */ /* 0x000fcc00078e000e */
[----:B------:R-:W-:-:S05]  /*0c20*/  IMAD.HI.U32 R14, R15, R4, RZ ;  /* 0x000000040f0e7227 */ /* 0x000fca00078e00ff */
[----:B------:R-:W-:-:S05]  /*0c30*/  IADD3 R9, -R14, RZ, RZ ;  /* 0x000000ff0e097210 */ /* 0x000fca0007ffe1ff */
[----:B------:R-:W-:-:S05]  /*0c40*/  IMAD R9, R0, R9, R4 ;  /* 0x0000000900097224 */ /* 0x000fca00078e0204 */
[----:B------:R-:W-:-:S13]  /*0c50*/  ISETP.GT.U32.AND P0, PT, R0, R9, PT ;  /* 0x000000090000720c */ /* 0x000fda0003f04070 */
[----:B------:R-:W-:Y:S02]  /*0c60*/  @!P0 IMAD.IADD R9, R9, 0x1, -R0 ;  /* 0x0000000109098824 */ /* 0x000fe400078e0a00 */
[----:B------:R-:W-:-:S03]  /*0c70*/  @!P0 VIADD R14, R14, 0x1 ;  /* 0x000000010e0e8836 */ /* 0x000fc60000000000 */
[----:B------:R-:W-:Y:S02]  /*0c80*/  ISETP.GE.U32.AND P1, PT, R9, R0, PT ;  /* 0x000000000900720c */ /* 0x000fe40003f26070 */
[----:B------:R-:W-:-:S04]  /*0c90*/  LOP3.LUT R0, R11, R2, RZ, 0x3c, !PT ;  /* 0x000000020b007212 */ /* 0x000fc800078e3cff */
[----:B------:R-:W-:Y:S02]  /*0ca0*/  ISETP.GE.AND P0, PT, R0, RZ, PT ;  /* 0x000000ff0000720c */ /* 0x000fe40003f06270 */
[----:B------:R-:W-:-:S05]  /*0cb0*/  SHF.R.S32.HI R0, RZ, 0x1f, R10 ;  /* 0x0000001fff007819 */ /* 0x000fca000001140a */
[----:B------:R-:W-:Y:S01]  /*0cc0*/  @P1 IADD3 R14, R14, 0x1, RZ ;  /* 0x000000010e0e1810 */ /* 0x000fe20007ffe0ff */
[----:B------:R-:W-:Y:S01]  /*0cd0*/  IMAD R5, R0, UR6, RZ ;  /* 0x0000000600057c24 */ /* 0x000fe2000f8e02ff */
[----:B------:R-:W-:-:S03]  /*0ce0*/  ISETP.NE.AND P1, PT, R2, RZ, PT ;  /* 0x000000ff0200720c */ /* 0x000fc60003f25270 */
[----:B------:R-:W-:Y:S02]  /*0cf0*/  IMAD R5, R10, UR7, R5 ;  /* 0x000000070a057c24 */ /* 0x000fe4000f8e0205 */
[----:B------:R-:W-:-:S08]  /*0d00*/  @!P0 IMAD.MOV R14, RZ, RZ, -R14 ;  /* 0x000000ffff0e8224 */ /* 0x000fd000078e0a0e */
[----:B------:R-:W-:Y:S02]  /*0d10*/  @!P1 LOP3.LUT R14, RZ, R2, RZ, 0x33, !PT ;  /* 0x00000002ff0e9212 */ /* 0x000fe400078e33ff */
[----:B---3--:R-:W-:Y:S01]  /*0d20*/  SHF.R.S32.HI R17, RZ, 0x1f, R18 ;  /* 0x0000001fff117819 */ /* 0x008fe20000011412 */
[----:B------:R-:W-:-:S04]  /*0d30*/  IMAD.WIDE.U32 R8, R18, UR8, RZ ;  /* 0x0000000812087c25 */ /* 0x000fc8000f8e00ff */
[C---:B------:R-:W-:Y:S02]  /*0d40*/  IMAD R3, R17.reuse, UR8, RZ ;  /* 0x0000000811037c24 */ /* 0x040fe4000f8e02ff */
[----:B------:R-:W-:Y:S02]  /*0d50*/  IMAD R17, R17, UR4, RZ ;  /* 0x0000000411117c24 */ /* 0x000fe4000f8e02ff */
[C---:B------:R-:W-:Y:S02]  /*0d60*/  IMAD R3, R18.reuse, UR9, R3 ;  /* 0x0000000912037c24 */ /* 0x040fe4000f8e0203 */
[C---:B------:R-:W-:Y:S02]  /*0d70*/  IMAD R17, R18.reuse, UR5, R17 ;  /* 0x0000000512117c24 */ /* 0x040fe4000f8e0211 */
[----:B------:R-:W-:Y:S01]  /*0d80*/  IMAD.WIDE.U32 R18, R18, UR4, RZ ;  /* 0x0000000412127c25 */ /* 0x000fe2000f8e00ff */
[----:B------:R-:W-:-:S03]  /*0d90*/  IADD3 R9, R9, R3, RZ ;  /* 0x0000000309097210 */ /* 0x000fc60007ffe0ff */
[----:B------:R-:W-:Y:S02]  /*0da0*/  IMAD.IADD R17, R19, 0x1, R17 ;  /* 0x0000000113117824 */ /* 0x000fe400078e0211 */
[----:B------:R-:W-:Y:S01]  /*0db0*/  IMAD.WIDE.U32 R2, R10, UR6, R8 ;  /* 0x000000060a027c25 */ /* 0x000fe2000f8e0008 */
[----:B------:R-:W-:-:S04]  /*0dc0*/  SHF.R.S32.HI R9, RZ, 0x1f, R14 ;  /* 0x0000001fff097819 */ /* 0x000fc8000001140e */
[----:B------:R-:W-:Y:S01]  /*0dd0*/  IADD3 R3, R3, R5, RZ ;  /* 0x0000000503037210 */ /* 0x000fe20007ffe0ff */
[----:B------:R-:W-:-:S04]  /*0de0*/  IMAD R15, R9, UR10, RZ ;  /* 0x0000000a090f7c24 */ /* 0x000fc8000f8e02ff */
[C---:B------:R-:W-:Y:S02]  /*0df0*/  IMAD R15, R14.reuse, UR11, R15 ;  /* 0x0000000b0e0f7c24 */ /* 0x040fe4000f8e020f */
[----:B------:R-:W-:-:S05]  /*0e00*/  IMAD.WIDE.U32 R2, R14, UR10, R2 ;  /* 0x0000000a0e027c25 */ /* 0x000fca000f8e0002 */
[----:B------:R-:W-:Y:S02]  /*0e10*/  IADD3 R15, R3, R15, RZ ;  /* 0x0000000f030f7210 */ /* 0x000fe40007ffe0ff */
[----:B------:R-:W-:Y:S01]  /*0e20*/  MOV R16, R2 ;  /* 0x0000000200107202 */ /* 0x000fe20000000f00 */
[----:B------:R-:W-:Y:S06]  /*0e30*/  BRA `(.L_x_2313) ;  /* 0x0000000000e87947 */ /* 0x000fec0003800000 */
.L_x_2312:
[----:B------:R-:W1:Y:S01]  /*0e40*/  LDC R16, c[0x0][0x278] ;  /* 0x00009e00ff107b82 */ /* 0x000e620000000800 */
[----:B------:R-:W-:Y:S01]  /*0e50*/  LEA R10, R36, 0xffffff80, 0x7 ;  /* 0xffffff80240a7811 */ /* 0x000fe200078e38ff */
[----:B------:R-:W-:Y:S01]  /*0e60*/  ULDC.64 UR6, c[0x0][0x248] ;  /* 0x0000920000067ab9 */ /* 0x000fe20000000a00 */
[----:B------:R-:W-:Y:S01]  /*0e70*/  SHF.R.S32.HI R15, RZ, 0x1f, R19 ;  /* 0x0000001fff0f7819 */ /* 0x000fe20000011413 */
[----:B------:R-:W-:Y:S01]  /*0e80*/  ULDC.64 UR8, c[0x0][0x230] ;  /* 0x00008c0000087ab9 */ /* 0x000fe20000000a00 */
[----:B------:R-:W-:Y:S02]  /*0e90*/  IADD3 R20, P1, R19, R10, RZ ;  /* 0x0000000a13147210 */ /* 0x000fe40007f3e0ff */
[----:B-1----:R-:W-:-:S04]  /*0ea0*/  IABS R3, R16 ;  /* 0x0000001000037213 */ /* 0x002fc80000000000 */
[----:B------:R-:W1:Y:S08]  /*0eb0*/  I2F.RP R8, R3 ;  /* 0x0000000300087306 */ /* 0x000e700000209400 */
[----:B-1----:R-:W1:Y:S02]  /*0ec0*/  MUFU.RCP R4, R8 ;  /* 0x0000000800047308 */ /* 0x002e640000001000 */
[----:B-1----:R-:W-:Y:S01]  /*0ed0*/  IADD3 R4, R4, 0xffffffe, RZ ;  /* 0x0ffffffe04047810 */ /* 0x002fe20007ffe0ff */
[----:B------:R-:W1:Y:S05]  /*0ee0*/  LDC.64 R8, c[0x0][0x250] ;  /* 0x00009400ff087b82 */ /* 0x000e6a0000000a00 */
[----:B------:R-:W3:Y:S02]  /*0ef0*/  F2I.FTZ.U32.TRUNC.NTZ R5, R4 ;  /* 0x0000000400057305 */ /* 0x000ee4000021f000 */
[----:B---3--:R-:W-:Y:S01]  /*0f00*/  IADD3 R0, RZ, -R5, RZ ;  /* 0x80000005ff007210 */ /* 0x008fe20007ffe0ff */
[----:B------:R-:W-:-:S04]  /*0f10*/  IMAD.MOV.U32 R4, RZ, RZ, RZ ;  /* 0x000000ffff047224 */ /* 0x000fc800078e00ff */
[----:B------:R-:W-:Y:S01]  /*0f20*/  IMAD R2, R0, R3, RZ ;  /* 0x0000000300027224 */ /* 0x000fe200078e02ff */
[----:B------:R-:W-:Y:S01]  /*0f30*/  IABS R0, R11 ;  /* 0x0000000b00007213 */ /* 0x000fe20000000000 */
[----:B-1----:R-:W-:Y:S02]  /*0f40*/  IMAD R18, R15, R8, RZ ;  /* 0x000000080f127224 */ /* 0x002fe400078e02ff */
[----:B------:R-:W-:Y:S01]  /*0f50*/  IMAD.HI.U32 R5, R5, R2, R4 ;  /* 0x0000000205057227 */ /* 0x000fe200078e0004 */
[----:B------:R-:W-:-:S03]  /*0f60*/  MOV R2, R0 ;  /* 0x0000000000027202 */ /* 0x000fc60000000f00 */
[----:B------:R-:W-:Y:S02]  /*0f70*/  IMAD R9, R19, R9, R18 ;  /* 0x0000000913097224 */ /* 0x000fe400078e0212 */
[----:B------:R-:W-:Y:S02]  /*0f80*/  IMAD.HI.U32 R14, R5, R2, RZ ;  /* 0x00000002050e7227 */ /* 0x000fe400078e00ff */
[----:B------:R-:W1:Y:S02]  /*0f90*/  LDC.64 R4, c[0x0][0x260] ;  /* 0x00009800ff047b82 */ /* 0x000e640000000a00 */
[----:B------:R-:W-:Y:S02]  /*0fa0*/  IMAD.MOV R0, RZ, RZ, -R14 ;  /* 0x000000ffff007224 */ /* 0x000fe400078e0a0e */
[----:B------:R-:W-:-:S04]  /*0fb0*/  IMAD.WIDE.U32 R22, R19, R8, RZ ;  /* 0x0000000813167225 */ /* 0x000fc800078e00ff */
[----:B------:R-:W-:Y:S01]  /*0fc0*/  IMAD R0, R3, R0, R2 ;  /* 0x0000000003007224 */ /* 0x000fe200078e0202 */
[----:B------:R-:W-:Y:S02]  /*0fd0*/  LOP3.LUT R2, R11, R16, RZ, 0x3c, !PT ;  /* 0x000000100b027212 */ /* 0x000fe400078e3cff */
[----:B------:R-:W-:Y:S02]  /*0fe0*/  IADD3 R23, R23, R9, RZ ;  /* 0x0000000917177210 */ /* 0x000fe40007ffe0ff */
[----:B------:R-:W-:-:S13]  /*0ff0*/  ISETP.GT.U32.AND P0, PT, R3, R0, PT ;  /* 0x000000000300720c */ /* 0x000fda0003f04070 */
[-C--:B------:R-:W-:Y:S01]  /*1000*/  @!P0 IADD3 R0, R0, -R3.reuse, RZ ;  /* 0x8000000300008210 */ /* 0x080fe20007ffe0ff */
[----:B------:R-:W-:Y:S01]  /*1010*/  @!P0 VIADD R14, R14, 0x1 ;  /* 0x000000010e0e8836 */ /* 0x000fe20000000000 */
[----:B------:R-:W-:Y:S02]  /*1020*/  ISETP.NE.AND P0, PT, R16, RZ, PT ;  /* 0x000000ff1000720c */ /* 0x000fe40003f05270 */
[----:B------:R-:W-:Y:S02]  /*1030*/  ISETP.GE.U32.AND P2, PT, R0, R3, PT ;  /* 0x000000030000720c */ /* 0x000fe40003f46070 */
[----:B------:R-:W-:-:S04]  /*1040*/  SHF.R.S32.HI R0, RZ, 0x1f, R10 ;  /* 0x0000001fff007819 */ /* 0x000fc8000001140a */
[----:B------:R-:W-:Y:S02]  /*1050*/  IADD3.X R17, R15, R0, RZ, P1, !PT ;  /* 0x000000000f117210 */ /* 0x000fe40000ffe4ff */
[----:B------:R-:W-:Y:S02]  /*1060*/  ISETP.GE.AND P1, PT, R2, RZ, PT ;  /* 0x000000ff0200720c */ /* 0x000fe40003f26270 */
[----:B------:R-:W3:Y:S01]  /*1070*/  LDC.64 R2, c[0x0][0x238] ;  /* 0x00008e00ff027b82 */ /* 0x000ee20000000a00 */
[----:B------:R-:W-:Y:S01]  /*1080*/  IMAD R17, R17, UR6, RZ ;  /* 0x0000000611117c24 */ /* 0x000fe2000f8e02ff */
[----:B-----5:R-:W-:Y:S02]  /*1090*/  SHF.R.S32.HI R15, RZ, 0x1f, R13 ;  /* 0x0000001fff0f7819 */ /* 0x020fe4000001140d */
[----:B------:R-:W-:Y:S01]  /*10a0*/  @P2 IADD3 R14, R14, 0x1, RZ ;  /* 0x000000010e0e2810 */ /* 0x000fe20007ffe0ff */
[C---:B------:R-:W-:Y:S02]  /*10b0*/  IMAD R17, R20.reuse, UR7, R17 ;  /* 0x0000000714117c24 */ /* 0x040fe4000f8e0211 */
[----:B------:R-:W-:-:S04]  /*10c0*/  IMAD.WIDE.U32 R20, R20, UR6, RZ ;  /* 0x0000000614147c25 */ /* 0x000fc8000f8e00ff */
[----:B------:R-:W-:Y:S01]  /*10d0*/  @!P1 IMAD.MOV R14, RZ, RZ, -R14 ;  /* 0x000000ffff0e9224 */ /* 0x000fe200078e0a0e */
[----:B------:R-:W-:Y:S01]  /*10e0*/  IADD3 R21, R21, R17, RZ ;  /* 0x0000001115157210 */ /* 0x000fe20007ffe0ff */
[----:B------:R-:W-:Y:S01]  /*10f0*/  IMAD R18, R15, UR8, RZ ;  /* 0x000000080f127c24 */ /* 0x000fe2000f8e02ff */
[----:B------:R-:W-:-:S03]  /*1100*/  @!P0 LOP3.LUT R14, RZ, R16, RZ, 0x33, !PT ;  /* 0x00000010ff0e8212 */ /* 0x000fc600078e33ff */
[C---:B------:R-:W-:Y:S01]  /*1110*/  IMAD R18, R13.reuse, UR9, R18 ;  /* 0x000000090d127c24 */ /* 0x040fe2000f8e0212 */
[----:B------:R-:W-:Y:S01]  /*1120*/  SHF.R.S32.HI R9, RZ, 0x1f, R14 ;  /* 0x0000001fff097819 */ /* 0x000fe2000001140e */
[----:B------:R-:W-:-:S04]  /*1130*/  IMAD.WIDE.U32 R20, R13, UR8, R20 ;  /* 0x000000080d147c25 */ /* 0x000fc8000f8e0014 */
[----:B---3--:R-:W-:Y:S01]  /*1140*/  IMAD R8, R15, R2, RZ ;  /* 0x000000020f087224 */ /* 0x008fe200078e02ff */
[----:B------:R-:W-:Y:S01]  /*1150*/  IADD3 R21, R21, R18, RZ ;  /* 0x0000001215157210 */ /* 0x000fe20007ffe0ff */
[----:B------:R-:W-:-:S04]  /*1160*/  IMAD.WIDE.U32 R18, R13, R2, R22 ;  /* 0x000000020d127225 */ /* 0x000fc800078e0016 */
[----:B------:R-:W-:Y:S02]  /*1170*/  IMAD R3, R13, R3, R8 ;  /* 0x000000030d037224 */ /* 0x000fe400078e0208 */
[-C--:B-1----:R-:W-:Y:S02]  /*1180*/  IMAD R8, R9, R4.reuse, RZ ;  /* 0x0000000409087224 */ /* 0x082fe400078e02ff */
[----:B------:R-:W-:-:S04]  /*1190*/  IMAD.WIDE.U32 R20, R14, R4, R20 ;  /* 0x000000040e147225 */ /* 0x000fc800078e0014 */
[----:B------:R-:W-:Y:S01]  /*11a0*/  IMAD R5, R14, R5, R8 ;  /* 0x000000050e057224 */ /* 0x000fe200078e0208 */
[----:B------:R-:W-:Y:S01]  /*11b0*/  MOV R16, R20 ;  /* 0x0000001400107202 */ /* 0x000fe20000000f00 */
[----:B------:R-:W-:-:S03]  /*11c0*/  IMAD.IADD R17, R19, 0x1, R3 ;  /* 0x0000000113117824 */ /* 0x000fc600078e0203 */
[----:B------:R-:W-:-:S07]  /*11d0*/  IADD3 R15, R21, R5, RZ ;  /* 0x00000005150f7210 */ /* 0x000fce0007ffe0ff */
.L_x_2313:
[----:B--2---:R-:W-:Y:S01]  /*11e0*/  SHF.R.S32.HI R8, RZ, 0x1f, R7 ;  /* 0x0000001fff087819 */ /* 0x004fe20000011407 */
[----:B------:R-:W-:Y:S01]  /*11f0*/  ULDC.64 UR4, c[0x0][0x228] ;  /* 0x00008a0000047ab9 */ /* 0x000fe20000000a00 */
[----:B------:R-:W-:Y:S01]  /*1200*/  SHF.R.S32.HI R13, RZ, 0x1f, R12 ;  /* 0x0000001fff0d7819 */ /* 0x000fe2000001140c */
[----:B------:R-:W1:Y:S01]  /*1210*/  S2UR UR20, SR_CgaCtaId ;  /* 0x00000000001479c3 */ /* 0x000e620000008800 */
[CC--:B------:R-:W-:Y:S01]  /*1220*/  LEA.HI R5, R8.reuse, R7.reuse, RZ, 0x3 ;  /* 0x0000000708057211 */ /* 0x0c0fe200078f18ff */
[----:B------:R-:W-:Y:S01]  /*1230*/  ULDC.64 UR14, c[0x0][0x240] ;  /* 0x00009000000e7ab9 */ /* 0x000fe20000000a00 */
[----:B------:R-:W-:Y:S01]  /*1240*/  LEA.HI R52, R8, R7, RZ, 0x4 ;  /* 0x0000000708347211 */ /* 0x000fe200078f20ff */
[----:B------:R-:W-:Y:S01]  /*1250*/  IMAD R13, R13, UR4, RZ ;  /* 0x000000040d0d7c24 */ /* 0x000fe2000f8e02ff */
[----:B------:R-:W-:Y:S01]  /*1260*/  SHF.R.S32.HI R22, RZ, 0x3, R5 ;  /* 0x00000003ff167819 */ /* 0x000fe20000011405 */
[----:B------:R-:W-:Y:S01]  /*1270*/  ULDC.64 UR10, c[0x0][0x268] ;  /* 0x00009a00000a7ab9 */ /* 0x000fe20000000a00 */
[----:B------:R-:W-:Y:S01]  /*1280*/  LOP3.LUT R4, R5, 0xfffffff8, RZ, 0xc0, !PT ;  /* 0xfffffff805047812 */ /* 0x000fe200078ec0ff */
[----:B------:R-:W-:Y:S01]  /*1290*/  IMAD R13, R12, UR5, R13 ;  /* 0x000000050c0d7c24 */ /* 0x000fe2000f8e020d */
[----:B------:R-:W-:Y:S01]  /*12a0*/  SHF.R.S32.HI R19, RZ, 0x4, R52 ;  /* 0x00000004ff137819 */ /* 0x000fe20000011434 */
[----:B------:R-:W-:Y:S01]  /*12b0*/  IMAD.SHL.U32 R233, R22, 0x40, RZ ;  /* 0x0000004016e97824 */ /* 0x000fe200078e00ff */
[----:B------:R-:W-:Y:S01]  /*12c0*/  SHF.R.S32.HI R23, RZ, 0x1f, R22 ;  /* 0x0000001fff177819 */ /* 0x000fe20000011416 */
[----:B------:R-:W-:Y:S01]  /*12d0*/  IMAD.IADD R3, R7, 0x1, -R4 ;  /* 0x0000000107037824 */ /* 0x000fe200078e0a04 */
[C---:B------:R-:W-:Y:S01]  /*12e0*/  LEA.HI R2, R52.reuse, R19, RZ, 0x1 ;  /* 0x0000001334027211 */ /* 0x040fe200078f08ff */
[----:B------:R-:W-:Y:S01]  /*12f0*/  IMAD R9, R9, UR10, RZ ;  /* 0x0000000a09097c24 */ /* 0x000fe2000f8e02ff */
[----:B------:R-:W-:Y:S01]  /*1300*/  LOP3.LUT R52, R52, 0xfffffff0, RZ, 0xc0, !PT ;  /* 0xfffffff034347812 */ /* 0x000fe200078ec0ff */
[----:B------:R-:W-:Y:S01]  /*1310*/  IMAD.SHL.U32 R234, R3, 0x8, RZ ;  /* 0x0000000803ea7824 */ /* 0x000fe200078e00ff */
[----:B------:R-:W-:Y:S01]  /*1320*/  LOP3.LUT R2, R2, 0xfffffffe, RZ, 0xc0, !PT ;  /* 0xfffffffe02027812 */ /* 0x000fe200078ec0ff */
[----:B------:R-:W-:Y:S01]  /*1330*/  IMAD.WIDE R24, R25, 0x40, R22 ;  /* 0x0000004019187825 */ /* 0x000fe200078e0216 */
[----:B------:R-:W-:Y:S01]  /*1340*/  LOP3.LUT R233, R233, 0x1c0, RZ, 0xc0, !PT ;  /* 0x000001c0e9e97812 */ /* 0x000fe200078ec0ff */
[----:B------:R-:W-:Y:S01]  /*1350*/  ULDC.64 UR12, c[0x0][0x210] ;  /* 0x00008400000c7ab9 */ /* 0x000fe20000000a00 */
[----:B------:R-:W-:Y:S01]  /*1360*/  SHF.R.S32.HI R235, RZ, 0x1f, R234 ;  /* 0x0000001fffeb7819 */ /* 0x000fe200000114ea */
[----:B------:R-:W-:Y:S01]  /*1370*/  IMAD.IADD R52, R7, 0x1, -R52 ;  /* 0x0000000107347824 */ /* 0x000fe200078e0a34 */
[----:B------:R-:W-:Y:S01]  /*1380*/  LOP3.LUT R4, R233, 0x38, R234, 0xf8, !PT ;  /* 0x00000038e9047812 */ /* 0x000fe200078ef8ea */
[----:B------:R-:W-:Y:S01]  /*1390*/  IMAD.IADD R2, R19, 0x1, -R2 ;  /* 0x0000000113027824 */ /* 0x000fe200078e0a02 */
[----:B------:R-:W-:Y:S01]  /*13a0*/  SHF.R.U32.HI R233, RZ, 0x3, R233 ;  /* 0x00000003ffe97819 */ /* 0x000fe200000116e9 */
[----:B------:R-:W-:Y:S01]  /*13b0*/  IMAD.WIDE.U32 R26, R12, UR4, R234 ;  /* 0x000000040c1a7c25 */ /* 0x000fe2000f8e00ea */
[----:B------:R-:W-:Y:S01]  /*13c0*/  SHF.R.S32.HI R19, RZ, 0x1f, R52 ;  /* 0x0000001fff137819 */ /* 0x000fe20000011434 */
[----:B------:R-:W-:Y:S01]  /*13d0*/  ULDC.64 UR4, c[0x0][0x258] ;  /* 0x0000960000047ab9 */ /* 0x000fe20000000a00 */
[----:B------:R-:W-:Y:S01]  /*13e0*/  LOP3.LUT R233, R4, R233, RZ, 0x3c, !PT ;  /* 0x000000e904e97212 */ /* 0x000fe200078e3cff */
[----:B------:R-:W-:Y:S01]  /*13f0*/  IMAD.IADD R27, R27, 0x1, R13 ;  /* 0x000000011b1b7824 */ /* 0x000fe200078e020d */
[----:B------:R-:W-:Y:S01]  /*1400*/  LEA.HI R4, R19, R52, RZ, 0x3 ;  /* 0x0000003413047211 */ /* 0x000fe200078f18ff */
[----:B------:R-:W-:Y:S01]  /*1410*/  IMAD R13, R25, UR14, RZ ;  /* 0x0000000e190d7c24 */ /* 0x000fe2000f8e02ff */
[----:B------:R-:W-:Y:S01]  /*1420*/  SHF.R.S32.HI R12, RZ, 0x1f, R11 ;  /* 0x0000001fff0c7819 */ /* 0x000fe2000001140b */
[----:B------:R-:W-:Y:S01]  /*1430*/  IMAD.WIDE.U32 R26, R11, UR4, R26 ;  /* 0x000000040b1a7c25 */ /* 0x000fe2000f8e001a */
[----:B------:R-:W-:-:S02]  /*1440*/  LOP3.LUT R19, R4, 0xfffffff8, RZ, 0xc0, !PT ;  /* 0xfffffff804137812 */ /* 0x000fc400078ec0ff */
[----:B------:R-:W-:Y:S01]  /*1450*/  IADD3 R18, P0, R234, R18, RZ ;  /* 0x00000012ea127210 */ /* 0x000fe20007f1e0ff */
[----:B------:R-:W-:Y:S01]  /*1460*/  IMAD R12, R12, UR4, RZ ;  /* 0x000000040c0c7c24 */ /* 0x000fe2000f8e02ff */
[----:B------:R-:W-:Y:S01]  /*1470*/  IADD3 R16, P1, R234, R16, RZ ;  /* 0x00000010ea107210 */ /* 0x000fe20007f3e0ff */
[----:B------:R-:W-:Y:S01]  /*1480*/  IMAD.IADD R52, R52, 0x1, -R19 ;  /* 0x0000000134347824 */ /* 0x000fe200078e0a13 */
[-C--:B------:R-:W-:Y:S01]  /*1490*/  LEA.HI R20, R8, R7.reuse, RZ, 0x6 ;  /* 0x0000000708147211 */ /* 0x080fe200078f30ff */
[----:B------:R-:W-:Y:S01]  /*14a0*/  IMAD.X R19, R235, 0x1, R17, P0 ;  /* 0x00000001eb137824 */ /* 0x000fe200000e0611 */
[----:B------:R-:W-:Y:S01]  /*14b0*/  IADD3 R10, P0, R22, R10, RZ ;  /* 0x0000000a160a7210 */ /* 0x000fe20007f1e0ff */
[----:B------:R-:W-:Y:S01]  /*14c0*/  IMAD R12, R11, UR5, R12 ;  /* 0x000000050b0c7c24 */ /* 0x000fe2000f8e020c */
[----:B------:R-:W-:Y:S01]  /*14d0*/  ULDC.64 UR4, c[0x0][0x218] ;  /* 0x0000860000047ab9 */ /* 0x000fe20000000a00 */
[----:B------:R-:W-:Y:S01]  /*14e0*/  IMAD R11, R23, UR6, RZ ;  /* 0x00000006170b7c24 */ /* 0x000fe2000f8e02ff */
[----:B------:R-:W-:Y:S01]  /*14f0*/  LEA.HI R37, R8, R7, RZ, 0x5 ;  /* 0x0000000708257211 */ /* 0x000fe200078f28ff */
[----:B------:R-:W-:Y:S01]  /*1500*/  IMAD.X R17, R235, 0x1, R15, P1 ;  /* 0x00000001eb117824 */ /* 0x000fe200008e060f */
[----:B------:R-:W-:Y:S01]  /*1510*/  LOP3.LUT P1, RZ, R52, 0x2, RZ, 0xc0, !PT ;  /* 0x0000000234ff7812 */ /* 0x000fe2000782c0ff */
[C---:B------:R-:W-:Y:S01]  /*1520*/  IMAD R11, R22.reuse, UR7, R11 ;  /* 0x00000007160b7c24 */ /* 0x040fe2000f8e020b */
[----:B------:R-:W-:Y:S01]  /*1530*/  SHF.R.S32.HI R38, RZ, 0x5, R37 ;  /* 0x00000005ff267819 */ /* 0x000fe20000011425 */
[----:B------:R-:W-:-:S04]  /*1540*/  IMAD.WIDE.U32 R16, R22, UR6, R16 ;  /* 0x0000000616107c25 */ /* 0x000fc8000f8e0010 */
[----:B------:R-:W-:Y:S02]  /*1550*/  IMAD.IADD R27, R27, 0x1, R12 ;  /* 0x000000011b1b7824 */ /* 0x000fe400078e020c */
[----:B------:R-:W-:Y:S01]  /*1560*/  IMAD.X R0, R23, 0x1, R0, P0 ;  /* 0x0000000117007824 */ /* 0x000fe200000e0600 */
[----:B------:R-:W-:Y:S01]  /*1570*/  LEA R230, P0, R16, UR4, 0x1 ;  /* 0x0000000410e67c11 */ /* 0x000fe2000f8008ff */
[----:B------:R-:W-:Y:S01]  /*1580*/  IMAD.IADD R11, R17, 0x1, R11 ;  /* 0x00000001110b7824 */ /* 0x000fe200078e020b */
[----:B------:R-:W-:Y:S01]  /*1590*/  UMOV UR4, 0x400 ;  /* 0x0000040000047882 */ /* 0x000fe20000000000 */
[C---:B------:R-:W-:Y:S02]  /*15a0*/  IMAD R13, R24.reuse, UR15, R13 ;  /* 0x0000000f180d7c24 */ /* 0x040fe4000f8e020d */
[----:B------:R-:W-:Y:S01]  /*15b0*/  IMAD.WIDE.U32 R24, R24, UR14, R26 ;  /* 0x0000000e18187c25 */ /* 0x000fe2000f8e001a */
[----:B------:R-:W-:Y:S01]  /*15c0*/  LEA.HI.X R231, R16, UR5, R11, 0x1, P0 ;  /* 0x0000000510e77c11 */ /* 0x000fe200080f0c0b */
[----:B-1----:R-:W-:-:S02]  /*15d0*/  ULEA UR5, UR20, UR4, 0x18 ;  /* 0x0000000414057291 */ /* 0x002fc4000f8ec03f */
[----:B------:R-:W-:Y:S01]  /*15e0*/  IMAD.IADD R13, R25, 0x1, R13 ;  /* 0x00000001190d7824 */ /* 0x000fe200078e020d */
[----:B------:R-:W-:Y:S01]  /*15f0*/  USHF.L.U32 UR4, UR14, 0x5, URZ ;  /* 0x000000050e047899 */ /* 0x000fe2000800063f */
[----:B------:R-:W-:Y:S01]  /*1600*/  IMAD R9, R14, UR11, R9 ;  /* 0x0000000b0e097c24 */ /* 0x000fe2000f8e0209 */
[----:B------:R-:W-:Y:S01]  /*1610*/  LEA R12, P0, R24, UR12, 0x1 ;  /* 0x0000000c180c7c11 */ /* 0x000fe2000f8008ff */
[----:B------:R-:W-:Y:S01]  /*1620*/  IMAD.WIDE.U32 R18, R14, UR10, R18 ;  /* 0x0000000a0e127c25 */ /* 0x000fe2000f8e0012 */
[----:B------:R-:W-:Y:S01]  /*1630*/  ULDC.64 UR10, c[0x0][0x250] ;  /* 0x00009400000a7ab9 */ /* 0x000fe20000000a00 */
[----:B------:R-:W-:Y:S01]  /*1640*/  USHF.L.U64.HI UR12, UR14, 0x5, UR15 ;  /* 0x000000050e0c7899 */ /* 0x000fe2000801020f */
[----:B------:R-:W-:Y:S01]  /*1650*/  LEA.HI.X R13, R24, UR13, R13, 0x1, P0 ;  /* 0x0000000d180d7c11 */ /* 0x000fe200080f0c0d */
[----:B------:R-:W-:Y:S01]  /*1660*/  IMAD.IADD R19, R19, 0x1, R9 ;  /* 0x0000000113137824 */ /* 0x000fe200078e0209 */
[----:B------:R-:W-:Y:S01]  /*1670*/  IADD3 R14, P0, R12, UR4, RZ ;  /* 0x000000040c0e7c10 */ /* 0x000fe2000ff1e0ff */
[----:B------:R-:W-:Y:S01]  /*1680*/  IMAD R9, R0, UR10, RZ ;  /* 0x0000000a00097c24 */ /* 0x000fe2000f8e02ff */
[----:B------:R-:W-:Y:S01]  /*1690*/  USHF.L.U32 UR15, UR6, 0x5, URZ ;  /* 0x00000005060f7899 */ /* 0x000fe2000800063f */
[----:B------:R-:W-:Y:S01]  /*16a0*/  IMAD.WIDE.U32 R18, R10, UR10, R18 ;  /* 0x0000000a0a127c25 */ /* 0x000fe2000f8e0012 */
[----:B------:R-:W-:Y:S01]  /*16b0*/  IADD3.X R15, R13, UR12, RZ, P0, !PT ;  /* 0x0000000c0d0f7c10 */ /* 0x000fe200087fe4ff */
[----:B------:R-:W-:-:S02]  /*16c0*/  USHF.L.U64.HI UR14, UR6, 0x5, UR7 ;  /* 0x00000005060e7899 */ /* 0x000fc40008010207 */
[----:B------:R-:W-:Y:S01]  /*16d0*/  IMAD R9, R10, UR11, R9 ;  /* 0x0000000b0a097c24 */ /* 0x000fe2000f8e0209 */
[----:B------:R-:W-:Y:S01]  /*16e0*/  IADD3 R10, P0, R14, UR4, RZ ;  /* 0x000000040e0a7c10 */ /* 0x000fe2000ff1e0ff */
[----:B------:R-:W-:Y:S01]  /*16f0*/  IMAD.SHL.U32 R20, R20, 0x8, RZ ;  /* 0x0000000814147824 */ /* 0x000fe200078e00ff */
[----:B------:R-:W-:Y:S01]  /*1700*/  USHF.L.U32 UR20, UR10, 0x5, URZ ;  /* 0x000000050a147899 */ /* 0x000fe2000800063f */
[----:B------:R-:W-:Y:S01]  /*1710*/  IMAD.SHL.U32 R0, R3, 0x40, RZ ;  /* 0x0000004003007824 */ /* 0x000fe200078e00ff */
[----:B------:R-:W-:Y:S01]  /*1720*/  IADD3.X R11, R15, UR12, RZ, P0, !PT ;  /* 0x0000000c0f0b7c10 */ /* 0x000fe200087fe4ff */
[----:B------:R-:W-:Y:S01]  /*1730*/  IMAD.IADD R227, R19, 0x1, R9 ;  /* 0x0000000113e37824 */ /* 0x000fe200078e0209 */
[----:B------:R-:W-:Y:S01]  /*1740*/  IADD3 R16, P0, R10, UR4, RZ ;  /* 0x000000040a107c10 */ /* 0x000fe2000ff1e0ff */
[----:B------:R-:W-:Y:S01]  /*1750*/  IMAD.SHL.U32 R9, R2, 0x8, RZ ;  /* 0x0000000802097824 */ /* 0x000fe200078e00ff */
[----:B------:R-:W-:Y:S01]  /*1760*/  LOP3.LUT R233, R233, 0x7ffffe00, R20, 0xf8, !PT ;  /* 0x7ffffe00e9e97812 */ /* 0x000fe200078ef814 */
[----:B------:R-:W-:Y:S01]  /*1770*/  USHF.L.U64.HI UR11, UR10, 0x5, UR11 ;  /* 0x000000050a0b7899 */ /* 0x000fe2000801020b */
[----:B------:R-:W-:Y:S01]  /*1780*/  IADD3.X R17, R11, UR12, RZ, P0, !PT ;  /* 0x0000000c0b117c10 */ /* 0x000fe200087fe4ff */
[----:B------:R-:W-:Y:S01]  /*1790*/  ULDC.64 UR12, c[0x0][0x220] ;  /* 0x00008800000c7ab9 */ /* 0x000fe20000000a00 */
[----:B------:R-:W-:Y:S01]  /*17a0*/  IADD3 R24, P0, R230, UR15, RZ ;  /* 0x0000000fe6187c10 */ /* 0x000fe2000ff1e0ff */
[----:B------:R-:W-:Y:S01]  /*17b0*/  UIADD3 UR4, UR5, 0x4000, URZ ;  /* 0x0000400005047890 */ /* 0x000fe2000fffe03f */
[----:B------:R-:W-:Y:S01]  /*17c0*/  LEA R233, R233, UR5, 0x1 ;  /* 0x00000005e9e97c11 */ /* 0x000fe2000f8e08ff */
[----:B------:R-:W-:Y:S01]  /*17d0*/  IMAD R39, R38, 0x10, R39 ;  /* 0x0000001026277824 */ /* 0x000fe200078e0227 */
[----:B------:R-:W-:-:S02]  /*17e0*/  IADD3.X R25, R231, UR14, RZ, P0, !PT ;  /* 0x0000000ee7197c10 */ /* 0x000fc400087fe4ff */
[----:B------:R-:W-:Y:S01]  /*17f0*/  IADD3 R22, P0, R24, UR15, RZ ;  /* 0x0000000f18167c10 */ /* 0x000fe2000ff1e0ff */
[----:B------:R-:W-:Y:S01]  /*1800*/  @!PT LDS RZ, [RZ] ;  /* 0x00000000fffff984 */ /* 0x000fe20000000800 */
[----:B------:R-:W-:Y:S01]  /*1810*/  @!PT LDS RZ, [RZ] ;  /* 0x00000000fffff984 */ /* 0x000fe20000000800 */
[----:B------:R-:W-:Y:S01]  /*1820*/  @!PT LDS RZ, [RZ] ;  /* 0x00000000fffff984 */ /* 0x000fe20000000800 */
[----:B------:R-:W-:Y:S01]  /*1830*/  LDGSTS.E.BYPASS.LTC128B.128 [R233], desc[UR18][R12.64] ;  /* 0x000000000ce97fae */ /* 0x000fe2000b901d52 */
[----:B------:R-:W-:Y:S02]  /*1840*/  LOP3.LUT R0, R0, 0x1c0, RZ, 0xc0, !PT ;  /* 0x000001c000007812 */ /* 0x000fe400078ec0ff */
[----:B------:R-:W-:Y:S01]  /*1850*/  IADD3.X R23, R25, UR14, RZ, P0, !PT ;  /* 0x0000000e19177c10 */ /* 0x000fe200087fe4ff */
[----:B------:R-:W-:Y:S01]  /*1860*/  LDGSTS.E.BYPASS.LTC128B.128 [R233+0x2000], desc[UR18][R12.64+0x80] ;  /* 0x020000800ce97fae */ /* 0x000fe2000b901d52 */
[----:B------:R-:W-:Y:S02]  /*1870*/  IADD3 R20, P0, R22, UR15, RZ ;  /* 0x0000000f16147c10 */ /* 0x000fe4000ff1e0ff */
[----:B------:R-:W-:Y:S01]  /*1880*/  LOP3.LUT R5, R0, 0x8, R5, 0xf8, !PT ;  /* 0x0000000800057812 */ /* 0x000fe200078ef805 */
[----:B------:R-:W-:Y:S01]  /*1890*/  LDGSTS.E.BYPASS.LTC128B.128 [R233+0x800], desc[UR18][R14.64] ;  /* 0x008000000ee97fae */ /* 0x000fe2000b901d52 */
[----:B------:R-:W-:-:S02]  /*18a0*/  IADD3.X R21, R23, UR14, RZ, P0, !PT ;  /* 0x0000000e17157c10 */ /* 0x000fc400087fe4ff */
[----:B------:R-:W-:Y:S01]  /*18b0*/  SHF.R.U32.HI R0, RZ, 0x3, R0 ;  /* 0x00000003ff007819 */ /* 0x000fe20000011600 */
[----:B------:R-:W-:Y:S03]  /*18c0*/  LDGSTS.E.BYPASS.LTC128B.128 [R233+0x2800], desc[UR18][R14.64+0x80] ;  /* 0x028000800ee97fae */ /* 0x000fe6000b901d52 */
[----:B------:R-:W-:Y:S01]  /*18d0*/  LOP3.LUT R5, R5, R0, RZ, 0x3c, !PT ;  /* 0x0000000005057212 */ /* 0x000fe200078e3cff */
[----:B------:R-:W-:Y:S04]  /*18e0*/  LDGSTS.E.BYPASS.LTC128B.128 [R233+0x1000], desc[UR18][R10.64] ;  /* 0x010000000ae97fae */ /* 0x000fe8000b901d52 */
[----:B------:R-:W-:Y:S01]  /*18f0*/  LDGSTS.E.BYPASS.LTC128B.128 [R233+0x3000], desc[UR18][R10.64+0x80] ;  /* 0x030000800ae97fae */ /* 0x000fe2000b901d52 */
[----:B------:R-:W-:-:S02]  /*1900*/  IMAD R0, R2, 0x200, R5 ;  /* 0x0000020002007824 */ /* 0x000fc400078e0205 */
[----:B------:R-:W-:Y:S01]  /*1910*/  IMAD.SHL.U32 R5, R4, 0x40, RZ ;  /* 0x0000004004057824 */ /* 0x000fe200078e00ff */
[----:B------:R-:W-:Y:S01]  /*1920*/  LDGSTS.E.BYPASS.LTC128B.128 [R233+0x1800], desc[UR18][R16.64] ;  /* 0x0180000010e97fae */ /* 0x000fe2000b901d52 */
[----:B------:R-:W-:Y:S01]  /*1930*/  IMAD.MOV.U32 R4, RZ, RZ, 0x20 ;  /* 0x00000020ff047424 */ /* 0x000fe200078e00ff */
[C---:B------:R-:W-:Y:S02]  /*1940*/  LEA R124, R0.reuse, UR5, 0x1 ;  /* 0x00000005007c7c11 */ /* 0x040fe4000f8e08ff */
[----:B------:R1:W-:Y:S01]  /*1950*/  LDGSTS.E.BYPASS.LTC128B.128 [R233+0x3800], desc[UR18][R16.64+0x80] ;  /* 0x0380008010e97fae */ /* 0x0003e2000b901d52 */
[----:B------:R-:W-:Y:S02]  /*1960*/  LOP3.LUT R5, R5, 0xfffffe00, RZ, 0xc0, !PT ;  /* 0xfffffe0005057812 */ /* 0x000fe400078ec0ff */
[----:B------:R-:W-:Y:S01]  /*1970*/  LEA R225, R0, UR4, 0x1 ;  /* 0x0000000400e17c11 */ /* 0x000fe2000f8e08ff */
[----:B------:R-:W-:Y:S01]  /*1980*/  LDGSTS.E.BYPASS.LTC128B.128 [R233+0x4000], desc[UR18][R230.64] ;  /* 0x04000000e6e97fae */ /* 0x000fe2000b901d52 */
[----:B------:R-:W-:Y:S01]  /*1990*/  SEL R4, R4, 0xffffffe0, !P1 ;  /* 0xffffffe004047807 */ /* 0x000fe20004800000 */
[----:B------:R-:W-:Y:S01]  /*19a0*/  IMAD.MOV.U32 R0, RZ, RZ, 0x40 ;  /* 0x00000040ff007424 */ /* 0x000fe200078e00ff */
[----:B------:R-:W-:Y:S01]  /*19b0*/  LOP3.LUT P1, RZ, R52, 0x4, RZ, 0xc0, !PT ;  /* 0x0000000434ff7812 */ /* 0x000fe2000782c0ff */
[----:B------:R-:W-:Y:S01]  /*19c0*/  LDGSTS.E.BYPASS.LTC128B.128 [R233+0x8000], desc[UR18][R230.64+0x80] ;  /* 0x08000080e6e97fae */ /* 0x000fe2000b901d52 */
[----:B------:R-:W-:-:S03]  /*19d0*/  VIADD R223, R225, 0x20 ;  /* 0x00000020e1df7836 */ /* 0x000fc60000000000 */
[----:B------:R-:W-:Y:S04]  /*19e0*/  LDGSTS.E.BYPASS.LTC128B.128 [R233+0x4800], desc[UR18][R24.64] ;  /* 0x0480000018e97fae */ /* 0x000fe8000b901d52 */
[----:B------:R-:W-:Y:S04]  /*19f0*/  LDGSTS.E.BYPASS.LTC128B.128 [R233+0x8800], desc[UR18][R24.64+0x80] ;  /* 0x0880008018e97fae */ /* 0x000fe8000b901d52 */
[----:B------:R-:W-:Y:S04]  /*1a00*/  LDGSTS.E.BYPASS.LTC128B.128 [R233+0x5000], desc[UR18][R22.64] ;  /* 0x0500000016e97fae */ /* 0x000fe8000b901d52 */
[----:B------:R-:W-:Y:S01]  /*1a10*/  LDGSTS.E.BYPASS.LTC128B.128 [R233+0x9000], desc[UR18][R22.64+0x80] ;  /* 0x0900008016e97fae */ /* 0x000fe2000b901d52 */
[----:B-1----:R-:W-:-:S03]  /*1a20*/  IADD3 R16, P0, R20, UR15, RZ ;  /* 0x0000000f14107c10 */ /* 0x002fc6000ff1e0ff */
[----:B------:R-:W-:Y:S01]  /*1a30*/  LDGSTS.E.BYPASS.LTC128B.128 [R233+0x5800], desc[UR18][R20.64] ;  /* 0x0580000014e97fae */ /* 0x000fe2000b901d52 */
[----:B------:R-:W-:-:S03]  /*1a40*/  IADD3.X R17, R21, UR14, RZ, P0, !PT ;  /* 0x0000000e15117c10 */ /* 0x000fc600087fe4ff */
[----:B------:R-:W-:Y:S01]  /*1a50*/  LDGSTS.E.BYPASS.LTC128B.128 [R233+0x9800], desc[UR18][R20.64+0x80] ;  /* 0x0980008014e97fae */ /* 0x000fe2000b901d52 */
[----:B------:R-:W-:-:S03]  /*1a60*/  IADD3 R10, P0, R16, UR15, RZ ;  /* 0x0000000f100a7c10 */ /* 0x000fc6000ff1e0ff */
[----:B------:R-:W-:Y:S01]  /*1a70*/  LDGSTS.E.BYPASS.LTC128B.128 [R233+0x6000], desc[UR18][R16.64] ;  /* 0x0600000010e97fae */ /* 0x000fe2000b901d52 */
[----:B------:R-:W-:Y:S02]  /*1a80*/  IADD3.X R11, R17, UR14, RZ, P0, !PT ;  /* 0x0000000e110b7c10 */ /* 0x000fe400087fe4ff */
[----:B------:R-:W-:Y:S01]  /*1a90*/  IADD3 R14, P0, R10, UR15, RZ ;  /* 0x0000000f0a0e7c10 */ /* 0x000fe2000ff1e0ff */
[----:B------:R1:W-:Y:S03]  /*1aa0*/  LDGSTS.E.BYPASS.LTC128B.128 [R233+0xa000], desc[UR18][R16.64+0x80] ;  /* 0x0a00008010e97fae */ /* 0x0003e6000b901d52 */
[----:B------:R-:W-:Y:S01]  /*1ab0*/  IADD3.X R15, R11, UR14, RZ, P0, !PT ;  /* 0x0000000e0b0f7c10 */ /* 0x000fe200087fe4ff */
[----:B------:R-:W-:Y:S01]  /*1ac0*/  LDGSTS.E.BYPASS.LTC128B.128 [R233+0x6800], desc[UR18][R10.64] ;  /* 0x068000000ae97fae */ /* 0x000fe2000b901d52 */
[----:B------:R-:W-:-:S03]  /*1ad0*/  IADD3 R12, P0, R14, UR15, RZ ;  /* 0x0000000f0e0c7c10 */ /* 0x000fc6000ff1e0ff */
[----:B------:R2:W-:Y:S01]  /*1ae0*/  LDGSTS.E.BYPASS.LTC128B.128 [R233+0xa800], desc[UR18][R10.64+0x80] ;  /* 0x0a8000800ae97fae */ /* 0x0005e2000b901d52 */
[----:B------:R-:W-:Y:S02]  /*1af0*/  IADD3.X R13, R15, UR14, RZ, P0, !PT ;  /* 0x0000000e0f0d7c10 */ /* 0x000fe400087fe4ff */
[C---:B------:R-:W-:Y:S01]  /*1b00*/  LEA R228, P0, R18.reuse, UR12, 0x1 ;  /* 0x0000000c12e47c11 */ /* 0x040fe2000f8008ff */
[----:B------:R-:W-:Y:S03]  /*1b10*/  LDGSTS.E.BYPASS.LTC128B.128 [R233+0x7000], desc[UR18][R14.64] ;  /* 0x070000000ee97fae */ /* 0x000fe6000b901d52 */
[----:B------:R-:W-:Y:S01]  /*1b20*/  LEA.HI.X R227, R18, UR13, R227, 0x1, P0 ;  /* 0x0000000d12e37c11 */ /* 0x000fe200080f0ce3 */
[----:B------:R3:W-:Y:S01]  /*1b30*/  LDGSTS.E.BYPASS.LTC128B.128 [R233+0xb000], desc[UR18][R14.64+0x80] ;  /* 0x0b0000800ee97fae */ /* 0x0007e2000b901d52 */
[----:B------:R-:W-:-:S03]  /*1b40*/  IMAD.MOV.U32 R226, RZ, RZ, R228 ;  /* 0x000000ffffe27224 */ /* 0x000fc600078e00e4 */
[----:B------:R-:W-:Y:S04]  /*1b50*/  LDGSTS.E.BYPASS.LTC128B.128 [R233+0x7800], desc[UR18][R12.64] ;  /* 0x078000000ce97fae */ /* 0x000fe8000b901d52 */
[----:B------:R4:W-:Y:S01]  /*1b60*/  LDGSTS.E.BYPASS.LTC128B.128 [R233+0xb800], desc[UR18][R12.64+0x80] ;  /* 0x0b8000800ce97fae */ /* 0x0009e2000b901d52 */
[----:B-1----:R-:W-:-:S03]  /*1b70*/  IADD3 R16, P0, R228, UR20, RZ ;  /* 0x00000014e4107c10 */ /* 0x002fc6000ff1e0ff */
[----:B------:R-:W0:Y:S01]  /*1b80*/  LDGDEPBAR ;  /* 0x00000000000079af */ /* 0x000e220000000000 */
[----:B------:R-:W-:Y:S01]  /*1b90*/  IADD3.X R17, R227, UR11, RZ, P0, !PT ;  /* 0x0000000be3117c10 */ /* 0x000fe200087fe4ff */
[----:B--2---:R-:W-:-:S05]  /*1ba0*/  IMAD.SHL.U32 R10, R52, 0x40, RZ ;  /* 0x00000040340a7824 */ /* 0x004fca00078e00ff */
[----:B------:R-:W-:-:S04]  /*1bb0*/  LOP3.LUT R10, R10, 0x1c0, RZ, 0xc0, !PT ;  /* 0x000001c00a0a7812 */ /* 0x000fc800078ec0ff */
[----:B------:R-:W-:Y:S02]  /*1bc0*/  LOP3.LUT R9, R10, 0x8, R9, 0xf8, !PT ;  /* 0x000000080a097812 */ /* 0x000fe400078ef809 */
[----:B------:R-:W-:-:S04]  /*1bd0*/  SHF.R.U32.HI R10, RZ, 0x3, R10 ;  /* 0x00000003ff0a7819 */ /* 0x000fc8000001160a */
[----:B------:R-:W-:Y:S01]  /*1be0*/  LOP3.LUT R2, R9, R10, RZ, 0x3c, !PT ;  /* 0x0000000a09027212 */ /* 0x000fe200078e3cff */
[----:B------:R-:W-:Y:S01]  /*1bf0*/  IMAD R9, R38, 0x400, R5 ;  /* 0x0000040026097824 */ /* 0x000fe200078e0205 */
[----:B------:R-:W-:-:S04]  /*1c00*/  DEPBAR.LE SB0, 0x0 ;  /* 0x000080000000791a */ /* 0x000fc80000000000 */
[----:B------:R-:W-:Y:S01]  /*1c10*/  BAR.SYNC.DEFER_BLOCKING 0x0 ;  /* 0x0000000000007b1d */ /* 0x000fe20000010000 */
[----:B------:R-:W-:Y:S02]  /*1c20*/  IADD3 R10, P0, R16, UR20, RZ ;  /* 0x00000014100a7c10 */ /* 0x000fe4000ff1e0ff */
[----:B------:R-:W-:Y:S02]  /*1c30*/  LOP3.LUT R5, R2, R5, RZ, 0xfc, !PT ;  /* 0x0000000502057212 */ /* 0x000fe400078efcff */
[----:B------:R-:W-:Y:S02]  /*1c40*/  IADD3.X R11, R17, UR11, RZ, P0, !PT ;  /* 0x0000000b110b7c10 */ /* 0x000fe400087fe4ff */
[----:B------:R-:W-:-:S04]  /*1c50*/  IADD3 R18, P0, R10, UR20, RZ ;  /* 0x000000140a127c10 */ /* 0x000fc8000ff1e0ff */
[----:B------:R-:W-:Y:S02]  /*1c60*/  IADD3.X R19, R11, UR11, RZ, P0, !PT ;  /* 0x0000000b0b137c10 */ /* 0x000fe400087fe4ff */
[----:B---3--:R-:W-:-:S04]  /*1c70*/  IADD3 R14, P0, R18, UR20, RZ ;  /* 0x00000014120e7c10 */ /* 0x008fc8000ff1e0ff */
[----:B------:R-:W-:Y:S02]  /*1c80*/  IADD3.X R15, R19, UR11, RZ, P0, !PT ;  /* 0x0000000b130f7c10 */ /* 0x000fe400087fe4ff */
[----:B----4-:R-:W-:-:S04]  /*1c90*/  IADD3 R12, P0, R14, UR20, RZ ;  /* 0x000000140e0c7c10 */ /* 0x010fc8000ff1e0ff */
[----:B------:R-:W-:Y:S01]  /*1ca0*/  IADD3.X R13, R15, UR11, RZ, P0, !PT ;  /* 0x0000000b0f0d7c10 */ /* 0x000fe200087fe4ff */
[----:B------:R-:W-:Y:S01]  /*1cb0*/  @!PT LDS RZ, [RZ] ;  /* 0x00000000fffff984 */ /* 0x000fe20000000800 */
[----:B------:R-:W-:Y:S01]  /*1cc0*/  @!PT LDS RZ, [RZ] ;  /* 0x00000000fffff984 */ /* 0x000fe20000000800 */
[----:B------:R-:W-:Y:S01]  /*1cd0*/  @!PT LDS RZ, [RZ] ;  /* 0x00000000fffff984 */ /* 0x000fe20000000800 */
[----:B------:R-:W-:Y:S04]  /*1ce0*/  LDGSTS.E.BYPASS.LTC128B.128 [R233+0xc000], desc[UR18][R226.64] ;  /* 0x0c000000e2e97fae */ /* 0x000fe8000b901d52 */
[----:B------:R1:W-:Y:S04]  /*1cf0*/  LDGSTS.E.BYPASS.LTC128B.128 [R233+0x10000], desc[UR18][R226.64+0x80] ;  /* 0x10000080e2e97fae */ /* 0x0003e8000b901d52 */
[----:B------:R-:W-:Y:S04]  /*1d00*/  LDGSTS.E.BYPASS.LTC128B.128 [R233+0xc800], desc[UR18][R16.64] ;  /* 0x0c80000010e97fae */ /* 0x000fe8000b901d52 */
[----:B------:R-:W-:Y:S04]  /*1d10*/  LDGSTS.E.BYPASS.LTC128B.128 [R233+0x10800], desc[UR18][R16.64+0x80] ;  /* 0x1080008010e97fae */ /* 0x000fe8000b901d52 */
[----:B------:R-:W-:Y:S04]  /*1d20*/  LDGSTS.E.BYPASS.LTC128B.128 [R233+0xd000], desc[UR18][R10.64] ;  /* 0x0d0000000ae97fae */ /* 0x000fe8000b901d52 */
[----:B------:R2:W-:Y:S04]  /*1d30*/  LDGSTS.E.BYPASS.LTC128B.128 [R233+0x11000], desc[UR18][R10.64+0x80] ;  /* 0x110000800ae97fae */ /* 0x0005e8000b901d52 */
[----:B------:R-:W-:Y:S04]  /*1d40*/  LDGSTS.E.BYPASS.LTC128B.128 [R233+0xd800], desc[UR18][R18.64] ;  /* 0x0d80000012e97fae */ /* 0x000fe8000b901d52 */
[----:B------:R-:W-:Y:S01]  /*1d50*/  LDGSTS.E.BYPASS.LTC128B.128 [R233+0x11800], desc[UR18][R18.64+0x80] ;  /* 0x1180008012e97fae */ /* 0x000fe2000b901d52 */
[----:B-1----:R-:W-:-:S03]  /*1d60*/  IMAD.IADD R226, R9, 0x1, R2 ;  /* 0x0000000109e27824 */ /* 0x002fc600078e0202 */
[----:B------:R-:W-:Y:S04]  /*1d70*/  LDGSTS.E.BYPASS.LTC128B.128 [R233+0xe000], desc[UR18][R14.64] ;  /* 0x0e0000000ee97fae */ /* 0x000fe8000b901d52 */
[----:B------:R-:W-:Y:S01]  /*1d80*/  LDGSTS.E.BYPASS.LTC128B.128 [R233+0x12000], desc[UR18][R14.64+0x80] ;  /* 0x120000800ee97fae */ /* 0x000fe2000b901d52 */
[----:B------:R-:W-:-:S03]  /*1d90*/  LEA R226, R226, UR5, 0x1 ;  /* 0x00000005e2e27c11 */ /* 0x000fc6000f8e08ff */
[----:B------:R-:W-:Y:S02]  /*1da0*/  LDGSTS.E.BYPASS.LTC128B.128 [R233+0xe800], desc[UR18][R12.64] ;  /* 0x0e8000000ce97fae */ /* 0x000fe4000b901d52 */
[----:B------:R-:W-:Y:S02]  /*1db0*/  IMAD.IADD R224, R226, 0x1, R4 ;  /* 0x00000001e2e07824 */ /* 0x000fe400078e0204 */
[----:B------:R1:W-:Y:S01]  /*1dc0*/  LDGSTS.E.BYPASS.LTC128B.128 [R233+0x12800], desc[UR18][R12.64+0x80] ;  /* 0x128000800ce97fae */ /* 0x0003e2000b901d52 */
[----:B--2---:R-:W-:-:S04]  /*1dd0*/  IADD3 R10, P0, R12, UR20, RZ ;  /* 0x000000140c0a7c10 */ /* 0x004fc8000ff1e0ff */
[----:B------:R-:W-:Y:S02]  /*1de0*/  IADD3.X R11, R13, UR11, RZ, P0, !PT ;  /* 0x0000000b0d0b7c10 */ /* 0x000fe400087fe4ff */
[----:B------:R-:W-:-:S03]  /*1df0*/  IADD3 R8, P0, R10, UR20, RZ ;  /* 0x000000140a087c10 */ /* 0x000fc6000ff1e0ff */
[----:B------:R-:W-:Y:S01]  /*1e00*/  LDGSTS.E.BYPASS.LTC128B.128 [R233+0xf000], desc[UR18][R10.64] ;  /* 0x0f0000000ae97fae */ /* 0x000fe2000b901d52 */
[----:B------:R-:W-:Y:S02]  /*1e10*/  IADD3.X R9, R11, UR11, RZ, P0, !PT ;  /* 0x0000000b0b097c10 */ /* 0x000fe400087fe4ff */
[----:B------:R-:W-:Y:S01]  /*1e20*/  LOP3.LUT P0, RZ, R3, 0x2, RZ, 0xc0, !PT ;  /* 0x0000000203ff7812 */ /* 0x000fe2000780c0ff */
[----:B------:R-:W-:Y:S04]  /*1e30*/  LDGSTS.E.BYPASS.LTC128B.128 [R233+0x13000], desc[UR18][R10.64+0x80] ;  /* 0x130000800ae97fae */ /* 0x000fe8000b901d52 */
[----:B------:R-:W-:Y:S04]  /*1e40*/  LDGSTS.E.BYPASS.LTC128B.128 [R233+0xf800], desc[UR18][R8.64] ;  /* 0x0f80000008e97fae */ /* 0x000fe8000b901d52 */
[----:B------:R2:W-:Y:S04]  /*1e50*/  LDGSTS.E.BYPASS.LTC128B.128 [R233+0x13800], desc[UR18][R8.64+0x80] ;  /* 0x1380008008e97fae */ /* 0x0005e8000b901d52 */
[----:B------:R-:W-:Y:S01]  /*1e60*/  LDSM.16.M88.4 R68, [R226] ;  /* 0x00000000e244783b */ /* 0x000fe20000000200 */
[----:B------:R-:W-:Y:S01]  /*1e70*/  @P0 VIADD R223, R225, 0xffffffe0 ;  /* 0xffffffe0e1df0836 */ /* 0x000fe20000000000 */
[----:B------:R-:W-:-:S02]  /*1e80*/  LOP3.LUT P0, RZ, R3, 0x4, RZ, 0xc0, !PT ;  /* 0x0000000403ff7812 */ /* 0x000fc4000780c0ff */
[----:B------:R-:W3:Y:S01]  /*1e90*/  LDSM.16.M88.4 R100, [R124+0x5800] ;  /* 0x005800007c64783b */ /* 0x000ee20000000200 */
[C---:B------:R-:W-:Y:S01]  /*1ea0*/  SEL R3, R0.reuse, 0xffffffc0, !P1 ;  /* 0xffffffc000037807 */ /* 0x040fe20004800000 */
[C---:B------:R-:W-:Y:S01]  /*1eb0*/  VIADD R215, R223.reuse, 0x800 ;  /* 0x00000800dfd77836 */ /* 0x040fe20000000000 */
[----:B------:R-:W-:Y:S01]  /*1ec0*/  SEL R0, R0, 0xffffffc0, !P0 ;  /* 0xffffffc000007807 */ /* 0x000fe20004000000 */
[----:B------:R-:W4:Y:S01]  /*1ed0*/  LDSM.16.M88.4 R92, [R124+0x6000] ;  /* 0x006000007c5c783b */ /* 0x000f220000000200 */
[----:B------:R-:W-:Y:S02]  /*1ee0*/  VIADD R214, R223, 0x1000 ;  /* 0x00001000dfd67836 */ /* 0x000fe40000000000 */
[--C-:B------:R-:W-:Y:S01]  /*1ef0*/  IMAD.IADD R222, R226, 0x1, R3.reuse ;  /* 0x00000001e2de7824 */ /* 0x100fe200078e0203 */
[----:B------:R-:W5:Y:S01]  /*1f00*/  LDSM.16.M88.4 R28, [R124+0x4000] ;  /* 0x004000007c1c783b */ /* 0x000f620000000200 */
[----:B------:R-:W-:Y:S02]  /*1f10*/  IMAD.IADD R221, R225, 0x1, R0 ;  /* 0x00000001e1dd7824 */ /* 0x000fe400078e0200 */
[----:B------:R-:W-:Y:S01]  /*1f20*/  IMAD.IADD R220, R224, 0x1, R3 ;  /* 0x00000001e0dc7824 */ /* 0x000fe200078e0203 */
[----:B-1----:R-:W1:Y:S01]  /*1f30*/  LDSM.16.M88.4 R12, [R124+0x5000] ;  /* 0x005000007c0c783b */ /* 0x002e620000000200 */
[----:B------:R-:W-:Y:S01]  /*1f40*/  IMAD.IADD R208, R0, 0x1, R223 ;  /* 0x0000000100d07824 */ /* 0x000fe200078e02df */
[----:B------:R-:W-:Y:S01]  /*1f50*/  LOP3.LUT R0, R37, 0xffffffe0, RZ, 0xc0, !PT ;  /* 0xffffffe025007812 */ /* 0x000fe200078ec0ff */
[C---:B------:R-:W-:Y:S01]  /*1f60*/  VIADD R213, R223.reuse, 0x1800 ;  /* 0x00001800dfd57836 */ /* 0x040fe20000000000 */
[----:B------:R-:W1:Y:S01]  /*1f70*/  LDSM.16.M88.4 R20, [R124+0x4800] ;  /* 0x004800007c14783b */ /* 0x000e620000000200 */
[----:B------:R-:W-:Y:S01]  /*1f80*/  SHF.R.S32.HI R37, RZ, 0x1f, R37 ;  /* 0x0000001fff257819 */ /* 0x000fe20000011425 */
[----:B------:R-:W-:-:S02]  /*1f90*/  VIADD R212, R223, 0x2000 ;  /* 0x00002000dfd47836 */ /* 0x000fc40000000000 */
[----:B------:R-:W1:Y:S01]  /*1fa0*/  LDSM.16.M88.4 R84, [R124+0x6800] ;  /* 0x006800007c54783b */ /* 0x000e620000000200 */
[----:B------:R-:W-:Y:S01]  /*1fb0*/  IMAD.IADD R0, R7, 0x1, -R0 ;  /* 0x0000000107007824 */ /* 0x000fe200078e0a00 */
[----:B------:R-:W-:Y:S01]  /*1fc0*/  LEA.HI R37, R37, R38, RZ, 0x2 ;  /* 0x0000002625257211 */ /* 0x000fe200078f10ff */
[C---:B------:R-:W-:Y:S01]  /*1fd0*/  VIADD R211, R223.reuse, 0x2800 ;  /* 0x00002800dfd37836 */ /* 0x040fe20000000000 */
[----:B------:R-:W1:Y:S01]  /*1fe0*/  LDSM.16.M88.4 R76, [R124+0x7000] ;  /* 0x007000007c4c783b */ /* 0x000e620000000200 */
[----:B------:R-:W-:Y:S01]  /*1ff0*/  VIADD R210, R223, 0x3000 ;  /* 0x00003000dfd27836 */ /* 0x000fe20000000000 */
[----:B------:R-:W-:Y:S01]  /*2000*/  LOP3.LUT R37, R37, 0xfffffffc, RZ, 0xc0, !PT ;  /* 0xfffffffc25257812 */ /* 0x000fe200078ec0ff */
[C---:B------:R-:W-:Y:S01]  /*2010*/  VIADD R209, R223.reuse, 0x3800 ;  /* 0x00003800dfd17836 */ /* 0x040fe20000000000 */
[----:B------:R-:W1:Y:S01]  /*2020*/  LDSM.16.M88.4 R48, [R124+0x7800] ;  /* 0x007800007c30783b */ /* 0x000e620000000200 */
[C---:B------:R-:W-:Y:S02]  /*2030*/  VIADD R207, R223.reuse, 0x4000 ;  /* 0x00004000dfcf7836 */ /* 0x040fe40000000000 */
[----:B------:R-:W-:Y:S01]  /*2040*/  IMAD.IADD R239, R38, 0x1, -R37 ;  /* 0x0000000126ef7824 */ /* 0x000fe200078e0a25 */
[----:B------:R-:W-:Y:S01]  /*2050*/  LDSM.16.M88.4 R64, [R224] ;  /* 0x00000000e040783b */ /* 0x000fe20000000200 */
[----:B------:R-:W-:-:S02]  /*2060*/  VIADD R206, R223, 0x4800 ;  /* 0x00004800dfce7836 */ /* 0x000fc40000000000 */
[C---:B------:R-:W-:Y:S01]  /*2070*/  VIADD R205, R223.reuse, 0x5000 ;  /* 0x00005000dfcd7836 */ /* 0x040fe20000000000 */
[----:B--2---:R-:W2:Y:S01]  /*2080*/  LDSM.16.M88.4 R8, [R223+0x1800] ;  /* 0x00180000df08783b */ /* 0x004ea20000000200 */
[C---:B------:R-:W-:Y:S02]  /*2090*/  VIADD R204, R223.reuse, 0x5800 ;  /* 0x00005800dfcc7836 */ /* 0x040fe40000000000 */
[C---:B------:R-:W-:Y:S01]  /*20a0*/  VIADD R203, R223.reuse, 0x6000 ;  /* 0x00006000dfcb7836 */ /* 0x040fe20000000000 */
[----:B------:R-:W2:Y:S01]  /*20b0*/  LDSM.16.M88.4 R40, [R223+0x2000] ;  /* 0x00200000df28783b */ /* 0x000ea20000000200 */
[----:B---3--:R-:W-:Y:S01]  /*20c0*/  HMMA.16816.F32 R104, R68, R100, RZ ;  /* 0x000000644468723c */ /* 0x008fe200000018ff */
[C---:B------:R-:W-:Y:S02]  /*20d0*/  VIADD R202, R223.reuse, 0x6800 ;  /* 0x00006800dfca7836 */ /* 0x040fe40000000000 */
[----:B------:R-:W3:Y:S01]  /*20e0*/  LDSM.16.M88.4 R44, [R223] ;  /* 0x00000000df2c783b */ /* 0x000ee20000000200 */
[----:B------:R-:W-:-:S02]  /*20f0*/  VIADD R201, R223, 0x7000 ;  /* 0x00007000dfc97836 */ /* 0x000fc40000000000 */
[----:B----4-:R-:W-:Y:S01]  /*2100*/  HMMA.16816.F32 R96, R68, R92, RZ ;  /* 0x0000005c4460723c */ /* 0x010fe200000018ff */
[----:B------:R-:W4:Y:S01]  /*2110*/  LDSM.16.M88.4 R60, [R223+0x1000] ;  /* 0x00100000df3c783b */ /* 0x000f220000000200 */
[----:B------:R-:W-:-:S03]  /*2120*/  VIADD R200, R223, 0x7800 ;  /* 0x00007800dfc87836 */ /* 0x000fc60000000000 */
[----:B------:R-:W4:Y:S01]  /*2130*/  LDSM.16.M88.4 R116, [R223+0x800] ;  /* 0x00080000df74783b */ /* 0x000f220000000200 */
[C---:B------:R-:W-:Y:S03]  /*2140*/  HMMA.16816.F32 R100, R68.reuse, R102, RZ ;  /* 0x000000664464723c */ /* 0x040fe600000018ff */
[----:B------:R-:W4:Y:S03]  /*2150*/  LDSM.16.M88.4 R56, [R223+0x2800] ;  /* 0x00280000df38783b */ /* 0x000f260000000200 */
[C---:B------:R-:W-:Y:S01]  /*2160*/  HMMA.16816.F32 R92, R68.reuse, R94, RZ ;  /* 0x0000005e445c723c */ /* 0x040fe200000018ff */
[----:B------:R-:W4:Y:S04]  /*2170*/  LDSM.16.M88.4 R112, [R223+0x3000] ;  /* 0x00300000df70783b */ /* 0x000f280000000200 */
[----:B------:R-:W4:Y:S01]  /*2180*/  LDSM.16.M88.4 R108, [R223+0x3800] ;  /* 0x00380000df6c783b */ /* 0x000f220000000200 */
[C---:B-----5:R-:W-:Y:S03]  /*2190*/  HMMA.16816.F32 R32, R68.reuse, R28, RZ ;  /* 0x0000001c4420723c */ /* 0x060fe600000018ff */
[----:B------:R-:W-:Y:S03]  /*21a0*/  LDSM.16.M88.4 R52, [R221] ;  /* 0x00000000dd34783b */ /* 0x000fe60000000200 */
[C---:B------:R-:W-:Y:S01]  /*21b0*/  HMMA.16816.F32 R28, R68.reuse, R30, RZ ;  /* 0x0000001e441c723c */ /* 0x040fe200000018ff */
[----:B------:R-:W-:Y:S04]  /*21c0*/  LDSM.16.M88.4 R120, [R208+0x3000] ;  /* 0x00300000d078783b */ /* 0x000fe80000000200 */
[----:B------:R-:W-:Y:S01]  /*21d0*/  LDSM.16.M88.4 R128, [R224+0x2000] ;  /* 0x00200000e080783b */ /* 0x000fe20000000200 */
[C---:B-1----:R-:W-:Y:S03]  /*21e0*/  HMMA.16816.F32 R16, R68.reuse, R12, RZ ;  /* 0x0000000c4410723c */ /* 0x042fe600000018ff */
[----:B------:R-:W0:Y:S03]  /*21f0*/  LDGDEPBAR ;  /* 0x00000000000079af */ /* 0x000e260000000000 */
[C---:B------:R-:W-:Y:S06]  /*2200*/  HMMA.16816.F32 R12, R68.reuse, R14, RZ ;  /* 0x0000000e440c723c */ /* 0x040fec00000018ff */
        /* <DEDUP_REMOVED lines=8> */
[----:B------:R-:W1:Y:S05]  /*2290*/  LDSM.16.M88.4 R48, [R222] ;  /* 0x00000000de30783b */ /* 0x000e6a0000000200 */
[C---:B--2---:R-:W-:Y:S06]  /*22a0*/  HMMA.16816.F32 R104, R64.reuse, R8, R104 ;  /* 0x000000084068723c */ /* 0x044fec0000001868 */
[C---:B------:R-:W-:Y:S01]  /*22b0*/  HMMA.16816.F32 R100, R64.reuse, R10, R100 ;  /* 0x0000000a4064723c */ /* 0x040fe20000001864 */
[----:B------:R-:W2:Y:S05]  /*22c0*/  LDSM.16.M88.4 R8, [R221+0x1000] ;  /* 0x00100000dd08783b */ /* 0x000eaa0000000200 */
        /* <DEDUP_REMOVED lines=20> */
[----:B------:R-:W-:Y:S04]  /*2410*/  LDSM.16.M88.4 R64, [R221+0x3800] ;  /* 0x00380000dd40783b */ /* 0x000fe80000000200 */
[----:B------:R-:W-:Y:S01]  /*2420*/  LDSM.16.M88.4 R108, [R124+0x9800] ;  /* 0x009800007c6c783b */ /* 0x000fe20000000200 */
[C---:B-1----:R-:W-:Y:S06]  /*2430*/  HMMA.16816.F32 R32, R48.reuse, R52, R32 ;  /* 0x000000343020723c */ /* 0x042fec0000001820 */
[C---:B------:R-:W-:Y:S01]  /*2440*/  HMMA.16816.F32 R28, R48.reuse, R54, R28 ;  /* 0x00000036301c723c */ /* 0x040fe2000000181c */
[----:B------:R-:W1:Y:S05]  /*2450*/  LDSM.16.M88.4 R52, [R221+0x3000] ;  /* 0x00300000dd34783b */ /* 0x000e6a0000000200 */
[C---:B--2---:R-:W-:Y:S06]  /*2460*/  HMMA.16816.F32 R16, R48.reuse, R8, R16 ;  /* 0x000000083010723c */ /* 0x044fec0000001810 */
[C---:B------:R-:W-:Y:S01]  /*2470*/  HMMA.16816.F32 R12, R48.reuse, R10, R12 ;  /* 0x0000000a300c723c */ /* 0x040fe2000000180c */
[----:B------:R-:W2:Y:S05]  /*2480*/  LDSM.16.M88.4 R8, [R208+0x800] ;  /* 0x00080000d008783b */ /* 0x000eaa0000000200 */
[C---:B-----5:R-:W-:Y:S06]  /*2490*/  HMMA.16816.F32 R96, R48.reuse, R40, R96 ;  /* 0x000000283060723c */ /* 0x060fec0000001860 */
[C---:B------:R-:W-:Y:S01]  /*24a0*/  HMMA.16816.F32 R92, R48.reuse, R42, R92 ;  /* 0x0000002a305c723c */ /* 0x040fe2000000185c */
[----:B------:R-:W5:Y:S05]  /*24b0*/  LDSM.16.M88.4 R40, [R208+0x1800] ;  /* 0x00180000d028783b */ /* 0x000f6a0000000200 */
[C---:B---3--:R-:W-:Y:S06]  /*24c0*/  HMMA.16816.F32 R24, R48.reuse, R44, R24 ;  /* 0x0000002c3018723c */ /* 0x048fec0000001818 */
[C---:B------:R-:W-:Y:S01]  /*24d0*/  HMMA.16816.F32 R20, R48.reuse, R46, R20 ;  /* 0x0000002e3014723c */ /* 0x040fe20000001814 */
[----:B------:R-:W3:Y:S05]  /*24e0*/  LDSM.16.M88.4 R44, [R208] ;  /* 0x00000000d02c783b */ /* 0x000eea0000000200 */
[C---:B----4-:R-:W-:Y:S06]  /*24f0*/  HMMA.16816.F32 R104, R48.reuse, R60, R104 ;  /* 0x0000003c3068723c */ /* 0x050fec0000001868 */
[C---:B------:R-:W-:Y:S01]  /*2500*/  HMMA.16816.F32 R100, R48.reuse, R62, R100 ;  /* 0x0000003e3064723c */ /* 0x040fe20000001864 */
[----:B------:R-:W4:Y:S05]  /*2510*/  LDSM.16.M88.4 R60, [R208+0x1000] ;  /* 0x00100000d03c783b */ /* 0x000f2a0000000200 */
[C---:B------:R-:W-:Y:S06]  /*2520*/  HMMA.16816.F32 R88, R48.reuse, R56, R88 ;  /* 0x000000383058723c */ /* 0x040fec0000001858 */
[C---:B------:R-:W-:Y:S01]  /*2530*/  HMMA.16816.F32 R84, R48.reuse, R58, R84 ;  /* 0x0000003a3054723c */ /* 0x040fe20000001854 */
[----:B------:R-:W4:Y:S05]  /*2540*/  LDSM.16.M88.4 R56, [R208+0x2000] ;  /* 0x00200000d038783b */ /* 0x000f2a0000000200 */
[C---:B-1----:R-:W-:Y:S06]  /*2550*/  HMMA.16816.F32 R80, R48.reuse, R52, R80 ;  /* 0x000000343050723c */ /* 0x042fec0000001850 */
[C---:B------:R-:W-:Y:S01]  /*2560*/  HMMA.16816.F32 R76, R48.reuse, R54, R76 ;  /* 0x00000036304c723c */ /* 0x040fe2000000184c */
[----:B------:R-:W-:Y:S05]  /*2570*/  LDSM.16.M88.4 R52, [R208+0x2800] ;  /* 0x00280000d034783b */ /* 0x000fea0000000200 */
[C---:B------:R-:W-:Y:S06]  /*2580*/  HMMA.16816.F32 R72, R48.reuse, R64, R72 ;  /* 0x000000403048723c */ /* 0x040fec0000001848 */
[----:B------:R-:W-:Y:S01]  /*2590*/  HMMA.16816.F32 R68, R48, R66, R68 ;  /* 0x000000423044723c */ /* 0x000fe20000001844 */
[----:B------:R-:W-:Y:S04]  /*25a0*/  LDSM.16.M88.4 R48, [R226+0x2000] ;  /* 0x00200000e230783b */ /* 0x000fe80000000200 */
[----:B------:R-:W-:Y:S01]  /*25b0*/  LDSM.16.M88.4 R64, [R124+0xa000] ;  /* 0x00a000007c40783b */ /* 0x000fe20000000200 */
[C---:B--2---:R-:W-:Y:S06]  /*25c0*/  HMMA.16816.F32 R24, R112.reuse, R8, R24 ;  /* 0x000000087018723c */ /* 0x044fec0000001818 */
[C---:B------:R-:W-:Y:S01]  /*25d0*/  HMMA.16816.F32 R20, R112.reuse, R10, R20 ;  /* 0x0000000a7014723c */ /* 0x040fe20000001814 */
[----:B------:R-:W1:Y:S05]  /*25e0*/  LDSM.16.M88.4 R8, [R124+0x8800] ;  /* 0x008800007c08783b */ /* 0x000e6a0000000200 */
[C---:B-----5:R-:W-:Y:S06]  /*25f0*/  HMMA.16816.F32 R104, R112.reuse, R40, R104 ;  /* 0x000000287068723c */ /* 0x060fec0000001868 */
[C---:B------:R-:W-:Y:S01]  /*2600*/  HMMA.16816.F32 R100, R112.reuse, R42, R100 ;  /* 0x0000002a7064723c */ /* 0x040fe20000001864 */
[----:B------:R-:W2:Y:S05]  /*2610*/  LDSM.16.M88.4 R40, [R124+0x9000] ;  /* 0x009000007c28783b */ /* 0x000eaa0000000200 */
[C---:B---3--:R-:W-:Y:S06]  /*2620*/  HMMA.16816.F32 R32, R112.reuse, R44, R32 ;  /* 0x0000002c7020723c */ /* 0x048fec0000001820 */
[C---:B------:R-:W-:Y:S01]  /*2630*/  HMMA.16816.F32 R28, R112.reuse, R46, R28 ;  /* 0x0000002e701c723c */ /* 0x040fe2000000181c */
[----:B------:R-:W3:Y:S05]  /*2640*/  LDSM.16.M88.4 R44, [R124+0x8000] ;  /* 0x008000007c2c783b */ /* 0x000eea0000000200 */
[C---:B----4-:R-:W-:Y:S06]  /*2650*/  HMMA.16816.F32 R16, R112.reuse, R60, R16 ;  /* 0x0000003c7010723c */ /* 0x050fec0000001810 */
[C---:B------:R-:W-:Y:S01]  /*2660*/  HMMA.16816.F32 R12, R112.reuse, R62, R12 ;  /* 0x0000003e700c723c */ /* 0x040fe2000000180c */
[----:B------:R-:W-:Y:S05]  /*2670*/  LDSM.16.M88.4 R60, [R124+0xa800] ;  /* 0x00a800007c3c783b */ /* 0x000fea0000000200 */
[C---:B------:R-:W-:Y:S06]  /*2680*/  HMMA.16816.F32 R96, R112.reuse, R56, R96 ;  /* 0x000000387060723c */ /* 0x040fec0000001860 */
[----:B------:R-:W-:Y:S01]  /*2690*/  HMMA.16816.F32 R92, R112, R58, R92 ;  /* 0x0000003a705c723c */ /* 0x000fe2000000185c */
[----:B------:R-:W4:Y:S05]  /*26a0*/  LDSM.16.M88.4 R56, [R124+0xb000] ;  /* 0x00b000007c38783b */ /* 0x000f2a0000000200 */
[C---:B-1----:R-:W-:Y:S06]  /*26b0*/  HMMA.16816.F32 R24, R48.reuse, R8, R24 ;  /* 0x000000083018723c */ /* 0x042fec0000001818 */
[C---:B------:R-:W-:Y:S01]  /*26c0*/  HMMA.16816.F32 R20, R48.reuse, R10, R20 ;  /* 0x0000000a3014723c */ /* 0x040fe20000001814 */
[----:B------:R-:W1:Y:S05]  /*26d0*/  LDSM.16.M88.4 R8, [R223+0x4800] ;  /* 0x00480000df08783b */ /* 0x000e6a0000000200 */
[C---:B--2---:R-:W-:Y:S06]  /*26e0*/  HMMA.16816.F32 R16, R48.reuse, R40, R16 ;  /* 0x000000283010723c */ /* 0x044fec0000001810 */
[C---:B------:R-:W-:Y:S01]  /*26f0*/  HMMA.16816.F32 R12, R48.reuse, R42, R12 ;  /* 0x0000002a300c723c */ /* 0x040fe2000000180c */
[----:B------:R-:W2:Y:S05]  /*2700*/  LDSM.16.M88.4 R40, [R223+0x5000] ;  /* 0x00500000df28783b */ /* 0x000eaa0000000200 */
[C---:B---3--:R-:W-:Y:S06]  /*2710*/  HMMA.16816.F32 R32, R48.reuse, R44, R32 ;  /* 0x0000002c3020723c */ /* 0x048fec0000001820 */
[----:B------:R-:W-:Y:S01]  /*2720*/  HMMA.16816.F32 R28, R48, R46, R28 ;  /* 0x0000002e301c723c */ /* 0x000fe2000000181c */
[----:B------:R-:W3:Y:S05]  /*2730*/  LDSM.16.M88.4 R44, [R223+0x4000] ;  /* 0x00400000df2c783b */ /* 0x000eea0000000200 */
[C---:B------:R-:W-:Y:S06]  /*2740*/  HMMA.16816.F32 R80, R112.reuse, R120, R80 ;  /* 0x000000787050723c */ /* 0x040fec0000001850 */
[C---:B------:R-:W-:Y:S06]  /*2750*/  HMMA.16816.F32 R88, R112.reuse, R52, R88 ;  /* 0x000000347058723c */ /* 0x040fec0000001858 */
[C---:B------:R-:W-:Y:S01]  /*2760*/  HMMA.16816.F32 R84, R112.reuse, R54, R84 ;  /* 0x000000367054723c */ /* 0x040fe20000001854 */
[----:B------:R-:W-:Y:S04]  /*2770*/  LDSM.16.M88.4 R52, [R124+0xb800] ;  /* 0x00b800007c34783b */ /* 0x000fe80000000200 */
[----:B------:R-:W5:Y:S01]  /*2780*/  LDSM.16.M88.4 R124, [R223+0x5800] ;  /* 0x00580000df7c783b */ /* 0x000f620000000200 */
[C---:B------:R-:W-:Y:S03]  /*2790*/  HMMA.16816.F32 R76, R112.reuse, R122, R76 ;  /* 0x0000007a704c723c */ /* 0x040fe6000000184c */
[----:B------:R-:W-:Y:S03]  /*27a0*/  LDSM.16.M88.4 R120, [R223+0x6000] ;  /* 0x00600000df78783b */ /* 0x000fe60000000200 */
[C---:B------:R-:W-:Y:S06]  /*27b0*/  HMMA.16816.F32 R72, R112.reuse, R116, R72 ;  /* 0x000000747048723c */ /* 0x040fec0000001848 */
[----:B------:R-:W-:Y:S01]  /*27c0*/  HMMA.16816.F32 R68, R112, R118, R68 ;  /* 0x000000767044723c */ /* 0x000fe20000001844 */
[----:B------:R-:W5:Y:S04]  /*27d0*/  LDSM.16.M88.4 R112, [R223+0x7000] ;  /* 0x00700000df70783b */ /* 0x000f680000000200 */
[----:B------:R-:W5:Y:S01]  /*27e0*/  LDSM.16.M88.4 R116, [R223+0x6800] ;  /* 0x00680000df74783b */ /* 0x000f620000000200 */
[C---:B------:R-:W-:Y:S06]  /*27f0*/  HMMA.16816.F32 R104, R48.reuse, R108, R104 ;  /* 0x0000006c3068723c */ /* 0x040fec0000001868 */
[C---:B------:R-:W-:Y:S01]  /*2800*/  HMMA.16816.F32 R100, R48.reuse, R110, R100 ;  /* 0x0000006e3064723c */ /* 0x040fe20000001864 */
[----:B------:R-:W-:Y:S05]  /*2810*/  LDSM.16.M88.4 R108, [R223+0x7800] ;  /* 0x00780000df6c783b */ /* 0x000fea0000000200 */
[C---:B----4-:R-:W-:Y:S06]  /*2820*/  HMMA.16816.F32 R80, R48.reuse, R56, R80 ;  /* 0x000000383050723c */ /* 0x050fec0000001850 */
[C---:B------:R-:W-:Y:S06]  /*2830*/  HMMA.16816.F32 R88, R48.reuse, R60, R88 ;  /* 0x0000003c3058723c */ /* 0x040fec0000001858 */
[----:B------:R-:W-:Y:S01]  /*2840*/  HMMA.16816.F32 R84, R48, R62, R84 ;  /* 0x0000003e3054723c */ /* 0x000fe20000001854 */
[----:B------:R-:W-:Y:S05]  /*2850*/  LDSM.16.M88.4 R60, [R221+0x4800] ;  /* 0x00480000dd3c783b */ /* 0x000fea0000000200 */
[C---:B-1----:R-:W-:Y:S06]  /*2860*/  HMMA.16816.F32 R24, R128.reuse, R8, R24 ;  /* 0x000000088018723c */ /* 0x042fec0000001818 */
[C---:B------:R-:W-:Y:S01]  /*2870*/  HMMA.16816.F32 R20, R128.reuse, R10, R20 ;  /* 0x0000000a8014723c */ /* 0x040fe20000001814 */
[----:B------:R-:W-:Y:S05]  /*2880*/  LDSM.16.M88.4 R8, [R222+0x2000] ;  /* 0x00200000de08783b */ /* 0x000fea0000000200 */
[C---:B--2---:R-:W-:Y:S06]  /*2890*/  HMMA.16816.F32 R16, R128.reuse, R40, R16 ;  /* 0x000000288010723c */ /* 0x044fec0000001810 */
[C---:B------:R-:W-:Y:S01]  /*28a0*/  HMMA.16816.F32 R12, R128.reuse, R42, R12 ;  /* 0x0000002a800c723c */ /* 0x040fe2000000180c */
[----:B------:R-:W1:Y:S05]  /*28b0*/  LDSM.16.M88.4 R40, [R221+0x7000] ;  /* 0x00700000dd28783b */ /* 0x000e6a0000000200 */
[C---:B---3--:R-:W-:Y:S06]  /*28c0*/  HMMA.16816.F32 R32, R128.reuse, R44, R32 ;  /* 0x0000002c8020723c */ /* 0x048fec0000001820 */
[----:B------:R-:W-:Y:S01]  /*28d0*/  HMMA.16816.F32 R28, R128, R46, R28 ;  /* 0x0000002e801c723c */ /* 0x000fe2000000181c */
[----:B------:R-:W2:Y:S05]  /*28e0*/  LDSM.16.M88.4 R44, [R221+0x6800] ;  /* 0x00680000dd2c783b */ /* 0x000eaa0000000200 */
[C---:B------:R-:W-:Y:S06]  /*28f0*/  HMMA.16816.F32 R96, R48.reuse, R64, R96 ;  /* 0x000000403060723c */ /* 0x040fec0000001860 */
[C---:B------:R-:W-:Y:S01]  /*2900*/  HMMA.16816.F32 R92, R48.reuse, R66, R92 ;  /* 0x00000042305c723c */ /* 0x040fe2000000185c */
[----:B------:R-:W3:Y:S05]  /*2910*/  LDSM.16.M88.4 R64, [R221+0x4000] ;  /* 0x00400000dd40783b */ /* 0x000eea0000000200 */
[----:B------:R-:W-:Y:S01]  /*2920*/  HMMA.16816.F32 R76, R48, R58, R76 ;  /* 0x0000003a304c723c */ /* 0x000fe2000000184c */
[----:B------:R-:W4:Y:S05]  /*2930*/  LDSM.16.M88.4 R56, [R221+0x5000] ;  /* 0x00500000dd38783b */ /* 0x000f2a0000000200 */
[C---:B-----5:R-:W-:Y:S06]  /*2940*/  HMMA.16816.F32 R104, R128.reuse, R124, R104 ;  /* 0x0000007c8068723c */ /* 0x060fec0000001868 */
[C---:B------:R-:W-:Y:S06]  /*2950*/  HMMA.16816.F32 R100, R128.reuse, R126, R100 ;  /* 0x0000007e8064723c */ /* 0x040fec0000001864 */
[----:B------:R-:W-:Y:S01]  /*2960*/  HMMA.16816.F32 R124, R128, R112, R80 ;  /* 0x00000070807c723c */ /* 0x000fe20000001850 */
[----:B------:R-:W-:Y:S05]  /*2970*/  LDSM.16.M88.4 R80, [R220+0x2000] ;  /* 0x00200000dc50783b */ /* 0x000fea0000000200 */
[C---:B------:R-:W-:Y:S06]  /*2980*/  HMMA.16816.F32 R72, R48.reuse, R52, R72 ;  /* 0x000000343048723c */ /* 0x040fec0000001848 */
[----:B------:R-:W-:Y:S01]  /*2990*/  HMMA.16816.F32 R68, R48, R54, R68 ;  /* 0x000000363044723c */ /* 0x000fe20000001844 */
[----:B------:R-:W5:Y:S04]  /*29a0*/  LDSM.16.M88.4 R52, [R221+0x5800] ;  /* 0x00580000dd34783b */ /* 0x000f680000000200 */
[----:B------:R-:W5:Y:S01]  /*29b0*/  LDSM.16.M88.4 R48, [R221+0x6000] ;  /* 0x00600000dd30783b */ /* 0x000f620000000200 */
[C---:B------:R-:W-:Y:S06]  /*29c0*/  HMMA.16816.F32 R88, R128.reuse, R116, R88 ;  /* 0x000000748058723c */ /* 0x040fec0000001858 */
[C---:B------:R-:W-:Y:S01]  /*29d0*/  HMMA.16816.F32 R116, R128.reuse, R118, R84 ;  /* 0x000000768074723c */ /* 0x040fe20000001854 */
[----:B------:R-:W5:Y:S05]  /*29e0*/  LDSM.16.M88.4 R84, [R221+0x7800] ;  /* 0x00780000dd54783b */ /* 0x000f6a0000000200 */
[C---:B------:R-:W-:Y:S06]  /*29f0*/  HMMA.16816.F32 R96, R128.reuse, R120, R96 ;  /* 0x000000788060723c */ /* 0x040fec0000001860 */
[C---:B------:R-:W-:Y:S01]  /*2a00*/  HMMA.16816.F32 R92, R128.reuse, R122, R92 ;  /* 0x0000007a805c723c */ /* 0x040fe2000000185c */
[----:B------:R-:W5:Y:S05]  /*2a10*/  LDSM.16.M88.4 R120, [R208+0x4000] ;  /* 0x00400000d078783b */ /* 0x000f6a0000000200 */
[----:B------:R-:W-:Y:S06]  /*2a20*/  HMMA.16816.F32 R76, R128, R114, R76 ;  /* 0x00000072804c723c */ /* 0x000fec000000184c */
[----:B-1----:R-:W-:Y:S06]  /*2a30*/  HMMA.16816.F32 R124, R8, R40, R124 ;  /* 0x00000028087c723c */ /* 0x002fec000000187c */
[----:B------:R-:W-:Y:S01]  /*2a40*/  HMMA.16816.F32 R72, R128, R108, R72 ;  /* 0x0000006c8048723c */ /* 0x000fe20000001848 */
[----:B------:R-:W-:-:S04]  /*2a50*/  SHF.R.S32.HI R41, RZ, 0x1f, R0 ;  /* 0x0000001fff297819 */ /* 0x000fc80000011400 */
[----:B------:R-:W-:Y:S01]  /*2a60*/  LEA.HI R41, R41, R0, RZ, 0x2 ;  /* 0x0000000029297211 */ /* 0x000fe200078f10ff */
[----:B------:R-:W-:Y:S01]  /*2a70*/  HMMA.16816.F32 R68, R128, R110, R68 ;  /* 0x0000006e8044723c */ /* 0x000fe20000001844 */
[----:B------:R-:W-:Y:S02]  /*2a80*/  IMAD.SHL.U32 R0, R36, 0x80, RZ ;  /* 0x0000008024007824 */ /* 0x000fe400078e00ff */
[----:B------:R-:W-:-:S03]  /*2a90*/  SHF.R.S32.HI R232, RZ, 0x2, R41 ;  /* 0x00000002ffe87819 */ /* 0x000fc60000011429 */
[C---:B--2---:R-:W-:Y:S06]  /*2aa0*/  HMMA.16816.F32 R88, R8.reuse, R44, R88 ;  /* 0x0000002c0858723c */ /* 0x044fec0000001858 */
[C---:B------:R-:W-:Y:S01]  /*2ab0*/  HMMA.16816.F32 R116, R8.reuse, R46, R116 ;  /* 0x0000002e0874723c */ /* 0x040fe20000001874 */
[----:B------:R-:W1:Y:S05]  /*2ac0*/  LDSM.16.M88.4 R44, [R208+0x4800] ;  /* 0x00480000d02c783b */ /* 0x000e6a0000000200 */
[C---:B---3--:R-:W-:Y:S06]  /*2ad0*/  HMMA.16816.F32 R32, R8.reuse, R64, R32 ;  /* 0x000000400820723c */ /* 0x048fec0000001820 */
[C---:B------:R-:W-:Y:S06]  /*2ae0*/  HMMA.16816.F32 R24, R8.reuse, R60, R24 ;  /* 0x0000003c0818723c */ /* 0x040fec0000001818 */
[----:B------:R-:W-:Y:S01]  /*2af0*/  HMMA.16816.F32 R28, R8, R66, R28 ;  /* 0x00000042081c723c */ /* 0x000fe2000000181c */
[----:B------:R-:W-:Y:S01]  /*2b00*/  IMAD.SHL.U32 R61, R7, 0x2, RZ ;  /* 0x00000002073d7824 */ /* 0x000fe200078e00ff */
[----:B------:R-:W-:-:S04]  /*2b10*/  IADD3 R7, R39, 0x1, R232 ;  /* 0x0000000127077810 */ /* 0x000fc80007ffe0e8 */
[----:B------:R-:W-:Y:S01]  /*2b20*/  IADD3 R7, R6, -UR17, R7 ;  /* 0x8000001106077c10 */ /* 0x000fe2000fffe007 */
[----:B------:R-:W-:Y:S01]  /*2b30*/  HMMA.16816.F32 R76, R8, R42, R76 ;  /* 0x0000002a084c723c */ /* 0x000fe2000000184c */
[----:B------:R-:W2:Y:S01]  /*2b40*/  LDSM.16.M88.4 R40, [R208+0x5000] ;  /* 0x00500000d028783b */ /* 0x000ea20000000200 */
[----:B------:R-:W-:-:S04]  /*2b50*/  LOP3.LUT R61, R0, 0x6, R61, 0xf8, !PT ;  /* 0x00000006003d7812 */ /* 0x000fc800078ef83d */
[C---:B----4-:R-:W-:Y:S06]  /*2b60*/  HMMA.16816.F32 R12, R8.reuse, R58, R12 ;  /* 0x0000003a080c723c */ /* 0x050fec000000180c */
[----:B------:R-:W-:Y:S01]  /*2b70*/  HMMA.16816.F32 R20, R8, R62, R20 ;  /* 0x0000003e0814723c */ /* 0x000fe20000001814 */
[----:B------:R-:W-:Y:S02]  /*2b80*/  VIADD R59, R7, UR16 ;  /* 0x00000010073b7c36 */ /* 0x000fe40008000000 */
[----:B------:R-:W-:-:S03]  /*2b90*/  VIADD R7, R61, 0xffffff80 ;  /* 0xffffff803d077836 */ /* 0x000fc60000000000 */
[C---:B------:R-:W-:Y:S01]  /*2ba0*/  HMMA.16816.F32 R16, R8.reuse, R56, R16 ;  /* 0x000000380810723c */ /* 0x040fe20000001810 */
[C---:B------:R-:W-:Y:S02]  /*2bb0*/  VIMNMX R60, R59.reuse, R6, PT ;  /* 0x000000063b3c7248 */ /* 0x040fe40003fe0100 */
[----:B------:R-:W-:Y:S01]  /*2bc0*/  VIADDMNMX R59, R59, 0x8, R6, PT ;  /* 0x000000083b3b7846 */ /* 0x000fe20003800106 */
[----:B------:R-:W-:Y:S01]  /*2bd0*/  VIADD R6, R61, 0xffffff88 ;  /* 0xffffff883d067836 */ /* 0x000fe20000000000 */
[CC--:B------:R-:W-:Y:S01]  /*2be0*/  ISETP.GE.AND P4, PT, R7.reuse, R60.reuse, PT ;  /* 0x0000003c0700720c */ /* 0x0c0fe20003f86270 */
[C---:B-----5:R-:W-:Y:S01]  /*2bf0*/  HMMA.16816.F32 R104, R8.reuse, R52, R104 ;  /* 0x000000340868723c */ /* 0x060fe20000001868 */
[-C--:B------:R-:W-:Y:S01]  /*2c00*/  ISETP.GE.AND P3, PT, R7, R59.reuse, PT ;  /* 0x0000003b0700720c */ /* 0x080fe20003f66270 */
[C---:B------:R-:W-:Y:S01]  /*2c10*/  VIADD R7, R61.reuse, 0xffffff89 ;  /* 0xffffff893d077836 */ /* 0x040fe20000000000 */
[C---:B------:R-:W-:Y:S02]  /*2c20*/  ISETP.GE.AND P5, PT, R6.reuse, R60, PT ;  /* 0x0000003c0600720c */ /* 0x040fe40003fa6270 */
[----:B------:R-:W-:Y:S01]  /*2c30*/  ISETP.GE.AND P2, PT, R6, R59, PT ;  /* 0x0000003b0600720c */ /* 0x000fe20003f46270 */
[----:B------:R-:W-:Y:S01]  /*2c40*/  HMMA.16816.F32 R100, R8, R54, R100 ;  /* 0x000000360864723c */ /* 0x000fe20000001864 */
[----:B------:R-:W-:-:S05]  /*2c50*/  VIADD R6, R61, 0xffffff91 ;  /* 0xffffff913d067836 */ /* 0x000fca0000000000 */
[C---:B------:R-:W-:Y:S06]  /*2c60*/  HMMA.16816.F32 R96, R8.reuse, R48, R96 ;  /* 0x000000300860723c */ /* 0x040fec0000001860 */
[C---:B------:R-:W-:Y:S06]  /*2c70*/  HMMA.16816.F32 R92, R8.reuse, R50, R92 ;  /* 0x00000032085c723c */ /* 0x040fec000000185c */
[C---:B------:R-:W-:Y:S06]  /*2c80*/  HMMA.16816.F32 R72, R8.reuse, R84, R72 ;  /* 0x000000540848723c */ /* 0x040fec0000001848 */
[----:B------:R-:W-:Y:S06]  /*2c90*/  HMMA.16816.F32 R68, R8, R86, R68 ;  /* 0x000000560844723c */ /* 0x000fec0000001844 */
[----:B------:R-:W-:Y:S01]  /*2ca0*/  HMMA.16816.F32 R32, R80, R120, R32 ;  /* 0x000000785020723c */ /* 0x000fe20000001820 */
[----:B------:R-:W-:-:S05]  /*2cb0*/  VIADD R8, R61, 0xffffff81 ;  /* 0xffffff813d087836 */ /* 0x000fca0000000000 */
[C---:B------:R-:W-:Y:S01]  /*2cc0*/  ISETP.GE.AND P1, PT, R8.reuse, R60, PT ;  /* 0x0000003c0800720c */ /* 0x040fe20003f26270 */
[C---:B------:R-:W-:Y:S01]  /*2cd0*/  HMMA.16816.F32 R28, R80.reuse, R122, R28 ;  /* 0x0000007a501c723c */ /* 0x040fe2000000181c */
[----:B------:R-:W-:Y:S02]  /*2ce0*/  ISETP.GE.AND P0, PT, R8, R59, PT ;  /* 0x0000003b0800720c */ /* 0x000fe40003f06270 */
[----:B------:R-:W3:Y:S03]  /*2cf0*/  LDSM.16.M88.4 R8, [R208+0x5800] ;  /* 0x00580000d008783b */ /* 0x000ee60000000200 */
[C---:B-1----:R-:W-:Y:S06]  /*2d00*/  HMMA.16816.F32 R24, R80.reuse, R44, R24 ;  /* 0x0000002c5018723c */ /* 0x042fec0000001818 */
[C---:B------:R-:W-:Y:S05]  /*2d10*/  HMMA.16816.F32 R20, R80.reuse, R46, R20 ;  /* 0x0000002e5014723c */ /* 0x040fea0000001814 */
[----:B------:R-:W-:Y:S01]  /*2d20*/  FSEL R54, R32, -INF , !P4 ;  /* 0xff80000020367808 */ /* 0x000fe20006000000 */
[----:B--2---:R-:W-:Y:S01]  /*2d30*/  HMMA.16816.F32 R16, R80, R40, R16 ;  /* 0x000000285010723c */ /* 0x004fe20000001810 */
[----:B------:R-:W-:-:S02]  /*2d40*/  FSEL R51, R34, -INF , !P3 ;  /* 0xff80000022337808 */ /* 0x000fc40005800000 */
[CC--:B------:R-:W-:Y:S02]  /*2d50*/  ISETP.GE.AND P4, PT, R7.reuse, R60.reuse, PT ;  /* 0x0000003c0700720c */ /* 0x0c0fe40003f86270 */
[-C--:B------:R-:W-:Y:S01]  /*2d60*/  ISETP.GE.AND P3, PT, R7, R59.reuse, PT ;  /* 0x0000003b0700720c */ /* 0x080fe20003f66270 */
[----:B------:R-:W-:Y:S01]  /*2d70*/  VIADD R7, R61, 0xffffff90 ;  /* 0xffffff903d077836 */ /* 0x000fe20000000000 */
[----:B------:R-:W-:Y:S01]  /*2d80*/  FSEL R56, R33, -INF , !P1 ;  /* 0xff80000021387808 */ /* 0x000fe20004800000 */
[----:B------:R-:W-:Y:S01]  /*2d90*/  HMMA.16816.F32 R12, R80, R42, R12 ;  /* 0x0000002a500c723c */ /* 0x000fe2000000180c */
[----:B------:R-:W-:Y:S02]  /*2da0*/  FSEL R57, R35, -INF , !P0 ;  /* 0xff80000023397808 */ /* 0x000fe40004000000 */
[C---:B------:R-:W-:Y:S02]  /*2db0*/  ISETP.GE.AND P1, PT, R7.reuse, R60, PT ;  /* 0x0000003c0700720c */ /* 0x040fe40003f26270 */
[----:B------:R-:W-:Y:S01]  /*2dc0*/  ISETP.GE.AND P0, PT, R7, R59, PT ;  /* 0x0000003b0700720c */ /* 0x000fe20003f06270 */
[----:B------:R-:W-:Y:S01]  /*2dd0*/  VIADD R7, R61, 0xffffff98 ;  /* 0xffffff983d077836 */ /* 0x000fe20000000000 */
[----:B------:R-:W-:-:S02]  /*2de0*/  FSEL R58, R28, -INF , !P5 ;  /* 0xff8000001c3a7808 */ /* 0x000fc40006800000 */
[----:B------:R-:W-:Y:S02]  /*2df0*/  FSEL R53, R30, -INF , !P2 ;  /* 0xff8000001e357808 */ /* 0x000fe40005000000 */
[CC--:B------:R-:W-:Y:S02]  /*2e00*/  ISETP.GE.AND P5, PT, R6.reuse, R60.reuse, PT ;  /* 0x0000003c0600720c */ /* 0x0c0fe40003fa6270 */
[-C--:B------:R-:W-:Y:S01]  /*2e10*/  ISETP.GE.AND P2, PT, R6, R59.reuse, PT ;  /* 0x0000003b0600720c */ /* 0x080fe20003f46270 */
[----:B------:R-:W-:Y:S01]  /*2e20*/  VIADD R6, R61, 0xffffff99 ;  /* 0xffffff993d067836 */ /* 0x000fe20000000000 */
[----:B------:R-:W-:Y:S02]  /*2e30*/  FSEL R62, R29, -INF , !P4 ;  /* 0xff8000001d3e7808 */ /* 0x000fe40006000000 */
[----:B------:R-:W-:Y:S01]  /*2e40*/  FSEL R55, R31, -INF , !P3 ;  /* 0xff8000001f377808 */ /* 0x000fe20005800000 */
[C---:B---3--:R-:W-:Y:S01]  /*2e50*/  HMMA.16816.F32 R104, R80.reuse, R8, R104 ;  /* 0x000000085068723c */ /* 0x048fe20000001868 */
[CC--:B------:R-:W-:Y:S01]  /*2e60*/  ISETP.GE.AND P4, PT, R7.reuse, R60.reuse, PT ;  /* 0x0000003c0700720c */ /* 0x0c0fe20003f86270 */
[----:B------:R-:W1:Y:S01]  /*2e70*/  LDSM.16.M88.4 R28, [R208+0x6000] ;  /* 0x00600000d01c783b */ /* 0x000e620000000200 */
[-C--:B------:R-:W-:Y:S01]  /*2e80*/  ISETP.GE.AND P3, PT, R7, R59.reuse, PT ;  /* 0x0000003b0700720c */ /* 0x080fe20003f66270 */
[C---:B------:R-:W-:Y:S01]  /*2e90*/  VIADD R7, R61.reuse, 0xffffffa0 ;  /* 0xffffffa03d077836 */ /* 0x040fe20000000000 */
[----:B------:R-:W-:Y:S01]  /*2ea0*/  FSEL R52, R24, -INF , !P1 ;  /* 0xff80000018347808 */ /* 0x000fe20004800000 */
[----:B------:R-:W-:Y:S01]  /*2eb0*/  HMMA.16816.F32 R100, R80, R10, R100 ;  /* 0x0000000a5064723c */ /* 0x000fe20000001864 */
[----:B------:R-:W-:Y:S01]  /*2ec0*/  FSEL R49, R26, -INF , !P0 ;  /* 0xff8000001a317808 */ /* 0x000fe20004000000 */
[C---:B------:R-:W-:Y:S01]  /*2ed0*/  VIADD R9, R61.reuse, 0xffffffa8 ;  /* 0xffffffa83d097836 */ /* 0x040fe20000000000 */
[C---:B------:R-:W-:Y:S01]  /*2ee0*/  ISETP.GE.AND P1, PT, R6.reuse, R60, PT ;  /* 0x0000003c0600720c */ /* 0x040fe20003f26270 */
[C---:B------:R-:W-:Y:S01]  /*2ef0*/  VIADD R8, R61.reuse, 0xffffffa9 ;  /* 0xffffffa93d087836 */ /* 0x040fe20000000000 */
[----:B------:R-:W-:Y:S01]  /*2f00*/  ISETP.GE.AND P0, PT, R6, R59, PT ;  /* 0x0000003b0600720c */ /* 0x000fe20003f06270 */
[----:B------:R-:W-:Y:S01]  /*2f10*/  VIADD R6, R61, 0xffffffa1 ;  /* 0xffffffa13d067836 */ /* 0x000fe20000000000 */
[----:B------:R-:W-:-:S02]  /*2f20*/  FSEL R26, R25, -INF , !P5 ;  /* 0xff800000191a7808 */ /* 0x000fc40006800000 */
[----:B------:R-:W-:Y:S02]  /*2f30*/  FSEL R27, R27, -INF , !P2 ;  /* 0xff8000001b1b7808 */ /* 0x000fe40005000000 */
[CC--:B------:R-:W-:Y:S02]  /*2f40*/  ISETP.GE.AND P5, PT, R7.reuse, R60.reuse, PT ;  /* 0x0000003c0700720c */ /* 0x0c0fe40003fa6270 */
[----:B------:R-:W-:Y:S02]  /*2f50*/  ISETP.GE.AND P2, PT, R7, R59, PT ;  /* 0x0000003b0700720c */ /* 0x000fe40003f46270 */
[----:B------:R-:W-:Y:S02]  /*2f60*/  FSEL R24, R20, -INF , !P4 ;  /* 0xff80000014187808 */ /* 0x000fe40006000000 */
[----:B------:R-:W-:Y:S02]  /*2f70*/  FSEL R7, R22, -INF , !P3 ;  /* 0xff80000016077808 */ /* 0x000fe40005800000 */
[----:B------:R-:W-:-:S02]  /*2f80*/  ISETP.GE.AND P4, PT, R6, R60, PT ;  /* 0x0000003c0600720c */ /* 0x000fc40003f86270 */
[----:B------:R-:W-:Y:S02]  /*2f90*/  ISETP.GE.AND P3, PT, R6, R59, PT ;  /* 0x0000003b0600720c */ /* 0x000fe40003f66270 */
[----:B------:R-:W-:Y:S02]  /*2fa0*/  FSEL R6, R21, -INF , !P1 ;  /* 0xff80000015067808 */ /* 0x000fe40004800000 */
[----:B------:R-:W-:Y:S02]  /*2fb0*/  FSEL R45, R23, -INF , !P0 ;  /* 0xff800000172d7808 */ /* 0x000fe40004000000 */
[----:B------:R-:W2:Y:S01]  /*2fc0*/  LDSM.16.M88.4 R20, [R208+0x6800] ;  /* 0x00680000d014783b */ /* 0x000ea20000000200 */
[----:B------:R-:W-:Y:S01]  /*2fd0*/  FSEL R48, R16, -INF , !P5 ;  /* 0xff80000010307808 */ /* 0x000fe20006800000 */
[----:B------:R-:W-:Y:S01]  /*2fe0*/  VIADD R16, R61, 0xffffffc9 ;  /* 0xffffffc93d107836 */ /* 0x000fe20000000000 */
[----:B------:R-:W-:Y:S02]  /*2ff0*/  FSEL R43, R18, -INF , !P2 ;  /* 0xff800000122b7808 */ /* 0x000fe40005000000 */
[----:B------:R-:W-:-:S02]  /*3000*/  ISETP.GE.AND P1, PT, R9, R60, PT ;  /* 0x0000003c0900720c */ /* 0x000fc40003f26270 */
[-C--:B------:R-:W-:Y:S01]  /*3010*/  ISETP.GE.AND P0, PT, R9, R59.reuse, PT ;  /* 0x0000003b0900720c */ /* 0x080fe20003f06270 */
[C---:B------:R-:W-:Y:S01]  /*3020*/  VIADD R9, R61.reuse, 0xffffffb0 ;  /* 0xffffffb03d097836 */ /* 0x040fe20000000000 */
[CC--:B------:R-:W-:Y:S01]  /*3030*/  ISETP.GE.AND P5, PT, R8.reuse, R60.reuse, PT ;  /* 0x0000003c0800720c */ /* 0x0c0fe20003fa6270 */
[C---:B-1----:R-:W-:Y:S01]  /*3040*/  HMMA.16816.F32 R96, R80.reuse, R28, R96 ;  /* 0x0000001c5060723c */ /* 0x042fe20000001860 */
[----:B------:R-:W-:Y:S01]  /*3050*/  ISETP.GE.AND P2, PT, R8, R59, PT ;  /* 0x0000003b0800720c */ /* 0x000fe20003f46270 */
[----:B------:R-:W-:Y:S01]  /*3060*/  VIADD R8, R61, 0xffffffb1 ;  /* 0xffffffb13d087836 */ /* 0x000fe20000000000 */
[----:B------:R-:W-:Y:S01]  /*3070*/  FSEL R162, R17, -INF , !P4 ;  /* 0xff80000011a27808 */ /* 0x000fe20006000000 */
[----:B------:R-:W-:Y:S01]  /*3080*/  VIADD R17, R61, 0xffffffc8 ;  /* 0xffffffc83d117836 */ /* 0x000fe20000000000 */
[----:B------:R-:W-:Y:S01]  /*3090*/  FSEL R47, R19, -INF , !P3 ;  /* 0xff800000132f7808 */ /* 0x000fe20005800000 */
[----:B------:R-:W-:Y:S01]  /*30a0*/  HMMA.16816.F32 R92, R80, R30, R92 ;  /* 0x0000001e505c723c */ /* 0x000fe2000000185c */
[----:B------:R-:W-:Y:S01]  /*30b0*/  FSEL R46, R12, -INF , !P1 ;  /* 0xff8000000c2e7808 */ /* 0x000fe20004800000 */
[C---:B------:R-:W-:Y:S01]  /*30c0*/  VIADD R12, R61.reuse, 0xffffffb9 ;  /* 0xffffffb93d0c7836 */ /* 0x040fe20000000000 */
[----:B------:R-:W-:Y:S01]  /*30d0*/  FSEL R41, R14, -INF , !P0 ;  /* 0xff8000000e297808 */ /* 0x000fe20004000000 */
[----:B------:R-:W-:Y:S01]  /*30e0*/  VIADD R14, R61, 0xffffffb8 ;  /* 0xffffffb83d0e7836 */ /* 0x000fe20000000000 */
[----:B------:R-:W-:-:S02]  /*30f0*/  ISETP.GE.AND P4, PT, R9, R60, PT ;  /* 0x0000003c0900720c */ /* 0x000fc40003f86270 */
[-C--:B------:R-:W-:Y:S02]  /*3100*/  ISETP.GE.AND P3, PT, R9, R59.reuse, PT ;  /* 0x0000003b0900720c */ /* 0x080fe40003f66270 */
[C---:B------:R-:W-:Y:S02]  /*3110*/  ISETP.GE.AND P1, PT, R8.reuse, R60, PT ;  /* 0x0000003c0800720c */ /* 0x040fe40003f26270 */
[----:B------:R-:W-:Y:S02]  /*3120*/  ISETP.GE.AND P0, PT, R8, R59, PT ;  /* 0x0000003b0800720c */ /* 0x000fe40003f06270 */
[----:B------:R-:W1:Y:S01]  /*3130*/  LDSM.16.M88.4 R8, [R208+0x7000] ;  /* 0x00700000d008783b */ /* 0x000e620000000200 */
[----:B------:R-:W-:Y:S02]  /*3140*/  FSEL R44, R104, -INF , !P4 ;  /* 0xff800000682c7808 */ /* 0x000fe40006000000 */
[----:B------:R-:W-:Y:S02]  /*3150*/  FSEL R165, R106, -INF , !P3 ;  /* 0xff8000006aa57808 */ /* 0x000fe40005800000 */
[----:B------:R-:W-:Y:S01]  /*3160*/  FSEL R50, R13, -INF , !P5 ;  /* 0xff8000000d327808 */ /* 0x000fe20006800000 */
[----:B------:R-:W-:Y:S01]  /*3170*/  VIADD R13, R61, 0xffffffc0 ;  /* 0xffffffc03d0d7836 */ /* 0x000fe20000000000 */
[----:B------:R-:W-:-:S02]  /*3180*/  FSEL R37, R15, -INF , !P2 ;  /* 0xff8000000f257808 */ /* 0x000fc40005000000 */
[CC--:B------:R-:W-:Y:S02]  /*3190*/  ISETP.GE.AND P4, PT, R12.reuse, R60.reuse, PT ;  /* 0x0000003c0c00720c */ /* 0x0c0fe40003f86270 */
[-C--:B------:R-:W-:Y:S01]  /*31a0*/  ISETP.GE.AND P3, PT, R12, R59.reuse, PT ;  /* 0x0000003b0c00720c */ /* 0x080fe20003f66270 */
[----:B------:R-:W-:Y:S01]  /*31b0*/  VIADD R12, R61, 0xffffffc1 ;  /* 0xffffffc13d0c7836 */ /* 0x000fe20000000000 */
[C---:B------:R-:W-:Y:S01]  /*31c0*/  ISETP.GE.AND P5, PT, R14.reuse, R60, PT ;  /* 0x0000003c0e00720c */ /* 0x040fe20003fa6270 */
[C---:B--2---:R-:W-:Y:S01]  /*31d0*/  HMMA.16816.F32 R88, R80.reuse, R20, R88 ;  /* 0x000000145058723c */ /* 0x044fe20000001858 */
[----:B------:R-:W-:Y:S02]  /*31e0*/  ISETP.GE.AND P2, PT, R14, R59, PT ;  /* 0x0000003b0e00720c */ /* 0x000fe40003f46270 */
[----:B------:R-:W-:Y:S02]  /*31f0*/  FSEL R42, R105, -INF , !P1 ;  /* 0xff800000692a7808 */ /* 0x000fe40004800000 */
[----:B------:R-:W-:Y:S01]  /*3200*/  FSEL R39, R107, -INF , !P0 ;  /* 0xff8000006b277808 */ /* 0x000fe20004000000 */
[----:B------:R-:W-:Y:S01]  /*3210*/  HMMA.16816.F32 R116, R80, R22, R116 ;  /* 0x000000165074723c */ /* 0x000fe20000001874 */
[----:B------:R-:W-:-:S02]  /*3220*/  FSEL R40, R100, -INF , !P5 ;  /* 0xff80000064287808 */ /* 0x000fc40006800000 */
[----:B------:R-:W-:Y:S02]  /*3230*/  FSEL R151, R102, -INF , !P2 ;  /* 0xff80000066977808 */ /* 0x000fe40005000000 */
[CC--:B------:R-:W-:Y:S02]  /*3240*/  ISETP.GE.AND P1, PT, R13.reuse, R60.reuse, PT ;  /* 0x0000003c0d00720c */ /* 0x0c0fe40003f26270 */
[-C--:B------:R-:W-:Y:S02]  /*3250*/  ISETP.GE.AND P0, PT, R13, R59.reuse, PT ;  /* 0x0000003b0d00720c */ /* 0x080fe40003f06270 */
[C---:B------:R-:W-:Y:S02]  /*3260*/  ISETP.GE.AND P5, PT, R12.reuse, R60, PT ;  /* 0x0000003c0c00720c */ /* 0x040fe40003fa6270 */
[----:B------:R-:W-:Y:S02]  /*3270*/  ISETP.GE.AND P2, PT, R12, R59, PT ;  /* 0x0000003b0c00720c */ /* 0x000fe40003f46270 */
[----:B------:R-:W2:Y:S01]  /*3280*/  LDSM.16.M88.4 R12, [R208+0x7800] ;  /* 0x00780000d00c783b */ /* 0x000ea20000000200 */
[----:B------:R-:W-:Y:S01]  /*3290*/  FSEL R38, R101, -INF , !P4 ;  /* 0xff80000065267808 */ /* 0x000fe20006000000 */
[----:B------:R-:W-:-:S04]  /*32a0*/  DEPBAR.LE SB0, 0x0 ;  /* 0x000080000000791a */ /* 0x000fc80000000000 */
[----:B------:R-:W-:Y:S01]  /*32b0*/  FSEL R149, R103, -INF , !P3 ;  /* 0xff80000067957808 */ /* 0x000fe20005800000 */
[C---:B-1----:R-:W-:Y:S01]  /*32c0*/  HMMA.16816.F32 R124, R80.reuse, R8, R124 ;  /* 0x00000008507c723c */ /* 0x042fe2000000187c */
[C---:B------:R-:W-:Y:S02]  /*32d0*/  ISETP.GE.AND P4, PT, R17.reuse, R60, PT ;  /* 0x0000003c1100720c */ /* 0x040fe40003f86270 */
[----:B------:R-:W-:Y:S01]  /*32e0*/  ISETP.GE.AND P3, PT, R17, R59, PT ;  /* 0x0000003b1100720c */ /* 0x000fe20003f66270 */
[----:B------:R-:W-:Y:S01]  /*32f0*/  VIADD R17, R61, 0xffffffd0 ;  /* 0xffffffd03d117836 */ /* 0x000fe20000000000 */
[----:B------:R-:W-:Y:S01]  /*3300*/  FSEL R158, R97, -INF , !P5 ;  /* 0xff800000619e7808 */ /* 0x000fe20006800000 */
[----:B------:R-:W-:Y:S01]  /*3310*/  HMMA.16816.F32 R76, R80, R10, R76 ;  /* 0x0000000a504c723c */ /* 0x000fe2000000184c */
[----:B------:R-:W-:Y:S01]  /*3320*/  FSEL R155, R99, -INF , !P2 ;  /* 0xff800000639b7808 */ /* 0x000fe20005000000 */
[C---:B------:R-:W-:Y:S01]  /*3330*/  VIADD R8, R61.reuse, 0xffffffd9 ;  /* 0xffffffd93d087836 */ /* 0x040fe20000000000 */
[----:B------:R-:W-:Y:S01]  /*3340*/  FSEL R148, R96, -INF , !P1 ;  /* 0xff80000060947808 */ /* 0x000fe20004800000 */
[----:B------:R-:W-:Y:S01]  /*3350*/  VIADD R9, R61, 0xffffffd8 ;  /* 0xffffffd83d097836 */ /* 0x000fe20000000000 */
[----:B------:R-:W-:-:S02]  /*3360*/  FSEL R153, R98, -INF , !P0 ;  /* 0xff80000062997808 */ /* 0x000fc40004000000 */
[CC--:B------:R-:W-:Y:S02]  /*3370*/  ISETP.GE.AND P5, PT, R17.reuse, R60.reuse, PT ;  /* 0x0000003c1100720c */ /* 0x0c0fe40003fa6270 */
[-C--:B------:R-:W-:Y:S02]  /*3380*/  ISETP.GE.AND P2, PT, R17, R59.reuse, PT ;  /* 0x0000003b1100720c */ /* 0x080fe40003f46270 */
[C---:B------:R-:W-:Y:S02]  /*3390*/  ISETP.GE.AND P1, PT, R16.reuse, R60, PT ;  /* 0x0000003c1000720c */ /* 0x040fe40003f26270 */
        /* <DEDUP_REMOVED lines=8> */
[----:B------:R-:W-:Y:S01]  /*3420*/  VIADD R8, R61, 0xffffffe1 ;  /* 0xffffffe13d087836 */ /* 0x000fe20000000000 */
[C---:B--2---:R-:W-:Y:S01]  /*3430*/  HMMA.16816.F32 R72, R80.reuse, R12, R72 ;  /* 0x0000000c5048723c */ /* 0x044fe20000001848 */
[----:B------:R-:W-:Y:S02]  /*3440*/  FSEL R156, R92, -INF , !P4 ;  /* 0xff8000005c9c7808 */ /* 0x000fe40006000000 */
[----:B------:R-:W-:Y:S01]  /*3450*/  FSEL R35, R94, -INF , !P3 ;  /* 0xff8000005e237808 */ /* 0x000fe20005800000 */
[----:B------:R-:W-:Y:S01]  /*3460*/  BAR.SYNC.DEFER_BLOCKING 0x0 ;  /* 0x0000000000007b1d */ /* 0x000fe20000010000 */
[CC--:B------:R-:W-:Y:S01]  /*3470*/  ISETP.GE.AND P1, PT, R9.reuse, R60.reuse, PT ;  /* 0x0000003c0900720c */ /* 0x0c0fe20003f26270 */
[----:B------:R-:W-:Y:S01]  /*3480*/  HMMA.16816.F32 R68, R80, R14, R68 ;  /* 0x0000000e5044723c */ /* 0x000fe20000001844 */
[----:B------:R-:W-:Y:S01]  /*3490*/  ISETP.GE.AND P0, PT, R9, R59, PT ;  /* 0x0000003b0900720c */ /* 0x000fe20003f06270 */
[----:B------:R-:W-:Y:S01]  /*34a0*/  VIADD R9, R61, 0xffffffe0 ;  /* 0xffffffe03d097836 */ /* 0x000fe20000000000 */
[----:B------:R-:W-:-:S02]  /*34b0*/  ISETP.GE.AND P4, PT, R16, R60, PT ;  /* 0x0000003c1000720c */ /* 0x000fc40003f86270 */
[----:B------:R-:W-:Y:S02]  /*34c0*/  ISETP.GE.AND P3, PT, R16, R59, PT ;  /* 0x0000003b1000720c */ /* 0x000fe40003f66270 */
[----:B------:R-:W-:Y:S02]  /*34d0*/  FSEL R32, R116, -INF , !P1 ;  /* 0xff80000074207808 */ /* 0x000fe40004800000 */
[----:B------:R-:W-:Y:S02]  /*34e0*/  FSEL R159, R118, -INF , !P0 ;  /* 0xff800000769f7808 */ /* 0x000fe40004000000 */
[----:B------:R-:W-:Y:S02]  /*34f0*/  FSEL R34, R89, -INF , !P4 ;  /* 0xff80000059227808 */ /* 0x000fe40006000000 */
[----:B------:R-:W-:Y:S02]  /*3500*/  FSEL R161, R91, -INF , !P3 ;  /* 0xff8000005ba17808 */ /* 0x000fe40005800000 */
[----:B------:R-:W-:-:S02]  /*3510*/  ISETP.GE.AND P1, PT, R8, R60, PT ;  /* 0x0000003c0800720c */ /* 0x000fc40003f26270 */
[-C--:B------:R-:W-:Y:S01]  /*3520*/  ISETP.GE.AND P0, PT, R8, R59.reuse, PT ;  /* 0x0000003b0800720c */ /* 0x080fe20003f06270 */
[----:B------:R-:W-:Y:S01]  /*3530*/  VIADD R8, R61, 0xffffffe9 ;  /* 0xffffffe93d087836 */ /* 0x000fe20000000000 */
        /* <DEDUP_REMOVED lines=10> */
[C---:B------:R-:W-:Y:S02]  /*35e0*/  ISETP.GE.AND P5, PT, R9.reuse, R60, PT ;  /* 0x0000003c0900720c */ /* 0x040fe40003fa6270 */
[----:B------:R-:W-:Y:S01]  /*35f0*/  ISETP.GE.AND P2, PT, R9, R59, PT ;  /* 0x0000003b0900720c */ /* 0x000fe20003f46270 */
[----:B------:R-:W-:Y:S01]  /*3600*/  VIADD R9, R61, 0xfffffff0 ;  /* 0xfffffff03d097836 */ /* 0x000fe20000000000 */
[----:B------:R-:W-:-:S02]  /*3610*/  FSEL R146, R76, -INF , !P5 ;  /* 0xff8000004c927808 */ /* 0x000fc40006800000 */
[----:B------:R-:W-:Y:S02]  /*3620*/  FSEL R143, R78, -INF , !P2 ;  /* 0xff8000004e8f7808 */ /* 0x000fe40005000000 */
[C---:B------:R-:W-:Y:S02]  /*3630*/  ISETP.GE.AND P5, PT, R8.reuse, R60, PT ;  /* 0x0000003c0800720c */ /* 0x040fe40003fa6270 */
[-C--:B------:R-:W-:Y:S01]  /*3640*/  ISETP.GE.AND P2, PT, R8, R59.reuse, PT ;  /* 0x0000003b0800720c */ /* 0x080fe20003f46270 */
[----:B------:R-:W-:Y:S01]  /*3650*/  VIADD R8, R61, 0xfffffff8 ;  /* 0xfffffff83d087836 */ /* 0x000fe20000000000 */
[----:B------:R-:W-:Y:S01]  /*3660*/  FSEL R145, R127, -INF , !P0 ;  /* 0xff8000007f917808 */ /* 0x000fe20004000000 */
[----:B------:R-:W-:Y:S01]  /*3670*/  VIADD R61, R61, 0xfffffff9 ;  /* 0xfffffff93d3d7836 */ /* 0x000fe20000000000 */
[----:B------:R-:W-:Y:S02]  /*3680*/  ISETP.GE.AND P0, PT, R9, R59, PT ;  /* 0x0000003b0900720c */ /* 0x000fe40003f06270 */
[----:B------:R-:W-:-:S02]  /*3690*/  FSEL R150, R125, -INF , !P1 ;  /* 0xff8000007d967808 */ /* 0x000fc40004800000 */
[----:B------:R-:W-:Y:S02]  /*36a0*/  FSEL R137, R74, -INF , !P0 ;  /* 0xff8000004a897808 */ /* 0x000fe40004000000 */
[----:B------:R-:W-:Y:S02]  /*36b0*/  ISETP.GE.AND P0, PT, R61, R59, PT ;  /* 0x0000003b3d00720c */ /* 0x000fe40003f06270 */
[----:B------:R-:W-:Y:S02]  /*36c0*/  ISETP.GE.AND P1, PT, R9, R60, PT ;  /* 0x0000003c0900720c */ /* 0x000fe40003f26270 */
[----:B------:R-:W-:Y:S02]  /*36d0*/  FSEL R67, R71, -INF , !P0 ;  /* 0xff80000047437808 */ /* 0x000fe40004000000 */
[----:B------:R-:W-:Y:S02]  /*36e0*/  ISETP.GE.AND P0, PT, R36, 0x2, PT ;  /* 0x000000022400780c */ /* 0x000fe40003f06270 */
[----:B------:R-:W-:-:S02]  /*36f0*/  FSEL R144, R77, -INF , !P4 ;  /* 0xff8000004d907808 */ /* 0x000fc40006000000 */
[----:B------:R-:W-:Y:S02]  /*3700*/  FSEL R141, R79, -INF , !P3 ;  /* 0xff8000004f8d7808 */ /* 0x000fe40005800000 */
[----:B------:R-:W-:Y:S02]  /*3710*/  FSEL R142, R72, -INF , !P1 ;  /* 0xff800000488e7808 */ /* 0x000fe40004800000 */
[CC--:B------:R-:W-:Y:S02]  /*3720*/  ISETP.GE.AND P4, PT, R8.reuse, R60.reuse, PT ;  /* 0x0000003c0800720c */ /* 0x0c0fe40003f86270 */
[----:B------:R-:W-:Y:S02]  /*3730*/  ISETP.GE.AND P3, PT, R61, R60, PT ;  /* 0x0000003c3d00720c */ /* 0x000fe40003f66270 */
[----:B------:R-:W-:Y:S02]  /*3740*/  ISETP.GE.AND P1, PT, R8, R59, PT ;  /* 0x0000003b0800720c */ /* 0x000fe40003f26270 */
[----:B------:R-:W-:-:S02]  /*3750*/  FSEL R140, R73, -INF , !P5 ;  /* 0xff800000498c7808 */ /* 0x000fc40006800000 */
[----:B------:R-:W-:Y:S02]  /*3760*/  FSEL R135, R75, -INF , !P2 ;  /* 0xff8000004b877808 */ /* 0x000fe40005000000 */
[----:B------:R-:W-:Y:S02]  /*3770*/  FSEL R138, R68, -INF , !P4 ;  /* 0xff800000448a7808 */ /* 0x000fe40006000000 */
[----:B------:R-:W-:Y:S02]  /*3780*/  FSEL R136, R69, -INF , !P3 ;  /* 0xff80000045887808 */ /* 0x000fe40005800000 */
[----:B------:R-:W-:Y:S01]  /*3790*/  FSEL R133, R70, -INF , !P1 ;  /* 0xff80000046857808 */ /* 0x000fe20004800000 */
[----:B------:R-:W-:Y:S06]  /*37a0*/  @!P0 BRA `(.L_x_2314) ;  /* 0x0000000400908947 */ /* 0x000fec0003800000 */
[----:B------:R-:W-:Y:S05]  /*37b0*/  @P6 BRA `(.L_x_2315) ;  /* 0x0000000000ec6947 */ /* 0x000fea0003800000 */
[----:B------:R-:W1:Y:S01]  /*37c0*/  LDC R8, c[0x0][0x380] ;  /* 0x0000e000ff087b82 */ /* 0x000e620000000800 */
[C---:B------:R-:W-:Y:S01]  /*37d0*/  IADD3 R9, R0.reuse, -0x80, RZ ;  /* 0xffffff8000097810 */ /* 0x040fe20007ffe0ff */
[----:B------:R-:W-:-:S03]  /*37e0*/  VIADD R15, R0, 0xffffff00 ;  /* 0xffffff00000f7836 */ /* 0x000fc60000000000 */
[----:B------:R-:W-:Y:S02]  /*37f0*/  IABS R10, R9 ;  /* 0x00000009000a7213 */ /* 0x000fe40000000000 */
        /* <DEDUP_REMOVED lines=29> */
[----:B------:R-:W-:-:S07]  /*39d0*/  ISETP.NE.AND P2, PT, R8, RZ, PT ;  /* 0x000000ff0800720c */ /* 0x000fce0003f45270 */
        /* <DEDUP_REMOVED lines=13> */
[----:B------:R-:W-:-:S04]  /*3ab0*/  IMAD R0, R0, UR6, RZ ;  /* 0x0000000600007c24 */ /* 0x000fc8000f8e02ff */
[----:B------:R-:W-:Y:S01]  /*3ac0*/  IMAD R0, R9, UR7, R0 ;  /* 0x0000000709007c24 */ /* 0x000fe2000f8e0200 */
[----:B--2---:R-:W-:Y:S01]  /*3ad0*/  IADD3 R8, -R11, R2, RZ ;  /* 0x000000020b087210 */ /* 0x004fe20007ffe1ff */
[----:B------:R-:W-:-:S03]  /*3ae0*/  IMAD.WIDE.U32 R10, R9, UR6, RZ ;  /* 0x00000006090a7c25 */ /* 0x000fc6000f8e00ff */
        /* <DEDUP_REMOVED lines=8> */
.L_x_2315:
[----:B------:R-:W-:-:S04]  /*3b70*/  ULEA UR6, -UR6, URZ, 0x7 ;  /* 0x0000003f06067291 */ /* 0x000fc8000f8e393f */
[----:B------:R-:W-:Y:S02]  /*3b80*/  USHF.R.S32.HI UR4, URZ, 0x1f, UR6 ;  /* 0x0000001f3f047899 */ /* 0x000fe40008011406 */
[----:B------:R-:W-:-:S04]  /*3b90*/  MOV R2, UR6 ;  /* 0x0000000600027c02 */ /* 0x000fc80008000f00 */
[----:B------:R-:W-:-:S07]  /*3ba0*/  MOV R0, UR4 ;  /* 0x0000000400007c02 */ /* 0x000fce0008000f00 */
.L_x_2316:
[----:B------:R-:W-:-:S04]  /*3bb0*/  LEA R230, P1, R2, R230, 0x1 ;  /* 0x000000e602e67211 */ /* 0x000fc800078208ff */
[----:B------:R-:W-:Y:S02]  /*3bc0*/  LEA.HI.X R231, R2, R231, R0, 0x1, P1 ;  /* 0x000000e702e77211 */ /* 0x000fe400008f0c00 */
[----:B------:R-:W-:-:S03]  /*3bd0*/  IADD3 R18, P1, R230, UR15, RZ ;  /* 0x0000000fe6127c10 */ /* 0x000fc6000ff3e0ff */
[----:B------:R-:W-:Y:S01]  /*3be0*/  @!PT LDS RZ, [RZ] ;  /* 0x00000000fffff984 */ /* 0x000fe20000000800 */
[----:B------:R-:W-:Y:S01]  /*3bf0*/  @!PT LDS RZ, [RZ] ;  /* 0x00000000fffff984 */ /* 0x000fe20000000800 */
[----:B------:R-:W-:Y:S01]  /*3c00*/  @!PT LDS RZ, [RZ] ;  /* 0x00000000fffff984 */ /* 0x000fe20000000800 */
[----:B------:R1:W-:Y:S01]  /*3c10*/  LDGSTS.E.BYPASS.LTC128B.128 [R233+0x4000], desc[UR18][R230.64] ;  /* 0x04000000e6e97fae */ /* 0x0003e2000b901d52 */
[----:B------:R-:W-:Y:S02]  /*3c20*/  IADD3.X R19, R231, UR14, RZ, P1, !PT ;  /* 0x0000000ee7137c10 */ /* 0x000fe40008ffe4ff */
[----:B------:R-:W-:Y:S01]  /*3c30*/  IADD3 R16, P1, R18, UR15, RZ ;  /* 0x0000000f12107c10 */ /* 0x000fe2000ff3e0ff */
[----:B------:R1:W-:Y:S03]  /*3c40*/  LDGSTS.E.BYPASS.LTC128B.128 [R233+0x8000], desc[UR18][R230.64+0x80] ;  /* 0x08000080e6e97fae */ /* 0x0003e6000b901d52 */
[----:B------:R-:W-:Y:S01]  /*3c50*/  IADD3.X R17, R19, UR14, RZ, P1, !PT ;  /* 0x0000000e13117c10 */ /* 0x000fe20008ffe4ff */
[----:B------:R1:W-:Y:S01]  /*3c60*/  LDGSTS.E.BYPASS.LTC128B.128 [R233+0x4800], desc[UR18][R18.64] ;  /* 0x0480000012e97fae */ /* 0x0003e2000b901d52 */
[----:B------:R-:W-:-:S03]  /*3c70*/  IADD3 R14, P1, R16, UR15, RZ ;  /* 0x0000000f100e7c10 */ /* 0x000fc6000ff3e0ff */
        /* <DEDUP_REMOVED lines=15> */
[----:B------:R-:W-:-:S03]  /*3d70*/  IADD3.X R21, R9, UR14, RZ, P1, !PT ;  /* 0x0000000e09157c10 */ /* 0x000fc60008ffe4ff */
[----:B------:R1:W-:Y:S04]  /*3d80*/  LDGSTS.E.BYPASS.LTC128B.128 [R233+0x6800], desc[UR18][R10.64] ;  /* 0x068000000ae97fae */ /* 0x0003e8000b901d52 */
[----:B------:R1:W-:Y:S04]  /*3d90*/  LDGSTS.E.BYPASS.LTC128B.128 [R233+0xa800], desc[UR18][R10.64+0x80] ;  /* 0x0a8000800ae97fae */ /* 0x0003e8000b901d52 */
[----:B------:R1:W-:Y:S04]  /*3da0*/  LDGSTS.E.BYPASS.LTC128B.128 [R233+0x7000], desc[UR18][R8.64] ;  /* 0x0700000008e97fae */ /* 0x0003e8000b901d52 */
[----:B------:R1:W-:Y:S04]  /*3db0*/  LDGSTS.E.BYPASS.LTC128B.128 [R233+0xb000], desc[UR18][R8.64+0x80] ;  /* 0x0b00008008e97fae */ /* 0x0003e8000b901d52 */
[----:B------:R1:W-:Y:S04]  /*3dc0*/  LDGSTS.E.BYPASS.LTC128B.128 [R233+0x7800], desc[UR18][R20.64] ;  /* 0x0780000014e97fae */ /* 0x0003e8000b901d52 */
[----:B------:R1:W-:Y:S04]  /*3dd0*/  LDGSTS.E.BYPASS.LTC128B.128 [R233+0xb800], desc[UR18][R20.64+0x80] ;  /* 0x0b80008014e97fae */ /* 0x0003e8000b901d52 */
[----:B------:R-:W0:Y:S02]  /*3de0*/  LDGDEPBAR ;  /* 0x00000000000079af */ /* 0x000e240000000000 */
.L_x_2314:
[----:B-1----:R-:W-:Y:S01]  /*3df0*/  FMNMX.FTZ R9, R54, R56, !PT ;  /* 0x0000003836097209 */ /* 0x002fe20007810000 */
[----:B------:R-:W-:Y:S01]  /*3e00*/  ULDC UR4, c[0x0][0x2ec] ;  /* 0x0000bb0000047ab9 */ /* 0x000fe20000000800 */
        /* <DEDUP_REMOVED lines=63> */
[-C--:B------:R-:W-:Y:S01]  /*4200*/  IADD3 R218, R4, R219.reuse, RZ ;  /* 0x000000db04da7210 */ /* 0x080fe20007ffe0ff */
[----:B------:R-:W2:Y:S01]  /*4210*/  SHFL.BFLY PT, R9, R8, 0x2, 0x1f ;  /* 0x0c401f0008097f89 */ /* 0x000ea200000e0000 */
[----:B------:R-:W-:-:S02]  /*4220*/  IADD3 R217, R3, R219, RZ ;  /* 0x000000db03d97210 */ /* 0x000fc40007ffe0ff */
[----:B------:R-:W-:Y:S01]  /*4230*/  IADD3 R216, R3, R218, RZ ;  /* 0x000000da03d87210 */ /* 0x000fe20007ffe0ff */
        /* <DEDUP_REMOVED lines=11> */
[----:B------:R-:W-:Y:S04]  /*42f0*/  LDSM.16.MT88.4 R120, [R217+0x10000] ;  /* 0x01000000d978783b */ /* 0x000fe80000004200 */
[----:B------:R-:W-:Y:S01]  /*4300*/  LDSM.16.MT88.4 R28, [R216+0x10000] ;  /* 0x01000000d81c783b */ /* 0x000fe20000004200 */
[----:B-1----:R-:W-:-:S03]  /*4310*/  FMNMX.FTZ R2, R11, R2, !PT ;  /* 0x000000020b027209 */ /* 0x002fc60007810000 */
[----:B------:R-:W-:Y:S01]  /*4320*/  LDSM.16.MT88.4 R20, [R216+0xc800] ;  /* 0x00c80000d814783b */ /* 0x000fe20000004200 */
[----:B--2---:R-:W-:Y:S01]  /*4330*/  FMNMX.FTZ R0, R9, R0, !PT ;  /* 0x0000000009007209 */ /* 0x004fe20007810000 */
[C---:B------:R-:W-:Y:S01]  /*4340*/  FMUL.FTZ R139, R2.reuse, UR4 ;  /* 0x00000004028b7c20 */ /* 0x040fe20008410000 */
[----:B------:R-:W-:Y:S01]  /*4350*/  FSETP.NEU.FTZ.AND P1, PT, R2, -INF , PT ;  /* 0xff8000000200780b */ /* 0x000fe20003f3d000 */
[----:B------:R-:W1:Y:S02]  /*4360*/  LDSM.16.MT88.4 R8, [R218+0xc800] ;  /* 0x00c80000da08783b */ /* 0x000e640000004200 */
[C---:B------:R-:W-:Y:S01]  /*4370*/  FMUL.FTZ R134, R0.reuse, UR4 ;  /* 0x0000000400867c20 */ /* 0x040fe20008410000 */
[----:B------:R-:W-:Y:S02]  /*4380*/  FSEL R139, R139, RZ, P1 ;  /* 0x000000ff8b8b7208 */ /* 0x000fe40000800000 */
[----:B------:R-:W-:-:S03]  /*4390*/  FSETP.NEU.FTZ.AND P1, PT, R0, -INF , PT ;  /* 0xff8000000000780b */ /* 0x000fc60003f3d000 */
        /* <DEDUP_REMOVED lines=14> */
[----:B------:R-:W2:Y:S01]  /*4480*/  LDSM.16.MT88.4 R24, [R219+0xc800] ;  /* 0x00c80000db18783b */ /* 0x000ea20000004200 */
[--C-:B------:R-:W-:Y:S01]  /*4490*/  FFMA.FTZ R53, R6, UR4, -R139.reuse ;  /* 0x0000000406357c23 */ /* 0x100fe2000801088b */
[--C-:B------:R-:W-:Y:S01]  /*44a0*/  FFMA.FTZ R58, R49, UR4, -R134.reuse ;  /* 0x00000004313a7c23 */ /* 0x100fe20008010886 */
[--C-:B------:R-:W-:Y:S01]  /*44b0*/  FFMA.FTZ R54, R7, UR4, -R134.reuse ;  /* 0x0000000407367c23 */ /* 0x100fe20008010886 */
[----:B------:R-:W5:Y:S01]  /*44c0*/  MUFU.EX2 R65, R65 ;  /* 0x0000004100417308 */ /* 0x000f620000000800 */
[--C-:B------:R-:W-:Y:S01]  /*44d0*/  FFMA.FTZ R51, R45, UR4, -R134.reuse ;  /* 0x000000042d337c23 */ /* 0x100fe20008010886 */
        /* <DEDUP_REMOVED lines=34> */
[----:B------:R-:W-:Y:S01]  /*4700*/  LDSM.16.MT88.4 R32, [R219+0x12000] ;  /* 0x01200000db20783b */ /* 0x000fe20000004200 */
        /* <DEDUP_REMOVED lines=16> */
[----:B------:R-:W-:Y:S01]  /*4810*/  FFMA.FTZ R243, R136, UR4, -R139 ;  /* 0x0000000488f37c23 */ /* 0x000fe2000801088b */
[--C-:B------:R-:W-:Y:S01]  /*4820*/  FFMA.FTZ R136, R135, UR4, -R134.reuse ;  /* 0x0000000487887c23 */ /* 0x100fe20008010886 */
[--C-:B------:R-:W-:Y:S01]  /*4830*/  FFMA.FTZ R133, R133, UR4, -R134.reuse ;  /* 0x0000000485857c23 */ /* 0x100fe20008010886 */
[----:B------:R-:W-:Y:S01]  /*4840*/  MUFU.EX2 R57, R57 ;  /* 0x0000003900397308 */ /* 0x000fe20000000800 */
[----:B------:R-:W-:Y:S01]  /*4850*/  FFMA.FTZ R242, R67, UR4, -R134 ;  /* 0x0000000443f27c23 */ /* 0x000fe20008010886 */
[----:B------:R-:W-:Y:S01]  /*4860*/  FADD.FTZ R65, R132, R65 ;  /* 0x0000004184417221 */ /* 0x000fe20000010000 */
[----:B------:R-:W-:-:S03]  /*4870*/  FADD.FTZ R63, R63, R66 ;  /* 0x000000423f3f7221 */ /* 0x000fc60000010000 */
[----:B------:R-:W-:Y:S02]  /*4880*/  FADD.FTZ R64, R64, R65 ;  /* 0x0000004140407221 */ /* 0x000fe40000010000 */
[----:B------:R-:W5:Y:S01]  /*4890*/  MUFU.EX2 R60, R60 ;  /* 0x0000003c003c7308 */ /* 0x000f620000000800 */
[----:B---3--:R-:W-:Y:S01]  /*48a0*/  F2FP.F16.F32.PACK_AB R119, R59, R62 ;  /* 0x0000003e3b77723e */ /* 0x008fe200000000ff */
[----:B------:R-:W-:Y:S01]  /*48b0*/  FADD.FTZ R62, R62, R63 ;  /* 0x0000003f3e3e7221 */ /* 0x000fe20000010000 */
[----:B------:R-:W-:-:S03]  /*48c0*/  FADD.FTZ R64, R61, R64 ;  /* 0x000000403d407221 */ /* 0x000fc60000010000 */
[----:B------:R-:W-:Y:S02]  /*48d0*/  FADD.FTZ R59, R59, R62 ;  /* 0x0000003e3b3b7221 */ /* 0x000fe40000010000 */
[C---:B------:R-:W-:Y:S01]  /*48e0*/  HMMA.16816.F32 R72, R116.reuse, R76, RZ ;  /* 0x0000004c7448723c */ /* 0x040fe200000018ff */
[----:B------:R-:W-:Y:S05]  /*48f0*/  MUFU.EX2 R56, R56 ;  /* 0x0000003800387308 */ /* 0x000fea0000000800 */
[----:B------:R-:W-:Y:S03]  /*4900*/  HMMA.16816.F32 R76, R116, R78, RZ ;  /* 0x0000004e744c723c */ /* 0x000fe600000018ff */
[----:B------:R-:W3:Y:S01]  /*4910*/  MUFU.EX2 R53, R53 ;  /* 0x0000003500357308 */ /* 0x000ee20000000800 */
[----:B-----5:R-:W-:-:S02]  /*4920*/  F2FP.F16.F32.PACK_AB R12, R60, R57 ;  /* 0x000000393c0c723e */ /* 0x020fc400000000ff */
[C---:B------:R-:W-:Y:S05]  /*4930*/  HMMA.16816.F32 R128, R116.reuse, R68, RZ ;  /* 0x000000447480723c */ /* 0x040fea00000018ff */
[----:B------:R-:W-:Y:S01]  /*4940*/  MUFU.EX2 R58, R58 ;  /* 0x0000003a003a7308 */ /* 0x000fe20000000800 */
[C---:B------:R-:W-:Y:S06]  /*4950*/  HMMA.16816.F32 R80, R116.reuse, R84, RZ ;  /* 0x000000547450723c */ /* 0x040fec00000018ff */
[----:B------:R-:W-:Y:S01]  /*4960*/  HMMA.16816.F32 R68, R116, R70, RZ ;  /* 0x000000467444723c */ /* 0x000fe200000018ff */
[----:B------:R-:W5:Y:S01]  /*4970*/  MUFU.EX2 R55, R55 ;  /* 0x0000003700377308 */ /* 0x000f620000000800 */
[----:B---3--:R-:W-:-:S04]  /*4980*/  F2FP.F16.F32.PACK_AB R14, R53, R56 ;  /* 0x00000038350e723e */ /* 0x008fc800000000ff */
[C---:B------:R-:W-:Y:S03]  /*4990*/  HMMA.16816.F32 R84, R116.reuse, R86, RZ ;  /* 0x000000567454723c */ /* 0x040fe600000018ff */
[----:B------:R-:W-:Y:S03]  /*49a0*/  MUFU.EX2 R54, R54 ;  /* 0x0000003600367308 */ /* 0x000fe60000000800 */
[C---:B------:R-:W-:Y:S05]  /*49b0*/  HMMA.16816.F32 R96, R116.reuse, R100, RZ ;  /* 0x000000647460723c */ /* 0x040fea00000018ff */
[----:B------:R-:W3:Y:S01]  /*49c0*/  MUFU.EX2 R51, R51 ;  /* 0x0000003300337308 */ /* 0x000ee20000000800 */
[----:B-----5:R-:W-:Y:S01]  /*49d0*/  F2FP.F16.F32.PACK_AB R13, R55, R58 ;  /* 0x0000003a370d723e */ /* 0x020fe200000000ff */
[----:B------:R-:W-:Y:S01]  /*49e0*/  HMMA.16816.F32 R104, R116, R124, RZ ;  /* 0x0000007c7468723c */ /* 0x000fe200000018ff */
[----:B------:R-:W-:-:S04]  /*49f0*/  FADD.FTZ R58, R58, R59 ;  /* 0x0000003b3a3a7221 */ /* 0x000fc80000010000 */
[----:B------:R-:W-:Y:S01]  /*4a00*/  FADD.FTZ R55, R55, R58 ;  /* 0x0000003a37377221 */ /* 0x000fe20000010000 */
[C---:B------:R-:W-:Y:S01]  /*4a10*/  HMMA.16816.F32 R100, R116.reuse, R102, RZ ;  /* 0x000000667464723c */ /* 0x040fe200000018ff */
[----:B------:R-:W-:Y:S05]  /*4a20*/  MUFU.EX2 R52, R52 ;  /* 0x0000003400347308 */ /* 0x000fea0000000800 */
[----:B------:R-:W-:Y:S01]  /*4a30*/  HMMA.16816.F32 R124, R116, R126, RZ ;  /* 0x0000007e747c723c */ /* 0x000fe200000018ff */
[----:B---3--:R-:W-:Y:S02]  /*4a40*/  F2FP.F16.F32.PACK_AB R15, R51, R54 ;  /* 0x00000036330f723e */ /* 0x008fe400000000ff */
[----:B------:R-:W3:Y:S01]  /*4a50*/  MUFU.EX2 R49, R49 ;  /* 0x0000003100317308 */ /* 0x000ee20000000800 */
[----:B------:R-:W-:-:S02]  /*4a60*/  FADD.FTZ R54, R54, R55 ;  /* 0x0000003736367221 */ /* 0x000fc40000010000 */
[----:B----4-:R-:W-:Y:S02]  /*4a70*/  HMMA.16816.F32 R88, R116, R92, RZ ;  /* 0x0000005c7458723c */ /* 0x010fe400000018ff */
[----:B------:R-:W-:-:S04]  /*4a80*/  FADD.FTZ R51, R51, R54 ;  /* 0x0000003633337221 */ /* 0x000fc80000010000 */
[C---:B-1----:R-:W-:Y:S01]  /*4a90*/  HMMA.16816.F32 R72, R12.reuse, R8, R72 ;  /* 0x000000080c48723c */ /* 0x042fe20000001848 */
[----:B------:R-:W-:Y:S05]  /*4aa0*/  MUFU.EX2 R48, R48 ;  /* 0x0000003000307308 */ /* 0x000fea0000000800 */
[C---:B------:R-:W-:Y:S01]  /*4ab0*/  HMMA.16816.F32 R76, R12.reuse, R10, R76 ;  /* 0x0000000a0c4c723c */ /* 0x040fe2000000184c */
[----:B------:R-:W1:Y:S02]  /*4ac0*/  LDSM.16.MT88.4 R8, [R218+0x10800] ;  /* 0x01080000da08783b */ /* 0x000e640000004200 */
[----:B------:R-:W-:Y:S03]  /*4ad0*/  MUFU.EX2 R45, R45 ;  /* 0x0000002d002d7308 */ /* 0x000fe60000000800 */
[C---:B--2---:R-:W-:Y:S05]  /*4ae0*/  HMMA.16816.F32 R128, R12.reuse, R24, R128 ;  /* 0x000000180c80723c */ /* 0x044fea0000001880 */
[----:B------:R-:W-:Y:S01]  /*4af0*/  MUFU.EX2 R50, R50 ;  /* 0x0000003200327308 */ /* 0x000fe20000000800 */
[C---:B------:R-:W-:Y:S01]  /*4b00*/  HMMA.16816.F32 R68, R12.reuse, R26, R68 ;  /* 0x0000001a0c44723c */ /* 0x040fe20000001844 */
[----:B------:R-:W-:Y:S05]  /*4b10*/  LDSM.16.MT88.4 R24, [R216+0x10800] ;  /* 0x01080000d818783b */ /* 0x000fea0000004200 */
[C---:B------:R-:W-:Y:S01]  /*4b20*/  HMMA.16816.F32 R80, R12.reuse, R16, R80 ;  /* 0x000000100c50723c */ /* 0x040fe20000001850 */
[----:B------:R-:W2:Y:S05]  /*4b30*/  MUFU.EX2 R47, R47 ;  /* 0x0000002f002f7308 */ /* 0x000eaa0000000800 */
[----:B------:R-:W-:Y:S01]  /*4b40*/  HMMA.16816.F32 R84, R12, R18, R84 ;  /* 0x000000120c54723c */ /* 0x000fe20000001854 */
[----:B------:R-:W4:Y:S02]  /*4b50*/  LDSM.16.MT88.4 R16, [R217+0x10800] ;  /* 0x01080000d910783b */ /* 0x000f240000004200 */
[----:B------:R-:W-:Y:S03]  /*4b60*/  MUFU.EX2 R46, R46 ;  /* 0x0000002e002e7308 */ /* 0x000fe60000000800 */
[C---:B------:R-:W-:Y:S05]  /*4b70*/  HMMA.16816.F32 R108, R116.reuse, R120, RZ ;  /* 0x00000078746c723c */ /* 0x040fea00000018ff */
[----:B------:R-:W5:Y:S01]  /*4b80*/  MUFU.EX2 R43, R43 ;  /* 0x0000002b002b7308 */ /* 0x000f620000000800 */
[C---:B------:R-:W-:Y:S06]  /*4b90*/  HMMA.16816.F32 R92, R116.reuse, R94, RZ ;  /* 0x0000005e745c723c */ /* 0x040fec00000018ff */
[C---:B------:R-:W-:Y:S01]  /*4ba0*/  HMMA.16816.F32 R120, R116.reuse, R122, RZ ;  /* 0x0000007a7478723c */ /* 0x040fe200000018ff */
[----:B------:R-:W-:Y:S05]  /*4bb0*/  MUFU.EX2 R44, R44 ;  /* 0x0000002c002c7308 */ /* 0x000fea0000000800 */
[C---:B------:R-:W-:Y:S03]  /*4bc0*/  HMMA.16816.F32 R112, R116.reuse, R28, RZ ;  /* 0x0000001c7470723c */ /* 0x040fe600000018ff */
[----:B------:R-:W5:Y:S03]  /*4bd0*/  MUFU.EX2 R41, R41 ;  /* 0x0000002900297308 */ /* 0x000f660000000800 */
        /* <DEDUP_REMOVED lines=8> */
[----:B------:R-:W-:Y:S02]  /*4c60*/  MUFU.EX2 R42, R42 ;  /* 0x0000002a002a7308 */ /* 0x000fe40000000800 */
        /* <DEDUP_REMOVED lines=10> */
[----:B------:R-:W-:Y:S05]  /*4d10*/  LDSM.16.MT88.4 R16, [R216+0xd000] ;  /* 0x00d00000d810783b */ /* 0x000fea0000004200 */
[C---:B------:R-:W-:Y:S01]  /*4d20*/  HMMA.16816.F32 R112, R12.reuse, R24, R112 ;  /* 0x000000180c70723c */ /* 0x040fe20000001870 */
[----:B------:R-:W-:Y:S05]  /*4d30*/  MUFU.EX2 R148, R148 ;  /* 0x0000009400947308 */ /* 0x000fea0000000800 */
[----:B------:R-:W-:Y:S01]  /*4d40*/  HMMA.16816.F32 R116, R12, R26, R116 ;  /* 0x0000001a0c74723c */ /* 0x000fe20000001874 */
[----:B------:R-:W4:Y:S01]  /*4d50*/  LDSM.16.MT88.4 R12, [R219+0x11000] ;  /* 0x01100000db0c783b */ /* 0x000f220000004200 */
[----:B---3--:R-:W-:Y:S01]  /*4d60*/  F2FP.F16.F32.PACK_AB R24, R49, R52 ;  /* 0x000000343118723e */ /* 0x008fe200000000ff */
[----:B------:R-:W3:Y:S01]  /*4d70*/  MUFU.EX2 R149, R149 ;  /* 0x0000009500957308 */ /* 0x000ee20000000800 */
[----:B--2---:R-:W-:Y:S01]  /*4d80*/  F2FP.F16.F32.PACK_AB R25, R47, R50 ;  /* 0x000000322f19723e */ /* 0x004fe200000000ff */
[----:B------:R-:W-:-:S02]  /*4d90*/  FADD.FTZ R50, R50, R51 ;  /* 0x0000003332327221 */ /* 0x000fc40000010000 */
[----:B------:R-:W-:Y:S02]  /*4da0*/  F2FP.F16.F32.PACK_AB R26, R45, R48 ;  /* 0x000000302d1a723e */ /* 0x000fe400000000ff */
[----:B-----5:R-:W-:Y:S01]  /*4db0*/  F2FP.F16.F32.PACK_AB R27, R43, R46 ;  /* 0x0000002e2b1b723e */ /* 0x020fe200000000ff */
[----:B------:R-:W-:Y:S01]  /*4dc0*/  FADD.FTZ R47, R47, R50 ;  /* 0x000000322f2f7221 */ /* 0x000fe20000010000 */
[----:B------:R-:W-:Y:S03]  /*4dd0*/  MUFU.EX2 R151, R151 ;  /* 0x0000009700977308 */ /* 0x000fe60000000800 */
[----:B------:R-:W-:Y:S02]  /*4de0*/  FADD.FTZ R46, R46, R47 ;  /* 0x0000002f2e2e7221 */ /* 0x000fe40000010000 */
[C---:B------:R-:W-:Y:S02]  /*4df0*/  HMMA.16816.F32 R72, R24.reuse, R4, R72 ;  /* 0x000000041848723c */ /* 0x040fe40000001848 */
[----:B------:R-:W-:Y:S01]  /*4e00*/  FADD.FTZ R43, R43, R46 ;  /* 0x0000002e2b2b7221 */ /* 0x000fe20000010000 */
[----:B------:R-:W-:Y:S03]  /*4e10*/  MUFU.EX2 R154, R154 ;  /* 0x0000009a009a7308 */ /* 0x000fe60000000800 */
[C---:B------:R-:W-:Y:S01]  /*4e20*/  HMMA.16816.F32 R76, R24.reuse, R6, R76 ;  /* 0x00000006184c723c */ /* 0x040fe2000000184c */
[----:B------:R-:W2:Y:S04]  /*4e30*/  LDSM.16.MT88.4 R4, [R218+0x11000] ;  /* 0x01100000da04783b */ /* 0x000ea80000004200 */
[----:B------:R-:W-:Y:S01]  /*4e40*/  MUFU.EX2 R153, R153 ;  /* 0x0000009900997308 */ /* 0x000fe20000000800 */
[C---:B-1----:R-:W-:Y:S06]  /*4e50*/  HMMA.16816.F32 R80, R24.reuse, R8, R80 ;  /* 0x000000081850723c */ /* 0x042fec0000001850 */
[C---:B------:R-:W-:Y:S01]  /*4e60*/  HMMA.16816.F32 R84, R24.reuse, R10, R84 ;  /* 0x0000000a1854723c */ /* 0x040fe20000001854 */
[----:B------:R-:W1:Y:S01]  /*4e70*/  LDSM.16.MT88.4 R8, [R217+0x11000] ;  /* 0x01100000d908783b */ /* 0x000e620000004200 */
[----:B------:R-:W5:Y:S04]  /*4e80*/  MUFU.EX2 R156, R156 ;  /* 0x0000009c009c7308 */ /* 0x000f680000000800 */
[C---:B------:R-:W-:Y:S04]  /*4e90*/  HMMA.16816.F32 R128, R24.reuse, R20, R128 ;  /* 0x000000141880723c */ /* 0x040fe80000001880 */
[----:B------:R-:W-:Y:S02]  /*4ea0*/  MUFU.EX2 R155, R155 ;  /* 0x0000009b009b7308 */ /* 0x000fe40000000800 */
[C---:B------:R-:W-:Y:S01]  /*4eb0*/  HMMA.16816.F32 R68, R24.reuse, R22, R68 ;  /* 0x000000161844723c */ /* 0x040fe20000001844 */
[----:B------:R-:W3:Y:S05]  /*4ec0*/  LDSM.16.MT88.4 R20, [R219+0xd800] ;  /* 0x00d80000db14783b */ /* 0x000eea0000004200 */
[C---:B----4-:R-:W-:Y:S01]  /*4ed0*/  HMMA.16816.F32 R96, R24.reuse, R12, R96 ;  /* 0x0000000c1860723c */ /* 0x050fe20000001860 */
[----:B------:R-:W4:Y:S05]  /*4ee0*/  MUFU.EX2 R158, R158 ;  /* 0x0000009e009e7308 */ /* 0x000f2a0000000800 */
[C---:B------:R-:W-:Y:S01]  /*4ef0*/  HMMA.16816.F32 R100, R24.reuse, R14, R100 ;  /* 0x0000000e1864723c */ /* 0x040fe20000001864 */
[----:B------:R-:W5:Y:S02]  /*4f00*/  LDSM.16.MT88.4 R12, [R218+0xd800] ;  /* 0x00d80000da0c783b */ /* 0x000f640000004200 */
[----:B------:R-:W-:Y:S03]  /*4f10*/  MUFU.EX2 R160, R160 ;  /* 0x000000a000a07308 */ /* 0x000fe60000000800 */
[C---:B--2---:R-:W-:Y:S05]  /*4f20*/  HMMA.16816.F32 R104, R24.reuse, R4, R104 ;  /* 0x000000041868723c */ /* 0x044fea0000001868 */
[----:B------:R-:W2:Y:S01]  /*4f30*/  MUFU.EX2 R165, R165 ;  /* 0x000000a500a57308 */ /* 0x000ea20000000800 */
[C---:B------:R-:W-:Y:S01]  /*4f40*/  HMMA.16816.F32 R124, R24.reuse, R6, R124 ;  /* 0x00000006187c723c */ /* 0x040fe2000000187c */
[----:B------:R-:W4:Y:S05]  /*4f50*/  LDSM.16.MT88.4 R4, [R217+0xd800] ;  /* 0x00d80000d904783b */ /* 0x000f2a0000004200 */
[C---:B-1----:R-:W-:Y:S01]  /*4f60*/  HMMA.16816.F32 R108, R24.reuse, R8, R108 ;  /* 0x00000008186c723c */ /* 0x042fe2000000186c */
[----:B------:R-:W-:Y:S05]  /*4f70*/  MUFU.EX2 R162, R162 ;  /* 0x000000a200a27308 */ /* 0x000fea0000000800 */
[----:B------:R-:W-:Y:S01]  /*4f80*/  HMMA.16816.F32 R120, R24, R10, R120 ;  /* 0x0000000a1878723c */ /* 0x000fe20000001878 */
[----:B------:R-:W-:-:S02]  /*4f90*/  F2FP.F16.F32.PACK_AB R8, R41, R44 ;  /* 0x0000002c2908723e */ /* 0x000fc400000000ff */
[----:B------:R-:W-:Y:S01]  /*4fa0*/  F2FP.F16.F32.PACK_AB R9, R39, R42 ;  /* 0x0000002a2709723e */ /* 0x000fe200000000ff */
[----:B------:R-:W-:Y:S01]  /*4fb0*/  MUFU.EX2 R167, R167 ;  /* 0x000000a700a77308 */ /* 0x000fe20000000800 */
[----:B------:R-:W-:Y:S01]  /*4fc0*/  FADD.FTZ R42, R42, R43 ;  /* 0x0000002b2a2a7221 */ /* 0x000fe20000010000 */
[C---:B------:R-:W-:Y:S01]  /*4fd0*/  HMMA.16816.F32 R88, R24.reuse, R16, R88 ;  /* 0x000000101858723c */ /* 0x040fe20000001858 */
[----:B------:R-:W-:Y:S02]  /*4fe0*/  F2FP.F16.F32.PACK_AB R10, R37, R40 ;  /* 0x00000028250a723e */ /* 0x000fe400000000ff */
[----:B------:R-:W-:Y:S01]  /*4ff0*/  F2FP.F16.F32.PACK_AB R11, R3, R38 ;  /* 0x00000026030b723e */ /* 0x000fe200000000ff */
[----:B------:R-:W-:Y:S02]  /*5000*/  FADD.FTZ R39, R39, R42 ;  /* 0x0000002a27277221 */ /* 0x000fe40000010000 */
[----:B------:R-:W-:Y:S01]  /*5010*/  HMMA.16816.F32 R92, R24, R18, R92 ;  /* 0x00000012185c723c */ /* 0x000fe2000000185c */
[----:B------:R-:W1:Y:S01]  /*5020*/  LDSM.16.MT88.4 R16, [R216+0xd800] ;  /* 0x00d80000d810783b */ /* 0x000e620000004200 */
[----:B------:R-:W-:Y:S01]  /*5030*/  MUFU.EX2 R163, R163 ;  /* 0x000000a300a37308 */ /* 0x000fe20000000800 */
[----:B------:R-:W-:-:S03]  /*5040*/  FADD.FTZ R38, R38, R39 ;  /* 0x0000002726267221 */ /* 0x000fc60000010000 */
[----:B------:R-:W-:Y:S01]  /*5050*/  HMMA.16816.F32 R112, R24, R28, R112 ;  /* 0x0000001c1870723c */ /* 0x000fe20000001870 */
[----:B------:R-:W-:-:S03]  /*5060*/  FADD.FTZ R38, R3, R38 ;  /* 0x0000002603267221 */ /* 0x000fc60000010000 */
[----:B------:R-:W2:Y:S02]  /*5070*/  MUFU.EX2 R164, R164 ;  /* 0x000000a400a47308 */ /* 0x000ea40000000800 */
[----:B------:R-:W-:Y:S01]  /*5080*/  HMMA.16816.F32 R116, R24, R30, R116 ;  /* 0x0000001e1874723c */ /* 0x000fe20000001874 */
[----:B------:R-:W2:Y:S04]  /*5090*/  LDSM.16.MT88.4 R28, [R219+0x11800] ;  /* 0x01180000db1c783b */ /* 0x000ea80000004200 */
[----:B------:R-:W-:Y:S01]  /*50a0*/  LDSM.16.MT88.4 R24, [R216+0x11800] ;  /* 0x01180000d818783b */ /* 0x000fe20000004200 */
[C---:B---3--:R-:W-:Y:S01]  /*50b0*/  HMMA.16816.F32 R128, R8.reuse, R20, R128 ;  /* 0x000000140880723c */ /* 0x048fe20000001880 */
[----:B------:R-:W-:Y:S05]  /*50c0*/  MUFU.EX2 R159, R159 ;  /* 0x0000009f009f7308 */ /* 0x000fea0000000800 */
[C---:B------:R-:W-:Y:S01]  /*50d0*/  HMMA.16816.F32 R68, R8.reuse, R22, R68 ;  /* 0x000000160844723c */ /* 0x040fe20000001844 */
[----:B------:R-:W3:Y:S02]  /*50e0*/  LDSM.16.MT88.4 R20, [R218+0x11800] ;  /* 0x01180000da14783b */ /* 0x000ee40000004200 */
[----:B------:R-:W3:Y:S03]  /*50f0*/  MUFU.EX2 R166, R166 ;  /* 0x000000a600a67308 */ /* 0x000ee60000000800 */
        /* <DEDUP_REMOVED lines=17> */
[----:B------:R-:W2:Y:S03]  /*5210*/  MUFU.EX2 R145, R145 ;  /* 0x0000009100917308 */ /* 0x000ea60000000800 */
[C---:B---3--:R-:W-:Y:S05]  /*5220*/  HMMA.16816.F32 R104, R8.reuse, R20, R104 ;  /* 0x000000140868723c */ /* 0x048fea0000001868 */
[----:B------:R-:W-:Y:S01]  /*5230*/  MUFU.EX2 R143, R143 ;  /* 0x0000008f008f7308 */ /* 0x000fe20000000800 */
[----:B------:R-:W-:Y:S01]  /*5240*/  HMMA.16816.F32 R124, R8, R22, R124 ;  /* 0x00000016087c723c */ /* 0x000fe2000000187c */
[----:B------:R-:W-:-:S02]  /*5250*/  F2FP.F16.F32.PACK_AB R20, R149, R148 ;  /* 0x000000949514723e */ /* 0x000fc400000000ff */
[----:B------:R-:W-:Y:S01]  /*5260*/  F2FP.F16.F32.PACK_AB R21, R156, R153 ;  /* 0x000000999c15723e */ /* 0x000fe200000000ff */
[----:B------:R-:W-:Y:S02]  /*5270*/  FADD.FTZ R153, R153, R38 ;  /* 0x0000002699997221 */ /* 0x000fe40000010000 */
[C---:B-----5:R-:W-:Y:S01]  /*5280*/  HMMA.16816.F32 R108, R8.reuse, R12, R108 ;  /* 0x0000000c086c723c */ /* 0x060fe2000000186c */
[----:B------:R-:W-:Y:S01]  /*5290*/  F2FP.F16.F32.PACK_AB R22, R154, R151 ;  /* 0x000000979a16723e */ /* 0x000fe200000000ff */
[----:B------:R-:W3:Y:S01]  /*52a0*/  MUFU.EX2 R150, R150 ;  /* 0x0000009600967308 */ /* 0x000ee20000000800 */
[----:B------:R-:W-:Y:S01]  /*52b0*/  F2FP.F16.F32.PACK_AB R23, R158, R155 ;  /* 0x0000009b9e17723e */ /* 0x000fe200000000ff */
[----:B------:R-:W-:Y:S02]  /*52c0*/  FADD.FTZ R156, R156, R153 ;  /* 0x000000999c9c7221 */ /* 0x000fe40000010000 */
[----:B------:R-:W-:Y:S01]  /*52d0*/  HMMA.16816.F32 R120, R8, R14, R120 ;  /* 0x0000000e0878723c */ /* 0x000fe20000001878 */
[----:B------:R-:W5:Y:S01]  /*52e0*/  LDSM.16.MT88.4 R12, [R217+0xe000] ;  /* 0x00e00000d90c783b */ /* 0x000f620000004200 */
[----:B------:R-:W-:-:S02]  /*52f0*/  FADD.FTZ R155, R155, R156 ;  /* 0x0000009c9b9b7221 */ /* 0x000fc40000010000 */
[----:B------:R-:W-:Y:S02]  /*5300*/  MUFU.EX2 R243, R243 ;  /* 0x000000f300f37308 */ /* 0x000fe40000000800 */
[----:B------:R-:W-:Y:S01]  /*5310*/  HMMA.16816.F32 R112, R8, R24, R112 ;  /* 0x000000180870723c */ /* 0x000fe20000001870 */
[----:B------:R-:W-:-:S05]  /*5320*/  FADD.FTZ R158, R158, R155 ;  /* 0x0000009b9e9e7221 */ /* 0x000fca0000010000 */
[----:B------:R-:W-:Y:S01]  /*5330*/  HMMA.16816.F32 R116, R8, R26, R116 ;  /* 0x0000001a0874723c */ /* 0x000fe20000001874 */
[----:B------:R-:W2:Y:S01]  /*5340*/  LDSM.16.MT88.4 R8, [R216+0xe000] ;  /* 0x00e00000d808783b */ /* 0x000ea20000004200 */
[----:B------:R-:W-:Y:S03]  /*5350*/  MUFU.EX2 R136, R136 ;  /* 0x0000008800887308 */ /* 0x000fe60000000800 */
[----:B------:R-:W-:Y:S01]  /*5360*/  LDSM.16.MT88.4 R24, [R216+0x12000] ;  /* 0x01200000d818783b */ /* 0x000fe20000004200 */
[C---:B----4-:R-:W-:Y:S04]  /*5370*/  HMMA.16816.F32 R128, R20.reuse, R4, R128 ;  /* 0x000000041480723c */ /* 0x050fe80000001880 */
[----:B------:R-:W-:Y:S02]  /*5380*/  MUFU.EX2 R133, R133 ;  /* 0x0000008500857308 */ /* 0x000fe40000000800 */
[C---:B------:R-:W-:Y:S01]  /*5390*/  HMMA.16816.F32 R68, R20.reuse, R6, R68 ;  /* 0x000000061444723c */ /* 0x040fe20000001844 */
[----:B------:R-:W4:Y:S05]  /*53a0*/  LDSM.16.MT88.4 R4, [R217+0x12000] ;  /* 0x01200000d904783b */ /* 0x000f2a0000004200 */
[C---:B-1----:R-:W-:Y:S01]  /*53b0*/  HMMA.16816.F32 R72, R20.reuse, R16, R72 ;  /* 0x000000101448723c */ /* 0x042fe20000001848 */
[----:B------:R-:W-:Y:S05]  /*53c0*/  MUFU.EX2 R242, R242 ;  /* 0x000000f200f27308 */ /* 0x000fea0000000800 */
[C---:B------:R-:W-:Y:S01]  /*53d0*/  HMMA.16816.F32 R76, R20.reuse, R18, R76 ;  /* 0x00000012144c723c */ /* 0x040fe2000000184c */
[----:B------:R-:W-:Y:S05]  /*53e0*/  LDSM.16.MT88.4 R16, [R219+0xe800] ;  /* 0x00e80000db10783b */ /* 0x000fea0000004200 */
[C---:B-----5:R-:W-:Y:S06]  /*53f0*/  HMMA.16816.F32 R80, R20.reuse, R12, R80 ;  /* 0x0000000c1450723c */ /* 0x060fec0000001850 */
[C---:B------:R-:W-:Y:S01]  /*5400*/  HMMA.16816.F32 R84, R20.reuse, R14, R84 ;  /* 0x0000000e1454723c */ /* 0x040fe20000001854 */
[----:B------:R-:W-:Y:S05]  /*5410*/  LDSM.16.MT88.4 R12, [R218+0xe800] ;  /* 0x00e80000da0c783b */ /* 0x000fea0000004200 */
[C---:B--2---:R-:W-:Y:S06]  /*5420*/  HMMA.16816.F32 R88, R20.reuse, R8, R88 ;  /* 0x000000081458723c */ /* 0x044fec0000001858 */
[C---:B------:R-:W-:Y:S01]  /*5430*/  HMMA.16816.F32 R92, R20.reuse, R10, R92 ;  /* 0x0000000a145c723c */ /* 0x040fe2000000185c */
[----:B------:R-:W1:Y:S05]  /*5440*/  LDSM.16.MT88.4 R8, [R217+0xe800] ;  /* 0x00e80000d908783b */ /* 0x000e6a0000004200 */
[C---:B------:R-:W-:Y:S06]  /*5450*/  HMMA.16816.F32 R104, R20.reuse, R28, R104 ;  /* 0x0000001c1468723c */ /* 0x040fec0000001868 */
[----:B------:R-:W-:Y:S01]  /*5460*/  HMMA.16816.F32 R124, R20, R30, R124 ;  /* 0x0000001e147c723c */ /* 0x000fe2000000187c */
[----:B------:R-:W-:-:S02]  /*5470*/  F2FP.F16.F32.PACK_AB R28, R165, R160 ;  /* 0x000000a0a51c723e */ /* 0x000fc400000000ff */
[C---:B------:R-:W-:Y:S01]  /*5480*/  F2FP.F16.F32.PACK_AB R29, R164.reuse, R163 ;  /* 0x000000a3a41d723e */ /* 0x040fe200000000ff */
[----:B------:R-:W-:Y:S02]  /*5490*/  FADD.FTZ R163, R163, R158 ;  /* 0x0000009ea3a37221 */ /* 0x000fe40000010000 */
[----:B----4-:R-:W-:Y:S01]  /*54a0*/  HMMA.16816.F32 R108, R20, R4, R108 ;  /* 0x00000004146c723c */ /* 0x010fe2000000186c */
        /* <DEDUP_REMOVED lines=20> */
[C---:B------:R-:W-:Y:S06]  /*55f0*/  HMMA.16816.F32 R72, R28.reuse, R12, R72 ;  /* 0x0000000c1c48723c */ /* 0x040fec0000001848 */
[C---:B------:R-:W-:Y:S01]  /*5600*/  HMMA.16816.F32 R76, R28.reuse, R14, R76 ;  /* 0x0000000e1c4c723c */ /* 0x040fe2000000184c */
[----:B------:R-:W5:Y:S05]  /*5610*/  LDSM.16.MT88.4 R12, [R217+0x12800] ;  /* 0x01280000d90c783b */ /* 0x000f6a0000004200 */
[C---:B--2---:R-:W-:Y:S06]  /*5620*/  HMMA.16816.F32 R88, R28.reuse, R4, R88 ;  /* 0x000000041c58723c */ /* 0x044fec0000001858 */
[C---:B------:R-:W-:Y:S01]  /*5630*/  HMMA.16816.F32 R92, R28.reuse, R6, R92 ;  /* 0x000000061c5c723c */ /* 0x040fe2000000185c */
[----:B------:R-:W2:Y:S05]  /*5640*/  LDSM.16.MT88.4 R4, [R217+0xf000] ;  /* 0x00f00000d904783b */ /* 0x000eaa0000004200 */
[C---:B----4-:R-:W-:Y:S06]  /*5650*/  HMMA.16816.F32 R96, R28.reuse, R24, R96 ;  /* 0x000000181c60723c */ /* 0x050fec0000001860 */
[----:B------:R-:W-:Y:S01]  /*5660*/  HMMA.16816.F32 R100, R28, R26, R100 ;  /* 0x0000001a1c64723c */ /* 0x000fe20000001864 */
[----:B------:R-:W-:-:S02]  /*5670*/  F2FP.F16.F32.PACK_AB R24, R157, R152 ;  /* 0x000000989d18723e */ /* 0x000fc400000000ff */
[----:B------:R-:W-:Y:S01]  /*5680*/  F2FP.F16.F32.PACK_AB R25, R145, R144 ;  /* 0x000000909119723e */ /* 0x000fe200000000ff */
[----:B------:R-:W-:Y:S02]  /*5690*/  FADD.FTZ R144, R144, R159 ;  /* 0x0000009f90907221 */ /* 0x000fe40000010000 */
[----:B-1----:R-:W-:Y:S01]  /*56a0*/  HMMA.16816.F32 R104, R28, R16, R104 ;  /* 0x000000101c68723c */ /* 0x002fe20000001868 */
[----:B------:R-:W-:Y:S01]  /*56b0*/  F2FP.F16.F32.PACK_AB R26, R161, R146 ;  /* 0x00000092a11a723e */ /* 0x000fe200000000ff */
[----:B------:R-:W-:Y:S01]  /*56c0*/  FADD.FTZ R144, R145, R144 ;  /* 0x0000009091907221 */ /* 0x000fe20000010000 */
[----:B---3--:R-:W-:-:S03]  /*56d0*/  F2FP.F16.F32.PACK_AB R27, R150, R143 ;  /* 0x0000008f961b723e */ /* 0x008fc600000000ff */
[----:B------:R-:W-:Y:S01]  /*56e0*/  HMMA.16816.F32 R124, R28, R18, R124 ;  /* 0x000000121c7c723c */ /* 0x000fe2000000187c */
[----:B------:R-:W-:Y:S01]  /*56f0*/  LDSM.16.MT88.4 R16, [R216+0xf000] ;  /* 0x00f00000d810783b */ /* 0x000fe20000004200 */
[----:B------:R-:W-:-:S04]  /*5700*/  FADD.FTZ R143, R143, R144 ;  /* 0x000000908f8f7221 */ /* 0x000fc80000010000 */
[----:B------:R-:W-:Y:S01]  /*5710*/  HMMA.16816.F32 R72, R24, R8, R72 ;  /* 0x000000081848723c */ /* 0x000fe20000001848 */
[----:B------:R-:W-:-:S05]  /*5720*/  FADD.FTZ R150, R150, R143 ;  /* 0x0000008f96967221 */ /* 0x000fca0000010000 */
[----:B------:R-:W-:Y:S01]  /*5730*/  HMMA.16816.F32 R76, R24, R10, R76 ;  /* 0x0000000a184c723c */ /* 0x000fe2000000184c */
[----:B------:R-:W1:Y:S05]  /*5740*/  LDSM.16.MT88.4 R8, [R218+0x13000] ;  /* 0x01300000da08783b */ /* 0x000e6a0000004200 */
[C---:B-----5:R-:W-:Y:S06]  /*5750*/  HMMA.16816.F32 R108, R28.reuse, R12, R108 ;  /* 0x0000000c1c6c723c */ /* 0x060fec000000186c */
[----:B------:R-:W-:Y:S01]  /*5760*/  HMMA.16816.F32 R120, R28, R14, R120 ;  /* 0x0000000e1c78723c */ /* 0x000fe20000001878 */
[----:B------:R-:W3:Y:S05]  /*5770*/  LDSM.16.MT88.4 R12, [R219+0x13000] ;  /* 0x01300000db0c783b */ /* 0x000eea0000004200 */
[C---:B--2---:R-:W-:Y:S06]  /*5780*/  HMMA.16816.F32 R80, R24.reuse, R4, R80 ;  /* 0x000000041850723c */ /* 0x044fec0000001850 */
[----:B------:R-:W-:Y:S01]  /*5790*/  HMMA.16816.F32 R84, R24, R6, R84 ;  /* 0x000000061854723c */ /* 0x000fe20000001854 */
[----:B------:R-:W2:Y:S05]  /*57a0*/  LDSM.16.MT88.4 R4, [R217+0x13000] ;  /* 0x01300000d904783b */ /* 0x000eaa0000004200 */
[C---:B------:R-:W-:Y:S06]  /*57b0*/  HMMA.16816.F32 R112, R28.reuse, R32, R112 ;  /* 0x000000201c70723c */ /* 0x040fec0000001870 */
[----:B------:R-:W-:Y:S01]  /*57c0*/  HMMA.16816.F32 R116, R28, R34, R116 ;  /* 0x000000221c74723c */ /* 0x000fe20000001874 */
[--C-:B------:R-:W-:Y:S01]  /*57d0*/  FFMA.FTZ R32, R142, UR4, -R139.reuse ;  /* 0x000000048e207c23 */ /* 0x100fe2000801088b */
[--C-:B------:R-:W-:Y:S01]  /*57e0*/  FFMA.FTZ R33, R140, UR4, -R139.reuse ;  /* 0x000000048c217c23 */ /* 0x100fe2000801088b */
[----:B------:R-:W-:Y:S03]  /*57f0*/  LDSM.16.MT88.4 R28, [R216+0x13000] ;  /* 0x01300000d81c783b */ /* 0x000fe60000004200 */
[C---:B-1----:R-:W-:Y:S01]  /*5800*/  HMMA.16816.F32 R104, R24.reuse, R8, R104 ;  /* 0x000000081868723c */ /* 0x042fe20000001868 */
[----:B------:R-:W-:Y:S01]  /*5810*/  FFMA.FTZ R34, R138, UR4, -R139 ;  /* 0x000000048a227c23 */ /* 0x000fe2000801088b */
[----:B------:R-:W-:Y:S01]  /*5820*/  FFMA.FTZ R35, R137, UR4, -R134 ;  /* 0x0000000489237c23 */ /* 0x000fe20008010886 */
[----:B------:R-:W-:Y:S03]  /*5830*/  MUFU.EX2 R32, R32 ;  /* 0x0000002000207308 */ /* 0x000fe60000000800 */
[C---:B------:R-:W-:Y:S01]  /*5840*/  HMMA.16816.F32 R124, R24.reuse, R10, R124 ;  /* 0x0000000a187c723c */ /* 0x040fe2000000187c */
[----:B------:R-:W1:Y:S04]  /*5850*/  LDSM.16.MT88.4 R8, [R218+0xf800] ;  /* 0x00f80000da08783b */ /* 0x000e680000004200 */
[----:B------:R-:W4:Y:S01]  /*5860*/  MUFU.EX2 R33, R33 ;  /* 0x0000002100217308 */ /* 0x000f220000000800 */
[C---:B---3--:R-:W-:Y:S06]  /*5870*/  HMMA.16816.F32 R96, R24.reuse, R12, R96 ;  /* 0x0000000c1860723c */ /* 0x048fec0000001860 */
[C---:B------:R-:W-:Y:S01]  /*5880*/  HMMA.16816.F32 R100, R24.reuse, R14, R100 ;  /* 0x0000000e1864723c */ /* 0x040fe20000001864 */
[----:B------:R-:W3:Y:S01]  /*5890*/  MUFU.EX2 R34, R34 ;  /* 0x0000002200227308 */ /* 0x000ee20000000800 */
[----:B------:R-:W5:Y:S04]  /*58a0*/  LDSM.16.MT88.4 R12, [R219+0xf800] ;  /* 0x00f80000db0c783b */ /* 0x000f680000004200 */
[C---:B--2---:R-:W-:Y:S03]  /*58b0*/  HMMA.16816.F32 R108, R24.reuse, R4, R108 ;  /* 0x00000004186c723c */ /* 0x044fe6000000186c */
[----:B------:R-:W2:Y:S03]  /*58c0*/  MUFU.EX2 R35, R35 ;  /* 0x0000002300237308 */ /* 0x000ea60000000800 */
[----:B------:R-:W-:Y:S01]  /*58d0*/  HMMA.16816.F32 R120, R24, R6, R120 ;  /* 0x000000061878723c */ /* 0x000fe20000001878 */
[----:B----4-:R-:W-:-:S05]  /*58e0*/  F2FP.F16.F32.PACK_AB R4, R33, R32 ;  /* 0x000000202104723e */ /* 0x010fca00000000ff */
[----:B------:R-:W-:Y:S01]  /*58f0*/  HMMA.16816.F32 R128, R24, R20, R128 ;  /* 0x000000141880723c */ /* 0x000fe20000001880 */
[----:B---3--:R-:W-:Y:S02]  /*5900*/  F2FP.F16.F32.PACK_AB R6, R243, R34 ;  /* 0x00000022f306723e */ /* 0x008fe400000000ff */
[----:B------:R-:W-:-:S03]  /*5910*/  F2FP.F16.F32.PACK_AB R7, R242, R133 ;  /* 0x00000085f207723e */ /* 0x000fc600000000ff */
[----:B------:R-:W-:Y:S01]  /*5920*/  HMMA.16816.F32 R68, R24, R22, R68 ;  /* 0x000000161844723c */ /* 0x000fe20000001844 */
[----:B------:R-:W3:Y:S01]  /*5930*/  LDSM.16.MT88.4 R20, [R217+0xf800] ;  /* 0x00f80000d914783b */ /* 0x000ee20000004200 */
[----:B--2---:R-:W-:Y:S01]  /*5940*/  F2FP.F16.F32.PACK_AB R5, R136, R35 ;  /* 0x000000238805723e */ /* 0x004fe200000000ff */
[----:B------:R-:W-:-:S03]  /*5950*/  FADD.FTZ R35, R35, R150 ;  /* 0x0000009623237221 */ /* 0x000fc60000010000 */
[----:B------:R-:W-:Y:S01]  /*5960*/  HMMA.16816.F32 R88, R24, R16, R88 ;  /* 0x000000101858723c */ /* 0x000fe20000001858 */
[----:B------:R-:W-:-:S04]  /*5970*/  FADD.FTZ R136, R136, R35 ;  /* 0x0000002388887221 */ /* 0x000fc80000010000 */
[----:B------:R-:W-:Y:S01]  /*5980*/  FADD.FTZ R133, R133, R136 ;  /* 0x0000008885857221 */ /* 0x000fe20000010000 */
[----:B-1----:R-:W-:Y:S03]  /*5990*/  HMMA.16816.F32 R72, R4, R8, R72 ;  /* 0x000000080448723c */ /* 0x002fe60000001848 */
[----:B------:R-:W-:-:S03]  /*59a0*/  FADD.FTZ R242, R242, R133 ;  /* 0x00000085f2f27221 */ /* 0x000fc60000010000 */
[----:B------:R-:W-:Y:S01]  /*59b0*/  HMMA.16816.F32 R92, R24, R18, R92 ;  /* 0x00000012185c723c */ /* 0x000fe2000000185c */
[----:B------:R-:W-:Y:S01]  /*59c0*/  FADD.FTZ R9, R57, R64 ;  /* 0x0000004039097221 */ /* 0x000fe20000010000 */
[----:B------:R-:W1:Y:S03]  /*59d0*/  LDSM.16.MT88.4 R16, [R216+0xf800] ;  /* 0x00f80000d810783b */ /* 0x000e660000004200 */
[----:B------:R-:W-:Y:S01]  /*59e0*/  FADD.FTZ R9, R60, R9 ;  /* 0x000000093c097221 */ /* 0x000fe20000010000 */
[----:B-----5:R-:W-:Y:S03]  /*59f0*/  HMMA.16816.F32 R128, R4, R12, R128 ;  /* 0x0000000c0480723c */ /* 0x020fe60000001880 */
[----:B------:R-:W-:-:S03]  /*5a00*/  FADD.FTZ R56, R56, R9 ;  /* 0x0000000938387221 */ /* 0x000fc60000010000 */
[C---:B------:R-:W-:Y:S01]  /*5a10*/  HMMA.16816.F32 R68, R4.reuse, R14, R68 ;  /* 0x0000000e0444723c */ /* 0x040fe20000001844 */
[----:B------:R-:W-:Y:S01]  /*5a20*/  FADD.FTZ R53, R53, R56 ;  /* 0x0000003835357221 */ /* 0x000fe20000010000 */
[----:B------:R-:W2:Y:S03]  /*5a30*/  LDSM.16.MT88.4 R12, [R219+0x13800] ;  /* 0x01380000db0c783b */ /* 0x000ea60000004200 */
[----:B------:R-:W-:Y:S01]  /*5a40*/  FADD.FTZ R52, R52, R53 ;  /* 0x0000003534347221 */ /* 0x000fe20000010000 */
[----:B------:R-:W-:Y:S01]  /*5a50*/  HMMA.16816.F32 R76, R4, R10, R76 ;  /* 0x0000000a044c723c */ /* 0x000fe2000000184c */
[----:B------:R-:W4:Y:S02]  /*5a60*/  LDSM.16.MT88.4 R8, [R218+0x13800] ;  /* 0x01380000da08783b */ /* 0x000f240000004200 */
[----:B------:R-:W-:-:S03]  /*5a70*/  FADD.FTZ R49, R49, R52 ;  /* 0x0000003431317221 */ /* 0x000fc60000010000 */
        /* <DEDUP_REMOVED lines=8> */
[----:B-1----:R-:W-:Y:S03]  /*5b00*/  HMMA.16816.F32 R88, R4, R16, R88 ;  /* 0x000000100458723c */ /* 0x002fe60000001858 */
[----:B------:R-:W-:-:S03]  /*5b10*/  FADD.FTZ R37, R37, R40 ;  /* 0x0000002825257221 */ /* 0x000fc60000010000 */
[C---:B------:R-:W-:Y:S01]  /*5b20*/  HMMA.16816.F32 R92, R4.reuse, R18, R92 ;  /* 0x00000012045c723c */ /* 0x040fe2000000185c */
[----:B------:R-:W-:Y:S01]  /*5b30*/  FADD.FTZ R148, R148, R37 ;  /* 0x0000002594947221 */ /* 0x000fe20000010000 */
[----:B------:R-:W1:Y:S03]  /*5b40*/  LDSM.16.MT88.4 R16, [R217+0x13800] ;  /* 0x01380000d910783b */ /* 0x000e660000004200 */
[----:B------:R-:W-:Y:S01]  /*5b50*/  FADD.FTZ R148, R149, R148 ;  /* 0x0000009495947221 */ /* 0x000fe20000010000 */
[----:B--2---:R-:W-:Y:S03]  /*5b60*/  HMMA.16816.F32 R96, R4, R12, R96 ;  /* 0x0000000c0460723c */ /* 0x004fe60000001860 */
[----:B------:R-:W-:-:S03]  /*5b70*/  FADD.FTZ R151, R151, R148 ;  /* 0x0000009497977221 */ /* 0x000fc60000010000 */
[C---:B------:R-:W-:Y:S01]  /*5b80*/  HMMA.16816.F32 R100, R4.reuse, R14, R100 ;  /* 0x0000000e0464723c */ /* 0x040fe20000001864 */
[----:B------:R-:W-:Y:S01]  /*5b90*/  FADD.FTZ R151, R154, R151 ;  /* 0x000000979a977221 */ /* 0x000fe20000010000 */
[----:B------:R-:W2:Y:S03]  /*5ba0*/  LDSM.16.MT88.4 R12, [R216+0x13800] ;  /* 0x01380000d80c783b */ /* 0x000ea60000004200 */
[----:B------:R-:W-:Y:S01]  /*5bb0*/  FADD.FTZ R160, R160, R151 ;  /* 0x00000097a0a07221 */ /* 0x000fe20000010000 */
[----:B------:R-:W-:Y:S03]  /*5bc0*/  HMMA.16816.F32 R84, R4, R22, R84 ;  /* 0x000000160454723c */ /* 0x000fe60000001854 */
[----:B------:R-:W-:-:S03]  /*5bd0*/  FADD.FTZ R165, R165, R160 ;  /* 0x000000a0a5a57221 */ /* 0x000fc60000010000 */
[----:B----4-:R-:W-:Y:S01]  /*5be0*/  HMMA.16816.F32 R104, R4, R8, R104 ;  /* 0x000000080468723c */ /* 0x010fe20000001868 */
[----:B------:R-:W-:-:S04]  /*5bf0*/  FADD.FTZ R162, R162, R165 ;  /* 0x000000a5a2a27221 */ /* 0x000fc80000010000 */
[----:B------:R-:W-:Y:S01]  /*5c00*/  FADD.FTZ R167, R167, R162 ;  /* 0x000000a2a7a77221 */ /* 0x000fe20000010000 */
[----:B------:R-:W-:Y:S03]  /*5c10*/  HMMA.16816.F32 R124, R4, R10, R124 ;  /* 0x0000000a047c723c */ /* 0x000fe6000000187c */
[----:B------:R-:W-:-:S04]  /*5c20*/  FADD.FTZ R152, R152, R167 ;  /* 0x000000a798987221 */ /* 0x000fc80000010000 */
[----:B------:R-:W-:-:S04]  /*5c30*/  FADD.FTZ R157, R157, R152 ;  /* 0x000000989d9d7221 */ /* 0x000fc80000010000 */
[----:B------:R-:W-:Y:S01]  /*5c40*/  FADD.FTZ R146, R146, R157 ;  /* 0x0000009d92927221 */ /* 0x000fe20000010000 */
[----:B-1----:R-:W-:Y:S03]  /*5c50*/  HMMA.16816.F32 R108, R4, R16, R108 ;  /* 0x00000010046c723c */ /* 0x002fe6000000186c */
[----:B------:R-:W-:-:S03]  /*5c60*/  FADD.FTZ R161, R161, R146 ;  /* 0x00000092a1a17221 */ /* 0x000fc60000010000 */
[----:B------:R-:W-:Y:S01]  /*5c70*/  HMMA.16816.F32 R120, R4, R18, R120 ;  /* 0x000000120478723c */ /* 0x000fe20000001878 */
[----:B------:R-:W-:-:S04]  /*5c80*/  FADD.FTZ R32, R32, R161 ;  /* 0x000000a120207221 */ /* 0x000fc80000010000 */
[----:B------:R-:W-:Y:S01]  /*5c90*/  FADD.FTZ R33, R33, R32 ;  /* 0x0000002021217221 */ /* 0x000fe20000010000 */
[----:B--2---:R-:W-:Y:S03]  /*5ca0*/  HMMA.16816.F32 R112, R4, R12, R112 ;  /* 0x0000000c0470723c */ /* 0x004fe60000001870 */
[----:B------:R-:W-:-:S03]  /*5cb0*/  FADD.FTZ R34, R34, R33 ;  /* 0x0000002122227221 */ /* 0x000fc60000010000 */
[----:B------:R-:W-:Y:S01]  /*5cc0*/  HMMA.16816.F32 R116, R4, R14, R116 ;  /* 0x0000000e0474723c */ /* 0x000fe20000001874 */
[----:B------:R-:W-:Y:S01]  /*5cd0*/  FADD.FTZ R243, R243, R34 ;  /* 0x00000022f3f37221 */ /* 0x000fe20000010000 */
[----:B------:R-:W-:-:S07]  /*5ce0*/  NOP ;  /* 0x0000000000007918 */ /* 0x000fce0000000000 */
[----:B------:R-:W-:-:S15]  /*5cf0*/  @!P0 BRA `(.L_x_2317) ;  /* 0x0000003c00808947 */ /* 0x000fde0003800000 */
[----:B------:R-:W-:Y:S01]  /*5d00*/  ULEA UR10, -UR10, URZ, 0x7 ;  /* 0x0000003f0a0a7291 */ /* 0x000fe2000f8e393f */
[----:B------:R-:W-:Y:S01]  /*5d10*/  IADD3 R241, R36, -0x2, RZ ;  /* 0xfffffffe24f17810 */ /* 0x000fe20007ffe0ff */
[----:B------:R-:W-:Y:S01]  /*5d20*/  IMAD.MOV.U32 R133, RZ, RZ, R2 ;  /* 0x000000ffff857224 */ /* 0x000fe200078e0002 */
[----:B------:R-:W-:Y:S01]  /*5d30*/  MOV R3, R0 ;  /* 0x0000000000037202 */ /* 0x000fe20000000f00 */
[----:B------:R-:W-:Y:S02]  /*5d40*/  USHF.R.S32.HI UR4, URZ, 0x1f, UR10 ;  /* 0x0000001f3f047899 */ /* 0x000fe4000801140a */
[----:B------:R-:W-:Y:S01]  /*5d50*/  MOV R240, UR10 ;  /* 0x0000000a00f07c02 */ /* 0x000fe20008000f00 */
[----:B------:R-:W-:-:S03]  /*5d60*/  ULDC UR7, c[0x0][0x248] ;  /* 0x0000920000077ab9 */ /* 0x000fc60000000800 */
[----:B------:R-:W-:Y:S01]  /*5d70*/  IMAD.U32 R238, RZ, RZ, UR4 ;  /* 0x00000004ffee7e24 */ /* 0x000fe2000f8e00ff */
[----:B------:R-:W-:-:S06]  /*5d80*/  ULDC UR4, c[0x0][0x2ec] ;  /* 0x0000bb0000047ab9 */ /* 0x000fcc0000000800 */
.L_x_2321:
[----:B------:R-:W-:Y:S04]  /*5d90*/  DEPBAR.LE SB0, 0x0 ;  /* 0x000080000000791a */ /* 0x000fe80000000000 */
[----:B------:R-:W-:Y:S01]  /*5da0*/  BAR.SYNC.DEFER_BLOCKING 0x0 ;  /* 0x0000000000007b1d */ /* 0x000fe20000010000 */
[----:B------:R-:W-:Y:S02]  /*5db0*/  MOV R8, R240 ;  /* 0x000000f000087202 */ /* 0x000fe40000000f00 */
[----:B------:R-:W-:Y:S03]  /*5dc0*/  MOV R0, R238 ;  /* 0x000000ee00007202 */ /* 0x000fe60000000f00 */
[----:B------:R-:W-:Y:S05]  /*5dd0*/  @P6 BRA `(.L_x_2318) ;  /* 0x0000000000f46947 */ /* 0x000fea0003800000 */
[----:B------:R-:W1:Y:S01]  /*5de0*/  LDC R0, c[0x0][0x380] ;  /* 0x0000e000ff007b82 */ /* 0x000e620000000800 */
[----:B------:R-:W-:Y:S05]  /*5df0*/  SHF.L.U32 R5, R241, 0x7, RZ ;  /* 0x00000007f1057819 */ /* 0x000fea00000006ff */
[----:B------:R-:W-:Y:S05]  /*5e00*/  VIADD R11, R5, 0x80 ;  /* 0x00000080050b7836 */ /* 0x000fea0000000000 */
[----:B------:R-:W-:Y:S02]  /*5e10*/  IABS R6, R11 ;  /* 0x0000000b00067213 */ /* 0x000fe40000000000 */
[-C--:B-1----:R-:W-:Y:S02]  /*5e20*/  IABS R2, R0.reuse ;  /* 0x0000000000027213 */ /* 0x082fe40000000000 */
[-C--:B------:R-:W-:Y:S02]  /*5e30*/  LOP3.LUT R11, R11, R0.reuse, RZ, 0x3c, !PT ;  /* 0x000000000b0b7212 */ /* 0x080fe400078e3cff */
[----:B------:R-:W1:Y:S02]  /*5e40*/  I2F.RP R10, R2 ;  /* 0x00000002000a7306 */ /* 0x000e640000209400 */
[----:B------:R-:W-:Y:S02]  /*5e50*/  ISETP.GE.AND P2, PT, R11, RZ, PT ;  /* 0x000000ff0b00720c */ /* 0x000fe40003f46270 */
[-C--:B------:R-:W-:Y:S06]  /*5e60*/  LOP3.LUT R11, RZ, R0.reuse, RZ, 0x33, !PT ;  /* 0x00000000ff0b7212 */ /* 0x080fec00078e33ff */
[----:B-1----:R-:W1:Y:S02]  /*5e70*/  MUFU.RCP R4, R10 ;  /* 0x0000000a00047308 */ /* 0x002e640000001000 */
[----:B-1----:R-:W-:Y:S01]  /*5e80*/  VIADD R8, R4, 0xffffffe ;  /* 0x0ffffffe04087836 */ /* 0x002fe20000000000 */
[----:B------:R-:W-:Y:S02]  /*5e90*/  IABS R4, R5 ;  /* 0x0000000500047213 */ /* 0x000fe40000000000 */
[----:B------:R-:W-:Y:S05]  /*5ea0*/  LOP3.LUT R5, R5, R0, RZ, 0x3c, !PT ;  /* 0x0000000005057212 */ /* 0x000fea00078e3cff */
[----:B------:R-:W1:Y:S01]  /*5eb0*/  F2I.FTZ.U32.TRUNC.NTZ R9, R8 ;  /* 0x0000000800097305 */ /* 0x000e62000021f000 */
[----:B------:R-:W-:Y:S01]  /*5ec0*/  ISETP.GE.AND P0, PT, R5, RZ, PT ;  /* 0x000000ff0500720c */ /* 0x000fe20003f06270 */
        /* <DEDUP_REMOVED lines=15> */
[----:B------:R-:W-:Y:S01]  /*5fc0*/  ISETP.NE.AND P1, PT, R0, RZ, PT ;  /* 0x000000ff0000720c */ /* 0x000fe20003f25270 */
[----:B------:R-:W-:Y:S01]  /*5fd0*/  @!P3 VIADD R10, R10, 0x1 ;  /* 0x000000010a0ab836 */ /* 0x000fe20000000000 */
[-C--:B------:R-:W-:Y:S02]  /*5fe0*/  ISETP.GE.U32.AND P4, PT, R4, R2.reuse, PT ;  /* 0x000000020400720c */ /* 0x080fe40003f86070 */
[----:B------:R-:W-:Y:S02]  /*5ff0*/  ISETP.GE.U32.AND P5, PT, R6, R2, PT ;  /* 0x000000020600720c */ /* 0x000fe40003fa6070 */
[----:B------:R-:W1:Y:S09]  /*6000*/  LDC.64 R6, c[0x0][0x250] ;  /* 0x00009400ff067b82 */ /* 0x000e720000000a00 */
[----:B------:R-:W-:Y:S02]  /*6010*/  @P4 IADD3 R8, R8, 0x1, RZ ;  /* 0x0000000108084810 */ /* 0x000fe40007ffe0ff */
[----:B------:R-:W-:Y:S03]  /*6020*/  @P5 VIADD R10, R10, 0x1 ;  /* 0x000000010a0a5836 */ /* 0x000fe60000000000 */
        /* <DEDUP_REMOVED lines=10> */
[----:B------:R-:W3:Y:S01]  /*60d0*/  LDC.64 R4, c[0x0][0x238] ;  /* 0x00008e00ff047b82 */ /* 0x000ee20000000a00 */
[----:B------:R-:W-:Y:S02]  /*60e0*/  IMAD R11, R11, R0, -0x80 ;  /* 0xffffff800b0b7424 */ /* 0x000fe400078e0200 */
[----:B------:R-:W2:Y:S03]  /*60f0*/  LDG.E R9, desc[UR18][R14.64] ;  /* 0x000000120e097981 */ /* 0x000ea6000c1e1900 */
[----:B------:R-:W-:Y:S05]  /*6100*/  SHF.R.S32.HI R13, RZ, 0x1f, R11 ;  /* 0x0000001fff0d7819 */ /* 0x000fea000001140b */
[----:B-1----:R-:W-:Y:S04]  /*6110*/  IMAD R0, R13, R6, RZ ;  /* 0x000000060d007224 */ /* 0x002fe800078e02ff */
[----:B------:R-:W-:Y:S01]  /*6120*/  IMAD R0, R11, R7, R0 ;  /* 0x000000070b007224 */ /* 0x000fe200078e0200 */
[----:B--2---:R-:W-:Y:S01]  /*6130*/  IADD3 R2, -R9, R2, RZ ;  /* 0x0000000209027210 */ /* 0x004fe20007ffe1ff */
[----:B------:R-:W-:Y:S03]  /*6140*/  IMAD.WIDE.U32 R8, R11, R6, RZ ;  /* 0x000000060b087225 */ /* 0x000fe600078e00ff */
[----:B------:R-:W-:Y:S01]  /*6150*/  SHF.R.S32.HI R7, RZ, 0x1f, R2 ;  /* 0x0000001fff077819 */ /* 0x000fe20000011402 */
[----:B------:R-:W-:Y:S04]  /*6160*/  IMAD.IADD R9, R9, 0x1, R0 ;  /* 0x0000000109097824 */ /* 0x000fe800078e0200 */
[-C--:B---3--:R-:W-:Y:S02]  /*6170*/  IMAD R7, R7, R4.reuse, RZ ;  /* 0x0000000407077224 */ /* 0x088fe400078e02ff */
[C---:B------:R-:W-:Y:S04]  /*6180*/  IMAD.WIDE.U32 R8, R2.reuse, R4, R8 ;  /* 0x0000000402087225 */ /* 0x040fe800078e0008 */
[----:B------:R-:W-:Y:S05]  /*6190*/  IMAD R7, R2, R5, R7 ;  /* 0x0000000502077224 */ /* 0x000fea00078e0207 */
[----:B------:R-:W-:Y:S07]  /*61a0*/  IADD3 R0, R9, R7, RZ ;  /* 0x0000000709007210 */ /* 0x000fee0007ffe0ff */
.L_x_2318:
[C---:B------:R-:W-:Y:S04]  /*61b0*/  LEA R228, P0, R8.reuse, R228, 0x1 ;  /* 0x000000e408e47211 */ /* 0x040fe800078008ff */
[----:B------:R-:W-:Y:S02]  /*61c0*/  LEA.HI.X R227, R8, R227, R0, 0x1, P0 ;  /* 0x000000e308e37211 */ /* 0x000fe400000f0c00 */
[----:B------:R-:W-:Y:S03]  /*61d0*/  IADD3 R58, P0, R228, UR20, RZ ;  /* 0x00000014e43a7c10 */ /* 0x000fe6000ff1e0ff */
[----:B------:R-:W-:Y:S01]  /*61e0*/  IMAD.MOV.U32 R229, RZ, RZ, R227 ;  /* 0x000000ffffe57224 */ /* 0x000fe200078e00e3 */
[----:B------:R-:W-:Y:S02]  /*61f0*/  IADD3.X R59, R227, UR11, RZ, P0, !PT ;  /* 0x0000000be33b7c10 */ /* 0x000fe400087fe4ff */
[----:B------:R-:W-:Y:S02]  /*6200*/  IADD3 R56, P0, R58, UR20, RZ ;  /* 0x000000143a387c10 */ /* 0x000fe4000ff1e0ff */
[----:B------:R-:W-:Y:S01]  /*6210*/  @!PT LDS RZ, [RZ] ;  /* 0x00000000fffff984 */ /* 0x000fe20000000800 */
[----:B------:R-:W-:Y:S01]  /*6220*/  @!PT LDS RZ, [RZ] ;  /* 0x00000000fffff984 */ /* 0x000fe20000000800 */
[----:B------:R-:W-:Y:S01]  /*6230*/  @!PT LDS RZ, [RZ] ;  /* 0x00000000fffff984 */ /* 0x000fe20000000800 */
[----:B------:R-:W-:Y:S02]  /*6240*/  LDGSTS.E.BYPASS.LTC128B.128 [R233+0xc000], desc[UR18][R228.64] ;  /* 0x0c000000e4e97fae */ /* 0x000fe4000b901d52 */
[----:B------:R-:W-:Y:S02]  /*6250*/  IADD3.X R57, R59, UR11, RZ, P0, !PT ;  /* 0x0000000b3b397c10 */ /* 0x000fe400087fe4ff */
[----:B------:R-:W-:Y:S01]  /*6260*/  LDGSTS.E.BYPASS.LTC128B.128 [R233+0x10000], desc[UR18][R228.64+0x80] ;  /* 0x10000080e4e97fae */ /* 0x000fe2000b901d52 */
[----:B------:R-:W-:Y:S03]  /*6270*/  IADD3 R54, P0, R56, UR20, RZ ;  /* 0x0000001438367c10 */ /* 0x000fe6000ff1e0ff */
[----:B------:R-:W-:Y:S01]  /*6280*/  LDGSTS.E.BYPASS.LTC128B.128 [R233+0xc800], desc[UR18][R58.64] ;  /* 0x0c8000003ae97fae */ /* 0x000fe2000b901d52 */
[----:B------:R-:W-:Y:S02]  /*6290*/  IADD3.X R55, R57, UR11, RZ, P0, !PT ;  /* 0x0000000b39377c10 */ /* 0x000fe400087fe4ff */
[----:B------:R-:W-:Y:S01]  /*62a0*/  IADD3 R52, P0, R54, UR20, RZ ;  /* 0x0000001436347c10 */ /* 0x000fe2000ff1e0ff */
[----:B------:R-:W-:Y:S03]  /*62b0*/  LDGSTS.E.BYPASS.LTC128B.128 [R233+0x10800], desc[UR18][R58.64+0x80] ;  /* 0x108000803ae97fae */ /* 0x000fe6000b901d52 */
[----:B------:R-:W-:Y:S01]  /*62c0*/  IADD3.X R53, R55, UR11, RZ, P0, !PT ;  /* 0x0000000b37357c10 */ /* 0x000fe200087fe4ff */
        /* <DEDUP_REMOVED lines=11> */
[----:B------:R-:W-:Y:S01]  /*6380*/  ISETP.GE.AND P0, PT, R241, 0x1, PT ;  /* 0x00000001f100780c */ /* 0x000fe20003f06270 */
[----:B------:R-:W-:Y:S04]  /*6390*/  LDGSTS.E.BYPASS.LTC128B.128 [R233+0x12000], desc[UR18][R52.64+0x80] ;  /* 0x1200008034e97fae */ /* 0x000fe8000b901d52 */
[----:B------:R-:W-:Y:S04]  /*63a0*/  LDGSTS.E.BYPASS.LTC128B.128 [R233+0xe800], desc[UR18][R50.64] ;  /* 0x0e80000032e97fae */ /* 0x000fe8000b901d52 */
[----:B------:R-:W-:Y:S04]  /*63b0*/  LDGSTS.E.BYPASS.LTC128B.128 [R233+0x12800], desc[UR18][R50.64+0x80] ;  /* 0x1280008032e97fae */ /* 0x000fe8000b901d52 */
[----:B------:R-:W-:Y:S04]  /*63c0*/  LDGSTS.E.BYPASS.LTC128B.128 [R233+0xf000], desc[UR18][R48.64] ;  /* 0x0f00000030e97fae */ /* 0x000fe8000b901d52 */
[----:B------:R1:W-:Y:S04]  /*63d0*/  LDGSTS.E.BYPASS.LTC128B.128 [R233+0x13000], desc[UR18][R48.64+0x80] ;  /* 0x1300008030e97fae */ /* 0x0003e8000b901d52 */
[----:B------:R-:W-:Y:S04]  /*63e0*/  LDGSTS.E.BYPASS.LTC128B.128 [R233+0xf800], desc[UR18][R60.64] ;  /* 0x0f8000003ce97fae */ /* 0x000fe8000b901d52 */
[----:B------:R2:W-:Y:S04]  /*63f0*/  LDGSTS.E.BYPASS.LTC128B.128 [R233+0x13800], desc[UR18][R60.64+0x80] ;  /* 0x138000803ce97fae */ /* 0x0005e8000b901d52 */
[----:B------:R-:W-:Y:S04]  /*6400*/  LDSM.16.M88.4 R136, [R226] ;  /* 0x00000000e288783b */ /* 0x000fe80000000200 */
[----:B------:R-:W3:Y:S04]  /*6410*/  LDSM.16.M88.4 R140, [R225] ;  /* 0x00000000e18c783b */ /* 0x000ee80000000200 */
[----:B------:R-:W4:Y:S04]  /*6420*/  LDSM.16.M88.4 R144, [R225+0x800] ;  /* 0x00080000e190783b */ /* 0x000f280000000200 */
[----:B------:R-:W5:Y:S04]  /*6430*/  LDSM.16.M88.4 R148, [R225+0x1000] ;  /* 0x00100000e194783b */ /* 0x000f680000000200 */
[----:B------:R-:W1:Y:S04]  /*6440*/  LDSM.16.M88.4 R152, [R225+0x1800] ;  /* 0x00180000e198783b */ /* 0x000e680000000200 */
[----:B------:R-:W0:Y:S04]  /*6450*/  LDGDEPBAR ;  /* 0x00000000000079af */ /* 0x000e280000000000 */
[----:B------:R-:W2:Y:S04]  /*6460*/  LDSM.16.M88.4 R156, [R225+0x2000] ;  /* 0x00200000e19c783b */ /* 0x000ea80000000200 */
[----:B------:R-:W2:Y:S04]  /*6470*/  LDSM.16.M88.4 R160, [R225+0x2800] ;  /* 0x00280000e1a0783b */ /* 0x000ea80000000200 */
[----:B------:R-:W2:Y:S04]  /*6480*/  LDSM.16.M88.4 R164, [R225+0x3000] ;  /* 0x00300000e1a4783b */ /* 0x000ea80000000200 */
[----:B------:R-:W2:Y:S04]  /*6490*/  LDSM.16.M88.4 R168, [R225+0x3800] ;  /* 0x00380000e1a8783b */ /* 0x000ea80000000200 */
[----:B------:R-:W-:Y:S01]  /*64a0*/  LDSM.16.M88.4 R172, [R224] ;  /* 0x00000000e0ac783b */ /* 0x000fe20000000200 */
[C---:B---3--:R-:W-:Y:S03]  /*64b0*/  HMMA.16816.F32 R4, R136.reuse, R140, RZ ;  /* 0x0000008c8804723c */ /* 0x048fe600000018ff */
[----:B------:R-:W3:Y:S04]  /*64c0*/  LDSM.16.M88.4 R176, [R223] ;  /* 0x00000000dfb0783b */ /* 0x000ee80000000200 */
[----:B------:R-:W-:Y:S01]  /*64d0*/  LDSM.16.M88.4 R180, [R214] ;  /* 0x00000000d6b4783b */ /* 0x000fe20000000200 */
[C---:B------:R-:W-:Y:S03]  /*64e0*/  HMMA.16816.F32 R8, R136.reuse, R142, RZ ;  /* 0x0000008e8808723c */ /* 0x040fe600000018ff */
[----:B------:R-:W3:Y:S03]  /*64f0*/  LDSM.16.M88.4 R140, [R215] ;  /* 0x00000000d78c783b */ /* 0x000ee60000000200 */
[C---:B----4-:R-:W-:Y:S01]  /*6500*/  HMMA.16816.F32 R12, R136.reuse, R144, RZ ;  /* 0x00000090880c723c */ /* 0x050fe200000018ff */
[----:B------:R-:W4:Y:S04]  /*6510*/  LDSM.16.M88.4 R184, [R213] ;  /* 0x00000000d5b8783b */ /* 0x000f280000000200 */
[----:B------:R-:W-:Y:S01]  /*6520*/  LDSM.16.M88.4 R188, [R208+0x6000] ;  /* 0x00600000d0bc783b */ /* 0x000fe20000000200 */
[C---:B------:R-:W-:Y:S03]  /*6530*/  HMMA.16816.F32 R16, R136.reuse, R146, RZ ;  /* 0x000000928810723c */ /* 0x040fe600000018ff */
[----:B------:R-:W4:Y:S03]  /*6540*/  LDSM.16.M88.4 R144, [R212] ;  /* 0x00000000d490783b */ /* 0x000f260000000200 */
[C---:B-----5:R-:W-:Y:S01]  /*6550*/  HMMA.16816.F32 R20, R136.reuse, R148, RZ ;  /* 0x000000948814723c */ /* 0x060fe200000018ff */
[----:B------:R-:W-:Y:S04]  /*6560*/  LDSM.16.M88.4 R192, [R208+0x6800] ;  /* 0x00680000d0c0783b */ /* 0x000fe80000000200 */
[----:B------:R-:W-:Y:S01]  /*6570*/  LDSM.16.M88.4 R196, [R208+0x7000] ;  /* 0x00700000d0c4783b */ /* 0x000fe20000000200 */
[C---:B------:R-:W-:Y:S03]  /*6580*/  HMMA.16816.F32 R24, R136.reuse, R150, RZ ;  /* 0x000000968818723c */ /* 0x040fe600000018ff */
[----:B------:R-:W5:Y:S03]  /*6590*/  LDSM.16.M88.4 R148, [R211] ;  /* 0x00000000d394783b */ /* 0x000f660000000200 */
[C---:B-1----:R-:W-:Y:S06]  /*65a0*/  HMMA.16816.F32 R28, R136.reuse, R152, RZ ;  /* 0x00000098881c723c */ /* 0x042fec00000018ff */
[C---:B------:R-:W-:Y:S01]  /*65b0*/  HMMA.16816.F32 R32, R136.reuse, R154, RZ ;  /* 0x0000009a8820723c */ /* 0x040fe200000018ff */
[----:B------:R-:W1:Y:S05]  /*65c0*/  LDSM.16.M88.4 R152, [R210] ;  /* 0x00000000d298783b */ /* 0x000e6a0000000200 */
[C---:B--2---:R-:W-:Y:S06]  /*65d0*/  HMMA.16816.F32 R36, R136.reuse, R156, RZ ;  /* 0x0000009c8824723c */ /* 0x044fec00000018ff */
[C---:B------:R-:W-:Y:S01]  /*65e0*/  HMMA.16816.F32 R40, R136.reuse, R158, RZ ;  /* 0x0000009e8828723c */ /* 0x040fe200000018ff */
[----:B------:R-:W-:Y:S05]  /*65f0*/  LDSM.16.M88.4 R156, [R221] ;  /* 0x00000000dd9c783b */ /* 0x000fea0000000200 */
        /* <DEDUP_REMOVED lines=8> */
[----:B------:R-:W2:Y:S04]  /*6680*/  LDSM.16.M88.4 R136, [R209] ;  /* 0x00000000d188783b */ /* 0x000ea80000000200 */
[----:B------:R-:W-:Y:S01]  /*6690*/  LDSM.16.M88.4 R168, [R221+0x1800] ;  /* 0x00180000dda8783b */ /* 0x000fe20000000200 */
[C---:B---3--:R-:W-:Y:S06]  /*66a0*/  HMMA.16816.F32 R4, R172.reuse, R176, R4 ;  /* 0x000000b0ac04723c */ /* 0x048fec0000001804 */
[C---:B------:R-:W-:Y:S01]  /*66b0*/  HMMA.16816.F32 R8, R172.reuse, R178, R8 ;  /* 0x000000b2ac08723c */ /* 0x040fe20000001808 */
[----:B------:R-:W-:Y:S05]  /*66c0*/  LDSM.16.M88.4 R176, [R221+0x2000] ;  /* 0x00200000ddb0783b */ /* 0x000fea0000000200 */
[C---:B------:R-:W-:Y:S06]  /*66d0*/  HMMA.16816.F32 R12, R172.reuse, R140, R12 ;  /* 0x0000008cac0c723c */ /* 0x040fec000000180c */
[C---:B------:R-:W-:Y:S01]  /*66e0*/  HMMA.16816.F32 R16, R172.reuse, R142, R16 ;  /* 0x0000008eac10723c */ /* 0x040fe20000001810 */
[----:B------:R-:W3:Y:S05]  /*66f0*/  LDSM.16.M88.4 R140, [R222] ;  /* 0x00000000de8c783b */ /* 0x000eea0000000200 */
[C---:B------:R-:W-:Y:S06]  /*6700*/  HMMA.16816.F32 R20, R172.reuse, R180, R20 ;  /* 0x000000b4ac14723c */ /* 0x040fec0000001814 */
[C---:B------:R-:W-:Y:S01]  /*6710*/  HMMA.16816.F32 R24, R172.reuse, R182, R24 ;  /* 0x000000b6ac18723c */ /* 0x040fe20000001818 */
[----:B------:R-:W-:Y:S05]  /*6720*/  LDSM.16.M88.4 R180, [R220] ;  /* 0x00000000dcb4783b */ /* 0x000fea0000000200 */
[C---:B----4-:R-:W-:Y:S06]  /*6730*/  HMMA.16816.F32 R28, R172.reuse, R184, R28 ;  /* 0x000000b8ac1c723c */ /* 0x050fec000000181c */
[C---:B------:R-:W-:Y:S01]  /*6740*/  HMMA.16816.F32 R32, R172.reuse, R186, R32 ;  /* 0x000000baac20723c */ /* 0x040fe20000001820 */
[----:B------:R-:W-:Y:S05]  /*6750*/  LDSM.16.M88.4 R184, [R208] ;  /* 0x00000000d0b8783b */ /* 0x000fea0000000200 */
[C---:B------:R-:W-:Y:S06]  /*6760*/  HMMA.16816.F32 R36, R172.reuse, R144, R36 ;  /* 0x00000090ac24723c */ /* 0x040fec0000001824 */
        /* <DEDUP_REMOVED lines=8> */
[C---:B--2---:R-:W-:Y:S06]  /*67f0*/  HMMA.16816.F32 R60, R172.reuse, R136, R60 ;  /* 0x00000088ac3c723c */ /* 0x044fec000000183c */
[----:B------:R-:W-:Y:S01]  /*6800*/  HMMA.16816.F32 R64, R172, R138, R64 ;  /* 0x0000008aac40723c */ /* 0x000fe20000001840 */
[----:B------:R-:W2:Y:S04]  /*6810*/  LDSM.16.M88.4 R136, [R208+0x800] ;  /* 0x00080000d088783b */ /* 0x000ea80000000200 */
[----:B------:R-:W-:Y:S01]  /*6820*/  LDSM.16.M88.4 R172, [R207] ;  /* 0x00000000cfac783b */ /* 0x000fe20000000200 */
[C---:B---3--:R-:W-:Y:S06]  /*6830*/  HMMA.16816.F32 R4, R140.reuse, R156, R4 ;  /* 0x0000009c8c04723c */ /* 0x048fec0000001804 */
[C---:B------:R-:W-:Y:S01]  /*6840*/  HMMA.16816.F32 R8, R140.reuse, R158, R8 ;  /* 0x0000009e8c08723c */ /* 0x040fe20000001808 */
[----:B------:R-:W3:Y:S05]  /*6850*/  LDSM.16.M88.4 R156, [R208+0x1000] ;  /* 0x00100000d09c783b */ /* 0x000eea0000000200 */
[C---:B------:R-:W-:Y:S06]  /*6860*/  HMMA.16816.F32 R12, R140.reuse, R160, R12 ;  /* 0x000000a08c0c723c */ /* 0x040fec000000180c */
[C---:B------:R-:W-:Y:S01]  /*6870*/  HMMA.16816.F32 R16, R140.reuse, R162, R16 ;  /* 0x000000a28c10723c */ /* 0x040fe20000001810 */
[----:B------:R-:W3:Y:S05]  /*6880*/  LDSM.16.M88.4 R160, [R208+0x1800] ;  /* 0x00180000d0a0783b */ /* 0x000eea0000000200 */
[C---:B------:R-:W-:Y:S06]  /*6890*/  HMMA.16816.F32 R20, R140.reuse, R164, R20 ;  /* 0x000000a48c14723c */ /* 0x040fec0000001814 */
[C---:B------:R-:W-:Y:S01]  /*68a0*/  HMMA.16816.F32 R24, R140.reuse, R166, R24 ;  /* 0x000000a68c18723c */ /* 0x040fe20000001818 */
[----:B------:R-:W3:Y:S05]  /*68b0*/  LDSM.16.M88.4 R164, [R208+0x2000] ;  /* 0x00200000d0a4783b */ /* 0x000eea0000000200 */
[C---:B------:R-:W-:Y:S06]  /*68c0*/  HMMA.16816.F32 R28, R140.reuse, R168, R28 ;  /* 0x000000a88c1c723c */ /* 0x040fec000000181c */
[C---:B------:R-:W-:Y:S01]  /*68d0*/  HMMA.16816.F32 R32, R140.reuse, R170, R32 ;  /* 0x000000aa8c20723c */ /* 0x040fe20000001820 */
[----:B------:R-:W-:Y:S05]  /*68e0*/  LDSM.16.M88.4 R168, [R224+0x2000] ;  /* 0x00200000e0a8783b */ /* 0x000fea0000000200 */
[C---:B------:R-:W-:Y:S06]  /*68f0*/  HMMA.16816.F32 R36, R140.reuse, R176, R36 ;  /* 0x000000b08c24723c */ /* 0x040fec0000001824 */
[C---:B------:R-:W-:Y:S01]  /*6900*/  HMMA.16816.F32 R40, R140.reuse, R178, R40 ;  /* 0x000000b28c28723c */ /* 0x040fe20000001828 */
[----:B------:R-:W-:Y:S05]  /*6910*/  LDSM.16.M88.4 R176, [R202] ;  /* 0x00000000cab0783b */ /* 0x000fea0000000200 */
[C---:B----4-:R-:W-:Y:S06]  /*6920*/  HMMA.16816.F32 R44, R140.reuse, R144, R44 ;  /* 0x000000908c2c723c */ /* 0x050fec000000182c */
[C---:B------:R-:W-:Y:S01]  /*6930*/  HMMA.16816.F32 R48, R140.reuse, R146, R48 ;  /* 0x000000928c30723c */ /* 0x040fe20000001830 */
[----:B------:R-:W-:Y:S05]  /*6940*/  LDSM.16.M88.4 R144, [R208+0x3000] ;  /* 0x00300000d090783b */ /* 0x000fea0000000200 */
[C---:B-----5:R-:W-:Y:S06]  /*6950*/  HMMA.16816.F32 R52, R140.reuse, R148, R52 ;  /* 0x000000948c34723c */ /* 0x060fec0000001834 */
[C---:B------:R-:W-:Y:S01]  /*6960*/  HMMA.16816.F32 R56, R140.reuse, R150, R56 ;  /* 0x000000968c38723c */ /* 0x040fe20000001838 */
[----:B------:R-:W-:Y:S05]  /*6970*/  LDSM.16.M88.4 R148, [R208+0x3800] ;  /* 0x00380000d094783b */ /* 0x000fea0000000200 */
[C---:B-1----:R-:W-:Y:S06]  /*6980*/  HMMA.16816.F32 R60, R140.reuse, R152, R60 ;  /* 0x000000988c3c723c */ /* 0x042fec000000183c */
[----:B------:R-:W-:Y:S01]  /*6990*/  HMMA.16816.F32 R64, R140, R154, R64 ;  /* 0x0000009a8c40723c */ /* 0x000fe20000001840 */
[----:B------:R-:W1:Y:S04]  /*69a0*/  LDSM.16.M88.4 R140, [R208+0x2800] ;  /* 0x00280000d08c783b */ /* 0x000e680000000200 */
[----:B------:R-:W-:Y:S01]  /*69b0*/  LDSM.16.M88.4 R152, [R225+0x4000] ;  /* 0x00400000e198783b */ /* 0x000fe20000000200 */
        /* <DEDUP_REMOVED lines=114> */
[----:B------:R-:W-:Y:S04]  /*70e0*/  ULEA UR6, -UR7, URZ, 0x7 ;  /* 0x0000003f07067291 */ /* 0x000fe8000f8e393f */
[----:B------:R-:W-:Y:S02]  /*70f0*/  USHF.R.S32.HI UR5, URZ, 0x1f, UR6 ;  /* 0x0000001f3f057899 */ /* 0x000fe40008011406 */
[----:B------:R-:W-:Y:S04]  /*7100*/  MOV R140, UR6 ;  /* 0x00000006008c7c02 */ /* 0x000fe80008000f00 */
[----:B------:R-:W-:Y:S01]  /*7110*/  MOV R137, UR5 ;  /* 0x0000000500897c02 */ /* 0x000fe20008000f00 */
[----:B------:R-:W-:Y:S06]  /*7120*/  @P6 BRA `(.L_x_2320) ;  /* 0x0000000000f46947 */ /* 0x000fec0003800000 */
[----:B------:R-:W1:Y:S01]  /*7130*/  LDC R0, c[0x0][0x380] ;  /* 0x0000e000ff007b82 */ /* 0x000e620000000800 */
[----:B------:R-:W-:Y:S04]  /*7140*/  SHF.L.U32 R135, R241, 0x7, RZ ;  /* 0x00000007f1877819 */ /* 0x000fe800000006ff */
[----:B------:R-:W-:Y:S01]  /*7150*/  IABS R134, R135 ;  /* 0x0000008700867213 */ /* 0x000fe20000000000 */
[C---:B------:R-:W-:Y:S01]  /*7160*/  VIADD R141, R135.reuse, 0xffffff80 ;  /* 0xffffff80878d7836 */ /* 0x040fe20000000000 */
[-C--:B-1----:R-:W-:Y:S02]  /*7170*/  IABS R2, R0.reuse ;  /* 0x0000000000027213 */ /* 0x082fe40000000000 */
[-C--:B------:R-:W-:Y:S02]  /*7180*/  LOP3.LUT R135, R135, R0.reuse, RZ, 0x3c, !PT ;  /* 0x0000000087877212 */ /* 0x080fe400078e3cff */
[----:B------:R-:W1:Y:S02]  /*7190*/  I2F.RP R138, R2 ;  /* 0x00000002008a7306 */ /* 0x000e640000209400 */
[----:B------:R-:W-:Y:S08]  /*71a0*/  ISETP.GE.AND P2, PT, R135, RZ, PT ;  /* 0x000000ff8700720c */ /* 0x000ff00003f46270 */
        /* <DEDUP_REMOVED lines=26> */
[----:B------:R-:W1:Y:S09]  /*7350*/  LDC R2, c[0x0][0x24c] ;  /* 0x00009300ff027b82 */ /* 0x000e720000000800 */
        /* <DEDUP_REMOVED lines=14> */
[----:B------:R-:W2:Y:S02]  /*7440*/  LDG.E R137, desc[UR18][R142.64] ;  /* 0x000000128e897981 */ /* 0x000ea4000c1e1900 */
[C---:B------:R-:W-:Y:S01]  /*7450*/  IMAD.WIDE.U32 R140, R0.reuse, UR7, RZ ;  /* 0x00000007008c7c25 */ /* 0x040fe2000f8e00ff */
[----:B------:R-:W-:Y:S05]  /*7460*/  SHF.R.S32.HI R139, RZ, 0x1f, R0 ;  /* 0x0000001fff8b7819 */ /* 0x000fea0000011400 */
[----:B------:R-:W-:Y:S04]  /*7470*/  IMAD R139, R139, UR7, RZ ;  /* 0x000000078b8b7c24 */ /* 0x000fe8000f8e02ff */
[----:B-1----:R-:W-:Y:S04]  /*7480*/  IMAD R139, R0, R2, R139 ;  /* 0x00000002008b7224 */ /* 0x002fe800078e028b */
[----:B------:R-:W-:Y:S01]  /*7490*/  IMAD.IADD R141, R141, 0x1, R139 ;  /* 0x000000018d8d7824 */ /* 0x000fe200078e028b */
[----:B--2---:R-:W-:Y:S04]  /*74a0*/  IADD3 R132, -R137, R132, RZ ;  /* 0x0000008489847210 */ /* 0x004fe80007ffe1ff */
[----:B------:R-:W-:Y:S01]  /*74b0*/  SHF.R.S32.HI R137, RZ, 0x1f, R132 ;  /* 0x0000001fff897819 */ /* 0x000fe20000011484 */
[CC--:B---3--:R-:W-:Y:S04]  /*74c0*/  IMAD.WIDE.U32 R140, R132.reuse, R134.reuse, R140 ;  /* 0x00000086848c7225 */ /* 0x0c8fe800078e008c */
[----:B------:R-:W-:Y:S04]  /*74d0*/  IMAD R137, R137, R134, RZ ;  /* 0x0000008689897224 */ /* 0x000fe800078e02ff */
[----:B------:R-:W-:Y:S05]  /*74e0*/  IMAD R137, R132, R135, R137 ;  /* 0x0000008784897224 */ /* 0x000fea00078e0289 */
[----:B------:R-:W-:Y:S07]  /*74f0*/  IADD3 R137, R141, R137, RZ ;  /* 0x000000898d897210 */ /* 0x000fee0007ffe0ff */
.L_x_2320:
[C---:B------:R-:W-:Y:S04]  /*7500*/  LEA R230, P0, R140.reuse, R230, 0x1 ;  /* 0x000000e68ce67211 */ /* 0x040fe800078008ff */
[----:B------:R-:W-:Y:S02]  /*7510*/  LEA.HI.X R231, R140, R231, R137, 0x1, P0 ;  /* 0x000000e78ce77211 */ /* 0x000fe400000f0c89 */
[----:B------:R-:W-:Y:S03]  /*7520*/  IADD3 R144, P0, R230, UR15, RZ ;  /* 0x0000000fe6907c10 */ /* 0x000fe6000ff1e0ff */
        /* <DEDUP_REMOVED lines=9> */
[----:B------:R-:W-:Y:S03]  /*75c0*/  IADD3 R140, P0, R142, UR15, RZ ;  /* 0x0000000f8e8c7c10 */ /* 0x000fe6000ff1e0ff */
        /* <DEDUP_REMOVED lines=15> */
[----:B------:R-:W-:Y:S03]  /*76c0*/  IADD3.X R147, R135, UR14, RZ, P0, !PT ;  /* 0x0000000e87937c10 */ /* 0x000fe600087fe4ff */
[----:B------:R1:W-:Y:S04]  /*76d0*/  LDGSTS.E.BYPASS.LTC128B.128 [R233+0x6800], desc[UR18][R136.64] ;  /* 0x0680000088e97fae */ /* 0x0003e8000b901d52 */
[----:B------:R1:W-:Y:S04]  /*76e0*/  LDGSTS.E.BYPASS.LTC128B.128 [R233+0xa800], desc[UR18][R136.64+0x80] ;  /* 0x0a80008088e97fae */ /* 0x0003e8000b901d52 */
[----:B------:R1:W-:Y:S04]  /*76f0*/  LDGSTS.E.BYPASS.LTC128B.128 [R233+0x7000], desc[UR18][R134.64] ;  /* 0x0700000086e97fae */ /* 0x0003e8000b901d52 */
[----:B------:R1:W-:Y:S04]  /*7700*/  LDGSTS.E.BYPASS.LTC128B.128 [R233+0xb000], desc[UR18][R134.64+0x80] ;  /* 0x0b00008086e97fae */ /* 0x0003e8000b901d52 */
[----:B------:R1:W-:Y:S04]  /*7710*/  LDGSTS.E.BYPASS.LTC128B.128 [R233+0x7800], desc[UR18][R146.64] ;  /* 0x0780000092e97fae */ /* 0x0003e8000b901d52 */
[----:B------:R1:W-:Y:S04]  /*7720*/  LDGSTS.E.BYPASS.LTC128B.128 [R233+0xb800], desc[UR18][R146.64+0x80] ;  /* 0x0b80008092e97fae */ /* 0x0003e8000b901d52 */
[----:B------:R-:W0:Y:S02]  /*7730*/  LDGDEPBAR ;  /* 0x00000000000079af */ /* 0x000e240000000000 */
.L_x_2319:
[----:B------:R-:W-:Y:S01]  /*7740*/  FMNMX.FTZ R0, R4, R133, !PT ;  /* 0x0000008504007209 */ /* 0x000fe20007810000 */
[----:B------:R-:W-:Y:S01]  /*7750*/  LDSM.16.MT88.4 R148, [R217+0xc800] ;  /* 0x00c80000d994783b */ /* 0x000fe20000004200 */
[----:B------:R-:W-:Y:S02]  /*7760*/  FMNMX.FTZ R2, R6, R3, !PT ;  /* 0x0000000306027209 */ /* 0x000fe40007810000 */
[----:B-1----:R-:W-:Y:S02]  /*7770*/  FMNMX.FTZ R135, R5, R0, !PT ;  /* 0x0000000005877209 */ /* 0x002fe40007810000 */
        /* <DEDUP_REMOVED lines=191> */
[----:B------:R-:W-:Y:S02]  /*8370*/  ISETP.GT.AND P0, PT, R241, RZ, PT ;  /* 0x000000fff100720c */ /* 0x000fe40003f04270 */
        /* <DEDUP_REMOVED lines=376> */
.L_x_2317:
[----:B------:R-:W1:Y:S01]  /*9b00*/  SHFL.BFLY PT, R4, R243, 0x2, 0x1f ;  /* 0x0c401f00f3047f89 */ /* 0x000e6200000e0000 */
[----:B------:R-:W2:Y:S01]  /*9b10*/  S2UR UR4, SR_CgaCtaId ;  /* 0x00000000000479c3 */ /* 0x000ea20000008800 */
[----:B------:R-:W-:Y:S01]  /*9b20*/  MOV R11, 0x3f800000 ;  /* 0x3f800000000b7802 */ /* 0x000fe20000000f00 */
[----:B------:R-:W-:Y:S01]  /*9b30*/  UMOV UR5, 0x400 ;  /* 0x0000040000057882 */ /* 0x000fe20000000000 */
[----:B------:R-:W3:Y:S01]  /*9b40*/  SHFL.BFLY PT, R7, R242, 0x2, 0x1f ;  /* 0x0c401f00f2077f89 */ /* 0x000ee200000e0000 */
        /* <DEDUP_REMOVED lines=22> */
[----:B------:R-:W-:Y:S01]  /*9cb0*/  LOP3.LUT R10, R10, 0xfffffff8, RZ, 0xc0, !PT ;  /* 0xfffffff80a0a7812 */ /* 0x000fe200078ec0ff */
[----:B------:R-:W2:Y:S03]  /*9cc0*/  @P4 LDC R27, c[0x0][0x2e8] ;  /* 0x0000ba00ff1b4b82 */ /* 0x000ea60000000800 */
[----:B------:R-:W-:-:S03]  /*9cd0*/  IADD3 R10, R9, -R10, RZ ;  /* 0x8000000a090a7210 */ /* 0x000fc60007ffe0ff */
[----:B------:R-:W3:Y:S01]  /*9ce0*/  @P3 MUFU.RCP R12, R7 ;  /* 0x00000007000c3308 */ /* 0x000ee20000001000 */
[C---:B------:R-:W-:Y:S02]  /*9cf0*/  SHF.L.U32 R9, R10.reuse, 0x6, RZ ;  /* 0x000000060a097819 */ /* 0x040fe400000006ff */
[C---:B------:R-:W-:Y:S02]  /*9d00*/  LOP3.LUT R13, R10.reuse, 0x1, RZ, 0xc0, !PT ;  /* 0x000000010a0d7812 */ /* 0x040fe400078ec0ff */
[----:B------:R-:W-:Y:S02]  /*9d10*/  LOP3.LUT R9, R9, 0x1c0, RZ, 0xc0, !PT ;  /* 0x000001c009097812 */ /* 0x000fe400078ec0ff */
[----:B------:R-:W-:Y:S01]  /*9d20*/  ISETP.NE.U32.AND P0, PT, R13, 0x1, PT ;  /* 0x000000010d00780c */ /* 0x000fe20003f05070 */
[----:B------:R-:W4:Y:S01]  /*9d30*/  @P4 MUFU.LG2 R8, R8 ;  /* 0x0000000800084308 */ /* 0x000f220000000c00 */
[----:B------:R-:W-:Y:S01]  /*9d40*/  LEA.HI R9, R9, R9, RZ, 0x1d ;  /* 0x0000000909097211 */ /* 0x000fe200078fe8ff */
[C---:B-1----:R-:W-:Y:S01]  /*9d50*/  FMUL.FTZ R128, R11.reuse, R128 ;  /* 0x000000800b807220 */ /* 0x042fe20000410000 */
[----:B------:R-:W-:Y:S01]  /*9d60*/  R2P PR, R10, 0x6 ;  /* 0x000000060a007804 */ /* 0x000fe20000000000 */
[C---:B------:R-:W-:Y:S01]  /*9d70*/  FMUL.FTZ R129, R11.reuse, R129 ;  /* 0x000000810b817220 */ /* 0x040fe20000410000 */
[----:B------:R-:W-:Y:S01]  /*9d80*/  LEA R4, R4, R9, 0x1 ;  /* 0x0000000904047211 */ /* 0x000fe200078e08ff */
[C---:B------:R-:W-:Y:S01]  /*9d90*/  FMUL.FTZ R68, R11.reuse, R68 ;  /* 0x000000440b447220 */ /* 0x040fe20000410000 */
[C---:B------:R-:W-:Y:S01]  /*9da0*/  FMUL.FTZ R69, R11.reuse, R69 ;  /* 0x000000450b457220 */ /* 0x040fe20000410000 */
[----:B------:R-:W-:Y:S01]  /*9db0*/  MOV R10, 0x40 ;  /* 0x00000040000a7802 */ /* 0x000fe20000000f00 */
[----:B---3--:R-:W-:Y:S01]  /*9dc0*/  FMUL.FTZ R131, R12, R131 ;  /* 0x000000830c837220 */ /* 0x008fe20000410000 */
        /* <DEDUP_REMOVED lines=12> */
[----:B------:R-:W-:Y:S01]  /*9e90*/  FMUL.FTZ R78, R12, R78 ;  /* 0x0000004e0c4e7220 */ /* 0x000fe20000410000 */
[----:B------:R-:W-:Y:S01]  /*9ea0*/  IADD3 R13, R9, -0x10, RZ ;  /* 0xfffffff0090d7810 */ /* 0x000fe20007ffe0ff */
[C---:B------:R-:W-:Y:S01]  /*9eb0*/  FMUL.FTZ R80, R11.reuse, R80 ;  /* 0x000000500b507220 */ /* 0x040fe20000410000 */
[----:B------:R-:W-:Y:S01]  /*9ec0*/  SEL R4, R4, 0xffffffe0, !P1 ;  /* 0xffffffe004047807 */ /* 0x000fe20004800000 */
[----:B------:R-:W-:Y:S01]  /*9ed0*/  FMUL.FTZ R81, R11, R81 ;  /* 0x000000510b517220 */ /* 0x000fe20000410000 */
[C---:B------:R-:W-:Y:S01]  /*9ee0*/  FMUL.FTZ R83, R12.reuse, R83 ;  /* 0x000000530c537220 */ /* 0x040fe20000410000 */
[C---:B------:R-:W-:Y:S01]  /*9ef0*/  FMUL.FTZ R82, R12.reuse, R82 ;  /* 0x000000520c527220 */ /* 0x040fe20000410000 */
[----:B------:R-:W-:Y:S01]  /*9f00*/  @P0 IADD3 R13, R9, 0x10, RZ ;  /* 0x00000010090d0810 */ /* 0x000fe20007ffe0ff */
        /* <DEDUP_REMOVED lines=27> */
[----:B------:R-:W-:Y:S01]  /*a0c0*/  FMUL.FTZ R101, R11, R101 ;  /* 0x000000650b657220 */ /* 0x000fe20000410000 */
[----:B------:R-:W-:Y:S01]  /*a0d0*/  IADD3 R17, R4, R13, RZ ;  /* 0x0000000d04117210 */ /* 0x000fe20007ffe0ff */
        /* <DEDUP_REMOVED lines=10> */
[----:B------:R-:W-:Y:S01]  /*a180*/  STS [R9], R128 ;  /* 0x0000008009007388 */ /* 0x000fe20000000800 */
[----:B------:R-:W-:Y:S01]  /*a190*/  F2FP.F16.F32.PACK_AB R86, R87, R86 ;  /* 0x000000565756723e */ /* 0x000fe200000000ff */
[C---:B------:R-:W-:Y:S01]  /*a1a0*/  FMUL.FTZ R124, R11.reuse, R124 ;  /* 0x0000007c0b7c7220 */ /* 0x040fe20000410000 */
[----:B------:R-:W-:Y:S01]  /*a1b0*/  IADD3 R21, R10, R13, RZ ;  /* 0x0000000d0a157210 */ /* 0x000fe20007ffe0ff */
[----:B------:R-:W-:Y:S01]  /*a1c0*/  STS [R9+0x400], R130 ;  /* 0x0004008209007388 */ /* 0x000fe20000000800 */
[----:B------:R-:W-:Y:S01]  /*a1d0*/  FMUL.FTZ R125, R11, R125 ;  /* 0x0000007d0b7d7220 */ /* 0x000fe20000410000 */
[C---:B------:R-:W-:Y:S01]  /*a1e0*/  FMUL.FTZ R127, R12.reuse, R127 ;  /* 0x0000007f0c7f7220 */ /* 0x040fe20000410000 */
[C---:B------:R-:W-:Y:S01]  /*a1f0*/  FMUL.FTZ R126, R12.reuse, R126 ;  /* 0x0000007e0c7e7220 */ /* 0x040fe20000410000 */
[----:B------:R-:W-:Y:S01]  /*a200*/  F2FP.F16.F32.PACK_AB R88, R89, R88 ;  /* 0x000000585958723e */ /* 0x000fe200000000ff */
[----:B------:R-:W-:Y:S01]  /*a210*/  STS [R13], R68 ;  /* 0x000000440d007388 */ /* 0x000fe20000000800 */
[----:B------:R-:W-:Y:S01]  /*a220*/  F2FP.F16.F32.PACK_AB R90, R91, R90 ;  /* 0x0000005a5b5a723e */ /* 0x000fe200000000ff */
[----:B------:R-:W-:Y:S01]  /*a230*/  FMUL.FTZ R108, R11, R108 ;  /* 0x0000006c0b6c7220 */ /* 0x000fe20000410000 */
        /* <DEDUP_REMOVED lines=17> */
[C---:B------:R-:W-:Y:S01]  /*a350*/  FMUL.FTZ R112, R11.reuse, R112 ;  /* 0x000000700b707220 */ /* 0x040fe20000410000 */
[C---:B------:R-:W-:Y:S01]  /*a360*/  FMUL.FTZ R113, R11.reuse, R113 ;  /* 0x000000710b717220 */ /* 0x040fe20000410000 */
[----:B------:R-:W-:Y:S01]  /*a370*/  STS [R17+0x400], R78 ;  /* 0x0004004e11007388 */ /* 0x000fe20000000800 */
[----:B------:R-:W-:Y:S01]  /*a380*/  FMUL.FTZ R116, R11, R116 ;  /* 0x000000740b747220 */ /* 0x000fe20000410000 */
[C---:B------:R-:W-:Y:S01]  /*a390*/  FMUL.FTZ R115, R12.reuse, R115 ;  /* 0x000000730c737220 */ /* 0x040fe20000410000 */
[C---:B------:R-:W-:Y:S01]  /*a3a0*/  FMUL.FTZ R114, R12.reuse, R114 ;  /* 0x000000720c727220 */ /* 0x040fe20000410000 */
[C---:B------:R-:W-:Y:S01]  /*a3b0*/  FMUL.FTZ R119, R12.reuse, R119 ;  /* 0x000000770c777220 */ /* 0x040fe20000410000 */
[----:B------:R-:W-:Y:S01]  /*a3c0*/  F2FP.F16.F32.PACK_AB R100, R101, R100 ;  /* 0x000000646564723e */ /* 0x000fe200000000ff */
[----:B------:R-:W-:Y:S01]  /*a3d0*/  STS [R19], R80 ;  /* 0x0000005013007388 */ /* 0x000fe20000000800 */
[----:B------:R-:W-:Y:S01]  /*a3e0*/  F2FP.F16.F32.PACK_AB R102, R103, R102 ;  /* 0x000000666766723e */ /* 0x000fe200000000ff */
[----:B------:R-:W-:Y:S01]  /*a3f0*/  FMUL.FTZ R11, R11, R117 ;  /* 0x000000750b0b7220 */ /* 0x000fe20000410000 */
[----:B------:R-:W-:Y:S01]  /*a400*/  FMUL.FTZ R12, R12, R118 ;  /* 0x000000760c0c7220 */ /* 0x000fe20000410000 */
        /* <DEDUP_REMOVED lines=17> */
[----:B------:R-:W-:Y:S01]  /*a520*/  STS [R25], R92 ;  /* 0x0000005c19007388 */ /* 0x000fe20000000800 */
[----:B------:R-:W-:-:S02]  /*a530*/  F2FP.F16.F32.PACK_AB R11, R11, R116 ;  /* 0x000000740b0b723e */ /* 0x000fc400000000ff */
[----:B------:R-:W-:Y:S01]  /*a540*/  F2FP.F16.F32.PACK_AB R12, R119, R12 ;  /* 0x0000000c770c723e */ /* 0x000fe200000000ff */
[----:B------:R-:W-:Y:S01]  /*a550*/  STS [R25+0x400], R94 ;  /* 0x0004005e19007388 */ /* 0x000fe20000000800 */
[----:B------:R-:W-:Y:S02]  /*a560*/  ISETP.NE.AND P0, PT, RZ, UR4, PT ;  /* 0x00000004ff007c0c */ /* 0x000fe4000bf05270 */
[----:B------:R-:W-:Y:S01]  /*a570*/  MOV R4, 0x7f800000 ;  /* 0x7f80000000047802 */ /* 0x000fe20000000f00 */
[----:B------:R-:W-:Y:S01]  /*a580*/  STS [R9+0x2000], R96 ;  /* 0x0020006009007388 */ /* 0x000fe20000000800 */
[----:B------:R-:W-:-:S03]  /*a590*/  MOV R10, 0x7f800000 ;  /* 0x7f800000000a7802 */ /* 0x000fc60000000f00 */
[----:B------:R3:W-:Y:S04]  /*a5a0*/  STS [R9+0x2400], R98 ;  /* 0x0024006209007388 */ /* 0x0007e80000000800 */
[----:B------:R-:W-:Y:S04]  /*a5b0*/  STS [R13+0x2000], R100 ;  /* 0x002000640d007388 */ /* 0x000fe80000000800 */
[----:B------:R4:W-:Y:S04]  /*a5c0*/  STS [R13+0x2400], R102 ;  /* 0x002400660d007388 */ /* 0x0009e80000000800 */
[----:B------:R-:W-:Y:S04]  /*a5d0*/  STS [R15+0x2000], R104 ;  /* 0x002000680f007388 */ /* 0x000fe80000000800 */
[----:B------:R1:W-:Y:S04]  /*a5e0*/  STS [R15+0x2400], R106 ;  /* 0x0024006a0f007388 */ /* 0x0003e80000000800 */
[----:B------:R1:W-:Y:S04]  /*a5f0*/  STS [R17+0x2000], R124 ;  /* 0x0020007c11007388 */ /* 0x0003e80000000800 */
[----:B------:R1:W-:Y:S01]  /*a600*/  STS [R17+0x2400], R126 ;  /* 0x0024007e11007388 */ /* 0x0003e20000000800 */
[----:B---3--:R-:W3:Y:S03]  /*a610*/  @P3 LDC R9, c[0x0][0x2e8] ;  /* 0x0000ba00ff093b82 */ /* 0x008ee60000000800 */
[----:B------:R3:W-:Y:S04]  /*a620*/  STS [R19+0x2000], R108 ;  /* 0x0020006c13007388 */ /* 0x0007e80000000800 */
[----:B------:R3:W-:Y:S01]  /*a630*/  STS [R19+0x2400], R110 ;  /* 0x0024006e13007388 */ /* 0x0007e20000000800 */
[----:B----4-:R-:W-:-:S03]  /*a640*/  @P4 FMUL.FTZ R13, R8, 0.69314718246459960938 ;  /* 0x3f317218080d4820 */ /* 0x010fc60000410000 */
[----:B------:R4:W-:Y:S01]  /*a650*/  STS [R21+0x2000], R120 ;  /* 0x0020007815007388 */ /* 0x0009e20000000800 */
[----:B--2---:R-:W-:-:S03]  /*a660*/  @P4 FFMA.FTZ R4, R2, R27, R13 ;  /* 0x0000001b02044223 */ /* 0x004fc6000001000d */
[----:B------:R4:W-:Y:S01]  /*a670*/  STS [R21+0x2400], R122 ;  /* 0x0024007a15007388 */ /* 0x0009e20000000800 */
[----:B-1----:R-:W-:-:S03]  /*a680*/  @P3 FMUL.FTZ R15, R7, 0.69314718246459960938 ;  /* 0x3f317218070f3820 */ /* 0x002fc60000410000 */
[----:B------:R4:W-:Y:S04]  /*a690*/  STS [R23+0x2000], R112 ;  /* 0x0020007017007388 */ /* 0x0009e80000000800 */
[----:B------:R4:W-:Y:S01]  /*a6a0*/  STS [R23+0x2400], R114 ;  /* 0x0024007217007388 */ /* 0x0009e20000000800 */
[----:B---3--:R-:W-:-:S03]  /*a6b0*/  @P3 FFMA.FTZ R10, R0, R9, R15 ;  /* 0x00000009000a3223 */ /* 0x008fc6000001000f */
[----:B------:R4:W-:Y:S04]  /*a6c0*/  STS [R25+0x2000], R11 ;  /* 0x0020000b19007388 */ /* 0x0009e80000000800 */
[----:B------:R4:W-:Y:S01]  /*a6d0*/  STS [R25+0x2400], R12 ;  /* 0x0024000c19007388 */ /* 0x0009e20000000800 */
[----:B------:R-:W-:Y:S05]  /*a6e0*/  @!P0 BRA `(.L_x_2322) ;  /* 0x00000000001c8947 */ /* 0x000fea0003800000 */
[----:B------:R-:W1:Y:S01]  /*a6f0*/  S2UR UR8, SR_CTAID.Z ;  /* 0x00000000000879c3 */ /* 0x000e620000002700 */
[----:B------:R-:W-:Y:S01]  /*a700*/  ULDC UR9, c[0x0][0x2e4] ;  /* 0x0000b90000097ab9 */ /* 0x000fe20000000800 */
[----:B------:R-:W-:-:S06]  /*a710*/  ULDC UR6, c[0x0][0x2c4] ;  /* 0x0000b10000067ab9 */ /* 0x000fcc0000000800 */
[----:B------:R-:W2:Y:S01]  /*a720*/  S2UR UR7, SR_CTAID.Y ;  /* 0x00000000000779c3 */ /* 0x000ea20000002600 */
[----:B-1----:R-:W-:-:S04]  /*a730*/  UIMAD UR9, UR8, UR9, URZ ;  /* 0x00000009080972a4 */ /* 0x002fc8000f8e023f */
[----:B--2---:R-:W-:Y:S01]  /*a740*/  UIMAD UR9, UR7, UR6, UR9 ;  /* 0x00000006070972a4 */ /* 0x004fe2000f8e0209 */
[----:B------:R-:W-:Y:S05]  /*a750*/  BRA `(.L_x_2323) ;  /* 0x0000000000187947 */ /* 0x000fea0003800000 */
.L_x_2322:
[----:B------:R-:W-:Y:S01]  /*a760*/  S2UR UR8, SR_CTAID.Z ;  /* 0x00000000000879c3 */ /* 0x000fe20000002700 */
[----:B------:R-:W-:Y:S01]  /*a770*/  ULDC UR9, c[0x0][0x270] ;  /* 0x00009c0000097ab9 */ /* 0x000fe20000000800 */
[----:B------:R-:W-:-:S06]  /*a780*/  ULDC UR6, c[0x0][0x2c4] ;  /* 0x0000b10000067ab9 */ /* 0x000fcc0000000800 */
[----:B------:R-:W1:Y:S02]  /*a790*/  S2UR UR7, SR_CTAID.Y ;  /* 0x00000000000779c3 */ /* 0x000e640000002600 */
[----:B-1----:R-:W-:-:S04]  /*a7a0*/  UIMAD UR9, UR7, UR9, UR8 ;  /* 0x00000009070972a4 */ /* 0x002fc8000f8e0208 */
[----:B------:R-:W-:Y:S02]  /*a7b0*/  UIMAD UR9, UR9, UR6, URZ ;  /* 0x00000006090972a4 */ /* 0x000fe4000f8e023f */
.L_x_2323:
[----:B------:R-:W-:Y:S01]  /*a7c0*/  LOP3.LUT R0, R5, 0xffffffe0, RZ, 0xc0, !PT ;  /* 0xffffffe005007812 */ /* 0x000fe200078ec0ff */
[----:B------:R-:W-:Y:S01]  /*a7d0*/  BAR.SYNC.DEFER_BLOCKING 0x0 ;  /* 0x0000000000007b1d */ /* 0x000fe20000010000 */
[----:B------:R-:W-:-:S03]  /*a7e0*/  IMAD R239, R239, 0x10, R232 ;  /* 0x00000010efef7824 */ /* 0x000fc600078e02e8 */
[----:B------:R-:W-:Y:S02]  /*a7f0*/  IMAD.IADD R0, R3, 0x1, -R0 ;  /* 0x0000000103007824 */ /* 0x000fe400078e0a00 */
[----:B------:R-:W-:Y:S03]  /*a800*/  BSSY B0, `(.L_x_2324) ;  /* 0x0000011000007945 */ /* 0x000fe60003800000 */
[----:B------:R-:W-:-:S13]  /*a810*/  LOP3.LUT P0, RZ, R0, 0x3, RZ, 0xc0, !PT ;  /* 0x0000000300ff7812 */ /* 0x000fda000780c0ff */
[----:B------:R-:W-:Y:S05]  /*a820*/  @P0 BRA `(.L_x_2325) ;  /* 0x0000000000380947 */ /* 0x000fea0003800000 */
[----:B------:R-:W1:Y:S01]  /*a830*/  S2UR UR5, SR_CTAID.X ;  /* 0x00000000000579c3 */ /* 0x000e620000002500 */
[C---:B------:R-:W-:Y:S01]  /*a840*/  VIADD R2, R239.reuse, 0x8 ;  /* 0x00000008ef027836 */ /* 0x040fe20000000000 */
[----:B-1----:R-:W-:Y:S02]  /*a850*/  ULEA UR4, UR5, UR9, 0x6 ;  /* 0x0000000905047291 */ /* 0x002fe4000f8e303f */
[----:B------:R-:W-:Y:S02]  /*a860*/  UIMAD UR5, UR5, -0x40, UR6 ;  /* 0xffffffc0050578a4 */ /* 0x000fe4000f8e0206 */
[----:B------:R-:W-:Y:S02]  /*a870*/  USHF.R.S32.HI UR10, URZ, 0x1f, UR4 ;  /* 0x0000001f3f0a7899 */ /* 0x000fe40008011404 */
[----:B------:R-:W-:Y:S02]  /*a880*/  IADD3 R0, P0, R239, UR4, RZ ;  /* 0x00000004ef007c10 */ /* 0x000fe4000ff1e0ff */
[----:B------:R-:W-:-:S02]  /*a890*/  ISETP.GE.AND P1, PT, R2, UR5, PT ;  /* 0x0000000502007c0c */ /* 0x000fc4000bf26270 */
[C---:B------:R-:W-:Y:S01]  /*a8a0*/  ISETP.GE.AND P2, PT, R239.reuse, UR5, PT ;  /* 0x00000005ef007c0c */ /* 0x040fe2000bf46270 */
[----:B------:R-:W-:Y:S01]  /*a8b0*/  ULDC.64 UR4, c[0x0][0x2b0] ;  /* 0x0000ac0000047ab9 */ /* 0x000fe20000000a00 */
[----:B------:R-:W-:Y:S02]  /*a8c0*/  LEA.HI.X.SX32 R239, R239, UR10, 0x1, P0 ;  /* 0x0000000aefef7c11 */ /* 0x000fe400080f0eff */
[----:B------:R-:W-:-:S04]  /*a8d0*/  LEA R8, P0, R0, UR4, 0x2 ;  /* 0x0000000400087c11 */ /* 0x000fc8000f8010ff */
[----:B------:R-:W-:-:S05]  /*a8e0*/  LEA.HI.X R9, R0, UR5, R239, 0x2, P0 ;  /* 0x0000000500097c11 */ /* 0x000fca00080f14ef */
[----:B------:R1:W-:Y:S04]  /*a8f0*/  @!P2 STG.E desc[UR18][R8.64], R4 ;  /* 0x000000040800a986 */ /* 0x0003e8000c101912 */
[----:B------:R1:W-:Y:S02]  /*a900*/  @!P1 STG.E desc[UR18][R8.64+0x20], R10 ;  /* 0x0000200a08009986 */ /* 0x0003e4000c101912 */
.L_x_2325:
[----:B------:R-:W-:Y:S05]  /*a910*/  BSYNC B0 ;  /* 0x0000000000007941 */ /* 0x000fea0003800000 */
.L_x_2324:
[----:B------:R-:W2:Y:S01]  /*a920*/  S2UR UR5, SR_CTAID.X ;  /* 0x00000000000579c3 */ /* 0x000ea20000002500 */
[----:B----4-:R-:W-:Y:S01]  /*a930*/  MOV R12, R234 ;  /* 0x000000ea000c7202 */ /* 0x010fe20000000f00 */
[----:B------:R-:W3:Y:S01]  /*a940*/  LDS.128 R16, [R233+0x2000] ;  /* 0x00200000e9107984 */ /* 0x000ee20000000c00 */
[----:B------:R-:W-:Y:S02]  /*a950*/  MOV R13, R235 ;  /* 0x000000eb000d7202 */ /* 0x000fe40000000f00 */
[----:B------:R-:W-:Y:S01]  /*a960*/  LEA.HI R2, R6, R3, RZ, 0x3 ;  /* 0x0000000306027211 */ /* 0x000fe200078f18ff */
[----:B------:R-:W-:Y:S02]  /*a970*/  LDS.128 R20, [R233+0x800] ;  /* 0x00080000e9147984 */ /* 0x000fe40000000c00 */
[----:B-1----:R-:W1:Y:S01]  /*a980*/  LDC.64 R8, c[0x0][0x298] ;  /* 0x0000a600ff087b82 */ /* 0x002e620000000a00 */
[----:B------:R-:W-:Y:S01]  /*a990*/  SHF.R.S32.HI R2, RZ, 0x3, R2 ;  /* 0x00000003ff027819 */ /* 0x000fe20000011402 */
[----:B------:R-:W-:Y:S03]  /*a9a0*/  LDS.128 R24, [R233+0x2800] ;  /* 0x00280000e9187984 */ /* 0x000fe60000000c00 */
[----:B------:R-:W-:Y:S01]  /*a9b0*/  SHF.R.S32.HI R3, RZ, 0x1f, R2 ;  /* 0x0000001fff037819 */ /* 0x000fe20000011402 */
[----:B------:R-:W-:Y:S02]  /*a9c0*/  LDS.128 R32, [R233+0x1000] ;  /* 0x00100000e9207984 */ /* 0x000fe40000000c00 */
[----:B------:R-:W4:Y:S02]  /*a9d0*/  LDC.64 R10, c[0x0][0x290] ;  /* 0x0000a400ff0a7b82 */ /* 0x000f240000000a00 */
[----:B------:R-:W-:Y:S04]  /*a9e0*/  LDS.128 R28, [R233+0x1800] ;  /* 0x00180000e91c7984 */ /* 0x000fe80000000c00 */
[----:B------:R-:W-:Y:S01]  /*a9f0*/  LDS.128 R36, [R233+0x3800] ;  /* 0x00380000e9247984 */ /* 0x000fe20000000c00 */
[----:B--2---:R-:W-:Y:S01]  /*aa00*/  USHF.L.U32 UR5, UR5, 0x6, URZ ;  /* 0x0000000605057899 */ /* 0x004fe2000800063f */
[----:B------:R-:W2:Y:S03]  /*aa10*/  LDC.64 R4, c[0x0][0x2a0] ;  /* 0x0000a800ff047b82 */ /* 0x000ea60000000a00 */
[----:B------:R-:W-:-:S02]  /*aa20*/  USHF.R.S32.HI UR4, URZ, 0x1f, UR5 ;  /* 0x0000001f3f047899 */ /* 0x000fc40008011405 */
[----:B-1----:R-:W-:-:S04]  /*aa30*/  IMAD.WIDE.U32 R12, R8, UR5, R12 ;  /* 0x00000005080c7c25 */ /* 0x002fc8000f8e000c */
[----:B------:R-:W-:Y:S01]  /*aa40*/  IMAD R0, R8, UR4, RZ ;  /* 0x0000000408007c24 */ /* 0x000fe2000f8e02ff */
[----:B------:R-:W-:Y:S01]  /*aa50*/  USHF.R.S32.HI UR4, URZ, 0x1f, UR7 ;  /* 0x0000001f3f047899 */ /* 0x000fe20008011407 */
[----:B------:R-:W-:Y:S02]  /*aa60*/  IMAD R3, R3, R8, RZ ;  /* 0x0000000803037224 */ /* 0x000fe400078e02ff */
[----:B------:R-:W-:Y:S02]  /*aa70*/  IMAD R7, R9, UR5, R0 ;  /* 0x0000000509077c24 */ /* 0x000fe4000f8e0200 */
[----:B------:R-:W-:Y:S02]  /*aa80*/  IMAD R3, R2, R9, R3 ;  /* 0x0000000902037224 */ /* 0x000fe400078e0203 */
[----:B----4-:R-:W-:Y:S01]  /*aa90*/  IMAD R0, R10, UR4, RZ ;  /* 0x000000040a007c24 */ /* 0x010fe2000f8e02ff */
[----:B------:R-:W-:Y:S01]  /*aaa0*/  USHF.R.S32.HI UR4, URZ, 0x1f, UR8 ;  /* 0x0000001f3f047899 */ /* 0x000fe20008011408 */
[----:B------:R-:W-:-:S02]  /*aab0*/  IMAD.IADD R13, R7, 0x1, R13 ;  /* 0x00000001070d7824 */ /* 0x000fc400078e020d */
[----:B------:R-:W-:Y:S02]  /*aac0*/  IMAD R7, R11, UR7, R0 ;  /* 0x000000070b077c24 */ /* 0x000fe4000f8e0200 */
[----:B------:R-:W-:Y:S02]  /*aad0*/  IMAD.WIDE.U32 R10, R10, UR7, R12 ;  /* 0x000000070a0a7c25 */ /* 0x000fe4000f8e000c */
[----:B------:R-:W1:Y:S02]  /*aae0*/  LDS.128 R12, [R233] ;  /* 0x00000000e90c7984 */ /* 0x000e640000000c00 */
[----:B--2---:R-:W-:Y:S01]  /*aaf0*/  IMAD R0, R4, UR4, RZ ;  /* 0x0000000404007c24 */ /* 0x004fe2000f8e02ff */
[----:B------:R-:W-:Y:S01]  /*ab00*/  IADD3 R11, R7, R11, RZ ;  /* 0x0000000b070b7210 */ /* 0x000fe20007ffe0ff */
[----:B------:R-:W-:Y:S02]  /*ab10*/  ULDC.64 UR4, c[0x0][0x280] ;  /* 0x0000a00000047ab9 */ /* 0x000fe40000000a00 */
[----:B------:R-:W-:-:S02]  /*ab20*/  IMAD R0, R5, UR8, R0 ;  /* 0x0000000805007c24 */ /* 0x000fc4000f8e0200 */
[----:B------:R-:W-:Y:S02]  /*ab30*/  IMAD.WIDE.U32 R10, R4, UR8, R10 ;  /* 0x00000008040a7c25 */ /* 0x000fe4000f8e000a */
[----:B------:R-:W2:Y:S02]  /*ab40*/  LDS.128 R4, [R233+0x3000] ;  /* 0x00300000e9047984 */ /* 0x000ea40000000c00 */
[----:B------:R-:W-:Y:S01]  /*ab50*/  IMAD.IADD R11, R0, 0x1, R11 ;  /* 0x00000001000b7824 */ /* 0x000fe200078e020b */
[----:B------:R-:W-:Y:S01]  /*ab60*/  SHF.L.U32 R0, R8, 0x5, RZ ;  /* 0x0000000508007819 */ /* 0x000fe200000006ff */
[----:B------:R-:W-:Y:S01]  /*ab70*/  IMAD.WIDE.U32 R10, R2, R8, R10 ;  /* 0x00000008020a7225 */ /* 0x000fe200078e000a */
[----:B------:R-:W-:Y:S02]  /*ab80*/  SHF.L.U64.HI R8, R8, 0x5, R9 ;  /* 0x0000000508087819 */ /* 0x000fe40000010209 */
[----:B------:R-:W-:Y:S02]  /*ab90*/  LEA R2, P1, R10, UR4, 0x1 ;  /* 0x000000040a027c11 */ /* 0x000fe4000f8208ff */
[----:B------:R-:W-:-:S02]  /*aba0*/  IADD3 R3, R3, R11, RZ ;  /* 0x0000000b03037210 */ /* 0x000fc40007ffe0ff */
[----:B------:R-:W-:Y:S02]  /*abb0*/  IADD3 R40, P0, R0, R2, RZ ;  /* 0x0000000200287210 */ /* 0x000fe40007f1e0ff */
[----:B------:R-:W-:Y:S02]  /*abc0*/  LEA.HI.X R3, R10, UR5, R3, 0x1, P1 ;  /* 0x000000050a037c11 */ /* 0x000fe400088f0c03 */
[----:B------:R-:W-:-:S03]  /*abd0*/  IADD3 R10, P1, R40, R0, RZ ;  /* 0x00000000280a7210 */ /* 0x000fc60007f3e0ff */
[----:B------:R-:W-:Y:S01]  /*abe0*/  IMAD.X R41, R8, 0x1, R3, P0 ;  /* 0x0000000108297824 */ /* 0x000fe200000e0603 */
[----:B------:R-:W-:Y:S01]  /*abf0*/  IADD3 R42, P0, R10, R0, RZ ;  /* 0x000000000a2a7210 */ /* 0x000fe20007f1e0ff */
[----:B---3--:R-:W-:Y:S03]  /*ac00*/  STG.E.128 desc[UR18][R2.64+0x80], R16 ;  /* 0x0000801002007986 */ /* 0x008fe6000c101d12 */
[-C--:B------:R-:W-:Y:S01]  /*ac10*/  IADD3.X R11, R41, R8.reuse, RZ, P1, !PT ;  /* 0x00000008290b7210 */ /* 0x080fe20000ffe4ff */
[----:B-1----:R-:W-:Y:S03]  /*ac20*/  STG.E.128 desc[UR18][R2.64], R12 ;  /* 0x0000000c02007986 */ /* 0x002fe6000c101d12 */
[----:B------:R-:W-:Y:S01]  /*ac30*/  IADD3.X R43, R11, R8, RZ, P0, !PT ;  /* 0x000000080b2b7210 */ /* 0x000fe200007fe4ff */
[----:B------:R-:W-:Y:S04]  /*ac40*/  STG.E.128 desc[UR18][R40.64], R20 ;  /* 0x0000001428007986 */ /* 0x000fe8000c101d12 */
[----:B------:R-:W-:Y:S04]  /*ac50*/  STG.E.128 desc[UR18][R40.64+0x80], R24 ;  /* 0x0000801828007986 */ /* 0x000fe8000c101d12 */
[----:B------:R-:W-:Y:S04]  /*ac60*/  STG.E.128 desc[UR18][R10.64], R32 ;  /* 0x000000200a007986 */ /* 0x000fe8000c101d12 */
[----:B--2---:R-:W-:Y:S04]  /*ac70*/  STG.E.128 desc[UR18][R10.64+0x80], R4 ;  /* 0x000080040a007986 */ /* 0x004fe8000c101d12 */
[----:B------:R-:W-:Y:S04]  /*ac80*/  STG.E.128 desc[UR18][R42.64], R28 ;  /* 0x0000001c2a007986 */ /* 0x000fe8000c101d12 */
[----:B------:R-:W-:Y:S01]  /*ac90*/  STG.E.128 desc[UR18][R42.64+0x80], R36 ;  /* 0x000080242a007986 */ /* 0x000fe2000c101d12 */
[----:B------:R-:W-:Y:S05]  /*aca0*/  EXIT ;  /* 0x000000000000794d */ /* 0x000fea0003800000 */
.L_x_2326:
        /* <DEDUP_REMOVED lines=13> */
.L_x_8370:


//--------------------- .text._ZN5flash24flash_fwd_splitkv_kernelI23Flash_fwd_kernel_traitsILi128ELi64ELi128ELi4ELb0ELb0EN7cutlass6half_tE19Flash_kernel_traitsILi128ELi64ELi128ELi4ES3_EELb1ELb0ELb0ELb1ELb1ELb1ELb0ELb0EEEvNS_16Flash_fwd_paramsE --------------------------
	.section	.text._ZN5flash24flash_fwd_splitkv_kernelI23Flash_fwd_kernel_traitsILi128ELi64ELi128ELi4ELb0ELb0EN7cutlass6half_tE19Flash_kernel_traitsILi128ELi64ELi128ELi4ES3_EELb1ELb0ELb0ELb1ELb1ELb1ELb0ELb0EEEvNS_16Flash_fwd_paramsE,"ax",@progbits
	.align	128
        .global         _ZN5flash24flash_fwd_splitkv_kernelI23Flash_fwd_kernel_traitsILi128ELi64ELi128ELi4ELb0ELb0EN7cutlass6half_tE19Flash_kernel_traitsILi128ELi64ELi128ELi4ES3_EELb1ELb0ELb0ELb1ELb1ELb1ELb0ELb0EEEvNS_16Flash_fwd_paramsE
        .type           _ZN5flash24flash_fwd_splitkv_kernelI23Flash_fwd_kernel_traitsILi128ELi64ELi128ELi4ELb0ELb0EN7cutlass6half_tE19Flash_kernel_traitsILi128ELi64ELi128ELi4ES3_EELb1ELb0ELb0ELb1ELb1ELb1ELb0ELb0EEEvNS_16Flash_fwd_paramsE,@function
        .size           _ZN5flash24flash_fwd_splitkv_kernelI23Flash_fwd_kernel_traitsILi128ELi64ELi128ELi4ELb0ELb0EN7cutlass6half_tE19Flash_kernel_traitsILi128ELi64ELi128ELi4ES3_EELb1ELb0ELb0ELb1ELb1ELb1ELb0ELb0EEEvNS_16Flash_fwd_paramsE,(.L_x_8371 - _ZN5flash24flash_fwd_splitkv_kernelI23Flash_fwd_kernel_traitsILi128ELi64ELi128ELi4ELb0ELb0EN7cutlass6half_tE19Flash_kernel_traitsILi128ELi64ELi128ELi4ES3_EELb1ELb0ELb0ELb1ELb1ELb1ELb0ELb0EEEvNS_16Flash_fwd_paramsE)
        .other          _ZN5flash24flash_fwd_splitkv_kernelI23Flash_fwd_kernel_traitsILi128ELi64ELi128ELi4ELb0ELb0EN7cutlass6half_tE19Flash_kernel_traitsILi128ELi64ELi128ELi4ES3_EELb1ELb0ELb0ELb1ELb1ELb1ELb0ELb0EEEvNS_16Flash_fwd_paramsE,@"STO_CUDA_ENTRY STV_DEFAULT"
_ZN5flash24flash_fwd_splitkv_kernelI23Flash_fwd_kernel_traitsILi128ELi64ELi128ELi4ELb0ELb0EN7cutlass6half_tE19Flash_kernel_traitsILi128ELi64ELi128ELi4ES3_EELb1ELb0ELb0ELb1ELb1ELb1ELb0ELb0EEEvNS_16Flash_fwd_paramsE:
.text._ZN5flash24flash_fwd_splitkv_kernelI23Flash_fwd_kernel_traitsILi128ELi64ELi128ELi4ELb0ELb0EN7cutlass6half_tE19Flash_kernel_traitsILi128ELi64ELi128ELi4ES3_EELb1ELb0ELb0ELb1ELb1ELb1ELb0ELb0EEEvNS_16Flash_fwd_paramsE:
        /* <DEDUP_REMOVED lines=62> */
[----:B------:R-:W-:-:S02]  /*03e0*/  IMAD.IADD R4, R37, 0x1, -R4 ;  /* 0x0000000125047824 */ /* 0x000fc400078e0a04 */
[----:B------:R-:W-:Y:S02]  /*03f0*/  IMAD R0, R0, UR4, RZ ;  /* 0x0000000400007c24 */ /* 0x000fe4000f8e02ff */
[----:B------:R-:W-:Y:S02]  /*0400*/  IMAD.SHL.U32 R4, R4, 0x8, RZ ;  /* 0x0000000804047824 */ /* 0x000fe400078e00ff */
[----:B------:R-:W-:Y:S01]  /*0410*/  IMAD R6, R11, UR8, R10 ;  /* 0x000000080b067c24 */ /* 0x000fe2000f8e020a */
[----:B------:R-:W-:Y:S02]  /*0420*/  USHF.L.U32 UR8, UR7, 0x5, URZ ;  /* 0x0000000507087899 */ /* 0x000fe4000800063f */
[--C-:B------:R-:W-:Y:S01]  /*0430*/  SHF.R.S32.HI R5, RZ, 0x1f, R4.reuse ;  /* 0x0000001fff057819 */ /* 0x100fe20000011404 */
[----:B------:R-:W-:Y:S01]  /*0440*/  IMAD R7, R6, UR17, R129 ;  /* 0x0000001106077c24 */ /* 0x000fe2000f8e0281 */
[----:B------:R-:W-:Y:S01]  /*0450*/  UIADD3 UR8, UR11, UR8, URZ ;  /* 0x000000080b087290 */ /* 0x000fe2000fffe03f */
[C---:B------:R-:W-:Y:S01]  /*0460*/  IMAD.WIDE.U32 R4, R129.reuse, UR6, R4 ;  /* 0x0000000681047c25 */ /* 0x040fe2000f8e0004 */
[----:B------:R-:W-:-:S03]  /*0470*/  IADD3 R129, -R129, UR17, RZ ;  /* 0x0000001181817c10 */ /* 0x000fc6000fffe1ff */
[----:B------:R-:W-:Y:S02]  /*0480*/  IMAD.IADD R5, R5, 0x1, R3 ;  /* 0x0000000105057824 */ /* 0x000fe400078e0203 */
[C---:B------:R-:W-:Y:S01]  /*0490*/  IMAD R3, R11.reuse, UR5, R0 ;  /* 0x000000050b037c24 */ /* 0x040fe2000f8e0200 */
[----:B------:R-:W-:Y:S01]  /*04a0*/  SHF.R.S32.HI R0, RZ, 0x1f, R10 ;  /* 0x0000001fff007819 */ /* 0x000fe2000001140a */
[----:B------:R-:W-:Y:S01]  /*04b0*/  IMAD.WIDE.U32 R4, R11, UR4, R4 ;  /* 0x000000040b047c25 */ /* 0x000fe2000f8e0004 */
[----:B------:R-:W-:-:S03]  /*04c0*/  ULDC.64 UR4, c[0x0][0x2a0] ;  /* 0x0000a80000047ab9 */ /* 0x000fc60000000a00 */
[----:B------:R-:W-:Y:S02]  /*04d0*/  IMAD.IADD R5, R5, 0x1, R3 ;  /* 0x0000000105057824 */ /* 0x000fe400078e0203 */
[----:B------:R-:W-:Y:S01]  /*04e0*/  IMAD R3, R0, UR4, RZ ;  /* 0x0000000400037c24 */ /* 0x000fe2000f8e02ff */
[----:B------:R-:W-:-:S03]  /*04f0*/  IADD3 R0, P0, R7, R2, RZ ;  /* 0x0000000207007210 */ /* 0x000fc60007f1e0ff */
[C---:B------:R-:W-:Y:S02]  /*0500*/  IMAD R3, R10.reuse, UR5, R3 ;  /* 0x000000050a037c24 */ /* 0x040fe4000f8e0203 */
[----:B------:R-:W-:Y:S01]  /*0510*/  IMAD.WIDE.U32 R10, R10, UR4, R4 ;  /* 0x000000040a0a7c25 */ /* 0x000fe2000f8e0004 */
[----:B------:R-:W-:Y:S01]  /*0520*/  SHF.R.S32.HI R4, RZ, 0x1f, R2 ;  /* 0x0000001fff047819 */ /* 0x000fe20000011402 */
[----:B------:R-:W-:Y:S02]  /*0530*/  ULDC.64 UR4, c[0x0][0x2b0] ;  /* 0x0000ac0000047ab9 */ /* 0x000fe40000000a00 */
[----:B------:R-:W-:Y:S01]  /*0540*/  IMAD.IADD R11, R11, 0x1, R3 ;  /* 0x000000010b0b7824 */ /* 0x000fe200078e0203 */
[----:B------:R-:W-:Y:S01]  /*0550*/  LEA.HI.X.SX32 R7, R7, R4, 0x1, P0 ;  /* 0x0000000407077211 */ /* 0x000fe200000f0eff */
[----:B------:R-:W-:Y:S01]  /*0560*/  IMAD R3, R4, UR6, RZ ;  /* 0x0000000604037c24 */ /* 0x000fe2000f8e02ff */
[----:B------:R-:W-:Y:S01]  /*0570*/  LEA R6, P0, R0, UR4, 0x2 ;  /* 0x0000000400067c11 */ /* 0x000fe2000f8010ff */
[----:B------:R-:W-:-:S03]  /*0580*/  IMAD.WIDE.U32 R10, R2, UR6, R10 ;  /* 0x00000006020a7c25 */ /* 0x000fc6000f8e000a */
[----:B------:R-:W-:Y:S01]  /*0590*/  LEA.HI.X R7, R0, UR5, R7, 0x2, P0 ;  /* 0x0000000500077c11 */ /* 0x000fe200080f1407 */
[C---:B------:R-:W-:Y:S01]  /*05a0*/  IMAD R3, R2.reuse, UR7, R3 ;  /* 0x0000000702037c24 */ /* 0x040fe2000f8e0203 */
[----:B------:R-:W-:Y:S01]  /*05b0*/  ULDC.64 UR6, c[0x0][0x280] ;  /* 0x0000a00000067ab9 */ /* 0x000fe20000000a00 */
[----:B------:R-:W-:Y:S01]  /*05c0*/  VIADD R4, R2, 0x10 ;  /* 0x0000001002047836 */ /* 0x000fe20000000000 */
[----:B------:R-:W-:Y:S01]  /*05d0*/  LEA R8, P1, R10, UR6, 0x1 ;  /* 0x000000060a087c11 */ /* 0x000fe2000f8208ff */
[----:B------:R-:W-:Y:S01]  /*05e0*/  IMAD.IADD R3, R11, 0x1, R3 ;  /* 0x000000010b037824 */ /* 0x000fe200078e0203 */
[-C--:B------:R-:W-:Y:S02]  /*05f0*/  ISETP.GE.OR P0, PT, R2, R129.reuse, P4 ;  /* 0x000000810200720c */ /* 0x080fe40002706670 */
[----:B------:R-:W-:Y:S01]  /*0600*/  ISETP.GE.OR P3, PT, R4, R129, P4 ;  /* 0x000000810400720c */ /* 0x000fe20002766670 */
[----:B------:R-:W-:Y:S01]  /*0610*/  VIADD R4, R2, 0x20 ;  /* 0x0000002002047836 */ /* 0x000fe20000000000 */
[----:B------:R-:W-:Y:S01]  /*0620*/  LEA.HI.X R9, R10, UR7, R3, 0x1, P1 ;  /* 0x000000070a097c11 */ /* 0x000fe200088f0c03 */
[----:B------:R-:W-:Y:S01]  /*0630*/  VIADD R2, R2, 0x30 ;  /* 0x0000003002027836 */ /* 0x000fe20000000000 */
[----:B------:R-:W-:-:S02]  /*0640*/  IADD3 R10, P1, R8, UR10, RZ ;  /* 0x0000000a080a7c10 */ /* 0x000fc4000ff3e0ff */
[-C--:B------:R-:W-:Y:S01]  /*0650*/  ISETP.GE.OR P2, PT, R4, R129.reuse, P4 ;  /* 0x000000810400720c */ /* 0x080fe20002746670 */
[----:B------:R1:W-:Y:S01]  /*0660*/  STG.E.128 desc[UR18][R8.64], RZ ;  /* 0x000000ff08007986 */ /* 0x0003e2000c101d12 */
[----:B------:R-:W-:Y:S02]  /*0670*/  IADD3.X R11, R9, UR8, RZ, P1, !PT ;  /* 0x00000008090b7c10 */ /* 0x000fe40008ffe4ff */
[----:B------:R-:W-:Y:S01]  /*0680*/  IADD3 R16, P1, R10, UR10, RZ ;  /* 0x0000000a0a107c10 */ /* 0x000fe2000ff3e0ff */
[----:B------:R-:W-:Y:S01]  /*0690*/  @!P0 IMAD.MOV.U32 R13, RZ, RZ, 0x7f800000 ;  /* 0x7f800000ff0d8424 */ /* 0x000fe200078e00ff */
[----:B------:R-:W-:Y:S01]  /*06a0*/  ISETP.GE.OR P4, PT, R2, R129, P4 ;  /* 0x000000810200720c */ /* 0x000fe20002786670 */
[----:B------:R-:W-:Y:S01]  /*06b0*/  @!P3 IMAD.MOV.U32 R5, RZ, RZ, 0x7f800000 ;  /* 0x7f800000ff05b424 */ /* 0x000fe200078e00ff */
[----:B------:R-:W-:Y:S01]  /*06c0*/  IADD3.X R17, R11, UR8, RZ, P1, !PT ;  /* 0x000000080b117c10 */ /* 0x000fe20008ffe4ff */
[----:B------:R1:W-:Y:S01]  /*06d0*/  STG.E.128 desc[UR18][R8.64+0x80], RZ ;  /* 0x000080ff08007986 */ /* 0x0003e2000c101d12 */
[----:B------:R-:W-:-:S03]  /*06e0*/  IADD3 R14, P1, R16, UR10, RZ ;  /* 0x0000000a100e7c10 */ /* 0x000fc6000ff3e0ff */
[----:B------:R-:W-:Y:S01]  /*06f0*/  @!P2 IMAD.MOV.U32 R3, RZ, RZ, 0x7f800000 ;  /* 0x7f800000ff03a424 */ /* 0x000fe200078e00ff */
[----:B------:R-:W-:Y:S01]  /*0700*/  IADD3.X R15, R17, UR8, RZ, P1, !PT ;  /* 0x00000008110f7c10 */ /* 0x000fe20008ffe4ff */
[----:B------:R1:W-:Y:S04]  /*0710*/  STG.E.128 desc[UR18][R10.64], RZ ;  /* 0x000000ff0a007986 */ /* 0x0003e8000c101d12 */
        /* <DEDUP_REMOVED lines=12> */
.L_x_2327:
        /* <DEDUP_REMOVED lines=22> */
.L_x_2328:
[----:B------:R-:W-:Y:S05]  /*0940*/  @P6 BRA `(.L_x_2329) ;  /* 0x00000004003c6947 */ /* 0x000fea0003800000 */
[----:B------:R-:W3:Y:S01]  /*0950*/  LDC R0, c[0x0][0x380] ;  /* 0x0000e000ff007b82 */ /* 0x000ee20000000800 */
[----:B------:R-:W-:Y:S01]  /*0960*/  LEA R7, R36, 0xffffff80, 0x7 ;  /* 0xffffff8024077811 */ /* 0x000fe200078e38ff */
[----:B------:R-:W-:Y:S01]  /*0970*/  ULDC.64 UR8, c[0x0][0x230] ;  /* 0x00008c0000087ab9 */ /* 0x000fe20000000a00 */
[----:B------:R-:W-:Y:S01]  /*0980*/  ULDC.64 UR6, c[0x0][0x248] ;  /* 0x0000920000067ab9 */ /* 0x000fe20000000a00 */
[----:B------:R-:W-:Y:S01]  /*0990*/  ULDC.64 UR4, c[0x0][0x238] ;  /* 0x00008e0000047ab9 */ /* 0x000fe20000000a00 */
[----:B-1----:R-:W-:Y:S01]  /*09a0*/  IABS R2, R7 ;  /* 0x0000000700027213 */ /* 0x002fe20000000000 */
[----:B------:R-:W-:Y:S01]  /*09b0*/  ULDC.64 UR10, c[0x0][0x260] ;  /* 0x00009800000a7ab9 */ /* 0x000fe20000000a00 */
[----:B---3--:R-:W-:-:S04]  /*09c0*/  IABS R4, R0 ;  /* 0x0000000000047213 */ /* 0x008fc80000000000 */
[----:B------:R-:W1:Y:S08]  /*09d0*/  I2F.RP R5, R4 ;  /* 0x0000000400057306 */ /* 0x000e700000209400 */
        /* <DEDUP_REMOVED lines=16> */
[----:B------:R-:W-:Y:S02]  /*0ae0*/  ISETP.GE.U32.AND P2, PT, R3, R4, PT ;  /* 0x000000040300720c */ /* 0x000fe40003f46070 */
[----:B------:R-:W1:Y:S11]  /*0af0*/  LDC R3, c[0x0][0x278] ;  /* 0x00009e00ff037b82 */ /* 0x000e760000000800 */
[----:B------:R-:W-:-:S05]  /*0b00*/  @P2 IADD3 R5, R5, 0x1, RZ ;  /* 0x0000000105052810 */ /* 0x000fca0007ffe0ff */
[----:B------:R-:W-:Y:S01]  /*0b10*/  @!P0 IMAD.MOV R5, RZ, RZ, -R5 ;  /* 0x000000ffff058224 */ /* 0x000fe200078e0a05 */
[----:B------:R-:W-:-:S05]  /*0b20*/  @!P1 LOP3.LUT R5, RZ, R0, RZ, 0x33, !PT ;  /* 0x00000000ff059212 */ /* 0x000fca00078e33ff */
[----:B------:R-:W-:-:S05]  /*0b30*/  IMAD.WIDE R16, R5, 0x4, R240 ;  /* 0x0000000405107825 */ /* 0x000fca00078e02f0 */
[----:B------:R-:W3:Y:S01]  /*0b40*/  LDG.E R4, desc[UR18][R16.64] ;  /* 0x0000001210047981 */ /* 0x000ee2000c1e1900 */
[----:B-1----:R-:W-:Y:S01]  /*0b50*/  IABS R2, R3 ;  /* 0x0000000300027213 */ /* 0x002fe20000000000 */
[----:B------:R-:W-:-:S03]  /*0b60*/  IMAD.MOV R5, RZ, RZ, -R5 ;  /* 0x000000ffff057224 */ /* 0x000fc600078e0a05 */
[----:B------:R-:W1:Y:S01]  /*0b70*/  I2F.RP R14, R2 ;  /* 0x00000002000e7306 */ /* 0x000e620000209400 */
[----:B------:R-:W-:-:S05]  /*0b80*/  IMAD R7, R0, R5, R7 ;  /* 0x0000000500077224 */ /* 0x000fca00078e0207 */
[----:B------:R-:W-:Y:S02]  /*0b90*/  SHF.R.S32.HI R0, RZ, 0x1f, R7 ;  /* 0x0000001fff007819 */ /* 0x000fe40000011407 */
[----:B-1---5:R-:W1:Y:S02]  /*0ba0*/  MUFU.RCP R12, R14 ;  /* 0x0000000e000c7308 */ /* 0x022e640000001000 */
[----:B-1----:R-:W-:-:S06]  /*0bb0*/  IADD3 R12, R12, 0xffffffe, RZ ;  /* 0x0ffffffe0c0c7810 */ /* 0x002fcc0007ffe0ff */
[----:B------:R-:W1:Y:S02]  /*0bc0*/  F2I.FTZ.U32.TRUNC.NTZ R13, R12 ;  /* 0x0000000c000d7305 */ /* 0x000e64000021f000 */
[----:B-1----:R-:W-:Y:S01]  /*0bd0*/  IMAD.MOV R8, RZ, RZ, -R13 ;  /* 0x000000ffff087224 */ /* 0x002fe200078e0a0d */
[----:B------:R-:W-:-:S03]  /*0be0*/  MOV R12, RZ ;  /* 0x000000ff000c7202 */ /* 0x000fc60000000f00 */
[----:B------:R-:W-:Y:S01]  /*0bf0*/  IMAD R9, R8, R2, RZ ;  /* 0x0000000208097224 */ /* 0x000fe200078e02ff */
[----:B------:R-:W-:-:S03]  /*0c00*/  IABS R8, R10 ;  /* 0x0000000a00087213 */ /* 0x000fc60000000000 */
[----:B------:R-:W-:-:S06]  /*0c10*/  IMAD.HI.U32 R9, R13, R9, R12 ;  /* 0x000000090d097227 */ /* 0x000fcc00078e000c */
[----:B------:R-:W-:-:S04]  /*0c20*/  IMAD.HI.U32 R13, R9, R8, RZ ;  /* 0x00000008090d7227 */ /* 0x000fc800078e00ff */
[----:B------:R-:W-:-:S04]  /*0c30*/  IMAD.MOV R9, RZ, RZ, -R13 ;  /* 0x000000ffff097224 */ /* 0x000fc800078e0a0d */
[----:B------:R-:W-:-:S05]  /*0c40*/  IMAD R9, R2, R9, R8 ;  /* 0x0000000902097224 */ /* 0x000fca00078e0208 */
[----:B------:R-:W-:-:S13]  /*0c50*/  ISETP.GT.U32.AND P0, PT, R2, R9, PT ;  /* 0x000000090200720c */ /* 0x000fda0003f04070 */
[-C--:B------:R-:W-:Y:S02]  /*0c60*/  @!P0 IADD3 R9, R9, -R2.reuse, RZ ;  /* 0x8000000209098210 */ /* 0x080fe40007ffe0ff */
[----:B------:R-:W-:Y:S02]  /*0c70*/  @!P0 IADD3 R13, R13, 0x1, RZ ;  /* 0x000000010d0d8810 */ /* 0x000fe40007ffe0ff */
[----:B------:R-:W-:Y:S02]  /*0c80*/  ISETP.GE.U32.AND P1, PT, R9, R2, PT ;  /* 0x000000020900720c */ /* 0x000fe40003f26070 */
[----:B------:R-:W-:-:S04]  /*0c90*/  LOP3.LUT R2, R10, R3, RZ, 0x3c, !PT ;  /* 0x000000030a027212 */ /* 0x000fc800078e3cff */
[----:B------:R-:W-:Y:S01]  /*0ca0*/  ISETP.GE.AND P0, PT, R2, RZ, PT ;  /* 0x000000ff0200720c */ /* 0x000fe20003f06270 */
[----:B------:R-:W-:-:S06]  /*0cb0*/  IMAD R2, R0, UR6, RZ ;  /* 0x0000000600027c24 */ /* 0x000fcc000f8e02ff */
[----:B------:R-:W-:Y:S01]  /*0cc0*/  @P1 VIADD R13, R13, 0x1 ;  /* 0x000000010d0d1836 */ /* 0x000fe20000000000 */
[----:B------:R-:W-:-:S05]  /*0cd0*/  ISETP.NE.AND P1, PT, R3, RZ, PT ;  /* 0x000000ff0300720c */ /* 0x000fca0003f25270 */
[----:B------:R-:W-:-:S08]  /*0ce0*/  @!P0 IADD3 R13, -R13, RZ, RZ ;  /* 0x000000ff0d0d8210 */ /* 0x000fd00007ffe1ff */
[----:B------:R-:W-:Y:S01]  /*0cf0*/  @!P1 LOP3.LUT R13, RZ, R3, RZ, 0x33, !PT ;  /* 0x00000003ff0d9212 */ /* 0x000fe200078e33ff */
[----:B------:R-:W-:Y:S01]  /*0d00*/  IMAD R3, R7, UR7, R2 ;  /* 0x0000000707037c24 */ /* 0x000fe2000f8e0202 */
[----:B---3--:R-:W-:Y:S01]  /*0d10*/  SHF.R.S32.HI R17, RZ, 0x1f, R4 ;  /* 0x0000001fff117819 */ /* 0x008fe20000011404 */
[----:B------:R-:W-:-:S04]  /*0d20*/  IMAD.WIDE.U32 R8, R4, UR8, RZ ;  /* 0x0000000804087c25 */ /* 0x000fc8000f8e00ff */
[C---:B------:R-:W-:Y:S02]  /*0d30*/  IMAD R5, R17.reuse, UR8, RZ ;  /* 0x0000000811057c24 */ /* 0x040fe4000f8e02ff */
[----:B------:R-:W-:Y:S02]  /*0d40*/  IMAD R17, R17, UR4, RZ ;  /* 0x0000000411117c24 */ /* 0x000fe4000f8e02ff */
[C---:B------:R-:W-:Y:S02]  /*0d50*/  IMAD R5, R4.reuse, UR9, R5 ;  /* 0x0000000904057c24 */ /* 0x040fe4000f8e0205 */
[C---:B------:R-:W-:Y:S02]  /*0d60*/  IMAD R17, R4.reuse, UR5, R17 ;  /* 0x0000000504117c24 */ /* 0x040fe4000f8e0211 */
[----:B------:R-:W-:Y:S02]  /*0d70*/  IMAD.IADD R9, R9, 0x1, R5 ;  /* 0x0000000109097824 */ /* 0x000fe400078e0205 */
[----:B------:R-:W-:-:S04]  /*0d80*/  IMAD.WIDE.U32 R4, R4, UR4, RZ ;  /* 0x0000000404047c25 */ /* 0x000fc8000f8e00ff */
[----:B------:R-:W-:Y:S01]  /*0d90*/  IMAD.WIDE.U32 R18, R7, UR6, R8 ;  /* 0x0000000607127c25 */ /* 0x000fe2000f8e0008 */
[----:B------:R-:W-:Y:S02]  /*0da0*/  SHF.R.S32.HI R9, RZ, 0x1f, R13 ;  /* 0x0000001fff097819 */ /* 0x000fe4000001140d */
[----:B------:R-:W-:Y:S01]  /*0db0*/  MOV R16, R4 ;  /* 0x0000000400107202 */ /* 0x000fe20000000f00 */
[----:B------:R-:W-:Y:S01]  /*0dc0*/  IMAD.IADD R17, R5, 0x1, R17 ;  /* 0x0000000105117824 */ /* 0x000fe200078e0211 */
[----:B------:R-:W-:Y:S01]  /*0dd0*/  IADD3 R19, R19, R3, RZ ;  /* 0x0000000313137210 */ /* 0x000fe20007ffe0ff */
[----:B------:R-:W-:-:S04]  /*0de0*/  IMAD R2, R9, UR10, RZ ;  /* 0x0000000a09027c24 */ /* 0x000fc8000f8e02ff */
[C---:B------:R-:W-:Y:S02]  /*0df0*/  IMAD R15, R13.reuse, UR11, R2 ;  /* 0x0000000b0d0f7c24 */ /* 0x040fe4000f8e0202 */
[----:B------:R-:W-:-:S05]  /*0e00*/  IMAD.WIDE.U32 R2, R13, UR10, R18 ;  /* 0x0000000a0d027c25 */ /* 0x000fca000f8e0012 */
[----:B------:R-:W-:Y:S02]  /*0e10*/  IADD3 R15, R3, R15, RZ ;  /* 0x0000000f030f7210 */ /* 0x000fe40007ffe0ff */
[----:B------:R-:W-:Y:S01]  /*0e20*/  MOV R14, R2 ;  /* 0x00000002000e7202 */ /* 0x000fe20000000f00 */
[----:B------:R-:W-:Y:S06]  /*0e30*/  BRA `(.L_x_2330) ;  /* 0x0000000000ec7947 */ /* 0x000fec0003800000 */
.L_x_2329:
[----:B------:R-:W1:Y:S01]  /*0e40*/  LDC R15, c[0x0][0x278] ;  /* 0x00009e00ff0f7b82 */ /* 0x000e620000000800 */
[----:B------:R-:W-:Y:S01]  /*0e50*/  SHF.R.S32.HI R21, RZ, 0x1f, R19 ;  /* 0x0000001fff157819 */ /* 0x000fe20000011413 */
[----:B------:R-:W-:Y:S01]  /*0e60*/  ULDC.64 UR6, c[0x0][0x248] ;  /* 0x0000920000067ab9 */ /* 0x000fe20000000a00 */
[----:B------:R-:W-:-:S05]  /*0e70*/  ULDC.64 UR8, c[0x0][0x230] ;  /* 0x00008c0000087ab9 */ /* 0x000fca0000000a00 */
[----:B------:R-:W3:Y:S01]  /*0e80*/  LDC.64 R8, c[0x0][0x250] ;  /* 0x00009400ff087b82 */ /* 0x000ee20000000a00 */
[----:B-1----:R-:W-:-:S04]  /*0e90*/  IABS R3, R15 ;  /* 0x0000000f00037213 */ /* 0x002fc80000000000 */
[----:B------:R-:W1:Y:S01]  /*0ea0*/  I2F.RP R7, R3 ;  /* 0x0000000300077306 */ /* 0x000e620000209400 */
[----:B---3--:R-:W-:-:S04]  /*0eb0*/  IMAD R14, R21, R8, RZ ;  /* 0x00000008150e7224 */ /* 0x008fc800078e02ff */
[----:B------:R-:W-:-:S03]  /*0ec0*/  IMAD R9, R19, R9, R14 ;  /* 0x0000000913097224 */ /* 0x000fc600078e020e */
[----:B-1----:R-:W1:Y:S02]  /*0ed0*/  MUFU.RCP R4, R7 ;  /* 0x0000000700047308 */ /* 0x002e640000001000 */
[----:B-1----:R-:W-:Y:S02]  /*0ee0*/  IADD3 R4, R4, 0xffffffe, RZ ;  /* 0x0ffffffe04047810 */ /* 0x002fe40007ffe0ff */
[----:B------:R-:W-:-:S04]  /*0ef0*/  LEA R7, R36, 0xffffff80, 0x7 ;  /* 0xffffff8024077811 */ /* 0x000fc800078e38ff */
[----:B------:R-:W1:Y:S01]  /*0f00*/  F2I.FTZ.U32.TRUNC.NTZ R5, R4 ;  /* 0x0000000400057305 */ /* 0x000e62000021f000 */
[C---:B------:R-:W-:Y:S01]  /*0f10*/  IADD3 R20, P1, R19.reuse, R7, RZ ;  /* 0x0000000713147210 */ /* 0x040fe20007f3e0ff */
[----:B------:R-:W-:-:S05]  /*0f20*/  IMAD.WIDE.U32 R18, R19, R8, RZ ;  /* 0x0000000813127225 */ /* 0x000fca00078e00ff */
[----:B------:R-:W-:Y:S01]  /*0f30*/  IADD3 R19, R19, R9, RZ ;  /* 0x0000000913137210 */ /* 0x000fe20007ffe0ff */
[----:B-1----:R-:W-:Y:S01]  /*0f40*/  IMAD.MOV R0, RZ, RZ, -R5 ;  /* 0x000000ffff007224 */ /* 0x002fe200078e0a05 */
[----:B------:R-:W-:-:S03]  /*0f50*/  MOV R4, RZ ;  /* 0x000000ff00047202 */ /* 0x000fc60000000f00 */
[----:B------:R-:W-:Y:S01]  /*0f60*/  IMAD R2, R0, R3, RZ ;  /* 0x0000000300027224 */ /* 0x000fe200078e02ff */
[----:B------:R-:W-:-:S03]  /*0f70*/  IABS R0, R10 ;  /* 0x0000000a00007213 */ /* 0x000fc60000000000 */
[----:B------:R-:W-:-:S04]  /*0f80*/  IMAD.HI.U32 R5, R5, R2, R4 ;  /* 0x0000000205057227 */ /* 0x000fc800078e0004 */
[----:B------:R-:W-:-:S04]  /*0f90*/  IMAD.MOV.U32 R2, RZ, RZ, R0 ;  /* 0x000000ffff027224 */ /* 0x000fc800078e0000 */
[----:B------:R-:W-:Y:S02]  /*0fa0*/  IMAD.HI.U32 R13, R5, R2, RZ ;  /* 0x00000002050d7227 */ /* 0x000fe400078e00ff */
[----:B------:R-:W1:Y:S03]  /*0fb0*/  LDC.64 R4, c[0x0][0x260] ;  /* 0x00009800ff047b82 */ /* 0x000e660000000a00 */
[----:B------:R-:W-:-:S05]  /*0fc0*/  IADD3 R0, -R13, RZ, RZ ;  /* 0x000000ff0d007210 */ /* 0x000fca0007ffe1ff */
[----:B------:R-:W-:Y:S01]  /*0fd0*/  IMAD R0, R3, R0, R2 ;  /* 0x0000000003007224 */ /* 0x000fe200078e0202 */
[----:B------:R-:W-:-:S04]  /*0fe0*/  LOP3.LUT R2, R10, R15, RZ, 0x3c, !PT ;  /* 0x0000000f0a027212 */ /* 0x000fc800078e3cff */
[----:B------:R-:W-:-:S13]  /*0ff0*/  ISETP.GT.U32.AND P0, PT, R3, R0, PT ;  /* 0x000000000300720c */ /* 0x000fda0003f04070 */
[----:B------:R-:W-:Y:S01]  /*1000*/  @!P0 IMAD.IADD R0, R0, 0x1, -R3 ;  /* 0x0000000100008824 */ /* 0x000fe200078e0a03 */
[----:B------:R-:W-:Y:S02]  /*1010*/  @!P0 IADD3 R13, R13, 0x1, RZ ;  /* 0x000000010d0d8810 */ /* 0x000fe40007ffe0ff */
[----:B------:R-:W-:Y:S02]  /*1020*/  ISETP.NE.AND P0, PT, R15, RZ, PT ;  /* 0x000000ff0f00720c */ /* 0x000fe40003f05270 */
[----:B------:R-:W-:Y:S02]  /*1030*/  ISETP.GE.U32.AND P2, PT, R0, R3, PT ;  /* 0x000000030000720c */ /* 0x000fe40003f46070 */
[----:B------:R-:W-:-:S04]  /*1040*/  SHF.R.S32.HI R0, RZ, 0x1f, R7 ;  /* 0x0000001fff007819 */ /* 0x000fc80000011407 */
[----:B------:R-:W-:Y:S02]  /*1050*/  IADD3.X R17, R21, R0, RZ, P1, !PT ;  /* 0x0000000015117210 */ /* 0x000fe40000ffe4ff */
[----:B------:R-:W-:Y:S02]  /*1060*/  ISETP.GE.AND P1, PT, R2, RZ, PT ;  /* 0x000000ff0200720c */ /* 0x000fe40003f26270 */
[----:B------:R-:W3:Y:S01]  /*1070*/  LDC.64 R2, c[0x0][0x238] ;  /* 0x00008e00ff027b82 */ /* 0x000ee20000000a00 */
[----:B------:R-:W-:Y:S02]  /*1080*/  IMAD R17, R17, UR6, RZ ;  /* 0x0000000611117c24 */ /* 0x000fe4000f8e02ff */
[----:B------:R-:W-:Y:S02]  /*1090*/  @P2 VIADD R13, R13, 0x1 ;  /* 0x000000010d0d2836 */ /* 0x000fe40000000000 */
[C---:B------:R-:W-:Y:S01]  /*10a0*/  IMAD R16, R20.reuse, UR7, R17 ;  /* 0x0000000714107c24 */ /* 0x040fe2000f8e0211 */
[----:B-----5:R-:W-:Y:S01]  /*10b0*/  SHF.R.S32.HI R17, RZ, 0x1f, R12 ;  /* 0x0000001fff117819 */ /* 0x020fe2000001140c */
[----:B------:R-:W-:-:S04]  /*10c0*/  IMAD.WIDE.U32 R20, R20, UR6, RZ ;  /* 0x0000000614147c25 */ /* 0x000fc8000f8e00ff */
[----:B------:R-:W-:Y:S01]  /*10d0*/  @!P1 IADD3 R13, -R13, RZ, RZ ;  /* 0x000000ff0d0d9210 */ /* 0x000fe20007ffe1ff */
[----:B------:R-:W-:Y:S01]  /*10e0*/  IMAD.MOV.U32 R22, RZ, RZ, R20 ;  /* 0x000000ffff167224 */ /* 0x000fe200078e0014 */
        /* <DEDUP_REMOVED lines=8> */
[----:B-1----:R-:W-:Y:S02]  /*1170*/  IMAD R8, R9, R4, RZ ;  /* 0x0000000409087224 */ /* 0x002fe400078e02ff */
[C---:B------:R-:W-:Y:S02]  /*1180*/  IMAD R17, R12.reuse, R3, R17 ;  /* 0x000000030c117224 */ /* 0x040fe400078e0211 */
[----:B------:R-:W-:-:S04]  /*1190*/  IMAD.WIDE.U32 R2, R12, R2, R18 ;  /* 0x000000020c027225 */ /* 0x000fc800078e0012 */
[----:B------:R-:W-:Y:S01]  /*11a0*/  IMAD.WIDE.U32 R14, R13, R4, R22 ;  /* 0x000000040d0e7225 */ /* 0x000fe200078e0016 */
[----:B------:R-:W-:-:S03]  /*11b0*/  MOV R16, R2 ;  /* 0x0000000200107202 */ /* 0x000fc60000000f00 */
[----:B------:R-:W-:Y:S02]  /*11c0*/  IMAD R5, R13, R5, R8 ;  /* 0x000000050d057224 */ /* 0x000fe400078e0208 */
[----:B------:R-:W-:-:S03]  /*11d0*/  IMAD.IADD R17, R3, 0x1, R17 ;  /* 0x0000000103117824 */ /* 0x000fc600078e0211 */
[----:B------:R-:W-:-:S07]  /*11e0*/  IADD3 R15, R15, R5, RZ ;  /* 0x000000050f0f7210 */ /* 0x000fce0007ffe0ff */
.L_x_2330:
[----:B--2---:R-:W-:Y:S01]  /*11f0*/  SHF.R.S32.HI R8, RZ, 0x1f, R37 ;  /* 0x0000001fff087819 */ /* 0x004fe20000011425 */
[----:B------:R-:W-:Y:S01]  /*1200*/  ULDC.64 UR4, c[0x0][0x228] ;  /* 0x00008a0000047ab9 */ /* 0x000fe20000000a00 */
[----:B------:R-:W-:Y:S01]  /*1210*/  SHF.R.S32.HI R12, RZ, 0x1f, R11 ;  /* 0x0000001fff0c7819 */ /* 0x000fe2000001140b */
[----:B------:R-:W1:Y:S01]  /*1220*/  S2UR UR20, SR_CgaCtaId ;  /* 0x00000000001479c3 */ /* 0x000e620000008800 */
[CC--:B------:R-:W-:Y:S01]  /*1230*/  LEA.HI R5, R8.reuse, R37.reuse, RZ, 0x3 ;  /* 0x0000002508057211 */ /* 0x0c0fe200078f18ff */
[----:B------:R-:W-:Y:S01]  /*1240*/  ULDC.64 UR10, c[0x0][0x268] ;  /* 0x00009a00000a7ab9 */ /* 0x000fe20000000a00 */
[-C--:B------:R-:W-:Y:S01]  /*1250*/  LEA.HI R20, R8, R37.reuse, RZ, 0x6 ;  /* 0x0000002508147211 */ /* 0x080fe200078f30ff */
[----:B------:R-:W-:Y:S01]  /*1260*/  IMAD R12, R12, UR4, RZ ;  /* 0x000000040c0c7c24 */ /* 0x000fe2000f8e02ff */
[----:B------:R-:W-:Y:S01]  /*1270*/  SHF.R.S32.HI R22, RZ, 0x3, R5 ;  /* 0x00000003ff167819 */ /* 0x000fe20000011405 */
[----:B------:R-:W-:Y:S01]  /*1280*/  ULDC.64 UR14, c[0x0][0x240] ;  /* 0x00009000000e7ab9 */ /* 0x000fe20000000a00 */
[----:B------:R-:W-:Y:S01]  /*1290*/  LOP3.LUT R80, R5, 0xfffffff8, RZ, 0xc0, !PT ;  /* 0xfffffff805507812 */ /* 0x000fe200078ec0ff */
[----:B------:R-:W-:Y:S01]  /*12a0*/  IMAD.SHL.U32 R20, R20, 0x8, RZ ;  /* 0x0000000814147824 */ /* 0x000fe200078e00ff */
[----:B------:R-:W-:Y:S01]  /*12b0*/  LEA.HI R4, R8, R37, RZ, 0x4 ;  /* 0x0000002508047211 */ /* 0x000fe200078f20ff */
[----:B------:R-:W-:Y:S01]  /*12c0*/  IMAD.SHL.U32 R237, R22, 0x40, RZ ;  /* 0x0000004016ed7824 */ /* 0x000fe200078e00ff */
[----:B------:R-:W-:Y:S01]  /*12d0*/  SHF.R.S32.HI R23, RZ, 0x1f, R22 ;  /* 0x0000001fff177819 */ /* 0x000fe20000011416 */
[----:B------:R-:W-:Y:S01]  /*12e0*/  IMAD.IADD R80, R37, 0x1, -R80 ;  /* 0x0000000125507824 */ /* 0x000fe200078e0a50 */
[----:B------:R-:W-:Y:S01]  /*12f0*/  SHF.R.S32.HI R3, RZ, 0x4, R4 ;  /* 0x00000004ff037819 */ /* 0x000fe20000011404 */
[----:B------:R-:W-:Y:S01]  /*1300*/  IMAD R12, R11, UR5, R12 ;  /* 0x000000050b0c7c24 */ /* 0x000fe2000f8e020c */
[----:B------:R-:W-:Y:S01]  /*1310*/  LOP3.LUT R237, R237, 0x1c0, RZ, 0xc0, !PT ;  /* 0x000001c0eded7812 */ /* 0x000fe200078ec0ff */
[----:B------:R-:W-:Y:S01]  /*1320*/  IMAD.SHL.U32 R238, R80, 0x8, RZ ;  /* 0x0000000850ee7824 */ /* 0x000fe200078e00ff */
[C---:B------:R-:W-:Y:S01]  /*1330*/  LEA.HI R2, R4.reuse, R3, RZ, 0x1 ;  /* 0x0000000304027211 */ /* 0x040fe200078f08ff */
[----:B------:R-:W-:Y:S01]  /*1340*/  IMAD.WIDE R24, R25, 0x40, R22 ;  /* 0x0000004019187825 */ /* 0x000fe200078e0216 */
[----:B------:R-:W-:Y:S01]  /*1350*/  LOP3.LUT R4, R4, 0xfffffff0, RZ, 0xc0, !PT ;  /* 0xfffffff004047812 */ /* 0x000fe200078ec0ff */
[----:B------:R-:W-:Y:S01]  /*1360*/  ULDC.64 UR12, c[0x0][0x210] ;  /* 0x00008400000c7ab9 */ /* 0x000fe20000000a00 */
[----:B------:R-:W-:-:S02]  /*1370*/  LOP3.LUT R18, R237, 0x38, R238, 0xf8, !PT ;  /* 0x00000038ed127812 */ /* 0x000fc400078ef8ee */
[----:B------:R-:W-:Y:S02]  /*1380*/  SHF.R.U32.HI R237, RZ, 0x3, R237 ;  /* 0x00000003ffed7819 */ /* 0x000fe400000116ed */
[--C-:B------:R-:W-:Y:S02]  /*1390*/  SHF.R.S32.HI R239, RZ, 0x1f, R238.reuse ;  /* 0x0000001fffef7819 */ /* 0x100fe400000114ee */
[----:B------:R-:W-:Y:S02]  /*13a0*/  LOP3.LUT R237, R18, R237, RZ, 0x3c, !PT ;  /* 0x000000ed12ed7212 */ /* 0x000fe400078e3cff */
[C---:B------:R-:W-:Y:S01]  /*13b0*/  IADD3 R14, P1, R238.reuse, R14, RZ ;  /* 0x0000000eee0e7210 */ /* 0x040fe20007f3e0ff */
[----:B------:R-:W-:Y:S01]  /*13c0*/  IMAD.WIDE.U32 R26, R11, UR4, R238 ;  /* 0x000000040b1a7c25 */ /* 0x000fe2000f8e00ee */
[----:B------:R-:W-:Y:S01]  /*13d0*/  LOP3.LUT R237, R237, 0x7ffffe00, R20, 0xf8, !PT ;  /* 0x7ffffe00eded7812 */ /* 0x000fe200078ef814 */
[----:B------:R-:W-:Y:S01]  /*13e0*/  ULDC.64 UR4, c[0x0][0x258] ;  /* 0x0000960000047ab9 */ /* 0x000fe20000000a00 */
[----:B------:R-:W-:Y:S01]  /*13f0*/  IADD3 R20, P0, R238, R16, RZ ;  /* 0x00000010ee147210 */ /* 0x000fe20007f1e0ff */
[----:B------:R-:W-:Y:S01]  /*1400*/  IMAD R16, R9, UR10, RZ ;  /* 0x0000000a09107c24 */ /* 0x000fe2000f8e02ff */
[----:B------:R-:W-:Y:S01]  /*1410*/  SHF.R.S32.HI R11, RZ, 0x1f, R10 ;  /* 0x0000001fff0b7819 */ /* 0x000fe2000001140a */
[----:B------:R-:W-:Y:S01]  /*1420*/  IMAD.IADD R27, R27, 0x1, R12 ;  /* 0x000000011b1b7824 */ /* 0x000fe200078e020c */
[----:B------:R-:W-:Y:S01]  /*1430*/  LOP3.LUT R2, R2, 0xfffffffe, RZ, 0xc0, !PT ;  /* 0xfffffffe02027812 */ /* 0x000fe200078ec0ff */
[----:B------:R-:W-:Y:S01]  /*1440*/  IMAD.X R21, R239, 0x1, R17, P0 ;  /* 0x00000001ef157824 */ /* 0x000fe200000e0611 */
[----:B------:R-:W-:Y:S01]  /*1450*/  IADD3 R7, P0, R22, R7, RZ ;  /* 0x0000000716077210 */ /* 0x000fe20007f1e0ff */
[----:B------:R-:W-:Y:S01]  /*1460*/  IMAD R11, R11, UR4, RZ ;  /* 0x000000040b0b7c24 */ /* 0x000fe2000f8e02ff */
[----:B------:R-:W-:Y:S01]  /*1470*/  LEA.HI R39, R8, R37, RZ, 0x5 ;  /* 0x0000002508277211 */ /* 0x000fe200078f28ff */
[----:B------:R-:W-:-:S02]  /*1480*/  IMAD R9, R13, UR11, R16 ;  /* 0x0000000b0d097c24 */ /* 0x000fc4000f8e0210 */
[----:B------:R-:W-:Y:S01]  /*1490*/  IMAD.WIDE.U32 R20, R13, UR10, R20 ;  /* 0x0000000a0d147c25 */ /* 0x000fe2000f8e0014 */
[----:B------:R-:W-:Y:S01]  /*14a0*/  ULDC.64 UR10, c[0x0][0x250] ;  /* 0x00009400000a7ab9 */ /* 0x000fe20000000a00 */
[----:B------:R-:W-:Y:S02]  /*14b0*/  SHF.R.S32.HI R38, RZ, 0x5, R39 ;  /* 0x00000005ff267819 */ /* 0x000fe40000011427 */
[----:B------:R-:W-:Y:S01]  /*14c0*/  IMAD R13, R23, UR6, RZ ;  /* 0x00000006170d7c24 */ /* 0x000fe2000f8e02ff */
[----:B------:R-:W-:Y:S01]  /*14d0*/  LOP3.LUT R236, R39, 0xffffffe0, RZ, 0xc0, !PT ;  /* 0xffffffe027ec7812 */ /* 0x000fe200078ec0ff */
[----:B------:R-:W-:Y:S01]  /*14e0*/  IMAD.X R15, R239, 0x1, R15, P1 ;  /* 0x00000001ef0f7824 */ /* 0x000fe200008e060f */
[----:B------:R-:W-:Y:S01]  /*14f0*/  SHF.R.S32.HI R243, RZ, 0x1f, R39 ;  /* 0x0000001ffff37819 */ /* 0x000fe20000011427 */
[C---:B------:R-:W-:Y:S02]  /*1500*/  IMAD R11, R10.reuse, UR5, R11 ;  /* 0x000000050a0b7c24 */ /* 0x040fe4000f8e020b */
[----:B------:R-:W-:Y:S01]  /*1510*/  IMAD.WIDE.U32 R26, R10, UR4, R26 ;  /* 0x000000040a1a7c25 */ /* 0x000fe2000f8e001a */
[----:B------:R-:W-:Y:S01]  /*1520*/  ULDC.64 UR4, c[0x0][0x218] ;  /* 0x0000860000047ab9 */ /* 0x000fe20000000a00 */
[----:B------:R-:W-:-:S02]  /*1530*/  LEA.HI R243, R243, R38, RZ, 0x2 ;  /* 0x00000026f3f37211 */ /* 0x000fc400078f10ff */
[C---:B------:R-:W-:Y:S02]  /*1540*/  IMAD R13, R22.reuse, UR7, R13 ;  /* 0x00000007160d7c24 */ /* 0x040fe4000f8e020d */
[----:B------:R-:W-:Y:S01]  /*1550*/  IMAD.WIDE.U32 R14, R22, UR6, R14 ;  /* 0x00000006160e7c25 */ /* 0x000fe2000f8e000e */
[----:B------:R-:W-:-:S03]  /*1560*/  LOP3.LUT R243, R243, 0xfffffffc, RZ, 0xc0, !PT ;  /* 0xfffffffcf3f37812 */ /* 0x000fc600078ec0ff */
[----:B------:R-:W-:Y:S02]  /*1570*/  IMAD.IADD R27, R27, 0x1, R11 ;  /* 0x000000011b1b7824 */ /* 0x000fe400078e020b */
[----:B------:R-:W-:Y:S02]  /*1580*/  IMAD R11, R25, UR14, RZ ;  /* 0x0000000e190b7c24 */ /* 0x000fe4000f8e02ff */
[----:B------:R-:W-:Y:S01]  /*1590*/  IMAD.X R0, R23, 0x1, R0, P0 ;  /* 0x0000000117007824 */ /* 0x000fe200000e0600 */
[----:B------:R-:W-:Y:S01]  /*15a0*/  LEA R234, P0, R14, UR4, 0x1 ;  /* 0x000000040eea7c11 */ /* 0x000fe2000f8008ff */
[----:B------:R-:W-:Y:S01]  /*15b0*/  IMAD.IADD R13, R15, 0x1, R13 ;  /* 0x000000010f0d7824 */ /* 0x000fe200078e020d */
[----:B------:R-:W-:Y:S01]  /*15c0*/  UMOV UR4, 0x400 ;  /* 0x0000040000047882 */ /* 0x000fe20000000000 */
[----:B------:R-:W-:Y:S02]  /*15d0*/  IMAD R11, R24, UR15, R11 ;  /* 0x0000000f180b7c24 */ /* 0x000fe4000f8e020b */
[----:B------:R-:W-:Y:S01]  /*15e0*/  IMAD.IADD R2, R3, 0x1, -R2 ;  /* 0x0000000103027824 */ /* 0x000fe200078e0a02 */
[----:B------:R-:W-:Y:S01]  /*15f0*/  LEA.HI.X R235, R14, UR5, R13, 0x1, P0 ;  /* 0x000000050eeb7c11 */ /* 0x000fe200080f0c0d */
[----:B------:R-:W-:Y:S01]  /*1600*/  IMAD.WIDE.U32 R24, R24, UR14, R26 ;  /* 0x0000000e18187c25 */ /* 0x000fe2000f8e001a */
[----:B-1----:R-:W-:-:S02]  /*1610*/  ULEA UR5, UR20, UR4, 0x18 ;  /* 0x0000000414057291 */ /* 0x002fc4000f8ec03f */
[----:B------:R-:W-:Y:S01]  /*1620*/  USHF.L.U32 UR4, UR14, 0x5, URZ ;  /* 0x000000050e047899 */ /* 0x000fe2000800063f */
[----:B------:R-:W-:Y:S01]  /*1630*/  IMAD.IADD R3, R37, 0x1, -R4 ;  /* 0x0000000125037824 */ /* 0x000fe200078e0a04 */
[C---:B------:R-:W-:Y:S01]  /*1640*/  LEA R10, P0, R24.reuse, UR12, 0x1 ;  /* 0x0000000c180a7c11 */ /* 0x040fe2000f8008ff */
[----:B------:R-:W-:Y:S01]  /*1650*/  IMAD.IADD R11, R25, 0x1, R11 ;  /* 0x00000001190b7824 */ /* 0x000fe200078e020b */
[----:B------:R-:W-:Y:S01]  /*1660*/  USHF.L.U64.HI UR12, UR14, 0x5, UR15 ;  /* 0x000000050e0c7899 */ /* 0x000fe2000801020f */
[----:B------:R-:W-:Y:S01]  /*1670*/  LEA R237, R237, UR5, 0x1 ;  /* 0x00000005eded7c11 */ /* 0x000fe2000f8e08ff */
[----:B------:R-:W-:Y:S01]  /*1680*/  USHF.L.U32 UR15, UR6, 0x5, URZ ;  /* 0x00000005060f7899 */ /* 0x000fe2000800063f */
[----:B------:R-:W-:Y:S01]  /*1690*/  SHF.R.S32.HI R4, RZ, 0x1f, R3 ;  /* 0x0000001fff047819 */ /* 0x000fe20000011403 */
[----:B------:R-:W-:Y:S01]  /*16a0*/  USHF.L.U64.HI UR14, UR6, 0x5, UR7 ;  /* 0x00000005060e7899 */ /* 0x000fe20008010207 */
[----:B------:R-:W-:Y:S01]  /*16b0*/  LEA.HI.X R11, R24, UR13, R11, 0x1, P0 ;  /* 0x0000000d180b7c11 */ /* 0x000fe200080f0c0b */
[----:B------:R-:W-:Y:S01]  /*16c0*/  IMAD.IADD R21, R21, 0x1, R9 ;  /* 0x0000000115157824 */ /* 0x000fe200078e0209 */
[----:B------:R-:W-:Y:S01]  /*16d0*/  LEA.HI R4, R4, R3, RZ, 0x3 ;  /* 0x0000000304047211 */ /* 0x000fe200078f18ff */
[----:B------:R-:W-:Y:S01]  /*16e0*/  IMAD R0, R0, UR10, RZ ;  /* 0x0000000a00007c24 */ /* 0x000fe2000f8e02ff */
[----:B------:R-:W-:Y:S01]  /*16f0*/  IADD3 R12, P0, R10, UR4, RZ ;  /* 0x000000040a0c7c10 */ /* 0x000fe2000ff1e0ff */
[----:B------:R-:W-:Y:S01]  /*1700*/  @!PT LDS RZ, [RZ] ;  /* 0x00000000fffff984 */ /* 0x000fe20000000800 */
[----:B------:R-:W-:Y:S01]  /*1710*/  @!PT LDS RZ, [RZ] ;  /* 0x00000000fffff984 */ /* 0x000fe20000000800 */
[----:B------:R-:W-:Y:S01]  /*1720*/  @!PT LDS RZ, [RZ] ;  /* 0x00000000fffff984 */ /* 0x000fe20000000800 */
[----:B------:R-:W-:Y:S01]  /*1730*/  LDGSTS.E.BYPASS.LTC128B.128 [R237], desc[UR18][R10.64] ;  /* 0x000000000aed7fae */ /* 0x000fe2000b901d52 */
[----:B------:R-:W-:Y:S01]  /*1740*/  LOP3.LUT R18, R4, 0xfffffff8, RZ, 0xc0, !PT ;  /* 0xfffffff804127812 */ /* 0x000fe200078ec0ff */
[----:B------:R-:W-:Y:S01]  /*1750*/  IMAD R0, R7, UR11, R0 ;  /* 0x0000000b07007c24 */ /* 0x000fe2000f8e0200 */
[----:B------:R-:W-:Y:S01]  /*1760*/  IADD3.X R13, R11, UR12, RZ, P0, !PT ;  /* 0x0000000c0b0d7c10 */ /* 0x000fe200087fe4ff */
[----:B------:R-:W-:Y:S01]  /*1770*/  LDGSTS.E.BYPASS.LTC128B.128 [R237+0x2000], desc[UR18][R10.64+0x80] ;  /* 0x020000800aed7fae */ /* 0x000fe2000b901d52 */
[----:B------:R-:W-:Y:S01]  /*1780*/  IADD3 R16, P0, R12, UR4, RZ ;  /* 0x000000040c107c10 */ /* 0x000fe2000ff1e0ff */
[----:B------:R-:W-:Y:S01]  /*1790*/  IMAD.IADD R3, R3, 0x1, -R18 ;  /* 0x0000000103037824 */ /* 0x000fe200078e0a12 */
[----:B------:R-:W-:Y:S01]  /*17a0*/  USHF.L.U32 UR20, UR10, 0x5, URZ ;  /* 0x000000050a147899 */ /* 0x000fe2000800063f */
[----:B------:R-:W-:Y:S01]  /*17b0*/  LDGSTS.E.BYPASS.LTC128B.128 [R237+0x800], desc[UR18][R12.64] ;  /* 0x008000000ced7fae */ /* 0x000fe2000b901d52 */
[----:B------:R-:W-:Y:S01]  /*17c0*/  IADD3.X R17, R13, UR12, RZ, P0, !PT ;  /* 0x0000000c0d117c10 */ /* 0x000fe200087fe4ff */
[----:B------:R-:W-:Y:S01]  /*17d0*/  IMAD.WIDE.U32 R20, R7, UR10, R20 ;  /* 0x0000000a07147c25 */ /* 0x000fe2000f8e0014 */
[----:B------:R-:W-:Y:S01]  /*17e0*/  IADD3 R18, P0, R16, UR4, RZ ;  /* 0x0000000410127c10 */ /* 0x000fe2000ff1e0ff */
[----:B------:R1:W-:Y:S01]  /*17f0*/  LDGSTS.E.BYPASS.LTC128B.128 [R237+0x2800], desc[UR18][R12.64+0x80] ;  /* 0x028000800ced7fae */ /* 0x0003e2000b901d52 */
[----:B------:R-:W-:Y:S01]  /*1800*/  USHF.L.U64.HI UR11, UR10, 0x5, UR11 ;  /* 0x000000050a0b7899 */ /* 0x000fe2000801020b */
[----:B------:R-:W-:Y:S01]  /*1810*/  IMAD.SHL.U32 R7, R3, 0x40, RZ ;  /* 0x0000004003077824 */ /* 0x000fe200078e00ff */
[----:B------:R-:W-:Y:S01]  /*1820*/  IADD3.X R19, R17, UR12, RZ, P0, !PT ;  /* 0x0000000c11137c10 */ /* 0x000fe200087fe4ff */
[----:B------:R-:W-:Y:S01]  /*1830*/  LDGSTS.E.BYPASS.LTC128B.128 [R237+0x1000], desc[UR18][R16.64] ;  /* 0x0100000010ed7fae */ /* 0x000fe2000b901d52 */
[----:B------:R-:W-:Y:S01]  /*1840*/  IADD3 R14, P0, R234, UR15, RZ ;  /* 0x0000000fea0e7c10 */ /* 0x000fe2000ff1e0ff */
[----:B------:R-:W-:Y:S01]  /*1850*/  ULDC.64 UR12, c[0x0][0x220] ;  /* 0x00008800000c7ab9 */ /* 0x000fe20000000a00 */
[----:B------:R-:W-:Y:S01]  /*1860*/  IMAD.IADD R231, R21, 0x1, R0 ;  /* 0x0000000115e77824 */ /* 0x000fe200078e0200 */
[----:B------:R-:W-:Y:S01]  /*1870*/  LDGSTS.E.BYPASS.LTC128B.128 [R237+0x3000], desc[UR18][R16.64+0x80] ;  /* 0x0300008010ed7fae */ /* 0x000fe2000b901d52 */
[----:B------:R-:W-:Y:S01]  /*1880*/  IADD3.X R15, R235, UR14, RZ, P0, !PT ;  /* 0x0000000eeb0f7c10 */ /* 0x000fe200087fe4ff */
[----:B------:R-:W-:Y:S01]  /*1890*/  IMAD.SHL.U32 R0, R2, 0x8, RZ ;  /* 0x0000000802007824 */ /* 0x000fe200078e00ff */
[----:B------:R-:W-:Y:S01]  /*18a0*/  IADD3 R22, P0, R14, UR15, RZ ;  /* 0x0000000f0e167c10 */ /* 0x000fe2000ff1e0ff */
[----:B------:R-:W-:Y:S01]  /*18b0*/  LDGSTS.E.BYPASS.LTC128B.128 [R237+0x1800], desc[UR18][R18.64] ;  /* 0x0180000012ed7fae */ /* 0x000fe2000b901d52 */
[----:B------:R-:W-:Y:S01]  /*18c0*/  LOP3.LUT R7, R7, 0x1c0, RZ, 0xc0, !PT ;  /* 0x000001c007077812 */ /* 0x000fe200078ec0ff */
[----:B------:R-:W-:Y:S01]  /*18d0*/  UIADD3 UR4, UR5, 0x4000, URZ ;  /* 0x0000400005047890 */ /* 0x000fe2000fffe03f */
[----:B------:R-:W-:Y:S01]  /*18e0*/  IADD3.X R23, R15, UR14, RZ, P0, !PT ;  /* 0x0000000e0f177c10 */ /* 0x000fe200087fe4ff */
[----:B------:R2:W-:Y:S01]  /*18f0*/  LDGSTS.E.BYPASS.LTC128B.128 [R237+0x3800], desc[UR18][R18.64+0x80] ;  /* 0x0380008012ed7fae */ /* 0x0005e2000b901d52 */
[----:B------:R-:W-:Y:S01]  /*1900*/  LOP3.LUT R9, R7, 0x8, R0, 0xf8, !PT ;  /* 0x0000000807097812 */ /* 0x000fe200078ef800 */
[----:B------:R-:W-:Y:S01]  /*1910*/  IMAD.IADD R236, R37, 0x1, -R236 ;  /* 0x0000000125ec7824 */ /* 0x000fe200078e0aec */
[----:B------:R-:W-:Y:S01]  /*1920*/  LOP3.LUT P1, RZ, R3, 0x2, RZ, 0xc0, !PT ;  /* 0x0000000203ff7812 */ /* 0x000fe2000782c0ff */
[----:B------:R-:W-:Y:S01]  /*1930*/  LDGSTS.E.BYPASS.LTC128B.128 [R237+0x4000], desc[UR18][R234.64] ;  /* 0x04000000eaed7fae */ /* 0x000fe2000b901d52 */
[----:B------:R-:W-:-:S02]  /*1940*/  IMAD R129, R38, 0x10, R129 ;  /* 0x0000001026817824 */ /* 0x000fc400078e0281 */
[----:B------:R-:W-:Y:S01]  /*1950*/  IMAD.IADD R243, R38, 0x1, -R243 ;  /* 0x0000000126f37824 */ /* 0x000fe200078e0af3 */
[----:B------:R-:W-:Y:S01]  /*1960*/  LDGSTS.E.BYPASS.LTC128B.128 [R237+0x8000], desc[UR18][R234.64+0x80] ;  /* 0x08000080eaed7fae */ /* 0x000fe2000b901d52 */
[----:B-1----:R-:W-:-:S03]  /*1970*/  IADD3 R12, P0, R22, UR15, RZ ;  /* 0x0000000f160c7c10 */ /* 0x002fc6000ff1e0ff */
[----:B------:R-:W-:Y:S01]  /*1980*/  LDGSTS.E.BYPASS.LTC128B.128 [R237+0x4800], desc[UR18][R14.64] ;  /* 0x048000000eed7fae */ /* 0x000fe2000b901d52 */
[----:B------:R-:W-:-:S03]  /*1990*/  IADD3.X R13, R23, UR14, RZ, P0, !PT ;  /* 0x0000000e170d7c10 */ /* 0x000fc600087fe4ff */
[----:B------:R1:W-:Y:S04]  /*19a0*/  LDGSTS.E.BYPASS.LTC128B.128 [R237+0x8800], desc[UR18][R14.64+0x80] ;  /* 0x088000800eed7fae */ /* 0x0003e8000b901d52 */
[----:B------:R-:W-:Y:S04]  /*19b0*/  LDGSTS.E.BYPASS.LTC128B.128 [R237+0x5000], desc[UR18][R22.64] ;  /* 0x0500000016ed7fae */ /* 0x000fe8000b901d52 */
[----:B------:R-:W-:Y:S01]  /*19c0*/  LDGSTS.E.BYPASS.LTC128B.128 [R237+0x9000], desc[UR18][R22.64+0x80] ;  /* 0x0900008016ed7fae */ /* 0x000fe2000b901d52 */
[----:B--2---:R-:W-:-:S03]  /*19d0*/  IADD3 R18, P0, R12, UR15, RZ ;  /* 0x0000000f0c127c10 */ /* 0x004fc6000ff1e0ff */
[----:B------:R-:W-:Y:S01]  /*19e0*/  LDGSTS.E.BYPASS.LTC128B.128 [R237+0x5800], desc[UR18][R12.64] ;  /* 0x058000000ced7fae */ /* 0x000fe2000b901d52 */
[----:B------:R-:W-:-:S03]  /*19f0*/  IADD3.X R19, R13, UR14, RZ, P0, !PT ;  /* 0x0000000e0d137c10 */ /* 0x000fc600087fe4ff */
[----:B------:R2:W-:Y:S01]  /*1a00*/  LDGSTS.E.BYPASS.LTC128B.128 [R237+0x9800], desc[UR18][R12.64+0x80] ;  /* 0x098000800ced7fae */ /* 0x0005e2000b901d52 */
[----:B------:R-:W-:-:S03]  /*1a10*/  IADD3 R10, P0, R18, UR15, RZ ;  /* 0x0000000f120a7c10 */ /* 0x000fc6000ff1e0ff */
[----:B------:R-:W-:Y:S01]  /*1a20*/  LDGSTS.E.BYPASS.LTC128B.128 [R237+0x6000], desc[UR18][R18.64] ;  /* 0x0600000012ed7fae */ /* 0x000fe2000b901d52 */
[----:B------:R-:W-:Y:S02]  /*1a30*/  IADD3.X R11, R19, UR14, RZ, P0, !PT ;  /* 0x0000000e130b7c10 */ /* 0x000fe400087fe4ff */
[----:B------:R-:W-:Y:S01]  /*1a40*/  IADD3 R16, P0, R10, UR15, RZ ;  /* 0x0000000f0a107c10 */ /* 0x000fe2000ff1e0ff */
[----:B------:R-:W-:Y:S03]  /*1a50*/  LDGSTS.E.BYPASS.LTC128B.128 [R237+0xa000], desc[UR18][R18.64+0x80] ;  /* 0x0a00008012ed7fae */ /* 0x000fe6000b901d52 */
[----:B------:R-:W-:Y:S01]  /*1a60*/  IADD3.X R17, R11, UR14, RZ, P0, !PT ;  /* 0x0000000e0b117c10 */ /* 0x000fe200087fe4ff */
[----:B------:R-:W-:Y:S01]  /*1a70*/  LDGSTS.E.BYPASS.LTC128B.128 [R237+0x6800], desc[UR18][R10.64] ;  /* 0x068000000aed7fae */ /* 0x000fe2000b901d52 */
[----:B-1----:R-:W-:-:S03]  /*1a80*/  IADD3 R14, P0, R16, UR15, RZ ;  /* 0x0000000f100e7c10 */ /* 0x002fc6000ff1e0ff */
[----:B------:R1:W-:Y:S01]  /*1a90*/  LDGSTS.E.BYPASS.LTC128B.128 [R237+0xa800], desc[UR18][R10.64+0x80] ;  /* 0x0a8000800aed7fae */ /* 0x0003e2000b901d52 */
[----:B------:R-:W-:Y:S02]  /*1aa0*/  IADD3.X R15, R17, UR14, RZ, P0, !PT ;  /* 0x0000000e110f7c10 */ /* 0x000fe400087fe4ff */
[C---:B------:R-:W-:Y:S01]  /*1ab0*/  LEA R232, P0, R20.reuse, UR12, 0x1 ;  /* 0x0000000c14e87c11 */ /* 0x040fe2000f8008ff */
[----:B------:R-:W-:Y:S03]  /*1ac0*/  LDGSTS.E.BYPASS.LTC128B.128 [R237+0x7000], desc[UR18][R16.64] ;  /* 0x0700000010ed7fae */ /* 0x000fe6000b901d52 */
[----:B------:R-:W-:Y:S01]  /*1ad0*/  LEA.HI.X R231, R20, UR13, R231, 0x1, P0 ;  /* 0x0000000d14e77c11 */ /* 0x000fe200080f0ce7 */
[----:B------:R3:W-:Y:S01]  /*1ae0*/  LDGSTS.E.BYPASS.LTC128B.128 [R237+0xb000], desc[UR18][R16.64+0x80] ;  /* 0x0b00008010ed7fae */ /* 0x0007e2000b901d52 */
[----:B------:R-:W-:Y:S02]  /*1af0*/  IMAD.MOV.U32 R230, RZ, RZ, R232 ;  /* 0x000000ffffe67224 */ /* 0x000fe400078e00e8 */
[----:B--2---:R-:W-:Y:S01]  /*1b00*/  IMAD.SHL.U32 R12, R80, 0x40, RZ ;  /* 0x00000040500c7824 */ /* 0x004fe200078e00ff */
[----:B------:R-:W-:Y:S04]  /*1b10*/  LDGSTS.E.BYPASS.LTC128B.128 [R237+0x7800], desc[UR18][R14.64] ;  /* 0x078000000eed7fae */ /* 0x000fe8000b901d52 */
[----:B------:R2:W-:Y:S01]  /*1b20*/  LDGSTS.E.BYPASS.LTC128B.128 [R237+0xb800], desc[UR18][R14.64+0x80] ;  /* 0x0b8000800eed7fae */ /* 0x0005e2000b901d52 */
[----:B------:R-:W-:-:S03]  /*1b30*/  LOP3.LUT R12, R12, 0x1c0, RZ, 0xc0, !PT ;  /* 0x000001c00c0c7812 */ /* 0x000fc600078ec0ff */
[----:B------:R-:W0:Y:S01]  /*1b40*/  LDGDEPBAR ;  /* 0x00000000000079af */ /* 0x000e220000000000 */
[----:B-1----:R-:W-:Y:S02]  /*1b50*/  LOP3.LUT R10, R12, 0x8, R5, 0xf8, !PT ;  /* 0x000000080c0a7812 */ /* 0x002fe400078ef805 */
[----:B------:R-:W-:-:S04]  /*1b60*/  SHF.R.U32.HI R5, RZ, 0x3, R12 ;  /* 0x00000003ff057819 */ /* 0x000fc8000001160c */
[----:B------:R-:W-:Y:S02]  /*1b70*/  LOP3.LUT R5, R10, R5, RZ, 0x3c, !PT ;  /* 0x000000050a057212 */ /* 0x000fe400078e3cff */
[----:B------:R-:W-:Y:S02]  /*1b80*/  SHF.R.U32.HI R10, RZ, 0x3, R7 ;  /* 0x00000003ff0a7819 */ /* 0x000fe40000011607 */
[----:B---3--:R-:W-:Y:S01]  /*1b90*/  IADD3 R16, P0, R232, UR20, RZ ;  /* 0x00000014e8107c10 */ /* 0x008fe2000ff1e0ff */
[----:B------:R-:W-:Y:S01]  /*1ba0*/  IMAD R0, R2, 0x200, R5 ;  /* 0x0000020002007824 */ /* 0x000fe200078e0205 */
[----:B------:R-:W-:Y:S01]  /*1bb0*/  LOP3.LUT R2, R9, R10, RZ, 0x3c, !PT ;  /* 0x0000000a09027212 */ /* 0x000fe200078e3cff */
[----:B------:R-:W-:Y:S01]  /*1bc0*/  IMAD.SHL.U32 R5, R4, 0x40, RZ ;  /* 0x0000004004057824 */ /* 0x000fe200078e00ff */
[----:B------:R-:W-:Y:S01]  /*1bd0*/  IADD3.X R17, R231, UR11, RZ, P0, !PT ;  /* 0x0000000be7117c10 */ /* 0x000fe200087fe4ff */
[----:B------:R-:W-:Y:S01]  /*1be0*/  IMAD.MOV.U32 R4, RZ, RZ, 0x20 ;  /* 0x00000020ff047424 */ /* 0x000fe200078e00ff */
[----:B------:R-:W-:Y:S01]  /*1bf0*/  IADD3 R10, P0, R16, UR20, RZ ;  /* 0x00000014100a7c10 */ /* 0x000fe2000ff1e0ff */
[----:B------:R-:W-:-:S04]  /*1c00*/  DEPBAR.LE SB0, 0x0 ;  /* 0x000080000000791a */ /* 0x000fc80000000000 */
[----:B------:R-:W-:Y:S01]  /*1c10*/  BAR.SYNC.DEFER_BLOCKING 0x0 ;  /* 0x0000000000007b1d */ /* 0x000fe20000010000 */
[----:B------:R-:W-:Y:S02]  /*1c20*/  IADD3.X R11, R17, UR11, RZ, P0, !PT ;  /* 0x0000000b110b7c10 */ /* 0x000fe400087fe4ff */
[----:B------:R-:W-:Y:S02]  /*1c30*/  IADD3 R18, P0, R10, UR20, RZ ;  /* 0x000000140a127c10 */ /* 0x000fe4000ff1e0ff */
[----:B------:R-:W-:Y:S02]  /*1c40*/  LOP3.LUT R5, R5, 0xfffffe00, RZ, 0xc0, !PT ;  /* 0xfffffe0005057812 */ /* 0x000fe400078ec0ff */
[----:B------:R-:W-:Y:S02]  /*1c50*/  IADD3.X R19, R11, UR11, RZ, P0, !PT ;  /* 0x0000000b0b137c10 */ /* 0x000fe400087fe4ff */
[----:B--2---:R-:W-:Y:S01]  /*1c60*/  IADD3 R14, P0, R18, UR20, RZ ;  /* 0x00000014120e7c10 */ /* 0x004fe2000ff1e0ff */
[----:B------:R-:W-:Y:S01]  /*1c70*/  IMAD R7, R38, 0x400, R5 ;  /* 0x0000040026077824 */ /* 0x000fe200078e0205 */
[----:B------:R-:W-:Y:S01]  /*1c80*/  LEA R229, R0, UR4, 0x1 ;  /* 0x0000000400e57c11 */ /* 0x000fe2000f8e08ff */
[----:B------:R-:W-:Y:S01]  /*1c90*/  ULDC UR4, c[0x0][0x39c] ;  /* 0x0000e70000047ab9 */ /* 0x000fe20000000800 */
[----:B------:R-:W-:-:S02]  /*1ca0*/  IADD3.X R15, R19, UR11, RZ, P0, !PT ;  /* 0x0000000b130f7c10 */ /* 0x000fc400087fe4ff */
[----:B------:R-:W-:Y:S01]  /*1cb0*/  IADD3 R12, P0, R14, UR20, RZ ;  /* 0x000000140e0c7c10 */ /* 0x000fe2000ff1e0ff */
[----:B------:R-:W-:Y:S01]  /*1cc0*/  VIADD R227, R229, 0x20 ;  /* 0x00000020e5e37836 */ /* 0x000fe20000000000 */
[----:B------:R-:W-:Y:S02]  /*1cd0*/  SEL R4, R4, 0xffffffe0, !P1 ;  /* 0xffffffe004047807 */ /* 0x000fe40004800000 */
[----:B------:R-:W-:Y:S02]  /*1ce0*/  IADD3.X R13, R15, UR11, RZ, P0, !PT ;  /* 0x0000000b0f0d7c10 */ /* 0x000fe400087fe4ff */
[----:B------:R-:W-:Y:S02]  /*1cf0*/  LOP3.LUT P1, RZ, R3, 0x4, RZ, 0xc0, !PT ;  /* 0x0000000403ff7812 */ /* 0x000fe4000782c0ff */
[----:B------:R-:W-:Y:S01]  /*1d00*/  LOP3.LUT R223, R2, R5, RZ, 0xfc, !PT ;  /* 0x0000000502df7212 */ /* 0x000fe200078efcff */
        /* <DEDUP_REMOVED lines=10> */
[----:B------:R3:W-:Y:S01]  /*1db0*/  LDGSTS.E.BYPASS.LTC128B.128 [R237+0x11800], desc[UR18][R18.64+0x80] ;  /* 0x1180008012ed7fae */ /* 0x0007e2000b901d52 */
[----:B-1----:R-:W-:-:S03]  /*1dc0*/  IMAD.IADD R230, R7, 0x1, R2 ;  /* 0x0000000107e67824 */ /* 0x002fc600078e0202 */
[----:B------:R-:W-:Y:S01]  /*1dd0*/  LDGSTS.E.BYPASS.LTC128B.128 [R237+0xe000], desc[UR18][R14.64] ;  /* 0x0e0000000eed7fae */ /* 0x000fe2000b901d52 */
[----:B------:R-:W-:Y:S01]  /*1de0*/  LEA R7, R0, UR5, 0x1 ;  /* 0x0000000500077c11 */ /* 0x000fe2000f8e08ff */
[----:B------:R-:W-:Y:S02]  /*1df0*/  IMAD.MOV.U32 R0, RZ, RZ, 0x40 ;  /* 0x00000040ff007424 */ /* 0x000fe400078e00ff */
[----:B------:R-:W-:Y:S01]  /*1e00*/  LDGSTS.E.BYPASS.LTC128B.128 [R237+0x12000], desc[UR18][R14.64+0x80] ;  /* 0x120000800eed7fae */ /* 0x000fe2000b901d52 */
[----:B------:R-:W-:Y:S02]  /*1e10*/  LEA R230, R230, UR5, 0x1 ;  /* 0x00000005e6e67c11 */ /* 0x000fe4000f8e08ff */
[----:B------:R-:W-:Y:S01]  /*1e20*/  SEL R3, R0, 0xffffffc0, !P1 ;  /* 0xffffffc000037807 */ /* 0x000fe20004800000 */
[----:B------:R-:W-:Y:S02]  /*1e30*/  LDGSTS.E.BYPASS.LTC128B.128 [R237+0xe800], desc[UR18][R12.64] ;  /* 0x0e8000000ced7fae */ /* 0x000fe4000b901d52 */
[----:B------:R-:W-:-:S02]  /*1e40*/  IMAD.IADD R228, R230, 0x1, R4 ;  /* 0x00000001e6e47824 */ /* 0x000fc400078e0204 */
[----:B------:R-:W-:Y:S01]  /*1e50*/  LDGSTS.E.BYPASS.LTC128B.128 [R237+0x12800], desc[UR18][R12.64+0x80] ;  /* 0x128000800ced7fae */ /* 0x000fe2000b901d52 */
[--C-:B------:R-:W-:Y:S01]  /*1e60*/  IMAD.IADD R226, R230, 0x1, R3.reuse ;  /* 0x00000001e6e27824 */ /* 0x100fe200078e0203 */
[----:B--2---:R-:W-:Y:S01]  /*1e70*/  IADD3 R10, P0, R12, UR20, RZ ;  /* 0x000000140c0a7c10 */ /* 0x004fe2000ff1e0ff */
[----:B------:R-:W-:-:S03]  /*1e80*/  IMAD.IADD R224, R228, 0x1, R3 ;  /* 0x00000001e4e07824 */ /* 0x000fc600078e0203 */
[----:B------:R-:W-:Y:S02]  /*1e90*/  IADD3.X R11, R13, UR11, RZ, P0, !PT ;  /* 0x0000000b0d0b7c10 */ /* 0x000fe400087fe4ff */
[----:B------:R-:W-:-:S03]  /*1ea0*/  IADD3 R8, P0, R10, UR20, RZ ;  /* 0x000000140a087c10 */ /* 0x000fc6000ff1e0ff */
[----:B------:R-:W-:Y:S01]  /*1eb0*/  LDGSTS.E.BYPASS.LTC128B.128 [R237+0xf000], desc[UR18][R10.64] ;  /* 0x0f0000000aed7fae */ /* 0x000fe2000b901d52 */
[----:B------:R-:W-:Y:S02]  /*1ec0*/  IADD3.X R9, R11, UR11, RZ, P0, !PT ;  /* 0x0000000b0b097c10 */ /* 0x000fe400087fe4ff */
[C---:B------:R-:W-:Y:S01]  /*1ed0*/  LOP3.LUT P0, RZ, R80.reuse, 0x2, RZ, 0xc0, !PT ;  /* 0x0000000250ff7812 */ /* 0x040fe2000780c0ff */
[----:B------:R-:W-:Y:S04]  /*1ee0*/  LDGSTS.E.BYPASS.LTC128B.128 [R237+0x13000], desc[UR18][R10.64+0x80] ;  /* 0x130000800aed7fae */ /* 0x000fe8000b901d52 */
[----:B------:R-:W-:Y:S04]  /*1ef0*/  LDGSTS.E.BYPASS.LTC128B.128 [R237+0xf800], desc[UR18][R8.64] ;  /* 0x0f80000008ed7fae */ /* 0x000fe8000b901d52 */
[----:B------:R1:W-:Y:S04]  /*1f00*/  LDGSTS.E.BYPASS.LTC128B.128 [R237+0x13800], desc[UR18][R8.64+0x80] ;  /* 0x1380008008ed7fae */ /* 0x0003e8000b901d52 */
[----:B------:R-:W-:Y:S01]  /*1f10*/  LDSM.16.M88.4 R92, [R230] ;  /* 0x00000000e65c783b */ /* 0x000fe20000000200 */
[----:B------:R-:W-:Y:S01]  /*1f20*/  @P0 VIADD R227, R229, 0xffffffe0 ;  /* 0xffffffe0e5e30836 */ /* 0x000fe20000000000 */
[----:B------:R-:W-:-:S02]  /*1f30*/  LOP3.LUT P0, RZ, R80, 0x4, RZ, 0xc0, !PT ;  /* 0x0000000450ff7812 */ /* 0x000fc4000780c0ff */
[----:B------:R-:W2:Y:S01]  /*1f40*/  LDSM.16.M88.4 R60, [R7+0x4000] ;  /* 0x00400000073c783b */ /* 0x000ea20000000200 */
[C---:B------:R-:W-:Y:S01]  /*1f50*/  VIADD R219, R227.reuse, 0x800 ;  /* 0x00000800e3db7836 */ /* 0x040fe20000000000 */
[----:B------:R-:W-:Y:S01]  /*1f60*/  SEL R0, R0, 0xffffffc0, !P0 ;  /* 0xffffffc000007807 */ /* 0x000fe20004000000 */
[C---:B------:R-:W-:Y:S01]  /*1f70*/  VIADD R218, R227.reuse, 0x1000 ;  /* 0x00001000e3da7836 */ /* 0x040fe20000000000 */
[----:B------:R-:W4:Y:S01]  /*1f80*/  LDSM.16.M88.4 R44, [R7+0x5000] ;  /* 0x00500000072c783b */ /* 0x000f220000000200 */
[----:B------:R-:W-:Y:S02]  /*1f90*/  VIADD R217, R227, 0x1800 ;  /* 0x00001800e3d97836 */ /* 0x000fe40000000000 */
[----:B------:R-:W-:Y:S01]  /*1fa0*/  IMAD.IADD R225, R229, 0x1, R0 ;  /* 0x00000001e5e17824 */ /* 0x000fe200078e0200 */
[----:B------:R-:W5:Y:S01]  /*1fb0*/  LDSM.16.M88.4 R52, [R7+0x4800] ;  /* 0x004800000734783b */ /* 0x000f620000000200 */
[----:B------:R-:W-:Y:S02]  /*1fc0*/  IMAD.IADD R212, R0, 0x1, R227 ;  /* 0x0000000100d47824 */ /* 0x000fe400078e02e3 */
[C---:B------:R-:W-:Y:S01]  /*1fd0*/  VIADD R216, R227.reuse, 0x2000 ;  /* 0x00002000e3d87836 */ /* 0x040fe20000000000 */
[----:B------:R-:W5:Y:S01]  /*1fe0*/  LDSM.16.M88.4 R32, [R7+0x5800] ;  /* 0x005800000720783b */ /* 0x000f620000000200 */
[----:B------:R-:W-:-:S02]  /*1ff0*/  VIADD R215, R227, 0x2800 ;  /* 0x00002800e3d77836 */ /* 0x000fc40000000000 */
[C---:B------:R-:W-:Y:S01]  /*2000*/  VIADD R214, R227.reuse, 0x3000 ;  /* 0x00003000e3d67836 */ /* 0x040fe20000000000 */
[----:B------:R-:W5:Y:S01]  /*2010*/  LDSM.16.M88.4 R24, [R7+0x6000] ;  /* 0x006000000718783b */ /* 0x000f620000000200 */
[C---:B------:R-:W-:Y:S02]  /*2020*/  VIADD R213, R227.reuse, 0x3800 ;  /* 0x00003800e3d57836 */ /* 0x040fe40000000000 */
[C---:B------:R-:W-:Y:S01]  /*2030*/  VIADD R211, R227.reuse, 0x4000 ;  /* 0x00004000e3d37836 */ /* 0x040fe20000000000 */
[----:B---3--:R-:W3:Y:S01]  /*2040*/  LDSM.16.M88.4 R16, [R7+0x6800] ;  /* 0x006800000710783b */ /* 0x008ee20000000200 */
[C---:B------:R-:W-:Y:S02]  /*2050*/  VIADD R210, R227.reuse, 0x4800 ;  /* 0x00004800e3d27836 */ /* 0x040fe40000000000 */
[C---:B------:R-:W-:Y:S01]  /*2060*/  VIADD R209, R227.reuse, 0x5000 ;  /* 0x00005000e3d17836 */ /* 0x040fe20000000000 */
[----:B------:R-:W3:Y:S01]  /*2070*/  LDSM.16.M88.4 R108, [R7+0x7000] ;  /* 0x00700000076c783b */ /* 0x000ee20000000200 */
[----:B------:R-:W-:-:S02]  /*2080*/  VIADD R208, R227, 0x5800 ;  /* 0x00005800e3d07836 */ /* 0x000fc40000000000 */
[C---:B------:R-:W-:Y:S01]  /*2090*/  VIADD R207, R227.reuse, 0x6000 ;  /* 0x00006000e3cf7836 */ /* 0x040fe20000000000 */
[----:B-1----:R-:W1:Y:S01]  /*20a0*/  LDSM.16.M88.4 R8, [R7+0x7800] ;  /* 0x007800000708783b */ /* 0x002e620000000200 */
[C---:B------:R-:W-:Y:S02]  /*20b0*/  VIADD R206, R227.reuse, 0x6800 ;  /* 0x00006800e3ce7836 */ /* 0x040fe40000000000 */
[C---:B------:R-:W-:Y:S01]  /*20c0*/  VIADD R205, R227.reuse, 0x7000 ;  /* 0x00007000e3cd7836 */ /* 0x040fe20000000000 */
[----:B------:R-:W-:Y:S01]  /*20d0*/  LDSM.16.M88.4 R96, [R228] ;  /* 0x00000000e460783b */ /* 0x000fe20000000200 */
[----:B------:R-:W-:-:S03]  /*20e0*/  VIADD R204, R227, 0x7800 ;  /* 0x00007800e3cc7836 */ /* 0x000fc60000000000 */
[----:B------:R-:W1:Y:S04]  /*20f0*/  LDSM.16.M88.4 R76, [R227] ;  /* 0x00000000e34c783b */ /* 0x000e680000000200 */
[----:B------:R-:W1:Y:S01]  /*2100*/  LDSM.16.M88.4 R68, [R227+0x1000] ;  /* 0x00100000e344783b */ /* 0x000e620000000200 */
[C---:B--2---:R-:W-:Y:S03]  /*2110*/  HMMA.16816.F32 R64, R92.reuse, R60, RZ ;  /* 0x0000003c5c40723c */ /* 0x044fe600000018ff */
[----:B------:R-:W2:Y:S03]  /*2120*/  LDSM.16.M88.4 R72, [R227+0x800] ;  /* 0x00080000e348783b */ /* 0x000ea60000000200 */
[C---:B------:R-:W-:Y:S01]  /*2130*/  HMMA.16816.F32 R60, R92.reuse, R62, RZ ;  /* 0x0000003e5c3c723c */ /* 0x040fe200000018ff */
[----:B------:R-:W2:Y:S04]  /*2140*/  LDSM.16.M88.4 R112, [R227+0x2000] ;  /* 0x00200000e370783b */ /* 0x000ea80000000200 */
[----:B------:R-:W2:Y:S01]  /*2150*/  LDSM.16.M88.4 R116, [R227+0x1800] ;  /* 0x00180000e374783b */ /* 0x000ea20000000200 */
[C---:B----4-:R-:W-:Y:S03]  /*2160*/  HMMA.16816.F32 R48, R92.reuse, R44, RZ ;  /* 0x0000002c5c30723c */ /* 0x050fe600000018ff */
[----:B------:R-:W4:Y:S03]  /*2170*/  LDSM.16.M88.4 R100, [R227+0x2800] ;  /* 0x00280000e364783b */ /* 0x000f260000000200 */
[C---:B------:R-:W-:Y:S01]  /*2180*/  HMMA.16816.F32 R44, R92.reuse, R46, RZ ;  /* 0x0000002e5c2c723c */ /* 0x040fe200000018ff */
[----:B------:R-:W-:Y:S04]  /*2190*/  LDSM.16.M88.4 R124, [R227+0x3800] ;  /* 0x00380000e37c783b */ /* 0x000fe80000000200 */
[----:B------:R-:W-:Y:S01]  /*21a0*/  LDSM.16.M88.4 R88, [R226] ;  /* 0x00000000e258783b */ /* 0x000fe20000000200 */
[C---:B-----5:R-:W-:Y:S03]  /*21b0*/  HMMA.16816.F32 R56, R92.reuse, R52, RZ ;  /* 0x000000345c38723c */ /* 0x060fe600000018ff */
[----:B------:R-:W-:Y:S03]  /*21c0*/  LDSM.16.M88.4 R84, [R225] ;  /* 0x00000000e154783b */ /* 0x000fe60000000200 */
[C---:B------:R-:W-:Y:S01]  /*21d0*/  HMMA.16816.F32 R40, R92.reuse, R32, RZ ;  /* 0x000000205c28723c */ /* 0x040fe200000018ff */
[----:B------:R-:W-:Y:S04]  /*21e0*/  LDSM.16.M88.4 R80, [R225+0x800] ;  /* 0x00080000e150783b */ /* 0x000fe80000000200 */
[----:B------:R-:W-:Y:S01]  /*21f0*/  LDSM.16.M88.4 R120, [R225+0x2800] ;  /* 0x00280000e178783b */ /* 0x000fe20000000200 */
[C---:B------:R-:W-:Y:S03]  /*2200*/  HMMA.16816.F32 R28, R92.reuse, R24, RZ ;  /* 0x000000185c1c723c */ /* 0x040fe600000018ff */
[----:B------:R-:W0:Y:S03]  /*2210*/  LDGDEPBAR ;  /* 0x00000000000079af */ /* 0x000e260000000000 */
[C---:B---3--:R-:W-:Y:S06]  /*2220*/  HMMA.16816.F32 R20, R92.reuse, R16, RZ ;  /* 0x000000105c14723c */ /* 0x048fec00000018ff */
[C---:B------:R-:W-:Y:S06]  /*2230*/  HMMA.16816.F32 R12, R92.reuse, R108, RZ ;  /* 0x0000006c5c0c723c */ /* 0x040fec00000018ff */
[C---:B------:R-:W-:Y:S06]  /*2240*/  HMMA.16816.F32 R52, R92.reuse, R54, RZ ;  /* 0x000000365c34723c */ /* 0x040fec00000018ff */
[C---:B------:R-:W-:Y:S06]  /*2250*/  HMMA.16816.F32 R32, R92.reuse, R34, RZ ;  /* 0x000000225c20723c */ /* 0x040fec00000018ff */
[C---:B------:R-:W-:Y:S06]  /*2260*/  HMMA.16816.F32 R24, R92.reuse, R26, RZ ;  /* 0x0000001a5c18723c */ /* 0x040fec00000018ff */
[C---:B------:R-:W-:Y:S06]  /*2270*/  HMMA.16816.F32 R16, R92.reuse, R18, RZ ;  /* 0x000000125c10723c */ /* 0x040fec00000018ff */
[C---:B------:R-:W-:Y:S06]  /*2280*/  HMMA.16816.F32 R108, R92.reuse, R110, RZ ;  /* 0x0000006e5c6c723c */ /* 0x040fec00000018ff */
[C---:B-1----:R-:W-:Y:S06]  /*2290*/  HMMA.16816.F32 R104, R92.reuse, R8, RZ ;  /* 0x000000085c68723c */ /* 0x042fec00000018ff */
[----:B------:R-:W-:Y:S01]  /*22a0*/  HMMA.16816.F32 R92, R92, R10, RZ ;  /* 0x0000000a5c5c723c */ /* 0x000fe200000018ff */
[----:B------:R-:W1:Y:S05]  /*22b0*/  LDSM.16.M88.4 R8, [R227+0x3000] ;  /* 0x00300000e308783b */ /* 0x000e6a0000000200 */
[C---:B------:R-:W-:Y:S06]  /*22c0*/  HMMA.16816.F32 R64, R96.reuse, R76, R64 ;  /* 0x0000004c6040723c */ /* 0x040fec0000001840 */
[C---:B------:R-:W-:Y:S01]  /*22d0*/  HMMA.16816.F32 R60, R96.reuse, R78, R60 ;  /* 0x0000004e603c723c */ /* 0x040fe2000000183c */
[----:B------:R-:W3:Y:S05]  /*22e0*/  LDSM.16.M88.4 R76, [R225+0x1000] ;  /* 0x00100000e14c783b */ /* 0x000eea0000000200 */
        /* <DEDUP_REMOVED lines=12> */
[C---:B----4-:R-:W-:Y:S06]  /*23b0*/  HMMA.16816.F32 R20, R96.reuse, R100, R20 ;  /* 0x000000646014723c */ /* 0x050fec0000001814 */
[C---:B------:R-:W-:Y:S01]  /*23c0*/  HMMA.16816.F32 R16, R96.reuse, R102, R16 ;  /* 0x000000666010723c */ /* 0x040fe20000001810 */
[----:B------:R-:W-:Y:S05]  /*23d0*/  LDSM.16.M88.4 R100, [R212] ;  /* 0x00000000d464783b */ /* 0x000fea0000000200 */
[C---:B-1----:R-:W-:Y:S06]  /*23e0*/  HMMA.16816.F32 R12, R96.reuse, R8, R12 ;  /* 0x00000008600c723c */ /* 0x042fec000000180c */
[C---:B------:R-:W-:Y:S01]  /*23f0*/  HMMA.16816.F32 R108, R96.reuse, R10, R108 ;  /* 0x0000000a606c723c */ /* 0x040fe2000000186c */
[----:B------:R-:W1:Y:S05]  /*2400*/  LDSM.16.M88.4 R8, [R224] ;  /* 0x00000000e008783b */ /* 0x000e6a0000000200 */
[C---:B------:R-:W-:Y:S06]  /*2410*/  HMMA.16816.F32 R104, R96.reuse, R124, R104 ;  /* 0x0000007c6068723c */ /* 0x040fec0000001868 */
[----:B------:R-:W-:Y:S01]  /*2420*/  HMMA.16816.F32 R92, R96, R126, R92 ;  /* 0x0000007e605c723c */ /* 0x000fe2000000185c */
[----:B------:R-:W-:Y:S05]  /*2430*/  LDSM.16.M88.4 R96, [R227+0x4000] ;  /* 0x00400000e360783b */ /* 0x000fea0000000200 */
[C---:B------:R-:W-:Y:S06]  /*2440*/  HMMA.16816.F32 R64, R88.reuse, R84, R64 ;  /* 0x000000545840723c */ /* 0x040fec0000001840 */
[C---:B------:R-:W-:Y:S01]  /*2450*/  HMMA.16816.F32 R60, R88.reuse, R86, R60 ;  /* 0x00000056583c723c */ /* 0x040fe2000000183c */
[----:B------:R-:W-:Y:S05]  /*2460*/  LDSM.16.M88.4 R84, [R228+0x2000] ;  /* 0x00200000e454783b */ /* 0x000fea0000000200 */
[C---:B---3--:R-:W-:Y:S06]  /*2470*/  HMMA.16816.F32 R48, R88.reuse, R76, R48 ;  /* 0x0000004c5830723c */ /* 0x048fec0000001830 */
[C---:B------:R-:W-:Y:S06]  /*2480*/  HMMA.16816.F32 R44, R88.reuse, R78, R44 ;  /* 0x0000004e582c723c */ /* 0x040fec000000182c */
[C---:B-----5:R-:W-:Y:S01]  /*2490*/  HMMA.16816.F32 R76, R88.reuse, R68, R28 ;  /* 0x00000044584c723c */ /* 0x060fe2000000181c */
[----:B------:R-:W-:Y:S05]  /*24a0*/  LDSM.16.M88.4 R28, [R230+0x2000] ;  /* 0x00200000e61c783b */ /* 0x000fea0000000200 */
[C---:B------:R-:W-:Y:S01]  /*24b0*/  HMMA.16816.F32 R24, R88.reuse, R70, R24 ;  /* 0x000000465818723c */ /* 0x040fe20000001818 */
[----:B------:R-:W3:Y:S05]  /*24c0*/  LDSM.16.M88.4 R68, [R212+0x1000] ;  /* 0x00100000d444783b */ /* 0x000eea0000000200 */
[C---:B--2---:R-:W-:Y:S06]  /*24d0*/  HMMA.16816.F32 R40, R88.reuse, R72, R40 ;  /* 0x000000485828723c */ /* 0x044fec0000001828 */
[C---:B------:R-:W-:Y:S01]  /*24e0*/  HMMA.16816.F32 R32, R88.reuse, R74, R32 ;  /* 0x0000004a5820723c */ /* 0x040fe20000001820 */
[----:B------:R-:W2:Y:S05]  /*24f0*/  LDSM.16.M88.4 R72, [R7+0x8000] ;  /* 0x008000000748783b */ /* 0x000eaa0000000200 */
[C---:B------:R-:W-:Y:S06]  /*2500*/  HMMA.16816.F32 R56, R88.reuse, R80, R56 ;  /* 0x000000505838723c */ /* 0x040fec0000001838 */
[C---:B------:R-:W-:Y:S01]  /*2510*/  HMMA.16816.F32 R52, R88.reuse, R82, R52 ;  /* 0x000000525834723c */ /* 0x040fe20000001834 */
[----:B------:R-:W4:Y:S05]  /*2520*/  LDSM.16.M88.4 R80, [R212+0x800] ;  /* 0x00080000d450783b */ /* 0x000f2a0000000200 */
[C---:B------:R-:W-:Y:S06]  /*2530*/  HMMA.16816.F32 R20, R88.reuse, R120, R20 ;  /* 0x000000785814723c */ /* 0x040fec0000001814 */
[C---:B------:R-:W-:Y:S01]  /*2540*/  HMMA.16816.F32 R16, R88.reuse, R122, R16 ;  /* 0x0000007a5810723c */ /* 0x040fe20000001810 */
[----:B------:R-:W-:Y:S05]  /*2550*/  LDSM.16.M88.4 R120, [R212+0x2800] ;  /* 0x00280000d478783b */ /* 0x000fea0000000200 */
[C---:B------:R-:W-:Y:S06]  /*2560*/  HMMA.16816.F32 R12, R88.reuse, R116, R12 ;  /* 0x00000074580c723c */ /* 0x040fec000000180c */
[----:B------:R-:W-:Y:S06]  /*2570*/  HMMA.16816.F32 R108, R88, R118, R108 ;  /* 0x00000076586c723c */ /* 0x000fec000000186c */
[----:B-1----:R-:W-:Y:S06]  /*2580*/  HMMA.16816.F32 R64, R8, R100, R64 ;  /* 0x000000640840723c */ /* 0x002fec0000001840 */
[C---:B------:R-:W-:Y:S06]  /*2590*/  HMMA.16816.F32 R104, R88.reuse, R112, R104 ;  /* 0x000000705868723c */ /* 0x040fec0000001868 */
[----:B------:R-:W-:Y:S01]  /*25a0*/  HMMA.16816.F32 R92, R88, R114, R92 ;  /* 0x00000072585c723c */ /* 0x000fe2000000185c */
[----:B------:R-:W1:Y:S04]  /*25b0*/  LDSM.16.M88.4 R88, [R212+0x1800] ;  /* 0x00180000d458783b */ /* 0x000e680000000200 */
[----:B------:R-:W-:Y:S01]  /*25c0*/  LDSM.16.M88.4 R112, [R212+0x4000] ;  /* 0x00400000d470783b */ /* 0x000fe20000000200 */
[C---:B------:R-:W-:Y:S06]  /*25d0*/  HMMA.16816.F32 R60, R8.reuse, R102, R60 ;  /* 0x00000066083c723c */ /* 0x040fec000000183c */
[C---:B---3--:R-:W-:Y:S01]  /*25e0*/  HMMA.16816.F32 R100, R8.reuse, R68, R48 ;  /* 0x000000440864723c */ /* 0x048fe20000001830 */
[----:B------:R-:W-:Y:S05]  /*25f0*/  LDSM.16.M88.4 R48, [R226+0x2000] ;  /* 0x00200000e230783b */ /* 0x000fea0000000200 */
[----:B------:R-:W-:Y:S01]  /*2600*/  HMMA.16816.F32 R44, R8, R70, R44 ;  /* 0x00000046082c723c */ /* 0x000fe2000000182c */
[----:B------:R-:W3:Y:S05]  /*2610*/  LDSM.16.M88.4 R68, [R7+0x8800] ;  /* 0x008800000744783b */ /* 0x000eea0000000200 */
[C---:B--2---:R-:W-:Y:S06]  /*2620*/  HMMA.16816.F32 R64, R28.reuse, R72, R64 ;  /* 0x000000481c40723c */ /* 0x044fec0000001840 */
[----:B------:R-:W-:Y:S01]  /*2630*/  HMMA.16816.F32 R60, R28, R74, R60 ;  /* 0x0000004a1c3c723c */ /* 0x000fe2000000183c */
[----:B------:R-:W2:Y:S05]  /*2640*/  LDSM.16.M88.4 R72, [R212+0x2000] ;  /* 0x00200000d448783b */ /* 0x000eaa0000000200 */
[C---:B----4-:R-:W-:Y:S06]  /*2650*/  HMMA.16816.F32 R52, R8.reuse, R82, R52 ;  /* 0x000000520834723c */ /* 0x050fec0000001834 */
[C---:B------:R-:W-:Y:S01]  /*2660*/  HMMA.16816.F32 R56, R8.reuse, R80, R56 ;  /* 0x000000500838723c */ /* 0x040fe20000001838 */
[----:B------:R-:W-:Y:S05]  /*2670*/  LDSM.16.M88.4 R80, [R225+0x4000] ;  /* 0x00400000e150783b */ /* 0x000fea0000000200 */
[C---:B-1----:R-:W-:Y:S01]  /*2680*/  HMMA.16816.F32 R116, R8.reuse, R88, R40 ;  /* 0x000000580874723c */ /* 0x042fe20000001828 */
[----:B------:R-:W-:Y:S05]  /*2690*/  LDSM.16.M88.4 R40, [R224+0x2000] ;  /* 0x00200000e028783b */ /* 0x000fea0000000200 */
[----:B------:R-:W-:Y:S01]  /*26a0*/  HMMA.16816.F32 R88, R8, R90, R32 ;  /* 0x0000005a0858723c */ /* 0x000fe20000001820 */
[----:B------:R-:W1:Y:S05]  /*26b0*/  LDSM.16.M88.4 R32, [R227+0x4800] ;  /* 0x00480000e320783b */ /* 0x000e6a0000000200 */
[C---:B---3--:R-:W-:Y:S06]  /*26c0*/  HMMA.16816.F32 R52, R28.reuse, R70, R52 ;  /* 0x000000461c34723c */ /* 0x048fec0000001834 */
[----:B------:R-:W-:Y:S01]  /*26d0*/  HMMA.16816.F32 R56, R28, R68, R56 ;  /* 0x000000441c38723c */ /* 0x000fe20000001838 */
[----:B------:R-:W-:Y:S05]  /*26e0*/  LDSM.16.M88.4 R68, [R227+0x5000] ;  /* 0x00500000e344783b */ /* 0x000fea0000000200 */
[----:B--2---:R-:W-:Y:S06]  /*26f0*/  HMMA.16816.F32 R76, R8, R72, R76 ;  /* 0x00000048084c723c */ /* 0x004fec000000184c */
[C---:B------:R-:W-:Y:S06]  /*2700*/  HMMA.16816.F32 R64, R84.reuse, R96, R64 ;  /* 0x000000605440723c */ /* 0x040fec0000001840 */
[----:B------:R-:W-:Y:S01]  /*2710*/  HMMA.16816.F32 R60, R84, R98, R60 ;  /* 0x00000062543c723c */ /* 0x000fe2000000183c */
[----:B------:R-:W2:Y:S05]  /*2720*/  LDSM.16.M88.4 R96, [R7+0x9000] ;  /* 0x009000000760783b */ /* 0x000eaa0000000200 */
[----:B------:R-:W-:Y:S01]  /*2730*/  HMMA.16816.F32 R72, R8, R74, R24 ;  /* 0x0000004a0848723c */ /* 0x000fe20000001818 */
[----:B------:R-:W3:Y:S05]  /*2740*/  LDSM.16.M88.4 R24, [R225+0x4800] ;  /* 0x00480000e118783b */ /* 0x000eea0000000200 */
[C---:B-1----:R-:W-:Y:S06]  /*2750*/  HMMA.16816.F32 R52, R84.reuse, R34, R52 ;  /* 0x000000225434723c */ /* 0x042fec0000001834 */
[----:B------:R-:W-:Y:S01]  /*2760*/  HMMA.16816.F32 R56, R84, R32, R56 ;  /* 0x000000205438723c */ /* 0x000fe20000001838 */
[----:B------:R-:W1:Y:S05]  /*2770*/  LDSM.16.M88.4 R32, [R7+0x9800] ;  /* 0x009800000720783b */ /* 0x000e6a0000000200 */
[C---:B------:R-:W-:Y:S06]  /*2780*/  HMMA.16816.F32 R64, R48.reuse, R80, R64 ;  /* 0x000000503040723c */ /* 0x040fec0000001840 */
[----:B------:R-:W-:Y:S01]  /*2790*/  HMMA.16816.F32 R60, R48, R82, R60 ;  /* 0x00000052303c723c */ /* 0x000fe2000000183c */
[----:B------:R-:W4:Y:S05]  /*27a0*/  LDSM.16.M88.4 R80, [R212+0x4800] ;  /* 0x00480000d450783b */ /* 0x000f2a0000000200 */
[----:B------:R-:W-:Y:S06]  /*27b0*/  HMMA.16816.F32 R20, R8, R120, R20 ;  /* 0x000000780814723c */ /* 0x000fec0000001814 */
[----:B--2---:R-:W-:Y:S06]  /*27c0*/  HMMA.16816.F32 R100, R28, R96, R100 ;  /* 0x000000601c64723c */ /* 0x004fec0000001864 */
[----:B---3--:R-:W-:Y:S06]  /*27d0*/  HMMA.16816.F32 R52, R48, R26, R52 ;  /* 0x0000001a3034723c */ /* 0x008fec0000001834 */
[----:B------:R-:W-:Y:S01]  /*27e0*/  HMMA.16816.F32 R44, R28, R98, R44 ;  /* 0x000000621c2c723c */ /* 0x000fe2000000182c */
[----:B------:R-:W-:Y:S05]  /*27f0*/  LDSM.16.M88.4 R96, [R212+0x3000] ;  /* 0x00300000d460783b */ /* 0x000fea0000000200 */
[C---:B------:R-:W-:Y:S06]  /*2800*/  HMMA.16816.F32 R64, R40.reuse, R112, R64 ;  /* 0x000000702840723c */ /* 0x040fec0000001840 */
[----:B------:R-:W-:Y:S01]  /*2810*/  HMMA.16816.F32 R60, R40, R114, R60 ;  /* 0x00000072283c723c */ /* 0x000fe2000000183c */
[----:B------:R-:W2:Y:S05]  /*2820*/  LDSM.16.M88.4 R112, [R225+0x5000] ;  /* 0x00500000e170783b */ /* 0x000eaa0000000200 */
[C---:B-1----:R-:W-:Y:S06]  /*2830*/  HMMA.16816.F32 R116, R28.reuse, R32, R116 ;  /* 0x000000201c74723c */ /* 0x042fec0000001874 */
[----:B------:R-:W-:Y:S01]  /*2840*/  HMMA.16816.F32 R88, R28, R34, R88 ;  /* 0x000000221c58723c */ /* 0x000fe20000001858 */
[----:B------:R-:W1:Y:S05]  /*2850*/  LDSM.16.M88.4 R32, [R7+0xa000] ;  /* 0x00a000000720783b */ /* 0x000e6a0000000200 */
[----:B----4-:R-:W-:Y:S01]  /*2860*/  HMMA.16816.F32 R52, R40, R82, R52 ;  /* 0x000000522834723c */ /* 0x010fe20000001834 */
[----:B------:R-:W-:Y:S01]  /*2870*/  FMUL.FTZ R65, R65, UR4 ;  /* 0x0000000441417c20 */ /* 0x000fe20008410000 */
[----:B------:R-:W-:Y:S01]  /*2880*/  FMUL.FTZ R66, R66, UR4 ;  /* 0x0000000442427c20 */ /* 0x000fe20008410000 */
[----:B------:R-:W-:Y:S01]  /*2890*/  FMUL.FTZ R67, R67, UR4 ;  /* 0x0000000443437c20 */ /* 0x000fe20008410000 */
[----:B------:R-:W-:Y:S01]  /*28a0*/  FMUL.FTZ R0, R64, UR4 ;  /* 0x0000000440007c20 */ /* 0x000fe20008410000 */
[----:B------:R-:W3:Y:S01]  /*28b0*/  MUFU.TANH R120, R65 ;  /* 0x0000004100787308 */ /* 0x000ee20000002400 */
[----:B------:R-:W-:Y:S01]  /*28c0*/  HMMA.16816.F32 R56, R48, R24, R56 ;  /* 0x000000183038723c */ /* 0x000fe20000001838 */
[----:B------:R-:W4:Y:S01]  /*28d0*/  LDSM.16.M88.4 R24, [R227+0x5800] ;  /* 0x00580000e318783b */ /* 0x000f220000000200 */
[----:B------:R-:W-:Y:S01]  /*28e0*/  FMUL.FTZ R60, R60, UR4 ;  /* 0x000000043c3c7c20 */ /* 0x000fe20008410000 */
[----:B------:R-:W-:-:S03]  /*28f0*/  FMUL.FTZ R61, R61, UR4 ;  /* 0x000000043d3d7c20 */ /* 0x000fc60008410000 */
[C---:B------:R-:W-:Y:S01]  /*2900*/  HMMA.16816.F32 R100, R84.reuse, R68, R100 ;  /* 0x000000445464723c */ /* 0x040fe20000001864 */
[----:B------:R-:W-:Y:S05]  /*2910*/  MUFU.TANH R121, R66 ;  /* 0x0000004200797308 */ /* 0x000fea0000002400 */
[----:B------:R-:W-:Y:S01]  /*2920*/  HMMA.16816.F32 R68, R84, R70, R44 ;  /* 0x000000465444723c */ /* 0x000fe2000000182c */
[----:B------:R-:W5:Y:S02]  /*2930*/  LDSM.16.M88.4 R44, [R212+0x5000] ;  /* 0x00500000d42c783b */ /* 0x000f640000000200 */
[----:B------:R-:W-:Y:S03]  /*2940*/  MUFU.TANH R0, R0 ;  /* 0x0000000000007308 */ /* 0x000fe60000002400 */
[----:B------:R-:W-:Y:S01]  /*2950*/  HMMA.16816.F32 R16, R8, R122, R16 ;  /* 0x0000007a0810723c */ /* 0x000fe20000001810 */
[----:B------:R-:W-:-:S04]  /*2960*/  FMUL.FTZ R52, R52, UR4 ;  /* 0x0000000434347c20 */ /* 0x000fc80008410000 */
[----:B------:R3:W5:Y:S01]  /*2970*/  MUFU.TANH R122, R67 ;  /* 0x00000043007a7308 */ /* 0x0007620000002400 */
[----:B------:R-:W-:Y:S01]  /*2980*/  HMMA.16816.F32 R56, R40, R80, R56 ;  /* 0x000000502838723c */ /* 0x000fe20000001838 */
[----:B------:R-:W-:-:S05]  /*2990*/  FMUL.FTZ R123, R62, UR4 ;  /* 0x000000043e7b7c20 */ /* 0x000fca0008410000 */
[C---:B--2---:R-:W-:Y:S01]  /*29a0*/  HMMA.16816.F32 R100, R48.reuse, R112, R100 ;  /* 0x000000703064723c */ /* 0x044fe20000001864 */
[----:B------:R-:W2:Y:S05]  /*29b0*/  MUFU.TANH R80, R60 ;  /* 0x0000003c00507308 */ /* 0x000eaa0000002400 */
[----:B------:R-:W-:Y:S01]  /*29c0*/  HMMA.16816.F32 R68, R48, R114, R68 ;  /* 0x000000723044723c */ /* 0x000fe20000001844 */
[----:B------:R-:W-:Y:S02]  /*29d0*/  FMUL.FTZ R112, R63, UR4 ;  /* 0x000000043f707c20 */ /* 0x000fe40008410000 */
[----:B------:R2:W-:Y:S01]  /*29e0*/  MUFU.TANH R81, R61 ;  /* 0x0000003d00517308 */ /* 0x0005e20000002400 */
[----:B---3--:R-:W3:Y:S02]  /*29f0*/  LDSM.16.M88.4 R64, [R227+0x6000] ;  /* 0x00600000e340783b */ /* 0x008ee40000000200 */
[----:B------:R-:W-:Y:S01]  /*2a00*/  HMMA.16816.F32 R108, R8, R98, R108 ;  /* 0x00000062086c723c */ /* 0x000fe2000000186c */
[----:B------:R-:W-:-:S04]  /*2a10*/  FMUL.FTZ R114, R55, UR4 ;  /* 0x0000000437727c20 */ /* 0x000fc80008410000 */
[----:B------:R5:W-:Y:S01]  /*2a20*/  MUFU.TANH R113, R52 ;  /* 0x0000003400717308 */ /* 0x000be20000002400 */
[----:B-1----:R-:W-:Y:S01]  /*2a30*/  HMMA.16816.F32 R76, R28, R32, R76 ;  /* 0x000000201c4c723c */ /* 0x002fe2000000184c */
[----:B------:R-:W-:Y:S01]  /*2a40*/  FMUL.FTZ R98, R53, UR4 ;  /* 0x0000000435627c20 */ /* 0x000fe20008410000 */
[----:B------:R-:W-:Y:S01]  /*2a50*/  FMUL.FTZ R99, R54, UR4 ;  /* 0x0000000436637c20 */ /* 0x000fe20008410000 */
[----:B------:R-:W-:Y:S01]  /*2a60*/  FMUL.FTZ R56, R56, UR4 ;  /* 0x0000000438387c20 */ /* 0x000fe20008410000 */
[----:B------:R-:W-:Y:S02]  /*2a70*/  FMUL.FTZ R82, R57, UR4 ;  /* 0x0000000439527c20 */ /* 0x000fe40008410000 */
[C---:B----4-:R-:W-:Y:S01]  /*2a80*/  HMMA.16816.F32 R116, R84.reuse, R24, R116 ;  /* 0x000000185474723c */ /* 0x050fe20000001874 */
[----:B------:R1:W-:Y:S01]  /*2a90*/  MUFU.TANH R83, R56 ;  /* 0x0000003800537308 */ /* 0x0003e20000002400 */
[----:B--2---:R-:W2:Y:S04]  /*2aa0*/  LDSM.16.M88.4 R60, [R225+0x5800] ;  /* 0x00580000e13c783b */ /* 0x004ea80000000200 */
[----:B------:R-:W-:Y:S01]  /*2ab0*/  HMMA.16816.F32 R88, R84, R26, R88 ;  /* 0x0000001a5458723c */ /* 0x000fe20000001858 */
[----:B------:R-:W-:Y:S02]  /*2ac0*/  LDSM.16.M88.4 R24, [R212+0x5800] ;  /* 0x00580000d418783b */ /* 0x000fe40000000200 */
[----:B------:R-:W4:Y:S02]  /*2ad0*/  MUFU.TANH R123, R123 ;  /* 0x0000007b007b7308 */ /* 0x000f240000002400 */
[----:B-----5:R-:W5:Y:S01]  /*2ae0*/  LDSM.16.M88.4 R52, [R7+0xa800] ;  /* 0x00a800000734783b */ /* 0x020f620000000200 */
[----:B------:R-:W-:Y:S03]  /*2af0*/  HMMA.16816.F32 R72, R28, R34, R72 ;  /* 0x000000221c48723c */ /* 0x000fe60000001848 */
[----:B------:R-:W1:Y:S02]  /*2b00*/  LDSM.16.M88.4 R32, [R225+0x6000] ;  /* 0x00600000e120783b */ /* 0x000e640000000200 */
[----:B------:R-:W-:Y:S01]  /*2b10*/  MUFU.TANH R112, R112 ;  /* 0x0000007000707308 */ /* 0x000fe20000002400 */
[C---:B------:R-:W-:Y:S06]  /*2b20*/  HMMA.16816.F32 R100, R40.reuse, R44, R100 ;  /* 0x0000002c2864723c */ /* 0x040fec0000001864 */
[----:B------:R-:W-:Y:S01]  /*2b30*/  HMMA.16816.F32 R68, R40, R46, R68 ;  /* 0x0000002e2844723c */ /* 0x000fe20000001844 */
[----:B------:R-:W-:Y:S01]  /*2b40*/  LDSM.16.M88.4 R44, [R227+0x6800] ;  /* 0x00680000e32c783b */ /* 0x000fe20000000200 */
[----:B------:R-:W-:Y:S04]  /*2b50*/  MUFU.TANH R82, R82 ;  /* 0x0000005200527308 */ /* 0x000fe80000002400 */
[C---:B---3--:R-:W-:Y:S04]  /*2b60*/  HMMA.16816.F32 R76, R84.reuse, R64, R76 ;  /* 0x00000040544c723c */ /* 0x048fe8000000184c */
[----:B------:R-:W-:Y:S02]  /*2b70*/  MUFU.TANH R98, R98 ;  /* 0x0000006200627308 */ /* 0x000fe40000002400 */
[----:B------:R-:W-:Y:S06]  /*2b80*/  HMMA.16816.F32 R72, R84, R66, R72 ;  /* 0x000000425448723c */ /* 0x000fec0000001848 */
[C---:B--2---:R-:W-:Y:S01]  /*2b90*/  HMMA.16816.F32 R116, R48.reuse, R60, R116 ;  /* 0x0000003c3074723c */ /* 0x044fe20000001874 */
[----:B------:R-:W-:Y:S01]  /*2ba0*/  MUFU.TANH R99, R99 ;  /* 0x0000006300637308 */ /* 0x000fe20000002400 */
[----:B------:R-:W-:Y:S01]  /*2bb0*/  FMUL.FTZ R100, R100, UR4 ;  /* 0x0000000464647c20 */ /* 0x000fe20008410000 */
[----:B------:R-:W-:Y:S01]  /*2bc0*/  FMUL.FTZ R102, R102, UR4 ;  /* 0x0000000466667c20 */ /* 0x000fe20008410000 */
[----:B------:R-:W-:Y:S01]  /*2bd0*/  FMUL.FTZ R101, R101, UR4 ;  /* 0x0000000465657c20 */ /* 0x000fe20008410000 */
[----:B------:R-:W-:Y:S01]  /*2be0*/  FMUL.FTZ R103, R103, UR4 ;  /* 0x0000000467677c20 */ /* 0x000fe20008410000 */
[----:B------:R-:W-:Y:S01]  /*2bf0*/  HMMA.16816.F32 R88, R48, R62, R88 ;  /* 0x0000003e3058723c */ /* 0x000fe20000001858 */
[----:B------:R-:W-:Y:S01]  /*2c00*/  FMUL.FTZ R68, R68, UR4 ;  /* 0x0000000444447c20 */ /* 0x000fe20008410000 */
[----:B------:R-:W-:Y:S01]  /*2c10*/  FMUL.FTZ R70, R70, UR4 ;  /* 0x0000000446467c20 */ /* 0x000fe20008410000 */
[----:B------:R-:W-:Y:S01]  /*2c20*/  MUFU.TANH R114, R114 ;  /* 0x0000007200727308 */ /* 0x000fe20000002400 */
[----:B------:R-:W-:-:S02]  /*2c30*/  FMUL.FTZ R64, R71, UR4 ;  /* 0x0000000447407c20 */ /* 0x000fc40008410000 */
[----:B-----5:R-:W-:Y:S01]  /*2c40*/  HMMA.16816.F32 R60, R28, R52, R20 ;  /* 0x000000341c3c723c */ /* 0x020fe20000001814 */
[----:B------:R-:W2:Y:S04]  /*2c50*/  LDSM.16.M88.4 R20, [R212+0x6000] ;  /* 0x00600000d414783b */ /* 0x000ea80000000200 */
[----:B------:R-:W-:Y:S01]  /*2c60*/  MUFU.TANH R100, R100 ;  /* 0x0000006400647308 */ /* 0x000fe20000002400 */
[----:B-1----:R-:W-:Y:S01]  /*2c70*/  HMMA.16816.F32 R76, R48, R32, R76 ;  /* 0x00000020304c723c */ /* 0x002fe2000000184c */
[----:B------:R-:W-:-:S05]  /*2c80*/  IMAD.SHL.U32 R53, R36, 0x80, RZ ;  /* 0x0000008024357824 */ /* 0x000fca00078e00ff */
[----:B------:R-:W-:Y:S01]  /*2c90*/  HMMA.16816.F32 R12, R8, R96, R12 ;  /* 0x00000060080c723c */ /* 0x000fe2000000180c */
[----:B------:R-:W-:Y:S05]  /*2ca0*/  MUFU.TANH R171, R102 ;  /* 0x0000006600ab7308 */ /* 0x000fea0000002400 */
[C---:B------:R-:W-:Y:S01]  /*2cb0*/  HMMA.16816.F32 R116, R40.reuse, R24, R116 ;  /* 0x000000182874723c */ /* 0x040fe20000001874 */
[----:B------:R-:W-:Y:S01]  /*2cc0*/  FMUL.FTZ R96, R58, UR4 ;  /* 0x000000043a607c20 */ /* 0x000fe20008410000 */
[----:B------:R-:W-:Y:S01]  /*2cd0*/  FMUL.FTZ R97, R59, UR4 ;  /* 0x000000043b617c20 */ /* 0x000fe20008410000 */
[----:B------:R-:W-:Y:S01]  /*2ce0*/  MUFU.TANH R168, R68 ;  /* 0x0000004400a87308 */ /* 0x000fe20000002400 */
[----:B------:R-:W1:Y:S02]  /*2cf0*/  LDSM.16.M88.4 R56, [R212+0x3800] ;  /* 0x00380000d438783b */ /* 0x000e640000000200 */
[----:B------:R-:W-:Y:S02]  /*2d00*/  HMMA.16816.F32 R88, R40, R26, R88 ;  /* 0x0000001a2858723c */ /* 0x000fe40000001858 */
[----:B------:R-:W3:Y:S03]  /*2d10*/  LDSM.16.M88.4 R24, [R225+0x6800] ;  /* 0x00680000e118783b */ /* 0x000ee60000000200 */
[----:B------:R-:W5:Y:S01]  /*2d20*/  MUFU.TANH R96, R96 ;  /* 0x0000006000607308 */ /* 0x000f620000002400 */
[----:B------:R-:W-:Y:S06]  /*2d30*/  HMMA.16816.F32 R16, R28, R54, R16 ;  /* 0x000000361c10723c */ /* 0x000fec0000001810 */
[----:B------:R-:W-:Y:S01]  /*2d40*/  HMMA.16816.F32 R72, R48, R34, R72 ;  /* 0x000000223048723c */ /* 0x000fe20000001848 */
[----:B------:R-:W4:Y:S01]  /*2d50*/  LDSM.16.M88.4 R32, [R7+0xb000] ;  /* 0x00b000000720783b */ /* 0x000f220000000200 */
[----:B------:R-:W5:Y:S04]  /*2d60*/  MUFU.TANH R97, R97 ;  /* 0x0000006100617308 */ /* 0x000f680000002400 */
[----:B--2---:R-:W-:Y:S01]  /*2d70*/  HMMA.16816.F32 R76, R40, R20, R76 ;  /* 0x00000014284c723c */ /* 0x004fe2000000184c */
[----:B------:R-:W-:Y:S01]  /*2d80*/  FMUL.FTZ R65, R116, UR4 ;  /* 0x0000000474417c20 */ /* 0x000fe20008410000 */
[----:B------:R-:W-:Y:S01]  /*2d90*/  FMUL.FTZ R118, R118, UR4 ;  /* 0x0000000476767c20 */ /* 0x000fe20008410000 */
[----:B------:R-:W-:Y:S01]  /*2da0*/  FMUL.FTZ R66, R119, UR4 ;  /* 0x0000000477427c20 */ /* 0x000fe20008410000 */
[----:B------:R-:W2:Y:S01]  /*2db0*/  MUFU.TANH R170, R101 ;  /* 0x0000006500aa7308 */ /* 0x000ea20000002400 */
[----:B------:R-:W-:Y:S01]  /*2dc0*/  FMUL.FTZ R117, R117, UR4 ;  /* 0x0000000475757c20 */ /* 0x000fe20008410000 */
[----:B------:R-:W-:Y:S01]  /*2dd0*/  HMMA.16816.F32 R60, R84, R44, R60 ;  /* 0x0000002c543c723c */ /* 0x000fe2000000183c */
[----:B------:R-:W-:Y:S01]  /*2de0*/  SHF.R.S32.HI R21, RZ, 0x1f, R236 ;  /* 0x0000001fff157819 */ /* 0x000fe200000114ec */
[----:B------:R-:W-:-:S02]  /*2df0*/  IMAD.SHL.U32 R20, R37, 0x2, RZ ;  /* 0x0000000225147824 */ /* 0x000fc400078e00ff */
[----:B------:R-:W-:Y:S01]  /*2e00*/  FMUL.FTZ R88, R88, UR4 ;  /* 0x0000000458587c20 */ /* 0x000fe20008410000 */
[----:B------:R-:W-:Y:S01]  /*2e10*/  FMUL.FTZ R90, R90, UR4 ;  /* 0x000000045a5a7c20 */ /* 0x000fe20008410000 */
[----:B------:R-:W-:Y:S01]  /*2e20*/  LEA.HI R236, R21, R236, RZ, 0x2 ;  /* 0x000000ec15ec7211 */ /* 0x000fe200078f10ff */
[----:B------:R-:W-:Y:S01]  /*2e30*/  HMMA.16816.F32 R16, R84, R46, R16 ;  /* 0x0000002e5410723c */ /* 0x000fe20000001810 */
[----:B------:R-:W5:Y:S01]  /*2e40*/  LDSM.16.M88.4 R44, [R212+0x6800] ;  /* 0x00680000d42c783b */ /* 0x000f620000000200 */
[----:B------:R-:W2:Y:S01]  /*2e50*/  MUFU.TANH R169, R103 ;  /* 0x0000006700a97308 */ /* 0x000ea20000002400 */
[----:B------:R-:W-:Y:S01]  /*2e60*/  SHF.R.S32.HI R236, RZ, 0x2, R236 ;  /* 0x00000002ffec7819 */ /* 0x000fe200000114ec */
[----:B------:R-:W-:Y:S01]  /*2e70*/  FMUL.FTZ R67, R89, UR4 ;  /* 0x0000000459437c20 */ /* 0x000fe20008410000 */
[----:B------:R-:W-:Y:S01]  /*2e80*/  FMUL.FTZ R91, R91, UR4 ;  /* 0x000000045b5b7c20 */ /* 0x000fe20008410000 */
[----:B------:R-:W-:Y:S01]  /*2e90*/  HMMA.16816.F32 R72, R40, R22, R72 ;  /* 0x000000162848723c */ /* 0x000fe20000001848 */
[----:B------:R-:W-:-:S03]  /*2ea0*/  IADD3 R21, R129, 0x1, R236 ;  /* 0x0000000181157810 */ /* 0x000fc60007ffe0ec */
[----:B------:R2:W2:Y:S01]  /*2eb0*/  MUFU.TANH R167, R70 ;  /* 0x0000004600a77308 */ /* 0x0004a20000002400 */
[----:B------:R-:W-:Y:S01]  /*2ec0*/  IADD3 R21, R6, -UR17, R21 ;  /* 0x8000001106157c10 */ /* 0x000fe2000fffe015 */
[----:B-1----:R-:W-:Y:S01]  /*2ed0*/  HMMA.16816.F32 R104, R8, R56, R104 ;  /* 0x000000380868723c */ /* 0x002fe20000001868 */
[----:B------:R-:W-:Y:S01]  /*2ee0*/  FMUL.FTZ R76, R76, UR4 ;  /* 0x000000044c4c7c20 */ /* 0x000fe20008410000 */
[----:B------:R-:W-:Y:S01]  /*2ef0*/  FMUL.FTZ R78, R78, UR4 ;  /* 0x000000044e4e7c20 */ /* 0x000fe20008410000 */
[----:B------:R-:W-:Y:S01]  /*2f00*/  FMUL.FTZ R77, R77, UR4 ;  /* 0x000000044d4d7c20 */ /* 0x000fe20008410000 */
[----:B------:R-:W-:Y:S02]  /*2f10*/  VIADD R21, R21, UR16 ;  /* 0x0000001015157c36 */ /* 0x000fe40008000000 */
[----:B------:R-:W-:Y:S01]  /*2f20*/  FMUL.FTZ R79, R79, UR4 ;  /* 0x000000044f4f7c20 */ /* 0x000fe20008410000 */
[----:B---3--:R-:W-:Y:S01]  /*2f30*/  HMMA.16816.F32 R60, R48, R24, R60 ;  /* 0x00000018303c723c */ /* 0x008fe2000000183c */
[----:B------:R-:W-:Y:S01]  /*2f40*/  LOP3.LUT R57, R53, 0x6, R20, 0xf8, !PT ;  /* 0x0000000635397812 */ /* 0x000fe200078ef814 */
[----:B------:R-:W-:Y:S01]  /*2f50*/  FMUL.FTZ R56, R69, UR4 ;  /* 0x0000000445387c20 */ /* 0x000fe20008410000 */
[C---:B------:R-:W-:Y:S01]  /*2f60*/  VIMNMX R54, R21.reuse, R6, PT ;  /* 0x0000000615367248 */ /* 0x040fe20003fe0100 */
[----:B------:R-:W-:Y:S01]  /*2f70*/  MUFU.TANH R64, R64 ;  /* 0x0000004000407308 */ /* 0x000fe20000002400 */
[----:B------:R-:W-:Y:S01]  /*2f80*/  VIADDMNMX R6, R21, 0x8, R6, PT ;  /* 0x0000000815067846 */ /* 0x000fe20003800106 */
[C---:B------:R-:W-:Y:S01]  /*2f90*/  VIADD R37, R57.reuse, 0xffffff81 ;  /* 0xffffff8139257836 */ /* 0x040fe20000000000 */
[----:B------:R-:W1:Y:S01]  /*2fa0*/  LDSM.16.M88.4 R20, [R227+0x7000] ;  /* 0x00700000e314783b */ /* 0x000e620000000200 */
[----:B------:R-:W-:Y:S01]  /*2fb0*/  VIADD R25, R57, 0xffffff80 ;  /* 0xffffff8039197836 */ /* 0x000fe20000000000 */
[----:B----4-:R-:W-:Y:S02]  /*2fc0*/  HMMA.16816.F32 R12, R28, R32, R12 ;  /* 0x000000201c0c723c */ /* 0x010fe4000000180c */
[-C--:B------:R-:W-:Y:S01]  /*2fd0*/  ISETP.GE.AND P2, PT, R37, R54.reuse, PT ;  /* 0x000000362500720c */ /* 0x080fe20003f46270 */
[----:B------:R-:W-:Y:S01]  /*2fe0*/  FMUL.FTZ R72, R72, UR4 ;  /* 0x0000000448487c20 */ /* 0x000fe20008410000 */
[----:B------:R-:W-:Y:S01]  /*2ff0*/  ISETP.GE.AND P5, PT, R25, R54, PT ;  /* 0x000000361900720c */ /* 0x000fe20003fa6270 */
[----:B------:R-:W-:Y:S01]  /*3000*/  FMUL.FTZ R73, R73, UR4 ;  /* 0x0000000449497c20 */ /* 0x000fe20008410000 */
[-C--:B------:R-:W-:Y:S01]  /*3010*/  ISETP.GE.AND P4, PT, R25, R6.reuse, PT ;  /* 0x000000061900720c */ /* 0x080fe20003f86270 */
[----:B------:R-:W-:Y:S01]  /*3020*/  VIADD R25, R57, 0xffffff88 ;  /* 0xffffff8839197836 */ /* 0x000fe20000000000 */
[----:B------:R-:W-:Y:S01]  /*3030*/  ISETP.GE.AND P1, PT, R37, R6, PT ;  /* 0x000000062500720c */ /* 0x000fe20003f26270 */
[----:B------:R-:W-:Y:S01]  /*3040*/  HMMA.16816.F32 R92, R8, R58, R92 ;  /* 0x0000003a085c723c */ /* 0x000fe2000000185c */
[----:B------:R-:W-:Y:S01]  /*3050*/  FSEL R120, R120, -INF , !P2 ;  /* 0xff80000078787808 */ /* 0x000fe20005000000 */
[----:B------:R-:W-:Y:S01]  /*3060*/  VIADD R33, R57, 0xffffff91 ;  /* 0xffffff9139217836 */ /* 0x000fe20000000000 */
[C---:B------:R-:W-:Y:S01]  /*3070*/  ISETP.GE.AND P0, PT, R25.reuse, R54, PT ;  /* 0x000000361900720c */ /* 0x040fe20003f06270 */
[----:B------:R3:W-:Y:S01]  /*3080*/  MUFU.TANH R156, R72 ;  /* 0x00000048009c7308 */ /* 0x0007e20000002400 */
[----:B------:R-:W-:Y:S01]  /*3090*/  ISETP.GE.AND P3, PT, R25, R6, PT ;  /* 0x000000061900720c */ /* 0x000fe20003f66270 */
[C---:B------:R-:W-:Y:S01]  /*30a0*/  VIADD R25, R57.reuse, 0xffffff90 ;  /* 0xffffff9039197836 */ /* 0x040fe20000000000 */
[----:B------:R-:W-:Y:S01]  /*30b0*/  FSEL R59, R122, -INF , !P1 ;  /* 0xff8000007a3b7808 */ /* 0x000fe20004800000 */
[----:B------:R-:W-:Y:S01]  /*30c0*/  VIADD R9, R57, 0xffffff89 ;  /* 0xffffff8939097836 */ /* 0x000fe20000000000 */
[----:B------:R-:W-:Y:S01]  /*30d0*/  FSEL R0, R0, -INF , !P5 ;  /* 0xff80000000007808 */ /* 0x000fe20006800000 */
[----:B------:R-:W-:Y:S01]  /*30e0*/  HMMA.16816.F32 R16, R48, R26, R16 ;  /* 0x0000001a3010723c */ /* 0x000fe20000001810 */
[----:B------:R-:W-:Y:S01]  /*30f0*/  FSEL R121, R121, -INF , !P4 ;  /* 0xff80000079797808 */ /* 0x000fe20006000000 */
[----:B------:R4:W-:Y:S01]  /*3100*/  MUFU.TANH R154, R73 ;  /* 0x00000049009a7308 */ /* 0x0009e20000002400 */
[----:B------:R-:W-:Y:S01]  /*3110*/  ISETP.GE.AND P2, PT, R25, R54, PT ;  /* 0x000000361900720c */ /* 0x000fe20003f46270 */
[----:B------:R-:W-:Y:S01]  /*3120*/  FMUL.FTZ R71, R75, UR4 ;  /* 0x000000044b477c20 */ /* 0x000fe20008410000 */
[----:B------:R-:W-:Y:S01]  /*3130*/  ISETP.GE.AND P1, PT, R25, R6, PT ;  /* 0x000000061900720c */ /* 0x000fe20003f26270 */
[----:B-----5:R-:W-:Y:S01]  /*3140*/  HMMA.16816.F32 R60, R40, R44, R60 ;  /* 0x0000002c283c723c */ /* 0x020fe2000000183c */
[C---:B------:R-:W-:Y:S01]  /*3150*/  ISETP.GE.AND P5, PT, R9.reuse, R54, PT ;  /* 0x000000360900720c */ /* 0x040fe20003fa6270 */
[----:B------:R5:W3:Y:S01]  /*3160*/  LDSM.16.M88.4 R24, [R7+0xb800] ;  /* 0x00b800000718783b */ /* 0x000ae20000000200 */
[----:B------:R-:W-:Y:S01]  /*3170*/  ISETP.GE.AND P4, PT, R9, R6, PT ;  /* 0x000000060900720c */ /* 0x000fe20003f86270 */
[----:B------:R-:W4:Y:S01]  /*3180*/  MUFU.TANH R56, R56 ;  /* 0x0000003800387308 */ /* 0x000f220000002400 */
[----:B------:R-:W-:Y:S01]  /*3190*/  FSEL R80, R80, -INF , !P0 ;  /* 0xff80000050507808 */ /* 0x000fe20004000000 */
[----:B------:R-:W4:Y:S01]  /*31a0*/  LDSM.16.M88.4 R8, [R225+0x7000] ;  /* 0x00700000e108783b */ /* 0x000f220000000200 */
[----:B------:R-:W-:Y:S01]  /*31b0*/  HMMA.16816.F32 R108, R28, R34, R108 ;  /* 0x000000221c6c723c */ /* 0x000fe2000000186c */
[----:B------:R-:W-:Y:S01]  /*31c0*/  FSEL R123, R123, -INF , !P3 ;  /* 0xff8000007b7b7808 */ /* 0x000fe20005800000 */
[----:B--2---:R-:W-:Y:S01]  /*31d0*/  FMUL.FTZ R70, R74, UR4 ;  /* 0x000000044a467c20 */ /* 0x004fe20008410000 */
[----:B------:R-:W-:-:S02]  /*31e0*/  ISETP.GE.AND P0, PT, R33, R54, PT ;  /* 0x000000362100720c */ /* 0x000fc40003f06270 */
[----:B------:R-:W-:Y:S01]  /*31f0*/  ISETP.GE.AND P3, PT, R33, R6, PT ;  /* 0x000000062100720c */ /* 0x000fe20003f66270 */
[----:B-1----:R-:W-:Y:S01]  /*3200*/  HMMA.16816.F32 R12, R84, R20, R12 ;  /* 0x00000014540c723c */ /* 0x002fe2000000180c */
[----:B------:R-:W-:Y:S01]  /*3210*/  VIADD R33, R57, 0xffffff98 ;  /* 0xffffff9839217836 */ /* 0x000fe20000000000 */
[----:B------:R-:W-:Y:S01]  /*3220*/  FSEL R58, R83, -INF , !P2 ;  /* 0xff800000533a7808 */ /* 0x000fe20005000000 */
[----:B------:R-:W-:Y:S01]  /*3230*/  MUFU.TANH R65, R65 ;  /* 0x0000004100417308 */ /* 0x000fe20000002400 */
[----:B------:R-:W-:Y:S02]  /*3240*/  FSEL R55, R96, -INF , !P1 ;  /* 0xff80000060377808 */ /* 0x000fe40004800000 */
[----:B------:R-:W-:Y:S01]  /*3250*/  HMMA.16816.F32 R44, R40, R46, R16 ;  /* 0x0000002e282c723c */ /* 0x000fe20000001810 */
[----:B------:R-:W1:Y:S01]  /*3260*/  LDSM.16.M88.4 R16, [R227+0x7800] ;  /* 0x00780000e310783b */ /* 0x000e620000000200 */
[----:B------:R-:W-:Y:S01]  /*3270*/  FSEL R68, R81, -INF , !P5 ;  /* 0xff80000051447808 */ /* 0x000fe20006800000 */
[C---:B------:R-:W-:Y:S01]  /*3280*/  VIADD R21, R57.reuse, 0xffffffa1 ;  /* 0xffffffa139157836 */ /* 0x040fe20000000000 */
[----:B------:R-:W-:Y:S01]  /*3290*/  FSEL R69, R112, -INF , !P4 ;  /* 0xff80000070457808 */ /* 0x000fe20006000000 */
[----:B------:R-:W2:Y:S01]  /*32a0*/  MUFU.TANH R163, R118 ;  /* 0x0000007600a37308 */ /* 0x000ea20000002400 */
[----:B-----5:R-:W-:Y:S01]  /*32b0*/  VIADD R7, R57, 0xffffff99 ;  /* 0xffffff9939077836 */ /* 0x020fe20000000000 */
[C---:B------:R-:W-:Y:S01]  /*32c0*/  ISETP.GE.AND P5, PT, R33.reuse, R54, PT ;  /* 0x000000362100720c */ /* 0x040fe20003fa6270 */
[----:B------:R-:W-:Y:S01]  /*32d0*/  FMUL.FTZ R160, R60, UR4 ;  /* 0x000000043ca07c20 */ /* 0x000fe20008410000 */
[----:B------:R-:W-:Y:S01]  /*32e0*/  ISETP.GE.AND P4, PT, R33, R6, PT ;  /* 0x000000062100720c */ /* 0x000fe20003f86270 */
[----:B------:R-:W-:Y:S01]  /*32f0*/  FMUL.FTZ R62, R62, UR4 ;  /* 0x000000043e3e7c20 */ /* 0x000fe20008410000 */
[C---:B------:R-:W-:Y:S01]  /*3300*/  ISETP.GE.AND P2, PT, R7.reuse, R54, PT ;  /* 0x000000360700720c */ /* 0x040fe20003f46270 */
[----:B------:R-:W5:Y:S01]  /*3310*/  LDSM.16.M88.4 R32, [R212+0x7000] ;  /* 0x00700000d420783b */ /* 0x000f620000000200 */
[----:B------:R-:W-:Y:S01]  /*3320*/  ISETP.GE.AND P1, PT, R7, R6, PT ;  /* 0x000000060700720c */ /* 0x000fe20003f26270 */
[----:B------:R-:W-:Y:S01]  /*3330*/  VIADD R7, R57, 0xffffffa0 ;  /* 0xffffffa039077836 */ /* 0x000fe20000000000 */
[----:B------:R-:W-:Y:S01]  /*3340*/  FSEL R82, R82, -INF , !P0 ;  /* 0xff80000052527808 */ /* 0x000fe20004000000 */
[----:B------:R-:W-:Y:S01]  /*3350*/  HMMA.16816.F32 R108, R84, R22, R108 ;  /* 0x00000016546c723c */ /* 0x000fe2000000186c */
[----:B------:R-:W-:Y:S01]  /*3360*/  FSEL R97, R97, -INF , !P3 ;  /* 0xff80000061617808 */ /* 0x000fe20005800000 */
[----:B------:R-:W2:Y:S01]  /*3370*/  MUFU.TANH R166, R117 ;  /* 0x0000007500a67308 */ /* 0x000ea20000002400 */
[----:B------:R-:W-:Y:S01]  /*3380*/  ISETP.GE.AND P0, PT, R7, R54, PT ;  /* 0x000000360700720c */ /* 0x000fe20003f06270 */
[----:B------:R-:W-:Y:S01]  /*3390*/  FMUL.FTZ R60, R61, UR4 ;  /* 0x000000043d3c7c20 */ /* 0x000fe20008410000 */
[----:B------:R-:W-:Y:S01]  /*33a0*/  ISETP.GE.AND P3, PT, R7, R6, PT ;  /* 0x000000060700720c */ /* 0x000fe20003f66270 */
[----:B------:R-:W-:Y:S01]  /*33b0*/  FMUL.FTZ R63, R63, UR4 ;  /* 0x000000043f3f7c20 */ /* 0x000fe20008410000 */
[----:B---3--:R-:W-:Y:S01]  /*33c0*/  HMMA.16816.F32 R104, R28, R24, R104 ;  /* 0x000000181c68723c */ /* 0x008fe20000001868 */
[----:B------:R-:W-:Y:S01]  /*33d0*/  FSEL R72, R113, -INF , !P5 ;  /* 0xff80000071487808 */ /* 0x000fe20006800000 */
[----:B------:R-:W-:Y:S01]  /*33e0*/  FMUL.FTZ R159, R46, UR4 ;  /* 0x000000042e9f7c20 */ /* 0x000fe20008410000 */
[----:B------:R-:W-:Y:S01]  /*33f0*/  FSEL R7, R99, -INF , !P4 ;  /* 0xff80000063077808 */ /* 0x000fe20006000000 */
[----:B------:R-:W3:Y:S01]  /*3400*/  MUFU.TANH R66, R66 ;  /* 0x0000004200427308 */ /* 0x000ee20000002400 */
[----:B------:R-:W-:Y:S01]  /*3410*/  FSEL R98, R98, -INF , !P2 ;  /* 0xff80000062627808 */ /* 0x000fe20005000000 */
[----:B----4-:R-:W-:Y:S01]  /*3420*/  HMMA.16816.F32 R12, R48, R8, R12 ;  /* 0x00000008300c723c */ /* 0x010fe2000000180c */
[----:B------:R-:W-:Y:S01]  /*3430*/  FSEL R73, R114, -INF , !P1 ;  /* 0xff80000072497808 */ /* 0x000fe20004800000 */
[----:B------:R-:W-:Y:S01]  /*3440*/  FMUL.FTZ R44, R44, UR4 ;  /* 0x000000042c2c7c20 */ /* 0x000fe20008410000 */
[----:B------:R-:W-:Y:S01]  /*3450*/  ISETP.GE.AND P5, PT, R21, R54, PT ;  /* 0x000000361500720c */ /* 0x000fe20003fa6270 */
[----:B------:R-:W-:Y:S01]  /*3460*/  FMUL.FTZ R45, R45, UR4 ;  /* 0x000000042d2d7c20 */ /* 0x000fe20008410000 */
[----:B------:R-:W-:Y:S01]  /*3470*/  ISETP.GE.AND P4, PT, R21, R6, PT ;  /* 0x000000061500720c */ /* 0x000fe20003f86270 */
[----:B------:R-:W-:Y:S01]  /*3480*/  HMMA.16816.F32 R92, R28, R26, R92 ;  /* 0x0000001a1c5c723c */ /* 0x000fe2000000185c */
[----:B------:R-:W-:Y:S01]  /*3490*/  VIADD R9, R57, 0xffffffa8 ;  /* 0xffffffa839097836 */ /* 0x000fe20000000000 */
[----:B------:R-:W4:Y:S01]  /*34a0*/  LDSM.16.M88.4 R20, [R225+0x7800] ;  /* 0x00780000e114783b */ /* 0x000f220000000200 */
[----:B------:R-:W-:Y:S01]  /*34b0*/  FSEL R52, R100, -INF , !P0 ;  /* 0xff80000064347808 */ /* 0x000fe20004000000 */
[----:B------:R-:W3:Y:S01]  /*34c0*/  MUFU.TANH R162, R88 ;  /* 0x0000005800a27308 */ /* 0x000ee20000002400 */
[----:B------:R-:W-:Y:S01]  /*34d0*/  FSEL R171, R171, -INF , !P3 ;  /* 0xff800000abab7808 */ /* 0x000fe20005800000 */
[----:B------:R-:W-:Y:S01]  /*34e0*/  HMMA.16816.F32 R108, R48, R10, R108 ;  /* 0x0000000a306c723c */ /* 0x000fe2000000186c */
[----:B------:R-:W-:Y:S01]  /*34f0*/  ISETP.GE.AND P2, PT, R9, R54, PT ;  /* 0x000000360900720c */ /* 0x000fe20003f46270 */
[----:B------:R-:W-:Y:S01]  /*3500*/  FMUL.FTZ R47, R47, UR4 ;  /* 0x000000042f2f7c20 */ /* 0x000fe20008410000 */
[----:B------:R-:W-:Y:S01]  /*3510*/  ISETP.GE.AND P1, PT, R9, R6, PT ;  /* 0x000000060900720c */ /* 0x000fe20003f26270 */
[----:B------:R-:W-:Y:S01]  /*3520*/  VIADD R9, R57, 0xffffffa9 ;  /* 0xffffffa939097836 */ /* 0x000fe20000000000 */
[----:B------:R-:W-:Y:S01]  /*3530*/  FSEL R170, R170, -INF , !P5 ;  /* 0xff800000aaaa7808 */ /* 0x000fe20006800000 */
[----:B-1----:R-:W-:Y:S01]  /*3540*/  HMMA.16816.F32 R104, R84, R16, R104 ;  /* 0x000000105468723c */ /* 0x002fe20000001868 */
[----:B------:R-:W-:Y:S01]  /*3550*/  FSEL R169, R169, -INF , !P4 ;  /* 0xff800000a9a97808 */ /* 0x000fe20006000000 */
[----:B------:R-:W1:Y:S01]  /*3560*/  MUFU.TANH R151, R90 ;  /* 0x0000005a00977308 */ /* 0x000e620000002400 */
[----:B------:R-:W-:-:S02]  /*3570*/  ISETP.GE.AND P0, PT, R9, R54, PT ;  /* 0x000000360900720c */ /* 0x000fc40003f06270 */
[----:B------:R-:W-:Y:S01]  /*3580*/  ISETP.GE.AND P3, PT, R9, R6, PT ;  /* 0x000000060900720c */ /* 0x000fe20003f66270 */
[----:B------:R-:W-:Y:S01]  /*3590*/  VIADD R9, R57, 0xffffffb0 ;  /* 0xffffffb039097836 */ /* 0x000fe20000000000 */
[----:B------:R-:W-:Y:S01]  /*35a0*/  FSEL R168, R168, -INF , !P2 ;  /* 0xff800000a8a87808 */ /* 0x000fe20005000000 */
[----:B-----5:R-:W-:Y:S01]  /*35b0*/  HMMA.16816.F32 R12, R40, R32, R12 ;  /* 0x00000020280c723c */ /* 0x020fe2000000180c */
[----:B------:R-:W-:Y:S01]  /*35c0*/  FSEL R167, R167, -INF , !P1 ;  /* 0xff800000a7a77808 */ /* 0x000fe20004800000 */
[----:B------:R-:W-:Y:S01]  /*35d0*/  VIADD R17, R57, 0xffffffb9 ;  /* 0xffffffb939117836 */ /* 0x000fe20000000000 */
[C---:B------:R-:W-:Y:S01]  /*35e0*/  ISETP.GE.AND P5, PT, R9.reuse, R54, PT ;  /* 0x000000360900720c */ /* 0x040fe20003fa6270 */
[----:B------:R5:W-:Y:S01]  /*35f0*/  MUFU.TANH R32, R44 ;  /* 0x0000002c00207308 */ /* 0x000be20000002400 */
[----:B------:R-:W-:Y:S01]  /*3600*/  ISETP.GE.AND P4, PT, R9, R6, PT ;  /* 0x000000060900720c */ /* 0x000fe20003f86270 */
[----:B------:R-:W-:Y:S01]  /*3610*/  VIADD R9, R57, 0xffffffb1 ;  /* 0xffffffb139097836 */ /* 0x000fe20000000000 */
[----:B------:R-:W-:Y:S01]  /*3620*/  FSEL R46, R56, -INF , !P0 ;  /* 0xff800000382e7808 */ /* 0x000fe20004000000 */
[----:B------:R-:W-:Y:S01]  /*3630*/  HMMA.16816.F32 R92, R84, R18, R92 ;  /* 0x00000012545c723c */ /* 0x000fe2000000185c */
[----:B------:R-:W-:-:S02]  /*3640*/  FSEL R37, R64, -INF , !P3 ;  /* 0xff80000040257808 */ /* 0x000fc40005800000 */
[C---:B------:R-:W-:Y:S01]  /*3650*/  ISETP.GE.AND P2, PT, R9.reuse, R54, PT ;  /* 0x000000360900720c */ /* 0x040fe20003f46270 */
[----:B------:R-:W1:Y:S01]  /*3660*/  MUFU.TANH R67, R67 ;  /* 0x0000004300437308 */ /* 0x000e620000002400 */
[-C--:B------:R-:W-:Y:S01]  /*3670*/  ISETP.GE.AND P1, PT, R9, R6.reuse, PT ;  /* 0x000000060900720c */ /* 0x080fe20003f26270 */
[----:B------:R-:W-:Y:S01]  /*3680*/  VIADD R9, R57, 0xffffffb8 ;  /* 0xffffffb839097836 */ /* 0x000fe20000000000 */
[----:B--2---:R-:W-:Y:S01]  /*3690*/  FSEL R163, R163, -INF , !P4 ;  /* 0xff800000a3a37808 */ /* 0x004fe20006000000 */
[----:B------:R-:W-:Y:S01]  /*36a0*/  HMMA.16816.F32 R108, R40, R34, R108 ;  /* 0x00000022286c723c */ /* 0x000fe2000000186c */
[----:B------:R-:W-:Y:S02]  /*36b0*/  ISETP.GE.AND P4, PT, R17, R6, PT ;  /* 0x000000061100720c */ /* 0x000fe40003f86270 */
[C---:B------:R-:W-:Y:S01]  /*36c0*/  ISETP.GE.AND P0, PT, R9.reuse, R54, PT ;  /* 0x000000360900720c */ /* 0x040fe20003f06270 */
[----:B------:R-:W2:Y:S01]  /*36d0*/  MUFU.TANH R149, R91 ;  /* 0x0000005b00957308 */ /* 0x000ea20000002400 */
[----:B------:R-:W-:Y:S01]  /*36e0*/  ISETP.GE.AND P3, PT, R9, R6, PT ;  /* 0x000000060900720c */ /* 0x000fe20003f66270 */
[C---:B----4-:R-:W-:Y:S01]  /*36f0*/  HMMA.16816.F32 R104, R48.reuse, R20, R104 ;  /* 0x000000143068723c */ /* 0x050fe20000001868 */
[----:B------:R-:W4:Y:S01]  /*3700*/  LDSM.16.M88.4 R8, [R212+0x7800] ;  /* 0x00780000d408783b */ /* 0x000f220000000200 */
[----:B-----5:R-:W-:Y:S01]  /*3710*/  FSEL R44, R65, -INF , !P5 ;  /* 0xff800000412c7808 */ /* 0x020fe20006800000 */
[----:B------:R-:W-:Y:S01]  /*3720*/  FMUL.FTZ R150, R13, UR4 ;  /* 0x000000040d967c20 */ /* 0x000fe20008410000 */
[-C--:B------:R-:W-:Y:S01]  /*3730*/  ISETP.GE.AND P5, PT, R17, R54.reuse, PT ;  /* 0x000000361100720c */ /* 0x080fe20003fa6270 */
[C---:B------:R-:W-:Y:S01]  /*3740*/  VIADD R17, R57.reuse, 0xffffffc0 ;  /* 0xffffffc039117836 */ /* 0x040fe20000000000 */
[----:B------:R-:W5:Y:S01]  /*3750*/  MUFU.TANH R148, R76 ;  /* 0x0000004c00947308 */ /* 0x000f620000002400 */
[----:B------:R-:W-:Y:S01]  /*3760*/  FSEL R166, R166, -INF , !P2 ;  /* 0xff800000a6a67808 */ /* 0x000fe20005000000 */
[----:B------:R-:W-:Y:S01]  /*3770*/  VIADD R13, R57, 0xffffffc8 ;  /* 0xffffffc8390d7836 */ /* 0x000fe20000000000 */
[----:B---3--:R-:W-:Y:S01]  /*3780*/  FSEL R39, R66, -INF , !P1 ;  /* 0xff80000042277808 */ /* 0x008fe20004800000 */
[----:B------:R-:W-:Y:S01]  /*3790*/  HMMA.16816.F32 R92, R48, R22, R92 ;  /* 0x00000016305c723c */ /* 0x000fe2000000185c */
[C---:B------:R-:W-:Y:S01]  /*37a0*/  ISETP.GE.AND P2, PT, R17.reuse, R54, PT ;  /* 0x000000361100720c */ /* 0x040fe20003f46270 */
[----:B------:R-:W-:Y:S01]  /*37b0*/  FMUL.FTZ R12, R12, UR4 ;  /* 0x000000040c0c7c20 */ /* 0x000fe20008410000 */
[----:B------:R-:W-:Y:S01]  /*37c0*/  ISETP.GE.AND P1, PT, R17, R6, PT ;  /* 0x000000061100720c */ /* 0x000fe20003f26270 */
[----:B------:R-:W3:Y:S01]  /*37d0*/  MUFU.TANH R153, R78 ;  /* 0x0000004e00997308 */ /* 0x000ee20000002400 */
[----:B------:R-:W-:Y:S01]  /*37e0*/  VIADD R17, R57, 0xffffffc1 ;  /* 0xffffffc139117836 */ /* 0x000fe20000000000 */
[----:B------:R-:W-:Y:S01]  /*37f0*/  FSEL R162, R162, -INF , !P0 ;  /* 0xff800000a2a27808 */ /* 0x000fe20004000000 */
[----:B------:R-:W-:Y:S01]  /*3800*/  FMUL.FTZ R14, R14, UR4 ;  /* 0x000000040e0e7c20 */ /* 0x000fe20008410000 */
[----:B-1----:R-:W-:Y:S01]  /*3810*/  FSEL R151, R151, -INF , !P3 ;  /* 0xff80000097977808 */ /* 0x002fe20005800000 */
[----:B------:R-:W-:Y:S01]  /*3820*/  FMUL.FTZ R108, R108, UR4 ;  /* 0x000000046c6c7c20 */ /* 0x000fe20008410000 */
[----:B------:R-:W-:Y:S01]  /*3830*/  ISETP.GE.AND P0, PT, R17, R54, PT ;  /* 0x000000361100720c */ /* 0x000fe20003f06270 */
[----:B------:R-:W-:Y:S01]  /*3840*/  FMUL.FTZ R15, R15, UR4 ;  /* 0x000000040f0f7c20 */ /* 0x000fe20008410000 */
[----:B------:R-:W1:Y:S01]  /*3850*/  MUFU.TANH R71, R71 ;  /* 0x0000004700477308 */ /* 0x000e620000002400 */
[----:B------:R-:W-:Y:S01]  /*3860*/  ISETP.GE.AND P3, PT, R17, R6, PT ;  /* 0x000000061100720c */ /* 0x000fe20003f66270 */
[----:B------:R-:W-:Y:S01]  /*3870*/  VIADD R17, R57, 0xffffffc9 ;  /* 0xffffffc939117836 */ /* 0x000fe20000000000 */
[----:B------:R-:W-:Y:S01]  /*3880*/  FSEL R38, R67, -INF , !P5 ;  /* 0xff80000043267808 */ /* 0x000fe20006800000 */
[----:B------:R-:W-:Y:S01]  /*3890*/  FMUL.FTZ R110, R110, UR4 ;  /* 0x000000046e6e7c20 */ /* 0x000fe20008410000 */
[----:B--2---:R-:W-:Y:S01]  /*38a0*/  FSEL R149, R149, -INF , !P4 ;  /* 0xff80000095957808 */ /* 0x004fe20006000000 */
[----:B------:R-:W-:Y:S01]  /*38b0*/  FMUL.FTZ R109, R109, UR4 ;  /* 0x000000046d6d7c20 */ /* 0x000fe20008410000 */
[----:B-----5:R-:W-:Y:S01]  /*38c0*/  FSEL R148, R148, -INF , !P2 ;  /* 0xff80000094947808 */ /* 0x020fe20005000000 */
[----:B------:R-:W2:Y:S01]  /*38d0*/  MUFU.TANH R158, R77 ;  /* 0x0000004d009e7308 */ /* 0x000ea20000002400 */
[----:B---3--:R-:W-:Y:S01]  /*38e0*/  FSEL R153, R153, -INF , !P1 ;  /* 0xff80000099997808 */ /* 0x008fe20004800000 */
[----:B------:R-:W-:Y:S01]  /*38f0*/  FMUL.FTZ R111, R111, UR4 ;  /* 0x000000046f6f7c20 */ /* 0x000fe20008410000 */
[----:B------:R-:W-:Y:S01]  /*3900*/  ISETP.GE.AND P5, PT, R13, R54, PT ;  /* 0x000000360d00720c */ /* 0x000fe20003fa6270 */
[----:B------:R-:W-:-:S04]  /*3910*/  DEPBAR.LE SB0, 0x0 ;  /* 0x000080000000791a */ /* 0x000fc80000000000 */
[----:B------:R-:W3:Y:S01]  /*3920*/  MUFU.TANH R155, R79 ;  /* 0x0000004f009b7308 */ /* 0x000ee20000002400 */
[----:B------:R-:W-:Y:S01]  /*3930*/  ISETP.GE.AND P4, PT, R13, R6, PT ;  /* 0x000000060d00720c */ /* 0x000fe20003f86270 */
[----:B------:R-:W-:Y:S01]  /*3940*/  VIADD R13, R57, 0xffffffd0 ;  /* 0xffffffd0390d7836 */ /* 0x000fe20000000000 */
[----:B----4-:R-:W-:Y:S01]  /*3950*/  HMMA.16816.F32 R104, R40, R8, R104 ;  /* 0x000000082868723c */ /* 0x010fe20000001868 */
[C---:B------:R-:W-:Y:S02]  /*3960*/  ISETP.GE.AND P2, PT, R17.reuse, R54, PT ;  /* 0x000000361100720c */ /* 0x040fe40003f46270 */
[----:B------:R-:W-:Y:S02]  /*3970*/  ISETP.GE.AND P1, PT, R17, R6, PT ;  /* 0x000000061100720c */ /* 0x000fe40003f26270 */
[----:B------:R-:W4:Y:S01]  /*3980*/  MUFU.TANH R160, R160 ;  /* 0x000000a000a07308 */ /* 0x000f220000002400 */
[----:B------:R-:W-:Y:S01]  /*3990*/  FSEL R154, R154, -INF , !P2 ;  /* 0xff8000009a9a7808 */ /* 0x000fe20005000000 */
[----:B------:R-:W-:Y:S01]  /*39a0*/  VIADD R9, R57, 0xffffffd8 ;  /* 0xffffffd839097836 */ /* 0x000fe20000000000 */
[----:B-1----:R-:W-:-:S02]  /*39b0*/  FSEL R33, R71, -INF , !P1 ;  /* 0xff80000047217808 */ /* 0x002fc40004800000 */
[----:B--2---:R-:W-:Y:S02]  /*39c0*/  FSEL R158, R158, -INF , !P0 ;  /* 0xff8000009e9e7808 */ /* 0x004fe40004000000 */
[----:B------:R-:W-:Y:S01]  /*39d0*/  ISETP.GE.AND P2, PT, R9, R54, PT ;  /* 0x000000360900720c */ /* 0x000fe20003f46270 */
[----:B------:R-:W1:Y:S01]  /*39e0*/  MUFU.TANH R165, R62 ;  /* 0x0000003e00a57308 */ /* 0x000e620000002400 */
[----:B---3--:R-:W-:Y:S02]  /*39f0*/  FSEL R155, R155, -INF , !P3 ;  /* 0xff8000009b9b7808 */ /* 0x008fe40005800000 */
[----:B------:R-:W-:Y:S01]  /*3a00*/  ISETP.GE.AND P1, PT, R9, R6, PT ;  /* 0x000000060900720c */ /* 0x000fe20003f26270 */
[----:B------:R-:W-:Y:S01]  /*3a10*/  VIADD R9, R57, 0xffffffd9 ;  /* 0xffffffd939097836 */ /* 0x000fe20000000000 */
[C---:B------:R-:W-:Y:S02]  /*3a20*/  ISETP.GE.AND P0, PT, R13.reuse, R54, PT ;  /* 0x000000360d00720c */ /* 0x040fe40003f06270 */
[----:B------:R-:W-:Y:S01]  /*3a30*/  ISETP.GE.AND P3, PT, R13, R6, PT ;  /* 0x000000060d00720c */ /* 0x000fe20003f66270 */
[----:B------:R-:W2:Y:S01]  /*3a40*/  MUFU.TANH R159, R159 ;  /* 0x0000009f009f7308 */ /* 0x000ea20000002400 */
[----:B----4-:R-:W-:Y:S01]  /*3a50*/  FSEL R160, R160, -INF , !P0 ;  /* 0xff800000a0a07808 */ /* 0x010fe20004000000 */
[----:B------:R-:W-:Y:S01]  /*3a60*/  VIADD R13, R57, 0xffffffd1 ;  /* 0xffffffd1390d7836 */ /* 0x000fe20000000000 */
[----:B------:R-:W-:Y:S01]  /*3a70*/  ISETP.GE.AND P0, PT, R9, R54, PT ;  /* 0x000000360900720c */ /* 0x000fe20003f06270 */
[----:B------:R-:W-:Y:S01]  /*3a80*/  FMUL.FTZ R105, R105, UR4 ;  /* 0x0000000469697c20 */ /* 0x000fe20008410000 */
[----:B------:R-:W-:Y:S01]  /*3a90*/  FSEL R32, R32, -INF , !P2 ;  /* 0xff80000020207808 */ /* 0x000fe20005000000 */
[----:B------:R-:W-:Y:S01]  /*3aa0*/  FMUL.FTZ R104, R104, UR4 ;  /* 0x0000000468687c20 */ /* 0x000fe20008410000 */
[----:B------:R-:W-:Y:S01]  /*3ab0*/  FSEL R156, R156, -INF , !P5 ;  /* 0xff8000009c9c7808 */ /* 0x000fe20006800000 */
[----:B------:R-:W3:Y:S01]  /*3ac0*/  MUFU.TANH R70, R70 ;  /* 0x0000004600467308 */ /* 0x000ee20000002400 */
[----:B-1----:R-:W-:Y:S01]  /*3ad0*/  FSEL R165, R165, -INF , !P3 ;  /* 0xff800000a5a57808 */ /* 0x002fe20005800000 */
[----:B------:R-:W-:Y:S01]  /*3ae0*/  FMUL.FTZ R106, R106, UR4 ;  /* 0x000000046a6a7c20 */ /* 0x000fe20008410000 */
[----:B------:R-:W-:Y:S01]  /*3af0*/  ISETP.GE.AND P3, PT, R9, R6, PT ;  /* 0x000000060900720c */ /* 0x000fe20003f66270 */
[----:B------:R-:W-:Y:S01]  /*3b00*/  VIADD R9, R57, 0xffffffe1 ;  /* 0xffffffe139097836 */ /* 0x000fe20000000000 */
[----:B------:R-:W-:Y:S01]  /*3b10*/  ISETP.GE.AND P5, PT, R13, R54, PT ;  /* 0x000000360d00720c */ /* 0x000fe20003fa6270 */
[----:B------:R-:W-:-:S02]  /*3b20*/  FMUL.FTZ R107, R107, UR4 ;  /* 0x000000046b6b7c20 */ /* 0x000fc40008410000 */
[----:B------:R-:W1:Y:S01]  /*3b30*/  MUFU.TANH R60, R60 ;  /* 0x0000003c003c7308 */ /* 0x000e620000002400 */
[----:B--2---:R-:W-:Y:S02]  /*3b40*/  FSEL R159, R159, -INF , !P1 ;  /* 0xff8000009f9f7808 */ /* 0x004fe40004800000 */
[C---:B------:R-:W-:Y:S02]  /*3b50*/  ISETP.GE.AND P2, PT, R9.reuse, R54, PT ;  /* 0x000000360900720c */ /* 0x040fe40003f46270 */
[-C--:B------:R-:W-:Y:S02]  /*3b60*/  ISETP.GE.AND P1, PT, R9, R6.reuse, PT ;  /* 0x000000060900720c */ /* 0x080fe40003f26270 */
[----:B------:R-:W-:Y:S01]  /*3b70*/  HMMA.16816.F32 R8, R40, R10, R92 ;  /* 0x0000000a2808723c */ /* 0x000fe2000000185c */
        /* <DEDUP_REMOVED lines=9> */
[----:B------:R-:W-:Y:S01]  /*3c10*/  ISETP.GE.AND P4, PT, R13, R6, PT ;  /* 0x000000060d00720c */ /* 0x000fe20003f86270 */
[----:B------:R-:W-:-:S03]  /*3c20*/  VIADD R13, R57, 0xffffffe9 ;  /* 0xffffffe9390d7836 */ /* 0x000fc60000000000 */
[----:B------:R-:W-:Y:S01]  /*3c30*/  FMUL.FTZ R8, R8, UR4 ;  /* 0x0000000408087c20 */ /* 0x000fe20008410000 */
[----:B------:R-:W2:Y:S01]  /*3c40*/  MUFU.TANH R164, R45 ;  /* 0x0000002d00a47308 */ /* 0x000ea20000002400 */
[----:B---3--:R-:W-:Y:S01]  /*3c50*/  FSEL R152, R152, -INF , !P5 ;  /* 0xff80000098987808 */ /* 0x008fe20006800000 */
[----:B------:R-:W-:Y:S01]  /*3c60*/  FMUL.FTZ R9, R9, UR4 ;  /* 0x0000000409097c20 */ /* 0x000fe20008410000 */
[----:B------:R-:W-:Y:S01]  /*3c70*/  ISETP.GE.AND P5, PT, R13, R54, PT ;  /* 0x000000360d00720c */ /* 0x000fe20003fa6270 */
[----:B------:R-:W-:Y:S01]  /*3c80*/  FMUL.FTZ R10, R10, UR4 ;  /* 0x000000040a0a7c20 */ /* 0x000fe20008410000 */
[----:B------:R-:W-:-:S03]  /*3c90*/  FMUL.FTZ R11, R11, UR4 ;  /* 0x000000040b0b7c20 */ /* 0x000fc60008410000 */
[----:B------:R-:W-:Y:S01]  /*3ca0*/  MUFU.TANH R146, R108 ;  /* 0x0000006c00927308 */ /* 0x000fe20000002400 */
[----:B-1----:R-:W-:Y:S02]  /*3cb0*/  FSEL R147, R147, -INF , !P4 ;  /* 0xff80000093937808 */ /* 0x002fe40006000000 */
[----:B------:R-:W-:Y:S01]  /*3cc0*/  ISETP.GE.AND P4, PT, R13, R6, PT ;  /* 0x000000060d00720c */ /* 0x000fe20003f86270 */
[----:B------:R-:W-:-:S04]  /*3cd0*/  VIADD R13, R57, 0xfffffff1 ;  /* 0xfffffff1390d7836 */ /* 0x000fc80000000000 */
[----:B------:R-:W1:Y:S01]  /*3ce0*/  MUFU.TANH R157, R47 ;  /* 0x0000002f009d7308 */ /* 0x000e620000002400 */
[----:B--2---:R-:W-:-:S07]  /*3cf0*/  FSEL R164, R164, -INF , !P0 ;  /* 0xff800000a4a47808 */ /* 0x004fce0004000000 */
[----:B------:R-:W-:Y:S08]  /*3d00*/  MUFU.TANH R140, R105 ;  /* 0x00000069008c7308 */ /* 0x000ff00000002400 */
[----:B------:R2:W3:Y:S01]  /*3d10*/  MUFU.TANH R145, R15 ;  /* 0x0000000f00917308 */ /* 0x0004e20000002400 */
[----:B-1----:R-:W-:-:S07]  /*3d20*/  FSEL R157, R157, -INF , !P3 ;  /* 0xff8000009d9d7808 */ /* 0x002fce0005800000 */
[----:B------:R-:W1:Y:S08]  /*3d30*/  MUFU.TANH R143, R110 ;  /* 0x0000006e008f7308 */ /* 0x000e700000002400 */
[----:B------:R-:W4:Y:S01]  /*3d40*/  MUFU.TANH R150, R150 ;  /* 0x0000009600967308 */ /* 0x000f220000002400 */
[----:B--2---:R-:W-:Y:S01]  /*3d50*/  VIADD R15, R57, 0xffffffe8 ;  /* 0xffffffe8390f7836 */ /* 0x004fe20000000000 */
[----:B---3--:R-:W-:-:S04]  /*3d60*/  FSEL R145, R145, -INF , !P1 ;  /* 0xff80000091917808 */ /* 0x008fc80004800000 */
[C---:B------:R-:W-:Y:S02]  /*3d70*/  ISETP.GE.AND P0, PT, R15.reuse, R54, PT ;  /* 0x000000360f00720c */ /* 0x040fe40003f06270 */
[----:B------:R-:W2:Y:S01]  /*3d80*/  MUFU.TANH R144, R109 ;  /* 0x0000006d00907308 */ /* 0x000ea20000002400 */
[----:B------:R-:W-:Y:S01]  /*3d90*/  ISETP.GE.AND P3, PT, R15, R6, PT ;  /* 0x000000060f00720c */ /* 0x000fe20003f66270 */
[----:B------:R-:W-:Y:S01]  /*3da0*/  VIADD R15, R57, 0xfffffff0 ;  /* 0xfffffff0390f7836 */ /* 0x000fe20000000000 */
[----:B------:R-:W-:Y:S02]  /*3db0*/  FSEL R146, R146, -INF , !P0 ;  /* 0xff80000092927808 */ /* 0x000fe40004000000 */
[----:B------:R-:W-:Y:S02]  /*3dc0*/  ISETP.GE.AND P0, PT, R13, R54, PT ;  /* 0x000000360d00720c */ /* 0x000fe40003f06270 */
[----:B-1----:R-:W-:Y:S01]  /*3dd0*/  FSEL R143, R143, -INF , !P3 ;  /* 0xff8000008f8f7808 */ /* 0x002fe20005800000 */
[----:B------:R-:W1:Y:S01]  /*3de0*/  MUFU.TANH R141, R111 ;  /* 0x0000006f008d7308 */ /* 0x000e620000002400 */
[----:B------:R-:W-:-:S02]  /*3df0*/  FSEL R140, R140, -INF , !P0 ;  /* 0xff8000008c8c7808 */ /* 0x000fc40004000000 */
[----:B------:R-:W-:Y:S02]  /*3e00*/  ISETP.GE.AND P0, PT, R36, 0x2, PT ;  /* 0x000000022400780c */ /* 0x000fe40003f06270 */
[----:B------:R-:W-:Y:S01]  /*3e10*/  ISETP.GE.AND P3, PT, R13, R6, PT ;  /* 0x000000060d00720c */ /* 0x000fe20003f66270 */
[----:B------:R-:W-:Y:S01]  /*3e20*/  VIADD R13, R57, 0xfffffff8 ;  /* 0xfffffff8390d7836 */ /* 0x000fe20000000000 */
[----:B----4-:R-:W-:Y:S01]  /*3e30*/  FSEL R150, R150, -INF , !P2 ;  /* 0xff80000096967808 */ /* 0x010fe20005000000 */
[----:B------:R-:W3:Y:S01]  /*3e40*/  MUFU.TANH R142, R104 ;  /* 0x00000068008e7308 */ /* 0x000ee20000002400 */
[----:B------:R-:W-:Y:S01]  /*3e50*/  ISETP.GE.AND P2, PT, R15, R54, PT ;  /* 0x000000360f00720c */ /* 0x000fe20003f46270 */
[----:B------:R-:W-:Y:S01]  /*3e60*/  VIADD R57, R57, 0xfffffff9 ;  /* 0xfffffff939397836 */ /* 0x000fe20000000000 */
[----:B------:R-:W-:Y:S02]  /*3e70*/  ISETP.GE.AND P1, PT, R15, R6, PT ;  /* 0x000000060f00720c */ /* 0x000fe40003f26270 */
[----:B--2---:R-:W-:-:S02]  /*3e80*/  FSEL R144, R144, -INF , !P5 ;  /* 0xff80000090907808 */ /* 0x004fc40006800000 */
[-C--:B------:R-:W-:Y:S01]  /*3e90*/  ISETP.GE.AND P5, PT, R13, R54.reuse, PT ;  /* 0x000000360d00720c */ /* 0x080fe20003fa6270 */
[----:B------:R-:W2:Y:S01]  /*3ea0*/  MUFU.TANH R137, R106 ;  /* 0x0000006a00897308 */ /* 0x000ea20000002400 */
[----:B-1----:R-:W-:Y:S02]  /*3eb0*/  FSEL R141, R141, -INF , !P4 ;  /* 0xff8000008d8d7808 */ /* 0x002fe40006000000 */
[----:B------:R-:W-:-:S05]  /*3ec0*/  ISETP.GE.AND P4, PT, R57, R54, PT ;  /* 0x000000363900720c */ /* 0x000fca0003f86270 */
[----:B------:R-:W1:Y:S01]  /*3ed0*/  MUFU.TANH R135, R107 ;  /* 0x0000006b00877308 */ /* 0x000e620000002400 */
[----:B---3--:R-:W-:Y:S01]  /*3ee0*/  FSEL R142, R142, -INF , !P2 ;  /* 0xff8000008e8e7808 */ /* 0x008fe20005000000 */
[----:B------:R-:W-:Y:S01]  /*3ef0*/  BAR.SYNC.DEFER_BLOCKING 0x0 ;  /* 0x0000000000007b1d */ /* 0x000fe20000010000 */
[----:B------:R-:W-:-:S05]  /*3f00*/  ISETP.GE.AND P2, PT, R13, R6, PT ;  /* 0x000000060d00720c */ /* 0x000fca0003f46270 */
[----:B------:R-:W3:Y:S01]  /*3f10*/  MUFU.TANH R138, R8 ;  /* 0x00000008008a7308 */ /* 0x000ee20000002400 */
[----:B--2---:R-:W-:Y:S02]  /*3f20*/  FSEL R137, R137, -INF , !P1 ;  /* 0xff80000089897808 */ /* 0x004fe40004800000 */
[----:B------:R-:W-:-:S05]  /*3f30*/  ISETP.GE.AND P1, PT, R57, R6, PT ;  /* 0x000000063900720c */ /* 0x000fca0003f26270 */
[----:B------:R-:W2:Y:S01]  /*3f40*/  MUFU.TANH R136, R9 ;  /* 0x0000000900887308 */ /* 0x000ea20000002400 */
[----:B-1----:R-:W-:-:S07]  /*3f50*/  FSEL R135, R135, -INF , !P3 ;  /* 0xff80000087877808 */ /* 0x002fce0005800000 */
[----:B------:R-:W1:Y:S01]  /*3f60*/  MUFU.TANH R133, R10 ;  /* 0x0000000a00857308 */ /* 0x000e620000002400 */
[----:B---3--:R-:W-:-:S07]  /*3f70*/  FSEL R138, R138, -INF , !P5 ;  /* 0xff8000008a8a7808 */ /* 0x008fce0006800000 */
[----:B------:R-:W3:Y:S01]  /*3f80*/  MUFU.TANH R67, R11 ;  /* 0x0000000b00437308 */ /* 0x000ee20000002400 */
[----:B--2---:R-:W-:Y:S02]  /*3f90*/  FSEL R136, R136, -INF , !P4 ;  /* 0xff80000088887808 */ /* 0x004fe40006000000 */
[----:B-1----:R-:W-:Y:S02]  /*3fa0*/  FSEL R133, R133, -INF , !P2 ;  /* 0xff80000085857808 */ /* 0x002fe40005000000 */
[----:B---3--:R-:W-:Y:S01]  /*3fb0*/  FSEL R67, R67, -INF , !P1 ;  /* 0xff80000043437808 */ /* 0x008fe20004800000 */
        /* <DEDUP_REMOVED lines=57> */
[----:B------:R-:W-:-:S05]  /*4350*/  IMAD R5, R6, UR9, R5 ;  /* 0x0000000906057c24 */ /* 0x000fca000f8e0205 */
[----:B------:R-:W-:Y:S01]  /*4360*/  IADD3 R2, R11, R5, RZ ;  /* 0x000000050b027210 */ /* 0x000fe20007ffe0ff */
[----:B------:R-:W-:Y:S01]  /*4370*/  IMAD.MOV.U32 R5, RZ, RZ, R10 ;  /* 0x000000ffff057224 */ /* 0x000fe200078e000a */
[----:B------:R-:W-:Y:S06]  /*4380*/  BRA `(.L_x_2333) ;  /* 0x0000000000107947 */ /* 0x000fec0003800000 */
.L_x_2332:
[----:B------:R-:W-:-:S04]  /*4390*/  ULEA UR6, -UR6, URZ, 0x7 ;  /* 0x0000003f06067291 */ /* 0x000fc8000f8e393f */
[----:B------:R-:W-:Y:S02]  /*43a0*/  USHF.R.S32.HI UR4, URZ, 0x1f, UR6 ;  /* 0x0000001f3f047899 */ /* 0x000fe40008011406 */
[----:B------:R-:W-:-:S04]  /*43b0*/  MOV R5, UR6 ;  /* 0x0000000600057c02 */ /* 0x000fc80008000f00 */
[----:B------:R-:W-:-:S07]  /*43c0*/  MOV R2, UR4 ;  /* 0x0000000400027c02 */ /* 0x000fce0008000f00 */
.L_x_2333:
        /* <DEDUP_REMOVED lines=36> */
.L_x_2331:
[----:B------:R-:W-:Y:S01]  /*4610*/  FMNMX.FTZ R5, R0, R120, !PT ;  /* 0x0000007800057209 */ /* 0x000fe20007810000 */
        /* <DEDUP_REMOVED lines=79> */
[----:B------:R-:W5:Y:S04]  /*4b10*/  LDSM.16.MT88.4 R100, [R220+0xc000] ;  /* 0x00c00000dc64783b */ /* 0x000f680000004200 */
[----:B------:R-:W-:Y:S01]  /*4b20*/  LDSM.16.MT88.4 R76, [R221+0x10000] ;  /* 0x01000000dd4c783b */ /* 0x000fe20000004200 */
[----:B-1----:R-:W-:-:S03]  /*4b30*/  FMNMX.FTZ R2, R9, R2, !PT ;  /* 0x0000000209027209 */ /* 0x002fc60007810000 */
[----:B------:R-:W-:Y:S01]  /*4b40*/  LDSM.16.MT88.4 R28, [R220+0x10000] ;  /* 0x01000000dc1c783b */ /* 0x000fe20000004200 */
[C---:B------:R-:W-:Y:S01]  /*4b50*/  FSETP.NEU.FTZ.AND P1, PT, R2.reuse, -INF , PT ;  /* 0xff8000000200780b */ /* 0x040fe20003f3d000 */
[----:B------:R-:W-:Y:S02]  /*4b60*/  FMUL.FTZ R139, R2, UR4 ;  /* 0x00000004028b7c20 */ /* 0x000fe40008410000 */
[----:B------:R-:W1:Y:S03]  /*4b70*/  LDSM.16.MT88.4 R8, [R222+0xc800] ;  /* 0x00c80000de08783b */ /* 0x000e660000004200 */
[----:B------:R-:W-:Y:S01]  /*4b80*/  FSEL R139, R139, RZ, P1 ;  /* 0x000000ff8b8b7208 */ /* 0x000fe20000800000 */
[----:B------:R-:W-:Y:S04]  /*4b90*/  LDSM.16.MT88.4 R20, [R220+0xc800] ;  /* 0x00c80000dc14783b */ /* 0x000fe80000004200 */
        /* <DEDUP_REMOVED lines=8> */
[--C-:B------:R-:W-:Y:S01]  /*4c20*/  FFMA.FTZ R57, R58, UR4, -R139.reuse ;  /* 0x000000043a397c23 */ /* 0x100fe2000801088b */
[--C-:B------:R-:W-:Y:S01]  /*4c30*/  FFMA.FTZ R60, R82, UR4, -R139.reuse ;  /* 0x00000004523c7c23 */ /* 0x100fe2000801088b */
[--C-:B------:R-:W-:Y:S01]  /*4c40*/  FFMA.FTZ R56, R72, UR4, -R139.reuse ;  /* 0x0000000448387c23 */ /* 0x100fe2000801088b */
[----:B------:R-:W-:Y:S01]  /*4c50*/  FSEL R134, R134, RZ, P1 ;  /* 0x000000ff86867208 */ /* 0x000fe20000800000 */
        /* <DEDUP_REMOVED lines=13> */
[----:B------:R-:W1:Y:S01]  /*4d30*/  LDSM.16.MT88.4 R4, [R223+0x10800] ;  /* 0x01080000df04783b */ /* 0x000e620000004200 */
[--C-:B------:R-:W-:Y:S01]  /*4d40*/  FFMA.FTZ R49, R170, UR4, -R139.reuse ;  /* 0x00000004aa317c23 */ /* 0x100fe2000801088b */
[--C-:B------:R-:W-:Y:S01]  /*4d50*/  FFMA.FTZ R48, R168, UR4, -R139.reuse ;  /* 0x00000004a8307c23 */ /* 0x100fe2000801088b */
[--C-:B------:R-:W-:Y:S01]  /*4d60*/  FFMA.FTZ R50, R171, UR4, -R134.reuse ;  /* 0x00000004ab327c23 */ /* 0x100fe20008010886 */
[--C-:B------:R-:W-:Y:S01]  /*4d70*/  FFMA.FTZ R47, R169, UR4, -R134.reuse ;  /* 0x00000004a92f7c23 */ /* 0x100fe20008010886 */
[--C-:B------:R-:W-:Y:S01]  /*4d80*/  FFMA.FTZ R46, R167, UR4, -R134.reuse ;  /* 0x00000004a72e7c23 */ /* 0x100fe20008010886 */
[----:B------:R-:W3:Y:S01]  /*4d90*/  MUFU.EX2 R61, R61 ;  /* 0x0000003d003d7308 */ /* 0x000ee20000000800 */
        /* <DEDUP_REMOVED lines=24> */
[----:B------:R-:W-:Y:S01]  /*4f20*/  LDSM.16.MT88.4 R32, [R223+0x12000] ;  /* 0x01200000df20783b */ /* 0x000fe20000004200 */
[--C-:B------:R-:W-:Y:S01]  /*4f30*/  FFMA.FTZ R167, R164, UR4, -R139.reuse ;  /* 0x00000004a4a77c23 */ /* 0x100fe2000801088b */
        /* <DEDUP_REMOVED lines=10> */
[----:B------:R-:W-:Y:S01]  /*4fe0*/  FFMA.FTZ R146, R146, UR4, -R139 ;  /* 0x0000000492927c23 */ /* 0x000fe2000801088b */
[--C-:B------:R-:W-:Y:S01]  /*4ff0*/  FFMA.FTZ R144, R147, UR4, -R134.reuse ;  /* 0x0000000493907c23 */ /* 0x100fe20008010886 */
[--C-:B------:R-:W-:Y:S01]  /*5000*/  FFMA.FTZ R145, R145, UR4, -R134.reuse ;  /* 0x0000000491917c23 */ /* 0x100fe20008010886 */
[----:B------:R-:W-:Y:S01]  /*5010*/  MUFU.EX2 R57, R57 ;  /* 0x0000003900397308 */ /* 0x000fe20000000800 */
[--C-:B------:R-:W-:Y:S01]  /*5020*/  FFMA.FTZ R143, R143, UR4, -R134.reuse ;  /* 0x000000048f8f7c23 */ /* 0x100fe20008010886 */
[--C-:B------:R-:W-:Y:S01]  /*5030*/  FFMA.FTZ R150, R141, UR4, -R134.reuse ;  /* 0x000000048d967c23 */ /* 0x100fe20008010886 */
[--C-:B------:R-:W-:Y:S01]  /*5040*/  FFMA.FTZ R135, R135, UR4, -R134.reuse ;  /* 0x0000000487877c23 */ /* 0x100fe20008010886 */
[----:B------:R-:W-:Y:S01]  /*5050*/  FFMA.FTZ R133, R133, UR4, -R134 ;  /* 0x0000000485857c23 */ /* 0x000fe20008010886 */
[----:B------:R-:W-:Y:S01]  /*5060*/  FADD.FTZ R65, R132, R65 ;  /* 0x0000004184417221 */ /* 0x000fe20000010000 */
[----:B------:R-:W-:-:S02]  /*5070*/  FADD.FTZ R63, R63, R66 ;  /* 0x000000423f3f7221 */ /* 0x000fc40000010000 */
[----:B------:R-:W2:Y:S01]  /*5080*/  MUFU.EX2 R60, R60 ;  /* 0x0000003c003c7308 */ /* 0x000ea20000000800 */
[----:B---3--:R-:W-:Y:S01]  /*5090*/  F2FP.F16.F32.PACK_AB R71, R59, R62 ;  /* 0x0000003e3b47723e */ /* 0x008fe200000000ff */
[----:B------:R-:W-:Y:S01]  /*50a0*/  FADD.FTZ R64, R64, R65 ;  /* 0x0000004140407221 */ /* 0x000fe20000010000 */
[----:B------:R-:W-:-:S03]  /*50b0*/  FADD.FTZ R62, R62, R63 ;  /* 0x0000003f3e3e7221 */ /* 0x000fc60000010000 */
[----:B------:R-:W-:Y:S01]  /*50c0*/  FADD.FTZ R64, R61, R64 ;  /* 0x000000403d407221 */ /* 0x000fe20000010000 */
[----:B------:R-:W-:Y:S01]  /*50d0*/  FADD.FTZ R59, R59, R62 ;  /* 0x0000003e3b3b7221 */ /* 0x000fe20000010000 */
[C---:B------:R-:W-:Y:S01]  /*50e0*/  HMMA.16816.F32 R120, R68.reuse, R116, RZ ;  /* 0x000000744478723c */ /* 0x040fe200000018ff */
[----:B------:R-:W-:Y:S05]  /*50f0*/  MUFU.EX2 R56, R56 ;  /* 0x0000003800387308 */ /* 0x000fea0000000800 */
[----:B------:R-:W-:Y:S03]  /*5100*/  HMMA.16816.F32 R116, R68, R118, RZ ;  /* 0x000000764474723c */ /* 0x000fe600000018ff */
[----:B------:R-:W3:Y:S01]  /*5110*/  MUFU.EX2 R53, R53 ;  /* 0x0000003500357308 */ /* 0x000ee20000000800 */
[----:B--2---:R-:W-:-:S02]  /*5120*/  F2FP.F16.F32.PACK_AB R12, R60, R57 ;  /* 0x000000393c0c723e */ /* 0x004fc400000000ff */
[C---:B------:R-:W-:Y:S05]  /*5130*/  HMMA.16816.F32 R128, R68.reuse, R124, RZ ;  /* 0x0000007c4480723c */ /* 0x040fea00000018ff */
[----:B------:R-:W-:Y:S01]  /*5140*/  MUFU.EX2 R58, R58 ;  /* 0x0000003a003a7308 */ /* 0x000fe20000000800 */
[C---:B------:R-:W-:Y:S06]  /*5150*/  HMMA.16816.F32 R112, R68.reuse, R108, RZ ;  /* 0x0000006c4470723c */ /* 0x040fec00000018ff */
[----:B------:R-:W-:Y:S01]  /*5160*/  HMMA.16816.F32 R124, R68, R126, RZ ;  /* 0x0000007e447c723c */ /* 0x000fe200000018ff */
[----:B------:R-:W2:Y:S01]  /*5170*/  MUFU.EX2 R55, R55 ;  /* 0x0000003700377308 */ /* 0x000ea20000000800 */
[----:B---3--:R-:W-:-:S04]  /*5180*/  F2FP.F16.F32.PACK_AB R14, R53, R56 ;  /* 0x00000038350e723e */ /* 0x008fc800000000ff */
[C---:B------:R-:W-:Y:S03]  /*5190*/  HMMA.16816.F32 R108, R68.reuse, R110, RZ ;  /* 0x0000006e446c723c */ /* 0x040fe600000018ff */
[----:B------:R-:W-:Y:S03]  /*51a0*/  MUFU.EX2 R54, R54 ;  /* 0x0000003600367308 */ /* 0x000fe60000000800 */
[C---:B------:R-:W-:Y:S05]  /*51b0*/  HMMA.16816.F32 R96, R68.reuse, R92, RZ ;  /* 0x0000005c4460723c */ /* 0x040fea00000018ff */
[----:B------:R-:W3:Y:S01]  /*51c0*/  MUFU.EX2 R51, R51 ;  /* 0x0000003300337308 */ /* 0x000ee20000000800 */
[----:B--2---:R-:W-:Y:S01]  /*51d0*/  F2FP.F16.F32.PACK_AB R13, R55, R58 ;  /* 0x0000003a370d723e */ /* 0x004fe200000000ff */
[----:B----4-:R-:W-:Y:S01]  /*51e0*/  HMMA.16816.F32 R88, R68, R84, RZ ;  /* 0x000000544458723c */ /* 0x010fe200000018ff */
[----:B------:R-:W-:-:S04]  /*51f0*/  FADD.FTZ R58, R58, R59 ;  /* 0x0000003b3a3a7221 */ /* 0x000fc80000010000 */
[----:B------:R-:W-:Y:S01]  /*5200*/  FADD.FTZ R55, R55, R58 ;  /* 0x0000003a37377221 */ /* 0x000fe20000010000 */
[C---:B------:R-:W-:Y:S01]  /*5210*/  HMMA.16816.F32 R92, R68.reuse, R94, RZ ;  /* 0x0000005e445c723c */ /* 0x040fe200000018ff */
[----:B------:R-:W-:Y:S05]  /*5220*/  MUFU.EX2 R52, R52 ;  /* 0x0000003400347308 */ /* 0x000fea0000000800 */
[----:B------:R-:W-:Y:S01]  /*5230*/  HMMA.16816.F32 R84, R68, R86, RZ ;  /* 0x000000564454723c */ /* 0x000fe200000018ff */
[----:B---3--:R-:W-:Y:S02]  /*5240*/  F2FP.F16.F32.PACK_AB R15, R51, R54 ;  /* 0x00000036330f723e */ /* 0x008fe400000000ff */
[----:B------:R-:W2:Y:S01]  /*5250*/  MUFU.EX2 R49, R49 ;  /* 0x0000003100317308 */ /* 0x000ea20000000800 */
[----:B------:R-:W-:-:S02]  /*5260*/  FADD.FTZ R54, R54, R55 ;  /* 0x0000003736367221 */ /* 0x000fc40000010000 */
[----:B-----5:R-:W-:Y:S02]  /*5270*/  HMMA.16816.F32 R104, R68, R100, RZ ;  /* 0x000000644468723c */ /* 0x020fe400000018ff */
[----:B------:R-:W-:-:S04]  /*5280*/  FADD.FTZ R51, R51, R54 ;  /* 0x0000003633337221 */ /* 0x000fc80000010000 */
        /* <DEDUP_REMOVED lines=45> */
[----:B--2---:R-:W-:Y:S01]  /*5560*/  F2FP.F16.F32.PACK_AB R24, R49, R52 ;  /* 0x000000343118723e */ /* 0x004fe200000000ff */
[----:B------:R-:W2:Y:S01]  /*5570*/  MUFU.EX2 R149, R149 ;  /* 0x0000009500957308 */ /* 0x000ea20000000800 */
[----:B---3--:R-:W-:Y:S01]  /*5580*/  F2FP.F16.F32.PACK_AB R25, R47, R50 ;  /* 0x000000322f19723e */ /* 0x008fe200000000ff */
        /* <DEDUP_REMOVED lines=10> */
[----:B------:R-:W3:Y:S04]  /*5630*/  LDSM.16.MT88.4 R4, [R222+0x11000] ;  /* 0x01100000de04783b */ /* 0x000ee80000004200 */
        /* <DEDUP_REMOVED lines=8> */
[----:B------:R-:W2:Y:S05]  /*56c0*/  LDSM.16.MT88.4 R20, [R223+0xd800] ;  /* 0x00d80000df14783b */ /* 0x000eaa0000004200 */
[C---:B----4-:R-:W-:Y:S01]  /*56d0*/  HMMA.16816.F32 R96, R24.reuse, R12, R96 ;  /* 0x0000000c1860723c */ /* 0x050fe20000001860 */
[----:B------:R-:W4:Y:S05]  /*56e0*/  MUFU.EX2 R158, R158 ;  /* 0x0000009e009e7308 */ /* 0x000f2a0000000800 */
[C---:B------:R-:W-:Y:S01]  /*56f0*/  HMMA.16816.F32 R92, R24.reuse, R14, R92 ;  /* 0x0000000e185c723c */ /* 0x040fe2000000185c */
[----:B------:R-:W5:Y:S02]  /*5700*/  LDSM.16.MT88.4 R12, [R222+0xd800] ;  /* 0x00d80000de0c783b */ /* 0x000f640000004200 */
[----:B------:R-:W-:Y:S03]  /*5710*/  MUFU.EX2 R160, R160 ;  /* 0x000000a000a07308 */ /* 0x000fe60000000800 */
[C---:B---3--:R-:W-:Y:S05]  /*5720*/  HMMA.16816.F32 R88, R24.reuse, R4, R88 ;  /* 0x000000041858723c */ /* 0x048fea0000001858 */
[----:B------:R-:W3:Y:S01]  /*5730*/  MUFU.EX2 R163, R163 ;  /* 0x000000a300a37308 */ /* 0x000ee20000000800 */
        /* <DEDUP_REMOVED lines=19> */
[----:B------:R-:W3:Y:S02]  /*5870*/  MUFU.EX2 R161, R161 ;  /* 0x000000a100a17308 */ /* 0x000ee40000000800 */
[----:B------:R-:W-:Y:S01]  /*5880*/  HMMA.16816.F32 R68, R24, R30, R68 ;  /* 0x0000001e1844723c */ /* 0x000fe20000001844 */
[----:B------:R-:W3:Y:S04]  /*5890*/  LDSM.16.MT88.4 R28, [R223+0x11800] ;  /* 0x01180000df1c783b */ /* 0x000ee80000004200 */
[----:B------:R-:W-:Y:S01]  /*58a0*/  LDSM.16.MT88.4 R24, [R220+0x11800] ;  /* 0x01180000dc18783b */ /* 0x000fe20000004200 */
[C---:B--2---:R-:W-:Y:S01]  /*58b0*/  HMMA.16816.F32 R128, R8.reuse, R20, R128 ;  /* 0x000000140880723c */ /* 0x044fe20000001880 */
[----:B------:R-:W-:Y:S05]  /*58c0*/  MUFU.EX2 R159, R159 ;  /* 0x0000009f009f7308 */ /* 0x000fea0000000800 */
[C---:B------:R-:W-:Y:S01]  /*58d0*/  HMMA.16816.F32 R124, R8.reuse, R22, R124 ;  /* 0x00000016087c723c */ /* 0x040fe2000000187c */
[----:B------:R-:W2:Y:S02]  /*58e0*/  LDSM.16.MT88.4 R20, [R222+0x11800] ;  /* 0x01180000de14783b */ /* 0x000ea40000004200 */
[----:B------:R-:W2:Y:S03]  /*58f0*/  MUFU.EX2 R166, R166 ;  /* 0x000000a600a67308 */ /* 0x000ea60000000800 */
        /* <DEDUP_REMOVED lines=13> */
[C---:B---3--:R-:W-:Y:S01]  /*59d0*/  HMMA.16816.F32 R96, R8.reuse, R28, R96 ;  /* 0x0000001c0860723c */ /* 0x048fe20000001860 */
[----:B------:R-:W-:Y:S05]  /*59e0*/  MUFU.EX2 R144, R144 ;  /* 0x0000009000907308 */ /* 0x000fea0000000800 */
[C---:B------:R-:W-:Y:S01]  /*59f0*/  HMMA.16816.F32 R92, R8.reuse, R30, R92 ;  /* 0x0000001e085c723c */ /* 0x040fe2000000185c */
[----:B------:R-:W-:Y:S02]  /*5a00*/  LDSM.16.MT88.4 R28, [R222+0x12000] ;  /* 0x01200000de1c783b */ /* 0x000fe40000004200 */
[----:B------:R-:W3:Y:S03]  /*5a10*/  MUFU.EX2 R145, R145 ;  /* 0x0000009100917308 */ /* 0x000ee60000000800 */
[C---:B--2---:R-:W-:Y:S05]  /*5a20*/  HMMA.16816.F32 R88, R8.reuse, R20, R88 ;  /* 0x000000140858723c */ /* 0x044fea0000001858 */
[----:B------:R-:W-:Y:S01]  /*5a30*/  MUFU.EX2 R143, R143 ;  /* 0x0000008f008f7308 */ /* 0x000fe20000000800 */
[----:B------:R-:W-:Y:S01]  /*5a40*/  HMMA.16816.F32 R84, R8, R22, R84 ;  /* 0x000000160854723c */ /* 0x000fe20000001854 */
[----:B------:R-:W-:-:S02]  /*5a50*/  F2FP.F16.F32.PACK_AB R20, R149, R148 ;  /* 0x000000949514723e */ /* 0x000fc400000000ff */
[----:B------:R-:W-:Y:S01]  /*5a60*/  F2FP.F16.F32.PACK_AB R21, R156, R153 ;  /* 0x000000999c15723e */ /* 0x000fe200000000ff */
[----:B------:R-:W-:Y:S02]  /*5a70*/  FADD.FTZ R153, R153, R38 ;  /* 0x0000002699997221 */ /* 0x000fe40000010000 */
[C---:B-----5:R-:W-:Y:S01]  /*5a80*/  HMMA.16816.F32 R80, R8.reuse, R12, R80 ;  /* 0x0000000c0850723c */ /* 0x060fe20000001850 */
[----:B------:R-:W-:Y:S01]  /*5a90*/  F2FP.F16.F32.PACK_AB R22, R154, R151 ;  /* 0x000000979a16723e */ /* 0x000fe200000000ff */
[----:B------:R-:W2:Y:S01]  /*5aa0*/  MUFU.EX2 R150, R150 ;  /* 0x0000009600967308 */ /* 0x000ea20000000800 */
        /* <DEDUP_REMOVED lines=9> */
[----:B------:R-:W3:Y:S01]  /*5b40*/  LDSM.16.MT88.4 R8, [R220+0xe000] ;  /* 0x00e00000dc08783b */ /* 0x000ee20000004200 */
[----:B------:R-:W-:Y:S03]  /*5b50*/  MUFU.EX2 R133, R133 ;  /* 0x0000008500857308 */ /* 0x000fe60000000800 */
[----:B------:R-:W-:Y:S01]  /*5b60*/  LDSM.16.MT88.4 R24, [R220+0x12000] ;  /* 0x01200000dc18783b */ /* 0x000fe20000004200 */
[C---:B----4-:R-:W-:Y:S06]  /*5b70*/  HMMA.16816.F32 R128, R20.reuse, R4, R128 ;  /* 0x000000041480723c */ /* 0x050fec0000001880 */
[C---:B------:R-:W-:Y:S01]  /*5b80*/  HMMA.16816.F32 R124, R20.reuse, R6, R124 ;  /* 0x00000006147c723c */ /* 0x040fe2000000187c */
[----:B------:R-:W4:Y:S05]  /*5b90*/  LDSM.16.MT88.4 R4, [R221+0x12000] ;  /* 0x01200000dd04783b */ /* 0x000f2a0000004200 */
[C---:B-1----:R-:W-:Y:S06]  /*5ba0*/  HMMA.16816.F32 R120, R20.reuse, R16, R120 ;  /* 0x000000101478723c */ /* 0x042fec0000001878 */
[C---:B------:R-:W-:Y:S01]  /*5bb0*/  HMMA.16816.F32 R116, R20.reuse, R18, R116 ;  /* 0x000000121474723c */ /* 0x040fe20000001874 */
[----:B------:R-:W-:Y:S05]  /*5bc0*/  LDSM.16.MT88.4 R16, [R223+0xe800] ;  /* 0x00e80000df10783b */ /* 0x000fea0000004200 */
[C---:B-----5:R-:W-:Y:S06]  /*5bd0*/  HMMA.16816.F32 R112, R20.reuse, R12, R112 ;  /* 0x0000000c1470723c */ /* 0x060fec0000001870 */
[C---:B------:R-:W-:Y:S01]  /*5be0*/  HMMA.16816.F32 R108, R20.reuse, R14, R108 ;  /* 0x0000000e146c723c */ /* 0x040fe2000000186c */
[----:B------:R-:W-:Y:S05]  /*5bf0*/  LDSM.16.MT88.4 R12, [R222+0xe800] ;  /* 0x00e80000de0c783b */ /* 0x000fea0000004200 */
[C---:B---3--:R-:W-:Y:S06]  /*5c00*/  HMMA.16816.F32 R104, R20.reuse, R8, R104 ;  /* 0x000000081468723c */ /* 0x048fec0000001868 */
[C---:B------:R-:W-:Y:S01]  /*5c10*/  HMMA.16816.F32 R100, R20.reuse, R10, R100 ;  /* 0x0000000a1464723c */ /* 0x040fe20000001864 */
[----:B------:R-:W1:Y:S05]  /*5c20*/  LDSM.16.MT88.4 R8, [R221+0xe800] ;  /* 0x00e80000dd08783b */ /* 0x000e6a0000004200 */
[C---:B------:R-:W-:Y:S06]  /*5c30*/  HMMA.16816.F32 R88, R20.reuse, R28, R88 ;  /* 0x0000001c1458723c */ /* 0x040fec0000001858 */
[----:B------:R-:W-:Y:S01]  /*5c40*/  HMMA.16816.F32 R84, R20, R30, R84 ;  /* 0x0000001e1454723c */ /* 0x000fe20000001854 */
[----:B------:R-:W-:-:S02]  /*5c50*/  F2FP.F16.F32.PACK_AB R28, R163, R160 ;  /* 0x000000a0a31c723e */ /* 0x000fc400000000ff */
[----:B------:R-:W-:Y:S01]  /*5c60*/  F2FP.F16.F32.PACK_AB R29, R161, R164 ;  /* 0x000000a4a11d723e */ /* 0x000fe200000000ff */
[----:B------:R-:W-:Y:S02]  /*5c70*/  FADD.FTZ R164, R164, R155 ;  /* 0x0000009ba4a47221 */ /* 0x000fe40000010000 */
[----:B----4-:R-:W-:Y:S01]  /*5c80*/  HMMA.16816.F32 R80, R20, R4, R80 ;  /* 0x000000041450723c */ /* 0x010fe20000001850 */
[----:B------:R-:W-:Y:S01]  /*5c90*/  F2FP.F16.F32.PACK_AB R30, R167, R162 ;  /* 0x000000a2a71e723e */ /* 0x000fe200000000ff */
[----:B------:R-:W-:Y:S01]  /*5ca0*/  FADD.FTZ R164, R161, R164 ;  /* 0x000000a4a1a47221 */ /* 0x000fe20000010000 */
[----:B------:R-:W-:-:S03]  /*5cb0*/  F2FP.F16.F32.PACK_AB R31, R166, R159 ;  /* 0x0000009fa61f723e */ /* 0x000fc600000000ff */
[----:B------:R-:W-:Y:S01]  /*5cc0*/  HMMA.16816.F32 R76, R20, R6, R76 ;  /* 0x00000006144c723c */ /* 0x000fe2000000184c */
[----:B------:R-:W3:Y:S01]  /*5cd0*/  LDSM.16.MT88.4 R4, [R220+0xe800] ;  /* 0x00e80000dc04783b */ /* 0x000ee20000004200 */
        /* <DEDUP_REMOVED lines=18> */
[C---:B---3--:R-:W-:Y:S06]  /*5e00*/  HMMA.16816.F32 R104, R28.reuse, R4, R104 ;  /* 0x000000041c68723c */ /* 0x048fec0000001868 */
[C---:B------:R-:W-:Y:S01]  /*5e10*/  HMMA.16816.F32 R100, R28.reuse, R6, R100 ;  /* 0x000000061c64723c */ /* 0x040fe20000001864 */
[----:B------:R-:W3:Y:S05]  /*5e20*/  LDSM.16.MT88.4 R4, [R221+0xf000] ;  /* 0x00f00000dd04783b */ /* 0x000eea0000004200 */
        /* <DEDUP_REMOVED lines=8> */
[----:B--2---:R-:W-:-:S03]  /*5eb0*/  F2FP.F16.F32.PACK_AB R27, R150, R143 ;  /* 0x0000008f961b723e */ /* 0x004fc600000000ff */
        /* <DEDUP_REMOVED lines=9> */
[----:B------:R-:W2:Y:S05]  /*5f50*/  LDSM.16.MT88.4 R12, [R223+0x13000] ;  /* 0x01300000df0c783b */ /* 0x000eaa0000004200 */
[C---:B---3--:R-:W-:Y:S06]  /*5f60*/  HMMA.16816.F32 R112, R24.reuse, R4, R112 ;  /* 0x000000041870723c */ /* 0x048fec0000001870 */
[----:B------:R-:W-:Y:S01]  /*5f70*/  HMMA.16816.F32 R108, R24, R6, R108 ;  /* 0x00000006186c723c */ /* 0x000fe2000000186c */
[----:B------:R-:W3:Y:S05]  /*5f80*/  LDSM.16.MT88.4 R4, [R221+0x13000] ;  /* 0x01300000dd04783b */ /* 0x000eea0000004200 */
[C---:B------:R-:W-:Y:S06]  /*5f90*/  HMMA.16816.F32 R68, R28.reuse, R34, R68 ;  /* 0x000000221c44723c */ /* 0x040fec0000001844 */
[----:B------:R-:W-:Y:S01]  /*5fa0*/  HMMA.16816.F32 R72, R28, R32, R72 ;  /* 0x000000201c48723c */ /* 0x000fe20000001848 */
[--C-:B------:R-:W-:Y:S01]  /*5fb0*/  FFMA.FTZ R35, R136, UR4, -R139.reuse ;  /* 0x0000000488237c23 */ /* 0x100fe2000801088b */
[--C-:B------:R-:W-:Y:S01]  /*5fc0*/  FFMA.FTZ R136, R137, UR4, -R134.reuse ;  /* 0x0000000489887c23 */ /* 0x100fe20008010886 */
[--C-:B------:R-:W-:Y:S01]  /*5fd0*/  FFMA.FTZ R34, R138, UR4, -R139.reuse ;  /* 0x000000048a227c23 */ /* 0x100fe2000801088b */
[----:B------:R-:W-:Y:S01]  /*5fe0*/  FFMA.FTZ R134, R67, UR4, -R134 ;  /* 0x0000000443867c23 */ /* 0x000fe20008010886 */
[----:B------:R-:W4:Y:S01]  /*5ff0*/  LDSM.16.MT88.4 R28, [R220+0x13000] ;  /* 0x01300000dc1c783b */ /* 0x000f220000004200 */
[C---:B-1----:R-:W-:Y:S01]  /*6000*/  HMMA.16816.F32 R88, R24.reuse, R8, R88 ;  /* 0x000000081858723c */ /* 0x042fe20000001858 */
[--C-:B------:R-:W-:Y:S01]  /*6010*/  FFMA.FTZ R32, R142, UR4, -R139.reuse ;  /* 0x000000048e207c23 */ /* 0x100fe2000801088b */
[----:B------:R-:W-:Y:S01]  /*6020*/  FFMA.FTZ R33, R140, UR4, -R139 ;  /* 0x000000048c217c23 */ /* 0x000fe2000801088b */
[----:B------:R-:W-:Y:S03]  /*6030*/  MUFU.EX2 R34, R34 ;  /* 0x0000002200227308 */ /* 0x000fe60000000800 */
[C---:B------:R-:W-:Y:S01]  /*6040*/  HMMA.16816.F32 R84, R24.reuse, R10, R84 ;  /* 0x0000000a1854723c */ /* 0x040fe20000001854 */
[----:B------:R-:W1:Y:S04]  /*6050*/  LDSM.16.MT88.4 R8, [R222+0xf800] ;  /* 0x00f80000de08783b */ /* 0x000e680000004200 */
[----:B------:R-:W-:Y:S01]  /*6060*/  MUFU.EX2 R32, R32 ;  /* 0x0000002000207308 */ /* 0x000fe20000000800 */
[C---:B--2---:R-:W-:Y:S06]  /*6070*/  HMMA.16816.F32 R96, R24.reuse, R12, R96 ;  /* 0x0000000c1860723c */ /* 0x044fec0000001860 */
[C---:B------:R-:W-:Y:S01]  /*6080*/  HMMA.16816.F32 R92, R24.reuse, R14, R92 ;  /* 0x0000000e185c723c */ /* 0x040fe2000000185c */
[----:B------:R-:W2:Y:S01]  /*6090*/  MUFU.EX2 R33, R33 ;  /* 0x0000002100217308 */ /* 0x000ea20000000800 */
[----:B------:R-:W5:Y:S04]  /*60a0*/  LDSM.16.MT88.4 R12, [R223+0xf800] ;  /* 0x00f80000df0c783b */ /* 0x000f680000004200 */
[C---:B---3--:R-:W-:Y:S03]  /*60b0*/  HMMA.16816.F32 R80, R24.reuse, R4, R80 ;  /* 0x000000041850723c */ /* 0x048fe60000001850 */
[----:B------:R-:W3:Y:S03]  /*60c0*/  MUFU.EX2 R35, R35 ;  /* 0x0000002300237308 */ /* 0x000ee60000000800 */
[C---:B------:R-:W-:Y:S05]  /*60d0*/  HMMA.16816.F32 R76, R24.reuse, R6, R76 ;  /* 0x00000006184c723c */ /* 0x040fea000000184c */
[----:B------:R-:W4:Y:S01]  /*60e0*/  MUFU.EX2 R136, R136 ;  /* 0x0000008800887308 */ /* 0x000f220000000800 */
[----:B--2---:R-:W-:Y:S01]  /*60f0*/  F2FP.F16.F32.PACK_AB R4, R33, R32 ;  /* 0x000000202104723e */ /* 0x004fe200000000ff */
[C---:B------:R-:W-:Y:S06]  /*6100*/  HMMA.16816.F32 R128, R24.reuse, R20, R128 ;  /* 0x000000141880723c */ /* 0x040fec0000001880 */
[----:B------:R-:W2:Y:S01]  /*6110*/  MUFU.EX2 R134, R134 ;  /* 0x0000008600867308 */ /* 0x000ea20000000800 */
[----:B---3--:R-:W-:Y:S01]  /*6120*/  F2FP.F16.F32.PACK_AB R6, R35, R34 ;  /* 0x000000222306723e */ /* 0x008fe200000000ff */
[C---:B------:R-:W-:Y:S01]  /*6130*/  HMMA.16816.F32 R124, R24.reuse, R22, R124 ;  /* 0x00000016187c723c */ /* 0x040fe2000000187c */
[----:B------:R-:W-:Y:S05]  /*6140*/  LDSM.16.MT88.4 R20, [R221+0xf800] ;  /* 0x00f80000dd14783b */ /* 0x000fea0000004200 */
[----:B------:R-:W-:Y:S01]  /*6150*/  HMMA.16816.F32 R104, R24, R16, R104 ;  /* 0x000000101868723c */ /* 0x000fe20000001868 */
[----:B----4-:R-:W-:Y:S01]  /*6160*/  F2FP.F16.F32.PACK_AB R5, R135, R136 ;  /* 0x000000888705723e */ /* 0x010fe200000000ff */
[----:B------:R-:W-:-:S04]  /*6170*/  FADD.FTZ R136, R136, R143 ;  /* 0x0000008f88887221 */ /* 0x000fc80000010000 */
[----:B------:R-:W-:Y:S01]  /*6180*/  HMMA.16816.F32 R100, R24, R18, R100 ;  /* 0x000000121864723c */ /* 0x000fe20000001864 */
[----:B------:R-:W3:Y:S01]  /*6190*/  LDSM.16.MT88.4 R16, [R220+0xf800] ;  /* 0x00f80000dc10783b */ /* 0x000ee20000004200 */
[----:B------:R-:W-:Y:S01]  /*61a0*/  FADD.FTZ R136, R135, R136 ;  /* 0x0000008887887221 */ /* 0x000fe20000010000 */
[----:B--2---:R-:W-:-:S03]  /*61b0*/  F2FP.F16.F32.PACK_AB R7, R134, R133 ;  /* 0x000000858607723e */ /* 0x004fc600000000ff */
[----:B------:R-:W-:Y:S01]  /*61c0*/  HMMA.16816.F32 R72, R24, R28, R72 ;  /* 0x0000001c1848723c */ /* 0x000fe20000001848 */
[----:B------:R-:W-:-:S04]  /*61d0*/  FADD.FTZ R133, R133, R136 ;  /* 0x0000008885857221 */ /* 0x000fc80000010000 */
[----:B------:R-:W-:Y:S01]  /*61e0*/  FADD.FTZ R247, R134, R133 ;  /* 0x0000008586f77221 */ /* 0x000fe20000010000 */
[C---:B-1----:R-:W-:Y:S06]  /*61f0*/  HMMA.16816.F32 R120, R4.reuse, R8, R120 ;  /* 0x000000080478723c */ /* 0x042fec0000001878 */
[----:B-----5:R-:W-:Y:S01]  /*6200*/  HMMA.16816.F32 R128, R4, R12, R128 ;  /* 0x0000000c0480723c */ /* 0x020fe20000001880 */
[----:B------:R-:W-:-:S04]  /*6210*/  FADD.FTZ R9, R57, R64 ;  /* 0x0000004039097221 */ /* 0x000fc80000010000 */
[----:B------:R-:W-:Y:S01]  /*6220*/  FADD.FTZ R9, R60, R9 ;  /* 0x000000093c097221 */ /* 0x000fe20000010000 */
[----:B------:R-:W-:Y:S01]  /*6230*/  HMMA.16816.F32 R124, R4, R14, R124 ;  /* 0x0000000e047c723c */ /* 0x000fe2000000187c */
[----:B------:R-:W1:Y:S02]  /*6240*/  LDSM.16.MT88.4 R12, [R223+0x13800] ;  /* 0x01380000df0c783b */ /* 0x000e640000004200 */
[----:B------:R-:W-:-:S03]  /*6250*/  FADD.FTZ R56, R56, R9 ;  /* 0x0000000938387221 */ /* 0x000fc60000010000 */
[----:B------:R-:W-:Y:S01]  /*6260*/  HMMA.16816.F32 R116, R4, R10, R116 ;  /* 0x0000000a0474723c */ /* 0x000fe20000001874 */
[----:B------:R-:W-:Y:S01]  /*6270*/  FADD.FTZ R53, R53, R56 ;  /* 0x0000003835357221 */ /* 0x000fe20000010000 */
[----:B------:R-:W2:Y:S03]  /*6280*/  LDSM.16.MT88.4 R8, [R222+0x13800] ;  /* 0x01380000de08783b */ /* 0x000ea60000004200 */
[----:B------:R-:W-:Y:S01]  /*6290*/  FADD.FTZ R52, R52, R53 ;  /* 0x0000003534347221 */ /* 0x000fe20000010000 */
[----:B------:R-:W-:Y:S03]  /*62a0*/  HMMA.16816.F32 R68, R24, R30, R68 ;  /* 0x0000001e1844723c */ /* 0x000fe60000001844 */
[----:B------:R-:W-:-:S03]  /*62b0*/  FADD.FTZ R49, R49, R52 ;  /* 0x0000003431317221 */ /* 0x000fc60000010000 */
[----:B---3--:R-:W-:Y:S01]  /*62c0*/  HMMA.16816.F32 R104, R4, R16, R104 ;  /* 0x000000100468723c */ /* 0x008fe20000001868 */
[----:B------:R-:W-:-:S04]  /*62d0*/  FADD.FTZ R48, R48, R49 ;  /* 0x0000003130307221 */ /* 0x000fc80000010000 */
[----:B------:R-:W-:Y:S01]  /*62e0*/  FADD.FTZ R45, R45, R48 ;  /* 0x000000302d2d7221 */ /* 0x000fe20000010000 */
[----:B------:R-:W-:Y:S01]  /*62f0*/  HMMA.16816.F32 R100, R4, R18, R100 ;  /* 0x000000120464723c */ /* 0x000fe20000001864 */
[----:B------:R-:W3:Y:S02]  /*6300*/  LDSM.16.MT88.4 R16, [R221+0x13800] ;  /* 0x01380000dd10783b */ /* 0x000ee40000004200 */
[----:B------:R-:W-:-:S03]  /*6310*/  FADD.FTZ R44, R44, R45 ;  /* 0x0000002d2c2c7221 */ /* 0x000fc60000010000 */
[----:B------:R-:W-:Y:S01]  /*6320*/  HMMA.16816.F32 R112, R4, R20, R112 ;  /* 0x000000140470723c */ /* 0x000fe20000001870 */
[----:B------:R-:W-:-:S04]  /*6330*/  FADD.FTZ R41, R41, R44 ;  /* 0x0000002c29297221 */ /* 0x000fc80000010000 */
[----:B------:R-:W-:Y:S01]  /*6340*/  FADD.FTZ R40, R40, R41 ;  /* 0x0000002928287221 */ /* 0x000fe20000010000 */
[----:B------:R-:W-:Y:S03]  /*6350*/  HMMA.16816.F32 R108, R4, R22, R108 ;  /* 0x00000016046c723c */ /* 0x000fe6000000186c */
        /* <DEDUP_REMOVED lines=16> */
[----:B------:R-:W-:-:S04]  /*6460*/  FADD.FTZ R152, R152, R167 ;  /* 0x000000a798987221 */ /* 0x000fc80000010000 */
[----:B------:R-:W-:-:S04]  /*6470*/  FADD.FTZ R157, R157, R152 ;  /* 0x000000989d9d7221 */ /* 0x000fc80000010000 */
[----:B------:R-:W-:-:S04]  /*6480*/  FADD.FTZ R146, R146, R157 ;  /* 0x0000009d92927221 */ /* 0x000fc80000010000 */
[----:B------:R-:W-:Y:S01]  /*6490*/  FADD.FTZ R165, R165, R146 ;  /* 0x00000092a5a57221 */ /* 0x000fe20000010000 */
[----:B-1----:R-:W-:Y:S03]  /*64a0*/  HMMA.16816.F32 R72, R4, R12, R72 ;  /* 0x0000000c0448723c */ /* 0x002fe60000001848 */
[----:B------:R-:W-:-:S04]  /*64b0*/  FADD.FTZ R32, R32, R165 ;  /* 0x000000a520207221 */ /* 0x000fc80000010000 */
[----:B------:R-:W-:Y:S01]  /*64c0*/  FADD.FTZ R33, R33, R32 ;  /* 0x0000002021217221 */ /* 0x000fe20000010000 */
[----:B------:R-:W-:Y:S03]  /*64d0*/  HMMA.16816.F32 R68, R4, R14, R68 ;  /* 0x0000000e0444723c */ /* 0x000fe60000001844 */
[----:B------:R-:W-:-:S04]  /*64e0*/  FADD.FTZ R34, R34, R33 ;  /* 0x0000002122227221 */ /* 0x000fc80000010000 */
[----:B------:R-:W-:Y:S01]  /*64f0*/  FADD.FTZ R246, R35, R34 ;  /* 0x0000002223f67221 */ /* 0x000fe20000010000 */
[----:B------:R-:W-:-:S01]  /*6500*/  NOP ;  /* 0x0000000000007918 */ /* 0x000fc20000000000 */
[----:B------:R-:W-:-:S15]  /*6510*/  @!P0 BRA `(.L_x_2334) ;  /* 0x0000004400748947 */ /* 0x000fde0003800000 */
[----:B------:R-:W-:Y:S01]  /*6520*/  ULEA UR10, -UR10, URZ, 0x7 ;  /* 0x0000003f0a0a7291 */ /* 0x000fe2000f8e393f */
[----:B------:R-:W-:Y:S01]  /*6530*/  IADD3 R245, R36, -0x2, RZ ;  /* 0xfffffffe24f57810 */ /* 0x000fe20007ffe0ff */
[----:B------:R-:W-:Y:S01]  /*6540*/  IMAD.MOV.U32 R135, RZ, RZ, R2 ;  /* 0x000000ffff877224 */ /* 0x000fe200078e0002 */
[----:B------:R-:W-:Y:S01]  /*6550*/  MOV R133, R0 ;  /* 0x0000000000857202 */ /* 0x000fe20000000f00 */
[----:B------:R-:W-:Y:S02]  /*6560*/  USHF.R.S32.HI UR4, URZ, 0x1f, UR10 ;  /* 0x0000001f3f047899 */ /* 0x000fe4000801140a */
[----:B------:R-:W-:Y:S01]  /*6570*/  MOV R244, UR10 ;  /* 0x0000000a00f47c02 */ /* 0x000fe20008000f00 */
[----:B------:R-:W-:Y:S01]  /*6580*/  ULDC UR8, c[0x0][0x39c] ;  /* 0x0000e70000087ab9 */ /* 0x000fe20000000800 */
[----:B------:R-:W-:Y:S02]  /*6590*/  ULDC UR7, c[0x0][0x248] ;  /* 0x0000920000077ab9 */ /* 0x000fe40000000800 */
[----:B------:R-:W-:Y:S01]  /*65a0*/  IMAD.U32 R242, RZ, RZ, UR4 ;  /* 0x00000004fff27e24 */ /* 0x000fe2000f8e00ff */
[----:B------:R-:W-:-:S06]  /*65b0*/  ULDC UR4, c[0x0][0x2ec] ;  /* 0x0000bb0000047ab9 */ /* 0x000fcc0000000800 */
.L_x_2338:
[----:B------:R-:W-:Y:S04]  /*65c0*/  DEPBAR.LE SB0, 0x0 ;  /* 0x000080000000791a */ /* 0x000fe80000000000 */
[----:B------:R-:W-:Y:S01]  /*65d0*/  BAR.SYNC.DEFER_BLOCKING 0x0 ;  /* 0x0000000000007b1d */ /* 0x000fe20000010000 */
[----:B------:R-:W-:Y:S02]  /*65e0*/  MOV R10, R244 ;  /* 0x000000f4000a7202 */ /* 0x000fe40000000f00 */
[----:B------:R-:W-:Y:S03]  /*65f0*/  MOV R0, R242 ;  /* 0x000000f200007202 */ /* 0x000fe60000000f00 */
[----:B------:R-:W-:Y:S05]  /*6600*/  @P6 BRA `(.L_x_2335) ;  /* 0x0000000000f46947 */ /* 0x000fea0003800000 */
[----:B------:R-:W1:Y:S02]  /*6610*/  LDC R0, c[0x0][0x380] ;  /* 0x0000e000ff007b82 */ /* 0x000e640000000800 */
[-C--:B-1----:R-:W-:Y:S04]  /*6620*/  IABS R2, R0.reuse ;  /* 0x0000000000027213 */ /* 0x082fe80000000000 */
[----:B------:R-:W1:Y:S10]  /*6630*/  I2F.RP R7, R2 ;  /* 0x0000000200077306 */ /* 0x000e740000209400 */
[----:B-1----:R-:W1:Y:S02]  /*6640*/  MUFU.RCP R3, R7 ;  /* 0x0000000700037308 */ /* 0x002e640000001000 */
[----:B-1----:R-:W-:Y:S01]  /*6650*/  VIADD R8, R3, 0xffffffe ;  /* 0x0ffffffe03087836 */ /* 0x002fe20000000000 */
[----:B------:R-:W-:Y:S07]  /*6660*/  SHF.L.U32 R3, R245, 0x7, RZ ;  /* 0x00000007f5037819 */ /* 0x000fee00000006ff */
[----:B------:R-:W1:Y:S01]  /*6670*/  F2I.FTZ.U32.TRUNC.NTZ R9, R8 ;  /* 0x0000000800097305 */ /* 0x000e62000021f000 */
[----:B------:R-:W-:Y:S01]  /*6680*/  IABS R4, R3 ;  /* 0x0000000300047213 */ /* 0x000fe20000000000 */
[C---:B------:R-:W-:Y:S01]  /*6690*/  VIADD R11, R3.reuse, 0x80 ;  /* 0x00000080030b7836 */ /* 0x040fe20000000000 */
[-C--:B------:R-:W-:Y:S04]  /*66a0*/  LOP3.LUT R3, R3, R0.reuse, RZ, 0x3c, !PT ;  /* 0x0000000003037212 */ /* 0x080fe800078e3cff */
[----:B------:R-:W-:Y:S02]  /*66b0*/  IABS R6, R11 ;  /* 0x0000000b00067213 */ /* 0x000fe40000000000 */
[----:B------:R-:W-:Y:S02]  /*66c0*/  ISETP.GE.AND P0, PT, R3, RZ, PT ;  /* 0x000000ff0300720c */ /* 0x000fe40003f06270 */
[----:B------:R-:W-:Y:S01]  /*66d0*/  LOP3.LUT R11, R11, R0, RZ, 0x3c, !PT ;  /* 0x000000000b0b7212 */ /* 0x000fe200078e3cff */
[--C-:B-1----:R-:W-:Y:S03]  /*66e0*/  IMAD.MOV R5, RZ, RZ, -R9.reuse ;  /* 0x000000ffff057224 */ /* 0x102fe600078e0a09 */
[----:B------:R-:W-:Y:S01]  /*66f0*/  ISETP.GE.AND P2, PT, R11, RZ, PT ;  /* 0x000000ff0b00720c */ /* 0x000fe20003f46270 */
        /* <DEDUP_REMOVED lines=17> */
[----:B------:R-:W-:Y:S01]  /*6810*/  ISETP.GE.U32.AND P5, PT, R6, R2, PT ;  /* 0x000000020600720c */ /* 0x000fe20003fa6070 */
[----:B------:R-:W1:Y:S01]  /*6820*/  LDC.64 R4, c[0x0][0x250] ;  /* 0x00009400ff047b82 */ /* 0x000e620000000a00 */
[----:B------:R-:W-:Y:S09]  /*6830*/  LOP3.LUT R2, RZ, R0, RZ, 0x33, !PT ;  /* 0x00000000ff027212 */ /* 0x000ff200078e33ff */
        /* <DEDUP_REMOVED lines=16> */
[-C--:B-1----:R-:W-:Y:S02]  /*6940*/  IMAD R0, R11, R4.reuse, RZ ;  /* 0x000000040b007224 */ /* 0x082fe400078e02ff */
[C---:B------:R-:W-:Y:S04]  /*6950*/  IMAD.WIDE.U32 R10, R9.reuse, R4, RZ ;  /* 0x00000004090a7225 */ /* 0x040fe800078e00ff */
[----:B------:R-:W-:Y:S04]  /*6960*/  IMAD R0, R9, R5, R0 ;  /* 0x0000000509007224 */ /* 0x000fe800078e0200 */
[----:B------:R-:W-:Y:S01]  /*6970*/  IMAD.IADD R11, R11, 0x1, R0 ;  /* 0x000000010b0b7824 */ /* 0x000fe200078e0200 */
[----:B--2---:R-:W-:Y:S04]  /*6980*/  IADD3 R6, -R7, R6, RZ ;  /* 0x0000000607067210 */ /* 0x004fe80007ffe1ff */
[----:B------:R-:W-:Y:S01]  /*6990*/  SHF.R.S32.HI R5, RZ, 0x1f, R6 ;  /* 0x0000001fff057819 */ /* 0x000fe20000011406 */
[CC--:B---3--:R-:W-:Y:S04]  /*69a0*/  IMAD.WIDE.U32 R10, R6.reuse, R2.reuse, R10 ;  /* 0x00000002060a7225 */ /* 0x0c8fe800078e000a */
[----:B------:R-:W-:Y:S04]  /*69b0*/  IMAD R5, R5, R2, RZ ;  /* 0x0000000205057224 */ /* 0x000fe800078e02ff */
[----:B------:R-:W-:Y:S05]  /*69c0*/  IMAD R5, R6, R3, R5 ;  /* 0x0000000306057224 */ /* 0x000fea00078e0205 */
[----:B------:R-:W-:Y:S07]  /*69d0*/  IADD3 R0, R11, R5, RZ ;  /* 0x000000050b007210 */ /* 0x000fee0007ffe0ff */
.L_x_2335:
[C---:B------:R-:W-:Y:S04]  /*69e0*/  LEA R232, P0, R10.reuse, R232, 0x1 ;  /* 0x000000e80ae87211 */ /* 0x040fe800078008ff */
[----:B------:R-:W-:Y:S02]  /*69f0*/  LEA.HI.X R231, R10, R231, R0, 0x1, P0 ;  /* 0x000000e70ae77211 */ /* 0x000fe400000f0c00 */
[----:B------:R-:W-:Y:S02]  /*6a00*/  IADD3 R40, P0, R232, UR20, RZ ;  /* 0x00000014e8287c10 */ /* 0x000fe4000ff1e0ff */
[----:B------:R-:W-:Y:S02]  /*6a10*/  MOV R233, R231 ;  /* 0x000000e700e97202 */ /* 0x000fe40000000f00 */
[----:B------:R-:W-:Y:S02]  /*6a20*/  IADD3.X R41, R231, UR11, RZ, P0, !PT ;  /* 0x0000000be7297c10 */ /* 0x000fe400087fe4ff */
[----:B------:R-:W-:Y:S01]  /*6a30*/  IADD3 R38, P0, R40, UR20, RZ ;  /* 0x0000001428267c10 */ /* 0x000fe2000ff1e0ff */
[----:B------:R-:W-:Y:S01]  /*6a40*/  @!PT LDS RZ, [RZ] ;  /* 0x00000000fffff984 */ /* 0x000fe20000000800 */
[----:B------:R-:W-:Y:S01]  /*6a50*/  @!PT LDS RZ, [RZ] ;  /* 0x00000000fffff984 */ /* 0x000fe20000000800 */
[----:B------:R-:W-:Y:S01]  /*6a60*/  @!PT LDS RZ, [RZ] ;  /* 0x00000000fffff984 */ /* 0x000fe20000000800 */
[----:B------:R-:W-:Y:S03]  /*6a70*/  LDGSTS.E.BYPASS.LTC128B.128 [R237+0xc000], desc[UR18][R232.64] ;  /* 0x0c000000e8ed7fae */ /* 0x000fe6000b901d52 */
[----:B------:R-:W-:Y:S03]  /*6a80*/  IADD3.X R39, R41, UR11, RZ, P0, !PT ;  /* 0x0000000b29277c10 */ /* 0x000fe600087fe4ff */
[----:B------:R-:W-:Y:S01]  /*6a90*/  LDGSTS.E.BYPASS.LTC128B.128 [R237+0x10000], desc[UR18][R232.64+0x80] ;  /* 0x10000080e8ed7fae */ /* 0x000fe2000b901d52 */
[----:B------:R-:W-:Y:S05]  /*6aa0*/  IADD3 R36, P0, R38, UR20, RZ ;  /* 0x0000001426247c10 */ /* 0x000fea000ff1e0ff */
[----:B------:R-:W-:Y:S01]  /*6ab0*/  LDGSTS.E.BYPASS.LTC128B.128 [R237+0xc800], desc[UR18][R40.64] ;  /* 0x0c80000028ed7fae */ /* 0x000fe2000b901d52 */
[----:B------:R-:W-:Y:S02]  /*6ac0*/  IADD3.X R37, R39, UR11, RZ, P0, !PT ;  /* 0x0000000b27257c10 */ /* 0x000fe400087fe4ff */
[----:B------:R-:W-:Y:S03]  /*6ad0*/  IADD3 R34, P0, R36, UR20, RZ ;  /* 0x0000001424227c10 */ /* 0x000fe6000ff1e0ff */
[----:B------:R-:W-:Y:S01]  /*6ae0*/  LDGSTS.E.BYPASS.LTC128B.128 [R237+0x10800], desc[UR18][R40.64+0x80] ;  /* 0x1080008028ed7fae */ /* 0x000fe2000b901d52 */
[----:B------:R-:W-:Y:S05]  /*6af0*/  IADD3.X R35, R37, UR11, RZ, P0, !PT ;  /* 0x0000000b25237c10 */ /* 0x000fea00087fe4ff */
        /* <DEDUP_REMOVED lines=11> */
[----:B------:R-:W-:Y:S03]  /*6bb0*/  ISETP.GE.AND P0, PT, R245, 0x1, PT ;  /* 0x00000001f500780c */ /* 0x000fe60003f06270 */
[----:B------:R-:W-:Y:S06]  /*6bc0*/  LDGSTS.E.BYPASS.LTC128B.128 [R237+0x12000], desc[UR18][R34.64+0x80] ;  /* 0x1200008022ed7fae */ /* 0x000fec000b901d52 */
[----:B------:R-:W-:Y:S06]  /*6bd0*/  LDGSTS.E.BYPASS.LTC128B.128 [R237+0xe800], desc[UR18][R32.64] ;  /* 0x0e80000020ed7fae */ /* 0x000fec000b901d52 */
[----:B------:R1:W-:Y:S06]  /*6be0*/  LDGSTS.E.BYPASS.LTC128B.128 [R237+0x12800], desc[UR18][R32.64+0x80] ;  /* 0x1280008020ed7fae */ /* 0x0003ec000b901d52 */
[----:B------:R-:W-:Y:S06]  /*6bf0*/  LDGSTS.E.BYPASS.LTC128B.128 [R237+0xf000], desc[UR18][R2.64] ;  /* 0x0f00000002ed7fae */ /* 0x000fec000b901d52 */
[----:B------:R-:W-:Y:S06]  /*6c00*/  LDGSTS.E.BYPASS.LTC128B.128 [R237+0x13000], desc[UR18][R2.64+0x80] ;  /* 0x1300008002ed7fae */ /* 0x000fec000b901d52 */
[----:B------:R-:W-:Y:S06]  /*6c10*/  LDGSTS.E.BYPASS.LTC128B.128 [R237+0xf800], desc[UR18][R42.64] ;  /* 0x0f8000002aed7fae */ /* 0x000fec000b901d52 */
[----:B------:R2:W-:Y:S06]  /*6c20*/  LDGSTS.E.BYPASS.LTC128B.128 [R237+0x13800], desc[UR18][R42.64+0x80] ;  /* 0x138000802aed7fae */ /* 0x0005ec000b901d52 */
[----:B------:R-:W-:Y:S06]  /*6c30*/  LDSM.16.M88.4 R136, [R230] ;  /* 0x00000000e688783b */ /* 0x000fec0000000200 */
[----:B------:R-:W3:Y:S06]  /*6c40*/  LDSM.16.M88.4 R140, [R229] ;  /* 0x00000000e58c783b */ /* 0x000eec0000000200 */
[----:B------:R-:W4:Y:S06]  /*6c50*/  LDSM.16.M88.4 R144, [R229+0x800] ;  /* 0x00080000e590783b */ /* 0x000f2c0000000200 */
[----:B------:R-:W5:Y:S06]  /*6c60*/  LDSM.16.M88.4 R148, [R229+0x1000] ;  /* 0x00100000e594783b */ /* 0x000f6c0000000200 */
[----:B------:R-:W1:Y:S06]  /*6c70*/  LDSM.16.M88.4 R152, [R229+0x1800] ;  /* 0x00180000e598783b */ /* 0x000e6c0000000200 */
[----:B------:R-:W0:Y:S06]  /*6c80*/  LDGDEPBAR ;  /* 0x00000000000079af */ /* 0x000e2c0000000000 */
[----:B------:R-:W2:Y:S06]  /*6c90*/  LDSM.16.M88.4 R156, [R229+0x2000] ;  /* 0x00200000e59c783b */ /* 0x000eac0000000200 */
[----:B------:R-:W2:Y:S01]  /*6ca0*/  LDSM.16.M88.4 R160, [R229+0x2800] ;  /* 0x00280000e5a0783b */ /* 0x000ea20000000200 */
[C---:B---3--:R-:W-:Y:S05]  /*6cb0*/  HMMA.16816.F32 R4, R136.reuse, R140, RZ ;  /* 0x0000008c8804723c */ /* 0x048fea00000018ff */
[----:B------:R-:W3:Y:S01]  /*6cc0*/  LDSM.16.M88.4 R164, [R229+0x3000] ;  /* 0x00300000e5a4783b */ /* 0x000ee20000000200 */
[C---:B------:R-:W-:Y:S05]  /*6cd0*/  HMMA.16816.F32 R8, R136.reuse, R142, RZ ;  /* 0x0000008e8808723c */ /* 0x040fea00000018ff */
[----:B------:R-:W3:Y:S01]  /*6ce0*/  LDSM.16.M88.4 R140, [R229+0x3800] ;  /* 0x00380000e58c783b */ /* 0x000ee20000000200 */
[C---:B----4-:R-:W-:Y:S05]  /*6cf0*/  HMMA.16816.F32 R12, R136.reuse, R144, RZ ;  /* 0x00000090880c723c */ /* 0x050fea00000018ff */
[----:B------:R-:W-:Y:S01]  /*6d00*/  LDSM.16.M88.4 R168, [R228] ;  /* 0x00000000e4a8783b */ /* 0x000fe20000000200 */
[C---:B------:R-:W-:Y:S05]  /*6d10*/  HMMA.16816.F32 R16, R136.reuse, R146, RZ ;  /* 0x000000928810723c */ /* 0x040fea00000018ff */
[----:B------:R-:W4:Y:S01]  /*6d20*/  LDSM.16.M88.4 R172, [R227] ;  /* 0x00000000e3ac783b */ /* 0x000f220000000200 */
[C---:B-----5:R-:W-:Y:S05]  /*6d30*/  HMMA.16816.F32 R20, R136.reuse, R148, RZ ;  /* 0x000000948814723c */ /* 0x060fea00000018ff */
[----:B------:R-:W5:Y:S01]  /*6d40*/  LDSM.16.M88.4 R176, [R219] ;  /* 0x00000000dbb0783b */ /* 0x000f620000000200 */
[C---:B------:R-:W-:Y:S05]  /*6d50*/  HMMA.16816.F32 R24, R136.reuse, R150, RZ ;  /* 0x000000968818723c */ /* 0x040fea00000018ff */
[----:B------:R-:W5:Y:S01]  /*6d60*/  LDSM.16.M88.4 R144, [R218] ;  /* 0x00000000da90783b */ /* 0x000f620000000200 */
[C---:B-1----:R-:W-:Y:S05]  /*6d70*/  HMMA.16816.F32 R28, R136.reuse, R152, RZ ;  /* 0x00000098881c723c */ /* 0x042fea00000018ff */
[----:B------:R-:W1:Y:S01]  /*6d80*/  LDSM.16.M88.4 R148, [R217] ;  /* 0x00000000d994783b */ /* 0x000e620000000200 */
[C---:B------:R-:W-:Y:S05]  /*6d90*/  HMMA.16816.F32 R32, R136.reuse, R154, RZ ;  /* 0x0000009a8820723c */ /* 0x040fea00000018ff */
[----:B------:R-:W1:Y:S01]  /*6da0*/  LDSM.16.M88.4 R152, [R216] ;  /* 0x00000000d898783b */ /* 0x000e620000000200 */
[C---:B--2---:R-:W-:Y:S05]  /*6db0*/  HMMA.16816.F32 R36, R136.reuse, R156, RZ ;  /* 0x0000009c8824723c */ /* 0x044fea00000018ff */
[----:B------:R-:W-:Y:S01]  /*6dc0*/  LDSM.16.M88.4 R180, [R214] ;  /* 0x00000000d6b4783b */ /* 0x000fe20000000200 */
[C---:B------:R-:W-:Y:S05]  /*6dd0*/  HMMA.16816.F32 R40, R136.reuse, R158, RZ ;  /* 0x0000009e8828723c */ /* 0x040fea00000018ff */
[----:B------:R-:W2:Y:S01]  /*6de0*/  LDSM.16.M88.4 R156, [R215] ;  /* 0x00000000d79c783b */ /* 0x000ea20000000200 */
[C---:B------:R-:W-:Y:S05]  /*6df0*/  HMMA.16816.F32 R44, R136.reuse, R160, RZ ;  /* 0x000000a0882c723c */ /* 0x040fea00000018ff */
[----:B------:R-:W-:Y:S01]  /*6e00*/  LDSM.16.M88.4 R184, [R226] ;  /* 0x00000000e2b8783b */ /* 0x000fe20000000200 */
[C---:B------:R-:W-:Y:S05]  /*6e10*/  HMMA.16816.F32 R48, R136.reuse, R162, RZ ;  /* 0x000000a28830723c */ /* 0x040fea00000018ff */
[----:B------:R-:W2:Y:S01]  /*6e20*/  LDSM.16.M88.4 R160, [R213] ;  /* 0x00000000d5a0783b */ /* 0x000ea20000000200 */
[C---:B---3--:R-:W-:Y:S05]  /*6e30*/  HMMA.16816.F32 R52, R136.reuse, R164, RZ ;  /* 0x000000a48834723c */ /* 0x048fea00000018ff */
[----:B------:R-:W-:Y:S01]  /*6e40*/  LDSM.16.M88.4 R188, [R225+0x7000] ;  /* 0x00700000e1bc783b */ /* 0x000fe20000000200 */
[C---:B------:R-:W-:Y:S05]  /*6e50*/  HMMA.16816.F32 R56, R136.reuse, R166, RZ ;  /* 0x000000a68838723c */ /* 0x040fea00000018ff */
[----:B------:R-:W3:Y:S01]  /*6e60*/  LDSM.16.M88.4 R164, [R225] ;  /* 0x00000000e1a4783b */ /* 0x000ee20000000200 */
[C---:B------:R-:W-:Y:S05]  /*6e70*/  HMMA.16816.F32 R60, R136.reuse, R140, RZ ;  /* 0x0000008c883c723c */ /* 0x040fea00000018ff */
[----:B------:R-:W-:Y:S01]  /*6e80*/  LDSM.16.M88.4 R192, [R225+0x7800] ;  /* 0x00780000e1c0783b */ /* 0x000fe20000000200 */
[----:B------:R-:W-:Y:S05]  /*6e90*/  HMMA.16816.F32 R64, R136, R142, RZ ;  /* 0x0000008e8840723c */ /* 0x000fea00000018ff */
[----:B------:R-:W3:Y:S01]  /*6ea0*/  LDSM.16.M88.4 R136, [R225+0x800] ;  /* 0x00080000e188783b */ /* 0x000ee20000000200 */
[C---:B----4-:R-:W-:Y:S05]  /*6eb0*/  HMMA.16816.F32 R4, R168.reuse, R172, R4 ;  /* 0x000000aca804723c */ /* 0x050fea0000001804 */
[----:B------:R-:W4:Y:S01]  /*6ec0*/  LDSM.16.M88.4 R140, [R225+0x1000] ;  /* 0x00100000e18c783b */ /* 0x000f220000000200 */
[C---:B------:R-:W-:Y:S05]  /*6ed0*/  HMMA.16816.F32 R8, R168.reuse, R174, R8 ;  /* 0x000000aea808723c */ /* 0x040fea0000001808 */
[----:B------:R-:W-:Y:S01]  /*6ee0*/  LDSM.16.M88.4 R172, [R212+0x1000] ;  /* 0x00100000d4ac783b */ /* 0x000fe20000000200 */
[C---:B-----5:R-:W-:Y:S05]  /*6ef0*/  HMMA.16816.F32 R12, R168.reuse, R176, R12 ;  /* 0x000000b0a80c723c */ /* 0x060fea000000180c */
[----:B------:R-:W-:Y:S01]  /*6f00*/  LDSM.16.M88.4 R196, [R224+0x2000] ;  /* 0x00200000e0c4783b */ /* 0x000fe20000000200 */
[C---:B------:R-:W-:Y:S05]  /*6f10*/  HMMA.16816.F32 R16, R168.reuse, R178, R16 ;  /* 0x000000b2a810723c */ /* 0x040fea0000001810 */
[----:B------:R-:W-:Y:S01]  /*6f20*/  LDSM.16.M88.4 R176, [R212+0x1800] ;  /* 0x00180000d4b0783b */ /* 0x000fe20000000200 */
[C---:B------:R-:W-:Y:S05]  /*6f30*/  HMMA.16816.F32 R20, R168.reuse, R144, R20 ;  /* 0x00000090a814723c */ /* 0x040fea0000001814 */
[----:B------:R-:W-:Y:S01]  /*6f40*/  LDSM.16.M88.4 R200, [R212+0x4000] ;  /* 0x00400000d4c8783b */ /* 0x000fe20000000200 */
[C---:B------:R-:W-:Y:S05]  /*6f50*/  HMMA.16816.F32 R24, R168.reuse, R146, R24 ;  /* 0x00000092a818723c */ /* 0x040fea0000001818 */
[----:B------:R-:W5:Y:S01]  /*6f60*/  LDSM.16.M88.4 R144, [R225+0x1800] ;  /* 0x00180000e190783b */ /* 0x000f620000000200 */
[C---:B-1----:R-:W-:Y:S06]  /*6f70*/  HMMA.16816.F32 R28, R168.reuse, R148, R28 ;  /* 0x00000094a81c723c */ /* 0x042fec000000181c */
[C---:B------:R-:W-:Y:S01]  /*6f80*/  HMMA.16816.F32 R32, R168.reuse, R150, R32 ;  /* 0x00000096a820723c */ /* 0x040fe20000001820 */
[----:B------:R-:W1:Y:S05]  /*6f90*/  LDSM.16.M88.4 R148, [R225+0x2000] ;  /* 0x00200000e194783b */ /* 0x000e6a0000000200 */
[C---:B------:R-:W-:Y:S06]  /*6fa0*/  HMMA.16816.F32 R36, R168.reuse, R152, R36 ;  /* 0x00000098a824723c */ /* 0x040fec0000001824 */
        /* <DEDUP_REMOVED lines=8> */
[C---:B------:R-:W-:Y:S06]  /*7030*/  HMMA.16816.F32 R60, R168.reuse, R160, R60 ;  /* 0x000000a0a83c723c */ /* 0x040fec000000183c */
[----:B------:R-:W-:Y:S01]  /*7040*/  HMMA.16816.F32 R64, R168, R162, R64 ;  /* 0x000000a2a840723c */ /* 0x000fe20000001840 */
[----:B------:R-:W2:Y:S05]  /*7050*/  LDSM.16.M88.4 R160, [R225+0x3800] ;  /* 0x00380000e1a0783b */ /* 0x000eaa0000000200 */
[C---:B---3--:R-:W-:Y:S01]  /*7060*/  HMMA.16816.F32 R4, R184.reuse, R164, R4 ;  /* 0x000000a4b804723c */ /* 0x048fe20000001804 */
[----:B------:R-:W-:Y:S05]  /*7070*/  LDSM.16.M88.4 R168, [R212+0x800] ;  /* 0x00080000d4a8783b */ /* 0x000fea0000000200 */
[C---:B------:R-:W-:Y:S01]  /*7080*/  HMMA.16816.F32 R8, R184.reuse, R166, R8 ;  /* 0x000000a6b808723c */ /* 0x040fe20000001808 */
[----:B------:R-:W-:Y:S05]  /*7090*/  LDSM.16.M88.4 R164, [R212] ;  /* 0x00000000d4a4783b */ /* 0x000fea0000000200 */
[C---:B------:R-:W-:Y:S06]  /*70a0*/  HMMA.16816.F32 R12, R184.reuse, R136, R12 ;  /* 0x00000088b80c723c */ /* 0x040fec000000180c */
[C---:B------:R-:W-:Y:S01]  /*70b0*/  HMMA.16816.F32 R16, R184.reuse, R138, R16 ;  /* 0x0000008ab810723c */ /* 0x040fe20000001810 */
[----:B------:R-:W3:Y:S05]  /*70c0*/  LDSM.16.M88.4 R136, [R224] ;  /* 0x00000000e088783b */ /* 0x000eea0000000200 */
        /* <DEDUP_REMOVED lines=12> */
[C---:B--2---:R-:W-:Y:S06]  /*7190*/  HMMA.16816.F32 R52, R184.reuse, R156, R52 ;  /* 0x0000009cb834723c */ /* 0x044fec0000001834 */
[C---:B------:R-:W-:Y:S01]  /*71a0*/  HMMA.16816.F32 R56, R184.reuse, R158, R56 ;  /* 0x0000009eb838723c */ /* 0x040fe20000001838 */
[----:B------:R-:W2:Y:S05]  /*71b0*/  LDSM.16.M88.4 R156, [R229+0x4000] ;  /* 0x00400000e59c783b */ /* 0x000eaa0000000200 */
[C---:B------:R-:W-:Y:S06]  /*71c0*/  HMMA.16816.F32 R60, R184.reuse, R160, R60 ;  /* 0x000000a0b83c723c */ /* 0x040fec000000183c */
[----:B------:R-:W-:Y:S01]  /*71d0*/  HMMA.16816.F32 R64, R184, R162, R64 ;  /* 0x000000a2b840723c */ /* 0x000fe20000001840 */
[----:B------:R-:W2:Y:S05]  /*71e0*/  LDSM.16.M88.4 R160, [R229+0x4800] ;  /* 0x00480000e5a0783b */ /* 0x000eaa0000000200 */
[C---:B---3--:R-:W-:Y:S01]  /*71f0*/  HMMA.16816.F32 R4, R136.reuse, R164, R4 ;  /* 0x000000a48804723c */ /* 0x048fe20000001804 */
[----:B------:R-:W-:Y:S05]  /*7200*/  LDSM.16.M88.4 R184, [R225+0x6000] ;  /* 0x00600000e1b8783b */ /* 0x000fea0000000200 */
        /* <DEDUP_REMOVED lines=20> */
[C---:B-1----:R-:W-:Y:S06]  /*7350*/  HMMA.16816.F32 R60, R136.reuse, R148, R60 ;  /* 0x00000094883c723c */ /* 0x042fec000000183c */
[----:B------:R-:W-:Y:S01]  /*7360*/  HMMA.16816.F32 R64, R136, R150, R64 ;  /* 0x000000968840723c */ /* 0x000fe20000001840 */
[----:B------:R-:W1:Y:S05]  /*7370*/  LDSM.16.M88.4 R136, [R229+0x7000] ;  /* 0x00700000e588783b */ /* 0x000e6a0000000200 */
[C---:B--2---:R-:W-:Y:S01]  /*7380*/  HMMA.16816.F32 R4, R152.reuse, R156, R4 ;  /* 0x0000009c9804723c */ /* 0x044fe20000001804 */
[----:B------:R-:W2:Y:S05]  /*7390*/  LDSM.16.M88.4 R148, [R229+0x7800] ;  /* 0x00780000e594783b */ /* 0x000eaa0000000200 */
[C---:B------:R-:W-:Y:S01]  /*73a0*/  HMMA.16816.F32 R8, R152.reuse, R158, R8 ;  /* 0x0000009e9808723c */ /* 0x040fe20000001808 */
[----:B------:R-:W2:Y:S05]  /*73b0*/  LDSM.16.M88.4 R156, [R228+0x2000] ;  /* 0x00200000e49c783b */ /* 0x000eaa0000000200 */
[C---:B------:R-:W-:Y:S06]  /*73c0*/  HMMA.16816.F32 R12, R152.reuse, R160, R12 ;  /* 0x000000a0980c723c */ /* 0x040fec000000180c */
[C---:B------:R-:W-:Y:S01]  /*73d0*/  HMMA.16816.F32 R16, R152.reuse, R162, R16 ;  /* 0x000000a29810723c */ /* 0x040fe20000001810 */
[----:B------:R-:W2:Y:S05]  /*73e0*/  LDSM.16.M88.4 R160, [R210] ;  /* 0x00000000d2a0783b */ /* 0x000eaa0000000200 */
        /* <DEDUP_REMOVED lines=8> */
[----:B------:R-:W-:Y:S05]  /*7470*/  LDSM.16.M88.4 R144, [R206] ;  /* 0x00000000ce90783b */ /* 0x000fea0000000200 */
[C---:B------:R-:W-:Y:S06]  /*7480*/  HMMA.16816.F32 R44, R152.reuse, R168, R44 ;  /* 0x000000a8982c723c */ /* 0x040fec000000182c */
[C---:B------:R-:W-:Y:S01]  /*7490*/  HMMA.16816.F32 R48, R152.reuse, R170, R48 ;  /* 0x000000aa9830723c */ /* 0x040fe20000001830 */
[----:B------:R-:W-:Y:S05]  /*74a0*/  LDSM.16.M88.4 R168, [R226+0x2000] ;  /* 0x00200000e2a8783b */ /* 0x000fea0000000200 */
[C---:B-1----:R-:W-:Y:S06]  /*74b0*/  HMMA.16816.F32 R52, R152.reuse, R136, R52 ;  /* 0x000000889834723c */ /* 0x042fec0000001834 */
[C---:B------:R-:W-:Y:S01]  /*74c0*/  HMMA.16816.F32 R56, R152.reuse, R138, R56 ;  /* 0x0000008a9838723c */ /* 0x040fe20000001838 */
[----:B------:R-:W1:Y:S05]  /*74d0*/  LDSM.16.M88.4 R136, [R207] ;  /* 0x00000000cf88783b */ /* 0x000e6a0000000200 */
[C---:B--2---:R-:W-:Y:S06]  /*74e0*/  HMMA.16816.F32 R60, R152.reuse, R148, R60 ;  /* 0x00000094983c723c */ /* 0x044fec000000183c */
[----:B------:R-:W-:Y:S01]  /*74f0*/  HMMA.16816.F32 R64, R152, R150, R64 ;  /* 0x000000969840723c */ /* 0x000fe20000001840 */
[----:B------:R-:W2:Y:S05]  /*7500*/  LDSM.16.M88.4 R148, [R205] ;  /* 0x00000000cd94783b */ /* 0x000eaa0000000200 */
[C---:B------:R-:W-:Y:S01]  /*7510*/  HMMA.16816.F32 R4, R156.reuse, R172, R4 ;  /* 0x000000ac9c04723c */ /* 0x040fe20000001804 */
[----:B------:R-:W5:Y:S05]  /*7520*/  LDSM.16.M88.4 R152, [R204] ;  /* 0x00000000cc98783b */ /* 0x000f6a0000000200 */
[C---:B------:R-:W-:Y:S01]  /*7530*/  HMMA.16816.F32 R8, R156.reuse, R174, R8 ;  /* 0x000000ae9c08723c */ /* 0x040fe20000001808 */
[----:B------:R-:W-:Y:S05]  /*7540*/  LDSM.16.M88.4 R172, [R225+0x5000] ;  /* 0x00500000e1ac783b */ /* 0x000fea0000000200 */
        /* <DEDUP_REMOVED lines=12> */
[C---:B------:R-:W-:Y:S06]  /*7610*/  HMMA.16816.F32 R44, R156.reuse, R144, R44 ;  /* 0x000000909c2c723c */ /* 0x040fec000000182c */
[C---:B------:R-:W-:Y:S06]  /*7620*/  HMMA.16816.F32 R48, R156.reuse, R146, R48 ;  /* 0x000000929c30723c */ /* 0x040fec0000001830 */
[C---:B--2---:R-:W-:Y:S06]  /*7630*/  HMMA.16816.F32 R52, R156.reuse, R148, R52 ;  /* 0x000000949c34723c */ /* 0x044fec0000001834 */
        /* <DEDUP_REMOVED lines=128> */
[----:B------:R-:W-:Y:S07]  /*7e40*/  FMUL.FTZ R66, R66, UR8 ;  /* 0x0000000842427c20 */ /* 0x000fee0008410000 */
[----:B------:R1:W1:Y:S01]  /*7e50*/  MUFU.TANH R150, R132 ;  /* 0x0000008400967308 */ /* 0x0002620000002400 */
[----:B--2---:R-:W-:Y:S09]  /*7e60*/  FMUL.FTZ R3, R67, UR8 ;  /* 0x0000000843037c20 */ /* 0x004ff20008410000 */
[----:B------:R2:W2:Y:S01]  /*7e70*/  MUFU.TANH R178, R0 ;  /* 0x0000000000b27308 */ /* 0x0004a20000002400 */
[----:B---3--:R-:W-:Y:S09]  /*7e80*/  FMUL.FTZ R2, R27, UR8 ;  /* 0x000000081b027c20 */ /* 0x008ff20008410000 */
[----:B------:R3:W3:Y:S01]  /*7e90*/  MUFU.TANH R160, R182 ;  /* 0x000000b600a07308 */ /* 0x0006e20000002400 */
[----:B-1----:R-:W-:Y:S09]  /*7ea0*/  FMUL.FTZ R132, R30, UR8 ;  /* 0x000000081e847c20 */ /* 0x002ff20008410000 */
[----:B------:R1:W1:Y:S01]  /*7eb0*/  MUFU.TANH R177, R181 ;  /* 0x000000b500b17308 */ /* 0x0002620000002400 */
[----:B--2---:R-:W-:Y:S09]  /*7ec0*/  FMUL.FTZ R0, R31, UR8 ;  /* 0x000000081f007c20 */ /* 0x004ff20008410000 */
        /* <DEDUP_REMOVED lines=33> */
[----:B---34-:R-:W-:Y:S05]  /*80e0*/  @!P0 BRA `(.L_x_2336) ;  /* 0x0000000400988947 */ /* 0x018fea0003800000 */
[----:B------:R-:W-:Y:S04]  /*80f0*/  ULEA UR6, -UR7, URZ, 0x7 ;  /* 0x0000003f07067291 */ /* 0x000fe8000f8e393f */
[----:B------:R-:W-:Y:S02]  /*8100*/  USHF.R.S32.HI UR5, URZ, 0x1f, UR6 ;  /* 0x0000001f3f057899 */ /* 0x000fe40008011406 */
[----:B------:R-:W-:Y:S04]  /*8110*/  MOV R12, UR6 ;  /* 0x00000006000c7c02 */ /* 0x000fe80008000f00 */
[----:B------:R-:W-:Y:S01]  /*8120*/  MOV R7, UR5 ;  /* 0x0000000500077c02 */ /* 0x000fe20008000f00 */
[----:B------:R-:W-:Y:S06]  /*8130*/  @P6 BRA `(.L_x_2337) ;  /* 0x0000000000f46947 */ /* 0x000fec0003800000 */
[----:B--2---:R-:W2:Y:S01]  /*8140*/  LDC R0, c[0x0][0x380] ;  /* 0x0000e000ff007b82 */ /* 0x004ea20000000800 */
[----:B------:R-:W-:Y:S04]  /*8150*/  SHF.L.U32 R5, R245, 0x7, RZ ;  /* 0x00000007f5057819 */ /* 0x000fe800000006ff */
[----:B------:R-:W-:Y:S01]  /*8160*/  IABS R6, R5 ;  /* 0x0000000500067213 */ /* 0x000fe20000000000 */
[C---:B------:R-:W-:Y:S01]  /*8170*/  VIADD R13, R5.reuse, 0xffffff80 ;  /* 0xffffff80050d7836 */ /* 0x040fe20000000000 */
[-C--:B--2---:R-:W-:Y:S02]  /*8180*/  IABS R2, R0.reuse ;  /* 0x0000000000027213 */ /* 0x084fe40000000000 */
[-C--:B------:R-:W-:Y:S02]  /*8190*/  LOP3.LUT R5, R5, R0.reuse, RZ, 0x3c, !PT ;  /* 0x0000000005057212 */ /* 0x080fe400078e3cff */
[----:B------:R-:W2:Y:S02]  /*81a0*/  I2F.RP R9, R2 ;  /* 0x0000000200097306 */ /* 0x000ea40000209400 */
[----:B------:R-:W-:Y:S08]  /*81b0*/  ISETP.GE.AND P2, PT, R5, RZ, PT ;  /* 0x000000ff0500720c */ /* 0x000ff00003f46270 */
[----:B--2---:R-:W2:Y:S02]  /*81c0*/  MUFU.RCP R4, R9 ;  /* 0x0000000900047308 */ /* 0x004ea40000001000 */
[----:B--2---:R-:W-:Y:S01]  /*81d0*/  VIADD R14, R4, 0xffffffe ;  /* 0x0ffffffe040e7836 */ /* 0x004fe20000000000 */
[----:B------:R-:W-:Y:S02]  /*81e0*/  IABS R4, R13 ;  /* 0x0000000d00047213 */ /* 0x000fe40000000000 */
[----:B------:R-:W-:Y:S05]  /*81f0*/  LOP3.LUT R13, R13, R0, RZ, 0x3c, !PT ;  /* 0x000000000d0d7212 */ /* 0x000fea00078e3cff */
[----:B------:R-:W2:Y:S01]  /*8200*/  F2I.FTZ.U32.TRUNC.NTZ R15, R14 ;  /* 0x0000000e000f7305 */ /* 0x000ea2000021f000 */
[----:B------:R-:W-:Y:S01]  /*8210*/  ISETP.GE.AND P0, PT, R13, RZ, PT ;  /* 0x000000ff0d00720c */ /* 0x000fe20003f06270 */
[--C-:B--2---:R-:W-:Y:S02]  /*8220*/  IMAD.MOV R7, RZ, RZ, -R15.reuse ;  /* 0x000000ffff077224 */ /* 0x104fe400078e0a0f */
        /* <DEDUP_REMOVED lines=19> */
[----:B------:R-:W2:Y:S09]  /*8360*/  LDC R2, c[0x0][0x24c] ;  /* 0x00009300ff027b82 */ /* 0x000eb20000000800 */
        /* <DEDUP_REMOVED lines=11> */
[----:B------:R-:W3:Y:S01]  /*8420*/  LDG.E R6, desc[UR18][R18.64] ;  /* 0x0000001212067981 */ /* 0x000ee2000c1e1900 */
[----:B------:R-:W4:Y:S01]  /*8430*/  LDC.64 R4, c[0x0][0x230] ;  /* 0x00008c00ff047b82 */ /* 0x000f220000000a00 */
[----:B------:R-:W-:Y:S02]  /*8440*/  IMAD R0, R9, R0, -0x80 ;  /* 0xffffff8009007424 */ /* 0x000fe400078e0200 */
[----:B------:R-:W3:Y:S02]  /*8450*/  LDG.E R7, desc[UR18][R16.64] ;  /* 0x0000001210077981 */ /* 0x000ee4000c1e1900 */
[C---:B------:R-:W-:Y:S01]  /*8460*/  IMAD.WIDE.U32 R12, R0.reuse, UR7, RZ ;  /* 0x00000007000c7c25 */ /* 0x040fe2000f8e00ff */
[----:B------:R-:W-:Y:S05]  /*8470*/  SHF.R.S32.HI R9, RZ, 0x1f, R0 ;  /* 0x0000001fff097819 */ /* 0x000fea0000011400 */
[----:B------:R-:W-:Y:S04]  /*8480*/  IMAD R9, R9, UR7, RZ ;  /* 0x0000000709097c24 */ /* 0x000fe8000f8e02ff */
[----:B--2---:R-:W-:Y:S04]  /*8490*/  IMAD R9, R0, R2, R9 ;  /* 0x0000000200097224 */ /* 0x004fe800078e0209 */
[----:B------:R-:W-:Y:S01]  /*84a0*/  IMAD.IADD R13, R13, 0x1, R9 ;  /* 0x000000010d0d7824 */ /* 0x000fe200078e0209 */
[----:B---3--:R-:W-:Y:S04]  /*84b0*/  IADD3 R6, -R7, R6, RZ ;  /* 0x0000000607067210 */ /* 0x008fe80007ffe1ff */
[----:B------:R-:W-:Y:S01]  /*84c0*/  SHF.R.S32.HI R7, RZ, 0x1f, R6 ;  /* 0x0000001fff077819 */ /* 0x000fe20000011406 */
[CC--:B----4-:R-:W-:Y:S04]  /*84d0*/  IMAD.WIDE.U32 R12, R6.reuse, R4.reuse, R12 ;  /* 0x00000004060c7225 */ /* 0x0d0fe800078e000c */
[----:B------:R-:W-:Y:S04]  /*84e0*/  IMAD R7, R7, R4, RZ ;  /* 0x0000000407077224 */ /* 0x000fe800078e02ff */
[----:B------:R-:W-:Y:S05]  /*84f0*/  IMAD R7, R6, R5, R7 ;  /* 0x0000000506077224 */ /* 0x000fea00078e0207 */
[----:B------:R-:W-:Y:S07]  /*8500*/  IADD3 R7, R13, R7, RZ ;  /* 0x000000070d077210 */ /* 0x000fee0007ffe0ff */
.L_x_2337:
        /* <DEDUP_REMOVED lines=36> */
.L_x_2336:
[----:B---3--:R-:W-:Y:S01]  /*8750*/  FMNMX.FTZ R5, R172, R135, !PT ;  /* 0x00000087ac057209 */ /* 0x008fe20007810000 */
[----:B------:R-:W-:Y:S01]  /*8760*/  LDSM.16.MT88.4 R20, [R222+0xc000] ;  /* 0x00c00000de14783b */ /* 0x000fe20000004200 */
[----:B------:R-:W-:Y:S02]  /*8770*/  FMNMX.FTZ R7, R164, R133, !PT ;  /* 0x00000085a4077209 */ /* 0x000fe40007810000 */
[----:B------:R-:W-:Y:S02]  /*8780*/  FMNMX.FTZ R5, R168, R5, !PT ;  /* 0x00000005a8057209 */ /* 0x000fe40007810000 */
[----:B------:R-:W-:Y:S02]  /*8790*/  FMNMX.FTZ R7, R152, R7, !PT ;  /* 0x0000000798077209 */ /* 0x000fe40007810000 */
[----:B------:R-:W-:Y:S01]  /*87a0*/  FMNMX.FTZ R5, R176, R5, !PT ;  /* 0x00000005b0057209 */ /* 0x000fe20007810000 */
[----:B------:R-:W-:Y:S01]  /*87b0*/  LDSM.16.MT88.4 R28, [R221+0xc000] ;  /* 0x00c00000dd1c783b */ /* 0x000fe20000004200 */
[----:B--2---:R-:W-:Y:S02]  /*87c0*/  FMNMX.FTZ R0, R10, R7, !PT ;  /* 0x000000070a007209 */ /* 0x004fe40007810000 */
        /* <DEDUP_REMOVED lines=12> */
[----:B-1----:R-:W-:Y:S01]  /*8890*/  FMNMX.FTZ R2, R177, R2, !PT ;  /* 0x00000002b1027209 */ /* 0x002fe20007810000 */
        /* <DEDUP_REMOVED lines=57> */
[----:B------:R-:W-:Y:S02]  /*8c30*/  FMUL.FTZ R144, R0, UR4 ;  /* 0x0000000400907c20 */ /* 0x000fe40008410000 */
[----:B------:R-:W1:Y:S01]  /*8c40*/  LDSM.16.MT88.4 R12, [R223+0xc000] ;  /* 0x00c00000df0c783b */ /* 0x000e620000004200 */
[C---:B------:R-:W-:Y:S01]  /*8c50*/  FSETP.NEU.FTZ.AND P0, PT, R2.reuse, -INF , PT ;  /* 0xff8000000200780b */ /* 0x040fe20003f1d000 */
[C---:B------:R-:W-:Y:S01]  /*8c60*/  FMUL.FTZ R145, R2.reuse, UR4 ;  /* 0x0000000402917c20 */ /* 0x040fe20008410000 */
[----:B------:R-:W-:Y:S01]  /*8c70*/  FADD.FTZ R4, -R2, R135 ;  /* 0x0000008702047221 */ /* 0x000fe20000010100 */
[----:B------:R-:W-:Y:S03]  /*8c80*/  MOV R135, R2 ;  /* 0x0000000200877202 */ /* 0x000fe60000000f00 */
[----:B------:R-:W-:Y:S01]  /*8c90*/  FSEL R145, R145, RZ, P0 ;  /* 0x000000ff91917208 */ /* 0x000fe20000000000 */
[----:B------:R-:W-:Y:S01]  /*8ca0*/  FMUL.FTZ R6, R4, UR4 ;  /* 0x0000000404067c20 */ /* 0x000fe20008410000 */
[C---:B------:R-:W-:Y:S01]  /*8cb0*/  FSETP.NEU.FTZ.AND P0, PT, R0.reuse, -INF , PT ;  /* 0xff8000000000780b */ /* 0x040fe20003f1d000 */
[----:B------:R-:W-:Y:S02]  /*8cc0*/  FADD.FTZ R4, -R0, R133 ;  /* 0x0000008500047221 */ /* 0x000fe40000010100 */
        /* <DEDUP_REMOVED lines=17> */
[--C-:B------:R-:W-:Y:S03]  /*8de0*/  FFMA.FTZ R172, R200, UR4, -R145.reuse ;  /* 0x00000004c8ac7c23 */ /* 0x100fe60008010891 */
[----:B------:R-:W3:Y:S01]  /*8df0*/  MUFU.EX2 R132, R132 ;  /* 0x0000008400847308 */ /* 0x000ee20000000800 */
[--C-:B------:R-:W-:Y:S01]  /*8e00*/  FFMA.FTZ R174, R201, UR4, -R144.reuse ;  /* 0x00000004c9ae7c23 */ /* 0x100fe20008010890 */
[--C-:B------:R-:W-:Y:S01]  /*8e10*/  FFMA.FTZ R176, R192, UR4, -R145.reuse ;  /* 0x00000004c0b07c23 */ /* 0x100fe20008010891 */
[--C-:B------:R-:W-:Y:S01]  /*8e20*/  FFMA.FTZ R178, R193, UR4, -R144.reuse ;  /* 0x00000004c1b27c23 */ /* 0x100fe20008010890 */
[--C-:B------:R-:W-:Y:S01]  /*8e30*/  FFMA.FTZ R188, R188, UR4, -R145.reuse ;  /* 0x00000004bcbc7c23 */ /* 0x100fe20008010891 */
[--C-:B------:R-:W-:Y:S01]  /*8e40*/  FFMA.FTZ R187, R187, UR4, -R144.reuse ;  /* 0x00000004bbbb7c23 */ /* 0x100fe20008010890 */
[--C-:B------:R-:W-:Y:S01]  /*8e50*/  FFMA.FTZ R184, R184, UR4, -R145.reuse ;  /* 0x00000004b8b87c23 */ /* 0x100fe20008010891 */
[----:B------:R-:W-:Y:S03]  /*8e60*/  ISETP.GT.AND P0, PT, R245, RZ, PT ;  /* 0x000000fff500720c */ /* 0x000fe60003f04270 */
[----:B------:R-:W-:Y:S01]  /*8e70*/  MUFU.EX2 R142, R142 ;  /* 0x0000008e008e7308 */ /* 0x000fe20000000800 */
[C---:B--2---:R-:W-:Y:S01]  /*8e80*/  FMUL.FTZ R4, R133.reuse, R128 ;  /* 0x0000008085047220 */ /* 0x044fe20000410000 */
        /* <DEDUP_REMOVED lines=22> */
[----:B------:R-:W3:Y:S01]  /*8ff0*/  MUFU.EX2 R138, R138 ;  /* 0x0000008a008a7308 */ /* 0x000ee20000000800 */
[----:B--2---:R-:W-:Y:S01]  /*9000*/  F2FP.F16.F32.PACK_AB R128, R141, R142 ;  /* 0x0000008e8d80723e */ /* 0x004fe200000000ff */
        /* <DEDUP_REMOVED lines=13> */
[----:B------:R-:W2:Y:S03]  /*90e0*/  LDSM.16.MT88.4 R88, [R220+0x10000] ;  /* 0x01000000dc58783b */ /* 0x000ea60000004200 */
[----:B------:R-:W4:Y:S01]  /*90f0*/  MUFU.EX2 R137, R137 ;  /* 0x0000008900897308 */ /* 0x000f220000000800 */
[----:B---3--:R-:W-:Y:S01]  /*9100*/  F2FP.F16.F32.PACK_AB R129, R138, R143 ;  /* 0x0000008f8a81723e */ /* 0x008fe200000000ff */
[C---:B------:R-:W-:Y:S01]  /*9110*/  FMUL.FTZ R55, R132.reuse, R83 ;  /* 0x0000005384377220 */ /* 0x040fe20000410000 */
[C---:B------:R-:W-:Y:S01]  /*9120*/  FMUL.FTZ R60, R133.reuse, R72 ;  /* 0x00000048853c7220 */ /* 0x040fe20000410000 */
[----:B------:R-:W-:Y:S01]  /*9130*/  FMUL.FTZ R61, R133, R73 ;  /* 0x00000049853d7220 */ /* 0x000fe20000410000 */
[C---:B------:R-:W-:Y:S01]  /*9140*/  FMUL.FTZ R62, R132.reuse, R74 ;  /* 0x0000004a843e7220 */ /* 0x040fe20000410000 */
[----:B------:R-:W-:Y:S01]  /*9150*/  FMUL.FTZ R63, R132, R75 ;  /* 0x0000004b843f7220 */ /* 0x000fe20000410000 */
[----:B------:R-:W3:Y:S03]  /*9160*/  LDSM.16.MT88.4 R80, [R223+0xc800] ;  /* 0x00c80000df50783b */ /* 0x000ee60000004200 */
[----:B------:R-:W-:Y:S01]  /*9170*/  MUFU.EX2 R139, R139 ;  /* 0x0000008b008b7308 */ /* 0x000fe20000000800 */
[--C-:B------:R-:W-:Y:S01]  /*9180*/  FFMA.FTZ R183, R183, UR4, -R144.reuse ;  /* 0x00000004b7b77c23 */ /* 0x100fe20008010890 */
[----:B------:R-:W-:Y:S01]  /*9190*/  FFMA.FTZ R181, R181, UR4, -R145 ;  /* 0x00000004b5b57c23 */ /* 0x000fe20008010891 */
[----:B------:R-:W-:Y:S01]  /*91a0*/  FFMA.FTZ R134, R134, UR4, -R144 ;  /* 0x0000000486867c23 */ /* 0x000fe20008010890 */
[----:B------:R-:W-:Y:S01]  /*91b0*/  FFMA.FTZ R143, R132, R247, R143 ;  /* 0x000000f7848f7223 */ /* 0x000fe2000001008f */
[----:B------:R-:W-:Y:S01]  /*91c0*/  FFMA.FTZ R142, R133, R246, R142 ;  /* 0x000000f6858e7223 */ /* 0x000fe2000001008e */
[----:B------:R-:W-:Y:S04]  /*91d0*/  LDSM.16.MT88.4 R72, [R220+0xc800] ;  /* 0x00c80000dc48783b */ /* 0x000fe80000004200 */
[----:B------:R-:W5:Y:S01]  /*91e0*/  MUFU.EX2 R136, R136 ;  /* 0x0000008800887308 */ /* 0x000f620000000800 */
[----:B----4-:R-:W-:Y:S01]  /*91f0*/  F2FP.F16.F32.PACK_AB R130, R137, R140 ;  /* 0x0000008c8982723e */ /* 0x010fe200000000ff */
[----:B------:R-:W-:Y:S01]  /*9200*/  FADD.FTZ R141, R141, R142 ;  /* 0x0000008e8d8d7221 */ /* 0x000fe20000010000 */
[----:B------:R-:W-:Y:S03]  /*9210*/  FADD.FTZ R138, R138, R143 ;  /* 0x0000008f8a8a7221 */ /* 0x000fe60000010000 */
[----:B------:R-:W-:Y:S01]  /*9220*/  FADD.FTZ R140, R140, R141 ;  /* 0x0000008d8c8c7221 */ /* 0x000fe20000010000 */
[----:B------:R-:W-:Y:S03]  /*9230*/  LDSM.16.MT88.4 R100, [R221+0xe800] ;  /* 0x00e80000dd64783b */ /* 0x000fe60000004200 */
[----:B------:R-:W-:Y:S01]  /*9240*/  MUFU.EX2 R148, R148 ;  /* 0x0000009400947308 */ /* 0x000fe20000000800 */
[----:B------:R-:W-:Y:S04]  /*9250*/  FADD.FTZ R140, R137, R140 ;  /* 0x0000008c898c7221 */ /* 0x000fe80000010000 */
[----:B------:R-:W-:Y:S05]  /*9260*/  LDSM.16.MT88.4 R116, [R222+0xf800] ;  /* 0x00f80000de74783b */ /* 0x000fea0000004200 */
[----:B------:R-:W-:Y:S01]  /*9270*/  MUFU.EX2 R152, R152 ;  /* 0x0000009800987308 */ /* 0x000fe20000000800 */
[----:B-----5:R-:W-:Y:S02]  /*9280*/  F2FP.F16.F32.PACK_AB R131, R136, R139 ;  /* 0x0000008b8883723e */ /* 0x020fe400000000ff */
[----:B------:R-:W-:Y:S05]  /*9290*/  LDSM.16.MT88.4 R108, [R221+0xf800] ;  /* 0x00f80000dd6c783b */ /* 0x000fea0000004200 */
        /* <DEDUP_REMOVED lines=74> */
[--C-:B------:R-:W-:Y:S02]  /*9740*/  FFMA.FTZ R115, R179, UR4, -R144.reuse ;  /* 0x00000004b3737c23 */ /* 0x100fe40008010890 */
[----:B------:R-:W-:Y:S01]  /*9750*/  MUFU.EX2 R162, R162 ;  /* 0x000000a200a27308 */ /* 0x000fe20000000800 */
[--C-:B------:R-:W-:Y:S01]  /*9760*/  FFMA.FTZ R153, R154, UR4, -R145.reuse ;  /* 0x000000049a997c23 */ /* 0x100fe20008010891 */
        /* <DEDUP_REMOVED lines=9> */
[--C-:B------:R-:W-:Y:S01]  /*9800*/  FFMA.FTZ R154, R155, UR4, -R144.reuse ;  /* 0x000000049b9a7c23 */ /* 0x100fe20008010890 */
[--C-:B------:R-:W-:Y:S01]  /*9810*/  FFMA.FTZ R155, R157, UR4, -R144.reuse ;  /* 0x000000049d9b7c23 */ /* 0x100fe20008010890 */
[--C-:B------:R-:W-:Y:S01]  /*9820*/  FFMA.FTZ R157, R158, UR4, -R145.reuse ;  /* 0x000000049e9d7c23 */ /* 0x100fe20008010891 */
[C---:B--2---:R-:W-:Y:S06]  /*9830*/  HMMA.16816.F32 R60, R128.reuse, R88, R60 ;  /* 0x00000058803c723c */ /* 0x044fec000000183c */
[----:B------:R-:W-:Y:S01]  /*9840*/  MUFU.EX2 R106, R106 ;  /* 0x0000006a006a7308 */ /* 0x000fe20000000800 */
[C---:B------:R-:W-:Y:S01]  /*9850*/  FMUL.FTZ R66, R132.reuse, R70 ;  /* 0x0000004684427220 */ /* 0x040fe20000410000 */
[----:B------:R-:W-:Y:S03]  /*9860*/  FMUL.FTZ R67, R132, R71 ;  /* 0x0000004784437220 */ /* 0x000fe60000410000 */
[--C-:B------:R-:W-:Y:S01]  /*9870*/  FFMA.FTZ R158, R165, UR4, -R144.reuse ;  /* 0x00000004a59e7c23 */ /* 0x100fe20008010890 */
[--C-:B------:R-:W-:Y:S01]  /*9880*/  FFMA.FTZ R165, R166, UR4, -R145.reuse ;  /* 0x00000004a6a57c23 */ /* 0x100fe20008010891 */
[--C-:B------:R-:W-:Y:S03]  /*9890*/  FFMA.FTZ R166, R249, UR4, -R144.reuse ;  /* 0x00000004f9a67c23 */ /* 0x100fe60008010890 */
[----:B------:R-:W2:Y:S01]  /*98a0*/  MUFU.EX2 R107, R107 ;  /* 0x0000006b006b7308 */ /* 0x000ea20000000800 */
[----:B------:R-:W-:Y:S01]  /*98b0*/  HMMA.16816.F32 R64, R128, R90, R64 ;  /* 0x0000005a8040723c */ /* 0x000fe20000001840 */
[----:B------:R-:W-:Y:S02]  /*98c0*/  LDSM.16.MT88.4 R88, [R222+0xd000] ;  /* 0x00d00000de58783b */ /* 0x000fe40000004200 */
[----:B-----5:R-:W-:Y:S01]  /*98d0*/  F2FP.F16.F32.PACK_AB R68, R104, R105 ;  /* 0x000000696844723e */ /* 0x020fe200000000ff */
[--C-:B------:R-:W-:Y:S01]  /*98e0*/  FFMA.FTZ R179, R191, UR4, -R144.reuse ;  /* 0x00000004bfb37c23 */ /* 0x100fe20008010890 */
[--C-:B------:R-:W-:Y:S01]  /*98f0*/  FFMA.FTZ R191, R186, UR4, -R145.reuse ;  /* 0x00000004babf7c23 */ /* 0x100fe20008010891 */
[--C-:B------:R-:W-:Y:S03]  /*9900*/  FFMA.FTZ R186, R189, UR4, -R144.reuse ;  /* 0x00000004bdba7c23 */ /* 0x100fe60008010890 */
[----:B------:R-:W-:Y:S02]  /*9910*/  MUFU.EX2 R112, R112 ;  /* 0x0000007000707308 */ /* 0x000fe40000000800 */
[--C-:B------:R-:W-:Y:S01]  /*9920*/  FFMA.FTZ R189, R182, UR4, -R145.reuse ;  /* 0x00000004b6bd7c23 */ /* 0x100fe20008010891 */
[----:B------:R-:W-:Y:S01]  /*9930*/  MOV R133, R0 ;  /* 0x0000000000857202 */ /* 0x000fe20000000f00 */
[--C-:B------:R-:W-:Y:S01]  /*9940*/  FFMA.FTZ R182, R185, UR4, -R144.reuse ;  /* 0x00000004b9b67c23 */ /* 0x100fe20008010890 */
[----:B------:R-:W-:Y:S01]  /*9950*/  FFMA.FTZ R145, R180, UR4, -R145 ;  /* 0x00000004b4917c23 */ /* 0x000fe20008010891 */
[----:B------:R-:W-:Y:S04]  /*9960*/  FFMA.FTZ R144, R3, UR4, -R144 ;  /* 0x0000000403907c23 */ /* 0x000fe80008010890 */
[----:B------:R-:W5:Y:S01]  /*9970*/  MUFU.EX2 R113, R113 ;  /* 0x0000007100717308 */ /* 0x000f620000000800 */
[----:B--2---:R-:W-:Y:S01]  /*9980*/  F2FP.F16.F32.PACK_AB R69, R107, R106 ;  /* 0x0000006a6b45723e */ /* 0x004fe200000000ff */
[----:B------:R-:W-:Y:S01]  /*9990*/  FADD.FTZ R3, R139, R138 ;  /* 0x0000008a8b037221 */ /* 0x000fe20000010000 */
[----:B------:R-:W-:Y:S03]  /*99a0*/  FADD.FTZ R105, R105, R140 ;  /* 0x0000008c69697221 */ /* 0x000fe60000010000 */
[----:B------:R-:W-:Y:S01]  /*99b0*/  FADD.FTZ R3, R136, R3 ;  /* 0x0000000388037221 */ /* 0x000fe20000010000 */
[----:B------:R-:W-:Y:S03]  /*99c0*/  FADD.FTZ R105, R104, R105 ;  /* 0x0000006968697221 */ /* 0x000fe60000010000 */
[----:B------:R-:W-:Y:S01]  /*99d0*/  MUFU.EX2 R114, R114 ;  /* 0x0000007200727308 */ /* 0x000fe20000000800 */
[----:B------:R-:W-:Y:S04]  /*99e0*/  FADD.FTZ R106, R106, R3 ;  /* 0x000000036a6a7221 */ /* 0x000fe80000010000 */
[----:B------:R-:W-:Y:S05]  /*99f0*/  FADD.FTZ R107, R107, R106 ;  /* 0x0000006a6b6b7221 */ /* 0x000fea0000010000 */
[----:B------:R-:W2:Y:S01]  /*9a00*/  MUFU.EX2 R115, R115 ;  /* 0x0000007300737308 */ /* 0x000ea20000000800 */
[C---:B-----5:R-:W-:Y:S01]  /*9a10*/  F2FP.F16.F32.PACK_AB R70, R113.reuse, R112 ;  /* 0x000000707146723e */ /* 0x060fe200000000ff */
[----:B------:R-:W-:Y:S04]  /*9a20*/  FADD.FTZ R112, R112, R105 ;  /* 0x0000006970707221 */ /* 0x000fe80000010000 */
[----:B------:R-:W-:Y:S04]  /*9a30*/  FADD.FTZ R113, R113, R112 ;  /* 0x0000007071717221 */ /* 0x000fe80000010000 */
[----:B------:R-:W5:Y:S10]  /*9a40*/  MUFU.EX2 R153, R153 ;  /* 0x0000009900997308 */ /* 0x000f740000000800 */
[----:B------:R-:W-:Y:S01]  /*9a50*/  MUFU.EX2 R154, R154 ;  /* 0x0000009a009a7308 */ /* 0x000fe20000000800 */
[C---:B--2---:R-:W-:Y:S01]  /*9a60*/  F2FP.F16.F32.PACK_AB R71, R115.reuse, R114 ;  /* 0x000000727347723e */ /* 0x044fe200000000ff */
[----:B------:R-:W-:Y:S04]  /*9a70*/  FADD.FTZ R114, R114, R107 ;  /* 0x0000006b72727221 */ /* 0x000fe80000010000 */
[----:B------:R-:W-:Y:S02]  /*9a80*/  FADD.FTZ R114, R115, R114 ;  /* 0x0000007273727221 */ /* 0x000fe40000010000 */
[C---:B---3--:R-:W-:Y:S02]  /*9a90*/  HMMA.16816.F32 R4, R68.reuse, R80, R4 ;  /* 0x000000504404723c */ /* 0x048fe40000001804 */
[----:B------:R-:W2:Y:S03]  /*9aa0*/  MUFU.EX2 R155, R155 ;  /* 0x0000009b009b7308 */ /* 0x000ea60000000800 */
[----:B------:R-:W-:Y:S01]  /*9ab0*/  FADD.FTZ R3, R121, R114 ;  /* 0x0000007279037221 */ /* 0x000fe20000010000 */
[C---:B------:R-:W-:Y:S01]  /*9ac0*/  HMMA.16816.F32 R8, R68.reuse, R82, R8 ;  /* 0x000000524408723c */ /* 0x040fe20000001808 */
[----:B------:R-:W3:Y:S05]  /*9ad0*/  LDSM.16.MT88.4 R80, [R222+0x10800] ;  /* 0x01080000de50783b */ /* 0x000eea0000004200 */
[----:B------:R-:W2:Y:S01]  /*9ae0*/  MUFU.EX2 R157, R157 ;  /* 0x0000009d009d7308 */ /* 0x000ea20000000800 */
[C---:B------:R-:W-:Y:S01]  /*9af0*/  FADD.FTZ R3, R146.reuse, R3 ;  /* 0x0000000392037221 */ /* 0x040fe20000010000 */
[C---:B-1----:R-:W-:Y:S08]  /*9b00*/  HMMA.16816.F32 R12, R68.reuse, R84, R12 ;  /* 0x00000054440c723c */ /* 0x042ff0000000180c */
[----:B------:R-:W1:Y:S01]  /*9b10*/  MUFU.EX2 R158, R158 ;  /* 0x0000009e009e7308 */ /* 0x000e620000000800 */
[C---:B------:R-:W-:Y:S01]  /*9b20*/  HMMA.16816.F32 R16, R68.reuse, R86, R16 ;  /* 0x000000564410723c */ /* 0x040fe20000001810 */
[----:B------:R-:W5:Y:S05]  /*9b30*/  LDSM.16.MT88.4 R84, [R221+0x10800] ;  /* 0x01080000dd54783b */ /* 0x000f6a0000004200 */
        /* <DEDUP_REMOVED lines=8> */
[----:B------:R-:W2:Y:S05]  /*9bc0*/  LDSM.16.MT88.4 R72, [R220+0x10800] ;  /* 0x01080000dc48783b */ /* 0x000eaa0000004200 */
        /* <DEDUP_REMOVED lines=9> */
[C---:B-----5:R-:W-:Y:S03]  /*9c60*/  HMMA.16816.F32 R52, R68.reuse, R84, R52 ;  /* 0x000000544434723c */ /* 0x060fe60000001834 */
[----:B------:R-:W-:Y:S03]  /*9c70*/  MUFU.EX2 R171, R171 ;  /* 0x000000ab00ab7308 */ /* 0x000fe60000000800 */
[C---:B------:R-:W-:Y:S01]  /*9c80*/  HMMA.16816.F32 R56, R68.reuse, R86, R56 ;  /* 0x000000564438723c */ /* 0x040fe20000001838 */
[----:B------:R-:W5:Y:S06]  /*9c90*/  LDSM.16.MT88.4 R84, [R220+0xd000] ;  /* 0x00d00000dc54783b */ /* 0x000f6c0000004200 */
[----:B------:R-:W-:Y:S01]  /*9ca0*/  MUFU.EX2 R172, R172 ;  /* 0x000000ac00ac7308 */ /* 0x000fe20000000800 */
[C---:B--2---:R-:W-:Y:S09]  /*9cb0*/  HMMA.16816.F32 R60, R68.reuse, R72, R60 ;  /* 0x00000048443c723c */ /* 0x044ff2000000183c */
[----:B------:R-:W-:Y:S01]  /*9cc0*/  MUFU.EX2 R173, R173 ;  /* 0x000000ad00ad7308 */ /* 0x000fe20000000800 */
[----:B------:R-:W-:Y:S01]  /*9cd0*/  HMMA.16816.F32 R64, R68, R74, R64 ;  /* 0x0000004a4440723c */ /* 0x000fe20000001840 */
[----:B------:R-:W2:Y:S06]  /*9ce0*/  LDSM.16.MT88.4 R72, [R223+0x11000] ;  /* 0x01100000df48783b */ /* 0x000eac0000004200 */
[----:B------:R-:W-:Y:S02]  /*9cf0*/  F2FP.F16.F32.PACK_AB R68, R147, R120 ;  /* 0x000000789344723e */ /* 0x000fe400000000ff */
[----:B------:R-:W-:Y:S02]  /*9d00*/  MUFU.EX2 R174, R174 ;  /* 0x000000ae00ae7308 */ /* 0x000fe40000000800 */
[----:B------:R-:W-:Y:S02]  /*9d10*/  F2FP.F16.F32.PACK_AB R69, R146, R121 ;  /* 0x000000799245723e */ /* 0x000fe400000000ff */
[----:B------:R-:W-:Y:S02]  /*9d20*/  F2FP.F16.F32.PACK_AB R70, R148, R149 ;  /* 0x000000959446723e */ /* 0x000fe400000000ff */
[C---:B------:R-:W-:Y:S04]  /*9d30*/  F2FP.F16.F32.PACK_AB R71, R151.reuse, R150 ;  /* 0x000000969747723e */ /* 0x040fe800000000ff */
[----:B------:R-:W-:Y:S01]  /*9d40*/  MUFU.EX2 R175, R175 ;  /* 0x000000af00af7308 */ /* 0x000fe20000000800 */
[----:B------:R-:W-:Y:S04]  /*9d50*/  FADD.FTZ R150, R150, R3 ;  /* 0x0000000396967221 */ /* 0x000fe80000010000 */
[----:B------:R-:W-:Y:S01]  /*9d60*/  FADD.FTZ R151, R151, R150 ;  /* 0x0000009697977221 */ /* 0x000fe20000010000 */
[C---:B----4-:R-:W-:Y:S04]  /*9d70*/  HMMA.16816.F32 R4, R68.reuse, R76, R4 ;  /* 0x0000004c4404723c */ /* 0x050fe80000001804 */
[----:B------:R-:W-:Y:S02]  /*9d80*/  MUFU.EX2 R176, R176 ;  /* 0x000000b000b07308 */ /* 0x000fe40000000800 */
[C---:B------:R-:W-:Y:S01]  /*9d90*/  HMMA.16816.F32 R8, R68.reuse, R78, R8 ;  /* 0x0000004e4408723c */ /* 0x040fe20000001808 */
[----:B------:R-:W4:Y:S07]  /*9da0*/  LDSM.16.MT88.4 R76, [R222+0x11000] ;  /* 0x01100000de4c783b */ /* 0x000f2e0000004200 */
        /* <DEDUP_REMOVED lines=16> */
[C---:B------:R-:W-:Y:S03]  /*9eb0*/  HMMA.16816.F32 R40, R68.reuse, R74, R40 ;  /* 0x0000004a4428723c */ /* 0x040fe60000001828 */
[----:B------:R-:W-:Y:S03]  /*9ec0*/  F2FP.F16.F32.PACK_AB R72, R153, R152 ;  /* 0x000000989948723e */ /* 0x000fe600000000ff */
[C---:B----4-:R-:W-:Y:S03]  /*9ed0*/  HMMA.16816.F32 R44, R68.reuse, R76, R44 ;  /* 0x0000004c442c723c */ /* 0x050fe6000000182c */
[----:B------:R-:W-:Y:S02]  /*9ee0*/  MUFU.EX2 R187, R187 ;  /* 0x000000bb00bb7308 */ /* 0x000fe40000000800 */
[----:B------:R-:W-:Y:S01]  /*9ef0*/  F2FP.F16.F32.PACK_AB R73, R155, R154 ;  /* 0x0000009a9b49723e */ /* 0x000fe200000000ff */
[C---:B------:R-:W-:Y:S01]  /*9f00*/  HMMA.16816.F32 R48, R68.reuse, R78, R48 ;  /* 0x0000004e4430723c */ /* 0x040fe20000001830 */
[----:B------:R-:W2:Y:S06]  /*9f10*/  LDSM.16.MT88.4 R76, [R221+0xd800] ;  /* 0x00d80000dd4c783b */ /* 0x000eac0000004200 */
[----:B------:R-:W-:Y:S01]  /*9f20*/  MUFU.EX2 R184, R184 ;  /* 0x000000b800b87308 */ /* 0x000fe20000000800 */
[----:B------:R-:W-:Y:S01]  /*9f30*/  F2FP.F16.F32.PACK_AB R74, R157, R156 ;  /* 0x0000009c9d4a723e */ /* 0x000fe200000000ff */
[C---:B---3--:R-:W-:Y:S03]  /*9f40*/  HMMA.16816.F32 R52, R68.reuse, R80, R52 ;  /* 0x000000504434723c */ /* 0x048fe60000001834 */
[----:B-1----:R-:W-:Y:S03]  /*9f50*/  F2FP.F16.F32.PACK_AB R75, R161, R158 ;  /* 0x0000009ea14b723e */ /* 0x002fe600000000ff */
[C---:B------:R-:W-:Y:S01]  /*9f60*/  HMMA.16816.F32 R56, R68.reuse, R82, R56 ;  /* 0x000000524438723c */ /* 0x040fe20000001838 */
[----:B------:R-:W1:Y:S01]  /*9f70*/  LDSM.16.MT88.4 R80, [R220+0xd800] ;  /* 0x00d80000dc50783b */ /* 0x000e620000004200 */
[----:B------:R-:W3:Y:S03]  /*9f80*/  MUFU.EX2 R189, R189 ;  /* 0x000000bd00bd7308 */ /* 0x000ee60000000800 */
[----:B------:R-:W-:Y:S01]  /*9f90*/  FADD.FTZ R154, R154, R151 ;  /* 0x000000979a9a7221 */ /* 0x000fe20000010000 */
[C---:B------:R-:W-:Y:S06]  /*9fa0*/  HMMA.16816.F32 R60, R68.reuse, R88, R60 ;  /* 0x00000058443c723c */ /* 0x040fec000000183c */
        /* <DEDUP_REMOVED lines=8> */
[----:B---3--:R-:W-:Y:S01]  /*a030*/  F2FP.F16.F32.PACK_AB R136, R189, R184 ;  /* 0x000000b8bd88723e */ /* 0x008fe200000000ff */
[C---:B------:R-:W-:Y:S06]  /*a040*/  HMMA.16816.F32 R8, R72.reuse, R86, R8 ;  /* 0x000000564808723c */ /* 0x040fec0000001808 */
[----:B------:R-:W-:Y:S01]  /*a050*/  MUFU.EX2 R181, R181 ;  /* 0x000000b500b57308 */ /* 0x000fe20000000800 */
[----:B------:R-:W3:Y:S01]  /*a060*/  LDSM.16.MT88.4 R84, [R222+0x11800] ;  /* 0x01180000de54783b */ /* 0x000ee20000004200 */
[C---:B------:R-:W-:Y:S08]  /*a070*/  HMMA.16816.F32 R12, R72.reuse, R92, R12 ;  /* 0x0000005c480c723c */ /* 0x040ff0000000180c */
[----:B------:R-:W1:Y:S01]  /*a080*/  MUFU.EX2 R180, R145 ;  /* 0x0000009100b47308 */ /* 0x000e620000000800 */
[C---:B------:R-:W-:Y:S01]  /*a090*/  HMMA.16816.F32 R16, R72.reuse, R94, R16 ;  /* 0x0000005e4810723c */ /* 0x040fe20000001810 */
[----:B------:R-:W3:Y:S02]  /*a0a0*/  LDSM.16.MT88.4 R92, [R220+0x11800] ;  /* 0x01180000dc5c783b */ /* 0x000ee40000004200 */
[----:B-----5:R-:W-:Y:S03]  /*a0b0*/  F2FP.F16.F32.PACK_AB R137, R183, R182 ;  /* 0x000000b6b789723e */ /* 0x020fe600000000ff */
[C---:B--2---:R-:W-:Y:S03]  /*a0c0*/  HMMA.16816.F32 R20, R72.reuse, R76, R20 ;  /* 0x0000004c4814723c */ /* 0x044fe60000001814 */
[----:B------:R-:W-:Y:S02]  /*a0d0*/  MUFU.EX2 R134, R134 ;  /* 0x0000008600867308 */ /* 0x000fe40000000800 */
[----:B------:R-:W-:Y:S01]  /*a0e0*/  FADD.FTZ R161, R161, R158 ;  /* 0x0000009ea1a17221 */ /* 0x000fe20000010000 */
[C---:B------:R-:W-:Y:S01]  /*a0f0*/  HMMA.16816.F32 R24, R72.reuse, R78, R24 ;  /* 0x0000004e4818723c */ /* 0x040fe20000001818 */
[----:B------:R-:W2:Y:S06]  /*a100*/  LDSM.16.MT88.4 R76, [R223+0xe000] ;  /* 0x00e00000df4c783b */ /* 0x000eac0000004200 */
[----:B------:R-:W5:Y:S01]  /*a110*/  MUFU.EX2 R247, R144 ;  /* 0x0000009000f77308 */ /* 0x000f620000000800 */
[----:B-1----:R-:W-:Y:S01]  /*a120*/  F2FP.F16.F32.PACK_AB R138, R180, R181 ;  /* 0x000000b5b48a723e */ /* 0x002fe200000000ff */
[C---:B------:R-:W-:Y:S06]  /*a130*/  HMMA.16816.F32 R28, R72.reuse, R80, R28 ;  /* 0x00000050481c723c */ /* 0x040fec000000181c */
[C---:B------:R-:W-:Y:S01]  /*a140*/  HMMA.16816.F32 R32, R72.reuse, R82, R32 ;  /* 0x000000524820723c */ /* 0x040fe20000001820 */
[----:B------:R-:W1:Y:S05]  /*a150*/  LDSM.16.MT88.4 R80, [R222+0xe000] ;  /* 0x00e00000de50783b */ /* 0x000e6a0000004200 */
[C---:B----4-:R-:W-:Y:S05]  /*a160*/  HMMA.16816.F32 R36, R72.reuse, R68, R36 ;  /* 0x000000444824723c */ /* 0x050fea0000001824 */
[----:B-----5:R-:W-:Y:S01]  /*a170*/  F2FP.F16.F32.PACK_AB R139, R247, R134 ;  /* 0x00000086f78b723e */ /* 0x020fe200000000ff */
        /* <DEDUP_REMOVED lines=22> */
[C---:B-1----:R-:W-:Y:S06]  /*a2e0*/  HMMA.16816.F32 R12, R68.reuse, R80, R12 ;  /* 0x00000050440c723c */ /* 0x042fec000000180c */
[C---:B------:R-:W-:Y:S01]  /*a2f0*/  HMMA.16816.F32 R16, R68.reuse, R82, R16 ;  /* 0x000000524410723c */ /* 0x040fe20000001810 */
[----:B------:R-:W1:Y:S05]  /*a300*/  LDSM.16.MT88.4 R80, [R223+0xe800] ;  /* 0x00e80000df50783b */ /* 0x000e6a0000004200 */
[C---:B---3--:R-:W-:Y:S06]  /*a310*/  HMMA.16816.F32 R20, R68.reuse, R84, R20 ;  /* 0x000000544414723c */ /* 0x048fec0000001814 */
[C---:B------:R-:W-:Y:S01]  /*a320*/  HMMA.16816.F32 R24, R68.reuse, R86, R24 ;  /* 0x000000564418723c */ /* 0x040fe20000001818 */
[----:B------:R-:W3:Y:S05]  /*a330*/  LDSM.16.MT88.4 R84, [R222+0xe800] ;  /* 0x00e80000de54783b */ /* 0x000eea0000004200 */
[C---:B----4-:R-:W-:Y:S06]  /*a340*/  HMMA.16816.F32 R28, R68.reuse, R72, R28 ;  /* 0x00000048441c723c */ /* 0x050fec000000181c */
[C---:B------:R-:W-:Y:S05]  /*a350*/  HMMA.16816.F32 R32, R68.reuse, R74, R32 ;  /* 0x0000004a4420723c */ /* 0x040fea0000001820 */
[----:B------:R-:W-:Y:S02]  /*a360*/  F2FP.F16.F32.PACK_AB R72, R169, R168 ;  /* 0x000000a8a948723e */ /* 0x000fe400000000ff */
[----:B------:R-:W-:Y:S01]  /*a370*/  F2FP.F16.F32.PACK_AB R73, R171, R170 ;  /* 0x000000aaab49723e */ /* 0x000fe200000000ff */
[----:B------:R-:W-:Y:S01]  /*a380*/  FADD.FTZ R170, R170, R167 ;  /* 0x000000a7aaaa7221 */ /* 0x000fe20000010000 */
[C---:B--2---:R-:W-:Y:S03]  /*a390*/  HMMA.16816.F32 R36, R68.reuse, R76, R36 ;  /* 0x0000004c4424723c */ /* 0x044fe60000001824 */
[----:B------:R-:W-:Y:S01]  /*a3a0*/  F2FP.F16.F32.PACK_AB R74, R173, R172 ;  /* 0x000000acad4a723e */ /* 0x000fe200000000ff */
[----:B------:R-:W-:Y:S01]  /*a3b0*/  FADD.FTZ R171, R171, R170 ;  /* 0x000000aaabab7221 */ /* 0x000fe20000010000 */
[C---:B------:R-:W-:Y:S01]  /*a3c0*/  F2FP.F16.F32.PACK_AB R75, R175.reuse, R174 ;  /* 0x000000aeaf4b723e */ /* 0x040fe200000000ff */
[C---:B------:R-:W-:Y:S01]  /*a3d0*/  HMMA.16816.F32 R40, R68.reuse, R78, R40 ;  /* 0x0000004e4428723c */ /* 0x040fe20000001828 */
[----:B------:R-:W2:Y:S04]  /*a3e0*/  LDSM.16.MT88.4 R76, [R220+0xe800] ;  /* 0x00e80000dc4c783b */ /* 0x000ea80000004200 */
[----:B------:R-:W-:Y:S01]  /*a3f0*/  FADD.FTZ R174, R174, R171 ;  /* 0x000000abaeae7221 */ /* 0x000fe20000010000 */
[C---:B------:R-:W-:Y:S05]  /*a400*/  HMMA.16816.F32 R44, R68.reuse, R88, R44 ;  /* 0x00000058442c723c */ /* 0x040fea000000182c */
[----:B------:R-:W-:Y:S01]  /*a410*/  FADD.FTZ R175, R175, R174 ;  /* 0x000000aeafaf7221 */ /* 0x000fe20000010000 */
[C---:B------:R-:W-:Y:S01]  /*a420*/  HMMA.16816.F32 R48, R68.reuse, R90, R48 ;  /* 0x0000005a4430723c */ /* 0x040fe20000001830 */
[----:B------:R-:W-:Y:S05]  /*a430*/  LDSM.16.MT88.4 R88, [R220+0x12800] ;  /* 0x01280000dc58783b */ /* 0x000fea0000004200 */
[C---:B------:R-:W-:Y:S06]  /*a440*/  HMMA.16816.F32 R52, R68.reuse, R92, R52 ;  /* 0x0000005c4434723c */ /* 0x040fec0000001834 */
[C---:B------:R-:W-:Y:S01]  /*a450*/  HMMA.16816.F32 R56, R68.reuse, R94, R56 ;  /* 0x0000005e4438723c */ /* 0x040fe20000001838 */
[----:B------:R-:W-:Y:S05]  /*a460*/  LDSM.16.MT88.4 R92, [R222+0xf000] ;  /* 0x00f00000de5c783b */ /* 0x000fea0000004200 */
[C---:B------:R-:W-:Y:S06]  /*a470*/  HMMA.16816.F32 R60, R68.reuse, R96, R60 ;  /* 0x00000060443c723c */ /* 0x040fec000000183c */
[----:B------:R-:W-:Y:S01]  /*a480*/  HMMA.16816.F32 R64, R68, R98, R64 ;  /* 0x000000624440723c */ /* 0x000fe20000001840 */
[----:B------:R-:W4:Y:S05]  /*a490*/  LDSM.16.MT88.4 R68, [R223+0x12800] ;  /* 0x01280000df44783b */ /* 0x000f2a0000004200 */
        /* <DEDUP_REMOVED lines=43> */
[C---:B------:R-:W-:Y:S06]  /*a750*/  HMMA.16816.F32 R24, R68.reuse, R98, R24 ;  /* 0x000000624418723c */ /* 0x040fec0000001818 */
[C---:B-1----:R-:W-:Y:S06]  /*a760*/  HMMA.16816.F32 R28, R68.reuse, R80, R28 ;  /* 0x00000050441c723c */ /* 0x042fec000000181c */
[C---:B------:R-:W-:Y:S01]  /*a770*/  HMMA.16816.F32 R32, R68.reuse, R82, R32 ;  /* 0x000000524420723c */ /* 0x040fe20000001820 */
[----:B------:R-:W1:Y:S05]  /*a780*/  LDSM.16.MT88.4 R80, [R220+0x13000] ;  /* 0x01300000dc50783b */ /* 0x000e6a0000004200 */
[C---:B---3--:R-:W-:Y:S06]  /*a790*/  HMMA.16816.F32 R36, R68.reuse, R84, R36 ;  /* 0x000000544424723c */ /* 0x048fec0000001824 */
        /* <DEDUP_REMOVED lines=12> */
[----:B------:R-:W-:Y:S02]  /*a860*/  FADD.FTZ R4, R120, R113 ;  /* 0x0000007178047221 */ /* 0x000fe40000010000 */
[C---:B------:R-:W-:Y:S04]  /*a870*/  HMMA.16816.F32 R120, R136.reuse, R116, R12 ;  /* 0x000000748878723c */ /* 0x040fe8000000180c */
[----:B------:R-:W-:Y:S02]  /*a880*/  FADD.FTZ R4, R147, R4 ;  /* 0x0000000493047221 */ /* 0x000fe40000010000 */
        /* <DEDUP_REMOVED lines=18> */
[C---:B--2---:R-:W-:Y:S05]  /*a9b0*/  HMMA.16816.F32 R80, R136.reuse, R76, R52 ;  /* 0x0000004c8850723c */ /* 0x044fea0000001834 */
[----:B------:R-:W-:Y:S01]  /*a9c0*/  FADD.FTZ R3, R164, R3 ;  /* 0x00000003a4037221 */ /* 0x000fe20000010000 */
[C---:B------:R-:W-:Y:S05]  /*a9d0*/  HMMA.16816.F32 R76, R136.reuse, R78, R56 ;  /* 0x0000004e884c723c */ /* 0x040fea0000001838 */
[----:B------:R-:W-:Y:S01]  /*a9e0*/  FADD.FTZ R168, R168, R3 ;  /* 0x00000003a8a87221 */ /* 0x000fe20000010000 */
[C---:B-1----:R-:W-:Y:S05]  /*a9f0*/  HMMA.16816.F32 R72, R136.reuse, R68, R60 ;  /* 0x000000448848723c */ /* 0x042fea000000183c */
[----:B------:R-:W-:Y:S01]  /*aa00*/  IADD3 R3, R245, -0x1, RZ ;  /* 0xfffffffff5037810 */ /* 0x000fe20007ffe0ff */
[----:B------:R-:W-:Y:S01]  /*aa10*/  FADD.FTZ R169, R169, R168 ;  /* 0x000000a8a9a97221 */ /* 0x000fe20000010000 */
[----:B------:R-:W-:Y:S04]  /*aa20*/  HMMA.16816.F32 R68, R136, R70, R64 ;  /* 0x000000468844723c */ /* 0x000fe80000001840 */
[----:B------:R-:W-:Y:S01]  /*aa30*/  FADD.FTZ R172, R172, R169 ;  /* 0x000000a9acac7221 */ /* 0x000fe20000010000 */
[----:B------:R-:W-:Y:S03]  /*aa40*/  MOV R245, R3 ;  /* 0x0000000300f57202 */ /* 0x000fe60000000f00 */
[----:B------:R-:W-:Y:S04]  /*aa50*/  FADD.FTZ R173, R173, R172 ;  /* 0x000000acadad7221 */ /* 0x000fe80000010000 */
[----:B------:R-:W-:Y:S04]  /*aa60*/  FADD.FTZ R176, R176, R173 ;  /* 0x000000adb0b07221 */ /* 0x000fe80000010000 */
[----:B------:R-:W-:Y:S04]  /*aa70*/  FADD.FTZ R177, R177, R176 ;  /* 0x000000b0b1b17221 */ /* 0x000fe80000010000 */
[----:B------:R-:W-:Y:S04]  /*aa80*/  FADD.FTZ R188, R188, R177 ;  /* 0x000000b1bcbc7221 */ /* 0x000fe80000010000 */
[----:B------:R-:W-:Y:S04]  /*aa90*/  FADD.FTZ R191, R191, R188 ;  /* 0x000000bcbfbf7221 */ /* 0x000fe80000010000 */
[----:B------:R-:W-:Y:S04]  /*aaa0*/  FADD.FTZ R184, R184, R191 ;  /* 0x000000bfb8b87221 */ /* 0x000fe80000010000 */
[----:B------:R-:W-:Y:S04]  /*aab0*/  FADD.FTZ R184, R189, R184 ;  /* 0x000000b8bdb87221 */ /* 0x000fe80000010000 */
[----:B------:R-:W-:Y:S04]  /*aac0*/  FADD.FTZ R181, R181, R184 ;  /* 0x000000b8b5b57221 */ /* 0x000fe80000010000 */
[----:B------:R-:W-:Y:S01]  /*aad0*/  FADD.FTZ R246, R180, R181 ;  /* 0x000000b5b4f67221 */ /* 0x000fe20000010000 */
[----:B------:R-:W-:Y:S06]  /*aae0*/  @P0 BRA `(.L_x_2338) ;  /* 0xffffffb800b40947 */ /* 0x000fec000383ffff */
.L_x_2334:
        /* <DEDUP_REMOVED lines=198> */
.L_x_2339:
[----:B------:R-:W-:Y:S01]  /*b750*/  S2UR UR8, SR_CTAID.Z ;  /* 0x00000000000879c3 */ /* 0x000fe20000002700 */
[----:B------:R-:W-:Y:S01]  /*b760*/  ULDC UR9, c[0x0][0x270] ;  /* 0x00009c0000097ab9 */ /* 0x000fe20000000800 */
[----:B------:R-:W-:-:S06]  /*b770*/  ULDC UR6, c[0x0][0x2c4] ;  /* 0x0000b10000067ab9 */ /* 0x000fcc0000000800 */
[----:B------:R-:W1:Y:S02]  /*b780*/  S2UR UR7, SR_CTAID.Y ;  /* 0x00000000000779c3 */ /* 0x000e640000002600 */
[----:B-1----:R-:W-:-:S04]  /*b790*/  UIMAD UR9, UR7, UR9, UR8 ;  /* 0x00000009070972a4 */ /* 0x002fc8000f8e0208 */
[----:B------:R-:W-:Y:S02]  /*b7a0*/  UIMAD UR9, UR9, UR6, URZ ;  /* 0x00000006090972a4 */ /* 0x000fe4000f8e023f */
.L_x_2340:
        /* <DEDUP_REMOVED lines=21> */
.L_x_2342:
[----:B------:R-:W-:Y:S05]  /*b900*/  BSYNC B0 ;  /* 0x0000000000007941 */ /* 0x000fea0003800000 */
.L_x_2341:
        /* <DEDUP_REMOVED lines=57> */
.L_x_2343:
        /* <DEDUP_REMOVED lines=14> */
.L_x_8371:


//--------------------- .text._ZN5flash24flash_fwd_splitkv_kernelI23Flash_fwd_kernel_traitsILi128ELi64ELi128ELi4ELb0ELb0EN7cutlass6half_tE19Flash_kernel_traitsILi128ELi64ELi128ELi4ES3_EELb1ELb0ELb0ELb1ELb1ELb0ELb1ELb0EEEvNS_16Flash_fwd_paramsE --------------------------
	.section	.text._ZN5flash24flash_fwd_splitkv_kernelI23Flash_fwd_kernel_traitsILi128ELi64ELi128ELi4ELb0ELb0EN7cutlass6half_tE19Flash_kernel_traitsILi128ELi64ELi128ELi4ES3_EELb1ELb0ELb0ELb1ELb1ELb0ELb1ELb0EEEvNS_16Flash_fwd_paramsE,"ax",@progbits
	.align	128
        .global         _ZN5flash24flash_fwd_splitkv_kernelI23Flash_fwd_kernel_traitsILi128ELi64ELi128ELi4ELb0ELb0EN7cutlass6half_tE19Flash_kernel_traitsILi128ELi64ELi128ELi4ES3_EELb1ELb0ELb0ELb1ELb1ELb0ELb1ELb0EEEvNS_16Flash_fwd_paramsE
        .type           _ZN5flash24flash_fwd_splitkv_kernelI23Flash_fwd_kernel_traitsILi128ELi64ELi128ELi4ELb0ELb0EN7cutlass6half_tE19Flash_kernel_traitsILi128ELi64ELi128ELi4ES3_EELb1ELb0ELb0ELb1ELb1ELb0ELb1ELb0EEEvNS_16Flash_fwd_paramsE,@function
        .size           _ZN5flash24flash_fwd_splitkv_kernelI23Flash_fwd_kernel_traitsILi128ELi64ELi128ELi4ELb0ELb0EN7cutlass6half_tE19Flash_kernel_traitsILi128ELi64ELi128ELi4ES3_EELb1ELb0ELb0ELb1ELb1ELb0ELb1ELb0EEEvNS_16Flash_fwd_paramsE,(.L_x_8372 - _ZN5flash24flash_fwd_splitkv_kernelI23Flash_fwd_kernel_traitsILi128ELi64ELi128ELi4ELb0ELb0EN7cutlass6half_tE19Flash_kernel_traitsILi128ELi64ELi128ELi4ES3_EELb1ELb0ELb0ELb1ELb1ELb0ELb1ELb0EEEvNS_16Flash_fwd_paramsE)
        .other          _ZN5flash24flash_fwd_splitkv_kernelI23Flash_fwd_kernel_traitsILi128ELi64ELi128ELi4ELb0ELb0EN7cutlass6half_tE19Flash_kernel_traitsILi128ELi64ELi128ELi4ES3_EELb1ELb0ELb0ELb1ELb1ELb0ELb1ELb0EEEvNS_16Flash_fwd_paramsE,@"STO_CUDA_ENTRY STV_DEFAULT"
_ZN5flash24flash_fwd_splitkv_kernelI23Flash_fwd_kernel_traitsILi128ELi64ELi128ELi4ELb0ELb0EN7cutlass6half_tE19Flash_kernel_traitsILi128ELi64ELi128ELi4ES3_EELb1ELb0ELb0ELb1ELb1ELb0ELb1ELb0EEEvNS_16Flash_fwd_paramsE:
.text._ZN5flash24flash_fwd_splitkv_kernelI23Flash_fwd_kernel_traitsILi128ELi64ELi128ELi4ELb0ELb0EN7cutlass6half_tE19Flash_kernel_traitsILi128ELi64ELi128ELi4ES3_EELb1ELb0ELb0ELb1ELb1ELb0ELb1ELb0EEEvNS_16Flash_fwd_paramsE:
[----:B------:R-:W-:Y:S08]  /*0000*/  LDC R1, c[0x0][0x28] ;  /* 0x00000a00ff017b82 */ /* 0x000ff00000000800 */
[----:B------:R-:W1:Y:S01]  /*0010*/  LDC R9, c[0x0][0x270] ;  /* 0x00009c00ff097b82 */ /* 0x000e620000000800 */
[----:B------:R-:W-:Y:S01]  /*0020*/  ULDC.64 UR18, c[0x0][0x208] ;  /* 0x0000820000127ab9 */ /* 0x000fe20000000a00 */
[----:B------:R-:W-:Y:S01]  /*0030*/  IMAD.MOV.U32 R21, RZ, RZ, RZ ;  /* 0x000000ffff157224 */ /* 0x000fe200078e00ff */
[----:B------:R-:W-:-:S05]  /*0040*/  ULDC UR17, c[0x0][0x2c4] ;  /* 0x0000b10000117ab9 */ /* 0x000fca0000000800 */
[----:B------:R-:W2:Y:S08]  /*0050*/  S2UR UR4, SR_CTAID.Z ;  /* 0x00000000000479c3 */ /* 0x000eb00000002700 */
[----:B------:R-:W3:Y:S01]  /*0060*/  LDC.64 R2, c[0x0][0x308] ;  /* 0x0000c200ff027b82 */ /* 0x000ee20000000a00 */
[----:B-1----:R-:W1:Y:S01]  /*0070*/  I2F.U32.RP R8, R9 ;  /* 0x0000000900087306 */ /* 0x002e620000209000 */
[----:B------:R-:W-:-:S06]  /*0080*/  ISETP.NE.U32.AND P2, PT, R9, RZ, PT ;  /* 0x000000ff0900720c */ /* 0x000fcc0003f45070 */
[----:B------:R-:W4:Y:S01]  /*0090*/  LDC.64 R4, c[0x0][0x300] ;  /* 0x0000c000ff047b82 */ /* 0x000f220000000a00 */
[----:B-1----:R-:W1:Y:S01]  /*00a0*/  MUFU.RCP R6, R8 ;  /* 0x0000000800067308 */ /* 0x002e620000001000 */
[----:B---3--:R-:W-:-:S04]  /*00b0*/  ISETP.NE.U32.AND P0, PT, R2, RZ, PT ;  /* 0x000000ff0200720c */ /* 0x008fc80003f05070 */
[----:B------:R-:W-:Y:S02]  /*00c0*/  ISETP.NE.AND.EX P0, PT, R3, RZ, PT, P0 ;  /* 0x000000ff0300720c */ /* 0x000fe40003f05300 */
[----:B----4-:R-:W-:-:S04]  /*00d0*/  ISETP.NE.U32.AND P1, PT, R4, RZ, PT ;  /* 0x000000ff0400720c */ /* 0x010fc80003f25070 */
[----:B------:R-:W-:Y:S01]  /*00e0*/  ISETP.NE.AND.EX P1, PT, R5, RZ, PT, P1 ;  /* 0x000000ff0500720c */ /* 0x000fe20003f25310 */
[----:B-1----:R-:W-:-:S06]  /*00f0*/  VIADD R6, R6, 0xffffffe ;  /* 0x0ffffffe06067836 */ /* 0x002fcc0000000000 */
[----:B------:R-:W1:Y:S01]  /*0100*/  @P0 LDC.64 R2, c[0x0][0x308] ;  /* 0x0000c200ff020b82 */ /* 0x000e620000000a00 */
[----:B------:R-:W3:Y:S07]  /*0110*/  F2I.FTZ.U32.TRUNC.NTZ R7, R6 ;  /* 0x0000000600077305 */ /* 0x000eee000021f000 */
[----:B------:R-:W4:Y:S01]  /*0120*/  @P1 LDC.64 R4, c[0x0][0x300] ;  /* 0x0000c000ff041b82 */ /* 0x000f220000000a00 */
[----:B---3--:R-:W-:Y:S01]  /*0130*/  IMAD.MOV R0, RZ, RZ, -R7 ;  /* 0x000000ffff007224 */ /* 0x008fe200078e0a07 */
[----:B------:R-:W-:-:S03]  /*0140*/  MOV R6, RZ ;  /* 0x000000ff00067202 */ /* 0x000fc60000000f00 */
[----:B------:R-:W-:-:S04]  /*0150*/  IMAD R11, R0, R9, RZ ;  /* 0x00000009000b7224 */ /* 0x000fc800078e02ff */
[----:B------:R-:W-:-:S06]  /*0160*/  IMAD.HI.U32 R11, R7, R11, R6 ;  /* 0x0000000b070b7227 */ /* 0x000fcc00078e0006 */
[----:B--2---:R-:W-:-:S04]  /*0170*/  IMAD.HI.U32 R235, R11, UR4, RZ ;  /* 0x000000040beb7c27 */ /* 0x004fc8000f8e00ff */
        /* <DEDUP_REMOVED lines=8> */
[C---:B-1----:R-:W-:Y:S01]  /*0200*/  @P0 IMAD.WIDE R2, R235.reuse, 0x4, R2 ;  /* 0x00000004eb020825 */ /* 0x042fe200078e0202 */
[----:B------:R-:W1:Y:S03]  /*0210*/  S2R R0, SR_CTAID.X ;  /* 0x0000000000007919 */ /* 0x000e660000002500 */
[----:B----4-:R-:W-:Y:S01]  /*0220*/  @P1 IMAD.WIDE R4, R235, 0x4, R4 ;  /* 0x00000004eb041825 */ /* 0x010fe200078e0204 */
[----:B------:R2:W5:Y:S04]  /*0230*/  @P0 LDG.E R14, desc[UR18][R2.64] ;  /* 0x00000012020e0981 */ /* 0x000568000c1e1900 */
[----:B------:R2:W5:Y:S01]  /*0240*/  @P1 LDG.E R21, desc[UR18][R4.64] ;  /* 0x0000001204151981 */ /* 0x000562000c1e1900 */
[----:B------:R-:W-:-:S04]  /*0250*/  IMAD.MOV R12, RZ, RZ, -R235 ;  /* 0x000000ffff0c7224 */ /* 0x000fc800078e0aeb */
[----:B------:R-:W-:Y:S01]  /*0260*/  IMAD R12, R9, R12, UR4 ;  /* 0x00000004090c7e24 */ /* 0x000fe2000f8e020c */
[----:B-1----:R-:W-:-:S04]  /*0270*/  SHF.L.U32 R39, R0, 0x6, RZ ;  /* 0x0000000600277819 */ /* 0x002fc800000006ff */
[----:B------:R-:W-:-:S13]  /*0280*/  ISETP.GE.AND P1, PT, R39, UR17, PT ;  /* 0x0000001127007c0c */ /* 0x000fda000bf26270 */
[----:B--2---:R-:W-:Y:S05]  /*0290*/  @P1 EXIT ;  /* 0x000000000000194d */ /* 0x004fea0003800000 */
[----:B------:R-:W1:Y:S01]  /*02a0*/  LDC R7, c[0x0][0x10] ;  /* 0x00000400ff077b82 */ /* 0x000e620000000800 */
[----:B------:R-:W-:-:S07]  /*02b0*/  ULDC UR16, c[0x0][0x398] ;  /* 0x0000e60000107ab9 */ /* 0x000fce0000000800 */
[----:B------:R-:W2:Y:S01]  /*02c0*/  LDC R3, c[0x0][0x2c8] ;  /* 0x0000b200ff037b82 */ /* 0x000ea20000000800 */
[-C--:B-1----:R-:W-:Y:S02]  /*02d0*/  IABS R6, R7.reuse ;  /* 0x0000000700067213 */ /* 0x082fe40000000000 */
[----:B------:R-:W-:Y:S02]  /*02e0*/  IABS R11, R7 ;  /* 0x00000007000b7213 */ /* 0x000fe40000000000 */
[----:B------:R-:W1:Y:S03]  /*02f0*/  I2F.RP R2, R6 ;  /* 0x0000000600027306 */ /* 0x000e660000209400 */
[----:B------:R-:W-:Y:S02]  /*0300*/  IMAD.MOV R11, RZ, RZ, -R11 ;  /* 0x000000ffff0b7224 */ /* 0x000fe400078e0a0b */
[----:B--2---:R-:W-:-:S05]  /*0310*/  VIADD R3, R3, 0x7f ;  /* 0x0000007f03037836 */ /* 0x004fca0000000000 */
[----:B------:R-:W-:-:S04]  /*0320*/  SHF.R.S32.HI R10, RZ, 0x1f, R3 ;  /* 0x0000001fff0a7819 */ /* 0x000fc80000011403 */
[----:B------:R-:W-:Y:S01]  /*0330*/  LEA.HI R10, R10, R3, RZ, 0x7 ;  /* 0x000000030a0a7211 */ /* 0x000fe200078f38ff */
[----:B-1----:R-:W1:Y:S03]  /*0340*/  MUFU.RCP R4, R2 ;  /* 0x0000000200047308 */ /* 0x002e660000001000 */
[----:B------:R-:W-:-:S05]  /*0350*/  LEA.HI.SX32 R10, R10, R7, 0x19 ;  /* 0x000000070a0a7211 */ /* 0x000fca00078fcaff */
[----:B------:R-:W-:Y:S02]  /*0360*/  VIADD R10, R10, 0xffffffff ;  /* 0xffffffff0a0a7836 */ /* 0x000fe40000000000 */
[----:B-1----:R-:W-:-:S03]  /*0370*/  VIADD R4, R4, 0xffffffe ;  /* 0x0ffffffe04047836 */ /* 0x002fc60000000000 */
[----:B------:R-:W-:Y:S02]  /*0380*/  IABS R2, R10 ;  /* 0x0000000a00027213 */ /* 0x000fe40000000000 */
[----:B------:R-:W-:Y:S01]  /*0390*/  LOP3.LUT R10, R10, R7, RZ, 0x3c, !PT ;  /* 0x000000070a0a7212 */ /* 0x000fe200078e3cff */
[----:B------:R-:W1:Y:S02]  /*03a0*/  F2I.FTZ.U32.TRUNC.NTZ R5, R4 ;  /* 0x0000000400057305 */ /* 0x000e64000021f000 */
[----:B-1----:R-:W-:Y:S02]  /*03b0*/  IMAD.MOV R3, RZ, RZ, -R5 ;  /* 0x000000ffff037224 */ /* 0x002fe400078e0a05 */
[----:B------:R-:W-:Y:S02]  /*03c0*/  IMAD.MOV.U32 R4, RZ, RZ, RZ ;  /* 0x000000ffff047224 */ /* 0x000fe400078e00ff */
[----:B------:R-:W-:-:S04]  /*03d0*/  IMAD R3, R3, R6, RZ ;  /* 0x0000000603037224 */ /* 0x000fc800078e02ff */
[----:B------:R-:W-:Y:S02]  /*03e0*/  IMAD.HI.U32 R3, R5, R3, R4 ;  /* 0x0000000305037227 */ /* 0x000fe400078e0004 */
[----:B------:R-:W1:Y:S04]  /*03f0*/  @!P0 LDC.64 R4, c[0x0][0x318] ;  /* 0x0000c600ff048b82 */ /* 0x000e680000000a00 */
[----:B------:R-:W-:-:S04]  /*0400*/  IMAD.HI.U32 R8, R3, R2, RZ ;  /* 0x0000000203087227 */ /* 0x000fc800078e00ff */
[----:B------:R-:W-:Y:S02]  /*0410*/  IMAD R11, R8, R11, R2 ;  /* 0x0000000b080b7224 */ /* 0x000fe400078e0202 */
[----:B------:R-:W2:Y:S03]  /*0420*/  @!P0 LDC.64 R2, c[0x0][0x2c8] ;  /* 0x0000b200ff028b82 */ /* 0x000ea60000000a00 */
[----:B------:R-:W-:Y:S02]  /*0430*/  ISETP.GT.U32.AND P2, PT, R6, R11, PT ;  /* 0x0000000b0600720c */ /* 0x000fe40003f44070 */
[----:B-1----:R-:W-:Y:S02]  /*0440*/  @!P0 ISETP.NE.U32.AND P1, PT, R4, RZ, PT ;  /* 0x000000ff0400820c */ /* 0x002fe40003f25070 */
[----:B------:R-:W1:Y:S09]  /*0450*/  S2R R4, SR_CTAID.Y ;  /* 0x0000000000047919 */ /* 0x000e720000002600 */
[----:B------:R-:W-:Y:S01]  /*0460*/  @!P2 IMAD.IADD R11, R11, 0x1, -R6 ;  /* 0x000000010b0ba824 */ /* 0x000fe200078e0a06 */
[----:B------:R-:W-:Y:S01]  /*0470*/  @!P0 ISETP.NE.AND.EX P1, PT, R5, RZ, PT, P1 ;  /* 0x000000ff0500820c */ /* 0x000fe20003f25310 */
[----:B------:R-:W-:-:S03]  /*0480*/  @!P2 VIADD R8, R8, 0x1 ;  /* 0x000000010808a836 */ /* 0x000fc60000000000 */
[----:B------:R-:W-:Y:S01]  /*0490*/  ISETP.GE.U32.AND P3, PT, R11, R6, PT ;  /* 0x000000060b00720c */ /* 0x000fe20003f66070 */
[--C-:B-----5:R-:W-:Y:S01]  /*04a0*/  @P0 IMAD.IADD R6, R14, 0x1, -R21.reuse ;  /* 0x000000010e060824 */ /* 0x120fe200078e0a15 */
[----:B--2---:R-:W-:Y:S02]  /*04b0*/  @!P0 SEL R3, R3, RZ, P1 ;  /* 0x000000ff03038207 */ /* 0x004fe40000800000 */
[----:B------:R-:W-:Y:S02]  /*04c0*/  ISETP.GE.AND P1, PT, R10, RZ, PT ;  /* 0x000000ff0a00720c */ /* 0x000fe40003f26270 */
[----:B------:R-:W-:Y:S01]  /*04d0*/  @!P0 IADD3 R6, R3, R2, -R21 ;  /* 0x0000000203068210 */ /* 0x000fe20007ffe815 */
[----:B------:R-:W-:Y:S01]  /*04e0*/  VIADD R3, R39, 0xbf ;  /* 0x000000bf27037836 */ /* 0x000fe20000000000 */
[----:B------:R-:W-:-:S03]  /*04f0*/  ISETP.NE.AND P0, PT, R7, RZ, PT ;  /* 0x000000ff0700720c */ /* 0x000fc60003f05270 */
[C---:B------:R-:W-:Y:S01]  /*0500*/  VIADD R10, R6.reuse, 0x7f ;  /* 0x0000007f060a7836 */ /* 0x040fe20000000000 */
[----:B------:R-:W-:Y:S01]  /*0510*/  IADD3 R2, R6, -UR17, R3 ;  /* 0x8000001106027c10 */ /* 0x000fe2000fffe003 */
[----:B------:R-:W-:-:S03]  /*0520*/  @P3 VIADD R8, R8, 0x1 ;  /* 0x0000000108083836 */ /* 0x000fc60000000000 */
[----:B------:R-:W-:Y:S01]  /*0530*/  SHF.R.S32.HI R3, RZ, 0x1f, R10 ;  /* 0x0000001fff037819 */ /* 0x000fe2000001140a */
[----:B------:R-:W-:Y:S02]  /*0540*/  VIADD R2, R2, UR16 ;  /* 0x0000001002027c36 */ /* 0x000fe40008000000 */
[----:B------:R-:W-:Y:S01]  /*0550*/  @!P1 IMAD.MOV R8, RZ, RZ, -R8 ;  /* 0x000000ffff089224 */ /* 0x000fe200078e0a08 */
[----:B------:R-:W-:Y:S02]  /*0560*/  LEA.HI R3, R3, R10, RZ, 0x7 ;  /* 0x0000000a03037211 */ /* 0x000fe400078f38ff */
[----:B------:R-:W-:Y:S02]  /*0570*/  @!P0 LOP3.LUT R8, RZ, R7, RZ, 0x33, !PT ;  /* 0x00000007ff088212 */ /* 0x000fe400078e33ff */
[----:B------:R-:W-:Y:S01]  /*0580*/  SHF.R.S32.HI R5, RZ, 0x1f, R2 ;  /* 0x0000001fff057819 */ /* 0x000fe20000011402 */
[----:B------:R-:W2:Y:S01]  /*0590*/  S2R R7, SR_TID.X ;  /* 0x0000000000077919 */ /* 0x000ea20000002100 */
[----:B------:R-:W-:Y:S01]  /*05a0*/  SHF.R.S32.HI R3, RZ, 0x7, R3 ;  /* 0x00000007ff037819 */ /* 0x000fe20000011403 */
[----:B-1----:R-:W-:Y:S01]  /*05b0*/  IMAD R227, R8, R4, RZ ;  /* 0x0000000408e37224 */ /* 0x002fe200078e02ff */
[----:B------:R-:W-:-:S04]  /*05c0*/  LEA.HI R5, R5, R2, RZ, 0x7 ;  /* 0x0000000205057211 */ /* 0x000fc800078f38ff */
[----:B------:R-:W-:Y:S02]  /*05d0*/  SHF.R.S32.HI R5, RZ, 0x7, R5 ;  /* 0x00000007ff057819 */ /* 0x000fe40000011405 */
[----:B------:R-:W-:-:S04]  /*05e0*/  VIADDMNMX R36, R227, R8, R3, PT ;  /* 0x00000008e3247246 */ /* 0x000fc80003800103 */
[----:B------:R-:W-:-:S04]  /*05f0*/  VIMNMX R36, R36, R5, PT ;  /* 0x0000000524247248 */ /* 0x000fc80003fe0100 */
[----:B------:R-:W-:-:S13]  /*0600*/  ISETP.GE.AND P0, PT, R227, R36, PT ;  /* 0x00000024e300720c */ /* 0x000fda0003f06270 */
[----:B------:R-:W-:Y:S05]  /*0610*/  @!P0 BRA `(.L_x_2344) ;  /* 0x0000000400308947 */ /* 0x000fea0003800000 */
[----:B------:R-:W1:Y:S01]  /*0620*/  LDC R2, c[0x0][0x2c0] ;  /* 0x0000b000ff027b82 */ /* 0x000e620000000800 */
[----:B--2---:R-:W-:Y:S01]  /*0630*/  SHF.R.S32.HI R0, RZ, 0x1f, R7 ;  /* 0x0000001fff007819 */ /* 0x004fe20000011407 */
[----:B------:R-:W-:Y:S01]  /*0640*/  ULDC UR4, c[0x0][0x2dc] ;  /* 0x0000b70000047ab9 */ /* 0x000fe20000000800 */
[----:B------:R-:W-:Y:S02]  /*0650*/  LOP3.LUT P6, RZ, R7, 0xf, RZ, 0xc0, !PT ;  /* 0x0000000f07ff7812 */ /* 0x000fe400078cc0ff */
[----:B------:R-:W-:-:S04]  /*0660*/  LEA.HI R0, R0, R7, RZ, 0x4 ;  /* 0x0000000700007211 */ /* 0x000fc800078f20ff */
[----:B------:R-:W-:Y:S02]  /*0670*/  LOP3.LUT R6, R0, 0x3ffffff0, RZ, 0xc0, !PT ;  /* 0x3ffffff000067812 */ /* 0x000fe400078ec0ff */
[----:B------:R-:W-:-:S03]  /*0680*/  SHF.R.S32.HI R0, RZ, 0x4, R0 ;  /* 0x00000004ff007819 */ /* 0x000fc60000011400 */
[----:B------:R-:W-:Y:S02]  /*0690*/  IMAD.IADD R6, R7, 0x1, -R6 ;  /* 0x0000000107067824 */ /* 0x000fe400078e0a06 */
[----:B------:R-:W-:Y:S02]  /*06a0*/  VIADD R10, R0, 0x18 ;  /* 0x00000018000a7836 */ /* 0x000fe40000000000 */
[----:B------:R-:W-:Y:S02]  /*06b0*/  IMAD.SHL.U32 R8, R6, 0x4, RZ ;  /* 0x0000000406087824 */ /* 0x000fe400078e00ff */
[----:B------:R-:W-:Y:S02]  /*06c0*/  VIADD R6, R0, 0x8 ;  /* 0x0000000800067836 */ /* 0x000fe40000000000 */
[----:B-1----:R-:W-:Y:S02]  /*06d0*/  IMAD R2, R4, R2, R235 ;  /* 0x0000000204027224 */ /* 0x002fe400078e02eb */
[----:B------:R-:W-:-:S02]  /*06e0*/  VIADD R4, R0, 0x10 ;  /* 0x0000001000047836 */ /* 0x000fc40000000000 */
[----:B------:R-:W-:Y:S01]  /*06f0*/  IMAD R2, R2, R9, R12 ;  /* 0x0000000902027224 */ /* 0x000fe200078e020c */
[----:B------:R-:W-:-:S03]  /*0700*/  SHF.R.S32.HI R9, RZ, 0x1f, R8 ;  /* 0x0000001fff097819 */ /* 0x000fc60000011408 */
[----:B------:R-:W-:Y:S01]  /*0710*/  IMAD R3, R2, UR17, R39 ;  /* 0x0000001102037c24 */ /* 0x000fe2000f8e0227 */
[----:B------:R-:W-:Y:S01]  /*0720*/  IADD3 R39, -R39, UR17, RZ ;  /* 0x0000001127277c10 */ /* 0x000fe2000fffe1ff */
[----:B------:R-:W-:-:S03]  /*0730*/  IMAD.WIDE R8, R0, 0x80, R8 ;  /* 0x0000008000087825 */ /* 0x000fc600078e0208 */
[-C--:B------:R-:W-:Y:S01]  /*0740*/  ISETP.GE.OR P5, PT, R0, R39.reuse, P6 ;  /* 0x000000270000720c */ /* 0x080fe200037a6670 */
[----:B------:R-:W-:Y:S01]  /*0750*/  IMAD R5, R3, UR4, RZ ;  /* 0x0000000403057c24 */ /* 0x000fe2000f8e02ff */
[----:B------:R-:W-:Y:S01]  /*0760*/  ULDC.64 UR4, c[0x0][0x288] ;  /* 0x0000a20000047ab9 */ /* 0x000fe20000000a00 */
[-C--:B------:R-:W-:Y:S01]  /*0770*/  ISETP.GE.OR P4, PT, R6, R39.reuse, P6 ;  /* 0x000000270600720c */ /* 0x080fe20003786670 */
[----:B------:R-:W-:Y:S01]  /*0780*/  VIADD R6, R0, 0x20 ;  /* 0x0000002000067836 */ /* 0x000fe20000000000 */
[-C--:B------:R-:W-:Y:S01]  /*0790*/  ISETP.GE.OR P3, PT, R4, R39.reuse, P6 ;  /* 0x000000270400720c */ /* 0x080fe20003766670 */
[----:B------:R-:W-:Y:S01]  /*07a0*/  VIADD R4, R0, 0x28 ;  /* 0x0000002800047836 */ /* 0x000fe20000000000 */
[C---:B------:R-:W-:Y:S02]  /*07b0*/  IADD3 R2, P0, R5.reuse, R8, RZ ;  /* 0x0000000805027210 */ /* 0x040fe40007f1e0ff */
[----:B------:R-:W-:Y:S02]  /*07c0*/  ISETP.GE.OR P2, PT, R10, R39, P6 ;  /* 0x000000270a00720c */ /* 0x000fe40003746670 */
[----:B------:R-:W-:-:S02]  /*07d0*/  LEA.HI.X.SX32 R5, R5, R9, 0x1, P0 ;  /* 0x0000000905057211 */ /* 0x000fc400000f0eff */
[----:B------:R-:W-:Y:S01]  /*07e0*/  LEA R12, P0, R2, UR4, 0x2 ;  /* 0x00000004020c7c11 */ /* 0x000fe2000f8010ff */
[----:B------:R-:W-:Y:S01]  /*07f0*/  @!P5 IMAD.MOV.U32 R7, RZ, RZ, -0x800000 ;  /* 0xff800000ff07d424 */ /* 0x000fe200078e00ff */
[----:B------:R-:W-:Y:S01]  /*0800*/  ISETP.GE.OR P1, PT, R6, R39, P6 ;  /* 0x000000270600720c */ /* 0x000fe20003726670 */
[----:B------:R-:W-:Y:S01]  /*0810*/  @!P4 IMAD.MOV.U32 R11, RZ, RZ, -0x800000 ;  /* 0xff800000ff0bc424 */ /* 0x000fe200078e00ff */
[----:B------:R-:W-:Y:S01]  /*0820*/  LEA.HI.X R13, R2, UR5, R5, 0x2, P0 ;  /* 0x00000005020d7c11 */ /* 0x000fe200080f1405 */
[----:B------:R-:W-:Y:S01]  /*0830*/  ULDC.64 UR4, c[0x0][0x2b8] ;  /* 0x0000ae0000047ab9 */ /* 0x000fe20000000a00 */
[----:B------:R-:W-:Y:S01]  /*0840*/  SHF.R.S32.HI R5, RZ, 0x1f, R3 ;  /* 0x0000001fff057819 */ /* 0x000fe20000011403 */
[----:B------:R-:W-:Y:S01]  /*0850*/  @!P3 IMAD.MOV.U32 R6, RZ, RZ, -0x800000 ;  /* 0xff800000ff06b424 */ /* 0x000fe200078e00ff */
[----:B------:R-:W-:Y:S01]  /*0860*/  IADD3 R3, P0, R3, R0, RZ ;  /* 0x0000000003037210 */ /* 0x000fe20007f1e0ff */
[----:B------:R1:W-:Y:S03]  /*0870*/  STG.E.128 desc[UR18][R12.64], RZ ;  /* 0x000000ff0c007986 */ /* 0x0003e6000c101d12 */
[----:B------:R-:W-:Y:S01]  /*0880*/  LEA.HI.X.SX32 R2, R0, R5, 0x1, P0 ;  /* 0x0000000500027211 */ /* 0x000fe200000f0eff */
[----:B------:R1:W-:Y:S01]  /*0890*/  STG.E.128 desc[UR18][R12.64+0x100], RZ ;  /* 0x000100ff0c007986 */ /* 0x0003e2000c101d12 */
[----:B------:R-:W-:Y:S01]  /*08a0*/  LEA R8, P0, R3, UR4, 0x2 ;  /* 0x0000000403087c11 */ /* 0x000fe2000f8010ff */
[----:B------:R-:W-:-:S02]  /*08b0*/  @!P2 IMAD.MOV.U32 R5, RZ, RZ, -0x800000 ;  /* 0xff800000ff05a424 */ /* 0x000fc400078e00ff */
[----:B------:R1:W-:Y:S01]  /*08c0*/  STG.E.128 desc[UR18][R12.64+0x1000], RZ ;  /* 0x001000ff0c007986 */ /* 0x0003e2000c101d12 */
[----:B------:R-:W-:Y:S01]  /*08d0*/  LEA.HI.X R9, R3, UR5, R2, 0x2, P0 ;  /* 0x0000000503097c11 */ /* 0x000fe200080f1402 */
[----:B------:R-:W-:Y:S01]  /*08e0*/  VIADD R2, R0, 0x30 ;  /* 0x0000003000027836 */ /* 0x000fe20000000000 */
[----:B------:R-:W-:Y:S01]  /*08f0*/  ISETP.GE.OR P0, PT, R4, R39, P6 ;  /* 0x000000270400720c */ /* 0x000fe20003706670 */
[----:B------:R1:W-:Y:S01]  /*0900*/  STG.E.128 desc[UR18][R12.64+0x1100], RZ ;  /* 0x001100ff0c007986 */ /* 0x0003e2000c101d12 */
[----:B------:R-:W-:Y:S02]  /*0910*/  VIADD R0, R0, 0x38 ;  /* 0x0000003800007836 */ /* 0x000fe40000000000 */
[----:B------:R-:W-:Y:S01]  /*0920*/  @!P1 IMAD.MOV.U32 R4, RZ, RZ, -0x800000 ;  /* 0xff800000ff049424 */ /* 0x000fe200078e00ff */
[----:B------:R1:W-:Y:S04]  /*0930*/  STG.E.128 desc[UR18][R12.64+0x2000], RZ ;  /* 0x002000ff0c007986 */ /* 0x0003e8000c101d12 */
[----:B------:R1:W-:Y:S04]  /*0940*/  STG.E.128 desc[UR18][R12.64+0x2100], RZ ;  /* 0x002100ff0c007986 */ /* 0x0003e8000c101d12 */
[----:B------:R1:W-:Y:S01]  /*0950*/  STG.E.128 desc[UR18][R12.64+0x3000], RZ ;  /* 0x003000ff0c007986 */ /* 0x0003e2000c101d12 */
[----:B------:R-:W-:-:S03]  /*0960*/  @!P0 IMAD.MOV.U32 R3, RZ, RZ, -0x800000 ;  /* 0xff800000ff038424 */ /* 0x000fc600078e00ff */
[----:B------:R1:W-:Y:S04]  /*0970*/  STG.E.128 desc[UR18][R12.64+0x3100], RZ ;  /* 0x003100ff0c007986 */ /* 0x0003e8000c101d12 */
        /* <DEDUP_REMOVED lines=8> */
[----:B------:R1:W-:Y:S01]  /*0a00*/  @!P5 STG.E desc[UR18][R8.64], R7 ;  /* 0x000000070800d986 */ /* 0x0003e2000c101912 */
[----:B------:R-:W-:-:S02]  /*0a10*/  ISETP.GE.OR P5, PT, R2, R39, P6 ;  /* 0x000000270200720c */ /* 0x000fc400037a6670 */
[----:B------:R-:W-:Y:S01]  /*0a20*/  ISETP.GE.OR P6, PT, R0, R39, P6 ;  /* 0x000000270000720c */ /* 0x000fe200037c6670 */
[----:B------:R1:W-:Y:S04]  /*0a30*/  @!P4 STG.E desc[UR18][R8.64+0x20], R11 ;  /* 0x0000200b0800c986 */ /* 0x0003e8000c101912 */
[----:B------:R1:W-:Y:S04]  /*0a40*/  @!P3 STG.E desc[UR18][R8.64+0x40], R6 ;  /* 0x000040060800b986 */ /* 0x0003e8000c101912 */
[----:B------:R1:W-:Y:S02]  /*0a50*/  @!P2 STG.E desc[UR18][R8.64+0x60], R5 ;  /* 0x000060050800a986 */ /* 0x0003e4000c101912 */
[----:B------:R-:W-:-:S02]  /*0a60*/  @!P5 IMAD.MOV.U32 R2, RZ, RZ, -0x800000 ;  /* 0xff800000ff02d424 */ /* 0x000fc400078e00ff */
[----:B------:R1:W-:Y:S04]  /*0a70*/  @!P1 STG.E desc[UR18][R8.64+0x80], R4 ;  /* 0x0000800408009986 */ /* 0x0003e8000c101912 */
[----:B------:R1:W-:Y:S04]  /*0a80*/  @!P0 STG.E desc[UR18][R8.64+0xa0], R3 ;  /* 0x0000a00308008986 */ /* 0x0003e8000c101912 */
[----:B------:R1:W-:Y:S01]  /*0a90*/  @!P5 STG.E desc[UR18][R8.64+0xc0], R2 ;  /* 0x0000c0020800d986 */ /* 0x0003e2000c101912 */
[----:B------:R-:W-:Y:S05]  /*0aa0*/  @P6 EXIT ;  /* 0x000000000000694d */ /* 0x000fea0003800000 */
[----:B-1----:R-:W-:-:S05]  /*0ab0*/  MOV R3, 0xff800000 ;  /* 0xff80000000037802 */ /* 0x002fca0000000f00 */
[----:B------:R-:W-:Y:S01]  /*0ac0*/  STG.E desc[UR18][R8.64+0xe0], R3 ;  /* 0x0000e00308007986 */ /* 0x000fe2000c101912 */
[----:B------:R-:W-:Y:S05]  /*0ad0*/  EXIT ;  /* 0x000000000000794d */ /* 0x000fea0003800000 */
.L_x_2344:
        /* <DEDUP_REMOVED lines=22> */
.L_x_2345:
[----:B------:R-:W-:Y:S05]  /*0c40*/  @P6 BRA `(.L_x_2346) ;  /* 0x0000000400386947 */ /* 0x000fea0003800000 */
[----:B-1----:R-:W1:Y:S01]  /*0c50*/  LDC R2, c[0x0][0x380] ;  /* 0x0000e000ff027b82 */ /* 0x002e620000000800 */
[----:B------:R-:W-:Y:S01]  /*0c60*/  LEA R11, R36, 0xffffff80, 0x7 ;  /* 0xffffff80240b7811 */ /* 0x000fe200078e38ff */
[----:B------:R-:W-:Y:S01]  /*0c70*/  ULDC.64 UR8, c[0x0][0x230] ;  /* 0x00008c0000087ab9 */ /* 0x000fe20000000a00 */
[----:B------:R-:W-:Y:S01]  /*0c80*/  ULDC.64 UR6, c[0x0][0x248] ;  /* 0x0000920000067ab9 */ /* 0x000fe20000000a00 */
[----:B------:R-:W-:Y:S01]  /*0c90*/  ULDC.64 UR4, c[0x0][0x238] ;  /* 0x00008e0000047ab9 */ /* 0x000fe20000000a00 */
[----:B------:R-:W-:Y:S01]  /*0ca0*/  IABS R3, R11 ;  /* 0x0000000b00037213 */ /* 0x000fe20000000000 */
[----:B------:R-:W-:Y:S01]  /*0cb0*/  ULDC.64 UR10, c[0x0][0x260] ;  /* 0x00009800000a7ab9 */ /* 0x000fe20000000a00 */
        /* <DEDUP_REMOVED lines=23> */
[----:B------:R-:W-:-:S06]  /*0e30*/  IMAD.WIDE R20, R9, 0x4, R236 ;  /* 0x0000000409147825 */ /* 0x000fcc00078e02ec */
[----:B------:R-:W3:Y:S01]  /*0e40*/  LDG.E R20, desc[UR18][R20.64] ;  /* 0x0000001214147981 */ /* 0x000ee2000c1e1900 */
[----:B-1----:R-:W-:Y:S02]  /*0e50*/  IABS R3, R5 ;  /* 0x0000000500037213 */ /* 0x002fe40000000000 */
[----:B------:R-:W-:Y:S02]  /*0e60*/  IADD3 R9, -R9, RZ, RZ ;  /* 0x000000ff09097210 */ /* 0x000fe40007ffe1ff */
[----:B-----5:R-:W1:Y:S03]  /*0e70*/  I2F.RP R13, R3 ;  /* 0x00000003000d7306 */ /* 0x020e660000209400 */
[----:B------:R-:W-:-:S05]  /*0e80*/  IMAD R11, R2, R9, R11 ;  /* 0x00000009020b7224 */ /* 0x000fca00078e020b */
[----:B-1----:R-:W1:Y:S02]  /*0e90*/  MUFU.RCP R14, R13 ;  /* 0x0000000d000e7308 */ /* 0x002e640000001000 */
[----:B-1----:R-:W-:-:S06]  /*0ea0*/  IADD3 R14, R14, 0xffffffe, RZ ;  /* 0x0ffffffe0e0e7810 */ /* 0x002fcc0007ffe0ff */
[----:B------:R-:W1:Y:S02]  /*0eb0*/  F2I.FTZ.U32.TRUNC.NTZ R15, R14 ;  /* 0x0000000e000f7305 */ /* 0x000e64000021f000 */
[----:B-1----:R-:W-:Y:S01]  /*0ec0*/  IMAD.MOV R4, RZ, RZ, -R15 ;  /* 0x000000ffff047224 */ /* 0x002fe200078e0a0f */
[----:B------:R-:W-:-:S03]  /*0ed0*/  MOV R14, RZ ;  /* 0x000000ff000e7202 */ /* 0x000fc60000000f00 */
[----:B------:R-:W-:Y:S01]  /*0ee0*/  IMAD R8, R4, R3, RZ ;  /* 0x0000000304087224 */ /* 0x000fe200078e02ff */
[----:B------:R-:W-:-:S03]  /*0ef0*/  IABS R4, R12 ;  /* 0x0000000c00047213 */ /* 0x000fc60000000000 */
[----:B------:R-:W-:-:S04]  /*0f00*/  IMAD.HI.U32 R15, R15, R8, R14 ;  /* 0x000000080f0f7227 */ /* 0x000fc800078e000e */
[----:B------:R-:W-:-:S04]  /*0f10*/  IMAD.MOV.U32 R10, RZ, RZ, R4 ;  /* 0x000000ffff0a7224 */ /* 0x000fc800078e0004 */
[----:B------:R-:W-:-:S05]  /*0f20*/  IMAD.HI.U32 R8, R15, R10, RZ ;  /* 0x0000000a0f087227 */ /* 0x000fca00078e00ff */
[----:B------:R-:W-:-:S05]  /*0f30*/  IADD3 R4, -R8, RZ, RZ ;  /* 0x000000ff08047210 */ /* 0x000fca0007ffe1ff */
[----:B------:R-:W-:Y:S01]  /*0f40*/  IMAD R4, R3, R4, R10 ;  /* 0x0000000403047224 */ /* 0x000fe200078e020a */
[----:B------:R-:W-:-:S04]  /*0f50*/  SHF.R.S32.HI R10, RZ, 0x1f, R11 ;  /* 0x0000001fff0a7819 */ /* 0x000fc8000001140b */
[----:B------:R-:W-:Y:S01]  /*0f60*/  ISETP.GT.U32.AND P0, PT, R3, R4, PT ;  /* 0x000000040300720c */ /* 0x000fe20003f04070 */
[----:B------:R-:W-:-:S12]  /*0f70*/  IMAD R2, R10, UR6, RZ ;  /* 0x000000060a027c24 */ /* 0x000fd8000f8e02ff */
[----:B------:R-:W-:Y:S02]  /*0f80*/  @!P0 IMAD.IADD R4, R4, 0x1, -R3 ;  /* 0x0000000104048824 */ /* 0x000fe400078e0a03 */
[----:B------:R-:W-:-:S03]  /*0f90*/  @!P0 VIADD R8, R8, 0x1 ;  /* 0x0000000108088836 */ /* 0x000fc60000000000 */
[----:B------:R-:W-:Y:S02]  /*0fa0*/  ISETP.GE.U32.AND P1, PT, R4, R3, PT ;  /* 0x000000030400720c */ /* 0x000fe40003f26070 */
[----:B------:R-:W-:-:S04]  /*0fb0*/  LOP3.LUT R3, R12, R5, RZ, 0x3c, !PT ;  /* 0x000000050c037212 */ /* 0x000fc800078e3cff */
[----:B------:R-:W-:-:S07]  /*0fc0*/  ISETP.GE.AND P0, PT, R3, RZ, PT ;  /* 0x000000ff0300720c */ /* 0x000fce0003f06270 */
[----:B------:R-:W-:Y:S02]  /*0fd0*/  @P1 IADD3 R8, R8, 0x1, RZ ;  /* 0x0000000108081810 */ /* 0x000fe40007ffe0ff */
[----:B------:R-:W-:-:S04]  /*0fe0*/  ISETP.NE.AND P1, PT, R5, RZ, PT ;  /* 0x000000ff0500720c */ /* 0x000fc80003f25270 */
[----:B------:R-:W-:-:S09]  /*0ff0*/  @!P0 IMAD.MOV R8, RZ, RZ, -R8 ;  /* 0x000000ffff088224 */ /* 0x000fd200078e0a08 */
[----:B------:R-:W-:Y:S01]  /*1000*/  @!P1 LOP3.LUT R8, RZ, R5, RZ, 0x33, !PT ;  /* 0x00000005ff089212 */ /* 0x000fe200078e33ff */
[----:B------:R-:W-:Y:S01]  /*1010*/  IMAD R5, R11, UR7, R2 ;  /* 0x000000070b057c24 */ /* 0x000fe2000f8e0202 */
[----:B---3--:R-:W-:Y:S01]  /*1020*/  SHF.R.S32.HI R3, RZ, 0x1f, R20 ;  /* 0x0000001fff037819 */ /* 0x008fe20000011414 */
[----:B------:R-:W-:-:S04]  /*1030*/  IMAD.WIDE.U32 R14, R20, UR8, RZ ;  /* 0x00000008140e7c25 */ /* 0x000fc8000f8e00ff */
[C---:B------:R-:W-:Y:S02]  /*1040*/  IMAD R9, R3.reuse, UR8, RZ ;  /* 0x0000000803097c24 */ /* 0x040fe4000f8e02ff */
[----:B------:R-:W-:Y:S02]  /*1050*/  IMAD R3, R3, UR4, RZ ;  /* 0x0000000403037c24 */ /* 0x000fe4000f8e02ff */
[----:B------:R-:W-:Y:S01]  /*1060*/  IMAD R4, R20, UR9, R9 ;  /* 0x0000000914047c24 */ /* 0x000fe2000f8e0209 */
[----:B------:R-:W-:-:S04]  /*1070*/  SHF.R.S32.HI R9, RZ, 0x1f, R8 ;  /* 0x0000001fff097819 */ /* 0x000fc80000011408 */
[----:B------:R-:W-:Y:S01]  /*1080*/  IADD3 R15, R15, R4, RZ ;  /* 0x000000040f0f7210 */ /* 0x000fe20007ffe0ff */
[----:B------:R-:W-:Y:S02]  /*1090*/  IMAD R13, R9, UR10, RZ ;  /* 0x0000000a090d7c24 */ /* 0x000fe4000f8e02ff */
[----:B------:R-:W-:-:S04]  /*10a0*/  IMAD.WIDE.U32 R18, R11, UR6, R14 ;  /* 0x000000060b127c25 */ /* 0x000fc8000f8e000e */
[----:B------:R-:W-:Y:S02]  /*10b0*/  IMAD.IADD R19, R19, 0x1, R5 ;  /* 0x0000000113137824 */ /* 0x000fe400078e0205 */
[C---:B------:R-:W-:Y:S02]  /*10c0*/  IMAD R14, R20.reuse, UR5, R3 ;  /* 0x00000005140e7c24 */ /* 0x040fe4000f8e0203 */
[----:B------:R-:W-:-:S04]  /*10d0*/  IMAD.WIDE.U32 R20, R20, UR4, RZ ;  /* 0x0000000414147c25 */ /* 0x000fc8000f8e00ff */
[C---:B------:R-:W-:Y:S01]  /*10e0*/  IMAD R13, R8.reuse, UR11, R13 ;  /* 0x0000000b080d7c24 */ /* 0x040fe2000f8e020d */
[----:B------:R-:W-:Y:S01]  /*10f0*/  IADD3 R14, R21, R14, RZ ;  /* 0x0000000e150e7210 */ /* 0x000fe20007ffe0ff */
[----:B------:R-:W-:-:S05]  /*1100*/  IMAD.WIDE.U32 R18, R8, UR10, R18 ;  /* 0x0000000a08127c25 */ /* 0x000fca000f8e0012 */
[----:B------:R-:W-:Y:S01]  /*1110*/  IADD3 R13, R19, R13, RZ ;  /* 0x0000000d130d7210 */ /* 0x000fe20007ffe0ff */
[----:B------:R-:W-:Y:S06]  /*1120*/  BRA `(.L_x_2347) ;  /* 0x0000000000e87947 */ /* 0x000fec0003800000 */
.L_x_2346:
[----:B------:R-:W1:Y:S01]  /*1130*/  LDC R17, c[0x0][0x278] ;  /* 0x00009e00ff117b82 */ /* 0x000e620000000800 */
[----:B------:R-:W-:Y:S01]  /*1140*/  LEA R11, R36, 0xffffff80, 0x7 ;  /* 0xffffff80240b7811 */ /* 0x000fe200078e38ff */
[----:B------:R-:W-:Y:S01]  /*1150*/  ULDC.64 UR6, c[0x0][0x248] ;  /* 0x0000920000067ab9 */ /* 0x000fe20000000a00 */
[----:B------:R-:W-:Y:S01]  /*1160*/  SHF.R.S32.HI R23, RZ, 0x1f, R21 ;  /* 0x0000001fff177819 */ /* 0x000fe20000011415 */
[----:B------:R-:W-:Y:S01]  /*1170*/  ULDC.64 UR8, c[0x0][0x230] ;  /* 0x00008c0000087ab9 */ /* 0x000fe20000000a00 */
[----:B------:R-:W-:Y:S02]  /*1180*/  SHF.R.S32.HI R10, RZ, 0x1f, R11 ;  /* 0x0000001fff0a7819 */ /* 0x000fe4000001140b */
[----:B------:R-:W-:-:S04]  /*1190*/  IADD3 R22, P1, R21, R11, RZ ;  /* 0x0000000b15167210 */ /* 0x000fc80007f3e0ff */
[----:B------:R-:W-:-:S05]  /*11a0*/  IADD3.X R19, R23, R10, RZ, P1, !PT ;  /* 0x0000000a17137210 */ /* 0x000fca0000ffe4ff */
[----:B------:R-:W-:-:S04]  /*11b0*/  IMAD R19, R19, UR6, RZ ;  /* 0x0000000613137c24 */ /* 0x000fc8000f8e02ff */
[----:B------:R-:W-:Y:S01]  /*11c0*/  IMAD R16, R22, UR7, R19 ;  /* 0x0000000716107c24 */ /* 0x000fe2000f8e0213 */
[----:B-----5:R-:W-:Y:S02]  /*11d0*/  SHF.R.S32.HI R19, RZ, 0x1f, R13 ;  /* 0x0000001fff137819 */ /* 0x020fe4000001140d */
[----:B-1----:R-:W-:-:S04]  /*11e0*/  IABS R3, R17 ;  /* 0x0000001100037213 */ /* 0x002fc80000000000 */
[----:B------:R-:W1:Y:S08]  /*11f0*/  I2F.RP R5, R3 ;  /* 0x0000000300057306 */ /* 0x000e700000209400 */
[----:B-1----:R-:W1:Y:S02]  /*1200*/  MUFU.RCP R8, R5 ;  /* 0x0000000500087308 */ /* 0x002e640000001000 */
[----:B-1----:R-:W-:-:S06]  /*1210*/  IADD3 R8, R8, 0xffffffe, RZ ;  /* 0x0ffffffe08087810 */ /* 0x002fcc0007ffe0ff */
        /* <DEDUP_REMOVED lines=10> */
[C---:B------:R-:W-:Y:S02]  /*12c0*/  IMAD R2, R3.reuse, R2, R4 ;  /* 0x0000000203027224 */ /* 0x040fe400078e0204 */
[----:B------:R-:W3:Y:S03]  /*12d0*/  LDC.64 R4, c[0x0][0x260] ;  /* 0x00009800ff047b82 */ /* 0x000ee60000000a00 */
[----:B------:R-:W-:-:S13]  /*12e0*/  ISETP.GT.U32.AND P0, PT, R3, R2, PT ;  /* 0x000000020300720c */ /* 0x000fda0003f04070 */
[-C--:B------:R-:W-:Y:S01]  /*12f0*/  @!P0 IADD3 R2, R2, -R3.reuse, RZ ;  /* 0x8000000302028210 */ /* 0x080fe20007ffe0ff */
[----:B------:R-:W-:Y:S01]  /*1300*/  @!P0 VIADD R15, R15, 0x1 ;  /* 0x000000010f0f8836 */ /* 0x000fe20000000000 */
[----:B------:R-:W-:Y:S01]  /*1310*/  ISETP.NE.AND P0, PT, R17, RZ, PT ;  /* 0x000000ff1100720c */ /* 0x000fe20003f05270 */
[----:B-1----:R-:W-:Y:S01]  /*1320*/  IMAD R14, R23, R8, RZ ;  /* 0x00000008170e7224 */ /* 0x002fe200078e02ff */
[----:B------:R-:W-:Y:S01]  /*1330*/  ISETP.GE.U32.AND P2, PT, R2, R3, PT ;  /* 0x000000030200720c */ /* 0x000fe20003f46070 */
[----:B------:R-:W-:Y:S01]  /*1340*/  IMAD.WIDE.U32 R22, R22, UR6, RZ ;  /* 0x0000000616167c25 */ /* 0x000fe2000f8e00ff */
[----:B------:R-:W-:-:S03]  /*1350*/  LOP3.LUT R2, R12, R17, RZ, 0x3c, !PT ;  /* 0x000000110c027212 */ /* 0x000fc600078e3cff */
[C---:B------:R-:W-:Y:S01]  /*1360*/  IMAD R9, R21.reuse, R9, R14 ;  /* 0x0000000915097224 */ /* 0x040fe200078e020e */
[----:B------:R-:W-:Y:S01]  /*1370*/  ISETP.GE.AND P1, PT, R2, RZ, PT ;  /* 0x000000ff0200720c */ /* 0x000fe20003f26270 */
[----:B------:R-:W-:Y:S01]  /*1380*/  IMAD.WIDE.U32 R20, R21, R8, RZ ;  /* 0x0000000815147225 */ /* 0x000fe200078e00ff */
[----:B------:R-:W1:Y:S01]  /*1390*/  LDC.64 R2, c[0x0][0x238] ;  /* 0x00008e00ff027b82 */ /* 0x000e620000000a00 */
[----:B------:R-:W-:Y:S02]  /*13a0*/  IADD3 R23, R23, R16, RZ ;  /* 0x0000001017177210 */ /* 0x000fe40007ffe0ff */
[----:B------:R-:W-:Y:S01]  /*13b0*/  IMAD R14, R19, UR8, RZ ;  /* 0x00000008130e7c24 */ /* 0x000fe2000f8e02ff */
[----:B------:R-:W-:Y:S02]  /*13c0*/  IADD3 R21, R21, R9, RZ ;  /* 0x0000000915157210 */ /* 0x000fe40007ffe0ff */
[----:B------:R-:W-:Y:S01]  /*13d0*/  @P2 IADD3 R15, R15, 0x1, RZ ;  /* 0x000000010f0f2810 */ /* 0x000fe20007ffe0ff */
[----:B------:R-:W-:-:S02]  /*13e0*/  IMAD R14, R13, UR9, R14 ;  /* 0x000000090d0e7c24 */ /* 0x000fc4000f8e020e */
[----:B------:R-:W-:-:S04]  /*13f0*/  IMAD.WIDE.U32 R22, R13, UR8, R22 ;  /* 0x000000080d167c25 */ /* 0x000fc8000f8e0016 */
[----:B------:R-:W-:Y:S01]  /*1400*/  @!P1 IMAD.MOV R15, RZ, RZ, -R15 ;  /* 0x000000ffff0f9224 */ /* 0x000fe200078e0a0f */
[----:B------:R-:W-:Y:S02]  /*1410*/  @!P0 LOP3.LUT R15, RZ, R17, RZ, 0x33, !PT ;  /* 0x00000011ff0f8212 */ /* 0x000fe400078e33ff */
[----:B------:R-:W-:Y:S02]  /*1420*/  IADD3 R23, R23, R14, RZ ;  /* 0x0000000e17177210 */ /* 0x000fe40007ffe0ff */
[----:B------:R-:W-:Y:S01]  /*1430*/  SHF.R.S32.HI R9, RZ, 0x1f, R15 ;  /* 0x0000001fff097819 */ /* 0x000fe2000001140f */
[----:B-1----:R-:W-:Y:S02]  /*1440*/  IMAD R8, R19, R2, RZ ;  /* 0x0000000213087224 */ /* 0x002fe400078e02ff */
[----:B---3--:R-:W-:-:S04]  /*1450*/  IMAD.WIDE.U32 R18, R15, R4, R22 ;  /* 0x000000040f127225 */ /* 0x008fc800078e0016 */
[----:B------:R-:W-:Y:S02]  /*1460*/  IMAD R3, R13, R3, R8 ;  /* 0x000000030d037224 */ /* 0x000fe400078e0208 */
[----:B------:R-:W-:Y:S02]  /*1470*/  IMAD R8, R9, R4, RZ ;  /* 0x0000000409087224 */ /* 0x000fe400078e02ff */
[----:B------:R-:W-:-:S04]  /*1480*/  IMAD.WIDE.U32 R20, R13, R2, R20 ;  /* 0x000000020d147225 */ /* 0x000fc800078e0014 */
[----:B------:R-:W-:Y:S01]  /*1490*/  IMAD R5, R15, R5, R8 ;  /* 0x000000050f057224 */ /* 0x000fe200078e0208 */
[----:B------:R-:W-:Y:S01]  /*14a0*/  MOV R8, R15 ;  /* 0x0000000f00087202 */ /* 0x000fe20000000f00 */
[----:B------:R-:W-:-:S03]  /*14b0*/  IMAD.IADD R14, R21, 0x1, R3 ;  /* 0x00000001150e7824 */ /* 0x000fc600078e0203 */
[----:B------:R-:W-:-:S07]  /*14c0*/  IADD3 R13, R19, R5, RZ ;  /* 0x00000005130d7210 */ /* 0x000fce0007ffe0ff */
.L_x_2347:
        /* <DEDUP_REMOVED lines=8> */
[----:B------:R-:W-:Y:S01]  /*1550*/  LOP3.LUT R104, R2, 0xfffffff8, RZ, 0xc0, !PT ;  /* 0xfffffff802687812 */ /* 0x000fe200078ec0ff */
[----:B------:R-:W-:Y:S01]  /*1560*/  ULDC.64 UR12, c[0x0][0x210] ;  /* 0x00008400000c7ab9 */ /* 0x000fe20000000a00 */
[----:B------:R-:W-:Y:S01]  /*1570*/  SHF.R.S32.HI R26, RZ, 0x3, R2 ;  /* 0x00000003ff1a7819 */ /* 0x000fe20000011402 */
[----:B------:R-:W-:Y:S01]  /*1580*/  IMAD R5, R235, UR5, R16 ;  /* 0x00000005eb057c24 */ /* 0x000fe2000f8e0210 */
[----:B------:R-:W-:Y:S01]  /*1590*/  ULDC.64 UR10, c[0x0][0x268] ;  /* 0x00009a00000a7ab9 */ /* 0x000fe20000000a00 */
[----:B------:R-:W-:Y:S01]  /*15a0*/  IMAD.IADD R104, R7, 0x1, -R104 ;  /* 0x0000000107687824 */ /* 0x000fe200078e0a68 */
[--C-:B------:R-:W-:Y:S01]  /*15b0*/  SHF.R.S32.HI R27, RZ, 0x1f, R26.reuse ;  /* 0x0000001fff1b7819 */ /* 0x100fe2000001141a */
[----:B------:R-:W-:Y:S01]  /*15c0*/  IMAD.SHL.U32 R19, R26, 0x40, RZ ;  /* 0x000000401a137824 */ /* 0x000fe200078e00ff */
[-C--:B------:R-:W-:Y:S01]  /*15d0*/  LEA.HI R3, R4, R7.reuse, RZ, 0x4 ;  /* 0x0000000704037211 */ /* 0x080fe200078f20ff */
[----:B------:R-:W-:Y:S01]  /*15e0*/  IMAD.SHL.U32 R22, R104, 0x8, RZ ;  /* 0x0000000868167824 */ /* 0x000fe200078e00ff */
[----:B------:R-:W-:Y:S01]  /*15f0*/  LEA.HI R37, R4, R7, RZ, 0x5 ;  /* 0x0000000704257211 */ /* 0x000fe200078f28ff */
[----:B------:R-:W-:Y:S01]  /*1600*/  IMAD.WIDE R30, R0, 0x40, R26 ;  /* 0x00000040001e7825 */ /* 0x000fe200078e021a */
[----:B------:R-:W-:-:S02]  /*1610*/  LOP3.LUT R19, R19, 0x1c0, RZ, 0xc0, !PT ;  /* 0x000001c013137812 */ /* 0x000fc400078ec0ff */
[--C-:B------:R-:W-:Y:S01]  /*1620*/  SHF.R.S32.HI R23, RZ, 0x1f, R22.reuse ;  /* 0x0000001fff177819 */ /* 0x100fe20000011416 */
[----:B------:R-:W-:Y:S01]  /*1630*/  IMAD.SHL.U32 R15, R15, 0x8, RZ ;  /* 0x000000080f0f7824 */ /* 0x000fe200078e00ff */
[C---:B------:R-:W-:Y:S01]  /*1640*/  IADD3 R28, P1, R22.reuse, R18, RZ ;  /* 0x00000012161c7210 */ /* 0x040fe20007f3e0ff */
[----:B------:R-:W-:Y:S01]  /*1650*/  IMAD R9, R9, UR10, RZ ;  /* 0x0000000a09097c24 */ /* 0x000fe2000f8e02ff */
[----:B------:R-:W-:Y:S01]  /*1660*/  IADD3 R20, P0, R22, R20, RZ ;  /* 0x0000001416147210 */ /* 0x000fe20007f1e0ff */
[----:B------:R-:W-:Y:S01]  /*1670*/  IMAD.WIDE.U32 R24, R235, UR4, R22 ;  /* 0x00000004eb187c25 */ /* 0x000fe2000f8e0016 */
[----:B------:R-:W-:Y:S01]  /*1680*/  ULDC.64 UR4, c[0x0][0x258] ;  /* 0x0000960000047ab9 */ /* 0x000fe20000000a00 */
[----:B------:R-:W-:Y:S02]  /*1690*/  LOP3.LUT R18, R19, 0x38, R22, 0xf8, !PT ;  /* 0x0000003813127812 */ /* 0x000fe400078ef816 */
[----:B------:R-:W-:Y:S01]  /*16a0*/  IMAD.IADD R25, R25, 0x1, R5 ;  /* 0x0000000119197824 */ /* 0x000fe200078e0205 */
[----:B------:R-:W-:Y:S01]  /*16b0*/  SHF.R.S32.HI R5, RZ, 0x1f, R12 ;  /* 0x0000001fff057819 */ /* 0x000fe2000001140c */
[----:B------:R-:W-:Y:S01]  /*16c0*/  IMAD.X R29, R23, 0x1, R13, P1 ;  /* 0x00000001171d7824 */ /* 0x000fe200008e060d */
[----:B------:R-:W-:Y:S01]  /*16d0*/  SHF.R.U32.HI R19, RZ, 0x3, R19 ;  /* 0x00000003ff137819 */ /* 0x000fe20000011613 */
[----:B------:R-:W-:Y:S01]  /*16e0*/  IMAD R13, R27, UR6, RZ ;  /* 0x000000061b0d7c24 */ /* 0x000fe2000f8e02ff */
[----:B------:R-:W-:Y:S01]  /*16f0*/  SHF.R.S32.HI R16, RZ, 0x4, R3 ;  /* 0x00000004ff107819 */ /* 0x000fe20000011403 */
[----:B------:R-:W-:Y:S01]  /*1700*/  IMAD R5, R5, UR4, RZ ;  /* 0x0000000405057c24 */ /* 0x000fe2000f8e02ff */
[----:B------:R-:W-:Y:S01]  /*1710*/  LOP3.LUT R18, R18, R19, RZ, 0x3c, !PT ;  /* 0x0000001312127212 */ /* 0x000fe200078e3cff */
[----:B------:R-:W-:Y:S01]  /*1720*/  IMAD.X R21, R23, 0x1, R14, P0 ;  /* 0x0000000117157824 */ /* 0x000fe200000e060e */
[----:B------:R-:W-:Y:S01]  /*1730*/  IADD3 R11, P0, R26, R11, RZ ;  /* 0x0000000b1a0b7210 */ /* 0x000fe20007f1e0ff */
[----:B------:R-:W-:Y:S01]  /*1740*/  IMAD R5, R12, UR5, R5 ;  /* 0x000000050c057c24 */ /* 0x000fe2000f8e0205 */
[----:B------:R-:W-:Y:S01]  /*1750*/  LOP3.LUT R15, R18, 0x7ffffe00, R15, 0xf8, !PT ;  /* 0x7ffffe00120f7812 */ /* 0x000fe200078ef80f */
[----:B------:R-:W-:Y:S01]  /*1760*/  IMAD.WIDE.U32 R24, R12, UR4, R24 ;  /* 0x000000040c187c25 */ /* 0x000fe2000f8e0018 */
[----:B------:R-:W-:Y:S01]  /*1770*/  ULDC.64 UR4, c[0x0][0x218] ;  /* 0x0000860000047ab9 */ /* 0x000fe20000000a00 */
[----:B------:R-:W-:-:S02]  /*1780*/  LEA.HI R17, R3, R16, RZ, 0x1 ;  /* 0x0000001003117211 */ /* 0x000fc400078f08ff */
[C---:B------:R-:W-:Y:S01]  /*1790*/  IMAD R13, R26.reuse, UR7, R13 ;  /* 0x000000071a0d7c24 */ /* 0x040fe2000f8e020d */
[----:B------:R-:W-:Y:S01]  /*17a0*/  LOP3.LUT R232, R3, 0xfffffff0, RZ, 0xc0, !PT ;  /* 0xfffffff003e87812 */ /* 0x000fe200078ec0ff */
[----:B------:R-:W-:Y:S01]  /*17b0*/  IMAD.WIDE.U32 R28, R26, UR6, R28 ;  /* 0x000000061a1c7c25 */ /* 0x000fe2000f8e001c */
[----:B------:R-:W-:Y:S02]  /*17c0*/  LOP3.LUT R17, R17, 0xfffffffe, RZ, 0xc0, !PT ;  /* 0xfffffffe11117812 */ /* 0x000fe400078ec0ff */
[----:B------:R-:W-:Y:S01]  /*17d0*/  SHF.R.S32.HI R38, RZ, 0x5, R37 ;  /* 0x00000005ff267819 */ /* 0x000fe20000011425 */
[----:B------:R-:W-:Y:S02]  /*17e0*/  IMAD.IADD R25, R25, 0x1, R5 ;  /* 0x0000000119197824 */ /* 0x000fe400078e0205 */
[----:B------:R-:W-:Y:S02]  /*17f0*/  IMAD R5, R31, UR14, RZ ;  /* 0x0000000e1f057c24 */ /* 0x000fe4000f8e02ff */
[----:B------:R-:W-:Y:S01]  /*1800*/  IMAD.X R10, R27, 0x1, R10, P0 ;  /* 0x000000011b0a7824 */ /* 0x000fe200000e060a */
[----:B------:R-:W-:Y:S01]  /*1810*/  LEA R230, P0, R28, UR4, 0x1 ;  /* 0x000000041ce67c11 */ /* 0x000fe2000f8008ff */
[----:B------:R-:W-:Y:S01]  /*1820*/  IMAD.IADD R13, R29, 0x1, R13 ;  /* 0x000000011d0d7824 */ /* 0x000fe200078e020d */
[----:B------:R-:W-:Y:S01]  /*1830*/  UMOV UR4, 0x400 ;  /* 0x0000040000047882 */ /* 0x000fe20000000000 */
[----:B------:R-:W-:-:S02]  /*1840*/  IMAD R5, R30, UR15, R5 ;  /* 0x0000000f1e057c24 */ /* 0x000fc4000f8e0205 */
[----:B------:R-:W-:Y:S01]  /*1850*/  IMAD.WIDE.U32 R24, R30, UR14, R24 ;  /* 0x0000000e1e187c25 */ /* 0x000fe2000f8e0018 */
[----:B------:R-:W-:Y:S01]  /*1860*/  LEA.HI.X R231, R28, UR5, R13, 0x1, P0 ;  /* 0x000000051ce77c11 */ /* 0x000fe200080f0c0d */
[----:B-1----:R-:W-:Y:S02]  /*1870*/  ULEA UR5, UR20, UR4, 0x18 ;  /* 0x0000000414057291 */ /* 0x002fe4000f8ec03f */
[----:B------:R-:W-:Y:S01]  /*1880*/  IMAD.IADD R5, R25, 0x1, R5 ;  /* 0x0000000119057824 */ /* 0x000fe200078e0205 */
[----:B------:R-:W-:Y:S01]  /*1890*/  USHF.L.U32 UR4, UR14, 0x5, URZ ;  /* 0x000000050e047899 */ /* 0x000fe2000800063f */
[----:B------:R-:W-:Y:S01]  /*18a0*/  LEA R12, P0, R24, UR12, 0x1 ;  /* 0x0000000c180c7c11 */ /* 0x000fe2000f8008ff */
[----:B------:R-:W-:Y:S01]  /*18b0*/  USHF.L.U64.HI UR12, UR14, 0x5, UR15 ;  /* 0x000000050e0c7899 */ /* 0x000fe2000801020f */
[C---:B------:R-:W-:Y:S01]  /*18c0*/  IMAD R9, R8.reuse, UR11, R9 ;  /* 0x0000000b08097c24 */ /* 0x040fe2000f8e0209 */
[----:B------:R-:W-:Y:S01]  /*18d0*/  LEA R233, R15, UR5, 0x1 ;  /* 0x000000050fe97c11 */ /* 0x000fe2000f8e08ff */
[----:B------:R-:W-:Y:S01]  /*18e0*/  IMAD.WIDE.U32 R20, R8, UR10, R20 ;  /* 0x0000000a08147c25 */ /* 0x000fe2000f8e0014 */
[----:B------:R-:W-:Y:S01]  /*18f0*/  LEA.HI.X R13, R24, UR13, R5, 0x1, P0 ;  /* 0x0000000d180d7c11 */ /* 0x000fe200080f0c05 */
[----:B------:R-:W-:Y:S01]  /*1900*/  ULDC.64 UR10, c[0x0][0x250] ;  /* 0x00009400000a7ab9 */ /* 0x000fe20000000a00 */
[----:B------:R-:W-:Y:S01]  /*1910*/  IADD3 R14, P0, R12, UR4, RZ ;  /* 0x000000040c0e7c10 */ /* 0x000fe2000ff1e0ff */
[----:B------:R-:W-:Y:S01]  /*1920*/  IMAD R8, R10, UR10, RZ ;  /* 0x0000000a0a087c24 */ /* 0x000fe2000f8e02ff */
[----:B------:R-:W-:Y:S01]  /*1930*/  USHF.L.U32 UR15, UR6, 0x5, URZ ;  /* 0x00000005060f7899 */ /* 0x000fe2000800063f */
[----:B------:R-:W-:Y:S01]  /*1940*/  IMAD.IADD R21, R21, 0x1, R9 ;  /* 0x0000000115157824 */ /* 0x000fe200078e0209 */
[----:B------:R-:W-:Y:S01]  /*1950*/  IADD3.X R15, R13, UR12, RZ, P0, !PT ;  /* 0x0000000c0d0f7c10 */ /* 0x000fe200087fe4ff */
[C---:B------:R-:W-:Y:S01]  /*1960*/  IMAD R8, R11.reuse, UR11, R8 ;  /* 0x0000000b0b087c24 */ /* 0x040fe2000f8e0208 */
[----:B------:R-:W-:Y:S01]  /*1970*/  IADD3 R18, P0, R14, UR4, RZ ;  /* 0x000000040e127c10 */ /* 0x000fe2000ff1e0ff */
[----:B------:R-:W-:Y:S01]  /*1980*/  IMAD.WIDE.U32 R10, R11, UR10, R20 ;  /* 0x0000000a0b0a7c25 */ /* 0x000fe2000f8e0014 */
[----:B------:R-:W-:Y:S01]  /*1990*/  USHF.L.U64.HI UR14, UR6, 0x5, UR7 ;  /* 0x00000005060e7899 */ /* 0x000fe20008010207 */
[----:B------:R-:W-:Y:S01]  /*19a0*/  @!PT LDS RZ, [RZ] ;  /* 0x00000000fffff984 */ /* 0x000fe20000000800 */
[----:B------:R-:W-:Y:S01]  /*19b0*/  @!PT LDS RZ, [RZ] ;  /* 0x00000000fffff984 */ /* 0x000fe20000000800 */
[----:B------:R-:W-:Y:S01]  /*19c0*/  @!PT LDS RZ, [RZ] ;  /* 0x00000000fffff984 */ /* 0x000fe20000000800 */
[----:B------:R-:W-:Y:S01]  /*19d0*/  LDGSTS.E.BYPASS.LTC128B.128 [R233], desc[UR18][R12.64] ;  /* 0x000000000ce97fae */ /* 0x000fe2000b901d52 */
[----:B------:R-:W-:Y:S01]  /*19e0*/  IADD3.X R19, R15, UR12, RZ, P0, !PT ;  /* 0x0000000c0f137c10 */ /* 0x000fe200087fe4ff */
[----:B------:R-:W-:Y:S01]  /*19f0*/  IMAD.IADD R0, R16, 0x1, -R17 ;  /* 0x0000000110007824 */ /* 0x000fe200078e0a11 */
[----:B------:R-:W-:Y:S01]  /*1a00*/  IADD3 R20, P0, R18, UR4, RZ ;  /* 0x0000000412147c10 */ /* 0x000fe2000ff1e0ff */
[----:B------:R1:W-:Y:S01]  /*1a10*/  LDGSTS.E.BYPASS.LTC128B.128 [R233+0x2000], desc[UR18][R12.64+0x80] ;  /* 0x020000800ce97fae */ /* 0x0003e2000b901d52 */
[----:B------:R-:W-:Y:S01]  /*1a20*/  IMAD.IADD R232, R7, 0x1, -R232 ;  /* 0x0000000107e87824 */ /* 0x000fe200078e0ae8 */
[----:B------:R-:W-:Y:S01]  /*1a30*/  USHF.L.U32 UR20, UR10, 0x5, URZ ;  /* 0x000000050a147899 */ /* 0x000fe2000800063f */
[----:B------:R-:W-:Y:S01]  /*1a40*/  IADD3.X R21, R19, UR12, RZ, P0, !PT ;  /* 0x0000000c13157c10 */ /* 0x000fe200087fe4ff */
[----:B------:R-:W-:Y:S01]  /*1a50*/  LDGSTS.E.BYPASS.LTC128B.128 [R233+0x800], desc[UR18][R14.64] ;  /* 0x008000000ee97fae */ /* 0x000fe2000b901d52 */
[----:B------:R-:W-:Y:S01]  /*1a60*/  IADD3 R16, P0, R230, UR15, RZ ;  /* 0x0000000fe6107c10 */ /* 0x000fe2000ff1e0ff */
[----:B------:R-:W-:Y:S01]  /*1a70*/  ULDC.64 UR12, c[0x0][0x220] ;  /* 0x00008800000c7ab9 */ /* 0x000fe20000000a00 */
[----:B------:R-:W-:Y:S01]  /*1a80*/  SHF.R.S32.HI R5, RZ, 0x1f, R232 ;  /* 0x0000001fff057819 */ /* 0x000fe200000114e8 */
[----:B------:R-:W-:Y:S01]  /*1a90*/  LDGSTS.E.BYPASS.LTC128B.128 [R233+0x2800], desc[UR18][R14.64+0x80] ;  /* 0x028000800ee97fae */ /* 0x000fe2000b901d52 */
[----:B------:R-:W-:Y:S01]  /*1aa0*/  IADD3.X R17, R231, UR14, RZ, P0, !PT ;  /* 0x0000000ee7117c10 */ /* 0x000fe200087fe4ff */
[----:B------:R-:W-:Y:S01]  /*1ab0*/  IMAD.IADD R229, R11, 0x1, R8 ;  /* 0x000000010be57824 */ /* 0x000fe200078e0208 */
[----:B------:R-:W-:Y:S01]  /*1ac0*/  IADD3 R22, P0, R16, UR15, RZ ;  /* 0x0000000f10167c10 */ /* 0x000fe2000ff1e0ff */
[----:B------:R-:W-:Y:S01]  /*1ad0*/  LDGSTS.E.BYPASS.LTC128B.128 [R233+0x1000], desc[UR18][R18.64] ;  /* 0x0100000012e97fae */ /* 0x000fe2000b901d52 */
[----:B------:R-:W-:Y:S01]  /*1ae0*/  LEA.HI R5, R5, R232, RZ, 0x3 ;  /* 0x000000e805057211 */ /* 0x000fe200078f18ff */
[----:B------:R-:W-:Y:S01]  /*1af0*/  IMAD.SHL.U32 R8, R0, 0x8, RZ ;  /* 0x0000000800087824 */ /* 0x000fe200078e00ff */
[----:B------:R-:W-:Y:S01]  /*1b00*/  IADD3.X R23, R17, UR14, RZ, P0, !PT ;  /* 0x0000000e11177c10 */ /* 0x000fe200087fe4ff */
[----:B------:R-:W-:Y:S01]  /*1b10*/  LDGSTS.E.BYPASS.LTC128B.128 [R233+0x3000], desc[UR18][R18.64+0x80] ;  /* 0x0300008012e97fae */ /* 0x000fe2000b901d52 */
[C---:B------:R-:W-:Y:S01]  /*1b20*/  LOP3.LUT R3, R5.reuse, 0xfffffff8, RZ, 0xc0, !PT ;  /* 0xfffffff805037812 */ /* 0x040fe200078ec0ff */
[----:B------:R-:W-:Y:S01]  /*1b30*/  USHF.L.U64.HI UR11, UR10, 0x5, UR11 ;  /* 0x000000050a0b7899 */ /* 0x000fe2000801020b */
[----:B------:R-:W-:Y:S01]  /*1b40*/  IMAD.SHL.U32 R5, R5, 0x40, RZ ;  /* 0x0000004005057824 */ /* 0x000fe200078e00ff */
[----:B------:R-:W-:Y:S01]  /*1b50*/  LDGSTS.E.BYPASS.LTC128B.128 [R233+0x1800], desc[UR18][R20.64] ;  /* 0x0180000014e97fae */ /* 0x000fe2000b901d52 */
[----:B------:R-:W-:Y:S01]  /*1b60*/  UIADD3 UR4, UR5, 0x4000, URZ ;  /* 0x0000400005047890 */ /* 0x000fe2000fffe03f */
[----:B------:R-:W-:-:S02]  /*1b70*/  IMAD.IADD R3, R232, 0x1, -R3 ;  /* 0x00000001e8037824 */ /* 0x000fc400078e0a03 */
[----:B------:R2:W-:Y:S01]  /*1b80*/  LDGSTS.E.BYPASS.LTC128B.128 [R233+0x3800], desc[UR18][R20.64+0x80] ;  /* 0x0380008014e97fae */ /* 0x0005e2000b901d52 */
[----:B------:R-:W-:Y:S01]  /*1b90*/  LOP3.LUT R5, R5, 0xfffffe00, RZ, 0xc0, !PT ;  /* 0xfffffe0005057812 */ /* 0x000fe200078ec0ff */
[----:B------:R-:W-:Y:S01]  /*1ba0*/  IMAD.MOV.U32 R4, RZ, RZ, 0x20 ;  /* 0x00000020ff047424 */ /* 0x000fe200078e00ff */
[----:B-1----:R-:W-:Y:S01]  /*1bb0*/  IADD3 R12, P0, R22, UR15, RZ ;  /* 0x0000000f160c7c10 */ /* 0x002fe2000ff1e0ff */
[----:B------:R-:W-:Y:S01]  /*1bc0*/  LDGSTS.E.BYPASS.LTC128B.128 [R233+0x4000], desc[UR18][R230.64] ;  /* 0x04000000e6e97fae */ /* 0x000fe2000b901d52 */
[----:B------:R-:W-:Y:S02]  /*1bd0*/  LOP3.LUT P1, RZ, R3, 0x2, RZ, 0xc0, !PT ;  /* 0x0000000203ff7812 */ /* 0x000fe4000782c0ff */
[----:B------:R-:W-:Y:S01]  /*1be0*/  IADD3.X R13, R23, UR14, RZ, P0, !PT ;  /* 0x0000000e170d7c10 */ /* 0x000fe200087fe4ff */
[----:B------:R-:W-:Y:S01]  /*1bf0*/  LDGSTS.E.BYPASS.LTC128B.128 [R233+0x8000], desc[UR18][R230.64+0x80] ;  /* 0x08000080e6e97fae */ /* 0x000fe2000b901d52 */
[----:B------:R-:W-:Y:S02]  /*1c00*/  SEL R4, R4, 0xffffffe0, !P1 ;  /* 0xffffffe004047807 */ /* 0x000fe40004800000 */
[----:B------:R-:W-:Y:S01]  /*1c10*/  LOP3.LUT P1, RZ, R3, 0x4, RZ, 0xc0, !PT ;  /* 0x0000000403ff7812 */ /* 0x000fe2000782c0ff */
[----:B------:R-:W-:Y:S04]  /*1c20*/  LDGSTS.E.BYPASS.LTC128B.128 [R233+0x4800], desc[UR18][R16.64] ;  /* 0x0480000010e97fae */ /* 0x000fe8000b901d52 */
        /* <DEDUP_REMOVED lines=9> */
[----:B------:R-:W-:-:S03]  /*1cc0*/  IADD3.X R19, R21, UR14, RZ, P0, !PT ;  /* 0x0000000e15137c10 */ /* 0x000fc600087fe4ff */
        /* <DEDUP_REMOVED lines=8> */
[----:B------:R-:W-:Y:S01]  /*1d50*/  LEA R228, P0, R10, UR12, 0x1 ;  /* 0x0000000c0ae47c11 */ /* 0x000fe2000f8008ff */
[----:B------:R1:W-:Y:S01]  /*1d60*/  LDGSTS.E.BYPASS.LTC128B.128 [R233+0xb000], desc[UR18][R16.64+0x80] ;  /* 0x0b00008010e97fae */ /* 0x0003e2000b901d52 */
[----:B--2---:R-:W-:-:S03]  /*1d70*/  IMAD.SHL.U32 R13, R104, 0x40, RZ ;  /* 0x00000040680d7824 */ /* 0x004fc600078e00ff */
[----:B------:R-:W-:Y:S01]  /*1d80*/  LDGSTS.E.BYPASS.LTC128B.128 [R233+0x7800], desc[UR18][R14.64] ;  /* 0x078000000ee97fae */ /* 0x000fe2000b901d52 */
[----:B------:R-:W-:Y:S01]  /*1d90*/  IMAD.SHL.U32 R12, R3, 0x40, RZ ;  /* 0x00000040030c7824 */ /* 0x000fe200078e00ff */
[----:B------:R-:W-:Y:S02]  /*1da0*/  LEA.HI.X R229, R10, UR13, R229, 0x1, P0 ;  /* 0x0000000d0ae57c11 */ /* 0x000fe400080f0ce5 */
[----:B------:R2:W-:Y:S01]  /*1db0*/  LDGSTS.E.BYPASS.LTC128B.128 [R233+0xb800], desc[UR18][R14.64+0x80] ;  /* 0x0b8000800ee97fae */ /* 0x0005e2000b901d52 */
[----:B------:R-:W-:Y:S02]  /*1dc0*/  LOP3.LUT R13, R13, 0x1c0, RZ, 0xc0, !PT ;  /* 0x000001c00d0d7812 */ /* 0x000fe400078ec0ff */
[----:B------:R-:W-:Y:S01]  /*1dd0*/  LOP3.LUT R11, R12, 0x1c0, RZ, 0xc0, !PT ;  /* 0x000001c00c0b7812 */ /* 0x000fe200078ec0ff */
[----:B------:R-:W0:Y:S01]  /*1de0*/  LDGDEPBAR ;  /* 0x00000000000079af */ /* 0x000e220000000000 */
[----:B------:R-:W-:Y:S02]  /*1df0*/  LOP3.LUT R9, R13, 0x8, R2, 0xf8, !PT ;  /* 0x000000080d097812 */ /* 0x000fe400078ef802 */
[----:B------:R-:W-:-:S04]  /*1e00*/  SHF.R.U32.HI R2, RZ, 0x3, R13 ;  /* 0x00000003ff027819 */ /* 0x000fc8000001160d */
[----:B------:R-:W-:Y:S02]  /*1e10*/  LOP3.LUT R9, R9, R2, RZ, 0x3c, !PT ;  /* 0x0000000209097212 */ /* 0x000fe400078e3cff */
[----:B------:R-:W-:Y:S02]  /*1e20*/  LOP3.LUT R2, R11, 0x8, R8, 0xf8, !PT ;  /* 0x000000080b027812 */ /* 0x000fe400078ef808 */
[----:B------:R-:W-:Y:S01]  /*1e30*/  IADD3 R8, P0, R228, UR20, RZ ;  /* 0x00000014e4087c10 */ /* 0x000fe2000ff1e0ff */
[----:B------:R-:W-:Y:S01]  /*1e40*/  IMAD R0, R0, 0x200, R9 ;  /* 0x0000020000007824 */ /* 0x000fe200078e0209 */
[----:B------:R-:W-:Y:S02]  /*1e50*/  SHF.R.U32.HI R11, RZ, 0x3, R11 ;  /* 0x00000003ff0b7819 */ /* 0x000fe4000001160b */
[----:B------:R-:W-:Y:S02]  /*1e60*/  IADD3.X R9, R229, UR11, RZ, P0, !PT ;  /* 0x0000000be5097c10 */ /* 0x000fe400087fe4ff */
[----:B------:R-:W-:-:S02]  /*1e70*/  IADD3 R10, P0, R8, UR20, RZ ;  /* 0x00000014080a7c10 */ /* 0x000fc4000ff1e0ff */
[----:B------:R-:W-:Y:S02]  /*1e80*/  LOP3.LUT R2, R2, R11, RZ, 0x3c, !PT ;  /* 0x0000000b02027212 */ /* 0x000fe400078e3cff */
[----:B------:R-:W-:Y:S02]  /*1e90*/  IADD3.X R11, R9, UR11, RZ, P0, !PT ;  /* 0x0000000b090b7c10 */ /* 0x000fe400087fe4ff */
[----:B-1----:R-:W-:Y:S01]  /*1ea0*/  IADD3 R16, P0, R10, UR20, RZ ;  /* 0x000000140a107c10 */ /* 0x002fe2000ff1e0ff */
[----:B------:R-:W-:-:S04]  /*1eb0*/  DEPBAR.LE SB0, 0x0 ;  /* 0x000080000000791a */ /* 0x000fc80000000000 */
[----:B------:R-:W-:Y:S01]  /*1ec0*/  BAR.SYNC.DEFER_BLOCKING 0x0 ;  /* 0x0000000000007b1d */ /* 0x000fe20000010000 */
[----:B------:R-:W-:Y:S02]  /*1ed0*/  IADD3.X R17, R11, UR11, RZ, P0, !PT ;  /* 0x0000000b0b117c10 */ /* 0x000fe400087fe4ff */
[----:B--2---:R-:W-:Y:S02]  /*1ee0*/  IADD3 R14, P0, R16, UR20, RZ ;  /* 0x00000014100e7c10 */ /* 0x004fe4000ff1e0ff */
[----:B------:R-:W-:Y:S02]  /*1ef0*/  LEA R120, R0, UR5, 0x1 ;  /* 0x0000000500787c11 */ /* 0x000fe4000f8e08ff */
[----:B------:R-:W-:Y:S02]  /*1f00*/  IADD3.X R15, R17, UR11, RZ, P0, !PT ;  /* 0x0000000b110f7c10 */ /* 0x000fe400087fe4ff */
[----:B------:R-:W-:Y:S02]  /*1f10*/  IADD3 R12, P0, R14, UR20, RZ ;  /* 0x000000140e0c7c10 */ /* 0x000fe4000ff1e0ff */
[----:B------:R-:W-:Y:S01]  /*1f20*/  LEA R225, R0, UR4, 0x1 ;  /* 0x0000000400e17c11 */ /* 0x000fe2000f8e08ff */
[----:B------:R-:W-:Y:S01]  /*1f30*/  IMAD.MOV.U32 R0, RZ, RZ, 0x40 ;  /* 0x00000040ff007424 */ /* 0x000fe200078e00ff */
[----:B------:R-:W-:-:S03]  /*1f40*/  IADD3.X R13, R15, UR11, RZ, P0, !PT ;  /* 0x0000000b0f0d7c10 */ /* 0x000fc600087fe4ff */
[----:B------:R-:W-:Y:S01]  /*1f50*/  VIADD R223, R225, 0x20 ;  /* 0x00000020e1df7836 */ /* 0x000fe20000000000 */
[----:B------:R-:W-:Y:S01]  /*1f60*/  SEL R3, R0, 0xffffffc0, !P1 ;  /* 0xffffffc000037807 */ /* 0x000fe20004800000 */
[----:B------:R-:W-:Y:S01]  /*1f70*/  @!PT LDS RZ, [RZ] ;  /* 0x00000000fffff984 */ /* 0x000fe20000000800 */
[----:B------:R-:W-:Y:S01]  /*1f80*/  @!PT LDS RZ, [RZ] ;  /* 0x00000000fffff984 */ /* 0x000fe20000000800 */
[----:B------:R-:W-:Y:S01]  /*1f90*/  @!PT LDS RZ, [RZ] ;  /* 0x00000000fffff984 */ /* 0x000fe20000000800 */
[----:B------:R-:W-:Y:S04]  /*1fa0*/  LDGSTS.E.BYPASS.LTC128B.128 [R233+0xc000], desc[UR18][R228.64] ;  /* 0x0c000000e4e97fae */ /* 0x000fe8000b901d52 */
[----:B------:R-:W-:Y:S04]  /*1fb0*/  LDGSTS.E.BYPASS.LTC128B.128 [R233+0x10000], desc[UR18][R228.64+0x80] ;  /* 0x10000080e4e97fae */ /* 0x000fe8000b901d52 */
[----:B------:R-:W-:Y:S04]  /*1fc0*/  LDGSTS.E.BYPASS.LTC128B.128 [R233+0xc800], desc[UR18][R8.64] ;  /* 0x0c80000008e97fae */ /* 0x000fe8000b901d52 */
[----:B------:R1:W-:Y:S04]  /*1fd0*/  LDGSTS.E.BYPASS.LTC128B.128 [R233+0x10800], desc[UR18][R8.64+0x80] ;  /* 0x1080008008e97fae */ /* 0x0003e8000b901d52 */
[----:B------:R-:W-:Y:S04]  /*1fe0*/  LDGSTS.E.BYPASS.LTC128B.128 [R233+0xd000], desc[UR18][R10.64] ;  /* 0x0d0000000ae97fae */ /* 0x000fe8000b901d52 */
[----:B------:R2:W-:Y:S04]  /*1ff0*/  LDGSTS.E.BYPASS.LTC128B.128 [R233+0x11000], desc[UR18][R10.64+0x80] ;  /* 0x110000800ae97fae */ /* 0x0005e8000b901d52 */
[----:B------:R-:W-:Y:S04]  /*2000*/  LDGSTS.E.BYPASS.LTC128B.128 [R233+0xd800], desc[UR18][R16.64] ;  /* 0x0d80000010e97fae */ /* 0x000fe8000b901d52 */
[----:B------:R3:W-:Y:S04]  /*2010*/  LDGSTS.E.BYPASS.LTC128B.128 [R233+0x11800], desc[UR18][R16.64+0x80] ;  /* 0x1180008010e97fae */ /* 0x0007e8000b901d52 */
[----:B------:R-:W-:Y:S04]  /*2020*/  LDGSTS.E.BYPASS.LTC128B.128 [R233+0xe000], desc[UR18][R14.64] ;  /* 0x0e0000000ee97fae */ /* 0x000fe8000b901d52 */
[----:B------:R-:W-:Y:S01]  /*2030*/  LDGSTS.E.BYPASS.LTC128B.128 [R233+0x12000], desc[UR18][R14.64+0x80] ;  /* 0x120000800ee97fae */ /* 0x000fe2000b901d52 */
[----:B-1----:R-:W-:-:S03]  /*2040*/  IMAD R9, R38, 0x400, R5 ;  /* 0x0000040026097824 */ /* 0x002fc600078e0205 */
[----:B------:R-:W-:Y:S01]  /*2050*/  LDGSTS.E.BYPASS.LTC128B.128 [R233+0xe800], desc[UR18][R12.64] ;  /* 0x0e8000000ce97fae */ /* 0x000fe2000b901d52 */
[----:B------:R-:W-:Y:S01]  /*2060*/  LOP3.LUT R5, R2, R5, RZ, 0xfc, !PT ;  /* 0x0000000502057212 */ /* 0x000fe200078efcff */
[----:B------:R-:W-:Y:S02]  /*2070*/  IMAD.IADD R226, R9, 0x1, R2 ;  /* 0x0000000109e27824 */ /* 0x000fe400078e0202 */
[----:B------:R-:W-:Y:S01]  /*2080*/  LDGSTS.E.BYPASS.LTC128B.128 [R233+0x12800], desc[UR18][R12.64+0x80] ;  /* 0x128000800ce97fae */ /* 0x000fe2000b901d52 */
[----:B--2---:R-:W-:Y:S02]  /*2090*/  IADD3 R10, P0, R12, UR20, RZ ;  /* 0x000000140c0a7c10 */ /* 0x004fe4000ff1e0ff */
[----:B------:R-:W-:Y:S02]  /*20a0*/  LEA R226, R226, UR5, 0x1 ;  /* 0x00000005e2e27c11 */ /* 0x000fe4000f8e08ff */
[----:B------:R-:W-:Y:S02]  /*20b0*/  IADD3.X R11, R13, UR11, RZ, P0, !PT ;  /* 0x0000000b0d0b7c10 */ /* 0x000fe400087fe4ff */
[----:B------:R-:W-:Y:S01]  /*20c0*/  IADD3 R8, P0, R10, UR20, RZ ;  /* 0x000000140a087c10 */ /* 0x000fe2000ff1e0ff */
[----:B------:R-:W-:-:S02]  /*20d0*/  IMAD.IADD R224, R226, 0x1, R4 ;  /* 0x00000001e2e07824 */ /* 0x000fc400078e0204 */
[----:B------:R-:W-:Y:S01]  /*20e0*/  LDGSTS.E.BYPASS.LTC128B.128 [R233+0xf000], desc[UR18][R10.64] ;  /* 0x0f0000000ae97fae */ /* 0x000fe2000b901d52 */
[----:B------:R-:W-:Y:S01]  /*20f0*/  IADD3.X R9, R11, UR11, RZ, P0, !PT ;  /* 0x0000000b0b097c10 */ /* 0x000fe200087fe4ff */
[--C-:B------:R-:W-:Y:S01]  /*2100*/  IMAD.IADD R222, R226, 0x1, R3.reuse ;  /* 0x00000001e2de7824 */ /* 0x100fe200078e0203 */
[----:B------:R-:W-:Y:S01]  /*2110*/  LOP3.LUT P0, RZ, R104, 0x2, RZ, 0xc0, !PT ;  /* 0x0000000268ff7812 */ /* 0x000fe2000780c0ff */
[----:B------:R-:W-:Y:S01]  /*2120*/  LDGSTS.E.BYPASS.LTC128B.128 [R233+0x13000], desc[UR18][R10.64+0x80] ;  /* 0x130000800ae97fae */ /* 0x000fe2000b901d52 */
[----:B------:R-:W-:-:S03]  /*2130*/  IMAD.IADD R220, R224, 0x1, R3 ;  /* 0x00000001e0dc7824 */ /* 0x000fc600078e0203 */
        /* <DEDUP_REMOVED lines=12> */
[----:B------:R-:W-:Y:S01]  /*2200*/  LDSM.16.M88.4 R28, [R224] ;  /* 0x00000000e01c783b */ /* 0x000fe20000000200 */
[----:B------:R-:W-:Y:S01]  /*2210*/  IMAD.IADD R208, R0, 0x1, R223 ;  /* 0x0000000100d07824 */ /* 0x000fe200078e02df */
[----:B------:R-:W-:Y:S01]  /*2220*/  LOP3.LUT R0, R37, 0xffffffe0, RZ, 0xc0, !PT ;  /* 0xffffffe025007812 */ /* 0x000fe200078ec0ff */
[C---:B------:R-:W-:Y:S01]  /*2230*/  VIADD R212, R223.reuse, 0x2000 ;  /* 0x00002000dfd47836 */ /* 0x040fe20000000000 */
[----:B---3--:R-:W-:Y:S01]  /*2240*/  LDSM.16.M88.4 R16, [R120+0x5000] ;  /* 0x005000007810783b */ /* 0x008fe20000000200 */
[----:B------:R-:W-:Y:S01]  /*2250*/  SHF.R.S32.HI R37, RZ, 0x1f, R37 ;  /* 0x0000001fff257819 */ /* 0x000fe20000011425 */
[----:B------:R-:W-:-:S02]  /*2260*/  VIADD R211, R223, 0x2800 ;  /* 0x00002800dfd37836 */ /* 0x000fc40000000000 */
[----:B------:R-:W-:Y:S01]  /*2270*/  LDSM.16.M88.4 R80, [R120+0x6800] ;  /* 0x006800007850783b */ /* 0x000fe20000000200 */
[----:B------:R-:W-:Y:S02]  /*2280*/  IMAD.IADD R0, R7, 0x1, -R0 ;  /* 0x0000000107007824 */ /* 0x000fe400078e0a00 */
[C---:B------:R-:W-:Y:S01]  /*2290*/  VIADD R210, R223.reuse, 0x3000 ;  /* 0x00003000dfd27836 */ /* 0x040fe20000000000 */
[----:B-1----:R-:W1:Y:S01]  /*22a0*/  LDSM.16.M88.4 R8, [R223] ;  /* 0x00000000df08783b */ /* 0x002e620000000200 */
[C---:B------:R-:W-:Y:S02]  /*22b0*/  VIADD R209, R223.reuse, 0x3800 ;  /* 0x00003800dfd17836 */ /* 0x040fe40000000000 */
[C---:B------:R-:W-:Y:S01]  /*22c0*/  VIADD R207, R223.reuse, 0x4000 ;  /* 0x00004000dfcf7836 */ /* 0x040fe20000000000 */
[----:B------:R-:W3:Y:S01]  /*22d0*/  LDSM.16.M88.4 R20, [R223+0x800] ;  /* 0x00080000df14783b */ /* 0x000ee20000000200 */
[C---:B------:R-:W-:Y:S02]  /*22e0*/  VIADD R206, R223.reuse, 0x4800 ;  /* 0x00004800dfce7836 */ /* 0x040fe40000000000 */
[C---:B------:R-:W-:Y:S01]  /*22f0*/  VIADD R205, R223.reuse, 0x5000 ;  /* 0x00005000dfcd7836 */ /* 0x040fe20000000000 */
[----:B------:R-:W5:Y:S01]  /*2300*/  LDSM.16.M88.4 R96, [R120+0x5800] ;  /* 0x005800007860783b */ /* 0x000f620000000200 */
[----:B------:R-:W-:-:S02]  /*2310*/  VIADD R204, R223, 0x5800 ;  /* 0x00005800dfcc7836 */ /* 0x000fc40000000000 */
[C---:B------:R-:W-:Y:S01]  /*2320*/  VIADD R203, R223.reuse, 0x6000 ;  /* 0x00006000dfcb7836 */ /* 0x040fe20000000000 */
[----:B------:R-:W5:Y:S01]  /*2330*/  LDSM.16.M88.4 R88, [R120+0x6000] ;  /* 0x006000007858783b */ /* 0x000f620000000200 */
[C---:B------:R-:W-:Y:S02]  /*2340*/  VIADD R202, R223.reuse, 0x6800 ;  /* 0x00006800dfca7836 */ /* 0x040fe40000000000 */
[C---:B------:R-:W-:Y:S01]  /*2350*/  VIADD R201, R223.reuse, 0x7000 ;  /* 0x00007000dfc97836 */ /* 0x040fe20000000000 */
[----:B------:R-:W5:Y:S01]  /*2360*/  LDSM.16.M88.4 R72, [R120+0x7000] ;  /* 0x007000007848783b */ /* 0x000f620000000200 */
[----:B------:R-:W-:Y:S01]  /*2370*/  VIADD R200, R223, 0x7800 ;  /* 0x00007800dfc87836 */ /* 0x000fe20000000000 */
[C---:B--2---:R-:W-:Y:S02]  /*2380*/  HMMA.16816.F32 R52, R64.reuse, R48, RZ ;  /* 0x000000304034723c */ /* 0x044fe400000018ff */
[----:B------:R-:W2:Y:S04]  /*2390*/  LDSM.16.M88.4 R56, [R120+0x7800] ;  /* 0x007800007838783b */ /* 0x000ea80000000200 */
[----:B------:R-:W2:Y:S01]  /*23a0*/  LDSM.16.M88.4 R24, [R223+0x1000] ;  /* 0x00100000df18783b */ /* 0x000ea20000000200 */
[C---:B------:R-:W-:Y:S03]  /*23b0*/  HMMA.16816.F32 R48, R64.reuse, R50, RZ ;  /* 0x000000324030723c */ /* 0x040fe600000018ff */
[----:B------:R-:W-:Y:S03]  /*23c0*/  LDSM.16.M88.4 R100, [R223+0x2000] ;  /* 0x00200000df64783b */ /* 0x000fe60000000200 */
[C---:B----4-:R-:W-:Y:S01]  /*23d0*/  HMMA.16816.F32 R44, R64.reuse, R40, RZ ;  /* 0x00000028402c723c */ /* 0x050fe200000018ff */
[----:B------:R-:W-:Y:S04]  /*23e0*/  LDSM.16.M88.4 R60, [R223+0x3000] ;  /* 0x00300000df3c783b */ /* 0x000fe80000000200 */
[----:B------:R-:W-:Y:S01]  /*23f0*/  LDSM.16.M88.4 R104, [R222] ;  /* 0x00000000de68783b */ /* 0x000fe20000000200 */
[----:B------:R-:W-:Y:S03]  /*2400*/  HMMA.16816.F32 R40, R64, R42, RZ ;  /* 0x0000002a4028723c */ /* 0x000fe600000018ff */
[----:B------:R-:W-:Y:S03]  /*2410*/  LDSM.16.M88.4 R108, [R223+0x1800] ;  /* 0x00180000df6c783b */ /* 0x000fe60000000200 */
[C---:B-1----:R-:W-:Y:S01]  /*2420*/  HMMA.16816.F32 R52, R28.reuse, R8, R52 ;  /* 0x000000081c34723c */ /* 0x042fe20000001834 */
[----:B------:R-:W-:Y:S04]  /*2430*/  LDSM.16.M88.4 R116, [R221+0x1000] ;  /* 0x00100000dd74783b */ /* 0x000fe80000000200 */
[----:B------:R-:W-:Y:S01]  /*2440*/  LDSM.16.M88.4 R112, [R221+0x3800] ;  /* 0x00380000dd70783b */ /* 0x000fe20000000200 */
[----:B------:R-:W-:Y:S03]  /*2450*/  HMMA.16816.F32 R48, R28, R10, R48 ;  /* 0x0000000a1c30723c */ /* 0x000fe60000001830 */
[----:B------:R-:W1:Y:S03]  /*2460*/  LDSM.16.M88.4 R8, [R223+0x2800] ;  /* 0x00280000df08783b */ /* 0x000e660000000200 */
[C---:B------:R-:W-:Y:S01]  /*2470*/  HMMA.16816.F32 R32, R64.reuse, R16, RZ ;  /* 0x000000104020723c */ /* 0x040fe200000018ff */
[----:B------:R-:W-:Y:S04]  /*2480*/  LDSM.16.M88.4 R124, [R120+0xb800] ;  /* 0x00b80000787c783b */ /* 0x000fe80000000200 */
[----:B------:R-:W0:Y:S01]  /*2490*/  LDGDEPBAR ;  /* 0x00000000000079af */ /* 0x000e220000000000 */
[C---:B------:R-:W-:Y:S06]  /*24a0*/  HMMA.16816.F32 R84, R64.reuse, R80, RZ ;  /* 0x000000504054723c */ /* 0x040fec00000018ff */
[C---:B------:R-:W-:Y:S06]  /*24b0*/  HMMA.16816.F32 R16, R64.reuse, R18, RZ ;  /* 0x000000124010723c */ /* 0x040fec00000018ff */
[----:B------:R-:W-:Y:S06]  /*24c0*/  HMMA.16816.F32 R80, R64, R82, RZ ;  /* 0x000000524050723c */ /* 0x000fec00000018ff */
[C---:B---3--:R-:W-:Y:S06]  /*24d0*/  HMMA.16816.F32 R44, R28.reuse, R20, R44 ;  /* 0x000000141c2c723c */ /* 0x048fec000000182c */
[----:B------:R-:W-:Y:S01]  /*24e0*/  HMMA.16816.F32 R40, R28, R22, R40 ;  /* 0x000000161c28723c */ /* 0x000fe20000001828 */
[----:B------:R-:W3:Y:S05]  /*24f0*/  LDSM.16.M88.4 R20, [R221] ;  /* 0x00000000dd14783b */ /* 0x000eea0000000200 */
[C---:B-----5:R-:W-:Y:S06]  /*2500*/  HMMA.16816.F32 R12, R64.reuse, R96, RZ ;  /* 0x00000060400c723c */ /* 0x060fec00000018ff */
[C---:B------:R-:W-:Y:S06]  /*2510*/  HMMA.16816.F32 R92, R64.reuse, R88, RZ ;  /* 0x00000058405c723c */ /* 0x040fec00000018ff */
[C---:B------:R-:W-:Y:S06]  /*2520*/  HMMA.16816.F32 R76, R64.reuse, R72, RZ ;  /* 0x00000048404c723c */ /* 0x040fec00000018ff */
[C---:B------:R-:W-:Y:S06]  /*2530*/  HMMA.16816.F32 R96, R64.reuse, R98, RZ ;  /* 0x000000624060723c */ /* 0x040fec00000018ff */
[C---:B------:R-:W-:Y:S06]  /*2540*/  HMMA.16816.F32 R88, R64.reuse, R90, RZ ;  /* 0x0000005a4058723c */ /* 0x040fec00000018ff */
[C---:B------:R-:W-:Y:S06]  /*2550*/  HMMA.16816.F32 R72, R64.reuse, R74, RZ ;  /* 0x0000004a4048723c */ /* 0x040fec00000018ff */
[C---:B--2---:R-:W-:Y:S06]  /*2560*/  HMMA.16816.F32 R68, R64.reuse, R56, RZ ;  /* 0x000000384044723c */ /* 0x044fec00000018ff */
[----:B------:R-:W-:Y:S01]  /*2570*/  HMMA.16816.F32 R64, R64, R58, RZ ;  /* 0x0000003a4040723c */ /* 0x000fe200000018ff */
[----:B------:R-:W2:Y:S05]  /*2580*/  LDSM.16.M88.4 R56, [R223+0x3800] ;  /* 0x00380000df38783b */ /* 0x000eaa0000000200 */
[C---:B------:R-:W-:Y:S06]  /*2590*/  HMMA.16816.F32 R32, R28.reuse, R24, R32 ;  /* 0x000000181c20723c */ /* 0x040fec0000001820 */
[C---:B------:R-:W-:Y:S01]  /*25a0*/  HMMA.16816.F32 R16, R28.reuse, R26, R16 ;  /* 0x0000001a1c10723c */ /* 0x040fe20000001810 */
[----:B------:R-:W4:Y:S05]  /*25b0*/  LDSM.16.M88.4 R24, [R221+0x800] ;  /* 0x00080000dd18783b */ /* 0x000f2a0000000200 */
[C---:B-1----:R-:W-:Y:S06]  /*25c0*/  HMMA.16816.F32 R84, R28.reuse, R8, R84 ;  /* 0x000000081c54723c */ /* 0x042fec0000001854 */
[C---:B------:R-:W-:Y:S01]  /*25d0*/  HMMA.16816.F32 R80, R28.reuse, R10, R80 ;  /* 0x0000000a1c50723c */ /* 0x040fe20000001850 */
[----:B------:R-:W1:Y:S05]  /*25e0*/  LDSM.16.M88.4 R8, [R221+0x2000] ;  /* 0x00200000dd08783b */ /* 0x000e6a0000000200 */
[C---:B------:R-:W-:Y:S06]  /*25f0*/  HMMA.16816.F32 R92, R28.reuse, R100, R92 ;  /* 0x000000641c5c723c */ /* 0x040fec000000185c */
[C---:B------:R-:W-:Y:S01]  /*2600*/  HMMA.16816.F32 R88, R28.reuse, R102, R88 ;  /* 0x000000661c58723c */ /* 0x040fe20000001858 */
[----:B------:R-:W5:Y:S05]  /*2610*/  LDSM.16.M88.4 R100, [R221+0x1800] ;  /* 0x00180000dd64783b */ /* 0x000f6a0000000200 */
[C---:B------:R-:W-:Y:S06]  /*2620*/  HMMA.16816.F32 R76, R28.reuse, R60, R76 ;  /* 0x0000003c1c4c723c */ /* 0x040fec000000184c */
[----:B------:R-:W-:Y:S01]  /*2630*/  HMMA.16816.F32 R72, R28, R62, R72 ;  /* 0x0000003e1c48723c */ /* 0x000fe20000001848 */
[----:B------:R-:W5:Y:S05]  /*2640*/  LDSM.16.M88.4 R60, [R221+0x2800] ;  /* 0x00280000dd3c783b */ /* 0x000f6a0000000200 */
[C---:B---3--:R-:W-:Y:S06]  /*2650*/  HMMA.16816.F32 R52, R104.reuse, R20, R52 ;  /* 0x000000146834723c */ /* 0x048fec0000001834 */
[----:B------:R-:W-:Y:S01]  /*2660*/  HMMA.16816.F32 R48, R104, R22, R48 ;  /* 0x000000166830723c */ /* 0x000fe20000001830 */
[----:B------:R-:W3:Y:S05]  /*2670*/  LDSM.16.M88.4 R20, [R221+0x3000] ;  /* 0x00300000dd14783b */ /* 0x000eea0000000200 */
[C---:B------:R-:W-:Y:S06]  /*2680*/  HMMA.16816.F32 R12, R28.reuse, R108, R12 ;  /* 0x0000006c1c0c723c */ /* 0x040fec000000180c */
[C---:B------:R-:W-:Y:S01]  /*2690*/  HMMA.16816.F32 R96, R28.reuse, R110, R96 ;  /* 0x0000006e1c60723c */ /* 0x040fe20000001860 */
[----:B------:R-:W-:Y:S05]  /*26a0*/  LDSM.16.M88.4 R108, [R220] ;  /* 0x00000000dc6c783b */ /* 0x000fea0000000200 */
[C---:B--2---:R-:W-:Y:S06]  /*26b0*/  HMMA.16816.F32 R68, R28.reuse, R56, R68 ;  /* 0x000000381c44723c */ /* 0x044fec0000001844 */
[----:B------:R-:W-:Y:S01]  /*26c0*/  HMMA.16816.F32 R64, R28, R58, R64 ;  /* 0x0000003a1c40723c */ /* 0x000fe20000001840 */
[----:B------:R-:W2:Y:S04]  /*26d0*/  LDSM.16.M88.4 R56, [R208] ;  /* 0x00000000d038783b */ /* 0x000ea80000000200 */
[----:B------:R-:W2:Y:S01]  /*26e0*/  LDSM.16.M88.4 R28, [R208+0x800] ;  /* 0x00080000d01c783b */ /* 0x000ea20000000200 */
        /* <DEDUP_REMOVED lines=15> */
[C---:B---3--:R-:W-:Y:S06]  /*27e0*/  HMMA.16816.F32 R76, R104.reuse, R20, R76 ;  /* 0x00000014684c723c */ /* 0x048fec000000184c */
[----:B------:R-:W-:Y:S01]  /*27f0*/  HMMA.16816.F32 R72, R104, R22, R72 ;  /* 0x000000166848723c */ /* 0x000fe20000001848 */
[----:B------:R-:W3:Y:S05]  /*2800*/  LDSM.16.M88.4 R20, [R208+0x3000] ;  /* 0x00300000d014783b */ /* 0x000eea0000000200 */
[C---:B--2---:R-:W-:Y:S06]  /*2810*/  HMMA.16816.F32 R52, R108.reuse, R56, R52 ;  /* 0x000000386c34723c */ /* 0x044fec0000001834 */
[C---:B------:R-:W-:Y:S01]  /*2820*/  HMMA.16816.F32 R48, R108.reuse, R58, R48 ;  /* 0x0000003a6c30723c */ /* 0x040fe20000001830 */
[----:B------:R-:W-:Y:S05]  /*2830*/  LDSM.16.M88.4 R56, [R226+0x2000] ;  /* 0x00200000e238783b */ /* 0x000fea0000000200 */
[C---:B------:R-:W-:Y:S06]  /*2840*/  HMMA.16816.F32 R44, R108.reuse, R28, R44 ;  /* 0x0000001c6c2c723c */ /* 0x040fec000000182c */
[C---:B------:R-:W-:Y:S01]  /*2850*/  HMMA.16816.F32 R40, R108.reuse, R30, R40 ;  /* 0x0000001e6c28723c */ /* 0x040fe20000001828 */
[----:B------:R-:W2:Y:S05]  /*2860*/  LDSM.16.M88.4 R28, [R120+0x8000] ;  /* 0x00800000781c783b */ /* 0x000eaa0000000200 */
[C---:B----4-:R-:W-:Y:S06]  /*2870*/  HMMA.16816.F32 R32, R108.reuse, R24, R32 ;  /* 0x000000186c20723c */ /* 0x050fec0000001820 */
[C---:B------:R-:W-:Y:S01]  /*2880*/  HMMA.16816.F32 R16, R108.reuse, R26, R16 ;  /* 0x0000001a6c10723c */ /* 0x040fe20000001810 */
[----:B------:R-:W4:Y:S05]  /*2890*/  LDSM.16.M88.4 R24, [R120+0x8800] ;  /* 0x008800007818783b */ /* 0x000f2a0000000200 */
[C---:B-1----:R-:W-:Y:S06]  /*28a0*/  HMMA.16816.F32 R92, R108.reuse, R8, R92 ;  /* 0x000000086c5c723c */ /* 0x042fec000000185c */
[----:B------:R-:W-:Y:S01]  /*28b0*/  HMMA.16816.F32 R88, R108, R10, R88 ;  /* 0x0000000a6c58723c */ /* 0x000fe20000001858 */
[----:B------:R-:W1:Y:S05]  /*28c0*/  LDSM.16.M88.4 R8, [R120+0x9000] ;  /* 0x009000007808783b */ /* 0x000e6a0000000200 */
[C---:B------:R-:W-:Y:S06]  /*28d0*/  HMMA.16816.F32 R68, R104.reuse, R112, R68 ;  /* 0x000000706844723c */ /* 0x040fec0000001844 */
[----:B------:R-:W-:Y:S01]  /*28e0*/  HMMA.16816.F32 R64, R104, R114, R64 ;  /* 0x000000726840723c */ /* 0x000fe20000001840 */
[----:B------:R-:W1:Y:S04]  /*28f0*/  LDSM.16.M88.4 R112, [R208+0x3800] ;  /* 0x00380000d070783b */ /* 0x000e680000000200 */
[----:B------:R-:W-:Y:S01]  /*2900*/  LDSM.16.M88.4 R104, [R120+0x9800] ;  /* 0x009800007868783b */ /* 0x000fe20000000200 */
[C---:B-----5:R-:W-:Y:S06]  /*2910*/  HMMA.16816.F32 R12, R108.reuse, R100, R12 ;  /* 0x000000646c0c723c */ /* 0x060fec000000180c */
[C---:B------:R-:W-:Y:S01]  /*2920*/  HMMA.16816.F32 R96, R108.reuse, R102, R96 ;  /* 0x000000666c60723c */ /* 0x040fe20000001860 */
[----:B------:R-:W5:Y:S05]  /*2930*/  LDSM.16.M88.4 R100, [R120+0xa000] ;  /* 0x00a000007864783b */ /* 0x000f6a0000000200 */
[C---:B------:R-:W-:Y:S06]  /*2940*/  HMMA.16816.F32 R84, R108.reuse, R60, R84 ;  /* 0x0000003c6c54723c */ /* 0x040fec0000001854 */
[C---:B------:R-:W-:Y:S01]  /*2950*/  HMMA.16816.F32 R80, R108.reuse, R62, R80 ;  /* 0x0000003e6c50723c */ /* 0x040fe20000001850 */
[----:B------:R-:W5:Y:S05]  /*2960*/  LDSM.16.M88.4 R60, [R120+0xa800] ;  /* 0x00a80000783c783b */ /* 0x000f6a0000000200 */
[C---:B---3--:R-:W-:Y:S06]  /*2970*/  HMMA.16816.F32 R76, R108.reuse, R20, R76 ;  /* 0x000000146c4c723c */ /* 0x048fec000000184c */
[----:B------:R-:W-:Y:S01]  /*2980*/  HMMA.16816.F32 R72, R108, R22, R72 ;  /* 0x000000166c48723c */ /* 0x000fe20000001848 */
[----:B------:R-:W3:Y:S04]  /*2990*/  LDSM.16.M88.4 R20, [R120+0xb000] ;  /* 0x00b000007814783b */ /* 0x000ee80000000200 */
[----:B------:R-:W-:Y:S01]  /*29a0*/  LDSM.16.M88.4 R120, [R223+0x5800] ;  /* 0x00580000df78783b */ /* 0x000fe20000000200 */
[C---:B--2---:R-:W-:Y:S06]  /*29b0*/  HMMA.16816.F32 R52, R56.reuse, R28, R52 ;  /* 0x0000001c3834723c */ /* 0x044fec0000001834 */
        /* <DEDUP_REMOVED lines=10> */
[----:B------:R-:W-:Y:S04]  /*2a60*/  LDSM.16.M88.4 R108, [R223+0x6800] ;  /* 0x00680000df6c783b */ /* 0x000fe80000000200 */
[----:B------:R-:W-:Y:S01]  /*2a70*/  LDSM.16.M88.4 R112, [R223+0x6000] ;  /* 0x00600000df70783b */ /* 0x000fe20000000200 */
[C---:B-----5:R-:W-:Y:S06]  /*2a80*/  HMMA.16816.F32 R92, R56.reuse, R100, R92 ;  /* 0x00000064385c723c */ /* 0x060fec000000185c */
[C---:B------:R-:W-:Y:S01]  /*2a90*/  HMMA.16816.F32 R88, R56.reuse, R102, R88 ;  /* 0x000000663858723c */ /* 0x040fe20000001858 */
[----:B------:R-:W5:Y:S05]  /*2aa0*/  LDSM.16.M88.4 R100, [R223+0x7800] ;  /* 0x00780000df64783b */ /* 0x000f6a0000000200 */
        /* <DEDUP_REMOVED lines=8> */
[----:B------:R-:W-:Y:S05]  /*2b30*/  LDSM.16.M88.4 R104, [R223+0x7000] ;  /* 0x00700000df68783b */ /* 0x000fea0000000200 */
[C---:B------:R-:W-:Y:S06]  /*2b40*/  HMMA.16816.F32 R68, R56.reuse, R124, R68 ;  /* 0x0000007c3844723c */ /* 0x040fec0000001844 */
[----:B------:R-:W-:Y:S01]  /*2b50*/  HMMA.16816.F32 R64, R56, R126, R64 ;  /* 0x0000007e3840723c */ /* 0x000fe20000001840 */
[----:B------:R-:W3:Y:S05]  /*2b60*/  LDSM.16.M88.4 R56, [R221+0x4800] ;  /* 0x00480000dd38783b */ /* 0x000eea0000000200 */
[C---:B--2---:R-:W-:Y:S06]  /*2b70*/  HMMA.16816.F32 R52, R116.reuse, R28, R52 ;  /* 0x0000001c7434723c */ /* 0x044fec0000001834 */
[C---:B------:R-:W-:Y:S01]  /*2b80*/  HMMA.16816.F32 R48, R116.reuse, R30, R48 ;  /* 0x0000001e7430723c */ /* 0x040fe20000001830 */
[----:B------:R-:W2:Y:S05]  /*2b90*/  LDSM.16.M88.4 R28, [R221+0x5000] ;  /* 0x00500000dd1c783b */ /* 0x000eaa0000000200 */
[C---:B----4-:R-:W-:Y:S06]  /*2ba0*/  HMMA.16816.F32 R44, R116.reuse, R24, R44 ;  /* 0x00000018742c723c */ /* 0x050fec000000182c */
[C---:B------:R-:W-:Y:S01]  /*2bb0*/  HMMA.16816.F32 R40, R116.reuse, R26, R40 ;  /* 0x0000001a7428723c */ /* 0x040fe20000001828 */
[----:B------:R-:W-:Y:S05]  /*2bc0*/  LDSM.16.M88.4 R24, [R208+0x4000] ;  /* 0x00400000d018783b */ /* 0x000fea0000000200 */
[C---:B-1----:R-:W-:Y:S06]  /*2bd0*/  HMMA.16816.F32 R32, R116.reuse, R8, R32 ;  /* 0x000000087420723c */ /* 0x042fec0000001820 */
[C---:B------:R-:W-:Y:S01]  /*2be0*/  HMMA.16816.F32 R16, R116.reuse, R10, R16 ;  /* 0x0000000a7410723c */ /* 0x040fe20000001810 */
[----:B------:R-:W1:Y:S05]  /*2bf0*/  LDSM.16.M88.4 R8, [R220+0x2000] ;  /* 0x00200000dc08783b */ /* 0x000e6a0000000200 */
[C---:B-----5:R-:W-:Y:S06]  /*2c00*/  HMMA.16816.F32 R68, R116.reuse, R100, R68 ;  /* 0x000000647444723c */ /* 0x060fec0000001844 */
[----:B------:R-:W-:Y:S06]  /*2c10*/  HMMA.16816.F32 R64, R116, R102, R64 ;  /* 0x000000667440723c */ /* 0x000fec0000001840 */
[C---:B---3--:R-:W-:Y:S01]  /*2c20*/  HMMA.16816.F32 R100, R20.reuse, R60, R52 ;  /* 0x0000003c1464723c */ /* 0x048fe20000001834 */
[----:B------:R-:W3:Y:S05]  /*2c30*/  LDSM.16.M88.4 R52, [R208+0x4800] ;  /* 0x00480000d034783b */ /* 0x000eea0000000200 */
[C---:B------:R-:W-:Y:S06]  /*2c40*/  HMMA.16816.F32 R44, R20.reuse, R56, R44 ;  /* 0x00000038142c723c */ /* 0x040fec000000182c */
[C---:B------:R-:W-:Y:S01]  /*2c50*/  HMMA.16816.F32 R48, R20.reuse, R62, R48 ;  /* 0x0000003e1430723c */ /* 0x040fe20000001830 */
[----:B------:R-:W-:Y:S01]  /*2c60*/  SHF.R.S32.HI R57, RZ, 0x1f, R0 ;  /* 0x0000001fff397819 */ /* 0x000fe20000011400 */
[----:B------:R-:W-:Y:S03]  /*2c70*/  LDSM.16.M88.4 R60, [R208+0x5000] ;  /* 0x00500000d03c783b */ /* 0x000fe60000000200 */
[----:B------:R-:W-:Y:S01]  /*2c80*/  LEA.HI R234, R57, R0, RZ, 0x2 ;  /* 0x0000000039ea7211 */ /* 0x000fe200078f10ff */
[----:B------:R-:W-:Y:S01]  /*2c90*/  HMMA.16816.F32 R40, R20, R58, R40 ;  /* 0x0000003a1428723c */ /* 0x000fe20000001828 */
[----:B------:R-:W4:Y:S02]  /*2ca0*/  LDSM.16.M88.4 R56, [R221+0x5800] ;  /* 0x00580000dd38783b */ /* 0x000f240000000200 */
[----:B------:R-:W-:-:S03]  /*2cb0*/  SHF.R.S32.HI R234, RZ, 0x2, R234 ;  /* 0x00000002ffea7819 */ /* 0x000fc600000114ea */
[----:B--2---:R-:W-:Y:S06]  /*2cc0*/  HMMA.16816.F32 R32, R20, R28, R32 ;  /* 0x0000001c1420723c */ /* 0x004fec0000001820 */
[----:B-1----:R-:W-:Y:S01]  /*2cd0*/  HMMA.16816.F32 R100, R8, R24, R100 ;  /* 0x000000180864723c */ /* 0x002fe20000001864 */
[----:B------:R-:W-:Y:S01]  /*2ce0*/  IMAD R29, R38, 0x10, R39 ;  /* 0x00000010261d7824 */ /* 0x000fe200078e0227 */
[----:B------:R-:W-:-:S04]  /*2cf0*/  LEA.HI R28, R37, R38, RZ, 0x2 ;  /* 0x00000026251c7211 */ /* 0x000fc800078f10ff */
[----:B------:R-:W-:Y:S01]  /*2d00*/  IADD3 R29, R29, 0x1, R234 ;  /* 0x000000011d1d7810 */ /* 0x000fe20007ffe0ea */
[----:B------:R-:W-:Y:S01]  /*2d10*/  VIADD R24, R36, 0xffffffff ;  /* 0xffffffff24187836 */ /* 0x000fe20000000000 */
[C---:B------:R-:W-:Y:S01]  /*2d20*/  HMMA.16816.F32 R84, R116.reuse, R108, R84 ;  /* 0x0000006c7454723c */ /* 0x040fe20000001854 */
[----:B------:R-:W-:Y:S01]  /*2d30*/  IMAD.SHL.U32 R25, R7, 0x2, RZ ;  /* 0x0000000207197824 */ /* 0x000fe200078e00ff */
[----:B------:R-:W-:Y:S01]  /*2d40*/  IADD3 R7, R6, -UR17, R29 ;  /* 0x8000001106077c10 */ /* 0x000fe2000fffe01d */
[C---:B------:R-:W-:Y:S01]  /*2d50*/  IMAD.SHL.U32 R0, R24.reuse, 0x80, RZ ;  /* 0x0000008018007824 */ /* 0x040fe200078e00ff */
[----:B------:R-:W-:Y:S02]  /*2d60*/  ISETP.GT.AND P0, PT, R24, R227, PT ;  /* 0x000000e31800720c */ /* 0x000fe40003f04270 */
[----:B------:R-:W-:Y:S01]  /*2d70*/  HMMA.16816.F32 R12, R116, R120, R12 ;  /* 0x00000078740c723c */ /* 0x000fe2000000180c */
[----:B------:R-:W-:Y:S01]  /*2d80*/  VIADD R7, R7, UR16 ;  /* 0x0000001007077c36 */ /* 0x000fe20008000000 */
[----:B------:R-:W-:-:S02]  /*2d90*/  LOP3.LUT R108, R0, 0x6, R25, 0xf8, !PT ;  /* 0x00000006006c7812 */ /* 0x000fc400078ef819 */
[----:B------:R-:W-:Y:S02]  /*2da0*/  LOP3.LUT R239, R28, 0xfffffffc, RZ, 0xc0, !PT ;  /* 0xfffffffc1cef7812 */ /* 0x000fe400078ec0ff */
[C---:B------:R-:W-:Y:S01]  /*2db0*/  HMMA.16816.F32 R92, R116.reuse, R112, R92 ;  /* 0x00000070745c723c */ /* 0x040fe2000000185c */
[----:B------:R-:W-:Y:S02]  /*2dc0*/  LOP3.LUT R24, R108, 0x1, RZ, 0xfc, !PT ;  /* 0x000000016c187812 */ /* 0x000fe400078efcff */
[----:B------:R-:W-:Y:S01]  /*2dd0*/  IMAD.IADD R239, R38, 0x1, -R239 ;  /* 0x0000000126ef7824 */ /* 0x000fe200078e0aef */
[----:B------:R-:W-:Y:S02]  /*2de0*/  LOP3.LUT R38, R108, 0x9, RZ, 0xfc, !PT ;  /* 0x000000096c267812 */ /* 0x000fe400078efcff */
[----:B------:R-:W-:Y:S01]  /*2df0*/  HMMA.16816.F32 R80, R116, R110, R80 ;  /* 0x0000006e7450723c */ /* 0x000fe20000001850 */
[----:B------:R-:W-:-:S04]  /*2e00*/  VIMNMX R113, R7, R6, PT ;  /* 0x0000000607717248 */ /* 0x000fc80003fe0100 */
[----:B------:R-:W-:Y:S01]  /*2e10*/  ISETP.GE.AND P1, PT, R24, R113, PT ;  /* 0x000000711800720c */ /* 0x000fe20003f26270 */
[----:B------:R-:W-:Y:S01]  /*2e20*/  HMMA.16816.F32 R48, R8, R26, R48 ;  /* 0x0000001a0830723c */ /* 0x000fe20000001830 */
[----:B------:R-:W-:Y:S02]  /*2e30*/  VIADDMNMX R111, R7, 0x8, R6, PT ;  /* 0x00000008076f7846 */ /* 0x000fe40003800106 */
[----:B------:R-:W-:Y:S02]  /*2e40*/  LOP3.LUT R6, R108, 0x8, RZ, 0xfc, !PT ;  /* 0x000000086c067812 */ /* 0x000fe400078efcff */
[----:B------:R-:W-:Y:S01]  /*2e50*/  ISETP.GE.AND P4, PT, R24, R111, PT ;  /* 0x0000006f1800720c */ /* 0x000fe20003f86270 */
[----:B------:R-:W-:Y:S01]  /*2e60*/  HMMA.16816.F32 R16, R20, R30, R16 ;  /* 0x0000001e1410723c */ /* 0x000fe20000001810 */
[----:B------:R-:W1:Y:S01]  /*2e70*/  LDSM.16.M88.4 R24, [R221+0x6000] ;  /* 0x00600000dd18783b */ /* 0x000e620000000200 */
[C---:B------:R-:W-:Y:S02]  /*2e80*/  ISETP.GE.AND P3, PT, R6.reuse, R113, PT ;  /* 0x000000710600720c */ /* 0x040fe40003f66270 */
[----:B------:R-:W-:Y:S01]  /*2e90*/  ISETP.GE.AND P5, PT, R6, R111, PT ;  /* 0x0000006f0600720c */ /* 0x000fe20003fa6270 */
[----:B------:R-:W2:Y:S01]  /*2ea0*/  LDSM.16.M88.4 R28, [R208+0x5800] ;  /* 0x00580000d01c783b */ /* 0x000ea20000000200 */
[----:B---3--:R-:W-:Y:S01]  /*2eb0*/  HMMA.16816.F32 R44, R8, R52, R44 ;  /* 0x00000034082c723c */ /* 0x008fe2000000182c */
[----:B------:R-:W-:-:S02]  /*2ec0*/  ISETP.GE.AND P2, PT, R38, R113, PT ;  /* 0x000000712600720c */ /* 0x000fc40003f46270 */
[----:B------:R-:W-:Y:S02]  /*2ed0*/  LOP3.LUT R6, R108, 0x10, RZ, 0xfc, !PT ;  /* 0x000000106c067812 */ /* 0x000fe400078efcff */
[----:B------:R-:W-:Y:S01]  /*2ee0*/  FSEL R103, R103, -INF , !P4 ;  /* 0xff80000067677808 */ /* 0x000fe20006000000 */
[----:B------:R-:W-:Y:S01]  /*2ef0*/  HMMA.16816.F32 R96, R116, R122, R96 ;  /* 0x0000007a7460723c */ /* 0x000fe20000001860 */
[----:B------:R-:W-:-:S05]  /*2f00*/  ISETP.GE.AND P4, PT, R6, R113, PT ;  /* 0x000000710600720c */ /* 0x000fca0003f86270 */
[----:B----4-:R-:W-:Y:S01]  /*2f10*/  HMMA.16816.F32 R12, R20, R56, R12 ;  /* 0x00000038140c723c */ /* 0x010fe2000000180c */
[----:B------:R-:W-:-:S05]  /*2f20*/  FSEL R110, R49, -INF , !P2 ;  /* 0xff800000316e7808 */ /* 0x000fca0005000000 */
[----:B------:R-:W-:Y:S01]  /*2f30*/  HMMA.16816.F32 R40, R8, R54, R40 ;  /* 0x000000360828723c */ /* 0x000fe20000001828 */
[----:B------:R-:W3:Y:S01]  /*2f40*/  LDSM.16.M88.4 R52, [R208+0x6000] ;  /* 0x00600000d034783b */ /* 0x000ee20000000200 */
[----:B------:R-:W-:-:S04]  /*2f50*/  FSEL R57, R50, -INF , !P5 ;  /* 0xff80000032397808 */ /* 0x000fc80006800000 */
[----:B------:R-:W-:Y:S01]  /*2f60*/  HMMA.16816.F32 R76, R116, R104, R76 ;  /* 0x00000068744c723c */ /* 0x000fe2000000184c */
[----:B------:R-:W-:-:S05]  /*2f70*/  FSEL R56, R44, -INF , !P4 ;  /* 0xff8000002c387808 */ /* 0x000fca0006000000 */
[----:B------:R-:W-:Y:S01]  /*2f80*/  HMMA.16816.F32 R32, R8, R60, R32 ;  /* 0x0000003c0820723c */ /* 0x000fe20000001820 */
[----:B------:R-:W-:Y:S02]  /*2f90*/  FSEL R104, R101, -INF , !P1 ;  /* 0xff80000065687808 */ /* 0x000fe40004800000 */
[----:B------:R-:W-:Y:S02]  /*2fa0*/  ISETP.GE.AND P1, PT, R38, R111, PT ;  /* 0x0000006f2600720c */ /* 0x000fe40003f26270 */
[----:B------:R-:W-:Y:S01]  /*2fb0*/  LOP3.LUT R38, R108, 0x11, RZ, 0xfc, !PT ;  /* 0x000000116c267812 */ /* 0x000fe200078efcff */
[----:B------:R-:W-:Y:S01]  /*2fc0*/  HMMA.16816.F32 R72, R116, R106, R72 ;  /* 0x0000006a7448723c */ /* 0x000fe20000001848 */
[----:B------:R-:W-:Y:S02]  /*2fd0*/  FSEL R101, R51, -INF , !P1 ;  /* 0xff80000033657808 */ /* 0x000fe40004800000 */
[C---:B------:R-:W-:Y:S02]  /*2fe0*/  ISETP.GE.AND P5, PT, R38.reuse, R113, PT ;  /* 0x000000712600720c */ /* 0x040fe40003fa6270 */
[----:B------:R-:W-:Y:S01]  /*2ff0*/  ISETP.GE.AND P2, PT, R38, R111, PT ;  /* 0x0000006f2600720c */ /* 0x000fe20003f46270 */
[----:B------:R-:W-:Y:S01]  /*3000*/  HMMA.16816.F32 R16, R8, R62, R16 ;  /* 0x0000003e0810723c */ /* 0x000fe20000001810 */
[----:B------:R-:W-:-:S02]  /*3010*/  FSEL R106, R48, -INF , !P3 ;  /* 0xff800000306a7808 */ /* 0x000fc40005800000 */
[----:B------:R-:W-:Y:S01]  /*3020*/  ISETP.GE.AND P3, PT, R6, R111, PT ;  /* 0x0000006f0600720c */ /* 0x000fe20003f66270 */
[----:B------:R-:W4:Y:S01]  /*3030*/  LDSM.16.M88.4 R48, [R221+0x6800] ;  /* 0x00680000dd30783b */ /* 0x000f220000000200 */
[----:B------:R-:W-:Y:S01]  /*3040*/  FSEL R60, R45, -INF , !P5 ;  /* 0xff8000002d3c7808 */ /* 0x000fe20006800000 */
[C---:B------:R-:W-:Y:S01]  /*3050*/  HMMA.16816.F32 R96, R20.reuse, R58, R96 ;  /* 0x0000003a1460723c */ /* 0x040fe20000001860 */
[----:B------:R-:W-:Y:S02]  /*3060*/  FSEL R109, R46, -INF , !P3 ;  /* 0xff8000002e6d7808 */ /* 0x000fe40005800000 */
[----:B------:R-:W-:Y:S02]  /*3070*/  FSEL R107, R47, -INF , !P2 ;  /* 0xff8000002f6b7808 */ /* 0x000fe40005000000 */
[C---:B------:R-:W-:Y:S01]  /*3080*/  LOP3.LUT R6, R108.reuse, 0x18, RZ, 0xfc, !PT ;  /* 0x000000186c067812 */ /* 0x040fe200078efcff */
[----:B-1----:R-:W-:Y:S01]  /*3090*/  HMMA.16816.F32 R92, R20, R24, R92 ;  /* 0x00000018145c723c */ /* 0x002fe2000000185c */
[----:B------:R-:W-:-:S02]  /*30a0*/  LOP3.LUT R38, R108, 0x19, RZ, 0xfc, !PT ;  /* 0x000000196c267812 */ /* 0x000fc400078efcff */
[C---:B------:R-:W-:Y:S02]  /*30b0*/  ISETP.GE.AND P1, PT, R6.reuse, R113, PT ;  /* 0x000000710600720c */ /* 0x040fe40003f26270 */
[----:B------:R-:W-:Y:S01]  /*30c0*/  ISETP.GE.AND P4, PT, R6, R111, PT ;  /* 0x0000006f0600720c */ /* 0x000fe20003f86270 */
[----:B--2---:R-:W-:Y:S01]  /*30d0*/  HMMA.16816.F32 R44, R8, R28, R12 ;  /* 0x0000001c082c723c */ /* 0x004fe2000000180c */
[----:B------:R-:W1:Y:S01]  /*30e0*/  LDSM.16.M88.4 R12, [R221+0x7000] ;  /* 0x00700000dd0c783b */ /* 0x000e620000000200 */
[----:B------:R-:W-:Y:S02]  /*30f0*/  LOP3.LUT R6, R108, 0x20, RZ, 0xfc, !PT ;  /* 0x000000206c067812 */ /* 0x000fe400078efcff */
[C---:B------:R-:W-:Y:S02]  /*3100*/  ISETP.GE.AND P3, PT, R38.reuse, R113, PT ;  /* 0x000000712600720c */ /* 0x040fe40003f66270 */
[----:B------:R-:W-:Y:S01]  /*3110*/  HMMA.16816.F32 R88, R116, R114, R88 ;  /* 0x000000727458723c */ /* 0x000fe20000001858 */
[----:B------:R-:W-:-:S02]  /*3120*/  ISETP.GE.AND P5, PT, R38, R111, PT ;  /* 0x0000006f2600720c */ /* 0x000fc40003fa6270 */
[----:B------:R-:W-:Y:S02]  /*3130*/  ISETP.GE.AND P2, PT, R6, R113, PT ;  /* 0x000000710600720c */ /* 0x000fe40003f46270 */
[C---:B------:R-:W-:Y:S01]  /*3140*/  LOP3.LUT R38, R108.reuse, 0x21, RZ, 0xfc, !PT ;  /* 0x000000216c267812 */ /* 0x040fe200078efcff */
[C---:B------:R-:W-:Y:S01]  /*3150*/  HMMA.16816.F32 R96, R8.reuse, R30, R96 ;  /* 0x0000001e0860723c */ /* 0x040fe20000001860 */
[----:B------:R-:W-:Y:S02]  /*3160*/  LOP3.LUT R24, R108, 0x28, RZ, 0xfc, !PT ;  /* 0x000000286c187812 */ /* 0x000fe400078efcff */
[----:B------:R-:W-:Y:S02]  /*3170*/  FSEL R58, R40, -INF , !P1 ;  /* 0xff800000283a7808 */ /* 0x000fe40004800000 */
[----:B------:R-:W-:Y:S01]  /*3180*/  ISETP.GE.AND P1, PT, R6, R111, PT ;  /* 0x0000006f0600720c */ /* 0x000fe20003f26270 */
[----:B---3--:R-:W-:Y:S01]  /*3190*/  HMMA.16816.F32 R92, R8, R52, R92 ;  /* 0x00000034085c723c */ /* 0x008fe2000000185c */
[----:B------:R-:W-:-:S02]  /*31a0*/  FSEL R7, R42, -INF , !P4 ;  /* 0xff8000002a077808 */ /* 0x000fc40006000000 */
[----:B------:R-:W-:Y:S02]  /*31b0*/  FSEL R6, R41, -INF , !P3 ;  /* 0xff80000029067808 */ /* 0x000fe40005800000 */
[----:B------:R-:W-:Y:S02]  /*31c0*/  FSEL R105, R43, -INF , !P5 ;  /* 0xff8000002b697808 */ /* 0x000fe40006800000 */
[C---:B------:R-:W-:Y:S01]  /*31d0*/  ISETP.GE.AND P4, PT, R38.reuse, R113, PT ;  /* 0x000000712600720c */ /* 0x040fe20003f86270 */
[C---:B----4-:R-:W-:Y:S01]  /*31e0*/  HMMA.16816.F32 R84, R20.reuse, R48, R84 ;  /* 0x000000301454723c */ /* 0x050fe20000001854 */
[----:B------:R-:W-:Y:S02]  /*31f0*/  ISETP.GE.AND P3, PT, R38, R111, PT ;  /* 0x0000006f2600720c */ /* 0x000fe40003f66270 */
[----:B------:R-:W-:Y:S02]  /*3200*/  ISETP.GE.AND P5, PT, R24, R113, PT ;  /* 0x000000711800720c */ /* 0x000fe40003fa6270 */
[----:B------:R-:W-:Y:S01]  /*3210*/  FSEL R166, R32, -INF , !P2 ;  /* 0xff80000020a67808 */ /* 0x000fe20005000000 */
[----:B------:R-:W-:Y:S01]  /*3220*/  HMMA.16816.F32 R88, R20, R26, R88 ;  /* 0x0000001a1458723c */ /* 0x000fe20000001858 */
[----:B------:R-:W-:-:S02]  /*3230*/  LOP3.LUT R32, R108, 0x29, RZ, 0xfc, !PT ;  /* 0x000000296c207812 */ /* 0x000fc400078efcff */
[----:B------:R-:W-:Y:S02]  /*3240*/  LOP3.LUT R28, R108, 0x30, RZ, 0xfc, !PT ;  /* 0x000000306c1c7812 */ /* 0x000fe400078efcff */
[----:B------:R-:W-:Y:S01]  /*3250*/  FSEL R170, R33, -INF , !P4 ;  /* 0xff80000021aa7808 */ /* 0x000fe20006000000 */
[C---:B------:R-:W-:Y:S01]  /*3260*/  HMMA.16816.F32 R80, R20.reuse, R50, R80 ;  /* 0x000000321450723c */ /* 0x040fe20000001850 */
[----:B------:R-:W-:Y:S02]  /*3270*/  FSEL R167, R35, -INF , !P3 ;  /* 0xff80000023a77808 */ /* 0x000fe40005800000 */
[----:B------:R-:W-:Y:S02]  /*3280*/  FSEL R168, R16, -INF , !P5 ;  /* 0xff80000010a87808 */ /* 0x000fe40006800000 */
[----:B------:R-:W-:Y:S01]  /*3290*/  FSEL R43, R34, -INF , !P1 ;  /* 0xff800000222b7808 */ /* 0x000fe20004800000 */
[----:B-1----:R-:W-:Y:S01]  /*32a0*/  HMMA.16816.F32 R76, R20, R12, R76 ;  /* 0x0000000c144c723c */ /* 0x002fe2000000184c */
[----:B------:R-:W-:-:S02]  /*32b0*/  ISETP.GE.AND P4, PT, R32, R111, PT ;  /* 0x0000006f2000720c */ /* 0x000fc40003f86270 */
[----:B------:R-:W-:Y:S02]  /*32c0*/  ISETP.GE.AND P3, PT, R28, R113, PT ;  /* 0x000000711c00720c */ /* 0x000fe40003f66270 */
[----:B------:R-:W-:Y:S01]  /*32d0*/  LOP3.LUT R16, R108, 0x38, RZ, 0xfc, !PT ;  /* 0x000000386c107812 */ /* 0x000fe200078efcff */
[----:B------:R-:W-:Y:S01]  /*32e0*/  HMMA.16816.F32 R72, R20, R14, R72 ;  /* 0x0000000e1448723c */ /* 0x000fe20000001848 */
[----:B------:R-:W-:Y:S02]  /*32f0*/  ISETP.GE.AND P2, PT, R24, R111, PT ;  /* 0x0000006f1800720c */ /* 0x000fe40003f46270 */
[----:B------:R-:W-:Y:S01]  /*3300*/  ISETP.GE.AND P1, PT, R32, R113, PT ;  /* 0x000000712000720c */ /* 0x000fe20003f26270 */
[----:B------:R-:W1:Y:S01]  /*3310*/  LDSM.16.M88.4 R24, [R208+0x6800] ;  /* 0x00680000d018783b */ /* 0x000e620000000200 */
[----:B------:R-:W-:Y:S01]  /*3320*/  FSEL R37, R19, -INF , !P4 ;  /* 0xff80000013257808 */ /* 0x000fe20006000000 */
[----:B------:R-:W-:Y:S01]  /*3330*/  HMMA.16816.F32 R88, R8, R54, R88 ;  /* 0x000000360858723c */ /* 0x000fe20000001858 */
[----:B------:R-:W-:-:S02]  /*3340*/  FSEL R42, R44, -INF , !P3 ;  /* 0xff8000002c2a7808 */ /* 0x000fc40005800000 */
[----:B------:R-:W-:Y:S02]  /*3350*/  FSEL R41, R18, -INF , !P2 ;  /* 0xff80000012297808 */ /* 0x000fe40005000000 */
[----:B------:R-:W-:Y:S02]  /*3360*/  FSEL R172, R17, -INF , !P1 ;  /* 0xff80000011ac7808 */ /* 0x000fe40004800000 */
[C---:B------:R-:W-:Y:S02]  /*3370*/  ISETP.GE.AND P4, PT, R16.reuse, R113, PT ;  /* 0x000000711000720c */ /* 0x040fe40003f86270 */
[-C--:B------:R-:W-:Y:S02]  /*3380*/  ISETP.GE.AND P3, PT, R16, R111.reuse, PT ;  /* 0x0000006f1000720c */ /* 0x080fe40003f66270 */
[----:B------:R-:W2:Y:S01]  /*3390*/  LDSM.16.M88.4 R16, [R221+0x7800] ;  /* 0x00780000dd10783b */ /* 0x000ea20000000200 */
[----:B------:R-:W-:Y:S02]  /*33a0*/  ISETP.GE.AND P5, PT, R28, R111, PT ;  /* 0x0000006f1c00720c */ /* 0x000fe40003fa6270 */
[----:B------:R-:W-:-:S02]  /*33b0*/  LOP3.LUT R28, R108, 0x31, RZ, 0xfc, !PT ;  /* 0x000000316c1c7812 */ /* 0x000fc400078efcff */
[----:B------:R-:W-:Y:S02]  /*33c0*/  LOP3.LUT R34, R108, 0x39, RZ, 0xfc, !PT ;  /* 0x000000396c227812 */ /* 0x000fe400078efcff */
[C---:B------:R-:W-:Y:S02]  /*33d0*/  ISETP.GE.AND P2, PT, R28.reuse, R113, PT ;  /* 0x000000711c00720c */ /* 0x040fe40003f46270 */
[----:B------:R-:W-:Y:S02]  /*33e0*/  ISETP.GE.AND P1, PT, R28, R111, PT ;  /* 0x0000006f1c00720c */ /* 0x000fe40003f26270 */
[----:B------:R-:W-:Y:S01]  /*33f0*/  LOP3.LUT R32, R108, 0x40, RZ, 0xfc, !PT ;  /* 0x000000406c207812 */ /* 0x000fe200078efcff */
[----:B------:R-:W3:Y:S01]  /*3400*/  LDSM.16.M88.4 R28, [R208+0x7000] ;  /* 0x00700000d01c783b */ /* 0x000ee20000000200 */
[----:B------:R-:W-:Y:S02]  /*3410*/  FSEL R40, R45, -INF , !P2 ;  /* 0xff8000002d287808 */ /* 0x000fe40005000000 */
[----:B------:R-:W-:-:S02]  /*3420*/  FSEL R39, R47, -INF , !P1 ;  /* 0xff8000002f277808 */ /* 0x000fc40004800000 */
[----:B------:R-:W-:Y:S02]  /*3430*/  ISETP.GE.AND P2, PT, R34, R111, PT ;  /* 0x0000006f2200720c */ /* 0x000fe40003f46270 */
[-C--:B------:R-:W-:Y:S02]  /*3440*/  ISETP.GE.AND P1, PT, R32, R113.reuse, PT ;  /* 0x000000712000720c */ /* 0x080fe40003f26270 */
[----:B------:R-:W-:Y:S02]  /*3450*/  LOP3.LUT R12, R108, 0x48, RZ, 0xfc, !PT ;  /* 0x000000486c0c7812 */ /* 0x000fe400078efcff */
        /* <DEDUP_REMOVED lines=9> */
[----:B------:R-:W-:Y:S01]  /*34f0*/  HMMA.16816.F32 R80, R8, R26, R80 ;  /* 0x0000001a0850723c */ /* 0x000fe20000001850 */
[----:B------:R-:W-:Y:S02]  /*3500*/  LOP3.LUT R32, R108, 0x41, RZ, 0xfc, !PT ;  /* 0x000000416c207812 */ /* 0x000fe400078efcff */
[----:B------:R-:W-:Y:S02]  /*3510*/  FSEL R163, R46, -INF , !P5 ;  /* 0xff8000002ea37808 */ /* 0x000fe40006800000 */
[----:B------:R-:W-:Y:S01]  /*3520*/  FSEL R151, R98, -INF , !P3 ;  /* 0xff80000062977808 */ /* 0x000fe20005800000 */
[----:B--2---:R-:W-:Y:S01]  /*3530*/  HMMA.16816.F32 R68, R20, R16, R68 ;  /* 0x000000101444723c */ /* 0x004fe20000001844 */
[-C--:B------:R-:W-:Y:S02]  /*3540*/  ISETP.GE.AND P5, PT, R34, R113.reuse, PT ;  /* 0x000000712200720c */ /* 0x080fe40003fa6270 */
[----:B------:R-:W-:-:S02]  /*3550*/  ISETP.GE.AND P3, PT, R32, R113, PT ;  /* 0x000000712000720c */ /* 0x000fc40003f66270 */
[----:B------:R-:W-:Y:S01]  /*3560*/  LOP3.LUT R24, R108, 0x49, RZ, 0xfc, !PT ;  /* 0x000000496c187812 */ /* 0x000fe200078efcff */
[----:B------:R-:W-:Y:S01]  /*3570*/  HMMA.16816.F32 R64, R20, R18, R64 ;  /* 0x000000121440723c */ /* 0x000fe20000001840 */
[----:B------:R-:W-:Y:S02]  /*3580*/  FSEL R162, R97, -INF , !P5 ;  /* 0xff80000061a27808 */ /* 0x000fe40006800000 */
[----:B------:R-:W-:Y:S02]  /*3590*/  FSEL R153, R94, -INF , !P4 ;  /* 0xff8000005e997808 */ /* 0x000fe40006000000 */
[----:B------:R-:W-:Y:S01]  /*35a0*/  FSEL R158, R93, -INF , !P3 ;  /* 0xff8000005d9e7808 */ /* 0x000fe20005800000 */
[----:B---3--:R-:W-:Y:S01]  /*35b0*/  HMMA.16816.F32 R76, R8, R28, R76 ;  /* 0x0000001c084c723c */ /* 0x008fe2000000184c */
[----:B------:R-:W-:Y:S02]  /*35c0*/  ISETP.GE.AND P5, PT, R32, R111, PT ;  /* 0x0000006f2000720c */ /* 0x000fe40003fa6270 */
[----:B------:R-:W-:-:S02]  /*35d0*/  ISETP.GE.AND P4, PT, R24, R113, PT ;  /* 0x000000711800720c */ /* 0x000fc40003f86270 */
[----:B------:R-:W-:Y:S01]  /*35e0*/  ISETP.GE.AND P3, PT, R24, R111, PT ;  /* 0x0000006f1800720c */ /* 0x000fe20003f66270 */
[C---:B------:R-:W-:Y:S01]  /*35f0*/  HMMA.16816.F32 R72, R8.reuse, R30, R72 ;  /* 0x0000001e0848723c */ /* 0x040fe20000001848 */
[----:B------:R-:W-:Y:S02]  /*3600*/  LOP3.LUT R24, R108, 0x50, RZ, 0xfc, !PT ;  /* 0x000000506c187812 */ /* 0x000fe400078efcff */
[----:B------:R-:W-:Y:S02]  /*3610*/  FSEL R155, R95, -INF , !P5 ;  /* 0xff8000005f9b7808 */ /* 0x000fe40006800000 */
[----:B------:R-:W-:Y:S02]  /*3620*/  ISETP.GE.AND P5, PT, R24, R113, PT ;  /* 0x000000711800720c */ /* 0x000fe40003fa6270 */
[C---:B------:R-:W-:Y:S01]  /*3630*/  LOP3.LUT R26, R108.reuse, 0x51, RZ, 0xfc, !PT ;  /* 0x000000516c1a7812 */ /* 0x040fe200078efcff */
[----:B-1----:R-:W-:Y:S01]  /*3640*/  HMMA.16816.F32 R68, R8, R12, R68 ;  /* 0x0000000c0844723c */ /* 0x002fe20000001844 */
[----:B------:R-:W-:-:S02]  /*3650*/  LOP3.LUT R16, R108, 0x58, RZ, 0xfc, !PT ;  /* 0x000000586c107812 */ /* 0x000fc400078efcff */
[----:B------:R-:W-:Y:S02]  /*3660*/  FSEL R156, R88, -INF , !P2 ;  /* 0xff800000589c7808 */ /* 0x000fe40005000000 */
[----:B------:R-:W-:Y:S01]  /*3670*/  FSEL R35, R90, -INF , !P1 ;  /* 0xff8000005a237808 */ /* 0x000fe20004800000 */
[----:B------:R-:W-:Y:S01]  /*3680*/  HMMA.16816.F32 R64, R8, R14, R64 ;  /* 0x0000000e0840723c */ /* 0x000fe20000001840 */
[----:B------:R-:W-:Y:S02]  /*3690*/  FSEL R154, R89, -INF , !P4 ;  /* 0xff800000599a7808 */ /* 0x000fe40006000000 */
[----:B------:R-:W-:Y:S02]  /*36a0*/  FSEL R33, R91, -INF , !P3 ;  /* 0xff8000005b217808 */ /* 0x000fe40005800000 */
[----:B------:R-:W-:Y:S02]  /*36b0*/  FSEL R160, R84, -INF , !P5 ;  /* 0xff80000054a07808 */ /* 0x000fe40006800000 */
[----:B------:R-:W-:-:S02]  /*36c0*/  ISETP.GE.AND P2, PT, R24, R111, PT ;  /* 0x0000006f1800720c */ /* 0x000fc40003f46270 */
[C---:B------:R-:W-:Y:S02]  /*36d0*/  ISETP.GE.AND P1, PT, R26.reuse, R113, PT ;  /* 0x000000711a00720c */ /* 0x040fe40003f26270 */
[----:B------:R-:W-:Y:S02]  /*36e0*/  ISETP.GE.AND P4, PT, R26, R111, PT ;  /* 0x0000006f1a00720c */ /* 0x000fe40003f86270 */
[C---:B------:R-:W-:Y:S02]  /*36f0*/  ISETP.GE.AND P3, PT, R16.reuse, R113, PT ;  /* 0x000000711000720c */ /* 0x040fe40003f66270 */
[----:B------:R-:W-:Y:S02]  /*3700*/  ISETP.GE.AND P5, PT, R16, R111, PT ;  /* 0x0000006f1000720c */ /* 0x000fe40003fa6270 */
[C---:B------:R-:W-:Y:S02]  /*3710*/  LOP3.LUT R24, R108.reuse, 0x59, RZ, 0xfc, !PT ;  /* 0x000000596c187812 */ /* 0x040fe400078efcff */
[----:B------:R-:W-:-:S02]  /*3720*/  LOP3.LUT R16, R108, 0x60, RZ, 0xfc, !PT ;  /* 0x000000606c107812 */ /* 0x000fc400078efcff */
[----:B------:R-:W-:Y:S02]  /*3730*/  FSEL R165, R86, -INF , !P2 ;  /* 0xff80000056a57808 */ /* 0x000fe40005000000 */
[----:B------:R-:W-:Y:S02]  /*3740*/  FSEL R34, R85, -INF , !P1 ;  /* 0xff80000055227808 */ /* 0x000fe40004800000 */
[----:B------:R-:W-:Y:S02]  /*3750*/  FSEL R161, R87, -INF , !P4 ;  /* 0xff80000057a17808 */ /* 0x000fe40006000000 */
[----:B------:R-:W-:Y:S02]  /*3760*/  FSEL R32, R80, -INF , !P3 ;  /* 0xff80000050207808 */ /* 0x000fe40005800000 */
[C---:B------:R-:W-:Y:S02]  /*3770*/  ISETP.GE.AND P2, PT, R24.reuse, R113, PT ;  /* 0x000000711800720c */ /* 0x040fe40003f46270 */
[----:B------:R-:W-:-:S02]  /*3780*/  ISETP.GE.AND P1, PT, R24, R111, PT ;  /* 0x0000006f1800720c */ /* 0x000fc40003f26270 */
[C---:B------:R-:W-:Y:S02]  /*3790*/  ISETP.GE.AND P4, PT, R16.reuse, R113, PT ;  /* 0x000000711000720c */ /* 0x040fe40003f86270 */
[----:B------:R-:W-:Y:S02]  /*37a0*/  ISETP.GE.AND P3, PT, R16, R111, PT ;  /* 0x0000006f1000720c */ /* 0x000fe40003f66270 */
[C---:B------:R-:W-:Y:S02]  /*37b0*/  LOP3.LUT R18, R108.reuse, 0x61, RZ, 0xfc, !PT ;  /* 0x000000616c127812 */ /* 0x040fe400078efcff */
[----:B------:R-:W-:Y:S02]  /*37c0*/  LOP3.LUT R16, R108, 0x68, RZ, 0xfc, !PT ;  /* 0x000000686c107812 */ /* 0x000fe400078efcff */
[----:B------:R-:W-:Y:S02]  /*37d0*/  FSEL R159, R82, -INF , !P5 ;  /* 0xff800000529f7808 */ /* 0x000fe40006800000 */
[----:B------:R-:W-:-:S02]  /*37e0*/  FSEL R164, R81, -INF , !P2 ;  /* 0xff80000051a47808 */ /* 0x000fc40005000000 */
[----:B------:R-:W-:Y:S02]  /*37f0*/  FSEL R157, R83, -INF , !P1 ;  /* 0xff800000539d7808 */ /* 0x000fe40004800000 */
[C---:B------:R-:W-:Y:S02]  /*3800*/  ISETP.GE.AND P5, PT, R18.reuse, R113, PT ;  /* 0x000000711200720c */ /* 0x040fe40003fa6270 */
[----:B------:R-:W-:Y:S02]  /*3810*/  ISETP.GE.AND P2, PT, R18, R111, PT ;  /* 0x0000006f1200720c */ /* 0x000fe40003f46270 */
[----:B------:R-:W-:Y:S02]  /*3820*/  ISETP.GE.AND P1, PT, R16, R113, PT ;  /* 0x000000711000720c */ /* 0x000fe40003f26270 */
[C---:B------:R-:W-:Y:S02]  /*3830*/  LOP3.LUT R18, R108.reuse, 0x69, RZ, 0xfc, !PT ;  /* 0x000000696c127812 */ /* 0x040fe400078efcff */
[----:B------:R-:W-:-:S02]  /*3840*/  LOP3.LUT R12, R108, 0x70, RZ, 0xfc, !PT ;  /* 0x000000706c0c7812 */ /* 0x000fc400078efcff */
[----:B------:R-:W-:Y:S02]  /*3850*/  FSEL R152, R76, -INF , !P4 ;  /* 0xff8000004c987808 */ /* 0x000fe40006000000 */
[----:B------:R-:W-:Y:S02]  /*3860*/  FSEL R147, R78, -INF , !P3 ;  /* 0xff8000004e937808 */ /* 0x000fe40005800000 */
[----:B------:R-:W-:Y:S02]  /*3870*/  FSEL R150, R77, -INF , !P5 ;  /* 0xff8000004d967808 */ /* 0x000fe40006800000 */
[----:B------:R-:W-:Y:S02]  /*3880*/  FSEL R145, R79, -INF , !P2 ;  /* 0xff8000004f917808 */ /* 0x000fe40005000000 */
[----:B------:R-:W-:Y:S01]  /*3890*/  FSEL R146, R72, -INF , !P1 ;  /* 0xff80000048927808 */ /* 0x000fe20004800000 */
[----:B------:R-:W-:Y:S01]  /*38a0*/  BAR.SYNC.DEFER_BLOCKING 0x0 ;  /* 0x0000000000007b1d */ /* 0x000fe20000010000 */
        /* <DEDUP_REMOVED lines=11> */
[----:B------:R-:W-:Y:S02]  /*3960*/  FSEL R137, R70, -INF , !P1 ;  /* 0xff80000046897808 */ /* 0x000fe40004800000 */
[----:B------:R-:W-:-:S02]  /*3970*/  ISETP.GE.AND P4, PT, R10, R113, PT ;  /* 0x000000710a00720c */ /* 0x000fc40003f86270 */
[----:B------:R-:W-:Y:S02]  /*3980*/  ISETP.GE.AND P3, PT, R10, R111, PT ;  /* 0x0000006f0a00720c */ /* 0x000fe40003f66270 */
[C---:B------:R-:W-:Y:S02]  /*3990*/  ISETP.GE.AND P5, PT, R8.reuse, R113, PT ;  /* 0x000000710800720c */ /* 0x040fe40003fa6270 */
[----:B------:R-:W-:Y:S02]  /*39a0*/  ISETP.GE.AND P2, PT, R8, R111, PT ;  /* 0x0000006f0800720c */ /* 0x000fe40003f46270 */
[C---:B------:R-:W-:Y:S02]  /*39b0*/  ISETP.GE.AND P1, PT, R108.reuse, R113, PT ;  /* 0x000000716c00720c */ /* 0x040fe40003f26270 */
[----:B------:R-:W-:Y:S02]  /*39c0*/  LOP3.LUT R8, R108, 0x79, RZ, 0xfc, !PT ;  /* 0x000000796c087812 */ /* 0x000fe400078efcff */
[----:B------:R-:W-:-:S02]  /*39d0*/  FSEL R140, R69, -INF , !P4 ;  /* 0xff800000458c7808 */ /* 0x000fc40006000000 */
[----:B------:R-:W-:Y:S02]  /*39e0*/  FSEL R135, R71, -INF , !P3 ;  /* 0xff80000047877808 */ /* 0x000fe40005800000 */
[----:B------:R-:W-:Y:S02]  /*39f0*/  FSEL R100, R100, -INF , !P1 ;  /* 0xff80000064647808 */ /* 0x000fe40004800000 */
[----:B------:R-:W-:Y:S02]  /*3a00*/  ISETP.GE.AND P4, PT, R8, R113, PT ;  /* 0x000000710800720c */ /* 0x000fe40003f86270 */
[-C--:B------:R-:W-:Y:S02]  /*3a10*/  ISETP.GE.AND P3, PT, R108, R111.reuse, PT ;  /* 0x0000006f6c00720c */ /* 0x080fe40003f66270 */
        /* <DEDUP_REMOVED lines=9> */
[C---:B------:R-:W-:Y:S02]  /*3ab0*/  IADD3 R14, R0.reuse, -0x80, RZ ;  /* 0xffffff80000e7810 */ /* 0x040fe40007ffe0ff */
[----:B------:R-:W-:Y:S02]  /*3ac0*/  IABS R10, R0 ;  /* 0x00000000000a7213 */ /* 0x000fe40000000000 */
[----:B------:R-:W-:Y:S02]  /*3ad0*/  IABS R8, R14 ;  /* 0x0000000e00087213 */ /* 0x000fe40000000000 */
[-C--:B-1----:R-:W-:Y:S02]  /*3ae0*/  IABS R2, R11.reuse ;  /* 0x0000000b00027213 */ /* 0x082fe40000000000 */
[-C--:B------:R-:W-:Y:S02]  /*3af0*/  LOP3.LUT R0, R0, R11.reuse, RZ, 0x3c, !PT ;  /* 0x0000000b00007212 */ /* 0x080fe400078e3cff */
[----:B------:R-:W1:Y:S01]  /*3b00*/  I2F.RP R12, R2 ;  /* 0x00000002000c7306 */ /* 0x000e620000209400 */
[----:B------:R-:W-:-:S02]  /*3b10*/  LOP3.LUT R14, R14, R11, RZ, 0x3c, !PT ;  /* 0x0000000b0e0e7212 */ /* 0x000fc400078e3cff */
[----:B------:R-:W-:Y:S02]  /*3b20*/  ISETP.GE.AND P3, PT, R0, RZ, PT ;  /* 0x000000ff0000720c */ /* 0x000fe40003f66270 */
[----:B------:R-:W-:-:S03]  /*3b30*/  LOP3.LUT R0, RZ, R11, RZ, 0x33, !PT ;  /* 0x0000000bff007212 */ /* 0x000fc600078e33ff */
        /* <DEDUP_REMOVED lines=34> */
[----:B------:R-:W-:-:S05]  /*3d60*/  IMAD R11, R0, R11, -0x80 ;  /* 0xffffff80000b7424 */ /* 0x000fca00078e020b */
[----:B------:R-:W-:-:S05]  /*3d70*/  SHF.R.S32.HI R0, RZ, 0x1f, R11 ;  /* 0x0000001fff007819 */ /* 0x000fca000001140b */
[----:B------:R-:W-:-:S04]  /*3d80*/  IMAD R0, R0, UR6, RZ ;  /* 0x0000000600007c24 */ /* 0x000fc8000f8e02ff */
[C---:B------:R-:W-:Y:S02]  /*3d90*/  IMAD R0, R11.reuse, UR7, R0 ;  /* 0x000000070b007c24 */ /* 0x040fe4000f8e0200 */
[----:B--2---:R-:W-:Y:S02]  /*3da0*/  IMAD.IADD R8, R8, 0x1, -R13 ;  /* 0x0000000108087824 */ /* 0x004fe400078e0a0d */
[----:B------:R-:W-:-:S03]  /*3db0*/  IMAD.WIDE.U32 R12, R11, UR6, RZ ;  /* 0x000000060b0c7c25 */ /* 0x000fc6000f8e00ff */
[----:B------:R-:W-:Y:S02]  /*3dc0*/  SHF.R.S32.HI R2, RZ, 0x1f, R8 ;  /* 0x0000001fff027819 */ /* 0x000fe40000011408 */
[----:B------:R-:W-:-:S03]  /*3dd0*/  IADD3 R13, R13, R0, RZ ;  /* 0x000000000d0d7210 */ /* 0x000fc60007ffe0ff */
[----:B------:R-:W-:Y:S02]  /*3de0*/  IMAD R11, R2, UR8, RZ ;  /* 0x00000008020b7c24 */ /* 0x000fe4000f8e02ff */
[----:B------:R-:W-:-:S04]  /*3df0*/  IMAD.WIDE.U32 R12, R8, UR8, R12 ;  /* 0x00000008080c7c25 */ /* 0x000fc8000f8e000c */
[----:B------:R-:W-:-:S04]  /*3e00*/  IMAD R11, R8, UR9, R11 ;  /* 0x00000009080b7c24 */ /* 0x000fc8000f8e020b */
[----:B------:R-:W-:Y:S01]  /*3e10*/  IMAD.IADD R0, R13, 0x1, R11 ;  /* 0x000000010d007824 */ /* 0x000fe200078e020b */
[----:B------:R-:W-:Y:S06]  /*3e20*/  BRA `(.L_x_2350) ;  /* 0x0000000000107947 */ /* 0x000fec0003800000 */
.L_x_2349:
[----:B------:R-:W-:-:S04]  /*3e30*/  ULEA UR6, -UR6, URZ, 0x7 ;  /* 0x0000003f06067291 */ /* 0x000fc8000f8e393f */
[----:B------:R-:W-:Y:S02]  /*3e40*/  USHF.R.S32.HI UR4, URZ, 0x1f, UR6 ;  /* 0x0000001f3f047899 */ /* 0x000fe40008011406 */
[----:B------:R-:W-:-:S04]  /*3e50*/  MOV R12, UR6 ;  /* 0x00000006000c7c02 */ /* 0x000fc80008000f00 */
[----:B------:R-:W-:-:S07]  /*3e60*/  MOV R0, UR4 ;  /* 0x0000000400007c02 */ /* 0x000fce0008000f00 */
.L_x_2350:
        /* <DEDUP_REMOVED lines=36> */
.L_x_2348:
        /* <DEDUP_REMOVED lines=82> */
[----:B-1----:R-:W-:-:S03]  /*45d0*/  FMNMX.FTZ R2, R13, R2, !PT ;  /* 0x000000020d027209 */ /* 0x002fc60007810000 */
[----:B------:R-:W-:Y:S01]  /*45e0*/  LDSM.16.MT88.4 R20, [R216+0xc800] ;  /* 0x00c80000d814783b */ /* 0x000fe20000004200 */
[----:B--2---:R-:W-:Y:S01]  /*45f0*/  FMNMX.FTZ R0, R11, R0, !PT ;  /* 0x000000000b007209 */ /* 0x004fe20007810000 */
[C---:B------:R-:W-:Y:S01]  /*4600*/  FMUL.FTZ R139, R2.reuse, UR4 ;  /* 0x00000004028b7c20 */ /* 0x040fe20008410000 */
[----:B------:R-:W-:-:S03]  /*4610*/  FSETP.NEU.FTZ.AND P1, PT, R2, -INF , PT ;  /* 0xff8000000200780b */ /* 0x000fc60003f3d000 */
        /* <DEDUP_REMOVED lines=21> */
[----:B------:R-:W1:Y:S01]  /*4770*/  MUFU.EX2 R65, R65 ;  /* 0x0000004100417308 */ /* 0x000e620000000800 */
[--C-:B------:R-:W-:Y:S01]  /*4780*/  FFMA.FTZ R51, R105, UR4, -R134.reuse ;  /* 0x0000000469337c23 */ /* 0x100fe20008010886 */
[----:B------:R-:W2:Y:S01]  /*4790*/  LDSM.16.MT88.4 R100, [R219+0x10000] ;  /* 0x01000000db64783b */ /* 0x000ea20000004200 */
[--C-:B------:R-:W-:Y:S01]  /*47a0*/  FFMA.FTZ R50, R43, UR4, -R134.reuse ;  /* 0x000000042b327c23 */ /* 0x100fe20008010886 */
[--C-:B------:R-:W-:Y:S01]  /*47b0*/  FFMA.FTZ R52, R166, UR4, -R139.reuse ;  /* 0x00000004a6347c23 */ /* 0x100fe2000801088b */
[--C-:B------:R-:W-:Y:S01]  /*47c0*/  FFMA.FTZ R49, R170, UR4, -R139.reuse ;  /* 0x00000004aa317c23 */ /* 0x100fe2000801088b */
[----:B------:R-:W3:Y:S01]  /*47d0*/  LDSM.16.MT88.4 R4, [R219+0x10800] ;  /* 0x01080000db04783b */ /* 0x000ee20000004200 */
        /* <DEDUP_REMOVED lines=10> */
[----:B-1----:R-:W-:Y:S01]  /*4880*/  F2FP.F16.F32.PACK_AB R116, R65, R132 ;  /* 0x000000844174723e */ /* 0x002fe200000000ff */
        /* <DEDUP_REMOVED lines=14> */
[----:B------:R-:W1:Y:S01]  /*4970*/  MUFU.EX2 R66, R66 ;  /* 0x0000004200427308 */ /* 0x000e620000000800 */
[----:B----4-:R-:W-:Y:S01]  /*4980*/  F2FP.F16.F32.PACK_AB R118, R61, R64 ;  /* 0x000000403d76723e */ /* 0x010fe200000000ff */
[--C-:B------:R-:W-:Y:S01]  /*4990*/  FFMA.FTZ R163, R34, UR4, -R139.reuse ;  /* 0x0000000422a37c23 */ /* 0x100fe2000801088b */
[--C-:B------:R-:W-:Y:S01]  /*49a0*/  FFMA.FTZ R162, R32, UR4, -R139.reuse ;  /* 0x0000000420a27c23 */ /* 0x100fe2000801088b */
[--C-:B------:R-:W-:Y:S01]  /*49b0*/  FFMA.FTZ R167, R164, UR4, -R139.reuse ;  /* 0x00000004a4a77c23 */ /* 0x100fe2000801088b */
[----:B------:R-:W-:Y:S01]  /*49c0*/  LDSM.16.MT88.4 R32, [R219+0x12000] ;  /* 0x01200000db20783b */ /* 0x000fe20000004200 */
        /* <DEDUP_REMOVED lines=16> */
[----:B------:R-:W-:Y:S01]  /*4ad0*/  FFMA.FTZ R241, R136, UR4, -R139 ;  /* 0x0000000488f17c23 */ /* 0x000fe2000801088b */
[--C-:B------:R-:W-:Y:S01]  /*4ae0*/  FFMA.FTZ R136, R135, UR4, -R134.reuse ;  /* 0x0000000487887c23 */ /* 0x100fe20008010886 */
[----:B------:R-:W-:Y:S01]  /*4af0*/  MUFU.EX2 R57, R57 ;  /* 0x0000003900397308 */ /* 0x000fe20000000800 */
[--C-:B------:R-:W-:Y:S01]  /*4b00*/  FFMA.FTZ R133, R133, UR4, -R134.reuse ;  /* 0x0000000485857c23 */ /* 0x100fe20008010886 */
[----:B------:R-:W-:Y:S01]  /*4b10*/  FFMA.FTZ R244, R67, UR4, -R134 ;  /* 0x0000000443f47c23 */ /* 0x000fe20008010886 */
[----:B------:R-:W-:Y:S01]  /*4b20*/  FADD.FTZ R65, R132, R65 ;  /* 0x0000004184417221 */ /* 0x000fe20000010000 */
[----:B------:R-:W-:-:S03]  /*4b30*/  FADD.FTZ R63, R63, R66 ;  /* 0x000000423f3f7221 */ /* 0x000fc60000010000 */
[----:B------:R-:W-:Y:S01]  /*4b40*/  FADD.FTZ R64, R64, R65 ;  /* 0x0000004140407221 */ /* 0x000fe20000010000 */
[----:B------:R-:W1:Y:S01]  /*4b50*/  MUFU.EX2 R60, R60 ;  /* 0x0000003c003c7308 */ /* 0x000e620000000800 */
[----:B----4-:R-:W-:Y:S01]  /*4b60*/  F2FP.F16.F32.PACK_AB R119, R59, R62 ;  /* 0x0000003e3b77723e */ /* 0x010fe200000000ff */
[----:B------:R-:W-:Y:S01]  /*4b70*/  FADD.FTZ R62, R62, R63 ;  /* 0x0000003f3e3e7221 */ /* 0x000fe20000010000 */
[----:B------:R-:W-:-:S03]  /*4b80*/  FADD.FTZ R64, R61, R64 ;  /* 0x000000403d407221 */ /* 0x000fc60000010000 */
[----:B------:R-:W-:Y:S02]  /*4b90*/  FADD.FTZ R59, R59, R62 ;  /* 0x0000003e3b3b7221 */ /* 0x000fe40000010000 */
[C---:B------:R-:W-:Y:S01]  /*4ba0*/  HMMA.16816.F32 R72, R116.reuse, R76, RZ ;  /* 0x0000004c7448723c */ /* 0x040fe200000018ff */
[----:B------:R-:W-:Y:S05]  /*4bb0*/  MUFU.EX2 R56, R56 ;  /* 0x0000003800387308 */ /* 0x000fea0000000800 */
[----:B------:R-:W-:Y:S03]  /*4bc0*/  HMMA.16816.F32 R76, R116, R78, RZ ;  /* 0x0000004e744c723c */ /* 0x000fe600000018ff */
[----:B------:R-:W4:Y:S01]  /*4bd0*/  MUFU.EX2 R53, R53 ;  /* 0x0000003500357308 */ /* 0x000f220000000800 */
[----:B-1----:R-:W-:-:S02]  /*4be0*/  F2FP.F16.F32.PACK_AB R12, R60, R57 ;  /* 0x000000393c0c723e */ /* 0x002fc400000000ff */
[C---:B------:R-:W-:Y:S05]  /*4bf0*/  HMMA.16816.F32 R128, R116.reuse, R68, RZ ;  /* 0x000000447480723c */ /* 0x040fea00000018ff */
[----:B------:R-:W-:Y:S01]  /*4c00*/  MUFU.EX2 R58, R58 ;  /* 0x0000003a003a7308 */ /* 0x000fe20000000800 */
[C---:B------:R-:W-:Y:S06]  /*4c10*/  HMMA.16816.F32 R80, R116.reuse, R84, RZ ;  /* 0x000000547450723c */ /* 0x040fec00000018ff */
[----:B------:R-:W-:Y:S01]  /*4c20*/  HMMA.16816.F32 R68, R116, R70, RZ ;  /* 0x000000467444723c */ /* 0x000fe200000018ff */
[----:B------:R-:W1:Y:S01]  /*4c30*/  MUFU.EX2 R55, R55 ;  /* 0x0000003700377308 */ /* 0x000e620000000800 */
[----:B----4-:R-:W-:-:S04]  /*4c40*/  F2FP.F16.F32.PACK_AB R14, R53, R56 ;  /* 0x00000038350e723e */ /* 0x010fc800000000ff */
[C---:B------:R-:W-:Y:S03]  /*4c50*/  HMMA.16816.F32 R84, R116.reuse, R86, RZ ;  /* 0x000000567454723c */ /* 0x040fe600000018ff */
[----:B------:R-:W-:Y:S03]  /*4c60*/  MUFU.EX2 R54, R54 ;  /* 0x0000003600367308 */ /* 0x000fe60000000800 */
[C---:B--2---:R-:W-:Y:S05]  /*4c70*/  HMMA.16816.F32 R96, R116.reuse, R100, RZ ;  /* 0x000000647460723c */ /* 0x044fea00000018ff */
        /* <DEDUP_REMOVED lines=23> */
[----:B------:R-:W4:Y:S05]  /*4df0*/  MUFU.EX2 R47, R47 ;  /* 0x0000002f002f7308 */ /* 0x000f2a0000000800 */
[----:B------:R-:W-:Y:S01]  /*4e00*/  HMMA.16816.F32 R84, R12, R18, R84 ;  /* 0x000000120c54723c */ /* 0x000fe20000001854 */
[----:B------:R-:W5:Y:S02]  /*4e10*/  LDSM.16.MT88.4 R16, [R217+0x10800] ;  /* 0x01080000d910783b */ /* 0x000f640000004200 */
[----:B------:R-:W-:Y:S03]  /*4e20*/  MUFU.EX2 R46, R46 ;  /* 0x0000002e002e7308 */ /* 0x000fe60000000800 */
[C---:B------:R-:W-:Y:S05]  /*4e30*/  HMMA.16816.F32 R108, R116.reuse, R120, RZ ;  /* 0x00000078746c723c */ /* 0x040fea00000018ff */
[----:B------:R-:W4:Y:S01]  /*4e40*/  MUFU.EX2 R43, R43 ;  /* 0x0000002b002b7308 */ /* 0x000f220000000800 */
[C---:B------:R-:W-:Y:S06]  /*4e50*/  HMMA.16816.F32 R92, R116.reuse, R94, RZ ;  /* 0x0000005e745c723c */ /* 0x040fec00000018ff */
[C---:B------:R-:W-:Y:S01]  /*4e60*/  HMMA.16816.F32 R120, R116.reuse, R122, RZ ;  /* 0x0000007a7478723c */ /* 0x040fe200000018ff */
[----:B------:R-:W-:Y:S05]  /*4e70*/  MUFU.EX2 R44, R44 ;  /* 0x0000002c002c7308 */ /* 0x000fea0000000800 */
[C---:B------:R-:W-:Y:S03]  /*4e80*/  HMMA.16816.F32 R112, R116.reuse, R28, RZ ;  /* 0x0000001c7470723c */ /* 0x040fe600000018ff */
[----:B------:R-:W4:Y:S03]  /*4e90*/  MUFU.EX2 R41, R41 ;  /* 0x0000002900297308 */ /* 0x000f260000000800 */
[----:B------:R-:W-:Y:S01]  /*4ea0*/  HMMA.16816.F32 R116, R116, R30, RZ ;  /* 0x0000001e7474723c */ /* 0x000fe200000018ff */
[----:B------:R-:W-:Y:S04]  /*4eb0*/  LDSM.16.MT88.4 R28, [R216+0x11000] ;  /* 0x01100000d81c783b */ /* 0x000fe80000004200 */
[----:B------:R-:W-:Y:S01]  /*4ec0*/  MUFU.EX2 R40, R40 ;  /* 0x0000002800287308 */ /* 0x000fe20000000800 */
[C---:B---3--:R-:W-:Y:S06]  /*4ed0*/  HMMA.16816.F32 R96, R12.reuse, R4, R96 ;  /* 0x000000040c60723c */ /* 0x048fec0000001860 */
[C---:B------:R-:W-:Y:S01]  /*4ee0*/  HMMA.16816.F32 R100, R12.reuse, R6, R100 ;  /* 0x000000060c64723c */ /* 0x040fe20000001864 */
[----:B------:R-:W3:Y:S01]  /*4ef0*/  LDSM.16.MT88.4 R4, [R218+0xd000] ;  /* 0x00d00000da04783b */ /* 0x000ee20000004200 */
        /* <DEDUP_REMOVED lines=20> */
[----:B----4-:R-:W-:Y:S01]  /*5040*/  F2FP.F16.F32.PACK_AB R25, R47, R50 ;  /* 0x000000322f19723e */ /* 0x010fe200000000ff */
[----:B------:R-:W-:-:S02]  /*5050*/  FADD.FTZ R50, R50, R51 ;  /* 0x0000003332327221 */ /* 0x000fc40000010000 */
[----:B------:R-:W-:Y:S02]  /*5060*/  F2FP.F16.F32.PACK_AB R26, R45, R48 ;  /* 0x000000302d1a723e */ /* 0x000fe400000000ff */
[----:B------:R-:W-:Y:S01]  /*5070*/  F2FP.F16.F32.PACK_AB R27, R43, R46 ;  /* 0x0000002e2b1b723e */ /* 0x000fe200000000ff */
[----:B------:R-:W-:Y:S01]  /*5080*/  FADD.FTZ R47, R47, R50 ;  /* 0x000000322f2f7221 */ /* 0x000fe20000010000 */
[----:B------:R-:W-:Y:S03]  /*5090*/  MUFU.EX2 R151, R151 ;  /* 0x0000009700977308 */ /* 0x000fe60000000800 */
[----:B------:R-:W-:Y:S02]  /*50a0*/  FADD.FTZ R46, R46, R47 ;  /* 0x0000002f2e2e7221 */ /* 0x000fe40000010000 */
[C---:B---3--:R-:W-:Y:S02]  /*50b0*/  HMMA.16816.F32 R72, R24.reuse, R4, R72 ;  /* 0x000000041848723c */ /* 0x048fe40000001848 */
[----:B------:R-:W-:Y:S01]  /*50c0*/  FADD.FTZ R43, R43, R46 ;  /* 0x0000002e2b2b7221 */ /* 0x000fe20000010000 */
[----:B------:R-:W-:Y:S03]  /*50d0*/  MUFU.EX2 R154, R154 ;  /* 0x0000009a009a7308 */ /* 0x000fe60000000800 */
        /* <DEDUP_REMOVED lines=32> */
[----:B------:R-:W2:Y:S01]  /*52e0*/  LDSM.16.MT88.4 R16, [R216+0xd800] ;  /* 0x00d80000d810783b */ /* 0x000ea20000004200 */
        /* <DEDUP_REMOVED lines=34> */
[----:B------:R-:W-:-:S02]  /*5510*/  F2FP.F16.F32.PACK_AB R20, R149, R148 ;  /* 0x000000949514723e */ /* 0x000fc400000000ff */
[----:B------:R-:W-:Y:S01]  /*5520*/  F2FP.F16.F32.PACK_AB R21, R156, R153 ;  /* 0x000000999c15723e */ /* 0x000fe200000000ff */
[----:B------:R-:W-:Y:S02]  /*5530*/  FADD.FTZ R153, R153, R38 ;  /* 0x0000002699997221 */ /* 0x000fe40000010000 */
[C---:B----4-:R-:W-:Y:S01]  /*5540*/  HMMA.16816.F32 R108, R8.reuse, R12, R108 ;  /* 0x0000000c086c723c */ /* 0x050fe2000000186c */
[----:B------:R-:W-:Y:S01]  /*5550*/  F2FP.F16.F32.PACK_AB R22, R154, R151 ;  /* 0x000000979a16723e */ /* 0x000fe200000000ff */
[----:B------:R-:W1:Y:S01]  /*5560*/  MUFU.EX2 R150, R150 ;  /* 0x0000009600967308 */ /* 0x000e620000000800 */
[----:B------:R-:W-:Y:S01]  /*5570*/  F2FP.F16.F32.PACK_AB R23, R158, R155 ;  /* 0x0000009b9e17723e */ /* 0x000fe200000000ff */
[----:B------:R-:W-:Y:S02]  /*5580*/  FADD.FTZ R156, R156, R153 ;  /* 0x000000999c9c7221 */ /* 0x000fe40000010000 */
[----:B------:R-:W-:Y:S01]  /*5590*/  HMMA.16816.F32 R120, R8, R14, R120 ;  /* 0x0000000e0878723c */ /* 0x000fe20000001878 */
[----:B------:R-:W4:Y:S01]  /*55a0*/  LDSM.16.MT88.4 R12, [R217+0xe000] ;  /* 0x00e00000d90c783b */ /* 0x000f220000004200 */
        /* <DEDUP_REMOVED lines=8> */
[C---:B-----5:R-:W-:Y:S04]  /*5630*/  HMMA.16816.F32 R128, R20.reuse, R4, R128 ;  /* 0x000000041480723c */ /* 0x060fe80000001880 */
[----:B------:R-:W-:Y:S02]  /*5640*/  MUFU.EX2 R133, R133 ;  /* 0x0000008500857308 */ /* 0x000fe40000000800 */
[C---:B------:R-:W-:Y:S01]  /*5650*/  HMMA.16816.F32 R68, R20.reuse, R6, R68 ;  /* 0x000000061444723c */ /* 0x040fe20000001844 */
[----:B------:R-:W5:Y:S05]  /*5660*/  LDSM.16.MT88.4 R4, [R217+0x12000] ;  /* 0x01200000d904783b */ /* 0x000f6a0000004200 */
[C---:B--2---:R-:W-:Y:S01]  /*5670*/  HMMA.16816.F32 R72, R20.reuse, R16, R72 ;  /* 0x000000101448723c */ /* 0x044fe20000001848 */
[----:B------:R-:W-:Y:S05]  /*5680*/  MUFU.EX2 R244, R244 ;  /* 0x000000f400f47308 */ /* 0x000fea0000000800 */
        /* <DEDUP_REMOVED lines=8> */
[C---:B------:R-:W-:Y:S06]  /*5710*/  HMMA.16816.F32 R104, R20.reuse, R28, R104 ;  /* 0x0000001c1468723c */ /* 0x040fec0000001868 */
        /* <DEDUP_REMOVED lines=15> */
[C---:B--2---:R-:W-:Y:S06]  /*5810*/  HMMA.16816.F32 R80, R28.reuse, R8, R80 ;  /* 0x000000081c50723c */ /* 0x044fec0000001850 */
        /* <DEDUP_REMOVED lines=8> */
[----:B------:R-:W2:Y:S05]  /*58a0*/  LDSM.16.MT88.4 R16, [R218+0x12800] ;  /* 0x01280000da10783b */ /* 0x000eaa0000004200 */
        /* <DEDUP_REMOVED lines=11> */
[----:B--2---:R-:W-:Y:S01]  /*5960*/  HMMA.16816.F32 R104, R28, R16, R104 ;  /* 0x000000101c68723c */ /* 0x004fe20000001868 */
[----:B------:R-:W-:Y:S01]  /*5970*/  F2FP.F16.F32.PACK_AB R26, R165, R146 ;  /* 0x00000092a51a723e */ /* 0x000fe200000000ff */
[----:B------:R-:W-:Y:S01]  /*5980*/  FADD.FTZ R144, R145, R144 ;  /* 0x0000009091907221 */ /* 0x000fe20000010000 */
[----:B-1----:R-:W-:-:S03]  /*5990*/  F2FP.F16.F32.PACK_AB R27, R150, R143 ;  /* 0x0000008f961b723e */ /* 0x002fc600000000ff */
        /* <DEDUP_REMOVED lines=25> */
[C---:B--2---:R-:W-:Y:S06]  /*5b30*/  HMMA.16816.F32 R96, R24.reuse, R12, R96 ;  /* 0x0000000c1860723c */ /* 0x044fec0000001860 */
[C---:B------:R-:W-:Y:S01]  /*5b40*/  HMMA.16816.F32 R100, R24.reuse, R14, R100 ;  /* 0x0000000e1864723c */ /* 0x040fe20000001864 */
[----:B------:R-:W2:Y:S01]  /*5b50*/  MUFU.EX2 R34, R34 ;  /* 0x0000002200227308 */ /* 0x000ea20000000800 */
[----:B------:R-:W5:Y:S04]  /*5b60*/  LDSM.16.MT88.4 R12, [R219+0xf800] ;  /* 0x00f80000db0c783b */ /* 0x000f680000004200 */
[C---:B---3--:R-:W-:Y:S03]  /*5b70*/  HMMA.16816.F32 R108, R24.reuse, R4, R108 ;  /* 0x00000004186c723c */ /* 0x048fe6000000186c */
[----:B------:R-:W3:Y:S03]  /*5b80*/  MUFU.EX2 R35, R35 ;  /* 0x0000002300237308 */ /* 0x000ee60000000800 */
[----:B------:R-:W-:Y:S01]  /*5b90*/  HMMA.16816.F32 R120, R24, R6, R120 ;  /* 0x000000061878723c */ /* 0x000fe20000001878 */
[----:B----4-:R-:W-:-:S05]  /*5ba0*/  F2FP.F16.F32.PACK_AB R4, R33, R32 ;  /* 0x000000202104723e */ /* 0x010fca00000000ff */
[----:B------:R-:W-:Y:S01]  /*5bb0*/  HMMA.16816.F32 R128, R24, R20, R128 ;  /* 0x000000141880723c */ /* 0x000fe20000001880 */
[----:B--2---:R-:W-:Y:S02]  /*5bc0*/  F2FP.F16.F32.PACK_AB R6, R241, R34 ;  /* 0x00000022f106723e */ /* 0x004fe400000000ff */
[----:B------:R-:W-:-:S03]  /*5bd0*/  F2FP.F16.F32.PACK_AB R7, R244, R133 ;  /* 0x00000085f407723e */ /* 0x000fc600000000ff */
[----:B------:R-:W-:Y:S01]  /*5be0*/  HMMA.16816.F32 R68, R24, R22, R68 ;  /* 0x000000161844723c */ /* 0x000fe20000001844 */
[----:B------:R-:W2:Y:S01]  /*5bf0*/  LDSM.16.MT88.4 R20, [R217+0xf800] ;  /* 0x00f80000d914783b */ /* 0x000ea20000004200 */
[----:B---3--:R-:W-:Y:S01]  /*5c00*/  F2FP.F16.F32.PACK_AB R5, R136, R35 ;  /* 0x000000238805723e */ /* 0x008fe200000000ff */
        /* <DEDUP_REMOVED lines=14> */
[----:B------:R-:W3:Y:S03]  /*5cf0*/  LDSM.16.MT88.4 R12, [R219+0x13800] ;  /* 0x01380000db0c783b */ /* 0x000ee60000004200 */
        /* <DEDUP_REMOVED lines=9> */
[----:B--2---:R-:W-:Y:S01]  /*5d90*/  HMMA.16816.F32 R80, R4, R20, R80 ;  /* 0x000000140450723c */ /* 0x004fe20000001850 */
        /* <DEDUP_REMOVED lines=8> */
[----:B---3--:R-:W-:Y:S03]  /*5e20*/  HMMA.16816.F32 R96, R4, R12, R96 ;  /* 0x0000000c0460723c */ /* 0x008fe60000001860 */
        /* <DEDUP_REMOVED lines=34> */
.L_x_2355:
        /* <DEDUP_REMOVED lines=66> */
.L_x_2352:
[C---:B------:R-:W-:Y:S04]  /*6470*/  LEA R228, P0, R8.reuse, R228, 0x1 ;  /* 0x000000e408e47211 */ /* 0x040fe800078008ff */
[----:B------:R-:W-:Y:S02]  /*6480*/  LEA.HI.X R229, R8, R229, R0, 0x1, P0 ;  /* 0x000000e508e57211 */ /* 0x000fe400000f0c00 */
[----:B------:R-:W-:Y:S03]  /*6490*/  IADD3 R58, P0, R228, UR20, RZ ;  /* 0x00000014e43a7c10 */ /* 0x000fe6000ff1e0ff */
[----:B------:R-:W-:Y:S01]  /*64a0*/  @!PT LDS RZ, [RZ] ;  /* 0x00000000fffff984 */ /* 0x000fe20000000800 */
[----:B------:R-:W-:Y:S01]  /*64b0*/  @!PT LDS RZ, [RZ] ;  /* 0x00000000fffff984 */ /* 0x000fe20000000800 */
[----:B------:R-:W-:Y:S01]  /*64c0*/  @!PT LDS RZ, [RZ] ;  /* 0x00000000fffff984 */ /* 0x000fe20000000800 */
        /* <DEDUP_REMOVED lines=23> */
[----:B------:R-:W-:Y:S01]  /*6640*/  ISETP.GT.AND P0, PT, R242, R227, PT ;  /* 0x000000e3f200720c */ /* 0x000fe20003f04270 */
        /* <DEDUP_REMOVED lines=278> */
.L_x_2354:
        /* <DEDUP_REMOVED lines=36> */
.L_x_2353:
        /* <DEDUP_REMOVED lines=195> */
[----:B------:R-:W-:Y:S02]  /*8620*/  ISETP.GT.AND P0, PT, R242, R227, PT ;  /* 0x000000e3f200720c */ /* 0x000fe40003f04270 */
        /* <DEDUP_REMOVED lines=376> */
.L_x_2351:
[----:B------:R-:W1:Y:S01]  /*9db0*/  SHFL.BFLY PT, R4, R241, 0x2, 0x1f ;  /* 0x0c401f00f1047f89 */ /* 0x000e6200000e0000 */
[----:B------:R-:W2:Y:S01]  /*9dc0*/  S2UR UR4, SR_CgaCtaId ;  /* 0x00000000000479c3 */ /* 0x000ea20000008800 */
[----:B------:R-:W-:Y:S01]  /*9dd0*/  MOV R9, 0x3f800000 ;  /* 0x3f80000000097802 */ /* 0x000fe20000000f00 */
[----:B------:R-:W-:Y:S01]  /*9de0*/  UMOV UR5, 0x400 ;  /* 0x0000040000057882 */ /* 0x000fe20000000000 */
[----:B------:R-:W3:Y:S01]  /*9df0*/  SHFL.BFLY PT, R5, R244, 0x2, 0x1f ;  /* 0x0c401f00f4057f89 */ /* 0x000ee200000e0000 */
[----:B------:R-:W-:Y:S01]  /*9e00*/  MOV R8, 0x3f800000 ;  /* 0x3f80000000087802 */ /* 0x000fe20000000f00 */
[----:B------:R-:W-:Y:S01]  /*9e10*/  BSSY B0, `(.L_x_2356) ;  /* 0x00000d4000007945 */ /* 0x000fe20003800000 */
[----:B------:R-:W-:Y:S02]  /*9e20*/  LEA R239, R239, R234, 0x4 ;  /* 0x000000eaefef7211 */ /* 0x000fe400078e20ff */
[----:B------:R-:W-:Y:S01]  /*9e30*/  BAR.SYNC.DEFER_BLOCKING 0x0 ;  /* 0x0000000000007b1d */ /* 0x000fe20000010000 */
[----:B-1----:R-:W-:Y:S01]  /*9e40*/  FADD.FTZ R3, R4, R241 ;  /* 0x000000f104037221 */ /* 0x002fe20000010000 */
[----:B--2---:R-:W-:-:S04]  /*9e50*/  ULEA UR4, UR4, UR5, 0x18 ;  /* 0x0000000504047291 */ /* 0x004fc8000f8ec03f */
[----:B------:R-:W1:Y:S01]  /*9e60*/  S2R R4, SR_TID.X ;  /* 0x0000000000047919 */ /* 0x000e620000002100 */
[----:B---3--:R-:W-:Y:S01]  /*9e70*/  FADD.FTZ R10, R5, R244 ;  /* 0x000000f4050a7221 */ /* 0x008fe20000010000 */
[----:B------:R-:W2:Y:S04]  /*9e80*/  SHFL.BFLY PT, R6, R3, 0x1, 0x1f ;  /* 0x0c201f0003067f89 */ /* 0x000ea800000e0000 */
[----:B------:R-:W3:Y:S01]  /*9e90*/  SHFL.BFLY PT, R5, R10, 0x1, 0x1f ;  /* 0x0c201f000a057f89 */ /* 0x000ee200000e0000 */
[----:B--2---:R-:W-:Y:S01]  /*9ea0*/  FADD.FTZ R6, R3, R6 ;  /* 0x0000000603067221 */ /* 0x004fe20000010000 */
[----:B-1----:R-:W-:Y:S01]  /*9eb0*/  SHF.R.S32.HI R11, RZ, 0x1f, R4 ;  /* 0x0000001fff0b7819 */ /* 0x002fe20000011404 */
[----:B---3--:R-:W-:-:S03]  /*9ec0*/  FADD.FTZ R5, R10, R5 ;  /* 0x000000050a057221 */ /* 0x008fc60000010000 */
[----:B------:R-:W-:Y:S02]  /*9ed0*/  FSETP.NE.FTZ.AND P4, PT, R6, RZ, PT ;  /* 0x000000ff0600720b */ /* 0x000fe40003f95000 */
[-C--:B------:R-:W-:Y:S02]  /*9ee0*/  LEA.HI R13, R11, R4.reuse, RZ, 0x2 ;  /* 0x000000040b0d7211 */ /* 0x080fe400078f10ff */
[----:B------:R-:W-:Y:S02]  /*9ef0*/  FSETP.NE.FTZ.AND P3, PT, R5, RZ, PT ;  /* 0x000000ff0500720b */ /* 0x000fe40003f75000 */
[--C-:B------:R-:W-:Y:S02]  /*9f00*/  SHF.R.S32.HI R12, RZ, 0x2, R13.reuse ;  /* 0x00000002ff0c7819 */ /* 0x100fe4000001140d */
[----:B------:R-:W-:Y:S02]  /*9f10*/  SHF.R.S32.HI R7, RZ, 0x1f, R13 ;  /* 0x0000001fff077819 */ /* 0x000fe4000001140d */
[----:B------:R-:W-:-:S02]  /*9f20*/  LEA.HI R3, R11, R4, RZ, 0x5 ;  /* 0x000000040b037211 */ /* 0x000fc400078f28ff */
[----:B------:R-:W-:Y:S01]  /*9f30*/  LEA.HI R7, R7, R12, RZ, 0x3 ;  /* 0x0000000c07077211 */ /* 0x000fe200078f18ff */
[----:B------:R-:W1:Y:S01]  /*9f40*/  @P4 MUFU.RCP R9, R6 ;  /* 0x0000000600094308 */ /* 0x000e620000001000 */
[----:B------:R-:W-:Y:S02]  /*9f50*/  LOP3.LUT R13, R13, 0x1ffffffc, RZ, 0xc0, !PT ;  /* 0x1ffffffc0d0d7812 */ /* 0x000fe400078ec0ff */
[----:B------:R-:W-:Y:S02]  /*9f60*/  LOP3.LUT R7, R7, 0xfffffff8, RZ, 0xc0, !PT ;  /* 0xfffffff807077812 */ /* 0x000fe400078ec0ff */
[----:B------:R-:W-:Y:S02]  /*9f70*/  LEA.HI R11, R11, R4, RZ, 0x4 ;  /* 0x000000040b0b7211 */ /* 0x000fe400078f20ff */
[----:B------:R-:W-:Y:S01]  /*9f80*/  IADD3 R7, R12, -R7, RZ ;  /* 0x800000070c077210 */ /* 0x000fe20007ffe0ff */
[----:B------:R-:W2:Y:S01]  /*9f90*/  @P3 MUFU.RCP R8, R5 ;  /* 0x0000000500083308 */ /* 0x000ea20000001000 */
[----:B------:R-:W-:-:S02]  /*9fa0*/  SHF.R.S32.HI R10, RZ, 0x5, R3 ;  /* 0x00000005ff0a7819 */ /* 0x000fc40000011403 */
[----:B------:R-:W-:Y:S02]  /*9fb0*/  SHF.L.U32 R15, R7, 0x6, RZ ;  /* 0x00000006070f7819 */ /* 0x000fe400000006ff */
[----:B------:R-:W-:Y:S02]  /*9fc0*/  IADD3 R13, -R13, R4, RZ ;  /* 0x000000040d0d7210 */ /* 0x000fe40007ffe1ff */
[----:B------:R-:W-:Y:S01]  /*9fd0*/  LOP3.LUT R12, R7, 0x1, RZ, 0xc0, !PT ;  /* 0x00000001070c7812 */ /* 0x000fe200078ec0ff */
[----:B------:R-:W-:Y:S01]  /*9fe0*/  @P4 MUFU.LG2 R6, R6 ;  /* 0x0000000600064308 */ /* 0x000fe20000000c00 */
[----:B------:R-:W-:Y:S01]  /*9ff0*/  SHF.R.S32.HI R11, RZ, 0x4, R11 ;  /* 0x00000004ff0b7819 */ /* 0x000fe2000001140b */
[----:B-1----:R-:W-:Y:S01]  /*a000*/  FMUL.FTZ R128, R9, R128 ;  /* 0x0000008009807220 */ /* 0x002fe20000410000 */
[----:B------:R-:W-:Y:S01]  /*a010*/  LOP3.LUT R15, R15, 0x1c0, RZ, 0xc0, !PT ;  /* 0x000001c00f0f7812 */ /* 0x000fe200078ec0ff */
[C---:B------:R-:W-:Y:S01]  /*a020*/  FMUL.FTZ R129, R9.reuse, R129 ;  /* 0x0000008109817220 */ /* 0x040fe20000410000 */
[----:B------:R-:W-:Y:S01]  /*a030*/  LEA R10, R10, R13, 0x9 ;  /* 0x0000000d0a0a7211 */ /* 0x000fe200078e48ff */
[C---:B------:R-:W-:Y:S01]  /*a040*/  FMUL.FTZ R68, R9.reuse, R68 ;  /* 0x0000004409447220 */ /* 0x040fe20000410000 */
[----:B------:R-:W-:Y:S01]  /*a050*/  ISETP.NE.U32.AND P0, PT, R12, 0x1, PT ;  /* 0x000000010c00780c */ /* 0x000fe20003f05070 */
[C---:B------:R-:W-:Y:S01]  /*a060*/  FMUL.FTZ R69, R9.reuse, R69 ;  /* 0x0000004509457220 */ /* 0x040fe20000410000 */
[----:B------:R-:W-:Y:S01]  /*a070*/  LEA.HI R12, R232, R232, RZ, 0x1 ;  /* 0x000000e8e80c7211 */ /* 0x000fe200078f08ff */
[----:B------:R-:W-:Y:S01]  /*a080*/  FMUL.FTZ R72, R9, R72 ;  /* 0x0000004809487220 */ /* 0x000fe20000410000 */
[----:B------:R-:W-:Y:S01]  /*a090*/  SHF.L.U32 R13, R11, 0x6, RZ ;  /* 0x000000060b0d7819 */ /* 0x000fe200000006ff */
[----:B------:R-:W-:Y:S01]  /*a0a0*/  FMUL.FTZ R73, R9, R73 ;  /* 0x0000004909497220 */ /* 0x000fe20000410000 */
[----:B------:R-:W-:Y:S01]  /*a0b0*/  LEA.HI R15, R15, R15, RZ, 0x1d ;  /* 0x0000000f0f0f7211 */ /* 0x000fe200078fe8ff */
[C---:B------:R-:W-:Y:S01]  /*a0c0*/  FMUL.FTZ R76, R9.reuse, R76 ;  /* 0x0000004c094c7220 */ /* 0x040fe20000410000 */
[----:B------:R-:W-:Y:S01]  /*a0d0*/  SHF.L.U32 R14, R12, 0x2, RZ ;  /* 0x000000020c0e7819 */ /* 0x000fe200000006ff */
[----:B------:R-:W-:Y:S01]  /*a0e0*/  FMUL.FTZ R77, R9, R77 ;  /* 0x0000004d094d7220 */ /* 0x000fe20000410000 */
[----:B------:R-:W-:Y:S01]  /*a0f0*/  LOP3.LUT R13, R13, 0x1c0, RZ, 0xc0, !PT ;  /* 0x000001c00d0d7812 */ /* 0x000fe200078ec0ff */
[C---:B------:R-:W-:Y:S01]  /*a100*/  FMUL.FTZ R80, R9.reuse, R80 ;  /* 0x0000005009507220 */ /* 0x040fe20000410000 */
        /* <DEDUP_REMOVED lines=24> */
[----:B------:R-:W-:Y:S01]  /*a290*/  LOP3.LUT R14, R13, 0x38, R14, 0xf8, !PT ;  /* 0x000000380d0e7812 */ /* 0x000fe200078ef80e */
[C---:B--2---:R-:W-:Y:S01]  /*a2a0*/  FMUL.FTZ R131, R8.reuse, R131 ;  /* 0x0000008308837220 */ /* 0x044fe20000410000 */
[----:B------:R-:W-:Y:S01]  /*a2b0*/  SHF.R.U32.HI R13, RZ, 0x3, R13 ;  /* 0x00000003ff0d7819 */ /* 0x000fe2000001160d */
[----:B------:R-:W-:Y:S01]  /*a2c0*/  FMUL.FTZ R130, R8, R130 ;  /* 0x0000008208827220 */ /* 0x000fe20000410000 */
[----:B------:R-:W-:Y:S01]  /*a2d0*/  LOP3.LUT R9, R12, 0xffffffe, RZ, 0xc0, !PT ;  /* 0x0ffffffe0c097812 */ /* 0x000fe200078ec0ff */
[C---:B------:R-:W-:Y:S01]  /*a2e0*/  FMUL.FTZ R71, R8.reuse, R71 ;  /* 0x0000004708477220 */ /* 0x040fe20000410000 */
[----:B------:R-:W-:Y:S01]  /*a2f0*/  R2P PR, R7, 0x6 ;  /* 0x0000000607007804 */ /* 0x000fe20000000000 */
[----:B------:R-:W-:Y:S01]  /*a300*/  FMUL.FTZ R70, R8, R70 ;  /* 0x0000004608467220 */ /* 0x000fe20000410000 */
        /* <DEDUP_REMOVED lines=32> */
[----:B------:R-:W-:Y:S01]  /*a510*/  LOP3.LUT R13, R14, R13, RZ, 0x3c, !PT ;  /* 0x0000000d0e0d7212 */ /* 0x000fe200078e3cff */
[----:B------:R-:W1:Y:S01]  /*a520*/  @P3 MUFU.LG2 R5, R5 ;  /* 0x0000000500053308 */ /* 0x000e620000000c00 */
[----:B------:R-:W-:Y:S01]  /*a530*/  IADD3 R8, R232, -R9, RZ ;  /* 0x80000009e8087210 */ /* 0x000fe20007ffe0ff */
[----:B------:R-:W-:Y:S01]  /*a540*/  STS.64 [R10+0x800], R130 ;  /* 0x000800820a007388 */ /* 0x000fe20000000a00 */
[----:B------:R-:W-:-:S02]  /*a550*/  IADD3 R9, R10, -0x20, RZ ;  /* 0xffffffe00a097810 */ /* 0x000fc40007ffe0ff */
[----:B------:R-:W-:Y:S02]  /*a560*/  SEL R7, R7, 0xffffffc0, !P1 ;  /* 0xffffffc007077807 */ /* 0x000fe40004800000 */
[----:B------:R-:W-:Y:S02]  /*a570*/  @P0 IADD3 R9, R10, 0x20, RZ ;  /* 0x000000200a090810 */ /* 0x000fe40007ffe0ff */
[----:B------:R-:W-:Y:S02]  /*a580*/  SEL R12, R12, 0xffffff80, !P2 ;  /* 0xffffff800c0c7807 */ /* 0x000fe40005000000 */
[----:B------:R-:W-:Y:S01]  /*a590*/  LEA R8, R8, R13, 0x2 ;  /* 0x0000000d08087211 */ /* 0x000fe200078e10ff */
[----:B------:R-:W-:Y:S01]  /*a5a0*/  STS.64 [R9], R68 ;  /* 0x0000004409007388 */ /* 0x000fe20000000a00 */
[C---:B------:R-:W-:Y:S02]  /*a5b0*/  IADD3 R13, R10.reuse, R7, RZ ;  /* 0x000000070a0d7210 */ /* 0x040fe40007ffe0ff */
[-C--:B------:R-:W-:Y:S01]  /*a5c0*/  IADD3 R15, R7, R9.reuse, RZ ;  /* 0x00000009070f7210 */ /* 0x080fe20007ffe0ff */
[----:B------:R-:W-:Y:S01]  /*a5d0*/  STS.64 [R9+0x800], R70 ;  /* 0x0008004609007388 */ /* 0x000fe20000000a00 */
[-C--:B------:R-:W-:Y:S01]  /*a5e0*/  IADD3 R14, R10, R12.reuse, RZ ;  /* 0x0000000c0a0e7210 */ /* 0x080fe20007ffe0ff */
[----:B-1----:R-:W-:Y:S01]  /*a5f0*/  @P3 FMUL.FTZ R5, R5, 0.69314718246459960938 ;  /* 0x3f31721805053820 */ /* 0x002fe20000410000 */
[----:B------:R-:W-:Y:S01]  /*a600*/  IADD3 R16, R12, R9, RZ ;  /* 0x000000090c107210 */ /* 0x000fe20007ffe0ff */
[----:B------:R-:W-:Y:S01]  /*a610*/  STS.64 [R13], R72 ;  /* 0x000000480d007388 */ /* 0x000fe20000000a00 */
[----:B------:R-:W-:-:S02]  /*a620*/  IADD3 R17, R13, R12, RZ ;  /* 0x0000000c0d117210 */ /* 0x000fc40007ffe0ff */
[----:B------:R-:W-:Y:S01]  /*a630*/  IADD3 R12, R15, R12, RZ ;  /* 0x0000000c0f0c7210 */ /* 0x000fe20007ffe0ff */
[----:B------:R-:W-:Y:S01]  /*a640*/  STS.64 [R13+0x800], R74 ;  /* 0x0008004a0d007388 */ /* 0x000fe20000000a00 */
[----:B------:R-:W-:Y:S02]  /*a650*/  LOP3.LUT R3, R3, 0xffffffe0, RZ, 0xc0, !PT ;  /* 0xffffffe003037812 */ /* 0x000fe400078ec0ff */
[----:B------:R-:W-:Y:S01]  /*a660*/  SHF.L.U32 R232, R232, 0x2, RZ ;  /* 0x00000002e8e87819 */ /* 0x000fe200000006ff */
[----:B------:R1:W-:Y:S01]  /*a670*/  STS.64 [R15], R76 ;  /* 0x0000004c0f007388 */ /* 0x0003e20000000a00 */
[----:B------:R-:W-:Y:S02]  /*a680*/  IADD3 R3, -R3, R4, RZ ;  /* 0x0000000403037210 */ /* 0x000fe40007ffe1ff */
[----:B------:R-:W-:Y:S01]  /*a690*/  MOV R4, 0xff800000 ;  /* 0xff80000000047802 */ /* 0x000fe20000000f00 */
[----:B------:R2:W-:Y:S01]  /*a6a0*/  STS.64 [R15+0x800], R78 ;  /* 0x0008004e0f007388 */ /* 0x0005e20000000a00 */
[----:B------:R-:W-:-:S02]  /*a6b0*/  LOP3.LUT P0, RZ, R3, 0x3, RZ, 0xc0, !PT ;  /* 0x0000000303ff7812 */ /* 0x000fc4000780c0ff */
[----:B------:R-:W-:Y:S01]  /*a6c0*/  IADD3 R3, -R235, RZ, RZ ;  /* 0x000000ffeb037210 */ /* 0x000fe20007ffe1ff */
[----:B------:R3:W-:Y:S01]  /*a6d0*/  STS.64 [R14], R80 ;  /* 0x000000500e007388 */ /* 0x0007e20000000a00 */
[----:B------:R-:W-:-:S03]  /*a6e0*/  SHF.R.S32.HI R233, RZ, 0x1f, R232 ;  /* 0x0000001fffe97819 */ /* 0x000fc600000114e8 */
[----:B------:R-:W-:Y:S04]  /*a6f0*/  STS.64 [R14+0x800], R82 ;  /* 0x000800520e007388 */ /* 0x000fe80000000a00 */
[----:B------:R-:W-:Y:S04]  /*a700*/  STS.64 [R16], R84 ;  /* 0x0000005410007388 */ /* 0x000fe80000000a00 */
[----:B------:R-:W-:Y:S04]  /*a710*/  STS.64 [R16+0x800], R86 ;  /* 0x0008005610007388 */ /* 0x000fe80000000a00 */
[----:B------:R-:W-:Y:S01]  /*a720*/  STS.64 [R17], R88 ;  /* 0x0000005811007388 */ /* 0x000fe20000000a00 */
[----:B-1----:R-:W1:Y:S03]  /*a730*/  LDC R76, c[0x0][0x270] ;  /* 0x00009c00ff4c7b82 */ /* 0x002e660000000800 */
[----:B------:R-:W-:Y:S01]  /*a740*/  STS.64 [R17+0x800], R90 ;  /* 0x0008005a11007388 */ /* 0x000fe20000000a00 */
[----:B--2---:R-:W-:-:S03]  /*a750*/  LEA R78, R8, UR4, 0x2 ;  /* 0x00000004084e7c11 */ /* 0x004fc6000f8e10ff */
[----:B------:R-:W-:Y:S01]  /*a760*/  STS.64 [R12], R92 ;  /* 0x0000005c0c007388 */ /* 0x000fe20000000a00 */
[----:B------:R-:W1:Y:S03]  /*a770*/  S2UR UR4, SR_CTAID.Z ;  /* 0x00000000000479c3 */ /* 0x000e660000002700 */
[----:B------:R-:W-:Y:S01]  /*a780*/  STS.64 [R12+0x800], R94 ;  /* 0x0008005e0c007388 */ /* 0x000fe20000000a00 */
[----:B---3--:R-:W-:-:S03]  /*a790*/  @P4 FMUL.FTZ R81, R6, 0.69314718246459960938 ;  /* 0x3f31721806514820 */ /* 0x008fc60000410000 */
[----:B------:R-:W-:Y:S01]  /*a7a0*/  STS.64 [R10+0x4000], R96 ;  /* 0x004000600a007388 */ /* 0x000fe20000000a00 */
[----:B------:R-:W2:Y:S03]  /*a7b0*/  @P4 LDC R79, c[0x0][0x2e8] ;  /* 0x0000ba00ff4f4b82 */ /* 0x000ea60000000800 */
[----:B------:R-:W-:Y:S04]  /*a7c0*/  STS.64 [R10+0x4800], R98 ;  /* 0x004800620a007388 */ /* 0x000fe80000000a00 */
[----:B------:R-:W-:Y:S01]  /*a7d0*/  STS.64 [R9+0x4000], R100 ;  /* 0x0040006409007388 */ /* 0x000fe20000000a00 */
[----:B------:R-:W3:Y:S03]  /*a7e0*/  @P3 LDC R77, c[0x0][0x2e8] ;  /* 0x0000ba00ff4d3b82 */ /* 0x000ee60000000800 */
[----:B------:R4:W-:Y:S04]  /*a7f0*/  STS.64 [R9+0x4800], R102 ;  /* 0x0048006609007388 */ /* 0x0009e80000000a00 */
[----:B------:R2:W-:Y:S01]  /*a800*/  STS.64 [R13+0x4000], R104 ;  /* 0x004000680d007388 */ /* 0x0005e20000000a00 */
[----:B-1----:R-:W-:-:S03]  /*a810*/  IMAD R3, R76, R3, UR4 ;  /* 0x000000044c037e24 */ /* 0x002fc6000f8e0203 */
[----:B------:R1:W-:Y:S04]  /*a820*/  STS.64 [R13+0x4800], R106 ;  /* 0x0048006a0d007388 */ /* 0x0003e80000000a00 */
[----:B------:R1:W-:Y:S01]  /*a830*/  STS.64 [R15+0x4000], R124 ;  /* 0x0040007c0f007388 */ /* 0x0003e20000000a00 */
[----:B--2---:R-:W-:-:S03]  /*a840*/  @P4 FFMA.FTZ R4, R2, R79, R81 ;  /* 0x0000004f02044223 */ /* 0x004fc60000010051 */
[----:B------:R1:W-:Y:S04]  /*a850*/  STS.64 [R15+0x4800], R126 ;  /* 0x0048007e0f007388 */ /* 0x0003e80000000a00 */
[----:B------:R1:W-:Y:S04]  /*a860*/  STS.64 [R14+0x4000], R108 ;  /* 0x0040006c0e007388 */ /* 0x0003e80000000a00 */
[----:B------:R1:W-:Y:S01]  /*a870*/  STS.64 [R14+0x4800], R110 ;  /* 0x0048006e0e007388 */ /* 0x0003e20000000a00 */
[----:B----4-:R-:W2:Y:S03]  /*a880*/  LDC.64 R8, c[0x0][0x2c0] ;  /* 0x0000b000ff087b82 */ /* 0x010ea60000000a00 */
[----:B------:R1:W-:Y:S04]  /*a890*/  STS.64 [R16+0x4000], R120 ;  /* 0x0040007810007388 */ /* 0x0003e80000000a00 */
[----:B------:R1:W-:Y:S04]  /*a8a0*/  STS.64 [R16+0x4800], R122 ;  /* 0x0048007a10007388 */ /* 0x0003e80000000a00 */
[----:B------:R1:W-:Y:S04]  /*a8b0*/  STS.64 [R17+0x4000], R112 ;  /* 0x0040007011007388 */ /* 0x0003e80000000a00 */
[----:B------:R1:W-:Y:S04]  /*a8c0*/  STS.64 [R17+0x4800], R114 ;  /* 0x0048007211007388 */ /* 0x0003e80000000a00 */
[----:B------:R1:W-:Y:S04]  /*a8d0*/  STS.64 [R12+0x4000], R116 ;  /* 0x004000740c007388 */ /* 0x0003e80000000a00 */
[----:B------:R1:W-:Y:S01]  /*a8e0*/  STS.64 [R12+0x4800], R118 ;  /* 0x004800760c007388 */ /* 0x0003e20000000a00 */
[----:B------:R-:W-:Y:S06]  /*a8f0*/  BAR.SYNC.DEFER_BLOCKING 0x0 ;  /* 0x0000000000007b1d */ /* 0x000fec0000010000 */
[----:B------:R-:W2:Y:S01]  /*a900*/  S2R R7, SR_CTAID.Y ;  /* 0x0000000000077919 */ /* 0x000ea20000002600 */
[----:B------:R-:W4:Y:S01]  /*a910*/  S2R R10, SR_CTAID.X ;  /* 0x00000000000a7919 */ /* 0x000f220000002500 */
[----:B------:R1:W1:Y:S04]  /*a920*/  LDS.128 R72, [R78] ;  /* 0x000000004e487984 */ /* 0x0002680000000c00 */
[----:B------:R1:W1:Y:S04]  /*a930*/  LDS.128 R68, [R78+0x800] ;  /* 0x000800004e447984 */ /* 0x0002680000000c00 */
[----:B------:R1:W1:Y:S04]  /*a940*/  LDS.128 R64, [R78+0x1000] ;  /* 0x001000004e407984 */ /* 0x0002680000000c00 */
[----:B------:R1:W1:Y:S04]  /*a950*/  LDS.128 R60, [R78+0x1800] ;  /* 0x001800004e3c7984 */ /* 0x0002680000000c00 */
[----:B------:R1:W1:Y:S01]  /*a960*/  LDS.128 R56, [R78+0x2000] ;  /* 0x002000004e387984 */ /* 0x0002620000000c00 */
[----:B--2---:R-:W-:Y:S01]  /*a970*/  IMAD R7, R7, R8, R235 ;  /* 0x0000000807077224 */ /* 0x004fe200078e02eb */
[----:B------:R-:W-:Y:S01]  /*a980*/  MOV R8, 0xff800000 ;  /* 0xff80000000087802 */ /* 0x000fe20000000f00 */
[----:B---3--:R-:W-:Y:S01]  /*a990*/  @P3 FFMA.FTZ R8, R0, R77, R5 ;  /* 0x0000004d00083223 */ /* 0x008fe20000010005 */
[----:B------:R2:W3:Y:S01]  /*a9a0*/  LDS.128 R52, [R78+0x2800] ;  /* 0x002800004e347984 */ /* 0x0004e20000000c00 */
[----:B----4-:R-:W-:Y:S01]  /*a9b0*/  SHF.L.U32 R6, R10, 0x6, RZ ;  /* 0x000000060a067819 */ /* 0x010fe200000006ff */
[----:B------:R-:W-:-:S02]  /*a9c0*/  IMAD R3, R7, R76, R3 ;  /* 0x0000004c07037224 */ /* 0x000fc400078e0203 */
[----:B------:R2:W4:Y:S02]  /*a9d0*/  LDS.128 R48, [R78+0x3000] ;  /* 0x003000004e307984 */ /* 0x0005240000000c00 */
[----:B------:R-:W-:Y:S02]  /*a9e0*/  IMAD R6, R3, R9, R6 ;  /* 0x0000000903067224 */ /* 0x000fe400078e0206 */
        /* <DEDUP_REMOVED lines=9> */
[----:B---3--:R-:W-:Y:S05]  /*aa80*/  @P0 BRA `(.L_x_2357) ;  /* 0x0000000000300947 */ /* 0x008fea0003800000 */
[----:B------:R-:W-:Y:S01]  /*aa90*/  IMAD R9, R10, -0x40, R9 ;  /* 0xffffffc00a097824 */ /* 0x000fe200078e0209 */
[----:B------:R-:W-:Y:S01]  /*aaa0*/  SHF.R.S32.HI R3, RZ, 0x1f, R239 ;  /* 0x0000001fff037819 */ /* 0x000fe200000114ef */
[C---:B------:R-:W-:Y:S01]  /*aab0*/  VIADD R2, R239.reuse, 0x8 ;  /* 0x00000008ef027836 */ /* 0x040fe20000000000 */
[----:B------:R-:W-:Y:S01]  /*aac0*/  IADD3 R0, P0, R6, R239, RZ ;  /* 0x000000ef06007210 */ /* 0x000fe20007f1e0ff */
[----:B------:R-:W-:Y:S01]  /*aad0*/  ULDC.64 UR4, c[0x0][0x2b8] ;  /* 0x0000ae0000047ab9 */ /* 0x000fe20000000a00 */
[-C--:B------:R-:W-:Y:S02]  /*aae0*/  ISETP.GE.AND P2, PT, R239, R9.reuse, PT ;  /* 0x00000009ef00720c */ /* 0x080fe40003f46270 */
[----:B------:R-:W-:Y:S02]  /*aaf0*/  ISETP.GE.AND P1, PT, R2, R9, PT ;  /* 0x000000090200720c */ /* 0x000fe40003f26270 */
[----:B------:R-:W-:Y:S02]  /*ab00*/  LEA.HI.X.SX32 R3, R6, R3, 0x1, P0 ;  /* 0x0000000306037211 */ /* 0x000fe400000f0eff */
[----:B------:R-:W-:-:S04]  /*ab10*/  LEA R2, P0, R0, UR4, 0x2 ;  /* 0x0000000400027c11 */ /* 0x000fc8000f8010ff */
[----:B------:R-:W-:-:S05]  /*ab20*/  LEA.HI.X R3, R0, UR5, R3, 0x2, P0 ;  /* 0x0000000500037c11 */ /* 0x000fca00080f1403 */
[----:B------:R3:W-:Y:S04]  /*ab30*/  @!P2 STG.E desc[UR18][R2.64], R4 ;  /* 0x000000040200a986 */ /* 0x0007e8000c101912 */
[----:B------:R3:W-:Y:S02]  /*ab40*/  @!P1 STG.E desc[UR18][R2.64+0x20], R8 ;  /* 0x0000200802009986 */ /* 0x0007e4000c101912 */
.L_x_2357:
[----:B------:R-:W-:Y:S05]  /*ab50*/  BSYNC B0 ;  /* 0x0000000000007941 */ /* 0x000fea0003800000 */
.L_x_2356:
[----:B------:R-:W-:Y:S01]  /*ab60*/  ULDC UR4, c[0x0][0x2dc] ;  /* 0x0000b70000047ab9 */ /* 0x000fe20000000800 */
[----:B------:R-:W-:-:S04]  /*ab70*/  IMAD.WIDE R232, R11, 0x80, R232 ;  /* 0x000000800be87825 */ /* 0x000fc800078e02e8 */
[----:B------:R-:W-:Y:S01]  /*ab80*/  IMAD R6, R6, UR4, RZ ;  /* 0x0000000406067c24 */ /* 0x000fe2000f8e02ff */
[----:B------:R-:W-:-:S04]  /*ab90*/  ULDC.64 UR4, c[0x0][0x288] ;  /* 0x0000a20000047ab9 */ /* 0x000fc80000000a00 */
[----:B------:R-:W-:-:S04]  /*aba0*/  IADD3 R0, P0, R6, R232, RZ ;  /* 0x000000e806007210 */ /* 0x000fc80007f1e0ff */
[----:B---3--:R-:W-:Y:S02]  /*abb0*/  LEA.HI.X.SX32 R3, R6, R233, 0x1, P0 ;  /* 0x000000e906037211 */ /* 0x008fe400000f0eff */
[----:B------:R-:W-:-:S04]  /*abc0*/  LEA R2, P0, R0, UR4, 0x2 ;  /* 0x0000000400027c11 */ /* 0x000fc8000f8010ff */
[----:B------:R-:W-:-:S05]  /*abd0*/  LEA.HI.X R3, R0, UR5, R3, 0x2, P0 ;  /* 0x0000000500037c11 */ /* 0x000fca00080f1403 */
[----:B-1----:R-:W-:Y:S04]  /*abe0*/  STG.E.128 desc[UR18][R2.64], R72 ;  /* 0x0000004802007986 */ /* 0x002fe8000c101d12 */
[----:B------:R-:W-:Y:S04]  /*abf0*/  STG.E.128 desc[UR18][R2.64+0x1000], R68 ;  /* 0x0010004402007986 */ /* 0x000fe8000c101d12 */
[----:B------:R-:W-:Y:S04]  /*ac00*/  STG.E.128 desc[UR18][R2.64+0x2000], R64 ;  /* 0x0020004002007986 */ /* 0x000fe8000c101d12 */
[----:B------:R-:W-:Y:S04]  /*ac10*/  STG.E.128 desc[UR18][R2.64+0x3000], R60 ;  /* 0x0030003c02007986 */ /* 0x000fe8000c101d12 */
[----:B------:R-:W-:Y:S04]  /*ac20*/  STG.E.128 desc[UR18][R2.64+0x4000], R56 ;  /* 0x0040003802007986 */ /* 0x000fe8000c101d12 */
[----:B------:R-:W-:Y:S04]  /*ac30*/  STG.E.128 desc[UR18][R2.64+0x5000], R52 ;  /* 0x0050003402007986 */ /* 0x000fe8000c101d12 */
[----:B----4-:R-:W-:Y:S04]  /*ac40*/  STG.E.128 desc[UR18][R2.64+0x6000], R48 ;  /* 0x0060003002007986 */ /* 0x010fe8000c101d12 */
[----:B------:R-:W-:Y:S04]  /*ac50*/  STG.E.128 desc[UR18][R2.64+0x7000], R44 ;  /* 0x0070002c02007986 */ /* 0x000fe8000c101d12 */
[----:B------:R-:W-:Y:S04]  /*ac60*/  STG.E.128 desc[UR18][R2.64+0x100], R40 ;  /* 0x0001002802007986 */ /* 0x000fe8000c101d12 */
[----:B------:R-:W-:Y:S04]  /*ac70*/  STG.E.128 desc[UR18][R2.64+0x1100], R36 ;  /* 0x0011002402007986 */ /* 0x000fe8000c101d12 */
[----:B------:R-:W-:Y:S04]  /*ac80*/  STG.E.128 desc[UR18][R2.64+0x2100], R32 ;  /* 0x0021002002007986 */ /* 0x000fe8000c101d12 */
[----:B------:R-:W-:Y:S04]  /*ac90*/  STG.E.128 desc[UR18][R2.64+0x3100], R28 ;  /* 0x0031001c02007986 */ /* 0x000fe8000c101d12 */
[----:B------:R-:W-:Y:S04]  /*aca0*/  STG.E.128 desc[UR18][R2.64+0x4100], R24 ;  /* 0x0041001802007986 */ /* 0x000fe8000c101d12 */
[----:B------:R-:W-:Y:S04]  /*acb0*/  STG.E.128 desc[UR18][R2.64+0x5100], R20 ;  /* 0x0051001402007986 */ /* 0x000fe8000c101d12 */
[----:B------:R-:W-:Y:S04]  /*acc0*/  STG.E.128 desc[UR18][R2.64+0x6100], R16 ;  /* 0x0061001002007986 */ /* 0x000fe8000c101d12 */
[----:B------:R-:W-:Y:S01]  /*acd0*/  STG.E.128 desc[UR18][R2.64+0x7100], R12 ;  /* 0x0071000c02007986 */ /* 0x000fe2000c101d12 */
[----:B------:R-:W-:Y:S05]  /*ace0*/  EXIT ;  /* 0x000000000000794d */ /* 0x000fea0003800000 */
.L_x_2358:
        /* <DEDUP_REMOVED lines=9> */
.L_x_8372:


//--------------------- .text._ZN5flash24flash_fwd_splitkv_kernelI23Flash_fwd_kernel_traitsILi128ELi64ELi128ELi4ELb0ELb0EN7cutlass6half_tE19Flash_kernel_traitsILi128ELi64ELi128ELi4ES3_EELb1ELb0ELb0ELb1ELb1ELb1ELb1ELb0EEEvNS_16Flash_fwd_paramsE --------------------------
	.section	.text._ZN5flash24flash_fwd_splitkv_kernelI23Flash_fwd_kernel_traitsILi128ELi64ELi128ELi4ELb0ELb0EN7cutlass6half_tE19Flash_kernel_traitsILi128ELi64ELi128ELi4ES3_EELb1ELb0ELb0ELb1ELb1ELb1ELb1ELb0EEEvNS_16Flash_fwd_paramsE,"ax",@progbits
	.align	128
        .global         _ZN5flash24flash_fwd_splitkv_kernelI23Flash_fwd_kernel_traitsILi128ELi64ELi128ELi4ELb0ELb0EN7cutlass6half_tE19Flash_kernel_traitsILi128ELi64ELi128ELi4ES3_EELb1ELb0ELb0ELb1ELb1ELb1ELb1ELb0EEEvNS_16Flash_fwd_paramsE
        .type           _ZN5flash24flash_fwd_splitkv_kernelI23Flash_fwd_kernel_traitsILi128ELi64ELi128ELi4ELb0ELb0EN7cutlass6half_tE19Flash_kernel_traitsILi128ELi64ELi128ELi4ES3_EELb1ELb0ELb0ELb1ELb1ELb1ELb1ELb0EEEvNS_16Flash_fwd_paramsE,@function
        .size           _ZN5flash24flash_fwd_splitkv_kernelI23Flash_fwd_kernel_traitsILi128ELi64ELi128ELi4ELb0ELb0EN7cutlass6half_tE19Flash_kernel_traitsILi128ELi64ELi128ELi4ES3_EELb1ELb0ELb0ELb1ELb1ELb1ELb1ELb0EEEvNS_16Flash_fwd_paramsE,(.L_x_8373 - _ZN5flash24flash_fwd_splitkv_kernelI23Flash_fwd_kernel_traitsILi128ELi64ELi128ELi4ELb0ELb0EN7cutlass6half_tE19Flash_kernel_traitsILi128ELi64ELi128ELi4ES3_EELb1ELb0ELb0ELb1ELb1ELb1ELb1ELb0EEEvNS_16Flash_fwd_paramsE)
        .other          _ZN5flash24flash_fwd_splitkv_kernelI23Flash_fwd_kernel_traitsILi128ELi64ELi128ELi4ELb0ELb0EN7cutlass6half_tE19Flash_kernel_traitsILi128ELi64ELi128ELi4ES3_EELb1ELb0ELb0ELb1ELb1ELb1ELb1ELb0EEEvNS_16Flash_fwd_paramsE,@"STO_CUDA_ENTRY STV_DEFAULT"
_ZN5flash24flash_fwd_splitkv_kernelI23Flash_fwd_kernel_traitsILi128ELi64ELi128ELi4ELb0ELb0EN7cutlass6half_tE19Flash_kernel_traitsILi128ELi64ELi128ELi4ES3_EELb1ELb0ELb0ELb1ELb1ELb1ELb1ELb0EEEvNS_16Flash_fwd_paramsE:
.text._ZN5flash24flash_fwd_splitkv_kernelI23Flash_fwd_kernel_traitsILi128ELi64ELi128ELi4ELb0ELb0EN7cutlass6half_tE19Flash_kernel_traitsILi128ELi64ELi128ELi4ES3_EELb1ELb0ELb0ELb1ELb1ELb1ELb1ELb0EEEvNS_16Flash_fwd_paramsE:
        /* <DEDUP_REMOVED lines=45> */
[----:B-1----:R-:W-:-:S04]  /*02d0*/  IABS R7, R6 ;  /* 0x0000000600077213 */ /* 0x002fc80000000000 */
[----:B------:R-:W1:Y:S01]  /*02e0*/  I2F.RP R3, R7 ;  /* 0x0000000700037306 */ /* 0x000e620000209400 */
[----:B--2---:R-:W-:-:S05]  /*02f0*/  VIADD R2, R2, 0x7f ;  /* 0x0000007f02027836 */ /* 0x004fca0000000000 */
[----:B------:R-:W-:-:S04]  /*0300*/  SHF.R.S32.HI R11, RZ, 0x1f, R2 ;  /* 0x0000001fff0b7819 */ /* 0x000fc80000011402 */
[----:B------:R-:W-:Y:S01]  /*0310*/  LEA.HI R11, R11, R2, RZ, 0x7 ;  /* 0x000000020b0b7211 */ /* 0x000fe200078f38ff */
[----:B-1----:R-:W1:Y:S03]  /*0320*/  MUFU.RCP R4, R3 ;  /* 0x0000000300047308 */ /* 0x002e660000001000 */
[----:B------:R-:W-:-:S05]  /*0330*/  LEA.HI.SX32 R11, R11, R6, 0x19 ;  /* 0x000000060b0b7211 */ /* 0x000fca00078fcaff */
[----:B------:R-:W-:-:S05]  /*0340*/  VIADD R11, R11, 0xffffffff ;  /* 0xffffffff0b0b7836 */ /* 0x000fca0000000000 */
[----:B------:R-:W-:Y:S02]  /*0350*/  IABS R10, R11 ;  /* 0x0000000b000a7213 */ /* 0x000fe40000000000 */
[-C--:B------:R-:W-:Y:S01]  /*0360*/  LOP3.LUT R11, R11, R6.reuse, RZ, 0x3c, !PT ;  /* 0x000000060b0b7212 */ /* 0x080fe200078e3cff */
[----:B-1----:R-:W-:Y:S01]  /*0370*/  VIADD R4, R4, 0xffffffe ;  /* 0x0ffffffe04047836 */ /* 0x002fe20000000000 */
[----:B------:R-:W-:-:S03]  /*0380*/  IABS R3, R6 ;  /* 0x0000000600037213 */ /* 0x000fc60000000000 */
[----:B------:R-:W1:Y:S02]  /*0390*/  F2I.FTZ.U32.TRUNC.NTZ R5, R4 ;  /* 0x0000000400057305 */ /* 0x000e64000021f000 */
[----:B------:R-:W-:Y:S02]  /*03a0*/  IMAD.MOV R3, RZ, RZ, -R3 ;  /* 0x000000ffff037224 */ /* 0x000fe400078e0a03 */
        /* <DEDUP_REMOVED lines=47> */
[C---:B------:R-:W-:Y:S02]  /*06a0*/  VIADD R6, R0.reuse, 0x8 ;  /* 0x0000000800067836 */ /* 0x040fe40000000000 */
        /* <DEDUP_REMOVED lines=67> */
.L_x_2359:
        /* <DEDUP_REMOVED lines=22> */
.L_x_2360:
        /* <DEDUP_REMOVED lines=79> */
.L_x_2361:
        /* <DEDUP_REMOVED lines=49> */
[----:B---3--:R-:W-:-:S04]  /*1440*/  IMAD.WIDE.U32 R16, R15, R4, R22 ;  /* 0x000000040f107225 */ /* 0x008fc800078e0016 */
[-C--:B-1----:R-:W-:Y:S02]  /*1450*/  IMAD R8, R19, R2.reuse, RZ ;  /* 0x0000000213087224 */ /* 0x082fe400078e02ff */
[----:B------:R-:W-:-:S04]  /*1460*/  IMAD.WIDE.U32 R18, R13, R2, R20 ;  /* 0x000000020d127225 */ /* 0x000fc800078e0014 */
[----:B------:R-:W-:Y:S02]  /*1470*/  IMAD R3, R13, R3, R8 ;  /* 0x000000030d037224 */ /* 0x000fe400078e0208 */
[----:B------:R-:W-:Y:S02]  /*1480*/  IMAD R8, R9, R4, RZ ;  /* 0x0000000409087224 */ /* 0x000fe400078e02ff */
[----:B------:R-:W-:Y:S02]  /*1490*/  IMAD.IADD R14, R19, 0x1, R3 ;  /* 0x00000001130e7824 */ /* 0x000fe400078e0203 */
[----:B------:R-:W-:Y:S01]  /*14a0*/  IMAD R5, R15, R5, R8 ;  /* 0x000000050f057224 */ /* 0x000fe200078e0208 */
[----:B------:R-:W-:-:S04]  /*14b0*/  MOV R8, R15 ;  /* 0x0000000f00087202 */ /* 0x000fc80000000f00 */
[----:B------:R-:W-:-:S07]  /*14c0*/  IADD3 R13, R17, R5, RZ ;  /* 0x00000005110d7210 */ /* 0x000fce0007ffe0ff */
.L_x_2362:
[----:B--2---:R-:W-:Y:S01]  /*14d0*/  SHF.R.S32.HI R39, RZ, 0x1f, R6 ;  /* 0x0000001fff277819 */ /* 0x004fe20000011406 */
[----:B------:R-:W-:Y:S01]  /*14e0*/  ULDC.64 UR4, c[0x0][0x228] ;  /* 0x00008a0000047ab9 */ /* 0x000fe20000000a00 */
[----:B------:R-:W-:Y:S01]  /*14f0*/  SHF.R.S32.HI R20, RZ, 0x1f, R239 ;  /* 0x0000001fff147819 */ /* 0x000fe200000114ef */
[----:B------:R-:W1:Y:S01]  /*1500*/  S2UR UR20, SR_CgaCtaId ;  /* 0x00000000001479c3 */ /* 0x000e620000008800 */
[-C--:B------:R-:W-:Y:S01]  /*1510*/  LEA.HI R2, R39, R6.reuse, RZ, 0x3 ;  /* 0x0000000627027211 */ /* 0x080fe200078f18ff */
[----:B------:R-:W-:Y:S01]  /*1520*/  ULDC.64 UR14, c[0x0][0x240] ;  /* 0x00009000000e7ab9 */ /* 0x000fe20000000a00 */
[----:B------:R-:W-:Y:S01]  /*1530*/  ULDC.64 UR10, c[0x0][0x268] ;  /* 0x00009a00000a7ab9 */ /* 0x000fe20000000a00 */
[----:B------:R-:W-:Y:S01]  /*1540*/  IMAD R20, R20, UR4, RZ ;  /* 0x0000000414147c24 */ /* 0x000fe2000f8e02ff */
[----:B------:R-:W-:Y:S01]  /*1550*/  LOP3.LUT R3, R2, 0xfffffff8, RZ, 0xc0, !PT ;  /* 0xfffffff802037812 */ /* 0x000fe200078ec0ff */
[----:B------:R-:W-:Y:S01]  /*1560*/  IMAD R9, R9, UR10, RZ ;  /* 0x0000000a09097c24 */ /* 0x000fe2000f8e02ff */
[----:B------:R-:W-:Y:S01]  /*1570*/  SHF.R.S32.HI R26, RZ, 0x3, R2 ;  /* 0x00000003ff1a7819 */ /* 0x000fe20000011402 */
[----:B------:R-:W-:Y:S01]  /*1580*/  IMAD R5, R239, UR5, R20 ;  /* 0x00000005ef057c24 */ /* 0x000fe2000f8e0214 */
[----:B------:R-:W-:Y:S01]  /*1590*/  LEA.HI R4, R39, R6, RZ, 0x4 ;  /* 0x0000000627047211 */ /* 0x000fe200078f20ff */
[----:B------:R-:W-:Y:S01]  /*15a0*/  IMAD.IADD R3, R6, 0x1, -R3 ;  /* 0x0000000106037824 */ /* 0x000fe200078e0a03 */
[----:B------:R-:W-:Y:S01]  /*15b0*/  SHF.R.S32.HI R27, RZ, 0x1f, R26 ;  /* 0x0000001fff1b7819 */ /* 0x000fe2000001141a */
[----:B------:R-:W-:Y:S01]  /*15c0*/  IMAD.SHL.U32 R19, R26, 0x40, RZ ;  /* 0x000000401a137824 */ /* 0x000fe200078e00ff */
[----:B------:R-:W-:Y:S01]  /*15d0*/  ULDC.64 UR12, c[0x0][0x210] ;  /* 0x00008400000c7ab9 */ /* 0x000fe20000000a00 */
[----:B------:R-:W-:Y:S01]  /*15e0*/  IMAD.SHL.U32 R22, R3, 0x8, RZ ;  /* 0x0000000803167824 */ /* 0x000fe200078e00ff */
[----:B------:R-:W-:Y:S01]  /*15f0*/  SHF.R.S32.HI R17, RZ, 0x4, R4 ;  /* 0x00000004ff117819 */ /* 0x000fe20000011404 */
[----:B------:R-:W-:Y:S01]  /*1600*/  IMAD.WIDE R30, R0, 0x40, R26 ;  /* 0x00000040001e7825 */ /* 0x000fe200078e021a */
[----:B------:R-:W-:-:S02]  /*1610*/  LOP3.LUT R19, R19, 0x1c0, RZ, 0xc0, !PT ;  /* 0x000001c013137812 */ /* 0x000fc400078ec0ff */
[--C-:B------:R-:W-:Y:S01]  /*1620*/  SHF.R.S32.HI R23, RZ, 0x1f, R22.reuse ;  /* 0x0000001fff177819 */ /* 0x100fe20000011416 */
[----:B------:R-:W-:Y:S01]  /*1630*/  IMAD R9, R8, UR11, R9 ;  /* 0x0000000b08097c24 */ /* 0x000fe2000f8e0209 */
[C---:B------:R-:W-:Y:S02]  /*1640*/  IADD3 R28, P1, R22.reuse, R16, RZ ;  /* 0x00000010161c7210 */ /* 0x040fe40007f3e0ff */
[--C-:B------:R-:W-:Y:S01]  /*1650*/  LOP3.LUT R16, R19, 0x38, R22.reuse, 0xf8, !PT ;  /* 0x0000003813107812 */ /* 0x100fe200078ef816 */
[----:B------:R-:W-:Y:S01]  /*1660*/  IMAD.WIDE.U32 R24, R239, UR4, R22 ;  /* 0x00000004ef187c25 */ /* 0x000fe2000f8e0016 */
[----:B------:R-:W-:Y:S01]  /*1670*/  ULDC.64 UR4, c[0x0][0x258] ;  /* 0x0000960000047ab9 */ /* 0x000fe20000000a00 */
[----:B------:R-:W-:Y:S02]  /*1680*/  IADD3 R18, P0, R22, R18, RZ ;  /* 0x0000001216127210 */ /* 0x000fe40007f1e0ff */
[----:B------:R-:W-:Y:S01]  /*1690*/  IMAD.IADD R25, R25, 0x1, R5 ;  /* 0x0000000119197824 */ /* 0x000fe200078e0205 */
[----:B------:R-:W-:Y:S01]  /*16a0*/  SHF.R.S32.HI R5, RZ, 0x1f, R12 ;  /* 0x0000001fff057819 */ /* 0x000fe2000001140c */
[----:B------:R-:W-:Y:S01]  /*16b0*/  IMAD.X R29, R23, 0x1, R13, P1 ;  /* 0x00000001171d7824 */ /* 0x000fe200008e060d */
[----:B------:R-:W-:Y:S01]  /*16c0*/  SHF.R.U32.HI R19, RZ, 0x3, R19 ;  /* 0x00000003ff137819 */ /* 0x000fe20000011613 */
[----:B------:R-:W-:Y:S01]  /*16d0*/  IMAD R13, R27, UR6, RZ ;  /* 0x000000061b0d7c24 */ /* 0x000fe2000f8e02ff */
[----:B------:R-:W-:Y:S01]  /*16e0*/  LEA.HI R20, R4, R17, RZ, 0x1 ;  /* 0x0000001104147211 */ /* 0x000fe200078f08ff */
[----:B------:R-:W-:Y:S01]  /*16f0*/  IMAD R5, R5, UR4, RZ ;  /* 0x0000000405057c24 */ /* 0x000fe2000f8e02ff */
[----:B------:R-:W-:Y:S01]  /*1700*/  LOP3.LUT R16, R16, R19, RZ, 0x3c, !PT ;  /* 0x0000001310107212 */ /* 0x000fe200078e3cff */
[----:B------:R-:W-:Y:S01]  /*1710*/  IMAD.WIDE.U32 R24, R12, UR4, R24 ;  /* 0x000000040c187c25 */ /* 0x000fe2000f8e0018 */
[----:B------:R-:W-:-:S02]  /*1720*/  LEA.HI R15, R39, R6, RZ, 0x6 ;  /* 0x00000006270f7211 */ /* 0x000fc400078f30ff */
[----:B------:R-:W-:Y:S01]  /*1730*/  LOP3.LUT R20, R20, 0xfffffffe, RZ, 0xc0, !PT ;  /* 0xfffffffe14147812 */ /* 0x000fe200078ec0ff */
[----:B------:R-:W-:Y:S01]  /*1740*/  IMAD R5, R12, UR5, R5 ;  /* 0x000000050c057c24 */ /* 0x000fe2000f8e0205 */
[----:B------:R-:W-:Y:S01]  /*1750*/  ULDC.64 UR4, c[0x0][0x218] ;  /* 0x0000860000047ab9 */ /* 0x000fe20000000a00 */
[----:B------:R-:W-:Y:S01]  /*1760*/  IMAD.X R19, R23, 0x1, R14, P0 ;  /* 0x0000000117137824 */ /* 0x000fe200000e060e */
[C---:B------:R-:W-:Y:S01]  /*1770*/  IADD3 R11, P0, R26.reuse, R11, RZ ;  /* 0x0000000b1a0b7210 */ /* 0x040fe20007f1e0ff */
[C---:B------:R-:W-:Y:S01]  /*1780*/  IMAD R13, R26.reuse, UR7, R13 ;  /* 0x000000071a0d7c24 */ /* 0x040fe2000f8e020d */
[----:B------:R-:W-:Y:S01]  /*1790*/  LEA.HI R39, R39, R6, RZ, 0x5 ;  /* 0x0000000627277211 */ /* 0x000fe200078f28ff */
[----:B------:R-:W-:-:S03]  /*17a0*/  IMAD.WIDE.U32 R28, R26, UR6, R28 ;  /* 0x000000061a1c7c25 */ /* 0x000fc6000f8e001c */
[----:B------:R-:W-:Y:S01]  /*17b0*/  SHF.R.S32.HI R38, RZ, 0x5, R39 ;  /* 0x00000005ff267819 */ /* 0x000fe20000011427 */
[----:B------:R-:W-:Y:S02]  /*17c0*/  IMAD.IADD R25, R25, 0x1, R5 ;  /* 0x0000000119197824 */ /* 0x000fe400078e0205 */
[----:B------:R-:W-:Y:S02]  /*17d0*/  IMAD R5, R31, UR14, RZ ;  /* 0x0000000e1f057c24 */ /* 0x000fe4000f8e02ff */
        /* <DEDUP_REMOVED lines=8> */
[----:B------:R-:W-:Y:S01]  /*1860*/  IMAD.WIDE.U32 R18, R8, UR10, R18 ;  /* 0x0000000a08127c25 */ /* 0x000fe2000f8e0012 */
[----:B------:R-:W-:Y:S01]  /*1870*/  ULDC.64 UR10, c[0x0][0x250] ;  /* 0x00009400000a7ab9 */ /* 0x000fe20000000a00 */
[----:B------:R-:W-:Y:S01]  /*1880*/  LEA R12, P0, R24, UR12, 0x1 ;  /* 0x0000000c180c7c11 */ /* 0x000fe2000f8008ff */
[----:B------:R-:W-:Y:S01]  /*1890*/  USHF.L.U32 UR4, UR14, 0x5, URZ ;  /* 0x000000050e047899 */ /* 0x000fe2000800063f */
[----:B------:R-:W-:Y:S01]  /*18a0*/  IMAD.IADD R5, R25, 0x1, R5 ;  /* 0x0000000119057824 */ /* 0x000fe200078e0205 */
[----:B------:R-:W-:Y:S01]  /*18b0*/  USHF.L.U64.HI UR12, UR14, 0x5, UR15 ;  /* 0x000000050e0c7899 */ /* 0x000fe2000801020f */
[----:B------:R-:W-:Y:S01]  /*18c0*/  IMAD R10, R10, UR10, RZ ;  /* 0x0000000a0a0a7c24 */ /* 0x000fe2000f8e02ff */
[----:B------:R-:W-:Y:S01]  /*18d0*/  USHF.L.U32 UR15, UR6, 0x5, URZ ;  /* 0x00000005060f7899 */ /* 0x000fe2000800063f */
[----:B------:R-:W-:Y:S01]  /*18e0*/  IMAD.IADD R19, R19, 0x1, R9 ;  /* 0x0000000113137824 */ /* 0x000fe200078e0209 */
[----:B------:R-:W-:Y:S01]  /*18f0*/  LEA.HI.X R13, R24, UR13, R5, 0x1, P0 ;  /* 0x0000000d180d7c11 */ /* 0x000fe200080f0c05 */
[C---:B------:R-:W-:Y:S01]  /*1900*/  IMAD R5, R11.reuse, UR11, R10 ;  /* 0x0000000b0b057c24 */ /* 0x040fe2000f8e020a */
[----:B------:R-:W-:Y:S01]  /*1910*/  IADD3 R10, P0, R12, UR4, RZ ;  /* 0x000000040c0a7c10 */ /* 0x000fe2000ff1e0ff */
[----:B------:R-:W-:Y:S01]  /*1920*/  IMAD.WIDE.U32 R8, R11, UR10, R18 ;  /* 0x0000000a0b087c25 */ /* 0x000fe2000f8e0012 */
[----:B------:R-:W-:-:S02]  /*1930*/  USHF.L.U64.HI UR14, UR6, 0x5, UR7 ;  /* 0x00000005060e7899 */ /* 0x000fc40008010207 */
[----:B------:R-:W-:Y:S01]  /*1940*/  IADD3.X R11, R13, UR12, RZ, P0, !PT ;  /* 0x0000000c0d0b7c10 */ /* 0x000fe200087fe4ff */
[----:B------:R-:W-:Y:S01]  /*1950*/  IMAD.SHL.U32 R15, R15, 0x8, RZ ;  /* 0x000000080f0f7824 */ /* 0x000fe200078e00ff */
[----:B------:R-:W-:Y:S01]  /*1960*/  IADD3 R18, P0, R10, UR4, RZ ;  /* 0x000000040a127c10 */ /* 0x000fe2000ff1e0ff */
[----:B------:R-:W-:Y:S01]  /*1970*/  IMAD.IADD R0, R17, 0x1, -R20 ;  /* 0x0000000111007824 */ /* 0x000fe200078e0a14 */
[----:B------:R-:W-:Y:S01]  /*1980*/  USHF.L.U32 UR20, UR10, 0x5, URZ ;  /* 0x000000050a147899 */ /* 0x000fe2000800063f */
[----:B------:R-:W-:Y:S01]  /*1990*/  IMAD.IADD R233, R9, 0x1, R5 ;  /* 0x0000000109e97824 */ /* 0x000fe200078e0205 */
[----:B------:R-:W-:Y:S01]  /*19a0*/  IADD3.X R19, R11, UR12, RZ, P0, !PT ;  /* 0x0000000c0b137c10 */ /* 0x000fe200087fe4ff */
[----:B------:R-:W-:Y:S01]  /*19b0*/  USHF.L.U64.HI UR11, UR10, 0x5, UR11 ;  /* 0x000000050a0b7899 */ /* 0x000fe2000801020b */
[----:B------:R-:W-:Y:S01]  /*19c0*/  IADD3 R20, P0, R18, UR4, RZ ;  /* 0x0000000412147c10 */ /* 0x000fe2000ff1e0ff */
[----:B------:R-:W-:Y:S01]  /*19d0*/  IMAD.SHL.U32 R5, R0, 0x8, RZ ;  /* 0x0000000800057824 */ /* 0x000fe200078e00ff */
[----:B------:R-:W-:Y:S01]  /*19e0*/  LOP3.LUT R15, R16, 0x7ffffe00, R15, 0xf8, !PT ;  /* 0x7ffffe00100f7812 */ /* 0x000fe200078ef80f */
[----:B------:R-:W-:Y:S01]  /*19f0*/  UIADD3 UR4, UR5, 0x4000, URZ ;  /* 0x0000400005047890 */ /* 0x000fe2000fffe03f */
[----:B------:R-:W-:Y:S01]  /*1a00*/  IADD3.X R21, R19, UR12, RZ, P0, !PT ;  /* 0x0000000c13157c10 */ /* 0x000fe200087fe4ff */
[----:B------:R-:W-:Y:S01]  /*1a10*/  ULDC.64 UR12, c[0x0][0x220] ;  /* 0x00008800000c7ab9 */ /* 0x000fe20000000a00 */
[----:B------:R-:W-:Y:S01]  /*1a20*/  IADD3 R16, P0, R234, UR15, RZ ;  /* 0x0000000fea107c10 */ /* 0x000fe2000ff1e0ff */
[----:B------:R-:W-:Y:S01]  /*1a30*/  IMAD R133, R38, 0x10, R133 ;  /* 0x0000001026857824 */ /* 0x000fe200078e0285 */
[----:B------:R-:W-:-:S02]  /*1a40*/  LEA R237, R15, UR5, 0x1 ;  /* 0x000000050fed7c11 */ /* 0x000fc4000f8e08ff */
[----:B------:R-:W-:Y:S02]  /*1a50*/  IADD3.X R17, R235, UR14, RZ, P0, !PT ;  /* 0x0000000eeb117c10 */ /* 0x000fe400087fe4ff */
[----:B------:R-:W-:Y:S01]  /*1a60*/  IADD3 R14, P0, R16, UR15, RZ ;  /* 0x0000000f100e7c10 */ /* 0x000fe2000ff1e0ff */
[----:B------:R-:W-:Y:S01]  /*1a70*/  @!PT LDS RZ, [RZ] ;  /* 0x00000000fffff984 */ /* 0x000fe20000000800 */
[----:B------:R-:W-:Y:S01]  /*1a80*/  @!PT LDS RZ, [RZ] ;  /* 0x00000000fffff984 */ /* 0x000fe20000000800 */
[----:B------:R-:W-:Y:S01]  /*1a90*/  @!PT LDS RZ, [RZ] ;  /* 0x00000000fffff984 */ /* 0x000fe20000000800 */
[----:B------:R-:W-:Y:S03]  /*1aa0*/  LDGSTS.E.BYPASS.LTC128B.128 [R237], desc[UR18][R12.64] ;  /* 0x000000000ced7fae */ /* 0x000fe6000b901d52 */
[----:B------:R-:W-:Y:S01]  /*1ab0*/  IADD3.X R15, R17, UR14, RZ, P0, !PT ;  /* 0x0000000e110f7c10 */ /* 0x000fe200087fe4ff */
[----:B------:R1:W-:Y:S04]  /*1ac0*/  LDGSTS.E.BYPASS.LTC128B.128 [R237+0x2000], desc[UR18][R12.64+0x80] ;  /* 0x020000800ced7fae */ /* 0x0003e8000b901d52 */
[----:B------:R-:W-:Y:S04]  /*1ad0*/  LDGSTS.E.BYPASS.LTC128B.128 [R237+0x800], desc[UR18][R10.64] ;  /* 0x008000000aed7fae */ /* 0x000fe8000b901d52 */
[----:B------:R2:W-:Y:S04]  /*1ae0*/  LDGSTS.E.BYPASS.LTC128B.128 [R237+0x2800], desc[UR18][R10.64+0x80] ;  /* 0x028000800aed7fae */ /* 0x0005e8000b901d52 */
[----:B------:R-:W-:Y:S04]  /*1af0*/  LDGSTS.E.BYPASS.LTC128B.128 [R237+0x1000], desc[UR18][R18.64] ;  /* 0x0100000012ed7fae */ /* 0x000fe8000b901d52 */
[----:B------:R-:W-:Y:S04]  /*1b00*/  LDGSTS.E.BYPASS.LTC128B.128 [R237+0x3000], desc[UR18][R18.64+0x80] ;  /* 0x0300008012ed7fae */ /* 0x000fe8000b901d52 */
[----:B------:R-:W-:Y:S04]  /*1b10*/  LDGSTS.E.BYPASS.LTC128B.128 [R237+0x1800], desc[UR18][R20.64] ;  /* 0x0180000014ed7fae */ /* 0x000fe8000b901d52 */
[----:B------:R3:W-:Y:S01]  /*1b20*/  LDGSTS.E.BYPASS.LTC128B.128 [R237+0x3800], desc[UR18][R20.64+0x80] ;  /* 0x0380008014ed7fae */ /* 0x0007e2000b901d52 */
[----:B-1----:R-:W-:-:S03]  /*1b30*/  IADD3 R12, P0, R14, UR15, RZ ;  /* 0x0000000f0e0c7c10 */ /* 0x002fc6000ff1e0ff */
[----:B------:R-:W-:Y:S01]  /*1b40*/  LDGSTS.E.BYPASS.LTC128B.128 [R237+0x4000], desc[UR18][R234.64] ;  /* 0x04000000eaed7fae */ /* 0x000fe2000b901d52 */
[----:B------:R-:W-:-:S03]  /*1b50*/  IADD3.X R13, R15, UR14, RZ, P0, !PT ;  /* 0x0000000e0f0d7c10 */ /* 0x000fc600087fe4ff */
[----:B------:R-:W-:Y:S01]  /*1b60*/  LDGSTS.E.BYPASS.LTC128B.128 [R237+0x8000], desc[UR18][R234.64+0x80] ;  /* 0x08000080eaed7fae */ /* 0x000fe2000b901d52 */
[----:B--2---:R-:W-:-:S03]  /*1b70*/  LOP3.LUT R11, R4, 0xfffffff0, RZ, 0xc0, !PT ;  /* 0xfffffff0040b7812 */ /* 0x004fc600078ec0ff */
[----:B------:R-:W-:Y:S04]  /*1b80*/  LDGSTS.E.BYPASS.LTC128B.128 [R237+0x4800], desc[UR18][R16.64] ;  /* 0x0480000010ed7fae */ /* 0x000fe8000b901d52 */
[----:B------:R1:W-:Y:S01]  /*1b90*/  LDGSTS.E.BYPASS.LTC128B.128 [R237+0x8800], desc[UR18][R16.64+0x80] ;  /* 0x0880008010ed7fae */ /* 0x0003e2000b901d52 */
[----:B------:R-:W-:-:S03]  /*1ba0*/  IMAD.IADD R236, R6, 0x1, -R11 ;  /* 0x0000000106ec7824 */ /* 0x000fc600078e0a0b */
[----:B------:R-:W-:Y:S02]  /*1bb0*/  LDGSTS.E.BYPASS.LTC128B.128 [R237+0x5000], desc[UR18][R14.64] ;  /* 0x050000000eed7fae */ /* 0x000fe4000b901d52 */
[----:B------:R-:W-:Y:S02]  /*1bc0*/  SHF.R.S32.HI R11, RZ, 0x1f, R236 ;  /* 0x0000001fff0b7819 */ /* 0x000fe400000114ec */
[----:B------:R2:W-:Y:S02]  /*1bd0*/  LDGSTS.E.BYPASS.LTC128B.128 [R237+0x9000], desc[UR18][R14.64+0x80] ;  /* 0x090000800eed7fae */ /* 0x0005e4000b901d52 */
[----:B------:R-:W-:Y:S02]  /*1be0*/  LEA.HI R4, R11, R236, RZ, 0x3 ;  /* 0x000000ec0b047211 */ /* 0x000fe400078f18ff */
[----:B---3--:R-:W-:Y:S01]  /*1bf0*/  IADD3 R20, P0, R12, UR15, RZ ;  /* 0x0000000f0c147c10 */ /* 0x008fe2000ff1e0ff */
[----:B------:R-:W-:Y:S01]  /*1c00*/  LDGSTS.E.BYPASS.LTC128B.128 [R237+0x5800], desc[UR18][R12.64] ;  /* 0x058000000ced7fae */ /* 0x000fe2000b901d52 */
[----:B------:R-:W-:-:S02]  /*1c10*/  LOP3.LUT R11, R4, 0xfffffff8, RZ, 0xc0, !PT ;  /* 0xfffffff8040b7812 */ /* 0x000fc400078ec0ff */
[----:B------:R-:W-:Y:S01]  /*1c20*/  IADD3.X R21, R13, UR14, RZ, P0, !PT ;  /* 0x0000000e0d157c10 */ /* 0x000fe200087fe4ff */
[----:B------:R3:W-:Y:S01]  /*1c30*/  LDGSTS.E.BYPASS.LTC128B.128 [R237+0x9800], desc[UR18][R12.64+0x80] ;  /* 0x098000800ced7fae */ /* 0x0007e2000b901d52 */
[----:B------:R-:W-:Y:S01]  /*1c40*/  IADD3 R18, P0, R20, UR15, RZ ;  /* 0x0000000f14127c10 */ /* 0x000fe2000ff1e0ff */
[----:B------:R-:W-:Y:S02]  /*1c50*/  IMAD.IADD R40, R236, 0x1, -R11 ;  /* 0x00000001ec287824 */ /* 0x000fe400078e0a0b */
[----:B------:R-:W-:Y:S01]  /*1c60*/  LDGSTS.E.BYPASS.LTC128B.128 [R237+0x6000], desc[UR18][R20.64] ;  /* 0x0600000014ed7fae */ /* 0x000fe2000b901d52 */
[----:B------:R-:W-:Y:S01]  /*1c70*/  IADD3.X R19, R21, UR14, RZ, P0, !PT ;  /* 0x0000000e15137c10 */ /* 0x000fe200087fe4ff */
[C---:B------:R-:W-:Y:S01]  /*1c80*/  IMAD.SHL.U32 R10, R40.reuse, 0x40, RZ ;  /* 0x00000040280a7824 */ /* 0x040fe200078e00ff */
[----:B------:R-:W-:Y:S01]  /*1c90*/  LOP3.LUT P1, RZ, R40, 0x2, RZ, 0xc0, !PT ;  /* 0x0000000228ff7812 */ /* 0x000fe2000782c0ff */
[----:B------:R-:W-:Y:S01]  /*1ca0*/  LDGSTS.E.BYPASS.LTC128B.128 [R237+0xa000], desc[UR18][R20.64+0x80] ;  /* 0x0a00008014ed7fae */ /* 0x000fe2000b901d52 */
[----:B-1----:R-:W-:-:S03]  /*1cb0*/  IADD3 R16, P0, R18, UR15, RZ ;  /* 0x0000000f12107c10 */ /* 0x002fc6000ff1e0ff */
[----:B------:R-:W-:Y:S01]  /*1cc0*/  LDGSTS.E.BYPASS.LTC128B.128 [R237+0x6800], desc[UR18][R18.64] ;  /* 0x0680000012ed7fae */ /* 0x000fe2000b901d52 */
[----:B------:R-:W-:Y:S02]  /*1cd0*/  LOP3.LUT R10, R10, 0x1c0, RZ, 0xc0, !PT ;  /* 0x000001c00a0a7812 */ /* 0x000fe400078ec0ff */
[----:B------:R-:W-:Y:S01]  /*1ce0*/  IADD3.X R17, R19, UR14, RZ, P0, !PT ;  /* 0x0000000e13117c10 */ /* 0x000fe200087fe4ff */
[----:B------:R1:W-:Y:S01]  /*1cf0*/  LDGSTS.E.BYPASS.LTC128B.128 [R237+0xa800], desc[UR18][R18.64+0x80] ;  /* 0x0a80008012ed7fae */ /* 0x0003e2000b901d52 */
[----:B--2---:R-:W-:-:S03]  /*1d00*/  IADD3 R14, P0, R16, UR15, RZ ;  /* 0x0000000f100e7c10 */ /* 0x004fc6000ff1e0ff */
[----:B------:R-:W-:Y:S01]  /*1d10*/  LDGSTS.E.BYPASS.LTC128B.128 [R237+0x7000], desc[UR18][R16.64] ;  /* 0x0700000010ed7fae */ /* 0x000fe2000b901d52 */
[----:B------:R-:W-:-:S03]  /*1d20*/  IADD3.X R15, R17, UR14, RZ, P0, !PT ;  /* 0x0000000e110f7c10 */ /* 0x000fc600087fe4ff */
[----:B------:R2:W-:Y:S01]  /*1d30*/  LDGSTS.E.BYPASS.LTC128B.128 [R237+0xb000], desc[UR18][R16.64+0x80] ;  /* 0x0b00008010ed7fae */ /* 0x0005e2000b901d52 */
[C---:B------:R-:W-:Y:S01]  /*1d40*/  LEA R232, P0, R8.reuse, UR12, 0x1 ;  /* 0x0000000c08e87c11 */ /* 0x040fe2000f8008ff */
[----:B---3--:R-:W-:Y:S02]  /*1d50*/  IMAD.SHL.U32 R13, R3, 0x40, RZ ;  /* 0x00000040030d7824 */ /* 0x008fe400078e00ff */
[----:B------:R-:W-:Y:S01]  /*1d60*/  LDGSTS.E.BYPASS.LTC128B.128 [R237+0x7800], desc[UR18][R14.64] ;  /* 0x078000000eed7fae */ /* 0x000fe2000b901d52 */
[----:B------:R-:W-:Y:S02]  /*1d70*/  LEA.HI.X R233, R8, UR13, R233, 0x1, P0 ;  /* 0x0000000d08e97c11 */ /* 0x000fe400080f0ce9 */
[----:B------:R-:W-:Y:S01]  /*1d80*/  IADD3 R8, P0, R232, UR20, RZ ;  /* 0x00000014e8087c10 */ /* 0x000fe2000ff1e0ff */
[----:B------:R3:W-:Y:S01]  /*1d90*/  LDGSTS.E.BYPASS.LTC128B.128 [R237+0xb800], desc[UR18][R14.64+0x80] ;  /* 0x0b8000800eed7fae */ /* 0x0007e2000b901d52 */
[----:B------:R-:W-:Y:S02]  /*1da0*/  LOP3.LUT R13, R13, 0x1c0, RZ, 0xc0, !PT ;  /* 0x000001c00d0d7812 */ /* 0x000fe400078ec0ff */
[----:B------:R-:W-:Y:S01]  /*1db0*/  IADD3.X R9, R233, UR11, RZ, P0, !PT ;  /* 0x0000000be9097c10 */ /* 0x000fe200087fe4ff */
[----:B------:R-:W0:Y:S01]  /*1dc0*/  LDGDEPBAR ;  /* 0x00000000000079af */ /* 0x000e220000000000 */
[----:B------:R-:W-:-:S02]  /*1dd0*/  LOP3.LUT R11, R13, 0x8, R2, 0xf8, !PT ;  /* 0x000000080d0b7812 */ /* 0x000fc400078ef802 */
[----:B------:R-:W-:Y:S02]  /*1de0*/  IADD3 R12, P0, R8, UR20, RZ ;  /* 0x00000014080c7c10 */ /* 0x000fe4000ff1e0ff */
[----:B------:R-:W-:Y:S02]  /*1df0*/  SHF.R.U32.HI R2, RZ, 0x3, R13 ;  /* 0x00000003ff027819 */ /* 0x000fe4000001160d */
[----:B------:R-:W-:Y:S02]  /*1e00*/  IADD3.X R13, R9, UR11, RZ, P0, !PT ;  /* 0x0000000b090d7c10 */ /* 0x000fe400087fe4ff */
[----:B------:R-:W-:Y:S02]  /*1e10*/  LOP3.LUT R11, R11, R2, RZ, 0x3c, !PT ;  /* 0x000000020b0b7212 */ /* 0x000fe400078e3cff */
[----:B-1----:R-:W-:Y:S02]  /*1e20*/  IADD3 R18, P0, R12, UR20, RZ ;  /* 0x000000140c127c10 */ /* 0x002fe4000ff1e0ff */
[----:B------:R-:W-:Y:S01]  /*1e30*/  LOP3.LUT R2, R10, 0x8, R5, 0xf8, !PT ;  /* 0x000000080a027812 */ /* 0x000fe200078ef805 */
[----:B------:R-:W-:Y:S01]  /*1e40*/  IMAD R0, R0, 0x200, R11 ;  /* 0x0000020000007824 */ /* 0x000fe200078e020b */
[----:B------:R-:W-:-:S02]  /*1e50*/  SHF.R.U32.HI R5, RZ, 0x3, R10 ;  /* 0x00000003ff057819 */ /* 0x000fc4000001160a */
[----:B------:R-:W-:Y:S02]  /*1e60*/  IADD3.X R19, R13, UR11, RZ, P0, !PT ;  /* 0x0000000b0d137c10 */ /* 0x000fe400087fe4ff */
[----:B------:R-:W-:Y:S02]  /*1e70*/  IADD3 R10, P0, R18, UR20, RZ ;  /* 0x00000014120a7c10 */ /* 0x000fe4000ff1e0ff */
[----:B------:R-:W-:Y:S01]  /*1e80*/  LOP3.LUT R2, R2, R5, RZ, 0x3c, !PT ;  /* 0x0000000502027212 */ /* 0x000fe200078e3cff */
[----:B------:R-:W-:Y:S01]  /*1e90*/  IMAD.SHL.U32 R5, R4, 0x40, RZ ;  /* 0x0000004004057824 */ /* 0x000fe200078e00ff */
[----:B------:R-:W-:Y:S01]  /*1ea0*/  IADD3.X R11, R19, UR11, RZ, P0, !PT ;  /* 0x0000000b130b7c10 */ /* 0x000fe200087fe4ff */
[----:B------:R-:W-:-:S04]  /*1eb0*/  DEPBAR.LE SB0, 0x0 ;  /* 0x000080000000791a */ /* 0x000fc80000000000 */
[----:B------:R-:W-:Y:S01]  /*1ec0*/  BAR.SYNC.DEFER_BLOCKING 0x0 ;  /* 0x0000000000007b1d */ /* 0x000fe20000010000 */
[----:B--2---:R-:W-:Y:S01]  /*1ed0*/  IADD3 R16, P0, R10, UR20, RZ ;  /* 0x000000140a107c10 */ /* 0x004fe2000ff1e0ff */
[----:B------:R-:W-:Y:S01]  /*1ee0*/  IMAD.MOV.U32 R4, RZ, RZ, 0x20 ;  /* 0x00000020ff047424 */ /* 0x000fe200078e00ff */
[----:B------:R-:W-:Y:S02]  /*1ef0*/  LOP3.LUT R5, R5, 0xfffffe00, RZ, 0xc0, !PT ;  /* 0xfffffe0005057812 */ /* 0x000fe400078ec0ff */
[----:B------:R-:W-:Y:S02]  /*1f00*/  IADD3.X R17, R11, UR11, RZ, P0, !PT ;  /* 0x0000000b0b117c10 */ /* 0x000fe400087fe4ff */
[----:B---3--:R-:W-:Y:S02]  /*1f10*/  IADD3 R14, P0, R16, UR20, RZ ;  /* 0x00000014100e7c10 */ /* 0x008fe4000ff1e0ff */
[----:B------:R-:W-:Y:S02]  /*1f20*/  LEA R37, R0, UR5, 0x1 ;  /* 0x0000000500257c11 */ /* 0x000fe4000f8e08ff */
[----:B------:R-:W-:-:S02]  /*1f30*/  IADD3.X R15, R17, UR11, RZ, P0, !PT ;  /* 0x0000000b110f7c10 */ /* 0x000fc400087fe4ff */
[----:B------:R-:W-:Y:S01]  /*1f40*/  LEA R229, R0, UR4, 0x1 ;  /* 0x0000000400e57c11 */ /* 0x000fe2000f8e08ff */
[----:B------:R-:W-:Y:S01]  /*1f50*/  IMAD.MOV.U32 R0, RZ, RZ, 0x40 ;  /* 0x00000040ff007424 */ /* 0x000fe200078e00ff */
[----:B------:R-:W-:Y:S01]  /*1f60*/  SEL R4, R4, 0xffffffe0, !P1 ;  /* 0xffffffe004047807 */ /* 0x000fe20004800000 */
[----:B------:R-:W-:Y:S01]  /*1f70*/  ULDC UR4, c[0x0][0x39c] ;  /* 0x0000e70000047ab9 */ /* 0x000fe20000000800 */
[----:B------:R-:W-:Y:S01]  /*1f80*/  LOP3.LUT P1, RZ, R40, 0x4, RZ, 0xc0, !PT ;  /* 0x0000000428ff7812 */ /* 0x000fe2000782c0ff */
[----:B------:R-:W-:Y:S01]  /*1f90*/  VIADD R227, R229, 0x20 ;  /* 0x00000020e5e37836 */ /* 0x000fe20000000000 */
[----:B------:R-:W-:Y:S01]  /*1fa0*/  LOP3.LUT R223, R2, R5, RZ, 0xfc, !PT ;  /* 0x0000000502df7212 */ /* 0x000fe200078efcff */
        /* <DEDUP_REMOVED lines=10> */
[----:B------:R-:W-:Y:S04]  /*2050*/  LDGSTS.E.BYPASS.LTC128B.128 [R237+0x11800], desc[UR18][R18.64+0x80] ;  /* 0x1180008012ed7fae */ /* 0x000fe8000b901d52 */
[----:B------:R-:W-:Y:S04]  /*2060*/  LDGSTS.E.BYPASS.LTC128B.128 [R237+0xe000], desc[UR18][R10.64] ;  /* 0x0e0000000aed7fae */ /* 0x000fe8000b901d52 */
[----:B------:R3:W-:Y:S01]  /*2070*/  LDGSTS.E.BYPASS.LTC128B.128 [R237+0x12000], desc[UR18][R10.64+0x80] ;  /* 0x120000800aed7fae */ /* 0x0007e2000b901d52 */
[----:B-1----:R-:W-:-:S03]  /*2080*/  IMAD R9, R38, 0x400, R5 ;  /* 0x0000040026097824 */ /* 0x002fc600078e0205 */
[----:B------:R-:W-:Y:S01]  /*2090*/  LDGSTS.E.BYPASS.LTC128B.128 [R237+0xe800], desc[UR18][R16.64] ;  /* 0x0e80000010ed7fae */ /* 0x000fe2000b901d52 */
[----:B------:R-:W-:-:S03]  /*20a0*/  IMAD.IADD R230, R9, 0x1, R2 ;  /* 0x0000000109e67824 */ /* 0x000fc600078e0202 */
[----:B------:R1:W-:Y:S01]  /*20b0*/  LDGSTS.E.BYPASS.LTC128B.128 [R237+0x12800], desc[UR18][R16.64+0x80] ;  /* 0x1280008010ed7fae */ /* 0x0003e2000b901d52 */
[----:B--2---:R-:W-:-:S03]  /*20c0*/  IADD3 R12, P0, R14, UR20, RZ ;  /* 0x000000140e0c7c10 */ /* 0x004fc6000ff1e0ff */
[----:B------:R-:W-:Y:S01]  /*20d0*/  LDGSTS.E.BYPASS.LTC128B.128 [R237+0xf000], desc[UR18][R14.64] ;  /* 0x0f0000000eed7fae */ /* 0x000fe2000b901d52 */
[----:B------:R-:W-:Y:S02]  /*20e0*/  LEA R230, R230, UR5, 0x1 ;  /* 0x00000005e6e67c11 */ /* 0x000fe4000f8e08ff */
[----:B------:R-:W-:Y:S01]  /*20f0*/  IADD3.X R13, R15, UR11, RZ, P0, !PT ;  /* 0x0000000b0f0d7c10 */ /* 0x000fe200087fe4ff */
[----:B------:R-:W-:Y:S01]  /*2100*/  LDGSTS.E.BYPASS.LTC128B.128 [R237+0x13000], desc[UR18][R14.64+0x80] ;  /* 0x130000800eed7fae */ /* 0x000fe2000b901d52 */
[----:B------:R-:W-:Y:S01]  /*2110*/  LOP3.LUT P0, RZ, R3, 0x2, RZ, 0xc0, !PT ;  /* 0x0000000203ff7812 */ /* 0x000fe2000780c0ff */
[----:B------:R-:W-:Y:S02]  /*2120*/  IMAD.IADD R228, R230, 0x1, R4 ;  /* 0x00000001e6e47824 */ /* 0x000fe400078e0204 */
[----:B------:R-:W-:Y:S04]  /*2130*/  LDGSTS.E.BYPASS.LTC128B.128 [R237+0xf800], desc[UR18][R12.64] ;  /* 0x0f8000000ced7fae */ /* 0x000fe8000b901d52 */
[----:B------:R2:W-:Y:S04]  /*2140*/  LDGSTS.E.BYPASS.LTC128B.128 [R237+0x13800], desc[UR18][R12.64+0x80] ;  /* 0x138000800ced7fae */ /* 0x0005e8000b901d52 */
[----:B---3--:R-:W-:Y:S02]  /*2150*/  LDSM.16.M88.4 R8, [R230] ;  /* 0x00000000e608783b */ /* 0x008fe40000000200 */
[----:B------:R-:W-:Y:S01]  /*2160*/  @P0 VIADD R227, R229, 0xffffffe0 ;  /* 0xffffffe0e5e30836 */ /* 0x000fe20000000000 */
[----:B------:R-:W-:Y:S01]  /*2170*/  LOP3.LUT P0, RZ, R3, 0x4, RZ, 0xc0, !PT ;  /* 0x0000000403ff7812 */ /* 0x000fe2000780c0ff */
[----:B------:R-:W3:Y:S01]  /*2180*/  LDSM.16.M88.4 R44, [R37+0x4000] ;  /* 0x00400000252c783b */ /* 0x000ee20000000200 */
[C---:B------:R-:W-:Y:S01]  /*2190*/  SEL R3, R0.reuse, 0xffffffc0, !P1 ;  /* 0xffffffc000037807 */ /* 0x040fe20004800000 */
[C---:B------:R-:W-:Y:S01]  /*21a0*/  VIADD R219, R227.reuse, 0x800 ;  /* 0x00000800e3db7836 */ /* 0x040fe20000000000 */
[----:B------:R-:W-:Y:S01]  /*21b0*/  SEL R0, R0, 0xffffffc0, !P0 ;  /* 0xffffffc000007807 */ /* 0x000fe20004000000 */
[----:B------:R-:W4:Y:S01]  /*21c0*/  LDSM.16.M88.4 R80, [R37+0x4800] ;  /* 0x004800002550783b */ /* 0x000f220000000200 */
[----:B------:R-:W-:-:S02]  /*21d0*/  VIADD R218, R227, 0x1000 ;  /* 0x00001000e3da7836 */ /* 0x000fc40000000000 */
[--C-:B------:R-:W-:Y:S01]  /*21e0*/  IMAD.IADD R226, R230, 0x1, R3.reuse ;  /* 0x00000001e6e27824 */ /* 0x100fe200078e0203 */
[----:B------:R-:W-:Y:S01]  /*21f0*/  LDSM.16.M88.4 R56, [R228] ;  /* 0x00000000e438783b */ /* 0x000fe20000000200 */
[----:B------:R-:W-:Y:S02]  /*2200*/  IMAD.IADD R225, R229, 0x1, R0 ;  /* 0x00000001e5e17824 */ /* 0x000fe400078e0200 */
[----:B------:R-:W-:Y:S01]  /*2210*/  IMAD.IADD R224, R228, 0x1, R3 ;  /* 0x00000001e4e07824 */ /* 0x000fe200078e0203 */
[----:B-1----:R-:W1:Y:S01]  /*2220*/  LDSM.16.M88.4 R16, [R227] ;  /* 0x00000000e310783b */ /* 0x002e620000000200 */
        /* <DEDUP_REMOVED lines=19> */
[----:B------:R-:W-:Y:S01]  /*2360*/  VIADD R204, R227, 0x7800 ;  /* 0x00007800e3cc7836 */ /* 0x000fe20000000000 */
[C---:B---3--:R-:W-:Y:S01]  /*2370*/  HMMA.16816.F32 R32, R8.reuse, R44, RZ ;  /* 0x0000002c0820723c */ /* 0x048fe200000018ff */
[----:B------:R-:W3:Y:S04]  /*2380*/  LDSM.16.M88.4 R20, [R227+0x800] ;  /* 0x00080000e314783b */ /* 0x000ee80000000200 */
[----:B--2---:R-:W2:Y:S01]  /*2390*/  LDSM.16.M88.4 R12, [R227+0x1000] ;  /* 0x00100000e30c783b */ /* 0x004ea20000000200 */
[C---:B------:R-:W-:Y:S03]  /*23a0*/  HMMA.16816.F32 R44, R8.reuse, R46, RZ ;  /* 0x0000002e082c723c */ /* 0x040fe600000018ff */
[----:B------:R-:W2:Y:S03]  /*23b0*/  LDSM.16.M88.4 R84, [R227+0x1800] ;  /* 0x00180000e354783b */ /* 0x000ea60000000200 */
[C---:B----4-:R-:W-:Y:S01]  /*23c0*/  HMMA.16816.F32 R52, R8.reuse, R80, RZ ;  /* 0x000000500834723c */ /* 0x050fe200000018ff */
[----:B------:R-:W4:Y:S04]  /*23d0*/  LDSM.16.M88.4 R28, [R227+0x2800] ;  /* 0x00280000e31c783b */ /* 0x000f280000000200 */
[----:B------:R-:W-:Y:S01]  /*23e0*/  LDSM.16.M88.4 R48, [R227+0x2000] ;  /* 0x00200000e330783b */ /* 0x000fe20000000200 */
[----:B------:R-:W-:Y:S03]  /*23f0*/  HMMA.16816.F32 R80, R8, R82, RZ ;  /* 0x000000520850723c */ /* 0x000fe600000018ff */
[----:B------:R-:W-:Y:S03]  /*2400*/  LDSM.16.M88.4 R120, [R225] ;  /* 0x00000000e178783b */ /* 0x000fe60000000200 */
[C---:B-1----:R-:W-:Y:S01]  /*2410*/  HMMA.16816.F32 R32, R56.reuse, R16, R32 ;  /* 0x000000103820723c */ /* 0x042fe20000001820 */
[----:B------:R-:W-:Y:S04]  /*2420*/  LDSM.16.M88.4 R124, [R227+0x3800] ;  /* 0x00380000e37c783b */ /* 0x000fe80000000200 */
[----:B------:R-:W-:Y:S01]  /*2430*/  LDSM.16.M88.4 R40, [R225+0x800] ;  /* 0x00080000e128783b */ /* 0x000fe20000000200 */
[----:B------:R-:W-:Y:S03]  /*2440*/  HMMA.16816.F32 R44, R56, R18, R44 ;  /* 0x00000012382c723c */ /* 0x000fe6000000182c */
[----:B------:R-:W1:Y:S03]  /*2450*/  LDSM.16.M88.4 R16, [R227+0x3000] ;  /* 0x00300000e310783b */ /* 0x000e660000000200 */
[C---:B-----5:R-:W-:Y:S01]  /*2460*/  HMMA.16816.F32 R76, R8.reuse, R72, RZ ;  /* 0x00000048084c723c */ /* 0x060fe200000018ff */
        /* <DEDUP_REMOVED lines=15> */
[----:B------:R-:W5:Y:S05]  /*2560*/  LDSM.16.M88.4 R24, [R226] ;  /* 0x00000000e218783b */ /* 0x000f6a0000000200 */
[C---:B---3--:R-:W-:Y:S06]  /*2570*/  HMMA.16816.F32 R52, R56.reuse, R20, R52 ;  /* 0x000000143834723c */ /* 0x048fec0000001834 */
[C---:B------:R-:W-:Y:S01]  /*2580*/  HMMA.16816.F32 R80, R56.reuse, R22, R80 ;  /* 0x000000163850723c */ /* 0x040fe20000001850 */
[----:B------:R-:W3:Y:S05]  /*2590*/  LDSM.16.M88.4 R20, [R225+0x1800] ;  /* 0x00180000e114783b */ /* 0x000eea0000000200 */
[C---:B--2---:R-:W-:Y:S06]  /*25a0*/  HMMA.16816.F32 R76, R56.reuse, R12, R76 ;  /* 0x0000000c384c723c */ /* 0x044fec000000184c */
[C---:B------:R-:W-:Y:S01]  /*25b0*/  HMMA.16816.F32 R72, R56.reuse, R14, R72 ;  /* 0x0000000e3848723c */ /* 0x040fe20000001848 */
[----:B------:R-:W2:Y:S05]  /*25c0*/  LDSM.16.M88.4 R12, [R225+0x1000] ;  /* 0x00100000e10c783b */ /* 0x000eaa0000000200 */
[C---:B------:R-:W-:Y:S06]  /*25d0*/  HMMA.16816.F32 R68, R56.reuse, R84, R68 ;  /* 0x000000543844723c */ /* 0x040fec0000001844 */
[C---:B------:R-:W-:Y:S01]  /*25e0*/  HMMA.16816.F32 R64, R56.reuse, R86, R64 ;  /* 0x000000563840723c */ /* 0x040fe20000001840 */
[----:B------:R-:W-:Y:S05]  /*25f0*/  LDSM.16.M88.4 R84, [R225+0x3000] ;  /* 0x00300000e154783b */ /* 0x000fea0000000200 */
        /* <DEDUP_REMOVED lines=8> */
[----:B------:R-:W4:Y:S05]  /*2680*/  LDSM.16.M88.4 R48, [R225+0x3800] ;  /* 0x00380000e130783b */ /* 0x000f2a0000000200 */
[C---:B-----5:R-:W-:Y:S06]  /*2690*/  HMMA.16816.F32 R32, R24.reuse, R120, R32 ;  /* 0x000000781820723c */ /* 0x060fec0000001820 */
[----:B------:R-:W-:Y:S01]  /*26a0*/  HMMA.16816.F32 R44, R24, R122, R44 ;  /* 0x0000007a182c723c */ /* 0x000fe2000000182c */
[----:B------:R-:W-:Y:S05]  /*26b0*/  LDSM.16.M88.4 R120, [R225+0x4000] ;  /* 0x00400000e178783b */ /* 0x000fea0000000200 */
[C---:B------:R-:W-:Y:S06]  /*26c0*/  HMMA.16816.F32 R88, R56.reuse, R124, R88 ;  /* 0x0000007c3858723c */ /* 0x040fec0000001858 */
[----:B------:R-:W-:Y:S01]  /*26d0*/  HMMA.16816.F32 R8, R56, R126, R8 ;  /* 0x0000007e3808723c */ /* 0x000fe20000001808 */
[----:B------:R-:W-:Y:S04]  /*26e0*/  LDSM.16.M88.4 R56, [R212+0x800] ;  /* 0x00080000d438783b */ /* 0x000fe80000000200 */
[----:B------:R-:W-:Y:S01]  /*26f0*/  LDSM.16.M88.4 R124, [R37+0x8800] ;  /* 0x00880000257c783b */ /* 0x000fe20000000200 */
[C---:B------:R-:W-:Y:S06]  /*2700*/  HMMA.16816.F32 R52, R24.reuse, R40, R52 ;  /* 0x000000281834723c */ /* 0x040fec0000001834 */
[C---:B------:R-:W-:Y:S01]  /*2710*/  HMMA.16816.F32 R80, R24.reuse, R42, R80 ;  /* 0x0000002a1850723c */ /* 0x040fe20000001850 */
[----:B------:R-:W-:Y:S05]  /*2720*/  LDSM.16.M88.4 R40, [R37+0x8000] ;  /* 0x008000002528783b */ /* 0x000fea0000000200 */
[C---:B---3--:R-:W-:Y:S06]  /*2730*/  HMMA.16816.F32 R68, R24.reuse, R20, R68 ;  /* 0x000000141844723c */ /* 0x048fec0000001844 */
[C---:B------:R-:W-:Y:S01]  /*2740*/  HMMA.16816.F32 R64, R24.reuse, R22, R64 ;  /* 0x000000161840723c */ /* 0x040fe20000001840 */
[----:B------:R-:W3:Y:S05]  /*2750*/  LDSM.16.M88.4 R20, [R230+0x2000] ;  /* 0x00200000e614783b */ /* 0x000eea0000000200 */
[C---:B--2---:R-:W-:Y:S06]  /*2760*/  HMMA.16816.F32 R76, R24.reuse, R12, R76 ;  /* 0x0000000c184c723c */ /* 0x044fec000000184c */
[----:B------:R-:W-:Y:S01]  /*2770*/  HMMA.16816.F32 R72, R24, R14, R72 ;  /* 0x0000000e1848723c */ /* 0x000fe20000001848 */
[----:B------:R-:W2:Y:S05]  /*2780*/  LDSM.16.M88.4 R12, [R212+0x1000] ;  /* 0x00100000d40c783b */ /* 0x000eaa0000000200 */
[C---:B-1----:R-:W-:Y:S06]  /*2790*/  HMMA.16816.F32 R32, R28.reuse, R16, R32 ;  /* 0x000000101c20723c */ /* 0x042fec0000001820 */
        /* <DEDUP_REMOVED lines=11> */
[C---:B----4-:R-:W-:Y:S06]  /*2850*/  HMMA.16816.F32 R88, R24.reuse, R48, R88 ;  /* 0x000000301858723c */ /* 0x050fec0000001858 */
[----:B------:R-:W-:Y:S01]  /*2860*/  HMMA.16816.F32 R24, R24, R50, R8 ;  /* 0x000000321818723c */ /* 0x000fe20000001808 */
[----:B------:R-:W1:Y:S04]  /*2870*/  LDSM.16.M88.4 R48, [R227+0x4000] ;  /* 0x00400000e330783b */ /* 0x000e680000000200 */
[----:B------:R-:W4:Y:S01]  /*2880*/  LDSM.16.M88.4 R8, [R212+0x1800] ;  /* 0x00180000d408783b */ /* 0x000f220000000200 */
[C---:B---3--:R-:W-:Y:S06]  /*2890*/  HMMA.16816.F32 R32, R20.reuse, R40, R32 ;  /* 0x000000281420723c */ /* 0x048fec0000001820 */
[----:B------:R-:W-:Y:S01]  /*28a0*/  HMMA.16816.F32 R44, R20, R42, R44 ;  /* 0x0000002a142c723c */ /* 0x000fe2000000182c */
[----:B------:R-:W-:Y:S05]  /*28b0*/  LDSM.16.M88.4 R40, [R212+0x4000] ;  /* 0x00400000d428783b */ /* 0x000fea0000000200 */
[C---:B--2---:R-:W-:Y:S06]  /*28c0*/  HMMA.16816.F32 R76, R28.reuse, R12, R76 ;  /* 0x0000000c1c4c723c */ /* 0x044fec000000184c */
[C---:B------:R-:W-:Y:S01]  /*28d0*/  HMMA.16816.F32 R72, R28.reuse, R14, R72 ;  /* 0x0000000e1c48723c */ /* 0x040fe20000001848 */
[----:B------:R-:W2:Y:S05]  /*28e0*/  LDSM.16.M88.4 R12, [R226+0x2000] ;  /* 0x00200000e20c783b */ /* 0x000eaa0000000200 */
[C---:B------:R-:W-:Y:S06]  /*28f0*/  HMMA.16816.F32 R52, R28.reuse, R56, R52 ;  /* 0x000000381c34723c */ /* 0x040fec0000001834 */
[----:B------:R-:W-:Y:S01]  /*2900*/  HMMA.16816.F32 R80, R28, R58, R80 ;  /* 0x0000003a1c50723c */ /* 0x000fe20000001850 */
[----:B------:R-:W3:Y:S05]  /*2910*/  LDSM.16.M88.4 R56, [R227+0x4800] ;  /* 0x00480000e338783b */ /* 0x000eea0000000200 */
[C---:B-1----:R-:W-:Y:S06]  /*2920*/  HMMA.16816.F32 R32, R16.reuse, R48, R32 ;  /* 0x000000301020723c */ /* 0x042fec0000001820 */
[----:B------:R-:W-:Y:S01]  /*2930*/  HMMA.16816.F32 R44, R16, R50, R44 ;  /* 0x00000032102c723c */ /* 0x000fe2000000182c */
[----:B------:R-:W-:Y:S05]  /*2940*/  LDSM.16.M88.4 R48, [R225+0x4800] ;  /* 0x00480000e130783b */ /* 0x000fea0000000200 */
[C---:B----4-:R-:W-:Y:S06]  /*2950*/  HMMA.16816.F32 R68, R28.reuse, R8, R68 ;  /* 0x000000081c44723c */ /* 0x050fec0000001844 */
[----:B------:R-:W-:Y:S01]  /*2960*/  HMMA.16816.F32 R64, R28, R10, R64 ;  /* 0x0000000a1c40723c */ /* 0x000fe20000001840 */
[----:B------:R-:W1:Y:S05]  /*2970*/  LDSM.16.M88.4 R8, [R224+0x2000] ;  /* 0x00200000e008783b */ /* 0x000e6a0000000200 */
[----:B------:R-:W-:Y:S06]  /*2980*/  HMMA.16816.F32 R52, R20, R124, R52 ;  /* 0x0000007c1434723c */ /* 0x000fec0000001834 */
[----:B--2---:R-:W-:Y:S06]  /*2990*/  HMMA.16816.F32 R32, R12, R120, R32 ;  /* 0x000000780c20723c */ /* 0x004fec0000001820 */
[C---:B------:R-:W-:Y:S06]  /*29a0*/  HMMA.16816.F32 R104, R28.reuse, R116, R104 ;  /* 0x000000741c68723c */ /* 0x040fec0000001868 */
[----:B------:R-:W-:Y:S01]  /*29b0*/  HMMA.16816.F32 R100, R28, R118, R100 ;  /* 0x000000761c64723c */ /* 0x000fe20000001864 */
[----:B------:R-:W2:Y:S05]  /*29c0*/  LDSM.16.M88.4 R116, [R227+0x5000] ;  /* 0x00500000e374783b */ /* 0x000eaa0000000200 */
[----:B------:R-:W-:Y:S01]  /*29d0*/  HMMA.16816.F32 R80, R20, R126, R80 ;  /* 0x0000007e1450723c */ /* 0x000fe20000001850 */
[----:B------:R-:W4:Y:S05]  /*29e0*/  LDSM.16.M88.4 R124, [R37+0x9800] ;  /* 0x00980000257c783b */ /* 0x000f2a0000000200 */
[----:B------:R-:W-:Y:S06]  /*29f0*/  HMMA.16816.F32 R44, R12, R122, R44 ;  /* 0x0000007a0c2c723c */ /* 0x000fec000000182c */
[C---:B------:R-:W-:Y:S06]  /*2a00*/  HMMA.16816.F32 R76, R20.reuse, R84, R76 ;  /* 0x00000054144c723c */ /* 0x040fec000000184c */
[----:B------:R-:W-:Y:S06]  /*2a10*/  HMMA.16816.F32 R72, R20, R86, R72 ;  /* 0x000000561448723c */ /* 0x000fec0000001848 */
[----:B---3--:R-:W-:Y:S06]  /*2a20*/  HMMA.16816.F32 R52, R16, R56, R52 ;  /* 0x000000381034723c */ /* 0x008fec0000001834 */
[----:B-1----:R-:W-:Y:S01]  /*2a30*/  HMMA.16816.F32 R120, R8, R40, R32 ;  /* 0x000000280878723c */ /* 0x002fe20000001820 */
[----:B------:R-:W-:Y:S05]  /*2a40*/  LDSM.16.M88.4 R32, [R212+0x4800] ;  /* 0x00480000d420783b */ /* 0x000fea0000000200 */
[----:B------:R-:W-:Y:S01]  /*2a50*/  HMMA.16816.F32 R80, R16, R58, R80 ;  /* 0x0000003a1050723c */ /* 0x000fe20000001850 */
[----:B------:R-:W-:Y:S05]  /*2a60*/  LDSM.16.M88.4 R56, [R212+0x5000] ;  /* 0x00500000d438783b */ /* 0x000fea0000000200 */
[----:B------:R-:W-:Y:S01]  /*2a70*/  HMMA.16816.F32 R44, R8, R42, R44 ;  /* 0x0000002a082c723c */ /* 0x000fe2000000182c */
[----:B------:R-:W1:Y:S05]  /*2a80*/  LDSM.16.M88.4 R40, [R225+0x5000] ;  /* 0x00500000e128783b */ /* 0x000e6a0000000200 */
[C---:B--2---:R-:W-:Y:S06]  /*2a90*/  HMMA.16816.F32 R76, R16.reuse, R116, R76 ;  /* 0x00000074104c723c */ /* 0x044fec000000184c */
[----:B------:R-:W-:Y:S01]  /*2aa0*/  HMMA.16816.F32 R72, R16, R118, R72 ;  /* 0x000000761048723c */ /* 0x000fe20000001848 */
[----:B------:R-:W-:Y:S01]  /*2ab0*/  FMUL.FTZ R0, R120, UR4 ;  /* 0x0000000478007c20 */ /* 0x000fe20008410000 */
[----:B------:R-:W-:Y:S01]  /*2ac0*/  FMUL.FTZ R85, R121, UR4 ;  /* 0x0000000479557c20 */ /* 0x000fe20008410000 */
[----:B------:R-:W-:-:S03]  /*2ad0*/  FMUL.FTZ R84, R123, UR4 ;  /* 0x000000047b547c20 */ /* 0x000fc60008410000 */
[C---:B------:R-:W-:Y:S01]  /*2ae0*/  HMMA.16816.F32 R52, R12.reuse, R48, R52 ;  /* 0x000000300c34723c */ /* 0x040fe20000001834 */
[----:B------:R-:W-:Y:S05]  /*2af0*/  MUFU.TANH R0, R0 ;  /* 0x0000000000007308 */ /* 0x000fea0000002400 */
[----:B------:R-:W-:Y:S01]  /*2b00*/  HMMA.16816.F32 R80, R12, R50, R80 ;  /* 0x000000320c50723c */ /* 0x000fe20000001850 */
[----:B------:R-:W2:Y:S01]  /*2b10*/  LDSM.16.M88.4 R48, [R227+0x5800] ;  /* 0x00580000e330783b */ /* 0x000ea20000000200 */
[----:B------:R-:W-:Y:S01]  /*2b20*/  FMUL.FTZ R44, R44, UR4 ;  /* 0x000000042c2c7c20 */ /* 0x000fe20008410000 */
[----:B------:R-:W-:Y:S01]  /*2b30*/  FMUL.FTZ R45, R45, UR4 ;  /* 0x000000042d2d7c20 */ /* 0x000fe20008410000 */
[----:B------:R-:W-:Y:S01]  /*2b40*/  FMUL.FTZ R46, R46, UR4 ;  /* 0x000000042e2e7c20 */ /* 0x000fe20008410000 */
[----:B------:R-:W3:Y:S01]  /*2b50*/  MUFU.TANH R84, R84 ;  /* 0x0000005400547308 */ /* 0x000ee20000002400 */
[----:B------:R-:W-:Y:S06]  /*2b60*/  HMMA.16816.F32 R96, R28, R112, R96 ;  /* 0x000000701c60723c */ /* 0x000fec0000001860 */
[----:B----4-:R-:W-:Y:S01]  /*2b70*/  HMMA.16816.F32 R68, R20, R124, R68 ;  /* 0x0000007c1444723c */ /* 0x010fe20000001844 */
[----:B------:R-:W4:Y:S01]  /*2b80*/  MUFU.TANH R86, R44 ;  /* 0x0000002c00567308 */ /* 0x000f220000002400 */
[----:B------:R-:W-:-:S04]  /*2b90*/  FMUL.FTZ R112, R47, UR4 ;  /* 0x000000042f707c20 */ /* 0x000fc80008410000 */
[----:B-1----:R-:W-:Y:S03]  /*2ba0*/  HMMA.16816.F32 R76, R12, R40, R76 ;  /* 0x000000280c4c723c */ /* 0x002fe6000000184c */
[----:B------:R-:W-:Y:S03]  /*2bb0*/  MUFU.TANH R87, R45 ;  /* 0x0000002d00577308 */ /* 0x000fe60000002400 */
[----:B------:R-:W-:Y:S05]  /*2bc0*/  HMMA.16816.F32 R64, R20, R126, R64 ;  /* 0x0000007e1440723c */ /* 0x000fea0000001840 */
[----:B------:R1:W5:Y:S01]  /*2bd0*/  MUFU.TANH R113, R46 ;  /* 0x0000002e00717308 */ /* 0x0003620000002400 */
[----:B------:R-:W-:Y:S01]  /*2be0*/  HMMA.16816.F32 R72, R12, R42, R72 ;  /* 0x0000002a0c48723c */ /* 0x000fe20000001848 */
[----:B------:R-:W-:Y:S05]  /*2bf0*/  LDSM.16.M88.4 R40, [R212+0x3800] ;  /* 0x00380000d428783b */ /* 0x000fea0000000200 */
[C---:B------:R-:W-:Y:S01]  /*2c00*/  HMMA.16816.F32 R52, R8.reuse, R32, R52 ;  /* 0x000000200834723c */ /* 0x040fe20000001834 */
[----:B------:R-:W5:Y:S05]  /*2c10*/  MUFU.TANH R85, R85 ;  /* 0x0000005500557308 */ /* 0x000f6a0000002400 */
[----:B------:R-:W-:Y:S01]  /*2c20*/  HMMA.16816.F32 R80, R8, R34, R80 ;  /* 0x000000220850723c */ /* 0x000fe20000001850 */
[----:B------:R-:W-:Y:S02]  /*2c30*/  LDSM.16.M88.4 R32, [R225+0x5800] ;  /* 0x00580000e120783b */ /* 0x000fe40000000200 */
[----:B------:R-:W5:Y:S02]  /*2c40*/  MUFU.TANH R112, R112 ;  /* 0x0000007000707308 */ /* 0x000f640000002400 */
[----:B-1----:R-:W1:Y:S01]  /*2c50*/  LDSM.16.M88.4 R44, [R37+0xa000] ;  /* 0x00a00000252c783b */ /* 0x002e620000000200 */
[----:B------:R-:W-:Y:S06]  /*2c60*/  HMMA.16816.F32 R60, R28, R128, R60 ;  /* 0x000000801c3c723c */ /* 0x000fec000000183c */
[----:B--2---:R-:W-:Y:S06]  /*2c70*/  HMMA.16816.F32 R68, R16, R48, R68 ;  /* 0x000000301044723c */ /* 0x004fec0000001844 */
[----:B------:R-:W-:Y:S01]  /*2c80*/  HMMA.16816.F32 R76, R8, R56, R76 ;  /* 0x00000038084c723c */ /* 0x000fe2000000184c */
[----:B------:R-:W-:Y:S01]  /*2c90*/  FMUL.FTZ R52, R52, UR4 ;  /* 0x0000000434347c20 */ /* 0x000fe20008410000 */
[----:B------:R-:W-:Y:S01]  /*2ca0*/  FMUL.FTZ R53, R53, UR4 ;  /* 0x0000000435357c20 */ /* 0x000fe20008410000 */
[----:B------:R-:W-:Y:S01]  /*2cb0*/  FMUL.FTZ R118, R54, UR4 ;  /* 0x0000000436767c20 */ /* 0x000fe20008410000 */
[----:B------:R-:W-:Y:S01]  /*2cc0*/  FMUL.FTZ R119, R55, UR4 ;  /* 0x0000000437777c20 */ /* 0x000fe20008410000 */
[----:B------:R-:W2:Y:S01]  /*2cd0*/  MUFU.TANH R117, R52 ;  /* 0x0000003400757308 */ /* 0x000ea20000002400 */
[----:B------:R-:W-:Y:S01]  /*2ce0*/  HMMA.16816.F32 R64, R16, R50, R64 ;  /* 0x000000321040723c */ /* 0x000fe20000001840 */
[----:B------:R-:W3:Y:S01]  /*2cf0*/  LDSM.16.M88.4 R48, [R227+0x6000] ;  /* 0x00600000e330783b */ /* 0x000ee20000000200 */
[----:B------:R-:W-:Y:S01]  /*2d00*/  FMUL.FTZ R80, R80, UR4 ;  /* 0x0000000450507c20 */ /* 0x000fe20008410000 */
[----:B------:R-:W-:Y:S01]  /*2d10*/  FMUL.FTZ R81, R81, UR4 ;  /* 0x0000000451517c20 */ /* 0x000fe20008410000 */
[----:B------:R-:W-:-:S02]  /*2d20*/  FMUL.FTZ R82, R82, UR4 ;  /* 0x0000000452527c20 */ /* 0x000fc40008410000 */
[----:B------:R-:W-:Y:S01]  /*2d30*/  HMMA.16816.F32 R72, R8, R58, R72 ;  /* 0x0000003a0848723c */ /* 0x000fe20000001848 */
[----:B------:R-:W4:Y:S01]  /*2d40*/  LDSM.16.M88.4 R56, [R37+0xa800] ;  /* 0x00a800002538783b */ /* 0x000f220000000200 */
[----:B------:R-:W-:Y:S04]  /*2d50*/  MUFU.TANH R120, R80 ;  /* 0x0000005000787308 */ /* 0x000fe80000002400 */
[C---:B------:R-:W-:Y:S04]  /*2d60*/  HMMA.16816.F32 R108, R28.reuse, R130, R108 ;  /* 0x000000821c6c723c */ /* 0x040fe8000000186c */
[----:B------:R-:W-:Y:S02]  /*2d70*/  MUFU.TANH R121, R82 ;  /* 0x0000005200797308 */ /* 0x000fe40000002400 */
[----:B------:R-:W-:Y:S01]  /*2d80*/  HMMA.16816.F32 R92, R28, R114, R92 ;  /* 0x000000721c5c723c */ /* 0x000fe2000000185c */
[----:B------:R-:W-:Y:S01]  /*2d90*/  FMUL.FTZ R162, R76, UR4 ;  /* 0x000000044ca27c20 */ /* 0x000fe20008410000 */
[----:B------:R-:W-:Y:S01]  /*2da0*/  FMUL.FTZ R76, R77, UR4 ;  /* 0x000000044d4c7c20 */ /* 0x000fe20008410000 */
[----:B------:R-:W-:Y:S01]  /*2db0*/  FMUL.FTZ R77, R78, UR4 ;  /* 0x000000044e4d7c20 */ /* 0x000fe20008410000 */
[----:B------:R-:W-:-:S02]  /*2dc0*/  FMUL.FTZ R79, R79, UR4 ;  /* 0x000000044f4f7c20 */ /* 0x000fc40008410000 */
[----:B-1----:R-:W-:Y:S01]  /*2dd0*/  HMMA.16816.F32 R60, R20, R44, R60 ;  /* 0x0000002c143c723c */ /* 0x002fe2000000183c */
[----:B------:R1:W-:Y:S01]  /*2de0*/  MUFU.TANH R114, R81 ;  /* 0x0000005100727308 */ /* 0x0003e20000002400 */
[----:B------:R-:W-:-:S04]  /*2df0*/  FMUL.FTZ R115, R83, UR4 ;  /* 0x0000000453737c20 */ /* 0x000fc80008410000 */
[C---:B------:R-:W-:Y:S01]  /*2e00*/  HMMA.16816.F32 R68, R12.reuse, R32, R68 ;  /* 0x000000200c44723c */ /* 0x040fe20000001844 */
[----:B------:R-:W-:Y:S01]  /*2e10*/  FMUL.FTZ R73, R73, UR4 ;  /* 0x0000000449497c20 */ /* 0x000fe20008410000 */
[----:B------:R-:W-:Y:S01]  /*2e20*/  FMUL.FTZ R74, R74, UR4 ;  /* 0x000000044a4a7c20 */ /* 0x000fe20008410000 */
[----:B------:R5:W-:Y:S01]  /*2e30*/  MUFU.TANH R116, R53 ;  /* 0x0000003500747308 */ /* 0x000be20000002400 */
[----:B------:R-:W-:Y:S02]  /*2e40*/  FMUL.FTZ R72, R72, UR4 ;  /* 0x0000000448487c20 */ /* 0x000fe40008410000 */
[----:B------:R-:W-:Y:S01]  /*2e50*/  HMMA.16816.F32 R64, R12, R34, R64 ;  /* 0x000000220c40723c */ /* 0x000fe20000001840 */
[----:B------:R-:W2:Y:S04]  /*2e60*/  LDSM.16.M88.4 R32, [R227+0x6800] ;  /* 0x00680000e320783b */ /* 0x000ea80000000200 */
[----:B------:R-:W2:Y:S01]  /*2e70*/  MUFU.TANH R118, R118 ;  /* 0x0000007600767308 */ /* 0x000ea20000002400 */
[----:B-1----:R-:W1:Y:S01]  /*2e80*/  LDSM.16.M88.4 R80, [R225+0x6000] ;  /* 0x00600000e150783b */ /* 0x002e620000000200 */
[----:B------:R-:W-:Y:S03]  /*2e90*/  HMMA.16816.F32 R108, R20, R46, R108 ;  /* 0x0000002e146c723c */ /* 0x000fe6000000186c */
[----:B------:R-:W-:Y:S03]  /*2ea0*/  LDSM.16.M88.4 R44, [R212+0x6000] ;  /* 0x00600000d42c783b */ /* 0x000fe60000000200 */
[----:B---3--:R-:W-:Y:S01]  /*2eb0*/  HMMA.16816.F32 R60, R16, R48, R60 ;  /* 0x00000030103c723c */ /* 0x008fe2000000183c */
[----:B-----5:R-:W3:Y:S01]  /*2ec0*/  LDSM.16.M88.4 R52, [R212+0x5800] ;  /* 0x00580000d434783b */ /* 0x020ee20000000200 */
[----:B------:R-:W5:Y:S04]  /*2ed0*/  MUFU.TANH R119, R119 ;  /* 0x0000007700777308 */ /* 0x000f680000002400 */
[C---:B----4-:R-:W-:Y:S04]  /*2ee0*/  HMMA.16816.F32 R104, R20.reuse, R56, R104 ;  /* 0x000000381468723c */ /* 0x050fe80000001868 */
[----:B------:R-:W4:Y:S02]  /*2ef0*/  MUFU.TANH R115, R115 ;  /* 0x0000007300737308 */ /* 0x000f240000002400 */
[----:B------:R-:W-:Y:S01]  /*2f00*/  HMMA.16816.F32 R100, R20, R58, R100 ;  /* 0x0000003a1464723c */ /* 0x000fe20000001864 */
[----:B------:R-:W-:-:S05]  /*2f10*/  FMUL.FTZ R56, R75, UR4 ;  /* 0x000000044b387c20 */ /* 0x000fca0008410000 */
[----:B------:R-:W-:Y:S01]  /*2f20*/  HMMA.16816.F32 R108, R16, R50, R108 ;  /* 0x00000032106c723c */ /* 0x000fe2000000186c */
[----:B------:R-:W5:Y:S01]  /*2f30*/  LDSM.16.M88.4 R48, [R225+0x6800] ;  /* 0x00680000e130783b */ /* 0x000f620000000200 */
[----:B------:R-:W4:Y:S04]  /*2f40*/  MUFU.TANH R162, R162 ;  /* 0x000000a200a27308 */ /* 0x000f280000002400 */
[----:B------:R-:W-:Y:S04]  /*2f50*/  HMMA.16816.F32 R88, R28, R40, R88 ;  /* 0x000000281c58723c */ /* 0x000fe80000001858 */
[----:B------:R-:W-:Y:S02]  /*2f60*/  MUFU.TANH R76, R76 ;  /* 0x0000004c004c7308 */ /* 0x000fe40000002400 */
[----:B--2---:R-:W-:Y:S06]  /*2f70*/  HMMA.16816.F32 R104, R16, R32, R104 ;  /* 0x000000201068723c */ /* 0x004fec0000001868 */
[----:B-1----:R-:W-:Y:S01]  /*2f80*/  HMMA.16816.F32 R60, R12, R80, R60 ;  /* 0x000000500c3c723c */ /* 0x002fe2000000183c */
[----:B------:R-:W-:Y:S01]  /*2f90*/  LOP3.LUT R33, R39, 0xffffffe0, RZ, 0xc0, !PT ;  /* 0xffffffe027217812 */ /* 0x000fe200078ec0ff */
[----:B------:R-:W1:Y:S01]  /*2fa0*/  MUFU.TANH R77, R77 ;  /* 0x0000004d004d7308 */ /* 0x000e620000002400 */
[----:B------:R-:W-:-:S03]  /*2fb0*/  SHF.R.S32.HI R39, RZ, 0x1f, R39 ;  /* 0x0000001fff277819 */ /* 0x000fc60000011427 */
[C---:B------:R-:W-:Y:S01]  /*2fc0*/  IMAD.IADD R238, R6.reuse, 0x1, -R33 ;  /* 0x0000000106ee7824 */ /* 0x040fe200078e0a21 */
[----:B------:R-:W-:Y:S01]  /*2fd0*/  LEA.HI R32, R39, R38, RZ, 0x2 ;  /* 0x0000002627207211 */ /* 0x000fe200078f10ff */
[----:B------:R-:W-:Y:S01]  /*2fe0*/  HMMA.16816.F32 R100, R16, R34, R100 ;  /* 0x000000221064723c */ /* 0x000fe20000001864 */
[----:B------:R-:W-:Y:S01]  /*2ff0*/  IMAD.SHL.U32 R39, R6, 0x2, RZ ;  /* 0x0000000206277824 */ /* 0x000fe200078e00ff */
[----:B------:R-:W-:Y:S01]  /*3000*/  MUFU.TANH R166, R73 ;  /* 0x0000004900a67308 */ /* 0x000fe20000002400 */
[----:B------:R-:W-:Y:S01]  /*3010*/  SHF.R.S32.HI R33, RZ, 0x1f, R238 ;  /* 0x0000001fff217819 */ /* 0x000fe200000114ee */
[----:B------:R-:W-:Y:S01]  /*3020*/  VIADD R6, R36, 0xffffffff ;  /* 0xffffffff24067836 */ /* 0x000fe20000000000 */
[----:B------:R-:W-:Y:S01]  /*3030*/  LOP3.LUT R243, R32, 0xfffffffc, RZ, 0xc0, !PT ;  /* 0xfffffffc20f37812 */ /* 0x000fe200078ec0ff */
[C---:B---3--:R-:W-:Y:S01]  /*3040*/  HMMA.16816.F32 R68, R8.reuse, R52, R68 ;  /* 0x000000340844723c */ /* 0x048fe20000001844 */
[----:B------:R-:W-:Y:S02]  /*3050*/  LEA.HI R238, R33, R238, RZ, 0x2 ;  /* 0x000000ee21ee7211 */ /* 0x000fe400078f10ff */
[----:B------:R-:W2:Y:S01]  /*3060*/  LDSM.16.M88.4 R32, [R212+0x6800] ;  /* 0x00680000d420783b */ /* 0x000ea20000000200 */
[----:B------:R-:W-:Y:S01]  /*3070*/  IMAD.IADD R243, R38, 0x1, -R243 ;  /* 0x0000000126f37824 */ /* 0x000fe200078e0af3 */
[----:B------:R-:W-:Y:S01]  /*3080*/  SHF.R.S32.HI R238, RZ, 0x2, R238 ;  /* 0x00000002ffee7819 */ /* 0x000fe200000114ee */
[----:B------:R-:W-:Y:S01]  /*3090*/  HMMA.16816.F32 R64, R8, R54, R64 ;  /* 0x000000360840723c */ /* 0x000fe20000001840 */
[----:B------:R-:W3:Y:S01]  /*30a0*/  LDSM.16.M88.4 R52, [R37+0xb000] ;  /* 0x00b000002534783b */ /* 0x000ee20000000200 */
[C---:B------:R-:W-:Y:S01]  /*30b0*/  ISETP.GT.AND P0, PT, R6.reuse, R231, PT ;  /* 0x000000e70600720c */ /* 0x040fe20003f04270 */
[----:B------:R-:W-:Y:S01]  /*30c0*/  IMAD.SHL.U32 R6, R6, 0x80, RZ ;  /* 0x0000008006067824 */ /* 0x000fe200078e00ff */
[----:B------:R-:W-:Y:S01]  /*30d0*/  IADD3 R38, R133, 0x1, R238 ;  /* 0x0000000185267810 */ /* 0x000fe20007ffe0ee */
[----:B------:R-:W1:Y:S01]  /*30e0*/  MUFU.TANH R167, R79 ;  /* 0x0000004f00a77308 */ /* 0x000e620000002400 */
[----:B------:R-:W-:Y:S02]  /*30f0*/  HMMA.16816.F32 R108, R12, R82, R108 ;  /* 0x000000520c6c723c */ /* 0x000fe4000000186c */
[----:B------:R-:W-:-:S04]  /*3100*/  IADD3 R38, R7, -UR17, R38 ;  /* 0x8000001107267c10 */ /* 0x000fc8000fffe026 */
[----:B------:R-:W-:Y:S01]  /*3110*/  HMMA.16816.F32 R60, R8, R44, R60 ;  /* 0x0000002c083c723c */ /* 0x000fe2000000183c */
[----:B------:R-:W-:Y:S01]  /*3120*/  VIADD R38, R38, UR16 ;  /* 0x0000001026267c36 */ /* 0x000fe20008000000 */
[----:B------:R-:W1:Y:S04]  /*3130*/  MUFU.TANH R74, R74 ;  /* 0x0000004a004a7308 */ /* 0x000e680000002400 */
[----:B-----5:R-:W-:Y:S01]  /*3140*/  HMMA.16816.F32 R104, R12, R48, R104 ;  /* 0x000000300c68723c */ /* 0x020fe20000001868 */
[----:B------:R-:W-:Y:S01]  /*3150*/  FMUL.FTZ R163, R70, UR4 ;  /* 0x0000000446a37c20 */ /* 0x000fe20008410000 */
[----:B------:R-:W-:Y:S01]  /*3160*/  FMUL.FTZ R57, R68, UR4 ;  /* 0x0000000444397c20 */ /* 0x000fe20008410000 */
[----:B------:R-:W-:Y:S01]  /*3170*/  FMUL.FTZ R68, R69, UR4 ;  /* 0x0000000445447c20 */ /* 0x000fe20008410000 */
[----:B------:R-:W-:Y:S01]  /*3180*/  FMUL.FTZ R59, R71, UR4 ;  /* 0x00000004473b7c20 */ /* 0x000fe20008410000 */
[----:B------:R-:W5:Y:S01]  /*3190*/  MUFU.TANH R72, R72 ;  /* 0x0000004800487308 */ /* 0x000f620000002400 */
[----:B------:R-:W-:Y:S01]  /*31a0*/  FMUL.FTZ R65, R65, UR4 ;  /* 0x0000000441417c20 */ /* 0x000fe20008410000 */
[----:B------:R-:W-:Y:S01]  /*31b0*/  HMMA.16816.F32 R24, R28, R42, R24 ;  /* 0x0000002a1c18723c */ /* 0x000fe20000001818 */
[----:B------:R-:W4:Y:S01]  /*31c0*/  LDSM.16.M88.4 R40, [R37+0xb800] ;  /* 0x00b800002528783b */ /* 0x000f220000000200 */
[----:B------:R-:W-:Y:S01]  /*31d0*/  FMUL.FTZ R66, R66, UR4 ;  /* 0x0000000442427c20 */ /* 0x000fe20008410000 */
[----:B------:R-:W-:Y:S01]  /*31e0*/  FMUL.FTZ R64, R64, UR4 ;  /* 0x0000000440407c20 */ /* 0x000fe20008410000 */
[----:B------:R-:W-:-:S02]  /*31f0*/  FMUL.FTZ R67, R67, UR4 ;  /* 0x0000000443437c20 */ /* 0x000fc40008410000 */
[----:B------:R-:W-:Y:S01]  /*3200*/  HMMA.16816.F32 R108, R8, R46, R108 ;  /* 0x0000002e086c723c */ /* 0x000fe2000000186c */
[----:B------:R-:W1:Y:S01]  /*3210*/  LDSM.16.M88.4 R44, [R227+0x7000] ;  /* 0x00700000e32c783b */ /* 0x000e620000000200 */
[----:B------:R5:W-:Y:S03]  /*3220*/  MUFU.TANH R70, R65 ;  /* 0x0000004100467308 */ /* 0x000be60000002400 */
[----:B------:R-:W-:Y:S01]  /*3230*/  FMUL.FTZ R153, R62, UR4 ;  /* 0x000000043e997c20 */ /* 0x000fe20008410000 */
[----:B------:R-:W-:Y:S01]  /*3240*/  LOP3.LUT R62, R6, 0x6, R39, 0xf8, !PT ;  /* 0x00000006063e7812 */ /* 0x000fe200078ef827 */
[----:B------:R-:W-:Y:S01]  /*3250*/  HMMA.16816.F32 R100, R12, R50, R100 ;  /* 0x000000320c64723c */ /* 0x000fe20000001864 */
[----:B------:R-:W-:Y:S01]  /*3260*/  FMUL.FTZ R158, R61, UR4 ;  /* 0x000000043d9e7c20 */ /* 0x000fe20008410000 */
[----:B------:R-:W-:Y:S01]  /*3270*/  VIADDMNMX R61, R38, 0x8, R7, PT ;  /* 0x00000008263d7846 */ /* 0x000fe20003800107 */
[----:B------:R4:W-:Y:S01]  /*3280*/  MUFU.TANH R151, R66 ;  /* 0x0000004200977308 */ /* 0x0009e20000002400 */
[----:B------:R-:W-:Y:S01]  /*3290*/  LOP3.LUT R28, R62, 0x1, RZ, 0xfc, !PT ;  /* 0x000000013e1c7812 */ /* 0x000fe200078efcff */
[----:B------:R-:W-:Y:S01]  /*32a0*/  FMUL.FTZ R60, R60, UR4 ;  /* 0x000000043c3c7c20 */ /* 0x000fe20008410000 */
[----:B------:R-:W-:Y:S01]  /*32b0*/  LOP3.LUT R30, R62, 0x8, RZ, 0xfc, !PT ;  /* 0x000000083e1e7812 */ /* 0x000fe200078efcff */
[----:B--2---:R-:W-:Y:S01]  /*32c0*/  HMMA.16816.F32 R104, R8, R32, R104 ;  /* 0x000000200868723c */ /* 0x004fe20000001868 */
[-C--:B------:R-:W-:Y:S01]  /*32d0*/  ISETP.GE.AND P4, PT, R28, R61.reuse, PT ;  /* 0x0000003d1c00720c */ /* 0x080fe20003f86270 */
[----:B------:R-:W-:Y:S01]  /*32e0*/  LDSM.16.M88.4 R48, [R212+0x7000] ;  /* 0x00700000d430783b */ /* 0x000fe20000000200 */
[----:B------:R-:W-:Y:S01]  /*32f0*/  ISETP.GE.AND P1, PT, R30, R61, PT ;  /* 0x0000003d1e00720c */ /* 0x000fe20003f26270 */
[----:B------:R2:W-:Y:S01]  /*3300*/  MUFU.TANH R148, R60 ;  /* 0x0000003c00947308 */ /* 0x0005e20000002400 */
[----:B-----5:R-:W-:Y:S01]  /*3310*/  VIMNMX R65, R38, R7, PT ;  /* 0x0000000726417248 */ /* 0x020fe20003fe0100 */
[C---:B---3--:R-:W-:Y:S01]  /*3320*/  HMMA.16816.F32 R96, R20.reuse, R52, R96 ;  /* 0x000000341460723c */ /* 0x048fe20000001860 */
[----:B------:R-:W-:Y:S01]  /*3330*/  LOP3.LUT R38, R62, 0x9, RZ, 0xfc, !PT ;  /* 0x000000093e267812 */ /* 0x000fe200078efcff */
[----:B------:R-:W-:Y:S01]  /*3340*/  FMUL.FTZ R63, R63, UR4 ;  /* 0x000000043f3f7c20 */ /* 0x000fe20008410000 */
[-C--:B------:R-:W-:Y:S01]  /*3350*/  ISETP.GE.AND P3, PT, R30, R65.reuse, PT ;  /* 0x000000411e00720c */ /* 0x080fe20003f66270 */
[----:B------:R-:W-:Y:S01]  /*3360*/  FMUL.FTZ R108, R108, UR4 ;  /* 0x000000046c6c7c20 */ /* 0x000fe20008410000 */
[----:B------:R-:W-:Y:S01]  /*3370*/  LOP3.LUT R32, R62, 0x10, RZ, 0xfc, !PT ;  /* 0x000000103e207812 */ /* 0x000fe200078efcff */
[----:B------:R-:W-:Y:S01]  /*3380*/  HMMA.16816.F32 R92, R20, R54, R92 ;  /* 0x00000036145c723c */ /* 0x000fe2000000185c */
[----:B------:R-:W-:Y:S01]  /*3390*/  FSEL R69, R84, -INF , !P4 ;  /* 0xff80000054457808 */ /* 0x000fe20006000000 */
[----:B------:R-:W-:Y:S01]  /*33a0*/  LDSM.16.M88.4 R52, [R225+0x7800] ;  /* 0x00780000e134783b */ /* 0x000fe20000000200 */
[----:B------:R-:W-:Y:S01]  /*33b0*/  FSEL R86, R86, -INF , !P3 ;  /* 0xff80000056567808 */ /* 0x000fe20005800000 */
[----:B------:R-:W3:Y:S01]  /*33c0*/  MUFU.TANH R56, R56 ;  /* 0x0000003800387308 */ /* 0x000ee20000002400 */
[-C--:B------:R-:W-:Y:S01]  /*33d0*/  ISETP.GE.AND P2, PT, R38, R65.reuse, PT ;  /* 0x000000412600720c */ /* 0x080fe20003f46270 */
[----:B------:R-:W-:Y:S01]  /*33e0*/  HMMA.16816.F32 R100, R8, R34, R100 ;  /* 0x000000220864723c */ /* 0x000fe20000001864 */
[C---:B------:R-:W-:Y:S01]  /*33f0*/  ISETP.GE.AND P4, PT, R32.reuse, R65, PT ;  /* 0x000000412000720c */ /* 0x040fe20003f86270 */
[----:B------:R-:W-:Y:S01]  /*3400*/  FMUL.FTZ R109, R109, UR4 ;  /* 0x000000046d6d7c20 */ /* 0x000fe20008410000 */
[----:B------:R-:W-:-:S02]  /*3410*/  ISETP.GE.AND P3, PT, R32, R61, PT ;  /* 0x0000003d2000720c */ /* 0x000fc40003f66270 */
[-C--:B------:R-:W-:Y:S01]  /*3420*/  ISETP.GE.AND P5, PT, R28, R65.reuse, PT ;  /* 0x000000411c00720c */ /* 0x080fe20003fa6270 */
[----:B----4-:R-:W-:Y:S01]  /*3430*/  HMMA.16816.F32 R88, R20, R40, R88 ;  /* 0x000000281458723c */ /* 0x010fe20000001858 */
[----:B------:R-:W-:Y:S01]  /*3440*/  LOP3.LUT R32, R62, 0x11, RZ, 0xfc, !PT ;  /* 0x000000113e207812 */ /* 0x000fe200078efcff */
[----:B------:R-:W4:Y:S01]  /*3450*/  LDSM.16.M88.4 R28, [R225+0x7000] ;  /* 0x00700000e11c783b */ /* 0x000f220000000200 */
[----:B------:R-:W-:Y:S01]  /*3460*/  FSEL R113, R113, -INF , !P1 ;  /* 0xff80000071717808 */ /* 0x000fe20004800000 */
[----:B------:R-:W5:Y:S01]  /*3470*/  MUFU.TANH R57, R57 ;  /* 0x0000003900397308 */ /* 0x000f620000002400 */
[----:B------:R-:W-:Y:S01]  /*3480*/  FSEL R66, R87, -INF , !P2 ;  /* 0xff80000057427808 */ /* 0x000fe20005000000 */
[----:B-1----:R-:W-:Y:S01]  /*3490*/  HMMA.16816.F32 R96, R16, R44, R96 ;  /* 0x0000002c1060723c */ /* 0x002fe20000001860 */
[----:B------:R-:W-:Y:S01]  /*34a0*/  FSEL R58, R85, -INF , !P5 ;  /* 0xff800000553a7808 */ /* 0x000fe20006800000 */
[----:B------:R-:W-:Y:S01]  /*34b0*/  FMUL.FTZ R104, R104, UR4 ;  /* 0x0000000468687c20 */ /* 0x000fe20008410000 */
[C---:B------:R-:W-:Y:S01]  /*34c0*/  ISETP.GE.AND P1, PT, R32.reuse, R65, PT ;  /* 0x000000412000720c */ /* 0x040fe20003f26270 */
[----:B------:R-:W-:Y:S01]  /*34d0*/  FMUL.FTZ R105, R105, UR4 ;  /* 0x0000000469697c20 */ /* 0x000fe20008410000 */
[-C--:B------:R-:W-:Y:S01]  /*34e0*/  ISETP.GE.AND P2, PT, R32, R61.reuse, PT ;  /* 0x0000003d2000720c */ /* 0x080fe20003f46270 */
[----:B------:R-:W-:Y:S01]  /*34f0*/  HMMA.16816.F32 R24, R20, R42, R24 ;  /* 0x0000002a1418723c */ /* 0x000fe20000001818 */
[----:B------:R-:W-:Y:S01]  /*3500*/  ISETP.GE.AND P5, PT, R38, R61, PT ;  /* 0x0000003d2600720c */ /* 0x000fe20003fa6270 */
[----:B------:R-:W-:Y:S01]  /*3510*/  LDSM.16.M88.4 R20, [R212+0x7800] ;  /* 0x00780000d414783b */ /* 0x000fe20000000200 */
[----:B------:R-:W-:Y:S01]  /*3520*/  LOP3.LUT R32, R62, 0x18, RZ, 0xfc, !PT ;  /* 0x000000183e207812 */ /* 0x000fe200078efcff */
[----:B------:R-:W-:Y:S01]  /*3530*/  MUFU.TANH R68, R68 ;  /* 0x0000004400447308 */ /* 0x000fe20000002400 */
[----:B------:R-:W-:Y:S01]  /*3540*/  FSEL R71, R112, -INF , !P5 ;  /* 0xff80000070477808 */ /* 0x000fe20006800000 */
[----:B------:R-:W-:Y:S01]  /*3550*/  HMMA.16816.F32 R92, R16, R46, R92 ;  /* 0x0000002e105c723c */ /* 0x000fe2000000185c */
[----:B--2---:R-:W-:Y:S01]  /*3560*/  FSEL R60, R117, -INF , !P4 ;  /* 0xff800000753c7808 */ /* 0x004fe20006000000 */
[----:B------:R-:W-:Y:S01]  /*3570*/  FMUL.FTZ R106, R106, UR4 ;  /* 0x000000046a6a7c20 */ /* 0x000fe20008410000 */
[C---:B------:R-:W-:Y:S01]  /*3580*/  ISETP.GE.AND P5, PT, R32.reuse, R65, PT ;  /* 0x000000412000720c */ /* 0x040fe20003fa6270 */
[----:B------:R-:W-:Y:S01]  /*3590*/  FMUL.FTZ R107, R107, UR4 ;  /* 0x000000046b6b7c20 */ /* 0x000fe20008410000 */
[----:B------:R-:W-:Y:S01]  /*35a0*/  ISETP.GE.AND P4, PT, R32, R61, PT ;  /* 0x0000003d2000720c */ /* 0x000fe20003f86270 */
[----:B------:R-:W1:Y:S01]  /*35b0*/  MUFU.TANH R163, R163 ;  /* 0x000000a300a37308 */ /* 0x000e620000002400 */
[----:B------:R-:W2:Y:S01]  /*35c0*/  LDSM.16.M88.4 R32, [R227+0x7800] ;  /* 0x00780000e320783b */ /* 0x000ea20000000200 */
[----:B------:R-:W-:Y:S01]  /*35d0*/  LOP3.LUT R38, R62, 0x19, RZ, 0xfc, !PT ;  /* 0x000000193e267812 */ /* 0x000fe200078efcff */
[----:B------:R-:W-:Y:S01]  /*35e0*/  FMUL.FTZ R101, R101, UR4 ;  /* 0x0000000465657c20 */ /* 0x000fe20008410000 */
[----:B------:R-:W-:Y:S01]  /*35f0*/  FSEL R75, R118, -INF , !P3 ;  /* 0xff800000764b7808 */ /* 0x000fe20005800000 */
[----:B------:R-:W-:Y:S01]  /*3600*/  FMUL.FTZ R102, R102, UR4 ;  /* 0x0000000466667c20 */ /* 0x000fe20008410000 */
[----:B------:R-:W-:Y:S01]  /*3610*/  FSEL R78, R116, -INF , !P1 ;  /* 0xff800000744e7808 */ /* 0x000fe20004800000 */
[----:B------:R-:W-:Y:S01]  /*3620*/  FMUL.FTZ R103, R103, UR4 ;  /* 0x0000000467677c20 */ /* 0x000fe20008410000 */
[C---:B------:R-:W-:Y:S01]  /*3630*/  ISETP.GE.AND P3, PT, R38.reuse, R65, PT ;  /* 0x000000412600720c */ /* 0x040fe20003f66270 */
[----:B------:R-:W1:Y:S01]  /*3640*/  MUFU.TANH R64, R64 ;  /* 0x0000004000407308 */ /* 0x000e620000002400 */
[----:B------:R-:W-:Y:S01]  /*3650*/  ISETP.GE.AND P1, PT, R38, R61, PT ;  /* 0x0000003d2600720c */ /* 0x000fe20003f26270 */
[----:B------:R-:W-:-:S04]  /*3660*/  DEPBAR.LE SB0, 0x0 ;  /* 0x000080000000791a */ /* 0x000fc80000000000 */
[----:B------:R-:W-:Y:S02]  /*3670*/  LOP3.LUT R38, R62, 0x20, RZ, 0xfc, !PT ;  /* 0x000000203e267812 */ /* 0x000fe400078efcff */
[----:B------:R-:W-:Y:S01]  /*3680*/  FSEL R73, R119, -INF , !P2 ;  /* 0xff80000077497808 */ /* 0x000fe20005000000 */
[C---:B----4-:R-:W-:Y:S01]  /*3690*/  HMMA.16816.F32 R96, R12.reuse, R28, R96 ;  /* 0x0000001c0c60723c */ /* 0x050fe20000001860 */
[----:B------:R-:W-:Y:S01]  /*36a0*/  FSEL R120, R120, -INF , !P5 ;  /* 0xff80000078787808 */ /* 0x000fe20006800000 */
[----:B------:R-:W4:Y:S01]  /*36b0*/  MUFU.TANH R59, R59 ;  /* 0x0000003b003b7308 */ /* 0x000f220000002400 */
[C---:B------:R-:W-:Y:S02]  /*36c0*/  ISETP.GE.AND P2, PT, R38.reuse, R65, PT ;  /* 0x000000412600720c */ /* 0x040fe40003f46270 */
[----:B------:R-:W-:Y:S01]  /*36d0*/  ISETP.GE.AND P5, PT, R38, R61, PT ;  /* 0x0000003d2600720c */ /* 0x000fe20003fa6270 */
[----:B------:R-:W-:Y:S01]  /*36e0*/  HMMA.16816.F32 R92, R12, R30, R92 ;  /* 0x0000001e0c5c723c */ /* 0x000fe2000000185c */
[----:B------:R-:W-:Y:S01]  /*36f0*/  LOP3.LUT R38, R62, 0x21, RZ, 0xfc, !PT ;  /* 0x000000213e267812 */ /* 0x000fe200078efcff */
[----:B------:R-:W-:Y:S01]  /*3700*/  FMUL.FTZ R29, R100, UR4 ;  /* 0x00000004641d7c20 */ /* 0x000fe20008410000 */
[----:B------:R-:W-:Y:S01]  /*3710*/  FSEL R7, R121, -INF , !P4 ;  /* 0xff80000079077808 */ /* 0x000fe20006000000 */
[----:B------:R3:W4:Y:S01]  /*3720*/  MUFU.TANH R149, R67 ;  /* 0x0000004300957308 */ /* 0x0007220000002400 */
[----:B------:R-:W-:-:S02]  /*3730*/  FSEL R114, R114, -INF , !P3 ;  /* 0xff80000072727808 */ /* 0x000fc40005800000 */
[C---:B------:R-:W-:Y:S02]  /*3740*/  ISETP.GE.AND P4, PT, R38.reuse, R65, PT ;  /* 0x000000412600720c */ /* 0x040fe40003f86270 */
[----:B------:R-:W-:Y:S02]  /*3750*/  ISETP.GE.AND P3, PT, R38, R61, PT ;  /* 0x0000003d2600720c */ /* 0x000fe40003f66270 */
[----:B------:R-:W-:Y:S01]  /*3760*/  LOP3.LUT R38, R62, 0x28, RZ, 0xfc, !PT ;  /* 0x000000283e267812 */ /* 0x000fe200078efcff */
[----:B------:R-:W-:Y:S01]  /*3770*/  MUFU.TANH R158, R158 ;  /* 0x0000009e009e7308 */ /* 0x000fe20000002400 */
[----:B------:R-:W-:Y:S02]  /*3780*/  FSEL R45, R115, -INF , !P1 ;  /* 0xff800000732d7808 */ /* 0x000fe40004800000 */
[----:B------:R-:W-:Y:S01]  /*3790*/  FSEL R162, R162, -INF , !P2 ;  /* 0xff800000a2a27808 */ /* 0x000fe20005000000 */
[----:B--2---:R-:W-:Y:S01]  /*37a0*/  HMMA.16816.F32 R88, R16, R32, R88 ;  /* 0x000000201058723c */ /* 0x004fe20000001858 */
[----:B------:R-:W-:-:S02]  /*37b0*/  ISETP.GE.AND P1, PT, R38, R65, PT ;  /* 0x000000412600720c */ /* 0x000fc40003f26270 */
[----:B------:R-:W-:Y:S01]  /*37c0*/  ISETP.GE.AND P2, PT, R38, R61, PT ;  /* 0x0000003d2600720c */ /* 0x000fe20003f46270 */
[----:B------:R-:W2:Y:S01]  /*37d0*/  MUFU.TANH R153, R153 ;  /* 0x0000009900997308 */ /* 0x000ea20000002400 */
[----:B------:R-:W-:Y:S01]  /*37e0*/  LOP3.LUT R38, R62, 0x29, RZ, 0xfc, !PT ;  /* 0x000000293e267812 */ /* 0x000fe200078efcff */
[----:B------:R-:W-:Y:S01]  /*37f0*/  HMMA.16816.F32 R24, R16, R34, R24 ;  /* 0x000000221018723c */ /* 0x000fe20000001818 */
[----:B------:R-:W-:Y:S01]  /*3800*/  FSEL R47, R77, -INF , !P5 ;  /* 0xff8000004d2f7808 */ /* 0x000fe20006800000 */
[----:B---3--:R-:W-:Y:S01]  /*3810*/  FMUL.FTZ R67, R111, UR4 ;  /* 0x000000046f437c20 */ /* 0x008fe20008410000 */
[----:B------:R-:W-:Y:S02]  /*3820*/  ISETP.GE.AND P5, PT, R38, R65, PT ;  /* 0x000000412600720c */ /* 0x000fe40003fa6270 */
[----:B------:R-:W-:Y:S01]  /*3830*/  LOP3.LUT R30, R62, 0x31, RZ, 0xfc, !PT ;  /* 0x000000313e1e7812 */ /* 0x000fe200078efcff */
[----:B------:R-:W-:Y:S01]  /*3840*/  HMMA.16816.F32 R96, R8, R48, R96 ;  /* 0x000000300860723c */ /* 0x000fe20000001860 */
[----:B------:R-:W-:Y:S01]  /*3850*/  FSEL R167, R167, -INF , !P3 ;  /* 0xff800000a7a77808 */ /* 0x000fe20005800000 */
[----:B------:R3:W2:Y:S01]  /*3860*/  MUFU.TANH R155, R63 ;  /* 0x0000003f009b7308 */ /* 0x0006a20000002400 */
[----:B------:R-:W-:-:S02]  /*3870*/  FSEL R37, R74, -INF , !P2 ;  /* 0xff8000004a257808 */ /* 0x000fc40005000000 */
[----:B------:R-:W-:Y:S01]  /*3880*/  FSEL R166, R166, -INF , !P5 ;  /* 0xff800000a6a67808 */ /* 0x000fe20006800000 */
[----:B------:R-:W-:Y:S01]  /*3890*/  HMMA.16816.F32 R92, R8, R50, R92 ;  /* 0x00000032085c723c */ /* 0x000fe2000000185c */
[----:B------:R-:W-:Y:S02]  /*38a0*/  FSEL R48, R76, -INF , !P4 ;  /* 0xff8000004c307808 */ /* 0x000fe40006000000 */
[----:B------:R-:W-:Y:S01]  /*38b0*/  ISETP.GE.AND P4, PT, R38, R61, PT ;  /* 0x0000003d2600720c */ /* 0x000fe20003f86270 */
[----:B------:R-:W2:Y:S01]  /*38c0*/  MUFU.TANH R156, R108 ;  /* 0x0000006c009c7308 */ /* 0x000ea20000002400 */
[----:B------:R-:W-:Y:S01]  /*38d0*/  LOP3.LUT R38, R62, 0x30, RZ, 0xfc, !PT ;  /* 0x000000303e267812 */ /* 0x000fe200078efcff */
[----:B------:R-:W-:Y:S01]  /*38e0*/  HMMA.16816.F32 R88, R12, R52, R88 ;  /* 0x000000340c58723c */ /* 0x000fe20000001858 */
[-C--:B------:R-:W-:Y:S02]  /*38f0*/  ISETP.GE.AND P2, PT, R30, R65.reuse, PT ;  /* 0x000000411e00720c */ /* 0x080fe40003f46270 */
[----:B------:R-:W-:-:S02]  /*3900*/  ISETP.GE.AND P3, PT, R38, R65, PT ;  /* 0x000000412600720c */ /* 0x000fc40003f66270 */
[-C--:B------:R-:W-:Y:S01]  /*3910*/  ISETP.GE.AND P5, PT, R30, R61.reuse, PT ;  /* 0x0000003d1e00720c */ /* 0x080fe20003fa6270 */
[----:B------:R-:W-:Y:S01]  /*3920*/  HMMA.16816.F32 R24, R12, R54, R24 ;  /* 0x000000360c18723c */ /* 0x000fe20000001818 */
[----:B------:R-:W-:Y:S01]  /*3930*/  LOP3.LUT R30, R62, 0x38, RZ, 0xfc, !PT ;  /* 0x000000383e1e7812 */ /* 0x000fe200078efcff */
[----:B---3--:R-:W-:Y:S01]  /*3940*/  FMUL.FTZ R63, R110, UR4 ;  /* 0x000000046e3f7c20 */ /* 0x008fe20008410000 */
[----:B------:R-:W-:Y:S01]  /*3950*/  FSEL R46, R72, -INF , !P1 ;  /* 0xff800000482e7808 */ /* 0x000fe20004800000 */
[----:B------:R-:W-:Y:S01]  /*3960*/  MUFU.TANH R154, R109 ;  /* 0x0000006d009a7308 */ /* 0x000fe20000002400 */
[----:B------:R-:W-:Y:S01]  /*3970*/  FSEL R41, R56, -INF , !P4 ;  /* 0xff80000038297808 */ /* 0x000fe20006000000 */
[----:B------:R-:W-:Y:S01]  /*3980*/  FMUL.FTZ R96, R96, UR4 ;  /* 0x0000000460607c20 */ /* 0x000fe20008410000 */
[----:B-----5:R-:W-:Y:S01]  /*3990*/  FSEL R44, R57, -INF , !P3 ;  /* 0xff800000392c7808 */ /* 0x020fe20005800000 */
[----:B------:R-:W-:Y:S01]  /*39a0*/  FMUL.FTZ R98, R98, UR4 ;  /* 0x0000000462627c20 */ /* 0x000fe20008410000 */
[----:B------:R-:W-:Y:S01]  /*39b0*/  ISETP.GE.AND P1, PT, R38, R61, PT ;  /* 0x0000003d2600720c */ /* 0x000fe20003f26270 */
[----:B------:R-:W-:Y:S01]  /*39c0*/  FMUL.FTZ R97, R97, UR4 ;  /* 0x0000000461617c20 */ /* 0x000fe20008410000 */
[C---:B------:R-:W-:Y:S01]  /*39d0*/  ISETP.GE.AND P4, PT, R30.reuse, R65, PT ;  /* 0x000000411e00720c */ /* 0x040fe20003f86270 */
[----:B------:R-:W3:Y:S01]  /*39e0*/  MUFU.TANH R63, R63 ;  /* 0x0000003f003f7308 */ /* 0x000ee20000002400 */
[----:B------:R-:W-:Y:S01]  /*39f0*/  ISETP.GE.AND P3, PT, R30, R61, PT ;  /* 0x0000003d1e00720c */ /* 0x000fe20003f66270 */
[----:B------:R-:W-:Y:S01]  /*3a00*/  FMUL.FTZ R93, R93, UR4 ;  /* 0x000000045d5d7c20 */ /* 0x000fe20008410000 */
[----:B------:R-:W-:Y:S01]  /*3a10*/  LOP3.LUT R30, R62, 0x39, RZ, 0xfc, !PT ;  /* 0x000000393e1e7812 */ /* 0x000fe200078efcff */
[----:B------:R-:W-:Y:S01]  /*3a20*/  FMUL.FTZ R94, R94, UR4 ;  /* 0x000000045e5e7c20 */ /* 0x000fe20008410000 */
[----:B-1----:R-:W-:Y:S01]  /*3a30*/  FSEL R163, R163, -INF , !P1 ;  /* 0xff800000a3a37808 */ /* 0x002fe20004800000 */
[C---:B------:R-:W-:Y:S01]  /*3a40*/  HMMA.16816.F32 R88, R8.reuse, R20, R88 ;  /* 0x000000140858723c */ /* 0x040fe20000001858 */
[----:B------:R-:W-:Y:S01]  /*3a50*/  FSEL R42, R68, -INF , !P2 ;  /* 0xff800000442a7808 */ /* 0x000fe20005000000 */
[----:B------:R-:W1:Y:S01]  /*3a60*/  MUFU.TANH R67, R67 ;  /* 0x0000004300437308 */ /* 0x000e620000002400 */
[C---:B------:R-:W-:Y:S01]  /*3a70*/  ISETP.GE.AND P1, PT, R30.reuse, R65, PT ;  /* 0x000000411e00720c */ /* 0x040fe20003f26270 */
[----:B------:R-:W-:Y:S01]  /*3a80*/  FMUL.FTZ R99, R99, UR4 ;  /* 0x0000000463637c20 */ /* 0x000fe20008410000 */
[----:B------:R-:W-:Y:S01]  /*3a90*/  ISETP.GE.AND P2, PT, R30, R61, PT ;  /* 0x0000003d1e00720c */ /* 0x000fe20003f46270 */
[----:B------:R-:W-:Y:S01]  /*3aa0*/  HMMA.16816.F32 R8, R8, R22, R24 ;  /* 0x000000160808723c */ /* 0x000fe20000001818 */
[----:B------:R-:W-:Y:S01]  /*3ab0*/  LOP3.LUT R32, R62, 0x40, RZ, 0xfc, !PT ;  /* 0x000000403e207812 */ /* 0x000fe200078efcff */
[----:B------:R-:W-:Y:S01]  /*3ac0*/  FMUL.FTZ R92, R92, UR4 ;  /* 0x000000045c5c7c20 */ /* 0x000fe20008410000 */
[----:B------:R-:W-:Y:S01]  /*3ad0*/  LOP3.LUT R30, R62, 0x41, RZ, 0xfc, !PT ;  /* 0x000000413e1e7812 */ /* 0x000fe200078efcff */
[----:B------:R-:W5:Y:S01]  /*3ae0*/  MUFU.TANH R160, R104 ;  /* 0x0000006800a07308 */ /* 0x000f620000002400 */
[----:B------:R-:W-:Y:S01]  /*3af0*/  FSEL R40, R64, -INF , !P4 ;  /* 0xff80000040287808 */ /* 0x000fe20006000000 */
[----:B------:R-:W-:Y:S01]  /*3b00*/  FMUL.FTZ R95, R95, UR4 ;  /* 0x000000045f5f7c20 */ /* 0x000fe20008410000 */
[----:B------:R-:W-:-:S02]  /*3b10*/  FSEL R151, R151, -INF , !P3 ;  /* 0xff80000097977808 */ /* 0x000fc40005800000 */
[----:B------:R-:W-:Y:S02]  /*3b20*/  ISETP.GE.AND P4, PT, R32, R61, PT ;  /* 0x0000003d2000720c */ /* 0x000fe40003f86270 */
[-C--:B------:R-:W-:Y:S01]  /*3b30*/  ISETP.GE.AND P3, PT, R30, R65.reuse, PT ;  /* 0x000000411e00720c */ /* 0x080fe20003f66270 */
[----:B------:R-:W-:Y:S01]  /*3b40*/  MUFU.TANH R28, R105 ;  /* 0x00000069001c7308 */ /* 0x000fe20000002400 */
[C---:B------:R-:W-:Y:S02]  /*3b50*/  LOP3.LUT R18, R62.reuse, 0x48, RZ, 0xfc, !PT ;  /* 0x000000483e127812 */ /* 0x040fe400078efcff */
[----:B------:R-:W-:Y:S02]  /*3b60*/  LOP3.LUT R16, R62, 0x49, RZ, 0xfc, !PT ;  /* 0x000000493e107812 */ /* 0x000fe400078efcff */
[----:B----4-:R-:W-:Y:S01]  /*3b70*/  FSEL R39, R59, -INF , !P5 ;  /* 0xff8000003b277808 */ /* 0x010fe20006800000 */
[----:B------:R-:W-:Y:S01]  /*3b80*/  FMUL.FTZ R88, R88, UR4 ;  /* 0x0000000458587c20 */ /* 0x000fe20008410000 */
[----:B------:R-:W-:Y:S01]  /*3b90*/  FSEL R38, R70, -INF , !P1 ;  /* 0xff80000046267808 */ /* 0x000fe20004800000 */
[----:B------:R-:W4:Y:S01]  /*3ba0*/  MUFU.TANH R165, R106 ;  /* 0x0000006a00a57308 */ /* 0x000f220000002400 */
[----:B------:R-:W-:Y:S01]  /*3bb0*/  FSEL R149, R149, -INF , !P2 ;  /* 0xff80000095957808 */ /* 0x000fe20005000000 */
[----:B------:R-:W-:Y:S01]  /*3bc0*/  FMUL.FTZ R89, R89, UR4 ;  /* 0x0000000459597c20 */ /* 0x000fe20008410000 */
[----:B--2---:R-:W-:Y:S01]  /*3bd0*/  FSEL R153, R153, -INF , !P4 ;  /* 0xff80000099997808 */ /* 0x004fe20006000000 */
[----:B------:R-:W-:Y:S01]  /*3be0*/  FMUL.FTZ R138, R8, UR4 ;  /* 0x00000004088a7c20 */ /* 0x000fe20008410000 */
[----:B------:R-:W-:Y:S01]  /*3bf0*/  FSEL R158, R158, -INF , !P3 ;  /* 0xff8000009e9e7808 */ /* 0x000fe20005800000 */
[----:B------:R-:W-:Y:S01]  /*3c00*/  FMUL.FTZ R90, R90, UR4 ;  /* 0x000000045a5a7c20 */ /* 0x000fe20008410000 */
[----:B------:R-:W-:Y:S01]  /*3c10*/  ISETP.GE.AND P5, PT, R32, R65, PT ;  /* 0x000000412000720c */ /* 0x000fe20003fa6270 */
[----:B------:R-:W2:Y:S01]  /*3c20*/  MUFU.TANH R161, R107 ;  /* 0x0000006b00a17308 */ /* 0x000ea20000002400 */
[----:B------:R-:W-:Y:S01]  /*3c30*/  ISETP.GE.AND P1, PT, R30, R61, PT ;  /* 0x0000003d1e00720c */ /* 0x000fe20003f26270 */
[----:B------:R-:W-:Y:S01]  /*3c40*/  FMUL.FTZ R91, R91, UR4 ;  /* 0x000000045b5b7c20 */ /* 0x000fe20008410000 */
[-C--:B------:R-:W-:Y:S01]  /*3c50*/  ISETP.GE.AND P2, PT, R18, R65.reuse, PT ;  /* 0x000000411200720c */ /* 0x080fe20003f46270 */
[----:B------:R-:W-:Y:S01]  /*3c60*/  FMUL.FTZ R9, R9, UR4 ;  /* 0x0000000409097c20 */ /* 0x000fe20008410000 */
[----:B------:R-:W-:Y:S01]  /*3c70*/  ISETP.GE.AND P4, PT, R16, R65, PT ;  /* 0x000000411000720c */ /* 0x000fe20003f86270 */
[----:B------:R-:W-:Y:S01]  /*3c80*/  FMUL.FTZ R10, R10, UR4 ;  /* 0x000000040a0a7c20 */ /* 0x000fe20008410000 */
[----:B------:R-:W-:Y:S01]  /*3c90*/  ISETP.GE.AND P3, PT, R16, R61, PT ;  /* 0x0000003d1000720c */ /* 0x000fe20003f66270 */
[----:B------:R-:W2:Y:S01]  /*3ca0*/  MUFU.TANH R29, R29 ;  /* 0x0000001d001d7308 */ /* 0x000ea20000002400 */
[----:B------:R-:W-:Y:S01]  /*3cb0*/  LOP3.LUT R16, R62, 0x50, RZ, 0xfc, !PT ;  /* 0x000000503e107812 */ /* 0x000fe200078efcff */
[----:B------:R-:W-:Y:S01]  /*3cc0*/  FMUL.FTZ R11, R11, UR4 ;  /* 0x000000040b0b7c20 */ /* 0x000fe20008410000 */
[----:B------:R-:W-:-:S02]  /*3cd0*/  FSEL R148, R148, -INF , !P5 ;  /* 0xff80000094947808 */ /* 0x000fc40006800000 */
[----:B------:R-:W-:Y:S02]  /*3ce0*/  FSEL R155, R155, -INF , !P1 ;  /* 0xff8000009b9b7808 */ /* 0x000fe40004800000 */
[----:B------:R-:W-:Y:S01]  /*3cf0*/  FSEL R156, R156, -INF , !P2 ;  /* 0xff8000009c9c7808 */ /* 0x000fe20005000000 */
[----:B------:R-:W-:Y:S01]  /*3d00*/  MUFU.TANH R164, R101 ;  /* 0x0000006500a47308 */ /* 0x000fe20000002400 */
[----:B------:R-:W-:Y:S02]  /*3d10*/  ISETP.GE.AND P5, PT, R18, R61, PT ;  /* 0x0000003d1200720c */ /* 0x000fe40003fa6270 */
[C---:B------:R-:W-:Y:S02]  /*3d20*/  ISETP.GE.AND P1, PT, R16.reuse, R65, PT ;  /* 0x000000411000720c */ /* 0x040fe40003f26270 */
[----:B------:R-:W-:Y:S02]  /*3d30*/  ISETP.GE.AND P2, PT, R16, R61, PT ;  /* 0x0000003d1000720c */ /* 0x000fe40003f46270 */
[----:B------:R-:W-:Y:S01]  /*3d40*/  LOP3.LUT R16, R62, 0x51, RZ, 0xfc, !PT ;  /* 0x000000513e107812 */ /* 0x000fe200078efcff */
[----:B------:R-:W2:Y:S01]  /*3d50*/  MUFU.TANH R159, R102 ;  /* 0x00000066009f7308 */ /* 0x000ea20000002400 */
[----:B---3--:R-:W-:-:S02]  /*3d60*/  FSEL R35, R63, -INF , !P5 ;  /* 0xff8000003f237808 */ /* 0x008fc40006800000 */
[----:B------:R-:W-:Y:S02]  /*3d70*/  ISETP.GE.AND P5, PT, R16, R65, PT ;  /* 0x000000411000720c */ /* 0x000fe40003fa6270 */
[C---:B------:R-:W-:Y:S02]  /*3d80*/  LOP3.LUT R12, R62.reuse, 0x58, RZ, 0xfc, !PT ;  /* 0x000000583e0c7812 */ /* 0x040fe400078efcff */
[----:B------:R-:W-:Y:S01]  /*3d90*/  LOP3.LUT R14, R62, 0x59, RZ, 0xfc, !PT ;  /* 0x000000593e0e7812 */ /* 0x000fe200078efcff */
[----:B------:R-:W3:Y:S01]  /*3da0*/  MUFU.TANH R152, R96 ;  /* 0x0000006000987308 */ /* 0x000ee20000002400 */
[----:B------:R-:W-:Y:S02]  /*3db0*/  FSEL R154, R154, -INF , !P4 ;  /* 0xff8000009a9a7808 */ /* 0x000fe40006000000 */
[----:B-1----:R-:W-:Y:S02]  /*3dc0*/  FSEL R33, R67, -INF , !P3 ;  /* 0xff80000043217808 */ /* 0x002fe40005800000 */
[----:B-----5:R-:W-:-:S02]  /*3dd0*/  FSEL R160, R160, -INF , !P1 ;  /* 0xff800000a0a07808 */ /* 0x020fc40004800000 */
[----:B----4-:R-:W-:Y:S01]  /*3de0*/  FSEL R165, R165, -INF , !P2 ;  /* 0xff800000a5a57808 */ /* 0x010fe20005000000 */
[----:B------:R-:W1:Y:S01]  /*3df0*/  MUFU.TANH R147, R98 ;  /* 0x0000006200937308 */ /* 0x000e620000002400 */
[----:B------:R-:W-:Y:S02]  /*3e00*/  FSEL R34, R28, -INF , !P5 ;  /* 0xff8000001c227808 */ /* 0x000fe40006800000 */
[----:B------:R-:W-:Y:S02]  /*3e10*/  ISETP.GE.AND P4, PT, R16, R61, PT ;  /* 0x0000003d1000720c */ /* 0x000fe40003f86270 */
[C---:B------:R-:W-:Y:S02]  /*3e20*/  ISETP.GE.AND P3, PT, R12.reuse, R65, PT ;  /* 0x000000410c00720c */ /* 0x040fe40003f66270 */
[----:B------:R-:W-:Y:S01]  /*3e30*/  ISETP.GE.AND P1, PT, R12, R61, PT ;  /* 0x0000003d0c00720c */ /* 0x000fe20003f26270 */
[----:B------:R-:W-:Y:S01]  /*3e40*/  MUFU.TANH R144, R93 ;  /* 0x0000005d00907308 */ /* 0x000fe20000002400 */
[----:B------:R-:W-:-:S02]  /*3e50*/  ISETP.GE.AND P2, PT, R14, R65, PT ;  /* 0x000000410e00720c */ /* 0x000fc40003f46270 */
[----:B------:R-:W-:Y:S02]  /*3e60*/  ISETP.GE.AND P5, PT, R14, R61, PT ;  /* 0x0000003d0e00720c */ /* 0x000fe40003fa6270 */
[C---:B------:R-:W-:Y:S02]  /*3e70*/  LOP3.LUT R12, R62.reuse, 0x60, RZ, 0xfc, !PT ;  /* 0x000000603e0c7812 */ /* 0x040fe400078efcff */
[----:B------:R-:W-:Y:S01]  /*3e80*/  LOP3.LUT R14, R62, 0x61, RZ, 0xfc, !PT ;  /* 0x000000613e0e7812 */ /* 0x000fe200078efcff */
[----:B------:R-:W4:Y:S01]  /*3e90*/  MUFU.TANH R143, R94 ;  /* 0x0000005e008f7308 */ /* 0x000f220000002400 */
[----:B--2---:R-:W-:Y:S02]  /*3ea0*/  FSEL R161, R161, -INF , !P4 ;  /* 0xff800000a1a17808 */ /* 0x004fe40006000000 */
[----:B------:R-:W-:Y:S02]  /*3eb0*/  FSEL R32, R29, -INF , !P3 ;  /* 0xff8000001d207808 */ /* 0x000fe40005800000 */
[----:B------:R-:W-:-:S02]  /*3ec0*/  FSEL R159, R159, -INF , !P1 ;  /* 0xff8000009f9f7808 */ /* 0x000fc40004800000 */
[----:B------:R-:W-:Y:S01]  /*3ed0*/  FSEL R164, R164, -INF , !P2 ;  /* 0xff800000a4a47808 */ /* 0x000fe20005000000 */
[----:B------:R-:W2:Y:S01]  /*3ee0*/  MUFU.TANH R157, R103 ;  /* 0x00000067009d7308 */ /* 0x000ea20000002400 */
[C---:B------:R-:W-:Y:S02]  /*3ef0*/  ISETP.GE.AND P4, PT, R12.reuse, R65, PT ;  /* 0x000000410c00720c */ /* 0x040fe40003f86270 */
[----:B------:R-:W-:Y:S02]  /*3f00*/  ISETP.GE.AND P3, PT, R12, R61, PT ;  /* 0x0000003d0c00720c */ /* 0x000fe40003f66270 */
[C---:B------:R-:W-:Y:S02]  /*3f10*/  ISETP.GE.AND P1, PT, R14.reuse, R65, PT ;  /* 0x000000410e00720c */ /* 0x040fe40003f26270 */
[----:B------:R-:W-:Y:S01]  /*3f20*/  ISETP.GE.AND P2, PT, R14, R61, PT ;  /* 0x0000003d0e00720c */ /* 0x000fe20003f46270 */
[----:B------:R-:W5:Y:S01]  /*3f30*/  MUFU.TANH R150, R97 ;  /* 0x0000006100967308 */ /* 0x000f620000002400 */
[----:B------:R-:W-:-:S02]  /*3f40*/  LOP3.LUT R12, R62, 0x68, RZ, 0xfc, !PT ;  /* 0x000000683e0c7812 */ /* 0x000fc400078efcff */
[----:B------:R-:W-:Y:S02]  /*3f50*/  LOP3.LUT R14, R62, 0x69, RZ, 0xfc, !PT ;  /* 0x000000693e0e7812 */ /* 0x000fe400078efcff */
[----:B---3--:R-:W-:Y:S02]  /*3f60*/  FSEL R152, R152, -INF , !P4 ;  /* 0xff80000098987808 */ /* 0x008fe40006000000 */
[----:B-1----:R-:W-:Y:S01]  /*3f70*/  FSEL R147, R147, -INF , !P3 ;  /* 0xff80000093937808 */ /* 0x002fe20005800000 */
[----:B------:R-:W1:Y:S01]  /*3f80*/  MUFU.TANH R145, R99 ;  /* 0x0000006300917308 */ /* 0x000e620000002400 */
[----:B------:R-:W-:Y:S02]  /*3f90*/  ISETP.GE.AND P4, PT, R12, R61, PT ;  /* 0x0000003d0c00720c */ /* 0x000fe40003f86270 */
[----:B------:R-:W-:Y:S02]  /*3fa0*/  ISETP.GE.AND P3, PT, R14, R65, PT ;  /* 0x000000410e00720c */ /* 0x000fe40003f66270 */
[----:B------:R-:W-:-:S02]  /*3fb0*/  LOP3.LUT R8, R62, 0x71, RZ, 0xfc, !PT ;  /* 0x000000713e087812 */ /* 0x000fc400078efcff */
[----:B----4-:R-:W-:Y:S01]  /*3fc0*/  FSEL R143, R143, -INF , !P4 ;  /* 0xff8000008f8f7808 */ /* 0x010fe20006000000 */
[----:B------:R-:W3:Y:S01]  /*3fd0*/  MUFU.TANH R146, R92 ;  /* 0x0000005c00927308 */ /* 0x000ee20000002400 */
[----:B------:R-:W-:Y:S02]  /*3fe0*/  FSEL R144, R144, -INF , !P3 ;  /* 0xff80000090907808 */ /* 0x000fe40005800000 */
[C---:B------:R-:W-:Y:S02]  /*3ff0*/  ISETP.GE.AND P4, PT, R8.reuse, R65, PT ;  /* 0x000000410800720c */ /* 0x040fe40003f86270 */
[----:B------:R-:W-:Y:S01]  /*4000*/  ISETP.GE.AND P3, PT, R8, R61, PT ;  /* 0x0000003d0800720c */ /* 0x000fe20003f66270 */
[----:B------:R-:W-:Y:S01]  /*4010*/  FMUL.FTZ R8, R122, UR4 ;  /* 0x000000047a087c20 */ /* 0x000fe20008410000 */
[----:B--2---:R-:W-:Y:S01]  /*4020*/  FSEL R157, R157, -INF , !P5 ;  /* 0xff8000009d9d7808 */ /* 0x004fe20006800000 */
[----:B------:R-:W2:Y:S01]  /*4030*/  MUFU.TANH R141, R95 ;  /* 0x0000005f008d7308 */ /* 0x000ea20000002400 */
[----:B------:R-:W-:-:S02]  /*4040*/  ISETP.GE.AND P5, PT, R12, R65, PT ;  /* 0x000000410c00720c */ /* 0x000fc40003fa6270 */
[----:B------:R-:W-:Y:S02]  /*4050*/  LOP3.LUT R12, R62, 0x70, RZ, 0xfc, !PT ;  /* 0x000000703e0c7812 */ /* 0x000fe400078efcff */
[----:B-----5:R-:W-:Y:S02]  /*4060*/  FSEL R150, R150, -INF , !P1 ;  /* 0xff80000096967808 */ /* 0x020fe40004800000 */
[----:B-1----:R-:W-:Y:S01]  /*4070*/  FSEL R145, R145, -INF , !P2 ;  /* 0xff80000091917808 */ /* 0x002fe20005000000 */
[----:B------:R-:W1:Y:S01]  /*4080*/  MUFU.TANH R142, R88 ;  /* 0x00000058008e7308 */ /* 0x000e620000002400 */
[----:B---3--:R-:W-:Y:S02]  /*4090*/  FSEL R146, R146, -INF , !P5 ;  /* 0xff80000092927808 */ /* 0x008fe40006800000 */
[----:B------:R-:W-:Y:S02]  /*40a0*/  ISETP.GE.AND P1, PT, R14, R61, PT ;  /* 0x0000003d0e00720c */ /* 0x000fe40003f26270 */
[----:B------:R-:W-:-:S02]  /*40b0*/  ISETP.GE.AND P2, PT, R12, R65, PT ;  /* 0x000000410c00720c */ /* 0x000fc40003f46270 */
[----:B------:R-:W-:Y:S01]  /*40c0*/  ISETP.GE.AND P5, PT, R12, R61, PT ;  /* 0x0000003d0c00720c */ /* 0x000fe20003fa6270 */
[----:B------:R-:W3:Y:S01]  /*40d0*/  MUFU.TANH R140, R89 ;  /* 0x00000059008c7308 */ /* 0x000ee20000002400 */
[----:B------:R-:W-:Y:S02]  /*40e0*/  LOP3.LUT R12, R62, 0x78, RZ, 0xfc, !PT ;  /* 0x000000783e0c7812 */ /* 0x000fe400078efcff */
[----:B--2---:R-:W-:Y:S02]  /*40f0*/  FSEL R141, R141, -INF , !P1 ;  /* 0xff8000008d8d7808 */ /* 0x004fe40004800000 */
[----:B------:R-:W-:-:S03]  /*4100*/  ISETP.GE.AND P1, PT, R12, R65, PT ;  /* 0x000000410c00720c */ /* 0x000fc60003f26270 */
[----:B------:R-:W2:Y:S01]  /*4110*/  MUFU.TANH R137, R90 ;  /* 0x0000005a00897308 */ /* 0x000ea20000002400 */
[----:B-1----:R-:W-:Y:S02]  /*4120*/  FSEL R142, R142, -INF , !P2 ;  /* 0xff8000008e8e7808 */ /* 0x002fe40005000000 */
[----:B------:R-:W-:Y:S02]  /*4130*/  ISETP.GE.AND P2, PT, R12, R61, PT ;  /* 0x0000003d0c00720c */ /* 0x000fe40003f46270 */
[----:B------:R-:W-:-:S03]  /*4140*/  LOP3.LUT R12, R62, 0x79, RZ, 0xfc, !PT ;  /* 0x000000793e0c7812 */ /* 0x000fc600078efcff */
[----:B------:R-:W1:Y:S01]  /*4150*/  MUFU.TANH R135, R91 ;  /* 0x0000005b00877308 */ /* 0x000e620000002400 */
[----:B---3--:R-:W-:Y:S02]  /*4160*/  FSEL R140, R140, -INF , !P4 ;  /* 0xff8000008c8c7808 */ /* 0x008fe40006000000 */
[----:B------:R-:W-:-:S05]  /*4170*/  ISETP.GE.AND P4, PT, R12, R65, PT ;  /* 0x000000410c00720c */ /* 0x000fca0003f86270 */
[----:B------:R-:W3:Y:S01]  /*4180*/  MUFU.TANH R138, R138 ;  /* 0x0000008a008a7308 */ /* 0x000ee20000002400 */
[----:B--2---:R-:W-:Y:S01]  /*4190*/  FSEL R137, R137, -INF , !P5 ;  /* 0xff80000089897808 */ /* 0x004fe20006800000 */
[----:B------:R-:W-:Y:S01]  /*41a0*/  BAR.SYNC.DEFER_BLOCKING 0x0 ;  /* 0x0000000000007b1d */ /* 0x000fe20000010000 */
[----:B------:R-:W-:-:S04]  /*41b0*/  ISETP.GE.AND P5, PT, R62, R65, PT ;  /* 0x000000413e00720c */ /* 0x000fc80003fa6270 */
[----:B------:R-:W-:Y:S01]  /*41c0*/  FSEL R0, R0, -INF , !P5 ;  /* 0xff80000000007808 */ /* 0x000fe20006800000 */
[----:B------:R-:W2:Y:S01]  /*41d0*/  MUFU.TANH R8, R8 ;  /* 0x0000000800087308 */ /* 0x000ea20000002400 */
[----:B-1----:R-:W-:Y:S02]  /*41e0*/  FSEL R135, R135, -INF , !P3 ;  /* 0xff80000087877808 */ /* 0x002fe40005800000 */
[----:B------:R-:W-:-:S05]  /*41f0*/  ISETP.GE.AND P3, PT, R62, R61, PT ;  /* 0x0000003d3e00720c */ /* 0x000fca0003f66270 */
[----:B------:R-:W1:Y:S01]  /*4200*/  MUFU.TANH R136, R9 ;  /* 0x0000000900887308 */ /* 0x000e620000002400 */
[----:B---3--:R-:W-:Y:S02]  /*4210*/  FSEL R138, R138, -INF , !P1 ;  /* 0xff8000008a8a7808 */ /* 0x008fe40004800000 */
[----:B------:R-:W-:-:S05]  /*4220*/  ISETP.GE.AND P1, PT, R12, R61, PT ;  /* 0x0000003d0c00720c */ /* 0x000fca0003f26270 */
[----:B------:R-:W3:Y:S01]  /*4230*/  MUFU.TANH R133, R10 ;  /* 0x0000000a00857308 */ /* 0x000ee20000002400 */
[----:B--2---:R-:W-:-:S07]  /*4240*/  FSEL R5, R8, -INF , !P3 ;  /* 0xff80000008057808 */ /* 0x004fce0005800000 */
[----:B------:R-:W2:Y:S01]  /*4250*/  MUFU.TANH R67, R11 ;  /* 0x0000000b00437308 */ /* 0x000ea20000002400 */
[----:B-1----:R-:W-:Y:S02]  /*4260*/  FSEL R136, R136, -INF , !P4 ;  /* 0xff80000088887808 */ /* 0x002fe40006000000 */
[----:B---3--:R-:W-:Y:S02]  /*4270*/  FSEL R133, R133, -INF , !P2 ;  /* 0xff80000085857808 */ /* 0x008fe40005000000 */
[----:B--2---:R-:W-:Y:S01]  /*4280*/  FSEL R67, R67, -INF , !P1 ;  /* 0xff80000043437808 */ /* 0x004fe20004800000 */
        /* <DEDUP_REMOVED lines=33> */
[----:B------:R-:W-:-:S02]  /*44a0*/  ISETP.NE.AND P2, PT, R9, RZ, PT ;  /* 0x000000ff0900720c */ /* 0x000fc40003f45270 */
[----:B------:R-:W-:-:S05]  /*44b0*/  LOP3.LUT R2, RZ, R9, RZ, 0x33, !PT ;  /* 0x00000009ff027212 */ /* 0x000fca00078e33ff */
        /* <DEDUP_REMOVED lines=24> */
.L_x_2364:
[----:B------:R-:W-:-:S04]  /*4640*/  ULEA UR6, -UR6, URZ, 0x7 ;  /* 0x0000003f06067291 */ /* 0x000fc8000f8e393f */
[----:B------:R-:W-:Y:S02]  /*4650*/  USHF.R.S32.HI UR4, URZ, 0x1f, UR6 ;  /* 0x0000001f3f047899 */ /* 0x000fe40008011406 */
[----:B------:R-:W-:-:S04]  /*4660*/  MOV R10, UR6 ;  /* 0x00000006000a7c02 */ /* 0x000fc80008000f00 */
[----:B------:R-:W-:-:S07]  /*4670*/  MOV R2, UR4 ;  /* 0x0000000400027c02 */ /* 0x000fce0008000f00 */
.L_x_2365:
        /* <DEDUP_REMOVED lines=36> */
.L_x_2363:
        /* <DEDUP_REMOVED lines=79> */
[----:B------:R-:W-:Y:S04]  /*4db0*/  LDSM.16.MT88.4 R100, [R220+0xc000] ;  /* 0x00c00000dc64783b */ /* 0x000fe80000004200 */
[----:B------:R-:W-:Y:S04]  /*4dc0*/  LDSM.16.MT88.4 R28, [R220+0x10000] ;  /* 0x01000000dc1c783b */ /* 0x000fe80000004200 */
        /* <DEDUP_REMOVED lines=13> */
[----:B------:R-:W-:Y:S01]  /*4ea0*/  LDSM.16.MT88.4 R8, [R222+0xc800] ;  /* 0x00c80000de08783b */ /* 0x000fe20000004200 */
[--C-:B------:R-:W-:Y:S01]  /*4eb0*/  FFMA.FTZ R57, R60, UR4, -R139.reuse ;  /* 0x000000043c397c23 */ /* 0x100fe2000801088b */
[--C-:B------:R-:W-:Y:S01]  /*4ec0*/  FFMA.FTZ R60, R78, UR4, -R139.reuse ;  /* 0x000000044e3c7c23 */ /* 0x100fe2000801088b */
[----:B------:R-:W-:Y:S01]  /*4ed0*/  FSEL R134, R134, RZ, P1 ;  /* 0x000000ff86867208 */ /* 0x000fe20000800000 */
[--C-:B------:R-:W-:Y:S01]  /*4ee0*/  FFMA.FTZ R56, R120, UR4, -R139.reuse ;  /* 0x0000000478387c23 */ /* 0x100fe2000801088b */
[--C-:B------:R-:W-:Y:S01]  /*4ef0*/  FFMA.FTZ R53, R114, UR4, -R139.reuse ;  /* 0x0000000472357c23 */ /* 0x100fe2000801088b */
[----:B------:R-:W1:Y:S01]  /*4f00*/  LDSM.16.MT88.4 R84, [R222+0x10000] ;  /* 0x01000000de54783b */ /* 0x000e620000004200 */
        /* <DEDUP_REMOVED lines=10> */
[----:B------:R-:W4:Y:S01]  /*4fb0*/  LDSM.16.MT88.4 R76, [R221+0x10000] ;  /* 0x01000000dd4c783b */ /* 0x000f220000004200 */
[--C-:B------:R-:W-:Y:S01]  /*4fc0*/  FFMA.FTZ R49, R48, UR4, -R139.reuse ;  /* 0x0000000430317c23 */ /* 0x100fe2000801088b */
[--C-:B------:R-:W-:Y:S01]  /*4fd0*/  FFMA.FTZ R48, R46, UR4, -R139.reuse ;  /* 0x000000042e307c23 */ /* 0x100fe2000801088b */
[--C-:B------:R-:W-:Y:S01]  /*4fe0*/  FFMA.FTZ R50, R47, UR4, -R134.reuse ;  /* 0x000000042f327c23 */ /* 0x100fe20008010886 */
[----:B------:R-:W5:Y:S01]  /*4ff0*/  LDSM.16.MT88.4 R4, [R223+0x10800] ;  /* 0x01080000df04783b */ /* 0x000f620000004200 */
        /* <DEDUP_REMOVED lines=42> */
[----:B------:R-:W-:Y:S01]  /*52a0*/  FFMA.FTZ R146, R146, UR4, -R139 ;  /* 0x0000000492927c23 */ /* 0x000fe2000801088b */
[--C-:B------:R-:W-:Y:S01]  /*52b0*/  FFMA.FTZ R144, R147, UR4, -R134.reuse ;  /* 0x0000000493907c23 */ /* 0x100fe20008010886 */
[--C-:B------:R-:W-:Y:S01]  /*52c0*/  FFMA.FTZ R145, R145, UR4, -R134.reuse ;  /* 0x0000000491917c23 */ /* 0x100fe20008010886 */
[--C-:B------:R-:W-:Y:S01]  /*52d0*/  FFMA.FTZ R143, R143, UR4, -R134.reuse ;  /* 0x000000048f8f7c23 */ /* 0x100fe20008010886 */
[--C-:B------:R-:W-:Y:S01]  /*52e0*/  FFMA.FTZ R150, R141, UR4, -R134.reuse ;  /* 0x000000048d967c23 */ /* 0x100fe20008010886 */
[--C-:B------:R-:W-:Y:S01]  /*52f0*/  FFMA.FTZ R135, R135, UR4, -R134.reuse ;  /* 0x0000000487877c23 */ /* 0x100fe20008010886 */
[----:B------:R-:W-:Y:S01]  /*5300*/  FFMA.FTZ R133, R133, UR4, -R134 ;  /* 0x0000000485857c23 */ /* 0x000fe20008010886 */
[----:B------:R-:W2:Y:S01]  /*5310*/  MUFU.EX2 R60, R60 ;  /* 0x0000003c003c7308 */ /* 0x000ea20000000800 */
[----:B---3--:R-:W-:Y:S01]  /*5320*/  F2FP.F16.F32.PACK_AB R71, R59, R62 ;  /* 0x0000003e3b47723e */ /* 0x008fe200000000ff */
[----:B------:R-:W-:Y:S01]  /*5330*/  FADD.FTZ R65, R132, R65 ;  /* 0x0000004184417221 */ /* 0x000fe20000010000 */
[----:B------:R-:W-:-:S03]  /*5340*/  FADD.FTZ R63, R63, R66 ;  /* 0x000000423f3f7221 */ /* 0x000fc60000010000 */
[----:B------:R-:W-:Y:S01]  /*5350*/  FADD.FTZ R64, R64, R65 ;  /* 0x0000004140407221 */ /* 0x000fe20000010000 */
[----:B------:R-:W-:Y:S01]  /*5360*/  FADD.FTZ R62, R62, R63 ;  /* 0x0000003f3e3e7221 */ /* 0x000fe20000010000 */
[----:B------:R-:W-:Y:S01]  /*5370*/  HMMA.16816.F32 R120, R68, R116, RZ ;  /* 0x000000744478723c */ /* 0x000fe200000018ff */
[----:B------:R-:W-:Y:S01]  /*5380*/  MUFU.EX2 R56, R56 ;  /* 0x0000003800387308 */ /* 0x000fe20000000800 */
[----:B------:R-:W-:Y:S01]  /*5390*/  FADD.FTZ R64, R61, R64 ;  /* 0x000000403d407221 */ /* 0x000fe20000010000 */
[----:B------:R-:W-:-:S03]  /*53a0*/  FADD.FTZ R59, R59, R62 ;  /* 0x0000003e3b3b7221 */ /* 0x000fc60000010000 */
[C---:B------:R-:W-:Y:S03]  /*53b0*/  HMMA.16816.F32 R116, R68.reuse, R118, RZ ;  /* 0x000000764474723c */ /* 0x040fe600000018ff */
[----:B------:R-:W3:Y:S01]  /*53c0*/  MUFU.EX2 R53, R53 ;  /* 0x0000003500357308 */ /* 0x000ee20000000800 */
[----:B--2---:R-:W-:Y:S02]  /*53d0*/  F2FP.F16.F32.PACK_AB R12, R60, R57 ;  /* 0x000000393c0c723e */ /* 0x004fe400000000ff */
        /* <DEDUP_REMOVED lines=11> */
[----:B-1----:R-:W-:Y:S01]  /*5490*/  HMMA.16816.F32 R88, R68, R84, RZ ;  /* 0x000000544458723c */ /* 0x002fe200000018ff */
[----:B------:R-:W-:-:S04]  /*54a0*/  FADD.FTZ R58, R58, R59 ;  /* 0x0000003b3a3a7221 */ /* 0x000fc80000010000 */
[----:B------:R-:W-:Y:S01]  /*54b0*/  FADD.FTZ R55, R55, R58 ;  /* 0x0000003a37377221 */ /* 0x000fe20000010000 */
[C---:B------:R-:W-:Y:S01]  /*54c0*/  HMMA.16816.F32 R92, R68.reuse, R94, RZ ;  /* 0x0000005e445c723c */ /* 0x040fe200000018ff */
[----:B------:R-:W-:Y:S05]  /*54d0*/  MUFU.EX2 R52, R52 ;  /* 0x0000003400347308 */ /* 0x000fea0000000800 */
[----:B------:R-:W-:Y:S01]  /*54e0*/  HMMA.16816.F32 R84, R68, R86, RZ ;  /* 0x000000564454723c */ /* 0x000fe200000018ff */
[----:B---3--:R-:W-:Y:S02]  /*54f0*/  F2FP.F16.F32.PACK_AB R15, R51, R54 ;  /* 0x00000036330f723e */ /* 0x008fe400000000ff */
        /* <DEDUP_REMOVED lines=16> */
[----:B------:R-:W1:Y:S02]  /*5600*/  LDSM.16.MT88.4 R16, [R221+0x10800] ;  /* 0x01080000dd10783b */ /* 0x000e640000004200 */
[----:B------:R-:W-:Y:S03]  /*5610*/  MUFU.EX2 R46, R46 ;  /* 0x0000002e002e7308 */ /* 0x000fe60000000800 */
[C---:B----4-:R-:W-:Y:S05]  /*5620*/  HMMA.16816.F32 R80, R68.reuse, R76, RZ ;  /* 0x0000004c4450723c */ /* 0x050fea00000018ff */
        /* <DEDUP_REMOVED lines=9> */
[C---:B-----5:R-:W-:Y:S06]  /*56c0*/  HMMA.16816.F32 R96, R12.reuse, R4, R96 ;  /* 0x000000040c60723c */ /* 0x060fec0000001860 */
        /* <DEDUP_REMOVED lines=12> */
[C---:B-1----:R-:W-:Y:S05]  /*5790*/  HMMA.16816.F32 R80, R12.reuse, R16, R80 ;  /* 0x000000100c50723c */ /* 0x042fea0000001850 */
[----:B------:R-:W1:Y:S01]  /*57a0*/  MUFU.EX2 R3, R3 ;  /* 0x0000000300037308 */ /* 0x000e620000000800 */
[C---:B------:R-:W-:Y:S01]  /*57b0*/  HMMA.16816.F32 R76, R12.reuse, R18, R76 ;  /* 0x000000120c4c723c */ /* 0x040fe2000000184c */
[----:B------:R-:W-:Y:S05]  /*57c0*/  LDSM.16.MT88.4 R16, [R220+0xd000] ;  /* 0x00d00000dc10783b */ /* 0x000fea0000004200 */
[C---:B------:R-:W-:Y:S01]  /*57d0*/  HMMA.16816.F32 R72, R12.reuse, R24, R72 ;  /* 0x000000180c48723c */ /* 0x040fe20000001848 */
[----:B------:R-:W-:Y:S05]  /*57e0*/  MUFU.EX2 R148, R148 ;  /* 0x0000009400947308 */ /* 0x000fea0000000800 */
[----:B------:R-:W-:Y:S01]  /*57f0*/  HMMA.16816.F32 R68, R12, R26, R68 ;  /* 0x0000001a0c44723c */ /* 0x000fe20000001844 */
[----:B------:R-:W1:Y:S01]  /*5800*/  LDSM.16.MT88.4 R12, [R223+0x11000] ;  /* 0x01100000df0c783b */ /* 0x000e620000004200 */
[----:B------:R-:W-:Y:S01]  /*5810*/  F2FP.F16.F32.PACK_AB R24, R49, R52 ;  /* 0x000000343118723e */ /* 0x000fe200000000ff */
[----:B------:R-:W1:Y:S01]  /*5820*/  MUFU.EX2 R149, R149 ;  /* 0x0000009500957308 */ /* 0x000e620000000800 */
[----:B---3--:R-:W-:Y:S01]  /*5830*/  F2FP.F16.F32.PACK_AB R25, R47, R50 ;  /* 0x000000322f19723e */ /* 0x008fe200000000ff */
[----:B------:R-:W-:-:S02]  /*5840*/  FADD.FTZ R50, R50, R51 ;  /* 0x0000003332327221 */ /* 0x000fc40000010000 */
[----:B------:R-:W-:Y:S02]  /*5850*/  F2FP.F16.F32.PACK_AB R26, R45, R48 ;  /* 0x000000302d1a723e */ /* 0x000fe400000000ff */
[----:B----4-:R-:W-:Y:S01]  /*5860*/  F2FP.F16.F32.PACK_AB R27, R43, R46 ;  /* 0x0000002e2b1b723e */ /* 0x010fe200000000ff */
[----:B------:R-:W-:Y:S01]  /*5870*/  FADD.FTZ R47, R47, R50 ;  /* 0x000000322f2f7221 */ /* 0x000fe20000010000 */
[----:B------:R-:W-:Y:S03]  /*5880*/  MUFU.EX2 R151, R151 ;  /* 0x0000009700977308 */ /* 0x000fe60000000800 */
[----:B------:R-:W-:Y:S02]  /*5890*/  FADD.FTZ R46, R46, R47 ;  /* 0x0000002f2e2e7221 */ /* 0x000fe40000010000 */
[C---:B-----5:R-:W-:Y:S02]  /*58a0*/  HMMA.16816.F32 R120, R24.reuse, R4, R120 ;  /* 0x000000041878723c */ /* 0x060fe40000001878 */
        /* <DEDUP_REMOVED lines=13> */
[C---:B-1----:R-:W-:Y:S01]  /*5980*/  HMMA.16816.F32 R96, R24.reuse, R12, R96 ;  /* 0x0000000c1860723c */ /* 0x042fe20000001860 */
[----:B------:R-:W1:Y:S05]  /*5990*/  MUFU.EX2 R158, R158 ;  /* 0x0000009e009e7308 */ /* 0x000e6a0000000800 */
[C---:B------:R-:W-:Y:S01]  /*59a0*/  HMMA.16816.F32 R92, R24.reuse, R14, R92 ;  /* 0x0000000e185c723c */ /* 0x040fe2000000185c */
[----:B------:R-:W4:Y:S02]  /*59b0*/  LDSM.16.MT88.4 R12, [R222+0xd800] ;  /* 0x00d80000de0c783b */ /* 0x000f240000004200 */
[----:B------:R-:W-:Y:S03]  /*59c0*/  MUFU.EX2 R160, R160 ;  /* 0x000000a000a07308 */ /* 0x000fe60000000800 */
[C---:B---3--:R-:W-:Y:S05]  /*59d0*/  HMMA.16816.F32 R88, R24.reuse, R4, R88 ;  /* 0x000000041858723c */ /* 0x048fea0000001858 */
[----:B------:R-:W3:Y:S01]  /*59e0*/  MUFU.EX2 R163, R163 ;  /* 0x000000a300a37308 */ /* 0x000ee20000000800 */
[C---:B------:R-:W-:Y:S01]  /*59f0*/  HMMA.16816.F32 R84, R24.reuse, R6, R84 ;  /* 0x000000061854723c */ /* 0x040fe20000001854 */
[----:B------:R-:W1:Y:S05]  /*5a00*/  LDSM.16.MT88.4 R4, [R221+0xd800] ;  /* 0x00d80000dd04783b */ /* 0x000e6a0000004200 */
        /* <DEDUP_REMOVED lines=21> */
[C---:B-----5:R-:W-:Y:S01]  /*5b60*/  HMMA.16816.F32 R128, R8.reuse, R20, R128 ;  /* 0x000000140880723c */ /* 0x060fe20000001880 */
[----:B------:R-:W-:Y:S05]  /*5b70*/  MUFU.EX2 R159, R159 ;  /* 0x0000009f009f7308 */ /* 0x000fea0000000800 */
        /* <DEDUP_REMOVED lines=8> */
[----:B------:R-:W1:Y:S05]  /*5c00*/  MUFU.EX2 R157, R157 ;  /* 0x0000009d009d7308 */ /* 0x000e6a0000000800 */
[C---:B------:R-:W-:Y:S01]  /*5c10*/  HMMA.16816.F32 R108, R8.reuse, R6, R108 ;  /* 0x00000006086c723c */ /* 0x040fe2000000186c */
[----:B------:R-:W1:Y:S02]  /*5c20*/  LDSM.16.MT88.4 R4, [R223+0xe000] ;  /* 0x00e00000df04783b */ /* 0x000e640000004200 */
        /* <DEDUP_REMOVED lines=10> */
[C---:B-----5:R-:W-:Y:S05]  /*5cd0*/  HMMA.16816.F32 R88, R8.reuse, R20, R88 ;  /* 0x000000140858723c */ /* 0x060fea0000001858 */
[----:B------:R-:W-:Y:S01]  /*5ce0*/  MUFU.EX2 R143, R143 ;  /* 0x0000008f008f7308 */ /* 0x000fe20000000800 */
[----:B------:R-:W-:Y:S01]  /*5cf0*/  HMMA.16816.F32 R84, R8, R22, R84 ;  /* 0x000000160854723c */ /* 0x000fe20000001854 */
[----:B------:R-:W-:-:S02]  /*5d00*/  F2FP.F16.F32.PACK_AB R20, R149, R148 ;  /* 0x000000949514723e */ /* 0x000fc400000000ff */
[----:B------:R-:W-:Y:S01]  /*5d10*/  F2FP.F16.F32.PACK_AB R21, R156, R153 ;  /* 0x000000999c15723e */ /* 0x000fe200000000ff */
[----:B------:R-:W-:Y:S02]  /*5d20*/  FADD.FTZ R153, R153, R38 ;  /* 0x0000002699997221 */ /* 0x000fe40000010000 */
[C---:B----4-:R-:W-:Y:S01]  /*5d30*/  HMMA.16816.F32 R80, R8.reuse, R12, R80 ;  /* 0x0000000c0850723c */ /* 0x050fe20000001850 */
[----:B------:R-:W-:Y:S01]  /*5d40*/  F2FP.F16.F32.PACK_AB R22, R154, R151 ;  /* 0x000000979a16723e */ /* 0x000fe200000000ff */
[----:B------:R-:W4:Y:S01]  /*5d50*/  MUFU.EX2 R150, R150 ;  /* 0x0000009600967308 */ /* 0x000f220000000800 */
        /* <DEDUP_REMOVED lines=12> */
[C---:B-1----:R-:W-:Y:S06]  /*5e20*/  HMMA.16816.F32 R128, R20.reuse, R4, R128 ;  /* 0x000000041480723c */ /* 0x042fec0000001880 */
[C---:B------:R-:W-:Y:S01]  /*5e30*/  HMMA.16816.F32 R124, R20.reuse, R6, R124 ;  /* 0x00000006147c723c */ /* 0x040fe2000000187c */
[----:B------:R-:W1:Y:S05]  /*5e40*/  LDSM.16.MT88.4 R4, [R221+0x12000] ;  /* 0x01200000dd04783b */ /* 0x000e6a0000004200 */
[C---:B--2---:R-:W-:Y:S06]  /*5e50*/  HMMA.16816.F32 R120, R20.reuse, R16, R120 ;  /* 0x000000101478723c */ /* 0x044fec0000001878 */
[C---:B------:R-:W-:Y:S01]  /*5e60*/  HMMA.16816.F32 R116, R20.reuse, R18, R116 ;  /* 0x000000121474723c */ /* 0x040fe20000001874 */
[----:B------:R-:W-:Y:S05]  /*5e70*/  LDSM.16.MT88.4 R16, [R223+0xe800] ;  /* 0x00e80000df10783b */ /* 0x000fea0000004200 */
[C---:B-----5:R-:W-:Y:S06]  /*5e80*/  HMMA.16816.F32 R112, R20.reuse, R12, R112 ;  /* 0x0000000c1470723c */ /* 0x060fec0000001870 */
        /* <DEDUP_REMOVED lines=10> */
[----:B-1----:R-:W-:Y:S01]  /*5f30*/  HMMA.16816.F32 R80, R20, R4, R80 ;  /* 0x000000041450723c */ /* 0x002fe20000001850 */
[----:B------:R-:W-:Y:S01]  /*5f40*/  F2FP.F16.F32.PACK_AB R30, R167, R162 ;  /* 0x000000a2a71e723e */ /* 0x000fe200000000ff */
[----:B------:R-:W-:Y:S01]  /*5f50*/  FADD.FTZ R164, R161, R164 ;  /* 0x000000a4a1a47221 */ /* 0x000fe20000010000 */
[----:B------:R-:W-:-:S03]  /*5f60*/  F2FP.F16.F32.PACK_AB R31, R166, R159 ;  /* 0x0000009fa61f723e */ /* 0x000fc600000000ff */
[----:B------:R-:W-:Y:S01]  /*5f70*/  HMMA.16816.F32 R76, R20, R6, R76 ;  /* 0x00000006144c723c */ /* 0x000fe2000000184c */
[----:B------:R-:W1:Y:S01]  /*5f80*/  LDSM.16.MT88.4 R4, [R220+0xe800] ;  /* 0x00e80000dc04783b */ /* 0x000e620000004200 */
[----:B------:R-:W-:-:S04]  /*5f90*/  FADD.FTZ R159, R159, R164 ;  /* 0x000000a49f9f7221 */ /* 0x000fc80000010000 */
[----:B------:R-:W-:Y:S01]  /*5fa0*/  HMMA.16816.F32 R72, R20, R24, R72 ;  /* 0x000000181448723c */ /* 0x000fe20000001848 */
[----:B------:R-:W-:-:S05]  /*5fb0*/  FADD.FTZ R159, R166, R159 ;  /* 0x0000009fa69f7221 */ /* 0x000fca0000010000 */
[----:B------:R-:W-:Y:S01]  /*5fc0*/  HMMA.16816.F32 R68, R20, R26, R68 ;  /* 0x0000001a1444723c */ /* 0x000fe20000001844 */
[----:B------:R-:W3:Y:S05]  /*5fd0*/  LDSM.16.MT88.4 R24, [R223+0x12800] ;  /* 0x01280000df18783b */ /* 0x000eea0000004200 */
        /* <DEDUP_REMOVED lines=13> */
[C---:B-1----:R-:W-:Y:S06]  /*60b0*/  HMMA.16816.F32 R104, R28.reuse, R4, R104 ;  /* 0x000000041c68723c */ /* 0x042fec0000001868 */
[C---:B------:R-:W-:Y:S01]  /*60c0*/  HMMA.16816.F32 R100, R28.reuse, R6, R100 ;  /* 0x000000061c64723c */ /* 0x040fe20000001864 */
[----:B------:R-:W1:Y:S05]  /*60d0*/  LDSM.16.MT88.4 R4, [R221+0xf000] ;  /* 0x00f00000dd04783b */ /* 0x000e6a0000004200 */
[C---:B---3--:R-:W-:Y:S06]  /*60e0*/  HMMA.16816.F32 R96, R28.reuse, R24, R96 ;  /* 0x000000181c60723c */ /* 0x048fec0000001860 */
[----:B------:R-:W-:Y:S01]  /*60f0*/  HMMA.16816.F32 R92, R28, R26, R92 ;  /* 0x0000001a1c5c723c */ /* 0x000fe2000000185c */
[----:B------:R-:W-:-:S02]  /*6100*/  F2FP.F16.F32.PACK_AB R24, R157, R152 ;  /* 0x000000989d18723e */ /* 0x000fc400000000ff */
[----:B------:R-:W-:Y:S01]  /*6110*/  F2FP.F16.F32.PACK_AB R25, R145, R144 ;  /* 0x000000909119723e */ /* 0x000fe200000000ff */
[----:B------:R-:W-:Y:S02]  /*6120*/  FADD.FTZ R144, R144, R159 ;  /* 0x0000009f90907221 */ /* 0x000fe40000010000 */
[----:B--2---:R-:W-:Y:S01]  /*6130*/  HMMA.16816.F32 R88, R28, R16, R88 ;  /* 0x000000101c58723c */ /* 0x004fe20000001858 */
[----:B------:R-:W-:Y:S01]  /*6140*/  F2FP.F16.F32.PACK_AB R26, R165, R146 ;  /* 0x00000092a51a723e */ /* 0x000fe200000000ff */
[----:B------:R-:W-:Y:S01]  /*6150*/  FADD.FTZ R144, R145, R144 ;  /* 0x0000009091907221 */ /* 0x000fe20000010000 */
[----:B----4-:R-:W-:-:S03]  /*6160*/  F2FP.F16.F32.PACK_AB R27, R150, R143 ;  /* 0x0000008f961b723e */ /* 0x010fc600000000ff */
[----:B------:R-:W-:Y:S01]  /*6170*/  HMMA.16816.F32 R84, R28, R18, R84 ;  /* 0x000000121c54723c */ /* 0x000fe20000001854 */
[----:B------:R-:W-:Y:S01]  /*6180*/  LDSM.16.MT88.4 R16, [R220+0xf000] ;  /* 0x00f00000dc10783b */ /* 0x000fe20000004200 */
[----:B------:R-:W-:-:S04]  /*6190*/  FADD.FTZ R143, R143, R144 ;  /* 0x000000908f8f7221 */ /* 0x000fc80000010000 */
[----:B------:R-:W-:Y:S01]  /*61a0*/  HMMA.16816.F32 R120, R24, R8, R120 ;  /* 0x000000081878723c */ /* 0x000fe20000001878 */
[----:B------:R-:W-:-:S05]  /*61b0*/  FADD.FTZ R143, R150, R143 ;  /* 0x0000008f968f7221 */ /* 0x000fca0000010000 */
[----:B------:R-:W-:Y:S01]  /*61c0*/  HMMA.16816.F32 R116, R24, R10, R116 ;  /* 0x0000000a1874723c */ /* 0x000fe20000001874 */
[----:B------:R-:W2:Y:S05]  /*61d0*/  LDSM.16.MT88.4 R8, [R222+0x13000] ;  /* 0x01300000de08783b */ /* 0x000eaa0000004200 */
[C---:B-----5:R-:W-:Y:S06]  /*61e0*/  HMMA.16816.F32 R80, R28.reuse, R12, R80 ;  /* 0x0000000c1c50723c */ /* 0x060fec0000001850 */
[----:B------:R-:W-:Y:S01]  /*61f0*/  HMMA.16816.F32 R76, R28, R14, R76 ;  /* 0x0000000e1c4c723c */ /* 0x000fe2000000184c */
[----:B------:R-:W3:Y:S05]  /*6200*/  LDSM.16.MT88.4 R12, [R223+0x13000] ;  /* 0x01300000df0c783b */ /* 0x000eea0000004200 */
[C---:B-1----:R-:W-:Y:S06]  /*6210*/  HMMA.16816.F32 R112, R24.reuse, R4, R112 ;  /* 0x000000041870723c */ /* 0x042fec0000001870 */
[----:B------:R-:W-:Y:S01]  /*6220*/  HMMA.16816.F32 R108, R24, R6, R108 ;  /* 0x00000006186c723c */ /* 0x000fe2000000186c */
[----:B------:R-:W1:Y:S05]  /*6230*/  LDSM.16.MT88.4 R4, [R221+0x13000] ;  /* 0x01300000dd04783b */ /* 0x000e6a0000004200 */
[C---:B------:R-:W-:Y:S06]  /*6240*/  HMMA.16816.F32 R68, R28.reuse, R34, R68 ;  /* 0x000000221c44723c */ /* 0x040fec0000001844 */
[----:B------:R-:W-:Y:S01]  /*6250*/  HMMA.16816.F32 R72, R28, R32, R72 ;  /* 0x000000201c48723c */ /* 0x000fe20000001848 */
[--C-:B------:R-:W-:Y:S01]  /*6260*/  FFMA.FTZ R35, R136, UR4, -R139.reuse ;  /* 0x0000000488237c23 */ /* 0x100fe2000801088b */
[--C-:B------:R-:W-:Y:S01]  /*6270*/  FFMA.FTZ R136, R137, UR4, -R134.reuse ;  /* 0x0000000489887c23 */ /* 0x100fe20008010886 */
[--C-:B------:R-:W-:Y:S01]  /*6280*/  FFMA.FTZ R34, R138, UR4, -R139.reuse ;  /* 0x000000048a227c23 */ /* 0x100fe2000801088b */
[----:B------:R-:W-:Y:S01]  /*6290*/  FFMA.FTZ R134, R67, UR4, -R134 ;  /* 0x0000000443867c23 */ /* 0x000fe20008010886 */
[----:B------:R-:W4:Y:S01]  /*62a0*/  LDSM.16.MT88.4 R28, [R220+0x13000] ;  /* 0x01300000dc1c783b */ /* 0x000f220000004200 */
[C---:B--2---:R-:W-:Y:S01]  /*62b0*/  HMMA.16816.F32 R88, R24.reuse, R8, R88 ;  /* 0x000000081858723c */ /* 0x044fe20000001858 */
[--C-:B------:R-:W-:Y:S01]  /*62c0*/  FFMA.FTZ R32, R142, UR4, -R139.reuse ;  /* 0x000000048e207c23 */ /* 0x100fe2000801088b */
[----:B------:R-:W-:Y:S01]  /*62d0*/  FFMA.FTZ R33, R140, UR4, -R139 ;  /* 0x000000048c217c23 */ /* 0x000fe2000801088b */
[----:B------:R-:W-:Y:S03]  /*62e0*/  MUFU.EX2 R34, R34 ;  /* 0x0000002200227308 */ /* 0x000fe60000000800 */
[C---:B------:R-:W-:Y:S01]  /*62f0*/  HMMA.16816.F32 R84, R24.reuse, R10, R84 ;  /* 0x0000000a1854723c */ /* 0x040fe20000001854 */
[----:B------:R-:W2:Y:S04]  /*6300*/  LDSM.16.MT88.4 R8, [R222+0xf800] ;  /* 0x00f80000de08783b */ /* 0x000ea80000004200 */
[----:B------:R-:W-:Y:S01]  /*6310*/  MUFU.EX2 R32, R32 ;  /* 0x0000002000207308 */ /* 0x000fe20000000800 */
[C---:B---3--:R-:W-:Y:S06]  /*6320*/  HMMA.16816.F32 R96, R24.reuse, R12, R96 ;  /* 0x0000000c1860723c */ /* 0x048fec0000001860 */
[C---:B------:R-:W-:Y:S01]  /*6330*/  HMMA.16816.F32 R92, R24.reuse, R14, R92 ;  /* 0x0000000e185c723c */ /* 0x040fe2000000185c */
[----:B------:R-:W3:Y:S01]  /*6340*/  MUFU.EX2 R33, R33 ;  /* 0x0000002100217308 */ /* 0x000ee20000000800 */
[----:B------:R-:W5:Y:S04]  /*6350*/  LDSM.16.MT88.4 R12, [R223+0xf800] ;  /* 0x00f80000df0c783b */ /* 0x000f680000004200 */
[C---:B-1----:R-:W-:Y:S03]  /*6360*/  HMMA.16816.F32 R80, R24.reuse, R4, R80 ;  /* 0x000000041850723c */ /* 0x042fe60000001850 */
[----:B------:R-:W1:Y:S03]  /*6370*/  MUFU.EX2 R35, R35 ;  /* 0x0000002300237308 */ /* 0x000e660000000800 */
[C---:B------:R-:W-:Y:S05]  /*6380*/  HMMA.16816.F32 R76, R24.reuse, R6, R76 ;  /* 0x00000006184c723c */ /* 0x040fea000000184c */
[----:B------:R-:W4:Y:S01]  /*6390*/  MUFU.EX2 R136, R136 ;  /* 0x0000008800887308 */ /* 0x000f220000000800 */
[----:B---3--:R-:W-:Y:S01]  /*63a0*/  F2FP.F16.F32.PACK_AB R4, R33, R32 ;  /* 0x000000202104723e */ /* 0x008fe200000000ff */
[C---:B------:R-:W-:Y:S06]  /*63b0*/  HMMA.16816.F32 R128, R24.reuse, R20, R128 ;  /* 0x000000141880723c */ /* 0x040fec0000001880 */
[----:B------:R-:W3:Y:S01]  /*63c0*/  MUFU.EX2 R134, R134 ;  /* 0x0000008600867308 */ /* 0x000ee20000000800 */
[----:B-1----:R-:W-:Y:S01]  /*63d0*/  F2FP.F16.F32.PACK_AB R6, R35, R34 ;  /* 0x000000222306723e */ /* 0x002fe200000000ff */
[C---:B------:R-:W-:Y:S01]  /*63e0*/  HMMA.16816.F32 R124, R24.reuse, R22, R124 ;  /* 0x00000016187c723c */ /* 0x040fe2000000187c */
[----:B------:R-:W-:Y:S05]  /*63f0*/  LDSM.16.MT88.4 R20, [R221+0xf800] ;  /* 0x00f80000dd14783b */ /* 0x000fea0000004200 */
[----:B------:R-:W-:Y:S01]  /*6400*/  HMMA.16816.F32 R104, R24, R16, R104 ;  /* 0x000000101868723c */ /* 0x000fe20000001868 */
[----:B----4-:R-:W-:Y:S01]  /*6410*/  F2FP.F16.F32.PACK_AB R5, R135, R136 ;  /* 0x000000888705723e */ /* 0x010fe200000000ff */
[----:B------:R-:W-:-:S04]  /*6420*/  FADD.FTZ R136, R136, R143 ;  /* 0x0000008f88887221 */ /* 0x000fc80000010000 */
[----:B------:R-:W-:Y:S01]  /*6430*/  HMMA.16816.F32 R100, R24, R18, R100 ;  /* 0x000000121864723c */ /* 0x000fe20000001864 */
[----:B------:R-:W1:Y:S01]  /*6440*/  LDSM.16.MT88.4 R16, [R220+0xf800] ;  /* 0x00f80000dc10783b */ /* 0x000e620000004200 */
[----:B------:R-:W-:Y:S01]  /*6450*/  FADD.FTZ R136, R135, R136 ;  /* 0x0000008887887221 */ /* 0x000fe20000010000 */
[----:B---3--:R-:W-:-:S03]  /*6460*/  F2FP.F16.F32.PACK_AB R7, R134, R133 ;  /* 0x000000858607723e */ /* 0x008fc600000000ff */
[----:B------:R-:W-:Y:S01]  /*6470*/  HMMA.16816.F32 R72, R24, R28, R72 ;  /* 0x0000001c1848723c */ /* 0x000fe20000001848 */
[----:B------:R-:W-:-:S04]  /*6480*/  FADD.FTZ R133, R133, R136 ;  /* 0x0000008885857221 */ /* 0x000fc80000010000 */
[----:B------:R-:W-:Y:S01]  /*6490*/  FADD.FTZ R245, R134, R133 ;  /* 0x0000008586f57221 */ /* 0x000fe20000010000 */
[C---:B--2---:R-:W-:Y:S06]  /*64a0*/  HMMA.16816.F32 R120, R4.reuse, R8, R120 ;  /* 0x000000080478723c */ /* 0x044fec0000001878 */
[----:B-----5:R-:W-:Y:S01]  /*64b0*/  HMMA.16816.F32 R128, R4, R12, R128 ;  /* 0x0000000c0480723c */ /* 0x020fe20000001880 */
[----:B------:R-:W-:-:S04]  /*64c0*/  FADD.FTZ R9, R57, R64 ;  /* 0x0000004039097221 */ /* 0x000fc80000010000 */
[----:B------:R-:W-:Y:S01]  /*64d0*/  FADD.FTZ R9, R60, R9 ;  /* 0x000000093c097221 */ /* 0x000fe20000010000 */
[----:B------:R-:W-:Y:S01]  /*64e0*/  HMMA.16816.F32 R124, R4, R14, R124 ;  /* 0x0000000e047c723c */ /* 0x000fe2000000187c */
[----:B------:R-:W2:Y:S02]  /*64f0*/  LDSM.16.MT88.4 R12, [R223+0x13800] ;  /* 0x01380000df0c783b */ /* 0x000ea40000004200 */
[----:B------:R-:W-:-:S03]  /*6500*/  FADD.FTZ R56, R56, R9 ;  /* 0x0000000938387221 */ /* 0x000fc60000010000 */
[----:B------:R-:W-:Y:S01]  /*6510*/  HMMA.16816.F32 R116, R4, R10, R116 ;  /* 0x0000000a0474723c */ /* 0x000fe20000001874 */
[----:B------:R-:W-:Y:S01]  /*6520*/  FADD.FTZ R53, R53, R56 ;  /* 0x0000003835357221 */ /* 0x000fe20000010000 */
[----:B------:R-:W3:Y:S03]  /*6530*/  LDSM.16.MT88.4 R8, [R222+0x13800] ;  /* 0x01380000de08783b */ /* 0x000ee60000004200 */
        /* <DEDUP_REMOVED lines=17> */
[----:B------:R-:W-:Y:S01]  /*6650*/  HMMA.16816.F32 R92, R4, R14, R92 ;  /* 0x0000000e045c723c */ /* 0x000fe2000000185c */
[----:B------:R-:W2:Y:S02]  /*6660*/  LDSM.16.MT88.4 R12, [R220+0x13800] ;  /* 0x01380000dc0c783b */ /* 0x000ea40000004200 */
[----:B------:R-:W-:-:S03]  /*6670*/  FADD.FTZ R151, R151, R148 ;  /* 0x0000009497977221 */ /* 0x000fc60000010000 */
[----:B---3--:R-:W-:Y:S01]  /*6680*/  HMMA.16816.F32 R88, R4, R8, R88 ;  /* 0x000000080458723c */ /* 0x008fe20000001858 */
[----:B------:R-:W-:-:S04]  /*6690*/  FADD.FTZ R151, R154, R151 ;  /* 0x000000979a977221 */ /* 0x000fc80000010000 */
[----:B------:R-:W-:Y:S01]  /*66a0*/  FADD.FTZ R160, R160, R151 ;  /* 0x00000097a0a07221 */ /* 0x000fe20000010000 */
[----:B------:R-:W-:Y:S03]  /*66b0*/  HMMA.16816.F32 R84, R4, R10, R84 ;  /* 0x0000000a0454723c */ /* 0x000fe60000001854 */
[----:B------:R-:W-:-:S03]  /*66c0*/  FADD.FTZ R163, R163, R160 ;  /* 0x000000a0a3a37221 */ /* 0x000fc60000010000 */
[----:B-1----:R-:W-:Y:S01]  /*66d0*/  HMMA.16816.F32 R80, R4, R16, R80 ;  /* 0x000000100450723c */ /* 0x002fe20000001850 */
[----:B------:R-:W-:-:S04]  /*66e0*/  FADD.FTZ R162, R162, R163 ;  /* 0x000000a3a2a27221 */ /* 0x000fc80000010000 */
[----:B------:R-:W-:Y:S01]  /*66f0*/  FADD.FTZ R167, R167, R162 ;  /* 0x000000a2a7a77221 */ /* 0x000fe20000010000 */
[----:B------:R-:W-:Y:S03]  /*6700*/  HMMA.16816.F32 R76, R4, R18, R76 ;  /* 0x00000012044c723c */ /* 0x000fe6000000184c */
[----:B------:R-:W-:-:S04]  /*6710*/  FADD.FTZ R152, R152, R167 ;  /* 0x000000a798987221 */ /* 0x000fc80000010000 */
[----:B------:R-:W-:-:S04]  /*6720*/  FADD.FTZ R157, R157, R152 ;  /* 0x000000989d9d7221 */ /* 0x000fc80000010000 */
[----:B------:R-:W-:-:S04]  /*6730*/  FADD.FTZ R146, R146, R157 ;  /* 0x0000009d92927221 */ /* 0x000fc80000010000 */
[----:B------:R-:W-:Y:S01]  /*6740*/  FADD.FTZ R165, R165, R146 ;  /* 0x00000092a5a57221 */ /* 0x000fe20000010000 */
[----:B--2---:R-:W-:Y:S03]  /*6750*/  HMMA.16816.F32 R72, R4, R12, R72 ;  /* 0x0000000c0448723c */ /* 0x004fe60000001848 */
        /* <DEDUP_REMOVED lines=17> */
.L_x_2370:
        /* <DEDUP_REMOVED lines=66> */
.L_x_2367:
        /* <DEDUP_REMOVED lines=29> */
[----:B------:R-:W-:Y:S03]  /*6e60*/  ISETP.GT.AND P0, PT, R246, R231, PT ;  /* 0x000000e7f600720c */ /* 0x000fe60003f04270 */
        /* <DEDUP_REMOVED lines=404> */
.L_x_2369:
        /* <DEDUP_REMOVED lines=36> */
.L_x_2368:
        /* <DEDUP_REMOVED lines=113> */
[--C-:B------:R-:W-:Y:S03]  /*9100*/  FFMA.FTZ R187, R187, UR4, -R144.reuse ;  /* 0x00000004bbbb7c23 */ /* 0x100fe60008010890 */
        /* <DEDUP_REMOVED lines=50> */
[----:B------:R-:W-:Y:S01]  /*9430*/  ISETP.GT.AND P0, PT, R246, R231, PT ;  /* 0x000000e7f600720c */ /* 0x000fe20003f04270 */
[--C-:B------:R-:W-:Y:S01]  /*9440*/  FFMA.FTZ R183, R183, UR4, -R144.reuse ;  /* 0x00000004b7b77c23 */ /* 0x100fe20008010890 */
[----:B------:R-:W-:Y:S01]  /*9450*/  FFMA.FTZ R181, R181, UR4, -R145 ;  /* 0x00000004b5b57c23 */ /* 0x000fe20008010891 */
[----:B------:R-:W-:Y:S01]  /*9460*/  FFMA.FTZ R134, R134, UR4, -R144 ;  /* 0x0000000486867c23 */ /* 0x000fe20008010890 */
[----:B------:R-:W-:Y:S01]  /*9470*/  FFMA.FTZ R143, R132, R245, R143 ;  /* 0x000000f5848f7223 */ /* 0x000fe2000001008f */
[----:B------:R-:W-:Y:S03]  /*9480*/  LDSM.16.MT88.4 R72, [R220+0xc800] ;  /* 0x00c80000dc48783b */ /* 0x000fe60000004200 */
[----:B------:R-:W5:Y:S01]  /*9490*/  MUFU.EX2 R136, R136 ;  /* 0x0000008800887308 */ /* 0x000f620000000800 */
[----:B----4-:R-:W-:Y:S01]  /*94a0*/  F2FP.F16.F32.PACK_AB R130, R137, R140 ;  /* 0x0000008c8982723e */ /* 0x010fe200000000ff */
[----:B------:R-:W-:Y:S01]  /*94b0*/  FFMA.FTZ R142, R133, R248, R142 ;  /* 0x000000f8858e7223 */ /* 0x000fe2000001008e */
[----:B------:R-:W-:Y:S03]  /*94c0*/  FADD.FTZ R138, R138, R143 ;  /* 0x0000008f8a8a7221 */ /* 0x000fe60000010000 */
[----:B------:R-:W-:Y:S01]  /*94d0*/  FADD.FTZ R141, R141, R142 ;  /* 0x0000008e8d8d7221 */ /* 0x000fe20000010000 */
[----:B------:R-:W-:Y:S03]  /*94e0*/  LDSM.16.MT88.4 R100, [R221+0xe800] ;  /* 0x00e80000dd64783b */ /* 0x000fe60000004200 */
[----:B------:R-:W-:Y:S01]  /*94f0*/  MUFU.EX2 R148, R148 ;  /* 0x0000009400947308 */ /* 0x000fe20000000800 */
[----:B------:R-:W-:Y:S04]  /*9500*/  FADD.FTZ R140, R140, R141 ;  /* 0x0000008d8c8c7221 */ /* 0x000fe80000010000 */
[----:B------:R-:W-:Y:S01]  /*9510*/  FADD.FTZ R140, R137, R140 ;  /* 0x0000008c898c7221 */ /* 0x000fe20000010000 */
[----:B------:R-:W-:Y:S04]  /*9520*/  LDSM.16.MT88.4 R116, [R222+0xf800] ;  /* 0x00f80000de74783b */ /* 0x000fe80000004200 */
[----:B------:R-:W-:Y:S01]  /*9530*/  MUFU.EX2 R150, R150 ;  /* 0x0000009600967308 */ /* 0x000fe20000000800 */
[----:B-----5:R-:W-:Y:S03]  /*9540*/  F2FP.F16.F32.PACK_AB R131, R136, R139 ;  /* 0x0000008b8883723e */ /* 0x020fe600000000ff */
[----:B------:R-:W-:Y:S04]  /*9550*/  LDSM.16.MT88.4 R108, [R221+0xf800] ;  /* 0x00f80000dd6c783b */ /* 0x000fe80000004200 */
        /* <DEDUP_REMOVED lines=15> */
[--C-:B------:R-:W-:Y:S01]  /*9650*/  FFMA.FTZ R191, R186, UR4, -R145.reuse ;  /* 0x00000004babf7c23 */ /* 0x100fe20008010891 */
[C---:B------:R-:W-:Y:S03]  /*9660*/  HMMA.16816.F32 R16, R128.reuse, R22, R16 ;  /* 0x000000168010723c */ /* 0x040fe60000001810 */
[C---:B------:R-:W-:Y:S01]  /*9670*/  FMUL.FTZ R20, R133.reuse, R112 ;  /* 0x0000007085147220 */ /* 0x040fe20000410000 */
[----:B------:R-:W-:Y:S03]  /*9680*/  FMUL.FTZ R21, R133, R113 ;  /* 0x0000007185157220 */ /* 0x000fe60000410000 */
        /* <DEDUP_REMOVED lines=61> */
[C---:B------:R-:W-:Y:S03]  /*9a60*/  FMUL.FTZ R59, R132.reuse, R79 ;  /* 0x0000004f843b7220 */ /* 0x040fe60000410000 */
        /* <DEDUP_REMOVED lines=21> */
[----:B------:R-:W-:Y:S01]  /*9bc0*/  MOV R133, R0 ;  /* 0x0000000000857202 */ /* 0x000fe20000000f00 */
[--C-:B------:R-:W-:Y:S03]  /*9bd0*/  FFMA.FTZ R182, R185, UR4, -R144.reuse ;  /* 0x00000004b9b67c23 */ /* 0x100fe60008010890 */
[----:B------:R-:W-:Y:S02]  /*9be0*/  MUFU.EX2 R112, R112 ;  /* 0x0000007000707308 */ /* 0x000fe40000000800 */
[----:B------:R-:W-:Y:S01]  /*9bf0*/  FFMA.FTZ R145, R180, UR4, -R145 ;  /* 0x00000004b4917c23 */ /* 0x000fe20008010891 */
[----:B------:R-:W-:Y:S01]  /*9c00*/  FFMA.FTZ R144, R3, UR4, -R144 ;  /* 0x0000000403907c23 */ /* 0x000fe20008010890 */
[----:B------:R-:W-:Y:S01]  /*9c10*/  FADD.FTZ R3, R139, R138 ;  /* 0x0000008a8b037221 */ /* 0x000fe20000010000 */
[----:B------:R-:W-:Y:S05]  /*9c20*/  FADD.FTZ R105, R105, R140 ;  /* 0x0000008c69697221 */ /* 0x000fea0000010000 */
[----:B------:R-:W5:Y:S01]  /*9c30*/  MUFU.EX2 R113, R113 ;  /* 0x0000007100717308 */ /* 0x000f620000000800 */
[C---:B--2---:R-:W-:Y:S01]  /*9c40*/  F2FP.F16.F32.PACK_AB R69, R107.reuse, R106 ;  /* 0x0000006a6b45723e */ /* 0x044fe200000000ff */
[----:B------:R-:W-:Y:S01]  /*9c50*/  FADD.FTZ R3, R136, R3 ;  /* 0x0000000388037221 */ /* 0x000fe20000010000 */
[----:B------:R-:W-:Y:S03]  /*9c60*/  FADD.FTZ R105, R104, R105 ;  /* 0x0000006968697221 */ /* 0x000fe60000010000 */
[----:B------:R-:W-:Y:S04]  /*9c70*/  FADD.FTZ R106, R106, R3 ;  /* 0x000000036a6a7221 */ /* 0x000fe80000010000 */
[----:B------:R-:W-:Y:S01]  /*9c80*/  MUFU.EX2 R114, R114 ;  /* 0x0000007200727308 */ /* 0x000fe20000000800 */
[----:B------:R-:W-:Y:S09]  /*9c90*/  FADD.FTZ R107, R107, R106 ;  /* 0x0000006a6b6b7221 */ /* 0x000ff20000010000 */
[----:B------:R-:W2:Y:S01]  /*9ca0*/  MUFU.EX2 R115, R115 ;  /* 0x0000007300737308 */ /* 0x000ea20000000800 */
[C---:B-----5:R-:W-:Y:S01]  /*9cb0*/  F2FP.F16.F32.PACK_AB R70, R113.reuse, R112 ;  /* 0x000000707146723e */ /* 0x060fe200000000ff */
[----:B------:R-:W-:Y:S04]  /*9cc0*/  FADD.FTZ R112, R112, R105 ;  /* 0x0000006970707221 */ /* 0x000fe80000010000 */
[----:B------:R-:W-:Y:S04]  /*9cd0*/  FADD.FTZ R113, R113, R112 ;  /* 0x0000007071717221 */ /* 0x000fe80000010000 */
[----:B------:R-:W5:Y:S10]  /*9ce0*/  MUFU.EX2 R146, R146 ;  /* 0x0000009200927308 */ /* 0x000f740000000800 */
[----:B------:R-:W4:Y:S01]  /*9cf0*/  MUFU.EX2 R149, R149 ;  /* 0x0000009500957308 */ /* 0x000f220000000800 */
        /* <DEDUP_REMOVED lines=8> */
[----:B------:R-:W-:Y:S01]  /*9d80*/  MUFU.EX2 R164, R164 ;  /* 0x000000a400a47308 */ /* 0x000fe20000000800 */
[C---:B-----5:R-:W-:Y:S01]  /*9d90*/  FADD.FTZ R3, R146.reuse, R3 ;  /* 0x0000000392037221 */ /* 0x060fe20000010000 */
[C---:B-1----:R-:W-:Y:S08]  /*9da0*/  HMMA.16816.F32 R12, R68.reuse, R84, R12 ;  /* 0x00000054440c723c */ /* 0x042ff0000000180c */
        /* <DEDUP_REMOVED lines=34> */
[C---:B--2---:R-:W-:Y:S04]  /*9fd0*/  F2FP.F16.F32.PACK_AB R71, R151.reuse, R150 ;  /* 0x000000969747723e */ /* 0x044fe800000000ff */
[----:B------:R-:W-:Y:S01]  /*9fe0*/  MUFU.EX2 R175, R175 ;  /* 0x000000af00af7308 */ /* 0x000fe20000000800 */
[----:B------:R-:W-:Y:S04]  /*9ff0*/  FADD.FTZ R150, R150, R3 ;  /* 0x0000000396967221 */ /* 0x000fe80000010000 */
[----:B------:R-:W-:Y:S01]  /*a000*/  FADD.FTZ R151, R151, R150 ;  /* 0x0000009697977221 */ /* 0x000fe20000010000 */
[C---:B----4-:R-:W-:Y:S04]  /*a010*/  HMMA.16816.F32 R4, R68.reuse, R76, R4 ;  /* 0x0000004c4404723c */ /* 0x050fe80000001804 */
[----:B------:R-:W-:Y:S02]  /*a020*/  MUFU.EX2 R176, R176 ;  /* 0x000000b000b07308 */ /* 0x000fe40000000800 */
[C---:B------:R-:W-:Y:S01]  /*a030*/  HMMA.16816.F32 R8, R68.reuse, R78, R8 ;  /* 0x0000004e4408723c */ /* 0x040fe20000001808 */
[----:B------:R-:W2:Y:S07]  /*a040*/  LDSM.16.MT88.4 R76, [R222+0x11000] ;  /* 0x01100000de4c783b */ /* 0x000eae0000004200 */
        /* <DEDUP_REMOVED lines=18> */
[C---:B--2---:R-:W-:Y:S03]  /*a170*/  HMMA.16816.F32 R44, R68.reuse, R76, R44 ;  /* 0x0000004c442c723c */ /* 0x044fe6000000182c */
[----:B------:R-:W-:Y:S02]  /*a180*/  MUFU.EX2 R187, R187 ;  /* 0x000000bb00bb7308 */ /* 0x000fe40000000800 */
[----:B------:R-:W-:Y:S01]  /*a190*/  F2FP.F16.F32.PACK_AB R73, R155, R154 ;  /* 0x0000009a9b49723e */ /* 0x000fe200000000ff */
[C---:B------:R-:W-:Y:S01]  /*a1a0*/  HMMA.16816.F32 R48, R68.reuse, R78, R48 ;  /* 0x0000004e4430723c */ /* 0x040fe20000001830 */
[----:B------:R-:W2:Y:S06]  /*a1b0*/  LDSM.16.MT88.4 R76, [R221+0xd800] ;  /* 0x00d80000dd4c783b */ /* 0x000eac0000004200 */
[----:B------:R-:W-:Y:S01]  /*a1c0*/  MUFU.EX2 R184, R184 ;  /* 0x000000b800b87308 */ /* 0x000fe20000000800 */
[----:B------:R-:W-:Y:S01]  /*a1d0*/  F2FP.F16.F32.PACK_AB R74, R157, R156 ;  /* 0x0000009c9d4a723e */ /* 0x000fe200000000ff */
[C---:B---3--:R-:W-:Y:S03]  /*a1e0*/  HMMA.16816.F32 R52, R68.reuse, R80, R52 ;  /* 0x000000504434723c */ /* 0x048fe60000001834 */
[----:B------:R-:W-:Y:S03]  /*a1f0*/  F2FP.F16.F32.PACK_AB R75, R160, R159 ;  /* 0x0000009fa04b723e */ /* 0x000fe600000000ff */
[C---:B------:R-:W-:Y:S01]  /*a200*/  HMMA.16816.F32 R56, R68.reuse, R82, R56 ;  /* 0x000000524438723c */ /* 0x040fe20000001838 */
[----:B------:R-:W3:Y:S01]  /*a210*/  LDSM.16.MT88.4 R80, [R220+0xd800] ;  /* 0x00d80000dc50783b */ /* 0x000ee20000004200 */
[----:B------:R-:W4:Y:S03]  /*a220*/  MUFU.EX2 R189, R189 ;  /* 0x000000bd00bd7308 */ /* 0x000f260000000800 */
[----:B------:R-:W-:Y:S01]  /*a230*/  FADD.FTZ R154, R154, R151 ;  /* 0x000000979a9a7221 */ /* 0x000fe20000010000 */
[C---:B------:R-:W-:Y:S06]  /*a240*/  HMMA.16816.F32 R60, R68.reuse, R88, R60 ;  /* 0x00000058443c723c */ /* 0x040fec000000183c */
[----:B------:R-:W-:Y:S01]  /*a250*/  MUFU.EX2 R182, R182 ;  /* 0x000000b600b67308 */ /* 0x000fe20000000800 */
[----:B------:R-:W-:Y:S01]  /*a260*/  FADD.FTZ R154, R155, R154 ;  /* 0x0000009a9b9a7221 */ /* 0x000fe20000010000 */
[----:B------:R-:W-:Y:S01]  /*a270*/  HMMA.16816.F32 R64, R68, R90, R64 ;  /* 0x0000005a4440723c */ /* 0x000fe20000001840 */
[----:B------:R-:W5:Y:S02]  /*a280*/  LDSM.16.MT88.4 R68, [R223+0x11800] ;  /* 0x01180000df44783b */ /* 0x000f640000004200 */
[----:B------:R-:W-:Y:S03]  /*a290*/  FADD.FTZ R159, R159, R154 ;  /* 0x0000009a9f9f7221 */ /* 0x000fe60000010000 */
[C---:B-1----:R-:W-:Y:S02]  /*a2a0*/  HMMA.16816.F32 R4, R72.reuse, R84, R4 ;  /* 0x000000544804723c */ /* 0x042fe40000001804 */
[----:B------:R-:W1:Y:S01]  /*a2b0*/  MUFU.EX2 R183, R183 ;  /* 0x000000b700b77308 */ /* 0x000e620000000800 */
[----:B------:R-:W-:Y:S02]  /*a2c0*/  LDSM.16.MT88.4 R88, [R221+0x11800] ;  /* 0x01180000dd58783b */ /* 0x000fe40000004200 */
[----:B----4-:R-:W-:Y:S01]  /*a2d0*/  F2FP.F16.F32.PACK_AB R136, R189, R184 ;  /* 0x000000b8bd88723e */ /* 0x010fe200000000ff */
[C---:B------:R-:W-:Y:S06]  /*a2e0*/  HMMA.16816.F32 R8, R72.reuse, R86, R8 ;  /* 0x000000564808723c */ /* 0x040fec0000001808 */
[----:B------:R-:W-:Y:S01]  /*a2f0*/  MUFU.EX2 R181, R181 ;  /* 0x000000b500b57308 */ /* 0x000fe20000000800 */
[----:B------:R-:W4:Y:S01]  /*a300*/  LDSM.16.MT88.4 R84, [R222+0x11800] ;  /* 0x01180000de54783b */ /* 0x000f220000004200 */
[C---:B------:R-:W-:Y:S08]  /*a310*/  HMMA.16816.F32 R12, R72.reuse, R92, R12 ;  /* 0x0000005c480c723c */ /* 0x040ff0000000180c */
[----:B------:R-:W3:Y:S01]  /*a320*/  MUFU.EX2 R180, R145 ;  /* 0x0000009100b47308 */ /* 0x000ee20000000800 */
[C---:B------:R-:W-:Y:S01]  /*a330*/  HMMA.16816.F32 R16, R72.reuse, R94, R16 ;  /* 0x0000005e4810723c */ /* 0x040fe20000001810 */
[----:B------:R-:W4:Y:S02]  /*a340*/  LDSM.16.MT88.4 R92, [R220+0x11800] ;  /* 0x01180000dc5c783b */ /* 0x000f240000004200 */
[----:B-1----:R-:W-:Y:S03]  /*a350*/  F2FP.F16.F32.PACK_AB R137, R183, R182 ;  /* 0x000000b6b789723e */ /* 0x002fe600000000ff */
[C---:B--2---:R-:W-:Y:S03]  /*a360*/  HMMA.16816.F32 R20, R72.reuse, R76, R20 ;  /* 0x0000004c4814723c */ /* 0x044fe60000001814 */
[----:B------:R-:W-:Y:S02]  /*a370*/  MUFU.EX2 R134, R134 ;  /* 0x0000008600867308 */ /* 0x000fe40000000800 */
[----:B------:R-:W-:Y:S01]  /*a380*/  FADD.FTZ R160, R160, R159 ;  /* 0x0000009fa0a07221 */ /* 0x000fe20000010000 */
[C---:B------:R-:W-:Y:S01]  /*a390*/  HMMA.16816.F32 R24, R72.reuse, R78, R24 ;  /* 0x0000004e4818723c */ /* 0x040fe20000001818 */
[----:B------:R-:W1:Y:S06]  /*a3a0*/  LDSM.16.MT88.4 R76, [R223+0xe000] ;  /* 0x00e00000df4c783b */ /* 0x000e6c0000004200 */
[----:B------:R-:W2:Y:S01]  /*a3b0*/  MUFU.EX2 R245, R144 ;  /* 0x0000009000f57308 */ /* 0x000ea20000000800 */
[----:B---3--:R-:W-:Y:S01]  /*a3c0*/  F2FP.F16.F32.PACK_AB R138, R180, R181 ;  /* 0x000000b5b48a723e */ /* 0x008fe200000000ff */
[C---:B------:R-:W-:Y:S03]  /*a3d0*/  HMMA.16816.F32 R28, R72.reuse, R80, R28 ;  /* 0x00000050481c723c */ /* 0x040fe6000000181c */
[----:B------:R-:W-:Y:S03]  /*a3e0*/  FADD.FTZ R3, R163, R160 ;  /* 0x000000a0a3037221 */ /* 0x000fe60000010000 */
[C---:B------:R-:W-:Y:S01]  /*a3f0*/  HMMA.16816.F32 R32, R72.reuse, R82, R32 ;  /* 0x000000524820723c */ /* 0x040fe20000001820 */
[----:B------:R-:W3:Y:S04]  /*a400*/  LDSM.16.MT88.4 R80, [R222+0xe000] ;  /* 0x00e00000de50783b */ /* 0x000ee80000004200 */
[----:B------:R-:W-:Y:S01]  /*a410*/  FADD.FTZ R3, R164, R3 ;  /* 0x00000003a4037221 */ /* 0x000fe20000010000 */
[C---:B-----5:R-:W-:Y:S05]  /*a420*/  HMMA.16816.F32 R36, R72.reuse, R68, R36 ;  /* 0x000000444824723c */ /* 0x060fea0000001824 */
[----:B--2---:R-:W-:Y:S01]  /*a430*/  F2FP.F16.F32.PACK_AB R139, R245, R134 ;  /* 0x00000086f58b723e */ /* 0x004fe200000000ff */
[C---:B------:R-:W-:Y:S05]  /*a440*/  HMMA.16816.F32 R40, R72.reuse, R70, R40 ;  /* 0x000000464828723c */ /* 0x040fea0000001828 */
[----:B------:R-:W-:Y:S01]  /*a450*/  F2FP.F16.F32.PACK_AB R68, R162, R165 ;  /* 0x000000a5a244723e */ /* 0x000fe200000000ff */
[C---:B----4-:R-:W-:Y:S05]  /*a460*/  HMMA.16816.F32 R44, R72.reuse, R84, R44 ;  /* 0x00000054482c723c */ /* 0x050fea000000182c */
[----:B------:R-:W-:Y:S01]  /*a470*/  F2FP.F16.F32.PACK_AB R69, R164, R163 ;  /* 0x000000a3a445723e */ /* 0x000fe200000000ff */
[C---:B------:R-:W-:Y:S01]  /*a480*/  HMMA.16816.F32 R48, R72.reuse, R86, R48 ;  /* 0x000000564830723c */ /* 0x040fe20000001830 */
[----:B------:R-:W2:Y:S04]  /*a490*/  LDSM.16.MT88.4 R84, [R221+0xe000] ;  /* 0x00e00000dd54783b */ /* 0x000ea80000004200 */
[----:B------:R-:W-:Y:S01]  /*a4a0*/  F2FP.F16.F32.PACK_AB R70, R161, R158 ;  /* 0x0000009ea146723e */ /* 0x000fe200000000ff */
[C---:B------:R-:W-:Y:S05]  /*a4b0*/  HMMA.16816.F32 R52, R72.reuse, R88, R52 ;  /* 0x000000584834723c */ /* 0x040fea0000001834 */
[C---:B------:R-:W-:Y:S01]  /*a4c0*/  F2FP.F16.F32.PACK_AB R71, R167.reuse, R166 ;  /* 0x000000a6a747723e */ /* 0x040fe200000000ff */
[C---:B------:R-:W-:Y:S01]  /*a4d0*/  HMMA.16816.F32 R56, R72.reuse, R90, R56 ;  /* 0x0000005a4838723c */ /* 0x040fe20000001838 */
[----:B------:R-:W-:Y:S04]  /*a4e0*/  LDSM.16.MT88.4 R88, [R222+0x12000] ;  /* 0x01200000de58783b */ /* 0x000fe80000004200 */
[----:B------:R-:W-:Y:S01]  /*a4f0*/  FADD.FTZ R166, R166, R3 ;  /* 0x00000003a6a67221 */ /* 0x000fe20000010000 */
[C---:B------:R-:W-:Y:S05]  /*a500*/  HMMA.16816.F32 R60, R72.reuse, R92, R60 ;  /* 0x0000005c483c723c */ /* 0x040fea000000183c */
[----:B------:R-:W-:Y:S01]  /*a510*/  IADD3 R3, R246, -0x1, RZ ;  /* 0xfffffffff6037810 */ /* 0x000fe20007ffe0ff */
[----:B------:R-:W-:Y:S01]  /*a520*/  HMMA.16816.F32 R64, R72, R94, R64 ;  /* 0x0000005e4840723c */ /* 0x000fe20000001840 */
[----:B------:R-:W4:Y:S04]  /*a530*/  LDSM.16.MT88.4 R72, [R220+0xe000] ;  /* 0x00e00000dc48783b */ /* 0x000f280000004200 */
[----:B------:R-:W-:Y:S01]  /*a540*/  FADD.FTZ R167, R167, R166 ;  /* 0x000000a6a7a77221 */ /* 0x000fe20000010000 */
[C---:B-1----:R-:W-:Y:S03]  /*a550*/  HMMA.16816.F32 R4, R68.reuse, R76, R4 ;  /* 0x0000004c4404723c */ /* 0x042fe60000001804 */
[----:B------:R-:W-:Y:S02]  /*a560*/  LDSM.16.MT88.4 R92, [R221+0x12000] ;  /* 0x01200000dd5c783b */ /* 0x000fe40000004200 */
[----:B------:R-:W-:Y:S01]  /*a570*/  MOV R246, R3 ;  /* 0x0000000300f67202 */ /* 0x000fe20000000f00 */
[C---:B------:R-:W-:Y:S05]  /*a580*/  HMMA.16816.F32 R8, R68.reuse, R78, R8 ;  /* 0x0000004e4408723c */ /* 0x040fea0000001808 */
[----:B------:R-:W1:Y:S01]  /*a590*/  LDSM.16.MT88.4 R76, [R223+0x12000] ;  /* 0x01200000df4c783b */ /* 0x000e620000004200 */
[C---:B---3--:R-:W-:Y:S06]  /*a5a0*/  HMMA.16816.F32 R12, R68.reuse, R80, R12 ;  /* 0x00000050440c723c */ /* 0x048fec000000180c */
[C---:B------:R-:W-:Y:S01]  /*a5b0*/  HMMA.16816.F32 R16, R68.reuse, R82, R16 ;  /* 0x000000524410723c */ /* 0x040fe20000001810 */
[----:B------:R-:W3:Y:S05]  /*a5c0*/  LDSM.16.MT88.4 R80, [R223+0xe800] ;  /* 0x00e80000df50783b */ /* 0x000eea0000004200 */
[C---:B--2---:R-:W-:Y:S06]  /*a5d0*/  HMMA.16816.F32 R20, R68.reuse, R84, R20 ;  /* 0x000000544414723c */ /* 0x044fec0000001814 */
[C---:B------:R-:W-:Y:S01]  /*a5e0*/  HMMA.16816.F32 R24, R68.reuse, R86, R24 ;  /* 0x000000564418723c */ /* 0x040fe20000001818 */
[----:B------:R-:W2:Y:S05]  /*a5f0*/  LDSM.16.MT88.4 R84, [R222+0xe800] ;  /* 0x00e80000de54783b */ /* 0x000eaa0000004200 */
[C---:B----4-:R-:W-:Y:S06]  /*a600*/  HMMA.16816.F32 R28, R68.reuse, R72, R28 ;  /* 0x00000048441c723c */ /* 0x050fec000000181c */
[C---:B------:R-:W-:Y:S05]  /*a610*/  HMMA.16816.F32 R32, R68.reuse, R74, R32 ;  /* 0x0000004a4420723c */ /* 0x040fea0000001820 */
[----:B------:R-:W-:Y:S02]  /*a620*/  F2FP.F16.F32.PACK_AB R72, R169, R168 ;  /* 0x000000a8a948723e */ /* 0x000fe400000000ff */
[----:B------:R-:W-:Y:S01]  /*a630*/  F2FP.F16.F32.PACK_AB R73, R171, R170 ;  /* 0x000000aaab49723e */ /* 0x000fe200000000ff */
[----:B------:R-:W-:Y:S01]  /*a640*/  FADD.FTZ R170, R170, R167 ;  /* 0x000000a7aaaa7221 */ /* 0x000fe20000010000 */
[C---:B-1----:R-:W-:Y:S03]  /*a650*/  HMMA.16816.F32 R36, R68.reuse, R76, R36 ;  /* 0x0000004c4424723c */ /* 0x042fe60000001824 */
[----:B------:R-:W-:Y:S01]  /*a660*/  F2FP.F16.F32.PACK_AB R74, R173, R172 ;  /* 0x000000acad4a723e */ /* 0x000fe200000000ff */
[----:B------:R-:W-:Y:S01]  /*a670*/  FADD.FTZ R171, R171, R170 ;  /* 0x000000aaabab7221 */ /* 0x000fe20000010000 */
[C---:B------:R-:W-:Y:S01]  /*a680*/  F2FP.F16.F32.PACK_AB R75, R175.reuse, R174 ;  /* 0x000000aeaf4b723e */ /* 0x040fe200000000ff */
[C---:B------:R-:W-:Y:S01]  /*a690*/  HMMA.16816.F32 R40, R68.reuse, R78, R40 ;  /* 0x0000004e4428723c */ /* 0x040fe20000001828 */
[----:B------:R-:W1:Y:S04]  /*a6a0*/  LDSM.16.MT88.4 R76, [R220+0xe800] ;  /* 0x00e80000dc4c783b */ /* 0x000e680000004200 */
        /* <DEDUP_REMOVED lines=11> */
[C---:B---3--:R-:W-:Y:S03]  /*a760*/  HMMA.16816.F32 R4, R72.reuse, R80, R4 ;  /* 0x000000504804723c */ /* 0x048fe60000001804 */
[----:B------:R-:W-:Y:S03]  /*a770*/  LDSM.16.MT88.4 R96, [R221+0xf000] ;  /* 0x00f00000dd60783b */ /* 0x000fe60000004200 */
[C---:B------:R-:W-:Y:S05]  /*a780*/  HMMA.16816.F32 R8, R72.reuse, R82, R8 ;  /* 0x000000524808723c */ /* 0x040fea0000001808 */
[----:B------:R-:W3:Y:S01]  /*a790*/  LDSM.16.MT88.4 R80, [R222+0x12800] ;  /* 0x01280000de50783b */ /* 0x000ee20000004200 */
[C---:B--2---:R-:W-:Y:S06]  /*a7a0*/  HMMA.16816.F32 R12, R72.reuse, R84, R12 ;  /* 0x00000054480c723c */ /* 0x044fec000000180c */
[C---:B------:R-:W-:Y:S01]  /*a7b0*/  HMMA.16816.F32 R16, R72.reuse, R86, R16 ;  /* 0x000000564810723c */ /* 0x040fe20000001810 */
        /* <DEDUP_REMOVED lines=8> */
[C---:B------:R-:W-:Y:S05]  /*a840*/  HMMA.16816.F32 R40, R72.reuse, R70, R40 ;  /* 0x000000464828723c */ /* 0x040fea0000001828 */
[----:B------:R-:W-:Y:S01]  /*a850*/  F2FP.F16.F32.PACK_AB R68, R177, R176 ;  /* 0x000000b0b144723e */ /* 0x000fe200000000ff */
[C---:B---3--:R-:W-:Y:S05]  /*a860*/  HMMA.16816.F32 R44, R72.reuse, R80, R44 ;  /* 0x00000050482c723c */ /* 0x048fea000000182c */
[----:B------:R-:W-:Y:S01]  /*a870*/  F2FP.F16.F32.PACK_AB R69, R179, R178 ;  /* 0x000000b2b345723e */ /* 0x000fe200000000ff */
[C---:B------:R-:W-:Y:S01]  /*a880*/  HMMA.16816.F32 R48, R72.reuse, R82, R48 ;  /* 0x000000524830723c */ /* 0x040fe20000001830 */
[----:B------:R-:W3:Y:S04]  /*a890*/  LDSM.16.MT88.4 R80, [R220+0xf000] ;  /* 0x00f00000dc50783b */ /* 0x000ee80000004200 */
[----:B------:R-:W-:Y:S01]  /*a8a0*/  F2FP.F16.F32.PACK_AB R70, R191, R188 ;  /* 0x000000bcbf46723e */ /* 0x000fe200000000ff */
[C---:B--2---:R-:W-:Y:S05]  /*a8b0*/  HMMA.16816.F32 R52, R72.reuse, R84, R52 ;  /* 0x000000544834723c */ /* 0x044fea0000001834 */
[----:B------:R-:W-:Y:S01]  /*a8c0*/  F2FP.F16.F32.PACK_AB R71, R187, R186 ;  /* 0x000000babb47723e */ /* 0x000fe200000000ff */
[C---:B------:R-:W-:Y:S01]  /*a8d0*/  HMMA.16816.F32 R56, R72.reuse, R86, R56 ;  /* 0x000000564838723c */ /* 0x040fe20000001838 */
[----:B------:R-:W2:Y:S04]  /*a8e0*/  LDSM.16.MT88.4 R84, [R223+0x13000] ;  /* 0x01300000df54783b */ /* 0x000ea80000004200 */
[----:B------:R-:W-:Y:S01]  /*a8f0*/  FADD.FTZ R178, R178, R175 ;  /* 0x000000afb2b27221 */ /* 0x000fe20000010000 */
[C---:B------:R-:W-:Y:S05]  /*a900*/  HMMA.16816.F32 R60, R72.reuse, R88, R60 ;  /* 0x00000058483c723c */ /* 0x040fea000000183c */
[----:B------:R-:W-:Y:S01]  /*a910*/  FADD.FTZ R179, R179, R178 ;  /* 0x000000b2b3b37221 */ /* 0x000fe20000010000 */
[----:B------:R-:W-:Y:S01]  /*a920*/  HMMA.16816.F32 R64, R72, R90, R64 ;  /* 0x0000005a4840723c */ /* 0x000fe20000001840 */
[----:B------:R-:W4:Y:S04]  /*a930*/  LDSM.16.MT88.4 R72, [R222+0x13000] ;  /* 0x01300000de48783b */ /* 0x000f280000004200 */
        /* <DEDUP_REMOVED lines=14> */
[C---:B---3--:R-:W-:Y:S06]  /*aa20*/  HMMA.16816.F32 R28, R68.reuse, R80, R28 ;  /* 0x00000050441c723c */ /* 0x048fec000000181c */
[C---:B------:R-:W-:Y:S01]  /*aa30*/  HMMA.16816.F32 R32, R68.reuse, R82, R32 ;  /* 0x000000524420723c */ /* 0x040fe20000001820 */
[----:B------:R-:W3:Y:S05]  /*aa40*/  LDSM.16.MT88.4 R80, [R220+0x13000] ;  /* 0x01300000dc50783b */ /* 0x000eea0000004200 */
[C---:B--2---:R-:W-:Y:S06]  /*aa50*/  HMMA.16816.F32 R36, R68.reuse, R84, R36 ;  /* 0x000000544424723c */ /* 0x044fec0000001824 */
[C---:B------:R-:W-:Y:S01]  /*aa60*/  HMMA.16816.F32 R40, R68.reuse, R86, R40 ;  /* 0x000000564428723c */ /* 0x040fe20000001828 */
[----:B------:R-:W2:Y:S05]  /*aa70*/  LDSM.16.MT88.4 R84, [R222+0x13800] ;  /* 0x01380000de54783b */ /* 0x000eaa0000004200 */
[C---:B----4-:R-:W-:Y:S06]  /*aa80*/  HMMA.16816.F32 R44, R68.reuse, R72, R44 ;  /* 0x00000048442c723c */ /* 0x050fec000000182c */
[C---:B------:R-:W-:Y:S06]  /*aa90*/  HMMA.16816.F32 R48, R68.reuse, R74, R48 ;  /* 0x0000004a4430723c */ /* 0x040fec0000001830 */
[C---:B-1----:R-:W-:Y:S06]  /*aaa0*/  HMMA.16816.F32 R52, R68.reuse, R76, R52 ;  /* 0x0000004c4434723c */ /* 0x042fec0000001834 */
[C---:B------:R-:W-:Y:S01]  /*aab0*/  HMMA.16816.F32 R56, R68.reuse, R78, R56 ;  /* 0x0000004e4438723c */ /* 0x040fe20000001838 */
[----:B------:R-:W1:Y:S05]  /*aac0*/  LDSM.16.MT88.4 R76, [R221+0x13800] ;  /* 0x01380000dd4c783b */ /* 0x000e6a0000004200 */
[C---:B---3--:R-:W-:Y:S06]  /*aad0*/  HMMA.16816.F32 R60, R68.reuse, R80, R60 ;  /* 0x00000050443c723c */ /* 0x048fec000000183c */
[----:B------:R-:W-:Y:S01]  /*aae0*/  HMMA.16816.F32 R64, R68, R82, R64 ;  /* 0x000000524440723c */ /* 0x000fe20000001840 */
[----:B------:R-:W3:Y:S05]  /*aaf0*/  LDSM.16.MT88.4 R68, [R220+0x13800] ;  /* 0x01380000dc44783b */ /* 0x000eea0000004200 */
        /* <DEDUP_REMOVED lines=24> */
[----:B------:R-:W-:Y:S01]  /*ac80*/  FADD.FTZ R161, R161, R158 ;  /* 0x0000009ea1a17221 */ /* 0x000fe20000010000 */
[C---:B------:R-:W-:Y:S05]  /*ac90*/  HMMA.16816.F32 R76, R136.reuse, R78, R56 ;  /* 0x0000004e884c723c */ /* 0x040fea0000001838 */
[----:B------:R-:W-:Y:S01]  /*aca0*/  FADD.FTZ R168, R168, R161 ;  /* 0x000000a1a8a87221 */ /* 0x000fe20000010000 */
[C---:B---3--:R-:W-:Y:S05]  /*acb0*/  HMMA.16816.F32 R72, R136.reuse, R68, R60 ;  /* 0x000000448848723c */ /* 0x048fea000000183c */
[----:B------:R-:W-:Y:S01]  /*acc0*/  FADD.FTZ R169, R169, R168 ;  /* 0x000000a8a9a97221 */ /* 0x000fe20000010000 */
[----:B------:R-:W-:Y:S05]  /*acd0*/  HMMA.16816.F32 R68, R136, R70, R64 ;  /* 0x000000468844723c */ /* 0x000fea0000001840 */
[----:B------:R-:W-:Y:S06]  /*ace0*/  FADD.FTZ R172, R172, R169 ;  /* 0x000000a9acac7221 */ /* 0x000fec0000010000 */
        /* <DEDUP_REMOVED lines=10> */
.L_x_2366:
[----:B------:R-:W1:Y:S01]  /*ad90*/  SHFL.BFLY PT, R3, R248, 0x2, 0x1f ;  /* 0x0c401f00f8037f89 */ /* 0x000e6200000e0000 */
[----:B------:R-:W2:Y:S01]  /*ada0*/  S2UR UR4, SR_CgaCtaId ;  /* 0x00000000000479c3 */ /* 0x000ea20000008800 */
[----:B------:R-:W-:Y:S01]  /*adb0*/  MOV R9, 0x3f800000 ;  /* 0x3f80000000097802 */ /* 0x000fe20000000f00 */
[----:B------:R-:W-:Y:S01]  /*adc0*/  UMOV UR5, 0x400 ;  /* 0x0000040000057882 */ /* 0x000fe20000000000 */
[----:B------:R-:W3:Y:S01]  /*add0*/  SHFL.BFLY PT, R10, R245, 0x2, 0x1f ;  /* 0x0c401f00f50a7f89 */ /* 0x000ee200000e0000 */
[----:B------:R-:W-:Y:S01]  /*ade0*/  MOV R8, 0x3f800000 ;  /* 0x3f80000000087802 */ /* 0x000fe20000000f00 */
[----:B------:R-:W-:Y:S01]  /*adf0*/  BSSY B0, `(.L_x_2371) ;  /* 0x00000d4000007945 */ /* 0x000fe20003800000 */
[----:B------:R-:W-:Y:S01]  /*ae00*/  LEA R243, R243, R238, 0x4 ;  /* 0x000000eef3f37211 */ /* 0x000fe200078e20ff */
[----:B------:R-:W4:Y:S01]  /*ae10*/  S2R R4, SR_TID.X ;  /* 0x0000000000047919 */ /* 0x000f220000002100 */
[----:B------:R-:W-:Y:S01]  /*ae20*/  BAR.SYNC.DEFER_BLOCKING 0x0 ;  /* 0x0000000000007b1d */ /* 0x000fe20000010000 */
[----:B-1----:R-:W-:Y:S01]  /*ae30*/  FADD.FTZ R3, R3, R248 ;  /* 0x000000f803037221 */ /* 0x002fe20000010000 */
[----:B--2---:R-:W-:Y:S01]  /*ae40*/  ULEA UR4, UR4, UR5, 0x18 ;  /* 0x0000000504047291 */ /* 0x004fe2000f8ec03f */
[----:B---3--:R-:W-:-:S03]  /*ae50*/  FADD.FTZ R10, R10, R245 ;  /* 0x000000f50a0a7221 */ /* 0x008fc60000010000 */
[----:B------:R-:W1:Y:S04]  /*ae60*/  SHFL.BFLY PT, R6, R3, 0x1, 0x1f ;  /* 0x0c201f0003067f89 */ /* 0x000e6800000e0000 */
[----:B------:R-:W2:Y:S01]  /*ae70*/  SHFL.BFLY PT, R5, R10, 0x1, 0x1f ;  /* 0x0c201f000a057f89 */ /* 0x000ea200000e0000 */
[----:B----4-:R-:W-:-:S04]  /*ae80*/  SHF.R.S32.HI R11, RZ, 0x1f, R4 ;  /* 0x0000001fff0b7819 */ /* 0x010fc80000011404 */
[----:B------:R-:W-:-:S04]  /*ae90*/  LEA.HI R13, R11, R4, RZ, 0x2 ;  /* 0x000000040b0d7211 */ /* 0x000fc800078f10ff */
[--C-:B------:R-:W-:Y:S02]  /*aea0*/  SHF.R.S32.HI R12, RZ, 0x2, R13.reuse ;  /* 0x00000002ff0c7819 */ /* 0x100fe4000001140d */
[----:B------:R-:W-:Y:S02]  /*aeb0*/  SHF.R.S32.HI R7, RZ, 0x1f, R13 ;  /* 0x0000001fff077819 */ /* 0x000fe4000001140d */
[----:B------:R-:W-:Y:S01]  /*aec0*/  LOP3.LUT R13, R13, 0x1ffffffc, RZ, 0xc0, !PT ;  /* 0x1ffffffc0d0d7812 */ /* 0x000fe200078ec0ff */
[----:B-1----:R-:W-:Y:S01]  /*aed0*/  FADD.FTZ R6, R3, R6 ;  /* 0x0000000603067221 */ /* 0x002fe20000010000 */
[----:B------:R-:W-:Y:S02]  /*aee0*/  LEA.HI R7, R7, R12, RZ, 0x3 ;  /* 0x0000000c07077211 */ /* 0x000fe400078f18ff */
[----:B------:R-:W-:Y:S01]  /*aef0*/  LEA.HI R3, R11, R4, RZ, 0x5 ;  /* 0x000000040b037211 */ /* 0x000fe200078f28ff */
[----:B--2---:R-:W-:Y:S01]  /*af00*/  FADD.FTZ R5, R10, R5 ;  /* 0x000000050a057221 */ /* 0x004fe20000010000 */
[----:B------:R-:W-:-:S02]  /*af10*/  FSETP.NE.FTZ.AND P4, PT, R6, RZ, PT ;  /* 0x000000ff0600720b */ /* 0x000fc40003f95000 */
[----:B------:R-:W-:Y:S02]  /*af20*/  LOP3.LUT R7, R7, 0xfffffff8, RZ, 0xc0, !PT ;  /* 0xfffffff807077812 */ /* 0x000fe400078ec0ff */
[----:B------:R-:W-:Y:S02]  /*af30*/  FSETP.NE.FTZ.AND P3, PT, R5, RZ, PT ;  /* 0x000000ff0500720b */ /* 0x000fe40003f75000 */
[----:B------:R-:W-:Y:S02]  /*af40*/  IADD3 R7, R12, -R7, RZ ;  /* 0x800000070c077210 */ /* 0x000fe40007ffe0ff */
[-C--:B------:R-:W-:Y:S02]  /*af50*/  LEA.HI R11, R11, R4.reuse, RZ, 0x4 ;  /* 0x000000040b0b7211 */ /* 0x080fe400078f20ff */
[----:B------:R-:W-:Y:S02]  /*af60*/  SHF.L.U32 R15, R7, 0x6, RZ ;  /* 0x00000006070f7819 */ /* 0x000fe400000006ff */
[----:B------:R-:W-:Y:S01]  /*af70*/  SHF.R.S32.HI R10, RZ, 0x5, R3 ;  /* 0x00000005ff0a7819 */ /* 0x000fe20000011403 */
[----:B------:R-:W1:Y:S01]  /*af80*/  @P4 MUFU.RCP R9, R6 ;  /* 0x0000000600094308 */ /* 0x000e620000001000 */
[----:B------:R-:W-:-:S02]  /*af90*/  IADD3 R13, -R13, R4, RZ ;  /* 0x000000040d0d7210 */ /* 0x000fc40007ffe1ff */
[----:B------:R-:W-:Y:S02]  /*afa0*/  LOP3.LUT R12, R7, 0x1, RZ, 0xc0, !PT ;  /* 0x00000001070c7812 */ /* 0x000fe400078ec0ff */
[----:B------:R-:W-:Y:S02]  /*afb0*/  SHF.R.S32.HI R11, RZ, 0x4, R11 ;  /* 0x00000004ff0b7819 */ /* 0x000fe4000001140b */
[----:B------:R-:W-:Y:S01]  /*afc0*/  LOP3.LUT R15, R15, 0x1c0, RZ, 0xc0, !PT ;  /* 0x000001c00f0f7812 */ /* 0x000fe200078ec0ff */
[----:B------:R-:W2:Y:S01]  /*afd0*/  @P3 MUFU.RCP R8, R5 ;  /* 0x0000000500083308 */ /* 0x000ea20000001000 */
[----:B------:R-:W-:Y:S02]  /*afe0*/  LEA R10, R10, R13, 0x9 ;  /* 0x0000000d0a0a7211 */ /* 0x000fe400078e48ff */
[----:B------:R-:W-:Y:S02]  /*aff0*/  ISETP.NE.U32.AND P0, PT, R12, 0x1, PT ;  /* 0x000000010c00780c */ /* 0x000fe40003f05070 */
[----:B------:R-:W-:-:S02]  /*b000*/  LEA.HI R12, R236, R236, RZ, 0x1 ;  /* 0x000000ecec0c7211 */ /* 0x000fc400078f08ff */
[----:B------:R-:W-:Y:S01]  /*b010*/  SHF.L.U32 R13, R11, 0x6, RZ ;  /* 0x000000060b0d7819 */ /* 0x000fe200000006ff */
[----:B------:R-:W-:Y:S01]  /*b020*/  @P4 MUFU.LG2 R6, R6 ;  /* 0x0000000600064308 */ /* 0x000fe20000000c00 */
[----:B------:R-:W-:Y:S01]  /*b030*/  LEA.HI R15, R15, R15, RZ, 0x1d ;  /* 0x0000000f0f0f7211 */ /* 0x000fe200078fe8ff */
[C---:B-1----:R-:W-:Y:S01]  /*b040*/  FMUL.FTZ R128, R9.reuse, R128 ;  /* 0x0000008009807220 */ /* 0x042fe20000410000 */
        /* <DEDUP_REMOVED lines=96> */
[----:B------:R-:W-:Y:S01]  /*b650*/  STS.64 [R15], R116 ;  /* 0x000000740f007388 */ /* 0x000fe20000000a00 */
[----:B------:R-:W-:Y:S02]  /*b660*/  IADD3 R3, -R3, R4, RZ ;  /* 0x0000000403037210 */ /* 0x000fe40007ffe1ff */
[----:B------:R-:W-:Y:S01]  /*b670*/  MOV R4, 0xff800000 ;  /* 0xff80000000047802 */ /* 0x000fe20000000f00 */
[----:B------:R-:W-:Y:S01]  /*b680*/  STS.64 [R15+0x800], R118 ;  /* 0x000800760f007388 */ /* 0x000fe20000000a00 */
[----:B------:R-:W-:-:S02]  /*b690*/  LOP3.LUT P0, RZ, R3, 0x3, RZ, 0xc0, !PT ;  /* 0x0000000303ff7812 */ /* 0x000fc4000780c0ff */
[----:B------:R-:W-:Y:S01]  /*b6a0*/  IADD3 R3, -R239, RZ, RZ ;  /* 0x000000ffef037210 */ /* 0x000fe20007ffe1ff */
[----:B------:R-:W-:Y:S01]  /*b6b0*/  STS.64 [R14], R112 ;  /* 0x000000700e007388 */ /* 0x000fe20000000a00 */
[----:B------:R-:W-:-:S03]  /*b6c0*/  SHF.R.S32.HI R237, RZ, 0x1f, R236 ;  /* 0x0000001fffed7819 */ /* 0x000fc600000114ec */
        /* <DEDUP_REMOVED lines=17> */
[----:B------:R-:W-:Y:S01]  /*b7e0*/  STS.64 [R16+0x4000], R76 ;  /* 0x0040004c10007388 */ /* 0x000fe20000000a00 */
[----:B-1----:R-:W-:-:S03]  /*b7f0*/  LEA R88, R8, UR4, 0x2 ;  /* 0x0000000408587c11 */ /* 0x002fc6000f8e10ff */
[----:B------:R-:W-:Y:S01]  /*b800*/  STS.64 [R16+0x4800], R78 ;  /* 0x0048004e10007388 */ /* 0x000fe20000000a00 */
[----:B------:R-:W1:Y:S03]  /*b810*/  LDC.64 R8, c[0x0][0x2c0] ;  /* 0x0000b000ff087b82 */ /* 0x000e660000000a00 */
[----:B------:R2:W-:Y:S04]  /*b820*/  STS.64 [R17+0x4000], R72 ;  /* 0x0040004811007388 */ /* 0x0005e80000000a00 */
[----:B------:R-:W-:Y:S01]  /*b830*/  STS.64 [R17+0x4800], R74 ;  /* 0x0048004a11007388 */ /* 0x000fe20000000a00 */
[----:B------:R-:W3:Y:S03]  /*b840*/  S2UR UR4, SR_CTAID.Z ;  /* 0x00000000000479c3 */ /* 0x000ee60000002700 */
[----:B------:R4:W-:Y:S04]  /*b850*/  STS.64 [R12+0x4000], R68 ;  /* 0x004000440c007388 */ /* 0x0009e80000000a00 */
[----:B------:R5:W-:Y:S01]  /*b860*/  STS.64 [R12+0x4800], R70 ;  /* 0x004800460c007388 */ /* 0x000be20000000a00 */
[----:B------:R-:W-:Y:S06]  /*b870*/  BAR.SYNC.DEFER_BLOCKING 0x0 ;  /* 0x0000000000007b1d */ /* 0x000fec0000010000 */
[----:B------:R-:W1:Y:S01]  /*b880*/  S2R R7, SR_CTAID.Y ;  /* 0x0000000000077919 */ /* 0x000e620000002600 */
[----:B--2---:R-:W-:Y:S01]  /*b890*/  @P4 FMUL.FTZ R73, R6, 0.69314718246459960938 ;  /* 0x3f31721806494820 */ /* 0x004fe20000410000 */
[----:B------:R-:W2:Y:S01]  /*b8a0*/  S2R R10, SR_CTAID.X ;  /* 0x00000000000a7919 */ /* 0x000ea20000002500 */
[----:B----4-:R-:W3:Y:S01]  /*b8b0*/  LDC R68, c[0x0][0x270] ;  /* 0x00009c00ff447b82 */ /* 0x010ee20000000800 */
[----:B------:R4:W2:Y:S07]  /*b8c0*/  LDS.128 R80, [R88] ;  /* 0x0000000058507984 */ /* 0x0008ae0000000c00 */
[----:B-----5:R-:W5:Y:S01]  /*b8d0*/  @P4 LDC R71, c[0x0][0x2e8] ;  /* 0x0000ba00ff474b82 */ /* 0x020f620000000800 */
[----:B------:R4:W2:Y:S04]  /*b8e0*/  LDS.128 R76, [R88+0x800] ;  /* 0x00080000584c7984 */ /* 0x0008a80000000c00 */
[----:B------:R4:W4:Y:S03]  /*b8f0*/  LDS.128 R64, [R88+0x1000] ;  /* 0x0010000058407984 */ /* 0x0009260000000c00 */
[----:B------:R-:W4:Y:S01]  /*b900*/  @P3 LDC R69, c[0x0][0x2e8] ;  /* 0x0000ba00ff453b82 */ /* 0x000f220000000800 */
[----:B------:R2:W4:Y:S04]  /*b910*/  LDS.128 R60, [R88+0x1800] ;  /* 0x00180000583c7984 */ /* 0x0005280000000c00 */
[----:B------:R2:W4:Y:S01]  /*b920*/  LDS.128 R56, [R88+0x2000] ;  /* 0x0020000058387984 */ /* 0x0005220000000c00 */
[----:B-1----:R-:W-:Y:S01]  /*b930*/  IMAD R7, R7, R8, R239 ;  /* 0x0000000807077224 */ /* 0x002fe200078e02ef */
[----:B------:R-:W-:Y:S01]  /*b940*/  MOV R8, 0xff800000 ;  /* 0xff80000000087802 */ /* 0x000fe20000000f00 */
[----:B---3--:R-:W-:Y:S01]  /*b950*/  IMAD R3, R68, R3, UR4 ;  /* 0x0000000444037e24 */ /* 0x008fe2000f8e0203 */
[----:B------:R1:W3:Y:S01]  /*b960*/  LDS.128 R52, [R88+0x2800] ;  /* 0x0028000058347984 */ /* 0x0002e20000000c00 */
[----:B--2---:R-:W-:-:S02]  /*b970*/  SHF.L.U32 R6, R10, 0x6, RZ ;  /* 0x000000060a067819 */ /* 0x004fc400000006ff */
[----:B------:R-:W-:Y:S01]  /*b980*/  IMAD R3, R7, R68, R3 ;  /* 0x0000004407037224 */ /* 0x000fe200078e0203 */
[----:B------:R1:W2:Y:S01]  /*b990*/  LDS.128 R48, [R88+0x3000] ;  /* 0x0030000058307984 */ /* 0x0002a20000000c00 */
[----:B-----5:R-:W-:-:S03]  /*b9a0*/  @P4 FFMA.FTZ R4, R2, R71, R73 ;  /* 0x0000004702044223 */ /* 0x020fc60000010049 */
[----:B------:R1:W1:Y:S01]  /*b9b0*/  LDS.128 R44, [R88+0x3800] ;  /* 0x00380000582c7984 */ /* 0x0002620000000c00 */
[----:B------:R-:W-:-:S03]  /*b9c0*/  IMAD R6, R3, R9, R6 ;  /* 0x0000000903067224 */ /* 0x000fc600078e0206 */
[----:B------:R1:W1:Y:S01]  /*b9d0*/  LDS.128 R40, [R88+0x4000] ;  /* 0x0040000058287984 */ /* 0x0002620000000c00 */
[----:B----4-:R-:W-:-:S03]  /*b9e0*/  @P3 FFMA.FTZ R8, R0, R69, R5 ;  /* 0x0000004500083223 */ /* 0x010fc60000010005 */
        /* <DEDUP_REMOVED lines=20> */
.L_x_2372:
[----:B------:R-:W-:Y:S05]  /*bb30*/  BSYNC B0 ;  /* 0x0000000000007941 */ /* 0x000fea0003800000 */
.L_x_2371:
        /* <DEDUP_REMOVED lines=8> */
[----:B------:R-:W-:Y:S04]  /*bbc0*/  STG.E.128 desc[UR18][R2.64], R80 ;  /* 0x0000005002007986 */ /* 0x000fe8000c101d12 */
[----:B------:R-:W-:Y:S04]  /*bbd0*/  STG.E.128 desc[UR18][R2.64+0x1000], R76 ;  /* 0x0010004c02007986 */ /* 0x000fe8000c101d12 */
[----:B------:R-:W-:Y:S04]  /*bbe0*/  STG.E.128 desc[UR18][R2.64+0x2000], R64 ;  /* 0x0020004002007986 */ /* 0x000fe8000c101d12 */
[----:B------:R-:W-:Y:S04]  /*bbf0*/  STG.E.128 desc[UR18][R2.64+0x3000], R60 ;  /* 0x0030003c02007986 */ /* 0x000fe8000c101d12 */
[----:B------:R-:W-:Y:S04]  /*bc00*/  STG.E.128 desc[UR18][R2.64+0x4000], R56 ;  /* 0x0040003802007986 */ /* 0x000fe8000c101d12 */
[----:B------:R-:W-:Y:S04]  /*bc10*/  STG.E.128 desc[UR18][R2.64+0x5000], R52 ;  /* 0x0050003402007986 */ /* 0x000fe8000c101d12 */
[----:B--2---:R-:W-:Y:S04]  /*bc20*/  STG.E.128 desc[UR18][R2.64+0x6000], R48 ;  /* 0x0060003002007986 */ /* 0x004fe8000c101d12 */
[----:B-1----:R-:W-:Y:S04]  /*bc30*/  STG.E.128 desc[UR18][R2.64+0x7000], R44 ;  /* 0x0070002c02007986 */ /* 0x002fe8000c101d12 */
        /* <DEDUP_REMOVED lines=9> */
.L_x_2373:
        /* <DEDUP_REMOVED lines=11> */
.L_x_8373:


//--------------------- .text._ZN5flash24flash_fwd_splitkv_kernelI23Flash_fwd_kernel_traitsILi128ELi64ELi128ELi4ELb0ELb0EN7cutlass6half_tE19Flash_kernel_traitsILi128ELi64ELi128ELi4ES3_EELb1ELb0ELb0ELb0ELb1ELb0ELb0ELb0EEEvNS_16Flash_fwd_paramsE --------------------------
	.section	.text._ZN5flash24flash_fwd_splitkv_kernelI23Flash_fwd_kernel_traitsILi128ELi64ELi128ELi4ELb0ELb0EN7cutlass6half_tE19Flash_kernel_traitsILi128ELi64ELi128ELi4ES3_EELb1ELb0ELb0ELb0ELb1ELb0ELb0ELb0EEEvNS_16Flash_fwd_paramsE,"ax",@progbits
	.align	128
        .global         _ZN5flash24flash_fwd_splitkv_kernelI23Flash_fwd_kernel_traitsILi128ELi64ELi128ELi4ELb0ELb0EN7cutlass6half_tE19Flash_kernel_traitsILi128ELi64ELi128ELi4ES3_EELb1ELb0ELb0ELb0ELb1ELb0ELb0ELb0EEEvNS_16Flash_fwd_paramsE
        .type           _ZN5flash24flash_fwd_splitkv_kernelI23Flash_fwd_kernel_traitsILi128ELi64ELi128ELi4ELb0ELb0EN7cutlass6half_tE19Flash_kernel_traitsILi128ELi64ELi128ELi4ES3_EELb1ELb0ELb0ELb0ELb1ELb0ELb0ELb0EEEvNS_16Flash_fwd_paramsE,@function
        .size           _ZN5flash24flash_fwd_splitkv_kernelI23Flash_fwd_kernel_traitsILi128ELi64ELi128ELi4ELb0ELb0EN7cutlass6half_tE19Flash_kernel_traitsILi128ELi64ELi128ELi4ES3_EELb1ELb0ELb0ELb0ELb1ELb0ELb0ELb0EEEvNS_16Flash_fwd_paramsE,(.L_x_8374 - _ZN5flash24flash_fwd_splitkv_kernelI23Flash_fwd_kernel_traitsILi128ELi64ELi128ELi4ELb0ELb0EN7cutlass6half_tE19Flash_kernel_traitsILi128ELi64ELi128ELi4ES3_EELb1ELb0ELb0ELb0ELb1ELb0ELb0ELb0EEEvNS_16Flash_fwd_paramsE)
        .other          _ZN5flash24flash_fwd_splitkv_kernelI23Flash_fwd_kernel_traitsILi128ELi64ELi128ELi4ELb0ELb0EN7cutlass6half_tE19Flash_kernel_traitsILi128ELi64ELi128ELi4ES3_EELb1ELb0ELb0ELb0ELb1ELb0ELb0ELb0EEEvNS_16Flash_fwd_paramsE,@"STO_CUDA_ENTRY STV_DEFAULT"
_ZN5flash24flash_fwd_splitkv_kernelI23Flash_fwd_kernel_traitsILi128ELi64ELi128ELi4ELb0ELb0EN7cutlass6half_tE19Flash_kernel_traitsILi128ELi64ELi128ELi4ES3_EELb1ELb0ELb0ELb0ELb1ELb0ELb0ELb0EEEvNS_16Flash_fwd_paramsE:
.text._ZN5flash24flash_fwd_splitkv_kernelI23Flash_fwd_kernel_traitsILi128ELi64ELi128ELi4ELb0ELb0EN7cutlass6half_tE19Flash_kernel_traitsILi128ELi64ELi128ELi4ES3_EELb1ELb0ELb0ELb0ELb1ELb0ELb0ELb0EEEvNS_16Flash_fwd_paramsE:
        /* <DEDUP_REMOVED lines=10> */
[----:B---3--:R-:W-:-:S05]  /*00a0*/  ISETP.NE.U32.AND P1, PT, R2, RZ, PT ;  /* 0x000000ff0200720c */ /* 0x008fca0003f25070 */
[----:B------:R-:W3:Y:S01]  /*00b0*/  LDC.64 R12, c[0x0][0x2f8] ;  /* 0x0000be00ff0c7b82 */ /* 0x000ee20000000a00 */
[----:B------:R-:W-:Y:S01]  /*00c0*/  ISETP.NE.AND.EX P1, PT, R3, RZ, PT, P1 ;  /* 0x000000ff0300720c */ /* 0x000fe20003f25310 */
[----:B--2---:R-:W-:-:S06]  /*00d0*/  IMAD.WIDE R18, R7, 0x4, R8 ;  /* 0x0000000407127825 */ /* 0x004fcc00078e0208 */
[----:B------:R-:W2:Y:S01]  /*00e0*/  LDC.64 R2, c[0x0][0x2f8] ;  /* 0x0000be00ff027b82 */ /* 0x000ea20000000a00 */
[----:B------:R-:W4:Y:S04]  /*00f0*/  @P2 LDG.E R230, desc[UR10][R18.64] ;  /* 0x0000000a12e62981 */ /* 0x000f28000c1e1900 */
[----:B------:R-:W4:Y:S03]  /*0100*/  @P2 LDG.E R5, desc[UR10][R18.64+0x4] ;  /* 0x0000040a12052981 */ /* 0x000f26000c1e1900 */
[----:B------:R-:W1:Y:S01]  /*0110*/  @P1 LDC.64 R8, c[0x0][0x300] ;  /* 0x0000c000ff081b82 */ /* 0x000e620000000a00 */
[----:B------:R-:W-:Y:S02]  /*0120*/  IMAD.MOV.U32 R10, RZ, RZ, RZ ;  /* 0x000000ffff0a7224 */ /* 0x000fe400078e00ff */
[----:B-1----:R-:W-:-:S05]  /*0130*/  @P1 IMAD.WIDE R16, R7, 0x4, R8 ;  /* 0x0000000407101825 */ /* 0x002fca00078e0208 */
[----:B------:R1:W5:Y:S01]  /*0140*/  @P1 LDG.E R10, desc[UR10][R16.64] ;  /* 0x0000000a100a1981 */ /* 0x000362000c1e1900 */
[----:B------:R-:W-:Y:S02]  /*0150*/  ISETP.NE.AND P3, PT, R0, RZ, PT ;  /* 0x000000ff0000720c */ /* 0x000fe40003f65270 */
[----:B--2---:R-:W-:-:S04]  /*0160*/  ISETP.EQ.U32.AND P0, PT, R2, RZ, PT ;  /* 0x000000ff0200720c */ /* 0x004fc80003f02070 */
[----:B------:R-:W-:Y:S01]  /*0170*/  ISETP.EQ.OR.EX P0, PT, R3, RZ, !P3, P0 ;  /* 0x000000ff0300720c */ /* 0x000fe20005f02700 */
[----:B------:R-:W-:Y:S02]  /*0180*/  IMAD.MOV.U32 R11, RZ, RZ, -0x1 ;  /* 0xffffffffff0b7424 */ /* 0x000fe400078e00ff */
[----:B---3--:R-:W-:Y:S01]  /*0190*/  IMAD.WIDE R8, R7, 0x4, R12 ;  /* 0x0000000407087825 */ /* 0x008fe200078e020c */
[----:B------:R-:W2:Y:S01]  /*01a0*/  S2R R15, SR_CTAID.X ;  /* 0x00000000000f7919 */ /* 0x000ea20000002500 */
[----:B------:R-:W3:Y:S08]  /*01b0*/  S2R R28, SR_CTAID.Z ;  /* 0x00000000001c7919 */ /* 0x000ef00000002700 */
[----:B------:R1:W5:Y:S01]  /*01c0*/  @!P0 LDG.E R11, desc[UR10][R8.64] ;  /* 0x0000000a080b8981 */ /* 0x000362000c1e1900 */
[----:B------:R-:W-:-:S04]  /*01d0*/  ISETP.NE.U32.AND P0, PT, R2, RZ, PT ;  /* 0x000000ff0200720c */ /* 0x000fc80003f05070 */
[----:B------:R-:W-:Y:S01]  /*01e0*/  ISETP.NE.AND.EX P0, PT, R3, RZ, PT, P0 ;  /* 0x000000ff0300720c */ /* 0x000fe20003f05300 */
[----:B----4-:R-:W-:-:S06]  /*01f0*/  @P2 IMAD.IADD R124, R5, 0x1, -R230 ;  /* 0x00000001057c2824 */ /* 0x010fcc00078e0ae6 */
[----:B------:R-:W4:Y:S06]  /*0200*/  @!P2 LDC R124, c[0x0][0x2c4] ;  /* 0x0000b100ff7cab82 */ /* 0x000f2c0000000800 */
[----:B-123--:R-:W-:Y:S05]  /*0210*/  @!P0 BRA `(.L_x_2374) ;  /* 0x0000000000108947 */ /* 0x00efea0003800000 */
[----:B------:R-:W2:Y:S02]  /*0220*/  @P3 LDG.E R0, desc[UR10][R8.64+0x4] ;  /* 0x0000040a08003981 */ /* 0x000ea4000c1e1900 */
[----:B--2--5:R-:W-:-:S06]  /*0230*/  @P3 IADD3 R5, R0, -R11, RZ ;  /* 0x8000000b00053210 */ /* 0x024fcc0007ffe0ff */
[----:B------:R2:W5:Y:S01]  /*0240*/  @!P3 LDG.E R5, desc[UR10][R8.64] ;  /* 0x0000000a0805b981 */ /* 0x000562000c1e1900 */
[----:B------:R-:W-:Y:S05]  /*0250*/  BRA `(.L_x_2375) ;  /* 0x0000000000047947 */ /* 0x000fea0003800000 */
.L_x_2374:
[----:B------:R-:W1:Y:S02]  /*0260*/  LDC R5, c[0x0][0x2c8] ;  /* 0x0000b200ff057b82 */ /* 0x000e640000000800 */
.L_x_2375:
[----:B------:R-:W3:Y:S02]  /*0270*/  LDC.64 R2, c[0x0][0x308] ;  /* 0x0000c200ff027b82 */ /* 0x000ee40000000a00 */
[----:B---3--:R-:W-:-:S04]  /*0280*/  ISETP.NE.U32.AND P1, PT, R2, RZ, PT ;  /* 0x000000ff0200720c */ /* 0x008fc80003f25070 */
[----:B------:R-:W-:-:S13]  /*0290*/  ISETP.NE.AND.EX P1, PT, R3, RZ, PT, P1 ;  /* 0x000000ff0300720c */ /* 0x000fda0003f25310 */
[----:B------:R-:W2:Y:S01]  /*02a0*/  @P1 LDC.64 R2, c[0x0][0x308] ;  /* 0x0000c200ff021b82 */ /* 0x000ea20000000a00 */
[----:B------:R-:W-:-:S07]  /*02b0*/  IMAD.SHL.U32 R121, R15, 0x40, RZ ;  /* 0x000000400f797824 */ /* 0x000fce00078e00ff */
[----:B------:R-:W3:Y:S01]  /*02c0*/  @!P1 LDC R0, c[0x0][0x2cc] ;  /* 0x0000b300ff009b82 */ /* 0x000ee20000000800 */
[----:B--2---:R-:W-:-:S07]  /*02d0*/  @P1 IMAD.WIDE R8, R7, 0x4, R2 ;  /* 0x0000000407081825 */ /* 0x004fce00078e0202 */
[----:B------:R-:W2:Y:S01]  /*02e0*/  @!P1 LDC.64 R2, c[0x0][0x318] ;  /* 0x0000c600ff029b82 */ /* 0x000ea20000000a00 */
[----:B------:R1:W5:Y:S01]  /*02f0*/  @P1 LDG.E R37, desc[UR10][R8.64] ;  /* 0x0000000a08251981 */ /* 0x000362000c1e1900 */
[----:B----4-:R-:W-:-:S13]  /*0300*/  ISETP.GT.AND P0, PT, R124, R121, PT ;  /* 0x000000797c00720c */ /* 0x010fda0003f04270 */
[----:B---3--:R-:W-:Y:S05]  /*0310*/  @!P0 EXIT ;  /* 0x000000000000894d */ /* 0x008fea0003800000 */
[----:B------:R-:W3:Y:S01]  /*0320*/  LDC R120, c[0x0][0x398] ;  /* 0x0000e600ff787b82 */ /* 0x000ee20000000800 */
[----:B--2---:R-:W-:Y:S01]  /*0330*/  @!P1 ISETP.NE.U32.AND P0, PT, R2, RZ, PT ;  /* 0x000000ff0200920c */ /* 0x004fe20003f05070 */
[----:B-----5:R-:W-:Y:S01]  /*0340*/  @P1 IMAD.IADD R37, R37, 0x1, -R10 ;  /* 0x0000000125251824 */ /* 0x020fe200078e0a0a */
[----:B------:R-:W-:Y:S01]  /*0350*/  ULDC UR5, c[0x0][0x2c8] ;  /* 0x0000b20000057ab9 */ /* 0x000fe20000000800 */
[----:B------:R-:W2:Y:S01]  /*0360*/  S2R R6, SR_TID.X ;  /* 0x0000000000067919 */ /* 0x000ea20000002100 */
        /* <DEDUP_REMOVED lines=10> */
[----:B---3--:R-:W-:Y:S02]  /*0410*/  IADD3 R3, R3, R120, R37 ;  /* 0x0000007803037210 */ /* 0x008fe40007ffe025 */
[----:B------:R-:W-:Y:S02]  /*0420*/  LEA.HI R2, R2, R5, RZ, 0x7 ;  /* 0x0000000502027211 */ /* 0x000fe400078f38ff */
[----:B------:R-:W-:Y:S02]  /*0430*/  SHF.R.S32.HI R0, RZ, 0x1f, R3 ;  /* 0x0000001fff007819 */ /* 0x000fe40000011403 */
[----:B------:R-:W-:Y:S02]  /*0440*/  SHF.R.S32.HI R2, RZ, 0x7, R2 ;  /* 0x00000007ff027819 */ /* 0x000fe40000011402 */
[----:B------:R-:W-:-:S04]  /*0450*/  LEA.HI R0, R0, R3, RZ, 0x7 ;  /* 0x0000000300007211 */ /* 0x000fc800078f38ff */
[----:B------:R-:W-:-:S04]  /*0460*/  SHF.R.S32.HI R3, RZ, 0x7, R0 ;  /* 0x00000007ff037819 */ /* 0x000fc80000011400 */
[----:B------:R-:W-:-:S04]  /*0470*/  VIMNMX3 R194, R2, UR4, R3, PT ;  /* 0x0000000402c27c0f */ /* 0x000fc8000b800103 */
[----:B------:R-:W-:-:S13]  /*0480*/  ISETP.GT.AND P0, PT, R194, RZ, PT ;  /* 0x000000ffc200720c */ /* 0x000fda0003f04270 */
[----:B--2---:R-:W-:Y:S05]  /*0490*/  @P0 BRA `(.L_x_2376) ;  /* 0x0000000400ec0947 */ /* 0x004fea0003800000 */
[----:B------:R-:W-:Y:S01]  /*04a0*/  ISETP.NE.AND P0, PT, R230, -0x1, PT ;  /* 0xffffffffe600780c */ /* 0x000fe20003f05270 */
[----:B------:R-:W1:Y:S01]  /*04b0*/  LDC.64 R4, c[0x0][0x298] ;  /* 0x0000a600ff047b82 */ /* 0x000e620000000a00 */
[----:B------:R-:W-:Y:S01]  /*04c0*/  SHF.R.S32.HI R9, RZ, 0x1f, R6 ;  /* 0x0000001fff097819 */ /* 0x000fe20000011406 */
[----:B------:R-:W-:Y:S01]  /*04d0*/  ULDC.64 UR4, c[0x0][0x2a0] ;  /* 0x0000a80000047ab9 */ /* 0x000fe20000000a00 */
[----:B------:R-:W-:Y:S01]  /*04e0*/  LOP3.LUT P6, RZ, R6, 0x7, RZ, 0xc0, !PT ;  /* 0x0000000706ff7812 */ /* 0x000fe200078cc0ff */
        /* <DEDUP_REMOVED lines=9> */
[----:B------:R-:W-:Y:S02]  /*0580*/  VIADD R12, R8, 0x10 ;  /* 0x00000010080c7836 */ /* 0x000fe40000000000 */
[----:B------:R-:W-:Y:S01]  /*0590*/  IMAD.SHL.U32 R16, R6, 0x8, RZ ;  /* 0x0000000806107824 */ /* 0x000fe200078e00ff */
[----:B------:R-:W-:-:S04]  /*05a0*/  SHF.R.S32.HI R6, RZ, 0x1f, R28 ;  /* 0x0000001fff067819 */ /* 0x000fc8000001141c */
[----:B------:R-:W-:-:S03]  /*05b0*/  SHF.R.S32.HI R17, RZ, 0x1f, R16 ;  /* 0x0000001fff117819 */ /* 0x000fc60000011410 */
[----:B-1----:R-:W-:-:S04]  /*05c0*/  IMAD.WIDE.U32 R16, R121, R4, R16 ;  /* 0x0000000479107225 */ /* 0x002fc800078e0010 */
[----:B--2---:R-:W-:Y:S02]  /*05d0*/  @!P0 IMAD R0, R11, R2, RZ ;  /* 0x000000020b008224 */ /* 0x004fe400078e02ff */
[----:B------:R-:W-:-:S04]  /*05e0*/  @P0 IMAD.WIDE.U32 R10, R230, R4, RZ ;  /* 0x00000004e60a0225 */ /* 0x000fc800078e00ff */
[C---:B------:R-:W-:Y:S02]  /*05f0*/  @!P0 IMAD R0, R7.reuse, R3, R0 ;  /* 0x0000000307008224 */ /* 0x040fe400078e0200 */
[----:B------:R-:W-:-:S04]  /*0600*/  @!P0 IMAD.WIDE.U32 R14, R7, R2, RZ ;  /* 0x00000002070e8225 */ /* 0x000fc800078e00ff */
[----:B------:R-:W-:Y:S01]  /*0610*/  @P0 IMAD R230, R230, R5, R11 ;  /* 0x00000005e6e60224 */ /* 0x000fe200078e020b */
[----:B------:R-:W-:Y:S01]  /*0620*/  @!P0 MOV R10, R14 ;  /* 0x0000000e000a8202 */ /* 0x000fe20000000f00 */
[----:B------:R-:W-:Y:S02]  /*0630*/  IMAD.IADD R3, R124, 0x1, -R121 ;  /* 0x000000017c037824 */ /* 0x000fe400078e0a79 */
[----:B------:R-:W-:Y:S02]  /*0640*/  @!P0 IMAD.IADD R230, R15, 0x1, R0 ;  /* 0x000000010fe68824 */ /* 0x000fe400078e0200 */
[----:B------:R-:W-:Y:S01]  /*0650*/  IMAD R0, R9, R4, RZ ;  /* 0x0000000409007224 */ /* 0x000fe200078e02ff */
[-C--:B------:R-:W-:Y:S01]  /*0660*/  ISETP.GE.AND P2, PT, R12, R3.reuse, PT ;  /* 0x000000030c00720c */ /* 0x080fe20003f46270 */
[----:B------:R-:W-:Y:S01]  /*0670*/  IMAD R11, R6, UR4, RZ ;  /* 0x00000004060b7c24 */ /* 0x000fe2000f8e02ff */
[----:B------:R-:W-:Y:S01]  /*0680*/  ISETP.GE.OR P4, PT, R12, R3, P6 ;  /* 0x000000030c00720c */ /* 0x000fe20003786670 */
[----:B------:R-:W-:Y:S01]  /*0690*/  IMAD R9, R121, R5, R0 ;  /* 0x0000000579097224 */ /* 0x000fe200078e0200 */
[----:B------:R-:W-:Y:S01]  /*06a0*/  IADD3 R12, P0, R10, R16, RZ ;  /* 0x000000100a0c7210 */ /* 0x000fe20007f1e0ff */
[----:B------:R-:W-:Y:S01]  /*06b0*/  IMAD R0, R7, UR6, R28 ;  /* 0x0000000607007c24 */ /* 0x000fe2000f8e021c */
[----:B------:R-:W-:Y:S01]  /*06c0*/  ISETP.GE.OR P5, PT, R8, R3, P6 ;  /* 0x000000030800720c */ /* 0x000fe200037a6670 */
[----:B------:R-:W-:Y:S01]  /*06d0*/  IMAD R11, R28, UR5, R11 ;  /* 0x000000051c0b7c24 */ /* 0x000fe2000f8e020b */
[----:B------:R-:W-:Y:S01]  /*06e0*/  IADD3.X R13, R230, R17, R9, P0, !PT ;  /* 0x00000011e60d7210 */ /* 0x000fe200007fe409 */
[C---:B------:R-:W-:Y:S01]  /*06f0*/  VIADD R2, R8.reuse, 0x20 ;  /* 0x0000002008027836 */ /* 0x040fe20000000000 */
[----:B------:R-:W-:-:S02]  /*0700*/  ISETP.GE.AND P0, PT, R8, R3, PT ;  /* 0x000000030800720c */ /* 0x000fc40003f06270 */
[----:B------:R-:W-:Y:S01]  /*0710*/  SHF.R.S32.HI R9, RZ, 0x1f, R8 ;  /* 0x0000001fff097819 */ /* 0x000fe20000011408 */
[----:B------:R-:W-:Y:S01]  /*0720*/  IMAD.WIDE.U32 R28, R28, UR4, R12 ;  /* 0x000000041c1c7c25 */ /* 0x000fe2000f8e000c */
[----:B------:R-:W-:Y:S01]  /*0730*/  ULDC UR4, c[0x0][0x2c4] ;  /* 0x0000b10000047ab9 */ /* 0x000fe20000000800 */
[-C--:B------:R-:W-:Y:S02]  /*0740*/  ISETP.GE.AND P1, PT, R2, R3.reuse, PT ;  /* 0x000000030200720c */ /* 0x080fe40003f26270 */
[----:B------:R-:W-:Y:S01]  /*0750*/  IMAD R121, R0, UR4, R121 ;  /* 0x0000000400797c24 */ /* 0x000fe2000f8e0279 */
[----:B------:R-:W-:Y:S02]  /*0760*/  ISETP.GE.OR P3, PT, R2, R3, P6 ;  /* 0x000000030200720c */ /* 0x000fe40003766670 */
[----:B------:R-:W-:-:S03]  /*0770*/  IADD3 R13, R29, R11, RZ ;  /* 0x0000000b1d0d7210 */ /* 0x000fc60007ffe0ff */
[----:B------:R-:W-:Y:S08]  /*0780*/  @P0 BRA `(.L_x_2378) ;  /* 0x0000000000280947 */ /* 0x000ff00003800000 */
[----:B------:R-:W-:Y:S01]  /*0790*/  MOV R12, R28 ;  /* 0x0000001c000c7202 */ /* 0x000fe20000000f00 */
[----:B------:R-:W-:Y:S01]  /*07a0*/  IMAD R0, R9, R4, RZ ;  /* 0x0000000409007224 */ /* 0x000fe200078e02ff */
[----:B------:R-:W-:-:S03]  /*07b0*/  ULDC.64 UR4, c[0x0][0x280] ;  /* 0x0000a00000047ab9 */ /* 0x000fc60000000a00 */
[----:B------:R-:W-:-:S04]  /*07c0*/  IMAD.WIDE.U32 R6, R8, R4, R12 ;  /* 0x0000000408067225 */ /* 0x000fc800078e000c */
[----:B------:R-:W-:Y:S01]  /*07d0*/  IMAD R0, R8, R5, R0 ;  /* 0x0000000508007224 */ /* 0x000fe200078e0200 */
[----:B------:R-:W-:-:S04]  /*07e0*/  LEA R10, P0, R6, UR4, 0x1 ;  /* 0x00000004060a7c11 */ /* 0x000fc8000f8008ff */
[----:B------:R-:W-:-:S04]  /*07f0*/  IADD3 R0, R7, R0, RZ ;  /* 0x0000000007007210 */ /* 0x000fc80007ffe0ff */
[----:B------:R-:W-:-:S05]  /*0800*/  LEA.HI.X R11, R6, UR5, R0, 0x1, P0 ;  /* 0x00000005060b7c11 */ /* 0x000fca00080f0c00 */
[----:B------:R1:W-:Y:S04]  /*0810*/  STG.E.128 desc[UR10][R10.64], RZ ;  /* 0x000000ff0a007986 */ /* 0x0003e8000c101d0a */
[----:B------:R1:W-:Y:S02]  /*0820*/  STG.E.128 desc[UR10][R10.64+0x80], RZ ;  /* 0x000080ff0a007986 */ /* 0x0003e4000c101d0a */
.L_x_2378:
[----:B------:R-:W-:Y:S05]  /*0830*/  BSYNC B0 ;  /* 0x0000000000007941 */ /* 0x000fea0003800000 */
.L_x_2377:
[----:B------:R-:W-:Y:S01]  /*0840*/  BSSY B0, `(.L_x_2379) ;  /* 0x0000011000007945 */ /* 0x000fe20003800000 */
[----:B------:R-:W-:Y:S02]  /*0850*/  IADD3 R2, P0, R121, R8, RZ ;  /* 0x0000000879027210 */ /* 0x000fe40007f1e0ff */
[----:B------:R-:W-:Y:S01]  /*0860*/  IADD3 R6, R8, 0x30, RZ ;  /* 0x0000003008067810 */ /* 0x000fe20007ffe0ff */
[----:B------:R-:W-:Y:S05]  /*0870*/  @P2 BRA `(.L_x_2380) ;  /* 0x0000000000342947 */ /* 0x000fea0003800000 */
[----:B------:R-:W-:Y:S01]  /*0880*/  IADD3 R7, P2, R8, 0x10, RZ ;  /* 0x0000001008077810 */ /* 0x000fe20007f5e0ff */
[----:B-1----:R-:W-:Y:S01]  /*0890*/  IMAD.MOV.U32 R10, RZ, RZ, R28 ;  /* 0x000000ffff0a7224 */ /* 0x002fe200078e001c */
[----:B------:R-:W-:-:S03]  /*08a0*/  ULDC.64 UR4, c[0x0][0x280] ;  /* 0x0000a00000047ab9 */ /* 0x000fc60000000a00 */
[----:B------:R-:W-:-:S04]  /*08b0*/  IMAD.X R11, RZ, RZ, R9, P2 ;  /* 0x000000ffff0b7224 */ /* 0x000fc800010e0609 */
[----:B------:R-:W-:Y:S01]  /*08c0*/  IMAD R0, R11, R4, RZ ;  /* 0x000000040b007224 */ /* 0x000fe200078e02ff */
[----:B------:R-:W-:-:S03]  /*08d0*/  MOV R11, R13 ;  /* 0x0000000d000b7202 */ /* 0x000fc60000000f00 */
[C---:B------:R-:W-:Y:S02]  /*08e0*/  IMAD R0, R7.reuse, R5, R0 ;  /* 0x0000000507007224 */ /* 0x040fe400078e0200 */
[----:B------:R-:W-:-:S03]  /*08f0*/  IMAD.WIDE.U32 R10, R7, R4, R10 ;  /* 0x00000004070a7225 */ /* 0x000fc600078e000a */
[----:B------:R-:W-:Y:S02]  /*0900*/  LEA R14, P2, R10, UR4, 0x1 ;  /* 0x000000040a0e7c11 */ /* 0x000fe4000f8408ff */
[----:B------:R-:W-:-:S04]  /*0910*/  IADD3 R7, R11, R0, RZ ;  /* 0x000000000b077210 */ /* 0x000fc80007ffe0ff */
[----:B------:R-:W-:-:S05]  /*0920*/  LEA.HI.X R15, R10, UR5, R7, 0x1, P2 ;  /* 0x000000050a0f7c11 */ /* 0x000fca00090f0c07 */
[----:B------:R2:W-:Y:S04]  /*0930*/  STG.E.128 desc[UR10][R14.64], RZ ;  /* 0x000000ff0e007986 */ /* 0x0005e8000c101d0a */
[----:B------:R2:W-:Y:S02]  /*0940*/  STG.E.128 desc[UR10][R14.64+0x80], RZ ;  /* 0x000080ff0e007986 */ /* 0x0005e4000c101d0a */
.L_x_2380:
[----:B------:R-:W-:Y:S05]  /*0950*/  BSYNC B0 ;  /* 0x0000000000007941 */ /* 0x000fea0003800000 */
.L_x_2379:
[----:B------:R-:W-:Y:S01]  /*0960*/  BSSY B0, `(.L_x_2381) ;  /* 0x0000010000007945 */ /* 0x000fe20003800000 */
[----:B------:R-:W-:-:S03]  /*0970*/  ISETP.GE.AND P2, PT, R6, R3, PT ;  /* 0x000000030600720c */ /* 0x000fc60003f46270 */
[----:B------:R-:W-:Y:S10]  /*0980*/  @P1 BRA `(.L_x_2382) ;  /* 0x0000000000341947 */ /* 0x000ff40003800000 */
        /* <DEDUP_REMOVED lines=8> */
[----:B--2---:R-:W-:Y:S02]  /*0a10*/  LEA R14, P1, R10, UR4, 0x1 ;  /* 0x000000040a0e7c11 */ /* 0x004fe4000f8208ff */
[----:B------:R-:W-:-:S04]  /*0a20*/  IADD3 R7, R11, R0, RZ ;  /* 0x000000000b077210 */ /* 0x000fc80007ffe0ff */
[----:B------:R-:W-:-:S05]  /*0a30*/  LEA.HI.X R15, R10, UR5, R7, 0x1, P1 ;  /* 0x000000050a0f7c11 */ /* 0x000fca00088f0c07 */
[----:B------:R3:W-:Y:S04]  /*0a40*/  STG.E.128 desc[UR10][R14.64], RZ ;  /* 0x000000ff0e007986 */ /* 0x0007e8000c101d0a */
[----:B------:R3:W-:Y:S02]  /*0a50*/  STG.E.128 desc[UR10][R14.64+0x80], RZ ;  /* 0x000080ff0e007986 */ /* 0x0007e4000c101d0a */
.L_x_2382:
[----:B------:R-:W-:Y:S05]  /*0a60*/  BSYNC B0 ;  /* 0x0000000000007941 */ /* 0x000fea0003800000 */
.L_x_2381:
[----:B------:R-:W-:Y:S04]  /*0a70*/  BSSY B0, `(.L_x_2383) ;  /* 0x000000e000007945 */ /* 0x000fe80003800000 */
[----:B------:R-:W-:Y:S05]  /*0a80*/  @P2 BRA `(.L_x_2384) ;  /* 0x0000000000302947 */ /* 0x000fea0003800000 */
[----:B------:R-:W-:Y:S01]  /*0a90*/  IADD3 R7, P1, R8, 0x30, RZ ;  /* 0x0000003008077810 */ /* 0x000fe20007f3e0ff */
[----:B------:R-:W-:Y:S01]  /*0aa0*/  ULDC.64 UR4, c[0x0][0x280] ;  /* 0x0000a00000047ab9 */ /* 0x000fe20000000a00 */
[----:B------:R-:W-:Y:S02]  /*0ab0*/  MOV R12, R28 ;  /* 0x0000001c000c7202 */ /* 0x000fe40000000f00 */
[----:B-1----:R-:W-:-:S03]  /*0ac0*/  IADD3.X R11, RZ, R9, RZ, P1, !PT ;  /* 0x00000009ff0b7210 */ /* 0x002fc60000ffe4ff */
[----:B------:R-:W-:-:S04]  /*0ad0*/  IMAD.WIDE.U32 R12, R7, R4, R12 ;  /* 0x00000004070c7225 */ /* 0x000fc800078e000c */
[----:B------:R-:W-:Y:S01]  /*0ae0*/  IMAD R0, R11, R4, RZ ;  /* 0x000000040b007224 */ /* 0x000fe200078e02ff */
[----:B------:R-:W-:-:S03]  /*0af0*/  LEA R4, P1, R12, UR4, 0x1 ;  /* 0x000000040c047c11 */ /* 0x000fc6000f8208ff */
[----:B------:R-:W-:-:S05]  /*0b00*/  IMAD R5, R7, R5, R0 ;  /* 0x0000000507057224 */ /* 0x000fca00078e0200 */
[----:B------:R-:W-:-:S04]  /*0b10*/  IADD3 R5, R13, R5, RZ ;  /* 0x000000050d057210 */ /* 0x000fc80007ffe0ff */
[----:B------:R-:W-:-:S05]  /*0b20*/  LEA.HI.X R5, R12, UR5, R5, 0x1, P1 ;  /* 0x000000050c057c11 */ /* 0x000fca00088f0c05 */
[----:B------:R4:W-:Y:S04]  /*0b30*/  STG.E.128 desc[UR10][R4.64], RZ ;  /* 0x000000ff04007986 */ /* 0x0009e8000c101d0a */
[----:B------:R4:W-:Y:S02]  /*0b40*/  STG.E.128 desc[UR10][R4.64+0x80], RZ ;  /* 0x000080ff04007986 */ /* 0x0009e4000c101d0a */
.L_x_2384:
[----:B------:R-:W-:Y:S05]  /*0b50*/  BSYNC B0 ;  /* 0x0000000000007941 */ /* 0x000fea0003800000 */
.L_x_2383:
[----:B------:R-:W-:Y:S01]  /*0b60*/  ULDC.64 UR4, c[0x0][0x2b0] ;  /* 0x0000ac0000047ab9 */ /* 0x000fe20000000a00 */
[----:B------:R-:W-:Y:S01]  /*0b70*/  ISETP.GE.OR P6, PT, R6, R3, P6 ;  /* 0x000000030600720c */ /* 0x000fe200037c6670 */
[----:B------:R-:W-:Y:S01]  /*0b80*/  @!P4 IMAD.MOV.U32 R7, RZ, RZ, 0x7f800000 ;  /* 0x7f800000ff07c424 */ /* 0x000fe200078e00ff */
[----:B------:R-:W-:Y:S01]  /*0b90*/  LEA.HI.X.SX32 R9, R121, R9, 0x1, P0 ;  /* 0x0000000979097211 */ /* 0x000fe200000f0eff */
[----:B------:R-:W-:Y:S01]  /*0ba0*/  @!P3 IMAD.MOV.U32 R3, RZ, RZ, 0x7f800000 ;  /* 0x7f800000ff03b424 */ /* 0x000fe200078e00ff */
[----:B----4-:R-:W-:-:S04]  /*0bb0*/  LEA R4, P0, R2, UR4, 0x2 ;  /* 0x0000000402047c11 */ /* 0x010fc8000f8010ff */
        /* <DEDUP_REMOVED lines=9> */
.L_x_2376:
[----:B------:R-:W1:Y:S01]  /*0c50*/  LDC.64 R2, c[0x0][0x368] ;  /* 0x0000da00ff027b82 */ /* 0x000e620000000a00 */
[----:B------:R-:W-:Y:S01]  /*0c60*/  ULDC.64 UR4, c[0x0][0x370] ;  /* 0x0000dc0000047ab9 */ /* 0x000fe20000000a00 */
[----:B------:R-:W-:Y:S01]  /*0c70*/  IMAD.MOV.U32 R0, RZ, RZ, R7 ;  /* 0x000000ffff007224 */ /* 0x000fe200078e0007 */
[----:B-1----:R-:W-:-:S04]  /*0c80*/  ISETP.NE.U32.AND P0, PT, R2, RZ, PT ;  /* 0x000000ff0200720c */ /* 0x002fc80003f05070 */
[----:B------:R-:W-:Y:S02]  /*0c90*/  ISETP.NE.AND.EX P0, PT, R3, RZ, PT, P0 ;  /* 0x000000ff0300720c */ /* 0x000fe40003f05300 */
[----:B------:R-:W-:-:S11]  /*0ca0*/  ISETP.NE.U32.AND P1, PT, RZ, UR4, PT ;  /* 0x00000004ff007c0c */ /* 0x000fd6000bf25070 */
[----:B------:R-:W1:Y:S01]  /*0cb0*/  @P0 LDC.64 R2, c[0x0][0x368] ;  /* 0x0000da00ff020b82 */ /* 0x000e620000000a00 */
[----:B------:R-:W-:Y:S02]  /*0cc0*/  ISETP.NE.AND.EX P1, PT, RZ, UR5, PT, P1 ;  /* 0x00000005ff007c0c */ /* 0x000fe4000bf25310 */
        /* <DEDUP_REMOVED lines=10> */
[----:B------:R-:W-:-:S03]  /*0d70*/  LEA R234, P1, R8, UR4, 0x2 ;  /* 0x0000000408ea7c11 */ /* 0x000fc6000f8210ff */
[----:B------:R-:W-:Y:S01]  /*0d80*/  IMAD.IADD R3, R9, 0x1, R3 ;  /* 0x0000000109037824 */ /* 0x000fe200078e0203 */
[----:B------:R-:W-:-:S04]  /*0d90*/  ISETP.NE.U32.AND P0, PT, R234, RZ, PT ;  /* 0x000000ffea00720c */ /* 0x000fc80003f05070 */
[----:B------:R-:W-:-:S04]  /*0da0*/  SHF.L.U64.HI R3, R8, 0x2, R3 ;  /* 0x0000000208037819 */ /* 0x000fc80000010203 */
[----:B------:R-:W-:-:S04]  /*0db0*/  IADD3.X R235, R3, UR5, RZ, P1, !PT ;  /* 0x0000000503eb7c10 */ /* 0x000fc80008ffe4ff */
[----:B------:R-:W-:-:S13]  /*0dc0*/  ISETP.NE.AND.EX P0, PT, R235, RZ, PT, P0 ;  /* 0x000000ffeb00720c */ /* 0x000fda0003f05300 */
.L_x_2385:
        /* <DEDUP_REMOVED lines=45> */
[----:B------:R-:W-:Y:S01]  /*10a0*/  IMAD R3, R2, R3, R4 ;  /* 0x0000000302037224 */ /* 0x000fe200078e0204 */
[----:B------:R-:W-:-:S04]  /*10b0*/  IADD3 R4, -R11, RZ, RZ ;  /* 0x000000ff0b047210 */ /* 0x000fc80007ffe1ff */
[----:B------:R-:W-:Y:S01]  /*10c0*/  ISETP.GT.U32.AND P2, PT, R2, R3, PT ;  /* 0x000000030200720c */ /* 0x000fe20003f44070 */
[----:B------:R-:W-:-:S05]  /*10d0*/  IMAD R13, R8, R4, R13 ;  /* 0x00000004080d7224 */ /* 0x000fca00078e020d */
[----:B------:R-:W-:-:S07]  /*10e0*/  SHF.R.S32.HI R21, RZ, 0x1f, R13 ;  /* 0x0000001fff157819 */ /* 0x000fce000001140d */
[-C--:B------:R-:W-:Y:S01]  /*10f0*/  @!P2 IADD3 R3, R3, -R2.reuse, RZ ;  /* 0x800000020303a210 */ /* 0x080fe20007ffe0ff */
[----:B------:R-:W-:Y:S01]  /*1100*/  @!P2 VIADD R17, R17, 0x1 ;  /* 0x000000011111a836 */ /* 0x000fe20000000000 */
[----:B------:R-:W-:Y:S02]  /*1110*/  ISETP.NE.AND P2, PT, R9, RZ, PT ;  /* 0x000000ff0900720c */ /* 0x000fe40003f45270 */
[----:B------:R-:W-:Y:S02]  /*1120*/  ISETP.GE.U32.AND P3, PT, R3, R2, PT ;  /* 0x000000020300720c */ /* 0x000fe40003f66070 */
[----:B------:R-:W-:-:S04]  /*1130*/  LOP3.LUT R2, R28, R9, RZ, 0x3c, !PT ;  /* 0x000000091c027212 */ /* 0x000fc800078e3cff */
[----:B------:R-:W-:Y:S02]  /*1140*/  ISETP.GE.AND P1, PT, R2, RZ, PT ;  /* 0x000000ff0200720c */ /* 0x000fe40003f26270 */
[----:B------:R-:W1:Y:S05]  /*1150*/  LDC.64 R2, c[0x0][0x238] ;  /* 0x00008e00ff027b82 */ /* 0x000e6a0000000a00 */
[----:B------:R-:W-:-:S06]  /*1160*/  @P3 VIADD R17, R17, 0x1 ;  /* 0x0000000111113836 */ /* 0x000fcc0000000000 */
[----:B------:R-:W-:Y:S02]  /*1170*/  @!P1 IADD3 R17, -R17, RZ, RZ ;  /* 0x000000ff11119210 */ /* 0x000fe40007ffe1ff */
[----:B------:R-:W-:Y:S02]  /*1180*/  @!P2 LOP3.LUT R17, RZ, R9, RZ, 0x33, !PT ;  /* 0x00000009ff11a212 */ /* 0x000fe400078e33ff */
[----:B---3--:R-:W-:Y:S01]  /*1190*/  SHF.R.S32.HI R5, RZ, 0x1f, R0 ;  /* 0x0000001fff057819 */ /* 0x008fe20000011400 */
[----:B------:R-:W-:-:S04]  /*11a0*/  IMAD.WIDE.U32 R10, R0, UR4, RZ ;  /* 0x00000004000a7c25 */ /* 0x000fc8000f8e00ff */
[C---:B------:R-:W-:Y:S02]  /*11b0*/  IMAD R19, R5.reuse, UR4, RZ ;  /* 0x0000000405137c24 */ /* 0x040fe4000f8e02ff */
[----:B-1----:R-:W-:Y:S02]  /*11c0*/  IMAD R5, R5, R2, RZ ;  /* 0x0000000205057224 */ /* 0x002fe400078e02ff */
[C---:B------:R-:W-:Y:S01]  /*11d0*/  IMAD R4, R0.reuse, UR5, R19 ;  /* 0x0000000500047c24 */ /* 0x040fe2000f8e0213 */
[----:B------:R-:W-:Y:S01]  /*11e0*/  SHF.R.S32.HI R19, RZ, 0x1f, R17 ;  /* 0x0000001fff137819 */ /* 0x000fe20000011411 */
[----:B------:R-:W-:Y:S01]  /*11f0*/  ULDC.64 UR4, c[0x0][0x260] ;  /* 0x0000980000047ab9 */ /* 0x000fe20000000a00 */
[----:B------:R-:W-:Y:S02]  /*1200*/  IMAD R3, R0, R3, R5 ;  /* 0x0000000300037224 */ /* 0x000fe400078e0205 */
[----:B------:R-:W-:Y:S01]  /*1210*/  IADD3 R11, R11, R4, RZ ;  /* 0x000000040b0b7210 */ /* 0x000fe20007ffe0ff */
[----:B--2---:R-:W-:-:S02]  /*1220*/  IMAD R4, R21, R184, RZ ;  /* 0x000000b815047224 */ /* 0x004fc400078e02ff */
[----:B------:R-:W-:-:S04]  /*1230*/  IMAD.WIDE.U32 R24, R0, R2, RZ ;  /* 0x0000000200187225 */ /* 0x000fc800078e00ff */
[----:B------:R-:W-:Y:S01]  /*1240*/  IMAD R4, R13, R185, R4 ;  /* 0x000000b90d047224 */ /* 0x000fe200078e0204 */
[----:B------:R-:W-:Y:S01]  /*1250*/  IADD3 R16, R25, R3, RZ ;  /* 0x0000000319107210 */ /* 0x000fe20007ffe0ff */
[----:B------:R-:W-:-:S04]  /*1260*/  IMAD.WIDE.U32 R8, R13, R184, R10 ;  /* 0x000000b80d087225 */ /* 0x000fc800078e000a */
[----:B------:R-:W-:Y:S02]  /*1270*/  IMAD.IADD R9, R9, 0x1, R4 ;  /* 0x0000000109097824 */ /* 0x000fe400078e0204 */
[----:B------:R-:W-:Y:S02]  /*1280*/  IMAD R4, R19, UR4, RZ ;  /* 0x0000000413047c24 */ /* 0x000fe4000f8e02ff */
[----:B------:R-:W-:-:S04]  /*1290*/  IMAD.WIDE.U32 R42, R17, UR4, R8 ;  /* 0x00000004112a7c25 */ /* 0x000fc8000f8e0008 */
[----:B------:R-:W-:-:S05]  /*12a0*/  IMAD R4, R17, UR5, R4 ;  /* 0x0000000511047c24 */ /* 0x000fca000f8e0204 */
[----:B------:R-:W-:Y:S01]  /*12b0*/  IADD3 R12, R43, R4, RZ ;  /* 0x000000042b0c7210 */ /* 0x000fe20007ffe0ff */
[----:B------:R-:W-:Y:S06]  /*12c0*/  BRA `(.L_x_2387) ;  /* 0x0000000400347947 */ /* 0x000fec0003800000 */
.L_x_2386:
        /* <DEDUP_REMOVED lines=9> */
[----:B-1----:R-:W-:-:S06]  /*1360*/  VIADD R8, R8, 0xffffffe ;  /* 0x0ffffffe08087836 */ /* 0x002fcc0000000000 */
[----:B------:R-:W1:Y:S02]  /*1370*/  F2I.FTZ.U32.TRUNC.NTZ R9, R8 ;  /* 0x0000000800097305 */ /* 0x000e64000021f000 */
[----:B-1----:R-:W-:Y:S01]  /*1380*/  IMAD.MOV R2, RZ, RZ, -R9 ;  /* 0x000000ffff027224 */ /* 0x002fe200078e0a09 */
[----:B------:R-:W-:-:S03]  /*1390*/  MOV R8, RZ ;  /* 0x000000ff00087202 */ /* 0x000fc60000000f00 */
[----:B------:R-:W-:Y:S01]  /*13a0*/  IMAD R4, R2, R3, RZ ;  /* 0x0000000302047224 */ /* 0x000fe200078e02ff */
[----:B------:R-:W-:-:S03]  /*13b0*/  IABS R2, R28 ;  /* 0x0000001c00027213 */ /* 0x000fc60000000000 */
[----:B------:R-:W-:Y:S01]  /*13c0*/  IMAD.HI.U32 R9, R9, R4, R8 ;  /* 0x0000000409097227 */ /* 0x000fe200078e0008 */
[----:B------:R-:W-:-:S03]  /*13d0*/  LOP3.LUT R8, R28, R19, RZ, 0x3c, !PT ;  /* 0x000000131c087212 */ /* 0x000fc600078e3cff */
[----:B------:R-:W-:Y:S01]  /*13e0*/  IMAD.MOV.U32 R4, RZ, RZ, R2 ;  /* 0x000000ffff047224 */ /* 0x000fe200078e0002 */
[----:B------:R-:W-:-:S03]  /*13f0*/  ISETP.GE.AND P2, PT, R8, RZ, PT ;  /* 0x000000ff0800720c */ /* 0x000fc60003f46270 */
[----:B------:R-:W-:-:S04]  /*1400*/  IMAD.HI.U32 R17, R9, R4, RZ ;  /* 0x0000000409117227 */ /* 0x000fc800078e00ff */
[----:B------:R-:W-:Y:S02]  /*1410*/  IMAD.MOV R2, RZ, RZ, -R17 ;  /* 0x000000ffff027224 */ /* 0x000fe400078e0a11 */
[C---:B--2---:R-:W-:Y:S02]  /*1420*/  @P4 IMAD R9, R22.reuse, R185, RZ ;  /* 0x000000b916094224 */ /* 0x044fe400078e02ff */
[C---:B------:R-:W-:Y:S02]  /*1430*/  IMAD R2, R3.reuse, R2, R4 ;  /* 0x0000000203027224 */ /* 0x040fe400078e0204 */
[----:B------:R-:W1:Y:S01]  /*1440*/  @P4 LDC.64 R4, c[0x0][0x250] ;  /* 0x00009400ff044b82 */ /* 0x000e620000000a00 */
[----:B------:R-:W-:Y:S02]  /*1450*/  @P4 IMAD.WIDE.U32 R22, R22, R184, RZ ;  /* 0x000000b816164225 */ /* 0x000fe400078e00ff */
[----:B------:R-:W-:-:S03]  /*1460*/  ISETP.GT.U32.AND P1, PT, R3, R2, PT ;  /* 0x000000020300720c */ /* 0x000fc60003f24070 */
[----:B------:R-:W-:Y:S02]  /*1470*/  @P4 IADD3 R9, R23, R9, RZ ;  /* 0x0000000917094210 */ /* 0x000fe40007ffe0ff */
[----:B------:R-:W-:-:S08]  /*1480*/  @P4 MOV R12, R22 ;  /* 0x00000016000c4202 */ /* 0x000fd00000000f00 */
        /* <DEDUP_REMOVED lines=21> */
.L_x_2388:
        /* <DEDUP_REMOVED lines=28> */
.L_x_2387:
[----:B------:R-:W-:Y:S01]  /*17a0*/  ISETP.NE.AND P2, PT, R230, -0x1, PT ;  /* 0xffffffffe600780c */ /* 0x000fe20003f45270 */
[----:B------:R-:W-:Y:S01]  /*17b0*/  IMAD.IADD R227, R124, 0x1, -R121 ;  /* 0x000000017ce37824 */ /* 0x000fe200078e0a79 */
[----:B------:R-:W-:Y:S01]  /*17c0*/  SHF.R.S32.HI R123, RZ, 0x1f, R6 ;  /* 0x0000001fff7b7819 */ /* 0x000fe20000011406 */
[----:B------:R-:W-:Y:S01]  /*17d0*/  ULDC.64 UR4, c[0x0][0x258] ;  /* 0x0000960000047ab9 */ /* 0x000fe20000000a00 */
[----:B------:R-:W-:Y:S01]  /*17e0*/  SHF.R.S32.HI R25, RZ, 0x1f, R28 ;  /* 0x0000001fff197819 */ /* 0x000fe2000001141c */
[----:B------:R-:W-:Y:S01]  /*17f0*/  VIADD R231, R194, 0xffffffff ;  /* 0xffffffffc2e77836 */ /* 0x000fe20000000000 */
[CC--:B-----5:R-:W-:Y:S01]  /*1800*/  LEA.HI R0, R123.reuse, R6.reuse, RZ, 0x3 ;  /* 0x000000067b007211 */ /* 0x0e0fe200078f18ff */
[----:B------:R-:W1:Y:S01]  /*1810*/  S2UR UR6, SR_CgaCtaId ;  /* 0x00000000000679c3 */ /* 0x000e620000008800 */
[----:B------:R-:W-:Y:S01]  /*1820*/  LEA.HI R36, R123, R6, RZ, 0x6 ;  /* 0x000000067b247211 */ /* 0x000fe200078f30ff */
[----:B------:R-:W-:Y:S01]  /*1830*/  IMAD R25, R25, UR4, RZ ;  /* 0x0000000419197c24 */ /* 0x000fe2000f8e02ff */
[----:B------:R-:W-:Y:S01]  /*1840*/  SHF.R.S32.HI R22, RZ, 0x3, R0 ;  /* 0x00000003ff167819 */ /* 0x000fe20000011400 */
[----:B------:R-:W-:-:S02]  /*1850*/  ULDC.64 UR8, c[0x0][0x220] ;  /* 0x0000880000087ab9 */ /* 0x000fc40000000a00 */
[----:B------:R-:W-:Y:S01]  /*1860*/  @!P2 SHF.R.S32.HI R9, RZ, 0x1f, R7 ;  /* 0x0000001fff09a819 */ /* 0x000fe20000011407 */
[----:B------:R-:W-:Y:S01]  /*1870*/  IMAD R25, R28, UR5, R25 ;  /* 0x000000051c197c24 */ /* 0x000fe2000f8e0219 */
[----:B------:R-:W2:Y:S01]  /*1880*/  @P2 LDC.64 R4, c[0x0][0x240] ;  /* 0x00009000ff042b82 */ /* 0x000ea20000000a00 */
[CC--:B------:R-:W-:Y:S01]  /*1890*/  ISETP.GE.AND P1, PT, R22.reuse, R227.reuse, PT ;  /* 0x000000e31600720c */ /* 0x0c0fe20003f26270 */
[C---:B------:R-:W-:Y:S01]  /*18a0*/  VIADD R20, R22.reuse, 0x10 ;  /* 0x0000001016147836 */ /* 0x040fe20000000000 */
[--C-:B------:R-:W-:Y:S01]  /*18b0*/  SHF.R.S32.HI R23, RZ, 0x1f, R22.reuse ;  /* 0x0000001fff177819 */ /* 0x100fe20000011416 */
[C---:B------:R-:W-:Y:S02]  /*18c0*/  IMAD.SHL.U32 R30, R22.reuse, 0x40, RZ ;  /* 0x00000040161e7824 */ /* 0x040fe400078e00ff */
[----:B------:R-:W-:Y:S01]  /*18d0*/  VIADD R18, R22, 0x20 ;  /* 0x0000002016127836 */ /* 0x000fe20000000000 */
[----:B------:R-:W-:Y:S01]  /*18e0*/  ISETP.GE.AND P3, PT, R20, R227, PT ;  /* 0x000000e31400720c */ /* 0x000fe20003f66270 */
[----:B------:R-:W3:Y:S01]  /*18f0*/  @!P2 LDC.64 R2, c[0x0][0x228] ;  /* 0x00008a00ff02ab82 */ /* 0x000ee20000000a00 */
[----:B------:R-:W-:Y:S01]  /*1900*/  LOP3.LUT R30, R30, 0x1c0, RZ, 0xc0, !PT ;  /* 0x000001c01e1e7812 */ /* 0x000fe200078ec0ff */
[----:B------:R-:W-:-:S04]  /*1910*/  IMAD.WIDE R14, R15, 0x40, R22 ;  /* 0x000000400f0e7825 */ /* 0x000fc800078e0216 */
[----:B------:R-:W-:Y:S02]  /*1920*/  IMAD.SHL.U32 R36, R36, 0x8, RZ ;  /* 0x0000000824247824 */ /* 0x000fe400078e00ff */
[----:B------:R-:W-:Y:S01]  /*1930*/  IMAD R191, R23, R184, RZ ;  /* 0x000000b817bf7224 */ /* 0x000fe200078e02ff */
[----:B------:R-:W4:Y:S03]  /*1940*/  LDC.64 R188, c[0x0][0x250] ;  /* 0x00009400ffbc7b82 */ /* 0x000f260000000a00 */
[----:B------:R-:W4:Y:S01]  /*1950*/  @!P3 S2R R32, SR_CgaCtaId ;  /* 0x000000000020b919 */ /* 0x000f220000008800 */
[----:B------:R-:W-:Y:S02]  /*1960*/  IMAD R191, R22, R185, R191 ;  /* 0x000000b916bf7224 */ /* 0x000fe400078e02bf */
[----:B--2---:R-:W-:-:S04]  /*1970*/  @P2 IMAD.WIDE.U32 R10, R230, R4, RZ ;  /* 0x00000004e60a2225 */ /* 0x004fc800078e00ff */
[----:B------:R-:W-:Y:S01]  /*1980*/  @P2 IMAD R4, R230, R5, R11 ;  /* 0x00000005e6042224 */ /* 0x000fe200078e020b */
[----:B------:R-:W-:Y:S01]  /*1990*/  LOP3.LUT R5, R0, 0xfffffff8, RZ, 0xc0, !PT ;  /* 0xfffffff800057812 */ /* 0x000fe200078ec0ff */
[----:B---3--:R-:W-:-:S04]  /*19a0*/  @!P2 IMAD R8, R9, R2, RZ ;  /* 0x000000020908a224 */ /* 0x008fc800078e02ff */
[----:B------:R-:W-:Y:S02]  /*19b0*/  IMAD.IADD R0, R6, 0x1, -R5 ;  /* 0x0000000106007824 */ /* 0x000fe400078e0a05 */
[C---:B------:R-:W-:Y:S02]  /*19c0*/  @!P2 IMAD R3, R7.reuse, R3, R8 ;  /* 0x000000030703a224 */ /* 0x040fe400078e0208 */
[----:B------:R-:W-:-:S04]  /*19d0*/  @!P2 IMAD.WIDE.U32 R8, R7, R2, RZ ;  /* 0x000000020708a225 */ /* 0x000fc800078e00ff */
[----:B------:R-:W-:Y:S02]  /*19e0*/  @!P2 IMAD.MOV.U32 R10, RZ, RZ, R8 ;  /* 0x000000ffff0aa224 */ /* 0x000fe400078e0008 */
[----:B------:R-:W-:Y:S02]  /*19f0*/  IMAD.SHL.U32 R43, R0, 0x8, RZ ;  /* 0x00000008002b7824 */ /* 0x000fe400078e00ff */
[----:B------:R-:W-:Y:S01]  /*1a00*/  @!P2 IMAD.IADD R4, R9, 0x1, R3 ;  /* 0x000000010904a824 */ /* 0x000fe200078e0203 */
[----:B------:R-:W-:Y:S01]  /*1a10*/  SHF.R.U32.HI R3, RZ, 0x3, R30 ;  /* 0x00000003ff037819 */ /* 0x000fe2000001161e */
[----:B------:R-:W2:Y:S01]  /*1a20*/  @!P1 LDC.64 R8, c[0x0][0x240] ;  /* 0x00009000ff089b82 */ /* 0x000ea20000000a00 */
[--C-:B------:R-:W-:Y:S01]  /*1a30*/  SHF.R.S32.HI R27, RZ, 0x1f, R43.reuse ;  /* 0x0000001fff1b7819 */ /* 0x100fe2000001142b */
[----:B------:R-:W-:Y:S01]  /*1a40*/  IMAD.SHL.U32 R2, R231, 0x80, RZ ;  /* 0x00000080e7027824 */ /* 0x000fe200078e00ff */
[C---:B------:R-:W-:Y:S02]  /*1a50*/  IADD3 R10, P2, R43.reuse, R10, RZ ;  /* 0x0000000a2b0a7210 */ /* 0x040fe40007f5e0ff */
[----:B------:R-:W-:Y:S01]  /*1a60*/  IADD3 R24, P4, R43, R24, RZ ;  /* 0x000000182b187210 */ /* 0x000fe20007f9e0ff */
[----:B------:R-:W-:Y:S01]  /*1a70*/  IMAD.IADD R7, R37, 0x1, -R2 ;  /* 0x0000000125077824 */ /* 0x000fe200078e0a02 */
[----:B------:R-:W-:Y:S01]  /*1a80*/  LOP3.LUT R26, R30, 0x38, R43, 0xf8, !PT ;  /* 0x000000381e1a7812 */ /* 0x000fe200078ef82b */
[----:B------:R-:W-:Y:S01]  /*1a90*/  IMAD.X R11, R27, 0x1, R4, P2 ;  /* 0x000000011b0b7824 */ /* 0x000fe200010e0604 */
[----:B------:R-:W-:Y:S01]  /*1aa0*/  ISETP.GE.AND P2, PT, R18, R227, PT ;  /* 0x000000e31200720c */ /* 0x000fe20003f46270 */
[----:B------:R-:W3:Y:S01]  /*1ab0*/  @!P3 LDC.64 R4, c[0x0][0x240] ;  /* 0x00009000ff04bb82 */ /* 0x000ee20000000a00 */
[----:B------:R-:W-:Y:S01]  /*1ac0*/  ISETP.GE.AND P5, PT, R22, R7, PT ;  /* 0x000000071600720c */ /* 0x000fe20003fa6270 */
[----:B------:R-:W-:Y:S01]  /*1ad0*/  IMAD.WIDE.U32 R28, R28, UR4, R10 ;  /* 0x000000041c1c7c25 */ /* 0x000fe2000f8e000a */
[----:B------:R-:W-:Y:S01]  /*1ae0*/  LOP3.LUT R3, R26, R3, RZ, 0x3c, !PT ;  /* 0x000000031a037212 */ /* 0x000fe200078e3cff */
[----:B------:R-:W-:Y:S01]  /*1af0*/  UMOV UR4, 0x400 ;  /* 0x0000040000047882 */ /* 0x000fe20000000000 */
[----:B------:R-:W-:Y:S01]  /*1b00*/  IADD3 R42, P6, R43, R42, RZ ;  /* 0x0000002a2b2a7210 */ /* 0x000fe20007fde0ff */
[----:B-1----:R-:W-:Y:S01]  /*1b10*/  ULEA UR4, UR6, UR4, 0x18 ;  /* 0x0000000406047291 */ /* 0x002fe2000f8ec03f */
[----:B------:R-:W-:Y:S01]  /*1b20*/  IADD3 R29, R29, R25, RZ ;  /* 0x000000191d1d7210 */ /* 0x000fe20007ffe0ff */
[----:B------:R-:W1:Y:S01]  /*1b30*/  @!P1 LDC.64 R10, c[0x0][0x210] ;  /* 0x00008400ff0a9b82 */ /* 0x000e620000000a00 */
[C---:B------:R-:W-:Y:S01]  /*1b40*/  IMAD.X R25, R27.reuse, 0x1, R16, P4 ;  /* 0x000000011b197824 */ /* 0x040fe200020e0610 */
[C---:B------:R-:W-:Y:S01]  /*1b50*/  @!P3 IADD3 R16, P4, R14.reuse, 0x10, RZ ;  /* 0x000000100e10b810 */ /* 0x040fe20007f9e0ff */
[----:B------:R-:W-:Y:S01]  /*1b60*/  IMAD.X R43, R27, 0x1, R12, P6 ;  /* 0x000000011b2b7824 */ /* 0x000fe200030e060c */
[----:B------:R-:W4:Y:S01]  /*1b70*/  @!P2 S2R R30, SR_CgaCtaId ;  /* 0x00000000001ea919 */ /* 0x000f220000008800 */
[--C-:B------:R-:W-:Y:S01]  /*1b80*/  @!P3 IMAD.MOV.U32 R35, RZ, RZ, R29.reuse ;  /* 0x000000ffff23b224 */ /* 0x100fe200078e001d */
[----:B------:R-:W-:Y:S01]  /*1b90*/  LOP3.LUT R3, R3, 0xfffffe00, R36, 0xf8, !PT ;  /* 0xfffffe0003037812 */ /* 0x000fe200078ef824 */
[-C--:B--2---:R-:W-:Y:S01]  /*1ba0*/  @!P1 IMAD R31, R15, R8.reuse, RZ ;  /* 0x000000080f1f9224 */ /* 0x084fe200078e02ff */
[----:B------:R-:W2:Y:S01]  /*1bb0*/  @!P5 S2R R26, SR_CgaCtaId ;  /* 0x00000000001ad919 */ /* 0x000ea20000008800 */
[----:B------:R-:W-:Y:S01]  /*1bc0*/  @!P1 IMAD.WIDE.U32 R38, R14, R8, R28 ;  /* 0x000000080e269225 */ /* 0x000fe200078e001c */
[----:B------:R-:W-:Y:S01]  /*1bd0*/  LEA R233, R3, UR4, 0x1 ;  /* 0x0000000403e97c11 */ /* 0x000fe2000f8e08ff */
[----:B------:R-:W-:-:S02]  /*1be0*/  ULDC.64 UR6, c[0x0][0x268] ;  /* 0x00009a0000067ab9 */ /* 0x000fc40000000a00 */
[----:B------:R-:W-:Y:S02]  /*1bf0*/  @!P1 IMAD R31, R14, R9, R31 ;  /* 0x000000090e1f9224 */ /* 0x000fe400078e021f */
[----:B------:R-:W4:Y:S01]  /*1c00*/  @!P3 LDC.64 R8, c[0x0][0x210] ;  /* 0x00008400ff08bb82 */ /* 0x000f220000000a00 */
[----:B------:R-:W-:Y:S02]  /*1c10*/  @!P3 IMAD.X R33, RZ, RZ, R15, P4 ;  /* 0x000000ffff21b224 */ /* 0x000fe400020e060f */
[----:B------:R-:W-:Y:S02]  /*1c20*/  @!P1 IMAD.IADD R34, R39, 0x1, R31 ;  /* 0x0000000127229824 */ /* 0x000fe400078e021f */
[----:B---3--:R-:W-:Y:S02]  /*1c30*/  @!P3 IMAD R33, R33, R4, RZ ;  /* 0x000000042121b224 */ /* 0x008fe400078e02ff */
[----:B------:R-:W-:Y:S01]  /*1c40*/  IMAD.WIDE.U32 R42, R22, R184, R42 ;  /* 0x000000b8162a7225 */ /* 0x000fe200078e002a */
[----:B-1----:R-:W-:-:S03]  /*1c50*/  @!P1 LEA R44, P4, R38, R10, 0x1 ;  /* 0x0000000a262c9211 */ /* 0x002fc600078808ff */
[----:B------:R-:W-:Y:S01]  /*1c60*/  @!P3 IMAD R10, R16, R5, R33 ;  /* 0x00000005100ab224 */ /* 0x000fe200078e0221 */
[----:B------:R-:W-:Y:S01]  /*1c70*/  @!P1 LEA.HI.X R45, R38, R11, R34, 0x1, P4 ;  /* 0x0000000b262d9211 */ /* 0x000fe200020f0c22 */
[----:B------:R-:W-:Y:S01]  /*1c80*/  @!P3 IMAD.MOV.U32 R34, RZ, RZ, R28 ;  /* 0x000000ffff22b224 */ /* 0x000fe200078e001c */
[----:B------:R-:W-:Y:S01]  /*1c90*/  IADD3 R38, P4, R22, R13, RZ ;  /* 0x0000000d16267210 */ /* 0x000fe20007f9e0ff */
[----:B------:R-:W-:Y:S01]  /*1ca0*/  IMAD.IADD R191, R43, 0x1, R191 ;  /* 0x000000012bbf7824 */ /* 0x000fe200078e02bf */
[----:B------:R-:W-:Y:S01]  /*1cb0*/  @!P5 MOV R11, 0x400 ;  /* 0x00000400000bd802 */ /* 0x000fe20000000f00 */
[----:B------:R-:W-:Y:S01]  /*1cc0*/  @!P3 IMAD.WIDE.U32 R34, R16, R4, R34 ;  /* 0x000000041022b225 */ /* 0x000fe200078e0022 */
[----:B------:R-:W-:Y:S01]  /*1cd0*/  @!PT LDS RZ, [RZ] ;  /* 0x00000000fffff984 */ /* 0x000fe20000000800 */
[----:B------:R-:W-:Y:S01]  /*1ce0*/  @!PT LDS RZ, [RZ] ;  /* 0x00000000fffff984 */ /* 0x000fe20000000800 */
[----:B------:R-:W-:Y:S01]  /*1cf0*/  @!PT LDS RZ, [RZ] ;  /* 0x00000000fffff984 */ /* 0x000fe20000000800 */
[----:B------:R-:W-:Y:S01]  /*1d00*/  @!P1 LDGSTS.E.BYPASS.LTC128B.128 [R233], desc[UR10][R44.64] ;  /* 0x000000002ce99fae */ /* 0x000fe2000b901d4a */
[----:B------:R-:W1:Y:S02]  /*1d10*/  @!P2 LDC.64 R4, c[0x0][0x240] ;  /* 0x00009000ff04ab82 */ /* 0x000e640000000a00 */
[----:B------:R-:W-:Y:S01]  /*1d20*/  VIADD R16, R22, 0x30 ;  /* 0x0000003016107836 */ /* 0x000fe20000000000 */
[----:B------:R3:W-:Y:S01]  /*1d30*/  @!P1 LDGSTS.E.BYPASS.LTC128B.128 [R233+0x2000], desc[UR10][R44.64+0x80] ;  /* 0x020000802ce99fae */ /* 0x0007e2000b901d4a */
[----:B------:R-:W-:Y:S01]  /*1d40*/  @!P3 IMAD.IADD R10, R35, 0x1, R10 ;  /* 0x00000001230ab824 */ /* 0x000fe200078e020a */
[----:B----4-:R-:W-:Y:S01]  /*1d50*/  @!P3 LEA R40, P1, R34, R8, 0x1 ;  /* 0x000000082228b211 */ /* 0x010fe200078208ff */
[----:B------:R-:W-:Y:S01]  /*1d60*/  IMAD.X R21, R23, 0x1, R21, P4 ;  /* 0x0000000117157824 */ /* 0x000fe200020e0615 */
[----:B------:R-:W-:Y:S01]  /*1d70*/  ISETP.GE.AND P6, PT, R16, R227, PT ;  /* 0x000000e31000720c */ /* 0x000fe20003fc6270 */
[----:B------:R-:W4:Y:S01]  /*1d80*/  @!P2 LDC.64 R12, c[0x0][0x210] ;  /* 0x00008400ff0cab82 */ /* 0x000f220000000a00 */
[----:B------:R-:W-:Y:S01]  /*1d90*/  @!P3 LEA.HI.X R41, R34, R9, R10, 0x1, P1 ;  /* 0x000000092229b211 */ /* 0x000fe200008f0c0a */
[----:B------:R-:W-:Y:S01]  /*1da0*/  IMAD.MOV.U32 R190, RZ, RZ, R42 ;  /* 0x000000ffffbe7224 */ /* 0x000fe200078e002a */
[----:B------:R-:W-:Y:S01]  /*1db0*/  @!P2 MOV R9, 0x400 ;  /* 0x000004000009a802 */ /* 0x000fe20000000f00 */
[----:B------:R-:W-:Y:S01]  /*1dc0*/  @!P2 IMAD.MOV.U32 R42, RZ, RZ, R28 ;  /* 0x000000ffff2aa224 */ /* 0x000fe200078e001c */
[----:B--2---:R-:W-:Y:S01]  /*1dd0*/  @!P5 LEA R26, R26, R11, 0x18 ;  /* 0x0000000b1a1ad211 */ /* 0x004fe200078ec0ff */
[----:B------:R-:W-:Y:S01]  /*1de0*/  @!P2 IMAD.MOV.U32 R43, RZ, RZ, R29 ;  /* 0x000000ffff2ba224 */ /* 0x000fe200078e001d */
[----:B------:R-:W-:Y:S01]  /*1df0*/  ISETP.GE.AND P4, PT, R20, R7, PT ;  /* 0x000000071400720c */ /* 0x000fe20003f86270 */
[----:B------:R-:W-:Y:S01]  /*1e00*/  IMAD.WIDE.U32 R24, R17, UR6, R24 ;  /* 0x0000000611187c25 */ /* 0x000fe2000f8e0018 */
[----:B------:R-:W-:-:S02]  /*1e10*/  @!P2 IADD3 R35, P1, R14, 0x20, RZ ;  /* 0x000000200e23a810 */ /* 0x000fc40007f3e0ff */
[----:B------:R-:W-:Y:S01]  /*1e20*/  @!P2 LEA R30, R30, R9, 0x18 ;  /* 0x000000091e1ea211 */ /* 0x000fe200078ec0ff */
[----:B------:R-:W2:Y:S01]  /*1e30*/  @!P6 LDC.64 R10, c[0x0][0x240] ;  /* 0x00009000ff0aeb82 */ /* 0x000ea20000000a00 */
[----:B------:R-:W-:Y:S01]  /*1e40*/  @!P2 IADD3.X R9, RZ, R15, RZ, P1, !PT ;  /* 0x0000000fff09a210 */ /* 0x000fe20000ffe4ff */
[----:B------:R-:W2:Y:S01]  /*1e50*/  @!P6 S2R R27, SR_CgaCtaId ;  /* 0x00000000001be919 */ /* 0x000ea20000008800 */
[----:B------:R-:W-:Y:S01]  /*1e60*/  @!P6 IADD3 R33, P1, R14, 0x30, RZ ;  /* 0x000000300e21e810 */ /* 0x000fe20007f3e0ff */
[----:B-1----:R-:W-:Y:S01]  /*1e70*/  @!P2 IMAD.WIDE.U32 R42, R35, R4, R42 ;  /* 0x00000004232aa225 */ /* 0x002fe200078e002a */
[----:B------:R-:W-:-:S03]  /*1e80*/  @!P3 MOV R23, 0x400 ;  /* 0x000004000017b802 */ /* 0x000fc60000000f00 */
[----:B------:R-:W-:Y:S01]  /*1e90*/  @!P2 IMAD R34, R9, R4, RZ ;  /* 0x000000040922a224 */ /* 0x000fe200078e02ff */
[----:B------:R-:W-:Y:S01]  /*1ea0*/  @!P3 LEA R32, R32, R23, 0x18 ;  /* 0x000000172020b211 */ /* 0x000fe200078ec0ff */
[----:B------:R-:W-:Y:S01]  /*1eb0*/  @!P6 IMAD.X R31, RZ, RZ, R15, P1 ;  /* 0x000000ffff1fe224 */ /* 0x000fe200008e060f */
[----:B------:R-:W1:Y:S01]  /*1ec0*/  @!P6 LDC.64 R8, c[0x0][0x210] ;  /* 0x00008400ff08eb82 */ /* 0x000e620000000a00 */
[----:B------:R-:W1:Y:S01]  /*1ed0*/  @!P4 S2R R23, SR_CgaCtaId ;  /* 0x000000000017c919 */ /* 0x000e620000008800 */
[----:B------:R-:W-:Y:S01]  /*1ee0*/  @!P2 IMAD R34, R35, R5, R34 ;  /* 0x000000052322a224 */ /* 0x000fe200078e0222 */
[----:B----4-:R-:W-:Y:S01]  /*1ef0*/  @!P2 LEA R12, P1, R42, R12, 0x1 ;  /* 0x0000000c2a0ca211 */ /* 0x010fe200078208ff */
[----:B---3--:R-:W-:Y:S02]  /*1f00*/  @!P6 IMAD.MOV.U32 R44, RZ, RZ, R28 ;  /* 0x000000ffff2ce224 */ /* 0x008fe400078e001c */
[----:B------:R-:W-:Y:S02]  /*1f10*/  @!P2 IMAD.IADD R34, R43, 0x1, R34 ;  /* 0x000000012b22a824 */ /* 0x000fe400078e0222 */
[----:B------:R-:W3:Y:S01]  /*1f20*/  @!P5 LDC.64 R14, c[0x0][0x218] ;  /* 0x00008600ff0edb82 */ /* 0x000ee20000000a00 */
[----:B------:R-:W-:-:S02]  /*1f30*/  @!P6 IMAD.MOV.U32 R45, RZ, RZ, R29 ;  /* 0x000000ffff2de224 */ /* 0x000fc400078e001d */
[----:B------:R-:W-:Y:S01]  /*1f40*/  @!P2 LEA.HI.X R13, R42, R13, R34, 0x1, P1 ;  /* 0x0000000d2a0da211 */ /* 0x000fe200008f0c22 */
[----:B------:R-:W-:Y:S01]  /*1f50*/  @!P3 IMAD R29, R3, 0x2, R32 ;  /* 0x00000002031db824 */ /* 0x000fe200078e0220 */
[----:B------:R-:W-:Y:S01]  /*1f60*/  ISETP.GE.AND P1, PT, R18, R7, PT ;  /* 0x000000071200720c */ /* 0x000fe20003f26270 */
[-C--:B--2---:R-:W-:Y:S02]  /*1f70*/  @!P6 IMAD R28, R31, R10.reuse, RZ ;  /* 0x0000000a1f1ce224 */ /* 0x084fe400078e02ff */
[----:B------:R-:W2:Y:S01]  /*1f80*/  @!P4 LDC.64 R4, c[0x0][0x218] ;  /* 0x00008600ff04cb82 */ /* 0x000ea20000000a00 */
[----:B------:R-:W-:Y:S01]  /*1f90*/  @!P2 IMAD R31, R3, 0x2, R30 ;  /* 0x00000002031fa824 */ /* 0x000fe200078e021e */
[----:B------:R-:W-:Y:S01]  /*1fa0*/  @!P3 LDGSTS.E.BYPASS.LTC128B.128 [R29+0x800], desc[UR10][R40.64] ;  /* 0x00800000281dbfae */ /* 0x000fe2000b901d4a */
[C---:B------:R-:W-:Y:S01]  /*1fb0*/  @!P6 IMAD R11, R33.reuse, R11, R28 ;  /* 0x0000000b210be224 */ /* 0x040fe200078e021c */
[----:B------:R-:W-:Y:S01]  /*1fc0*/  @!P6 MOV R28, 0x400 ;  /* 0x00000400001ce802 */ /* 0x000fe20000000f00 */
[----:B------:R-:W-:Y:S01]  /*1fd0*/  @!P6 IMAD.WIDE.U32 R44, R33, R10, R44 ;  /* 0x0000000a212ce225 */ /* 0x000fe200078e002c */
[----:B------:R4:W-:Y:S01]  /*1fe0*/  @!P3 LDGSTS.E.BYPASS.LTC128B.128 [R29+0x2800], desc[UR10][R40.64+0x80] ;  /* 0x02800080281dbfae */ /* 0x0009e2000b901d4a */
[----:B------:R-:W-:-:S02]  /*1ff0*/  @!P4 MOV R10, 0x400 ;  /* 0x00000400000ac802 */ /* 0x000fc40000000f00 */
[----:B------:R-:W-:Y:S01]  /*2000*/  @!P6 LEA R28, R27, R28, 0x18 ;  /* 0x0000001c1b1ce211 */ /* 0x000fe200078ec0ff */
[----:B------:R-:W-:Y:S01]  /*2010*/  @!P2 LDGSTS.E.BYPASS.LTC128B.128 [R31+0x1000], desc[UR10][R12.64] ;  /* 0x010000000c1fafae */ /* 0x000fe2000b901d4a */
[----:B------:R-:W-:Y:S01]  /*2020*/  @!P6 IADD3 R30, R45, R11, RZ ;  /* 0x0000000b2d1ee210 */ /* 0x000fe20007ffe0ff */
[----:B------:R-:W-:Y:S01]  /*2030*/  IMAD R21, R21, R188, RZ ;  /* 0x000000bc15157224 */ /* 0x000fe200078e02ff */
[----:B-1----:R-:W-:Y:S01]  /*2040*/  @!P6 LEA R32, P3, R44, R8, 0x1 ;  /* 0x000000082c20e211 */ /* 0x002fe200078608ff */
[----:B------:R1:W-:Y:S01]  /*2050*/  @!P2 LDGSTS.E.BYPASS.LTC128B.128 [R31+0x3000], desc[UR10][R12.64+0x80] ;  /* 0x030000800c1fafae */ /* 0x0003e2000b901d4a */
[----:B---3--:R-:W-:Y:S01]  /*2060*/  @!P5 LEA R14, P2, R190, R14, 0x1 ;  /* 0x0000000ebe0ed211 */ /* 0x008fe200078408ff */
[----:B------:R-:W-:Y:S01]  /*2070*/  IMAD R21, R38, R189, R21 ;  /* 0x000000bd26157224 */ /* 0x000fe200078e0215 */
[----:B------:R-:W-:Y:S01]  /*2080*/  @!P6 LEA.HI.X R33, R44, R9, R30, 0x1, P3 ;  /* 0x000000092c21e211 */ /* 0x000fe200018f0c1e */
[----:B------:R-:W-:Y:S01]  /*2090*/  VIADD R30, R22, 0x40 ;  /* 0x00000040161e7836 */ /* 0x000fe20000000000 */
[----:B------:R-:W-:Y:S01]  /*20a0*/  @!P5 LEA.HI.X R15, R190, R15, R191, 0x1, P2 ;  /* 0x0000000fbe0fd211 */ /* 0x000fe200010f0cbf */
[----:B------:R-:W3:Y:S01]  /*20b0*/  @!P1 LDC.64 R8, c[0x0][0x218] ;  /* 0x00008600ff089b82 */ /* 0x000ee20000000a00 */
[----:B------:R-:W-:-:S02]  /*20c0*/  @!P4 LEA R11, P2, R184, R190, 0x4 ;  /* 0x000000beb80bc211 */ /* 0x000fc400078420ff */
[----:B------:R-:W-:Y:S01]  /*20d0*/  @!P4 LEA R10, R23, R10, 0x18 ;  /* 0x0000000a170ac211 */ /* 0x000fe200078ec0ff */
[----:B------:R-:W-:Y:S02]  /*20e0*/  @!P5 IMAD R23, R3, 0x2, R26 ;  /* 0x000000020317d824 */ /* 0x000fe400078e021a */
[----:B------:R-:W-:-:S05]  /*20f0*/  VIADD R26, R22, 0x60 ;  /* 0x00000060161a7836 */ /* 0x000fca0000000000 */
[----:B------:R-:W-:Y:S01]  /*2100*/  ISETP.GE.AND P3, PT, R26, R7, PT ;  /* 0x000000071a00720c */ /* 0x000fe20003f66270 */
[C---:B----4-:R-:W-:Y:S01]  /*2110*/  IMAD.WIDE.U32 R40, R184.reuse, 0x20, RZ ;  /* 0x00000020b8287825 */ /* 0x050fe200078e00ff */
[----:B-1----:R-:W-:-:S03]  /*2120*/  @!P4 LEA.HI.X R12, R184, R191, R185, 0x4, P2 ;  /* 0x000000bfb80cc211 */ /* 0x002fc600010f24b9 */
[----:B------:R-:W-:Y:S01]  /*2130*/  @!P6 IMAD R13, R3, 0x2, R28 ;  /* 0x00000002030de824 */ /* 0x000fe200078e021c */
[----:B--2---:R-:W-:Y:S01]  /*2140*/  @!P4 LEA R34, P2, R11, R4, 0x1 ;  /* 0x000000040b22c211 */ /* 0x004fe200078408ff */
[----:B------:R-:W-:Y:S02]  /*2150*/  VIADD R28, R22, 0x50 ;  /* 0x00000050161c7836 */ /* 0x000fe40000000000 */
[----:B------:R-:W-:Y:S01]  /*2160*/  IMAD.SHL.U32 R4, R185, 0x20, RZ ;  /* 0x00000020b9047824 */ /* 0x000fe200078e00ff */
[----:B------:R-:W-:Y:S01]  /*2170*/  @!P4 LEA.HI.X R35, R11, R5, R12, 0x1, P2 ;  /* 0x000000050b23c211 */ /* 0x000fe200010f0c0c */
[----:B------:R-:W-:Y:S01]  /*2180*/  @!P4 IMAD R11, R3, 0x2, R10 ;  /* 0x00000002030bc824 */ /* 0x000fe200078e020a */
[----:B------:R-:W-:Y:S01]  /*2190*/  @!P6 LDGSTS.E.BYPASS.LTC128B.128 [R13+0x1800], desc[UR10][R32.64] ;  /* 0x01800000200defae */ /* 0x000fe2000b901d4a */
[----:B------:R-:W-:-:S03]  /*21a0*/  @!P1 IADD3 R5, P2, R190, R40, RZ ;  /* 0x00000028be059210 */ /* 0x000fc60007f5e0ff */
[----:B------:R1:W-:Y:S01]  /*21b0*/  @!P6 LDGSTS.E.BYPASS.LTC128B.128 [R13+0x3800], desc[UR10][R32.64+0x80] ;  /* 0x03800080200defae */ /* 0x0003e2000b901d4a */
[----:B------:R-:W-:Y:S02]  /*21c0*/  ISETP.GE.AND P6, PT, R16, R7, PT ;  /* 0x000000071000720c */ /* 0x000fe40003fc6270 */
[----:B------:R-:W-:Y:S01]  /*21d0*/  @!P1 IADD3.X R4, R191, R41, R4, P2, !PT ;  /* 0x00000029bf049210 */ /* 0x000fe200017fe404 */
[----:B------:R-:W-:Y:S01]  /*21e0*/  @!P5 LDGSTS.E.BYPASS.LTC128B.128 [R23+0x4000], desc[UR10][R14.64] ;  /* 0x040000000e17dfae */ /* 0x000fe2000b901d4a */
[----:B---3--:R-:W-:-:S03]  /*21f0*/  @!P1 LEA R48, P2, R5, R8, 0x1 ;  /* 0x0000000805309211 */ /* 0x008fc600078408ff */
[----:B------:R2:W-:Y:S01]  /*2200*/  @!P5 LDGSTS.E.BYPASS.LTC128B.128 [R23+0x8000], desc[UR10][R14.64+0x80] ;  /* 0x080000800e17dfae */ /* 0x0005e2000b901d4a */
[----:B------:R-:W-:Y:S02]  /*2210*/  ISETP.GE.AND P5, PT, R30, R7, PT ;  /* 0x000000071e00720c */ /* 0x000fe40003fa6270 */
[----:B------:R-:W-:Y:S01]  /*2220*/  @!P1 LEA.HI.X R49, R5, R9, R4, 0x1, P2 ;  /* 0x0000000905319211 */ /* 0x000fe200010f0c04 */
[----:B------:R-:W-:Y:S01]  /*2230*/  @!P4 LDGSTS.E.BYPASS.LTC128B.128 [R11+0x4800], desc[UR10][R34.64] ;  /* 0x04800000220bcfae */ /* 0x000fe2000b901d4a */
[----:B------:R-:W-:Y:S01]  /*2240*/  @!P1 MOV R9, 0x400 ;  /* 0x0000040000099802 */ /* 0x000fe20000000f00 */
[----:B------:R-:W3:Y:S01]  /*2250*/  @!P6 LDC.64 R4, c[0x0][0x218] ;  /* 0x00008600ff04eb82 */ /* 0x000ee20000000a00 */
[----:B------:R-:W-:Y:S01]  /*2260*/  @!P6 IMAD.WIDE.U32 R44, R184, 0x30, R190 ;  /* 0x00000030b82ce825 */ /* 0x000fe200078e00be */
[----:B------:R4:W-:Y:S01]  /*2270*/  @!P4 LDGSTS.E.BYPASS.LTC128B.128 [R11+0x8800], desc[UR10][R34.64+0x80] ;  /* 0x08800080220bcfae */ /* 0x0009e2000b901d4a */
[----:B------:R-:W-:Y:S01]  /*2280*/  ISETP.GE.AND P4, PT, R28, R7, PT ;  /* 0x000000071c00720c */ /* 0x000fe20003f86270 */
[----:B------:R-:W4:Y:S04]  /*2290*/  @!P1 S2R R10, SR_CgaCtaId ;  /* 0x00000000000a9919 */ /* 0x000f280000008800 */
[----:B------:R-:W3:Y:S01]  /*22a0*/  @!P5 S2R R36, SR_CgaCtaId ;  /* 0x000000000024d919 */ /* 0x000ee20000008800 */
[----:B-1----:R-:W-:Y:S01]  /*22b0*/  @!P5 MOV R13, 0x400 ;  /* 0x00000400000dd802 */ /* 0x002fe20000000f00 */
[----:B------:R-:W1:Y:S01]  /*22c0*/  @!P6 S2R R8, SR_CgaCtaId ;  /* 0x000000000008e919 */ /* 0x000e620000008800 */
[----:B------:R-:W1:Y:S01]  /*22d0*/  @!P3 S2R R32, SR_CgaCtaId ;  /* 0x000000000020b919 */ /* 0x000e620000008800 */
[----:B--2---:R-:W-:Y:S01]  /*22e0*/  VIADD R14, R22, 0x70 ;  /* 0x00000070160e7836 */ /* 0x004fe20000000000 */
[----:B------:R-:W-:-:S04]  /*22f0*/  @!P6 MOV R15, 0x400 ;  /* 0x00000400000fe802 */ /* 0x000fc80000000f00 */
[----:B------:R-:W-:Y:S01]  /*2300*/  ISETP.GE.AND P2, PT, R14, R7, PT ;  /* 0x000000070e00720c */ /* 0x000fe20003f46270 */
[----:B----4-:R-:W2:Y:S01]  /*2310*/  @!P4 S2R R34, SR_CgaCtaId ;  /* 0x000000000022c919 */ /* 0x010ea20000008800 */
[----:B------:R-:W-:Y:S02]  /*2320*/  @!P4 MOV R11, 0x400 ;  /* 0x00000400000bc802 */ /* 0x000fe40000000f00 */
[----:B------:R-:W-:-:S09]  /*2330*/  @!P1 LEA R10, R10, R9, 0x18 ;  /* 0x000000090a0a9211 */ /* 0x000fd200078ec0ff */
[----:B------:R-:W4:Y:S01]  /*2340*/  @!P2 S2R R40, SR_CgaCtaId ;  /* 0x000000000028a919 */ /* 0x000f220000008800 */
[----:B------:R-:W-:Y:S02]  /*2350*/  @!P3 MOV R9, 0x400 ;  /* 0x000004000009b802 */ /* 0x000fe40000000f00 */
[----:B---3--:R-:W-:Y:S02]  /*2360*/  @!P5 LEA R36, R36, R13, 0x18 ;  /* 0x0000000d2424d211 */ /* 0x008fe400078ec0ff */
[----:B------:R-:W3:Y:S01]  /*2370*/  @!P5 LDC.64 R12, c[0x0][0x218] ;  /* 0x00008600ff0cdb82 */ /* 0x000ee20000000a00 */
[----:B-1----:R-:W-:Y:S01]  /*2380*/  @!P6 LEA R8, R8, R15, 0x18 ;  /* 0x0000000f0808e211 */ /* 0x002fe200078ec0ff */
[C---:B------:R-:W-:Y:S02]  /*2390*/  @!P1 IMAD R15, R3.reuse, 0x2, R10 ;  /* 0x00000002030f9824 */ /* 0x040fe400078e020a */
[----:B------:R-:W-:Y:S01]  /*23a0*/  @!P5 IMAD R36, R3, 0x2, R36 ;  /* 0x000000020324d824 */ /* 0x000fe200078e0224 */
[----:B------:R-:W-:-:S02]  /*23b0*/  @!P3 LEA R32, R32, R9, 0x18 ;  /* 0x000000092020b211 */ /* 0x000fc400078ec0ff */
[----:B------:R-:W-:Y:S01]  /*23c0*/  @!P2 MOV R9, 0x400 ;  /* 0x000004000009a802 */ /* 0x000fe20000000f00 */
[----:B------:R-:W-:Y:S01]  /*23d0*/  @!P1 LDGSTS.E.BYPASS.LTC128B.128 [R15+0x5000], desc[UR10][R48.64] ;  /* 0x05000000300f9fae */ /* 0x000fe2000b901d4a */
[C---:B------:R-:W-:Y:S01]  /*23e0*/  @!P6 LEA R23, R3.reuse, R8, 0x1 ;  /* 0x000000080317e211 */ /* 0x040fe200078e08ff */
[----:B------:R-:W-:Y:S02]  /*23f0*/  @!P3 IMAD R32, R3, 0x2, R32 ;  /* 0x000000020320b824 */ /* 0x000fe400078e0220 */
[----:B------:R1:W-:Y:S01]  /*2400*/  @!P1 LDGSTS.E.BYPASS.LTC128B.128 [R15+0x9000], desc[UR10][R48.64+0x80] ;  /* 0x09000080300f9fae */ /* 0x0003e2000b901d4a */
[----:B------:R-:W-:Y:S01]  /*2410*/  @!P6 LEA R46, P1, R44, R4, 0x1 ;  /* 0x000000042c2ee211 */ /* 0x000fe200078208ff */
[----:B------:R-:W-:Y:S01]  /*2420*/  IMAD R4, R19, UR6, RZ ;  /* 0x0000000613047c24 */ /* 0x000fe2000f8e02ff */
[----:B--2---:R-:W-:Y:S01]  /*2430*/  @!P4 LEA R34, R34, R11, 0x18 ;  /* 0x0000000b2222c211 */ /* 0x004fe200078ec0ff */
[----:B------:R-:W-:-:S04]  /*2440*/  @!P6 IMAD R11, R185, 0x30, RZ ;  /* 0x00000030b90be824 */ /* 0x000fc800078e02ff */
[----:B------:R-:W-:Y:S02]  /*2450*/  @!P6 IMAD.IADD R42, R45, 0x1, R11 ;  /* 0x000000012d2ae824 */ /* 0x000fe400078e020b */
[----:B------:R-:W2:Y:S01]  /*2460*/  @!P4 LDC.64 R10, c[0x0][0x218] ;  /* 0x00008600ff0acb82 */ /* 0x000ea20000000a00 */
[C---:B------:R-:W-:Y:S01]  /*2470*/  @!P4 IMAD R34, R3.reuse, 0x2, R34 ;  /* 0x000000020322c824 */ /* 0x040fe200078e0222 */
[----:B----4-:R-:W-:Y:S02]  /*2480*/  @!P2 LEA R40, R40, R9, 0x18 ;  /* 0x000000092828a211 */ /* 0x010fe400078ec0ff */
[----:B------:R-:W-:Y:S01]  /*2490*/  @!P6 LEA.HI.X R47, R44, R5, R42, 0x1, P1 ;  /* 0x000000052c2fe211 */ /* 0x000fe200008f0c2a */
[C---:B------:R-:W-:Y:S01]  /*24a0*/  @!P4 IMAD.WIDE.U32 R44, R184.reuse, 0x50, R190 ;  /* 0x00000050b82cc825 */ /* 0x040fe200078e00be */
[C---:B------:R-:W-:Y:S02]  /*24b0*/  @!P5 LEA R19, P1, R184.reuse, R190, 0x6 ;  /* 0x000000beb813d211 */ /* 0x040fe400078230ff */
[----:B------:R-:W4:Y:S01]  /*24c0*/  @!P3 LDC.64 R8, c[0x0][0x218] ;  /* 0x00008600ff08bb82 */ /* 0x000f220000000a00 */
[----:B------:R-:W-:Y:S01]  /*24d0*/  @!P6 LDGSTS.E.BYPASS.LTC128B.128 [R23+0x5800], desc[UR10][R46.64] ;  /* 0x058000002e17efae */ /* 0x000fe2000b901d4a */
[----:B------:R-:W-:Y:S01]  /*24e0*/  @!P5 LEA.HI.X R42, R184, R191, R185, 0x6, P1 ;  /* 0x000000bfb82ad211 */ /* 0x000fe200008f34b9 */
[----:B------:R-:W-:Y:S01]  /*24f0*/  @!P2 IMAD R40, R3, 0x2, R40 ;  /* 0x000000020328a824 */ /* 0x000fe200078e0228 */
[----:B---3--:R-:W-:Y:S01]  /*2500*/  @!P5 LEA R12, P1, R19, R12, 0x1 ;  /* 0x0000000c130cd211 */ /* 0x008fe200078208ff */
[----:B------:R3:W-:Y:S01]  /*2510*/  @!P6 LDGSTS.E.BYPASS.LTC128B.128 [R23+0x9800], desc[UR10][R46.64+0x80] ;  /* 0x098000802e17efae */ /* 0x0007e2000b901d4a */
[----:B------:R-:W-:Y:S01]  /*2520*/  @!P3 IMAD R3, R185, 0x60, RZ ;  /* 0x00000060b903b824 */ /* 0x000fe200078e02ff */
[----:B------:R-:W-:Y:S01]  /*2530*/  ISETP.GE.AND P6, PT, R16, R7, PT ;  /* 0x000000071000720c */ /* 0x000fe20003fc6270 */
[----:B-1----:R-:W-:Y:S01]  /*2540*/  IMAD R15, R17, UR7, R4 ;  /* 0x00000007110f7c24 */ /* 0x002fe2000f8e0204 */
[----:B------:R-:W-:Y:S01]  /*2550*/  @!P5 LEA.HI.X R13, R19, R13, R42, 0x1, P1 ;  /* 0x0000000d130dd211 */ /* 0x000fe200008f0c2a */
[----:B------:R-:W1:Y:S01]  /*2560*/  @!P2 LDC.64 R4, c[0x0][0x218] ;  /* 0x00008600ff04ab82 */ /* 0x000e620000000a00 */
[----:B------:R-:W-:-:S02]  /*2570*/  @!P4 IMAD R17, R185, 0x50, RZ ;  /* 0x00000050b911c824 */ /* 0x000fc400078e02ff */
[----:B------:R-:W-:Y:S01]  /*2580*/  IMAD.IADD R25, R25, 0x1, R15 ;  /* 0x0000000119197824 */ /* 0x000fe200078e020f */
[----:B------:R-:W-:Y:S01]  /*2590*/  @!P5 LDGSTS.E.BYPASS.LTC128B.128 [R36+0x6000], desc[UR10][R12.64] ;  /* 0x060000000c24dfae */ /* 0x000fe2000b901d4a */
[----:B------:R-:W-:Y:S01]  /*25a0*/  @!P4 IMAD.IADD R17, R45, 0x1, R17 ;  /* 0x000000012d11c824 */ /* 0x000fe200078e0211 */
[----:B--2---:R-:W-:Y:S01]  /*25b0*/  @!P4 LEA R48, P1, R44, R10, 0x1 ;  /* 0x0000000a2c30c211 */ /* 0x004fe200078208ff */
[----:B------:R-:W-:Y:S01]  /*25c0*/  @!P2 IMAD R10, R185, 0x70, RZ ;  /* 0x00000070b90aa824 */ /* 0x000fe200078e02ff */
[----:B------:R2:W-:Y:S01]  /*25d0*/  @!P5 LDGSTS.E.BYPASS.LTC128B.128 [R36+0xa000], desc[UR10][R12.64+0x80] ;  /* 0x0a0000800c24dfae */ /* 0x0005e2000b901d4a */
[----:B------:R-:W-:Y:S01]  /*25e0*/  IMAD.WIDE.U32 R38, R38, R188, R24 ;  /* 0x000000bc26267225 */ /* 0x000fe200078e0018 */
[----:B------:R-:W-:Y:S02]  /*25f0*/  @!P4 LEA.HI.X R49, R44, R11, R17, 0x1, P1 ;  /* 0x0000000b2c31c211 */ /* 0x000fe400008f0c11 */
[----:B------:R-:W-:Y:S01]  /*2600*/  ISETP.GE.AND P5, PT, R30, R7, PT ;  /* 0x000000071e00720c */ /* 0x000fe20003fa6270 */
[----:B------:R-:W-:-:S02]  /*2610*/  @!P2 IMAD.WIDE.U32 R44, R184, 0x70, R190 ;  /* 0x00000070b82ca825 */ /* 0x000fc400078e00be */
[----:B------:R-:W-:Y:S02]  /*2620*/  @!P4 LDGSTS.E.BYPASS.LTC128B.128 [R34+0x6800], desc[UR10][R48.64] ;  /* 0x068000003022cfae */ /* 0x000fe4000b901d4a */
[----:B------:R-:W-:Y:S02]  /*2630*/  @!P2 IMAD.IADD R10, R45, 0x1, R10 ;  /* 0x000000012d0aa824 */ /* 0x000fe400078e020a */
[----:B------:R-:W-:Y:S01]  /*2640*/  @!P4 LDGSTS.E.BYPASS.LTC128B.128 [R34+0xa800], desc[UR10][R48.64+0x80] ;  /* 0x0a8000803022cfae */ /* 0x000fe2000b901d4a */
[----:B------:R-:W-:Y:S01]  /*2650*/  LEA R228, P4, R38, UR8, 0x1 ;  /* 0x0000000826e47c11 */ /* 0x000fe2000f8808ff */
[----:B---3--:R-:W-:-:S04]  /*2660*/  @!P3 IMAD.WIDE.U32 R46, R184, 0x60, R190 ;  /* 0x00000060b82eb825 */ /* 0x008fc800078e00be */
[----:B------:R-:W-:Y:S01]  /*2670*/  @!P3 IMAD.IADD R42, R47, 0x1, R3 ;  /* 0x000000012f2ab824 */ /* 0x000fe200078e0203 */
[C---:B----4-:R-:W-:Y:S02]  /*2680*/  @!P3 LEA R8, P1, R46.reuse, R8, 0x1 ;  /* 0x000000082e08b211 */ /* 0x050fe400078208ff */
[----:B------:R-:W-:Y:S02]  /*2690*/  LEA.HI R3, R123, R6, RZ, 0x4 ;  /* 0x000000067b037211 */ /* 0x000fe400078f20ff */
[----:B------:R-:W-:Y:S02]  /*26a0*/  @!P3 LEA.HI.X R9, R46, R9, R42, 0x1, P1 ;  /* 0x000000092e09b211 */ /* 0x000fe400008f0c2a */
[C---:B-1----:R-:W-:Y:S01]  /*26b0*/  @!P2 LEA R4, P1, R44.reuse, R4, 0x1 ;  /* 0x000000042c04a211 */ /* 0x042fe200078208ff */
[----:B--2---:R-:W-:Y:S02]  /*26c0*/  IMAD.IADD R36, R39, 0x1, R21 ;  /* 0x0000000127247824 */ /* 0x004fe400078e0215 */
[----:B------:R-:W-:Y:S01]  /*26d0*/  @!P3 LDGSTS.E.BYPASS.LTC128B.128 [R32+0x7000], desc[UR10][R8.64] ;  /* 0x070000000820bfae */ /* 0x000fe2000b901d4a */
[----:B------:R-:W-:Y:S01]  /*26e0*/  @!P2 LEA.HI.X R5, R44, R5, R10, 0x1, P1 ;  /* 0x000000052c05a211 */ /* 0x000fe200008f0c0a */
[----:B------:R-:W-:Y:S01]  /*26f0*/  IMAD.WIDE.U32 R12, R188, 0x20, RZ ;  /* 0x00000020bc0c7825 */ /* 0x000fe200078e00ff */
[-C--:B------:R-:W-:Y:S01]  /*2700*/  ISETP.GE.AND P1, PT, R18, R7.reuse, PT ;  /* 0x000000071200720c */ /* 0x080fe20003f26270 */
[----:B------:R1:W-:Y:S01]  /*2710*/  @!P3 LDGSTS.E.BYPASS.LTC128B.128 [R32+0xb000], desc[UR10][R8.64+0x80] ;  /* 0x0b0000800820bfae */ /* 0x0003e2000b901d4a */
[CC--:B------:R-:W-:Y:S01]  /*2720*/  ISETP.GE.AND P3, PT, R22.reuse, R7.reuse, PT ;  /* 0x000000071600720c */ /* 0x0c0fe20003f66270 */
[----:B------:R-:W-:Y:S01]  /*2730*/  IMAD.SHL.U32 R22, R22, 0x8, RZ ;  /* 0x0000000816167824 */ /* 0x000fe200078e00ff */
[----:B------:R-:W-:Y:S01]  /*2740*/  LEA.HI.X R229, R38, UR9, R36, 0x1, P4 ;  /* 0x0000000926e57c11 */ /* 0x000fe2000a0f0c24 */
[----:B------:R-:W-:Y:S01]  /*2750*/  @!P2 LDGSTS.E.BYPASS.LTC128B.128 [R40+0x7800], desc[UR10][R4.64] ;  /* 0x078000000428afae */ /* 0x000fe2000b901d4a */
[-C--:B------:R-:W-:Y:S01]  /*2760*/  ISETP.GE.AND P4, PT, R28, R7.reuse, PT ;  /* 0x000000071c00720c */ /* 0x080fe20003f86270 */
[----:B------:R-:W-:Y:S01]  /*2770*/  @!P6 IMAD.MOV.U32 R18, RZ, RZ, R228 ;  /* 0x000000ffff12e224 */ /* 0x000fe200078e00e4 */
[----:B------:R-:W-:Y:S01]  /*2780*/  LEA.HI R123, R123, R6, RZ, 0x5 ;  /* 0x000000067b7b7211 */ /* 0x000fe200078f28ff */
[----:B------:R2:W-:Y:S01]  /*2790*/  @!P2 LDGSTS.E.BYPASS.LTC128B.128 [R40+0xb800], desc[UR10][R4.64+0x80] ;  /* 0x0b8000800428afae */ /* 0x0005e2000b901d4a */
[----:B------:R-:W-:Y:S01]  /*27a0*/  ISETP.GE.AND P2, PT, R20, R7, PT ;  /* 0x000000071400720c */ /* 0x000fe20003f46270 */
[----:B------:R-:W-:Y:S01]  /*27b0*/  @!P6 IMAD.MOV.U32 R19, RZ, RZ, R229 ;  /* 0x000000ffff13e224 */ /* 0x000fe200078e00e5 */
[----:B------:R-:W-:Y:S01]  /*27c0*/  SHF.R.S32.HI R122, RZ, 0x5, R123 ;  /* 0x00000005ff7a7819 */ /* 0x000fe2000001147b */
[----:B------:R-:W0:Y:S01]  /*27d0*/  LDGDEPBAR ;  /* 0x00000000000079af */ /* 0x000e220000000000 */
[----:B------:R-:W-:-:S03]  /*27e0*/  LOP3.LUT R123, R123, 0xffffffe0, RZ, 0xc0, !PT ;  /* 0xffffffe07b7b7812 */ /* 0x000fc600078ec0ff */
[----:B------:R-:W-:Y:S01]  /*27f0*/  IMAD R121, R122, 0x10, R121 ;  /* 0x000000107a797824 */ /* 0x000fe200078e0279 */
[----:B-1----:R-:W-:Y:S02]  /*2800*/  LOP3.LUT R9, R3, 0xfffffff0, RZ, 0xc0, !PT ;  /* 0xfffffff003097812 */ /* 0x002fe400078ec0ff */
[----:B------:R-:W-:-:S03]  /*2810*/  SHF.R.S32.HI R8, RZ, 0x4, R3 ;  /* 0x00000004ff087819 */ /* 0x000fc60000011403 */
[----:B------:R-:W-:Y:S01]  /*2820*/  IMAD.IADD R9, R6, 0x1, -R9 ;  /* 0x0000000106097824 */ /* 0x000fe200078e0a09 */
[----:B--2---:R-:W-:Y:S01]  /*2830*/  SHF.L.U32 R4, R189, 0x5, RZ ;  /* 0x00000005bd047819 */ /* 0x004fe200000006ff */
[----:B------:R-:W-:-:S04]  /*2840*/  DEPBAR.LE SB0, 0x0 ;  /* 0x000080000000791a */ /* 0x000fc80000000000 */
[----:B------:R-:W-:Y:S01]  /*2850*/  BAR.SYNC.DEFER_BLOCKING 0x0 ;  /* 0x0000000000007b1d */ /* 0x000fe20000010000 */
[----:B------:R-:W-:-:S04]  /*2860*/  SHF.R.S32.HI R10, RZ, 0x1f, R9 ;  /* 0x0000001fff0a7819 */ /* 0x000fc80000011409 */
[----:B------:R-:W-:Y:S02]  /*2870*/  LEA.HI R5, R10, R9, RZ, 0x3 ;  /* 0x000000090a057211 */ /* 0x000fe400078f18ff */
[----:B------:R-:W-:Y:S02]  /*2880*/  LEA.HI R10, R3, R8, RZ, 0x1 ;  /* 0x00000008030a7211 */ /* 0x000fe400078f08ff */
[----:B------:R-:W-:-:S05]  /*2890*/  LOP3.LUT R16, R5, 0xfffffff8, RZ, 0xc0, !PT ;  /* 0xfffffff805107812 */ /* 0x000fca00078ec0ff */
[----:B------:R-:W-:Y:S01]  /*28a0*/  IMAD.IADD R3, R9, 0x1, -R16 ;  /* 0x0000000109037824 */ /* 0x000fe200078e0a10 */
[----:B------:R-:W-:Y:S01]  /*28b0*/  LOP3.LUT R9, R10, 0xfffffffe, RZ, 0xc0, !PT ;  /* 0xfffffffe0a097812 */ /* 0x000fe200078ec0ff */
[----:B------:R-:W-:-:S04]  /*28c0*/  @!P6 IMAD R16, R189, 0x60, RZ ;  /* 0x00000060bd10e824 */ /* 0x000fc800078e02ff */
[----:B------:R-:W-:Y:S02]  /*28d0*/  IMAD.IADD R9, R8, 0x1, -R9 ;  /* 0x0000000108097824 */ /* 0x000fe400078e0a09 */
[----:B------:R-:W-:Y:S01]  /*28e0*/  @!P4 IMAD R8, R189, 0xa0, RZ ;  /* 0x000000a0bd08c824 */ /* 0x000fe200078e02ff */
[----:B------:R-:W-:Y:S04]  /*28f0*/  @P3 STS.128 [R233+0xc000], RZ ;  /* 0x00c000ffe9003388 */ /* 0x000fe80000000c00 */
[----:B------:R-:W-:Y:S04]  /*2900*/  @P3 STS.128 [R233+0x10000], RZ ;  /* 0x010000ffe9003388 */ /* 0x000fe80000000c00 */
[----:B------:R-:W-:Y:S01]  /*2910*/  @!PT LDS RZ, [RZ] ;  /* 0x00000000fffff984 */ /* 0x000fe20000000800 */
[----:B------:R-:W-:Y:S01]  /*2920*/  @!PT LDS RZ, [RZ] ;  /* 0x00000000fffff984 */ /* 0x000fe20000000800 */
[----:B------:R-:W-:Y:S01]  /*2930*/  @!PT LDS RZ, [RZ] ;  /* 0x00000000fffff984 */ /* 0x000fe20000000800 */
[----:B------:R-:W-:Y:S04]  /*2940*/  @!P3 LDGSTS.E.BYPASS.LTC128B.128 [R233+0xc000], desc[UR10][R228.64] ;  /* 0x0c000000e4e9bfae */ /* 0x000fe8000b901d4a */
[----:B------:R-:W-:Y:S01]  /*2950*/  @!P3 LDGSTS.E.BYPASS.LTC128B.128 [R233+0x10000], desc[UR10][R228.64+0x80] ;  /* 0x10000080e4e9bfae */ /* 0x000fe2000b901d4a */
[----:B------:R-:W-:-:S03]  /*2960*/  @!P2 IADD3 R12, P3, R228, R12, RZ ;  /* 0x0000000ce40ca210 */ /* 0x000fc60007f7e0ff */
[----:B------:R-:W-:Y:S01]  /*2970*/  @P2 STS.128 [R233+0xc800], RZ ;  /* 0x00c800ffe9002388 */ /* 0x000fe20000000c00 */
[----:B------:R-:W-:Y:S01]  /*2980*/  @!P2 IADD3.X R13, R229, R13, R4, P3, !PT ;  /* 0x0000000de50da210 */ /* 0x000fe20001ffe404 */
[----:B------:R-:W-:Y:S01]  /*2990*/  IMAD.SHL.U32 R4, R0, 0x40, RZ ;  /* 0x0000004000047824 */ /* 0x000fe200078e00ff */
[----:B------:R-:W-:Y:S01]  /*29a0*/  ISETP.GE.AND P3, PT, R26, R7, PT ;  /* 0x000000071a00720c */ /* 0x000fe20003f66270 */
[----:B------:R-:W-:Y:S03]  /*29b0*/  @P2 STS.128 [R233+0x10800], RZ ;  /* 0x010800ffe9002388 */ /* 0x000fe60000000c00 */
[----:B------:R-:W-:Y:S01]  /*29c0*/  LOP3.LUT R11, R4, 0x1c0, RZ, 0xc0, !PT ;  /* 0x000001c0040b7812 */ /* 0x000fe200078ec0ff */
[----:B------:R-:W-:Y:S01]  /*29d0*/  @!PT LDS RZ, [RZ] ;  /* 0x00000000fffff984 */ /* 0x000fe20000000800 */
[----:B------:R-:W-:Y:S01]  /*29e0*/  @!PT LDS RZ, [RZ] ;  /* 0x00000000fffff984 */ /* 0x000fe20000000800 */
[----:B------:R-:W-:Y:S01]  /*29f0*/  @!PT LDS RZ, [RZ] ;  /* 0x00000000fffff984 */ /* 0x000fe20000000800 */
[----:B------:R-:W-:Y:S01]  /*2a00*/  @!P2 LDGSTS.E.BYPASS.LTC128B.128 [R233+0xc800], desc[UR10][R12.64] ;  /* 0x0c8000000ce9afae */ /* 0x000fe2000b901d4a */
[----:B------:R-:W-:Y:S02]  /*2a10*/  IMAD.SHL.U32 R4, R3, 0x40, RZ ;  /* 0x0000004003047824 */ /* 0x000fe400078e00ff */
[----:B------:R-:W-:Y:S01]  /*2a20*/  LOP3.LUT R22, R11, 0x8, R22, 0xf8, !PT ;  /* 0x000000080b167812 */ /* 0x000fe200078ef816 */
[----:B------:R1:W-:Y:S01]  /*2a30*/  @!P2 LDGSTS.E.BYPASS.LTC128B.128 [R233+0x10800], desc[UR10][R12.64+0x80] ;  /* 0x108000800ce9afae */ /* 0x0003e2000b901d4a */
[----:B------:R-:W-:-:S02]  /*2a40*/  SHF.R.U32.HI R11, RZ, 0x3, R11 ;  /* 0x00000003ff0b7819 */ /* 0x000fc4000001160b */
[----:B------:R-:W-:Y:S01]  /*2a50*/  @!P1 LEA R10, P2, R188, R228, 0x6 ;  /* 0x000000e4bc0a9211 */ /* 0x000fe200078430ff */
[----:B------:R-:W-:Y:S01]  /*2a60*/  @P1 STS.128 [R233+0xd000], RZ ;  /* 0x00d000ffe9001388 */ /* 0x000fe20000000c00 */
[----:B------:R-:W-:Y:S02]  /*2a70*/  LOP3.LUT R22, R22, R11, RZ, 0x3c, !PT ;  /* 0x0000000b16167212 */ /* 0x000fe400078e3cff */
[----:B------:R-:W-:Y:S01]  /*2a80*/  @!P1 LEA.HI.X R11, R188, R229, R189, 0x6, P2 ;  /* 0x000000e5bc0b9211 */ /* 0x000fe200010f34bd */
[----:B------:R-:W-:Y:S01]  /*2a90*/  @P1 STS.128 [R233+0x11000], RZ ;  /* 0x011000ffe9001388 */ /* 0x000fe20000000c00 */
[----:B------:R-:W-:Y:S01]  /*2aa0*/  ISETP.GE.AND P2, PT, R14, R7, PT ;  /* 0x000000070e00720c */ /* 0x000fe20003f46270 */
[C---:B------:R-:W-:Y:S01]  /*2ab0*/  IMAD.SHL.U32 R7, R9.reuse, 0x8, RZ ;  /* 0x0000000809077824 */ /* 0x040fe200078e00ff */
[----:B------:R-:W-:Y:S01]  /*2ac0*/  LOP3.LUT R4, R4, 0x1c0, RZ, 0xc0, !PT ;  /* 0x000001c004047812 */ /* 0x000fe200078ec0ff */
[----:B------:R-:W-:Y:S01]  /*2ad0*/  IMAD R225, R9, 0x200, R22 ;  /* 0x0000020009e17824 */ /* 0x000fe200078e0216 */
[----:B------:R-:W-:Y:S01]  /*2ae0*/  @!PT LDS RZ, [RZ] ;  /* 0x00000000fffff984 */ /* 0x000fe20000000800 */
[----:B------:R-:W-:Y:S01]  /*2af0*/  @!PT LDS RZ, [RZ] ;  /* 0x00000000fffff984 */ /* 0x000fe20000000800 */
[----:B------:R-:W-:Y:S01]  /*2b00*/  @!PT LDS RZ, [RZ] ;  /* 0x00000000fffff984 */ /* 0x000fe20000000800 */
[----:B------:R-:W-:Y:S01]  /*2b10*/  @!P1 LDGSTS.E.BYPASS.LTC128B.128 [R233+0xd000], desc[UR10][R10.64] ;  /* 0x0d0000000ae99fae */ /* 0x000fe2000b901d4a */
[----:B------:R-:W-:Y:S01]  /*2b20*/  @!P6 IMAD.WIDE.U32 R22, R188, 0x60, R18 ;  /* 0x00000060bc16e825 */ /* 0x000fe200078e0012 */
[----:B------:R-:W-:-:S02]  /*2b30*/  LOP3.LUT R7, R4, 0x8, R7, 0xf8, !PT ;  /* 0x0000000804077812 */ /* 0x000fc400078ef807 */
[----:B------:R-:W-:Y:S01]  /*2b40*/  SHF.R.U32.HI R4, RZ, 0x3, R4 ;  /* 0x00000003ff047819 */ /* 0x000fe20000011604 */
[----:B------:R-:W-:Y:S01]  /*2b50*/  @!P3 IMAD R14, R189, 0xc0, RZ ;  /* 0x000000c0bd0eb824 */ /* 0x000fe200078e02ff */
[----:B------:R-:W-:Y:S01]  /*2b60*/  @!P1 LDGSTS.E.BYPASS.LTC128B.128 [R233+0x11000], desc[UR10][R10.64+0x80] ;  /* 0x110000800ae99fae */ /* 0x000fe2000b901d4a */
[C---:B------:R-:W-:Y:S01]  /*2b70*/  @!P3 IMAD.WIDE.U32 R18, R188.reuse, 0xc0, R228 ;  /* 0x000000c0bc12b825 */ /* 0x040fe200078e00e4 */
[----:B------:R-:W-:Y:S02]  /*2b80*/  LOP3.LUT R4, R7, R4, RZ, 0x3c, !PT ;  /* 0x0000000407047212 */ /* 0x000fe400078e3cff */
[----:B------:R-:W-:Y:S01]  /*2b90*/  @P6 STS.128 [R233+0xd800], RZ ;  /* 0x00d800ffe9006388 */ /* 0x000fe20000000c00 */
[----:B------:R-:W-:Y:S01]  /*2ba0*/  IMAD.SHL.U32 R7, R5, 0x40, RZ ;  /* 0x0000004005077824 */ /* 0x000fe200078e00ff */
[----:B------:R-:W-:Y:S01]  /*2bb0*/  LEA R225, R225, UR4, 0x1 ;  /* 0x00000004e1e17c11 */ /* 0x000fe2000f8e08ff */
[----:B------:R-:W-:Y:S01]  /*2bc0*/  @!P3 IMAD.IADD R15, R19, 0x1, R14 ;  /* 0x00000001130fb824 */ /* 0x000fe200078e020e */
[-C--:B-1----:R-:W-:Y:S01]  /*2bd0*/  @!P4 MOV R13, R229.reuse ;  /* 0x000000e5000dc202 */ /* 0x082fe20000000f00 */
[----:B------:R-:W-:Y:S01]  /*2be0*/  @!P4 IMAD.MOV.U32 R12, RZ, RZ, R228 ;  /* 0x000000ffff0cc224 */ /* 0x000fe200078e00e4 */
[----:B------:R-:W-:Y:S01]  /*2bf0*/  LOP3.LUT R7, R7, 0xfffffe00, RZ, 0xc0, !PT ;  /* 0xfffffe0007077812 */ /* 0x000fe200078ec0ff */
[----:B------:R-:W-:Y:S01]  /*2c00*/  @!P3 IMAD.MOV.U32 R14, RZ, RZ, R18 ;  /* 0x000000ffff0eb224 */ /* 0x000fe200078e0012 */
[C---:B------:R-:W-:Y:S01]  /*2c10*/  @!P5 LEA R18, P1, R188.reuse, R228, 0x7 ;  /* 0x000000e4bc12d211 */ /* 0x040fe200078238ff */
[----:B------:R-:W-:Y:S01]  /*2c20*/  @!P6 IMAD.IADD R17, R23, 0x1, R16 ;  /* 0x000000011711e824 */ /* 0x000fe200078e0210 */
[----:B------:R-:W-:Y:S01]  /*2c30*/  @P6 STS.128 [R233+0x11800], RZ ;  /* 0x011800ffe9006388 */ /* 0x000fe20000000c00 */
[----:B------:R-:W-:Y:S01]  /*2c40*/  @!P6 IMAD.MOV.U32 R16, RZ, RZ, R22 ;  /* 0x000000ffff10e224 */ /* 0x000fe200078e0016 */
[C---:B------:R-:W-:Y:S01]  /*2c50*/  @!P5 LEA.HI.X R19, R188.reuse, R229, R189, 0x7, P1 ;  /* 0x000000e5bc13d211 */ /* 0x040fe200008f3cbd */
[----:B------:R-:W-:-:S03]  /*2c60*/  @!P4 IMAD.WIDE.U32 R20, R188, 0xa0, R12 ;  /* 0x000000a0bc14c825 */ /* 0x000fc600078e000c */
[----:B------:R-:W-:Y:S01]  /*2c70*/  @!PT LDS RZ, [RZ] ;  /* 0x00000000fffff984 */ /* 0x000fe20000000800 */
[----:B------:R-:W-:Y:S01]  /*2c80*/  @!PT LDS RZ, [RZ] ;  /* 0x00000000fffff984 */ /* 0x000fe20000000800 */
[----:B------:R-:W-:Y:S01]  /*2c90*/  @!PT LDS RZ, [RZ] ;  /* 0x00000000fffff984 */ /* 0x000fe20000000800 */
[----:B------:R-:W-:Y:S01]  /*2ca0*/  @!P6 LDGSTS.E.BYPASS.LTC128B.128 [R233+0xd800], desc[UR10][R16.64] ;  /* 0x0d80000010e9efae */ /* 0x000fe2000b901d4a */
[----:B------:R-:W-:Y:S02]  /*2cb0*/  @!P4 IMAD.IADD R9, R21, 0x1, R8 ;  /* 0x000000011509c824 */ /* 0x000fe400078e0208 */
[----:B------:R-:W-:Y:S01]  /*2cc0*/  IMAD R5, R122, 0x400, R7 ;  /* 0x000004007a057824 */ /* 0x000fe200078e0207 */
[----:B------:R-:W-:Y:S01]  /*2cd0*/  @!P6 LDGSTS.E.BYPASS.LTC128B.128 [R233+0x11800], desc[UR10][R16.64+0x80] ;  /* 0x1180008010e9efae */ /* 0x000fe2000b901d4a */
[----:B------:R-:W-:Y:S02]  /*2ce0*/  @!P4 IMAD.MOV.U32 R8, RZ, RZ, R20 ;  /* 0x000000ffff08c224 */ /* 0x000fe400078e0014 */
[----:B------:R-:W-:Y:S01]  /*2cf0*/  @!P2 IMAD R12, R189, 0xe0, RZ ;  /* 0x000000e0bd0ca824 */ /* 0x000fe200078e02ff */
[----:B------:R-:W-:Y:S01]  /*2d00*/  @P5 STS.128 [R233+0xe000], RZ ;  /* 0x00e000ffe9005388 */ /* 0x000fe20000000c00 */
[----:B------:R-:W-:Y:S01]  /*2d10*/  @!P2 IMAD.WIDE.U32 R24, R188, 0xe0, R228 ;  /* 0x000000e0bc18a825 */ /* 0x000fe200078e00e4 */
[----:B------:R-:W-:-:S02]  /*2d20*/  IADD3 R226, R4, R5, RZ ;  /* 0x0000000504e27210 */ /* 0x000fc40007ffe0ff */
[----:B------:R-:W-:Y:S01]  /*2d30*/  @P5 STS.128 [R233+0x12000], RZ ;  /* 0x012000ffe9005388 */ /* 0x000fe20000000c00 */
[----:B------:R-:W-:Y:S01]  /*2d40*/  @!P2 IMAD.IADD R13, R25, 0x1, R12 ;  /* 0x00000001190da824 */ /* 0x000fe200078e020c */
[----:B------:R-:W-:Y:S01]  /*2d50*/  LEA R226, R226, UR4, 0x1 ;  /* 0x00000004e2e27c11 */ /* 0x000fe2000f8e08ff */
[----:B------:R-:W-:Y:S01]  /*2d60*/  @!P2 IMAD.MOV.U32 R12, RZ, RZ, R24 ;  /* 0x000000ffff0ca224 */ /* 0x000fe200078e0018 */
[----:B------:R-:W-:Y:S01]  /*2d70*/  @!PT LDS RZ, [RZ] ;  /* 0x00000000fffff984 */ /* 0x000fe20000000800 */
[----:B------:R-:W-:Y:S01]  /*2d80*/  @!PT LDS RZ, [RZ] ;  /* 0x00000000fffff984 */ /* 0x000fe20000000800 */
[----:B------:R-:W-:Y:S01]  /*2d90*/  @!PT LDS RZ, [RZ] ;  /* 0x00000000fffff984 */ /* 0x000fe20000000800 */
[----:B------:R-:W-:Y:S01]  /*2da0*/  @!P5 LDGSTS.E.BYPASS.LTC128B.128 [R233+0xe000], desc[UR10][R18.64] ;  /* 0x0e00000012e9dfae */ /* 0x000fe2000b901d4a */
[----:B------:R-:W-:Y:S02]  /*2db0*/  IMAD.MOV.U32 R5, RZ, RZ, 0x10 ;  /* 0x00000010ff057424 */ /* 0x000fe400078e00ff */
[----:B------:R-:W-:Y:S01]  /*2dc0*/  VIADD R223, R225, 0x4020 ;  /* 0x00004020e1df7836 */ /* 0x000fe20000000000 */
[----:B------:R1:W-:Y:S01]  /*2dd0*/  @!P5 LDGSTS.E.BYPASS.LTC128B.128 [R233+0x12000], desc[UR10][R18.64+0x80] ;  /* 0x1200008012e9dfae */ /* 0x0003e2000b901d4a */
[----:B------:R-:W-:-:S03]  /*2de0*/  IMAD.IADD R4, R7, 0x1, R4 ;  /* 0x0000000107047824 */ /* 0x000fc600078e0204 */
[----:B------:R-:W-:Y:S04]  /*2df0*/  @P4 STS.128 [R233+0xe800], RZ ;  /* 0x00e800ffe9004388 */ /* 0x000fe80000000c00 */
[----:B------:R-:W-:Y:S04]  /*2e00*/  @P4 STS.128 [R233+0x12800], RZ ;  /* 0x012800ffe9004388 */ /* 0x000fe80000000c00 */
[----:B------:R-:W-:Y:S01]  /*2e10*/  @!PT LDS RZ, [RZ] ;  /* 0x00000000fffff984 */ /* 0x000fe20000000800 */
[----:B------:R-:W-:Y:S01]  /*2e20*/  @!PT LDS RZ, [RZ] ;  /* 0x00000000fffff984 */ /* 0x000fe20000000800 */
[----:B------:R-:W-:Y:S01]  /*2e30*/  @!PT LDS RZ, [RZ] ;  /* 0x00000000fffff984 */ /* 0x000fe20000000800 */
[----:B------:R-:W-:Y:S04]  /*2e40*/  @!P4 LDGSTS.E.BYPASS.LTC128B.128 [R233+0xe800], desc[UR10][R8.64] ;  /* 0x0e80000008e9cfae */ /* 0x000fe8000b901d4a */
[----:B------:R2:W-:Y:S04]  /*2e50*/  @!P4 LDGSTS.E.BYPASS.LTC128B.128 [R233+0x12800], desc[UR10][R8.64+0x80] ;  /* 0x1280008008e9cfae */ /* 0x0005e8000b901d4a */
[----:B------:R-:W-:Y:S04]  /*2e60*/  @P3 STS.128 [R233+0xf000], RZ ;  /* 0x00f000ffe9003388 */ /* 0x000fe80000000c00 */
[----:B------:R-:W-:Y:S04]  /*2e70*/  @P3 STS.128 [R233+0x13000], RZ ;  /* 0x013000ffe9003388 */ /* 0x000fe80000000c00 */
[----:B------:R-:W-:Y:S01]  /*2e80*/  @!PT LDS RZ, [RZ] ;  /* 0x00000000fffff984 */ /* 0x000fe20000000800 */
[----:B------:R-:W-:Y:S01]  /*2e90*/  @!PT LDS RZ, [RZ] ;  /* 0x00000000fffff984 */ /* 0x000fe20000000800 */
[----:B------:R-:W-:Y:S01]  /*2ea0*/  @!PT LDS RZ, [RZ] ;  /* 0x00000000fffff984 */ /* 0x000fe20000000800 */
[----:B------:R-:W-:Y:S04]  /*2eb0*/  @!P3 LDGSTS.E.BYPASS.LTC128B.128 [R233+0xf000], desc[UR10][R14.64] ;  /* 0x0f0000000ee9bfae */ /* 0x000fe8000b901d4a */
[----:B------:R-:W-:Y:S01]  /*2ec0*/  @!P3 LDGSTS.E.BYPASS.LTC128B.128 [R233+0x13000], desc[UR10][R14.64+0x80] ;  /* 0x130000800ee9bfae */ /* 0x000fe2000b901d4a */
[----:B------:R-:W-:-:S03]  /*2ed0*/  LOP3.LUT P3, RZ, R0, 0x2, RZ, 0xc0, !PT ;  /* 0x0000000200ff7812 */ /* 0x000fc6000786c0ff */
[----:B------:R-:W-:Y:S04]  /*2ee0*/  @P2 STS.128 [R233+0xf800], RZ ;  /* 0x00f800ffe9002388 */ /* 0x000fe80000000c00 */
[----:B------:R-:W-:Y:S04]  /*2ef0*/  @P2 STS.128 [R233+0x13800], RZ ;  /* 0x013800ffe9002388 */ /* 0x000fe80000000c00 */
[----:B------:R-:W-:Y:S01]  /*2f00*/  @!PT LDS RZ, [RZ] ;  /* 0x00000000fffff984 */ /* 0x000fe20000000800 */
[----:B------:R-:W-:Y:S01]  /*2f10*/  @!PT LDS RZ, [RZ] ;  /* 0x00000000fffff984 */ /* 0x000fe20000000800 */
[----:B------:R-:W-:Y:S01]  /*2f20*/  @!PT LDS RZ, [RZ] ;  /* 0x00000000fffff984 */ /* 0x000fe20000000800 */
[----:B------:R-:W-:Y:S04]  /*2f30*/  @!P2 LDGSTS.E.BYPASS.LTC128B.128 [R233+0xf800], desc[UR10][R12.64] ;  /* 0x0f8000000ce9afae */ /* 0x000fe8000b901d4a */
[----:B------:R3:W-:Y:S01]  /*2f40*/  @!P2 LDGSTS.E.BYPASS.LTC128B.128 [R233+0x13800], desc[UR10][R12.64+0x80] ;  /* 0x138000800ce9afae */ /* 0x0007e2000b901d4a */
[----:B------:R-:W-:Y:S01]  /*2f50*/  R2P PR, R3, 0x6 ;  /* 0x0000000603007804 */ /* 0x000fe20000000000 */
[----:B------:R-:W-:-:S02]  /*2f60*/  VIADD R3, R225, 0x4000 ;  /* 0x00004000e1037836 */ /* 0x000fc40000000000 */
[----:B------:R-:W-:Y:S02]  /*2f70*/  LDSM.16.M88.4 R24, [R226] ;  /* 0x00000000e218783b */ /* 0x000fe40000000200 */
[----:B------:R-:W-:Y:S01]  /*2f80*/  SEL R5, R5, 0xfffffff0, !P1 ;  /* 0xfffffff005057807 */ /* 0x000fe20004800000 */
[----:B------:R-:W-:Y:S01]  /*2f90*/  @P3 VIADD R223, R3, 0xffffffe0 ;  /* 0xffffffe003df3836 */ /* 0x000fe20000000000 */
[----:B------:R-:W4:Y:S01]  /*2fa0*/  LDSM.16.M88.4 R68, [R225+0x5800] ;  /* 0x00580000e144783b */ /* 0x000f220000000200 */
[----:B------:R-:W-:Y:S02]  /*2fb0*/  LOP3.LUT P1, RZ, R0, 0x4, RZ, 0xc0, !PT ;  /* 0x0000000400ff7812 */ /* 0x000fe4000782c0ff */
[----:B------:R-:W-:Y:S01]  /*2fc0*/  IMAD R224, R5, 0x2, R226 ;  /* 0x0000000205e07824 */ /* 0x000fe200078e02e2 */
[----:B------:R-:W3:Y:S01]  /*2fd0*/  LDSM.16.M88.4 R52, [R225+0x7800] ;  /* 0x00780000e134783b */ /* 0x000ee20000000200 */
[C---:B------:R-:W-:Y:S01]  /*2fe0*/  VIADD R215, R223.reuse, 0x800 ;  /* 0x00000800dfd77836 */ /* 0x040fe20000000000 */
[C---:B------:R-:W-:Y:S01]  /*2ff0*/  IADD3 R209, R223.reuse, 0x3800, RZ ;  /* 0x00003800dfd17810 */ /* 0x040fe20007ffe0ff */
[C---:B------:R-:W-:Y:S01]  /*3000*/  VIADD R214, R223.reuse, 0x1000 ;  /* 0x00001000dfd67836 */ /* 0x040fe20000000000 */
[----:B-1----:R-:W1:Y:S01]  /*3010*/  LDSM.16.M88.4 R16, [R225+0x4000] ;  /* 0x00400000e110783b */ /* 0x002e620000000200 */
[----:B------:R-:W-:-:S02]  /*3020*/  VIADD R213, R223, 0x1800 ;  /* 0x00001800dfd57836 */ /* 0x000fc40000000000 */
[C---:B------:R-:W-:Y:S01]  /*3030*/  VIADD R212, R223.reuse, 0x2000 ;  /* 0x00002000dfd47836 */ /* 0x040fe20000000000 */
[----:B--2---:R-:W2:Y:S01]  /*3040*/  LDSM.16.M88.4 R8, [R225+0x4800] ;  /* 0x00480000e108783b */ /* 0x004ea20000000200 */
[C---:B------:R-:W-:Y:S02]  /*3050*/  VIADD R211, R223.reuse, 0x2800 ;  /* 0x00002800dfd37836 */ /* 0x040fe40000000000 */
[C---:B------:R-:W-:Y:S01]  /*3060*/  VIADD R210, R223.reuse, 0x3000 ;  /* 0x00003000dfd27836 */ /* 0x040fe20000000000 */
[----:B------:R-:W2:Y:S01]  /*3070*/  LDSM.16.M88.4 R76, [R225+0x5000] ;  /* 0x00500000e14c783b */ /* 0x000ea20000000200 */
[C---:B------:R-:W-:Y:S02]  /*3080*/  VIADD R207, R223.reuse, 0x4000 ;  /* 0x00004000dfcf7836 */ /* 0x040fe40000000000 */
[C---:B------:R-:W-:Y:S01]  /*3090*/  VIADD R206, R223.reuse, 0x4800 ;  /* 0x00004800dfce7836 */ /* 0x040fe20000000000 */
[----:B------:R-:W2:Y:S01]  /*30a0*/  LDSM.16.M88.4 R60, [R225+0x6000] ;  /* 0x00600000e13c783b */ /* 0x000ea20000000200 */
[----:B------:R-:W-:-:S02]  /*30b0*/  VIADD R205, R223, 0x5000 ;  /* 0x00005000dfcd7836 */ /* 0x000fc40000000000 */
[C---:B------:R-:W-:Y:S01]  /*30c0*/  VIADD R204, R223.reuse, 0x5800 ;  /* 0x00005800dfcc7836 */ /* 0x040fe20000000000 */
[----:B------:R-:W2:Y:S01]  /*30d0*/  LDSM.16.M88.4 R48, [R225+0x6800] ;  /* 0x00680000e130783b */ /* 0x000ea20000000200 */
[C---:B------:R-:W-:Y:S02]  /*30e0*/  VIADD R203, R223.reuse, 0x6000 ;  /* 0x00006000dfcb7836 */ /* 0x040fe40000000000 */
[C---:B------:R-:W-:Y:S01]  /*30f0*/  VIADD R202, R223.reuse, 0x6800 ;  /* 0x00006800dfca7836 */ /* 0x040fe20000000000 */
[----:B------:R-:W2:Y:S01]  /*3100*/  LDSM.16.M88.4 R40, [R225+0x7000] ;  /* 0x00700000e128783b */ /* 0x000ea20000000200 */
[C---:B------:R-:W-:Y:S02]  /*3110*/  VIADD R201, R223.reuse, 0x7000 ;  /* 0x00007000dfc97836 */ /* 0x040fe40000000000 */
[----:B------:R-:W-:Y:S01]  /*3120*/  VIADD R200, R223, 0x7800 ;  /* 0x00007800dfc87836 */ /* 0x000fe20000000000 */
[----:B------:R-:W-:Y:S04]  /*3130*/  LDSM.16.M88.4 R88, [R224] ;  /* 0x00000000e058783b */ /* 0x000fe80000000200 */
[----:B------:R-:W2:Y:S01]  /*3140*/  LDSM.16.M88.4 R28, [R223+0x1800] ;  /* 0x00180000df1c783b */ /* 0x000ea20000000200 */
[C---:B----4-:R-:W-:Y:S03]  /*3150*/  HMMA.16816.F32 R72, R24.reuse, R68, RZ ;  /* 0x000000441848723c */ /* 0x050fe600000018ff */
[----:B------:R-:W4:Y:S04]  /*3160*/  LDSM.16.M88.4 R116, [R223] ;  /* 0x00000000df74783b */ /* 0x000f280000000200 */
[----:B------:R-:W4:Y:S01]  /*3170*/  LDSM.16.M88.4 R112, [R223+0x800] ;  /* 0x00080000df70783b */ /* 0x000f220000000200 */
[C---:B------:R-:W-:Y:S03]  /*3180*/  HMMA.16816.F32 R68, R24.reuse, R70, RZ ;  /* 0x000000461844723c */ /* 0x040fe600000018ff */
[----:B------:R-:W4:Y:S03]  /*3190*/  LDSM.16.M88.4 R108, [R223+0x1000] ;  /* 0x00100000df6c783b */ /* 0x000f260000000200 */
[C---:B---3--:R-:W-:Y:S01]  /*31a0*/  HMMA.16816.F32 R32, R24.reuse, R52, RZ ;  /* 0x000000341820723c */ /* 0x048fe200000018ff */
[----:B------:R-:W3:Y:S04]  /*31b0*/  LDSM.16.M88.4 R104, [R223+0x2000] ;  /* 0x00200000df68783b */ /* 0x000ee80000000200 */
[----:B------:R-:W3:Y:S01]  /*31c0*/  LDSM.16.M88.4 R100, [R223+0x2800] ;  /* 0x00280000df64783b */ /* 0x000ee20000000200 */
[----:B-1----:R-:W-:Y:S01]  /*31d0*/  HMMA.16816.F32 R20, R24, R16, RZ ;  /* 0x000000101814723c */ /* 0x002fe200000018ff */
[----:B------:R-:W-:-:S02]  /*31e0*/  IMAD.MOV.U32 R52, RZ, RZ, 0x20 ;  /* 0x00000020ff347424 */ /* 0x000fc400078e00ff */
[----:B------:R-:W1:Y:S03]  /*31f0*/  LDSM.16.M88.4 R96, [R223+0x3000] ;  /* 0x00300000df60783b */ /* 0x000e660000000200 */
[C---:B------:R-:W-:Y:S01]  /*3200*/  SEL R3, R52.reuse, 0xffffffe0, !P2 ;  /* 0xffffffe034037807 */ /* 0x040fe20005000000 */
[C---:B--2---:R-:W-:Y:S01]  /*3210*/  HMMA.16816.F32 R12, R24.reuse, R8, RZ ;  /* 0x00000008180c723c */ /* 0x044fe200000018ff */
[----:B------:R-:W-:Y:S01]  /*3220*/  SEL R0, R52, 0xffffffe0, !P1 ;  /* 0xffffffe034007807 */ /* 0x000fe20004800000 */
[----:B------:R-:W2:Y:S01]  /*3230*/  LDSM.16.M88.4 R92, [R223+0x3800] ;  /* 0x00380000df5c783b */ /* 0x000ea20000000200 */
[----:B------:R-:W-:Y:S01]  /*3240*/  ISETP.GT.AND P2, PT, R194, 0x1, PT ;  /* 0x00000001c200780c */ /* 0x000fe20003f44270 */
[C---:B------:R-:W-:Y:S02]  /*3250*/  IMAD R222, R3.reuse, 0x2, R226 ;  /* 0x0000000203de7824 */ /* 0x040fe400078e02e2 */
[----:B------:R-:W-:Y:S01]  /*3260*/  HMMA.16816.F32 R16, R24, R18, RZ ;  /* 0x000000121810723c */ /* 0x000fe200000018ff */
[----:B------:R-:W-:Y:S01]  /*3270*/  IMAD R219, R0, 0x2, R225 ;  /* 0x0000000200db7824 */ /* 0x000fe200078e02e1 */
[----:B------:R-:W0:Y:S01]  /*3280*/  LDGDEPBAR ;  /* 0x00000000000079af */ /* 0x000e220000000000 */
[----:B------:R-:W-:-:S02]  /*3290*/  IMAD R221, R3, 0x2, R224 ;  /* 0x0000000203dd7824 */ /* 0x000fc400078e02e0 */
[----:B------:R-:W-:Y:S01]  /*32a0*/  IMAD R208, R0, 0x2, R223 ;  /* 0x0000000200d07824 */ /* 0x000fe200078e02df */
[C---:B------:R-:W-:Y:S01]  /*32b0*/  HMMA.16816.F32 R8, R24.reuse, R10, RZ ;  /* 0x0000000a1808723c */ /* 0x040fe200000018ff */
[----:B------:R-:W-:Y:S01]  /*32c0*/  LDSM.16.M88.4 R84, [R222] ;  /* 0x00000000de54783b */ /* 0x000fe20000000200 */
[----:B------:R-:W-:Y:S02]  /*32d0*/  IADD3 R0, -R123, R6, RZ ;  /* 0x000000067b007210 */ /* 0x000fe40007ffe1ff */
[----:B------:R-:W4:Y:S02]  /*32e0*/  @!P2 LDC.64 R186, c[0x0][0x218] ;  /* 0x00008600ffbaab82 */ /* 0x000f240000000a00 */
[C---:B------:R-:W-:Y:S06]  /*32f0*/  HMMA.16816.F32 R80, R24.reuse, R76, RZ ;  /* 0x0000004c1850723c */ /* 0x040fec00000018ff */
[C---:B------:R-:W-:Y:S06]  /*3300*/  HMMA.16816.F32 R64, R24.reuse, R60, RZ ;  /* 0x0000003c1840723c */ /* 0x040fec00000018ff */
[C---:B------:R-:W-:Y:S06]  /*3310*/  HMMA.16816.F32 R56, R24.reuse, R48, RZ ;  /* 0x000000301838723c */ /* 0x040fec00000018ff */
[----:B------:R-:W-:Y:S01]  /*3320*/  HMMA.16816.F32 R44, R24, R40, RZ ;  /* 0x00000028182c723c */ /* 0x000fe200000018ff */
[----:B----4-:R-:W-:-:S05]  /*3330*/  @!P2 LEA R236, P1, R190, R186, 0x1 ;  /* 0x000000babeeca211 */ /* 0x010fca00078208ff */
[----:B------:R-:W-:Y:S01]  /*3340*/  HMMA.16816.F32 R76, R24, R78, RZ ;  /* 0x0000004e184c723c */ /* 0x000fe200000018ff */
[----:B------:R-:W-:-:S05]  /*3350*/  @!P2 LEA.HI.X R237, R190, R187, R191, 0x1, P1 ;  /* 0x000000bbbeeda211 */ /* 0x000fca00008f0cbf */
[C---:B------:R-:W-:Y:S06]  /*3360*/  HMMA.16816.F32 R60, R24.reuse, R62, RZ ;  /* 0x0000003e183c723c */ /* 0x040fec00000018ff */
[C---:B------:R-:W-:Y:S06]  /*3370*/  HMMA.16816.F32 R48, R24.reuse, R50, RZ ;  /* 0x000000321830723c */ /* 0x040fec00000018ff */
[C---:B------:R-:W-:Y:S06]  /*3380*/  HMMA.16816.F32 R40, R24.reuse, R42, RZ ;  /* 0x0000002a1828723c */ /* 0x040fec00000018ff */
[----:B------:R-:W-:Y:S01]  /*3390*/  HMMA.16816.F32 R24, R24, R54, RZ ;  /* 0x000000361818723c */ /* 0x000fe200000018ff */
        /* <DEDUP_REMOVED lines=13> */
[C---:B---3--:R-:W-:Y:S06]  /*3470*/  HMMA.16816.F32 R64, R88.reuse, R104, R64 ;  /* 0x000000685840723c */ /* 0x048fec0000001840 */
[C---:B------:R-:W-:Y:S01]  /*3480*/  HMMA.16816.F32 R60, R88.reuse, R106, R60 ;  /* 0x0000006a583c723c */ /* 0x040fe2000000183c */
[----:B------:R-:W3:Y:S05]  /*3490*/  LDSM.16.M88.4 R104, [R219+0x5800] ;  /* 0x00580000db68783b */ /* 0x000eea0000000200 */
[C---:B------:R-:W-:Y:S06]  /*34a0*/  HMMA.16816.F32 R56, R88.reuse, R100, R56 ;  /* 0x000000645838723c */ /* 0x040fec0000001838 */
[C---:B------:R-:W-:Y:S01]  /*34b0*/  HMMA.16816.F32 R48, R88.reuse, R102, R48 ;  /* 0x000000665830723c */ /* 0x040fe20000001830 */
[----:B------:R-:W3:Y:S05]  /*34c0*/  LDSM.16.M88.4 R100, [R219+0x6000] ;  /* 0x00600000db64783b */ /* 0x000eea0000000200 */
[C---:B-1----:R-:W-:Y:S06]  /*34d0*/  HMMA.16816.F32 R44, R88.reuse, R96, R44 ;  /* 0x00000060582c723c */ /* 0x042fec000000182c */
[C---:B------:R-:W-:Y:S01]  /*34e0*/  HMMA.16816.F32 R40, R88.reuse, R98, R40 ;  /* 0x000000625828723c */ /* 0x040fe20000001828 */
[----:B------:R-:W-:Y:S05]  /*34f0*/  LDSM.16.M88.4 R96, [R219+0x7800] ;  /* 0x00780000db60783b */ /* 0x000fea0000000200 */
[C---:B--2---:R-:W-:Y:S06]  /*3500*/  HMMA.16816.F32 R32, R88.reuse, R92, R32 ;  /* 0x0000005c5820723c */ /* 0x044fec0000001820 */
[----:B------:R-:W-:Y:S01]  /*3510*/  HMMA.16816.F32 R24, R88, R94, R24 ;  /* 0x0000005e5818723c */ /* 0x000fe20000001818 */
[----:B------:R-:W1:Y:S04]  /*3520*/  LDSM.16.M88.4 R92, [R219+0x6800] ;  /* 0x00680000db5c783b */ /* 0x000e680000000200 */
[----:B------:R-:W-:Y:S01]  /*3530*/  LDSM.16.M88.4 R88, [R221] ;  /* 0x00000000dd58783b */ /* 0x000fe20000000200 */
[C---:B----4-:R-:W-:Y:S06]  /*3540*/  HMMA.16816.F32 R20, R84.reuse, R52, R20 ;  /* 0x000000345414723c */ /* 0x050fec0000001814 */
[C---:B------:R-:W-:Y:S01]  /*3550*/  HMMA.16816.F32 R16, R84.reuse, R54, R16 ;  /* 0x000000365410723c */ /* 0x040fe20000001810 */
[----:B------:R-:W2:Y:S05]  /*3560*/  LDSM.16.M88.4 R52, [R219+0x7000] ;  /* 0x00700000db34783b */ /* 0x000eaa0000000200 */
[C---:B------:R-:W-:Y:S06]  /*3570*/  HMMA.16816.F32 R12, R84.reuse, R28, R12 ;  /* 0x0000001c540c723c */ /* 0x040fec000000180c */
[C---:B------:R-:W-:Y:S01]  /*3580*/  HMMA.16816.F32 R8, R84.reuse, R30, R8 ;  /* 0x0000001e5408723c */ /* 0x040fe20000001808 */
[----:B------:R-:W4:Y:S05]  /*3590*/  LDSM.16.M88.4 R28, [R208] ;  /* 0x00000000d01c783b */ /* 0x000f2a0000000200 */
[C---:B------:R-:W-:Y:S06]  /*35a0*/  HMMA.16816.F32 R80, R84.reuse, R108, R80 ;  /* 0x0000006c5450723c */ /* 0x040fec0000001850 */
[C---:B------:R-:W-:Y:S01]  /*35b0*/  HMMA.16816.F32 R76, R84.reuse, R110, R76 ;  /* 0x0000006e544c723c */ /* 0x040fe2000000184c */
[----:B------:R-:W-:Y:S05]  /*35c0*/  LDSM.16.M88.4 R108, [R208+0x1800] ;  /* 0x00180000d06c783b */ /* 0x000fea0000000200 */
[C---:B---3--:R-:W-:Y:S06]  /*35d0*/  HMMA.16816.F32 R72, R84.reuse, R104, R72 ;  /* 0x000000685448723c */ /* 0x048fec0000001848 */
        /* <DEDUP_REMOVED lines=10> */
[----:B------:R-:W2:Y:S05]  /*3680*/  LDSM.16.M88.4 R52, [R208+0x3000] ;  /* 0x00300000d034783b */ /* 0x000eaa0000000200 */
[C---:B------:R-:W-:Y:S06]  /*3690*/  HMMA.16816.F32 R32, R84.reuse, R96, R32 ;  /* 0x000000605420723c */ /* 0x040fec0000001820 */
[----:B------:R-:W-:Y:S01]  /*36a0*/  HMMA.16816.F32 R24, R84, R98, R24 ;  /* 0x000000625418723c */ /* 0x000fe20000001818 */
[----:B------:R-:W-:Y:S04]  /*36b0*/  LDSM.16.M88.4 R84, [R226+0x2000] ;  /* 0x00200000e254783b */ /* 0x000fe80000000200 */
[----:B------:R-:W-:Y:S01]  /*36c0*/  LDSM.16.M88.4 R96, [R225+0x8800] ;  /* 0x00880000e160783b */ /* 0x000fe20000000200 */
[C---:B----4-:R-:W-:Y:S06]  /*36d0*/  HMMA.16816.F32 R20, R88.reuse, R28, R20 ;  /* 0x0000001c5814723c */ /* 0x050fec0000001814 */
        /* <DEDUP_REMOVED lines=9> */
[----:B------:R-:W-:Y:S06]  /*3770*/  HMMA.16816.F32 R8, R88, R118, R8 ;  /* 0x000000765808723c */ /* 0x000fec0000001808 */
[C---:B---3--:R-:W-:Y:S06]  /*3780*/  HMMA.16816.F32 R20, R84.reuse, R28, R20 ;  /* 0x0000001c5414723c */ /* 0x048fec0000001814 */
[----:B------:R-:W-:Y:S01]  /*3790*/  HMMA.16816.F32 R16, R84, R30, R16 ;  /* 0x0000001e5410723c */ /* 0x000fe20000001810 */
[----:B------:R-:W3:Y:S05]  /*37a0*/  LDSM.16.M88.4 R28, [R225+0xb000] ;  /* 0x00b00000e11c783b */ /* 0x000eea0000000200 */
        /* <DEDUP_REMOVED lines=11> */
[----:B------:R-:W4:Y:S04]  /*3860*/  LDSM.16.M88.4 R88, [R225+0xa800] ;  /* 0x00a80000e158783b */ /* 0x000f280000000200 */
[----:B------:R-:W-:Y:S01]  /*3870*/  LDSM.16.M88.4 R100, [R224+0x2000] ;  /* 0x00200000e064783b */ /* 0x000fe20000000200 */
        /* <DEDUP_REMOVED lines=31> */
[C---:B---3--:R-:W-:Y:S06]  /*3a70*/  HMMA.16816.F32 R72, R100.reuse, R28, R72 ;  /* 0x0000001c6448723c */ /* 0x048fec0000001848 */
[C---:B------:R-:W-:Y:S01]  /*3a80*/  HMMA.16816.F32 R68, R100.reuse, R30, R68 ;  /* 0x0000001e6444723c */ /* 0x040fe20000001844 */
[----:B------:R-:W2:Y:S05]  /*3a90*/  LDSM.16.M88.4 R28, [R219+0x9000] ;  /* 0x00900000db1c783b */ /* 0x000eaa0000000200 */
[C---:B----4-:R-:W-:Y:S06]  /*3aa0*/  HMMA.16816.F32 R56, R100.reuse, R84, R56 ;  /* 0x000000546438723c */ /* 0x050fec0000001838 */
[C---:B------:R-:W-:Y:S01]  /*3ab0*/  HMMA.16816.F32 R48, R100.reuse, R86, R48 ;  /* 0x000000566430723c */ /* 0x040fe20000001830 */
[----:B------:R-:W3:Y:S05]  /*3ac0*/  LDSM.16.M88.4 R84, [R219+0xa800] ;  /* 0x00a80000db54783b */ /* 0x000eea0000000200 */
[C---:B------:R-:W-:Y:S06]  /*3ad0*/  HMMA.16816.F32 R64, R100.reuse, R88, R64 ;  /* 0x000000586440723c */ /* 0x040fec0000001840 */
[----:B------:R-:W-:Y:S01]  /*3ae0*/  HMMA.16816.F32 R60, R100, R90, R60 ;  /* 0x0000005a643c723c */ /* 0x000fe2000000183c */
        /* <DEDUP_REMOVED lines=12> */
[----:B------:R-:W2:Y:S05]  /*3bb0*/  LDSM.16.M88.4 R92, [R208+0x5000] ;  /* 0x00500000d05c783b */ /* 0x000eaa0000000200 */
[C---:B------:R-:W-:Y:S06]  /*3bc0*/  HMMA.16816.F32 R44, R100.reuse, R112, R44 ;  /* 0x00000070642c723c */ /* 0x040fec000000182c */
[C---:B------:R-:W-:Y:S06]  /*3bd0*/  HMMA.16816.F32 R40, R100.reuse, R114, R40 ;  /* 0x000000726428723c */ /* 0x040fec0000001828 */
[C---:B------:R-:W-:Y:S06]  /*3be0*/  HMMA.16816.F32 R32, R100.reuse, R108, R32 ;  /* 0x0000006c6420723c */ /* 0x040fec0000001820 */
[----:B------:R-:W-:Y:S01]  /*3bf0*/  HMMA.16816.F32 R24, R100, R110, R24 ;  /* 0x0000006e6418723c */ /* 0x000fe20000001818 */
[----:B------:R-:W2:Y:S04]  /*3c00*/  LDSM.16.M88.4 R108, [R219+0xb800] ;  /* 0x00b80000db6c783b */ /* 0x000ea80000000200 */
[----:B------:R-:W-:Y:S01]  /*3c10*/  LDSM.16.M88.4 R100, [R208+0x4000] ;  /* 0x00400000d064783b */ /* 0x000fe20000000200 */
[C---:B---3--:R-:W-:Y:S06]  /*3c20*/  HMMA.16816.F32 R56, R104.reuse, R84, R56 ;  /* 0x000000546838723c */ /* 0x048fec0000001838 */
[C---:B------:R-:W-:Y:S01]  /*3c30*/  HMMA.16816.F32 R48, R104.reuse, R86, R48 ;  /* 0x000000566830723c */ /* 0x040fe20000001830 */
[----:B------:R-:W3:Y:S05]  /*3c40*/  LDSM.16.M88.4 R84, [R208+0x6000] ;  /* 0x00600000d054783b */ /* 0x000eea0000000200 */
[C---:B----4-:R-:W-:Y:S06]  /*3c50*/  HMMA.16816.F32 R64, R104.reuse, R88, R64 ;  /* 0x000000586840723c */ /* 0x050fec0000001840 */
[C---:B------:R-:W-:Y:S01]  /*3c60*/  HMMA.16816.F32 R60, R104.reuse, R90, R60 ;  /* 0x0000005a683c723c */ /* 0x040fe2000000183c */
[----:B------:R-:W4:Y:S05]  /*3c70*/  LDSM.16.M88.4 R88, [R208+0x5800] ;  /* 0x00580000d058783b */ /* 0x000f2a0000000200 */
[C---:B-1----:R-:W-:Y:S06]  /*3c80*/  HMMA.16816.F32 R44, R104.reuse, R52, R44 ;  /* 0x00000034682c723c */ /* 0x042fec000000182c */
[----:B------:R-:W-:Y:S01]  /*3c90*/  HMMA.16816.F32 R40, R104, R54, R40 ;  /* 0x000000366828723c */ /* 0x000fe20000001828 */
[----:B------:R-:W1:Y:S05]  /*3ca0*/  LDSM.16.M88.4 R52, [R208+0x6800] ;  /* 0x00680000d034783b */ /* 0x000e6a0000000200 */
[C---:B--2---:R-:W-:Y:S06]  /*3cb0*/  HMMA.16816.F32 R12, R28.reuse, R96, R12 ;  /* 0x000000601c0c723c */ /* 0x044fec000000180c */
[C---:B------:R-:W-:Y:S01]  /*3cc0*/  HMMA.16816.F32 R8, R28.reuse, R98, R8 ;  /* 0x000000621c08723c */ /* 0x040fe20000001808 */
[----:B------:R-:W2:Y:S05]  /*3cd0*/  LDSM.16.M88.4 R96, [R208+0x7000] ;  /* 0x00700000d060783b */ /* 0x000eaa0000000200 */
[C---:B------:R-:W-:Y:S06]  /*3ce0*/  HMMA.16816.F32 R80, R28.reuse, R92, R80 ;  /* 0x0000005c1c50723c */ /* 0x040fec0000001850 */
[----:B------:R-:W-:Y:S01]  /*3cf0*/  HMMA.16816.F32 R76, R28, R94, R76 ;  /* 0x0000005e1c4c723c */ /* 0x000fe2000000184c */
[----:B------:R-:W2:Y:S01]  /*3d00*/  LDSM.16.M88.4 R92, [R208+0x7800] ;  /* 0x00780000d05c783b */ /* 0x000ea20000000200 */
[----:B------:R-:W-:-:S04]  /*3d10*/  DEPBAR.LE SB0, 0x0 ;  /* 0x000080000000791a */ /* 0x000fc80000000000 */
[C---:B------:R-:W-:Y:S06]  /*3d20*/  HMMA.16816.F32 R32, R104.reuse, R108, R32 ;  /* 0x0000006c6820723c */ /* 0x040fec0000001820 */
[----:B------:R-:W-:Y:S06]  /*3d30*/  HMMA.16816.F32 R24, R104, R110, R24 ;  /* 0x0000006e6818723c */ /* 0x000fec0000001818 */
[C---:B---3--:R-:W-:Y:S06]  /*3d40*/  HMMA.16816.F32 R64, R28.reuse, R84, R64 ;  /* 0x000000541c40723c */ /* 0x048fec0000001840 */
[----:B------:R-:W-:Y:S01]  /*3d50*/  HMMA.16816.F32 R20, R28, R100, R20 ;  /* 0x000000641c14723c */ /* 0x000fe20000001814 */
[----:B------:R-:W-:-:S04]  /*3d60*/  SHF.R.S32.HI R85, RZ, 0x1f, R0 ;  /* 0x0000001fff557819 */ /* 0x000fc80000011400 */
[----:B------:R-:W-:Y:S01]  /*3d70*/  LEA.HI R85, R85, R0, RZ, 0x2 ;  /* 0x0000000055557211 */ /* 0x000fe200078f10ff */
[----:B------:R-:W-:Y:S03]  /*3d80*/  HMMA.16816.F32 R16, R28, R102, R16 ;  /* 0x000000661c10723c */ /* 0x000fe60000001810 */
[----:B------:R-:W-:-:S03]  /*3d90*/  SHF.R.S32.HI R0, RZ, 0x2, R85 ;  /* 0x00000002ff007819 */ /* 0x000fc60000011455 */
[----:B----4-:R-:W-:Y:S01]  /*3da0*/  HMMA.16816.F32 R72, R28, R88, R72 ;  /* 0x000000581c48723c */ /* 0x010fe20000001848 */
[----:B------:R-:W-:-:S04]  /*3db0*/  IADD3 R121, R121, 0x1, R0 ;  /* 0x0000000179797810 */ /* 0x000fc80007ffe000 */
[----:B------:R-:W-:Y:S01]  /*3dc0*/  IADD3 R121, R37, R121, -R124 ;  /* 0x0000007925797210 */ /* 0x000fe20007ffe87c */
[C---:B------:R-:W-:Y:S04]  /*3dd0*/  HMMA.16816.F32 R68, R28.reuse, R90, R68 ;  /* 0x0000005a1c44723c */ /* 0x040fe80000001844 */
[----:B------:R-:W-:Y:S02]  /*3de0*/  IMAD.IADD R120, R121, 0x1, R120 ;  /* 0x0000000179787824 */ /* 0x000fe400078e0278 */
[----:B------:R-:W-:Y:S03]  /*3df0*/  HMMA.16816.F32 R60, R28, R86, R60 ;  /* 0x000000561c3c723c */ /* 0x000fe6000000183c */
[----:B------:R-:W-:-:S02]  /*3e00*/  VIMNMX R193, R120, R37, PT ;  /* 0x0000002578c17248 */ /* 0x000fc40003fe0100 */
[----:B------:R-:W-:Y:S01]  /*3e10*/  VIADDMNMX R192, R120, 0x8, R37, PT ;  /* 0x0000000878c07846 */ /* 0x000fe20003800125 */
[C---:B-1----:R-:W-:Y:S06]  /*3e20*/  HMMA.16816.F32 R56, R28.reuse, R52, R56 ;  /* 0x000000341c38723c */ /* 0x042fec0000001838 */
[C---:B------:R-:W-:Y:S06]  /*3e30*/  HMMA.16816.F32 R48, R28.reuse, R54, R48 ;  /* 0x000000361c30723c */ /* 0x040fec0000001830 */
[C---:B--2---:R-:W-:Y:S06]  /*3e40*/  HMMA.16816.F32 R44, R28.reuse, R96, R44 ;  /* 0x000000601c2c723c */ /* 0x044fec000000182c */
[C---:B------:R-:W-:Y:S06]  /*3e50*/  HMMA.16816.F32 R40, R28.reuse, R98, R40 ;  /* 0x000000621c28723c */ /* 0x040fec0000001828 */
[C---:B------:R-:W-:Y:S06]  /*3e60*/  HMMA.16816.F32 R32, R28.reuse, R92, R32 ;  /* 0x0000005c1c20723c */ /* 0x040fec0000001820 */
[----:B------:R-:W-:Y:S07]  /*3e70*/  HMMA.16816.F32 R24, R28, R94, R24 ;  /* 0x0000005e1c18723c */ /* 0x000fee0000001818 */
[----:B------:R-:W-:-:S05]  /*3e80*/  IMAD.SHL.U32 R29, R6, 0x2, RZ ;  /* 0x00000002061d7824 */ /* 0x000fca00078e00ff */
[----:B------:R-:W-:Y:S01]  /*3e90*/  LOP3.LUT R29, R29, 0x6, RZ, 0xc0, !PT ;  /* 0x000000061d1d7812 */ /* 0x000fe200078ec0ff */
[----:B------:R-:W-:Y:S06]  /*3ea0*/  BAR.SYNC.DEFER_BLOCKING 0x0 ;  /* 0x0000000000007b1d */ /* 0x000fec0000010000 */
[----:B------:R-:W-:Y:S05]  /*3eb0*/  @!P2 BRA `(.L_x_2389) ;  /* 0x00000004009ca947 */ /* 0x000fea0003800000 */
        /* <DEDUP_REMOVED lines=8> */
[----:B------:R-:W1:Y:S02]  /*3f40*/  I2F.RP R30, R0 ;  /* 0x00000000001e7306 */ /* 0x000e640000209400 */
[----:B------:R-:W-:-:S06]  /*3f50*/  ISETP.GE.AND P1, PT, R52, RZ, PT ;  /* 0x000000ff3400720c */ /* 0x000fcc0003f26270 */
        /* <DEDUP_REMOVED lines=22> */
[----:B------:R-:W-:-:S02]  /*40c0*/  ISETP.NE.AND P2, PT, R7, RZ, PT ;  /* 0x000000ff0700720c */ /* 0x000fc40003f45270 */
[----:B------:R-:W-:Y:S02]  /*40d0*/  ISETP.GE.AND P3, PT, R0, RZ, PT ;  /* 0x000000ff0000720c */ /* 0x000fe40003f66270 */
[----:B------:R-:W-:-:S03]  /*40e0*/  LOP3.LUT R0, RZ, R7, RZ, 0x33, !PT ;  /* 0x00000007ff007212 */ /* 0x000fc600078e33ff */
[----:B------:R-:W-:Y:S02]  /*40f0*/  @P5 IADD3 R30, R30, 0x1, RZ ;  /* 0x000000011e1e5810 */ /* 0x000fe40007ffe0ff */
[----:B------:R-:W-:Y:S02]  /*4100*/  @P6 VIADD R53, R53, 0x1 ;  /* 0x0000000135356836 */ /* 0x000fe40000000000 */
[----:B------:R-:W-:-:S04]  /*4110*/  @!P1 IADD3 R30, -R30, RZ, RZ ;  /* 0x000000ff1e1e9210 */ /* 0x000fc80007ffe1ff */
        /* <DEDUP_REMOVED lines=22> */
.L_x_2390:
[----:B------:R-:W-:-:S04]  /*4280*/  LEA R6, -R184, RZ, 0x7 ;  /* 0x000000ffb8067211 */ /* 0x000fc800078e39ff */
[----:B------:R-:W-:-:S07]  /*4290*/  SHF.R.S32.HI R0, RZ, 0x1f, R6 ;  /* 0x0000001fff007819 */ /* 0x000fce0000011406 */
.L_x_2391:
[----:B------:R-:W1:Y:S01]  /*42a0*/  LDC.64 R186, c[0x0][0x218] ;  /* 0x00008600ffba7b82 */ /* 0x000e620000000a00 */
[----:B------:R-:W-:Y:S01]  /*42b0*/  IADD3 R190, P1, R6, R190, RZ ;  /* 0x000000be06be7210 */ /* 0x000fe20007f3e0ff */
[----:B------:R-:W-:-:S04]  /*42c0*/  IMAD.SHL.U32 R7, R184, 0x20, RZ ;  /* 0x00000020b8077824 */ /* 0x000fc800078e00ff */
[----:B------:R-:W-:Y:S01]  /*42d0*/  IMAD.X R191, R0, 0x1, R191, P1 ;  /* 0x0000000100bf7824 */ /* 0x000fe200008e06bf */
[----:B------:R-:W-:Y:S02]  /*42e0*/  SHF.L.U64.HI R0, R184, 0x5, R185 ;  /* 0x00000005b8007819 */ /* 0x000fe400000102b9 */
[----:B-1----:R-:W-:-:S04]  /*42f0*/  LEA R236, P2, R190, R186, 0x1 ;  /* 0x000000babeec7211 */ /* 0x002fc800078408ff */
[----:B------:R-:W-:Y:S02]  /*4300*/  IADD3 R86, P1, R7, R236, RZ ;  /* 0x000000ec07567210 */ /* 0x000fe40007f3e0ff */
[----:B------:R-:W-:Y:S02]  /*4310*/  LEA.HI.X R237, R190, R187, R191, 0x1, P2 ;  /* 0x000000bbbeed7211 */ /* 0x000fe400010f0cbf */
[----:B------:R-:W-:-:S03]  /*4320*/  IADD3 R84, P2, R86, R7, RZ ;  /* 0x0000000756547210 */ /* 0x000fc60007f5e0ff */
[----:B------:R-:W-:Y:S01]  /*4330*/  IMAD.X R87, R0, 0x1, R237, P1 ;  /* 0x0000000100577824 */ /* 0x000fe200008e06ed */
[-C--:B------:R-:W-:Y:S01]  /*4340*/  IADD3 R54, P1, R84, R7.reuse, RZ ;  /* 0x0000000754367210 */ /* 0x080fe20007f3e0ff */
[----:B------:R-:W-:Y:S01]  /*4350*/  @!PT LDS RZ, [RZ] ;  /* 0x00000000fffff984 */ /* 0x000fe20000000800 */
[----:B------:R-:W-:Y:S01]  /*4360*/  @!PT LDS RZ, [RZ] ;  /* 0x00000000fffff984 */ /* 0x000fe20000000800 */
[----:B------:R-:W-:Y:S01]  /*4370*/  @!PT LDS RZ, [RZ] ;  /* 0x00000000fffff984 */ /* 0x000fe20000000800 */
[----:B------:R1:W-:Y:S02]  /*4380*/  LDGSTS.E.BYPASS.LTC128B.128 [R233+0x4000], desc[UR10][R236.64] ;  /* 0x04000000ece97fae */ /* 0x0003e4000b901d4a */
[--C-:B------:R-:W-:Y:S01]  /*4390*/  IMAD.X R85, R87, 0x1, R0.reuse, P2 ;  /* 0x0000000157557824 */ /* 0x100fe200010e0600 */
[-C--:B------:R-:W-:Y:S01]  /*43a0*/  IADD3 R52, P2, R54, R7.reuse, RZ ;  /* 0x0000000736347210 */ /* 0x080fe20007f5e0ff */
        /* <DEDUP_REMOVED lines=8> */
[----:B------:R-:W-:Y:S01]  /*4430*/  IADD3 R88, P1, R6, R7, RZ ;  /* 0x0000000706587210 */ /* 0x000fe20007f3e0ff */
[----:B------:R1:W-:Y:S02]  /*4440*/  LDGSTS.E.BYPASS.LTC128B.128 [R233+0x5000], desc[UR10][R84.64] ;  /* 0x0500000054e97fae */ /* 0x0003e4000b901d4a */
[----:B------:R-:W-:-:S02]  /*4450*/  IMAD.X R7, R31, 0x1, R0, P2 ;  /* 0x000000011f077824 */ /* 0x000fc400010e0600 */
[----:B------:R1:W-:Y:S02]  /*4460*/  LDGSTS.E.BYPASS.LTC128B.128 [R233+0x9000], desc[UR10][R84.64+0x80] ;  /* 0x0900008054e97fae */ /* 0x0003e4000b901d4a */
[----:B------:R-:W-:Y:S02]  /*4470*/  IMAD.X R89, R7, 0x1, R0, P1 ;  /* 0x0000000107597824 */ /* 0x000fe400008e0600 */
[----:B------:R1:W-:Y:S04]  /*4480*/  LDGSTS.E.BYPASS.LTC128B.128 [R233+0x5800], desc[UR10][R54.64] ;  /* 0x0580000036e97fae */ /* 0x0003e8000b901d4a */
        /* <DEDUP_REMOVED lines=9> */
[----:B------:R-:W0:Y:S02]  /*4520*/  LDGDEPBAR ;  /* 0x00000000000079af */ /* 0x000e240000000000 */
.L_x_2389:
[----:B------:R-:W-:Y:S01]  /*4530*/  IMAD.IADD R2, R2, 0x1, R29 ;  /* 0x0000000102027824 */ /* 0x000fe200078e021d */
[----:B------:R-:W-:Y:S01]  /*4540*/  LEA R220, R4, UR4, 0x1 ;  /* 0x0000000404dc7c11 */ /* 0x000fe2000f8e08ff */
[----:B------:R-:W-:Y:S02]  /*4550*/  ULDC UR6, c[0x0][0x2ec] ;  /* 0x0000bb0000067ab9 */ /* 0x000fe40000000800 */
[C---:B-1----:R-:W-:Y:S02]  /*4560*/  VIADD R6, R2.reuse, 0x1 ;  /* 0x0000000102067836 */ /* 0x042fe40000000000 */
[C---:B------:R-:W-:Y:S01]  /*4570*/  VIADD R0, R2.reuse, 0x8 ;  /* 0x0000000802007836 */ /* 0x040fe20000000000 */
[----:B------:R-:W-:Y:S01]  /*4580*/  LDSM.16.MT88.4 R100, [R220+0x10000] ;  /* 0x01000000dc64783b */ /* 0x000fe20000004200 */
[----:B------:R-:W-:Y:S01]  /*4590*/  VIADD R7, R2, 0x21 ;  /* 0x0000002102077836 */ /* 0x000fe20000000000 */
[CC--:B------:R-:W-:Y:S01]  /*45a0*/  ISETP.GE.AND P3, PT, R6.reuse, R193.reuse, PT ;  /* 0x000000c10600720c */ /* 0x0c0fe20003f66270 */
[--C-:B------:R-:W-:Y:S01]  /*45b0*/  IMAD R218, R5, 0x2, R220.reuse ;  /* 0x0000000205da7824 */ /* 0x100fe200078e02dc */
[-C--:B------:R-:W-:Y:S01]  /*45c0*/  ISETP.GE.AND P5, PT, R6, R192.reuse, PT ;  /* 0x000000c00600720c */ /* 0x080fe20003fa6270 */
[----:B------:R-:W-:Y:S01]  /*45d0*/  VIADD R6, R2, 0x9 ;  /* 0x0000000902067836 */ /* 0x000fe20000000000 */
[CC--:B------:R-:W-:Y:S01]  /*45e0*/  ISETP.GE.AND P2, PT, R0.reuse, R193.reuse, PT ;  /* 0x000000c10000720c */ /* 0x0c0fe20003f46270 */
[C---:B------:R-:W-:Y:S01]  /*45f0*/  IMAD R217, R3.reuse, 0x2, R220 ;  /* 0x0000000203d97824 */ /* 0x040fe200078e02dc */
[-C--:B------:R-:W-:Y:S01]  /*4600*/  ISETP.GE.AND P1, PT, R0, R192.reuse, PT ;  /* 0x000000c00000720c */ /* 0x080fe20003f26270 */
[----:B------:R-:W-:Y:S01]  /*4610*/  VIADD R0, R2, 0x10 ;  /* 0x0000001002007836 */ /* 0x000fe20000000000 */
[CC--:B------:R-:W-:Y:S01]  /*4620*/  ISETP.GE.AND P6, PT, R6.reuse, R193.reuse, PT ;  /* 0x000000c10600720c */ /* 0x0c0fe20003fc6270 */
[----:B------:R-:W-:Y:S01]  /*4630*/  LDSM.16.MT88.4 R124, [R218+0x10000] ;  /* 0x01000000da7c783b */ /* 0x000fe20000004200 */
[----:B------:R-:W-:Y:S01]  /*4640*/  ISETP.GE.AND P4, PT, R6, R192, PT ;  /* 0x000000c00600720c */ /* 0x000fe20003f86270 */
[----:B------:R-:W-:Y:S01]  /*4650*/  VIADD R6, R2, 0x11 ;  /* 0x0000001102067836 */ /* 0x000fe20000000000 */
[----:B------:R-:W-:Y:S01]  /*4660*/  FSEL R86, R16, -INF , !P2 ;  /* 0xff80000010567808 */ /* 0x000fe20005000000 */
[----:B------:R-:W-:Y:S01]  /*4670*/  IMAD R216, R3, 0x2, R218 ;  /* 0x0000000203d87824 */ /* 0x000fe200078e02da */
[----:B------:R-:W-:Y:S01]  /*4680*/  FSEL R54, R18, -INF , !P1 ;  /* 0xff80000012367808 */ /* 0x000fe20004800000 */
[----:B------:R-:W-:Y:S01]  /*4690*/  LDSM.16.MT88.4 R120, [R217+0x10000] ;  /* 0x01000000d978783b */ /* 0x000fe20000004200 */
[----:B------:R-:W-:-:S02]  /*46a0*/  ISETP.GE.AND P2, PT, R0, R193, PT ;  /* 0x000000c10000720c */ /* 0x000fc40003f46270 */
[-C--:B------:R-:W-:Y:S01]  /*46b0*/  ISETP.GE.AND P1, PT, R0, R192.reuse, PT ;  /* 0x000000c00000720c */ /* 0x080fe20003f26270 */
[----:B------:R-:W-:Y:S01]  /*46c0*/  VIADD R0, R2, 0x18 ;  /* 0x0000001802007836 */ /* 0x000fe20000000000 */
[----:B------:R-:W-:Y:S01]  /*46d0*/  FSEL R84, R17, -INF , !P6 ;  /* 0xff80000011547808 */ /* 0x000fe20007000000 */
[----:B------:R-:W-:Y:S01]  /*46e0*/  LDSM.16.MT88.4 R92, [R216+0xc000] ;  /* 0x00c00000d85c783b */ /* 0x000fe20000004200 */
[----:B------:R-:W-:Y:S02]  /*46f0*/  FSEL R52, R19, -INF , !P4 ;  /* 0xff80000013347808 */ /* 0x000fe40006000000 */
[C---:B------:R-:W-:Y:S02]  /*4700*/  ISETP.GE.AND P6, PT, R6.reuse, R193, PT ;  /* 0x000000c10600720c */ /* 0x040fe40003fc6270 */
[----:B------:R-:W-:Y:S01]  /*4710*/  ISETP.GE.AND P4, PT, R6, R192, PT ;  /* 0x000000c00600720c */ /* 0x000fe20003f86270 */
[----:B------:R-:W-:Y:S01]  /*4720*/  VIADD R6, R2, 0x19 ;  /* 0x0000001902067836 */ /* 0x000fe20000000000 */
[----:B------:R-:W-:-:S02]  /*4730*/  FSEL R30, R12, -INF , !P2 ;  /* 0xff8000000c1e7808 */ /* 0x000fc40005000000 */
[----:B------:R-:W-:Y:S02]  /*4740*/  FSEL R16, R14, -INF , !P1 ;  /* 0xff8000000e107808 */ /* 0x000fe40004800000 */
[CC--:B------:R-:W-:Y:S02]  /*4750*/  ISETP.GE.AND P2, PT, R0.reuse, R193.reuse, PT ;  /* 0x000000c10000720c */ /* 0x0c0fe40003f46270 */
[----:B------:R-:W-:Y:S02]  /*4760*/  FSEL R28, R13, -INF , !P6 ;  /* 0xff8000000d1c7808 */ /* 0x000fe40007000000 */
[----:B------:R-:W-:Y:S02]  /*4770*/  FSEL R14, R15, -INF , !P4 ;  /* 0xff8000000f0e7808 */ /* 0x000fe40006000000 */
[----:B------:R-:W-:Y:S01]  /*4780*/  ISETP.GE.AND P1, PT, R0, R192, PT ;  /* 0x000000c00000720c */ /* 0x000fe20003f26270 */
[----:B------:R-:W-:Y:S01]  /*4790*/  VIADD R0, R2, 0x20 ;  /* 0x0000002002007836 */ /* 0x000fe20000000000 */
[----:B------:R-:W-:-:S02]  /*47a0*/  ISETP.GE.AND P6, PT, R6, R193, PT ;  /* 0x000000c10600720c */ /* 0x000fc40003fc6270 */
[----:B------:R-:W-:Y:S02]  /*47b0*/  ISETP.GE.AND P4, PT, R6, R192, PT ;  /* 0x000000c00600720c */ /* 0x000fe40003f86270 */
[----:B------:R-:W-:Y:S02]  /*47c0*/  FSEL R18, R8, -INF , !P2 ;  /* 0xff80000008127808 */ /* 0x000fe40005000000 */
[----:B------:R-:W-:Y:S01]  /*47d0*/  FSEL R8, R9, -INF , !P6 ;  /* 0xff80000009087808 */ /* 0x000fe20007000000 */
[----:B------:R-:W-:Y:S01]  /*47e0*/  VIADD R9, R2, 0x58 ;  /* 0x0000005802097836 */ /* 0x000fe20000000000 */
        /* <DEDUP_REMOVED lines=20> */
[----:B------:R-:W-:Y:S02]  /*4930*/  FSEL R147, R76, -INF , !P2 ;  /* 0xff8000004c937808 */ /* 0x000fe40005000000 */
[----:B------:R-:W-:Y:S02]  /*4940*/  FSEL R139, R78, -INF , !P1 ;  /* 0xff8000004e8b7808 */ /* 0x000fe40004800000 */
[CC--:B------:R-:W-:Y:S01]  /*4950*/  ISETP.GE.AND P6, PT, R7.reuse, R193.reuse, PT ;  /* 0x000000c10700720c */ /* 0x0c0fe20003fc6270 */
[----:B------:R-:W-:Y:S01]  /*4960*/  LDSM.16.MT88.4 R76, [R218+0xc000] ;  /* 0x00c00000da4c783b */ /* 0x000fe20000004200 */
[----:B------:R-:W-:Y:S01]  /*4970*/  ISETP.GE.AND P4, PT, R7, R192, PT ;  /* 0x000000c00700720c */ /* 0x000fe20003f86270 */
[----:B------:R-:W-:Y:S01]  /*4980*/  VIADD R7, R2, 0x39 ;  /* 0x0000003902077836 */ /* 0x000fe20000000000 */
[----:B------:R-:W-:-:S02]  /*4990*/  ISETP.GE.AND P2, PT, R0, R193, PT ;  /* 0x000000c10000720c */ /* 0x000fc40003f46270 */
[----:B------:R-:W-:Y:S01]  /*49a0*/  ISETP.GE.AND P1, PT, R0, R192, PT ;  /* 0x000000c00000720c */ /* 0x000fe20003f26270 */
[----:B------:R-:W-:Y:S01]  /*49b0*/  VIADD R0, R2, 0x38 ;  /* 0x0000003802007836 */ /* 0x000fe20000000000 */
[----:B------:R-:W-:Y:S02]  /*49c0*/  FSEL R37, R73, -INF , !P6 ;  /* 0xff80000049257808 */ /* 0x000fe40007000000 */
[----:B------:R-:W-:Y:S02]  /*49d0*/  FSEL R135, R72, -INF , !P2 ;  /* 0xff80000048877808 */ /* 0x000fe40005000000 */
[----:B------:R-:W-:Y:S02]  /*49e0*/  FSEL R250, R74, -INF , !P1 ;  /* 0xff8000004afa7808 */ /* 0x000fe40004800000 */
[-C--:B------:R-:W-:Y:S02]  /*49f0*/  ISETP.GE.AND P6, PT, R7, R193.reuse, PT ;  /* 0x000000c10700720c */ /* 0x080fe40003fc6270 */
[----:B------:R-:W-:-:S02]  /*4a00*/  ISETP.GE.AND P2, PT, R0, R193, PT ;  /* 0x000000c10000720c */ /* 0x000fc40003f46270 */
[-C--:B------:R-:W-:Y:S01]  /*4a10*/  ISETP.GE.AND P1, PT, R0, R192.reuse, PT ;  /* 0x000000c00000720c */ /* 0x080fe20003f26270 */
[C---:B------:R-:W-:Y:S01]  /*4a20*/  VIADD R0, R2.reuse, 0x40 ;  /* 0x0000004002007836 */ /* 0x040fe20000000000 */
[----:B------:R-:W-:Y:S02]  /*4a30*/  FSEL R252, R69, -INF , !P6 ;  /* 0xff80000045fc7808 */ /* 0x000fe40007000000 */
[----:B------:R-:W-:Y:S02]  /*4a40*/  FSEL R148, R75, -INF , !P4 ;  /* 0xff8000004b947808 */ /* 0x000fe40006000000 */
        /* <DEDUP_REMOVED lines=12> */
[C---:B------:R-:W-:Y:S02]  /*4b10*/  ISETP.GE.AND P2, PT, R7.reuse, R193, PT ;  /* 0x000000c10700720c */ /* 0x040fe40003f46270 */
[----:B------:R-:W-:Y:S02]  /*4b20*/  ISETP.GE.AND P1, PT, R7, R192, PT ;  /* 0x000000c00700720c */ /* 0x000fe40003f26270 */
[----:B------:R-:W-:Y:S02]  /*4b30*/  FMNMX.FTZ R7, R20, R68, !PT ;  /* 0x0000004414077209 */ /* 0x000fe40007810000 */
[----:B------:R-:W-:Y:S02]  /*4b40*/  FSEL R152, R71, -INF , !P4 ;  /* 0xff80000047987808 */ /* 0x000fe40006000000 */
[----:B------:R-:W-:-:S02]  /*4b50*/  ISETP.GE.AND P4, PT, R0, R192, PT ;  /* 0x000000c00000720c */ /* 0x000fc40003f86270 */
[----:B------:R-:W-:Y:S02]  /*4b60*/  FMNMX.FTZ R7, R86, R7, !PT ;  /* 0x0000000756077209 */ /* 0x000fe40007810000 */
[----:B------:R-:W-:Y:S01]  /*4b70*/  ISETP.GE.AND P3, PT, R0, R193, PT ;  /* 0x000000c10000720c */ /* 0x000fe20003f66270 */
[----:B------:R-:W-:Y:S01]  /*4b80*/  VIADD R0, R2, 0x49 ;  /* 0x0000004902007836 */ /* 0x000fe20000000000 */
[----:B------:R-:W-:Y:S02]  /*4b90*/  FSEL R172, R67, -INF , !P4 ;  /* 0xff80000043ac7808 */ /* 0x000fe40006000000 */
[----:B------:R-:W-:Y:S02]  /*4ba0*/  FMNMX.FTZ R7, R84, R7, !PT ;  /* 0x0000000754077209 */ /* 0x000fe40007810000 */
[----:B------:R-:W-:Y:S02]  /*4bb0*/  ISETP.GE.AND P4, PT, R2, R192, PT ;  /* 0x000000c00200720c */ /* 0x000fe40003f86270 */
[----:B------:R-:W-:-:S02]  /*4bc0*/  FSEL R166, R65, -INF , !P3 ;  /* 0xff80000041a67808 */ /* 0x000fc40005800000 */
[C---:B------:R-:W-:Y:S02]  /*4bd0*/  ISETP.GE.AND P6, PT, R0.reuse, R193, PT ;  /* 0x000000c10000720c */ /* 0x040fe40003fc6270 */
[----:B------:R-:W-:Y:S01]  /*4be0*/  ISETP.GE.AND P3, PT, R0, R192, PT ;  /* 0x000000c00000720c */ /* 0x000fe20003f66270 */
[----:B------:R-:W-:Y:S01]  /*4bf0*/  VIADD R0, R2, 0x50 ;  /* 0x0000005002007836 */ /* 0x000fe20000000000 */
[----:B------:R-:W-:Y:S02]  /*4c00*/  FMNMX.FTZ R11, R30, R7, !PT ;  /* 0x000000071e0b7209 */ /* 0x000fe40007810000 */
[----:B------:R-:W-:Y:S02]  /*4c10*/  FSEL R10, R23, -INF , !P5 ;  /* 0xff800000170a7808 */ /* 0x000fe40006800000 */
[----:B------:R-:W-:Y:S02]  /*4c20*/  FSEL R22, R22, -INF , !P4 ;  /* 0xff80000016167808 */ /* 0x000fe40006000000 */
[----:B------:R-:W-:-:S02]  /*4c30*/  FSEL R244, R60, -INF , !P2 ;  /* 0xff8000003cf47808 */ /* 0x000fc40005000000 */
[----:B------:R-:W-:Y:S02]  /*4c40*/  FMNMX.FTZ R11, R28, R11, !PT ;  /* 0x0000000b1c0b7209 */ /* 0x000fe40007810000 */
[C---:B------:R-:W-:Y:S02]  /*4c50*/  ISETP.GE.AND P5, PT, R0.reuse, R193, PT ;  /* 0x000000c10000720c */ /* 0x040fe40003fa6270 */
[----:B------:R-:W-:Y:S01]  /*4c60*/  ISETP.GE.AND P2, PT, R0, R192, PT ;  /* 0x000000c00000720c */ /* 0x000fe20003f46270 */
[----:B------:R-:W-:Y:S01]  /*4c70*/  VIADD R0, R2, 0x51 ;  /* 0x0000005102007836 */ /* 0x000fe20000000000 */
[----:B------:R-:W-:Y:S02]  /*4c80*/  FMNMX.FTZ R7, R22, R10, !PT ;  /* 0x0000000a16077209 */ /* 0x000fe40007810000 */
[----:B------:R-:W-:Y:S02]  /*4c90*/  FMNMX.FTZ R11, R18, R11, !PT ;  /* 0x0000000b120b7209 */ /* 0x000fe40007810000 */
[----:B------:R-:W-:-:S02]  /*4ca0*/  FMNMX.FTZ R7, R54, R7, !PT ;  /* 0x0000000736077209 */ /* 0x000fc40007810000 */
[----:B------:R-:W-:Y:S02]  /*4cb0*/  FSEL R240, R62, -INF , !P1 ;  /* 0xff8000003ef07808 */ /* 0x000fe40004800000 */
[C---:B------:R-:W-:Y:S02]  /*4cc0*/  ISETP.GE.AND P4, PT, R0.reuse, R193, PT ;  /* 0x000000c10000720c */ /* 0x040fe40003f86270 */
[----:B------:R-:W-:Y:S02]  /*4cd0*/  ISETP.GE.AND P1, PT, R0, R192, PT ;  /* 0x000000c00000720c */ /* 0x000fe40003f26270 */
[----:B------:R-:W-:Y:S02]  /*4ce0*/  FMNMX.FTZ R0, R8, R11, !PT ;  /* 0x0000000b08007209 */ /* 0x000fe40007810000 */
[----:B------:R-:W-:Y:S02]  /*4cf0*/  FMNMX.FTZ R7, R52, R7, !PT ;  /* 0x0000000734077209 */ /* 0x000fe40007810000 */
[----:B------:R-:W-:-:S02]  /*4d00*/  FSEL R170, R61, -INF , !P6 ;  /* 0xff8000003daa7808 */ /* 0x000fc40007000000 */
[----:B------:R-:W-:Y:S02]  /*4d10*/  FSEL R174, R63, -INF , !P3 ;  /* 0xff8000003fae7808 */ /* 0x000fe40005800000 */
[----:B------:R-:W-:Y:S02]  /*4d20*/  FMNMX.FTZ R0, R151, R0, !PT ;  /* 0x0000000097007209 */ /* 0x000fe40007810000 */
[C---:B------:R-:W-:Y:S02]  /*4d30*/  ISETP.GE.AND P6, PT, R9.reuse, R193, PT ;  /* 0x000000c10900720c */ /* 0x040fe40003fc6270 */
[----:B------:R-:W-:Y:S02]  /*4d40*/  ISETP.GE.AND P3, PT, R9, R192, PT ;  /* 0x000000c00900720c */ /* 0x000fe40003f66270 */
[----:B------:R-:W-:Y:S01]  /*4d50*/  FMNMX.FTZ R9, R16, R7, !PT ;  /* 0x0000000710097209 */ /* 0x000fe20007810000 */
[C---:B------:R-:W-:Y:S01]  /*4d60*/  VIADD R7, R2.reuse, 0x60 ;  /* 0x0000006002077836 */ /* 0x040fe20000000000 */
[----:B------:R-:W-:Y:S01]  /*4d70*/  FMNMX.FTZ R60, R149, R0, !PT ;  /* 0x00000000953c7209 */ /* 0x000fe20007810000 */
[----:B------:R-:W-:Y:S01]  /*4d80*/  VIADD R0, R2, 0x59 ;  /* 0x0000005902007836 */ /* 0x000fe20000000000 */
[----:B------:R-:W-:-:S02]  /*4d90*/  FMNMX.FTZ R9, R14, R9, !PT ;  /* 0x000000090e097209 */ /* 0x000fc40007810000 */
[----:B------:R-:W-:Y:S02]  /*4da0*/  FSEL R238, R56, -INF , !P5 ;  /* 0xff80000038ee7808 */ /* 0x000fe40006800000 */
[----:B------:R-:W-:Y:S02]  /*4db0*/  FMNMX.FTZ R56, R147, R60, !PT ;  /* 0x0000003c93387209 */ /* 0x000fe40007810000 */
[----:B------:R-:W-:Y:S02]  /*4dc0*/  FMNMX.FTZ R9, R12, R9, !PT ;  /* 0x000000090c097209 */ /* 0x000fe40007810000 */
[----:B------:R-:W-:Y:S02]  /*4dd0*/  FSEL R182, R58, -INF , !P2 ;  /* 0xff8000003ab67808 */ /* 0x000fe40005000000 */
[----:B------:R-:W-:Y:S02]  /*4de0*/  ISETP.GE.AND P5, PT, R0, R193, PT ;  /* 0x000000c10000720c */ /* 0x000fe40003fa6270 */
[----:B------:R-:W-:-:S02]  /*4df0*/  FMNMX.FTZ R56, R145, R56, !PT ;  /* 0x0000003891387209 */ /* 0x000fc40007810000 */
[----:B------:R-:W-:Y:S02]  /*4e00*/  ISETP.GE.AND P2, PT, R0, R192, PT ;  /* 0x000000c00000720c */ /* 0x000fe40003f46270 */
[----:B------:R-:W-:Y:S02]  /*4e10*/  FMNMX.FTZ R0, R6, R9, !PT ;  /* 0x0000000906007209 */ /* 0x000fe40007810000 */
[----:B------:R-:W-:Y:S02]  /*4e20*/  FMNMX.FTZ R56, R135, R56, !PT ;  /* 0x0000003887387209 */ /* 0x000fe40007810000 */
[----:B------:R-:W-:Y:S02]  /*4e30*/  FMNMX.FTZ R0, R143, R0, !PT ;  /* 0x000000008f007209 */ /* 0x000fe40007810000 */
[----:B------:R-:W-:Y:S02]  /*4e40*/  FMNMX.FTZ R58, R37, R56, !PT ;  /* 0x00000038253a7209 */ /* 0x000fe40007810000 */
[----:B------:R-:W-:Y:S01]  /*4e50*/  FMNMX.FTZ R56, R141, R0, !PT ;  /* 0x000000008d387209 */ /* 0x000fe20007810000 */
[----:B------:R-:W-:Y:S01]  /*4e60*/  VIADD R0, R2, 0x61 ;  /* 0x0000006102007836 */ /* 0x000fe20000000000 */
[----:B------:R-:W-:-:S02]  /*4e70*/  FSEL R232, R48, -INF , !P6 ;  /* 0xff80000030e87808 */ /* 0x000fc40007000000 */
[----:B------:R-:W-:Y:S02]  /*4e80*/  FMNMX.FTZ R48, R139, R56, !PT ;  /* 0x000000388b307209 */ /* 0x000fe40007810000 */
[----:B------:R-:W-:Y:S02]  /*4e90*/  FSEL R196, R57, -INF , !P4 ;  /* 0xff80000039c47808 */ /* 0x000fe40006000000 */
[----:B------:R-:W-:Y:S02]  /*4ea0*/  FSEL R180, R59, -INF , !P1 ;  /* 0xff8000003bb47808 */ /* 0x000fe40004800000 */
[C---:B------:R-:W-:Y:S02]  /*4eb0*/  ISETP.GE.AND P4, PT, R7.reuse, R193, PT ;  /* 0x000000c10700720c */ /* 0x040fe40003f86270 */
[----:B------:R-:W-:Y:S02]  /*4ec0*/  ISETP.GE.AND P1, PT, R7, R192, PT ;  /* 0x000000c00700720c */ /* 0x000fe40003f26270 */
[----:B------:R-:W-:-:S02]  /*4ed0*/  FMNMX.FTZ R7, R137, R48, !PT ;  /* 0x0000003089077209 */ /* 0x000fc40007810000 */
[----:B------:R-:W-:Y:S02]  /*4ee0*/  FMNMX.FTZ R9, R133, R58, !PT ;  /* 0x0000003a85097209 */ /* 0x000fe40007810000 */
        /* <DEDUP_REMOVED lines=10> */
[----:B------:R-:W-:Y:S01]  /*4f90*/  FMNMX.FTZ R13, R170, R9, !PT ;  /* 0x00000009aa0d7209 */ /* 0x000fe20007810000 */
[----:B------:R-:W-:Y:S01]  /*4fa0*/  VIADD R9, R2, 0x70 ;  /* 0x0000007002097836 */ /* 0x000fe20000000000 */
[----:B------:R-:W-:Y:S02]  /*4fb0*/  FMNMX.FTZ R11, R172, R11, !PT ;  /* 0x0000000bac0b7209 */ /* 0x000fe40007810000 */
[----:B------:R-:W-:-:S02]  /*4fc0*/  FMNMX.FTZ R13, R238, R13, !PT ;  /* 0x0000000dee0d7209 */ /* 0x000fc40007810000 */
[----:B------:R-:W-:Y:S02]  /*4fd0*/  FMNMX.FTZ R11, R240, R11, !PT ;  /* 0x0000000bf00b7209 */ /* 0x000fe40007810000 */
[----:B------:R-:W-:Y:S02]  /*4fe0*/  FMNMX.FTZ R13, R196, R13, !PT ;  /* 0x0000000dc40d7209 */ /* 0x000fe40007810000 */
[----:B------:R-:W-:Y:S02]  /*4ff0*/  FMNMX.FTZ R11, R174, R11, !PT ;  /* 0x0000000bae0b7209 */ /* 0x000fe40007810000 */
[----:B------:R-:W-:Y:S02]  /*5000*/  FSEL R178, R50, -INF , !P3 ;  /* 0xff80000032b27808 */ /* 0x000fe40005800000 */
[----:B------:R-:W-:Y:S02]  /*5010*/  FMNMX.FTZ R11, R182, R11, !PT ;  /* 0x0000000bb60b7209 */ /* 0x000fe40007810000 */
[----:B------:R-:W-:-:S02]  /*5020*/  ISETP.GE.AND P6, PT, R0, R193, PT ;  /* 0x000000c10000720c */ /* 0x000fc40003fc6270 */
[----:B------:R-:W-:Y:S01]  /*5030*/  ISETP.GE.AND P3, PT, R0, R192, PT ;  /* 0x000000c00000720c */ /* 0x000fe20003f66270 */
[----:B------:R-:W-:Y:S01]  /*5040*/  VIADD R0, R2, 0x68 ;  /* 0x0000006802007836 */ /* 0x000fe20000000000 */
[----:B------:R-:W-:Y:S02]  /*5050*/  FSEL R198, R49, -INF , !P5 ;  /* 0xff80000031c67808 */ /* 0x000fe40006800000 */
[----:B------:R-:W-:Y:S02]  /*5060*/  FMNMX.FTZ R13, R232, R13, !PT ;  /* 0x0000000de80d7209 */ /* 0x000fe40007810000 */
[----:B------:R-:W-:Y:S02]  /*5070*/  FMNMX.FTZ R11, R180, R11, !PT ;  /* 0x0000000bb40b7209 */ /* 0x000fe40007810000 */
[----:B------:R-:W-:Y:S02]  /*5080*/  FSEL R168, R44, -INF , !P4 ;  /* 0xff8000002ca87808 */ /* 0x000fe40006000000 */
[----:B------:R-:W-:-:S02]  /*5090*/  FMNMX.FTZ R13, R198, R13, !PT ;  /* 0x0000000dc60d7209 */ /* 0x000fc40007810000 */
[----:B------:R-:W-:Y:S02]  /*50a0*/  FSEL R176, R51, -INF , !P2 ;  /* 0xff80000033b07808 */ /* 0x000fe40005000000 */
        /* <DEDUP_REMOVED lines=17> */
[----:B------:R-:W-:Y:S01]  /*51c0*/  VIADD R0, R2, 0x78 ;  /* 0x0000007802007836 */ /* 0x000fe20000000000 */
        /* <DEDUP_REMOVED lines=35> */
[----:B--2---:R-:W-:-:S03]  /*5400*/  FMNMX.FTZ R7, R26, R7, !PT ;  /* 0x000000071a077209 */ /* 0x004fc60007810000 */
[----:B------:R-:W-:Y:S04]  /*5410*/  LDSM.16.MT88.4 R24, [R220+0xc800] ;  /* 0x00c80000dc18783b */ /* 0x000fe80000004200 */
[----:B------:R-:W2:Y:S01]  /*5420*/  SHFL.BFLY PT, R0, R7, 0x1, 0x1f ;  /* 0x0c201f0007007f89 */ /* 0x000ea200000e0000 */
[----:B-1----:R-:W-:-:S04]  /*5430*/  FMNMX.FTZ R2, R9, R2, !PT ;  /* 0x0000000209027209 */ /* 0x002fc80007810000 */
        /* <DEDUP_REMOVED lines=10> */
[----:B------:R-:W1:Y:S01]  /*54e0*/  LDSM.16.MT88.4 R68, [R220+0xc000] ;  /* 0x00c00000dc44783b */ /* 0x000e620000004200 */
[--C-:B------:R-:W-:Y:S01]  /*54f0*/  FFMA.FTZ R66, R20, UR6, -R67.reuse ;  /* 0x0000000614427c23 */ /* 0x100fe20008010843 */
[----:B------:R-:W-:Y:S01]  /*5500*/  MUFU.EX2 R63, R63 ;  /* 0x0000003f003f7308 */ /* 0x000fe20000000800 */
[----:B------:R-:W-:Y:S01]  /*5510*/  FFMA.FTZ R51, R8, UR6, -R67 ;  /* 0x0000000608337c23 */ /* 0x000fe20008010843 */
[----:B------:R-:W2:Y:S01]  /*5520*/  LDSM.16.MT88.4 R84, [R217+0xc000] ;  /* 0x00c00000d954783b */ /* 0x000ea20000004200 */
[--C-:B------:R-:W-:Y:S01]  /*5530*/  FFMA.FTZ R61, R22, UR6, -R65.reuse ;  /* 0x00000006163d7c23 */ /* 0x100fe20008010841 */
[--C-:B------:R-:W-:Y:S01]  /*5540*/  FFMA.FTZ R64, R10, UR6, -R65.reuse ;  /* 0x000000060a407c23 */ /* 0x100fe20008010841 */
[--C-:B------:R-:W-:Y:S01]  /*5550*/  FFMA.FTZ R60, R54, UR6, -R65.reuse ;  /* 0x00000006363c7c23 */ /* 0x100fe20008010841 */
[----:B------:R-:W-:Y:S01]  /*5560*/  FFMA.FTZ R57, R52, UR6, -R65 ;  /* 0x0000000634397c23 */ /* 0x000fe20008010841 */
[----:B------:R-:W3:Y:S01]  /*5570*/  LDSM.16.MT88.4 R8, [R218+0xc800] ;  /* 0x00c80000da08783b */ /* 0x000ee20000004200 */
[----:B------:R-:W4:Y:S01]  /*5580*/  MUFU.EX2 R66, R66 ;  /* 0x0000004200427308 */ /* 0x000f220000000800 */
[----:B------:R-:W-:Y:S01]  /*5590*/  FFMA.FTZ R54, R18, UR6, -R67 ;  /* 0x0000000612367c23 */ /* 0x000fe20008010843 */
[----:B------:R-:W-:Y:S01]  /*55a0*/  FFMA.FTZ R56, R16, UR6, -R65 ;  /* 0x0000000610387c23 */ /* 0x000fe20008010841 */
[--C-:B------:R-:W-:Y:S01]  /*55b0*/  FFMA.FTZ R55, R30, UR6, -R67.reuse ;  /* 0x000000061e377c23 */ /* 0x100fe20008010843 */
[----:B------:R-:W5:Y:S01]  /*55c0*/  LDSM.16.MT88.4 R16, [R217+0xc800] ;  /* 0x00c80000d910783b */ /* 0x000f620000004200 */
[----:B------:R-:W-:Y:S01]  /*55d0*/  FFMA.FTZ R58, R28, UR6, -R67 ;  /* 0x000000061c3a7c23 */ /* 0x000fe20008010843 */
[--C-:B------:R-:W-:Y:S01]  /*55e0*/  FFMA.FTZ R53, R14, UR6, -R65.reuse ;  /* 0x000000060e357c23 */ /* 0x100fe20008010841 */
[--C-:B------:R-:W-:Y:S01]  /*55f0*/  FFMA.FTZ R52, R12, UR6, -R65.reuse ;  /* 0x000000060c347c23 */ /* 0x100fe20008010841 */
[----:B------:R-:W-:Y:S01]  /*5600*/  MUFU.EX2 R62, R62 ;  /* 0x0000003e003e7308 */ /* 0x000fe20000000800 */
[----:B------:R-:W-:Y:S01]  /*5610*/  FFMA.FTZ R49, R6, UR6, -R65 ;  /* 0x0000000606317c23 */ /* 0x000fe20008010841 */
[----:B------:R-:W5:Y:S01]  /*5620*/  LDSM.16.MT88.4 R28, [R216+0x10000] ;  /* 0x01000000d81c783b */ /* 0x000f620000004200 */
[--C-:B------:R-:W-:Y:S01]  /*5630*/  FFMA.FTZ R50, R151, UR6, -R67.reuse ;  /* 0x0000000697327c23 */ /* 0x100fe20008010843 */
[--C-:B------:R-:W-:Y:S01]  /*5640*/  FFMA.FTZ R47, R149, UR6, -R67.reuse ;  /* 0x00000006952f7c23 */ /* 0x100fe20008010843 */
[--C-:B------:R-:W-:Y:S01]  /*5650*/  FFMA.FTZ R46, R147, UR6, -R67.reuse ;  /* 0x00000006932e7c23 */ /* 0x100fe20008010843 */
[----:B------:R-:W5:Y:S01]  /*5660*/  LDSM.16.MT88.4 R4, [R220+0x10800] ;  /* 0x01080000dc04783b */ /* 0x000f620000004200 */
[----:B------:R-:W-:Y:S01]  /*5670*/  FFMA.FTZ R43, R145, UR6, -R67 ;  /* 0x00000006912b7c23 */ /* 0x000fe20008010843 */
[----:B------:R-:W1:Y:S01]  /*5680*/  MUFU.EX2 R59, R59 ;  /* 0x0000003b003b7308 */ /* 0x000e620000000800 */
[----:B----4-:R-:W-:Y:S01]  /*5690*/  F2FP.F16.F32.PACK_AB R116, R63, R66 ;  /* 0x000000423f74723e */ /* 0x010fe200000000ff */
        /* <DEDUP_REMOVED lines=14> */
[----:B------:R-:W4:Y:S01]  /*5780*/  MUFU.EX2 R64, R64 ;  /* 0x0000004000407308 */ /* 0x000f220000000800 */
[----:B-1----:R-:W-:Y:S01]  /*5790*/  F2FP.F16.F32.PACK_AB R118, R59, R62 ;  /* 0x0000003e3b76723e */ /* 0x002fe200000000ff */
        /* <DEDUP_REMOVED lines=8> */
[----:B------:R-:W-:Y:S01]  /*5820*/  FFMA.FTZ R174, R174, UR6, -R65 ;  /* 0x00000006aeae7c23 */ /* 0x000fe20008010841 */
[--C-:B------:R-:W-:Y:S01]  /*5830*/  FFMA.FTZ R145, R238, UR6, -R67.reuse ;  /* 0x00000006ee917c23 */ /* 0x100fe20008010843 */
[--C-:B------:R-:W-:Y:S01]  /*5840*/  FFMA.FTZ R196, R196, UR6, -R67.reuse ;  /* 0x00000006c4c47c23 */ /* 0x100fe20008010843 */
[--C-:B------:R-:W-:Y:S01]  /*5850*/  FFMA.FTZ R147, R232, UR6, -R67.reuse ;  /* 0x00000006e8937c23 */ /* 0x100fe20008010843 */
[----:B------:R-:W-:Y:S01]  /*5860*/  FFMA.FTZ R198, R198, UR6, -R67 ;  /* 0x00000006c6c67c23 */ /* 0x000fe20008010843 */
[--C-:B------:R-:W-:Y:S01]  /*5870*/  FFMA.FTZ R149, R182, UR6, -R65.reuse ;  /* 0x00000006b6957c23 */ /* 0x100fe20008010841 */
[----:B------:R-:W1:Y:S01]  /*5880*/  MUFU.EX2 R57, R57 ;  /* 0x0000003900397308 */ /* 0x000e620000000800 */
[----:B----4-:R-:W-:Y:S01]  /*5890*/  F2FP.F16.F32.PACK_AB R117, R64, R61 ;  /* 0x0000003d4075723e */ /* 0x010fe200000000ff */
[--C-:B------:R-:W-:Y:S01]  /*58a0*/  FFMA.FTZ R180, R180, UR6, -R65.reuse ;  /* 0x00000006b4b47c23 */ /* 0x100fe20008010841 */
[--C-:B------:R-:W-:Y:S01]  /*58b0*/  FFMA.FTZ R151, R178, UR6, -R65.reuse ;  /* 0x00000006b2977c23 */ /* 0x100fe20008010841 */
[----:B------:R-:W-:Y:S01]  /*58c0*/  FFMA.FTZ R176, R176, UR6, -R65 ;  /* 0x00000006b0b07c23 */ /* 0x000fe20008010841 */
        /* <DEDUP_REMOVED lines=8> */
[----:B------:R-:W-:Y:S01]  /*5950*/  FFMA.FTZ R159, R150, UR6, -R65 ;  /* 0x00000006969f7c23 */ /* 0x000fe20008010841 */
[----:B------:R-:W-:Y:S01]  /*5960*/  FFMA.FTZ R239, R140, UR6, -R67 ;  /* 0x000000068cef7c23 */ /* 0x000fe20008010843 */
[--C-:B------:R-:W-:Y:S01]  /*5970*/  FFMA.FTZ R136, R136, UR6, -R65.reuse ;  /* 0x0000000688887c23 */ /* 0x100fe20008010841 */
[----:B------:R-:W4:Y:S01]  /*5980*/  MUFU.EX2 R58, R58 ;  /* 0x0000003a003a7308 */ /* 0x000f220000000800 */
[----:B-1----:R-:W-:Y:S01]  /*5990*/  F2FP.F16.F32.PACK_AB R119, R57, R60 ;  /* 0x0000003c3977723e */ /* 0x002fe200000000ff */
[----:B------:R-:W-:Y:S01]  /*59a0*/  FFMA.FTZ R240, R132, UR6, -R65 ;  /* 0x0000000684f07c23 */ /* 0x000fe20008010841 */
[----:B------:R-:W-:Y:S01]  /*59b0*/  FADD.FTZ R63, R66, R63 ;  /* 0x0000003f423f7221 */ /* 0x000fe20000010000 */
[----:B------:R-:W-:Y:S01]  /*59c0*/  FADD.FTZ R61, R61, R64 ;  /* 0x000000403d3d7221 */ /* 0x000fe20000010000 */
[----:B------:R-:W-:-:S02]  /*59d0*/  ISETP.GE.AND P1, PT, R194, 0x2, PT ;  /* 0x00000002c200780c */ /* 0x000fc40003f26270 */
[----:B------:R-:W-:Y:S01]  /*59e0*/  FADD.FTZ R62, R62, R63 ;  /* 0x0000003f3e3e7221 */ /* 0x000fe20000010000 */
[----:B------:R-:W-:Y:S01]  /*59f0*/  HMMA.16816.F32 R72, R116, R76, RZ ;  /* 0x0000004c7448723c */ /* 0x000fe200000018ff */
[----:B------:R-:W-:Y:S01]  /*5a00*/  MUFU.EX2 R54, R54 ;  /* 0x0000003600367308 */ /* 0x000fe20000000800 */
[----:B------:R-:W-:Y:S01]  /*5a10*/  FADD.FTZ R60, R60, R61 ;  /* 0x0000003d3c3c7221 */ /* 0x000fe20000010000 */
[----:B------:R-:W-:-:S03]  /*5a20*/  FADD.FTZ R62, R59, R62 ;  /* 0x0000003e3b3e7221 */ /* 0x000fc60000010000 */
[C---:B------:R-:W-:Y:S01]  /*5a30*/  HMMA.16816.F32 R76, R116.reuse, R78, RZ ;  /* 0x0000004e744c723c */ /* 0x040fe200000018ff */
[----:B------:R-:W-:Y:S02]  /*5a40*/  FADD.FTZ R57, R57, R60 ;  /* 0x0000003c39397221 */ /* 0x000fe40000010000 */
[----:B------:R-:W1:Y:S01]  /*5a50*/  MUFU.EX2 R51, R51 ;  /* 0x0000003300337308 */ /* 0x000e620000000800 */
[----:B----4-:R-:W-:Y:S02]  /*5a60*/  F2FP.F16.F32.PACK_AB R12, R58, R55 ;  /* 0x000000373a0c723e */ /* 0x010fe400000000ff */
[C---:B------:R-:W-:Y:S05]  /*5a70*/  HMMA.16816.F32 R128, R116.reuse, R68, RZ ;  /* 0x000000447480723c */ /* 0x040fea00000018ff */
[----:B------:R-:W-:Y:S01]  /*5a80*/  MUFU.EX2 R56, R56 ;  /* 0x0000003800387308 */ /* 0x000fe20000000800 */
[C---:B--2---:R-:W-:Y:S06]  /*5a90*/  HMMA.16816.F32 R80, R116.reuse, R84, RZ ;  /* 0x000000547450723c */ /* 0x044fec00000018ff */
[----:B------:R-:W-:Y:S01]  /*5aa0*/  HMMA.16816.F32 R68, R116, R70, RZ ;  /* 0x000000467444723c */ /* 0x000fe200000018ff */
[----:B------:R-:W2:Y:S01]  /*5ab0*/  MUFU.EX2 R53, R53 ;  /* 0x0000003500357308 */ /* 0x000ea20000000800 */
[----:B-1----:R-:W-:-:S04]  /*5ac0*/  F2FP.F16.F32.PACK_AB R14, R51, R54 ;  /* 0x00000036330e723e */ /* 0x002fc800000000ff */
[C---:B------:R-:W-:Y:S03]  /*5ad0*/  HMMA.16816.F32 R84, R116.reuse, R86, RZ ;  /* 0x000000567454723c */ /* 0x040fe600000018ff */
[----:B------:R-:W-:Y:S03]  /*5ae0*/  MUFU.EX2 R52, R52 ;  /* 0x0000003400347308 */ /* 0x000fe60000000800 */
[C---:B------:R-:W-:Y:S05]  /*5af0*/  HMMA.16816.F32 R96, R116.reuse, R100, RZ ;  /* 0x000000647460723c */ /* 0x040fea00000018ff */
[----:B------:R-:W1:Y:S01]  /*5b00*/  MUFU.EX2 R49, R49 ;  /* 0x0000003100317308 */ /* 0x000e620000000800 */
[----:B--2---:R-:W-:Y:S01]  /*5b10*/  F2FP.F16.F32.PACK_AB R13, R53, R56 ;  /* 0x00000038350d723e */ /* 0x004fe200000000ff */
[----:B------:R-:W-:Y:S01]  /*5b20*/  HMMA.16816.F32 R104, R116, R124, RZ ;  /* 0x0000007c7468723c */ /* 0x000fe200000018ff */
[----:B------:R-:W-:-:S04]  /*5b30*/  FADD.FTZ R56, R56, R57 ;  /* 0x0000003938387221 */ /* 0x000fc80000010000 */
[----:B------:R-:W-:Y:S01]  /*5b40*/  FADD.FTZ R53, R53, R56 ;  /* 0x0000003835357221 */ /* 0x000fe20000010000 */
[C---:B------:R-:W-:Y:S01]  /*5b50*/  HMMA.16816.F32 R100, R116.reuse, R102, RZ ;  /* 0x000000667464723c */ /* 0x040fe200000018ff */
[----:B------:R-:W-:Y:S05]  /*5b60*/  MUFU.EX2 R50, R50 ;  /* 0x0000003200327308 */ /* 0x000fea0000000800 */
[----:B------:R-:W-:Y:S01]  /*5b70*/  HMMA.16816.F32 R124, R116, R126, RZ ;  /* 0x0000007e747c723c */ /* 0x000fe200000018ff */
[----:B-1----:R-:W-:Y:S02]  /*5b80*/  F2FP.F16.F32.PACK_AB R15, R49, R52 ;  /* 0x00000034310f723e */ /* 0x002fe400000000ff */
[----:B------:R-:W1:Y:S01]  /*5b90*/  MUFU.EX2 R47, R47 ;  /* 0x0000002f002f7308 */ /* 0x000e620000000800 */
[----:B------:R-:W-:-:S02]  /*5ba0*/  FADD.FTZ R52, R52, R53 ;  /* 0x0000003534347221 */ /* 0x000fc40000010000 */
[----:B------:R-:W-:Y:S02]  /*5bb0*/  HMMA.16816.F32 R88, R116, R92, RZ ;  /* 0x0000005c7458723c */ /* 0x000fe400000018ff */
[----:B------:R-:W-:-:S04]  /*5bc0*/  FADD.FTZ R49, R49, R52 ;  /* 0x0000003431317221 */ /* 0x000fc80000010000 */
[C---:B---3--:R-:W-:Y:S01]  /*5bd0*/  HMMA.16816.F32 R72, R12.reuse, R8, R72 ;  /* 0x000000080c48723c */ /* 0x048fe20000001848 */
        /* <DEDUP_REMOVED lines=8> */
[C---:B-----5:R-:W-:Y:S01]  /*5c60*/  HMMA.16816.F32 R80, R12.reuse, R16, R80 ;  /* 0x000000100c50723c */ /* 0x060fe20000001850 */
        /* <DEDUP_REMOVED lines=35> */
[----:B-1----:R-:W-:Y:S01]  /*5ea0*/  F2FP.F16.F32.PACK_AB R24, R47, R50 ;  /* 0x000000322f18723e */ /* 0x002fe200000000ff */
[----:B------:R-:W1:Y:S01]  /*5eb0*/  MUFU.EX2 R166, R166 ;  /* 0x000000a600a67308 */ /* 0x000e620000000800 */
        /* <DEDUP_REMOVED lines=16> */
[----:B------:R-:W5:Y:S04]  /*5fc0*/  MUFU.EX2 R172, R172 ;  /* 0x000000ac00ac7308 */ /* 0x000f680000000800 */
[C---:B------:R-:W-:Y:S04]  /*5fd0*/  HMMA.16816.F32 R128, R24.reuse, R20, R128 ;  /* 0x000000141880723c */ /* 0x040fe80000001880 */
[----:B------:R-:W-:Y:S02]  /*5fe0*/  MUFU.EX2 R143, R143 ;  /* 0x0000008f008f7308 */ /* 0x000fe40000000800 */
[C---:B------:R-:W-:Y:S01]  /*5ff0*/  HMMA.16816.F32 R68, R24.reuse, R22, R68 ;  /* 0x000000161844723c */ /* 0x040fe20000001844 */
[----:B------:R-:W1:Y:S05]  /*6000*/  LDSM.16.MT88.4 R20, [R220+0xd800] ;  /* 0x00d80000dc14783b */ /* 0x000e6a0000004200 */
        /* <DEDUP_REMOVED lines=59> */
[C---:B-----5:R-:W-:Y:S01]  /*63c0*/  HMMA.16816.F32 R108, R8.reuse, R12, R108 ;  /* 0x0000000c086c723c */ /* 0x060fe2000000186c */
[----:B------:R-:W-:Y:S01]  /*63d0*/  F2FP.F16.F32.PACK_AB R22, R170, R139 ;  /* 0x0000008baa16723e */ /* 0x000fe200000000ff */
[----:B------:R-:W1:Y:S01]  /*63e0*/  MUFU.EX2 R159, R159 ;  /* 0x0000009f009f7308 */ /* 0x000e620000000800 */
        /* <DEDUP_REMOVED lines=12> */
[C---:B----4-:R-:W-:Y:S04]  /*64b0*/  HMMA.16816.F32 R128, R20.reuse, R4, R128 ;  /* 0x000000041480723c */ /* 0x050fe80000001880 */
[----:B------:R-:W-:Y:S02]  /*64c0*/  MUFU.EX2 R240, R240 ;  /* 0x000000f000f07308 */ /* 0x000fe40000000800 */
[C---:B------:R-:W-:Y:S01]  /*64d0*/  HMMA.16816.F32 R68, R20.reuse, R6, R68 ;  /* 0x000000061444723c */ /* 0x040fe20000001844 */
[----:B------:R-:W4:Y:S05]  /*64e0*/  LDSM.16.MT88.4 R4, [R217+0x12000] ;  /* 0x01200000d904783b */ /* 0x000f2a0000004200 */
        /* <DEDUP_REMOVED lines=70> */
[--C-:B------:R-:W-:Y:S01]  /*6950*/  FFMA.FTZ R35, R138, UR6, -R65.reuse ;  /* 0x000000068a237c23 */ /* 0x100fe20008010841 */
[----:B------:R-:W-:Y:S01]  /*6960*/  FFMA.FTZ R67, R134, UR6, -R65 ;  /* 0x0000000686437c23 */ /* 0x000fe20008010841 */
[----:B------:R-:W-:Y:S02]  /*6970*/  MUFU.EX2 R32, R32 ;  /* 0x0000002000207308 */ /* 0x000fe40000000800 */
[C---:B------:R-:W-:Y:S01]  /*6980*/  HMMA.16816.F32 R124, R24.reuse, R10, R124 ;  /* 0x0000000a187c723c */ /* 0x040fe2000000187c */
[----:B------:R-:W1:Y:S05]  /*6990*/  LDSM.16.MT88.4 R8, [R218+0xf800] ;  /* 0x00f80000da08783b */ /* 0x000e6a0000004200 */
        /* <DEDUP_REMOVED lines=8> */
[----:B----4-:R-:W-:-:S04]  /*6a20*/  F2FP.F16.F32.PACK_AB R4, R33, R32 ;  /* 0x000000202104723e */ /* 0x010fc800000000ff */
[----:B------:R-:W4:Y:S01]  /*6a30*/  MUFU.EX2 R67, R67 ;  /* 0x0000004300437308 */ /* 0x000f220000000800 */
[----:B------:R-:W-:Y:S01]  /*6a40*/  HMMA.16816.F32 R128, R24, R20, R128 ;  /* 0x000000141880723c */ /* 0x000fe20000001880 */
[----:B--2---:R-:W-:-:S05]  /*6a50*/  F2FP.F16.F32.PACK_AB R6, R239, R34 ;  /* 0x00000022ef06723e */ /* 0x004fca00000000ff */
[----:B------:R-:W-:Y:S01]  /*6a60*/  HMMA.16816.F32 R68, R24, R22, R68 ;  /* 0x000000161844723c */ /* 0x000fe20000001844 */
[----:B------:R-:W-:Y:S01]  /*6a70*/  LDSM.16.MT88.4 R20, [R217+0xf800] ;  /* 0x00f80000d914783b */ /* 0x000fe20000004200 */
[----:B---3--:R-:W-:Y:S01]  /*6a80*/  F2FP.F16.F32.PACK_AB R5, R136, R35 ;  /* 0x000000238805723e */ /* 0x008fe200000000ff */
[----:B------:R-:W-:-:S03]  /*6a90*/  FADD.FTZ R35, R35, R154 ;  /* 0x0000009a23237221 */ /* 0x000fc60000010000 */
[----:B------:R-:W-:Y:S01]  /*6aa0*/  HMMA.16816.F32 R88, R24, R16, R88 ;  /* 0x000000101858723c */ /* 0x000fe20000001858 */
[----:B------:R-:W-:Y:S01]  /*6ab0*/  FADD.FTZ R136, R136, R35 ;  /* 0x0000002388887221 */ /* 0x000fe20000010000 */
[----:B----4-:R-:W-:-:S03]  /*6ac0*/  F2FP.F16.F32.PACK_AB R7, R240, R67 ;  /* 0x00000043f007723e */ /* 0x010fc600000000ff */
[----:B------:R-:W-:Y:S01]  /*6ad0*/  FADD.FTZ R67, R67, R136 ;  /* 0x0000008843437221 */ /* 0x000fe20000010000 */
[----:B------:R-:W-:Y:S01]  /*6ae0*/  HMMA.16816.F32 R92, R24, R18, R92 ;  /* 0x00000012185c723c */ /* 0x000fe2000000185c */
[----:B------:R-:W2:Y:S02]  /*6af0*/  LDSM.16.MT88.4 R16, [R216+0xf800] ;  /* 0x00f80000d810783b */ /* 0x000ea40000004200 */
[----:B------:R-:W-:-:S03]  /*6b00*/  FADD.FTZ R240, R240, R67 ;  /* 0x00000043f0f07221 */ /* 0x000fc60000010000 */
        /* <DEDUP_REMOVED lines=9> */
[----:B------:R-:W3:Y:S03]  /*6ba0*/  LDSM.16.MT88.4 R8, [R218+0x13800] ;  /* 0x01380000da08783b */ /* 0x000ee60000004200 */
[----:B------:R-:W-:Y:S01]  /*6bb0*/  FADD.FTZ R50, R50, R51 ;  /* 0x0000003332327221 */ /* 0x000fe20000010000 */
[----:B------:R-:W-:Y:S03]  /*6bc0*/  HMMA.16816.F32 R112, R24, R28, R112 ;  /* 0x0000001c1870723c */ /* 0x000fe60000001870 */
[----:B------:R-:W-:-:S03]  /*6bd0*/  FADD.FTZ R47, R47, R50 ;  /* 0x000000322f2f7221 */ /* 0x000fc60000010000 */
[----:B------:R-:W-:Y:S01]  /*6be0*/  HMMA.16816.F32 R116, R24, R30, R116 ;  /* 0x0000001e1874723c */ /* 0x000fe20000001874 */
[----:B------:R-:W-:-:S04]  /*6bf0*/  FADD.FTZ R46, R46, R47 ;  /* 0x0000002f2e2e7221 */ /* 0x000fc80000010000 */
        /* <DEDUP_REMOVED lines=18> */
[----:B---3--:R-:W-:Y:S03]  /*6d20*/  HMMA.16816.F32 R104, R4, R8, R104 ;  /* 0x000000080468723c */ /* 0x008fe60000001868 */
[----:B------:R-:W-:-:S03]  /*6d30*/  FADD.FTZ R196, R196, R145 ;  /* 0x00000091c4c47221 */ /* 0x000fc60000010000 */
        /* <DEDUP_REMOVED lines=32> */
[----:B------:R-:W-:Y:S02]  /*6f40*/  ISETP.GE.AND P3, PT, R13, RZ, PT ;  /* 0x000000ff0d00720c */ /* 0x000fe40003f66270 */
[----:B------:R-:W-:Y:S01]  /*6f50*/  LOP3.LUT R5, RZ, R4, RZ, 0x33, !PT ;  /* 0x00000004ff057212 */ /* 0x000fe200078e33ff */
        /* <DEDUP_REMOVED lines=39> */
[----:B--2---:R-:W-:-:S04]  /*71d0*/  IMAD.IADD R6, R6, 0x1, -R7 ;  /* 0x0000000106067824 */ /* 0x004fc800078e0a07 */
[----:B------:R-:W-:Y:S01]  /*71e0*/  IMAD.WIDE.U32 R4, R6, UR4, R8 ;  /* 0x0000000406047c25 */ /* 0x000fe2000f8e0008 */
[----:B------:R-:W-:-:S05]  /*71f0*/  SHF.R.S32.HI R3, RZ, 0x1f, R6 ;  /* 0x0000001fff037819 */ /* 0x000fca0000011406 */
[----:B------:R-:W-:-:S04]  /*7200*/  IMAD R3, R3, UR4, RZ ;  /* 0x0000000403037c24 */ /* 0x000fc8000f8e02ff */
[----:B------:R-:W-:-:S04]  /*7210*/  IMAD R3, R6, UR5, R3 ;  /* 0x0000000506037c24 */ /* 0x000fc8000f8e0203 */
[----:B------:R-:W-:Y:S01]  /*7220*/  IMAD.IADD R3, R5, 0x1, R3 ;  /* 0x0000000105037824 */ /* 0x000fe200078e0203 */
[----:B------:R-:W-:Y:S06]  /*7230*/  BRA `(.L_x_2394) ;  /* 0x0000000000087947 */ /* 0x000fec0003800000 */
.L_x_2393:
[----:B------:R-:W-:-:S04]  /*7240*/  LEA R4, -R188, RZ, 0x7 ;  /* 0x000000ffbc047211 */ /* 0x000fc800078e39ff */
[----:B------:R-:W-:-:S07]  /*7250*/  SHF.R.S32.HI R3, RZ, 0x1f, R4 ;  /* 0x0000001fff037819 */ /* 0x000fce0000011404 */
.L_x_2394:
[----:B------:R-:W-:Y:S01]  /*7260*/  LEA R228, P2, R4, R228, 0x1 ;  /* 0x000000e404e47211 */ /* 0x000fe200078408ff */
[----:B------:R-:W-:Y:S01]  /*7270*/  IMAD.SHL.U32 R5, R188, 0x20, RZ ;  /* 0x00000020bc057824 */ /* 0x000fe200078e00ff */
[C---:B------:R-:W-:Y:S02]  /*7280*/  IADD3 R38, P1, R4.reuse, R38, RZ ;  /* 0x0000002604267210 */ /* 0x040fe40007f3e0ff */
[----:B------:R-:W-:Y:S02]  /*7290*/  LEA.HI.X R229, R4, R229, R3, 0x1, P2 ;  /* 0x000000e504e57211 */ /* 0x000fe400010f0c03 */
[----:B------:R-:W-:Y:S01]  /*72a0*/  IADD3 R6, P2, R5, R228, RZ ;  /* 0x000000e405067210 */ /* 0x000fe20007f5e0ff */
[----:B------:R-:W-:Y:S01]  /*72b0*/  IMAD.X R3, R3, 0x1, R36, P1 ;  /* 0x0000000103037824 */ /* 0x000fe200008e0624 */
[----:B------:R-:W-:Y:S01]  /*72c0*/  SHF.L.U64.HI R4, R188, 0x5, R189 ;  /* 0x00000005bc047819 */ /* 0x000fe200000102bd */
[----:B------:R-:W-:Y:S01]  /*72d0*/  @!PT LDS RZ, [RZ] ;  /* 0x00000000fffff984 */ /* 0x000fe20000000800 */
[----:B------:R-:W-:Y:S01]  /*72e0*/  @!PT LDS RZ, [RZ] ;  /* 0x00000000fffff984 */ /* 0x000fe20000000800 */
[----:B------:R-:W-:Y:S01]  /*72f0*/  @!PT LDS RZ, [RZ] ;  /* 0x00000000fffff984 */ /* 0x000fe20000000800 */
[----:B------:R-:W-:Y:S01]  /*7300*/  LDGSTS.E.BYPASS.LTC128B.128 [R233+0xc000], desc[UR10][R228.64] ;  /* 0x0c000000e4e97fae */ /* 0x000fe2000b901d4a */
[----:B------:R-:W-:-:S02]  /*7310*/  IADD3 R8, P1, R6, R5, RZ ;  /* 0x0000000506087210 */ /* 0x000fc40007f3e0ff */
[----:B------:R-:W-:Y:S01]  /*7320*/  LEA R10, P3, R38, UR8, 0x1 ;  /* 0x00000008260a7c11 */ /* 0x000fe2000f8608ff */
[----:B------:R-:W-:Y:S01]  /*7330*/  IMAD.X R7, R4, 0x1, R229, P2 ;  /* 0x0000000104077824 */ /* 0x000fe200010e06e5 */
[-C--:B------:R-:W-:Y:S02]  /*7340*/  IADD3 R14, P2, R8, R5.reuse, RZ ;  /* 0x00000005080e7210 */ /* 0x080fe40007f5e0ff */
[----:B------:R-:W-:Y:S01]  /*7350*/  LEA.HI.X R11, R38, UR9, R3, 0x1, P3 ;  /* 0x00000009260b7c11 */ /* 0x000fe200098f0c03 */
[--C-:B------:R-:W-:Y:S01]  /*7360*/  IMAD.X R9, R7, 0x1, R4.reuse, P1 ;  /* 0x0000000107097824 */ /* 0x100fe200008e0604 */
[-C--:B------:R-:W-:Y:S01]  /*7370*/  IADD3 R12, P1, R14, R5.reuse, RZ ;  /* 0x000000050e0c7210 */ /* 0x080fe20007f3e0ff */
[----:B------:R-:W1:Y:S02]  /*7380*/  S2R R3, SR_TID.X ;  /* 0x0000000000037919 */ /* 0x000e640000002100 */
[--C-:B------:R-:W-:Y:S01]  /*7390*/  IMAD.X R15, R9, 0x1, R4.reuse, P2 ;  /* 0x00000001090f7824 */ /* 0x100fe200010e0604 */
[-C--:B------:R-:W-:Y:S01]  /*73a0*/  IADD3 R16, P2, R12, R5.reuse, RZ ;  /* 0x000000050c107210 */ /* 0x080fe20007f5e0ff */
[----:B------:R-:W-:Y:S02]  /*73b0*/  LDGSTS.E.BYPASS.LTC128B.128 [R233+0x10000], desc[UR10][R10.64+0x80] ;  /* 0x100000800ae97fae */ /* 0x000fe4000b901d4a */
[--C-:B------:R-:W-:Y:S01]  /*73c0*/  IMAD.X R13, R15, 0x1, R4.reuse, P1 ;  /* 0x000000010f0d7824 */ /* 0x100fe200008e0604 */
[-C--:B------:R-:W-:Y:S01]  /*73d0*/  IADD3 R18, P1, R16, R5.reuse, RZ ;  /* 0x0000000510127210 */ /* 0x080fe20007f3e0ff */
[----:B------:R-:W-:Y:S02]  /*73e0*/  LDGSTS.E.BYPASS.LTC128B.128 [R233+0xc800], desc[UR10][R6.64] ;  /* 0x0c80000006e97fae */ /* 0x000fe4000b901d4a */
[--C-:B------:R-:W-:Y:S01]  /*73f0*/  IMAD.X R17, R13, 0x1, R4.reuse, P2 ;  /* 0x000000010d117824 */ /* 0x100fe200010e0604 */
[----:B------:R-:W-:Y:S01]  /*7400*/  IADD3 R24, P2, R18, R5, RZ ;  /* 0x0000000512187210 */ /* 0x000fe20007f5e0ff */
[----:B------:R-:W-:Y:S02]  /*7410*/  LDGSTS.E.BYPASS.LTC128B.128 [R233+0x10800], desc[UR10][R6.64+0x80] ;  /* 0x1080008006e97fae */ /* 0x000fe4000b901d4a */
[--C-:B------:R-:W-:Y:S01]  /*7420*/  IMAD.X R19, R17, 0x1, R4.reuse, P1 ;  /* 0x0000000111137824 */ /* 0x100fe200008e0604 */
[----:B------:R-:W-:Y:S01]  /*7430*/  ISETP.GE.AND P1, PT, R194, 0x3, PT ;  /* 0x00000003c200780c */ /* 0x000fe20003f26270 */
[----:B------:R-:W-:Y:S02]  /*7440*/  LDGSTS.E.BYPASS.LTC128B.128 [R233+0xd000], desc[UR10][R8.64] ;  /* 0x0d00000008e97fae */ /* 0x000fe4000b901d4a */
[----:B------:R-:W-:-:S02]  /*7450*/  IMAD.X R25, R19, 0x1, R4, P2 ;  /* 0x0000000113197824 */ /* 0x000fc400010e0604 */
[----:B------:R-:W-:Y:S04]  /*7460*/  LDGSTS.E.BYPASS.LTC128B.128 [R233+0x11000], desc[UR10][R8.64+0x80] ;  /* 0x1100008008e97fae */ /* 0x000fe8000b901d4a */
[----:B------:R-:W-:Y:S04]  /*7470*/  LDGSTS.E.BYPASS.LTC128B.128 [R233+0xd800], desc[UR10][R14.64] ;  /* 0x0d8000000ee97fae */ /* 0x000fe8000b901d4a */
[----:B------:R-:W-:Y:S04]  /*7480*/  LDGSTS.E.BYPASS.LTC128B.128 [R233+0x11800], desc[UR10][R14.64+0x80] ;  /* 0x118000800ee97fae */ /* 0x000fe8000b901d4a */
[----:B------:R-:W-:Y:S01]  /*7490*/  LDGSTS.E.BYPASS.LTC128B.128 [R233+0xe000], desc[UR10][R12.64] ;  /* 0x0e0000000ce97fae */ /* 0x000fe2000b901d4a */
[----:B-1----:R-:W-:-:S03]  /*74a0*/  IMAD.SHL.U32 R3, R3, 0x2, RZ ;  /* 0x0000000203037824 */ /* 0x002fc600078e00ff */
[----:B------:R1:W-:Y:S04]  /*74b0*/  LDGSTS.E.BYPASS.LTC128B.128 [R233+0x12000], desc[UR10][R12.64+0x80] ;  /* 0x120000800ce97fae */ /* 0x0003e8000b901d4a */
[----:B------:R-:W-:Y:S04]  /*74c0*/  LDGSTS.E.BYPASS.LTC128B.128 [R233+0xe800], desc[UR10][R16.64] ;  /* 0x0e80000010e97fae */ /* 0x000fe8000b901d4a */
[----:B------:R-:W-:Y:S04]  /*74d0*/  LDGSTS.E.BYPASS.LTC128B.128 [R233+0x12800], desc[UR10][R16.64+0x80] ;  /* 0x1280008010e97fae */ /* 0x000fe8000b901d4a */
[----:B------:R-:W-:Y:S04]  /*74e0*/  LDGSTS.E.BYPASS.LTC128B.128 [R233+0xf000], desc[UR10][R18.64] ;  /* 0x0f00000012e97fae */ /* 0x000fe8000b901d4a */
[----:B------:R-:W-:Y:S04]  /*74f0*/  LDGSTS.E.BYPASS.LTC128B.128 [R233+0x13000], desc[UR10][R18.64+0x80] ;  /* 0x1300008012e97fae */ /* 0x000fe8000b901d4a */
[----:B------:R-:W-:Y:S04]  /*7500*/  LDGSTS.E.BYPASS.LTC128B.128 [R233+0xf800], desc[UR10][R24.64] ;  /* 0x0f80000018e97fae */ /* 0x000fe8000b901d4a */
[----:B------:R2:W-:Y:S04]  /*7510*/  LDGSTS.E.BYPASS.LTC128B.128 [R233+0x13800], desc[UR10][R24.64+0x80] ;  /* 0x1380008018e97fae */ /* 0x0005e8000b901d4a */
[----:B------:R-:W-:Y:S04]  /*7520*/  LDSM.16.M88.4 R152, [R226] ;  /* 0x00000000e298783b */ /* 0x000fe80000000200 */
[----:B------:R-:W3:Y:S04]  /*7530*/  LDSM.16.M88.4 R44, [R225+0x4000] ;  /* 0x00400000e12c783b */ /* 0x000ee80000000200 */
[----:B------:R-:W4:Y:S04]  /*7540*/  LDSM.16.M88.4 R36, [R225+0x4800] ;  /* 0x00480000e124783b */ /* 0x000f280000000200 */
[----:B------:R-:W2:Y:S04]  /*7550*/  LDSM.16.M88.4 R20, [R225+0x5800] ;  /* 0x00580000e114783b */ /* 0x000ea80000000200 */
[----:B------:R-:W5:Y:S04]  /*7560*/  LDSM.16.M88.4 R28, [R225+0x5000] ;  /* 0x00500000e11c783b */ /* 0x000f680000000200 */
[----:B-1----:R-:W1:Y:S04]  /*7570*/  LDSM.16.M88.4 R12, [R225+0x6000] ;  /* 0x00600000e10c783b */ /* 0x002e680000000200 */
[----:B------:R-:W1:Y:S04]  /*7580*/  LDSM.16.M88.4 R4, [R225+0x6800] ;  /* 0x00680000e104783b */ /* 0x000e680000000200 */
[----:B------:R-:W1:Y:S04]  /*7590*/  LDSM.16.M88.4 R160, [R225+0x7000] ;  /* 0x00700000e1a0783b */ /* 0x000e680000000200 */
[----:B------:R-:W1:Y:S04]  /*75a0*/  LDSM.16.M88.4 R132, [R225+0x7800] ;  /* 0x00780000e184783b */ /* 0x000e680000000200 */
[----:B------:R-:W-:Y:S04]  /*75b0*/  LDSM.16.M88.4 R60, [R224] ;  /* 0x00000000e03c783b */ /* 0x000fe80000000200 */
[----:B------:R-:W1:Y:S04]  /*75c0*/  LDSM.16.M88.4 R64, [R223] ;  /* 0x00000000df40783b */ /* 0x000e680000000200 */
[----:B------:R-:W1:Y:S01]  /*75d0*/  LDSM.16.M88.4 R136, [R215] ;  /* 0x00000000d788783b */ /* 0x000e620000000200 */
[C---:B---3--:R-:W-:Y:S03]  /*75e0*/  HMMA.16816.F32 R48, R152.reuse, R44, RZ ;  /* 0x0000002c9830723c */ /* 0x048fe600000018ff */
[----:B------:R-:W3:Y:S03]  /*75f0*/  LDSM.16.M88.4 R52, [R213] ;  /* 0x00000000d534783b */ /* 0x000ee60000000200 */
[C---:B----4-:R-:W-:Y:S01]  /*7600*/  HMMA.16816.F32 R40, R152.reuse, R36, RZ ;  /* 0x000000249828723c */ /* 0x050fe200000018ff */
[----:B------:R-:W4:Y:S04]  /*7610*/  LDSM.16.M88.4 R56, [R214] ;  /* 0x00000000d638783b */ /* 0x000f280000000200 */
[----:B------:R-:W-:Y:S01]  /*7620*/  LDSM.16.M88.4 R144, [R211] ;  /* 0x00000000d390783b */ /* 0x000fe20000000200 */
[C---:B--2---:R-:W-:Y:S03]  /*7630*/  HMMA.16816.F32 R24, R152.reuse, R20, RZ ;  /* 0x000000149818723c */ /* 0x044fe600000018ff */
[----:B------:R-:W-:Y:S03]  /*7640*/  LDSM.16.M88.4 R140, [R209] ;  /* 0x00000000d18c783b */ /* 0x000fe60000000200 */
[C---:B------:R-:W-:Y:S01]  /*7650*/  HMMA.16816.F32 R44, R152.reuse, R46, RZ ;  /* 0x0000002e982c723c */ /* 0x040fe200000018ff */
[----:B------:R-:W-:Y:S04]  /*7660*/  LDSM.16.M88.4 R176, [R221] ;  /* 0x00000000ddb0783b */ /* 0x000fe80000000200 */
[----:B------:R-:W-:Y:S01]  /*7670*/  LDSM.16.M88.4 R180, [R208+0x2800] ;  /* 0x00280000d0b4783b */ /* 0x000fe20000000200 */
[C---:B------:R-:W-:Y:S03]  /*7680*/  HMMA.16816.F32 R36, R152.reuse, R38, RZ ;  /* 0x000000269824723c */ /* 0x040fe600000018ff */
[----:B------:R-:W-:Y:S03]  /*7690*/  LDSM.16.M88.4 R168, [R208+0x3800] ;  /* 0x00380000d0a8783b */ /* 0x000fe60000000200 */
[C---:B------:R-:W-:Y:S01]  /*76a0*/  HMMA.16816.F32 R20, R152.reuse, R22, RZ ;  /* 0x000000169814723c */ /* 0x040fe200000018ff */
[----:B------:R-:W-:Y:S04]  /*76b0*/  LDSM.16.M88.4 R172, [R208+0x3000] ;  /* 0x00300000d0ac783b */ /* 0x000fe80000000200 */
[----:B------:R-:W-:Y:S01]  /*76c0*/  LDSM.16.M88.4 R148, [R226+0x2000] ;  /* 0x00200000e294783b */ /* 0x000fe20000000200 */
[C---:B-----5:R-:W-:Y:S03]  /*76d0*/  HMMA.16816.F32 R32, R152.reuse, R28, RZ ;  /* 0x0000001c9820723c */ /* 0x060fe600000018ff */
[----:B------:R-:W0:Y:S03]  /*76e0*/  LDGDEPBAR ;  /* 0x00000000000079af */ /* 0x000e260000000000 */
[C---:B------:R-:W-:Y:S06]  /*76f0*/  HMMA.16816.F32 R28, R152.reuse, R30, RZ ;  /* 0x0000001e981c723c */ /* 0x040fec00000018ff */
[C---:B-1----:R-:W-:Y:S06]  /*7700*/  HMMA.16816.F32 R16, R152.reuse, R12, RZ ;  /* 0x0000000c9810723c */ /* 0x042fec00000018ff */
        /* <DEDUP_REMOVED lines=8> */
[C---:B------:R-:W-:Y:S06]  /*7790*/  HMMA.16816.F32 R48, R60.reuse, R64, R48 ;  /* 0x000000403c30723c */ /* 0x040fec0000001830 */
[C---:B------:R-:W-:Y:S01]  /*77a0*/  HMMA.16816.F32 R44, R60.reuse, R66, R44 ;  /* 0x000000423c2c723c */ /* 0x040fe2000000182c */
[----:B------:R-:W2:Y:S05]  /*77b0*/  LDSM.16.M88.4 R64, [R210] ;  /* 0x00000000d240783b */ /* 0x000eaa0000000200 */
[C---:B------:R-:W-:Y:S06]  /*77c0*/  HMMA.16816.F32 R40, R60.reuse, R136, R40 ;  /* 0x000000883c28723c */ /* 0x040fec0000001828 */
[C---:B------:R-:W-:Y:S01]  /*77d0*/  HMMA.16816.F32 R36, R60.reuse, R138, R36 ;  /* 0x0000008a3c24723c */ /* 0x040fe20000001824 */
[----:B------:R-:W-:Y:S05]  /*77e0*/  LDSM.16.M88.4 R136, [R222] ;  /* 0x00000000de88783b */ /* 0x000fea0000000200 */
        /* <DEDUP_REMOVED lines=14> */
[----:B------:R-:W-:Y:S05]  /*78d0*/  LDSM.16.M88.4 R64, [R219+0x5800] ;  /* 0x00580000db40783b */ /* 0x000fea0000000200 */
        /* <DEDUP_REMOVED lines=44> */
[C---:B------:R-:W-:Y:S06]  /*7ba0*/  HMMA.16816.F32 R8, R176.reuse, R180, R8 ;  /* 0x000000b4b008723c */ /* 0x040fec0000001808 */
[C---:B------:R-:W-:Y:S06]  /*7bb0*/  HMMA.16816.F32 R4, R176.reuse, R182, R4 ;  /* 0x000000b6b004723c */ /* 0x040fec0000001804 */
[C---:B------:R-:W-:Y:S06]  /*7bc0*/  HMMA.16816.F32 R156, R176.reuse, R168, R156 ;  /* 0x000000a8b09c723c */ /* 0x040fec000000189c */
[C---:B------:R-:W-:Y:S01]  /*7bd0*/  HMMA.16816.F32 R152, R176.reuse, R170, R152 ;  /* 0x000000aab098723c */ /* 0x040fe20000001898 */
[----:B------:R-:W-:Y:S05]  /*7be0*/  LDSM.16.M88.4 R168, [R224+0x2000] ;  /* 0x00200000e0a8783b */ /* 0x000fea0000000200 */
[C---:B------:R-:W-:Y:S06]  /*7bf0*/  HMMA.16816.F32 R164, R176.reuse, R172, R164 ;  /* 0x000000acb0a4723c */ /* 0x040fec00000018a4 */
[----:B------:R-:W-:Y:S01]  /*7c00*/  HMMA.16816.F32 R160, R176, R174, R160 ;  /* 0x000000aeb0a0723c */ /* 0x000fe200000018a0 */
[----:B------:R-:W-:Y:S05]  /*7c10*/  LDSM.16.M88.4 R172, [R206] ;  /* 0x00000000ceac783b */ /* 0x000fea0000000200 */
        /* <DEDUP_REMOVED lines=8> */
[----:B------:R-:W2:Y:S05]  /*7ca0*/  LDSM.16.M88.4 R52, [R202] ;  /* 0x00000000ca34783b */ /* 0x000eaa0000000200 */
[C---:B---3--:R-:W-:Y:S06]  /*7cb0*/  HMMA.16816.F32 R164, R148.reuse, R56, R164 ;  /* 0x0000003894a4723c */ /* 0x048fec00000018a4 */
[C---:B------:R-:W-:Y:S01]  /*7cc0*/  HMMA.16816.F32 R160, R148.reuse, R58, R160 ;  /* 0x0000003a94a0723c */ /* 0x040fe200000018a0 */
[----:B------:R-:W3:Y:S05]  /*7cd0*/  LDSM.16.M88.4 R56, [R204] ;  /* 0x00000000cc38783b */ /* 0x000eea0000000200 */
[C---:B------:R-:W-:Y:S06]  /*7ce0*/  HMMA.16816.F32 R32, R148.reuse, R136, R32 ;  /* 0x000000889420723c */ /* 0x040fec0000001820 */
[C---:B------:R-:W-:Y:S01]  /*7cf0*/  HMMA.16816.F32 R28, R148.reuse, R138, R28 ;  /* 0x0000008a941c723c */ /* 0x040fe2000000181c */
[----:B------:R-:W-:Y:S05]  /*7d00*/  LDSM.16.M88.4 R136, [R222+0x2000] ;  /* 0x00200000de88783b */ /* 0x000fea0000000200 */
[C---:B-----5:R-:W-:Y:S06]  /*7d10*/  HMMA.16816.F32 R24, R148.reuse, R132, R24 ;  /* 0x000000849418723c */ /* 0x060fec0000001818 */
[C---:B------:R-:W-:Y:S01]  /*7d20*/  HMMA.16816.F32 R20, R148.reuse, R134, R20 ;  /* 0x000000869414723c */ /* 0x040fe20000001814 */
[----:B------:R-:W5:Y:S05]  /*7d30*/  LDSM.16.M88.4 R132, [R219+0x8000] ;  /* 0x00800000db84783b */ /* 0x000f6a0000000200 */
[C---:B----4-:R-:W-:Y:S06]  /*7d40*/  HMMA.16816.F32 R16, R148.reuse, R64, R16 ;  /* 0x000000409410723c */ /* 0x050fec0000001810 */
[C---:B------:R-:W-:Y:S01]  /*7d50*/  HMMA.16816.F32 R12, R148.reuse, R66, R12 ;  /* 0x00000042940c723c */ /* 0x040fe2000000180c */
[----:B------:R-:W4:Y:S05]  /*7d60*/  LDSM.16.M88.4 R64, [R201] ;  /* 0x00000000c940783b */ /* 0x000f2a0000000200 */
[C---:B------:R-:W-:Y:S06]  /*7d70*/  HMMA.16816.F32 R40, R148.reuse, R140, R40 ;  /* 0x0000008c9428723c */ /* 0x040fec0000001828 */
[----:B------:R-:W-:Y:S01]  /*7d80*/  HMMA.16816.F32 R36, R148, R142, R36 ;  /* 0x0000008e9424723c */ /* 0x000fe20000001824 */
[----:B------:R-:W4:Y:S04]  /*7d90*/  LDSM.16.M88.4 R140, [R205] ;  /* 0x00000000cd8c783b */ /* 0x000f280000000200 */
[----:B------:R-:W-:Y:S01]  /*7da0*/  LDSM.16.M88.4 R148, [R219+0x9000] ;  /* 0x00900000db94783b */ /* 0x000fe20000000200 */
[C---:B------:R-:W-:Y:S06]  /*7db0*/  HMMA.16816.F32 R48, R168.reuse, R144, R48 ;  /* 0x00000090a830723c */ /* 0x040fec0000001830 */
[C---:B------:R-:W-:Y:S06]  /*7dc0*/  HMMA.16816.F32 R44, R168.reuse, R146, R44 ;  /* 0x00000092a82c723c */ /* 0x040fec000000182c */
[C---:B-1----:R-:W-:Y:S06]  /*7dd0*/  HMMA.16816.F32 R16, R168.reuse, R60, R16 ;  /* 0x0000003ca810723c */ /* 0x042fec0000001810 */
[C---:B------:R-:W-:Y:S01]  /*7de0*/  HMMA.16816.F32 R12, R168.reuse, R62, R12 ;  /* 0x0000003ea80c723c */ /* 0x040fe2000000180c */
[----:B------:R-:W-:Y:S05]  /*7df0*/  LDSM.16.M88.4 R60, [R221+0x2000] ;  /* 0x00200000dd3c783b */ /* 0x000fea0000000200 */
[C---:B--2---:R-:W-:Y:S01]  /*7e00*/  HMMA.16816.F32 R144, R168.reuse, R52, R8 ;  /* 0x00000034a890723c */ /* 0x044fe20000001808 */
[----:B------:R-:W1:Y:S05]  /*7e10*/  LDSM.16.M88.4 R8, [R208+0x4000] ;  /* 0x00400000d008783b */ /* 0x000e6a0000000200 */
[C---:B---3--:R-:W-:Y:S06]  /*7e20*/  HMMA.16816.F32 R24, R168.reuse, R56, R24 ;  /* 0x00000038a818723c */ /* 0x048fec0000001818 */
[----:B------:R-:W-:Y:S01]  /*7e30*/  HMMA.16816.F32 R20, R168, R58, R20 ;  /* 0x0000003aa814723c */ /* 0x000fe20000001814 */
[----:B------:R-:W2:Y:S05]  /*7e40*/  LDSM.16.M88.4 R56, [R219+0x8800] ;  /* 0x00880000db38783b */ /* 0x000eaa0000000200 */
[----:B-----5:R-:W-:Y:S06]  /*7e50*/  HMMA.16816.F32 R48, R136, R132, R48 ;  /* 0x000000848830723c */ /* 0x020fec0000001830 */
[C---:B----4-:R-:W-:Y:S06]  /*7e60*/  HMMA.16816.F32 R164, R168.reuse, R64, R164 ;  /* 0x00000040a8a4723c */ /* 0x050fec00000018a4 */
[C---:B------:R-:W-:Y:S01]  /*7e70*/  HMMA.16816.F32 R160, R168.reuse, R66, R160 ;  /* 0x00000042a8a0723c */ /* 0x040fe200000018a0 */
[----:B------:R-:W3:Y:S05]  /*7e80*/  LDSM.16.M88.4 R64, [R219+0x9800] ;  /* 0x00980000db40783b */ /* 0x000eea0000000200 */
[C---:B------:R-:W-:Y:S06]  /*7e90*/  HMMA.16816.F32 R40, R168.reuse, R172, R40 ;  /* 0x000000aca828723c */ /* 0x040fec0000001828 */
[C---:B------:R-:W-:Y:S06]  /*7ea0*/  HMMA.16816.F32 R36, R168.reuse, R174, R36 ;  /* 0x000000aea824723c */ /* 0x040fec0000001824 */
[C---:B------:R-:W-:Y:S06]  /*7eb0*/  HMMA.16816.F32 R32, R168.reuse, R140, R32 ;  /* 0x0000008ca820723c */ /* 0x040fec0000001820 */
[----:B------:R-:W-:Y:S01]  /*7ec0*/  HMMA.16816.F32 R4, R168, R54, R4 ;  /* 0x00000036a804723c */ /* 0x000fe20000001804 */
[----:B------:R-:W4:Y:S05]  /*7ed0*/  LDSM.16.M88.4 R52, [R208+0x4800] ;  /* 0x00480000d034783b */ /* 0x000f2a0000000200 */
[----:B------:R-:W-:Y:S01]  /*7ee0*/  HMMA.16816.F32 R44, R136, R134, R44 ;  /* 0x00000086882c723c */ /* 0x000fe2000000182c */
[----:B------:R-:W5:Y:S05]  /*7ef0*/  LDSM.16.M88.4 R132, [R208+0x5000] ;  /* 0x00500000d084783b */ /* 0x000f6a0000000200 */
[----:B-1----:R-:W-:Y:S06]  /*7f00*/  HMMA.16816.F32 R48, R60, R8, R48 ;  /* 0x000000083c30723c */ /* 0x002fec0000001830 */
[----:B--2---:R-:W-:Y:S01]  /*7f10*/  HMMA.16816.F32 R40, R136, R56, R40 ;  /* 0x000000388828723c */ /* 0x004fe20000001828 */
[----:B------:R-:W-:-:S05]  /*7f20*/  LOP3.LUT R8, R3, 0x6, RZ, 0xc0, !PT ;  /* 0x0000000603087812 */ /* 0x000fca00078ec0ff */
[----:B------:R-:W-:Y:S01]  /*7f30*/  HMMA.16816.F32 R28, R168, R142, R28 ;  /* 0x0000008ea81c723c */ /* 0x000fe2000000181c */
[----:B------:R-:W-:Y:S01]  /*7f40*/  IMAD R3, R231, 0x80, R8 ;  /* 0x00000080e7037824 */ /* 0x000fe200078e0208 */
[----:B------:R-:W-:Y:S03]  /*7f50*/  LDSM.16.M88.4 R140, [R200] ;  /* 0x00000000c88c783b */ /* 0x000fe60000000200 */
[C---:B------:R-:W-:Y:S01]  /*7f60*/  VIADD R8, R3.reuse, 0x1 ;  /* 0x0000000103087836 */ /* 0x040fe20000000000 */
[----:B------:R-:W-:Y:S01]  /*7f70*/  HMMA.16816.F32 R36, R136, R58, R36 ;  /* 0x0000003a8824723c */ /* 0x000fe20000001824 */
[----:B------:R-:W1:Y:S01]  /*7f80*/  LDSM.16.M88.4 R56, [R219+0xa000] ;  /* 0x00a00000db38783b */ /* 0x000e620000000200 */
[----:B------:R-:W-:Y:S02]  /*7f90*/  VIADD R9, R3, 0x8 ;  /* 0x0000000803097836 */ /* 0x000fe40000000000 */
[----:B------:R-:W-:-:S02]  /*7fa0*/  ISETP.GE.AND P6, PT, R8, R193, PT ;  /* 0x000000c10800720c */ /* 0x000fc40003fc6270 */
[----:B------:R-:W-:Y:S01]  /*7fb0*/  HMMA.16816.F32 R32, R136, R148, R32 ;  /* 0x000000948820723c */ /* 0x000fe20000001820 */
[-C--:B------:R-:W-:Y:S01]  /*7fc0*/  ISETP.GE.AND P3, PT, R8, R192.reuse, PT ;  /* 0x000000c00800720c */ /* 0x080fe20003f66270 */
[----:B------:R-:W-:Y:S01]  /*7fd0*/  VIADD R8, R3, 0x9 ;  /* 0x0000000903087836 */ /* 0x000fe20000000000 */
[----:B------:R-:W-:Y:S02]  /*7fe0*/  FSEL R232, R49, -INF , !P6 ;  /* 0xff80000031e87808 */ /* 0x000fe40007000000 */
[CC--:B------:R-:W-:Y:S01]  /*7ff0*/  ISETP.GE.AND P5, PT, R9.reuse, R193.reuse, PT ;  /* 0x000000c10900720c */ /* 0x0c0fe20003fa6270 */
[----:B------:R-:W-:Y:S01]  /*8000*/  HMMA.16816.F32 R44, R60, R10, R44 ;  /* 0x0000000a3c2c723c */ /* 0x000fe2000000182c */
[-C--:B------:R-:W-:Y:S02]  /*8010*/  ISETP.GE.AND P2, PT, R9, R192.reuse, PT ;  /* 0x000000c00900720c */ /* 0x080fe40003f46270 */
[C---:B------:R-:W-:Y:S02]  /*8020*/  ISETP.GE.AND P4, PT, R8.reuse, R193, PT ;  /* 0x000000c10800720c */ /* 0x040fe40003f86270 */
[----:B------:R-:W-:Y:S01]  /*8030*/  ISETP.GE.AND P6, PT, R8, R192, PT ;  /* 0x000000c00800720c */ /* 0x000fe20003fc6270 */
[----:B---3--:R-:W-:Y:S01]  /*8040*/  HMMA.16816.F32 R24, R136, R64, R24 ;  /* 0x000000408818723c */ /* 0x008fe20000001818 */
[----:B------:R-:W-:Y:S01]  /*8050*/  LDSM.16.M88.4 R8, [R219+0xa800] ;  /* 0x00a80000db08783b */ /* 0x000fe20000000200 */
[----:B------:R-:W-:Y:S01]  /*8060*/  FSEL R49, R51, -INF , !P3 ;  /* 0xff80000033317808 */ /* 0x000fe20005800000 */
[----:B------:R-:W-:-:S03]  /*8070*/  VIADD R51, R3, 0x20 ;  /* 0x0000002003337836 */ /* 0x000fc60000000000 */
[----:B------:R-:W-:Y:S01]  /*8080*/  HMMA.16816.F32 R20, R136, R66, R20 ;  /* 0x000000428814723c */ /* 0x000fe20000001814 */
[----:B------:R-:W2:Y:S05]  /*8090*/  LDSM.16.M88.4 R64, [R208+0x5800] ;  /* 0x00580000d040783b */ /* 0x000eaa0000000200 */
[----:B----4-:R-:W-:Y:S06]  /*80a0*/  HMMA.16816.F32 R40, R60, R52, R40 ;  /* 0x000000343c28723c */ /* 0x010fec0000001828 */
[----:B------:R-:W-:Y:S01]  /*80b0*/  HMMA.16816.F32 R28, R136, R150, R28 ;  /* 0x00000096881c723c */ /* 0x000fe2000000181c */
[C---:B------:R-:W-:Y:S01]  /*80c0*/  VIADD R53, R3.reuse, 0x10 ;  /* 0x0000001003357836 */ /* 0x040fe20000000000 */
[----:B------:R-:W-:Y:S01]  /*80d0*/  FSEL R238, R44, -INF , !P5 ;  /* 0xff8000002cee7808 */ /* 0x000fe20006800000 */
[----:B------:R-:W-:Y:S01]  /*80e0*/  VIADD R52, R3, 0x11 ;  /* 0x0000001103347836 */ /* 0x000fe20000000000 */
[----:B------:R-:W-:Y:S01]  /*80f0*/  FSEL R242, R45, -INF , !P4 ;  /* 0xff8000002df27808 */ /* 0x000fe20006000000 */
[----:B------:R-:W-:Y:S01]  /*8100*/  VIADD R44, R3, 0x18 ;  /* 0x00000018032c7836 */ /* 0x000fe20000000000 */
[----:B------:R-:W-:Y:S01]  /*8110*/  HMMA.16816.F32 R36, R60, R54, R36 ;  /* 0x000000363c24723c */ /* 0x000fe20000001824 */
[----:B------:R-:W-:Y:S01]  /*8120*/  ISETP.GE.AND P3, PT, R53, R193, PT ;  /* 0x000000c13500720c */ /* 0x000fe20003f66270 */
[----:B------:R-:W-:Y:S01]  /*8130*/  VIADD R45, R3, 0x19 ;  /* 0x00000019032d7836 */ /* 0x000fe20000000000 */
[----:B------:R-:W-:-:S02]  /*8140*/  ISETP.GE.AND P5, PT, R53, R192, PT ;  /* 0x000000c03500720c */ /* 0x000fc40003fa6270 */
[----:B------:R-:W-:Y:S01]  /*8150*/  FSEL R53, R46, -INF , !P2 ;  /* 0xff8000002e357808 */ /* 0x000fe20005000000 */
[----:B-----5:R-:W-:Y:S01]  /*8160*/  HMMA.16816.F32 R32, R60, R132, R32 ;  /* 0x000000843c20723c */ /* 0x020fe20000001820 */
[CC--:B------:R-:W-:Y:S01]  /*8170*/  ISETP.GE.AND P2, PT, R52.reuse, R193.reuse, PT ;  /* 0x000000c13400720c */ /* 0x0c0fe20003f46270 */
[----:B------:R-:W-:Y:S01]  /*8180*/  VIADD R54, R3, 0x21 ;  /* 0x0000002103367836 */ /* 0x000fe20000000000 */
[----:B------:R-:W-:Y:S02]  /*8190*/  FSEL R197, R47, -INF , !P6 ;  /* 0xff8000002fc57808 */ /* 0x000fe40007000000 */
[----:B------:R-:W-:Y:S01]  /*81a0*/  ISETP.GE.AND P4, PT, R52, R192, PT ;  /* 0x000000c03400720c */ /* 0x000fe20003f86270 */
[----:B-1----:R-:W-:Y:S01]  /*81b0*/  HMMA.16816.F32 R16, R136, R56, R16 ;  /* 0x000000388810723c */ /* 0x002fe20000001810 */
[----:B------:R-:W-:Y:S02]  /*81c0*/  ISETP.GE.AND P6, PT, R44, R193, PT ;  /* 0x000000c12c00720c */ /* 0x000fe40003fc6270 */
[----:B------:R-:W-:-:S02]  /*81d0*/  FSEL R198, R40, -INF , !P3 ;  /* 0xff80000028c67808 */ /* 0x000fc40005800000 */
[----:B------:R-:W-:Y:S01]  /*81e0*/  FSEL R195, R42, -INF , !P5 ;  /* 0xff8000002ac37808 */ /* 0x000fe20006800000 */
[----:B------:R-:W-:Y:S01]  /*81f0*/  HMMA.16816.F32 R28, R60, R134, R28 ;  /* 0x000000863c1c723c */ /* 0x000fe2000000181c */
[----:B------:R-:W-:Y:S02]  /*8200*/  FSEL R194, R41, -INF , !P2 ;  /* 0xff80000029c27808 */ /* 0x000fe40005000000 */
[-C--:B------:R-:W-:Y:S02]  /*8210*/  ISETP.GE.AND P3, PT, R44, R192.reuse, PT ;  /* 0x000000c02c00720c */ /* 0x080fe40003f66270 */
[C---:B------:R-:W-:Y:S01]  /*8220*/  ISETP.GE.AND P5, PT, R45.reuse, R193, PT ;  /* 0x000000c12d00720c */ /* 0x040fe20003fa6270 */
[----:B------:R-:W-:Y:S01]  /*8230*/  HMMA.16816.F32 R12, R136, R58, R12 ;  /* 0x0000003a880c723c */ /* 0x000fe2000000180c */
[----:B------:R-:W-:Y:S02]  /*8240*/  ISETP.GE.AND P2, PT, R45, R192, PT ;  /* 0x000000c02d00720c */ /* 0x000fe40003f46270 */
[----:B------:R-:W1:Y:S01]  /*8250*/  LDSM.16.M88.4 R44, [R208+0x6000] ;  /* 0x00600000d02c783b */ /* 0x000e620000000200 */
[----:B------:R-:W-:-:S02]  /*8260*/  FSEL R57, R43, -INF , !P4 ;  /* 0xff8000002b397808 */ /* 0x000fc40006000000 */
[----:B------:R-:W-:Y:S01]  /*8270*/  FSEL R196, R36, -INF , !P6 ;  /* 0xff80000024c47808 */ /* 0x000fe20007000000 */
[----:B------:R-:W-:Y:S01]  /*8280*/  VIADD R36, R3, 0x28 ;  /* 0x0000002803247836 */ /* 0x000fe20000000000 */
[----:B------:R-:W-:Y:S01]  /*8290*/  ISETP.GE.AND P4, PT, R51, R193, PT ;  /* 0x000000c13300720c */ /* 0x000fe20003f86270 */
[----:B--2---:R-:W-:Y:S01]  /*82a0*/  HMMA.16816.F32 R24, R60, R64, R24 ;  /* 0x000000403c18723c */ /* 0x004fe20000001818 */
[----:B------:R-:W-:Y:S01]  /*82b0*/  FSEL R189, R39, -INF , !P2 ;  /* 0xff80000027bd7808 */ /* 0x000fe20005000000 */
[----:B------:R-:W2:Y:S01]  /*82c0*/  LDSM.16.M88.4 R40, [R219+0xb000] ;  /* 0x00b00000db28783b */ /* 0x000ea20000000200 */
[----:B------:R-:W-:Y:S02]  /*82d0*/  FSEL R32, R32, -INF , !P4 ;  /* 0xff80000020207808 */ /* 0x000fe40006000000 */
[----:B------:R-:W-:Y:S01]  /*82e0*/  FSEL R59, R38, -INF , !P3 ;  /* 0xff800000263b7808 */ /* 0x000fe20005800000 */
[----:B------:R-:W-:Y:S01]  /*82f0*/  HMMA.16816.F32 R144, R136, R8, R144 ;  /* 0x000000088890723c */ /* 0x000fe20000001890 */
[----:B------:R-:W-:-:S02]  /*8300*/  FSEL R52, R37, -INF , !P5 ;  /* 0xff80000025347808 */ /* 0x000fc40006800000 */
[CC--:B------:R-:W-:Y:S02]  /*8310*/  ISETP.GE.AND P2, PT, R36.reuse, R193.reuse, PT ;  /* 0x000000c12400720c */ /* 0x0c0fe40003f46270 */
[-C--:B------:R-:W-:Y:S01]  /*8320*/  ISETP.GE.AND P4, PT, R36, R192.reuse, PT ;  /* 0x000000c02400720c */ /* 0x080fe20003f86270 */
[----:B------:R-:W-:Y:S01]  /*8330*/  HMMA.16816.F32 R156, R168, R140, R156 ;  /* 0x0000008ca89c723c */ /* 0x000fe2000000189c */
[----:B------:R-:W3:Y:S01]  /*8340*/  LDSM.16.M88.4 R36, [R208+0x6800] ;  /* 0x00680000d024783b */ /* 0x000ee20000000200 */
[----:B------:R-:W-:Y:S01]  /*8350*/  ISETP.GE.AND P6, PT, R51, R192, PT ;  /* 0x000000c03300720c */ /* 0x000fe20003fc6270 */
[C---:B------:R-:W-:Y:S01]  /*8360*/  VIADD R8, R3.reuse, 0x29 ;  /* 0x0000002903087836 */ /* 0x040fe20000000000 */
[-C--:B------:R-:W-:Y:S01]  /*8370*/  ISETP.GE.AND P3, PT, R54, R193.reuse, PT ;  /* 0x000000c13600720c */ /* 0x080fe20003f66270 */
[----:B------:R-:W-:Y:S01]  /*8380*/  VIADD R9, R3, 0x31 ;  /* 0x0000003103097836 */ /* 0x000fe20000000000 */
[----:B------:R-:W-:Y:S01]  /*8390*/  FSEL R133, R34, -INF , !P6 ;  /* 0xff80000022857808 */ /* 0x000fe20007000000 */
[----:B------:R-:W-:Y:S01]  /*83a0*/  HMMA.16816.F32 R4, R136, R10, R4 ;  /* 0x0000000a8804723c */ /* 0x000fe20000001804 */
[----:B------:R-:W-:Y:S01]  /*83b0*/  FSEL R182, R33, -INF , !P3 ;  /* 0xff80000021b67808 */ /* 0x000fe20005800000 */
[----:B------:R-:W-:Y:S01]  /*83c0*/  VIADD R33, R3, 0x39 ;  /* 0x0000003903217836 */ /* 0x000fe20000000000 */
[----:B------:R-:W-:-:S02]  /*83d0*/  ISETP.GE.AND P6, PT, R8, R193, PT ;  /* 0x000000c10800720c */ /* 0x000fc40003fc6270 */
[-C--:B------:R-:W-:Y:S01]  /*83e0*/  ISETP.GE.AND P3, PT, R8, R192.reuse, PT ;  /* 0x000000c00800720c */ /* 0x080fe20003f66270 */
[C---:B------:R-:W-:Y:S01]  /*83f0*/  VIADD R8, R3.reuse, 0x30 ;  /* 0x0000003003087836 */ /* 0x040fe20000000000 */
        /* <DEDUP_REMOVED lines=9> */
[-C--:B------:R-:W-:Y:S01]  /*8490*/  ISETP.GE.AND P2, PT, R8, R192.reuse, PT ;  /* 0x000000c00800720c */ /* 0x080fe20003f46270 */
[C---:B-1----:R-:W-:Y:S01]  /*84a0*/  HMMA.16816.F32 R16, R60.reuse, R44, R16 ;  /* 0x0000002c3c10723c */ /* 0x042fe20000001810 */
[CC--:B------:R-:W-:Y:S02]  /*84b0*/  ISETP.GE.AND P4, PT, R9.reuse, R193.reuse, PT ;  /* 0x000000c10900720c */ /* 0x0c0fe40003f86270 */
[----:B------:R-:W-:Y:S02]  /*84c0*/  ISETP.GE.AND P6, PT, R9, R192, PT ;  /* 0x000000c00900720c */ /* 0x000fe40003fc6270 */
[----:B------:R-:W1:Y:S01]  /*84d0*/  LDSM.16.M88.4 R8, [R219+0xb800] ;  /* 0x00b80000db08783b */ /* 0x000e620000000200 */
[----:B------:R-:W-:Y:S01]  /*84e0*/  FSEL R183, R31, -INF , !P3 ;  /* 0xff8000001fb77808 */ /* 0x000fe20005800000 */
[----:B------:R-:W-:Y:S01]  /*84f0*/  HMMA.16816.F32 R12, R60, R46, R12 ;  /* 0x0000002e3c0c723c */ /* 0x000fe2000000180c */
[----:B------:R-:W-:Y:S01]  /*8500*/  FSEL R150, R24, -INF , !P5 ;  /* 0xff80000018967808 */ /* 0x000fe20006800000 */
[----:B------:R-:W-:Y:S01]  /*8510*/  VIADD R24, R3, 0x40 ;  /* 0x0000004003187836 */ /* 0x000fe20000000000 */
[----:B------:R-:W-:-:S02]  /*8520*/  ISETP.GE.AND P3, PT, R28, R193, PT ;  /* 0x000000c11c00720c */ /* 0x000fc40003f66270 */
[----:B------:R-:W-:Y:S01]  /*8530*/  ISETP.GE.AND P5, PT, R28, R192, PT ;  /* 0x000000c01c00720c */ /* 0x000fe20003fa6270 */
[----:B--2---:R-:W-:Y:S01]  /*8540*/  HMMA.16816.F32 R164, R136, R40, R164 ;  /* 0x0000002888a4723c */ /* 0x004fe200000018a4 */
[----:B------:R-:W-:Y:S01]  /*8550*/  LDSM.16.M88.4 R28, [R208+0x7000] ;  /* 0x00700000d01c783b */ /* 0x000fe20000000200 */
[----:B------:R-:W-:Y:S01]  /*8560*/  FSEL R178, R25, -INF , !P4 ;  /* 0xff80000019b27808 */ /* 0x000fe20006000000 */
[----:B------:R-:W-:Y:S01]  /*8570*/  VIADD R25, R3, 0x41 ;  /* 0x0000004103197836 */ /* 0x000fe20000000000 */
[----:B------:R-:W-:Y:S02]  /*8580*/  FSEL R179, R26, -INF , !P2 ;  /* 0xff8000001ab37808 */ /* 0x000fe40005000000 */
[----:B---3--:R-:W-:Y:S01]  /*8590*/  HMMA.16816.F32 R144, R60, R36, R144 ;  /* 0x000000243c90723c */ /* 0x008fe20000001890 */
[----:B------:R-:W-:Y:S02]  /*85a0*/  ISETP.GE.AND P2, PT, R33, R193, PT ;  /* 0x000000c12100720c */ /* 0x000fe40003f46270 */
[----:B------:R-:W-:-:S02]  /*85b0*/  FSEL R177, R22, -INF , !P5 ;  /* 0xff80000016b17808 */ /* 0x000fc40006800000 */
[----:B------:R-:W-:Y:S01]  /*85c0*/  ISETP.GE.AND P5, PT, R25, R193, PT ;  /* 0x000000c11900720c */ /* 0x000fe20003fa6270 */
[----:B------:R-:W-:Y:S01]  /*85d0*/  HMMA.16816.F32 R36, R60, R38, R4 ;  /* 0x000000263c24723c */ /* 0x000fe20000001804 */
[----:B------:R-:W2:Y:S01]  /*85e0*/  LDSM.16.M88.4 R4, [R208+0x7800] ;  /* 0x00780000d004783b */ /* 0x000ea20000000200 */
[----:B------:R-:W-:Y:S01]  /*85f0*/  FSEL R181, R27, -INF , !P6 ;  /* 0xff8000001bb57808 */ /* 0x000fe20007000000 */
[----:B------:R-:W-:-:S04]  /*8600*/  DEPBAR.LE SB0, 0x0 ;  /* 0x000080000000791a */ /* 0x000fc80000000000 */
[----:B------:R-:W-:Y:S01]  /*8610*/  FSEL R176, R20, -INF , !P3 ;  /* 0xff80000014b07808 */ /* 0x000fe20005800000 */
[----:B------:R-:W-:Y:S01]  /*8620*/  VIADD R20, R3, 0x48 ;  /* 0x0000004803147836 */ /* 0x000fe20000000000 */
[----:B------:R-:W-:Y:S01]  /*8630*/  FSEL R180, R21, -INF , !P2 ;  /* 0xff80000015b47808 */ /* 0x000fe20005000000 */
[----:B------:R-:W-:Y:S01]  /*8640*/  VIADD R21, R3, 0x49 ;  /* 0x0000004903157836 */ /* 0x000fe20000000000 */
[----:B------:R-:W-:Y:S01]  /*8650*/  BAR.SYNC.DEFER_BLOCKING 0x0 ;  /* 0x0000000000007b1d */ /* 0x000fe20000010000 */
[-C--:B------:R-:W-:Y:S01]  /*8660*/  ISETP.GE.AND P4, PT, R33, R192.reuse, PT ;  /* 0x000000c02100720c */ /* 0x080fe20003f86270 */
[C---:B------:R-:W-:Y:S01]  /*8670*/  HMMA.16816.F32 R160, R136.reuse, R42, R160 ;  /* 0x0000002a88a0723c */ /* 0x040fe200000018a0 */
[C---:B------:R-:W-:Y:S02]  /*8680*/  ISETP.GE.AND P6, PT, R24.reuse, R193, PT ;  /* 0x000000c11800720c */ /* 0x040fe40003fc6270 */
[-C--:B------:R-:W-:Y:S02]  /*8690*/  ISETP.GE.AND P3, PT, R24, R192.reuse, PT ;  /* 0x000000c01800720c */ /* 0x080fe40003f66270 */
[----:B------:R-:W-:Y:S01]  /*86a0*/  FSEL R170, R17, -INF , !P5 ;  /* 0xff80000011aa7808 */ /* 0x000fe20006800000 */
[----:B------:R-:W-:Y:S01]  /*86b0*/  VIADD R17, R3, 0x50 ;  /* 0x0000005003117836 */ /* 0x000fe20000000000 */
[----:B------:R-:W-:Y:S01]  /*86c0*/  ISETP.GE.AND P2, PT, R25, R192, PT ;  /* 0x000000c01900720c */ /* 0x000fe20003f46270 */
[----:B-1----:R-:W-:Y:S01]  /*86d0*/  HMMA.16816.F32 R156, R136, R8, R156 ;  /* 0x00000008889c723c */ /* 0x002fe2000000189c */
[----:B------:R-:W-:-:S02]  /*86e0*/  FSEL R175, R23, -INF , !P4 ;  /* 0xff80000017af7808 */ /* 0x000fc40006000000 */
[----:B------:R-:W-:Y:S01]  /*86f0*/  FSEL R174, R16, -INF , !P6 ;  /* 0xff80000010ae7808 */ /* 0x000fe20007000000 */
[C---:B------:R-:W-:Y:S01]  /*8700*/  VIADD R16, R3.reuse, 0x51 ;  /* 0x0000005103107836 */ /* 0x040fe20000000000 */
[----:B------:R-:W-:Y:S02]  /*8710*/  FSEL R169, R18, -INF , !P3 ;  /* 0xff80000012a97808 */ /* 0x000fe40005800000 */
[CC--:B------:R-:W-:Y:S01]  /*8720*/  ISETP.GE.AND P4, PT, R20.reuse, R193.reuse, PT ;  /* 0x000000c11400720c */ /* 0x0c0fe20003f86270 */
[----:B------:R-:W-:Y:S01]  /*8730*/  VIADD R8, R3, 0x58 ;  /* 0x0000005803087836 */ /* 0x000fe20000000000 */
[----:B------:R-:W-:Y:S02]  /*8740*/  ISETP.GE.AND P6, PT, R20, R192, PT ;  /* 0x000000c01400720c */ /* 0x000fe40003fc6270 */
[----:B------:R-:W-:Y:S02]  /*8750*/  ISETP.GE.AND P3, PT, R21, R193, PT ;  /* 0x000000c11500720c */ /* 0x000fe40003f66270 */
[----:B------:R-:W-:-:S02]  /*8760*/  FSEL R173, R19, -INF , !P2 ;  /* 0xff80000013ad7808 */ /* 0x000fc40005000000 */
[-C--:B------:R-:W-:Y:S02]  /*8770*/  ISETP.GE.AND P5, PT, R21, R192.reuse, PT ;  /* 0x000000c01500720c */ /* 0x080fe40003fa6270 */
[-C--:B------:R-:W-:Y:S02]  /*8780*/  ISETP.GE.AND P2, PT, R17, R193.reuse, PT ;  /* 0x000000c11100720c */ /* 0x080fe40003f46270 */
[----:B------:R-:W-:Y:S01]  /*8790*/  FSEL R168, R12, -INF , !P4 ;  /* 0xff8000000ca87808 */ /* 0x000fe20006000000 */
[----:B------:R-:W-:Y:S01]  /*87a0*/  VIADD R12, R3, 0x59 ;  /* 0x00000059030c7836 */ /* 0x000fe20000000000 */
[----:B------:R-:W-:Y:S02]  /*87b0*/  FSEL R171, R14, -INF , !P6 ;  /* 0xff8000000eab7808 */ /* 0x000fe40007000000 */
[----:B------:R-:W-:Y:S01]  /*87c0*/  FSEL R172, R13, -INF , !P3 ;  /* 0xff8000000dac7808 */ /* 0x000fe20005800000 */
[----:B--2---:R-:W-:Y:S01]  /*87d0*/  HMMA.16816.F32 R156, R60, R4, R156 ;  /* 0x000000043c9c723c */ /* 0x004fe2000000189c */
[----:B------:R-:W-:Y:S01]  /*87e0*/  ISETP.GE.AND P4, PT, R17, R192, PT ;  /* 0x000000c01100720c */ /* 0x000fe20003f86270 */
[----:B------:R-:W-:Y:S01]  /*87f0*/  VIADD R13, R3, 0x61 ;  /* 0x00000061030d7836 */ /* 0x000fe20000000000 */
[----:B------:R-:W-:-:S02]  /*8800*/  ISETP.GE.AND P6, PT, R16, R193, PT ;  /* 0x000000c11000720c */ /* 0x000fc40003fc6270 */
[----:B------:R-:W-:Y:S02]  /*8810*/  ISETP.GE.AND P3, PT, R16, R192, PT ;  /* 0x000000c01000720c */ /* 0x000fe40003f66270 */
[----:B------:R-:W-:Y:S01]  /*8820*/  HMMA.16816.F32 R16, R60, R28, R164 ;  /* 0x0000001c3c10723c */ /* 0x000fe200000018a4 */
[C---:B------:R-:W-:Y:S02]  /*8830*/  VIADD R5, R3.reuse, 0x70 ;  /* 0x0000007003057836 */ /* 0x040fe40000000000 */
[----:B------:R-:W-:-:S03]  /*8840*/  VIADD R4, R3, 0x71 ;  /* 0x0000007103047836 */ /* 0x000fc60000000000 */
[----:B------:R-:W-:Y:S01]  /*8850*/  HMMA.16816.F32 R28, R60, R30, R160 ;  /* 0x0000001e3c1c723c */ /* 0x000fe200000018a0 */
[----:B------:R-:W-:Y:S02]  /*8860*/  FSEL R165, R15, -INF , !P5 ;  /* 0xff8000000fa57808 */ /* 0x000fe40006800000 */
[----:B------:R-:W-:Y:S02]  /*8870*/  FSEL R164, R144, -INF , !P2 ;  /* 0xff80000090a47808 */ /* 0x000fe40005000000 */
[C---:B------:R-:W-:Y:S02]  /*8880*/  ISETP.GE.AND P5, PT, R8.reuse, R193, PT ;  /* 0x000000c10800720c */ /* 0x040fe40003fa6270 */
[----:B------:R-:W-:Y:S02]  /*8890*/  ISETP.GE.AND P2, PT, R8, R192, PT ;  /* 0x000000c00800720c */ /* 0x000fe40003f46270 */
[----:B------:R-:W-:Y:S01]  /*88a0*/  HMMA.16816.F32 R8, R136, R10, R152 ;  /* 0x0000000a8808723c */ /* 0x000fe20000001898 */
[----:B------:R-:W-:-:S02]  /*88b0*/  FSEL R166, R145, -INF , !P6 ;  /* 0xff80000091a67808 */ /* 0x000fc40007000000 */
[----:B------:R-:W-:Y:S02]  /*88c0*/  ISETP.GE.AND P6, PT, R12, R192, PT ;  /* 0x000000c00c00720c */ /* 0x000fe40003fc6270 */
[----:B------:R-:W-:Y:S02]  /*88d0*/  FSEL R160, R36, -INF , !P5 ;  /* 0xff80000024a07808 */ /* 0x000fe40006800000 */
[----:B------:R-:W-:Y:S02]  /*88e0*/  FSEL R155, R146, -INF , !P4 ;  /* 0xff800000929b7808 */ /* 0x000fe40006000000 */
[----:B------:R-:W-:Y:S01]  /*88f0*/  ISETP.GE.AND P4, PT, R12, R193, PT ;  /* 0x000000c10c00720c */ /* 0x000fe20003f86270 */
[----:B------:R-:W-:Y:S01]  /*8900*/  VIADD R12, R3, 0x60 ;  /* 0x00000060030c7836 */ /* 0x000fe20000000000 */
[----:B------:R-:W-:Y:S02]  /*8910*/  FSEL R153, R147, -INF , !P3 ;  /* 0xff80000093997808 */ /* 0x000fe40005800000 */
[----:B------:R-:W-:-:S02]  /*8920*/  FSEL R149, R39, -INF , !P6 ;  /* 0xff80000027957808 */ /* 0x000fc40007000000 */
[CC--:B------:R-:W-:Y:S02]  /*8930*/  ISETP.GE.AND P3, PT, R12.reuse, R193.reuse, PT ;  /* 0x000000c10c00720c */ /* 0x0c0fe40003f66270 */
[-C--:B------:R-:W-:Y:S01]  /*8940*/  ISETP.GE.AND P5, PT, R12, R192.reuse, PT ;  /* 0x000000c00c00720c */ /* 0x080fe20003fa6270 */
[C---:B------:R-:W-:Y:S01]  /*8950*/  VIADD R12, R3.reuse, 0x68 ;  /* 0x00000068030c7836 */ /* 0x040fe20000000000 */
[----:B------:R-:W-:Y:S02]  /*8960*/  FSEL R148, R16, -INF , !P3 ;  /* 0xff80000010947808 */ /* 0x000fe40005800000 */
[----:B------:R-:W-:Y:S02]  /*8970*/  FSEL R151, R38, -INF , !P2 ;  /* 0xff80000026977808 */ /* 0x000fe40005000000 */
[C---:B------:R-:W-:Y:S01]  /*8980*/  ISETP.GE.AND P6, PT, R12.reuse, R193, PT ;  /* 0x000000c10c00720c */ /* 0x040fe20003fc6270 */
[----:B------:R-:W-:Y:S01]  /*8990*/  HMMA.16816.F32 R8, R60, R6, R8 ;  /* 0x000000063c08723c */ /* 0x000fe20000001808 */
[----:B------:R-:W-:Y:S01]  /*89a0*/  ISETP.GE.AND P3, PT, R12, R192, PT ;  /* 0x000000c00c00720c */ /* 0x000fe20003f66270 */
[----:B------:R-:W-:Y:S01]  /*89b0*/  VIADD R12, R3, 0x69 ;  /* 0x00000069030c7836 */ /* 0x000fe20000000000 */
[----:B------:R-:W-:-:S02]  /*89c0*/  FSEL R154, R37, -INF , !P4 ;  /* 0xff800000259a7808 */ /* 0x000fc40006000000 */
[CC--:B------:R-:W-:Y:S02]  /*89d0*/  ISETP.GE.AND P2, PT, R13.reuse, R193.reuse, PT ;  /* 0x000000c10d00720c */ /* 0x0c0fe40003f46270 */
[----:B------:R-:W-:Y:S02]  /*89e0*/  ISETP.GE.AND P4, PT, R13, R192, PT ;  /* 0x000000c00d00720c */ /* 0x000fe40003f86270 */
[----:B------:R-:W-:Y:S02]  /*89f0*/  FSEL R143, R18, -INF , !P5 ;  /* 0xff800000128f7808 */ /* 0x000fe40006800000 */
[----:B------:R-:W-:Y:S02]  /*8a00*/  ISETP.GE.AND P5, PT, R12, R193, PT ;  /* 0x000000c10c00720c */ /* 0x000fe40003fa6270 */
[----:B------:R-:W-:Y:S02]  /*8a10*/  FSEL R146, R17, -INF , !P2 ;  /* 0xff80000011927808 */ /* 0x000fe40005000000 */
[----:B------:R-:W-:-:S02]  /*8a20*/  FSEL R141, R19, -INF , !P4 ;  /* 0xff800000138d7808 */ /* 0x000fc40006000000 */
[-C--:B------:R-:W-:Y:S02]  /*8a30*/  ISETP.GE.AND P2, PT, R12, R192.reuse, PT ;  /* 0x000000c00c00720c */ /* 0x080fe40003f46270 */
        /* <DEDUP_REMOVED lines=9> */
[C---:B------:R-:W-:Y:S02]  /*8ad0*/  ISETP.GE.AND P2, PT, R3.reuse, R193, PT ;  /* 0x000000c10300720c */ /* 0x040fe40003f46270 */
[CC--:B------:R-:W-:Y:S01]  /*8ae0*/  ISETP.GE.AND P4, PT, R3.reuse, R192.reuse, PT ;  /* 0x000000c00300720c */ /* 0x0c0fe20003f86270 */
[----:B------:R-:W-:Y:S01]  /*8af0*/  VIADD R3, R3, 0x79 ;  /* 0x0000007903037836 */ /* 0x000fe20000000000 */
[----:B------:R-:W-:Y:S02]  /*8b00*/  ISETP.GE.AND P6, PT, R5, R192, PT ;  /* 0x000000c00500720c */ /* 0x000fe40003fc6270 */
[----:B------:R-:W-:-:S02]  /*8b10*/  FSEL R132, R157, -INF , !P3 ;  /* 0xff8000009d847808 */ /* 0x000fc40005800000 */
[----:B------:R-:W-:Y:S02]  /*8b20*/  FSEL R61, R158, -INF , !P6 ;  /* 0xff8000009e3d7808 */ /* 0x000fe40007000000 */
[----:B------:R-:W-:Y:S02]  /*8b30*/  FSEL R55, R159, -INF , !P5 ;  /* 0xff8000009f377808 */ /* 0x000fe40006800000 */
[----:B------:R-:W-:Y:S02]  /*8b40*/  FSEL R48, R48, -INF , !P2 ;  /* 0xff80000030307808 */ /* 0x000fe40005000000 */
[CC--:B------:R-:W-:Y:S02]  /*8b50*/  ISETP.GE.AND P6, PT, R4.reuse, R193.reuse, PT ;  /* 0x000000c10400720c */ /* 0x0c0fe40003fc6270 */
[----:B------:R-:W-:Y:S02]  /*8b60*/  ISETP.GE.AND P3, PT, R4, R192, PT ;  /* 0x000000c00400720c */ /* 0x000fe40003f66270 */
[----:B------:R-:W-:-:S02]  /*8b70*/  ISETP.GE.AND P5, PT, R3, R193, PT ;  /* 0x000000c10300720c */ /* 0x000fc40003fa6270 */
[----:B------:R-:W-:Y:S02]  /*8b80*/  ISETP.GE.AND P2, PT, R3, R192, PT ;  /* 0x000000c00300720c */ /* 0x000fe40003f46270 */
[----:B------:R-:W-:Y:S02]  /*8b90*/  FSEL R3, R50, -INF , !P4 ;  /* 0xff80000032037808 */ /* 0x000fe40006000000 */
[----:B------:R-:W-:Y:S02]  /*8ba0*/  FSEL R64, R8, -INF , !P6 ;  /* 0xff80000008407808 */ /* 0x000fe40007000000 */
[----:B------:R-:W-:Y:S02]  /*8bb0*/  FSEL R54, R10, -INF , !P3 ;  /* 0xff8000000a367808 */ /* 0x000fe40005800000 */
[----:B------:R-:W-:Y:S02]  /*8bc0*/  FSEL R62, R9, -INF , !P5 ;  /* 0xff800000093e7808 */ /* 0x000fe40006800000 */
[----:B------:R-:W-:Y:S01]  /*8bd0*/  FSEL R51, R11, -INF , !P2 ;  /* 0xff8000000b337808 */ /* 0x000fe20005000000 */
[----:B------:R-:W-:Y:S06]  /*8be0*/  @!P1 BRA `(.L_x_2395) ;  /* 0x00000004009c9947 */ /* 0x000fec0003800000 */
[----:B------:R-:W-:Y:S01]  /*8bf0*/  ULDC.64 UR8, c[0x0][0x208] ;  /* 0x0000820000087ab9 */ /* 0x000fe20000000a00 */
[----:B------:R-:W-:Y:S05]  /*8c00*/  @!P0 BRA `(.L_x_2396) ;  /* 0x0000000000ec8947 */ /* 0x000fea0003800000 */
[----:B------:R-:W1:Y:S01]  /*8c10*/  LDC R5, c[0x0][0x380] ;  /* 0x0000e000ff057b82 */ /* 0x000e620000000800 */
[----:B------:R-:W-:Y:S01]  /*8c20*/  IMAD.SHL.U32 R6, R231, 0x80, RZ ;  /* 0x00000080e7067824 */ /* 0x000fe200078e00ff */
[----:B------:R-:W-:-:S04]  /*8c30*/  ULDC.64 UR4, c[0x0][0x230] ;  /* 0x00008c0000047ab9 */ /* 0x000fc80000000a00 */
        /* <DEDUP_REMOVED lines=30> */
[----:B------:R-:W-:Y:S02]  /*8e20*/  ISETP.NE.AND P2, PT, R5, RZ, PT ;  /* 0x000000ff0500720c */ /* 0x000fe40003f45270 */
[----:B------:R-:W-:-:S07]  /*8e30*/  LOP3.LUT R4, RZ, R5, RZ, 0x33, !PT ;  /* 0x00000005ff047212 */ /* 0x000fce00078e33ff */
        /* <DEDUP_REMOVED lines=13> */
[----:B------:R-:W-:-:S04]  /*8f10*/  IMAD R4, R5, R184, RZ ;  /* 0x000000b805047224 */ /* 0x000fc800078e02ff */
[C---:B------:R-:W-:Y:S02]  /*8f20*/  IMAD R4, R7.reuse, R185, R4 ;  /* 0x000000b907047224 */ /* 0x040fe400078e0204 */
[----:B--2---:R-:W-:Y:S02]  /*8f30*/  IMAD.IADD R6, R6, 0x1, -R9 ;  /* 0x0000000106067824 */ /* 0x004fe400078e0a09 */
[----:B------:R-:W-:-:S03]  /*8f40*/  IMAD.WIDE.U32 R8, R7, R184, RZ ;  /* 0x000000b807087225 */ /* 0x000fc600078e00ff */
[----:B------:R-:W-:Y:S02]  /*8f50*/  SHF.R.S32.HI R5, RZ, 0x1f, R6 ;  /* 0x0000001fff057819 */ /* 0x000fe40000011406 */
[----:B------:R-:W-:-:S03]  /*8f60*/  IADD3 R9, R9, R4, RZ ;  /* 0x0000000409097210 */ /* 0x000fc60007ffe0ff */
[----:B------:R-:W-:-:S04]  /*8f70*/  IMAD R5, R5, UR4, RZ ;  /* 0x0000000405057c24 */ /* 0x000fc8000f8e02ff */
[C---:B------:R-:W-:Y:S02]  /*8f80*/  IMAD R5, R6.reuse, UR5, R5 ;  /* 0x0000000506057c24 */ /* 0x040fe4000f8e0205 */
[----:B------:R-:W-:-:S04]  /*8f90*/  IMAD.WIDE.U32 R6, R6, UR4, R8 ;  /* 0x0000000406067c25 */ /* 0x000fc8000f8e0008 */
[----:B------:R-:W-:Y:S01]  /*8fa0*/  IMAD.IADD R4, R7, 0x1, R5 ;  /* 0x0000000107047824 */ /* 0x000fe200078e0205 */
[----:B------:R-:W-:Y:S06]  /*8fb0*/  BRA `(.L_x_2397) ;  /* 0x0000000000087947 */ /* 0x000fec0003800000 */
.L_x_2396:
[----:B------:R-:W-:-:S04]  /*8fc0*/  LEA R6, -R184, RZ, 0x7 ;  /* 0x000000ffb8067211 */ /* 0x000fc800078e39ff */
[----:B------:R-:W-:-:S07]  /*8fd0*/  SHF.R.S32.HI R4, RZ, 0x1f, R6 ;  /* 0x0000001fff047819 */ /* 0x000fce0000011406 */
.L_x_2397:
[----:B------:R-:W-:Y:S01]  /*8fe0*/  IADD3 R190, P1, R190, R6, RZ ;  /* 0x00000006bebe7210 */ /* 0x000fe20007f3e0ff */
[C---:B------:R-:W-:Y:S01]  /*8ff0*/  IMAD.SHL.U32 R5, R184.reuse, 0x20, RZ ;  /* 0x00000020b8057824 */ /* 0x040fe200078e00ff */
[----:B------:R-:W-:Y:S02]  /*9000*/  SHF.L.U64.HI R184, R184, 0x5, R185 ;  /* 0x00000005b8b87819 */ /* 0x000fe400000102b9 */
[----:B------:R-:W-:Y:S01]  /*9010*/  LEA R236, P2, R190, R186, 0x1 ;  /* 0x000000babeec7211 */ /* 0x000fe200078408ff */
[----:B------:R-:W-:-:S03]  /*9020*/  IMAD.X R4, R191, 0x1, R4, P1 ;  /* 0x00000001bf047824 */ /* 0x000fc600008e0604 */
[----:B------:R-:W-:Y:S02]  /*9030*/  IADD3 R6, P1, R236, R5, RZ ;  /* 0x00000005ec067210 */ /* 0x000fe40007f3e0ff */
[----:B------:R-:W-:Y:S02]  /*9040*/  LEA.HI.X R237, R190, R187, R4, 0x1, P2 ;  /* 0x000000bbbeed7211 */ /* 0x000fe400010f0c04 */
[----:B------:R-:W-:-:S03]  /*9050*/  IADD3 R14, P2, R6, R5, RZ ;  /* 0x00000005060e7210 */ /* 0x000fc60007f5e0ff */
[--C-:B------:R-:W-:Y:S01]  /*9060*/  IMAD.X R7, R237, 0x1, R184.reuse, P1 ;  /* 0x00000001ed077824 */ /* 0x100fe200008e06b8 */
        /* <DEDUP_REMOVED lines=31> */
.L_x_2395:
        /* <DEDUP_REMOVED lines=81> */
[----:B------:R-:W-:Y:S01]  /*9770*/  FMUL.FTZ R56, R45, UR6 ;  /* 0x000000062d387c20 */ /* 0x000fe20008410000 */
[----:B------:R-:W-:Y:S01]  /*9780*/  FSEL R65, R65, RZ, P2 ;  /* 0x000000ff41417208 */ /* 0x000fe20001000000 */
[----:B------:R-:W-:Y:S01]  /*9790*/  FADD.FTZ R8, R2, -R5 ;  /* 0x8000000502087221 */ /* 0x000fe20000010000 */
        /* <DEDUP_REMOVED lines=15> */
[----:B------:R-:W2:Y:S01]  /*9890*/  LDSM.16.MT88.4 R8, [R217+0xc000] ;  /* 0x00c00000d908783b */ /* 0x000ea20000004200 */
        /* <DEDUP_REMOVED lines=64> */
[----:B------:R-:W-:-:S06]  /*9ca0*/  FFMA.FTZ R51, R51, UR6, -R56 ;  /* 0x0000000633337c23 */ /* 0x000fcc0008010838 */
        /* <DEDUP_REMOVED lines=75> */
[----:B------:R-:W4:Y:S01]  /*a160*/  MUFU.EX2 R49, R49 ;  /* 0x0000003100317308 */ /* 0x000f220000000800 */
[-C--:B------:R-:W-:Y:S01]  /*a170*/  FMUL.FTZ R116, R116, R47.reuse ;  /* 0x0000002f74747220 */ /* 0x080fe20000410000 */
[-C--:B------:R-:W-:Y:S01]  /*a180*/  FMUL.FTZ R117, R117, R47.reuse ;  /* 0x0000002f75757220 */ /* 0x080fe20000410000 */
[C---:B---3--:R-:W-:Y:S01]  /*a190*/  HMMA.16816.F32 R96, R12.reuse, R16, R96 ;  /* 0x000000100c60723c */ /* 0x048fe20000001860 */
[-C--:B------:R-:W-:Y:S01]  /*a1a0*/  FMUL.FTZ R118, R118, R0.reuse ;  /* 0x0000000076767220 */ /* 0x080fe20000410000 */
[-C--:B------:R-:W-:Y:S01]  /*a1b0*/  FMUL.FTZ R119, R119, R0.reuse ;  /* 0x0000000077777220 */ /* 0x080fe20000410000 */
[----:B------:R-:W-:Y:S01]  /*a1c0*/  FFMA.FTZ R47, R239, R47, R48 ;  /* 0x0000002fef2f7223 */ /* 0x000fe20000010030 */
[----:B------:R-:W-:Y:S01]  /*a1d0*/  FFMA.FTZ R41, R240, R0, R41 ;  /* 0x00000000f0297223 */ /* 0x000fe20000010029 */
[----:B------:R-:W-:Y:S01]  /*a1e0*/  MUFU.EX2 R53, R53 ;  /* 0x0000003500357308 */ /* 0x000fe20000000800 */
[----:B------:R-:W-:Y:S01]  /*a1f0*/  HMMA.16816.F32 R100, R12, R18, R100 ;  /* 0x000000120c64723c */ /* 0x000fe20000001864 */
[----:B------:R-:W3:Y:S01]  /*a200*/  LDSM.16.MT88.4 R16, [R220+0xc800] ;  /* 0x00c80000dc10783b */ /* 0x000ee20000004200 */
[----:B------:R-:W-:Y:S01]  /*a210*/  FADD.FTZ R44, R44, R47 ;  /* 0x0000002f2c2c7221 */ /* 0x000fe20000010000 */
[----:B------:R-:W-:-:S03]  /*a220*/  FADD.FTZ R40, R40, R41 ;  /* 0x0000002928287221 */ /* 0x000fc60000010000 */
        /* <DEDUP_REMOVED lines=8> */
[----:B------:R-:W-:Y:S01]  /*a2b0*/  FADD.FTZ R3, R2, R3 ;  /* 0x0000000302037221 */ /* 0x000fe20000010000 */
[----:B------:R-:W-:Y:S01]  /*a2c0*/  MOV R2, R46 ;  /* 0x0000002e00027202 */ /* 0x000fe20000000f00 */
[C---:B------:R-:W-:Y:S05]  /*a2d0*/  HMMA.16816.F32 R112, R12.reuse, R28, R112 ;  /* 0x0000001c0c70723c */ /* 0x040fea0000001870 */
[----:B------:R-:W5:Y:S01]  /*a2e0*/  MUFU.EX2 R57, R57 ;  /* 0x0000003900397308 */ /* 0x000f620000000800 */
[C---:B-1----:R-:W-:Y:S07]  /*a2f0*/  HMMA.16816.F32 R108, R12.reuse, R4, R108 ;  /* 0x000000040c6c723c */ /* 0x042fee000000186c */
[----:B------:R-:W-:Y:S01]  /*a300*/  MUFU.EX2 R59, R59 ;  /* 0x0000003b003b7308 */ /* 0x000fe20000000800 */
[----:B------:R-:W-:Y:S01]  /*a310*/  HMMA.16816.F32 R120, R12, R6, R120 ;  /* 0x000000060c78723c */ /* 0x000fe20000001878 */
[----:B----4-:R-:W-:Y:S01]  /*a320*/  F2FP.F16.F32.PACK_AB R4, R49, R50 ;  /* 0x000000323104723e */ /* 0x010fe200000000ff */
[----:B------:R-:W-:-:S05]  /*a330*/  FADD.FTZ R50, R50, R43 ;  /* 0x0000002b32327221 */ /* 0x000fca0000010000 */
[----:B------:R-:W1:Y:S01]  /*a340*/  MUFU.EX2 R58, R58 ;  /* 0x0000003a003a7308 */ /* 0x000e620000000800 */
[----:B-----5:R-:W-:Y:S01]  /*a350*/  F2FP.F16.F32.PACK_AB R5, R57, R60 ;  /* 0x0000003c3905723e */ /* 0x020fe200000000ff */
[----:B------:R-:W-:Y:S01]  /*a360*/  HMMA.16816.F32 R12, R12, R30, R116 ;  /* 0x0000001e0c0c723c */ /* 0x000fe20000001874 */
[----:B------:R-:W4:Y:S01]  /*a370*/  LDSM.16.MT88.4 R28, [R218+0x10800] ;  /* 0x01080000da1c783b */ /* 0x000f220000004200 */
[----:B------:R-:W-:Y:S01]  /*a380*/  F2FP.F16.F32.PACK_AB R6, R52, R53 ;  /* 0x000000353406723e */ /* 0x000fe200000000ff */
[----:B------:R-:W-:Y:S01]  /*a390*/  FADD.FTZ R60, R60, R3 ;  /* 0x000000033c3c7221 */ /* 0x000fe20000010000 */
[----:B------:R-:W-:Y:S02]  /*a3a0*/  FADD.FTZ R50, R49, R50 ;  /* 0x0000003231327221 */ /* 0x000fe40000010000 */
[----:B------:R-:W-:Y:S01]  /*a3b0*/  MUFU.EX2 R63, R63 ;  /* 0x0000003f003f7308 */ /* 0x000fe20000000800 */
[----:B------:R-:W-:Y:S01]  /*a3c0*/  FADD.FTZ R60, R57, R60 ;  /* 0x0000003c393c7221 */ /* 0x000fe20000010000 */
[----:B------:R-:W-:-:S04]  /*a3d0*/  FADD.FTZ R53, R53, R50 ;  /* 0x0000003235357221 */ /* 0x000fc80000010000 */
[----:B------:R-:W-:Y:S02]  /*a3e0*/  FADD.FTZ R52, R52, R53 ;  /* 0x0000003534347221 */ /* 0x000fe40000010000 */
[----:B------:R-:W5:Y:S01]  /*a3f0*/  MUFU.EX2 R66, R66 ;  /* 0x0000004200427308 */ /* 0x000f620000000800 */
[----:B-1----:R-:W-:Y:S01]  /*a400*/  F2FP.F16.F32.PACK_AB R7, R58, R59 ;  /* 0x0000003b3a07723e */ /* 0x002fe200000000ff */
[----:B------:R-:W-:-:S04]  /*a410*/  FADD.FTZ R59, R59, R60 ;  /* 0x0000003c3b3b7221 */ /* 0x000fc80000010000 */
[----:B------:R-:W-:Y:S02]  /*a420*/  FADD.FTZ R58, R58, R59 ;  /* 0x0000003b3a3a7221 */ /* 0x000fe40000010000 */
[C---:B---3--:R-:W-:Y:S01]  /*a430*/  HMMA.16816.F32 R128, R4.reuse, R16, R128 ;  /* 0x000000100480723c */ /* 0x048fe20000001880 */
[----:B------:R-:W-:Y:S05]  /*a440*/  MUFU.EX2 R67, R67 ;  /* 0x0000004300437308 */ /* 0x000fea0000000800 */
[C---:B------:R-:W-:Y:S01]  /*a450*/  HMMA.16816.F32 R68, R4.reuse, R18, R68 ;  /* 0x000000120444723c */ /* 0x040fe20000001844 */
[----:B------:R-:W1:Y:S02]  /*a460*/  LDSM.16.MT88.4 R16, [R220+0x10800] ;  /* 0x01080000dc10783b */ /* 0x000e640000004200 */
[----:B------:R-:W-:Y:S03]  /*a470*/  MUFU.EX2 R136, R136 ;  /* 0x0000008800887308 */ /* 0x000fe60000000800 */
[C---:B--2---:R-:W-:Y:S05]  /*a480*/  HMMA.16816.F32 R80, R4.reuse, R8, R80 ;  /* 0x000000080450723c */ /* 0x044fea0000001850 */
[----:B------:R-:W-:Y:S01]  /*a490*/  MUFU.EX2 R133, R133 ;  /* 0x0000008500857308 */ /* 0x000fe20000000800 */
[C---:B------:R-:W-:Y:S01]  /*a4a0*/  HMMA.16816.F32 R84, R4.reuse, R10, R84 ;  /* 0x0000000a0454723c */ /* 0x040fe20000001854 */
[----:B------:R-:W2:Y:S05]  /*a4b0*/  LDSM.16.MT88.4 R8, [R217+0x10800] ;  /* 0x01080000d908783b */ /* 0x000eaa0000004200 */
        /* <DEDUP_REMOVED lines=14> */
[C---:B-1----:R-:W-:Y:S05]  /*a5a0*/  HMMA.16816.F32 R96, R4.reuse, R16, R96 ;  /* 0x000000100460723c */ /* 0x042fea0000001860 */
[----:B------:R-:W-:Y:S01]  /*a5b0*/  MUFU.EX2 R147, R147 ;  /* 0x0000009300937308 */ /* 0x000fe20000000800 */
[C---:B------:R-:W-:Y:S01]  /*a5c0*/  HMMA.16816.F32 R100, R4.reuse, R18, R100 ;  /* 0x000000120464723c */ /* 0x040fe20000001864 */
[----:B------:R-:W1:Y:S05]  /*a5d0*/  LDSM.16.MT88.4 R16, [R216+0xd000] ;  /* 0x00d00000d810783b */ /* 0x000e6a0000004200 */
[C---:B--2---:R-:W-:Y:S01]  /*a5e0*/  HMMA.16816.F32 R108, R4.reuse, R8, R108 ;  /* 0x00000008046c723c */ /* 0x044fe2000000186c */
[----:B------:R-:W-:Y:S05]  /*a5f0*/  MUFU.EX2 R152, R152 ;  /* 0x0000009800987308 */ /* 0x000fea0000000800 */
[C---:B------:R-:W-:Y:S01]  /*a600*/  HMMA.16816.F32 R120, R4.reuse, R10, R120 ;  /* 0x0000000a0478723c */ /* 0x040fe20000001878 */
[----:B-----5:R-:W-:Y:S01]  /*a610*/  F2FP.F16.F32.PACK_AB R8, R66, R63 ;  /* 0x0000003f4208723e */ /* 0x020fe200000000ff */
[----:B------:R-:W-:Y:S01]  /*a620*/  FADD.FTZ R63, R63, R52 ;  /* 0x000000343f3f7221 */ /* 0x000fe20000010000 */
[----:B---3--:R-:W-:Y:S01]  /*a630*/  F2FP.F16.F32.PACK_AB R9, R138, R133 ;  /* 0x000000858a09723e */ /* 0x008fe200000000ff */
[----:B------:R-:W-:Y:S01]  /*a640*/  MUFU.EX2 R156, R156 ;  /* 0x0000009c009c7308 */ /* 0x000fe20000000800 */
[----:B------:R-:W-:Y:S01]  /*a650*/  FADD.FTZ R133, R133, R58 ;  /* 0x0000003a85857221 */ /* 0x000fe20000010000 */
[----:B------:R-:W-:Y:S01]  /*a660*/  HMMA.16816.F32 R112, R4, R36, R112 ;  /* 0x000000240470723c */ /* 0x000fe20000001870 */
[----:B------:R-:W-:Y:S01]  /*a670*/  F2FP.F16.F32.PACK_AB R10, R136, R67 ;  /* 0x00000043880a723e */ /* 0x000fe200000000ff */
[----:B------:R-:W-:Y:S01]  /*a680*/  FADD.FTZ R66, R66, R63 ;  /* 0x0000003f42427221 */ /* 0x000fe20000010000 */
[----:B----4-:R-:W-:Y:S01]  /*a690*/  F2FP.F16.F32.PACK_AB R11, R140, R135 ;  /* 0x000000878c0b723e */ /* 0x010fe200000000ff */
[----:B------:R-:W-:-:S02]  /*a6a0*/  FADD.FTZ R138, R138, R133 ;  /* 0x000000858a8a7221 */ /* 0x000fc40000010000 */
[----:B------:R-:W-:Y:S01]  /*a6b0*/  HMMA.16816.F32 R4, R4, R38, R12 ;  /* 0x000000260404723c */ /* 0x000fe2000000180c */
[----:B------:R-:W-:Y:S01]  /*a6c0*/  LDSM.16.MT88.4 R12, [R216+0x11000] ;  /* 0x01100000d80c783b */ /* 0x000fe20000004200 */
[----:B------:R-:W2:Y:S01]  /*a6d0*/  MUFU.EX2 R157, R157 ;  /* 0x0000009d009d7308 */ /* 0x000ea20000000800 */
        /* <DEDUP_REMOVED lines=8> */
[----:B------:R-:W3:Y:S05]  /*a760*/  LDSM.16.MT88.4 R24, [R218+0x11000] ;  /* 0x01100000da18783b */ /* 0x000eea0000004200 */
[C---:B------:R-:W-:Y:S01]  /*a770*/  HMMA.16816.F32 R96, R8.reuse, R28, R96 ;  /* 0x0000001c0860723c */ /* 0x040fe20000001860 */
        /* <DEDUP_REMOVED lines=16> */
[----:B------:R-:W5:Y:S05]  /*a880*/  LDSM.16.MT88.4 R32, [R220+0xd800] ;  /* 0x00d80000dc20783b */ /* 0x000f6a0000004200 */
[C---:B---3--:R-:W-:Y:S01]  /*a890*/  HMMA.16816.F32 R104, R8.reuse, R24, R104 ;  /* 0x000000180868723c */ /* 0x048fe20000001868 */
[----:B------:R-:W3:Y:S05]  /*a8a0*/  MUFU.EX2 R170, R170 ;  /* 0x000000aa00aa7308 */ /* 0x000eea0000000800 */
[C---:B------:R-:W-:Y:S01]  /*a8b0*/  HMMA.16816.F32 R124, R8.reuse, R26, R124 ;  /* 0x0000001a087c723c */ /* 0x040fe2000000187c */
[----:B------:R-:W3:Y:S02]  /*a8c0*/  LDSM.16.MT88.4 R24, [R217+0xd800] ;  /* 0x00d80000d918783b */ /* 0x000ee40000004200 */
[----:B------:R-:W-:Y:S03]  /*a8d0*/  MUFU.EX2 R169, R169 ;  /* 0x000000a900a97308 */ /* 0x000fe60000000800 */
[C---:B------:R-:W-:Y:S05]  /*a8e0*/  HMMA.16816.F32 R112, R8.reuse, R12, R112 ;  /* 0x0000000c0870723c */ /* 0x040fea0000001870 */
[----:B------:R-:W3:Y:S01]  /*a8f0*/  MUFU.EX2 R172, R172 ;  /* 0x000000ac00ac7308 */ /* 0x000ee20000000800 */
[----:B------:R-:W-:Y:S01]  /*a900*/  HMMA.16816.F32 R4, R8, R14, R4 ;  /* 0x0000000e0804723c */ /* 0x000fe20000001804 */
[----:B------:R-:W-:Y:S01]  /*a910*/  F2FP.F16.F32.PACK_AB R12, R150, R145 ;  /* 0x00000091960c723e */ /* 0x000fe200000000ff */
[----:B------:R-:W-:Y:S01]  /*a920*/  FADD.FTZ R145, R145, R136 ;  /* 0x0000008891917221 */ /* 0x000fe20000010000 */
[----:B--2---:R-:W-:Y:S01]  /*a930*/  F2FP.F16.F32.PACK_AB R13, R157, R156 ;  /* 0x0000009c9d0d723e */ /* 0x004fe200000000ff */
[----:B------:R-:W-:-:S02]  /*a940*/  FADD.FTZ R156, R156, R3 ;  /* 0x000000039c9c7221 */ /* 0x000fc40000010000 */
[C---:B----4-:R-:W-:Y:S01]  /*a950*/  HMMA.16816.F32 R108, R8.reuse, R20, R108 ;  /* 0x00000014086c723c */ /* 0x050fe2000000186c */
        /* <DEDUP_REMOVED lines=15> */
[----:B------:R-:W2:Y:S01]  /*aa50*/  LDSM.16.MT88.4 R28, [R218+0x11800] ;  /* 0x01180000da1c783b */ /* 0x000ea20000004200 */
        /* <DEDUP_REMOVED lines=8> */
[----:B------:R-:W4:Y:S02]  /*aae0*/  LDSM.16.MT88.4 R32, [R216+0x11800] ;  /* 0x01180000d820783b */ /* 0x000f240000004200 */
[----:B------:R-:W-:Y:S03]  /*aaf0*/  MUFU.EX2 R153, R153 ;  /* 0x0000009900997308 */ /* 0x000fe60000000800 */
[C---:B---3--:R-:W-:Y:S05]  /*ab00*/  HMMA.16816.F32 R80, R12.reuse, R24, R80 ;  /* 0x000000180c50723c */ /* 0x048fea0000001850 */
[----:B------:R-:W-:Y:S01]  /*ab10*/  MUFU.EX2 R151, R151 ;  /* 0x0000009700977308 */ /* 0x000fe20000000800 */
[C---:B------:R-:W-:Y:S01]  /*ab20*/  HMMA.16816.F32 R84, R12.reuse, R26, R84 ;  /* 0x0000001a0c54723c */ /* 0x040fe20000001854 */
[----:B------:R-:W3:Y:S05]  /*ab30*/  LDSM.16.MT88.4 R24, [R220+0xe000] ;  /* 0x00e00000dc18783b */ /* 0x000eea0000004200 */
        /* <DEDUP_REMOVED lines=20> */
[----:B------:R-:W-:Y:S02]  /*ac80*/  FADD.FTZ R3, R163, R162 ;  /* 0x000000a2a3037221 */ /* 0x000fe40000010000 */
[----:B------:R-:W-:Y:S02]  /*ac90*/  MUFU.EX2 R155, R155 ;  /* 0x0000009b009b7308 */ /* 0x000fe40000000800 */
[----:B-1----:R-:W-:Y:S01]  /*aca0*/  HMMA.16816.F32 R72, R8, R16, R72 ;  /* 0x000000100848723c */ /* 0x002fe20000001848 */
[----:B------:R-:W-:-:S05]  /*acb0*/  FADD.FTZ R3, R168, R3 ;  /* 0x00000003a8037221 */ /* 0x000fca0000010000 */
[----:B------:R-:W-:Y:S01]  /*acc0*/  HMMA.16816.F32 R76, R8, R18, R76 ;  /* 0x00000012084c723c */ /* 0x000fe2000000184c */
[----:B------:R-:W1:Y:S01]  /*acd0*/  LDSM.16.MT88.4 R16, [R217+0x12000] ;  /* 0x01200000d910783b */ /* 0x000e620000004200 */
[----:B------:R-:W-:Y:S04]  /*ace0*/  MUFU.EX2 R142, R142 ;  /* 0x0000008e008e7308 */ /* 0x000fe80000000800 */
[C---:B----4-:R-:W-:Y:S04]  /*acf0*/  HMMA.16816.F32 R112, R12.reuse, R32, R112 ;  /* 0x000000200c70723c */ /* 0x050fe80000001870 */
[----:B------:R-:W-:Y:S02]  /*ad00*/  MUFU.EX2 R141, R141 ;  /* 0x0000008d008d7308 */ /* 0x000fe40000000800 */
[----:B------:R-:W-:Y:S01]  /*ad10*/  HMMA.16816.F32 R4, R12, R34, R4 ;  /* 0x000000220c04723c */ /* 0x000fe20000001804 */
[----:B------:R-:W4:Y:S04]  /*ad20*/  LDSM.16.MT88.4 R12, [R216+0x12000] ;  /* 0x01200000d80c783b */ /* 0x000f280000004200 */
[----:B------:R-:W-:Y:S01]  /*ad30*/  LDSM.16.MT88.4 R32, [R220+0x12000] ;  /* 0x01200000dc20783b */ /* 0x000fe20000004200 */
[C---:B---3--:R-:W-:Y:S01]  /*ad40*/  HMMA.16816.F32 R128, R8.reuse, R24, R128 ;  /* 0x000000180880723c */ /* 0x048fe20000001880 */
[----:B------:R-:W-:Y:S05]  /*ad50*/  MUFU.EX2 R139, R139 ;  /* 0x0000008b008b7308 */ /* 0x000fea0000000800 */
[C---:B------:R-:W-:Y:S01]  /*ad60*/  HMMA.16816.F32 R68, R8.reuse, R26, R68 ;  /* 0x0000001a0844723c */ /* 0x040fe20000001844 */
[----:B------:R-:W3:Y:S02]  /*ad70*/  LDSM.16.MT88.4 R24, [R218+0x12000] ;  /* 0x01200000da18783b */ /* 0x000ee40000004200 */
[----:B------:R-:W-:Y:S03]  /*ad80*/  MUFU.EX2 R146, R146 ;  /* 0x0000009200927308 */ /* 0x000fe60000000800 */
[C---:B--2---:R-:W-:Y:S05]  /*ad90*/  HMMA.16816.F32 R80, R8.reuse, R28, R80 ;  /* 0x0000001c0850723c */ /* 0x044fea0000001850 */
[----:B------:R-:W-:Y:S01]  /*ada0*/  MUFU.EX2 R134, R134 ;  /* 0x0000008600867308 */ /* 0x000fe20000000800 */
[C---:B------:R-:W-:Y:S01]  /*adb0*/  HMMA.16816.F32 R84, R8.reuse, R30, R84 ;  /* 0x0000001e0854723c */ /* 0x040fe20000001854 */
[----:B------:R-:W2:Y:S05]  /*adc0*/  LDSM.16.MT88.4 R28, [R220+0xe800] ;  /* 0x00e80000dc1c783b */ /* 0x000eaa0000004200 */
[C---:B-1----:R-:W-:Y:S01]  /*add0*/  HMMA.16816.F32 R108, R8.reuse, R16, R108 ;  /* 0x00000010086c723c */ /* 0x042fe2000000186c */
[----:B------:R-:W1:Y:S05]  /*ade0*/  MUFU.EX2 R137, R137 ;  /* 0x0000008900897308 */ /* 0x000e6a0000000800 */
[C---:B------:R-:W-:Y:S01]  /*adf0*/  HMMA.16816.F32 R120, R8.reuse, R18, R120 ;  /* 0x000000120878723c */ /* 0x040fe20000001878 */
[----:B------:R-:W5:Y:S02]  /*ae00*/  LDSM.16.MT88.4 R16, [R217+0xe800] ;  /* 0x00e80000d910783b */ /* 0x000f640000004200 */
[----:B------:R-:W-:Y:S03]  /*ae10*/  MUFU.EX2 R64, R64 ;  /* 0x0000004000407308 */ /* 0x000fe60000000800 */
[C---:B----4-:R-:W-:Y:S05]  /*ae20*/  HMMA.16816.F32 R112, R8.reuse, R12, R112 ;  /* 0x0000000c0870723c */ /* 0x050fea0000001870 */
[----:B------:R-:W4:Y:S01]  /*ae30*/  MUFU.EX2 R65, R65 ;  /* 0x0000004100417308 */ /* 0x000f220000000800 */
[----:B------:R-:W-:Y:S01]  /*ae40*/  HMMA.16816.F32 R4, R8, R14, R4 ;  /* 0x0000000e0804723c */ /* 0x000fe20000001804 */
[----:B------:R-:W5:Y:S01]  /*ae50*/  LDSM.16.MT88.4 R12, [R216+0xe800] ;  /* 0x00e80000d80c783b */ /* 0x000f620000004200 */
[----:B-1----:R-:W-:-:S04]  /*ae60*/  F2FP.F16.F32.PACK_AB R116, R137, R134 ;  /* 0x000000868974723e */ /* 0x002fc800000000ff */
[C---:B---3--:R-:W-:Y:S06]  /*ae70*/  HMMA.16816.F32 R104, R8.reuse, R24, R104 ;  /* 0x000000180868723c */ /* 0x048fec0000001868 */
[C---:B------:R-:W-:Y:S01]  /*ae80*/  HMMA.16816.F32 R124, R8.reuse, R26, R124 ;  /* 0x0000001a087c723c */ /* 0x040fe2000000187c */
[----:B------:R-:W-:Y:S01]  /*ae90*/  F2FP.F16.F32.PACK_AB R24, R165, R164 ;  /* 0x000000a4a518723e */ /* 0x000fe200000000ff */
[----:B------:R-:W-:Y:S01]  /*aea0*/  FADD.FTZ R164, R164, R3 ;  /* 0x00000003a4a47221 */ /* 0x000fe20000010000 */
[----:B------:R-:W-:Y:S02]  /*aeb0*/  F2FP.F16.F32.PACK_AB R25, R153, R154 ;  /* 0x0000009a9919723e */ /* 0x000fe400000000ff */
[----:B----4-:R-:W-:Y:S01]  /*aec0*/  F2FP.F16.F32.PACK_AB R118, R65, R64 ;  /* 0x000000404176723e */ /* 0x010fe200000000ff */
[----:B------:R-:W-:Y:S01]  /*aed0*/  HMMA.16816.F32 R88, R8, R20, R88 ;  /* 0x000000140858723c */ /* 0x000fe20000001858 */
        /* <DEDUP_REMOVED lines=9> */
[----:B------:R-:W3:Y:S04]  /*af70*/  LDSM.16.MT88.4 R32, [R218+0x12800] ;  /* 0x01280000da20783b */ /* 0x000ee80000004200 */
[----:B------:R-:W-:Y:S01]  /*af80*/  LDSM.16.MT88.4 R8, [R217+0x12800] ;  /* 0x01280000d908783b */ /* 0x000fe20000004200 */
[C---:B--2---:R-:W-:Y:S06]  /*af90*/  HMMA.16816.F32 R128, R24.reuse, R28, R128 ;  /* 0x0000001c1880723c */ /* 0x044fec0000001880 */
[C---:B------:R-:W-:Y:S01]  /*afa0*/  HMMA.16816.F32 R68, R24.reuse, R30, R68 ;  /* 0x0000001e1844723c */ /* 0x040fe20000001844 */
[----:B------:R-:W2:Y:S05]  /*afb0*/  LDSM.16.MT88.4 R28, [R216+0x12800] ;  /* 0x01280000d81c783b */ /* 0x000eaa0000004200 */
[C---:B-----5:R-:W-:Y:S06]  /*afc0*/  HMMA.16816.F32 R80, R24.reuse, R16, R80 ;  /* 0x000000101850723c */ /* 0x060fec0000001850 */
[C---:B------:R-:W-:Y:S01]  /*afd0*/  HMMA.16816.F32 R84, R24.reuse, R18, R84 ;  /* 0x000000121854723c */ /* 0x040fe20000001854 */
[----:B------:R-:W4:Y:S05]  /*afe0*/  LDSM.16.MT88.4 R16, [R218+0xf000] ;  /* 0x00f00000da10783b */ /* 0x000f2a0000004200 */
[C---:B------:R-:W-:Y:S06]  /*aff0*/  HMMA.16816.F32 R88, R24.reuse, R12, R88 ;  /* 0x0000000c1858723c */ /* 0x040fec0000001858 */
[C---:B------:R-:W-:Y:S01]  /*b000*/  HMMA.16816.F32 R92, R24.reuse, R14, R92 ;  /* 0x0000000e185c723c */ /* 0x040fe2000000185c */
[----:B------:R-:W5:Y:S05]  /*b010*/  LDSM.16.MT88.4 R12, [R217+0xf000] ;  /* 0x00f00000d90c783b */ /* 0x000f6a0000004200 */
[C---:B-1----:R-:W-:Y:S06]  /*b020*/  HMMA.16816.F32 R72, R24.reuse, R20, R72 ;  /* 0x000000141848723c */ /* 0x042fec0000001848 */
[C---:B------:R-:W-:Y:S01]  /*b030*/  HMMA.16816.F32 R76, R24.reuse, R22, R76 ;  /* 0x00000016184c723c */ /* 0x040fe2000000184c */
[----:B------:R-:W-:Y:S05]  /*b040*/  LDSM.16.MT88.4 R20, [R220+0xf000] ;  /* 0x00f00000dc14783b */ /* 0x000fea0000004200 */
[C---:B---3--:R-:W-:Y:S06]  /*b050*/  HMMA.16816.F32 R104, R24.reuse, R32, R104 ;  /* 0x000000201868723c */ /* 0x048fec0000001868 */
[C---:B------:R-:W-:Y:S01]  /*b060*/  HMMA.16816.F32 R124, R24.reuse, R34, R124 ;  /* 0x00000022187c723c */ /* 0x040fe2000000187c */
[----:B------:R-:W1:Y:S05]  /*b070*/  LDSM.16.MT88.4 R32, [R216+0xf000] ;  /* 0x00f00000d820783b */ /* 0x000e6a0000004200 */
[C---:B--2---:R-:W-:Y:S06]  /*b080*/  HMMA.16816.F32 R112, R24.reuse, R28, R112 ;  /* 0x0000001c1870723c */ /* 0x044fec0000001870 */
[C---:B------:R-:W-:Y:S01]  /*b090*/  HMMA.16816.F32 R4, R24.reuse, R30, R4 ;  /* 0x0000001e1804723c */ /* 0x040fe20000001804 */
[----:B------:R-:W2:Y:S05]  /*b0a0*/  LDSM.16.MT88.4 R28, [R218+0x13000] ;  /* 0x01300000da1c783b */ /* 0x000eaa0000004200 */
[C---:B------:R-:W-:Y:S06]  /*b0b0*/  HMMA.16816.F32 R108, R24.reuse, R8, R108 ;  /* 0x00000008186c723c */ /* 0x040fec000000186c */
        /* <DEDUP_REMOVED lines=9> */
[----:B------:R-:W3:Y:S01]  /*b150*/  LDSM.16.MT88.4 R24, [R220+0x13000] ;  /* 0x01300000dc18783b */ /* 0x000ee20000004200 */
[----:B------:R-:W-:-:S03]  /*b160*/  FADD.FTZ R144, R144, R149 ;  /* 0x0000009590907221 */ /* 0x000fc60000010000 */
[----:B------:R-:W3:Y:S01]  /*b170*/  LDSM.16.MT88.4 R36, [R217+0x13000] ;  /* 0x01300000d924783b */ /* 0x000ee20000004200 */
[----:B----4-:R-:W-:Y:S01]  /*b180*/  HMMA.16816.F32 R72, R8, R16, R72 ;  /* 0x000000100848723c */ /* 0x010fe20000001848 */
[----:B------:R-:W-:-:S04]  /*b190*/  FADD.FTZ R155, R155, R144 ;  /* 0x000000909b9b7221 */ /* 0x000fc80000010000 */
[----:B------:R-:W-:Y:S01]  /*b1a0*/  FADD.FTZ R134, R134, R155 ;  /* 0x0000009b86867221 */ /* 0x000fe20000010000 */
[----:B------:R-:W-:Y:S01]  /*b1b0*/  HMMA.16816.F32 R76, R8, R18, R76 ;  /* 0x00000012084c723c */ /* 0x000fe2000000184c */
[----:B------:R-:W4:Y:S02]  /*b1c0*/  LDSM.16.MT88.4 R16, [R216+0x13000] ;  /* 0x01300000d810783b */ /* 0x000f240000004200 */
[----:B------:R-:W-:-:S03]  /*b1d0*/  FADD.FTZ R137, R137, R134 ;  /* 0x0000008689897221 */ /* 0x000fc60000010000 */
[----:B-----5:R-:W-:Y:S01]  /*b1e0*/  HMMA.16816.F32 R80, R8, R12, R80 ;  /* 0x0000000c0850723c */ /* 0x020fe20000001850 */
[----:B------:R-:W-:-:S04]  /*b1f0*/  FADD.FTZ R64, R64, R137 ;  /* 0x0000008940407221 */ /* 0x000fc80000010000 */
[----:B------:R-:W-:Y:S01]  /*b200*/  FADD.FTZ R239, R65, R64 ;  /* 0x0000004041ef7221 */ /* 0x000fe20000010000 */
[C---:B------:R-:W-:Y:S01]  /*b210*/  HMMA.16816.F32 R84, R8.reuse, R14, R84 ;  /* 0x0000000e0854723c */ /* 0x040fe20000001854 */
[----:B------:R-:W5:Y:S05]  /*b220*/  LDSM.16.MT88.4 R12, [R218+0xf800] ;  /* 0x00f80000da0c783b */ /* 0x000f6a0000004200 */
[C---:B-1----:R-:W-:Y:S06]  /*b230*/  HMMA.16816.F32 R88, R8.reuse, R32, R88 ;  /* 0x000000200858723c */ /* 0x042fec0000001858 */
[----:B------:R-:W-:Y:S01]  /*b240*/  HMMA.16816.F32 R92, R8, R34, R92 ;  /* 0x00000022085c723c */ /* 0x000fe2000000185c */
[--C-:B------:R-:W-:Y:S01]  /*b250*/  FFMA.FTZ R32, R61, UR6, -R56.reuse ;  /* 0x000000063d207c23 */ /* 0x100fe20008010838 */
[----:B------:R-:W-:-:S04]  /*b260*/  FFMA.FTZ R33, R55, UR6, -R56 ;  /* 0x0000000637217c23 */ /* 0x000fc80008010838 */
[C---:B--2---:R-:W-:Y:S01]  /*b270*/  HMMA.16816.F32 R104, R8.reuse, R28, R104 ;  /* 0x0000001c0868723c */ /* 0x044fe20000001868 */
[----:B------:R-:W-:Y:S01]  /*b280*/  FFMA.FTZ R34, R54, UR6, -R56 ;  /* 0x0000000636227c23 */ /* 0x000fe20008010838 */
[----:B------:R-:W-:Y:S04]  /*b290*/  MUFU.EX2 R32, R32 ;  /* 0x0000002000207308 */ /* 0x000fe80000000800 */
[C---:B------:R-:W-:Y:S04]  /*b2a0*/  HMMA.16816.F32 R128, R8.reuse, R20, R128 ;  /* 0x000000140880723c */ /* 0x040fe80000001880 */
[----:B------:R-:W1:Y:S02]  /*b2b0*/  MUFU.EX2 R33, R33 ;  /* 0x0000002100217308 */ /* 0x000e640000000800 */
[C---:B------:R-:W-:Y:S01]  /*b2c0*/  HMMA.16816.F32 R68, R8.reuse, R22, R68 ;  /* 0x000000160844723c */ /* 0x040fe20000001844 */
[----:B------:R-:W2:Y:S05]  /*b2d0*/  LDSM.16.MT88.4 R20, [R220+0xf800] ;  /* 0x00f80000dc14783b */ /* 0x000eaa0000004200 */
[----:B------:R-:W-:Y:S01]  /*b2e0*/  MUFU.EX2 R34, R34 ;  /* 0x0000002200227308 */ /* 0x000fe20000000800 */
[C---:B---3--:R-:W-:Y:S06]  /*b2f0*/  HMMA.16816.F32 R96, R8.reuse, R24, R96 ;  /* 0x000000180860723c */ /* 0x048fec0000001860 */
[C---:B------:R-:W-:Y:S01]  /*b300*/  HMMA.16816.F32 R100, R8.reuse, R26, R100 ;  /* 0x0000001a0864723c */ /* 0x040fe20000001864 */
[----:B------:R-:W3:Y:S01]  /*b310*/  MUFU.EX2 R29, R51 ;  /* 0x00000033001d7308 */ /* 0x000ee20000000800 */
[----:B-1----:R-:W-:Y:S01]  /*b320*/  F2FP.F16.F32.PACK_AB R117, R33, R32 ;  /* 0x000000202175723e */ /* 0x002fe200000000ff */
[----:B------:R-:W1:Y:S03]  /*b330*/  LDSM.16.MT88.4 R24, [R217+0xf800] ;  /* 0x00f80000d918783b */ /* 0x000e660000004200 */
[C---:B------:R-:W-:Y:S06]  /*b340*/  HMMA.16816.F32 R124, R8.reuse, R30, R124 ;  /* 0x0000001e087c723c */ /* 0x040fec000000187c */
[C---:B------:R-:W-:Y:S06]  /*b350*/  HMMA.16816.F32 R108, R8.reuse, R36, R108 ;  /* 0x00000024086c723c */ /* 0x040fec000000186c */
[----:B------:R-:W-:Y:S01]  /*b360*/  HMMA.16816.F32 R120, R8, R38, R120 ;  /* 0x000000260878723c */ /* 0x000fe20000001878 */
[----:B---3--:R-:W-:-:S05]  /*b370*/  F2FP.F16.F32.PACK_AB R119, R29, R34 ;  /* 0x000000221d77723e */ /* 0x008fca00000000ff */
[C---:B----4-:R-:W-:Y:S06]  /*b380*/  HMMA.16816.F32 R112, R8.reuse, R16, R112 ;  /* 0x000000100870723c */ /* 0x050fec0000001870 */
[----:B------:R-:W-:Y:S01]  /*b390*/  HMMA.16816.F32 R4, R8, R18, R4 ;  /* 0x000000120804723c */ /* 0x000fe20000001804 */
[----:B------:R-:W3:Y:S04]  /*b3a0*/  LDSM.16.MT88.4 R8, [R216+0xf800] ;  /* 0x00f80000d808783b */ /* 0x000ee80000004200 */
[----:B------:R-:W4:Y:S01]  /*b3b0*/  LDSM.16.MT88.4 R16, [R220+0x13800] ;  /* 0x01380000dc10783b */ /* 0x000f220000004200 */
[C---:B-----5:R-:W-:Y:S06]  /*b3c0*/  HMMA.16816.F32 R72, R116.reuse, R12, R72 ;  /* 0x0000000c7448723c */ /* 0x060fec0000001848 */
[C---:B------:R-:W-:Y:S01]  /*b3d0*/  HMMA.16816.F32 R76, R116.reuse, R14, R76 ;  /* 0x0000000e744c723c */ /* 0x040fe2000000184c */
[----:B------:R-:W5:Y:S05]  /*b3e0*/  LDSM.16.MT88.4 R12, [R218+0x13800] ;  /* 0x01380000da0c783b */ /* 0x000f6a0000004200 */
[C---:B--2---:R-:W-:Y:S06]  /*b3f0*/  HMMA.16816.F32 R128, R116.reuse, R20, R128 ;  /* 0x000000147480723c */ /* 0x044fec0000001880 */
[C---:B------:R-:W-:Y:S06]  /*b400*/  HMMA.16816.F32 R68, R116.reuse, R22, R68 ;  /* 0x000000167444723c */ /* 0x040fec0000001844 */
[C---:B-1----:R-:W-:Y:S06]  /*b410*/  HMMA.16816.F32 R80, R116.reuse, R24, R80 ;  /* 0x000000187450723c */ /* 0x042fec0000001850 */
[C---:B------:R-:W-:Y:S06]  /*b420*/  HMMA.16816.F32 R84, R116.reuse, R26, R84 ;  /* 0x0000001a7454723c */ /* 0x040fec0000001854 */
[C---:B---3--:R-:W-:Y:S06]  /*b430*/  HMMA.16816.F32 R88, R116.reuse, R8, R88 ;  /* 0x000000087458723c */ /* 0x048fec0000001858 */
[C---:B------:R-:W-:Y:S01]  /*b440*/  HMMA.16816.F32 R92, R116.reuse, R10, R92 ;  /* 0x0000000a745c723c */ /* 0x040fe2000000185c */
[----:B------:R-:W1:Y:S05]  /*b450*/  LDSM.16.MT88.4 R8, [R217+0x13800] ;  /* 0x01380000d908783b */ /* 0x000e6a0000004200 */
[C---:B----4-:R-:W-:Y:S06]  /*b460*/  HMMA.16816.F32 R96, R116.reuse, R16, R96 ;  /* 0x000000107460723c */ /* 0x050fec0000001860 */
[C---:B------:R-:W-:Y:S01]  /*b470*/  HMMA.16816.F32 R100, R116.reuse, R18, R100 ;  /* 0x000000127464723c */ /* 0x040fe20000001864 */
[----:B------:R-:W2:Y:S05]  /*b480*/  LDSM.16.MT88.4 R16, [R216+0x13800] ;  /* 0x01380000d810783b */ /* 0x000eaa0000004200 */
[C---:B-----5:R-:W-:Y:S06]  /*b490*/  HMMA.16816.F32 R104, R116.reuse, R12, R104 ;  /* 0x0000000c7468723c */ /* 0x060fec0000001868 */
[----:B------:R-:W-:Y:S01]  /*b4a0*/  HMMA.16816.F32 R124, R116, R14, R124 ;  /* 0x0000000e747c723c */ /* 0x000fe2000000187c */
[----:B------:R-:W-:-:S04]  /*b4b0*/  FADD.FTZ R13, R169, R170 ;  /* 0x000000aaa90d7221 */ /* 0x000fc80000010000 */
[----:B------:R-:W-:-:S04]  /*b4c0*/  FADD.FTZ R13, R172, R13 ;  /* 0x0000000dac0d7221 */ /* 0x000fc80000010000 */
        /* <DEDUP_REMOVED lines=17> */
.L_x_2392:
[----:B------:R-:W-:Y:S01]  /*b5e0*/  ISETP.GE.AND P1, PT, R231, 0x1, PT ;  /* 0x00000001e700780c */ /* 0x000fe20003f26270 */
[----:B------:R-:W-:-:S12]  /*b5f0*/  ULDC.64 UR12, c[0x0][0x208] ;  /* 0x00008200000c7ab9 */ /* 0x000fd80000000a00 */
[----:B------:R-:W-:Y:S05]  /*b600*/  @!P1 BRA `(.L_x_2398) ;  /* 0x0000003c008c9947 */ /* 0x000fea0003800000 */
[----:B------:R-:W-:Y:S01]  /*b610*/  IMAD.U32 R238, R188, -0x80, RZ ;  /* 0xffffff80bcee7824 */ /* 0x000fe200078e00ff */
[----:B------:R-:W-:Y:S01]  /*b620*/  ULDC.64 UR10, c[0x0][0x250] ;  /* 0x00009400000a7ab9 */ /* 0x000fe20000000a00 */
[----:B------:R-:W-:Y:S01]  /*b630*/  MOV R3, R0 ;  /* 0x0000000000037202 */ /* 0x000fe20000000f00 */
[----:B------:R-:W-:Y:S01]  /*b640*/  IMAD.MOV.U32 R133, RZ, RZ, R2 ;  /* 0x000000ffff857224 */ /* 0x000fe200078e0002 */
[----:B------:R-:W-:Y:S01]  /*b650*/  ULDC UR6, c[0x0][0x24c] ;  /* 0x0000930000067ab9 */ /* 0x000fe20000000800 */
[----:B------:R-:W-:Y:S01]  /*b660*/  SHF.R.S32.HI R232, RZ, 0x1f, R238 ;  /* 0x0000001fffe87819 */ /* 0x000fe200000114ee */
[----:B------:R-:W-:Y:S01]  /*b670*/  ULDC UR9, c[0x0][0x248] ;  /* 0x0000920000097ab9 */ /* 0x000fe20000000800 */
[----:B------:R-:W-:Y:S02]  /*b680*/  USHF.L.U64.HI UR11, UR10, 0x5, UR11 ;  /* 0x000000050a0b7899 */ /* 0x000fe4000801020b */
[----:B------:R-:W-:Y:S02]  /*b690*/  USHF.L.U32 UR10, UR10, 0x5, URZ ;  /* 0x000000050a0a7899 */ /* 0x000fe4000800063f */
[----:B------:R-:W-:-:S02]  /*b6a0*/  USHF.L.U64.HI UR6, UR9, 0x5, UR6 ;  /* 0x0000000509067899 */ /* 0x000fc40008010206 */
[----:B------:R-:W-:Y:S01]  /*b6b0*/  USHF.L.U32 UR5, UR9, 0x5, URZ ;  /* 0x0000000509057899 */ /* 0x000fe2000800063f */
[----:B------:R-:W-:-:S11]  /*b6c0*/  ULDC UR4, c[0x0][0x2ec] ;  /* 0x0000bb0000047ab9 */ /* 0x000fd60000000800 */
.L_x_2402:
[----:B------:R-:W-:Y:S04]  /*b6d0*/  DEPBAR.LE SB0, 0x0 ;  /* 0x000080000000791a */ /* 0x000fe80000000000 */
[----:B------:R-:W-:Y:S01]  /*b6e0*/  BAR.SYNC.DEFER_BLOCKING 0x0 ;  /* 0x0000000000007b1d */ /* 0x000fe20000010000 */
[----:B------:R-:W-:Y:S02]  /*b6f0*/  MOV R8, R238 ;  /* 0x000000ee00087202 */ /* 0x000fe40000000f00 */
[----:B------:R-:W-:Y:S03]  /*b700*/  MOV R0, R232 ;  /* 0x000000e800007202 */ /* 0x000fe60000000f00 */
[----:B------:R-:W-:Y:S05]  /*b710*/  @!P0 BRA `(.L_x_2399) ;  /* 0x0000000000f48947 */ /* 0x000fea0003800000 */
[----:B------:R-:W1:Y:S01]  /*b720*/  LDC R0, c[0x0][0x380] ;  /* 0x0000e000ff007b82 */ /* 0x000e620000000800 */
[----:B------:R-:W-:Y:S04]  /*b730*/  SHF.L.U32 R11, R231, 0x7, RZ ;  /* 0x00000007e70b7819 */ /* 0x000fe800000006ff */
[----:B------:R-:W-:Y:S01]  /*b740*/  IABS R6, R11 ;  /* 0x0000000b00067213 */ /* 0x000fe20000000000 */
[C---:B------:R-:W-:Y:S01]  /*b750*/  VIADD R5, R11.reuse, 0xffffff80 ;  /* 0xffffff800b057836 */ /* 0x040fe20000000000 */
        /* <DEDUP_REMOVED lines=57> */
.L_x_2399:
        /* <DEDUP_REMOVED lines=33> */
[----:B------:R1:W-:Y:S04]  /*bd00*/  LDGSTS.E.BYPASS.LTC128B.128 [R233+0x13000], desc[UR12][R48.64+0x80] ;  /* 0x1300008030e97fae */ /* 0x0003e8000b901d4c */
[----:B------:R-:W-:Y:S04]  /*bd10*/  LDGSTS.E.BYPASS.LTC128B.128 [R233+0xf800], desc[UR12][R60.64] ;  /* 0x0f8000003ce97fae */ /* 0x000fe8000b901d4c */
[----:B------:R2:W-:Y:S04]  /*bd20*/  LDGSTS.E.BYPASS.LTC128B.128 [R233+0x13800], desc[UR12][R60.64+0x80] ;  /* 0x138000803ce97fae */ /* 0x0005e8000b901d4c */
[----:B------:R-:W-:Y:S04]  /*bd30*/  LDSM.16.M88.4 R136, [R226] ;  /* 0x00000000e288783b */ /* 0x000fe80000000200 */
[----:B------:R-:W3:Y:S04]  /*bd40*/  LDSM.16.M88.4 R140, [R225+0x4000] ;  /* 0x00400000e18c783b */ /* 0x000ee80000000200 */
        /* <DEDUP_REMOVED lines=208> */
[----:B------:R-:W-:Y:S06]  /*ca50*/  @!P0 BRA `(.L_x_2401) ;  /* 0x0000000000f88947 */ /* 0x000fec0003800000 */
[----:B------:R-:W1:Y:S01]  /*ca60*/  LDC R0, c[0x0][0x380] ;  /* 0x0000e000ff007b82 */ /* 0x000e620000000800 */
[----:B------:R-:W-:Y:S05]  /*ca70*/  SHF.L.U32 R141, R231, 0x7, RZ ;  /* 0x00000007e78d7819 */ /* 0x000fea00000006ff */
[C---:B------:R-:W-:Y:S02]  /*ca80*/  VIADD R139, R141.reuse, 0xffffff00 ;  /* 0xffffff008d8b7836 */ /* 0x040fe40000000000 */
[----:B------:R-:W-:Y:S05]  /*ca90*/  VIADD R141, R141, 0xffffff80 ;  /* 0xffffff808d8d7836 */ /* 0x000fea0000000000 */
[----:B------:R-:W-:Y:S02]  /*caa0*/  IABS R134, R141 ;  /* 0x0000008d00867213 */ /* 0x000fe40000000000 */
[-C--:B-1----:R-:W-:Y:S02]  /*cab0*/  IABS R2, R0.reuse ;  /* 0x0000000000027213 */ /* 0x082fe40000000000 */
[-C--:B------:R-:W-:Y:S02]  /*cac0*/  LOP3.LUT R141, R141, R0.reuse, RZ, 0x3c, !PT ;  /* 0x000000008d8d7212 */ /* 0x080fe400078e3cff */
[----:B------:R-:W1:Y:S02]  /*cad0*/  I2F.RP R138, R2 ;  /* 0x00000002008a7306 */ /* 0x000e640000209400 */
[----:B------:R-:W-:Y:S08]  /*cae0*/  ISETP.GE.AND P3, PT, R141, RZ, PT ;  /* 0x000000ff8d00720c */ /* 0x000ff00003f66270 */
[----:B-1----:R-:W1:Y:S02]  /*caf0*/  MUFU.RCP R132, R138 ;  /* 0x0000008a00847308 */ /* 0x002e640000001000 */
[----:B-1----:R-:W-:Y:S01]  /*cb00*/  VIADD R136, R132, 0xffffffe ;  /* 0x0ffffffe84887836 */ /* 0x002fe20000000000 */
[----:B------:R-:W-:Y:S02]  /*cb10*/  IABS R132, R139 ;  /* 0x0000008b00847213 */ /* 0x000fe40000000000 */
[-C--:B------:R-:W-:Y:S05]  /*cb20*/  LOP3.LUT R139, R139, R0.reuse, RZ, 0x3c, !PT ;  /* 0x000000008b8b7212 */ /* 0x080fea00078e3cff */
[----:B------:R-:W1:Y:S01]  /*cb30*/  F2I.FTZ.U32.TRUNC.NTZ R137, R136 ;  /* 0x0000008800897305 */ /* 0x000e62000021f000 */
[----:B------:R-:W-:Y:S02]  /*cb40*/  ISETP.GE.AND P1, PT, R139, RZ, PT ;  /* 0x000000ff8b00720c */ /* 0x000fe40003f26270 */
[----:B------:R-:W-:Y:S01]  /*cb50*/  LOP3.LUT R139, RZ, R0, RZ, 0x33, !PT ;  /* 0x00000000ff8b7212 */ /* 0x000fe200078e33ff */
        /* <DEDUP_REMOVED lines=12> */
[-C--:B------:R-:W-:Y:S01]  /*cc20*/  @!P2 IADD3 R132, R132, -R2.reuse, RZ ;  /* 0x800000028484a210 */ /* 0x080fe20007ffe0ff */
[----:B------:R-:W-:Y:S01]  /*cc30*/  @!P2 VIADD R136, R136, 0x1 ;  /* 0x000000018888a836 */ /* 0x000fe20000000000 */
[----:B------:R-:W-:Y:S01]  /*cc40*/  @!P4 IADD3 R138, R138, 0x1, RZ ;  /* 0x000000018a8ac810 */ /* 0x000fe20007ffe0ff */
[----:B------:R-:W-:Y:S01]  /*cc50*/  @!P4 IMAD.IADD R134, R134, 0x1, -R2 ;  /* 0x000000018686c824 */ /* 0x000fe200078e0a02 */
[-C--:B------:R-:W-:Y:S02]  /*cc60*/  ISETP.GE.U32.AND P5, PT, R132, R2.reuse, PT ;  /* 0x000000028400720c */ /* 0x080fe40003fa6070 */
[----:B------:R-:W-:Y:S02]  /*cc70*/  ISETP.NE.AND P2, PT, R0, RZ, PT ;  /* 0x000000ff0000720c */ /* 0x000fe40003f45270 */
[----:B------:R-:W-:Y:S02]  /*cc80*/  ISETP.GE.U32.AND P6, PT, R134, R2, PT ;  /* 0x000000028600720c */ /* 0x000fe40003fc6070 */
[----:B------:R-:W1:Y:S07]  /*cc90*/  LDC R2, c[0x0][0x24c] ;  /* 0x00009300ff027b82 */ /* 0x000e6e0000000800 */
[----:B------:R-:W-:Y:S04]  /*cca0*/  @P5 VIADD R136, R136, 0x1 ;  /* 0x0000000188885836 */ /* 0x000fe80000000000 */
[----:B------:R-:W-:Y:S01]  /*ccb0*/  @P6 VIADD R138, R138, 0x1 ;  /* 0x000000018a8a6836 */ /* 0x000fe20000000000 */
[----:B------:R-:W-:Y:S03]  /*ccc0*/  @!P1 IADD3 R136, -R136, RZ, RZ ;  /* 0x000000ff88889210 */ /* 0x000fe60007ffe1ff */
[----:B------:R-:W-:Y:S01]  /*ccd0*/  @!P3 IMAD.MOV R138, RZ, RZ, -R138 ;  /* 0x000000ffff8ab224 */ /* 0x000fe200078e0a8a */
[C---:B------:R-:W-:Y:S04]  /*cce0*/  SEL R135, R139.reuse, R136, !P2 ;  /* 0x000000888b877207 */ /* 0x040fe80005000000 */
        /* <DEDUP_REMOVED lines=21> */
.L_x_2401:
        /* <DEDUP_REMOVED lines=36> */
.L_x_2400:
        /* <DEDUP_REMOVED lines=572> */
.L_x_2398:
[----:B------:R-:W1:Y:S01]  /*f440*/  SHFL.BFLY PT, R8, R239, 0x2, 0x1f ;  /* 0x0c401f00ef087f89 */ /* 0x000e6200000e0000 */
[----:B------:R-:W-:Y:S01]  /*f450*/  MOV R6, 0x3f800000 ;  /* 0x3f80000000067802 */ /* 0x000fe20000000f00 */
[----:B------:R-:W2:Y:S01]  /*f460*/  S2UR UR4, SR_CgaCtaId ;  /* 0x00000000000479c3 */ /* 0x000ea20000008800 */
[----:B------:R-:W-:Y:S01]  /*f470*/  MOV R7, 0x3f800000 ;  /* 0x3f80000000077802 */ /* 0x000fe20000000f00 */
[----:B------:R-:W3:Y:S01]  /*f480*/  SHFL.BFLY PT, R9, R240, 0x2, 0x1f ;  /* 0x0c401f00f0097f89 */ /* 0x000ee200000e0000 */
[----:B------:R-:W-:Y:S01]  /*f490*/  UMOV UR5, 0x400 ;  /* 0x0000040000057882 */ /* 0x000fe20000000000 */
[----:B------:R-:W4:Y:S01]  /*f4a0*/  S2R R3, SR_TID.X ;  /* 0x0000000000037919 */ /* 0x000f220000002100 */
[----:B-1----:R-:W-:Y:S01]  /*f4b0*/  FADD.FTZ R8, R8, R239 ;  /* 0x000000ef08087221 */ /* 0x002fe20000010000 */
[----:B--2---:R-:W-:Y:S01]  /*f4c0*/  ULEA UR4, UR4, UR5, 0x18 ;  /* 0x0000000504047291 */ /* 0x004fe2000f8ec03f */
[----:B---3--:R-:W-:-:S03]  /*f4d0*/  FADD.FTZ R9, R9, R240 ;  /* 0x000000f009097221 */ /* 0x008fc60000010000 */
[----:B------:R-:W1:Y:S04]  /*f4e0*/  SHFL.BFLY PT, R5, R8, 0x1, 0x1f ;  /* 0x0c201f0008057f89 */ /* 0x000e6800000e0000 */
[----:B------:R-:W2:Y:S01]  /*f4f0*/  SHFL.BFLY PT, R4, R9, 0x1, 0x1f ;  /* 0x0c201f0009047f89 */ /* 0x000ea200000e0000 */
[----:B-1----:R-:W-:Y:S01]  /*f500*/  FADD.FTZ R5, R8, R5 ;  /* 0x0000000508057221 */ /* 0x002fe20000010000 */
[----:B--2---:R-:W-:-:S04]  /*f510*/  FADD.FTZ R4, R9, R4 ;  /* 0x0000000409047221 */ /* 0x004fc80000010000 */
[----:B------:R-:W-:Y:S02]  /*f520*/  FSETP.NE.FTZ.AND P4, PT, R5, RZ, PT ;  /* 0x000000ff0500720b */ /* 0x000fe40003f95000 */
[----:B------:R-:W-:-:S11]  /*f530*/  FSETP.NE.FTZ.AND P3, PT, R4, RZ, PT ;  /* 0x000000ff0400720b */ /* 0x000fd60003f75000 */
[----:B------:R-:W1:Y:S08]  /*f540*/  @P4 MUFU.RCP R6, R5 ;  /* 0x0000000500064308 */ /* 0x000e700000001000 */
[----:B------:R-:W2:Y:S08]  /*f550*/  @P3 MUFU.RCP R7, R4 ;  /* 0x0000000400073308 */ /* 0x000eb00000001000 */
[----:B------:R-:W3:Y:S01]  /*f560*/  @P4 MUFU.LG2 R5, R5 ;  /* 0x0000000500054308 */ /* 0x000ee20000000c00 */
        /* <DEDUP_REMOVED lines=32> */
[----:B----4-:R-:W-:Y:S01]  /*f770*/  SHF.R.S32.HI R6, RZ, 0x1f, R3 ;  /* 0x0000001fff067819 */ /* 0x010fe20000011403 */
[C---:B--2---:R-:W-:Y:S01]  /*f780*/  FMUL.FTZ R131, R7.reuse, R131 ;  /* 0x0000008307837220 */ /* 0x044fe20000410000 */
[C---:B------:R-:W-:Y:S01]  /*f790*/  FMUL.FTZ R130, R7.reuse, R130 ;  /* 0x0000008207827220 */ /* 0x040fe20000410000 */
[C---:B------:R-:W-:Y:S01]  /*f7a0*/  FMUL.FTZ R71, R7.reuse, R71 ;  /* 0x0000004707477220 */ /* 0x040fe20000410000 */
[CC--:B------:R-:W-:Y:S01]  /*f7b0*/  LEA.HI R8, R6.reuse, R3.reuse, RZ, 0x2 ;  /* 0x0000000306087211 */ /* 0x0c0fe200078f10ff */
[C---:B------:R-:W-:Y:S01]  /*f7c0*/  FMUL.FTZ R70, R7.reuse, R70 ;  /* 0x0000004607467220 */ /* 0x040fe20000410000 */
[----:B------:R-:W-:Y:S01]  /*f7d0*/  LEA.HI R6, R6, R3, RZ, 0x5 ;  /* 0x0000000306067211 */ /* 0x000fe200078f28ff */
        /* <DEDUP_REMOVED lines=8> */
[C---:B------:R-:W-:Y:S01]  /*f860*/  FMUL.FTZ R83, R7.reuse, R83 ;  /* 0x0000005307537220 */ /* 0x040fe20000410000 */
[C---:B------:R-:W-:Y:S01]  /*f870*/  FMUL.FTZ R82, R7.reuse, R82 ;  /* 0x0000005207527220 */ /* 0x040fe20000410000 */
[----:B------:R-:W-:Y:S01]  /*f880*/  FMUL.FTZ R87, R7, R87 ;  /* 0x0000005707577220 */ /* 0x000fe20000410000 */
[----:B------:R-:W-:Y:S01]  /*f890*/  LOP3.LUT R9, R9, 0xfffffff8, RZ, 0xc0, !PT ;  /* 0xfffffff809097812 */ /* 0x000fe200078ec0ff */
[C---:B------:R-:W-:Y:S01]  /*f8a0*/  FMUL.FTZ R86, R7.reuse, R86 ;  /* 0x0000005607567220 */ /* 0x040fe20000410000 */
[C---:B------:R-:W-:Y:S01]  /*f8b0*/  FMUL.FTZ R91, R7.reuse, R91 ;  /* 0x0000005b075b7220 */ /* 0x040fe20000410000 */
[C---:B------:R-:W-:Y:S01]  /*f8c0*/  FMUL.FTZ R90, R7.reuse, R90 ;  /* 0x0000005a075a7220 */ /* 0x040fe20000410000 */
[----:B------:R-:W-:Y:S01]  /*f8d0*/  IADD3 R9, R10, -R9, RZ ;  /* 0x800000090a097210 */ /* 0x000fe20007ffe0ff */
[C---:B------:R-:W-:Y:S01]  /*f8e0*/  FMUL.FTZ R95, R7.reuse, R95 ;  /* 0x0000005f075f7220 */ /* 0x040fe20000410000 */
[C---:B------:R-:W-:Y:S01]  /*f8f0*/  FMUL.FTZ R94, R7.reuse, R94 ;  /* 0x0000005e075e7220 */ /* 0x040fe20000410000 */
[----:B------:R-:W-:Y:S01]  /*f900*/  FMUL.FTZ R99, R7, R99 ;  /* 0x0000006307637220 */ /* 0x000fe20000410000 */
[----:B------:R-:W-:Y:S01]  /*f910*/  SHF.L.U32 R10, R9, 0x6, RZ ;  /* 0x00000006090a7819 */ /* 0x000fe200000006ff */
        /* <DEDUP_REMOVED lines=16> */
[----:B------:R-:W1:Y:S01]  /*fa20*/  @P3 MUFU.LG2 R4, R4 ;  /* 0x0000000400043308 */ /* 0x000e620000000c00 */
[----:B------:R-:W-:-:S02]  /*fa30*/  IADD3 R8, -R8, R3, RZ ;  /* 0x0000000308087210 */ /* 0x000fc40007ffe1ff */
[----:B------:R-:W-:Y:S02]  /*fa40*/  LOP3.LUT R10, R10, 0x1c0, RZ, 0xc0, !PT ;  /* 0x000001c00a0a7812 */ /* 0x000fe400078ec0ff */
[----:B------:R-:W-:Y:S02]  /*fa50*/  LOP3.LUT R11, R9, 0x1, RZ, 0xc0, !PT ;  /* 0x00000001090b7812 */ /* 0x000fe400078ec0ff */
[----:B------:R-:W-:Y:S02]  /*fa60*/  LEA R8, R7, R8, 0x9 ;  /* 0x0000000807087211 */ /* 0x000fe400078e48ff */
[----:B------:R-:W-:Y:S02]  /*fa70*/  LEA.HI R13, R10, R10, RZ, 0x1d ;  /* 0x0000000a0a0d7211 */ /* 0x000fe400078fe8ff */
[----:B------:R-:W-:Y:S02]  /*fa80*/  ISETP.NE.U32.AND P0, PT, R11, 0x1, PT ;  /* 0x000000010b00780c */ /* 0x000fe40003f05070 */
[----:B------:R-:W-:-:S02]  /*fa90*/  LEA R8, R8, R13, 0x1 ;  /* 0x0000000d08087211 */ /* 0x000fc400078e08ff */
[----:B------:R-:W-:Y:S02]  /*faa0*/  R2P PR, R9, 0x6 ;  /* 0x0000000609007804 */ /* 0x000fe40000000000 */
[----:B------:R-:W-:Y:S01]  /*fab0*/  LEA R11, R8, UR4, 0x1 ;  /* 0x00000004080b7c11 */ /* 0x000fe2000f8e08ff */
[----:B------:R-:W-:Y:S01]  /*fac0*/  ULDC.U8 UR4, c[0x0][0x3d8] ;  /* 0x0000f60000047ab9 */ /* 0x000fe20000000000 */
[----:B------:R-:W-:Y:S02]  /*fad0*/  MOV R8, 0x20 ;  /* 0x0000002000087802 */ /* 0x000fe40000000f00 */
[C---:B------:R-:W-:Y:S02]  /*fae0*/  IADD3 R9, R11.reuse, -0x10, RZ ;  /* 0xfffffff00b097810 */ /* 0x040fe40007ffe0ff */
[----:B------:R-:W-:Y:S02]  /*faf0*/  MOV R10, 0x40 ;  /* 0x00000040000a7802 */ /* 0x000fe40000000f00 */
[----:B------:R-:W-:-:S02]  /*fb00*/  @P0 IADD3 R9, R11, 0x10, RZ ;  /* 0x000000100b090810 */ /* 0x000fc40007ffe0ff */
[----:B------:R-:W-:Y:S02]  /*fb10*/  SEL R8, R8, 0xffffffe0, !P1 ;  /* 0xffffffe008087807 */ /* 0x000fe40004800000 */
[----:B------:R-:W-:Y:S02]  /*fb20*/  ISETP.NE.AND P0, PT, R230, -0x1, PT ;  /* 0xffffffffe600780c */ /* 0x000fe40003f05270 */
[----:B------:R-:W-:Y:S02]  /*fb30*/  F2FP.F16.F32.PACK_AB R128, R129, R128 ;  /* 0x000000808180723e */ /* 0x000fe400000000ff */
[----:B------:R-:W-:Y:S02]  /*fb40*/  F2FP.F16.F32.PACK_AB R130, R131, R130 ;  /* 0x000000828382723e */ /* 0x000fe400000000ff */
[----:B------:R-:W-:Y:S01]  /*fb50*/  SEL R10, R10, 0xffffffc0, !P2 ;  /* 0xffffffc00a0a7807 */ /* 0x000fe20005000000 */
[----:B------:R-:W-:Y:S01]  /*fb60*/  STS [R11], R128 ;  /* 0x000000800b007388 */ /* 0x000fe20000000800 */
[----:B------:R-:W-:-:S02]  /*fb70*/  F2FP.F16.F32.PACK_AB R68, R69, R68 ;  /* 0x000000444544723e */ /* 0x000fc400000000ff */
[----:B------:R-:W-:Y:S01]  /*fb80*/  F2FP.F16.F32.PACK_AB R70, R71, R70 ;  /* 0x000000464746723e */ /* 0x000fe200000000ff */
[----:B------:R-:W-:Y:S01]  /*fb90*/  STS [R11+0x400], R130 ;  /* 0x000400820b007388 */ /* 0x000fe20000000800 */
[----:B------:R-:W-:Y:S01]  /*fba0*/  F2FP.F16.F32.PACK_AB R72, R73, R72 ;  /* 0x000000484948723e */ /* 0x000fe200000000ff */
[----:B------:R-:W2:Y:S01]  /*fbb0*/  @P0 LDC.64 R12, c[0x0][0x298] ;  /* 0x0000a600ff0c0b82 */ /* 0x000ea20000000a00 */
[----:B------:R-:W-:Y:S01]  /*fbc0*/  F2FP.F16.F32.PACK_AB R74, R75, R74 ;  /* 0x0000004a4b4a723e */ /* 0x000fe200000000ff */
[----:B------:R-:W-:Y:S01]  /*fbd0*/  STS [R9], R68 ;  /* 0x0000004409007388 */ /* 0x000fe20000000800 */
[----:B------:R-:W-:Y:S02]  /*fbe0*/  IADD3 R15, R11, R8, RZ ;  /* 0x000000080b0f7210 */ /* 0x000fe40007ffe0ff */
[----:B------:R-:W-:Y:S01]  /*fbf0*/  F2FP.F16.F32.PACK_AB R76, R77, R76 ;  /* 0x0000004c4d4c723e */ /* 0x000fe200000000ff */
[----:B------:R-:W-:Y:S01]  /*fc00*/  STS [R9+0x400], R70 ;  /* 0x0004004609007388 */ /* 0x000fe20000000800 */
[----:B------:R-:W-:-:S02]  /*fc10*/  F2FP.F16.F32.PACK_AB R78, R79, R78 ;  /* 0x0000004e4f4e723e */ /* 0x000fc400000000ff */
[----:B------:R-:W-:Y:S01]  /*fc20*/  IADD3 R17, R8, R9, RZ ;  /* 0x0000000908117210 */ /* 0x000fe20007ffe0ff */
[----:B------:R-:W-:Y:S01]  /*fc30*/  STS [R15], R72 ;  /* 0x000000480f007388 */ /* 0x000fe20000000800 */
[----:B------:R-:W-:Y:S02]  /*fc40*/  F2FP.F16.F32.PACK_AB R80, R81, R80 ;  /* 0x000000505150723e */ /* 0x000fe400000000ff */
[----:B------:R-:W-:Y:S01]  /*fc50*/  F2FP.F16.F32.PACK_AB R82, R83, R82 ;  /* 0x000000525352723e */ /* 0x000fe200000000ff */
[----:B------:R-:W-:Y:S01]  /*fc60*/  STS [R15+0x400], R74 ;  /* 0x0004004a0f007388 */ /* 0x000fe20000000800 */
[----:B------:R-:W-:Y:S02]  /*fc70*/  IADD3 R19, R11, R10, RZ ;  /* 0x0000000a0b137210 */ /* 0x000fe40007ffe0ff */
[----:B------:R-:W-:Y:S01]  /*fc80*/  F2FP.F16.F32.PACK_AB R84, R85, R84 ;  /* 0x000000545554723e */ /* 0x000fe200000000ff */
[----:B------:R-:W-:Y:S01]  /*fc90*/  STS [R17], R76 ;  /* 0x0000004c11007388 */ /* 0x000fe20000000800 */
[----:B------:R-:W-:-:S02]  /*fca0*/  F2FP.F16.F32.PACK_AB R86, R87, R86 ;  /* 0x000000565756723e */ /* 0x000fc400000000ff */
[----:B------:R-:W-:Y:S01]  /*fcb0*/  IADD3 R21, R10, R9, RZ ;  /* 0x000000090a157210 */ /* 0x000fe20007ffe0ff */
[----:B------:R-:W-:Y:S01]  /*fcc0*/  STS [R17+0x400], R78 ;  /* 0x0004004e11007388 */ /* 0x000fe20000000800 */
[----:B------:R-:W-:Y:S02]  /*fcd0*/  F2FP.F16.F32.PACK_AB R88, R89, R88 ;  /* 0x000000585958723e */ /* 0x000fe400000000ff */
        /* <DEDUP_REMOVED lines=23> */
[----:B------:R-:W-:-:S02]  /*fe50*/  F2FP.F16.F32.PACK_AB R120, R121, R120 ;  /* 0x000000787978723e */ /* 0x000fc400000000ff */
[----:B------:R-:W-:Y:S01]  /*fe60*/  F2FP.F16.F32.PACK_AB R122, R123, R122 ;  /* 0x0000007a7b7a723e */ /* 0x000fe200000000ff */
[----:B------:R-:W-:Y:S01]  /*fe70*/  STS [R11+0x2000], R96 ;  /* 0x002000600b007388 */ /* 0x000fe20000000800 */
[----:B------:R-:W-:Y:S02]  /*fe80*/  F2FP.F16.F32.PACK_AB R112, R113, R112 ;  /* 0x000000707170723e */ /* 0x000fe400000000ff */
[----:B------:R-:W-:Y:S01]  /*fe90*/  F2FP.F16.F32.PACK_AB R114, R115, R114 ;  /* 0x000000727372723e */ /* 0x000fe200000000ff */
[----:B------:R4:W-:Y:S01]  /*fea0*/  STS [R11+0x2400], R98 ;  /* 0x002400620b007388 */ /* 0x0009e20000000800 */
[----:B------:R-:W-:Y:S02]  /*feb0*/  F2FP.F16.F32.PACK_AB R116, R117, R116 ;  /* 0x000000747574723e */ /* 0x000fe400000000ff */
[----:B------:R-:W-:Y:S01]  /*fec0*/  F2FP.F16.F32.PACK_AB R118, R119, R118 ;  /* 0x000000767776723e */ /* 0x000fe200000000ff */
[----:B------:R-:W-:Y:S01]  /*fed0*/  STS [R9+0x2000], R100 ;  /* 0x0020006409007388 */ /* 0x000fe20000000800 */
[----:B------:R-:W-:-:S02]  /*fee0*/  ISETP.NE.AND P1, PT, RZ, UR4, PT ;  /* 0x00000004ff007c0c */ /* 0x000fc4000bf25270 */
[----:B------:R-:W-:Y:S01]  /*fef0*/  MOV R8, 0x7f800000 ;  /* 0x7f80000000087802 */ /* 0x000fe20000000f00 */
[----:B------:R5:W-:Y:S01]  /*ff00*/  STS [R9+0x2400], R102 ;  /* 0x0024006609007388 */ /* 0x000be20000000800 */
[----:B------:R-:W-:-:S03]  /*ff10*/  MOV R10, 0x7f800000 ;  /* 0x7f800000000a7802 */ /* 0x000fc60000000f00 */
[----:B------:R-:W-:Y:S04]  /*ff20*/  STS [R15+0x2000], R104 ;  /* 0x002000680f007388 */ /* 0x000fe80000000800 */
[----:B------:R3:W-:Y:S04]  /*ff30*/  STS [R15+0x2400], R106 ;  /* 0x0024006a0f007388 */ /* 0x0007e80000000800 */
[----:B------:R-:W-:Y:S04]  /*ff40*/  STS [R17+0x2000], R124 ;  /* 0x0020007c11007388 */ /* 0x000fe80000000800 */
[----:B------:R-:W-:Y:S01]  /*ff50*/  STS [R17+0x2400], R126 ;  /* 0x0024007e11007388 */ /* 0x000fe20000000800 */
[----:B----4-:R-:W4:Y:S03]  /*ff60*/  @P4 LDC R11, c[0x0][0x2e8] ;  /* 0x0000ba00ff0b4b82 */ /* 0x010f260000000800 */
[----:B------:R-:W-:Y:S04]  /*ff70*/  STS [R19+0x2000], R108 ;  /* 0x0020006c13007388 */ /* 0x000fe80000000800 */
[----:B------:R2:W-:Y:S01]  /*ff80*/  STS [R19+0x2400], R110 ;  /* 0x0024006e13007388 */ /* 0x0005e20000000800 */
[----:B-----5:R-:W4:Y:S03]  /*ff90*/  @P3 LDC R9, c[0x0][0x2e8] ;  /* 0x0000ba00ff093b82 */ /* 0x020f260000000800 */
[----:B------:R1:W-:Y:S04]  /*ffa0*/  STS [R21+0x2000], R120 ;  /* 0x0020007815007388 */ /* 0x0003e80000000800 */
[----:B------:R4:W-:Y:S01]  /*ffb0*/  STS [R21+0x2400], R122 ;  /* 0x0024007a15007388 */ /* 0x0009e20000000800 */
[----:B---3--:R-:W-:-:S03]  /*ffc0*/  @P4 FMUL.FTZ R15, R5, 0.69314718246459960938 ;  /* 0x3f317218050f4820 */ /* 0x008fc60000410000 */
[----:B------:R3:W-:Y:S04]  /*ffd0*/  STS [R23+0x2000], R112 ;  /* 0x0020007017007388 */ /* 0x0007e80000000800 */
[----:B------:R3:W-:Y:S04]  /*ffe0*/  STS [R23+0x2400], R114 ;  /* 0x0024007217007388 */ /* 0x0007e80000000800 */
[----:B------:R3:W-:Y:S04]  /*fff0*/  STS [R25+0x2000], R116 ;  /* 0x0020007419007388 */ /* 0x0007e80000000800 */
[----:B------:R3:W-:Y:S01]  /*10000*/  STS [R25+0x2400], R118 ;  /* 0x0024007619007388 */ /* 0x0007e20000000800 */
[----:B--2---:R-:W-:-:S04]  /*10010*/  @P0 IMAD.WIDE.U32 R18, R230, R12, RZ ;  /* 0x0000000ce6120225 */ /* 0x004fc800078e00ff */
[----:B------:R-:W-:Y:S02]  /*10020*/  @P0 IMAD R16, R230, R13, R19 ;  /* 0x0000000de6100224 */ /* 0x000fe400078e0213 */
[----:B-1----:R-:W-:Y:S01]  /*10030*/  @P3 FMUL.FTZ R13, R4, 0.69314718246459960938 ;  /* 0x3f317218040d3820 */ /* 0x002fe20000410000 */
[----:B------:R-:W-:Y:S06]  /*10040*/  @P0 BRA `(.L_x_2403) ;  /* 0x00000000001c0947 */ /* 0x000fec0003800000 */
[----:B------:R-:W1:Y:S01]  /*10050*/  S2R R17, SR_CTAID.Y ;  /* 0x0000000000117919 */ /* 0x000e620000002600 */
[----:B------:R-:W2:Y:S01]  /*10060*/  LDC.64 R4, c[0x0][0x290] ;  /* 0x0000a400ff047b82 */ /* 0x000ea20000000a00 */
[----:B-1----:R-:W-:-:S05]  /*10070*/  SHF.R.S32.HI R19, RZ, 0x1f, R17 ;  /* 0x0000001fff137819 */ /* 0x002fca0000011411 */
[-C--:B--2---:R-:W-:Y:S02]  /*10080*/  IMAD R12, R19, R4.reuse, RZ ;  /* 0x00000004130c7224 */ /* 0x084fe400078e02ff */
[----:B------:R-:W-:-:S04]  /*10090*/  IMAD.WIDE.U32 R18, R17, R4, RZ ;  /* 0x0000000411127225 */ /* 0x000fc800078e00ff */
[----:B------:R-:W-:-:S05]  /*100a0*/  IMAD R5, R17, R5, R12 ;  /* 0x0000000511057224 */ /* 0x000fca00078e020c */
[----:B------:R-:W-:Y:S02]  /*100b0*/  IADD3 R16, R19, R5, RZ ;  /* 0x0000000513107210 */ /* 0x000fe40007ffe0ff */
.L_x_2403:
[----:B----4-:R-:W-:Y:S01]  /*100c0*/  @P4 FFMA.FTZ R8, R2, R11, R15 ;  /* 0x0000000b02084223 */ /* 0x010fe2000001000f */
[----:B------:R-:W-:Y:S01]  /*100d0*/  @P3 FFMA.FTZ R10, R0, R9, R13 ;  /* 0x00000009000a3223 */ /* 0x000fe2000001000d */
[----:B------:R-:W-:Y:S06]  /*100e0*/  @!P1 BRA `(.L_x_2404) ;  /* 0x00000000001c9947 */ /* 0x000fec0003800000 */
[----:B------:R-:W1:Y:S01]  /*100f0*/  S2R R5, SR_CTAID.Y ;  /* 0x0000000000057919 */ /* 0x000e620000002600 */
[----:B------:R-:W1:Y:S08]  /*10100*/  LDC R0, c[0x0][0x2c4] ;  /* 0x0000b100ff007b82 */ /* 0x000e700000000800 */
[----:B------:R-:W2:Y:S08]  /*10110*/  S2UR UR6, SR_CTAID.Z ;  /* 0x00000000000679c3 */ /* 0x000eb00000002700 */
[----:B------:R-:W2:Y:S01]  /*10120*/  LDC R9, c[0x0][0x2e4] ;  /* 0x0000b900ff097b82 */ /* 0x000ea20000000800 */
[----:B-1----:R-:W-:-:S04]  /*10130*/  @!P0 IMAD R230, R5, R0, RZ ;  /* 0x0000000005e68224 */ /* 0x002fc800078e02ff */
[----:B--2---:R-:W-:Y:S01]  /*10140*/  IMAD R230, R9, UR6, R230 ;  /* 0x0000000609e67c24 */ /* 0x004fe2000f8e02e6 */
[----:B------:R-:W-:Y:S06]  /*10150*/  BRA `(.L_x_2405) ;  /* 0x0000000000187947 */ /* 0x000fec0003800000 */
.L_x_2404:
[----:B------:R-:W1:Y:S01]  /*10160*/  S2R R5, SR_CTAID.Y ;  /* 0x0000000000057919 */ /* 0x000e620000002600 */
[----:B------:R-:W1:Y:S08]  /*10170*/  S2UR UR6, SR_CTAID.Z ;  /* 0x00000000000679c3 */ /* 0x000e700000002700 */
[----:B------:R-:W1:Y:S08]  /*10180*/  LDC R0, c[0x0][0x270] ;  /* 0x00009c00ff007b82 */ /* 0x000e700000000800 */
[----:B------:R-:W2:Y:S01]  /*10190*/  LDC R230, c[0x0][0x2c4] ;  /* 0x0000b100ffe67b82 */ /* 0x000ea20000000800 */
[----:B-1----:R-:W-:-:S04]  /*101a0*/  IMAD R5, R5, R0, UR6 ;  /* 0x0000000605057e24 */ /* 0x002fc8000f8e0200 */
[----:B--2---:R-:W-:-:S07]  /*101b0*/  IMAD R230, R5, R230, RZ ;  /* 0x000000e605e67224 */ /* 0x004fce00078e02ff */
.L_x_2405:
[----:B------:R-:W1:Y:S01]  /*101c0*/  S2R R0, SR_TID.X ;  /* 0x0000000000007919 */ /* 0x000e620000002100 */
[----:B------:R-:W-:Y:S01]  /*101d0*/  LOP3.LUT R6, R6, 0xffffffe0, RZ, 0xc0, !PT ;  /* 0xffffffe006067812 */ /* 0x000fe200078ec0ff */
[----:B------:R-:W-:Y:S01]  /*101e0*/  BSSY B0, `(.L_x_2406) ;  /* 0x000001e000007945 */ /* 0x000fe20003800000 */
[----:B------:R-:W-:Y:S01]  /*101f0*/  SHF.R.S32.HI R2, RZ, 0x1f, R7 ;  /* 0x0000001fff027819 */ /* 0x000fe20000011407 */
[----:B------:R-:W-:Y:S02]  /*10200*/  BAR.SYNC.DEFER_BLOCKING 0x0 ;  /* 0x0000000000007b1d */ /* 0x000fe40000010000 */
[----:B------:R-:W-:Y:S01]  /*10210*/  IMAD.IADD R6, R3, 0x1, -R6 ;  /* 0x0000000103067824 */ /* 0x000fe200078e0a06 */
[----:B------:R-:W-:-:S04]  /*10220*/  LEA.HI R3, R2, R7, RZ, 0x2 ;  /* 0x0000000702037211 */ /* 0x000fc800078f10ff */
[----:B------:R-:W-:Y:S02]  /*10230*/  LOP3.LUT P0, RZ, R6, 0x3, RZ, 0xc0, !PT ;  /* 0x0000000306ff7812 */ /* 0x000fe4000780c0ff */
[----:B------:R-:W-:-:S05]  /*10240*/  LOP3.LUT R4, R3, 0xffffffc, RZ, 0xc0, !PT ;  /* 0x0ffffffc03047812 */ /* 0x000fca00078ec0ff */
[----:B------:R-:W-:Y:S01]  /*10250*/  IMAD.IADD R4, R7, 0x1, -R4 ;  /* 0x0000000107047824 */ /* 0x000fe200078e0a04 */
[----:B-1----:R-:W-:-:S04]  /*10260*/  SHF.R.S32.HI R9, RZ, 0x1f, R0 ;  /* 0x0000001fff097819 */ /* 0x002fc80000011400 */
[----:B------:R-:W-:-:S04]  /*10270*/  LEA.HI R5, R9, R0, RZ, 0x5 ;  /* 0x0000000009057211 */ /* 0x000fc800078f28ff */
[----:B------:R-:W-:-:S05]  /*10280*/  LOP3.LUT R5, R5, 0xffffffe0, RZ, 0xc0, !PT ;  /* 0xffffffe005057812 */ /* 0x000fca00078ec0ff */
[----:B------:R-:W-:-:S05]  /*10290*/  IMAD.IADD R5, R0, 0x1, -R5 ;  /* 0x0000000100057824 */ /* 0x000fca00078e0a05 */
[----:B------:R-:W-:-:S04]  /*102a0*/  SHF.R.S32.HI R2, RZ, 0x1f, R5 ;  /* 0x0000001fff027819 */ /* 0x000fc80000011405 */
[----:B------:R-:W-:-:S04]  /*102b0*/  LEA.HI R2, R2, R5, RZ, 0x2 ;  /* 0x0000000502027211 */ /* 0x000fc800078f10ff */
[----:B------:R-:W-:-:S05]  /*102c0*/  SHF.R.S32.HI R3, RZ, 0x2, R2 ;  /* 0x00000002ff037819 */ /* 0x000fca0000011402 */
[----:B------:R-:W-:Y:S01]  /*102d0*/  IMAD R2, R4, 0x10, R3 ;  /* 0x0000001004027824 */ /* 0x000fe200078e0203 */
[----:B------:R-:W-:Y:S06]  /*102e0*/  @P0 BRA `(.L_x_2407) ;  /* 0x0000000000340947 */ /* 0x000fec0003800000 */
[----:B------:R-:W1:Y:S01]  /*102f0*/  S2R R3, SR_CTAID.X ;  /* 0x0000000000037919 */ /* 0x000e620000002500 */
[C---:B------:R-:W-:Y:S01]  /*10300*/  VIADD R4, R2.reuse, 0x8 ;  /* 0x0000000802047836 */ /* 0x040fe20000000000 */
[----:B------:R-:W-:Y:S01]  /*10310*/  ISETP.GE.AND P2, PT, R2, R227, PT ;  /* 0x000000e30200720c */ /* 0x000fe20003f46270 */
[----:B------:R-:W-:-:S03]  /*10320*/  ULDC.64 UR4, c[0x0][0x2b0] ;  /* 0x0000ac0000047ab9 */ /* 0x000fc60000000a00 */
[----:B------:R-:W-:Y:S01]  /*10330*/  ISETP.GE.AND P1, PT, R4, R227, PT ;  /* 0x000000e30400720c */ /* 0x000fe20003f26270 */
[----:B-1----:R-:W-:-:S05]  /*10340*/  IMAD R3, R3, 0x40, R230 ;  /* 0x0000004003037824 */ /* 0x002fca00078e02e6 */
[----:B------:R-:W-:Y:S02]  /*10350*/  SHF.R.S32.HI R5, RZ, 0x1f, R3 ;  /* 0x0000001fff057819 */ /* 0x000fe40000011403 */
[----:B------:R-:W-:-:S04]  /*10360*/  IADD3 R3, P0, R2, R3, RZ ;  /* 0x0000000302037210 */ /* 0x000fc80007f1e0ff */
[----:B------:R-:W-:Y:S02]  /*10370*/  LEA.HI.X.SX32 R2, R2, R5, 0x1, P0 ;  /* 0x0000000502027211 */ /* 0x000fe400000f0eff */
[----:B------:R-:W-:-:S04]  /*10380*/  LEA R4, P0, R3, UR4, 0x2 ;  /* 0x0000000403047c11 */ /* 0x000fc8000f8010ff */
[----:B------:R-:W-:-:S05]  /*10390*/  LEA.HI.X R5, R3, UR5, R2, 0x2, P0 ;  /* 0x0000000503057c11 */ /* 0x000fca00080f1402 */
[----:B------:R1:W-:Y:S04]  /*103a0*/  @!P2 STG.E desc[UR12][R4.64], R8 ;  /* 0x000000080400a986 */ /* 0x0003e8000c10190c */
[----:B------:R1:W-:Y:S02]  /*103b0*/  @!P1 STG.E desc[UR12][R4.64+0x20], R10 ;  /* 0x0000200a04009986 */ /* 0x0003e4000c10190c */
.L_x_2407:
[----:B------:R-:W-:Y:S05]  /*103c0*/  BSYNC B0 ;  /* 0x0000000000007941 */ /* 0x000fea0003800000 */
.L_x_2406:
[----:B------:R-:W2:Y:S01]  /*103d0*/  S2UR UR5, SR_CTAID.X ;  /* 0x00000000000579c3 */ /* 0x000ea20000002500 */
[----:B------:R-:W-:Y:S01]  /*103e0*/  LEA.HI R6, R9, R0, RZ, 0x3 ;  /* 0x0000000009067211 */ /* 0x000fe200078f18ff */
[----:B------:R4:W4:Y:S01]  /*103f0*/  LDS.128 R12, [R233+0x1800] ;  /* 0x00180000e90c7984 */ /* 0x0009220000000c00 */
[----:B------:R-:W-:Y:S02]  /*10400*/  BSSY B0, `(.L_x_2408) ;  /* 0x000002a000007945 */ /* 0x000fe40003800000 */
[----:B------:R-:W-:Y:S01]  /*10410*/  LOP3.LUT R3, R6, 0xfffffff8, RZ, 0xc0, !PT ;  /* 0xfffffff806037812 */ /* 0x000fe200078ec0ff */
[----:B-1----:R1:W1:Y:S02]  /*10420*/  LDS.128 R8, [R233+0x3800] ;  /* 0x00380000e9087984 */ /* 0x0022640000000c00 */
[----:B------:R-:W5:Y:S02]  /*10430*/  LDC.64 R4, c[0x0][0x298] ;  /* 0x0000a600ff047b82 */ /* 0x000f640000000a00 */
[----:B------:R-:W-:-:S04]  /*10440*/  IMAD.IADD R0, R0, 0x1, -R3 ;  /* 0x0000000100007824 */ /* 0x000fc800078e0a03 */
[----:B------:R-:W-:Y:S01]  /*10450*/  IMAD.SHL.U32 R22, R0, 0x8, RZ ;  /* 0x0000000800167824 */ /* 0x000fe200078e00ff */
[----:B------:R-:W-:Y:S01]  /*10460*/  SHF.R.S32.HI R0, RZ, 0x3, R6 ;  /* 0x00000003ff007819 */ /* 0x000fe20000011406 */
[----:B------:R-:W4:Y:S03]  /*10470*/  LDC.64 R2, c[0x0][0x2a0] ;  /* 0x0000a800ff027b82 */ /* 0x000f260000000a00 */
[----:B---3--:R-:W-:Y:S01]  /*10480*/  SHF.R.S32.HI R23, RZ, 0x1f, R22 ;  /* 0x0000001fff177819 */ /* 0x008fe20000011416 */
[----:B------:R-:W-:Y:S01]  /*10490*/  VIADD R6, R0, 0x10 ;  /* 0x0000001000067836 */ /* 0x000fe20000000000 */
[----:B--2---:R-:W-:-:S04]  /*104a0*/  USHF.L.U32 UR5, UR5, 0x6, URZ ;  /* 0x0000000605057899 */ /* 0x004fc8000800063f */
[----:B------:R-:W-:Y:S02]  /*104b0*/  ISETP.GE.AND P3, PT, R6, R227, PT ;  /* 0x000000e30600720c */ /* 0x000fe40003f66270 */
[----:B------:R-:W-:Y:S01]  /*104c0*/  IADD3 R6, R0, 0x20, RZ ;  /* 0x0000002000067810 */ /* 0x000fe20007ffe0ff */
[----:B------:R-:W-:-:S03]  /*104d0*/  USHF.R.S32.HI UR4, URZ, 0x1f, UR5 ;  /* 0x0000001f3f047899 */ /* 0x000fc60008011405 */
[----:B------:R-:W-:Y:S01]  /*104e0*/  ISETP.GE.AND P2, PT, R6, R227, PT ;  /* 0x000000e30600720c */ /* 0x000fe20003f46270 */
[----:B-----5:R-:W-:-:S04]  /*104f0*/  IMAD.WIDE.U32 R22, R4, UR5, R22 ;  /* 0x0000000504167c25 */ /* 0x020fc8000f8e0016 */
[----:B------:R-:W-:Y:S01]  /*10500*/  IMAD R20, R4, UR4, RZ ;  /* 0x0000000404147c24 */ /* 0x000fe2000f8e02ff */
[----:B------:R-:W-:Y:S01]  /*10510*/  USHF.R.S32.HI UR4, URZ, 0x1f, UR6 ;  /* 0x0000001f3f047899 */ /* 0x000fe20008011406 */
[----:B------:R-:W-:Y:S02]  /*10520*/  IADD3 R26, P0, R18, R22, RZ ;  /* 0x00000016121a7210 */ /* 0x000fe40007f1e0ff */
[----:B------:R-:W-:-:S03]  /*10530*/  IMAD R7, R5, UR5, R20 ;  /* 0x0000000505077c24 */ /* 0x000fc6000f8e0214 */
[----:B----4-:R-:W-:Y:S02]  /*10540*/  IMAD R18, R2, UR4, RZ ;  /* 0x0000000402127c24 */ /* 0x010fe4000f8e02ff */
[----:B------:R-:W-:Y:S01]  /*10550*/  IADD3.X R27, R16, R7, R23, P0, !PT ;  /* 0x00000007101b7210 */ /* 0x000fe200007fe417 */
[C---:B------:R-:W-:Y:S01]  /*10560*/  VIADD R16, R0.reuse, 0x30 ;  /* 0x0000003000107836 */ /* 0x040fe20000000000 */
[----:B------:R2:W3:Y:S01]  /*10570*/  LDS.128 R20, [R233] ;  /* 0x00000000e9147984 */ /* 0x0004e20000000c00 */
[----:B------:R-:W-:Y:S01]  /*10580*/  IMAD R29, R3, UR6, R18 ;  /* 0x00000006031d7c24 */ /* 0x000fe2000f8e0212 */
[-C--:B------:R-:W-:Y:S01]  /*10590*/  ISETP.GE.AND P0, PT, R0, R227.reuse, PT ;  /* 0x000000e30000720c */ /* 0x080fe20003f06270 */
[----:B------:R-:W-:Y:S01]  /*105a0*/  IMAD.WIDE.U32 R26, R2, UR6, R26 ;  /* 0x00000006021a7c25 */ /* 0x000fe2000f8e001a */
[----:B------:R-:W-:Y:S02]  /*105b0*/  ISETP.GE.AND P1, PT, R16, R227, PT ;  /* 0x000000e31000720c */ /* 0x000fe40003f26270 */
[----:B------:R2:W4:Y:S01]  /*105c0*/  LDS.128 R16, [R233+0x2000] ;  /* 0x00200000e9107984 */ /* 0x0005220000000c00 */
[----:B------:R-:W-:-:S02]  /*105d0*/  SHF.R.S32.HI R3, RZ, 0x1f, R0 ;  /* 0x0000001fff037819 */ /* 0x000fc40000011400 */
[----:B------:R-:W-:-:S06]  /*105e0*/  IADD3 R29, R29, R27, RZ ;  /* 0x0000001b1d1d7210 */ /* 0x000fcc0007ffe0ff */
[----:B-1----:R-:W-:Y:S05]  /*105f0*/  @P0 BRA `(.L_x_2409) ;  /* 0x0000000000280947 */ /* 0x002fea0003800000 */
        /* <DEDUP_REMOVED lines=8> */
[----:B---3--:R1:W-:Y:S04]  /*10680*/  STG.E.128 desc[UR12][R24.64], R20 ;  /* 0x0000001418007986 */ /* 0x0083e8000c101d0c */
[----:B----4-:R1:W-:Y:S02]  /*10690*/  STG.E.128 desc[UR12][R24.64+0x80], R16 ;  /* 0x0000801018007986 */ /* 0x0103e4000c101d0c */
.L_x_2409:
[----:B------:R-:W-:Y:S05]  /*106a0*/  BSYNC B0 ;  /* 0x0000000000007941 */ /* 0x000fea0003800000 */
.L_x_2408:
[----:B-1-3--:R1:W3:Y:S01]  /*106b0*/  LDS.128 R20, [R233+0x800] ;  /* 0x00080000e9147984 */ /* 0x00a2e20000000c00 */
[----:B------:R-:W-:Y:S03]  /*106c0*/  BSSY B0, `(.L_x_2410) ;  /* 0x0000010000007945 */ /* 0x000fe60003800000 */
[----:B----4-:R1:W4:Y:S01]  /*106d0*/  LDS.128 R16, [R233+0x2800] ;  /* 0x00280000e9107984 */ /* 0x0103220000000c00 */
[----:B------:R-:W-:Y:S05]  /*106e0*/  @P3 BRA `(.L_x_2411) ;  /* 0x0000000000343947 */ /* 0x000fea0003800000 */
[----:B------:R-:W-:Y:S01]  /*106f0*/  IADD3 R7, P0, R0, 0x10, RZ ;  /* 0x0000001000077810 */ /* 0x000fe20007f1e0ff */
[----:B------:R-:W-:Y:S01]  /*10700*/  IMAD.MOV.U32 R24, RZ, RZ, R26 ;  /* 0x000000ffff187224 */ /* 0x000fe200078e001a */
        /* <DEDUP_REMOVED lines=9> */
[----:B---3--:R3:W-:Y:S04]  /*107a0*/  STG.E.128 desc[UR12][R6.64], R20 ;  /* 0x0000001406007986 */ /* 0x0087e8000c101d0c */
[----:B----4-:R3:W-:Y:S02]  /*107b0*/  STG.E.128 desc[UR12][R6.64+0x80], R16 ;  /* 0x0000801006007986 */ /* 0x0107e4000c101d0c */
.L_x_2411:
[----:B------:R-:W-:Y:S05]  /*107c0*/  BSYNC B0 ;  /* 0x0000000000007941 */ /* 0x000fea0003800000 */
.L_x_2410:
[----:B---34-:R3:W4:Y:S01]  /*107d0*/  LDS.128 R16, [R233+0x1000] ;  /* 0x00100000e9107984 */ /* 0x0187220000000c00 */
[----:B------:R-:W-:Y:S03]  /*107e0*/  BSSY B0, `(.L_x_2412) ;  /* 0x0000010000007945 */ /* 0x000fe60003800000 */
[----:B------:R3:W1:Y:S01]  /*107f0*/  LDS.128 R20, [R233+0x3000] ;  /* 0x00300000e9147984 */ /* 0x0006620000000c00 */
        /* <DEDUP_REMOVED lines=12> */
[----:B----4-:R4:W-:Y:S04]  /*108c0*/  STG.E.128 desc[UR12][R6.64], R16 ;  /* 0x0000001006007986 */ /* 0x0109e8000c101d0c */
[----:B-1----:R4:W-:Y:S02]  /*108d0*/  STG.E.128 desc[UR12][R6.64+0x80], R20 ;  /* 0x0000801406007986 */ /* 0x0029e4000c101d0c */
.L_x_2413:
[----:B------:R-:W-:Y:S05]  /*108e0*/  BSYNC B0 ;  /* 0x0000000000007941 */ /* 0x000fea0003800000 */
.L_x_2412:
[----:B------:R-:W-:Y:S05]  /*108f0*/  @P1 EXIT ;  /* 0x000000000000194d */ /* 0x000fea0003800000 */
[----:B------:R-:W-:Y:S01]  /*10900*/  IADD3 R0, P0, R0, 0x30, RZ ;  /* 0x0000003000007810 */ /* 0x000fe20007f1e0ff */
[----:B----4-:R-:W-:Y:S01]  /*10910*/  IMAD.MOV.U32 R6, RZ, RZ, R26 ;  /* 0x000000ffff067224 */ /* 0x010fe200078e001a */
[----:B------:R-:W-:Y:S01]  /*10920*/  MOV R7, R29 ;  /* 0x0000001d00077202 */ /* 0x000fe20000000f00 */
[----:B------:R-:W-:Y:S02]  /*10930*/  ULDC.64 UR4, c[0x0][0x280] ;  /* 0x0000a00000047ab9 */ /* 0x000fe40000000a00 */
[----:B------:R-:W-:Y:S02]  /*10940*/  IMAD.X R3, RZ, RZ, R3, P0 ;  /* 0x000000ffff037224 */ /* 0x000fe400000e0603 */
[----:B------:R-:W-:-:S04]  /*10950*/  IMAD.WIDE.U32 R6, R0, R4, R6 ;  /* 0x0000000400067225 */ /* 0x000fc800078e0006 */
[----:B------:R-:W-:Y:S01]  /*10960*/  IMAD R2, R3, R4, RZ ;  /* 0x0000000403027224 */ /* 0x000fe200078e02ff */
[----:B------:R-:W-:-:S03]  /*10970*/  LEA R4, P0, R6, UR4, 0x1 ;  /* 0x0000000406047c11 */ /* 0x000fc6000f8008ff */
[----:B------:R-:W-:-:S05]  /*10980*/  IMAD R2, R0, R5, R2 ;  /* 0x0000000500027224 */ /* 0x000fca00078e0202 */
[----:B------:R-:W-:-:S04]  /*10990*/  IADD3 R2, R2, R7, RZ ;  /* 0x0000000702027210 */ /* 0x000fc80007ffe0ff */
[----:B------:R-:W-:-:S05]  /*109a0*/  LEA.HI.X R5, R6, UR5, R2, 0x1, P0 ;  /* 0x0000000506057c11 */ /* 0x000fca00080f0c02 */
[----:B------:R-:W-:Y:S04]  /*109b0*/  STG.E.128 desc[UR12][R4.64], R12 ;  /* 0x0000000c04007986 */ /* 0x000fe8000c101d0c */
[----:B------:R-:W-:Y:S01]  /*109c0*/  STG.E.128 desc[UR12][R4.64+0x80], R8 ;  /* 0x0000800804007986 */ /* 0x000fe2000c101d0c */
[----:B------:R-:W-:Y:S05]  /*109d0*/  EXIT ;  /* 0x000000000000794d */ /* 0x000fea0003800000 */
.L_x_2414:
        /* <DEDUP_REMOVED lines=10> */
.L_x_8374:


//--------------------- .text._ZN5flash24flash_fwd_splitkv_kernelI23Flash_fwd_kernel_traitsILi128ELi64ELi128ELi4ELb0ELb0EN7cutlass6half_tE19Flash_kernel_traitsILi128ELi64ELi128ELi4ES3_EELb1ELb0ELb0ELb0ELb1ELb1ELb0ELb0EEEvNS_16Flash_fwd_paramsE --------------------------
	.section	.text._ZN5flash24flash_fwd_splitkv_kernelI23Flash_fwd_kernel_traitsILi128ELi64ELi128ELi4ELb0ELb0EN7cutlass6half_tE19Flash_kernel_traitsILi128ELi64ELi128ELi4ES3_EELb1ELb0ELb0ELb0ELb1ELb1ELb0ELb0EEEvNS_16Flash_fwd_paramsE,"ax",@progbits
	.align	128
        .global         _ZN5flash24flash_fwd_splitkv_kernelI23Flash_fwd_kernel_traitsILi128ELi64ELi128ELi4ELb0ELb0EN7cutlass6half_tE19Flash_kernel_traitsILi128ELi64ELi128ELi4ES3_EELb1ELb0ELb0ELb0ELb1ELb1ELb0ELb0EEEvNS_16Flash_fwd_paramsE
        .type           _ZN5flash24flash_fwd_splitkv_kernelI23Flash_fwd_kernel_traitsILi128ELi64ELi128ELi4ELb0ELb0EN7cutlass6half_tE19Flash_kernel_traitsILi128ELi64ELi128ELi4ES3_EELb1ELb0ELb0ELb0ELb1ELb1ELb0ELb0EEEvNS_16Flash_fwd_paramsE,@function
        .size           _ZN5flash24flash_fwd_splitkv_kernelI23Flash_fwd_kernel_traitsILi128ELi64ELi128ELi4ELb0ELb0EN7cutlass6half_tE19Flash_kernel_traitsILi128ELi64ELi128ELi4ES3_EELb1ELb0ELb0ELb0ELb1ELb1ELb0ELb0EEEvNS_16Flash_fwd_paramsE,(.L_x_8375 - _ZN5flash24flash_fwd_splitkv_kernelI23Flash_fwd_kernel_traitsILi128ELi64ELi128ELi4ELb0ELb0EN7cutlass6half_tE19Flash_kernel_traitsILi128ELi64ELi128ELi4ES3_EELb1ELb0ELb0ELb0ELb1ELb1ELb0ELb0EEEvNS_16Flash_fwd_paramsE)
        .other          _ZN5flash24flash_fwd_splitkv_kernelI23Flash_fwd_kernel_traitsILi128ELi64ELi128ELi4ELb0ELb0EN7cutlass6half_tE19Flash_kernel_traitsILi128ELi64ELi128ELi4ES3_EELb1ELb0ELb0ELb0ELb1ELb1ELb0ELb0EEEvNS_16Flash_fwd_paramsE,@"STO_CUDA_ENTRY STV_DEFAULT"
_ZN5flash24flash_fwd_splitkv_kernelI23Flash_fwd_kernel_traitsILi128ELi64ELi128ELi4ELb0ELb0EN7cutlass6half_tE19Flash_kernel_traitsILi128ELi64ELi128ELi4ES3_EELb1ELb0ELb0ELb0ELb1ELb1ELb0ELb0EEEvNS_16Flash_fwd_paramsE:
.text._ZN5flash24flash_fwd_splitkv_kernelI23Flash_fwd_kernel_traitsILi128ELi64ELi128ELi4ELb0ELb0EN7cutlass6half_tE19Flash_kernel_traitsILi128ELi64ELi128ELi4ES3_EELb1ELb0ELb0ELb0ELb1ELb1ELb0ELb0EEEvNS_16Flash_fwd_paramsE:
        /* <DEDUP_REMOVED lines=38> */
.L_x_2415:
[----:B------:R-:W1:Y:S02]  /*0260*/  LDC R7, c[0x0][0x2c8] ;  /* 0x0000b200ff077b82 */ /* 0x000e640000000800 */
.L_x_2416:
        /* <DEDUP_REMOVED lines=92> */
.L_x_2419:
[----:B------:R-:W-:Y:S05]  /*0830*/  BSYNC B0 ;  /* 0x0000000000007941 */ /* 0x000fea0003800000 */
.L_x_2418:
        /* <DEDUP_REMOVED lines=17> */
.L_x_2421:
[----:B------:R-:W-:Y:S05]  /*0950*/  BSYNC B0 ;  /* 0x0000000000007941 */ /* 0x000fea0003800000 */
.L_x_2420:
        /* <DEDUP_REMOVED lines=16> */
.L_x_2423:
[----:B------:R-:W-:Y:S05]  /*0a60*/  BSYNC B0 ;  /* 0x0000000000007941 */ /* 0x000fea0003800000 */
.L_x_2422:
        /* <DEDUP_REMOVED lines=14> */
.L_x_2425:
[----:B------:R-:W-:Y:S05]  /*0b50*/  BSYNC B0 ;  /* 0x0000000000007941 */ /* 0x000fea0003800000 */
.L_x_2424:
        /* <DEDUP_REMOVED lines=15> */
.L_x_2417:
        /* <DEDUP_REMOVED lines=24> */
.L_x_2426:
        /* <DEDUP_REMOVED lines=80> */
.L_x_2427:
        /* <DEDUP_REMOVED lines=49> */
.L_x_2429:
        /* <DEDUP_REMOVED lines=28> */
.L_x_2428:
[----:B------:R-:W-:Y:S01]  /*17a0*/  ISETP.NE.AND P2, PT, R234, -0x1, PT ;  /* 0xffffffffea00780c */ /* 0x000fe20003f45270 */
[----:B------:R-:W-:Y:S01]  /*17b0*/  IMAD.IADD R231, R138, 0x1, -R139 ;  /* 0x000000018ae77824 */ /* 0x000fe200078e0a8b */
[----:B------:R-:W-:Y:S01]  /*17c0*/  SHF.R.S32.HI R137, RZ, 0x1f, R4 ;  /* 0x0000001fff897819 */ /* 0x000fe20000011404 */
[----:B------:R-:W-:Y:S01]  /*17d0*/  ULDC.64 UR4, c[0x0][0x258] ;  /* 0x0000960000047ab9 */ /* 0x000fe20000000a00 */
[----:B------:R-:W-:Y:S01]  /*17e0*/  SHF.R.S32.HI R25, RZ, 0x1f, R28 ;  /* 0x0000001fff197819 */ /* 0x000fe2000001141c */
[----:B------:R-:W1:Y:S01]  /*17f0*/  S2UR UR6, SR_CgaCtaId ;  /* 0x00000000000679c3 */ /* 0x000e620000008800 */
[-C--:B-----5:R-:W-:Y:S01]  /*1800*/  LEA.HI R0, R137, R4.reuse, RZ, 0x3 ;  /* 0x0000000489007211 */ /* 0x0a0fe200078f18ff */
[----:B------:R-:W-:Y:S01]  /*1810*/  ULDC.64 UR8, c[0x0][0x220] ;  /* 0x0000880000087ab9 */ /* 0x000fe20000000a00 */
[----:B------:R-:W-:Y:S01]  /*1820*/  IADD3 R235, R194, -0x1, RZ ;  /* 0xffffffffc2eb7810 */ /* 0x000fe20007ffe0ff */
[----:B------:R-:W-:Y:S01]  /*1830*/  IMAD R25, R25, UR4, RZ ;  /* 0x0000000419197c24 */ /* 0x000fe2000f8e02ff */
[----:B------:R-:W-:Y:S01]  /*1840*/  SHF.R.S32.HI R22, RZ, 0x3, R0 ;  /* 0x00000003ff167819 */ /* 0x000fe20000011400 */
[----:B------:R-:W-:Y:S01]  /*1850*/  ULDC UR10, c[0x0][0x39c] ;  /* 0x0000e700000a7ab9 */ /* 0x000fe20000000800 */
[----:B------:R-:W-:Y:S01]  /*1860*/  LEA.HI R36, R137, R4, RZ, 0x6 ;  /* 0x0000000489247211 */ /* 0x000fe200078f30ff */
[----:B------:R-:W2:Y:S01]  /*1870*/  @!P2 LDC.64 R2, c[0x0][0x228] ;  /* 0x00008a00ff02ab82 */ /* 0x000ea20000000a00 */
[----:B------:R-:W-:Y:S01]  /*1880*/  @!P2 SHF.R.S32.HI R9, RZ, 0x1f, R5 ;  /* 0x0000001fff09a819 */ /* 0x000fe20000011405 */
[C---:B------:R-:W-:Y:S01]  /*1890*/  VIADD R20, R22.reuse, 0x10 ;  /* 0x0000001016147836 */ /* 0x040fe20000000000 */
[-C--:B------:R-:W-:Y:S01]  /*18a0*/  ISETP.GE.AND P1, PT, R22, R231.reuse, PT ;  /* 0x000000e71600720c */ /* 0x080fe20003f26270 */
[----:B------:R-:W-:Y:S01]  /*18b0*/  IMAD R25, R28, UR5, R25 ;  /* 0x000000051c197c24 */ /* 0x000fe2000f8e0219 */
[C---:B------:R-:W-:Y:S01]  /*18c0*/  IADD3 R18, R22.reuse, 0x20, RZ ;  /* 0x0000002016127810 */ /* 0x040fe20007ffe0ff */
[----:B------:R-:W-:Y:S01]  /*18d0*/  IMAD.SHL.U32 R30, R22, 0x40, RZ ;  /* 0x00000040161e7824 */ /* 0x000fe200078e00ff */
[----:B------:R-:W-:Y:S01]  /*18e0*/  ISETP.GE.AND P3, PT, R20, R231, PT ;  /* 0x000000e71400720c */ /* 0x000fe20003f66270 */
[----:B------:R-:W3:Y:S01]  /*18f0*/  @P2 LDC.64 R6, c[0x0][0x240] ;  /* 0x00009000ff062b82 */ /* 0x000ee20000000a00 */
[----:B------:R-:W-:-:S02]  /*1900*/  SHF.R.S32.HI R23, RZ, 0x1f, R22 ;  /* 0x0000001fff177819 */ /* 0x000fc40000011416 */
[----:B------:R-:W-:Y:S02]  /*1910*/  LOP3.LUT R30, R30, 0x1c0, RZ, 0xc0, !PT ;  /* 0x000001c01e1e7812 */ /* 0x000fe400078ec0ff */
[----:B------:R-:W-:Y:S01]  /*1920*/  SHF.L.U32 R36, R36, 0x3, RZ ;  /* 0x0000000324247819 */ /* 0x000fe200000006ff */
[----:B------:R-:W-:Y:S02]  /*1930*/  IMAD.WIDE R14, R15, 0x40, R22 ;  /* 0x000000400f0e7825 */ /* 0x000fe400078e0216 */
[----:B------:R-:W4:Y:S02]  /*1940*/  LDC.64 R192, c[0x0][0x250] ;  /* 0x00009400ffc07b82 */ /* 0x000f240000000a00 */
[----:B------:R-:W-:Y:S02]  /*1950*/  IMAD R195, R23, R188, RZ ;  /* 0x000000bc17c37224 */ /* 0x000fe400078e02ff */
[----:B------:R-:W4:Y:S02]  /*1960*/  @!P3 S2R R32, SR_CgaCtaId ;  /* 0x000000000020b919 */ /* 0x000f240000008800 */
[----:B------:R-:W-:-:S02]  /*1970*/  IMAD R195, R22, R189, R195 ;  /* 0x000000bd16c37224 */ /* 0x000fc400078e02c3 */
[----:B--2---:R-:W-:-:S04]  /*1980*/  @!P2 IMAD R8, R9, R2, RZ ;  /* 0x000000020908a224 */ /* 0x004fc800078e02ff */
[C---:B------:R-:W-:Y:S02]  /*1990*/  @!P2 IMAD R3, R5.reuse, R3, R8 ;  /* 0x000000030503a224 */ /* 0x040fe400078e0208 */
[----:B------:R-:W-:Y:S01]  /*19a0*/  @!P2 IMAD.WIDE.U32 R8, R5, R2, RZ ;  /* 0x000000020508a225 */ /* 0x000fe200078e00ff */
[----:B------:R-:W-:-:S03]  /*19b0*/  LOP3.LUT R5, R0, 0xfffffff8, RZ, 0xc0, !PT ;  /* 0xfffffff800057812 */ /* 0x000fc600078ec0ff */
[----:B---3--:R-:W-:-:S04]  /*19c0*/  @P2 IMAD.WIDE.U32 R10, R234, R6, RZ ;  /* 0x00000006ea0a2225 */ /* 0x008fc800078e00ff */
[----:B------:R-:W-:Y:S02]  /*19d0*/  IMAD.IADD R0, R4, 0x1, -R5 ;  /* 0x0000000104007824 */ /* 0x000fe400078e0a05 */
[----:B------:R-:W-:Y:S02]  /*19e0*/  @!P2 IMAD.MOV.U32 R10, RZ, RZ, R8 ;  /* 0x000000ffff0aa224 */ /* 0x000fe400078e0008 */
[----:B------:R-:W-:Y:S02]  /*19f0*/  IMAD.SHL.U32 R43, R0, 0x8, RZ ;  /* 0x00000008002b7824 */ /* 0x000fe400078e00ff */
[----:B------:R-:W-:Y:S01]  /*1a00*/  @P2 IMAD R6, R234, R7, R11 ;  /* 0x00000007ea062224 */ /* 0x000fe200078e020b */
[----:B------:R-:W-:Y:S01]  /*1a10*/  @!P2 IADD3 R6, R9, R3, RZ ;  /* 0x000000030906a210 */ /* 0x000fe20007ffe0ff */
[----:B------:R-:W-:Y:S01]  /*1a20*/  IMAD.SHL.U32 R2, R235, 0x80, RZ ;  /* 0x00000080eb027824 */ /* 0x000fe200078e00ff */
[----:B------:R-:W-:Y:S01]  /*1a30*/  SHF.R.S32.HI R27, RZ, 0x1f, R43 ;  /* 0x0000001fff1b7819 */ /* 0x000fe2000001142b */
[----:B------:R-:W2:Y:S01]  /*1a40*/  @!P1 LDC.64 R8, c[0x0][0x240] ;  /* 0x00009000ff089b82 */ /* 0x000ea20000000a00 */
[----:B------:R-:W-:Y:S01]  /*1a50*/  IADD3 R10, P2, R43, R10, RZ ;  /* 0x0000000a2b0a7210 */ /* 0x000fe20007f5e0ff */
[----:B------:R-:W-:Y:S01]  /*1a60*/  IMAD.IADD R5, R37, 0x1, -R2 ;  /* 0x0000000125057824 */ /* 0x000fe200078e0a02 */
[----:B------:R-:W-:-:S02]  /*1a70*/  IADD3 R24, P4, R43, R24, RZ ;  /* 0x000000182b187210 */ /* 0x000fc40007f9e0ff */
[----:B------:R-:W-:Y:S02]  /*1a80*/  IADD3.X R11, R27, R6, RZ, P2, !PT ;  /* 0x000000061b0b7210 */ /* 0x000fe400017fe4ff */
[----:B------:R-:W-:Y:S01]  /*1a90*/  ISETP.GE.AND P5, PT, R22, R5, PT ;  /* 0x000000051600720c */ /* 0x000fe20003fa6270 */
[----:B------:R-:W3:Y:S01]  /*1aa0*/  @!P3 LDC.64 R6, c[0x0][0x240] ;  /* 0x00009000ff06bb82 */ /* 0x000ee20000000a00 */
[----:B------:R-:W-:Y:S01]  /*1ab0*/  ISETP.GE.AND P2, PT, R18, R231, PT ;  /* 0x000000e71200720c */ /* 0x000fe20003f46270 */
[----:B------:R-:W-:Y:S01]  /*1ac0*/  IMAD.WIDE.U32 R28, R28, UR4, R10 ;  /* 0x000000041c1c7c25 */ /* 0x000fe2000f8e000a */
[----:B------:R-:W-:Y:S01]  /*1ad0*/  LOP3.LUT R26, R30, 0x38, R43, 0xf8, !PT ;  /* 0x000000381e1a7812 */ /* 0x000fe200078ef82b */
[----:B------:R-:W-:Y:S01]  /*1ae0*/  UMOV UR4, 0x400 ;  /* 0x0000040000047882 */ /* 0x000fe20000000000 */
[----:B------:R-:W-:Y:S01]  /*1af0*/  SHF.R.U32.HI R3, RZ, 0x3, R30 ;  /* 0x00000003ff037819 */ /* 0x000fe2000001161e */
[----:B------:R-:W-:Y:S01]  /*1b00*/  IMAD.IADD R29, R29, 0x1, R25 ;  /* 0x000000011d1d7824 */ /* 0x000fe200078e0219 */
[----:B-1----:R-:W-:Y:S01]  /*1b10*/  ULEA UR4, UR6, UR4, 0x18 ;  /* 0x0000000406047291 */ /* 0x002fe2000f8ec03f */
[----:B------:R-:W1:Y:S01]  /*1b20*/  @!P1 LDC.64 R10, c[0x0][0x210] ;  /* 0x00008400ff0a9b82 */ /* 0x000e620000000a00 */
[----:B------:R-:W-:Y:S01]  /*1b30*/  LOP3.LUT R3, R26, R3, RZ, 0x3c, !PT ;  /* 0x000000031a037212 */ /* 0x000fe200078e3cff */
[----:B------:R-:W-:Y:S01]  /*1b40*/  IMAD.X R25, R27, 0x1, R16, P4 ;  /* 0x000000011b197824 */ /* 0x000fe200020e0610 */
[C---:B------:R-:W-:Y:S01]  /*1b50*/  @!P3 IADD3 R16, P4, R14.reuse, 0x10, RZ ;  /* 0x000000100e10b810 */ /* 0x040fe20007f9e0ff */
[----:B------:R-:W4:Y:S01]  /*1b60*/  @!P5 S2R R26, SR_CgaCtaId ;  /* 0x00000000001ad919 */ /* 0x000f220000008800 */
[--C-:B------:R-:W-:Y:S01]  /*1b70*/  @!P3 IMAD.MOV.U32 R35, RZ, RZ, R29.reuse ;  /* 0x000000ffff23b224 */ /* 0x100fe200078e001d */
[----:B------:R-:W-:Y:S01]  /*1b80*/  IADD3 R42, P6, R43, R42, RZ ;  /* 0x0000002a2b2a7210 */ /* 0x000fe20007fde0ff */
[----:B------:R-:W-:Y:S01]  /*1b90*/  ULDC.64 UR6, c[0x0][0x268] ;  /* 0x00009a0000067ab9 */ /* 0x000fe20000000a00 */
[-C--:B--2---:R-:W-:Y:S01]  /*1ba0*/  @!P1 IMAD R31, R15, R8.reuse, RZ ;  /* 0x000000080f1f9224 */ /* 0x084fe200078e02ff */
[----:B------:R-:W2:Y:S01]  /*1bb0*/  @!P2 S2R R30, SR_CgaCtaId ;  /* 0x00000000001ea919 */ /* 0x000ea20000008800 */
[----:B------:R-:W-:Y:S01]  /*1bc0*/  @!P1 IMAD.WIDE.U32 R38, R14, R8, R28 ;  /* 0x000000080e269225 */ /* 0x000fe200078e001c */
[----:B------:R-:W-:-:S02]  /*1bd0*/  LOP3.LUT R3, R3, 0xfffffe00, R36, 0xf8, !PT ;  /* 0xfffffe0003037812 */ /* 0x000fc400078ef824 */
[----:B------:R-:W-:Y:S01]  /*1be0*/  IADD3.X R43, R27, R12, RZ, P6, !PT ;  /* 0x0000000c1b2b7210 */ /* 0x000fe200037fe4ff */
[----:B------:R-:W-:Y:S01]  /*1bf0*/  @!P1 IMAD R31, R14, R9, R31 ;  /* 0x000000090e1f9224 */ /* 0x000fe200078e021f */
[----:B------:R-:W-:Y:S01]  /*1c00*/  LEA R237, R3, UR4, 0x1 ;  /* 0x0000000403ed7c11 */ /* 0x000fe2000f8e08ff */
[----:B------:R-:W4:Y:S01]  /*1c10*/  @!P3 LDC.64 R8, c[0x0][0x210] ;  /* 0x00008400ff08bb82 */ /* 0x000f220000000a00 */
[----:B------:R-:W-:Y:S02]  /*1c20*/  @!P3 IMAD.X R33, RZ, RZ, R15, P4 ;  /* 0x000000ffff21b224 */ /* 0x000fe400020e060f */
[----:B------:R-:W-:Y:S02]  /*1c30*/  @!P1 IMAD.IADD R34, R39, 0x1, R31 ;  /* 0x0000000127229824 */ /* 0x000fe400078e021f */
[----:B---3--:R-:W-:Y:S02]  /*1c40*/  @!P3 IMAD R33, R33, R6, RZ ;  /* 0x000000062121b224 */ /* 0x008fe400078e02ff */
[----:B------:R-:W-:Y:S01]  /*1c50*/  IMAD.WIDE.U32 R196, R22, R188, R42 ;  /* 0x000000bc16c47225 */ /* 0x000fe200078e002a */
[----:B-1----:R-:W-:-:S02]  /*1c60*/  @!P1 LEA R44, P4, R38, R10, 0x1 ;  /* 0x0000000a262c9211 */ /* 0x002fc400078808ff */
[----:B------:R-:W-:Y:S01]  /*1c70*/  @!P2 MOV R42, R28 ;  /* 0x0000001c002aa202 */ /* 0x000fe20000000f00 */
[----:B------:R-:W-:Y:S01]  /*1c80*/  @!P3 IMAD R10, R16, R7, R33 ;  /* 0x00000007100ab224 */ /* 0x000fe200078e0221 */
[----:B------:R-:W-:Y:S01]  /*1c90*/  @!P1 LEA.HI.X R45, R38, R11, R34, 0x1, P4 ;  /* 0x0000000b262d9211 */ /* 0x000fe200020f0c22 */
[----:B------:R-:W-:Y:S01]  /*1ca0*/  @!P3 IMAD.MOV.U32 R34, RZ, RZ, R28 ;  /* 0x000000ffff22b224 */ /* 0x000fe200078e001c */
[----:B------:R-:W-:Y:S01]  /*1cb0*/  IADD3 R38, P4, R22, R13, RZ ;  /* 0x0000000d16267210 */ /* 0x000fe20007f9e0ff */
[----:B------:R-:W-:Y:S01]  /*1cc0*/  @!P2 IMAD.MOV.U32 R43, RZ, RZ, R29 ;  /* 0x000000ffff2ba224 */ /* 0x000fe200078e001d */
[----:B------:R-:W-:Y:S01]  /*1cd0*/  @!P5 MOV R11, 0x400 ;  /* 0x00000400000bd802 */ /* 0x000fe20000000f00 */
[----:B------:R-:W-:Y:S01]  /*1ce0*/  @!P3 IMAD.WIDE.U32 R34, R16, R6, R34 ;  /* 0x000000061022b225 */ /* 0x000fe200078e0022 */
[----:B------:R-:W-:Y:S01]  /*1cf0*/  IADD3 R16, R22, 0x30, RZ ;  /* 0x0000003016107810 */ /* 0x000fe20007ffe0ff */
[----:B------:R-:W1:Y:S01]  /*1d00*/  @!P2 LDC.64 R6, c[0x0][0x240] ;  /* 0x00009000ff06ab82 */ /* 0x000e620000000a00 */
[----:B------:R-:W-:Y:S01]  /*1d10*/  @!PT LDS RZ, [RZ] ;  /* 0x00000000fffff984 */ /* 0x000fe20000000800 */
[----:B------:R-:W-:Y:S01]  /*1d20*/  @!PT LDS RZ, [RZ] ;  /* 0x00000000fffff984 */ /* 0x000fe20000000800 */
[----:B------:R-:W-:Y:S01]  /*1d30*/  @!PT LDS RZ, [RZ] ;  /* 0x00000000fffff984 */ /* 0x000fe20000000800 */
[----:B------:R-:W-:Y:S01]  /*1d40*/  @!P1 LDGSTS.E.BYPASS.LTC128B.128 [R237], desc[UR12][R44.64] ;  /* 0x000000002ced9fae */ /* 0x000fe2000b901d4c */
[----:B------:R-:W-:Y:S01]  /*1d50*/  @!P3 IMAD.IADD R10, R35, 0x1, R10 ;  /* 0x00000001230ab824 */ /* 0x000fe200078e020a */
[----:B------:R-:W-:Y:S01]  /*1d60*/  ISETP.GE.AND P6, PT, R16, R231, PT ;  /* 0x000000e71000720c */ /* 0x000fe20003fc6270 */
[----:B------:R-:W-:Y:S01]  /*1d70*/  IMAD.X R21, R23, 0x1, R21, P4 ;  /* 0x0000000117157824 */ /* 0x000fe200020e0615 */
[----:B------:R3:W-:Y:S01]  /*1d80*/  @!P1 LDGSTS.E.BYPASS.LTC128B.128 [R237+0x2000], desc[UR12][R44.64+0x80] ;  /* 0x020000802ced9fae */ /* 0x0007e2000b901d4c */
[----:B----4-:R-:W-:Y:S01]  /*1d90*/  @!P3 LEA R40, P1, R34, R8, 0x1 ;  /* 0x000000082228b211 */ /* 0x010fe200078208ff */
[----:B------:R-:W-:Y:S01]  /*1da0*/  IMAD.IADD R195, R197, 0x1, R195 ;  /* 0x00000001c5c37824 */ /* 0x000fe200078e02c3 */
[----:B------:R-:W4:Y:S01]  /*1db0*/  @!P2 LDC.64 R12, c[0x0][0x210] ;  /* 0x00008400ff0cab82 */ /* 0x000f220000000a00 */
[----:B------:R-:W-:Y:S01]  /*1dc0*/  @!P5 LEA R26, R26, R11, 0x18 ;  /* 0x0000000b1a1ad211 */ /* 0x000fe200078ec0ff */
[----:B------:R-:W-:Y:S01]  /*1dd0*/  IMAD.WIDE.U32 R24, R17, UR6, R24 ;  /* 0x0000000611187c25 */ /* 0x000fe2000f8e0018 */
[----:B------:R-:W-:-:S02]  /*1de0*/  @!P3 LEA.HI.X R41, R34, R9, R10, 0x1, P1 ;  /* 0x000000092229b211 */ /* 0x000fc400008f0c0a */
[----:B------:R-:W-:Y:S01]  /*1df0*/  @!P2 MOV R9, 0x400 ;  /* 0x000004000009a802 */ /* 0x000fe20000000f00 */
[----:B------:R-:W-:Y:S01]  /*1e00*/  IMAD R21, R21, R192, RZ ;  /* 0x000000c015157224 */ /* 0x000fe200078e02ff */
[----:B------:R-:W-:Y:S01]  /*1e10*/  ISETP.GE.AND P4, PT, R20, R5, PT ;  /* 0x000000051400720c */ /* 0x000fe20003f86270 */
[----:B------:R-:W3:Y:S01]  /*1e20*/  @!P6 LDC.64 R10, c[0x0][0x240] ;  /* 0x00009000ff0aeb82 */ /* 0x000ee20000000a00 */
[----:B------:R-:W-:Y:S01]  /*1e30*/  @!P2 IADD3 R35, P1, R14, 0x20, RZ ;  /* 0x000000200e23a810 */ /* 0x000fe20007f3e0ff */
[----:B------:R-:W3:Y:S01]  /*1e40*/  @!P6 S2R R27, SR_CgaCtaId ;  /* 0x00000000001be919 */ /* 0x000ee20000008800 */
[----:B--2---:R-:W-:Y:S01]  /*1e50*/  @!P2 LEA R30, R30, R9, 0x18 ;  /* 0x000000091e1ea211 */ /* 0x004fe200078ec0ff */
[----:B------:R-:W-:Y:S01]  /*1e60*/  IMAD R21, R38, R193, R21 ;  /* 0x000000c126157224 */ /* 0x000fe200078e0215 */
[----:B------:R-:W-:Y:S02]  /*1e70*/  @!P2 IADD3.X R9, RZ, R15, RZ, P1, !PT ;  /* 0x0000000fff09a210 */ /* 0x000fe40000ffe4ff */
[----:B------:R-:W-:Y:S01]  /*1e80*/  @!P6 IADD3 R33, P1, R14, 0x30, RZ ;  /* 0x000000300e21e810 */ /* 0x000fe20007f3e0ff */
[----:B-1----:R-:W-:Y:S01]  /*1e90*/  @!P2 IMAD.WIDE.U32 R42, R35, R6, R42 ;  /* 0x00000006232aa225 */ /* 0x002fe200078e002a */
[----:B------:R-:W-:-:S03]  /*1ea0*/  @!P3 MOV R23, 0x400 ;  /* 0x000004000017b802 */ /* 0x000fc60000000f00 */
[----:B------:R-:W-:Y:S01]  /*1eb0*/  @!P2 IMAD R34, R9, R6, RZ ;  /* 0x000000060922a224 */ /* 0x000fe200078e02ff */
[----:B------:R-:W-:Y:S01]  /*1ec0*/  @!P3 LEA R32, R32, R23, 0x18 ;  /* 0x000000172020b211 */ /* 0x000fe200078ec0ff */
[----:B------:R-:W-:Y:S01]  /*1ed0*/  @!P6 IMAD.X R31, RZ, RZ, R15, P1 ;  /* 0x000000ffff1fe224 */ /* 0x000fe200008e060f */
[----:B------:R-:W1:Y:S01]  /*1ee0*/  @!P6 LDC.64 R8, c[0x0][0x210] ;  /* 0x00008400ff08eb82 */ /* 0x000e620000000a00 */
[----:B------:R-:W2:Y:S01]  /*1ef0*/  @!P4 S2R R23, SR_CgaCtaId ;  /* 0x000000000017c919 */ /* 0x000ea20000008800 */
[----:B------:R-:W-:Y:S01]  /*1f00*/  @!P2 IMAD R34, R35, R7, R34 ;  /* 0x000000072322a224 */ /* 0x000fe200078e0222 */
[C---:B----4-:R-:W-:Y:S01]  /*1f10*/  @!P2 LEA R12, P1, R42.reuse, R12, 0x1 ;  /* 0x0000000c2a0ca211 */ /* 0x050fe200078208ff */
[----:B---3--:R-:W-:Y:S01]  /*1f20*/  @!P6 IMAD.MOV.U32 R44, RZ, RZ, R28 ;  /* 0x000000ffff2ce224 */ /* 0x008fe200078e001c */
[----:B------:R-:W-:Y:S01]  /*1f30*/  @!P6 MOV R45, R29 ;  /* 0x0000001d002de202 */ /* 0x000fe20000000f00 */
[----:B------:R-:W-:Y:S02]  /*1f40*/  @!P2 IMAD.IADD R34, R43, 0x1, R34 ;  /* 0x000000012b22a824 */ /* 0x000fe400078e0222 */
[----:B------:R-:W3:Y:S01]  /*1f50*/  @!P5 LDC.64 R14, c[0x0][0x218] ;  /* 0x00008600ff0edb82 */ /* 0x000ee20000000a00 */
[----:B------:R-:W-:Y:S01]  /*1f60*/  @!P6 IMAD R28, R31, R10, RZ ;  /* 0x0000000a1f1ce224 */ /* 0x000fe200078e02ff */
[C---:B------:R-:W-:Y:S01]  /*1f70*/  @!P2 LEA R31, R3.reuse, R30, 0x1 ;  /* 0x0000001e031fa211 */ /* 0x040fe200078e08ff */
[----:B------:R-:W-:Y:S01]  /*1f80*/  @!P3 IMAD R29, R3, 0x2, R32 ;  /* 0x00000002031db824 */ /* 0x000fe200078e0220 */
[----:B------:R-:W-:Y:S01]  /*1f90*/  @!P2 LEA.HI.X R13, R42, R13, R34, 0x1, P1 ;  /* 0x0000000d2a0da211 */ /* 0x000fe200008f0c22 */
[C---:B------:R-:W-:Y:S01]  /*1fa0*/  @!P6 IMAD R11, R33.reuse, R11, R28 ;  /* 0x0000000b210be224 */ /* 0x040fe200078e021c */
[----:B------:R-:W-:Y:S01]  /*1fb0*/  ISETP.GE.AND P1, PT, R18, R5, PT ;  /* 0x000000051200720c */ /* 0x000fe20003f26270 */
[----:B------:R-:W-:Y:S01]  /*1fc0*/  @!P6 IMAD.WIDE.U32 R44, R33, R10, R44 ;  /* 0x0000000a212ce225 */ /* 0x000fe200078e002c */
[----:B------:R-:W4:Y:S01]  /*1fd0*/  @!P4 LDC.64 R6, c[0x0][0x218] ;  /* 0x00008600ff06cb82 */ /* 0x000f220000000a00 */
[----:B------:R-:W-:Y:S01]  /*1fe0*/  @!P3 LDGSTS.E.BYPASS.LTC128B.128 [R29+0x800], desc[UR12][R40.64] ;  /* 0x00800000281dbfae */ /* 0x000fe2000b901d4c */
[----:B------:R-:W-:Y:S01]  /*1ff0*/  @!P6 MOV R28, 0x400 ;  /* 0x00000400001ce802 */ /* 0x000fe20000000f00 */
[----:B------:R-:W-:Y:S01]  /*2000*/  @!P6 IMAD.IADD R30, R45, 0x1, R11 ;  /* 0x000000012d1ee824 */ /* 0x000fe200078e020b */
[----:B------:R-:W-:Y:S01]  /*2010*/  @!P4 MOV R10, 0x400 ;  /* 0x00000400000ac802 */ /* 0x000fe20000000f00 */
[----:B------:R2:W-:Y:S01]  /*2020*/  @!P3 LDGSTS.E.BYPASS.LTC128B.128 [R29+0x2800], desc[UR12][R40.64+0x80] ;  /* 0x02800080281dbfae */ /* 0x0005e2000b901d4c */
[----:B------:R-:W-:-:S02]  /*2030*/  @!P6 LEA R28, R27, R28, 0x18 ;  /* 0x0000001c1b1ce211 */ /* 0x000fc400078ec0ff */
[C---:B-1----:R-:W-:Y:S01]  /*2040*/  @!P6 LEA R32, P3, R44.reuse, R8, 0x1 ;  /* 0x000000082c20e211 */ /* 0x042fe200078608ff */
[----:B------:R-:W-:Y:S03]  /*2050*/  @!P2 LDGSTS.E.BYPASS.LTC128B.128 [R31+0x1000], desc[UR12][R12.64] ;  /* 0x010000000c1fafae */ /* 0x000fe6000b901d4c */
[----:B------:R-:W-:Y:S01]  /*2060*/  @!P6 LEA.HI.X R33, R44, R9, R30, 0x1, P3 ;  /* 0x000000092c21e211 */ /* 0x000fe200018f0c1e */
[----:B------:R1:W-:Y:S01]  /*2070*/  @!P2 LDGSTS.E.BYPASS.LTC128B.128 [R31+0x3000], desc[UR12][R12.64+0x80] ;  /* 0x030000800c1fafae */ /* 0x0003e2000b901d4c */
[----:B------:R-:W4:Y:S01]  /*2080*/  @!P1 LDC.64 R8, c[0x0][0x218] ;  /* 0x00008600ff089b82 */ /* 0x000f220000000a00 */
[----:B------:R-:W-:Y:S02]  /*2090*/  IADD3 R30, R22, 0x40, RZ ;  /* 0x00000040161e7810 */ /* 0x000fe40007ffe0ff */
[----:B---3--:R-:W-:Y:S02]  /*20a0*/  @!P5 LEA R14, P2, R196, R14, 0x1 ;  /* 0x0000000ec40ed211 */ /* 0x008fe400078408ff */
[----:B--2---:R-:W-:-:S02]  /*20b0*/  @!P4 LEA R10, R23, R10, 0x18 ;  /* 0x0000000a170ac211 */ /* 0x004fc400078ec0ff */
[----:B------:R-:W-:Y:S02]  /*20c0*/  @!P5 LEA.HI.X R15, R196, R15, R195, 0x1, P2 ;  /* 0x0000000fc40fd211 */ /* 0x000fe400010f0cc3 */
[----:B------:R-:W-:Y:S02]  /*20d0*/  @!P4 LEA R11, P2, R188, R196, 0x4 ;  /* 0x000000c4bc0bc211 */ /* 0x000fe400078420ff */
[----:B------:R-:W-:Y:S01]  /*20e0*/  @!P5 LEA R23, R3, R26, 0x1 ;  /* 0x0000001a0317d211 */ /* 0x000fe200078e08ff */
[----:B------:R-:W-:-:S05]  /*20f0*/  VIADD R26, R22, 0x60 ;  /* 0x00000060161a7836 */ /* 0x000fca0000000000 */
[----:B------:R-:W-:Y:S01]  /*2100*/  ISETP.GE.AND P3, PT, R26, R5, PT ;  /* 0x000000051a00720c */ /* 0x000fe20003f66270 */
[C---:B------:R-:W-:Y:S01]  /*2110*/  IMAD.WIDE.U32 R40, R188.reuse, 0x20, RZ ;  /* 0x00000020bc287825 */ /* 0x040fe200078e00ff */
[----:B-1----:R-:W-:-:S03]  /*2120*/  @!P4 LEA.HI.X R12, R188, R195, R189, 0x4, P2 ;  /* 0x000000c3bc0cc211 */ /* 0x002fc600010f24bd */
[----:B------:R-:W-:Y:S01]  /*2130*/  @!P6 IMAD R13, R3, 0x2, R28 ;  /* 0x00000002030de824 */ /* 0x000fe200078e021c */
[----:B----4-:R-:W-:Y:S01]  /*2140*/  @!P4 LEA R34, P2, R11, R6, 0x1 ;  /* 0x000000060b22c211 */ /* 0x010fe200078408ff */
        /* <DEDUP_REMOVED lines=10> */
[----:B------:R-:W-:-:S03]  /*21f0*/  @!P1 LEA R48, P2, R7, R8, 0x1 ;  /* 0x0000000807309211 */ /* 0x000fc600078408ff */
[----:B------:R2:W-:Y:S01]  /*2200*/  @!P5 LDGSTS.E.BYPASS.LTC128B.128 [R23+0x8000], desc[UR12][R14.64+0x80] ;  /* 0x080000800e17dfae */ /* 0x0005e2000b901d4c */
[----:B------:R-:W-:Y:S02]  /*2210*/  ISETP.GE.AND P5, PT, R30, R5, PT ;  /* 0x000000051e00720c */ /* 0x000fe40003fa6270 */
[----:B------:R-:W-:Y:S01]  /*2220*/  @!P1 LEA.HI.X R49, R7, R9, R6, 0x1, P2 ;  /* 0x0000000907319211 */ /* 0x000fe200010f0c06 */
[----:B------:R-:W-:Y:S01]  /*2230*/  @!P4 LDGSTS.E.BYPASS.LTC128B.128 [R11+0x4800], desc[UR12][R34.64] ;  /* 0x04800000220bcfae */ /* 0x000fe2000b901d4c */
[----:B------:R-:W-:Y:S01]  /*2240*/  @!P1 MOV R9, 0x400 ;  /* 0x0000040000099802 */ /* 0x000fe20000000f00 */
[----:B------:R-:W3:Y:S01]  /*2250*/  @!P6 LDC.64 R6, c[0x0][0x218] ;  /* 0x00008600ff06eb82 */ /* 0x000ee20000000a00 */
[----:B------:R-:W-:Y:S01]  /*2260*/  @!P6 IMAD.MOV.U32 R197, RZ, RZ, R195 ;  /* 0x000000ffffc5e224 */ /* 0x000fe200078e00c3 */
[----:B------:R4:W-:Y:S01]  /*2270*/  @!P4 LDGSTS.E.BYPASS.LTC128B.128 [R11+0x8800], desc[UR12][R34.64+0x80] ;  /* 0x08800080220bcfae */ /* 0x0009e2000b901d4c */
[----:B------:R-:W-:Y:S01]  /*2280*/  ISETP.GE.AND P4, PT, R28, R5, PT ;  /* 0x000000051c00720c */ /* 0x000fe20003f86270 */
[----:B------:R-:W-:Y:S01]  /*2290*/  @!P6 IMAD.WIDE.U32 R44, R188, 0x30, R196 ;  /* 0x00000030bc2ce825 */ /* 0x000fe200078e00c4 */
[----:B------:R-:W4:Y:S03]  /*22a0*/  @!P1 S2R R10, SR_CgaCtaId ;  /* 0x00000000000a9919 */ /* 0x000f260000008800 */
[----:B------:R-:W3:Y:S01]  /*22b0*/  @!P5 S2R R36, SR_CgaCtaId ;  /* 0x000000000024d919 */ /* 0x000ee20000008800 */
[----:B-1----:R-:W-:Y:S01]  /*22c0*/  @!P5 MOV R13, 0x400 ;  /* 0x00000400000dd802 */ /* 0x002fe20000000f00 */
[----:B------:R-:W1:Y:S06]  /*22d0*/  @!P6 S2R R8, SR_CgaCtaId ;  /* 0x000000000008e919 */ /* 0x000e6c0000008800 */
[----:B------:R-:W-:Y:S01]  /*22e0*/  @!P4 IMAD.MOV.U32 R197, RZ, RZ, R195 ;  /* 0x000000ffffc5c224 */ /* 0x000fe200078e00c3 */
[----:B------:R-:W1:Y:S01]  /*22f0*/  @!P3 S2R R32, SR_CgaCtaId ;  /* 0x000000000020b919 */ /* 0x000e620000008800 */
[----:B--2---:R-:W-:-:S02]  /*2300*/  IADD3 R14, R22, 0x70, RZ ;  /* 0x00000070160e7810 */ /* 0x004fc40007ffe0ff */
[----:B------:R-:W-:Y:S02]  /*2310*/  @!P6 MOV R15, 0x400 ;  /* 0x00000400000fe802 */ /* 0x000fe40000000f00 */
[----:B------:R-:W-:Y:S01]  /*2320*/  ISETP.GE.AND P2, PT, R14, R5, PT ;  /* 0x000000050e00720c */ /* 0x000fe20003f46270 */
[----:B----4-:R-:W2:Y:S01]  /*2330*/  @!P4 S2R R34, SR_CgaCtaId ;  /* 0x000000000022c919 */ /* 0x010ea20000008800 */
[----:B------:R-:W-:-:S11]  /*2340*/  @!P4 MOV R11, 0x400 ;  /* 0x00000400000bc802 */ /* 0x000fd60000000f00 */
[----:B------:R-:W4:Y:S01]  /*2350*/  @!P2 S2R R40, SR_CgaCtaId ;  /* 0x000000000028a919 */ /* 0x000f220000008800 */
[----:B------:R-:W-:Y:S02]  /*2360*/  @!P1 LEA R10, R10, R9, 0x18 ;  /* 0x000000090a0a9211 */ /* 0x000fe400078ec0ff */
[----:B------:R-:W-:Y:S02]  /*2370*/  @!P3 MOV R9, 0x400 ;  /* 0x000004000009b802 */ /* 0x000fe40000000f00 */
[----:B---3--:R-:W-:Y:S02]  /*2380*/  @!P5 LEA R36, R36, R13, 0x18 ;  /* 0x0000000d2424d211 */ /* 0x008fe400078ec0ff */
[----:B------:R-:W3:Y:S01]  /*2390*/  @!P5 LDC.64 R12, c[0x0][0x218] ;  /* 0x00008600ff0cdb82 */ /* 0x000ee20000000a00 */
[----:B-1----:R-:W-:Y:S01]  /*23a0*/  @!P6 LEA R8, R8, R15, 0x18 ;  /* 0x0000000f0808e211 */ /* 0x002fe200078ec0ff */
[C---:B------:R-:W-:Y:S02]  /*23b0*/  @!P1 IMAD R15, R3.reuse, 0x2, R10 ;  /* 0x00000002030f9824 */ /* 0x040fe400078e020a */
[C---:B------:R-:W-:Y:S01]  /*23c0*/  @!P5 IMAD R36, R3.reuse, 0x2, R36 ;  /* 0x000000020324d824 */ /* 0x040fe200078e0224 */
[----:B------:R-:W-:Y:S01]  /*23d0*/  @!P3 LEA R32, R32, R9, 0x18 ;  /* 0x000000092020b211 */ /* 0x000fe200078ec0ff */
[C---:B------:R-:W-:Y:S01]  /*23e0*/  @!P6 IMAD R23, R3.reuse, 0x2, R8 ;  /* 0x000000020317e824 */ /* 0x040fe200078e0208 */
[----:B------:R-:W-:Y:S01]  /*23f0*/  @!P2 MOV R9, 0x400 ;  /* 0x000004000009a802 */ /* 0x000fe20000000f00 */
[----:B------:R-:W-:Y:S02]  /*2400*/  @!P1 LDGSTS.E.BYPASS.LTC128B.128 [R15+0x5000], desc[UR12][R48.64] ;  /* 0x05000000300f9fae */ /* 0x000fe4000b901d4c */
[----:B------:R-:W-:-:S02]  /*2410*/  @!P3 IMAD R32, R3, 0x2, R32 ;  /* 0x000000020320b824 */ /* 0x000fc400078e0220 */
[----:B------:R1:W-:Y:S01]  /*2420*/  @!P1 LDGSTS.E.BYPASS.LTC128B.128 [R15+0x9000], desc[UR12][R48.64+0x80] ;  /* 0x09000080300f9fae */ /* 0x0003e2000b901d4c */
[----:B------:R-:W-:Y:S01]  /*2430*/  @!P6 LEA R46, P1, R44, R6, 0x1 ;  /* 0x000000062c2ee211 */ /* 0x000fe200078208ff */
[----:B------:R-:W-:Y:S01]  /*2440*/  IMAD R6, R19, UR6, RZ ;  /* 0x0000000613067c24 */ /* 0x000fe2000f8e02ff */
[----:B--2---:R-:W-:Y:S01]  /*2450*/  @!P4 LEA R34, R34, R11, 0x18 ;  /* 0x0000000b2222c211 */ /* 0x004fe200078ec0ff */
[----:B------:R-:W-:-:S03]  /*2460*/  @!P6 IMAD R11, R189, 0x30, RZ ;  /* 0x00000030bd0be824 */ /* 0x000fc600078e02ff */
[----:B------:R-:W-:Y:S02]  /*2470*/  @!P4 LEA R34, R3, R34, 0x1 ;  /* 0x000000220322c211 */ /* 0x000fe400078e08ff */
[----:B------:R-:W-:Y:S02]  /*2480*/  @!P6 IADD3 R42, R45, R11, RZ ;  /* 0x0000000b2d2ae210 */ /* 0x000fe40007ffe0ff */
[----:B------:R-:W2:Y:S01]  /*2490*/  @!P4 LDC.64 R10, c[0x0][0x218] ;  /* 0x00008600ff0acb82 */ /* 0x000ea20000000a00 */
[----:B----4-:R-:W-:Y:S02]  /*24a0*/  @!P2 LEA R40, R40, R9, 0x18 ;  /* 0x000000092828a211 */ /* 0x010fe400078ec0ff */
[----:B------:R-:W-:Y:S01]  /*24b0*/  @!P6 LEA.HI.X R47, R44, R7, R42, 0x1, P1 ;  /* 0x000000072c2fe211 */ /* 0x000fe200008f0c2a */
[C---:B------:R-:W-:Y:S01]  /*24c0*/  @!P4 IMAD.WIDE.U32 R44, R188.reuse, 0x50, R196 ;  /* 0x00000050bc2cc825 */ /* 0x040fe200078e00c4 */
[C---:B------:R-:W-:Y:S02]  /*24d0*/  @!P5 LEA R19, P1, R188.reuse, R196, 0x6 ;  /* 0x000000c4bc13d211 */ /* 0x040fe400078230ff */
[----:B------:R-:W-:Y:S01]  /*24e0*/  @!P2 LEA R40, R3, R40, 0x1 ;  /* 0x000000280328a211 */ /* 0x000fe200078e08ff */
[----:B------:R-:W4:Y:S01]  /*24f0*/  @!P3 LDC.64 R8, c[0x0][0x218] ;  /* 0x00008600ff08bb82 */ /* 0x000f220000000a00 */
[----:B------:R-:W-:Y:S01]  /*2500*/  @!P5 LEA.HI.X R42, R188, R195, R189, 0x6, P1 ;  /* 0x000000c3bc2ad211 */ /* 0x000fe200008f34bd */
[----:B------:R-:W-:Y:S01]  /*2510*/  @!P3 IMAD.MOV.U32 R197, RZ, RZ, R195 ;  /* 0x000000ffffc5b224 */ /* 0x000fe200078e00c3 */
[----:B---3--:R-:W-:Y:S01]  /*2520*/  @!P5 LEA R12, P1, R19, R12, 0x1 ;  /* 0x0000000c130cd211 */ /* 0x008fe200078208ff */
[----:B------:R-:W-:Y:S01]  /*2530*/  @!P6 LDGSTS.E.BYPASS.LTC128B.128 [R23+0x5800], desc[UR12][R46.64] ;  /* 0x058000002e17efae */ /* 0x000fe2000b901d4c */
[----:B------:R-:W-:-:S02]  /*2540*/  @!P3 IMAD R3, R189, 0x60, RZ ;  /* 0x00000060bd03b824 */ /* 0x000fc400078e02ff */
[----:B-1----:R-:W-:Y:S01]  /*2550*/  IMAD R15, R17, UR7, R6 ;  /* 0x00000007110f7c24 */ /* 0x002fe2000f8e0206 */
[----:B------:R1:W-:Y:S01]  /*2560*/  @!P6 LDGSTS.E.BYPASS.LTC128B.128 [R23+0x9800], desc[UR12][R46.64+0x80] ;  /* 0x098000802e17efae */ /* 0x0003e2000b901d4c */
[----:B------:R-:W3:Y:S01]  /*2570*/  @!P2 LDC.64 R6, c[0x0][0x218] ;  /* 0x00008600ff06ab82 */ /* 0x000ee20000000a00 */
[----:B------:R-:W-:Y:S01]  /*2580*/  @!P4 IMAD R17, R189, 0x50, RZ ;  /* 0x00000050bd11c824 */ /* 0x000fe200078e02ff */
[----:B------:R-:W-:Y:S02]  /*2590*/  @!P5 LEA.HI.X R13, R19, R13, R42, 0x1, P1 ;  /* 0x0000000d130dd211 */ /* 0x000fe400008f0c2a */
[----:B------:R-:W-:Y:S01]  /*25a0*/  IADD3 R25, R25, R15, RZ ;  /* 0x0000000f19197210 */ /* 0x000fe20007ffe0ff */
[----:B------:R-:W-:Y:S01]  /*25b0*/  @!P4 IMAD.IADD R17, R45, 0x1, R17 ;  /* 0x000000012d11c824 */ /* 0x000fe200078e0211 */
[----:B------:R-:W-:Y:S01]  /*25c0*/  ISETP.GE.AND P6, PT, R16, R5, PT ;  /* 0x000000051000720c */ /* 0x000fe20003fc6270 */
[----:B------:R-:W-:Y:S01]  /*25d0*/  @!P5 LDGSTS.E.BYPASS.LTC128B.128 [R36+0x6000], desc[UR12][R12.64] ;  /* 0x060000000c24dfae */ /* 0x000fe2000b901d4c */
[----:B--2---:R-:W-:Y:S01]  /*25e0*/  @!P4 LEA R48, P1, R44, R10, 0x1 ;  /* 0x0000000a2c30c211 */ /* 0x004fe200078208ff */
[----:B------:R-:W-:-:S02]  /*25f0*/  @!P2 IMAD R10, R189, 0x70, RZ ;  /* 0x00000070bd0aa824 */ /* 0x000fc400078e02ff */
[----:B------:R2:W-:Y:S01]  /*2600*/  @!P5 LDGSTS.E.BYPASS.LTC128B.128 [R36+0xa000], desc[UR12][R12.64+0x80] ;  /* 0x0a0000800c24dfae */ /* 0x0005e2000b901d4c */
[----:B------:R-:W-:Y:S01]  /*2610*/  @!P4 LEA.HI.X R49, R44, R11, R17, 0x1, P1 ;  /* 0x0000000b2c31c211 */ /* 0x000fe200008f0c11 */
[----:B------:R-:W-:Y:S01]  /*2620*/  IMAD.WIDE.U32 R38, R38, R192, R24 ;  /* 0x000000c026267225 */ /* 0x000fe200078e0018 */
[----:B------:R-:W-:-:S03]  /*2630*/  ISETP.GE.AND P5, PT, R30, R5, PT ;  /* 0x000000051e00720c */ /* 0x000fc60003fa6270 */
[----:B------:R-:W-:Y:S04]  /*2640*/  @!P4 LDGSTS.E.BYPASS.LTC128B.128 [R34+0x6800], desc[UR12][R48.64] ;  /* 0x068000003022cfae */ /* 0x000fe8000b901d4c */
[----:B------:R-:W-:Y:S01]  /*2650*/  @!P4 LDGSTS.E.BYPASS.LTC128B.128 [R34+0xa800], desc[UR12][R48.64+0x80] ;  /* 0x0a8000803022cfae */ /* 0x000fe2000b901d4c */
[----:B------:R-:W-:Y:S01]  /*2660*/  LEA R232, P4, R38, UR8, 0x1 ;  /* 0x0000000826e87c11 */ /* 0x000fe2000f8808ff */
[----:B-1----:R-:W-:Y:S01]  /*2670*/  @!P3 IMAD.WIDE.U32 R46, R188, 0x60, R196 ;  /* 0x00000060bc2eb825 */ /* 0x002fe200078e00c4 */
[----:B------:R-:W-:-:S03]  /*2680*/  @!P2 MOV R197, R195 ;  /* 0x000000c300c5a202 */ /* 0x000fc60000000f00 */
[----:B------:R-:W-:Y:S01]  /*2690*/  @!P3 IMAD.IADD R42, R47, 0x1, R3 ;  /* 0x000000012f2ab824 */ /* 0x000fe200078e0203 */
[----:B----4-:R-:W-:Y:S01]  /*26a0*/  @!P3 LEA R8, P1, R46, R8, 0x1 ;  /* 0x000000082e08b211 */ /* 0x010fe200078208ff */
[----:B------:R-:W-:Y:S01]  /*26b0*/  @!P2 IMAD.WIDE.U32 R44, R188, 0x70, R196 ;  /* 0x00000070bc2ca825 */ /* 0x000fe200078e00c4 */
[----:B------:R-:W-:Y:S02]  /*26c0*/  LEA.HI R3, R137, R4, RZ, 0x4 ;  /* 0x0000000489037211 */ /* 0x000fe400078f20ff */
[----:B------:R-:W-:Y:S01]  /*26d0*/  @!P3 LEA.HI.X R9, R46, R9, R42, 0x1, P1 ;  /* 0x000000092e09b211 */ /* 0x000fe200008f0c2a */
[----:B------:R-:W-:Y:S01]  /*26e0*/  @!P2 IMAD.IADD R10, R45, 0x1, R10 ;  /* 0x000000012d0aa824 */ /* 0x000fe200078e020a */
[C---:B---3--:R-:W-:Y:S01]  /*26f0*/  @!P2 LEA R6, P1, R44.reuse, R6, 0x1 ;  /* 0x000000062c06a211 */ /* 0x048fe200078208ff */
[----:B--2---:R-:W-:Y:S01]  /*2700*/  IMAD.IADD R36, R39, 0x1, R21 ;  /* 0x0000000127247824 */ /* 0x004fe200078e0215 */
[----:B------:R-:W-:Y:S01]  /*2710*/  LEA.HI R137, R137, R4, RZ, 0x5 ;  /* 0x0000000489897211 */ /* 0x000fe200078f28ff */
[----:B------:R-:W-:Y:S01]  /*2720*/  @!P3 LDGSTS.E.BYPASS.LTC128B.128 [R32+0x7000], desc[UR12][R8.64] ;  /* 0x070000000820bfae */ /* 0x000fe2000b901d4c */
[----:B------:R-:W-:Y:S01]  /*2730*/  @!P2 LEA.HI.X R7, R44, R7, R10, 0x1, P1 ;  /* 0x000000072c07a211 */ /* 0x000fe200008f0c0a */
[----:B------:R-:W-:Y:S01]  /*2740*/  IMAD.WIDE.U32 R12, R192, 0x20, RZ ;  /* 0x00000020c00c7825 */ /* 0x000fe200078e00ff */
[----:B------:R-:W-:Y:S01]  /*2750*/  LEA.HI.X R233, R38, UR9, R36, 0x1, P4 ;  /* 0x0000000926e97c11 */ /* 0x000fe2000a0f0c24 */
[----:B------:R1:W-:Y:S01]  /*2760*/  @!P3 LDGSTS.E.BYPASS.LTC128B.128 [R32+0xb000], desc[UR12][R8.64+0x80] ;  /* 0x0b0000800820bfae */ /* 0x0003e2000b901d4c */
[CC--:B------:R-:W-:Y:S01]  /*2770*/  ISETP.GE.AND P3, PT, R22.reuse, R5.reuse, PT ;  /* 0x000000051600720c */ /* 0x0c0fe20003f66270 */
[----:B------:R-:W-:Y:S01]  /*2780*/  IMAD.SHL.U32 R22, R22, 0x8, RZ ;  /* 0x0000000816167824 */ /* 0x000fe200078e00ff */
[-C--:B------:R-:W-:Y:S01]  /*2790*/  ISETP.GE.AND P1, PT, R18, R5.reuse, PT ;  /* 0x000000051200720c */ /* 0x080fe20003f26270 */
[----:B------:R-:W-:Y:S01]  /*27a0*/  @!P2 LDGSTS.E.BYPASS.LTC128B.128 [R40+0x7800], desc[UR12][R6.64] ;  /* 0x078000000628afae */ /* 0x000fe2000b901d4c */
[----:B------:R-:W-:Y:S01]  /*27b0*/  ISETP.GE.AND P4, PT, R28, R5, PT ;  /* 0x000000051c00720c */ /* 0x000fe20003f86270 */
[----:B------:R-:W-:Y:S01]  /*27c0*/  @!P6 IMAD.MOV.U32 R18, RZ, RZ, R232 ;  /* 0x000000ffff12e224 */ /* 0x000fe200078e00e8 */
[----:B------:R-:W-:Y:S01]  /*27d0*/  @!P6 MOV R19, R233 ;  /* 0x000000e90013e202 */ /* 0x000fe20000000f00 */
[----:B------:R2:W-:Y:S01]  /*27e0*/  @!P2 LDGSTS.E.BYPASS.LTC128B.128 [R40+0xb800], desc[UR12][R6.64+0x80] ;  /* 0x0b8000800628afae */ /* 0x0005e2000b901d4c */
[----:B------:R-:W-:-:S02]  /*27f0*/  ISETP.GE.AND P2, PT, R20, R5, PT ;  /* 0x000000051400720c */ /* 0x000fc40003f46270 */
[----:B------:R-:W-:Y:S01]  /*2800*/  SHF.R.S32.HI R140, RZ, 0x5, R137 ;  /* 0x00000005ff8c7819 */ /* 0x000fe20000011489 */
[----:B------:R-:W0:Y:S01]  /*2810*/  LDGDEPBAR ;  /* 0x00000000000079af */ /* 0x000e220000000000 */
[----:B------:R-:W-:Y:S02]  /*2820*/  LOP3.LUT R137, R137, 0xffffffe0, RZ, 0xc0, !PT ;  /* 0xffffffe089897812 */ /* 0x000fe400078ec0ff */
[----:B------:R-:W-:-:S03]  /*2830*/  LEA R139, R140, R139, 0x4 ;  /* 0x0000008b8c8b7211 */ /* 0x000fc600078e20ff */
[----:B------:R-:W-:Y:S01]  /*2840*/  IMAD.IADD R137, R4, 0x1, -R137 ;  /* 0x0000000104897824 */ /* 0x000fe200078e0a89 */
        /* <DEDUP_REMOVED lines=9> */
[C---:B------:R-:W-:Y:S01]  /*28e0*/  LOP3.LUT R16, R7.reuse, 0xfffffff8, RZ, 0xc0, !PT ;  /* 0xfffffff807107812 */ /* 0x040fe200078ec0ff */
[----:B------:R-:W-:-:S03]  /*28f0*/  IMAD.SHL.U32 R7, R7, 0x40, RZ ;  /* 0x0000004007077824 */ /* 0x000fc600078e00ff */
[----:B------:R-:W-:Y:S02]  /*2900*/  IADD3 R3, R9, -R16, RZ ;  /* 0x8000001009037210 */ /* 0x000fe40007ffe0ff */
[----:B------:R-:W-:Y:S02]  /*2910*/  LOP3.LUT R9, R10, 0xfffffffe, RZ, 0xc0, !PT ;  /* 0xfffffffe0a097812 */ /* 0x000fe400078ec0ff */
[----:B------:R-:W-:-:S03]  /*2920*/  LOP3.LUT R7, R7, 0xfffffe00, RZ, 0xc0, !PT ;  /* 0xfffffe0007077812 */ /* 0x000fc600078ec0ff */
[----:B------:R-:W-:Y:S02]  /*2930*/  IMAD.IADD R9, R8, 0x1, -R9 ;  /* 0x0000000108097824 */ /* 0x000fe400078e0a09 */
[----:B------:R-:W-:Y:S01]  /*2940*/  @!P4 IMAD.MOV.U32 R8, RZ, RZ, R232 ;  /* 0x000000ffff08c224 */ /* 0x000fe200078e00e8 */
        /* <DEDUP_REMOVED lines=23> */
[----:B------:R-:W-:Y:S01]  /*2ac0*/  @!P3 IMAD R10, R193, 0xc0, RZ ;  /* 0x000000c0c10ab824 */ /* 0x000fe200078e02ff */
[----:B------:R-:W-:Y:S01]  /*2ad0*/  LOP3.LUT R22, R22, R11, RZ, 0x3c, !PT ;  /* 0x0000000b16167212 */ /* 0x000fe200078e3cff */
[----:B------:R-:W-:Y:S01]  /*2ae0*/  @P1 STS.128 [R237+0xd000], RZ ;  /* 0x00d000ffed001388 */ /* 0x000fe20000000c00 */
[C---:B------:R-:W-:Y:S02]  /*2af0*/  @!P1 LEA.HI.X R17, R192.reuse, R233, R193, 0x6, P2 ;  /* 0x000000e9c0119211 */ /* 0x040fe400010f34c1 */
[C---:B------:R-:W-:Y:S01]  /*2b00*/  LEA R229, R9.reuse, R22, 0x9 ;  /* 0x0000001609e57211 */ /* 0x040fe200078e48ff */
[----:B------:R-:W-:Y:S01]  /*2b10*/  @!P6 IMAD.WIDE.U32 R22, R192, 0x60, R18 ;  /* 0x00000060c016e825 */ /* 0x000fe200078e0012 */
[----:B------:R-:W-:Y:S01]  /*2b20*/  ISETP.GE.AND P2, PT, R14, R5, PT ;  /* 0x000000050e00720c */ /* 0x000fe20003f46270 */
[----:B------:R-:W-:Y:S01]  /*2b30*/  @P1 STS.128 [R237+0x11000], RZ ;  /* 0x011000ffed001388 */ /* 0x000fe20000000c00 */
[----:B------:R-:W-:Y:S01]  /*2b40*/  LOP3.LUT R6, R6, 0x1c0, RZ, 0xc0, !PT ;  /* 0x000001c006067812 */ /* 0x000fe200078ec0ff */
[----:B------:R-:W-:Y:S01]  /*2b50*/  IMAD.SHL.U32 R5, R9, 0x8, RZ ;  /* 0x0000000809057824 */ /* 0x000fe200078e00ff */
[----:B------:R-:W-:Y:S01]  /*2b60*/  LEA R229, R229, UR4, 0x1 ;  /* 0x00000004e5e57c11 */ /* 0x000fe2000f8e08ff */
[----:B------:R-:W-:Y:S01]  /*2b70*/  @!P3 IMAD.WIDE.U32 R18, R192, 0xc0, R232 ;  /* 0x000000c0c012b825 */ /* 0x000fe200078e00e8 */
[----:B------:R-:W-:Y:S01]  /*2b80*/  @!PT LDS RZ, [RZ] ;  /* 0x00000000fffff984 */ /* 0x000fe20000000800 */
[----:B------:R-:W-:Y:S01]  /*2b90*/  @!PT LDS RZ, [RZ] ;  /* 0x00000000fffff984 */ /* 0x000fe20000000800 */
[----:B------:R-:W-:Y:S01]  /*2ba0*/  @!PT LDS RZ, [RZ] ;  /* 0x00000000fffff984 */ /* 0x000fe20000000800 */
[----:B------:R-:W-:Y:S02]  /*2bb0*/  @!P1 LDGSTS.E.BYPASS.LTC128B.128 [R237+0xd000], desc[UR12][R16.64] ;  /* 0x0d00000010ed9fae */ /* 0x000fe4000b901d4c */
[----:B------:R-:W-:Y:S01]  /*2bc0*/  LOP3.LUT R5, R6, 0x8, R5, 0xf8, !PT ;  /* 0x0000000806057812 */ /* 0x000fe200078ef805 */
[----:B------:R-:W-:Y:S01]  /*2bd0*/  @!P6 IMAD R14, R193, 0x60, RZ ;  /* 0x00000060c10ee824 */ /* 0x000fe200078e02ff */
[----:B------:R-:W-:Y:S01]  /*2be0*/  @!P1 LDGSTS.E.BYPASS.LTC128B.128 [R237+0x11000], desc[UR12][R16.64+0x80] ;  /* 0x1100008010ed9fae */ /* 0x000fe2000b901d4c */
[----:B------:R-:W-:Y:S01]  /*2bf0*/  @!P4 IMAD.MOV.U32 R9, RZ, RZ, R233 ;  /* 0x000000ffff09c224 */ /* 0x000fe200078e00e9 */
[----:B------:R-:W-:Y:S01]  /*2c00*/  SHF.R.U32.HI R6, RZ, 0x3, R6 ;  /* 0x00000003ff067819 */ /* 0x000fe20000011606 */
[----:B------:R-:W-:Y:S01]  /*2c10*/  @!P3 IMAD.IADD R11, R19, 0x1, R10 ;  /* 0x00000001130bb824 */ /* 0x000fe200078e020a */
[----:B------:R-:W-:Y:S01]  /*2c20*/  @!P6 IADD3 R15, R23, R14, RZ ;  /* 0x0000000e170fe210 */ /* 0x000fe20007ffe0ff */
[----:B------:R-:W-:Y:S01]  /*2c30*/  @!P3 IMAD.MOV.U32 R10, RZ, RZ, R18 ;  /* 0x000000ffff0ab224 */ /* 0x000fe200078e0012 */
[C---:B------:R-:W-:Y:S01]  /*2c40*/  @!P5 LEA R18, P1, R192.reuse, R232, 0x7 ;  /* 0x000000e8c012d211 */ /* 0x040fe200078238ff */
[----:B-1----:R-:W-:Y:S01]  /*2c50*/  @!P4 IMAD R12, R193, 0xa0, RZ ;  /* 0x000000a0c10cc824 */ /* 0x002fe200078e02ff */
[----:B------:R-:W-:Y:S01]  /*2c60*/  @!P6 MOV R14, R22 ;  /* 0x00000016000ee202 */ /* 0x000fe20000000f00 */
[C---:B------:R-:W-:Y:S01]  /*2c70*/  @!P4 IMAD.WIDE.U32 R20, R192.reuse, 0xa0, R8 ;  /* 0x000000a0c014c825 */ /* 0x040fe200078e0008 */
[----:B------:R-:W-:Y:S01]  /*2c80*/  LOP3.LUT R6, R5, R6, RZ, 0x3c, !PT ;  /* 0x0000000605067212 */ /* 0x000fe200078e3cff */
[----:B------:R-:W-:Y:S01]  /*2c90*/  @P6 STS.128 [R237+0xd800], RZ ;  /* 0x00d800ffed006388 */ /* 0x000fe20000000c00 */
[----:B------:R-:W-:Y:S01]  /*2ca0*/  @!P5 LEA.HI.X R19, R192, R233, R193, 0x7, P1 ;  /* 0x000000e9c013d211 */ /* 0x000fe200008f3cc1 */
[----:B------:R-:W-:Y:S01]  /*2cb0*/  @!P4 IMAD.IADD R13, R21, 0x1, R12 ;  /* 0x00000001150dc824 */ /* 0x000fe200078e020c */
[----:B------:R-:W-:Y:S01]  /*2cc0*/  LEA R5, R140, R7, 0xa ;  /* 0x000000078c057211 */ /* 0x000fe200078e50ff */
[----:B------:R-:W-:Y:S01]  /*2cd0*/  @P6 STS.128 [R237+0x11800], RZ ;  /* 0x011800ffed006388 */ /* 0x000fe20000000c00 */
[----:B------:R-:W-:Y:S01]  /*2ce0*/  @!P2 IMAD R8, R193, 0xe0, RZ ;  /* 0x000000e0c108a824 */ /* 0x000fe200078e02ff */
[----:B------:R-:W-:Y:S01]  /*2cf0*/  IADD3 R224, R7, R6, RZ ;  /* 0x0000000607e07210 */ /* 0x000fe20007ffe0ff */
[----:B------:R-:W-:Y:S01]  /*2d00*/  @!P2 IMAD.WIDE.U32 R24, R192, 0xe0, R232 ;  /* 0x000000e0c018a825 */ /* 0x000fe200078e00e8 */
[----:B------:R-:W-:Y:S01]  /*2d10*/  @!PT LDS RZ, [RZ] ;  /* 0x00000000fffff984 */ /* 0x000fe20000000800 */
[----:B------:R-:W-:Y:S01]  /*2d20*/  @!PT LDS RZ, [RZ] ;  /* 0x00000000fffff984 */ /* 0x000fe20000000800 */
[----:B------:R-:W-:Y:S01]  /*2d30*/  @!PT LDS RZ, [RZ] ;  /* 0x00000000fffff984 */ /* 0x000fe20000000800 */
[----:B------:R-:W-:Y:S03]  /*2d40*/  @!P6 LDGSTS.E.BYPASS.LTC128B.128 [R237+0xd800], desc[UR12][R14.64] ;  /* 0x0d8000000eedefae */ /* 0x000fe6000b901d4c */
[----:B------:R-:W-:Y:S01]  /*2d50*/  @!P4 IMAD.MOV.U32 R12, RZ, RZ, R20 ;  /* 0x000000ffff0cc224 */ /* 0x000fe200078e0014 */
[----:B------:R-:W-:Y:S01]  /*2d60*/  @!P6 LDGSTS.E.BYPASS.LTC128B.128 [R237+0x11800], desc[UR12][R14.64+0x80] ;  /* 0x118000800eedefae */ /* 0x000fe2000b901d4c */
[----:B------:R-:W-:Y:S01]  /*2d70*/  IMAD.IADD R230, R6, 0x1, R5 ;  /* 0x0000000106e67824 */ /* 0x000fe200078e0205 */
[----:B------:R-:W-:Y:S01]  /*2d80*/  @!P2 IADD3 R9, R25, R8, RZ ;  /* 0x000000081909a210 */ /* 0x000fe20007ffe0ff */
[----:B------:R-:W-:Y:S01]  /*2d90*/  @!P2 IMAD.MOV.U32 R8, RZ, RZ, R24 ;  /* 0x000000ffff08a224 */ /* 0x000fe200078e0018 */
[----:B------:R-:W-:Y:S01]  /*2da0*/  @P5 STS.128 [R237+0xe000], RZ ;  /* 0x00e000ffed005388 */ /* 0x000fe20000000c00 */
[----:B------:R-:W-:Y:S01]  /*2db0*/  IMAD.MOV.U32 R5, RZ, RZ, 0x10 ;  /* 0x00000010ff057424 */ /* 0x000fe200078e00ff */
[----:B------:R-:W-:Y:S01]  /*2dc0*/  LEA R230, R230, UR4, 0x1 ;  /* 0x00000004e6e67c11 */ /* 0x000fe2000f8e08ff */
[----:B------:R-:W-:Y:S01]  /*2dd0*/  VIADD R227, R229, 0x4020 ;  /* 0x00004020e5e37836 */ /* 0x000fe20000000000 */
        /* <DEDUP_REMOVED lines=12> */
[----:B------:R-:W-:Y:S04]  /*2ea0*/  @!P4 LDGSTS.E.BYPASS.LTC128B.128 [R237+0x12800], desc[UR12][R12.64+0x80] ;  /* 0x128000800cedcfae */ /* 0x000fe8000b901d4c */
        /* <DEDUP_REMOVED lines=15> */
[----:B------:R-:W-:-:S02]  /*2fa0*/  R2P PR, R3, 0x6 ;  /* 0x0000000603007804 */ /* 0x000fc40000000000 */
[----:B------:R-:W-:Y:S01]  /*2fb0*/  IADD3 R3, R229, 0x4000, RZ ;  /* 0x00004000e5037810 */ /* 0x000fe20007ffe0ff */
[----:B------:R-:W-:Y:S02]  /*2fc0*/  LDSM.16.M88.4 R76, [R230] ;  /* 0x00000000e64c783b */ /* 0x000fe40000000200 */
[----:B------:R-:W-:Y:S02]  /*2fd0*/  SEL R5, R5, 0xfffffff0, !P1 ;  /* 0xfffffff005057807 */ /* 0x000fe40004800000 */
[----:B------:R-:W3:Y:S01]  /*2fe0*/  LDSM.16.M88.4 R100, [R229+0x6000] ;  /* 0x00600000e564783b */ /* 0x000ee20000000200 */
[----:B------:R-:W-:Y:S01]  /*2ff0*/  @P3 VIADD R227, R3, 0xffffffe0 ;  /* 0xffffffe003e33836 */ /* 0x000fe20000000000 */
[----:B------:R-:W-:Y:S02]  /*3000*/  LEA R228, R5, R230, 0x1 ;  /* 0x000000e605e47211 */ /* 0x000fe400078e08ff */
[----:B------:R-:W4:Y:S01]  /*3010*/  LDSM.16.M88.4 R28, [R229+0x7800] ;  /* 0x00780000e51c783b */ /* 0x000f220000000200 */
[----:B------:R-:W-:Y:S01]  /*3020*/  LOP3.LUT P1, RZ, R0, 0x4, RZ, 0xc0, !PT ;  /* 0x0000000400ff7812 */ /* 0x000fe2000782c0ff */
[C---:B------:R-:W-:Y:S01]  /*3030*/  VIADD R218, R227.reuse, 0x1000 ;  /* 0x00001000e3da7836 */ /* 0x040fe20000000000 */
[C---:B------:R-:W-:Y:S01]  /*3040*/  IADD3 R219, R227.reuse, 0x800, RZ ;  /* 0x00000800e3db7810 */ /* 0x040fe20007ffe0ff */
[----:B------:R-:W4:Y:S01]  /*3050*/  LDSM.16.M88.4 R48, [R229+0x5800] ;  /* 0x00580000e530783b */ /* 0x000f220000000200 */
[C---:B------:R-:W-:Y:S01]  /*3060*/  IADD3 R217, R227.reuse, 0x1800, RZ ;  /* 0x00001800e3d97810 */ /* 0x040fe20007ffe0ff */
[C---:B------:R-:W-:Y:S01]  /*3070*/  VIADD R216, R227.reuse, 0x2000 ;  /* 0x00002000e3d87836 */ /* 0x040fe20000000000 */
[C---:B------:R-:W-:Y:S01]  /*3080*/  IADD3 R215, R227.reuse, 0x2800, RZ ;  /* 0x00002800e3d77810 */ /* 0x040fe20007ffe0ff */
[----:B-1----:R-:W1:Y:S01]  /*3090*/  LDSM.16.M88.4 R16, [R229+0x4000] ;  /* 0x00400000e510783b */ /* 0x002e620000000200 */
[C---:B------:R-:W-:Y:S01]  /*30a0*/  VIADD R214, R227.reuse, 0x3000 ;  /* 0x00003000e3d67836 */ /* 0x040fe20000000000 */
[C---:B------:R-:W-:Y:S01]  /*30b0*/  IADD3 R213, R227.reuse, 0x3800, RZ ;  /* 0x00003800e3d57810 */ /* 0x040fe20007ffe0ff */
[C---:B------:R-:W-:Y:S01]  /*30c0*/  VIADD R211, R227.reuse, 0x4000 ;  /* 0x00004000e3d37836 */ /* 0x040fe20000000000 */
[----:B------:R-:W1:Y:S01]  /*30d0*/  LDSM.16.M88.4 R64, [R229+0x4800] ;  /* 0x00480000e540783b */ /* 0x000e620000000200 */
[C---:B------:R-:W-:Y:S01]  /*30e0*/  IADD3 R210, R227.reuse, 0x4800, RZ ;  /* 0x00004800e3d27810 */ /* 0x040fe20007ffe0ff */
[C---:B------:R-:W-:Y:S01]  /*30f0*/  VIADD R209, R227.reuse, 0x5000 ;  /* 0x00005000e3d17836 */ /* 0x040fe20000000000 */
[C---:B------:R-:W-:Y:S01]  /*3100*/  IADD3 R208, R227.reuse, 0x5800, RZ ;  /* 0x00005800e3d07810 */ /* 0x040fe20007ffe0ff */
[----:B------:R-:W1:Y:S01]  /*3110*/  LDSM.16.M88.4 R56, [R229+0x5000] ;  /* 0x00500000e538783b */ /* 0x000e620000000200 */
[C---:B------:R-:W-:Y:S01]  /*3120*/  VIADD R207, R227.reuse, 0x6000 ;  /* 0x00006000e3cf7836 */ /* 0x040fe20000000000 */
[C---:B------:R-:W-:Y:S01]  /*3130*/  IADD3 R206, R227.reuse, 0x6800, RZ ;  /* 0x00006800e3ce7810 */ /* 0x040fe20007ffe0ff */
[C---:B------:R-:W-:Y:S01]  /*3140*/  VIADD R205, R227.reuse, 0x7000 ;  /* 0x00007000e3cd7836 */ /* 0x040fe20000000000 */
[----:B------:R-:W1:Y:S01]  /*3150*/  LDSM.16.M88.4 R92, [R229+0x6800] ;  /* 0x00680000e55c783b */ /* 0x000e620000000200 */
[----:B------:R-:W-:-:S03]  /*3160*/  IADD3 R204, R227, 0x7800, RZ ;  /* 0x00007800e3cc7810 */ /* 0x000fc60007ffe0ff */
[----:B------:R-:W1:Y:S04]  /*3170*/  LDSM.16.M88.4 R84, [R229+0x7000] ;  /* 0x00700000e554783b */ /* 0x000e680000000200 */
[----:B--2---:R-:W-:Y:S04]  /*3180*/  LDSM.16.M88.4 R8, [R228] ;  /* 0x00000000e408783b */ /* 0x004fe80000000200 */
[----:B------:R-:W2:Y:S04]  /*3190*/  LDSM.16.M88.4 R12, [R227+0x2000] ;  /* 0x00200000e30c783b */ /* 0x000ea80000000200 */
[----:B------:R-:W2:Y:S01]  /*31a0*/  LDSM.16.M88.4 R24, [R227+0x1800] ;  /* 0x00180000e318783b */ /* 0x000ea20000000200 */
[C---:B---3--:R-:W-:Y:S03]  /*31b0*/  HMMA.16816.F32 R104, R76.reuse, R100, RZ ;  /* 0x000000644c68723c */ /* 0x048fe600000018ff */
[----:B------:R-:W3:Y:S03]  /*31c0*/  LDSM.16.M88.4 R116, [R227] ;  /* 0x00000000e374783b */ /* 0x000ee60000000200 */
[C---:B------:R-:W-:Y:S01]  /*31d0*/  HMMA.16816.F32 R100, R76.reuse, R102, RZ ;  /* 0x000000664c64723c */ /* 0x040fe200000018ff */
[----:B------:R-:W3:Y:S04]  /*31e0*/  LDSM.16.M88.4 R112, [R227+0x800] ;  /* 0x00080000e370783b */ /* 0x000ee80000000200 */
[----:B------:R-:W3:Y:S01]  /*31f0*/  LDSM.16.M88.4 R108, [R227+0x1000] ;  /* 0x00100000e36c783b */ /* 0x000ee20000000200 */
[C---:B----4-:R-:W-:Y:S03]  /*3200*/  HMMA.16816.F32 R80, R76.reuse, R28, RZ ;  /* 0x0000001c4c50723c */ /* 0x050fe600000018ff */
[----:B------:R-:W4:Y:S03]  /*3210*/  LDSM.16.M88.4 R68, [R227+0x2800] ;  /* 0x00280000e344783b */ /* 0x000f260000000200 */
[C---:B------:R-:W-:Y:S01]  /*3220*/  HMMA.16816.F32 R52, R76.reuse, R48, RZ ;  /* 0x000000304c34723c */ /* 0x040fe200000018ff */
[----:B------:R-:W-:Y:S01]  /*3230*/  MOV R28, 0x20 ;  /* 0x00000020001c7802 */ /* 0x000fe20000000f00 */
[----:B------:R-:W4:Y:S03]  /*3240*/  LDSM.16.M88.4 R44, [R227+0x3000] ;  /* 0x00300000e32c783b */ /* 0x000f260000000200 */
[C---:B------:R-:W-:Y:S01]  /*3250*/  SEL R3, R28.reuse, 0xffffffe0, !P2 ;  /* 0xffffffe01c037807 */ /* 0x040fe20005000000 */
[C---:B------:R-:W-:Y:S01]  /*3260*/  HMMA.16816.F32 R48, R76.reuse, R50, RZ ;  /* 0x000000324c30723c */ /* 0x040fe200000018ff */
[----:B------:R-:W-:Y:S01]  /*3270*/  SEL R0, R28, 0xffffffe0, !P1 ;  /* 0xffffffe01c007807 */ /* 0x000fe20004800000 */
[----:B------:R-:W4:Y:S01]  /*3280*/  LDSM.16.M88.4 R72, [R227+0x3800] ;  /* 0x00380000e348783b */ /* 0x000f220000000200 */
[----:B------:R-:W-:Y:S01]  /*3290*/  ISETP.GT.AND P2, PT, R194, 0x1, PT ;  /* 0x00000001c200780c */ /* 0x000fe20003f44270 */
[C---:B------:R-:W-:Y:S01]  /*32a0*/  IMAD R226, R3.reuse, 0x2, R230 ;  /* 0x0000000203e27824 */ /* 0x040fe200078e02e6 */
[C---:B------:R-:W-:Y:S01]  /*32b0*/  LEA R223, R0.reuse, R229, 0x1 ;  /* 0x000000e500df7211 */ /* 0x040fe200078e08ff */
[C---:B-1----:R-:W-:Y:S01]  /*32c0*/  HMMA.16816.F32 R20, R76.reuse, R16, RZ ;  /* 0x000000104c14723c */ /* 0x042fe200000018ff */
[----:B------:R-:W-:Y:S01]  /*32d0*/  IMAD R225, R3, 0x2, R228 ;  /* 0x0000000203e17824 */ /* 0x000fe200078e02e4 */
[----:B------:R-:W-:Y:S01]  /*32e0*/  LEA R212, R0, R227, 0x1 ;  /* 0x000000e300d47211 */ /* 0x000fe200078e08ff */
[----:B------:R-:W-:Y:S03]  /*32f0*/  LDSM.16.M88.4 R40, [R226] ;  /* 0x00000000e228783b */ /* 0x000fe60000000200 */
[C---:B------:R-:W-:Y:S01]  /*3300*/  HMMA.16816.F32 R32, R76.reuse, R64, RZ ;  /* 0x000000404c20723c */ /* 0x040fe200000018ff */
[----:B------:R-:W-:Y:S03]  /*3310*/  LDSM.16.M88.4 R124, [R225] ;  /* 0x00000000e17c783b */ /* 0x000fe60000000200 */
[----:B------:R-:W1:Y:S01]  /*3320*/  @!P2 LDC.64 R190, c[0x0][0x218] ;  /* 0x00008600ffbeab82 */ /* 0x000e620000000a00 */
[----:B------:R-:W-:Y:S01]  /*3330*/  LDSM.16.M88.4 R132, [R229+0x8800] ;  /* 0x00880000e584783b */ /* 0x000fe20000000200 */
[C---:B------:R-:W-:Y:S03]  /*3340*/  HMMA.16816.F32 R60, R76.reuse, R56, RZ ;  /* 0x000000384c3c723c */ /* 0x040fe600000018ff */
[----:B------:R-:W-:Y:S03]  /*3350*/  LDSM.16.M88.4 R120, [R212+0x2000] ;  /* 0x00200000d478783b */ /* 0x000fe60000000200 */
[C---:B------:R-:W-:Y:S01]  /*3360*/  HMMA.16816.F32 R96, R76.reuse, R92, RZ ;  /* 0x0000005c4c60723c */ /* 0x040fe200000018ff */
[----:B------:R-:W0:Y:S05]  /*3370*/  LDGDEPBAR ;  /* 0x00000000000079af */ /* 0x000e2a0000000000 */
[C---:B------:R-:W-:Y:S06]  /*3380*/  HMMA.16816.F32 R88, R76.reuse, R84, RZ ;  /* 0x000000544c58723c */ /* 0x040fec00000018ff */
[----:B------:R-:W-:Y:S01]  /*3390*/  HMMA.16816.F32 R16, R76, R18, RZ ;  /* 0x000000124c10723c */ /* 0x000fe200000018ff */
[----:B-1----:R-:W-:-:S05]  /*33a0*/  @!P2 LEA R240, P1, R196, R190, 0x1 ;  /* 0x000000bec4f0a211 */ /* 0x002fca00078208ff */
[----:B------:R-:W-:Y:S01]  /*33b0*/  HMMA.16816.F32 R64, R76, R66, RZ ;  /* 0x000000424c40723c */ /* 0x000fe200000018ff */
[----:B------:R-:W-:-:S05]  /*33c0*/  @!P2 LEA.HI.X R241, R196, R191, R195, 0x1, P1 ;  /* 0x000000bfc4f1a211 */ /* 0x000fca00008f0cc3 */
[C---:B------:R-:W-:Y:S06]  /*33d0*/  HMMA.16816.F32 R56, R76.reuse, R58, RZ ;  /* 0x0000003a4c38723c */ /* 0x040fec00000018ff */
[C---:B------:R-:W-:Y:S06]  /*33e0*/  HMMA.16816.F32 R92, R76.reuse, R94, RZ ;  /* 0x0000005e4c5c723c */ /* 0x040fec00000018ff */
[C---:B------:R-:W-:Y:S06]  /*33f0*/  HMMA.16816.F32 R84, R76.reuse, R86, RZ ;  /* 0x000000564c54723c */ /* 0x040fec00000018ff */
[----:B------:R-:W-:Y:S01]  /*3400*/  HMMA.16816.F32 R76, R76, R30, RZ ;  /* 0x0000001e4c4c723c */ /* 0x000fe200000018ff */
[----:B------:R-:W1:Y:S05]  /*3410*/  LDSM.16.M88.4 R28, [R223+0x4000] ;  /* 0x00400000df1c783b */ /* 0x000e6a0000000200 */
[C---:B--2---:R-:W-:Y:S06]  /*3420*/  HMMA.16816.F32 R104, R8.reuse, R12, R104 ;  /* 0x0000000c0868723c */ /* 0x044fec0000001868 */
[C---:B------:R-:W-:Y:S01]  /*3430*/  HMMA.16816.F32 R100, R8.reuse, R14, R100 ;  /* 0x0000000e0864723c */ /* 0x040fe20000001864 */
[----:B------:R-:W2:Y:S05]  /*3440*/  LDSM.16.M88.4 R12, [R223+0x5000] ;  /* 0x00500000df0c783b */ /* 0x000eaa0000000200 */
[C---:B------:R-:W-:Y:S06]  /*3450*/  HMMA.16816.F32 R52, R8.reuse, R24, R52 ;  /* 0x000000180834723c */ /* 0x040fec0000001834 */
[C---:B------:R-:W-:Y:S01]  /*3460*/  HMMA.16816.F32 R48, R8.reuse, R26, R48 ;  /* 0x0000001a0830723c */ /* 0x040fe20000001830 */
[----:B------:R-:W2:Y:S05]  /*3470*/  LDSM.16.M88.4 R24, [R223+0x4800] ;  /* 0x00480000df18783b */ /* 0x000eaa0000000200 */
[C---:B---3--:R-:W-:Y:S06]  /*3480*/  HMMA.16816.F32 R20, R8.reuse, R116, R20 ;  /* 0x000000740814723c */ /* 0x048fec0000001814 */
[C---:B------:R-:W-:Y:S06]  /*3490*/  HMMA.16816.F32 R32, R8.reuse, R112, R32 ;  /* 0x000000700820723c */ /* 0x040fec0000001820 */
[C---:B------:R-:W-:Y:S01]  /*34a0*/  HMMA.16816.F32 R64, R8.reuse, R114, R64 ;  /* 0x000000720840723c */ /* 0x040fe20000001840 */
[----:B------:R-:W3:Y:S05]  /*34b0*/  LDSM.16.M88.4 R112, [R212] ;  /* 0x00000000d470783b */ /* 0x000eea0000000200 */
[C---:B------:R-:W-:Y:S06]  /*34c0*/  HMMA.16816.F32 R60, R8.reuse, R108, R60 ;  /* 0x0000006c083c723c */ /* 0x040fec000000183c */
[C---:B------:R-:W-:Y:S01]  /*34d0*/  HMMA.16816.F32 R56, R8.reuse, R110, R56 ;  /* 0x0000006e0838723c */ /* 0x040fe20000001838 */
[----:B------:R-:W-:Y:S05]  /*34e0*/  LDSM.16.M88.4 R108, [R223+0x7800] ;  /* 0x00780000df6c783b */ /* 0x000fea0000000200 */
[C---:B------:R-:W-:Y:S01]  /*34f0*/  HMMA.16816.F32 R16, R8.reuse, R118, R16 ;  /* 0x000000760810723c */ /* 0x040fe20000001810 */
[----:B------:R-:W-:Y:S05]  /*3500*/  LDSM.16.M88.4 R116, [R223+0x7000] ;  /* 0x00700000df74783b */ /* 0x000fea0000000200 */
[C---:B----4-:R-:W-:Y:S06]  /*3510*/  HMMA.16816.F32 R96, R8.reuse, R68, R96 ;  /* 0x000000440860723c */ /* 0x050fec0000001860 */
[C---:B------:R-:W-:Y:S01]  /*3520*/  HMMA.16816.F32 R92, R8.reuse, R70, R92 ;  /* 0x00000046085c723c */ /* 0x040fe2000000185c */
[----:B------:R-:W4:Y:S05]  /*3530*/  LDSM.16.M88.4 R68, [R223+0x5800] ;  /* 0x00580000df44783b */ /* 0x000f2a0000000200 */
[C---:B------:R-:W-:Y:S06]  /*3540*/  HMMA.16816.F32 R88, R8.reuse, R44, R88 ;  /* 0x0000002c0858723c */ /* 0x040fec0000001858 */
[C---:B------:R-:W-:Y:S01]  /*3550*/  HMMA.16816.F32 R84, R8.reuse, R46, R84 ;  /* 0x0000002e0854723c */ /* 0x040fe20000001854 */
[----:B------:R-:W4:Y:S05]  /*3560*/  LDSM.16.M88.4 R44, [R223+0x6000] ;  /* 0x00600000df2c783b */ /* 0x000f2a0000000200 */
[C---:B------:R-:W-:Y:S06]  /*3570*/  HMMA.16816.F32 R80, R8.reuse, R72, R80 ;  /* 0x000000480850723c */ /* 0x040fec0000001850 */
[----:B------:R-:W-:Y:S01]  /*3580*/  HMMA.16816.F32 R76, R8, R74, R76 ;  /* 0x0000004a084c723c */ /* 0x000fe2000000184c */
[----:B------:R-:W4:Y:S04]  /*3590*/  LDSM.16.M88.4 R8, [R223+0x6800] ;  /* 0x00680000df08783b */ /* 0x000f280000000200 */
[----:B------:R-:W-:Y:S01]  /*35a0*/  LDSM.16.M88.4 R72, [R230+0x2000] ;  /* 0x00200000e648783b */ /* 0x000fe20000000200 */
[C---:B-1----:R-:W-:Y:S06]  /*35b0*/  HMMA.16816.F32 R20, R40.reuse, R28, R20 ;  /* 0x0000001c2814723c */ /* 0x042fec0000001814 */
[C---:B--2---:R-:W-:Y:S06]  /*35c0*/  HMMA.16816.F32 R60, R40.reuse, R12, R60 ;  /* 0x0000000c283c723c */ /* 0x044fec000000183c */
[C---:B------:R-:W-:Y:S01]  /*35d0*/  HMMA.16816.F32 R56, R40.reuse, R14, R56 ;  /* 0x0000000e2838723c */ /* 0x040fe20000001838 */
[----:B------:R-:W1:Y:S05]  /*35e0*/  LDSM.16.M88.4 R12, [R229+0x8000] ;  /* 0x00800000e50c783b */ /* 0x000e6a0000000200 */
[C---:B------:R-:W-:Y:S01]  /*35f0*/  HMMA.16816.F32 R16, R40.reuse, R30, R16 ;  /* 0x0000001e2810723c */ /* 0x040fe20000001810 */
[----:B------:R-:W2:Y:S05]  /*3600*/  LDSM.16.M88.4 R28, [R212+0x800] ;  /* 0x00080000d41c783b */ /* 0x000eaa0000000200 */
[C---:B------:R-:W-:Y:S06]  /*3610*/  HMMA.16816.F32 R32, R40.reuse, R24, R32 ;  /* 0x000000182820723c */ /* 0x040fec0000001820 */
[----:B------:R-:W-:Y:S01]  /*3620*/  HMMA.16816.F32 R64, R40, R26, R64 ;  /* 0x0000001a2840723c */ /* 0x000fe20000001840 */
[----:B------:R-:W2:Y:S05]  /*3630*/  LDSM.16.M88.4 R24, [R212+0x1000] ;  /* 0x00100000d418783b */ /* 0x000eaa0000000200 */
[----:B---3--:R-:W-:Y:S06]  /*3640*/  HMMA.16816.F32 R20, R124, R112, R20 ;  /* 0x000000707c14723c */ /* 0x008fec0000001814 */
[C---:B----4-:R-:W-:Y:S06]  /*3650*/  HMMA.16816.F32 R52, R40.reuse, R68, R52 ;  /* 0x000000442834723c */ /* 0x050fec0000001834 */
[C---:B------:R-:W-:Y:S01]  /*3660*/  HMMA.16816.F32 R48, R40.reuse, R70, R48 ;  /* 0x000000462830723c */ /* 0x040fe20000001830 */
[----:B------:R-:W-:Y:S05]  /*3670*/  LDSM.16.M88.4 R68, [R227+0x4000] ;  /* 0x00400000e344783b */ /* 0x000fea0000000200 */
[C---:B------:R-:W-:Y:S06]  /*3680*/  HMMA.16816.F32 R104, R40.reuse, R44, R104 ;  /* 0x0000002c2868723c */ /* 0x040fec0000001868 */
[C---:B------:R-:W-:Y:S01]  /*3690*/  HMMA.16816.F32 R100, R40.reuse, R46, R100 ;  /* 0x0000002e2864723c */ /* 0x040fe20000001864 */
[----:B------:R-:W3:Y:S05]  /*36a0*/  LDSM.16.M88.4 R44, [R228+0x2000] ;  /* 0x00200000e42c783b */ /* 0x000eea0000000200 */
[C---:B------:R-:W-:Y:S06]  /*36b0*/  HMMA.16816.F32 R96, R40.reuse, R8, R96 ;  /* 0x000000082860723c */ /* 0x040fec0000001860 */
[----:B------:R-:W-:Y:S01]  /*36c0*/  HMMA.16816.F32 R92, R40, R10, R92 ;  /* 0x0000000a285c723c */ /* 0x000fe2000000185c */
[----:B------:R-:W4:Y:S05]  /*36d0*/  LDSM.16.M88.4 R8, [R212+0x1800] ;  /* 0x00180000d408783b */ /* 0x000f2a0000000200 */
[----:B------:R-:W-:Y:S01]  /*36e0*/  HMMA.16816.F32 R16, R124, R114, R16 ;  /* 0x000000727c10723c */ /* 0x000fe20000001810 */
[----:B------:R-:W-:Y:S05]  /*36f0*/  LDSM.16.M88.4 R112, [R212+0x3000] ;  /* 0x00300000d470783b */ /* 0x000fea0000000200 */
[----:B-1----:R-:W-:Y:S06]  /*3700*/  HMMA.16816.F32 R20, R72, R12, R20 ;  /* 0x0000000c4814723c */ /* 0x002fec0000001814 */
[C---:B--2---:R-:W-:Y:S06]  /*3710*/  HMMA.16816.F32 R32, R124.reuse, R28, R32 ;  /* 0x0000001c7c20723c */ /* 0x044fec0000001820 */
[C---:B------:R-:W-:Y:S01]  /*3720*/  HMMA.16816.F32 R64, R124.reuse, R30, R64 ;  /* 0x0000001e7c40723c */ /* 0x040fe20000001840 */
[----:B------:R-:W-:Y:S05]  /*3730*/  LDSM.16.M88.4 R28, [R226+0x2000] ;  /* 0x00200000e21c783b */ /* 0x000fea0000000200 */
[C---:B------:R-:W-:Y:S06]  /*3740*/  HMMA.16816.F32 R60, R124.reuse, R24, R60 ;  /* 0x000000187c3c723c */ /* 0x040fec000000183c */
[----:B------:R-:W-:Y:S01]  /*3750*/  HMMA.16816.F32 R56, R124, R26, R56 ;  /* 0x0000001a7c38723c */ /* 0x000fe20000001838 */
[----:B------:R-:W1:Y:S05]  /*3760*/  LDSM.16.M88.4 R24, [R223+0x8000] ;  /* 0x00800000df18783b */ /* 0x000e6a0000000200 */
[----:B------:R-:W-:Y:S01]  /*3770*/  HMMA.16816.F32 R16, R72, R14, R16 ;  /* 0x0000000e4810723c */ /* 0x000fe20000001810 */
[----:B------:R-:W-:Y:S05]  /*3780*/  LDSM.16.M88.4 R12, [R225+0x2000] ;  /* 0x00200000e10c783b */ /* 0x000fea0000000200 */
[----:B---3--:R-:W-:Y:S06]  /*3790*/  HMMA.16816.F32 R20, R44, R68, R20 ;  /* 0x000000442c14723c */ /* 0x008fec0000001814 */
[C---:B------:R-:W-:Y:S06]  /*37a0*/  HMMA.16816.F32 R88, R40.reuse, R116, R88 ;  /* 0x000000742858723c */ /* 0x040fec0000001858 */
[C---:B------:R-:W-:Y:S01]  /*37b0*/  HMMA.16816.F32 R84, R40.reuse, R118, R84 ;  /* 0x000000762854723c */ /* 0x040fe20000001854 */
[----:B------:R-:W-:Y:S05]  /*37c0*/  LDSM.16.M88.4 R116, [R212+0x2800] ;  /* 0x00280000d474783b */ /* 0x000fea0000000200 */
[C---:B------:R-:W-:Y:S06]  /*37d0*/  HMMA.16816.F32 R80, R40.reuse, R108, R80 ;  /* 0x0000006c2850723c */ /* 0x040fec0000001850 */
[----:B------:R-:W-:Y:S01]  /*37e0*/  HMMA.16816.F32 R76, R40, R110, R76 ;  /* 0x0000006e284c723c */ /* 0x000fe2000000184c */
[----:B------:R-:W2:Y:S04]  /*37f0*/  LDSM.16.M88.4 R40, [R227+0x4800] ;  /* 0x00480000e328783b */ /* 0x000ea80000000200 */
[----:B------:R-:W-:Y:S01]  /*3800*/  LDSM.16.M88.4 R108, [R212+0x3800] ;  /* 0x00380000d46c783b */ /* 0x000fe20000000200 */
[C---:B----4-:R-:W-:Y:S06]  /*3810*/  HMMA.16816.F32 R52, R124.reuse, R8, R52 ;  /* 0x000000087c34723c */ /* 0x050fec0000001834 */
[----:B------:R-:W-:Y:S01]  /*3820*/  HMMA.16816.F32 R48, R124, R10, R48 ;  /* 0x0000000a7c30723c */ /* 0x000fe20000001830 */
[----:B------:R-:W3:Y:S05]  /*3830*/  LDSM.16.M88.4 R8, [R212+0x4000] ;  /* 0x00400000d408783b */ /* 0x000eea0000000200 */
[----:B------:R-:W-:Y:S01]  /*3840*/  HMMA.16816.F32 R16, R44, R70, R16 ;  /* 0x000000462c10723c */ /* 0x000fe20000001810 */
[----:B------:R-:W4:Y:S05]  /*3850*/  LDSM.16.M88.4 R68, [R229+0x9000] ;  /* 0x00900000e544783b */ /* 0x000f2a0000000200 */
[----:B------:R-:W-:Y:S06]  /*3860*/  HMMA.16816.F32 R32, R72, R132, R32 ;  /* 0x000000844820723c */ /* 0x000fec0000001820 */
[----:B-1----:R-:W-:Y:S06]  /*3870*/  HMMA.16816.F32 R20, R28, R24, R20 ;  /* 0x000000181c14723c */ /* 0x002fec0000001814 */
[----:B------:R-:W-:Y:S01]  /*3880*/  HMMA.16816.F32 R128, R124, R120, R104 ;  /* 0x000000787c80723c */ /* 0x000fe20000001868 */
[----:B------:R-:W1:Y:S05]  /*3890*/  LDSM.16.M88.4 R104, [R223+0x8800] ;  /* 0x00880000df68783b */ /* 0x000e6a0000000200 */
[----:B------:R-:W-:Y:S01]  /*38a0*/  HMMA.16816.F32 R16, R28, R26, R16 ;  /* 0x0000001a1c10723c */ /* 0x000fe20000001810 */
[----:B------:R-:W-:Y:S05]  /*38b0*/  LDSM.16.M88.4 R24, [R227+0x5000] ;  /* 0x00500000e318783b */ /* 0x000fea0000000200 */
[----:B--2---:R-:W-:Y:S06]  /*38c0*/  HMMA.16816.F32 R32, R44, R40, R32 ;  /* 0x000000282c20723c */ /* 0x004fec0000001820 */
[C---:B------:R-:W-:Y:S06]  /*38d0*/  HMMA.16816.F32 R96, R124.reuse, R116, R96 ;  /* 0x000000747c60723c */ /* 0x040fec0000001860 */
[----:B------:R-:W-:Y:S01]  /*38e0*/  HMMA.16816.F32 R92, R124, R118, R92 ;  /* 0x000000767c5c723c */ /* 0x000fe2000000185c */
[----:B------:R-:W2:Y:S05]  /*38f0*/  LDSM.16.M88.4 R116, [R229+0x9800] ;  /* 0x00980000e574783b */ /* 0x000eaa0000000200 */
[----:B---3--:R-:W-:Y:S06]  /*3900*/  HMMA.16816.F32 R20, R12, R8, R20 ;  /* 0x000000080c14723c */ /* 0x008fec0000001814 */
[C---:B------:R-:W-:Y:S06]  /*3910*/  HMMA.16816.F32 R88, R124.reuse, R112, R88 ;  /* 0x000000707c58723c */ /* 0x040fec0000001858 */
[C---:B------:R-:W-:Y:S06]  /*3920*/  HMMA.16816.F32 R84, R124.reuse, R114, R84 ;  /* 0x000000727c54723c */ /* 0x040fec0000001854 */
[----:B------:R-:W-:Y:S01]  /*3930*/  HMMA.16816.F32 R112, R124, R108, R80 ;  /* 0x0000006c7c70723c */ /* 0x000fe20000001850 */
[----:B------:R-:W3:Y:S05]  /*3940*/  LDSM.16.M88.4 R80, [R212+0x4800] ;  /* 0x00480000d450783b */ /* 0x000eea0000000200 */
[----:B------:R-:W-:Y:S01]  /*3950*/  HMMA.16816.F32 R16, R12, R10, R16 ;  /* 0x0000000a0c10723c */ /* 0x000fe20000001810 */
[----:B------:R-:W-:Y:S01]  /*3960*/  FMUL.FTZ R0, R20, UR10 ;  /* 0x0000000a14007c20 */ /* 0x000fe20008410000 */
[----:B------:R-:W3:Y:S04]  /*3970*/  LDSM.16.M88.4 R8, [R223+0x9000] ;  /* 0x00900000df08783b */ /* 0x000ee80000000200 */
[----:B----4-:R-:W-:Y:S01]  /*3980*/  HMMA.16816.F32 R60, R72, R68, R60 ;  /* 0x00000044483c723c */ /* 0x010fe2000000183c */
[----:B------:R-:W4:Y:S05]  /*3990*/  MUFU.TANH R0, R0 ;  /* 0x0000000000007308 */ /* 0x000f2a0000002400 */
[----:B-1----:R-:W-:Y:S01]  /*39a0*/  HMMA.16816.F32 R32, R28, R104, R32 ;  /* 0x000000681c20723c */ /* 0x002fe20000001820 */
[----:B------:R-:W-:Y:S01]  /*39b0*/  FMUL.FTZ R69, R21, UR10 ;  /* 0x0000000a15457c20 */ /* 0x000fe20008410000 */
[----:B------:R-:W-:-:S04]  /*39c0*/  FMUL.FTZ R68, R22, UR10 ;  /* 0x0000000a16447c20 */ /* 0x000fc80008410000 */
[C---:B------:R-:W-:Y:S01]  /*39d0*/  HMMA.16816.F32 R56, R72.reuse, R70, R56 ;  /* 0x000000464838723c */ /* 0x040fe20000001838 */
[----:B------:R-:W1:Y:S05]  /*39e0*/  MUFU.TANH R69, R69 ;  /* 0x0000004500457308 */ /* 0x000e6a0000002400 */
[C---:B--2---:R-:W-:Y:S01]  /*39f0*/  HMMA.16816.F32 R52, R72.reuse, R116, R52 ;  /* 0x000000744834723c */ /* 0x044fe20000001834 */
[----:B------:R-:W-:Y:S01]  /*3a00*/  FMUL.FTZ R70, R23, UR10 ;  /* 0x0000000a17467c20 */ /* 0x000fe20008410000 */
[----:B------:R-:W-:Y:S01]  /*3a10*/  FMUL.FTZ R16, R16, UR10 ;  /* 0x0000000a10107c20 */ /* 0x000fe20008410000 */
[----:B------:R-:W2:Y:S01]  /*3a20*/  LDSM.16.M88.4 R20, [R227+0x5800] ;  /* 0x00580000e314783b */ /* 0x000ea20000000200 */
[----:B------:R-:W-:Y:S01]  /*3a30*/  FMUL.FTZ R104, R19, UR10 ;  /* 0x0000000a13687c20 */ /* 0x000fe20008410000 */
[----:B------:R-:W1:Y:S01]  /*3a40*/  MUFU.TANH R68, R68 ;  /* 0x0000004400447308 */ /* 0x000e620000002400 */
[----:B------:R-:W-:Y:S06]  /*3a50*/  HMMA.16816.F32 R48, R72, R118, R48 ;  /* 0x000000764830723c */ /* 0x000fec0000001830 */
[----:B---3--:R-:W-:Y:S01]  /*3a60*/  HMMA.16816.F32 R32, R12, R80, R32 ;  /* 0x000000500c20723c */ /* 0x008fe20000001820 */
[----:B------:R3:W1:Y:S05]  /*3a70*/  MUFU.TANH R71, R16 ;  /* 0x0000001000477308 */ /* 0x00066a0000002400 */
[C---:B------:R-:W-:Y:S01]  /*3a80*/  HMMA.16816.F32 R60, R44.reuse, R24, R60 ;  /* 0x000000182c3c723c */ /* 0x040fe2000000183c */
[----:B------:R-:W-:Y:S01]  /*3a90*/  FMUL.FTZ R80, R17, UR10 ;  /* 0x0000000a11507c20 */ /* 0x000fe20008410000 */
[----:B------:R-:W-:Y:S01]  /*3aa0*/  FMUL.FTZ R81, R18, UR10 ;  /* 0x0000000a12517c20 */ /* 0x000fe20008410000 */
[----:B------:R-:W1:Y:S03]  /*3ab0*/  MUFU.TANH R70, R70 ;  /* 0x0000004600467308 */ /* 0x000e660000002400 */
[----:B------:R-:W-:Y:S01]  /*3ac0*/  HMMA.16816.F32 R56, R44, R26, R56 ;  /* 0x0000001a2c38723c */ /* 0x000fe20000001838 */
[----:B------:R-:W4:Y:S04]  /*3ad0*/  LDSM.16.M88.4 R24, [R229+0xa000] ;  /* 0x00a00000e518783b */ /* 0x000f280000000200 */
[----:B------:R-:W1:Y:S01]  /*3ae0*/  MUFU.TANH R80, R80 ;  /* 0x0000005000507308 */ /* 0x000e620000002400 */
[----:B------:R-:W-:Y:S01]  /*3af0*/  HMMA.16816.F32 R64, R72, R134, R64 ;  /* 0x000000864840723c */ /* 0x000fe20000001840 */
[----:B---3--:R-:W3:Y:S05]  /*3b00*/  LDSM.16.M88.4 R16, [R223+0x9800] ;  /* 0x00980000df10783b */ /* 0x008eea0000000200 */
[----:B------:R-:W-:Y:S01]  /*3b10*/  HMMA.16816.F32 R100, R124, R122, R100 ;  /* 0x0000007a7c64723c */ /* 0x000fe20000001864 */
[----:B------:R-:W-:Y:S01]  /*3b20*/  FMUL.FTZ R32, R32, UR10 ;  /* 0x0000000a20207c20 */ /* 0x000fe20008410000 */
[----:B------:R-:W-:Y:S01]  /*3b30*/  FMUL.FTZ R33, R33, UR10 ;  /* 0x0000000a21217c20 */ /* 0x000fe20008410000 */
[----:B------:R-:W-:Y:S01]  /*3b40*/  FMUL.FTZ R105, R34, UR10 ;  /* 0x0000000a22697c20 */ /* 0x000fe20008410000 */
[----:B------:R-:W1:Y:S02]  /*3b50*/  MUFU.TANH R81, R81 ;  /* 0x0000005100517308 */ /* 0x000e640000002400 */
[----:B------:R-:W-:Y:S06]  /*3b60*/  HMMA.16816.F32 R60, R28, R8, R60 ;  /* 0x000000081c3c723c */ /* 0x000fec000000183c */
[C---:B--2---:R-:W-:Y:S01]  /*3b70*/  HMMA.16816.F32 R52, R44.reuse, R20, R52 ;  /* 0x000000142c34723c */ /* 0x044fe20000001834 */
[----:B------:R-:W2:Y:S05]  /*3b80*/  MUFU.TANH R104, R104 ;  /* 0x0000006800687308 */ /* 0x000eaa0000002400 */
[----:B------:R-:W-:Y:S01]  /*3b90*/  HMMA.16816.F32 R48, R44, R22, R48 ;  /* 0x000000162c30723c */ /* 0x000fe20000001830 */
[----:B------:R-:W1:Y:S02]  /*3ba0*/  LDSM.16.M88.4 R20, [R229+0xa800] ;  /* 0x00a80000e514783b */ /* 0x000e640000000200 */
[----:B------:R-:W1:Y:S03]  /*3bb0*/  MUFU.TANH R105, R105 ;  /* 0x0000006900697308 */ /* 0x000e660000002400 */
[----:B------:R-:W-:Y:S01]  /*3bc0*/  HMMA.16816.F32 R56, R28, R10, R56 ;  /* 0x0000000a1c38723c */ /* 0x000fe20000001838 */
[----:B------:R-:W2:Y:S05]  /*3bd0*/  LDSM.16.M88.4 R8, [R227+0x6000] ;  /* 0x00600000e308783b */ /* 0x000eaa0000000200 */
[----:B------:R-:W-:Y:S01]  /*3be0*/  HMMA.16816.F32 R64, R44, R42, R64 ;  /* 0x0000002a2c40723c */ /* 0x000fe20000001840 */
[----:B------:R-:W2:Y:S05]  /*3bf0*/  LDSM.16.M88.4 R40, [R212+0x5000] ;  /* 0x00500000d428783b */ /* 0x000eaa0000000200 */
[----:B----4-:R-:W-:Y:S06]  /*3c00*/  HMMA.16816.F32 R128, R72, R24, R128 ;  /* 0x000000184880723c */ /* 0x010fec0000001880 */
[----:B---3--:R-:W-:Y:S06]  /*3c10*/  HMMA.16816.F32 R52, R28, R16, R52 ;  /* 0x000000101c34723c */ /* 0x008fec0000001834 */
[----:B------:R-:W-:Y:S01]  /*3c20*/  HMMA.16816.F32 R100, R72, R26, R100 ;  /* 0x0000001a4864723c */ /* 0x000fe20000001864 */
[----:B------:R-:W-:Y:S05]  /*3c30*/  LDSM.16.M88.4 R24, [R212+0x6000] ;  /* 0x00600000d418783b */ /* 0x000fea0000000200 */
[C---:B------:R-:W-:Y:S01]  /*3c40*/  HMMA.16816.F32 R48, R28.reuse, R18, R48 ;  /* 0x000000121c30723c */ /* 0x040fe20000001830 */
[----:B------:R-:W3:Y:S05]  /*3c50*/  LDSM.16.M88.4 R16, [R227+0x6800] ;  /* 0x00680000e310783b */ /* 0x000eea0000000200 */
[----:B------:R-:W-:Y:S06]  /*3c60*/  HMMA.16816.F32 R64, R28, R106, R64 ;  /* 0x0000006a1c40723c */ /* 0x000fec0000001840 */
[----:B-1----:R-:W-:Y:S01]  /*3c70*/  HMMA.16816.F32 R96, R72, R20, R96 ;  /* 0x000000144860723c */ /* 0x002fe20000001860 */
[----:B------:R-:W-:-:S05]  /*3c80*/  FMUL.FTZ R106, R35, UR10 ;  /* 0x0000000a236a7c20 */ /* 0x000fca0008410000 */
[----:B------:R-:W-:Y:S01]  /*3c90*/  HMMA.16816.F32 R92, R72, R22, R92 ;  /* 0x00000016485c723c */ /* 0x000fe2000000185c */
[----:B------:R-:W-:Y:S01]  /*3ca0*/  LDSM.16.M88.4 R20, [R227+0x7000] ;  /* 0x00700000e314783b */ /* 0x000fe20000000200 */
[----:B------:R-:W1:Y:S04]  /*3cb0*/  MUFU.TANH R106, R106 ;  /* 0x0000006a006a7308 */ /* 0x000e680000002400 */
[C---:B--2---:R-:W-:Y:S06]  /*3cc0*/  HMMA.16816.F32 R128, R44.reuse, R8, R128 ;  /* 0x000000082c80723c */ /* 0x044fec0000001880 */
[----:B------:R-:W-:Y:S01]  /*3cd0*/  HMMA.16816.F32 R100, R44, R10, R100 ;  /* 0x0000000a2c64723c */ /* 0x000fe20000001864 */
[----:B------:R-:W2:Y:S05]  /*3ce0*/  LDSM.16.M88.4 R8, [R229+0xb000] ;  /* 0x00b00000e508783b */ /* 0x000eaa0000000200 */
[C---:B------:R-:W-:Y:S06]  /*3cf0*/  HMMA.16816.F32 R60, R12.reuse, R40, R60 ;  /* 0x000000280c3c723c */ /* 0x040fec000000183c */
[C---:B------:R-:W-:Y:S01]  /*3d00*/  HMMA.16816.F32 R56, R12.reuse, R42, R56 ;  /* 0x0000002a0c38723c */ /* 0x040fe20000001838 */
[----:B------:R-:W4:Y:S05]  /*3d10*/  LDSM.16.M88.4 R40, [R223+0xa000] ;  /* 0x00a00000df28783b */ /* 0x000f2a0000000200 */
[----:B------:R-:W-:Y:S01]  /*3d20*/  HMMA.16816.F32 R64, R12, R82, R64 ;  /* 0x000000520c40723c */ /* 0x000fe20000001840 */
[----:B------:R-:W1:Y:S05]  /*3d30*/  MUFU.TANH R82, R32 ;  /* 0x0000002000527308 */ /* 0x000e6a0000002400 */
[C---:B---3--:R-:W-:Y:S03]  /*3d40*/  HMMA.16816.F32 R96, R44.reuse, R16, R96 ;  /* 0x000000102c60723c */ /* 0x048fe60000001860 */
[----:B------:R3:W1:Y:S03]  /*3d50*/  MUFU.TANH R83, R33 ;  /* 0x0000002100537308 */ /* 0x0006660000002400 */
[----:B------:R-:W-:Y:S01]  /*3d60*/  HMMA.16816.F32 R92, R44, R18, R92 ;  /* 0x000000122c5c723c */ /* 0x000fe2000000185c */
[----:B------:R-:W1:Y:S01]  /*3d70*/  LDSM.16.M88.4 R16, [R229+0xb800] ;  /* 0x00b80000e510783b */ /* 0x000e620000000200 */
[----:B------:R-:W-:Y:S01]  /*3d80*/  FMUL.FTZ R60, R60, UR10 ;  /* 0x0000000a3c3c7c20 */ /* 0x000fe20008410000 */
[----:B------:R-:W-:Y:S01]  /*3d90*/  FMUL.FTZ R61, R61, UR10 ;  /* 0x0000000a3d3d7c20 */ /* 0x000fe20008410000 */
[----:B------:R-:W-:Y:S01]  /*3da0*/  FMUL.FTZ R62, R62, UR10 ;  /* 0x0000000a3e3e7c20 */ /* 0x000fe20008410000 */
[----:B------:R-:W-:Y:S01]  /*3db0*/  FMUL.FTZ R63, R63, UR10 ;  /* 0x0000000a3f3f7c20 */ /* 0x000fe20008410000 */
[----:B------:R-:W-:Y:S01]  /*3dc0*/  HMMA.16816.F32 R76, R124, R110, R76 ;  /* 0x0000006e7c4c723c */ /* 0x000fe2000000184c */
[----:B------:R-:W-:Y:S01]  /*3dd0*/  FMUL.FTZ R56, R56, UR10 ;  /* 0x0000000a38387c20 */ /* 0x000fe20008410000 */
[----:B------:R-:W-:Y:S01]  /*3de0*/  FMUL.FTZ R57, R57, UR10 ;  /* 0x0000000a39397c20 */ /* 0x000fe20008410000 */
[----:B------:R-:W-:Y:S01]  /*3df0*/  FMUL.FTZ R58, R58, UR10 ;  /* 0x0000000a3a3a7c20 */ /* 0x000fe20008410000 */
[----:B------:R-:W-:Y:S01]  /*3e00*/  FMUL.FTZ R59, R59, UR10 ;  /* 0x0000000a3b3b7c20 */ /* 0x000fe20008410000 */
[----:B------:R-:W1:Y:S01]  /*3e10*/  MUFU.TANH R60, R60 ;  /* 0x0000003c003c7308 */ /* 0x000e620000002400 */
[C---:B--2---:R-:W-:Y:S01]  /*3e20*/  HMMA.16816.F32 R88, R72.reuse, R8, R88 ;  /* 0x000000084858723c */ /* 0x044fe20000001858 */
[----:B------:R-:W-:Y:S01]  /*3e30*/  FMUL.FTZ R64, R64, UR10 ;  /* 0x0000000a40407c20 */ /* 0x000fe20008410000 */
[----:B---3--:R-:W2:Y:S01]  /*3e40*/  LDSM.16.M88.4 R32, [R212+0x5800] ;  /* 0x00580000d420783b */ /* 0x008ea20000000200 */
[----:B------:R-:W-:Y:S01]  /*3e50*/  FMUL.FTZ R65, R65, UR10 ;  /* 0x0000000a41417c20 */ /* 0x000fe20008410000 */
[----:B------:R-:W-:Y:S01]  /*3e60*/  FMUL.FTZ R66, R66, UR10 ;  /* 0x0000000a42427c20 */ /* 0x000fe20008410000 */
[----:B------:R-:W-:Y:S01]  /*3e70*/  FMUL.FTZ R67, R67, UR10 ;  /* 0x0000000a43437c20 */ /* 0x000fe20008410000 */
[----:B------:R-:W-:Y:S01]  /*3e80*/  HMMA.16816.F32 R84, R72, R10, R84 ;  /* 0x0000000a4854723c */ /* 0x000fe20000001854 */
[----:B------:R-:W3:Y:S01]  /*3e90*/  LDSM.16.M88.4 R8, [R227+0x7800] ;  /* 0x00780000e308783b */ /* 0x000ee20000000200 */
[----:B------:R-:W1:Y:S04]  /*3ea0*/  MUFU.TANH R64, R64 ;  /* 0x0000004000407308 */ /* 0x000e680000002400 */
[C---:B----4-:R-:W-:Y:S04]  /*3eb0*/  HMMA.16816.F32 R128, R28.reuse, R40, R128 ;  /* 0x000000281c80723c */ /* 0x050fe80000001880 */
[----:B------:R-:W4:Y:S02]  /*3ec0*/  MUFU.TANH R65, R65 ;  /* 0x0000004100417308 */ /* 0x000f240000002400 */
[----:B------:R-:W-:Y:S01]  /*3ed0*/  HMMA.16816.F32 R100, R28, R42, R100 ;  /* 0x0000002a1c64723c */ /* 0x000fe20000001864 */
[----:B------:R-:W-:Y:S05]  /*3ee0*/  LDSM.16.M88.4 R40, [R212+0x6800] ;  /* 0x00680000d428783b */ /* 0x000fea0000000200 */
[----:B------:R-:W-:Y:S01]  /*3ef0*/  HMMA.16816.F32 R88, R44, R20, R88 ;  /* 0x000000142c58723c */ /* 0x000fe20000001858 */
[----:B------:R-:W2:Y:S05]  /*3f00*/  MUFU.TANH R66, R66 ;  /* 0x0000004200427308 */ /* 0x000eaa0000002400 */
[C---:B-1----:R-:W-:Y:S03]  /*3f10*/  HMMA.16816.F32 R112, R72.reuse, R16, R112 ;  /* 0x000000104870723c */ /* 0x042fe60000001870 */
[----:B------:R-:W1:Y:S03]  /*3f20*/  MUFU.TANH R67, R67 ;  /* 0x0000004300437308 */ /* 0x000e660000002400 */
[----:B------:R-:W-:Y:S01]  /*3f30*/  HMMA.16816.F32 R76, R72, R18, R76 ;  /* 0x00000012484c723c */ /* 0x000fe2000000184c */
[----:B------:R-:W-:Y:S04]  /*3f40*/  LDSM.16.M88.4 R16, [R212+0x7800] ;  /* 0x00780000d410783b */ /* 0x000fe80000000200 */
[----:B------:R-:W1:Y:S01]  /*3f50*/  MUFU.TANH R61, R61 ;  /* 0x0000003d003d7308 */ /* 0x000e620000002400 */
[C---:B--2---:R-:W-:Y:S06]  /*3f60*/  HMMA.16816.F32 R52, R12.reuse, R32, R52 ;  /* 0x000000200c34723c */ /* 0x044fec0000001834 */
[----:B------:R-:W-:Y:S01]  /*3f70*/  HMMA.16816.F32 R48, R12, R34, R48 ;  /* 0x000000220c30723c */ /* 0x000fe20000001830 */
[----:B------:R-:W2:Y:S01]  /*3f80*/  LDSM.16.M88.4 R32, [R223+0xa800] ;  /* 0x00a80000df20783b */ /* 0x000ea20000000200 */
[----:B------:R-:W1:Y:S04]  /*3f90*/  MUFU.TANH R62, R62 ;  /* 0x0000003e003e7308 */ /* 0x000e680000002400 */
[----:B------:R-:W-:Y:S01]  /*3fa0*/  HMMA.16816.F32 R84, R44, R22, R84 ;  /* 0x000000162c54723c */ /* 0x000fe20000001854 */
[----:B------:R-:W4:Y:S03]  /*3fb0*/  LDSM.16.M88.4 R20, [R223+0xb800] ;  /* 0x00b80000df14783b */ /* 0x000f260000000200 */
[----:B------:R-:W1:Y:S02]  /*3fc0*/  MUFU.TANH R63, R63 ;  /* 0x0000003f003f7308 */ /* 0x000e640000002400 */
[C---:B------:R-:W-:Y:S06]  /*3fd0*/  HMMA.16816.F32 R128, R12.reuse, R24, R128 ;  /* 0x000000180c80723c */ /* 0x040fec0000001880 */
[----:B------:R-:W-:Y:S01]  /*3fe0*/  HMMA.16816.F32 R100, R12, R26, R100 ;  /* 0x0000001a0c64723c */ /* 0x000fe20000001864 */
[----:B------:R-:W1:Y:S01]  /*3ff0*/  LDSM.16.M88.4 R24, [R223+0xb000] ;  /* 0x00b00000df18783b */ /* 0x000e620000000200 */
[----:B------:R-:W-:Y:S01]  /*4000*/  FMUL.FTZ R52, R52, UR10 ;  /* 0x0000000a34347c20 */ /* 0x000fe20008410000 */
[----:B------:R-:W-:Y:S01]  /*4010*/  FMUL.FTZ R53, R53, UR10 ;  /* 0x0000000a35357c20 */ /* 0x000fe20008410000 */
[----:B------:R-:W-:Y:S01]  /*4020*/  FMUL.FTZ R246, R54, UR10 ;  /* 0x0000000a36f67c20 */ /* 0x000fe20008410000 */
[----:B------:R-:W-:Y:S01]  /*4030*/  FMUL.FTZ R55, R55, UR10 ;  /* 0x0000000a37377c20 */ /* 0x000fe20008410000 */
[C---:B---3--:R-:W-:Y:S01]  /*4040*/  HMMA.16816.F32 R112, R44.reuse, R8, R112 ;  /* 0x000000082c70723c */ /* 0x048fe20000001870 */
[----:B------:R-:W-:Y:S01]  /*4050*/  FMUL.FTZ R48, R48, UR10 ;  /* 0x0000000a30307c20 */ /* 0x000fe20008410000 */
[----:B------:R-:W-:Y:S01]  /*4060*/  FMUL.FTZ R49, R49, UR10 ;  /* 0x0000000a31317c20 */ /* 0x000fe20008410000 */
[----:B------:R-:W-:Y:S01]  /*4070*/  FMUL.FTZ R50, R50, UR10 ;  /* 0x0000000a32327c20 */ /* 0x000fe20008410000 */
[----:B------:R-:W-:Y:S01]  /*4080*/  FMUL.FTZ R51, R51, UR10 ;  /* 0x0000000a33337c20 */ /* 0x000fe20008410000 */
[----:B------:R-:W3:Y:S01]  /*4090*/  MUFU.TANH R56, R56 ;  /* 0x0000003800387308 */ /* 0x000ee20000002400 */
[----:B------:R-:W-:Y:S01]  /*40a0*/  HMMA.16816.F32 R76, R44, R10, R76 ;  /* 0x0000000a2c4c723c */ /* 0x000fe2000000184c */
[----:B------:R-:W-:-:S04]  /*40b0*/  SHF.R.S32.HI R8, RZ, 0x1f, R137 ;  /* 0x0000001fff087819 */ /* 0x000fc80000011489 */
[----:B------:R-:W-:Y:S01]  /*40c0*/  LEA.HI R8, R8, R137, RZ, 0x2 ;  /* 0x0000008908087211 */ /* 0x000fe200078f10ff */
[----:B------:R-:W-:Y:S01]  /*40d0*/  FMUL.FTZ R128, R128, UR10 ;  /* 0x0000000a80807c20 */ /* 0x000fe20008410000 */
[----:B------:R-:W-:Y:S01]  /*40e0*/  FMUL.FTZ R129, R129, UR10 ;  /* 0x0000000a81817c20 */ /* 0x000fe20008410000 */
[----:B------:R-:W-:Y:S01]  /*40f0*/  FMUL.FTZ R130, R130, UR10 ;  /* 0x0000000a82827c20 */ /* 0x000fe20008410000 */
[----:B------:R-:W-:Y:S01]  /*4100*/  SHF.R.S32.HI R8, RZ, 0x2, R8 ;  /* 0x00000002ff087819 */ /* 0x000fe20000011408 */
[----:B------:R-:W-:Y:S01]  /*4110*/  FMUL.FTZ R131, R131, UR10 ;  /* 0x0000000a83837c20 */ /* 0x000fe20008410000 */
[C---:B--2---:R-:W-:Y:S01]  /*4120*/  HMMA.16816.F32 R96, R28.reuse, R32, R96 ;  /* 0x000000201c60723c */ /* 0x044fe20000001860 */
[----:B------:R-:W-:Y:S01]  /*4130*/  FMUL.FTZ R100, R100, UR10 ;  /* 0x0000000a64647c20 */ /* 0x000fe20008410000 */
[----:B------:R-:W-:Y:S01]  /*4140*/  FMUL.FTZ R101, R101, UR10 ;  /* 0x0000000a65657c20 */ /* 0x000fe20008410000 */
[----:B------:R-:W-:Y:S01]  /*4150*/  FMUL.FTZ R102, R102, UR10 ;  /* 0x0000000a66667c20 */ /* 0x000fe20008410000 */
[----:B------:R-:W-:Y:S01]  /*4160*/  FMUL.FTZ R103, R103, UR10 ;  /* 0x0000000a67677c20 */ /* 0x000fe20008410000 */
[----:B------:R-:W-:Y:S01]  /*4170*/  IADD3 R8, R139, 0x1, R8 ;  /* 0x000000018b087810 */ /* 0x000fe20007ffe008 */
[----:B------:R-:W-:Y:S01]  /*4180*/  HMMA.16816.F32 R92, R28, R34, R92 ;  /* 0x000000221c5c723c */ /* 0x000fe2000000185c */
[----:B------:R-:W2:Y:S01]  /*4190*/  LDSM.16.M88.4 R32, [R212+0x7000] ;  /* 0x00700000d420783b */ /* 0x000ea20000000200 */
[----:B------:R-:W2:Y:S01]  /*41a0*/  MUFU.TANH R57, R57 ;  /* 0x0000003900397308 */ /* 0x000ea20000002400 */
[----:B------:R-:W-:-:S04]  /*41b0*/  DEPBAR.LE SB0, 0x0 ;  /* 0x000080000000791a */ /* 0x000fc80000000000 */
[C---:B----4-:R-:W-:Y:S03]  /*41c0*/  HMMA.16816.F32 R112, R28.reuse, R20, R112 ;  /* 0x000000141c70723c */ /* 0x050fe60000001870 */
[----:B------:R-:W4:Y:S03]  /*41d0*/  MUFU.TANH R58, R58 ;  /* 0x0000003a003a7308 */ /* 0x000f260000002400 */
[C---:B-1----:R-:W-:Y:S05]  /*41e0*/  HMMA.16816.F32 R88, R28.reuse, R24, R88 ;  /* 0x000000181c58723c */ /* 0x042fea0000001858 */
[----:B------:R-:W1:Y:S01]  /*41f0*/  MUFU.TANH R59, R59 ;  /* 0x0000003b003b7308 */ /* 0x000e620000002400 */
[C---:B------:R-:W-:Y:S06]  /*4200*/  HMMA.16816.F32 R84, R28.reuse, R26, R84 ;  /* 0x0000001a1c54723c */ /* 0x040fec0000001854 */
[----:B------:R-:W-:Y:S01]  /*4210*/  HMMA.16816.F32 R76, R28, R22, R76 ;  /* 0x000000161c4c723c */ /* 0x000fe2000000184c */
[----:B------:R-:W1:Y:S05]  /*4220*/  MUFU.TANH R52, R52 ;  /* 0x0000003400347308 */ /* 0x000e6a0000002400 */
[C---:B------:R-:W-:Y:S03]  /*4230*/  HMMA.16816.F32 R96, R12.reuse, R40, R96 ;  /* 0x000000280c60723c */ /* 0x040fe60000001860 */
[----:B------:R-:W1:Y:S03]  /*4240*/  MUFU.TANH R53, R53 ;  /* 0x0000003500357308 */ /* 0x000e660000002400 */
[C---:B------:R-:W-:Y:S05]  /*4250*/  HMMA.16816.F32 R92, R12.reuse, R42, R92 ;  /* 0x0000002a0c5c723c */ /* 0x040fea000000185c */
[----:B------:R-:W1:Y:S01]  /*4260*/  MUFU.TANH R246, R246 ;  /* 0x000000f600f67308 */ /* 0x000e620000002400 */
[C---:B------:R-:W-:Y:S06]  /*4270*/  HMMA.16816.F32 R112, R12.reuse, R16, R112 ;  /* 0x000000100c70723c */ /* 0x040fec0000001870 */
[C---:B--2---:R-:W-:Y:S01]  /*4280*/  HMMA.16816.F32 R88, R12.reuse, R32, R88 ;  /* 0x000000200c58723c */ /* 0x044fe20000001858 */
[----:B------:R2:W1:Y:S05]  /*4290*/  MUFU.TANH R148, R55 ;  /* 0x0000003700947308 */ /* 0x00046a0000002400 */
[C---:B------:R-:W-:Y:S01]  /*42a0*/  HMMA.16816.F32 R84, R12.reuse, R34, R84 ;  /* 0x000000220c54723c */ /* 0x040fe20000001854 */
[----:B------:R-:W-:Y:S01]  /*42b0*/  FMUL.FTZ R24, R97, UR10 ;  /* 0x0000000a61187c20 */ /* 0x000fe20008410000 */
[----:B------:R-:W-:Y:S01]  /*42c0*/  FMUL.FTZ R96, R96, UR10 ;  /* 0x0000000a60607c20 */ /* 0x000fe20008410000 */
[----:B------:R-:W-:Y:S01]  /*42d0*/  FMUL.FTZ R98, R98, UR10 ;  /* 0x0000000a62627c20 */ /* 0x000fe20008410000 */
[----:B------:R-:W-:Y:S01]  /*42e0*/  FMUL.FTZ R99, R99, UR10 ;  /* 0x0000000a63637c20 */ /* 0x000fe20008410000 */
[----:B------:R2:W1:Y:S01]  /*42f0*/  MUFU.TANH R54, R48 ;  /* 0x0000003000367308 */ /* 0x0004620000002400 */
[----:B------:R-:W-:Y:S01]  /*4300*/  HMMA.16816.F32 R76, R12, R18, R76 ;  /* 0x000000120c4c723c */ /* 0x000fe2000000184c */
[----:B------:R-:W-:Y:S01]  /*4310*/  FMUL.FTZ R32, R92, UR10 ;  /* 0x0000000a5c207c20 */ /* 0x000fe20008410000 */
[----:B------:R-:W-:Y:S01]  /*4320*/  FMUL.FTZ R93, R93, UR10 ;  /* 0x0000000a5d5d7c20 */ /* 0x000fe20008410000 */
[----:B------:R-:W-:Y:S01]  /*4330*/  FMUL.FTZ R94, R94, UR10 ;  /* 0x0000000a5e5e7c20 */ /* 0x000fe20008410000 */
[----:B------:R-:W-:-:S02]  /*4340*/  FMUL.FTZ R95, R95, UR10 ;  /* 0x0000000a5f5f7c20 */ /* 0x000fc40008410000 */
[----:B------:R-:W-:Y:S01]  /*4350*/  FMUL.FTZ R11, R114, UR10 ;  /* 0x0000000a720b7c20 */ /* 0x000fe20008410000 */
[----:B------:R-:W-:Y:S01]  /*4360*/  FMUL.FTZ R9, R115, UR10 ;  /* 0x0000000a73097c20 */ /* 0x000fe20008410000 */
[----:B------:R-:W-:Y:S01]  /*4370*/  FMUL.FTZ R112, R112, UR10 ;  /* 0x0000000a70707c20 */ /* 0x000fe20008410000 */
[----:B------:R-:W-:Y:S01]  /*4380*/  FMUL.FTZ R113, R113, UR10 ;  /* 0x0000000a71717c20 */ /* 0x000fe20008410000 */
[----:B------:R2:W1:Y:S01]  /*4390*/  MUFU.TANH R248, R49 ;  /* 0x0000003100f87308 */ /* 0x0004620000002400 */
[----:B------:R-:W-:Y:S01]  /*43a0*/  IADD3 R13, R37, R8, -R138 ;  /* 0x00000008250d7210 */ /* 0x000fe20007ffe88a */
[----:B------:R-:W-:Y:S01]  /*43b0*/  FMUL.FTZ R88, R88, UR10 ;  /* 0x0000000a58587c20 */ /* 0x000fe20008410000 */
[----:B------:R-:W-:Y:S01]  /*43c0*/  FMUL.FTZ R89, R89, UR10 ;  /* 0x0000000a59597c20 */ /* 0x000fe20008410000 */
[----:B------:R-:W-:Y:S01]  /*43d0*/  FMUL.FTZ R90, R90, UR10 ;  /* 0x0000000a5a5a7c20 */ /* 0x000fe20008410000 */
[----:B------:R-:W-:Y:S01]  /*43e0*/  FMUL.FTZ R91, R91, UR10 ;  /* 0x0000000a5b5b7c20 */ /* 0x000fe20008410000 */
[----:B------:R-:W-:-:S02]  /*43f0*/  IMAD.IADD R136, R13, 0x1, R136 ;  /* 0x000000010d887824 */ /* 0x000fc400078e0288 */
[----:B------:R-:W-:Y:S01]  /*4400*/  FMUL.FTZ R84, R84, UR10 ;  /* 0x0000000a54547c20 */ /* 0x000fe20008410000 */
[----:B------:R-:W-:Y:S01]  /*4410*/  FMUL.FTZ R85, R85, UR10 ;  /* 0x0000000a55557c20 */ /* 0x000fe20008410000 */
[----:B------:R-:W-:Y:S01]  /*4420*/  FMUL.FTZ R86, R86, UR10 ;  /* 0x0000000a56567c20 */ /* 0x000fe20008410000 */
[----:B------:R-:W-:Y:S01]  /*4430*/  FMUL.FTZ R87, R87, UR10 ;  /* 0x0000000a57577c20 */ /* 0x000fe20008410000 */
[----:B------:R2:W1:Y:S01]  /*4440*/  MUFU.TANH R244, R50 ;  /* 0x0000003200f47308 */ /* 0x0004620000002400 */
[----:B------:R-:W-:Y:S02]  /*4450*/  IMAD.SHL.U32 R13, R4, 0x2, RZ ;  /* 0x00000002040d7824 */ /* 0x000fe400078e00ff */
[----:B------:R-:W-:Y:S01]  /*4460*/  FMUL.FTZ R76, R76, UR10 ;  /* 0x0000000a4c4c7c20 */ /* 0x000fe20008410000 */
[----:B------:R-:W-:Y:S01]  /*4470*/  FMUL.FTZ R77, R77, UR10 ;  /* 0x0000000a4d4d7c20 */ /* 0x000fe20008410000 */
[----:B------:R-:W-:Y:S01]  /*4480*/  FMUL.FTZ R78, R78, UR10 ;  /* 0x0000000a4e4e7c20 */ /* 0x000fe20008410000 */
[----:B------:R-:W-:Y:S01]  /*4490*/  FMUL.FTZ R79, R79, UR10 ;  /* 0x0000000a4f4f7c20 */ /* 0x000fe20008410000 */
[C---:B------:R-:W-:Y:S01]  /*44a0*/  VIMNMX R198, R136.reuse, R37, PT ;  /* 0x0000002588c67248 */ /* 0x040fe20003fe0100 */
[----:B------:R2:W1:Y:S01]  /*44b0*/  MUFU.TANH R152, R51 ;  /* 0x0000003300987308 */ /* 0x0004620000002400 */
[----:B------:R-:W-:-:S02]  /*44c0*/  VIADDMNMX R197, R136, 0x8, R37, PT ;  /* 0x0000000888c57846 */ /* 0x000fc40003800125 */
[----:B------:R-:W-:-:S05]  /*44d0*/  LOP3.LUT R13, R13, 0x6, RZ, 0xc0, !PT ;  /* 0x000000060d0d7812 */ /* 0x000fca00078ec0ff */
        /* <DEDUP_REMOVED lines=28> */
[----:B------:R2:W1:Y:S08]  /*46a0*/  MUFU.TANH R142, R76 ;  /* 0x0000004c008e7308 */ /* 0x0004700000002400 */
[----:B------:R2:W1:Y:S08]  /*46b0*/  MUFU.TANH R140, R77 ;  /* 0x0000004d008c7308 */ /* 0x0004700000002400 */
[----:B------:R2:W1:Y:S08]  /*46c0*/  MUFU.TANH R134, R78 ;  /* 0x0000004e00867308 */ /* 0x0004700000002400 */
[----:B------:R2:W1:Y:S01]  /*46d0*/  MUFU.TANH R132, R79 ;  /* 0x0000004f00847308 */ /* 0x0004620000002400 */
[----:B------:R-:W-:Y:S06]  /*46e0*/  BAR.SYNC.DEFER_BLOCKING 0x0 ;  /* 0x0000000000007b1d */ /* 0x000fec0000010000 */
[----:B---34-:R-:W-:Y:S05]  /*46f0*/  @!P2 BRA `(.L_x_2430) ;  /* 0x00000004009ca947 */ /* 0x018fea0003800000 */
[----:B------:R-:W-:Y:S05]  /*4700*/  @!P0 BRA `(.L_x_2431) ;  /* 0x0000000000ec8947 */ /* 0x000fea0003800000 */
[----:B------:R-:W3:Y:S01]  /*4710*/  LDC R7, c[0x0][0x380] ;  /* 0x0000e000ff077b82 */ /* 0x000ee20000000800 */
[----:B------:R-:W-:Y:S01]  /*4720*/  VIADD R12, R2, 0xffffff80 ;  /* 0xffffff80020c7836 */ /* 0x000fe20000000000 */
[----:B------:R-:W-:Y:S01]  /*4730*/  IABS R8, R2 ;  /* 0x0000000200087213 */ /* 0x000fe20000000000 */
[----:B------:R-:W-:-:S03]  /*4740*/  ULDC.64 UR6, c[0x0][0x230] ;  /* 0x00008c0000067ab9 */ /* 0x000fc60000000a00 */
[----:B------:R-:W-:Y:S02]  /*4750*/  IABS R6, R12 ;  /* 0x0000000c00067213 */ /* 0x000fe40000000000 */
[-C--:B---3--:R-:W-:Y:S02]  /*4760*/  IABS R4, R7.reuse ;  /* 0x0000000700047213 */ /* 0x088fe40000000000 */
[----:B------:R-:W-:Y:S02]  /*4770*/  LOP3.LUT R12, R12, R7, RZ, 0x3c, !PT ;  /* 0x000000070c0c7212 */ /* 0x000fe400078e3cff */
[----:B------:R-:W3:Y:S02]  /*4780*/  I2F.RP R10, R4 ;  /* 0x00000004000a7306 */ /* 0x000ee40000209400 */
[----:B------:R-:W-:-:S06]  /*4790*/  ISETP.GE.AND P1, PT, R12, RZ, PT ;  /* 0x000000ff0c00720c */ /* 0x000fcc0003f26270 */
[----:B---3--:R-:W3:Y:S02]  /*47a0*/  MUFU.RCP R16, R10 ;  /* 0x0000000a00107308 */ /* 0x008ee40000001000 */
[----:B---3--:R-:W-:-:S06]  /*47b0*/  VIADD R16, R16, 0xffffffe ;  /* 0x0ffffffe10107836 */ /* 0x008fcc0000000000 */
[----:B------:R-:W3:Y:S02]  /*47c0*/  F2I.FTZ.U32.TRUNC.NTZ R17, R16 ;  /* 0x0000001000117305 */ /* 0x000ee4000021f000 */
[----:B---3--:R-:W-:Y:S02]  /*47d0*/  IADD3 R15, RZ, -R17, RZ ;  /* 0x80000011ff0f7210 */ /* 0x008fe40007ffe0ff */
        /* <DEDUP_REMOVED lines=28> */
[----:B------:R-:W-:Y:S02]  /*49a0*/  IMAD.WIDE R18, R4, 0x4, R238 ;  /* 0x0000000404127825 */ /* 0x000fe400078e02ee */
[----:B------:R-:W3:Y:S04]  /*49b0*/  LDG.E R17, desc[UR12][R16.64] ;  /* 0x0000000c10117981 */ /* 0x000ee8000c1e1900 */
[----:B------:R-:W3:Y:S01]  /*49c0*/  LDG.E R8, desc[UR12][R18.64] ;  /* 0x0000000c12087981 */ /* 0x000ee2000c1e1900 */
[----:B------:R-:W-:-:S04]  /*49d0*/  IMAD.IADD R4, R15, 0x1, -R4 ;  /* 0x000000010f047824 */ /* 0x000fc800078e0a04 */
[----:B------:R-:W-:-:S05]  /*49e0*/  IMAD R7, R4, R7, -0x80 ;  /* 0xffffff8004077424 */ /* 0x000fca00078e0207 */
[----:B------:R-:W-:-:S05]  /*49f0*/  SHF.R.S32.HI R15, RZ, 0x1f, R7 ;  /* 0x0000001fff0f7819 */ /* 0x000fca0000011407 */
[-C--:B------:R-:W-:Y:S02]  /*4a00*/  IMAD R4, R15, R188.reuse, RZ ;  /* 0x000000bc0f047224 */ /* 0x080fe400078e02ff */
[----:B------:R-:W-:-:S04]  /*4a10*/  IMAD.WIDE.U32 R14, R7, R188, RZ ;  /* 0x000000bc070e7225 */ /* 0x000fc800078e00ff */
[----:B------:R-:W-:-:S04]  /*4a20*/  IMAD R4, R7, R189, R4 ;  /* 0x000000bd07047224 */ /* 0x000fc800078e0204 */
[----:B------:R-:W-:Y:S01]  /*4a30*/  IMAD.IADD R15, R15, 0x1, R4 ;  /* 0x000000010f0f7824 */ /* 0x000fe200078e0204 */
[----:B---3--:R-:W-:-:S04]  /*4a40*/  IADD3 R8, -R17, R8, RZ ;  /* 0x0000000811087210 */ /* 0x008fc80007ffe1ff */
[----:B------:R-:W-:Y:S01]  /*4a50*/  SHF.R.S32.HI R6, RZ, 0x1f, R8 ;  /* 0x0000001fff067819 */ /* 0x000fe20000011408 */
[----:B------:R-:W-:-:S04]  /*4a60*/  IMAD.WIDE.U32 R14, R8, UR6, R14 ;  /* 0x00000006080e7c25 */ /* 0x000fc8000f8e000e */
[----:B------:R-:W-:Y:S02]  /*4a70*/  IMAD R7, R6, UR6, RZ ;  /* 0x0000000606077c24 */ /* 0x000fe4000f8e02ff */
[----:B------:R-:W-:Y:S02]  /*4a80*/  IMAD.MOV.U32 R6, RZ, RZ, R14 ;  /* 0x000000ffff067224 */ /* 0x000fe400078e000e */
[----:B------:R-:W-:-:S05]  /*4a90*/  IMAD R7, R8, UR7, R7 ;  /* 0x0000000708077c24 */ /* 0x000fca000f8e0207 */
[----:B------:R-:W-:Y:S01]  /*4aa0*/  IADD3 R4, R15, R7, RZ ;  /* 0x000000070f047210 */ /* 0x000fe20007ffe0ff */
[----:B------:R-:W-:Y:S06]  /*4ab0*/  BRA `(.L_x_2432) ;  /* 0x0000000000087947 */ /* 0x000fec0003800000 */
.L_x_2431:
[----:B------:R-:W-:-:S04]  /*4ac0*/  LEA R6, -R188, RZ, 0x7 ;  /* 0x000000ffbc067211 */ /* 0x000fc800078e39ff */
[----:B------:R-:W-:-:S07]  /*4ad0*/  SHF.R.S32.HI R4, RZ, 0x1f, R6 ;  /* 0x0000001fff047819 */ /* 0x000fce0000011406 */
.L_x_2432:
[----:B------:R-:W3:Y:S01]  /*4ae0*/  LDC.64 R190, c[0x0][0x218] ;  /* 0x00008600ffbe7b82 */ /* 0x000ee20000000a00 */
[----:B------:R-:W-:Y:S01]  /*4af0*/  IADD3 R196, P1, R6, R196, RZ ;  /* 0x000000c406c47210 */ /* 0x000fe20007f3e0ff */
[----:B------:R-:W-:-:S04]  /*4b00*/  IMAD.SHL.U32 R7, R188, 0x20, RZ ;  /* 0x00000020bc077824 */ /* 0x000fc800078e00ff */
[----:B------:R-:W-:Y:S01]  /*4b10*/  IMAD.X R195, R4, 0x1, R195, P1 ;  /* 0x0000000104c37824 */ /* 0x000fe200008e06c3 */
[----:B------:R-:W-:Y:S02]  /*4b20*/  SHF.L.U64.HI R4, R188, 0x5, R189 ;  /* 0x00000005bc047819 */ /* 0x000fe400000102bd */
[----:B---3--:R-:W-:-:S04]  /*4b30*/  LEA R240, P2, R196, R190, 0x1 ;  /* 0x000000bec4f07211 */ /* 0x008fc800078408ff */
        /* <DEDUP_REMOVED lines=35> */
.L_x_2430:
[----:B------:R-:W-:Y:S01]  /*4d70*/  IMAD.IADD R2, R2, 0x1, R13 ;  /* 0x0000000102027824 */ /* 0x000fe200078e020d */
[----:B------:R-:W-:Y:S01]  /*4d80*/  ULDC UR6, c[0x0][0x2ec] ;  /* 0x0000bb0000067ab9 */ /* 0x000fe20000000800 */
[----:B------:R-:W-:Y:S02]  /*4d90*/  LEA R224, R224, UR4, 0x1 ;  /* 0x00000004e0e07c11 */ /* 0x000fe4000f8e08ff */
[C---:B------:R-:W-:Y:S02]  /*4da0*/  VIADD R4, R2.reuse, 0x1 ;  /* 0x0000000102047836 */ /* 0x040fe40000000000 */
[C---:B---3--:R-:W-:Y:S01]  /*4db0*/  VIADD R6, R2.reuse, 0x8 ;  /* 0x0000000802067836 */ /* 0x048fe20000000000 */
[----:B------:R-:W-:Y:S01]  /*4dc0*/  LDSM.16.MT88.4 R124, [R224+0xc000] ;  /* 0x00c00000e07c783b */ /* 0x000fe20000004200 */
[----:B------:R-:W-:Y:S01]  /*4dd0*/  VIADD R7, R2, 0x28 ;  /* 0x0000002802077836 */ /* 0x000fe20000000000 */
[-C--:B------:R-:W-:Y:S01]  /*4de0*/  ISETP.GE.AND P1, PT, R4, R198.reuse, PT ;  /* 0x000000c60400720c */ /* 0x080fe20003f26270 */
[----:B------:R-:W-:Y:S01]  /*4df0*/  VIADD R13, R2, 0x29 ;  /* 0x00000029020d7836 */ /* 0x000fe20000000000 */
[-C--:B------:R-:W-:Y:S01]  /*4e00*/  ISETP.GE.AND P3, PT, R4, R197.reuse, PT ;  /* 0x000000c50400720c */ /* 0x080fe20003f66270 */
[----:B------:R-:W-:Y:S01]  /*4e10*/  VIADD R4, R2, 0x9 ;  /* 0x0000000902047836 */ /* 0x000fe20000000000 */
[CC--:B------:R-:W-:Y:S01]  /*4e20*/  ISETP.GE.AND P6, PT, R6.reuse, R198.reuse, PT ;  /* 0x000000c60600720c */ /* 0x0c0fe20003fc6270 */
[--C-:B------:R-:W-:Y:S01]  /*4e30*/  IMAD R222, R5, 0x2, R224.reuse ;  /* 0x0000000205de7824 */ /* 0x100fe200078e02e0 */
[-C--:B------:R-:W-:Y:S01]  /*4e40*/  ISETP.GE.AND P4, PT, R6, R197.reuse, PT ;  /* 0x000000c50600720c */ /* 0x080fe20003f86270 */
[----:B------:R-:W-:Y:S01]  /*4e50*/  VIADD R6, R2, 0x10 ;  /* 0x0000001002067836 */ /* 0x000fe20000000000 */
[CC--:B------:R-:W-:Y:S01]  /*4e60*/  ISETP.GE.AND P5, PT, R4.reuse, R198.reuse, PT ;  /* 0x000000c60400720c */ /* 0x0c0fe20003fa6270 */
[----:B------:R-:W-:Y:S01]  /*4e70*/  IMAD R221, R3, 0x2, R224 ;  /* 0x0000000203dd7824 */ /* 0x000fe200078e02e0 */
[-C--:B------:R-:W-:Y:S01]  /*4e80*/  ISETP.GE.AND P2, PT, R4, R197.reuse, PT ;  /* 0x000000c50400720c */ /* 0x080fe20003f46270 */
[----:B------:R-:W-:Y:S01]  /*4e90*/  VIADD R4, R2, 0x11 ;  /* 0x0000001102047836 */ /* 0x000fe20000000000 */
[----:B------:R-:W-:Y:S01]  /*4ea0*/  FSEL R18, R69, -INF , !P1 ;  /* 0xff80000045127808 */ /* 0x000fe20004800000 */
[----:B------:R-:W-:Y:S01]  /*4eb0*/  LDSM.16.MT88.4 R116, [R222+0xc000] ;  /* 0x00c00000de74783b */ /* 0x000fe20000004200 */
[----:B------:R-:W-:Y:S01]  /*4ec0*/  FSEL R70, R70, -INF , !P3 ;  /* 0xff80000046467808 */ /* 0x000fe20005800000 */
[----:B------:R-:W-:Y:S01]  /*4ed0*/  IMAD R220, R3, 0x2, R222 ;  /* 0x0000000203dc7824 */ /* 0x000fe200078e02de */
[C---:B------:R-:W-:Y:S01]  /*4ee0*/  ISETP.GE.AND P1, PT, R6.reuse, R198, PT ;  /* 0x000000c60600720c */ /* 0x040fe20003f26270 */
[----:B------:R-:W-:Y:S01]  /*4ef0*/  LDSM.16.MT88.4 R108, [R221+0xc000] ;  /* 0x00c00000dd6c783b */ /* 0x000fe20000004200 */
[----:B------:R-:W-:Y:S01]  /*4f00*/  ISETP.GE.AND P3, PT, R6, R197, PT ;  /* 0x000000c50600720c */ /* 0x000fe20003f66270 */
[----:B------:R-:W-:Y:S01]  /*4f10*/  VIADD R6, R2, 0x18 ;  /* 0x0000001802067836 */ /* 0x000fe20000000000 */
[----:B------:R-:W-:Y:S01]  /*4f20*/  FSEL R20, R71, -INF , !P6 ;  /* 0xff80000047147808 */ /* 0x000fe20007000000 */
[----:B--2---:R-:W-:Y:S01]  /*4f30*/  LDSM.16.MT88.4 R92, [R224+0x10000] ;  /* 0x01000000e05c783b */ /* 0x004fe20000004200 */
[----:B------:R-:W-:-:S02]  /*4f40*/  FSEL R16, R81, -INF , !P4 ;  /* 0xff80000051107808 */ /* 0x000fc40006000000 */
[CC--:B------:R-:W-:Y:S01]  /*4f50*/  ISETP.GE.AND P6, PT, R4.reuse, R198.reuse, PT ;  /* 0x000000c60400720c */ /* 0x0c0fe20003fc6270 */
[----:B------:R-:W-:Y:S01]  /*4f60*/  LDSM.16.MT88.4 R84, [R222+0x10000] ;  /* 0x01000000de54783b */ /* 0x000fe20000004200 */
[-C--:B------:R-:W-:Y:S01]  /*4f70*/  ISETP.GE.AND P4, PT, R4, R197.reuse, PT ;  /* 0x000000c50400720c */ /* 0x080fe20003f86270 */
[----:B------:R-:W-:Y:S01]  /*4f80*/  VIADD R4, R2, 0x19 ;  /* 0x0000001902047836 */ /* 0x000fe20000000000 */
[----:B------:R-:W-:Y:S01]  /*4f90*/  FSEL R80, R80, -INF , !P5 ;  /* 0xff80000050507808 */ /* 0x000fe20006800000 */
[----:B------:R-:W-:Y:S01]  /*4fa0*/  LDSM.16.MT88.4 R100, [R220+0xc000] ;  /* 0x00c00000dc64783b */ /* 0x000fe20000004200 */
[----:B------:R-:W-:Y:S02]  /*4fb0*/  FSEL R104, R104, -INF , !P2 ;  /* 0xff80000068687808 */ /* 0x000fe40005000000 */
[C---:B------:R-:W-:Y:S01]  /*4fc0*/  ISETP.GE.AND P5, PT, R6.reuse, R198, PT ;  /* 0x000000c60600720c */ /* 0x040fe20003fa6270 */
[----:B------:R-:W-:Y:S01]  /*4fd0*/  LDSM.16.MT88.4 R76, [R221+0x10000] ;  /* 0x01000000dd4c783b */ /* 0x000fe20000004200 */
[----:B------:R-:W-:Y:S01]  /*4fe0*/  ISETP.GE.AND P2, PT, R6, R197, PT ;  /* 0x000000c50600720c */ /* 0x000fe20003f46270 */
[----:B------:R-:W-:Y:S01]  /*4ff0*/  VIADD R6, R2, 0x20 ;  /* 0x0000002002067836 */ /* 0x000fe20000000000 */
[----:B------:R-:W-:Y:S01]  /*5000*/  FSEL R82, R82, -INF , !P1 ;  /* 0xff80000052527808 */ /* 0x000fe20004800000 */
[----:B------:R-:W-:Y:S01]  /*5010*/  LDSM.16.MT88.4 R28, [R220+0x10000] ;  /* 0x01000000dc1c783b */ /* 0x000fe20000004200 */
[----:B------:R-:W-:-:S02]  /*5020*/  FSEL R8, R105, -INF , !P3 ;  /* 0xff80000069087808 */ /* 0x000fc40005800000 */
[CC--:B------:R-:W-:Y:S02]  /*5030*/  ISETP.GE.AND P1, PT, R4.reuse, R198.reuse, PT ;  /* 0x000000c60400720c */ /* 0x0c0fe40003f26270 */
[-C--:B------:R-:W-:Y:S01]  /*5040*/  ISETP.GE.AND P3, PT, R4, R197.reuse, PT ;  /* 0x000000c50400720c */ /* 0x080fe20003f66270 */
[----:B------:R-:W-:Y:S01]  /*5050*/  VIADD R4, R2, 0x21 ;  /* 0x0000002102047836 */ /* 0x000fe20000000000 */
[----:B------:R-:W-:Y:S02]  /*5060*/  FSEL R14, R83, -INF , !P6 ;  /* 0xff800000530e7808 */ /* 0x000fe40007000000 */
[----:B------:R-:W-:Y:S02]  /*5070*/  FSEL R106, R106, -INF , !P4 ;  /* 0xff8000006a6a7808 */ /* 0x000fe40006000000 */
[C---:B------:R-:W-:Y:S02]  /*5080*/  ISETP.GE.AND P6, PT, R6.reuse, R198, PT ;  /* 0x000000c60600720c */ /* 0x040fe40003fc6270 */
[----:B------:R-:W-:-:S02]  /*5090*/  ISETP.GE.AND P4, PT, R6, R197, PT ;  /* 0x000000c50600720c */ /* 0x000fc40003f86270 */
[----:B------:R-:W-:Y:S02]  /*50a0*/  FSEL R12, R64, -INF , !P5 ;  /* 0xff800000400c7808 */ /* 0x000fe40006800000 */
[----:B------:R-:W-:Y:S02]  /*50b0*/  FSEL R6, R66, -INF , !P2 ;  /* 0xff80000042067808 */ /* 0x000fe40005000000 */
[C---:B------:R-:W-:Y:S02]  /*50c0*/  ISETP.GE.AND P5, PT, R4.reuse, R198, PT ;  /* 0x000000c60400720c */ /* 0x040fe40003fa6270 */
[----:B------:R-:W-:Y:S02]  /*50d0*/  ISETP.GE.AND P2, PT, R4, R197, PT ;  /* 0x000000c50400720c */ /* 0x000fe40003f46270 */
[----:B------:R-:W-:Y:S02]  /*50e0*/  FSEL R10, R65, -INF , !P1 ;  /* 0xff800000410a7808 */ /* 0x000fe40004800000 */
[----:B------:R-:W-:-:S02]  /*50f0*/  FSEL R4, R67, -INF , !P3 ;  /* 0xff80000043047808 */ /* 0x000fc40005800000 */
[CC--:B------:R-:W-:Y:S02]  /*5100*/  ISETP.GE.AND P1, PT, R7.reuse, R198.reuse, PT ;  /* 0x000000c60700720c */ /* 0x0c0fe40003f26270 */
[----:B------:R-:W-:Y:S01]  /*5110*/  ISETP.GE.AND P3, PT, R7, R197, PT ;  /* 0x000000c50700720c */ /* 0x000fe20003f66270 */
[----:B------:R-:W-:Y:S01]  /*5120*/  VIADD R7, R2, 0x30 ;  /* 0x0000003002077836 */ /* 0x000fe20000000000 */
[----:B------:R-:W-:Y:S02]  /*5130*/  FSEL R37, R61, -INF , !P5 ;  /* 0xff8000003d257808 */ /* 0x000fe40006800000 */
[----:B------:R-:W-:Y:S02]  /*5140*/  FSEL R33, R63, -INF , !P2 ;  /* 0xff8000003f217808 */ /* 0x000fe40005000000 */
[----:B------:R-:W-:Y:S02]  /*5150*/  FSEL R50, R60, -INF , !P6 ;  /* 0xff8000003c327808 */ /* 0x000fe40007000000 */
[----:B------:R-:W-:-:S02]  /*5160*/  ISETP.GE.AND P5, PT, R7, R198, PT ;  /* 0x000000c60700720c */ /* 0x000fc40003fa6270 */
[-C--:B------:R-:W-:Y:S01]  /*5170*/  ISETP.GE.AND P2, PT, R7, R197.reuse, PT ;  /* 0x000000c50700720c */ /* 0x080fe20003f46270 */
[----:B------:R-:W-:Y:S01]  /*5180*/  VIADD R7, R2, 0x38 ;  /* 0x0000003802077836 */ /* 0x000fe20000000000 */
[CC--:B------:R-:W-:Y:S02]  /*5190*/  ISETP.GE.AND P6, PT, R13.reuse, R198.reuse, PT ;  /* 0x000000c60d00720c */ /* 0x0c0fe40003fc6270 */
[----:B------:R-:W-:Y:S02]  /*51a0*/  FSEL R48, R62, -INF , !P4 ;  /* 0xff8000003e307808 */ /* 0x000fe40006000000 */
[----:B------:R-:W-:Y:S01]  /*51b0*/  ISETP.GE.AND P4, PT, R13, R197, PT ;  /* 0x000000c50d00720c */ /* 0x000fe20003f86270 */
[----:B------:R-:W-:Y:S01]  /*51c0*/  VIADD R13, R2, 0x31 ;  /* 0x00000031020d7836 */ /* 0x000fe20000000000 */
[----:B------:R-:W-:Y:S02]  /*51d0*/  FSEL R35, R57, -INF , !P6 ;  /* 0xff80000039237808 */ /* 0x000fe40007000000 */
[----:B------:R-:W-:-:S02]  /*51e0*/  ISETP.GE.AND P6, PT, R7, R198, PT ;  /* 0x000000c60700720c */ /* 0x000fc40003fc6270 */
[----:B-1----:R-:W-:Y:S02]  /*51f0*/  FSEL R252, R59, -INF , !P4 ;  /* 0xff8000003bfc7808 */ /* 0x002fe40006000000 */
[----:B------:R-:W-:Y:S02]  /*5200*/  FSEL R46, R56, -INF , !P1 ;  /* 0xff800000382e7808 */ /* 0x000fe40004800000 */
[----:B------:R-:W-:Y:S02]  /*5210*/  FSEL R44, R58, -INF , !P3 ;  /* 0xff8000003a2c7808 */ /* 0x000fe40005800000 */
[----:B------:R-:W-:Y:S01]  /*5220*/  ISETP.GE.AND P4, PT, R7, R197, PT ;  /* 0x000000c50700720c */ /* 0x000fe20003f86270 */
[----:B------:R-:W-:Y:S01]  /*5230*/  VIADD R7, R2, 0x40 ;  /* 0x0000004002077836 */ /* 0x000fe20000000000 */
[----:B------:R-:W-:Y:S02]  /*5240*/  FSEL R40, R54, -INF , !P6 ;  /* 0xff80000036287808 */ /* 0x000fe40007000000 */
[----:B------:R-:W-:-:S02]  /*5250*/  ISETP.GE.AND P1, PT, R13, R198, PT ;  /* 0x000000c60d00720c */ /* 0x000fc40003f26270 */
[----:B------:R-:W-:Y:S01]  /*5260*/  ISETP.GE.AND P3, PT, R13, R197, PT ;  /* 0x000000c50d00720c */ /* 0x000fe20003f66270 */
[C---:B------:R-:W-:Y:S01]  /*5270*/  VIADD R13, R2.reuse, 0x39 ;  /* 0x00000039020d7836 */ /* 0x040fe20000000000 */
[-C--:B------:R-:W-:Y:S02]  /*5280*/  ISETP.GE.AND P6, PT, R2, R198.reuse, PT ;  /* 0x000000c60200720c */ /* 0x080fe40003fc6270 */
[----:B------:R-:W-:Y:S02]  /*5290*/  FSEL R250, R53, -INF , !P1 ;  /* 0xff80000035fa7808 */ /* 0x000fe40004800000 */
[----:B------:R-:W-:Y:S02]  /*52a0*/  FSEL R148, R148, -INF , !P3 ;  /* 0xff80000094947808 */ /* 0x000fe40005800000 */
[----:B------:R-:W-:Y:S02]  /*52b0*/  FSEL R0, R0, -INF , !P6 ;  /* 0xff80000000007808 */ /* 0x000fe40007000000 */
[----:B------:R-:W-:-:S02]  /*52c0*/  ISETP.GE.AND P1, PT, R7, R198, PT ;  /* 0x000000c60700720c */ /* 0x000fc40003f26270 */
[----:B------:R-:W-:Y:S01]  /*52d0*/  ISETP.GE.AND P3, PT, R7, R197, PT ;  /* 0x000000c50700720c */ /* 0x000fe20003f66270 */
[----:B------:R-:W-:Y:S01]  /*52e0*/  VIADD R7, R2, 0x41 ;  /* 0x0000004102077836 */ /* 0x000fe20000000000 */
[----:B------:R-:W-:Y:S02]  /*52f0*/  FMNMX.FTZ R15, R0, R18, !PT ;  /* 0x00000012000f7209 */ /* 0x000fe40007810000 */
[----:B------:R-:W-:Y:S02]  /*5300*/  FSEL R244, R244, -INF , !P4 ;  /* 0xff800000f4f47808 */ /* 0x000fe40006000000 */
[----:B------:R-:W-:Y:S02]  /*5310*/  ISETP.GE.AND P4, PT, R7, R198, PT ;  /* 0x000000c60700720c */ /* 0x000fe40003f86270 */
[----:B------:R-:W-:Y:S02]  /*5320*/  FMNMX.FTZ R15, R20, R15, !PT ;  /* 0x0000000f140f7209 */ /* 0x000fe40007810000 */
[----:B------:R-:W-:-:S02]  /*5330*/  FSEL R166, R166, -INF , !P4 ;  /* 0xff800000a6a67808 */ /* 0x000fc40006000000 */
[----:B------:R-:W-:Y:S02]  /*5340*/  FSEL R42, R52, -INF , !P5 ;  /* 0xff800000342a7808 */ /* 0x000fe40006800000 */
[----:B------:R-:W-:Y:S02]  /*5350*/  FSEL R246, R246, -INF , !P2 ;  /* 0xff800000f6f67808 */ /* 0x000fe40005000000 */
[----:B------:R-:W-:Y:S02]  /*5360*/  ISETP.GE.AND P4, PT, R2, R197, PT ;  /* 0x000000c50200720c */ /* 0x000fe40003f86270 */
[----:B------:R-:W-:Y:S02]  /*5370*/  FMNMX.FTZ R15, R80, R15, !PT ;  /* 0x0000000f500f7209 */ /* 0x000fe40007810000 */
[C---:B------:R-:W-:Y:S02]  /*5380*/  ISETP.GE.AND P5, PT, R13.reuse, R198, PT ;  /* 0x000000c60d00720c */ /* 0x040fe40003fa6270 */
[----:B------:R-:W-:Y:S01]  /*5390*/  ISETP.GE.AND P2, PT, R13, R197, PT ;  /* 0x000000c50d00720c */ /* 0x000fe20003f46270 */
[----:B------:R-:W-:Y:S01]  /*53a0*/  VIADD R13, R2, 0x48 ;  /* 0x00000048020d7836 */ /* 0x000fe20000000000 */
[----:B------:R-:W-:-:S02]  /*53b0*/  FMNMX.FTZ R15, R82, R15, !PT ;  /* 0x0000000f520f7209 */ /* 0x000fc40007810000 */
[----:B------:R-:W-:Y:S02]  /*53c0*/  FSEL R68, R68, -INF , !P4 ;  /* 0xff80000044447808 */ /* 0x000fe40006000000 */
        /* <DEDUP_REMOVED lines=19> */
[----:B------:R-:W-:Y:S02]  /*5500*/  FSEL R248, R248, -INF , !P5 ;  /* 0xff800000f8f87808 */ /* 0x000fe40006800000 */
[----:B------:R-:W-:Y:S01]  /*5510*/  ISETP.GE.AND P5, PT, R7, R197, PT ;  /* 0x000000c50700720c */ /* 0x000fe20003fa6270 */
[----:B------:R-:W-:Y:S01]  /*5520*/  VIADD R7, R2, 0x49 ;  /* 0x0000004902077836 */ /* 0x000fe20000000000 */
[----:B------:R-:W-:Y:S02]  /*5530*/  FMNMX.FTZ R19, R42, R19, !PT ;  /* 0x000000132a137209 */ /* 0x000fe40007810000 */
[----:B------:R-:W-:Y:S01]  /*5540*/  FMNMX.FTZ R22, R48, R13, !PT ;  /* 0x0000000d30167209 */ /* 0x000fe20007810000 */
[----:B------:R-:W-:Y:S01]  /*5550*/  VIADD R13, R2, 0x71 ;  /* 0x00000071020d7836 */ /* 0x000fe20000000000 */
[----:B------:R-:W-:-:S02]  /*5560*/  FSEL R202, R202, -INF , !P3 ;  /* 0xff800000caca7808 */ /* 0x000fc40005800000 */
[C---:B------:R-:W-:Y:S02]  /*5570*/  ISETP.GE.AND P6, PT, R7.reuse, R198, PT ;  /* 0x000000c60700720c */ /* 0x040fe40003fc6270 */
[----:B------:R-:W-:Y:S01]  /*5580*/  ISETP.GE.AND P3, PT, R7, R197, PT ;  /* 0x000000c50700720c */ /* 0x000fe20003f66270 */
[----:B------:R-:W-:Y:S01]  /*5590*/  VIADD R7, R2, 0x50 ;  /* 0x0000005002077836 */ /* 0x000fe20000000000 */
[----:B------:R-:W-:Y:S02]  /*55a0*/  FMNMX.FTZ R19, R250, R19, !PT ;  /* 0x00000013fa137209 */ /* 0x000fe40007810000 */
[----:B------:R-:W-:Y:S02]  /*55b0*/  FMNMX.FTZ R17, R33, R22, !PT ;  /* 0x0000001621117209 */ /* 0x000fe40007810000 */
[----:B------:R-:W-:Y:S02]  /*55c0*/  FMNMX.FTZ R19, R40, R19, !PT ;  /* 0x0000001328137209 */ /* 0x000fe40007810000 */
[----:B------:R-:W-:-:S02]  /*55d0*/  FMNMX.FTZ R17, R44, R17, !PT ;  /* 0x000000112c117209 */ /* 0x000fc40007810000 */
[----:B------:R-:W-:Y:S02]  /*55e0*/  FSEL R172, R172, -INF , !P5 ;  /* 0xff800000acac7808 */ /* 0x000fe40006800000 */
[----:B------:R-:W-:Y:S02]  /*55f0*/  FSEL R236, R236, -INF , !P2 ;  /* 0xff800000ecec7808 */ /* 0x000fe40005000000 */
        /* <DEDUP_REMOVED lines=11> */
[----:B------:R-:W-:-:S02]  /*56b0*/  FMNMX.FTZ R19, R166, R19, !PT ;  /* 0x00000013a6137209 */ /* 0x000fc40007810000 */
        /* <DEDUP_REMOVED lines=16> */
[----:B------:R-:W-:Y:S02]  /*57c0*/  FMNMX.FTZ R19, R184, R19, !PT ;  /* 0x00000013b8137209 */ /* 0x000fe40007810000 */
[----:B------:R-:W-:Y:S02]  /*57d0*/  FMNMX.FTZ R17, R202, R17, !PT ;  /* 0x00000011ca117209 */ /* 0x000fe40007810000 */
[----:B------:R-:W-:Y:S02]  /*57e0*/  FSEL R180, R180, -INF , !P1 ;  /* 0xff800000b4b47808 */ /* 0x000fe40004800000 */
[----:B------:R-:W-:-:S02]  /*57f0*/  ISETP.GE.AND P4, PT, R7, R198, PT ;  /* 0x000000c60700720c */ /* 0x000fc40003f86270 */
[----:B------:R-:W-:Y:S01]  /*5800*/  ISETP.GE.AND P1, PT, R7, R197, PT ;  /* 0x000000c50700720c */ /* 0x000fe20003f26270 */
[----:B------:R-:W-:Y:S01]  /*5810*/  VIADD R7, R2, 0x61 ;  /* 0x0000006102077836 */ /* 0x000fe20000000000 */
        /* <DEDUP_REMOVED lines=20> */
[-C--:B------:R-:W-:Y:S02]  /*5960*/  ISETP.GE.AND P4, PT, R7, R198.reuse, PT ;  /* 0x000000c60700720c */ /* 0x080fe40003f86270 */
[----:B------:R-:W-:Y:S02]  /*5970*/  FSEL R162, R162, -INF , !P5 ;  /* 0xff800000a2a27808 */ /* 0x000fe40006800000 */
[----:B------:R-:W-:Y:S02]  /*5980*/  FMNMX.FTZ R19, R164, R19, !PT ;  /* 0x00000013a4137209 */ /* 0x000fe40007810000 */
[----:B------:R-:W-:Y:S02]  /*5990*/  FMNMX.FTZ R17, R180, R17, !PT ;  /* 0x00000011b4117209 */ /* 0x000fe40007810000 */
[----:B------:R-:W-:-:S02]  /*59a0*/  ISETP.GE.AND P6, PT, R15, R198, PT ;  /* 0x000000c60f00720c */ /* 0x000fc40003fc6270 */
[----:B------:R-:W-:Y:S02]  /*59b0*/  FSEL R160, R160, -INF , !P4 ;  /* 0xff800000a0a07808 */ /* 0x000fe40006000000 */
[----:B------:R-:W-:Y:S02]  /*59c0*/  FMNMX.FTZ R19, R162, R19, !PT ;  /* 0x00000013a2137209 */ /* 0x000fe40007810000 */
[----:B------:R-:W-:Y:S02]  /*59d0*/  FMNMX.FTZ R17, R178, R17, !PT ;  /* 0x00000011b2117209 */ /* 0x000fe40007810000 */
[----:B------:R-:W-:Y:S02]  /*59e0*/  FSEL R158, R158, -INF , !P1 ;  /* 0xff8000009e9e7808 */ /* 0x000fe40004800000 */
        /* <DEDUP_REMOVED lines=15> */
[----:B------:R-:W-:Y:S02]  /*5ae0*/  FSEL R154, R154, -INF , !P2 ;  /* 0xff8000009a9a7808 */ /* 0x000fe40005000000 */
[----:B------:R-:W-:-:S02]  /*5af0*/  FMNMX.FTZ R17, R156, R17, !PT ;  /* 0x000000119c117209 */ /* 0x000fc40007810000 */
[----:B------:R-:W-:Y:S02]  /*5b00*/  FSEL R140, R140, -INF , !P6 ;  /* 0xff8000008c8c7808 */ /* 0x000fe40007000000 */
[----:B------:R-:W-:Y:S02]  /*5b10*/  FMNMX.FTZ R19, R142, R19, !PT ;  /* 0x000000138e137209 */ /* 0x000fe40007810000 */
[----:B------:R-:W-:Y:S02]  /*5b20*/  ISETP.GE.AND P2, PT, R15, R197, PT ;  /* 0x000000c50f00720c */ /* 0x000fe40003f46270 */
[----:B------:R-:W-:Y:S02]  /*5b30*/  FSEL R150, R150, -INF , !P1 ;  /* 0xff80000096967808 */ /* 0x000fe40004800000 */
[----:B------:R-:W-:Y:S02]  /*5b40*/  FMNMX.FTZ R17, R154, R17, !PT ;  /* 0x000000119a117209 */ /* 0x000fe40007810000 */
[----:B------:R-:W-:-:S02]  /*5b50*/  FMNMX.FTZ R15, R140, R19, !PT ;  /* 0x000000138c0f7209 */ /* 0x000fc40007810000 */
[----:B------:R-:W-:Y:S02]  /*5b60*/  ISETP.GE.AND P1, PT, R13, R197, PT ;  /* 0x000000c50d00720c */ /* 0x000fe40003f26270 */
[----:B------:R-:W-:Y:S01]  /*5b70*/  FSEL R138, R11, -INF , !P2 ;  /* 0xff8000000b8a7808 */ /* 0x000fe20005000000 */
[----:B------:R-:W1:Y:S01]  /*5b80*/  SHFL.BFLY PT, R22, R15, 0x2, 0x1f ;  /* 0x0c401f000f167f89 */ /* 0x000e6200000e0000 */
[----:B------:R-:W-:Y:S02]  /*5b90*/  FMNMX.FTZ R17, R150, R17, !PT ;  /* 0x0000001196117209 */ /* 0x000fe40007810000 */
[----:B------:R-:W-:Y:S02]  /*5ba0*/  ISETP.GE.AND P2, PT, R7, R197, PT ;  /* 0x000000c50700720c */ /* 0x000fe40003f46270 */
[----:B------:R-:W-:Y:S02]  /*5bb0*/  FSEL R136, R9, -INF , !P1 ;  /* 0xff80000009887808 */ /* 0x000fe40004800000 */
[----:B------:R-:W-:-:S02]  /*5bc0*/  FMNMX.FTZ R17, R138, R17, !PT ;  /* 0x000000118a117209 */ /* 0x000fc40007810000 */
[----:B------:R-:W-:Y:S02]  /*5bd0*/  ISETP.GE.AND P1, PT, R2, R197, PT ;  /* 0x000000c50200720c */ /* 0x000fe40003f26270 */
        /* <DEDUP_REMOVED lines=12> */
[----:B------:R-:W-:Y:S02]  /*5ca0*/  FMUL.FTZ R67, R2, UR6 ;  /* 0x0000000602437c20 */ /* 0x000fe40008410000 */
[----:B------:R-:W-:Y:S03]  /*5cb0*/  LDSM.16.MT88.4 R24, [R224+0xc800] ;  /* 0x00c80000e018783b */ /* 0x000fe60000004200 */
[----:B------:R-:W-:-:S05]  /*5cc0*/  FSEL R67, R67, RZ, P1 ;  /* 0x000000ff43437208 */ /* 0x000fca0000800000 */
        /* <DEDUP_REMOVED lines=30> */
[----:B------:R-:W-:Y:S01]  /*5eb0*/  LDSM.16.MT88.4 R16, [R221+0xc800] ;  /* 0x00c80000dd10783b */ /* 0x000fe20000004200 */
[--C-:B------:R-:W-:Y:S01]  /*5ec0*/  FFMA.FTZ R53, R106, UR6, -R65.reuse ;  /* 0x000000066a357c23 */ /* 0x100fe20008010841 */
[----:B------:R-:W2:Y:S01]  /*5ed0*/  MUFU.EX2 R59, R59 ;  /* 0x0000003b003b7308 */ /* 0x000ea20000000800 */
[----:B-1----:R-:W-:Y:S01]  /*5ee0*/  F2FP.F16.F32.PACK_AB R68, R63, R66 ;  /* 0x000000423f44723e */ /* 0x002fe200000000ff */
[----:B------:R-:W1:Y:S01]  /*5ef0*/  LDSM.16.MT88.4 R8, [R222+0xc800] ;  /* 0x00c80000de08783b */ /* 0x000e620000004200 */
        /* <DEDUP_REMOVED lines=11> */
[----:B------:R-:W-:Y:S01]  /*5fb0*/  FFMA.FTZ R152, R152, UR6, -R65 ;  /* 0x0000000698987c23 */ /* 0x000fe20008010841 */
[--C-:B------:R-:W-:Y:S01]  /*5fc0*/  FFMA.FTZ R166, R166, UR6, -R67.reuse ;  /* 0x00000006a6a67c23 */ /* 0x100fe20008010843 */
[----:B------:R-:W4:Y:S01]  /*5fd0*/  MUFU.EX2 R64, R64 ;  /* 0x0000004000407308 */ /* 0x000f220000000800 */
[----:B--2---:R-:W-:Y:S01]  /*5fe0*/  F2FP.F16.F32.PACK_AB R70, R59, R62 ;  /* 0x0000003e3b46723e */ /* 0x004fe200000000ff */
[--C-:B------:R-:W-:Y:S01]  /*5ff0*/  FFMA.FTZ R139, R236, UR6, -R67.reuse ;  /* 0x00000006ec8b7c23 */ /* 0x100fe20008010843 */
[----:B------:R-:W-:Y:S01]  /*6000*/  FFMA.FTZ R170, R170, UR6, -R67 ;  /* 0x00000006aaaa7c23 */ /* 0x000fe20008010843 */
[--C-:B------:R-:W-:Y:S01]  /*6010*/  FFMA.FTZ R141, R202, UR6, -R65.reuse ;  /* 0x00000006ca8d7c23 */ /* 0x100fe20008010841 */
[--C-:B------:R-:W-:Y:S01]  /*6020*/  FFMA.FTZ R172, R172, UR6, -R65.reuse ;  /* 0x00000006acac7c23 */ /* 0x100fe20008010841 */
[--C-:B------:R-:W-:Y:S01]  /*6030*/  FFMA.FTZ R143, R200, UR6, -R65.reuse ;  /* 0x00000006c88f7c23 */ /* 0x100fe20008010841 */
[----:B------:R-:W-:Y:S01]  /*6040*/  FFMA.FTZ R174, R174, UR6, -R65 ;  /* 0x00000006aeae7c23 */ /* 0x000fe20008010841 */
[----:B------:R-:W-:Y:S01]  /*6050*/  MUFU.EX2 R60, R60 ;  /* 0x0000003c003c7308 */ /* 0x000fe20000000800 */
[--C-:B------:R-:W-:Y:S01]  /*6060*/  FFMA.FTZ R145, R184, UR6, -R67.reuse ;  /* 0x00000006b8917c23 */ /* 0x100fe20008010843 */
[--C-:B------:R-:W-:Y:S01]  /*6070*/  FFMA.FTZ R184, R34, UR6, -R67.reuse ;  /* 0x0000000622b87c23 */ /* 0x100fe20008010843 */
[--C-:B------:R-:W-:Y:S01]  /*6080*/  FFMA.FTZ R147, R32, UR6, -R67.reuse ;  /* 0x0000000620937c23 */ /* 0x100fe20008010843 */
[----:B------:R-:W-:Y:S01]  /*6090*/  FFMA.FTZ R186, R186, UR6, -R67 ;  /* 0x00000006baba7c23 */ /* 0x000fe20008010843 */
[----:B------:R-:W-:Y:S01]  /*60a0*/  LDSM.16.MT88.4 R32, [R224+0x12000] ;  /* 0x01200000e020783b */ /* 0x000fe20000004200 */
[--C-:B------:R-:W-:Y:S01]  /*60b0*/  FFMA.FTZ R149, R182, UR6, -R65.reuse ;  /* 0x00000006b6957c23 */ /* 0x100fe20008010841 */
[--C-:B------:R-:W-:Y:S01]  /*60c0*/  FFMA.FTZ R180, R180, UR6, -R65.reuse ;  /* 0x00000006b4b47c23 */ /* 0x100fe20008010841 */
[----:B------:R-:W2:Y:S01]  /*60d0*/  MUFU.EX2 R57, R57 ;  /* 0x0000003900397308 */ /* 0x000ea20000000800 */
[----:B----4-:R-:W-:Y:S01]  /*60e0*/  F2FP.F16.F32.PACK_AB R69, R64, R61 ;  /* 0x0000003d4045723e */ /* 0x010fe200000000ff */
        /* <DEDUP_REMOVED lines=12> */
[--C-:B------:R-:W-:Y:S01]  /*61b0*/  FFMA.FTZ R134, R134, UR6, -R65.reuse ;  /* 0x0000000686867c23 */ /* 0x100fe20008010841 */
[----:B------:R-:W-:Y:S01]  /*61c0*/  FFMA.FTZ R243, R132, UR6, -R65 ;  /* 0x0000000684f37c23 */ /* 0x000fe20008010841 */
[----:B------:R-:W4:Y:S01]  /*61d0*/  MUFU.EX2 R58, R58 ;  /* 0x0000003a003a7308 */ /* 0x000f220000000800 */
[----:B--2---:R-:W-:Y:S01]  /*61e0*/  F2FP.F16.F32.PACK_AB R71, R57, R60 ;  /* 0x0000003c3947723e */ /* 0x004fe200000000ff */
[----:B------:R-:W-:Y:S01]  /*61f0*/  FADD.FTZ R63, R66, R63 ;  /* 0x0000003f423f7221 */ /* 0x000fe20000010000 */
[----:B------:R-:W-:Y:S01]  /*6200*/  FADD.FTZ R61, R61, R64 ;  /* 0x000000403d3d7221 */ /* 0x000fe20000010000 */
[----:B------:R-:W-:-:S02]  /*6210*/  ISETP.GE.AND P1, PT, R194, 0x2, PT ;  /* 0x00000002c200780c */ /* 0x000fc40003f26270 */
[----:B------:R-:W-:Y:S01]  /*6220*/  FADD.FTZ R62, R62, R63 ;  /* 0x0000003f3e3e7221 */ /* 0x000fe20000010000 */
[----:B------:R-:W-:Y:S01]  /*6230*/  FADD.FTZ R60, R60, R61 ;  /* 0x0000003d3c3c7221 */ /* 0x000fe20000010000 */
[----:B------:R-:W-:Y:S01]  /*6240*/  HMMA.16816.F32 R120, R68, R116, RZ ;  /* 0x000000744478723c */ /* 0x000fe200000018ff */
[----:B------:R-:W-:Y:S01]  /*6250*/  MUFU.EX2 R54, R54 ;  /* 0x0000003600367308 */ /* 0x000fe20000000800 */
[----:B------:R-:W-:Y:S01]  /*6260*/  FADD.FTZ R62, R59, R62 ;  /* 0x0000003e3b3e7221 */ /* 0x000fe20000010000 */
[----:B------:R-:W-:-:S03]  /*6270*/  FADD.FTZ R57, R57, R60 ;  /* 0x0000003c39397221 */ /* 0x000fc60000010000 */
[C---:B------:R-:W-:Y:S03]  /*6280*/  HMMA.16816.F32 R116, R68.reuse, R118, RZ ;  /* 0x000000764474723c */ /* 0x040fe600000018ff */
[----:B------:R-:W2:Y:S01]  /*6290*/  MUFU.EX2 R51, R51 ;  /* 0x0000003300337308 */ /* 0x000ea20000000800 */
[----:B----4-:R-:W-:Y:S02]  /*62a0*/  F2FP.F16.F32.PACK_AB R12, R58, R55 ;  /* 0x000000373a0c723e */ /* 0x010fe400000000ff */
[C---:B------:R-:W-:Y:S05]  /*62b0*/  HMMA.16816.F32 R128, R68.reuse, R124, RZ ;  /* 0x0000007c4480723c */ /* 0x040fea00000018ff */
[----:B------:R-:W-:Y:S01]  /*62c0*/  MUFU.EX2 R56, R56 ;  /* 0x0000003800387308 */ /* 0x000fe20000000800 */
[C---:B------:R-:W-:Y:S06]  /*62d0*/  HMMA.16816.F32 R112, R68.reuse, R108, RZ ;  /* 0x0000006c4470723c */ /* 0x040fec00000018ff */
[----:B------:R-:W-:Y:S01]  /*62e0*/  HMMA.16816.F32 R124, R68, R126, RZ ;  /* 0x0000007e447c723c */ /* 0x000fe200000018ff */
[----:B------:R-:W4:Y:S01]  /*62f0*/  MUFU.EX2 R53, R53 ;  /* 0x0000003500357308 */ /* 0x000f220000000800 */
[----:B--2---:R-:W-:-:S04]  /*6300*/  F2FP.F16.F32.PACK_AB R14, R51, R54 ;  /* 0x00000036330e723e */ /* 0x004fc800000000ff */
[C---:B------:R-:W-:Y:S03]  /*6310*/  HMMA.16816.F32 R108, R68.reuse, R110, RZ ;  /* 0x0000006e446c723c */ /* 0x040fe600000018ff */
[----:B------:R-:W-:Y:S03]  /*6320*/  MUFU.EX2 R52, R52 ;  /* 0x0000003400347308 */ /* 0x000fe60000000800 */
[C---:B------:R-:W-:Y:S05]  /*6330*/  HMMA.16816.F32 R96, R68.reuse, R92, RZ ;  /* 0x0000005c4460723c */ /* 0x040fea00000018ff */
[----:B------:R-:W2:Y:S01]  /*6340*/  MUFU.EX2 R49, R49 ;  /* 0x0000003100317308 */ /* 0x000ea20000000800 */
[----:B----4-:R-:W-:Y:S01]  /*6350*/  F2FP.F16.F32.PACK_AB R13, R53, R56 ;  /* 0x00000038350d723e */ /* 0x010fe200000000ff */
[----:B------:R-:W-:Y:S01]  /*6360*/  HMMA.16816.F32 R88, R68, R84, RZ ;  /* 0x000000544458723c */ /* 0x000fe200000018ff */
[----:B------:R-:W-:-:S04]  /*6370*/  FADD.FTZ R56, R56, R57 ;  /* 0x0000003938387221 */ /* 0x000fc80000010000 */
[----:B------:R-:W-:Y:S01]  /*6380*/  FADD.FTZ R53, R53, R56 ;  /* 0x0000003835357221 */ /* 0x000fe20000010000 */
[C---:B------:R-:W-:Y:S01]  /*6390*/  HMMA.16816.F32 R92, R68.reuse, R94, RZ ;  /* 0x0000005e445c723c */ /* 0x040fe200000018ff */
[----:B------:R-:W-:Y:S05]  /*63a0*/  MUFU.EX2 R50, R50 ;  /* 0x0000003200327308 */ /* 0x000fea0000000800 */
[----:B------:R-:W-:Y:S01]  /*63b0*/  HMMA.16816.F32 R84, R68, R86, RZ ;  /* 0x000000564454723c */ /* 0x000fe200000018ff */
[----:B--2---:R-:W-:Y:S02]  /*63c0*/  F2FP.F16.F32.PACK_AB R15, R49, R52 ;  /* 0x00000034310f723e */ /* 0x004fe400000000ff */
[----:B------:R-:W2:Y:S01]  /*63d0*/  MUFU.EX2 R47, R47 ;  /* 0x0000002f002f7308 */ /* 0x000ea20000000800 */
[----:B------:R-:W-:-:S02]  /*63e0*/  FADD.FTZ R52, R52, R53 ;  /* 0x0000003534347221 */ /* 0x000fc40000010000 */
[----:B------:R-:W-:Y:S02]  /*63f0*/  HMMA.16816.F32 R104, R68, R100, RZ ;  /* 0x000000644468723c */ /* 0x000fe400000018ff */
        /* <DEDUP_REMOVED lines=46> */
[----:B--2---:R-:W-:Y:S01]  /*66e0*/  F2FP.F16.F32.PACK_AB R24, R47, R50 ;  /* 0x000000322f18723e */ /* 0x004fe200000000ff */
[----:B------:R-:W2:Y:S01]  /*66f0*/  MUFU.EX2 R166, R166 ;  /* 0x000000a600a67308 */ /* 0x000ea20000000800 */
        /* <DEDUP_REMOVED lines=16> */
[----:B------:R-:W4:Y:S04]  /*6800*/  MUFU.EX2 R172, R172 ;  /* 0x000000ac00ac7308 */ /* 0x000f280000000800 */
[C---:B------:R-:W-:Y:S04]  /*6810*/  HMMA.16816.F32 R128, R24.reuse, R20, R128 ;  /* 0x000000141880723c */ /* 0x040fe80000001880 */
[----:B------:R-:W-:Y:S02]  /*6820*/  MUFU.EX2 R143, R143 ;  /* 0x0000008f008f7308 */ /* 0x000fe40000000800 */
[C---:B------:R-:W-:Y:S01]  /*6830*/  HMMA.16816.F32 R124, R24.reuse, R22, R124 ;  /* 0x00000016187c723c */ /* 0x040fe2000000187c */
[----:B------:R-:W2:Y:S05]  /*6840*/  LDSM.16.MT88.4 R20, [R224+0xd800] ;  /* 0x00d80000e014783b */ /* 0x000eaa0000004200 */
        /* <DEDUP_REMOVED lines=59> */
[C---:B----4-:R-:W-:Y:S01]  /*6c00*/  HMMA.16816.F32 R80, R8.reuse, R12, R80 ;  /* 0x0000000c0850723c */ /* 0x050fe20000001850 */
[----:B------:R-:W-:Y:S01]  /*6c10*/  F2FP.F16.F32.PACK_AB R22, R170, R139 ;  /* 0x0000008baa16723e */ /* 0x000fe200000000ff */
[----:B------:R-:W2:Y:S01]  /*6c20*/  MUFU.EX2 R159, R159 ;  /* 0x0000009f009f7308 */ /* 0x000ea20000000800 */
        /* <DEDUP_REMOVED lines=16> */
[C---:B-1----:R-:W-:Y:S06]  /*6d30*/  HMMA.16816.F32 R120, R20.reuse, R16, R120 ;  /* 0x000000101478723c */ /* 0x042fec0000001878 */
[C---:B------:R-:W-:Y:S01]  /*6d40*/  HMMA.16816.F32 R116, R20.reuse, R18, R116 ;  /* 0x000000121474723c */ /* 0x040fe20000001874 */
[----:B------:R-:W-:Y:S05]  /*6d50*/  LDSM.16.MT88.4 R16, [R224+0xe800] ;  /* 0x00e80000e010783b */ /* 0x000fea0000004200 */
[C---:B----4-:R-:W-:Y:S06]  /*6d60*/  HMMA.16816.F32 R112, R20.reuse, R12, R112 ;  /* 0x0000000c1470723c */ /* 0x050fec0000001870 */
        /* <DEDUP_REMOVED lines=65> */
[--C-:B------:R-:W-:Y:S01]  /*7180*/  FFMA.FTZ R34, R142, UR6, -R67.reuse ;  /* 0x000000068e227c23 */ /* 0x100fe20008010843 */
[----:B------:R-:W-:Y:S01]  /*7190*/  FFMA.FTZ R35, R140, UR6, -R67 ;  /* 0x000000068c237c23 */ /* 0x000fe20008010843 */
[----:B------:R-:W-:Y:S01]  /*71a0*/  FFMA.FTZ R67, R138, UR6, -R65 ;  /* 0x000000068a437c23 */ /* 0x000fe20008010841 */
[----:B------:R-:W-:Y:S02]  /*71b0*/  MUFU.EX2 R32, R32 ;  /* 0x0000002000207308 */ /* 0x000fe40000000800 */
[C---:B------:R-:W-:Y:S01]  /*71c0*/  HMMA.16816.F32 R84, R24.reuse, R10, R84 ;  /* 0x0000000a1854723c */ /* 0x040fe20000001854 */
[----:B------:R-:W1:Y:S05]  /*71d0*/  LDSM.16.MT88.4 R8, [R222+0xf800] ;  /* 0x00f80000de08783b */ /* 0x000e6a0000004200 */
[----:B------:R-:W4:Y:S01]  /*71e0*/  MUFU.EX2 R33, R33 ;  /* 0x0000002100217308 */ /* 0x000f220000000800 */
[C---:B--2---:R-:W-:Y:S06]  /*71f0*/  HMMA.16816.F32 R96, R24.reuse, R12, R96 ;  /* 0x0000000c1860723c */ /* 0x044fec0000001860 */
[C---:B------:R-:W-:Y:S01]  /*7200*/  HMMA.16816.F32 R92, R24.reuse, R14, R92 ;  /* 0x0000000e185c723c */ /* 0x040fe2000000185c */
[----:B------:R-:W-:Y:S01]  /*7210*/  MUFU.EX2 R34, R34 ;  /* 0x0000002200227308 */ /* 0x000fe20000000800 */
[----:B------:R-:W2:Y:S04]  /*7220*/  LDSM.16.MT88.4 R12, [R224+0xf800] ;  /* 0x00f80000e00c783b */ /* 0x000ea80000004200 */
[C---:B---3--:R-:W-:Y:S03]  /*7230*/  HMMA.16816.F32 R80, R24.reuse, R4, R80 ;  /* 0x000000041850723c */ /* 0x048fe60000001850 */
[----:B------:R-:W3:Y:S03]  /*7240*/  MUFU.EX2 R35, R35 ;  /* 0x0000002300237308 */ /* 0x000ee60000000800 */
[----:B------:R-:W-:Y:S01]  /*7250*/  HMMA.16816.F32 R76, R24, R6, R76 ;  /* 0x00000006184c723c */ /* 0x000fe2000000184c */
[----:B----4-:R-:W-:-:S04]  /*7260*/  F2FP.F16.F32.PACK_AB R4, R33, R32 ;  /* 0x000000202104723e */ /* 0x010fc800000000ff */
[----:B------:R-:W4:Y:S01]  /*7270*/  MUFU.EX2 R67, R67 ;  /* 0x0000004300437308 */ /* 0x000f220000000800 */
[----:B------:R-:W-:Y:S01]  /*7280*/  HMMA.16816.F32 R128, R24, R20, R128 ;  /* 0x000000141880723c */ /* 0x000fe20000001880 */
[----:B------:R-:W-:-:S05]  /*7290*/  F2FP.F16.F32.PACK_AB R7, R243, R134 ;  /* 0x00000086f307723e */ /* 0x000fca00000000ff */
[----:B------:R-:W-:Y:S01]  /*72a0*/  HMMA.16816.F32 R124, R24, R22, R124 ;  /* 0x00000016187c723c */ /* 0x000fe2000000187c */
[----:B------:R-:W-:Y:S01]  /*72b0*/  LDSM.16.MT88.4 R20, [R221+0xf800] ;  /* 0x00f80000dd14783b */ /* 0x000fe20000004200 */
[----:B---3--:R-:W-:-:S04]  /*72c0*/  F2FP.F16.F32.PACK_AB R6, R35, R34 ;  /* 0x000000222306723e */ /* 0x008fc800000000ff */
[----:B------:R-:W-:Y:S01]  /*72d0*/  HMMA.16816.F32 R104, R24, R16, R104 ;  /* 0x000000101868723c */ /* 0x000fe20000001868 */
[----:B----4-:R-:W-:Y:S01]  /*72e0*/  F2FP.F16.F32.PACK_AB R5, R136, R67 ;  /* 0x000000438805723e */ /* 0x010fe200000000ff */
[----:B------:R-:W-:-:S04]  /*72f0*/  FADD.FTZ R67, R67, R154 ;  /* 0x0000009a43437221 */ /* 0x000fc80000010000 */
[----:B------:R-:W-:Y:S01]  /*7300*/  HMMA.16816.F32 R100, R24, R18, R100 ;  /* 0x000000121864723c */ /* 0x000fe20000001864 */
[----:B------:R-:W3:Y:S01]  /*7310*/  LDSM.16.MT88.4 R16, [R220+0xf800] ;  /* 0x00f80000dc10783b */ /* 0x000ee20000004200 */
[----:B------:R-:W-:-:S04]  /*7320*/  FADD.FTZ R67, R136, R67 ;  /* 0x0000004388437221 */ /* 0x000fc80000010000 */
[----:B-1----:R-:W-:Y:S01]  /*7330*/  HMMA.16816.F32 R120, R4, R8, R120 ;  /* 0x000000080478723c */ /* 0x002fe20000001878 */
[----:B------:R-:W-:-:S04]  /*7340*/  FADD.FTZ R134, R134, R67 ;  /* 0x0000004386867221 */ /* 0x000fc80000010000 */
[----:B------:R-:W-:Y:S01]  /*7350*/  FADD.FTZ R243, R243, R134 ;  /* 0x00000086f3f37221 */ /* 0x000fe20000010000 */
[----:B--2---:R-:W-:Y:S01]  /*7360*/  HMMA.16816.F32 R128, R4, R12, R128 ;  /* 0x0000000c0480723c */ /* 0x004fe20000001880 */
        /* <DEDUP_REMOVED lines=11> */
[----:B------:R-:W-:Y:S01]  /*7420*/  HMMA.16816.F32 R68, R24, R30, R68 ;  /* 0x0000001e1844723c */ /* 0x000fe20000001844 */
[----:B------:R-:W-:-:S04]  /*7430*/  FADD.FTZ R46, R46, R47 ;  /* 0x0000002f2e2e7221 */ /* 0x000fc80000010000 */
[----:B------:R-:W-:Y:S01]  /*7440*/  FADD.FTZ R43, R43, R46 ;  /* 0x0000002e2b2b7221 */ /* 0x000fe20000010000 */
[----:B---3--:R-:W-:Y:S03]  /*7450*/  HMMA.16816.F32 R104, R4, R16, R104 ;  /* 0x000000100468723c */ /* 0x008fe60000001868 */
[----:B------:R-:W-:-:S03]  /*7460*/  FADD.FTZ R42, R42, R43 ;  /* 0x0000002b2a2a7221 */ /* 0x000fc60000010000 */
[C---:B------:R-:W-:Y:S01]  /*7470*/  HMMA.16816.F32 R100, R4.reuse, R18, R100 ;  /* 0x000000120464723c */ /* 0x040fe20000001864 */
        /* <DEDUP_REMOVED lines=96> */
.L_x_2434:
[----:B------:R-:W-:-:S04]  /*7a80*/  LEA R4, -R192, RZ, 0x7 ;  /* 0x000000ffc0047211 */ /* 0x000fc800078e39ff */
[----:B------:R-:W-:-:S07]  /*7a90*/  SHF.R.S32.HI R3, RZ, 0x1f, R4 ;  /* 0x0000001fff037819 */ /* 0x000fce0000011404 */
.L_x_2435:
        /* <DEDUP_REMOVED lines=16> */
[----:B------:R-:W-:Y:S01]  /*7ba0*/  IMAD.X R9, R7, 0x1, R4, P1 ;  /* 0x0000000107097824 */ /* 0x000fe200008e0604 */
[----:B------:R-:W-:-:S03]  /*7bb0*/  IADD3 R16, P1, R18, R5, RZ ;  /* 0x0000000512107210 */ /* 0x000fc60007f3e0ff */
        /* <DEDUP_REMOVED lines=8> */
[----:B------:R1:W-:Y:S02]  /*7c40*/  LDGSTS.E.BYPASS.LTC128B.128 [R237+0x10800], desc[UR12][R6.64+0x80] ;  /* 0x1080008006ed7fae */ /* 0x0003e4000b901d4c */
[--C-:B------:R-:W-:Y:S01]  /*7c50*/  IMAD.X R23, R21, 0x1, R4.reuse, P1 ;  /* 0x0000000115177824 */ /* 0x100fe200008e0604 */
[----:B------:R-:W-:Y:S01]  /*7c60*/  ISETP.GE.AND P1, PT, R194, 0x3, PT ;  /* 0x00000003c200780c */ /* 0x000fe20003f26270 */
[----:B------:R-:W-:Y:S02]  /*7c70*/  LDGSTS.E.BYPASS.LTC128B.128 [R237+0xd000], desc[UR12][R8.64] ;  /* 0x0d00000008ed7fae */ /* 0x000fe4000b901d4c */
[----:B------:R-:W-:-:S02]  /*7c80*/  IMAD.X R25, R23, 0x1, R4, P2 ;  /* 0x0000000117197824 */ /* 0x000fc400010e0604 */
[----:B------:R-:W-:Y:S04]  /*7c90*/  LDGSTS.E.BYPASS.LTC128B.128 [R237+0x11000], desc[UR12][R8.64+0x80] ;  /* 0x1100008008ed7fae */ /* 0x000fe8000b901d4c */
[----:B------:R-:W-:Y:S04]  /*7ca0*/  LDGSTS.E.BYPASS.LTC128B.128 [R237+0xd800], desc[UR12][R18.64] ;  /* 0x0d80000012ed7fae */ /* 0x000fe8000b901d4c */
[----:B------:R-:W-:Y:S04]  /*7cb0*/  LDGSTS.E.BYPASS.LTC128B.128 [R237+0x11800], desc[UR12][R18.64+0x80] ;  /* 0x1180008012ed7fae */ /* 0x000fe8000b901d4c */
[----:B------:R-:W-:Y:S04]  /*7cc0*/  LDGSTS.E.BYPASS.LTC128B.128 [R237+0xe000], desc[UR12][R16.64] ;  /* 0x0e00000010ed7fae */ /* 0x000fe8000b901d4c */
        /* <DEDUP_REMOVED lines=8> */
[----:B------:R-:W4:Y:S04]  /*7d50*/  LDSM.16.M88.4 R12, [R229+0x4000] ;  /* 0x00400000e50c783b */ /* 0x000f280000000200 */
[----:B------:R-:W5:Y:S04]  /*7d60*/  LDSM.16.M88.4 R40, [R229+0x4800] ;  /* 0x00480000e528783b */ /* 0x000f680000000200 */
[----:B------:R-:W3:Y:S04]  /*7d70*/  LDSM.16.M88.4 R156, [R229+0x5000] ;  /* 0x00500000e59c783b */ /* 0x000ee80000000200 */
[----:B------:R-:W3:Y:S04]  /*7d80*/  LDSM.16.M88.4 R148, [R229+0x5800] ;  /* 0x00580000e594783b */ /* 0x000ee80000000200 */
[----:B------:R-:W3:Y:S04]  /*7d90*/  LDSM.16.M88.4 R140, [R229+0x6000] ;  /* 0x00600000e58c783b */ /* 0x000ee80000000200 */
[----:B------:R-:W3:Y:S04]  /*7da0*/  LDSM.16.M88.4 R132, [R229+0x6800] ;  /* 0x00680000e584783b */ /* 0x000ee80000000200 */
[----:B------:R-:W3:Y:S04]  /*7db0*/  LDSM.16.M88.4 R60, [R229+0x7000] ;  /* 0x00700000e53c783b */ /* 0x000ee80000000200 */
[----:B-1----:R-:W1:Y:S04]  /*7dc0*/  LDSM.16.M88.4 R4, [R229+0x7800] ;  /* 0x00780000e504783b */ /* 0x002e680000000200 */
[----:B------:R-:W-:Y:S04]  /*7dd0*/  LDSM.16.M88.4 R44, [R228] ;  /* 0x00000000e42c783b */ /* 0x000fe80000000200 */
[----:B--2---:R-:W2:Y:S04]  /*7de0*/  LDSM.16.M88.4 R20, [R227] ;  /* 0x00000000e314783b */ /* 0x004ea80000000200 */
[----:B------:R-:W2:Y:S01]  /*7df0*/  LDSM.16.M88.4 R176, [R218] ;  /* 0x00000000dab0783b */ /* 0x000ea20000000200 */
[C---:B----4-:R-:W-:Y:S03]  /*7e00*/  HMMA.16816.F32 R16, R52.reuse, R12, RZ ;  /* 0x0000000c3410723c */ /* 0x050fe600000018ff */
[----:B------:R-:W4:Y:S03]  /*7e10*/  LDSM.16.M88.4 R164, [R216] ;  /* 0x00000000d8a4783b */ /* 0x000f260000000200 */
[C---:B------:R-:W-:Y:S01]  /*7e20*/  HMMA.16816.F32 R12, R52.reuse, R14, RZ ;  /* 0x0000000e340c723c */ /* 0x040fe200000018ff */
[----:B------:R-:W4:Y:S04]  /*7e30*/  LDSM.16.M88.4 R8, [R219] ;  /* 0x00000000db08783b */ /* 0x000f280000000200 */
[----:B------:R-:W4:Y:S01]  /*7e40*/  LDSM.16.M88.4 R36, [R215] ;  /* 0x00000000d724783b */ /* 0x000f220000000200 */
[C---:B-----5:R-:W-:Y:S03]  /*7e50*/  HMMA.16816.F32 R28, R52.reuse, R40, RZ ;  /* 0x00000028341c723c */ /* 0x060fe600000018ff */
[----:B------:R-:W-:Y:S03]  /*7e60*/  LDSM.16.M88.4 R32, [R223+0x4000] ;  /* 0x00400000df20783b */ /* 0x000fe60000000200 */
[C---:B---3--:R-:W-:Y:S01]  /*7e70*/  HMMA.16816.F32 R160, R52.reuse, R156, RZ ;  /* 0x0000009c34a0723c */ /* 0x048fe200000018ff */
[----:B------:R-:W-:Y:S04]  /*7e80*/  LDSM.16.M88.4 R48, [R213] ;  /* 0x00000000d530783b */ /* 0x000fe80000000200 */
[----:B------:R-:W-:Y:S01]  /*7e90*/  LDSM.16.M88.4 R172, [R217] ;  /* 0x00000000d9ac783b */ /* 0x000fe20000000200 */
        /* <DEDUP_REMOVED lines=17> */
[----:B------:R-:W1:Y:S05]  /*7fb0*/  LDSM.16.M88.4 R4, [R226] ;  /* 0x00000000e204783b */ /* 0x000e6a0000000200 */
[C---:B--2---:R-:W-:Y:S06]  /*7fc0*/  HMMA.16816.F32 R16, R44.reuse, R20, R16 ;  /* 0x000000142c10723c */ /* 0x044fec0000001810 */
[C---:B------:R-:W-:Y:S01]  /*7fd0*/  HMMA.16816.F32 R12, R44.reuse, R22, R12 ;  /* 0x000000162c0c723c */ /* 0x040fe2000000180c */
[----:B------:R-:W2:Y:S05]  /*7fe0*/  LDSM.16.M88.4 R20, [R223+0x5000] ;  /* 0x00500000df14783b */ /* 0x000eaa0000000200 */
[C---:B------:R-:W-:Y:S06]  /*7ff0*/  HMMA.16816.F32 R160, R44.reuse, R176, R160 ;  /* 0x000000b02ca0723c */ /* 0x040fec00000018a0 */
[C---:B------:R-:W-:Y:S01]  /*8000*/  HMMA.16816.F32 R156, R44.reuse, R178, R156 ;  /* 0x000000b22c9c723c */ /* 0x040fe2000000189c */
[----:B------:R-:W-:Y:S05]  /*8010*/  LDSM.16.M88.4 R176, [R225] ;  /* 0x00000000e1b0783b */ /* 0x000fea0000000200 */
[C---:B----4-:R-:W-:Y:S06]  /*8020*/  HMMA.16816.F32 R144, R44.reuse, R164, R144 ;  /* 0x000000a42c90723c */ /* 0x050fec0000001890 */
[C---:B------:R-:W-:Y:S01]  /*8030*/  HMMA.16816.F32 R140, R44.reuse, R166, R140 ;  /* 0x000000a62c8c723c */ /* 0x040fe2000000188c */
[----:B------:R-:W3:Y:S05]  /*8040*/  LDSM.16.M88.4 R164, [R212] ;  /* 0x00000000d4a4783b */ /* 0x000eea0000000200 */
[C---:B------:R-:W-:Y:S06]  /*8050*/  HMMA.16816.F32 R28, R44.reuse, R8, R28 ;  /* 0x000000082c1c723c */ /* 0x040fec000000181c */
[C---:B------:R-:W-:Y:S01]  /*8060*/  HMMA.16816.F32 R40, R44.reuse, R10, R40 ;  /* 0x0000000a2c28723c */ /* 0x040fe20000001828 */
[----:B------:R-:W-:Y:S05]  /*8070*/  LDSM.16.M88.4 R8, [R223+0x5800] ;  /* 0x00580000df08783b */ /* 0x000fea0000000200 */
[C---:B------:R-:W-:Y:S06]  /*8080*/  HMMA.16816.F32 R136, R44.reuse, R36, R136 ;  /* 0x000000242c88723c */ /* 0x040fec0000001888 */
[----:B------:R-:W-:Y:S01]  /*8090*/  HMMA.16816.F32 R132, R44, R38, R132 ;  /* 0x000000262c84723c */ /* 0x000fe20000001884 */
[----:B------:R-:W4:Y:S05]  /*80a0*/  LDSM.16.M88.4 R36, [R223+0x6000] ;  /* 0x00600000df24783b */ /* 0x000f2a0000000200 */
[----:B-1----:R-:W-:Y:S06]  /*80b0*/  HMMA.16816.F32 R12, R4, R34, R12 ;  /* 0x00000022040c723c */ /* 0x002fec000000180c */
[C---:B------:R-:W-:Y:S06]  /*80c0*/  HMMA.16816.F32 R56, R44.reuse, R48, R56 ;  /* 0x000000302c38723c */ /* 0x040fec0000001838 */
[----:B------:R-:W-:Y:S01]  /*80d0*/  HMMA.16816.F32 R52, R44, R50, R52 ;  /* 0x000000322c34723c */ /* 0x000fe20000001834 */
[----:B------:R-:W-:Y:S05]  /*80e0*/  LDSM.16.M88.4 R48, [R230+0x2000] ;  /* 0x00200000e630783b */ /* 0x000fea0000000200 */
[----:B------:R-:W-:Y:S01]  /*80f0*/  HMMA.16816.F32 R16, R4, R32, R16 ;  /* 0x000000200410723c */ /* 0x000fe20000001810 */
[----:B------:R-:W1:Y:S05]  /*8100*/  LDSM.16.M88.4 R32, [R229+0x8000] ;  /* 0x00800000e520783b */ /* 0x000e6a0000000200 */
[C---:B------:R-:W-:Y:S06]  /*8110*/  HMMA.16816.F32 R152, R44.reuse, R172, R152 ;  /* 0x000000ac2c98723c */ /* 0x040fec0000001898 */
[----:B------:R-:W-:Y:S01]  /*8120*/  HMMA.16816.F32 R148, R44, R174, R148 ;  /* 0x000000ae2c94723c */ /* 0x000fe20000001894 */
[----:B------:R-:W-:Y:S05]  /*8130*/  LDSM.16.M88.4 R172, [R212+0x1000] ;  /* 0x00100000d4ac783b */ /* 0x000fea0000000200 */
[C---:B------:R-:W-:Y:S06]  /*8140*/  HMMA.16816.F32 R28, R4.reuse, R24, R28 ;  /* 0x00000018041c723c */ /* 0x040fec000000181c */
[C---:B------:R-:W-:Y:S01]  /*8150*/  HMMA.16816.F32 R40, R4.reuse, R26, R40 ;  /* 0x0000001a0428723c */ /* 0x040fe20000001828 */
[----:B------:R-:W5:Y:S05]  /*8160*/  LDSM.16.M88.4 R24, [R223+0x6800] ;  /* 0x00680000df18783b */ /* 0x000f6a0000000200 */
[C---:B--2---:R-:W-:Y:S06]  /*8170*/  HMMA.16816.F32 R160, R4.reuse, R20, R160 ;  /* 0x0000001404a0723c */ /* 0x044fec00000018a0 */
[----:B------:R-:W-:Y:S01]  /*8180*/  HMMA.16816.F32 R156, R4, R22, R156 ;  /* 0x00000016049c723c */ /* 0x000fe2000000189c */
[----:B------:R-:W2:Y:S05]  /*8190*/  LDSM.16.M88.4 R20, [R223+0x7000] ;  /* 0x00700000df14783b */ /* 0x000eaa0000000200 */
[----:B---3--:R-:W-:Y:S06]  /*81a0*/  HMMA.16816.F32 R12, R176, R166, R12 ;  /* 0x000000a6b00c723c */ /* 0x008fec000000180c */
[C---:B------:R-:W-:Y:S06]  /*81b0*/  HMMA.16816.F32 R64, R44.reuse, R168, R64 ;  /* 0x000000a82c40723c */ /* 0x040fec0000001840 */
[----:B------:R-:W-:Y:S01]  /*81c0*/  HMMA.16816.F32 R60, R44, R170, R60 ;  /* 0x000000aa2c3c723c */ /* 0x000fe2000000183c */
[----:B------:R-:W-:Y:S04]  /*81d0*/  LDSM.16.M88.4 R44, [R211] ;  /* 0x00000000d32c783b */ /* 0x000fe80000000200 */
[----:B------:R-:W-:Y:S01]  /*81e0*/  LDSM.16.M88.4 R168, [R212+0x1800] ;  /* 0x00180000d4a8783b */ /* 0x000fe20000000200 */
[C---:B----4-:R-:W-:Y:S06]  /*81f0*/  HMMA.16816.F32 R144, R4.reuse, R36, R144 ;  /* 0x000000240490723c */ /* 0x050fec0000001890 */
[----:B------:R-:W-:Y:S01]  /*8200*/  HMMA.16816.F32 R140, R4, R38, R140 ;  /* 0x00000026048c723c */ /* 0x000fe2000000188c */
[----:B------:R-:W3:Y:S05]  /*8210*/  LDSM.16.M88.4 R36, [R228+0x2000] ;  /* 0x00200000e424783b */ /* 0x000eea0000000200 */
[----:B------:R-:W-:Y:S01]  /*8220*/  HMMA.16816.F32 R16, R176, R164, R16 ;  /* 0x000000a4b010723c */ /* 0x000fe20000001810 */
[----:B------:R-:W-:Y:S05]  /*8230*/  LDSM.16.M88.4 R164, [R212+0x2000] ;  /* 0x00200000d4a4783b */ /* 0x000fea0000000200 */
[C---:B------:R-:W-:Y:S06]  /*8240*/  HMMA.16816.F32 R152, R4.reuse, R8, R152 ;  /* 0x000000080498723c */ /* 0x040fec0000001898 */
[----:B------:R-:W-:Y:S01]  /*8250*/  HMMA.16816.F32 R148, R4, R10, R148 ;  /* 0x0000000a0494723c */ /* 0x000fe20000001894 */
[----:B------:R-:W4:Y:S05]  /*8260*/  LDSM.16.M88.4 R8, [R223+0x7800] ;  /* 0x00780000df08783b */ /* 0x000f2a0000000200 */
[----:B-1----:R-:W-:Y:S06]  /*8270*/  HMMA.16816.F32 R12, R48, R34, R12 ;  /* 0x00000022300c723c */ /* 0x002fec000000180c */
[----:B------:R-:W-:Y:S06]  /*8280*/  HMMA.16816.F32 R28, R176, R184, R28 ;  /* 0x000000b8b01c723c */ /* 0x000fec000000181c */
[C---:B-----5:R-:W-:Y:S06]  /*8290*/  HMMA.16816.F32 R136, R4.reuse, R24, R136 ;  /* 0x000000180488723c */ /* 0x060fec0000001888 */
[C---:B------:R-:W-:Y:S01]  /*82a0*/  HMMA.16816.F32 R132, R4.reuse, R26, R132 ;  /* 0x0000001a0484723c */ /* 0x040fe20000001884 */
[----:B------:R-:W-:Y:S05]  /*82b0*/  LDSM.16.M88.4 R24, [R226+0x2000] ;  /* 0x00200000e218783b */ /* 0x000fea0000000200 */
[C---:B--2---:R-:W-:Y:S06]  /*82c0*/  HMMA.16816.F32 R64, R4.reuse, R20, R64 ;  /* 0x000000140440723c */ /* 0x044fec0000001840 */
[----:B------:R-:W-:Y:S01]  /*82d0*/  HMMA.16816.F32 R60, R4, R22, R60 ;  /* 0x00000016043c723c */ /* 0x000fe2000000183c */
[----:B------:R-:W1:Y:S05]  /*82e0*/  LDSM.16.M88.4 R20, [R223+0x8000] ;  /* 0x00800000df14783b */ /* 0x000e6a0000000200 */
[----:B------:R-:W-:Y:S01]  /*82f0*/  HMMA.16816.F32 R16, R48, R32, R16 ;  /* 0x000000203010723c */ /* 0x000fe20000001810 */
[----:B------:R-:W2:Y:S05]  /*8300*/  LDSM.16.M88.4 R32, [R210] ;  /* 0x00000000d220783b */ /* 0x000eaa0000000200 */
[----:B---3--:R-:W-:Y:S06]  /*8310*/  HMMA.16816.F32 R12, R36, R46, R12 ;  /* 0x0000002e240c723c */ /* 0x008fec000000180c */
[----:B------:R-:W-:Y:S06]  /*8320*/  HMMA.16816.F32 R40, R176, R186, R40 ;  /* 0x000000bab028723c */ /* 0x000fec0000001828 */
[----:B------:R-:W-:Y:S06]  /*8330*/  HMMA.16816.F32 R28, R48, R180, R28 ;  /* 0x000000b4301c723c */ /* 0x000fec000000181c */
[C---:B----4-:R-:W-:Y:S06]  /*8340*/  HMMA.16816.F32 R56, R4.reuse, R8, R56 ;  /* 0x000000080438723c */ /* 0x050fec0000001838 */
[----:B------:R-:W-:Y:S01]  /*8350*/  HMMA.16816.F32 R52, R4, R10, R52 ;  /* 0x0000000a0434723c */ /* 0x000fe20000001834 */
[----:B------:R-:W-:Y:S04]  /*8360*/  LDSM.16.M88.4 R8, [R225+0x2000] ;  /* 0x00200000e108783b */ /* 0x000fe80000000200 */
[----:B------:R-:W3:Y:S01]  /*8370*/  LDSM.16.M88.4 R4, [R212+0x4000] ;  /* 0x00400000d404783b */ /* 0x000ee20000000200 */
[----:B------:R-:W-:Y:S03]  /*8380*/  HMMA.16816.F32 R184, R176, R172, R160 ;  /* 0x000000acb0b8723c */ /* 0x000fe600000018a0 */
[----:B------:R-:W4:Y:S03]  /*8390*/  LDSM.16.M88.4 R160, [R223+0x8800] ;  /* 0x00880000dfa0783b */ /* 0x000f260000000200 */
[----:B------:R-:W-:Y:S01]  /*83a0*/  HMMA.16816.F32 R16, R36, R44, R16 ;  /* 0x0000002c2410723c */ /* 0x000fe20000001810 */
[----:B------:R-:W5:Y:S05]  /*83b0*/  LDSM.16.M88.4 R44, [R229+0x9000] ;  /* 0x00900000e52c783b */ /* 0x000f6a0000000200 */
[----:B-1----:R-:W-:Y:S06]  /*83c0*/  HMMA.16816.F32 R12, R24, R22, R12 ;  /* 0x00000016180c723c */ /* 0x002fec000000180c */
[----:B------:R-:W-:Y:S06]  /*83d0*/  HMMA.16816.F32 R40, R48, R182, R40 ;  /* 0x000000b63028723c */ /* 0x000fec0000001828 */
[----:B--2---:R-:W-:Y:S06]  /*83e0*/  HMMA.16816.F32 R28, R36, R32, R28 ;  /* 0x00000020241c723c */ /* 0x004fec000000181c */
[C---:B------:R-:W-:Y:S06]  /*83f0*/  HMMA.16816.F32 R156, R176.reuse, R174, R156 ;  /* 0x000000aeb09c723c */ /* 0x040fec000000189c */
[C---:B------:R-:W-:Y:S06]  /*8400*/  HMMA.16816.F32 R144, R176.reuse, R164, R144 ;  /* 0x000000a4b090723c */ /* 0x040fec0000001890 */
[----:B------:R-:W-:Y:S01]  /*8410*/  HMMA.16816.F32 R164, R176, R166, R140 ;  /* 0x000000a6b0a4723c */ /* 0x000fe2000000188c */
[----:B------:R-:W1:Y:S05]  /*8420*/  LDSM.16.M88.4 R140, [R212+0x4800] ;  /* 0x00480000d48c783b */ /* 0x000e6a0000000200 */
[----:B------:R-:W-:Y:S01]  /*8430*/  HMMA.16816.F32 R16, R24, R20, R16 ;  /* 0x000000141810723c */ /* 0x000fe20000001810 */
[----:B------:R-:W2:Y:S05]  /*8440*/  LDSM.16.M88.4 R20, [R209] ;  /* 0x00000000d114783b */ /* 0x000eaa0000000200 */
[----:B---3--:R-:W-:Y:S06]  /*8450*/  HMMA.16816.F32 R12, R8, R6, R12 ;  /* 0x00000006080c723c */ /* 0x008fec000000180c */
[----:B------:R-:W-:Y:S01]  /*8460*/  HMMA.16816.F32 R40, R36, R34, R40 ;  /* 0x000000222428723c */ /* 0x000fe20000001828 */
[----:B------:R-:W-:Y:S05]  /*8470*/  LDSM.16.M88.4 R32, [R212+0x5000] ;  /* 0x00500000d420783b */ /* 0x000fea0000000200 */
[----:B----4-:R-:W-:Y:S06]  /*8480*/  HMMA.16816.F32 R28, R24, R160, R28 ;  /* 0x000000a0181c723c */ /* 0x010fec000000181c */
[C---:B-----5:R-:W-:Y:S06]  /*8490*/  HMMA.16816.F32 R184, R48.reuse, R44, R184 ;  /* 0x0000002c30b8723c */ /* 0x060fec00000018b8 */
[----:B------:R-:W-:Y:S01]  /*84a0*/  HMMA.16816.F32 R156, R48, R46, R156 ;  /* 0x0000002e309c723c */ /* 0x000fe2000000189c */
[----:B------:R-:W-:Y:S01]  /*84b0*/  FMUL.FTZ R12, R12, UR10 ;  /* 0x0000000a0c0c7c20 */ /* 0x000fe20008410000 */
[----:B------:R-:W-:Y:S04]  /*84c0*/  LDSM.16.M88.4 R44, [R223+0x9800] ;  /* 0x00980000df2c783b */ /* 0x000fe80000000200 */
[----:B------:R-:W-:Y:S01]  /*84d0*/  HMMA.16816.F32 R16, R8, R4, R16 ;  /* 0x000000040810723c */ /* 0x000fe20000001810 */
[----:B------:R-:W-:Y:S05]  /*84e0*/  LDSM.16.M88.4 R4, [R223+0x9000] ;  /* 0x00900000df04783b */ /* 0x000fea0000000200 */
[C---:B------:R-:W-:Y:S06]  /*84f0*/  HMMA.16816.F32 R152, R176.reuse, R168, R152 ;  /* 0x000000a8b098723c */ /* 0x040fec0000001898 */
[----:B------:R-:W-:Y:S01]  /*8500*/  HMMA.16816.F32 R148, R176, R170, R148 ;  /* 0x000000aab094723c */ /* 0x000fe20000001894 */
[----:B------:R-:W3:Y:S05]  /*8510*/  LDSM.16.M88.4 R168, [R229+0x9800] ;  /* 0x00980000e5a8783b */ /* 0x000eea0000000200 */
[----:B------:R-:W-:Y:S06]  /*8520*/  HMMA.16816.F32 R40, R24, R162, R40 ;  /* 0x000000a21828723c */ /* 0x000fec0000001828 */
[----:B-1----:R-:W-:Y:S01]  /*8530*/  HMMA.16816.F32 R28, R8, R140, R28 ;  /* 0x0000008c081c723c */ /* 0x002fe2000000181c */
[----:B------:R1:W-:Y:S01]  /*8540*/  MUFU.TANH R141, R12 ;  /* 0x0000000c008d7308 */ /* 0x0003e20000002400 */
[----:B------:R-:W-:Y:S01]  /*8550*/  FMUL.FTZ R162, R14, UR10 ;  /* 0x0000000a0ea27c20 */ /* 0x000fe20008410000 */
[----:B------:R-:W-:Y:S01]  /*8560*/  FMUL.FTZ R163, R15, UR10 ;  /* 0x0000000a0fa37c20 */ /* 0x000fe20008410000 */
[----:B------:R-:W-:Y:S01]  /*8570*/  FMUL.FTZ R3, R16, UR10 ;  /* 0x0000000a10037c20 */ /* 0x000fe20008410000 */
[----:B------:R-:W-:Y:S01]  /*8580*/  FMUL.FTZ R160, R17, UR10 ;  /* 0x0000000a11a07c20 */ /* 0x000fe20008410000 */
[C---:B--2---:R-:W-:Y:S01]  /*8590*/  HMMA.16816.F32 R184, R36.reuse, R20, R184 ;  /* 0x0000001424b8723c */ /* 0x044fe200000018b8 */
[----:B------:R-:W-:Y:S01]  /*85a0*/  FMUL.FTZ R140, R13, UR10 ;  /* 0x0000000a0d8c7c20 */ /* 0x000fe20008410000 */
[----:B------:R-:W-:Y:S01]  /*85b0*/  FMUL.FTZ R173, R18, UR10 ;  /* 0x0000000a12ad7c20 */ /* 0x000fe20008410000 */
[----:B------:R-:W-:Y:S01]  /*85c0*/  FMUL.FTZ R161, R19, UR10 ;  /* 0x0000000a13a17c20 */ /* 0x000fe20008410000 */
[----:B------:R-:W-:Y:S01]  /*85d0*/  MUFU.TANH R162, R162 ;  /* 0x000000a200a27308 */ /* 0x000fe20000002400 */
[----:B------:R-:W2:Y:S01]  /*85e0*/  LDSM.16.M88.4 R16, [R208] ;  /* 0x00000000d010783b */ /* 0x000ea20000000200 */
[----:B------:R-:W-:Y:S03]  /*85f0*/  HMMA.16816.F32 R156, R36, R22, R156 ;  /* 0x00000016249c723c */ /* 0x000fe6000000189c */
[----:B------:R-:W-:Y:S03]  /*8600*/  LDSM.16.M88.4 R20, [R212+0x2800] ;  /* 0x00280000d414783b */ /* 0x000fe60000000200 */
[----:B------:R-:W-:Y:S01]  /*8610*/  HMMA.16816.F32 R40, R8, R142, R40 ;  /* 0x0000008e0828723c */ /* 0x000fe20000001828 */
[----:B-1----:R-:W1:Y:S01]  /*8620*/  LDSM.16.M88.4 R12, [R229+0xa000] ;  /* 0x00a00000e50c783b */ /* 0x002e620000000200 */
[----:B------:R-:W4:Y:S04]  /*8630*/  MUFU.TANH R160, R160 ;  /* 0x000000a000a07308 */ /* 0x000f280000002400 */
[----:B------:R-:W-:Y:S01]  /*8640*/  FMUL.FTZ R28, R28, UR10 ;  /* 0x0000000a1c1c7c20 */ /* 0x000fe20008410000 */
[----:B------:R-:W-:Y:S01]  /*8650*/  FMUL.FTZ R29, R29, UR10 ;  /* 0x0000000a1d1d7c20 */ /* 0x000fe20008410000 */
[----:B------:R-:W-:-:S02]  /*8660*/  FMUL.FTZ R30, R30, UR10 ;  /* 0x0000000a1e1e7c20 */ /* 0x000fc40008410000 */
[----:B------:R-:W-:Y:S01]  /*8670*/  MUFU.TANH R142, R28 ;  /* 0x0000001c008e7308 */ /* 0x000fe20000002400 */
[----:B---3--:R-:W-:Y:S06]  /*8680*/  HMMA.16816.F32 R152, R48, R168, R152 ;  /* 0x000000a83098723c */ /* 0x008fec0000001898 */
[----:B------:R-:W-:Y:S01]  /*8690*/  HMMA.16816.F32 R184, R24, R4, R184 ;  /* 0x0000000418b8723c */ /* 0x000fe200000018b8 */
[----:B------:R-:W-:Y:S01]  /*86a0*/  MUFU.TANH R143, R29 ;  /* 0x0000001d008f7308 */ /* 0x000fe20000002400 */
[----:B------:R-:W-:-:S04]  /*86b0*/  FMUL.FTZ R168, R31, UR10 ;  /* 0x0000000a1fa87c20 */ /* 0x000fc80008410000 */
[----:B------:R-:W-:Y:S01]  /*86c0*/  HMMA.16816.F32 R156, R24, R6, R156 ;  /* 0x00000006189c723c */ /* 0x000fe2000000189c */
[----:B------:R-:W3:Y:S01]  /*86d0*/  LDSM.16.M88.4 R4, [R207] ;  /* 0x00000000cf04783b */ /* 0x000ee20000000200 */
[----:B------:R-:W-:Y:S01]  /*86e0*/  FMUL.FTZ R40, R40, UR10 ;  /* 0x0000000a28287c20 */ /* 0x000fe20008410000 */
[----:B------:R5:W-:Y:S01]  /*86f0*/  MUFU.TANH R169, R30 ;  /* 0x0000001e00a97308 */ /* 0x000be20000002400 */
[----:B------:R-:W-:Y:S01]  /*8700*/  FMUL.FTZ R41, R41, UR10 ;  /* 0x0000000a29297c20 */ /* 0x000fe20008410000 */
[----:B------:R-:W-:Y:S01]  /*8710*/  FMUL.FTZ R42, R42, UR10 ;  /* 0x0000000a2a2a7c20 */ /* 0x000fe20008410000 */
[----:B------:R-:W-:Y:S01]  /*8720*/  HMMA.16816.F32 R148, R48, R170, R148 ;  /* 0x000000aa3094723c */ /* 0x000fe20000001894 */
[----:B------:R-:W-:-:S04]  /*8730*/  FMUL.FTZ R43, R43, UR10 ;  /* 0x0000000a2b2b7c20 */ /* 0x000fc80008410000 */
[----:B------:R-:W4:Y:S01]  /*8740*/  MUFU.TANH R161, R161 ;  /* 0x000000a100a17308 */ /* 0x000f220000002400 */
[----:B--2---:R-:W-:Y:S06]  /*8750*/  HMMA.16816.F32 R152, R36, R16, R152 ;  /* 0x000000102498723c */ /* 0x004fec0000001898 */
[C---:B-1----:R-:W-:Y:S01]  /*8760*/  HMMA.16816.F32 R144, R48.reuse, R12, R144 ;  /* 0x0000000c3090723c */ /* 0x042fe20000001890 */
[----:B------:R-:W1:Y:S01]  /*8770*/  MUFU.TANH R140, R140 ;  /* 0x0000008c008c7308 */ /* 0x000e620000002400 */
[----:B-----5:R-:W-:Y:S04]  /*8780*/  LDSM.16.M88.4 R28, [R212+0x5800] ;  /* 0x00580000d41c783b */ /* 0x020fe80000000200 */
[----:B------:R-:W-:Y:S01]  /*8790*/  HMMA.16816.F32 R164, R48, R14, R164 ;  /* 0x0000000e30a4723c */ /* 0x000fe200000018a4 */
[----:B------:R-:W2:Y:S02]  /*87a0*/  LDSM.16.M88.4 R12, [R223+0xa000] ;  /* 0x00a00000df0c783b */ /* 0x000ea40000000200 */
[----:B------:R-:W5:Y:S03]  /*87b0*/  MUFU.TANH R163, R163 ;  /* 0x000000a300a37308 */ /* 0x000f660000002400 */
[----:B------:R-:W-:Y:S05]  /*87c0*/  HMMA.16816.F32 R184, R8, R32, R184 ;  /* 0x0000002008b8723c */ /* 0x000fea00000018b8 */
[----:B------:R-:W5:Y:S01]  /*87d0*/  MUFU.TANH R168, R168 ;  /* 0x000000a800a87308 */ /* 0x000f620000002400 */
[----:B------:R-:W-:Y:S01]  /*87e0*/  HMMA.16816.F32 R148, R36, R18, R148 ;  /* 0x000000122494723c */ /* 0x000fe20000001894 */
[----:B------:R-:W-:Y:S05]  /*87f0*/  LDSM.16.M88.4 R16, [R212+0x3000] ;  /* 0x00300000d410783b */ /* 0x000fea0000000200 */
[----:B------:R-:W-:Y:S01]  /*8800*/  HMMA.16816.F32 R156, R8, R34, R156 ;  /* 0x00000022089c723c */ /* 0x000fe2000000189c */
[----:B------:R-:W4:Y:S01]  /*8810*/  LDSM.16.M88.4 R32, [R229+0xa800] ;  /* 0x00a80000e520783b */ /* 0x000f220000000200 */
[----:B------:R-:W5:Y:S04]  /*8820*/  MUFU.TANH R40, R40 ;  /* 0x0000002800287308 */ /* 0x000f680000002400 */
[----:B---3--:R-:W-:Y:S04]  /*8830*/  HMMA.16816.F32 R144, R36, R4, R144 ;  /* 0x000000042490723c */ /* 0x008fe80000001890 */
[----:B------:R-:W-:Y:S02]  /*8840*/  MUFU.TANH R41, R41 ;  /* 0x0000002900297308 */ /* 0x000fe40000002400 */
[----:B------:R-:W-:Y:S01]  /*8850*/  HMMA.16816.F32 R136, R176, R20, R136 ;  /* 0x00000014b088723c */ /* 0x000fe20000001888 */
[----:B------:R-:W-:-:S05]  /*8860*/  FMUL.FTZ R170, R186, UR10 ;  /* 0x0000000abaaa7c20 */ /* 0x000fca0008410000 */
[----:B------:R-:W-:Y:S01]  /*8870*/  HMMA.16816.F32 R132, R176, R22, R132 ;  /* 0x00000016b084723c */ /* 0x000fe20000001884 */
[----:B------:R-:W3:Y:S01]  /*8880*/  LDSM.16.M88.4 R20, [R212+0x6000] ;  /* 0x00600000d414783b */ /* 0x000ee20000000200 */
[----:B------:R-:W5:Y:S04]  /*8890*/  MUFU.TANH R42, R42 ;  /* 0x0000002a002a7308 */ /* 0x000f680000002400 */
[C---:B------:R-:W-:Y:S04]  /*88a0*/  HMMA.16816.F32 R152, R24.reuse, R44, R152 ;  /* 0x0000002c1898723c */ /* 0x040fe80000001898 */
[----:B------:R-:W5:Y:S02]  /*88b0*/  MUFU.TANH R43, R43 ;  /* 0x0000002b002b7308 */ /* 0x000f640000002400 */
[----:B------:R-:W-:Y:S01]  /*88c0*/  HMMA.16816.F32 R148, R24, R46, R148 ;  /* 0x0000002e1894723c */ /* 0x000fe20000001894 */
[----:B------:R-:W-:Y:S01]  /*88d0*/  FMUL.FTZ R44, R184, UR10 ;  /* 0x0000000ab82c7c20 */ /* 0x000fe20008410000 */
[----:B------:R-:W-:-:S04]  /*88e0*/  FMUL.FTZ R45, R185, UR10 ;  /* 0x0000000ab92d7c20 */ /* 0x000fc80008410000 */
[----:B------:R-:W-:Y:S01]  /*88f0*/  HMMA.16816.F32 R164, R36, R6, R164 ;  /* 0x0000000624a4723c */ /* 0x000fe200000018a4 */
[----:B------:R-:W1:Y:S01]  /*8900*/  LDSM.16.M88.4 R4, [R206] ;  /* 0x00000000ce04783b */ /* 0x000e620000000200 */
[----:B------:R-:W5:Y:S01]  /*8910*/  MUFU.TANH R44, R44 ;  /* 0x0000002c002c7308 */ /* 0x000f620000002400 */
[----:B------:R-:W-:Y:S01]  /*8920*/  FMUL.FTZ R46, R187, UR10 ;  /* 0x0000000abb2e7c20 */ /* 0x000fe20008410000 */
[----:B------:R-:W-:Y:S01]  /*8930*/  FMUL.FTZ R47, R156, UR10 ;  /* 0x0000000a9c2f7c20 */ /* 0x000fe20008410000 */
[----:B------:R-:W-:Y:S01]  /*8940*/  FMUL.FTZ R156, R157, UR10 ;  /* 0x0000000a9d9c7c20 */ /* 0x000fe20008410000 */
[----:B--2---:R-:W-:Y:S01]  /*8950*/  HMMA.16816.F32 R144, R24, R12, R144 ;  /* 0x0000000c1890723c */ /* 0x004fe20000001890 */
[----:B------:R-:W-:Y:S01]  /*8960*/  FMUL.FTZ R157, R158, UR10 ;  /* 0x0000000a9e9d7c20 */ /* 0x000fe20008410000 */
[----:B------:R-:W-:Y:S02]  /*8970*/  FMUL.FTZ R158, R159, UR10 ;  /* 0x0000000a9f9e7c20 */ /* 0x000fe40008410000 */
[----:B------:R-:W-:Y:S02]  /*8980*/  MUFU.TANH R45, R45 ;  /* 0x0000002d002d7308 */ /* 0x000fe40000002400 */
[----:B----4-:R-:W-:Y:S06]  /*8990*/  HMMA.16816.F32 R136, R48, R32, R136 ;  /* 0x000000203088723c */ /* 0x010fec0000001888 */
[C---:B------:R-:W-:Y:S01]  /*89a0*/  HMMA.16816.F32 R152, R8.reuse, R28, R152 ;  /* 0x0000001c0898723c */ /* 0x040fe20000001898 */
[----:B------:R-:W2:Y:S05]  /*89b0*/  MUFU.TANH R170, R170 ;  /* 0x000000aa00aa7308 */ /* 0x000eaa0000002400 */
[----:B------:R-:W-:Y:S01]  /*89c0*/  HMMA.16816.F32 R148, R8, R30, R148 ;  /* 0x0000001e0894723c */ /* 0x000fe20000001894 */
[----:B------:R-:W4:Y:S02]  /*89d0*/  LDSM.16.M88.4 R28, [R223+0xa800] ;  /* 0x00a80000df1c783b */ /* 0x000f240000000200 */
[----:B------:R-:W2:Y:S03]  /*89e0*/  MUFU.TANH R46, R46 ;  /* 0x0000002e002e7308 */ /* 0x000ea60000002400 */
[----:B------:R-:W-:Y:S01]  /*89f0*/  HMMA.16816.F32 R132, R48, R34, R132 ;  /* 0x000000223084723c */ /* 0x000fe20000001884 */
[----:B------:R-:W5:Y:S04]  /*8a00*/  LDSM.16.M88.4 R32, [R229+0xb000] ;  /* 0x00b00000e520783b */ /* 0x000f680000000200 */
[----:B------:R-:W2:Y:S01]  /*8a10*/  MUFU.TANH R47, R47 ;  /* 0x0000002f002f7308 */ /* 0x000ea20000002400 */
[----:B---3--:R-:W-:Y:S01]  /*8a20*/  HMMA.16816.F32 R144, R8, R20, R144 ;  /* 0x000000140890723c */ /* 0x008fe20000001890 */
[----:B------:R-:W3:Y:S05]  /*8a30*/  S2R R20, SR_TID.X ;  /* 0x0000000000147919 */ /* 0x000eea0000002100 */
[----:B------:R-:W-:Y:S01]  /*8a40*/  HMMA.16816.F32 R164, R24, R14, R164 ;  /* 0x0000000e18a4723c */ /* 0x000fe200000018a4 */
[----:B------:R-:W2:Y:S01]  /*8a50*/  LDSM.16.M88.4 R12, [R212+0x3800] ;  /* 0x00380000d40c783b */ /* 0x000ea20000000200 */
[----:B------:R-:W-:Y:S01]  /*8a60*/  FMUL.FTZ R154, R154, UR10 ;  /* 0x0000000a9a9a7c20 */ /* 0x000fe20008410000 */
[----:B------:R-:W-:Y:S01]  /*8a70*/  FMUL.FTZ R152, R152, UR10 ;  /* 0x0000000a98987c20 */ /* 0x000fe20008410000 */
[----:B------:R-:W-:Y:S01]  /*8a80*/  FMUL.FTZ R171, R155, UR10 ;  /* 0x0000000a9bab7c20 */ /* 0x000fe20008410000 */
[----:B------:R-:W-:Y:S01]  /*8a90*/  MUFU.TANH R156, R156 ;  /* 0x0000009c009c7308 */ /* 0x000fe20000002400 */
[C---:B-1----:R-:W-:Y:S01]  /*8aa0*/  HMMA.16816.F32 R136, R36.reuse, R4, R136 ;  /* 0x000000042488723c */ /* 0x042fe20000001888 */
[----:B------:R-:W-:Y:S01]  /*8ab0*/  FMUL.FTZ R148, R148, UR10 ;  /* 0x0000000a94947c20 */ /* 0x000fe20008410000 */
[----:B------:R-:W-:Y:S01]  /*8ac0*/  FMUL.FTZ R153, R153, UR10 ;  /* 0x0000000a99997c20 */ /* 0x000fe20008410000 */
[----:B------:R-:W-:Y:S01]  /*8ad0*/  FMUL.FTZ R151, R151, UR10 ;  /* 0x0000000a97977c20 */ /* 0x000fe20008410000 */
[----:B------:R-:W-:Y:S01]  /*8ae0*/  FMUL.FTZ R150, R150, UR10 ;  /* 0x0000000a96967c20 */ /* 0x000fe20008410000 */
[----:B------:R-:W-:Y:S01]  /*8af0*/  FMUL.FTZ R149, R149, UR10 ;  /* 0x0000000a95957c20 */ /* 0x000fe20008410000 */
[----:B------:R-:W-:Y:S01]  /*8b00*/  HMMA.16816.F32 R132, R36, R6, R132 ;  /* 0x000000062484723c */ /* 0x000fe20000001884 */
[----:B------:R-:W1:Y:S01]  /*8b10*/  LDSM.16.M88.4 R4, [R212+0x6800] ;  /* 0x00680000d404783b */ /* 0x000e620000000200 */
[----:B------:R-:W1:Y:S04]  /*8b20*/  MUFU.TANH R157, R157 ;  /* 0x0000009d009d7308 */ /* 0x000e680000002400 */
[C---:B------:R-:W-:Y:S01]  /*8b30*/  HMMA.16816.F32 R64, R176.reuse, R16, R64 ;  /* 0x00000010b040723c */ /* 0x040fe20000001840 */
[----:B------:R-:W-:Y:S01]  /*8b40*/  FMUL.FTZ R147, R147, UR10 ;  /* 0x0000000a93937c20 */ /* 0x000fe20008410000 */
[----:B------:R-:W-:Y:S01]  /*8b50*/  FMUL.FTZ R144, R144, UR10 ;  /* 0x0000000a90907c20 */ /* 0x000fe20008410000 */
[----:B------:R-:W-:Y:S01]  /*8b60*/  FMUL.FTZ R146, R146, UR10 ;  /* 0x0000000a92927c20 */ /* 0x000fe20008410000 */
[----:B------:R-:W1:Y:S01]  /*8b70*/  MUFU.TANH R158, R158 ;  /* 0x0000009e009e7308 */ /* 0x000e620000002400 */
[----:B------:R-:W-:Y:S01]  /*8b80*/  FMUL.FTZ R145, R145, UR10 ;  /* 0x0000000a91917c20 */ /* 0x000fe20008410000 */
[----:B------:R-:W-:Y:S01]  /*8b90*/  HMMA.16816.F32 R60, R176, R18, R60 ;  /* 0x00000012b03c723c */ /* 0x000fe2000000183c */
[----:B------:R-:W1:Y:S01]  /*8ba0*/  LDSM.16.M88.4 R16, [R205] ;  /* 0x00000000cd10783b */ /* 0x000e620000000200 */
[----:B---3--:R-:W-:-:S04]  /*8bb0*/  IMAD.SHL.U32 R20, R20, 0x2, RZ ;  /* 0x0000000214147824 */ /* 0x008fc800078e00ff */
[----:B----4-:R-:W-:Y:S01]  /*8bc0*/  HMMA.16816.F32 R136, R24, R28, R136 ;  /* 0x0000001c1888723c */ /* 0x010fe20000001888 */
[----:B------:R3:W-:Y:S01]  /*8bd0*/  MUFU.TANH R183, R147 ;  /* 0x0000009300b77308 */ /* 0x0007e20000002400 */
[----:B------:R-:W-:-:S04]  /*8be0*/  LOP3.LUT R20, R20, 0x6, RZ, 0xc0, !PT ;  /* 0x0000000614147812 */ /* 0x000fc800078ec0ff */
[----:B------:R-:W-:Y:S03]  /*8bf0*/  HMMA.16816.F32 R164, R8, R22, R164 ;  /* 0x0000001608a4723c */ /* 0x000fe600000018a4 */
[----:B------:R-:W4:Y:S03]  /*8c00*/  MUFU.TANH R154, R154 ;  /* 0x0000009a009a7308 */ /* 0x000f260000002400 */
[----:B-----5:R-:W-:Y:S05]  /*8c10*/  HMMA.16816.F32 R64, R48, R32, R64 ;  /* 0x000000203040723c */ /* 0x020fea0000001840 */
[----:B------:R-:W5:Y:S01]  /*8c20*/  MUFU.TANH R152, R152 ;  /* 0x0000009800987308 */ /* 0x000f620000002400 */
[C---:B--2---:R-:W-:Y:S06]  /*8c30*/  HMMA.16816.F32 R56, R176.reuse, R12, R56 ;  /* 0x0000000cb038723c */ /* 0x044fec0000001838 */
[----:B------:R-:W-:Y:S01]  /*8c40*/  HMMA.16816.F32 R52, R176, R14, R52 ;  /* 0x0000000eb034723c */ /* 0x000fe20000001834 */
[----:B------:R-:W2:Y:S01]  /*8c50*/  LDSM.16.M88.4 R12, [R223+0xb000] ;  /* 0x00b00000df0c783b */ /* 0x000ea20000000200 */
[----:B------:R-:W5:Y:S04]  /*8c60*/  MUFU.TANH R171, R171 ;  /* 0x000000ab00ab7308 */ /* 0x000f680000002400 */
[----:B------:R-:W-:Y:S01]  /*8c70*/  HMMA.16816.F32 R132, R24, R30, R132 ;  /* 0x0000001e1884723c */ /* 0x000fe20000001884 */
[----:B------:R-:W-:Y:S01]  /*8c80*/  IMAD R178, R235, 0x80, R20 ;  /* 0x00000080ebb27824 */ /* 0x000fe200078e0214 */
[----:B------:R-:W-:Y:S01]  /*8c90*/  LDSM.16.M88.4 R28, [R212+0x7000] ;  /* 0x00700000d41c783b */ /* 0x000fe20000000200 */
[----:B------:R-:W-:Y:S01]  /*8ca0*/  FMUL.FTZ R164, R164, UR10 ;  /* 0x0000000aa4a47c20 */ /* 0x000fe20008410000 */
[----:B------:R-:W5:Y:S01]  /*8cb0*/  MUFU.TANH R148, R148 ;  /* 0x0000009400947308 */ /* 0x000f620000002400 */
[----:B------:R-:W-:Y:S01]  /*8cc0*/  FMUL.FTZ R165, R165, UR10 ;  /* 0x0000000aa5a57c20 */ /* 0x000fe20008410000 */
[----:B------:R-:W3:Y:S01]  /*8cd0*/  LDSM.16.M88.4 R20, [R229+0xb800] ;  /* 0x00b80000e514783b */ /* 0x000ee20000000200 */
[----:B-1----:R-:W-:Y:S01]  /*8ce0*/  HMMA.16816.F32 R136, R8, R4, R136 ;  /* 0x000000040888723c */ /* 0x002fe20000001888 */
[----:B------:R-:W-:-:S04]  /*8cf0*/  FMUL.FTZ R166, R166, UR10 ;  /* 0x0000000aa6a67c20 */ /* 0x000fc80008410000 */
[----:B------:R-:W1:Y:S01]  /*8d00*/  MUFU.TANH R153, R153 ;  /* 0x0000009900997308 */ /* 0x000e620000002400 */
[----:B------:R-:W-:Y:S01]  /*8d10*/  HMMA.16816.F32 R64, R36, R16, R64 ;  /* 0x000000102440723c */ /* 0x000fe20000001840 */
[C---:B------:R-:W-:Y:S02]  /*8d20*/  VIADD R4, R178.reuse, 0x1 ;  /* 0x00000001b2047836 */ /* 0x040fe40000000000 */
[----:B------:R-:W-:-:S03]  /*8d30*/  VIADD R5, R178, 0x8 ;  /* 0x00000008b2057836 */ /* 0x000fc60000000000 */
[CC--:B------:R-:W-:Y:S01]  /*8d40*/  ISETP.GE.AND P2, PT, R4.reuse, R198.reuse, PT ;  /* 0x000000c60400720c */ /* 0x0c0fe20003f46270 */
[----:B------:R-:W-:Y:S01]  /*8d50*/  HMMA.16816.F32 R60, R48, R34, R60 ;  /* 0x00000022303c723c */ /* 0x000fe2000000183c */
[-C--:B------:R-:W-:Y:S01]  /*8d60*/  ISETP.GE.AND P3, PT, R4, R197.reuse, PT ;  /* 0x000000c50400720c */ /* 0x080fe20003f66270 */
[----:B------:R-:W-:Y:S01]  /*8d70*/  VIADD R4, R178, 0x9 ;  /* 0x00000009b2047836 */ /* 0x000fe20000000000 */
[----:B------:R-:W-:Y:S01]  /*8d80*/  FSEL R180, R160, -INF , !P2 ;  /* 0xff800000a0b47808 */ /* 0x000fe20005000000 */
[----:B------:R-:W-:Y:S01]  /*8d90*/  VIADD R16, R178, 0x11 ;  /* 0x00000011b2107836 */ /* 0x000fe20000000000 */
[-C--:B------:R-:W-:Y:S01]  /*8da0*/  ISETP.GE.AND P5, PT, R5, R198.reuse, PT ;  /* 0x000000c60500720c */ /* 0x080fe20003fa6270 */
[----:B------:R-:W-:Y:S01]  /*8db0*/  HMMA.16816.F32 R132, R8, R6, R132 ;  /* 0x000000060884723c */ /* 0x000fe20000001884 */
[CC--:B------:R-:W-:Y:S01]  /*8dc0*/  ISETP.GE.AND P4, PT, R4.reuse, R198.reuse, PT ;  /* 0x000000c60400720c */ /* 0x0c0fe20003f86270 */
[----:B------:R-:W1:Y:S01]  /*8dd0*/  MUFU.TANH R159, R150 ;  /* 0x00000096009f7308 */ /* 0x000e620000002400 */
[-C--:B------:R-:W-:Y:S01]  /*8de0*/  ISETP.GE.AND P2, PT, R4, R197.reuse, PT ;  /* 0x000000c50400720c */ /* 0x080fe20003f46270 */
[----:B------:R-:W-:Y:S01]  /*8df0*/  VIADD R4, R178, 0x10 ;  /* 0x00000010b2047836 */ /* 0x000fe20000000000 */
[----:B------:R-:W-:Y:S01]  /*8e00*/  FSEL R179, R161, -INF , !P3 ;  /* 0xff800000a1b37808 */ /* 0x000fe20005800000 */
[----:B------:R-:W-:Y:S01]  /*8e10*/  FMUL.FTZ R160, R167, UR10 ;  /* 0x0000000aa7a07c20 */ /* 0x000fe20008410000 */
[----:B------:R-:W-:Y:S01]  /*8e20*/  FSEL R182, R141, -INF , !P5 ;  /* 0xff8000008db67808 */ /* 0x000fe20006800000 */
[----:B------:R-:W-:Y:S01]  /*8e30*/  FMUL.FTZ R139, R139, UR10 ;  /* 0x0000000a8b8b7c20 */ /* 0x000fe20008410000 */
[-C--:B------:R-:W-:Y:S01]  /*8e40*/  ISETP.GE.AND P6, PT, R5, R197.reuse, PT ;  /* 0x000000c50500720c */ /* 0x080fe20003fc6270 */
[----:B------:R-:W1:Y:S01]  /*8e50*/  MUFU.TANH R155, R149 ;  /* 0x00000095009b7308 */ /* 0x000e620000002400 */
[CC--:B------:R-:W-:Y:S01]  /*8e60*/  ISETP.GE.AND P3, PT, R4.reuse, R198.reuse, PT ;  /* 0x000000c60400720c */ /* 0x0c0fe20003f66270 */
[----:B--2---:R-:W-:Y:S01]  /*8e70*/  HMMA.16816.F32 R64, R24, R12, R64 ;  /* 0x0000000c1840723c */ /* 0x004fe20000001840 */
[-C--:B------:R-:W-:Y:S01]  /*8e80*/  ISETP.GE.AND P5, PT, R4, R197.reuse, PT ;  /* 0x000000c50400720c */ /* 0x080fe20003fa6270 */
[----:B------:R-:W-:Y:S01]  /*8e90*/  FMUL.FTZ R136, R136, UR10 ;  /* 0x0000000a88887c20 */ /* 0x000fe20008410000 */
[----:B------:R-:W2:Y:S01]  /*8ea0*/  LDSM.16.M88.4 R4, [R204] ;  /* 0x00000000cc04783b */ /* 0x000ea20000000200 */
[----:B------:R-:W-:Y:S01]  /*8eb0*/  FSEL R181, R162, -INF , !P6 ;  /* 0xff800000a2b57808 */ /* 0x000fe20007000000 */
[----:B------:R-:W-:Y:S01]  /*8ec0*/  FMUL.FTZ R162, R137, UR10 ;  /* 0x0000000a89a27c20 */ /* 0x000fe20008410000 */
[----:B------:R-:W-:Y:S01]  /*8ed0*/  FSEL R184, R140, -INF , !P4 ;  /* 0xff8000008cb87808 */ /* 0x000fe20006000000 */
[----:B------:R-:W-:Y:S01]  /*8ee0*/  VIADD R12, R178, 0x19 ;  /* 0x00000019b20c7836 */ /* 0x000fe20000000000 */
[C---:B---3--:R-:W-:Y:S01]  /*8ef0*/  HMMA.16816.F32 R56, R48.reuse, R20, R56 ;  /* 0x000000143038723c */ /* 0x048fe20000001838 */
[-C--:B------:R-:W-:Y:S01]  /*8f00*/  ISETP.GE.AND P6, PT, R16, R198.reuse, PT ;  /* 0x000000c61000720c */ /* 0x080fe20003fc6270 */
[----:B------:R-:W-:Y:S01]  /*8f10*/  FMUL.FTZ R137, R138, UR10 ;  /* 0x0000000a8a897c20 */ /* 0x000fe20008410000 */
[-C--:B------:R-:W-:Y:S01]  /*8f20*/  ISETP.GE.AND P4, PT, R16, R197.reuse, PT ;  /* 0x000000c51000720c */ /* 0x080fe20003f86270 */
[----:B------:R-:W-:Y:S01]  /*8f30*/  VIADD R16, R178, 0x18 ;  /* 0x00000018b2107836 */ /* 0x000fe20000000000 */
[----:B------:R-:W-:Y:S01]  /*8f40*/  FSEL R185, R163, -INF , !P2 ;  /* 0xff800000a3b97808 */ /* 0x000fe20005000000 */
[----:B------:R-:W-:Y:S01]  /*8f50*/  HMMA.16816.F32 R52, R48, R22, R52 ;  /* 0x000000163034723c */ /* 0x000fe20000001834 */
[----:B------:R-:W-:Y:S01]  /*8f60*/  FSEL R176, R142, -INF , !P3 ;  /* 0xff8000008eb07808 */ /* 0x000fe20005800000 */
[----:B------:R-:W3:Y:S01]  /*8f70*/  MUFU.TANH R151, R151 ;  /* 0x0000009700977308 */ /* 0x000ee20000002400 */
[----:B------:R-:W-:Y:S01]  /*8f80*/  FSEL R177, R169, -INF , !P5 ;  /* 0xff800000a9b17808 */ /* 0x000fe20006800000 */
[----:B------:R-:W-:Y:S01]  /*8f90*/  FMUL.FTZ R34, R135, UR10 ;  /* 0x0000000a87227c20 */ /* 0x000fe20008410000 */
[----:B------:R-:W-:Y:S01]  /*8fa0*/  FSEL R140, R143, -INF , !P6 ;  /* 0xff8000008f8c7808 */ /* 0x000fe20007000000 */
[----:B------:R-:W-:Y:S01]  /*8fb0*/  HMMA.16816.F32 R60, R36, R18, R60 ;  /* 0x00000012243c723c */ /* 0x000fe2000000183c */
[-C--:B------:R-:W-:Y:S01]  /*8fc0*/  ISETP.GE.AND P2, PT, R16, R198.reuse, PT ;  /* 0x000000c61000720c */ /* 0x080fe20003f46270 */
[----:B------:R-:W-:Y:S01]  /*8fd0*/  VIADD R23, R178, 0x31 ;  /* 0x00000031b2177836 */ /* 0x000fe20000000000 */
[-C--:B------:R-:W-:Y:S01]  /*8fe0*/  ISETP.GE.AND P3, PT, R16, R197.reuse, PT ;  /* 0x000000c51000720c */ /* 0x080fe20003f66270 */
[----:B------:R-:W3:Y:S01]  /*8ff0*/  MUFU.TANH R144, R144 ;  /* 0x0000009000907308 */ /* 0x000ee20000002400 */
[CC--:B------:R-:W-:Y:S01]  /*9000*/  ISETP.GE.AND P5, PT, R12.reuse, R198.reuse, PT ;  /* 0x000000c60c00720c */ /* 0x0c0fe20003fa6270 */
[----:B------:R-:W4:Y:S01]  /*9010*/  LDSM.16.M88.4 R16, [R223+0xb800] ;  /* 0x00b80000df10783b */ /* 0x000f220000000200 */
[-C--:B------:R-:W-:Y:S01]  /*9020*/  ISETP.GE.AND P6, PT, R12, R197.reuse, PT ;  /* 0x000000c50c00720c */ /* 0x080fe20003fc6270 */
[----:B------:R-:W-:Y:S01]  /*9030*/  VIADD R12, R178, 0x20 ;  /* 0x00000020b20c7836 */ /* 0x000fe20000000000 */
[----:B------:R-:W-:Y:S01]  /*9040*/  FSEL R175, R168, -INF , !P4 ;  /* 0xff800000a8af7808 */ /* 0x000fe20006000000 */
[----:B------:R-:W-:Y:S01]  /*9050*/  HMMA.16816.F32 R64, R8, R28, R64 ;  /* 0x0000001c0840723c */ /* 0x000fe20000001840 */
[----:B------:R-:W-:Y:S01]  /*9060*/  FSEL R174, R40, -INF , !P2 ;  /* 0xff80000028ae7808 */ /* 0x000fe20005000000 */
[----:B------:R-:W-:Y:S01]  /*9070*/  MUFU.TANH R172, R145 ;  /* 0x0000009100ac7308 */ /* 0x000fe20000002400 */
[-C--:B------:R-:W-:Y:S01]  /*9080*/  ISETP.GE.AND P4, PT, R12, R198.reuse, PT ;  /* 0x000000c60c00720c */ /* 0x080fe20003f86270 */
[----:B------:R-:W-:Y:S01]  /*9090*/  FMUL.FTZ R132, R132, UR10 ;  /* 0x0000000a84847c20 */ /* 0x000fe20008410000 */
[-C--:B------:R-:W-:Y:S01]  /*90a0*/  ISETP.GE.AND P2, PT, R12, R197.reuse, PT ;  /* 0x000000c50c00720c */ /* 0x080fe20003f46270 */
[----:B------:R-:W-:Y:S01]  /*90b0*/  VIADD R12, R178, 0x21 ;  /* 0x00000021b20c7836 */ /* 0x000fe20000000000 */
[----:B------:R-:W-:Y:S01]  /*90c0*/  FSEL R147, R42, -INF , !P3 ;  /* 0xff8000002a937808 */ /* 0x000fe20005800000 */
[----:B------:R-:W-:Y:S01]  /*90d0*/  VIADD R29, R178, 0x30 ;  /* 0x00000030b21d7836 */ /* 0x000fe20000000000 */
[----:B------:R-:W-:Y:S01]  /*90e0*/  FSEL R20, R41, -INF , !P5 ;  /* 0xff80000029147808 */ /* 0x000fe20006800000 */
[----:B------:R-:W3:Y:S01]  /*90f0*/  MUFU.TANH R164, R164 ;  /* 0x000000a400a47308 */ /* 0x000ee20000002400 */
[C---:B------:R-:W-:Y:S01]  /*9100*/  ISETP.GE.AND P3, PT, R12.reuse, R198, PT ;  /* 0x000000c60c00720c */ /* 0x040fe20003f66270 */
[----:B------:R-:W-:Y:S01]  /*9110*/  FMUL.FTZ R133, R133, UR10 ;  /* 0x0000000a85857c20 */ /* 0x000fe20008410000 */
[----:B------:R-:W-:Y:S01]  /*9120*/  ISETP.GE.AND P5, PT, R12, R197, PT ;  /* 0x000000c50c00720c */ /* 0x000fe20003fa6270 */
[----:B------:R-:W-:Y:S01]  /*9130*/  VIADD R12, R178, 0x28 ;  /* 0x00000028b20c7836 */ /* 0x000fe20000000000 */
[----:B--2---:R-:W-:Y:S01]  /*9140*/  HMMA.16816.F32 R56, R36, R4, R56 ;  /* 0x000000042438723c */ /* 0x004fe20000001838 */
[----:B------:R-:W-:-:S02]  /*9150*/  FSEL R21, R43, -INF , !P6 ;  /* 0xff8000002b157808 */ /* 0x000fc40007000000 */
[----:B------:R-:W-:Y:S01]  /*9160*/  FSEL R32, R44, -INF , !P4 ;  /* 0xff8000002c207808 */ /* 0x000fe20006000000 */
[----:B------:R2:W-:Y:S01]  /*9170*/  MUFU.TANH R22, R34 ;  /* 0x0000002200167308 */ /* 0x0005e20000002400 */
[CC--:B------:R-:W-:Y:S01]  /*9180*/  ISETP.GE.AND P6, PT, R12.reuse, R198.reuse, PT ;  /* 0x000000c60c00720c */ /* 0x0c0fe20003fc6270 */
[----:B------:R-:W-:Y:S01]  /*9190*/  HMMA.16816.F32 R52, R36, R6, R52 ;  /* 0x000000062434723c */ /* 0x000fe20000001834 */
[-C--:B------:R-:W-:Y:S01]  /*91a0*/  ISETP.GE.AND P4, PT, R12, R197.reuse, PT ;  /* 0x000000c50c00720c */ /* 0x080fe20003f86270 */
[----:B------:R-:W-:Y:S02]  /*91b0*/  VIADD R12, R178, 0x29 ;  /* 0x00000029b20c7836 */ /* 0x000fe40000000000 */
[----:B------:R-:W-:Y:S01]  /*91c0*/  FMUL.FTZ R5, R134, UR10 ;  /* 0x0000000a86057c20 */ /* 0x000fe20008410000 */
[----:B------:R-:W-:Y:S01]  /*91d0*/  FSEL R33, R170, -INF , !P2 ;  /* 0xff800000aa217808 */ /* 0x000fe20005000000 */
[----:B------:R-:W-:Y:S01]  /*91e0*/  FMUL.FTZ R64, R64, UR10 ;  /* 0x0000000a40407c20 */ /* 0x000fe20008410000 */
[----:B------:R-:W-:Y:S01]  /*91f0*/  FSEL R134, R45, -INF , !P3 ;  /* 0xff8000002d867808 */ /* 0x000fe20005800000 */
[C---:B------:R-:W-:Y:S01]  /*9200*/  HMMA.16816.F32 R60, R24.reuse, R14, R60 ;  /* 0x0000000e183c723c */ /* 0x040fe2000000183c */
[CC--:B------:R-:W-:Y:S01]  /*9210*/  ISETP.GE.AND P2, PT, R12.reuse, R198.reuse, PT ;  /* 0x000000c60c00720c */ /* 0x0c0fe20003f46270 */
[----:B------:R-:W3:Y:S01]  /*9220*/  MUFU.TANH R146, R146 ;  /* 0x0000009200927308 */ /* 0x000ee20000002400 */
[-C--:B------:R-:W-:Y:S01]  /*9230*/  ISETP.GE.AND P3, PT, R12, R197.reuse, PT ;  /* 0x000000c50c00720c */ /* 0x080fe20003f66270 */
[----:B------:R-:W-:Y:S01]  /*9240*/  VIADD R7, R178, 0x40 ;  /* 0x00000040b2077836 */ /* 0x000fe20000000000 */
[----:B------:R-:W3:Y:S01]  /*9250*/  LDSM.16.M88.4 R12, [R212+0x7800] ;  /* 0x00780000d40c783b */ /* 0x000ee20000000200 */
[----:B------:R-:W-:Y:S01]  /*9260*/  FSEL R35, R46, -INF , !P5 ;  /* 0xff8000002e237808 */ /* 0x000fe20006800000 */
[----:B------:R-:W-:Y:S01]  /*9270*/  VIADD R6, R178, 0x41 ;  /* 0x00000041b2067836 */ /* 0x000fe20000000000 */
[----:B------:R-:W-:Y:S01]  /*9280*/  FSEL R138, R47, -INF , !P6 ;  /* 0xff8000002f8a7808 */ /* 0x000fe20007000000 */
[----:B------:R-:W-:Y:S01]  /*9290*/  FMUL.FTZ R66, R66, UR10 ;  /* 0x0000000a42427c20 */ /* 0x000fe20008410000 */
[CC--:B------:R-:W-:Y:S01]  /*92a0*/  ISETP.GE.AND P5, PT, R29.reuse, R198.reuse, PT ;  /* 0x000000c61d00720c */ /* 0x0c0fe20003fa6270 */
[C---:B----4-:R-:W-:Y:S01]  /*92b0*/  HMMA.16816.F32 R56, R24.reuse, R16, R56 ;  /* 0x000000101838723c */ /* 0x050fe20000001838 */
[-C--:B------:R-:W-:Y:S01]  /*92c0*/  ISETP.GE.AND P6, PT, R29, R197.reuse, PT ;  /* 0x000000c51d00720c */ /* 0x080fe20003fc6270 */
[----:B------:R-:W-:Y:S01]  /*92d0*/  VIADD R29, R178, 0x38 ;  /* 0x00000038b21d7836 */ /* 0x000fe20000000000 */
[----:B------:R-:W-:Y:S01]  /*92e0*/  FSEL R135, R157, -INF , !P4 ;  /* 0xff8000009d877808 */ /* 0x000fe20006000000 */
[----:B------:R-:W4:Y:S01]  /*92f0*/  MUFU.TANH R186, R165 ;  /* 0x000000a500ba7308 */ /* 0x000f220000002400 */
[----:B--2---:R-:W-:Y:S01]  /*9300*/  FSEL R34, R156, -INF , !P2 ;  /* 0xff8000009c227808 */ /* 0x004fe20005000000 */
[----:B------:R-:W-:Y:S01]  /*9310*/  HMMA.16816.F32 R52, R24, R18, R52 ;  /* 0x000000121834723c */ /* 0x000fe20000001834 */
[----:B------:R-:W-:Y:S01]  /*9320*/  FSEL R145, R158, -INF , !P3 ;  /* 0xff8000009e917808 */ /* 0x000fe20005800000 */
[----:B------:R-:W-:Y:S01]  /*9330*/  FMUL.FTZ R17, R65, UR10 ;  /* 0x0000000a41117c20 */ /* 0x000fe20008410000 */
[-C--:B------:R-:W-:Y:S01]  /*9340*/  ISETP.GE.AND P4, PT, R23, R198.reuse, PT ;  /* 0x000000c61700720c */ /* 0x080fe20003f86270 */
[----:B------:R-:W-:Y:S01]  /*9350*/  FMUL.FTZ R67, R67, UR10 ;  /* 0x0000000a43437c20 */ /* 0x000fe20008410000 */
[----:B------:R-:W-:Y:S01]  /*9360*/  ISETP.GE.AND P2, PT, R23, R197, PT ;  /* 0x000000c51700720c */ /* 0x000fe20003f46270 */
[----:B------:R-:W-:Y:S01]  /*9370*/  VIADD R23, R178, 0x39 ;  /* 0x00000039b2177836 */ /* 0x000fe20000000000 */
[----:B------:R-:W-:Y:S01]  /*9380*/  HMMA.16816.F32 R60, R8, R30, R60 ;  /* 0x0000001e083c723c */ /* 0x000fe2000000183c */
[----:B------:R-:W-:Y:S01]  /*9390*/  ISETP.GE.AND P3, PT, R29, R198, PT ;  /* 0x000000c61d00720c */ /* 0x000fe20003f66270 */
[----:B------:R-:W2:Y:S01]  /*93a0*/  MUFU.TANH R160, R160 ;  /* 0x000000a000a07308 */ /* 0x000ea20000002400 */
[----:B------:R-:W-:Y:S01]  /*93b0*/  FSEL R149, R154, -INF , !P6 ;  /* 0xff8000009a957808 */ /* 0x000fe20007000000 */
[----:B------:R-:W-:Y:S01]  /*93c0*/  VIADD R18, R178, 0x58 ;  /* 0x00000058b2127836 */ /* 0x000fe20000000000 */
[----:B-----5:R-:W-:Y:S01]  /*93d0*/  FSEL R156, R152, -INF , !P5 ;  /* 0xff800000989c7808 */ /* 0x020fe20006800000 */
[----:B------:R-:W-:-:S04]  /*93e0*/  DEPBAR.LE SB0, 0x0 ;  /* 0x000080000000791a */ /* 0x000fc80000000000 */
[----:B------:R-:W-:Y:S01]  /*93f0*/  FSEL R171, R171, -INF , !P2 ;  /* 0xff800000abab7808 */ /* 0x000fe20005000000 */
[----:B------:R5:W-:Y:S01]  /*9400*/  MUFU.TANH R187, R166 ;  /* 0x000000a600bb7308 */ /* 0x000be20000002400 */
[----:B------:R-:W-:Y:S02]  /*9410*/  FSEL R154, R148, -INF , !P3 ;  /* 0xff800000949a7808 */ /* 0x000fe40005800000 */
[-C--:B------:R-:W-:Y:S02]  /*9420*/  ISETP.GE.AND P5, PT, R29, R197.reuse, PT ;  /* 0x000000c51d00720c */ /* 0x080fe40003fa6270 */
[----:B-1----:R-:W-:Y:S02]  /*9430*/  FSEL R150, R153, -INF , !P4 ;  /* 0xff80000099967808 */ /* 0x002fe40006000000 */
[CC--:B------:R-:W-:Y:S01]  /*9440*/  ISETP.GE.AND P2, PT, R7.reuse, R198.reuse, PT ;  /* 0x000000c60700720c */ /* 0x0c0fe20003f46270 */
[----:B------:R-:W1:Y:S01]  /*9450*/  MUFU.TANH R139, R139 ;  /* 0x0000008b008b7308 */ /* 0x000e620000002400 */
[-C--:B------:R-:W-:Y:S01]  /*9460*/  ISETP.GE.AND P3, PT, R7, R197.reuse, PT ;  /* 0x000000c50700720c */ /* 0x080fe20003f66270 */
[C---:B---3--:R-:W-:Y:S01]  /*9470*/  HMMA.16816.F32 R56, R8.reuse, R12, R56 ;  /* 0x0000000c0838723c */ /* 0x048fe20000001838 */
[CC--:B------:R-:W-:Y:S01]  /*9480*/  ISETP.GE.AND P6, PT, R23.reuse, R198.reuse, PT ;  /* 0x000000c61700720c */ /* 0x0c0fe20003fc6270 */
[C---:B------:R-:W-:Y:S01]  /*9490*/  VIADD R7, R178.reuse, 0x48 ;  /* 0x00000048b2077836 */ /* 0x040fe20000000000 */
[-C--:B------:R-:W-:Y:S01]  /*94a0*/  ISETP.GE.AND P4, PT, R23, R197.reuse, PT ;  /* 0x000000c51700720c */ /* 0x080fe20003f86270 */
[----:B------:R-:W-:Y:S01]  /*94b0*/  FMUL.FTZ R61, R61, UR10 ;  /* 0x0000000a3d3d7c20 */ /* 0x000fe20008410000 */
[----:B------:R-:W-:Y:S01]  /*94c0*/  FSEL R169, R159, -INF , !P5 ;  /* 0xff8000009fa97808 */ /* 0x000fe20006800000 */
[----:B------:R-:W3:Y:S01]  /*94d0*/  MUFU.TANH R28, R132 ;  /* 0x00000084001c7308 */ /* 0x000ee20000002400 */
[----:B------:R-:W-:Y:S01]  /*94e0*/  HMMA.16816.F32 R8, R8, R14, R52 ;  /* 0x0000000e0808723c */ /* 0x000fe20000001834 */
[----:B------:R-:W-:Y:S01]  /*94f0*/  FSEL R152, R155, -INF , !P6 ;  /* 0xff8000009b987808 */ /* 0x000fe20007000000 */
[----:B------:R-:W-:Y:S01]  /*9500*/  VIADD R13, R178, 0x50 ;  /* 0x00000050b20d7836 */ /* 0x000fe20000000000 */
[----:B------:R-:W-:Y:S01]  /*9510*/  FSEL R159, R151, -INF , !P4 ;  /* 0xff800000979f7808 */ /* 0x000fe20006000000 */
[----:B------:R-:W-:Y:S01]  /*9520*/  FMUL.FTZ R62, R62, UR10 ;  /* 0x0000000a3e3e7c20 */ /* 0x000fe20008410000 */
[----:B-----5:R-:W-:Y:S01]  /*9530*/  FSEL R166, R144, -INF , !P2 ;  /* 0xff80000090a67808 */ /* 0x020fe20005000000 */
[----:B------:R-:W-:Y:S01]  /*9540*/  FMUL.FTZ R60, R60, UR10 ;  /* 0x0000000a3c3c7c20 */ /* 0x000fe20008410000 */
[----:B------:R-:W5:Y:S01]  /*9550*/  MUFU.TANH R136, R136 ;  /* 0x0000008800887308 */ /* 0x000f620000002400 */
[-C--:B------:R-:W-:Y:S01]  /*9560*/  ISETP.GE.AND P6, PT, R6, R197.reuse, PT ;  /* 0x000000c50600720c */ /* 0x080fe20003fc6270 */
[C---:B------:R-:W-:Y:S01]  /*9570*/  VIADD R14, R178.reuse, 0x60 ;  /* 0x00000060b20e7836 */ /* 0x040fe20000000000 */
[CC--:B------:R-:W-:Y:S01]  /*9580*/  ISETP.GE.AND P4, PT, R7.reuse, R198.reuse, PT ;  /* 0x000000c60700720c */ /* 0x0c0fe20003f86270 */
[C---:B------:R-:W-:Y:S01]  /*9590*/  VIADD R15, R178.reuse, 0x59 ;  /* 0x00000059b20f7836 */ /* 0x040fe20000000000 */
[-C--:B------:R-:W-:Y:S01]  /*95a0*/  ISETP.GE.AND P2, PT, R7, R197.reuse, PT ;  /* 0x000000c50700720c */ /* 0x080fe20003f46270 */
[----:B------:R-:W-:Y:S01]  /*95b0*/  VIADD R7, R178, 0x49 ;  /* 0x00000049b2077836 */ /* 0x000fe20000000000 */
[-C--:B------:R-:W-:Y:S01]  /*95c0*/  ISETP.GE.AND P5, PT, R6, R198.reuse, PT ;  /* 0x000000c60600720c */ /* 0x080fe20003fa6270 */
[----:B------:R-:W5:Y:S01]  /*95d0*/  MUFU.TANH R137, R137 ;  /* 0x0000008900897308 */ /* 0x000f620000002400 */
[----:B------:R-:W-:Y:S01]  /*95e0*/  FSEL R165, R183, -INF , !P6 ;  /* 0xff800000b7a57808 */ /* 0x000fe20007000000 */
[----:B------:R-:W-:Y:S01]  /*95f0*/  FMUL.FTZ R12, R63, UR10 ;  /* 0x0000000a3f0c7c20 */ /* 0x000fe20008410000 */
[----:B------:R-:W-:Y:S01]  /*9600*/  FSEL R170, R164, -INF , !P4 ;  /* 0xff800000a4aa7808 */ /* 0x000fe20006000000 */
[----:B------:R-:W-:Y:S01]  /*9610*/  FMUL.FTZ R56, R56, UR10 ;  /* 0x0000000a38387c20 */ /* 0x000fe20008410000 */
[----:B------:R-:W-:Y:S01]  /*9620*/  FSEL R167, R146, -INF , !P3 ;  /* 0xff80000092a77808 */ /* 0x000fe20005800000 */
[----:B------:R-:W-:Y:S01]  /*9630*/  FMUL.FTZ R58, R58, UR10 ;  /* 0x0000000a3a3a7c20 */ /* 0x000fe20008410000 */
[----:B------:R-:W-:Y:S01]  /*9640*/  FSEL R172, R172, -INF , !P5 ;  /* 0xff800000acac7808 */ /* 0x000fe20006800000 */
[----:B------:R-:W5:Y:S01]  /*9650*/  MUFU.TANH R162, R162 ;  /* 0x000000a200a27308 */ /* 0x000f620000002400 */
[-C--:B------:R-:W-:Y:S01]  /*9660*/  ISETP.GE.AND P6, PT, R13, R198.reuse, PT ;  /* 0x000000c60d00720c */ /* 0x080fe20003fc6270 */
[----:B------:R-:W-:Y:S01]  /*9670*/  FMUL.FTZ R55, R59, UR10 ;  /* 0x0000000a3b377c20 */ /* 0x000fe20008410000 */
[-C--:B------:R-:W-:Y:S01]  /*9680*/  ISETP.GE.AND P4, PT, R13, R197.reuse, PT ;  /* 0x000000c50d00720c */ /* 0x080fe20003f86270 */
[----:B------:R-:W-:Y:S01]  /*9690*/  VIADD R13, R178, 0x51 ;  /* 0x00000051b20d7836 */ /* 0x000fe20000000000 */
[-C--:B------:R-:W-:Y:S01]  /*96a0*/  ISETP.GE.AND P3, PT, R7, R198.reuse, PT ;  /* 0x000000c60700720c */ /* 0x080fe20003f66270 */
[----:B------:R-:W-:Y:S01]  /*96b0*/  FMUL.FTZ R57, R57, UR10 ;  /* 0x0000000a39397c20 */ /* 0x000fe20008410000 */
[-C--:B------:R-:W-:Y:S01]  /*96c0*/  ISETP.GE.AND P5, PT, R7, R197.reuse, PT ;  /* 0x000000c50700720c */ /* 0x080fe20003fa6270 */
[----:B------:R-:W-:Y:S01]  /*96d0*/  MUFU.TANH R4, R133 ;  /* 0x0000008500047308 */ /* 0x000fe20000002400 */
[----:B----4-:R-:W-:Y:S01]  /*96e0*/  FSEL R168, R186, -INF , !P3 ;  /* 0xff800000baa87808 */ /* 0x010fe20005800000 */
[----:B------:R-:W-:Y:S01]  /*96f0*/  FMUL.FTZ R8, R8, UR10 ;  /* 0x0000000a08087c20 */ /* 0x000fe20008410000 */
[----:B--2---:R-:W-:Y:S01]  /*9700*/  FSEL R161, R160, -INF , !P5 ;  /* 0xff800000a0a17808 */ /* 0x004fe20006800000 */
[----:B------:R-:W-:Y:S01]  /*9710*/  FMUL.FTZ R9, R9, UR10 ;  /* 0x0000000a09097c20 */ /* 0x000fe20008410000 */
[----:B------:R-:W-:Y:S01]  /*9720*/  ISETP.GE.AND P3, PT, R13, R197, PT ;  /* 0x000000c50d00720c */ /* 0x000fe20003f66270 */
[----:B------:R-:W-:Y:S01]  /*9730*/  FMUL.FTZ R10, R10, UR10 ;  /* 0x0000000a0a0a7c20 */ /* 0x000fe20008410000 */
[----:B------:R-:W-:Y:S01]  /*9740*/  ISETP.GE.AND P5, PT, R18, R198, PT ;  /* 0x000000c61200720c */ /* 0x000fe20003fa6270 */
[----:B------:R-:W2:Y:S01]  /*9750*/  MUFU.TANH R5, R5 ;  /* 0x0000000500057308 */ /* 0x000ea20000002400 */
[----:B-1----:R-:W-:Y:S01]  /*9760*/  FSEL R155, R139, -INF , !P3 ;  /* 0xff8000008b9b7808 */ /* 0x002fe20005800000 */
[----:B------:R-:W-:Y:S01]  /*9770*/  FMUL.FTZ R11, R11, UR10 ;  /* 0x0000000a0b0b7c20 */ /* 0x000fe20008410000 */
[----:B---3--:R-:W-:-:S02]  /*9780*/  FSEL R160, R28, -INF , !P5 ;  /* 0xff8000001ca07808 */ /* 0x008fc40006800000 */
[----:B------:R-:W-:Y:S02]  /*9790*/  FSEL R163, R187, -INF , !P2 ;  /* 0xff800000bba37808 */ /* 0x000fe40005000000 */
[----:B-----5:R-:W-:Y:S01]  /*97a0*/  FSEL R164, R136, -INF , !P6 ;  /* 0xff80000088a47808 */ /* 0x020fe20007000000 */
[----:B------:R-:W1:Y:S01]  /*97b0*/  MUFU.TANH R16, R64 ;  /* 0x0000004000107308 */ /* 0x000e620000002400 */
[----:B------:R-:W-:Y:S02]  /*97c0*/  FSEL R157, R137, -INF , !P4 ;  /* 0xff800000899d7808 */ /* 0x000fe40006000000 */
[CC--:B------:R-:W-:Y:S02]  /*97d0*/  ISETP.GE.AND P3, PT, R14.reuse, R198.reuse, PT ;  /* 0x000000c60e00720c */ /* 0x0c0fe40003f66270 */
[-C--:B------:R-:W-:Y:S01]  /*97e0*/  ISETP.GE.AND P5, PT, R14, R197.reuse, PT ;  /* 0x000000c50e00720c */ /* 0x080fe20003fa6270 */
[----:B------:R-:W-:Y:S01]  /*97f0*/  VIADD R14, R178, 0x61 ;  /* 0x00000061b20e7836 */ /* 0x000fe20000000000 */
[----:B------:R-:W-:Y:S01]  /*9800*/  ISETP.GE.AND P2, PT, R13, R198, PT ;  /* 0x000000c60d00720c */ /* 0x000fe20003f46270 */
[----:B------:R-:W3:Y:S01]  /*9810*/  MUFU.TANH R17, R17 ;  /* 0x0000001100117308 */ /* 0x000ee20000002400 */
[----:B------:R-:W-:-:S02]  /*9820*/  ISETP.GE.AND P6, PT, R18, R197, PT ;  /* 0x000000c51200720c */ /* 0x000fc40003fc6270 */
[-C--:B------:R-:W-:Y:S02]  /*9830*/  ISETP.GE.AND P4, PT, R15, R198.reuse, PT ;  /* 0x000000c60f00720c */ /* 0x080fe40003f86270 */
[----:B------:R-:W-:Y:S02]  /*9840*/  FSEL R162, R162, -INF , !P2 ;  /* 0xff800000a2a27808 */ /* 0x000fe40005000000 */
[----:B--2---:R-:W-:Y:S01]  /*9850*/  FSEL R153, R5, -INF , !P6 ;  /* 0xff80000005997808 */ /* 0x004fe20007000000 */
[----:B------:R-:W2:Y:S01]  /*9860*/  MUFU.TANH R143, R66 ;  /* 0x00000042008f7308 */ /* 0x000ea20000002400 */
[----:B------:R-:W-:Y:S01]  /*9870*/  FSEL R158, R4, -INF , !P4 ;  /* 0xff800000049e7808 */ /* 0x000fe20006000000 */
[C---:B------:R-:W-:Y:S01]  /*9880*/  VIADD R5, R178.reuse, 0x68 ;  /* 0x00000068b2057836 */ /* 0x040fe20000000000 */
[----:B------:R-:W-:Y:S01]  /*9890*/  ISETP.GE.AND P2, PT, R15, R197, PT ;  /* 0x000000c50f00720c */ /* 0x000fe20003f46270 */
[----:B------:R-:W-:Y:S01]  /*98a0*/  VIADD R4, R178, 0x69 ;  /* 0x00000069b2047836 */ /* 0x000fe20000000000 */
[----:B------:R-:W-:-:S02]  /*98b0*/  ISETP.GE.AND P6, PT, R14, R198, PT ;  /* 0x000000c60e00720c */ /* 0x000fc40003fc6270 */
[----:B------:R-:W-:Y:S01]  /*98c0*/  FSEL R151, R22, -INF , !P2 ;  /* 0xff80000016977808 */ /* 0x000fe20005000000 */
[----:B------:R-:W4:Y:S01]  /*98d0*/  MUFU.TANH R141, R67 ;  /* 0x00000043008d7308 */ /* 0x000f220000002400 */
[----:B-1----:R-:W-:Y:S02]  /*98e0*/  FSEL R148, R16, -INF , !P3 ;  /* 0xff80000010947808 */ /* 0x002fe40005800000 */
[----:B---3--:R-:W-:Y:S02]  /*98f0*/  FSEL R146, R17, -INF , !P6 ;  /* 0xff80000011927808 */ /* 0x008fe40007000000 */
[CC--:B------:R-:W-:Y:S02]  /*9900*/  ISETP.GE.AND P2, PT, R5.reuse, R198.reuse, PT ;  /* 0x000000c60500720c */ /* 0x0c0fe40003f46270 */
[----:B------:R-:W-:Y:S01]  /*9910*/  ISETP.GE.AND P3, PT, R5, R197, PT ;  /* 0x000000c50500720c */ /* 0x000fe20003f66270 */
[----:B------:R-:W1:Y:S01]  /*9920*/  MUFU.TANH R142, R61 ;  /* 0x0000003d008e7308 */ /* 0x000e620000002400 */
[----:B--2---:R-:W-:Y:S01]  /*9930*/  FSEL R143, R143, -INF , !P5 ;  /* 0xff8000008f8f7808 */ /* 0x004fe20006800000 */
[----:B------:R-:W-:Y:S01]  /*9940*/  VIADD R5, R178, 0x70 ;  /* 0x00000070b2057836 */ /* 0x000fe20000000000 */
[----:B------:R-:W-:-:S02]  /*9950*/  ISETP.GE.AND P5, PT, R4, R198, PT ;  /* 0x000000c60400720c */ /* 0x000fc40003fa6270 */
[-C--:B------:R-:W-:Y:S01]  /*9960*/  ISETP.GE.AND P6, PT, R4, R197.reuse, PT ;  /* 0x000000c50400720c */ /* 0x080fe20003fc6270 */
[----:B------:R-:W-:Y:S01]  /*9970*/  VIADD R4, R178, 0x71 ;  /* 0x00000071b2047836 */ /* 0x000fe20000000000 */
[----:B------:R-:W-:Y:S01]  /*9980*/  ISETP.GE.AND P4, PT, R14, R197, PT ;  /* 0x000000c50e00720c */ /* 0x000fe20003f86270 */
[----:B------:R-:W2:Y:S03]  /*9990*/  MUFU.TANH R7, R62 ;  /* 0x0000003e00077308 */ /* 0x000ea60000002400 */
[----:B----4-:R-:W-:Y:S02]  /*99a0*/  FSEL R141, R141, -INF , !P4 ;  /* 0xff8000008d8d7808 */ /* 0x010fe40006000000 */
[----:B------:R-:W-:-:S03]  /*99b0*/  ISETP.GE.AND P4, PT, R5, R198, PT ;  /* 0x000000c60500720c */ /* 0x000fc60003f86270 */
[----:B------:R-:W3:Y:S01]  /*99c0*/  MUFU.TANH R6, R60 ;  /* 0x0000003c00067308 */ /* 0x000ee20000002400 */
[----:B-1----:R-:W-:Y:S02]  /*99d0*/  FSEL R142, R142, -INF , !P5 ;  /* 0xff8000008e8e7808 */ /* 0x002fe40006800000 */
[----:B------:R-:W-:-:S05]  /*99e0*/  ISETP.GE.AND P5, PT, R4, R197, PT ;  /* 0x000000c50400720c */ /* 0x000fca0003fa6270 */
[----:B------:R-:W1:Y:S01]  /*99f0*/  MUFU.TANH R12, R12 ;  /* 0x0000000c000c7308 */ /* 0x000e620000002400 */
[----:B--2---:R-:W-:Y:S02]  /*9a00*/  FSEL R139, R7, -INF , !P3 ;  /* 0xff800000078b7808 */ /* 0x004fe40005800000 */
[----:B------:R-:W-:Y:S01]  /*9a10*/  ISETP.GE.AND P3, PT, R4, R198, PT ;  /* 0x000000c60400720c */ /* 0x000fe20003f66270 */
[----:B------:R-:W-:-:S04]  /*9a20*/  VIADD R4, R178, 0x78 ;  /* 0x00000078b2047836 */ /* 0x000fc80000000000 */
[----:B------:R-:W2:Y:S01]  /*9a30*/  MUFU.TANH R13, R56 ;  /* 0x00000038000d7308 */ /* 0x000ea20000002400 */
[----:B---3--:R-:W-:Y:S02]  /*9a40*/  FSEL R144, R6, -INF , !P2 ;  /* 0xff80000006907808 */ /* 0x008fe40005000000 */
[----:B------:R-:W-:-:S05]  /*9a50*/  ISETP.GE.AND P2, PT, R5, R197, PT ;  /* 0x000000c50500720c */ /* 0x000fca0003f46270 */
[----:B------:R-:W3:Y:S01]  /*9a60*/  MUFU.TANH R61, R58 ;  /* 0x0000003a003d7308 */ /* 0x000ee20000002400 */
[----:B-1----:R-:W-:Y:S02]  /*9a70*/  FSEL R137, R12, -INF , !P6 ;  /* 0xff8000000c897808 */ /* 0x002fe40007000000 */
[----:B------:R-:W-:-:S05]  /*9a80*/  ISETP.GE.AND P6, PT, R178, R198, PT ;  /* 0x000000c6b200720c */ /* 0x000fca0003fc6270 */
[----:B------:R-:W1:Y:S01]  /*9a90*/  MUFU.TANH R132, R57 ;  /* 0x0000003900847308 */ /* 0x000e620000002400 */
[----:B--2---:R-:W-:Y:S02]  /*9aa0*/  FSEL R136, R13, -INF , !P4 ;  /* 0xff8000000d887808 */ /* 0x004fe40006000000 */
[C---:B------:R-:W-:Y:S01]  /*9ab0*/  ISETP.GE.AND P4, PT, R178.reuse, R197, PT ;  /* 0x000000c5b200720c */ /* 0x040fe20003f86270 */
        /* <DEDUP_REMOVED lines=8> */
[----:B--2---:R-:W-:Y:S01]  /*9b40*/  FSEL R55, R55, -INF , !P5 ;  /* 0xff80000037377808 */ /* 0x004fe20006800000 */
[----:B------:R-:W-:Y:S01]  /*9b50*/  BAR.SYNC.DEFER_BLOCKING 0x0 ;  /* 0x0000000000007b1d */ /* 0x000fe20000010000 */
[----:B------:R-:W-:-:S05]  /*9b60*/  ISETP.GE.AND P5, PT, R178, R198, PT ;  /* 0x000000c6b200720c */ /* 0x000fca0003fa6270 */
[----:B------:R-:W2:Y:S01]  /*9b70*/  MUFU.TANH R173, R173 ;  /* 0x000000ad00ad7308 */ /* 0x000ea20000002400 */
[----:B---3--:R-:W-:Y:S02]  /*9b80*/  FSEL R64, R64, -INF , !P2 ;  /* 0xff80000040407808 */ /* 0x008fe40005000000 */
[----:B------:R-:W-:-:S05]  /*9b90*/  ISETP.GE.AND P2, PT, R178, R197, PT ;  /* 0x000000c5b200720c */ /* 0x000fca0003f46270 */
[----:B------:R-:W3:Y:S01]  /*9ba0*/  MUFU.TANH R62, R9 ;  /* 0x00000009003e7308 */ /* 0x000ee20000002400 */
[----:B-1----:R-:W-:-:S07]  /*9bb0*/  FSEL R4, R3, -INF , !P6 ;  /* 0xff80000003047808 */ /* 0x002fce0007000000 */
[----:B------:R-:W1:Y:S01]  /*9bc0*/  MUFU.TANH R54, R10 ;  /* 0x0000000a00367308 */ /* 0x000e620000002400 */
[----:B--2---:R-:W-:-:S07]  /*9bd0*/  FSEL R173, R173, -INF , !P4 ;  /* 0xff800000adad7808 */ /* 0x004fce0006000000 */
[----:B------:R-:W2:Y:S01]  /*9be0*/  MUFU.TANH R51, R11 ;  /* 0x0000000b00337308 */ /* 0x000ea20000002400 */
[----:B---3--:R-:W-:Y:S02]  /*9bf0*/  FSEL R62, R62, -INF , !P5 ;  /* 0xff8000003e3e7808 */ /* 0x008fe40006800000 */
[----:B-1----:R-:W-:Y:S02]  /*9c00*/  FSEL R54, R54, -INF , !P3 ;  /* 0xff80000036367808 */ /* 0x002fe40005800000 */
[----:B--2---:R-:W-:Y:S01]  /*9c10*/  FSEL R51, R51, -INF , !P2 ;  /* 0xff80000033337808 */ /* 0x004fe20005000000 */
        /* <DEDUP_REMOVED lines=51> */
[----:B------:R-:W-:-:S03]  /*9f50*/  SHF.R.S32.HI R3, RZ, 0x1f, R5 ;  /* 0x0000001fff037819 */ /* 0x000fc60000011405 */
[----:B--2---:R-:W-:Y:S02]  /*9f60*/  IMAD.IADD R7, R7, 0x1, -R6 ;  /* 0x0000000107077824 */ /* 0x004fe400078e0a06 */
[----:B------:R-:W-:-:S03]  /*9f70*/  IMAD R6, R3, R188, RZ ;  /* 0x000000bc03067224 */ /* 0x000fc600078e02ff */
[----:B------:R-:W-:Y:S01]  /*9f80*/  SHF.R.S32.HI R3, RZ, 0x1f, R7 ;  /* 0x0000001fff037819 */ /* 0x000fe20000011407 */
[----:B------:R-:W-:-:S04]  /*9f90*/  IMAD R6, R5, R189, R6 ;  /* 0x000000bd05067224 */ /* 0x000fc800078e0206 */
[----:B------:R-:W-:Y:S01]  /*9fa0*/  IMAD R10, R3, UR4, RZ ;  /* 0x00000004030a7c24 */ /* 0x000fe2000f8e02ff */
[----:B------:R-:W-:-:S03]  /*9fb0*/  IADD3 R9, R9, R6, RZ ;  /* 0x0000000609097210 */ /* 0x000fc60007ffe0ff */
[C---:B------:R-:W-:Y:S02]  /*9fc0*/  IMAD R10, R7.reuse, UR5, R10 ;  /* 0x00000005070a7c24 */ /* 0x040fe4000f8e020a */
[----:B------:R-:W-:-:S04]  /*9fd0*/  IMAD.WIDE.U32 R8, R7, UR4, R8 ;  /* 0x0000000407087c25 */ /* 0x000fc8000f8e0008 */
[----:B------:R-:W-:Y:S01]  /*9fe0*/  IMAD.IADD R10, R9, 0x1, R10 ;  /* 0x00000001090a7824 */ /* 0x000fe200078e020a */
[----:B------:R-:W-:Y:S06]  /*9ff0*/  BRA `(.L_x_2438) ;  /* 0x0000000000087947 */ /* 0x000fec0003800000 */
.L_x_2437:
[----:B------:R-:W-:-:S04]  /*a000*/  LEA R8, -R188, RZ, 0x7 ;  /* 0x000000ffbc087211 */ /* 0x000fc800078e39ff */
[----:B------:R-:W-:-:S07]  /*a010*/  SHF.R.S32.HI R10, RZ, 0x1f, R8 ;  /* 0x0000001fff0a7819 */ /* 0x000fce0000011408 */
.L_x_2438:
        /* <DEDUP_REMOVED lines=40> */
.L_x_2436:
        /* <DEDUP_REMOVED lines=163> */
[----:B------:R-:W-:Y:S01]  /*acd0*/  FFMA.FTZ R65, R62, UR6, -R65 ;  /* 0x000000063e417c23 */ /* 0x000fe20008010841 */
[----:B------:R-:W-:-:S05]  /*ace0*/  FFMA.FTZ R51, R51, UR6, -R56 ;  /* 0x0000000633337c23 */ /* 0x000fca0008010838 */
        /* <DEDUP_REMOVED lines=52> */
[----:B------:R-:W4:Y:S01]  /*b030*/  MUFU.EX2 R49, R49 ;  /* 0x0000003100317308 */ /* 0x000f220000000800 */
        /* <DEDUP_REMOVED lines=27> */
[-C--:B------:R-:W-:Y:S01]  /*b1f0*/  FMUL.FTZ R68, R68, R48.reuse ;  /* 0x0000003044447220 */ /* 0x080fe20000410000 */
[----:B------:R-:W-:Y:S01]  /*b200*/  FMUL.FTZ R69, R69, R48 ;  /* 0x0000003045457220 */ /* 0x000fe20000410000 */
[-C--:B------:R-:W-:Y:S01]  /*b210*/  FMUL.FTZ R70, R70, R0.reuse ;  /* 0x0000000046467220 */ /* 0x080fe20000410000 */
[----:B------:R-:W-:Y:S01]  /*b220*/  FMUL.FTZ R71, R71, R0 ;  /* 0x0000000047477220 */ /* 0x000fe20000410000 */
        /* <DEDUP_REMOVED lines=81> */
[----:B------:R-:W4:Y:S01]  /*b740*/  MUFU.EX2 R156, R156 ;  /* 0x0000009c009c7308 */ /* 0x000f220000000800 */
[----:B------:R-:W-:Y:S01]  /*b750*/  LDSM.16.MT88.4 R36, [R224+0x12800] ;  /* 0x01280000e024783b */ /* 0x000fe20000004200 */
[----:B-----5:R-:W-:Y:S01]  /*b760*/  HMMA.16816.F32 R120, R8, R24, R120 ;  /* 0x000000180878723c */ /* 0x020fe20000001878 */
[----:B------:R-:W-:Y:S01]  /*b770*/  FADD.FTZ R134, R134, R67 ;  /* 0x0000004386867221 */ /* 0x000fe20000010000 */
[----:B------:R-:W-:-:S04]  /*b780*/  FADD.FTZ R140, R140, R135 ;  /* 0x000000878c8c7221 */ /* 0x000fc80000010000 */
[----:B------:R-:W-:Y:S01]  /*b790*/  HMMA.16816.F32 R116, R8, R26, R116 ;  /* 0x0000001a0874723c */ /* 0x000fe20000001874 */
[----:B------:R-:W5:Y:S01]  /*b7a0*/  LDSM.16.MT88.4 R24, [R222+0x11000] ;  /* 0x01100000de18783b */ /* 0x000f620000004200 */
[----:B------:R-:W3:Y:S01]  /*b7b0*/  MUFU.EX2 R159, R159 ;  /* 0x0000009f009f7308 */ /* 0x000ee20000000800 */
[----:B--2---:R-:W-:-:S03]  /*b7c0*/  FADD.FTZ R3, R149, R140 ;  /* 0x0000008c95037221 */ /* 0x004fc60000010000 */
[----:B------:R-:W-:Y:S01]  /*b7d0*/  HMMA.16816.F32 R112, R8, R20, R112 ;  /* 0x000000140870723c */ /* 0x000fe20000001870 */
[----:B-1----:R-:W-:-:S03]  /*b7e0*/  FADD.FTZ R3, R154, R3 ;  /* 0x000000039a037221 */ /* 0x002fc60000010000 */
[----:B------:R-:W-:Y:S01]  /*b7f0*/  MUFU.EX2 R166, R166 ;  /* 0x000000a600a67308 */ /* 0x000fe20000000800 */
[----:B----4-:R-:W-:Y:S01]  /*b800*/  FADD.FTZ R0, R156, R3 ;  /* 0x000000039c007221 */ /* 0x010fe20000010000 */
[C---:B------:R-:W-:Y:S01]  /*b810*/  HMMA.16816.F32 R108, R8.reuse, R22, R108 ;  /* 0x00000016086c723c */ /* 0x040fe2000000186c */
[----:B------:R-:W1:Y:S05]  /*b820*/  LDSM.16.MT88.4 R20, [R221+0x11000] ;  /* 0x01100000dd14783b */ /* 0x000e6a0000004200 */
[----:B---3--:R-:W-:Y:S01]  /*b830*/  HMMA.16816.F32 R104, R8, R16, R104 ;  /* 0x000000100868723c */ /* 0x008fe20000001868 */
[----:B------:R-:W2:Y:S01]  /*b840*/  MUFU.EX2 R169, R169 ;  /* 0x000000a900a97308 */ /* 0x000ea20000000800 */
[----:B------:R-:W-:-:S04]  /*b850*/  FADD.FTZ R0, R159, R0 ;  /* 0x000000009f007221 */ /* 0x000fc80000010000 */
        /* <DEDUP_REMOVED lines=10> */
[----:B------:R-:W4:Y:S02]  /*b900*/  LDSM.16.MT88.4 R32, [R224+0xd800] ;  /* 0x00d80000e020783b */ /* 0x000f240000004200 */
[----:B------:R-:W2:Y:S03]  /*b910*/  MUFU.EX2 R168, R168 ;  /* 0x000000a800a87308 */ /* 0x000ea60000000800 */
[C---:B-----5:R-:W-:Y:S05]  /*b920*/  HMMA.16816.F32 R88, R8.reuse, R24, R88 ;  /* 0x000000180858723c */ /* 0x060fea0000001858 */
[----:B------:R-:W-:Y:S01]  /*b930*/  MUFU.EX2 R163, R163 ;  /* 0x000000a300a37308 */ /* 0x000fe20000000800 */
[C---:B------:R-:W-:Y:S01]  /*b940*/  HMMA.16816.F32 R84, R8.reuse, R26, R84 ;  /* 0x0000001a0854723c */ /* 0x040fe20000001854 */
[----:B------:R-:W5:Y:S05]  /*b950*/  LDSM.16.MT88.4 R24, [R221+0xd800] ;  /* 0x00d80000dd18783b */ /* 0x000f6a0000004200 */
[C---:B-1----:R-:W-:Y:S01]  /*b960*/  HMMA.16816.F32 R80, R8.reuse, R20, R80 ;  /* 0x000000140850723c */ /* 0x042fe20000001850 */
[----:B------:R-:W1:Y:S05]  /*b970*/  MUFU.EX2 R172, R172 ;  /* 0x000000ac00ac7308 */ /* 0x000e6a0000000800 */
[C---:B------:R-:W-:Y:S01]  /*b980*/  HMMA.16816.F32 R76, R8.reuse, R22, R76 ;  /* 0x00000016084c723c */ /* 0x040fe2000000184c */
[----:B------:R-:W-:Y:S02]  /*b990*/  LDSM.16.MT88.4 R20, [R220+0xd800] ;  /* 0x00d80000dc14783b */ /* 0x000fe40000004200 */
[----:B------:R-:W1:Y:S03]  /*b9a0*/  MUFU.EX2 R161, R161 ;  /* 0x000000a100a17308 */ /* 0x000e660000000800 */
[C---:B------:R-:W-:Y:S05]  /*b9b0*/  HMMA.16816.F32 R72, R8.reuse, R12, R72 ;  /* 0x0000000c0848723c */ /* 0x040fea0000001848 */
[----:B------:R-:W1:Y:S01]  /*b9c0*/  MUFU.EX2 R162, R162 ;  /* 0x000000a200a27308 */ /* 0x000e620000000800 */
[----:B------:R-:W-:Y:S01]  /*b9d0*/  HMMA.16816.F32 R4, R8, R14, R4 ;  /* 0x0000000e0804723c */ /* 0x000fe20000001804 */
[----:B------:R-:W-:Y:S01]  /*b9e0*/  F2FP.F16.F32.PACK_AB R12, R150, R145 ;  /* 0x00000091960c723e */ /* 0x000fe200000000ff */
[----:B------:R-:W2:Y:S01]  /*b9f0*/  LDSM.16.MT88.4 R8, [R221+0x11800] ;  /* 0x01180000dd08783b */ /* 0x000ea20000004200 */
[----:B------:R-:W-:Y:S01]  /*ba00*/  F2FP.F16.F32.PACK_AB R13, R154, R149 ;  /* 0x000000959a0d723e */ /* 0x000fe200000000ff */
[----:B------:R-:W-:-:S03]  /*ba10*/  FADD.FTZ R145, R145, R134 ;  /* 0x0000008691917221 */ /* 0x000fc60000010000 */
[----:B------:R-:W-:Y:S01]  /*ba20*/  F2FP.F16.F32.PACK_AB R14, R152, R147 ;  /* 0x00000093980e723e */ /* 0x000fe200000000ff */
[----:B------:R-:W-:Y:S01]  /*ba30*/  MUFU.EX2 R160, R160 ;  /* 0x000000a000a07308 */ /* 0x000fe20000000800 */
[----:B------:R-:W-:Y:S01]  /*ba40*/  F2FP.F16.F32.PACK_AB R15, R159, R156 ;  /* 0x0000009c9f0f723e */ /* 0x000fe200000000ff */
[----:B------:R-:W-:-:S04]  /*ba50*/  FADD.FTZ R150, R150, R145 ;  /* 0x0000009196967221 */ /* 0x000fc80000010000 */
[----:B------:R-:W-:Y:S02]  /*ba60*/  FADD.FTZ R147, R147, R150 ;  /* 0x0000009693937221 */ /* 0x000fe40000010000 */
[----:B---3--:R-:W-:Y:S01]  /*ba70*/  HMMA.16816.F32 R120, R12, R28, R120 ;  /* 0x0000001c0c78723c */ /* 0x008fe20000001878 */
[----:B------:R-:W-:Y:S01]  /*ba80*/  MUFU.EX2 R165, R165 ;  /* 0x000000a500a57308 */ /* 0x000fe20000000800 */
[----:B------:R-:W-:-:S04]  /*ba90*/  FADD.FTZ R3, R152, R147 ;  /* 0x0000009398037221 */ /* 0x000fc80000010000 */
[C---:B------:R-:W-:Y:S01]  /*baa0*/  HMMA.16816.F32 R116, R12.reuse, R30, R116 ;  /* 0x0000001e0c74723c */ /* 0x040fe20000001874 */
[----:B------:R-:W3:Y:S02]  /*bab0*/  LDSM.16.MT88.4 R28, [R222+0x11800] ;  /* 0x01180000de1c783b */ /* 0x000ee40000004200 */
[----:B------:R-:W-:Y:S03]  /*bac0*/  MUFU.EX2 R157, R157 ;  /* 0x0000009d009d7308 */ /* 0x000fe60000000800 */
[C---:B------:R-:W-:Y:S05]  /*bad0*/  HMMA.16816.F32 R96, R12.reuse, R16, R96 ;  /* 0x000000100c60723c */ /* 0x040fea0000001860 */
[----:B------:R-:W-:Y:S01]  /*bae0*/  MUFU.EX2 R158, R158 ;  /* 0x0000009e009e7308 */ /* 0x000fe20000000800 */
[C---:B------:R-:W-:Y:S01]  /*baf0*/  HMMA.16816.F32 R92, R12.reuse, R18, R92 ;  /* 0x000000120c5c723c */ /* 0x040fe2000000185c */
[----:B------:R-:W1:Y:S05]  /*bb00*/  LDSM.16.MT88.4 R16, [R222+0xe000] ;  /* 0x00e00000de10783b */ /* 0x000e6a0000004200 */
[C---:B----4-:R-:W-:Y:S01]  /*bb10*/  HMMA.16816.F32 R128, R12.reuse, R32, R128 ;  /* 0x000000200c80723c */ /* 0x050fe20000001880 */
[----:B------:R-:W-:Y:S05]  /*bb20*/  MUFU.EX2 R153, R153 ;  /* 0x0000009900997308 */ /* 0x000fea0000000800 */
[C---:B------:R-:W-:Y:S01]  /*bb30*/  HMMA.16816.F32 R124, R12.reuse, R34, R124 ;  /* 0x000000220c7c723c */ /* 0x040fe2000000187c */
[----:B------:R-:W4:Y:S02]  /*bb40*/  LDSM.16.MT88.4 R32, [R220+0x11800] ;  /* 0x01180000dc20783b */ /* 0x000f240000004200 */
[----:B------:R-:W-:Y:S03]  /*bb50*/  MUFU.EX2 R164, R164 ;  /* 0x000000a400a47308 */ /* 0x000fe60000000800 */
[C---:B-----5:R-:W-:Y:S05]  /*bb60*/  HMMA.16816.F32 R112, R12.reuse, R24, R112 ;  /* 0x000000180c70723c */ /* 0x060fea0000001870 */
[----:B------:R-:W-:Y:S01]  /*bb70*/  MUFU.EX2 R148, R148 ;  /* 0x0000009400947308 */ /* 0x000fe20000000800 */
        /* <DEDUP_REMOVED lines=10> */
[----:B---3--:R-:W-:Y:S01]  /*bc20*/  HMMA.16816.F32 R88, R12, R28, R88 ;  /* 0x0000001c0c58723c */ /* 0x008fe20000001858 */
[----:B------:R-:W-:Y:S01]  /*bc30*/  F2FP.F16.F32.PACK_AB R10, R171, R170 ;  /* 0x000000aaab0a723e */ /* 0x000fe200000000ff */
[----:B------:R-:W-:Y:S01]  /*bc40*/  FADD.FTZ R169, R169, R166 ;  /* 0x000000a6a9a97221 */ /* 0x000fe20000010000 */
[----:B-1----:R-:W-:Y:S01]  /*bc50*/  F2FP.F16.F32.PACK_AB R11, R172, R163 ;  /* 0x000000a3ac0b723e */ /* 0x002fe200000000ff */
[----:B------:R-:W-:-:S02]  /*bc60*/  FADD.FTZ R168, R168, R167 ;  /* 0x000000a7a8a87221 */ /* 0x000fc40000010000 */
[----:B------:R-:W-:Y:S01]  /*bc70*/  HMMA.16816.F32 R84, R12, R30, R84 ;  /* 0x0000001e0c54723c */ /* 0x000fe20000001854 */
[----:B------:R-:W1:Y:S01]  /*bc80*/  LDSM.16.MT88.4 R28, [R221+0xe000] ;  /* 0x00e00000dd1c783b */ /* 0x000e620000004200 */
[----:B------:R-:W-:Y:S01]  /*bc90*/  MUFU.EX2 R155, R155 ;  /* 0x0000009b009b7308 */ /* 0x000fe20000000800 */
[----:B------:R-:W-:Y:S01]  /*bca0*/  FADD.FTZ R0, R170, R169 ;  /* 0x000000a9aa007221 */ /* 0x000fe20000010000 */
[----:B------:R-:W-:Y:S02]  /*bcb0*/  FADD.FTZ R163, R163, R168 ;  /* 0x000000a8a3a37221 */ /* 0x000fe40000010000 */
[C---:B------:R-:W-:Y:S01]  /*bcc0*/  HMMA.16816.F32 R120, R8.reuse, R16, R120 ;  /* 0x000000100878723c */ /* 0x040fe20000001878 */
[----:B------:R-:W-:Y:S01]  /*bcd0*/  FADD.FTZ R0, R171, R0 ;  /* 0x00000000ab007221 */ /* 0x000fe20000010000 */
[----:B------:R-:W-:Y:S02]  /*bce0*/  FADD.FTZ R172, R172, R163 ;  /* 0x000000a3acac7221 */ /* 0x000fe40000010000 */
[----:B------:R-:W-:Y:S01]  /*bcf0*/  MUFU.EX2 R142, R142 ;  /* 0x0000008e008e7308 */ /* 0x000fe20000000800 */
[----:B------:R-:W-:Y:S01]  /*bd00*/  FADD.FTZ R3, R161, R0 ;  /* 0x00000000a1037221 */ /* 0x000fe20000010000 */
[----:B------:R-:W-:Y:S01]  /*bd10*/  HMMA.16816.F32 R116, R8, R18, R116 ;  /* 0x000000120874723c */ /* 0x000fe20000001874 */
[----:B------:R-:W2:Y:S02]  /*bd20*/  LDSM.16.MT88.4 R16, [R221+0x12000] ;  /* 0x01200000dd10783b */ /* 0x000ea40000004200 */
[----:B------:R-:W-:-:S03]  /*bd30*/  FADD.FTZ R3, R162, R3 ;  /* 0x00000003a2037221 */ /* 0x000fc60000010000 */
[C---:B------:R-:W-:Y:S01]  /*bd40*/  HMMA.16816.F32 R104, R12.reuse, R20, R104 ;  /* 0x000000140c68723c */ /* 0x040fe20000001868 */
[----:B------:R-:W-:Y:S05]  /*bd50*/  MUFU.EX2 R141, R141 ;  /* 0x0000008d008d7308 */ /* 0x000fea0000000800 */
[C---:B------:R-:W-:Y:S01]  /*bd60*/  HMMA.16816.F32 R100, R12.reuse, R22, R100 ;  /* 0x000000160c64723c */ /* 0x040fe20000001864 */
[----:B------:R-:W3:Y:S02]  /*bd70*/  LDSM.16.MT88.4 R20, [R220+0xe000] ;  /* 0x00e00000dc14783b */ /* 0x000ee40000004200 */
[----:B------:R-:W-:Y:S03]  /*bd80*/  MUFU.EX2 R139, R139 ;  /* 0x0000008b008b7308 */ /* 0x000fe60000000800 */
[C---:B----4-:R-:W-:Y:S05]  /*bd90*/  HMMA.16816.F32 R72, R12.reuse, R32, R72 ;  /* 0x000000200c48723c */ /* 0x050fea0000001848 */
[----:B------:R-:W-:Y:S01]  /*bda0*/  MUFU.EX2 R146, R146 ;  /* 0x0000009200927308 */ /* 0x000fe20000000800 */
[----:B------:R-:W-:Y:S01]  /*bdb0*/  HMMA.16816.F32 R4, R12, R34, R4 ;  /* 0x000000220c04723c */ /* 0x000fe20000001804 */
[----:B------:R-:W4:Y:S04]  /*bdc0*/  LDSM.16.MT88.4 R32, [R224+0x12000] ;  /* 0x01200000e020783b */ /* 0x000f280000004200 */
[----:B------:R-:W-:Y:S01]  /*bdd0*/  LDSM.16.MT88.4 R12, [R220+0x12000] ;  /* 0x01200000dc0c783b */ /* 0x000fe20000004200 */
[C---:B-----5:R-:W-:Y:S01]  /*bde0*/  HMMA.16816.F32 R128, R8.reuse, R24, R128 ;  /* 0x000000180880723c */ /* 0x060fe20000001880 */
[----:B------:R-:W-:Y:S05]  /*bdf0*/  MUFU.EX2 R136, R136 ;  /* 0x0000008800887308 */ /* 0x000fea0000000800 */
[C---:B------:R-:W-:Y:S01]  /*be00*/  HMMA.16816.F32 R124, R8.reuse, R26, R124 ;  /* 0x0000001a087c723c */ /* 0x040fe2000000187c */
[----:B------:R-:W5:Y:S02]  /*be10*/  LDSM.16.MT88.4 R24, [R222+0x12000] ;  /* 0x01200000de18783b */ /* 0x000f640000004200 */
[----:B------:R-:W3:Y:S03]  /*be20*/  MUFU.EX2 R137, R137 ;  /* 0x0000008900897308 */ /* 0x000ee60000000800 */
[C---:B-1----:R-:W-:Y:S05]  /*be30*/  HMMA.16816.F32 R112, R8.reuse, R28, R112 ;  /* 0x0000001c0870723c */ /* 0x042fea0000001870 */
[----:B------:R-:W-:Y:S01]  /*be40*/  MUFU.EX2 R64, R64 ;  /* 0x0000004000407308 */ /* 0x000fe20000000800 */
[C---:B------:R-:W-:Y:S01]  /*be50*/  HMMA.16816.F32 R108, R8.reuse, R30, R108 ;  /* 0x0000001e086c723c */ /* 0x040fe2000000186c */
[----:B------:R-:W1:Y:S05]  /*be60*/  LDSM.16.MT88.4 R28, [R224+0xe800] ;  /* 0x00e80000e01c783b */ /* 0x000e6a0000004200 */
[----:B--2---:R-:W-:Y:S01]  /*be70*/  HMMA.16816.F32 R80, R8, R16, R80 ;  /* 0x000000100850723c */ /* 0x004fe20000001850 */
[----:B------:R-:W2:Y:S01]  /*be80*/  MUFU.EX2 R65, R65 ;  /* 0x0000004100417308 */ /* 0x000ea20000000800 */
[----:B---3--:R-:W-:-:S04]  /*be90*/  F2FP.F16.F32.PACK_AB R68, R137, R136 ;  /* 0x000000888944723e */ /* 0x008fc800000000ff */
[C---:B------:R-:W-:Y:S01]  /*bea0*/  HMMA.16816.F32 R76, R8.reuse, R18, R76 ;  /* 0x00000012084c723c */ /* 0x040fe2000000184c */
[----:B------:R-:W3:Y:S05]  /*beb0*/  LDSM.16.MT88.4 R16, [R221+0xe800] ;  /* 0x00e80000dd10783b */ /* 0x000eea0000004200 */
[C---:B------:R-:W-:Y:S06]  /*bec0*/  HMMA.16816.F32 R104, R8.reuse, R20, R104 ;  /* 0x000000140868723c */ /* 0x040fec0000001868 */
[----:B------:R-:W-:Y:S01]  /*bed0*/  HMMA.16816.F32 R100, R8, R22, R100 ;  /* 0x000000160864723c */ /* 0x000fe20000001864 */
[----:B------:R-:W3:Y:S01]  /*bee0*/  LDSM.16.MT88.4 R20, [R222+0xe800] ;  /* 0x00e80000de14783b */ /* 0x000ee20000004200 */
[----:B--2---:R-:W-:-:S04]  /*bef0*/  F2FP.F16.F32.PACK_AB R70, R65, R64 ;  /* 0x000000404146723e */ /* 0x004fc800000000ff */
[C---:B----4-:R-:W-:Y:S06]  /*bf00*/  HMMA.16816.F32 R96, R8.reuse, R32, R96 ;  /* 0x000000200860723c */ /* 0x050fec0000001860 */
[C---:B------:R-:W-:Y:S01]  /*bf10*/  HMMA.16816.F32 R92, R8.reuse, R34, R92 ;  /* 0x00000022085c723c */ /* 0x040fe2000000185c */
[----:B------:R-:W-:Y:S05]  /*bf20*/  LDSM.16.MT88.4 R32, [R222+0x12800] ;  /* 0x01280000de20783b */ /* 0x000fea0000004200 */
[C---:B-----5:R-:W-:Y:S06]  /*bf30*/  HMMA.16816.F32 R88, R8.reuse, R24, R88 ;  /* 0x000000180858723c */ /* 0x060fec0000001858 */
[----:B------:R-:W-:Y:S01]  /*bf40*/  HMMA.16816.F32 R84, R8, R26, R84 ;  /* 0x0000001a0854723c */ /* 0x000fe20000001854 */
[----:B------:R-:W-:-:S02]  /*bf50*/  F2FP.F16.F32.PACK_AB R24, R162, R161 ;  /* 0x000000a1a218723e */ /* 0x000fc400000000ff */
[C---:B------:R-:W-:Y:S01]  /*bf60*/  F2FP.F16.F32.PACK_AB R25, R158.reuse, R157 ;  /* 0x0000009d9e19723e */ /* 0x040fe200000000ff */
[----:B------:R-:W-:Y:S02]  /*bf70*/  FADD.FTZ R157, R157, R172 ;  /* 0x000000ac9d9d7221 */ /* 0x000fe40000010000 */
        /* <DEDUP_REMOVED lines=8> */
[----:B------:R-:W-:-:S02]  /*c000*/  FADD.FTZ R165, R165, R160 ;  /* 0x000000a0a5a57221 */ /* 0x000fc40000010000 */
[----:B------:R-:W4:Y:S01]  /*c010*/  LDSM.16.MT88.4 R12, [R220+0xe800] ;  /* 0x00e80000dc0c783b */ /* 0x000f220000004200 */
[----:B-1----:R-:W-:Y:S01]  /*c020*/  HMMA.16816.F32 R128, R24, R28, R128 ;  /* 0x0000001c1880723c */ /* 0x002fe20000001880 */
[----:B------:R-:W-:-:S04]  /*c030*/  FADD.FTZ R3, R164, R3 ;  /* 0x00000003a4037221 */ /* 0x000fc80000010000 */
[----:B------:R-:W-:Y:S01]  /*c040*/  FADD.FTZ R0, R142, R3 ;  /* 0x000000038e007221 */ /* 0x000fe20000010000 */
[----:B------:R-:W-:Y:S01]  /*c050*/  HMMA.16816.F32 R124, R24, R30, R124 ;  /* 0x0000001e187c723c */ /* 0x000fe2000000187c */
[----:B------:R-:W1:Y:S02]  /*c060*/  LDSM.16.MT88.4 R28, [R220+0x12800] ;  /* 0x01280000dc1c783b */ /* 0x000e640000004200 */
[----:B------:R-:W-:-:S03]  /*c070*/  FADD.FTZ R0, R141, R0 ;  /* 0x000000008d007221 */ /* 0x000fc60000010000 */
[----:B---3--:R-:W-:Y:S01]  /*c080*/  HMMA.16816.F32 R112, R24, R16, R112 ;  /* 0x000000101870723c */ /* 0x008fe20000001870 */
[----:B------:R-:W-:Y:S01]  /*c090*/  FADD.FTZ R3, R139, R0 ;  /* 0x000000008b037221 */ /* 0x000fe20000010000 */
[----:B------:R-:W-:-:S03]  /*c0a0*/  MOV R0, R45 ;  /* 0x0000002d00007202 */ /* 0x000fc60000000f00 */
[----:B------:R-:W-:Y:S01]  /*c0b0*/  FADD.FTZ R3, R146, R3 ;  /* 0x0000000392037221 */ /* 0x000fe20000010000 */
[C---:B------:R-:W-:Y:S01]  /*c0c0*/  HMMA.16816.F32 R108, R24.reuse, R18, R108 ;  /* 0x00000012186c723c */ /* 0x040fe2000000186c */
[----:B------:R-:W3:Y:S05]  /*c0d0*/  LDSM.16.MT88.4 R16, [R222+0xf000] ;  /* 0x00f00000de10783b */ /* 0x000eea0000004200 */
[C---:B------:R-:W-:Y:S06]  /*c0e0*/  HMMA.16816.F32 R120, R24.reuse, R20, R120 ;  /* 0x000000141878723c */ /* 0x040fec0000001878 */
[C---:B------:R-:W-:Y:S01]  /*c0f0*/  HMMA.16816.F32 R116, R24.reuse, R22, R116 ;  /* 0x000000161874723c */ /* 0x040fe20000001874 */
[----:B------:R-:W5:Y:S05]  /*c100*/  LDSM.16.MT88.4 R20, [R224+0xf000] ;  /* 0x00f00000e014783b */ /* 0x000f6a0000004200 */
[C---:B--2---:R-:W-:Y:S06]  /*c110*/  HMMA.16816.F32 R80, R24.reuse, R8, R80 ;  /* 0x000000081850723c */ /* 0x044fec0000001850 */
        /* <DEDUP_REMOVED lines=22> */
[C---:B-1----:R-:W-:Y:S06]  /*c280*/  HMMA.16816.F32 R72, R24.reuse, R28, R72 ;  /* 0x0000001c1848723c */ /* 0x042fec0000001848 */
[----:B------:R-:W-:Y:S01]  /*c290*/  HMMA.16816.F32 R4, R24, R30, R4 ;  /* 0x0000001e1804723c */ /* 0x000fe20000001804 */
[----:B------:R-:W1:Y:S04]  /*c2a0*/  LDSM.16.MT88.4 R24, [R224+0x13000] ;  /* 0x01300000e018783b */ /* 0x000e680000004200 */
[----:B------:R-:W1:Y:S01]  /*c2b0*/  LDSM.16.MT88.4 R28, [R222+0x13000] ;  /* 0x01300000de1c783b */ /* 0x000e620000004200 */
[C---:B---3--:R-:W-:Y:S06]  /*c2c0*/  HMMA.16816.F32 R120, R8.reuse, R16, R120 ;  /* 0x000000100878723c */ /* 0x048fec0000001878 */
[C---:B------:R-:W-:Y:S01]  /*c2d0*/  HMMA.16816.F32 R116, R8.reuse, R18, R116 ;  /* 0x000000120874723c */ /* 0x040fe20000001874 */
[----:B------:R-:W3:Y:S05]  /*c2e0*/  LDSM.16.MT88.4 R16, [R220+0x13000] ;  /* 0x01300000dc10783b */ /* 0x000eea0000004200 */
[C---:B-----5:R-:W-:Y:S06]  /*c2f0*/  HMMA.16816.F32 R128, R8.reuse, R20, R128 ;  /* 0x000000140880723c */ /* 0x060fec0000001880 */
[C---:B------:R-:W-:Y:S01]  /*c300*/  HMMA.16816.F32 R124, R8.reuse, R22, R124 ;  /* 0x00000016087c723c */ /* 0x040fe2000000187c */
[----:B------:R-:W-:Y:S05]  /*c310*/  LDSM.16.MT88.4 R20, [R224+0xf800] ;  /* 0x00f80000e014783b */ /* 0x000fea0000004200 */
        /* <DEDUP_REMOVED lines=8> */
[----:B------:R-:W-:Y:S01]  /*c3a0*/  FFMA.FTZ R34, R54, UR6, -R56 ;  /* 0x0000000636227c23 */ /* 0x000fe20008010838 */
[----:B------:R-:W-:Y:S04]  /*c3b0*/  MUFU.EX2 R32, R32 ;  /* 0x0000002000207308 */ /* 0x000fe80000000800 */
[C---:B------:R-:W-:Y:S01]  /*c3c0*/  HMMA.16816.F32 R92, R8.reuse, R26, R92 ;  /* 0x0000001a085c723c */ /* 0x040fe2000000185c */
[----:B------:R-:W1:Y:S03]  /*c3d0*/  LDSM.16.MT88.4 R24, [R221+0xf800] ;  /* 0x00f80000dd18783b */ /* 0x000e660000004200 */
[----:B------:R-:W4:Y:S02]  /*c3e0*/  MUFU.EX2 R33, R33 ;  /* 0x0000002100217308 */ /* 0x000f240000000800 */
        /* <DEDUP_REMOVED lines=16> */
[C---:B--2---:R-:W-:Y:S06]  /*c4f0*/  HMMA.16816.F32 R120, R68.reuse, R12, R120 ;  /* 0x0000000c4478723c */ /* 0x044fec0000001878 */
[C---:B------:R-:W-:Y:S01]  /*c500*/  HMMA.16816.F32 R116, R68.reuse, R14, R116 ;  /* 0x0000000e4474723c */ /* 0x040fe20000001874 */
[----:B------:R-:W2:Y:S05]  /*c510*/  LDSM.16.MT88.4 R12, [R222+0x13800] ;  /* 0x01380000de0c783b */ /* 0x000eaa0000004200 */
[C---:B------:R-:W-:Y:S06]  /*c520*/  HMMA.16816.F32 R128, R68.reuse, R20, R128 ;  /* 0x000000144480723c */ /* 0x040fec0000001880 */
        /* <DEDUP_REMOVED lines=8> */
[----:B------:R-:W3:Y:S05]  /*c5b0*/  LDSM.16.MT88.4 R16, [R220+0x13800] ;  /* 0x01380000dc10783b */ /* 0x000eea0000004200 */
[C---:B--2---:R-:W-:Y:S06]  /*c5c0*/  HMMA.16816.F32 R88, R68.reuse, R12, R88 ;  /* 0x0000000c4458723c */ /* 0x044fec0000001858 */
[C---:B------:R-:W-:Y:S06]  /*c5d0*/  HMMA.16816.F32 R84, R68.reuse, R14, R84 ;  /* 0x0000000e4454723c */ /* 0x040fec0000001854 */
[C---:B-1----:R-:W-:Y:S06]  /*c5e0*/  HMMA.16816.F32 R80, R68.reuse, R8, R80 ;  /* 0x000000084450723c */ /* 0x042fec0000001850 */
[C---:B------:R-:W-:Y:S06]  /*c5f0*/  HMMA.16816.F32 R76, R68.reuse, R10, R76 ;  /* 0x0000000a444c723c */ /* 0x040fec000000184c */
[C---:B---3--:R-:W-:Y:S06]  /*c600*/  HMMA.16816.F32 R72, R68.reuse, R16, R72 ;  /* 0x000000104448723c */ /* 0x048fec0000001848 */
[----:B------:R-:W-:-:S15]  /*c610*/  HMMA.16816.F32 R68, R68, R18, R4 ;  /* 0x000000124444723c */ /* 0x000fde0000001804 */
[----:B------:R-:W-:-:S09]  /*c620*/  NOP ;  /* 0x0000000000007918 */ /* 0x000fd20000000000 */
.L_x_2433:
        /* <DEDUP_REMOVED lines=14> */
[----:B------:R-:W-:Y:S01]  /*c710*/  ULDC UR10, c[0x0][0x39c] ;  /* 0x0000e700000a7ab9 */ /* 0x000fe20000000800 */
[----:B------:R-:W-:-:S10]  /*c720*/  ULDC UR4, c[0x0][0x2ec] ;  /* 0x0000bb0000047ab9 */ /* 0x000fd40000000800 */
.L_x_2443:
[----:B------:R-:W-:Y:S04]  /*c730*/  DEPBAR.LE SB0, 0x0 ;  /* 0x000080000000791a */ /* 0x000fe80000000000 */
[----:B------:R-:W-:Y:S01]  /*c740*/  BAR.SYNC.DEFER_BLOCKING 0x0 ;  /* 0x0000000000007b1d */ /* 0x000fe20000010000 */
[----:B------:R-:W-:Y:S02]  /*c750*/  MOV R10, R242 ;  /* 0x000000f2000a7202 */ /* 0x000fe40000000f00 */
[----:B------:R-:W-:Y:S03]  /*c760*/  MOV R0, R236 ;  /* 0x000000ec00007202 */ /* 0x000fe60000000f00 */
[----:B------:R-:W-:Y:S05]  /*c770*/  @!P0 BRA `(.L_x_2440) ;  /* 0x0000000000f48947 */ /* 0x000fea0003800000 */
[----:B------:R-:W1:Y:S01]  /*c780*/  LDC R0, c[0x0][0x380] ;  /* 0x0000e000ff007b82 */ /* 0x000e620000000800 */
[----:B------:R-:W-:Y:S04]  /*c790*/  SHF.L.U32 R11, R235, 0x7, RZ ;  /* 0x00000007eb0b7819 */ /* 0x000fe800000006ff */
[----:B------:R-:W-:Y:S02]  /*c7a0*/  IABS R6, R11 ;  /* 0x0000000b00067213 */ /* 0x000fe40000000000 */
[-C--:B-1----:R-:W-:Y:S04]  /*c7b0*/  IABS R2, R0.reuse ;  /* 0x0000000000027213 */ /* 0x082fe80000000000 */
[----:B------:R-:W1:Y:S10]  /*c7c0*/  I2F.RP R7, R2 ;  /* 0x0000000200077306 */ /* 0x000e740000209400 */
[----:B-1----:R-:W1:Y:S02]  /*c7d0*/  MUFU.RCP R3, R7 ;  /* 0x0000000700037308 */ /* 0x002e640000001000 */
[----:B-1----:R-:W-:Y:S02]  /*c7e0*/  VIADD R8, R3, 0xffffffe ;  /* 0x0ffffffe03087836 */ /* 0x002fe40000000000 */
[C---:B------:R-:W-:Y:S01]  /*c7f0*/  VIADD R3, R11.reuse, 0xffffff80 ;  /* 0xffffff800b037836 */ /* 0x040fe20000000000 */
[-C--:B------:R-:W-:Y:S05]  /*c800*/  LOP3.LUT R11, R11, R0.reuse, RZ, 0x3c, !PT ;  /* 0x000000000b0b7212 */ /* 0x080fea00078e3cff */
[----:B------:R-:W1:Y:S01]  /*c810*/  F2I.FTZ.U32.TRUNC.NTZ R9, R8 ;  /* 0x0000000800097305 */ /* 0x000e62000021f000 */
[----:B------:R-:W-:Y:S02]  /*c820*/  IABS R4, R3 ;  /* 0x0000000300047213 */ /* 0x000fe40000000000 */
[----:B------:R-:W-:Y:S02]  /*c830*/  LOP3.LUT R3, R3, R0, RZ, 0x3c, !PT ;  /* 0x0000000003037212 */ /* 0x000fe400078e3cff */
[----:B------:R-:W-:Y:S02]  /*c840*/  ISETP.GE.AND P3, PT, R11, RZ, PT ;  /* 0x000000ff0b00720c */ /* 0x000fe40003f66270 */
        /* <DEDUP_REMOVED lines=48> */
.L_x_2440:
        /* <DEDUP_REMOVED lines=31> */
[----:B------:R1:W-:Y:S06]  /*cd40*/  LDGSTS.E.BYPASS.LTC128B.128 [R237+0x12800], desc[UR14][R32.64+0x80] ;  /* 0x1280008020ed7fae */ /* 0x0003ec000b901d4e */
[----:B------:R-:W-:Y:S06]  /*cd50*/  LDGSTS.E.BYPASS.LTC128B.128 [R237+0xf000], desc[UR14][R2.64] ;  /* 0x0f00000002ed7fae */ /* 0x000fec000b901d4e */
[----:B------:R-:W-:Y:S06]  /*cd60*/  LDGSTS.E.BYPASS.LTC128B.128 [R237+0x13000], desc[UR14][R2.64+0x80] ;  /* 0x1300008002ed7fae */ /* 0x000fec000b901d4e */
[----:B------:R-:W-:Y:S06]  /*cd70*/  LDGSTS.E.BYPASS.LTC128B.128 [R237+0xf800], desc[UR14][R42.64] ;  /* 0x0f8000002aed7fae */ /* 0x000fec000b901d4e */
[----:B------:R2:W-:Y:S06]  /*cd80*/  LDGSTS.E.BYPASS.LTC128B.128 [R237+0x13800], desc[UR14][R42.64+0x80] ;  /* 0x138000802aed7fae */ /* 0x0005ec000b901d4e */
[----:B------:R-:W-:Y:S06]  /*cd90*/  LDSM.16.M88.4 R136, [R230] ;  /* 0x00000000e688783b */ /* 0x000fec0000000200 */
[----:B------:R-:W3:Y:S06]  /*cda0*/  LDSM.16.M88.4 R140, [R229+0x4000] ;  /* 0x00400000e58c783b */ /* 0x000eec0000000200 */
        /* <DEDUP_REMOVED lines=33> */
[----:B------:R-:W3:Y:S01]  /*cfc0*/  LDSM.16.M88.4 R164, [R223+0x4000] ;  /* 0x00400000dfa4783b */ /* 0x000ee20000000200 */
        /* <DEDUP_REMOVED lines=300> */
[----:B------:R-:W-:Y:S06]  /*e290*/  @!P0 BRA `(.L_x_2442) ;  /* 0x0000000000f88947 */ /* 0x000fec0003800000 */
[----:B--2---:R-:W2:Y:S01]  /*e2a0*/  LDC R0, c[0x0][0x380] ;  /* 0x0000e000ff007b82 */ /* 0x004ea20000000800 */
[----:B------:R-:W-:Y:S05]  /*e2b0*/  SHF.L.U32 R15, R235, 0x7, RZ ;  /* 0x00000007eb0f7819 */ /* 0x000fea00000006ff */
[C---:B------:R-:W-:Y:S02]  /*e2c0*/  VIADD R13, R15.reuse, 0xffffff00 ;  /* 0xffffff000f0d7836 */ /* 0x040fe40000000000 */
[----:B------:R-:W-:Y:S05]  /*e2d0*/  VIADD R15, R15, 0xffffff80 ;  /* 0xffffff800f0f7836 */ /* 0x000fea0000000000 */
[----:B------:R-:W-:Y:S02]  /*e2e0*/  IABS R6, R15 ;  /* 0x0000000f00067213 */ /* 0x000fe40000000000 */
        /* <DEDUP_REMOVED lines=10> */
[--C-:B--2---:R-:W-:Y:S01]  /*e390*/  IMAD.MOV R5, RZ, RZ, -R17.reuse ;  /* 0x000000ffff057224 */ /* 0x104fe200078e0a11 */
        /* <DEDUP_REMOVED lines=18> */
[----:B------:R-:W-:Y:S07]  /*e4c0*/  LOP3.LUT R2, RZ, R0, RZ, 0x33, !PT ;  /* 0x00000000ff027212 */ /* 0x000fee00078e33ff */
[----:B------:R-:W-:Y:S04]  /*e4d0*/  @P5 VIADD R9, R9, 0x1 ;  /* 0x0000000109095836 */ /* 0x000fe80000000000 */
[----:B------:R-:W-:Y:S01]  /*e4e0*/  @P6 VIADD R12, R12, 0x1 ;  /* 0x000000010c0c6836 */ /* 0x000fe20000000000 */
[----:B------:R-:W-:Y:S03]  /*e4f0*/  @!P1 IADD3 R9, -R9, RZ, RZ ;  /* 0x000000ff09099210 */ /* 0x000fe60007ffe1ff */
[----:B------:R-:W-:Y:S01]  /*e500*/  @!P3 IMAD.MOV R12, RZ, RZ, -R12 ;  /* 0x000000ffff0cb224 */ /* 0x000fe200078e0a0c */
[C---:B------:R-:W-:Y:S04]  /*e510*/  SEL R5, R2.reuse, R9, !P2 ;  /* 0x0000000902057207 */ /* 0x040fe80005000000 */
[----:B------:R-:W-:Y:S02]  /*e520*/  SEL R9, R2, R12, !P2 ;  /* 0x0000000c02097207 */ /* 0x000fe40005000000 */
[-C--:B------:R-:W-:Y:S01]  /*e530*/  LEA R16, P2, R5, R238.reuse, 0x2 ;  /* 0x000000ee05107211 */ /* 0x080fe200078410ff */
[----:B------:R-:W2:Y:S01]  /*e540*/  LDC R2, c[0x0][0x24c] ;  /* 0x00009300ff027b82 */ /* 0x000ea20000000800 */
        /* <DEDUP_REMOVED lines=19> */
.L_x_2442:
        /* <DEDUP_REMOVED lines=36> */
.L_x_2441:
        /* <DEDUP_REMOVED lines=164> */
[--C-:B------:R-:W-:Y:S01]  /*f300*/  FFMA.FTZ R187, R187, UR4, -R144.reuse ;  /* 0x00000004bbbb7c23 */ /* 0x100fe20008010890 */
[--C-:B------:R-:W-:Y:S01]  /*f310*/  FFMA.FTZ R184, R184, UR4, -R145.reuse ;  /* 0x00000004b8b87c23 */ /* 0x100fe20008010891 */
[----:B------:R-:W-:Y:S01]  /*f320*/  ISETP.GT.AND P1, PT, R235, 0x1, PT ;  /* 0x00000001eb00780c */ /* 0x000fe20003f24270 */
[--C-:B------:R-:W-:Y:S01]  /*f330*/  FFMA.FTZ R183, R183, UR4, -R144.reuse ;  /* 0x00000004b7b77c23 */ /* 0x100fe20008010890 */
[----:B------:R-:W-:Y:S01]  /*f340*/  FFMA.FTZ R181, R181, UR4, -R145 ;  /* 0x00000004b5b57c23 */ /* 0x000fe20008010891 */
[----:B------:R-:W-:Y:S03]  /*f350*/  LDSM.16.MT88.4 R72, [R220+0xc800] ;  /* 0x00c80000dc48783b */ /* 0x000fe60000004200 */
[----:B------:R-:W5:Y:S01]  /*f360*/  MUFU.EX2 R136, R136 ;  /* 0x0000008800887308 */ /* 0x000f620000000800 */
[----:B----4-:R-:W-:Y:S01]  /*f370*/  F2FP.F16.F32.PACK_AB R130, R137, R140 ;  /* 0x0000008c8982723e */ /* 0x010fe200000000ff */
[----:B------:R-:W-:Y:S01]  /*f380*/  FFMA.FTZ R134, R134, UR4, -R144 ;  /* 0x0000000486867c23 */ /* 0x000fe20008010890 */
[----:B------:R-:W-:Y:S01]  /*f390*/  FFMA.FTZ R143, R132, R243, R143 ;  /* 0x000000f3848f7223 */ /* 0x000fe2000001008f */
[----:B------:R-:W-:Y:S01]  /*f3a0*/  FFMA.FTZ R142, R133, R244, R142 ;  /* 0x000000f4858e7223 */ /* 0x000fe2000001008e */
[----:B------:R-:W-:Y:S05]  /*f3b0*/  LDSM.16.MT88.4 R100, [R221+0xe800] ;  /* 0x00e80000dd64783b */ /* 0x000fea0000004200 */
[----:B------:R-:W-:Y:S01]  /*f3c0*/  MUFU.EX2 R147, R147 ;  /* 0x0000009300937308 */ /* 0x000fe20000000800 */
[----:B------:R-:W-:Y:S01]  /*f3d0*/  FADD.FTZ R141, R141, R142 ;  /* 0x0000008e8d8d7221 */ /* 0x000fe20000010000 */
[----:B------:R-:W-:Y:S03]  /*f3e0*/  FADD.FTZ R138, R138, R143 ;  /* 0x0000008f8a8a7221 */ /* 0x000fe60000010000 */
[----:B------:R-:W-:Y:S01]  /*f3f0*/  FADD.FTZ R140, R140, R141 ;  /* 0x0000008d8c8c7221 */ /* 0x000fe20000010000 */
[----:B------:R-:W-:Y:S04]  /*f400*/  LDSM.16.MT88.4 R116, [R222+0xf800] ;  /* 0x00f80000de74783b */ /* 0x000fe80000004200 */
[----:B------:R-:W-:Y:S01]  /*f410*/  MUFU.EX2 R148, R148 ;  /* 0x0000009400947308 */ /* 0x000fe20000000800 */
[----:B-----5:R-:W-:Y:S01]  /*f420*/  F2FP.F16.F32.PACK_AB R131, R136, R139 ;  /* 0x0000008b8883723e */ /* 0x020fe200000000ff */
[----:B------:R-:W-:Y:S02]  /*f430*/  FADD.FTZ R140, R137, R140 ;  /* 0x0000008c898c7221 */ /* 0x000fe40000010000 */
        /* <DEDUP_REMOVED lines=77> */
[--C-:B------:R-:W-:Y:S01]  /*f910*/  FFMA.FTZ R115, R175, UR4, -R144.reuse ;  /* 0x00000004af737c23 */ /* 0x100fe20008010890 */
[C---:B------:R-:W-:Y:S01]  /*f920*/  HMMA.16816.F32 R52, R128.reuse, R64, R52 ;  /* 0x000000408034723c */ /* 0x040fe20000001834 */
[----:B------:R-:W-:Y:S04]  /*f930*/  MUFU.EX2 R105, R105 ;  /* 0x0000006900697308 */ /* 0x000fe80000000800 */
[C---:B------:R-:W-:Y:S01]  /*f940*/  FMUL.FTZ R58, R132.reuse, R78 ;  /* 0x0000004e843a7220 */ /* 0x040fe20000410000 */
[----:B------:R-:W-:Y:S01]  /*f950*/  FMUL.FTZ R59, R132, R79 ;  /* 0x0000004f843b7220 */ /* 0x000fe20000410000 */
[C---:B------:R-:W-:Y:S01]  /*f960*/  FMUL.FTZ R64, R133.reuse, R68 ;  /* 0x0000004485407220 */ /* 0x040fe20000410000 */
[----:B------:R-:W4:Y:S03]  /*f970*/  LDSM.16.MT88.4 R76, [R224+0x10800] ;  /* 0x01080000e04c783b */ /* 0x000f260000004200 */
[----:B------:R-:W5:Y:S01]  /*f980*/  MUFU.EX2 R104, R104 ;  /* 0x0000006800687308 */ /* 0x000f620000000800 */
[----:B------:R-:W-:Y:S01]  /*f990*/  FMUL.FTZ R65, R133, R69 ;  /* 0x0000004585417220 */ /* 0x000fe20000410000 */
[--C-:B------:R-:W-:Y:S01]  /*f9a0*/  FFMA.FTZ R149, R178, UR4, -R145.reuse ;  /* 0x00000004b2957c23 */ /* 0x100fe20008010891 */
[C---:B------:R-:W-:Y:S03]  /*f9b0*/  HMMA.16816.F32 R56, R128.reuse, R66, R56 ;  /* 0x000000428038723c */ /* 0x040fe60000001838 */
[--C-:B------:R-:W-:Y:S04]  /*f9c0*/  FFMA.FTZ R175, R195, UR4, -R144.reuse ;  /* 0x00000004c3af7c23 */ /* 0x100fe80008010890 */
[----:B------:R-:W-:Y:S01]  /*f9d0*/  MUFU.EX2 R106, R106 ;  /* 0x0000006a006a7308 */ /* 0x000fe20000000800 */
[--C-:B------:R-:W-:Y:S01]  /*f9e0*/  FFMA.FTZ R177, R190, UR4, -R145.reuse ;  /* 0x00000004beb17c23 */ /* 0x100fe20008010891 */
[C---:B--2---:R-:W-:Y:S03]  /*f9f0*/  HMMA.16816.F32 R60, R128.reuse, R88, R60 ;  /* 0x00000058803c723c */ /* 0x044fe6000000183c */
[C---:B------:R-:W-:Y:S05]  /*fa00*/  FMUL.FTZ R66, R132.reuse, R70 ;  /* 0x0000004684427220 */ /* 0x040fea0000410000 */
[----:B------:R-:W2:Y:S03]  /*fa10*/  MUFU.EX2 R107, R107 ;  /* 0x0000006b006b7308 */ /* 0x000ea60000000800 */
[----:B------:R-:W-:Y:S01]  /*fa20*/  FMUL.FTZ R67, R132, R71 ;  /* 0x0000004784437220 */ /* 0x000fe20000410000 */
[----:B-----5:R-:W-:Y:S01]  /*fa30*/  F2FP.F16.F32.PACK_AB R68, R104, R105 ;  /* 0x000000696844723e */ /* 0x020fe200000000ff */
[--C-:B------:R-:W-:Y:S01]  /*fa40*/  FFMA.FTZ R178, R193, UR4, -R144.reuse ;  /* 0x00000004c1b27c23 */ /* 0x100fe20008010890 */
[--C-:B------:R-:W-:Y:S01]  /*fa50*/  FFMA.FTZ R189, R182, UR4, -R145.reuse ;  /* 0x00000004b6bd7c23 */ /* 0x100fe20008010891 */
[----:B------:R-:W-:Y:S03]  /*fa60*/  MOV R133, R0 ;  /* 0x0000000000857202 */ /* 0x000fe60000000f00 */
[----:B------:R-:W-:Y:S01]  /*fa70*/  HMMA.16816.F32 R64, R128, R90, R64 ;  /* 0x0000005a8040723c */ /* 0x000fe20000001840 */
[----:B------:R-:W-:Y:S01]  /*fa80*/  MUFU.EX2 R112, R112 ;  /* 0x0000007000707308 */ /* 0x000fe20000000800 */
[----:B------:R-:W-:Y:S01]  /*fa90*/  LDSM.16.MT88.4 R88, [R222+0xd000] ;  /* 0x00d00000de58783b */ /* 0x000fe20000004200 */
[--C-:B------:R-:W-:Y:S01]  /*faa0*/  FFMA.FTZ R182, R185, UR4, -R144.reuse ;  /* 0x00000004b9b67c23 */ /* 0x100fe20008010890 */
[----:B------:R-:W-:Y:S01]  /*fab0*/  FFMA.FTZ R145, R180, UR4, -R145 ;  /* 0x00000004b4917c23 */ /* 0x000fe20008010891 */
[----:B------:R-:W-:Y:S01]  /*fac0*/  FFMA.FTZ R144, R3, UR4, -R144 ;  /* 0x0000000403907c23 */ /* 0x000fe20008010890 */
[----:B------:R-:W-:Y:S01]  /*fad0*/  FADD.FTZ R3, R139, R138 ;  /* 0x0000008a8b037221 */ /* 0x000fe20000010000 */
[----:B------:R-:W-:Y:S04]  /*fae0*/  FADD.FTZ R105, R105, R140 ;  /* 0x0000008c69697221 */ /* 0x000fe80000010000 */
        /* <DEDUP_REMOVED lines=12> */
[----:B------:R-:W5:Y:S01]  /*fbb0*/  MUFU.EX2 R151, R151 ;  /* 0x0000009700977308 */ /* 0x000f620000000800 */
        /* <DEDUP_REMOVED lines=9> */
[C---:B------:R-:W-:Y:S01]  /*fc50*/  FADD.FTZ R3, R146.reuse, R3 ;  /* 0x0000000392037221 */ /* 0x040fe20000010000 */
        /* <DEDUP_REMOVED lines=68> */
[C---:B---3--:R-:W-:Y:S03]  /*100a0*/  HMMA.16816.F32 R52, R68.reuse, R80, R52 ;  /* 0x000000504434723c */ /* 0x048fe60000001834 */
[----:B--2---:R-:W-:Y:S03]  /*100b0*/  F2FP.F16.F32.PACK_AB R75, R159, R158 ;  /* 0x0000009e9f4b723e */ /* 0x004fe600000000ff */
[C---:B------:R-:W-:Y:S01]  /*100c0*/  HMMA.16816.F32 R56, R68.reuse, R82, R56 ;  /* 0x000000524438723c */ /* 0x040fe20000001838 */
[----:B------:R-:W2:Y:S01]  /*100d0*/  LDSM.16.MT88.4 R80, [R220+0xd800] ;  /* 0x00d80000dc50783b */ /* 0x000ea20000004200 */
[----:B------:R-:W-:Y:S03]  /*100e0*/  MUFU.EX2 R184, R184 ;  /* 0x000000b800b87308 */ /* 0x000fe60000000800 */
[----:B------:R-:W-:Y:S01]  /*100f0*/  FADD.FTZ R154, R154, R151 ;  /* 0x000000979a9a7221 */ /* 0x000fe20000010000 */
[C---:B------:R-:W-:Y:S06]  /*10100*/  HMMA.16816.F32 R60, R68.reuse, R88, R60 ;  /* 0x00000058443c723c */ /* 0x040fec000000183c */
[----:B------:R-:W3:Y:S01]  /*10110*/  MUFU.EX2 R189, R189 ;  /* 0x000000bd00bd7308 */ /* 0x000ee20000000800 */
[----:B------:R-:W-:Y:S01]  /*10120*/  FADD.FTZ R155, R155, R154 ;  /* 0x0000009a9b9b7221 */ /* 0x000fe20000010000 */
[----:B------:R-:W-:Y:S01]  /*10130*/  HMMA.16816.F32 R64, R68, R90, R64 ;  /* 0x0000005a4440723c */ /* 0x000fe20000001840 */
[----:B------:R-:W5:Y:S02]  /*10140*/  LDSM.16.MT88.4 R68, [R224+0x11800] ;  /* 0x01180000e044783b */ /* 0x000f640000004200 */
[----:B------:R-:W-:Y:S03]  /*10150*/  FADD.FTZ R158, R158, R155 ;  /* 0x0000009b9e9e7221 */ /* 0x000fe60000010000 */
[C---:B-1----:R-:W-:Y:S02]  /*10160*/  HMMA.16816.F32 R4, R72.reuse, R84, R4 ;  /* 0x000000544804723c */ /* 0x042fe40000001804 */
[----:B------:R-:W-:Y:S01]  /*10170*/  MUFU.EX2 R182, R182 ;  /* 0x000000b600b67308 */ /* 0x000fe20000000800 */
[----:B------:R-:W-:Y:S02]  /*10180*/  LDSM.16.MT88.4 R88, [R221+0x11800] ;  /* 0x01180000dd58783b */ /* 0x000fe40000004200 */
[----:B------:R-:W-:Y:S01]  /*10190*/  FADD.FTZ R158, R159, R158 ;  /* 0x0000009e9f9e7221 */ /* 0x000fe20000010000 */
[C---:B------:R-:W-:Y:S06]  /*101a0*/  HMMA.16816.F32 R8, R72.reuse, R86, R8 ;  /* 0x000000564808723c */ /* 0x040fec0000001808 */
[----:B------:R-:W1:Y:S01]  /*101b0*/  MUFU.EX2 R183, R183 ;  /* 0x000000b700b77308 */ /* 0x000e620000000800 */
[----:B------:R-:W5:Y:S01]  /*101c0*/  LDSM.16.MT88.4 R84, [R222+0x11800] ;  /* 0x01180000de54783b */ /* 0x000f620000004200 */
[C---:B------:R-:W-:Y:S03]  /*101d0*/  HMMA.16816.F32 R12, R72.reuse, R92, R12 ;  /* 0x0000005c480c723c */ /* 0x040fe6000000180c */
[----:B---3--:R-:W-:Y:S03]  /*101e0*/  F2FP.F16.F32.PACK_AB R136, R189, R184 ;  /* 0x000000b8bd88723e */ /* 0x008fe600000000ff */
[C---:B------:R-:W-:Y:S01]  /*101f0*/  HMMA.16816.F32 R16, R72.reuse, R94, R16 ;  /* 0x0000005e4810723c */ /* 0x040fe20000001810 */
[----:B------:R-:W3:Y:S01]  /*10200*/  LDSM.16.MT88.4 R92, [R220+0x11800] ;  /* 0x01180000dc5c783b */ /* 0x000ee20000004200 */
[----:B------:R-:W-:Y:S03]  /*10210*/  MUFU.EX2 R181, R181 ;  /* 0x000000b500b57308 */ /* 0x000fe60000000800 */
[----:B------:R-:W-:Y:S01]  /*10220*/  FADD.FTZ R3, R161, R158 ;  /* 0x0000009ea1037221 */ /* 0x000fe20000010000 */
[C---:B----4-:R-:W-:Y:S06]  /*10230*/  HMMA.16816.F32 R20, R72.reuse, R76, R20 ;  /* 0x0000004c4814723c */ /* 0x050fec0000001814 */
[----:B------:R-:W4:Y:S01]  /*10240*/  MUFU.EX2 R180, R145 ;  /* 0x0000009100b47308 */ /* 0x000f220000000800 */
[----:B-1----:R-:W-:Y:S01]  /*10250*/  F2FP.F16.F32.PACK_AB R137, R183, R182 ;  /* 0x000000b6b789723e */ /* 0x002fe200000000ff */
[C---:B------:R-:W-:Y:S01]  /*10260*/  HMMA.16816.F32 R24, R72.reuse, R78, R24 ;  /* 0x0000004e4818723c */ /* 0x040fe20000001818 */
[----:B------:R-:W1:Y:S02]  /*10270*/  LDSM.16.MT88.4 R76, [R224+0xe000] ;  /* 0x00e00000e04c783b */ /* 0x000e640000004200 */
[----:B------:R-:W-:Y:S03]  /*10280*/  FADD.FTZ R3, R162, R3 ;  /* 0x00000003a2037221 */ /* 0x000fe60000010000 */
[C---:B--2---:R-:W-:Y:S02]  /*10290*/  HMMA.16816.F32 R28, R72.reuse, R80, R28 ;  /* 0x00000050481c723c */ /* 0x044fe4000000181c */
[----:B------:R-:W-:Y:S04]  /*102a0*/  MUFU.EX2 R134, R134 ;  /* 0x0000008600867308 */ /* 0x000fe80000000800 */
[C---:B------:R-:W-:Y:S01]  /*102b0*/  HMMA.16816.F32 R32, R72.reuse, R82, R32 ;  /* 0x000000524820723c */ /* 0x040fe20000001820 */
[----:B------:R-:W2:Y:S05]  /*102c0*/  LDSM.16.MT88.4 R80, [R222+0xe000] ;  /* 0x00e00000de50783b */ /* 0x000eaa0000004200 */
[----:B------:R-:W3:Y:S01]  /*102d0*/  MUFU.EX2 R243, R144 ;  /* 0x0000009000f37308 */ /* 0x000ee20000000800 */
[----:B----4-:R-:W-:Y:S01]  /*102e0*/  F2FP.F16.F32.PACK_AB R138, R180, R181 ;  /* 0x000000b5b48a723e */ /* 0x010fe200000000ff */
[C---:B-----5:R-:W-:Y:S06]  /*102f0*/  HMMA.16816.F32 R36, R72.reuse, R68, R36 ;  /* 0x000000444824723c */ /* 0x060fec0000001824 */
[C---:B------:R-:W-:Y:S05]  /*10300*/  HMMA.16816.F32 R40, R72.reuse, R70, R40 ;  /* 0x000000464828723c */ /* 0x040fea0000001828 */
[----:B------:R-:W-:Y:S01]  /*10310*/  F2FP.F16.F32.PACK_AB R68, R160, R163 ;  /* 0x000000a3a044723e */ /* 0x000fe200000000ff */
[C---:B------:R-:W-:Y:S05]  /*10320*/  HMMA.16816.F32 R44, R72.reuse, R84, R44 ;  /* 0x00000054482c723c */ /* 0x040fea000000182c */
[----:B------:R-:W-:Y:S01]  /*10330*/  F2FP.F16.F32.PACK_AB R69, R162, R161 ;  /* 0x000000a1a245723e */ /* 0x000fe200000000ff */
[C---:B------:R-:W-:Y:S01]  /*10340*/  HMMA.16816.F32 R48, R72.reuse, R86, R48 ;  /* 0x000000564830723c */ /* 0x040fe20000001830 */
[----:B------:R-:W4:Y:S04]  /*10350*/  LDSM.16.MT88.4 R84, [R221+0xe000] ;  /* 0x00e00000dd54783b */ /* 0x000f280000004200 */
[----:B------:R-:W-:Y:S01]  /*10360*/  F2FP.F16.F32.PACK_AB R70, R165, R164 ;  /* 0x000000a4a546723e */ /* 0x000fe200000000ff */
[C---:B------:R-:W-:Y:S05]  /*10370*/  HMMA.16816.F32 R52, R72.reuse, R88, R52 ;  /* 0x000000584834723c */ /* 0x040fea0000001834 */
[----:B------:R-:W-:Y:S01]  /*10380*/  F2FP.F16.F32.PACK_AB R71, R167, R166 ;  /* 0x000000a6a747723e */ /* 0x000fe200000000ff */
[C---:B------:R-:W-:Y:S01]  /*10390*/  HMMA.16816.F32 R56, R72.reuse, R90, R56 ;  /* 0x0000005a4838723c */ /* 0x040fe20000001838 */
[----:B------:R-:W-:Y:S04]  /*103a0*/  LDSM.16.MT88.4 R88, [R222+0x12000] ;  /* 0x01200000de58783b */ /* 0x000fe80000004200 */
[----:B---3--:R-:W-:Y:S01]  /*103b0*/  F2FP.F16.F32.PACK_AB R139, R243, R134 ;  /* 0x00000086f38b723e */ /* 0x008fe200000000ff */
[C---:B------:R-:W-:Y:S05]  /*103c0*/  HMMA.16816.F32 R60, R72.reuse, R92, R60 ;  /* 0x0000005c483c723c */ /* 0x040fea000000183c */
[----:B------:R-:W-:Y:S01]  /*103d0*/  FADD.FTZ R166, R166, R3 ;  /* 0x00000003a6a67221 */ /* 0x000fe20000010000 */
[----:B------:R-:W-:Y:S01]  /*103e0*/  HMMA.16816.F32 R64, R72, R94, R64 ;  /* 0x0000005e4840723c */ /* 0x000fe20000001840 */
[----:B------:R-:W3:Y:S04]  /*103f0*/  LDSM.16.MT88.4 R72, [R220+0xe000] ;  /* 0x00e00000dc48783b */ /* 0x000ee80000004200 */
[----:B------:R-:W-:Y:S01]  /*10400*/  FADD.FTZ R167, R167, R166 ;  /* 0x000000a6a7a77221 */ /* 0x000fe20000010000 */
[C---:B-1----:R-:W-:Y:S03]  /*10410*/  HMMA.16816.F32 R4, R68.reuse, R76, R4 ;  /* 0x0000004c4404723c */ /* 0x042fe60000001804 */
[----:B------:R-:W-:Y:S02]  /*10420*/  LDSM.16.MT88.4 R92, [R221+0x12000] ;  /* 0x01200000dd5c783b */ /* 0x000fe40000004200 */
[----:B------:R-:W-:Y:S01]  /*10430*/  IADD3 R3, R235, -0x1, RZ ;  /* 0xffffffffeb037810 */ /* 0x000fe20007ffe0ff */
[C---:B------:R-:W-:Y:S05]  /*10440*/  HMMA.16816.F32 R8, R68.reuse, R78, R8 ;  /* 0x0000004e4408723c */ /* 0x040fea0000001808 */
[----:B------:R-:W1:Y:S01]  /*10450*/  LDSM.16.MT88.4 R76, [R224+0x12000] ;  /* 0x01200000e04c783b */ /* 0x000e620000004200 */
[C---:B--2---:R-:W-:Y:S05]  /*10460*/  HMMA.16816.F32 R12, R68.reuse, R80, R12 ;  /* 0x00000050440c723c */ /* 0x044fea000000180c */
[----:B------:R-:W-:Y:S01]  /*10470*/  MOV R235, R3 ;  /* 0x0000000300eb7202 */ /* 0x000fe20000000f00 */
[C---:B------:R-:W-:Y:S01]  /*10480*/  HMMA.16816.F32 R16, R68.reuse, R82, R16 ;  /* 0x000000524410723c */ /* 0x040fe20000001810 */
[----:B------:R-:W2:Y:S05]  /*10490*/  LDSM.16.MT88.4 R80, [R224+0xe800] ;  /* 0x00e80000e050783b */ /* 0x000eaa0000004200 */
[C---:B----4-:R-:W-:Y:S06]  /*104a0*/  HMMA.16816.F32 R20, R68.reuse, R84, R20 ;  /* 0x000000544414723c */ /* 0x050fec0000001814 */
[C---:B------:R-:W-:Y:S01]  /*104b0*/  HMMA.16816.F32 R24, R68.reuse, R86, R24 ;  /* 0x000000564418723c */ /* 0x040fe20000001818 */
[----:B------:R-:W4:Y:S05]  /*104c0*/  LDSM.16.MT88.4 R84, [R222+0xe800] ;  /* 0x00e80000de54783b */ /* 0x000f2a0000004200 */
[C---:B---3--:R-:W-:Y:S06]  /*104d0*/  HMMA.16816.F32 R28, R68.reuse, R72, R28 ;  /* 0x00000048441c723c */ /* 0x048fec000000181c */
        /* <DEDUP_REMOVED lines=20> */
[----:B------:R-:W3:Y:S05]  /*10620*/  LDSM.16.MT88.4 R68, [R224+0x12800] ;  /* 0x01280000e044783b */ /* 0x000eea0000004200 */
[C---:B--2---:R-:W-:Y:S03]  /*10630*/  HMMA.16816.F32 R4, R72.reuse, R80, R4 ;  /* 0x000000504804723c */ /* 0x044fe60000001804 */
[----:B------:R-:W-:Y:S03]  /*10640*/  LDSM.16.MT88.4 R96, [R221+0xf000] ;  /* 0x00f00000dd60783b */ /* 0x000fe60000004200 */
[C---:B------:R-:W-:Y:S05]  /*10650*/  HMMA.16816.F32 R8, R72.reuse, R82, R8 ;  /* 0x000000524808723c */ /* 0x040fea0000001808 */
[----:B------:R-:W2:Y:S01]  /*10660*/  LDSM.16.MT88.4 R80, [R222+0x12800] ;  /* 0x01280000de50783b */ /* 0x000ea20000004200 */
[C---:B----4-:R-:W-:Y:S06]  /*10670*/  HMMA.16816.F32 R12, R72.reuse, R84, R12 ;  /* 0x00000054480c723c */ /* 0x050fec000000180c */
[C---:B------:R-:W-:Y:S01]  /*10680*/  HMMA.16816.F32 R16, R72.reuse, R86, R16 ;  /* 0x000000564810723c */ /* 0x040fe20000001810 */
[----:B------:R-:W4:Y:S05]  /*10690*/  LDSM.16.MT88.4 R84, [R221+0x12800] ;  /* 0x01280000dd54783b */ /* 0x000f2a0000004200 */
[C---:B------:R-:W-:Y:S06]  /*106a0*/  HMMA.16816.F32 R20, R72.reuse, R100, R20 ;  /* 0x000000644814723c */ /* 0x040fec0000001814 */
[C---:B------:R-:W-:Y:S01]  /*106b0*/  HMMA.16816.F32 R24, R72.reuse, R102, R24 ;  /* 0x000000664818723c */ /* 0x040fe20000001818 */
[----:B------:R-:W-:Y:S05]  /*106c0*/  LDSM.16.MT88.4 R100, [R220+0xf800] ;  /* 0x00f80000dc64783b */ /* 0x000fea0000004200 */
[C---:B-1----:R-:W-:Y:S06]  /*106d0*/  HMMA.16816.F32 R28, R72.reuse, R76, R28 ;  /* 0x0000004c481c723c */ /* 0x042fec000000181c */
[C---:B------:R-:W-:Y:S01]  /*106e0*/  HMMA.16816.F32 R32, R72.reuse, R78, R32 ;  /* 0x0000004e4820723c */ /* 0x040fe20000001820 */
[----:B------:R-:W1:Y:S05]  /*106f0*/  LDSM.16.MT88.4 R76, [R224+0xf000] ;  /* 0x00f00000e04c783b */ /* 0x000e6a0000004200 */
[C---:B---3--:R-:W-:Y:S06]  /*10700*/  HMMA.16816.F32 R36, R72.reuse, R68, R36 ;  /* 0x000000444824723c */ /* 0x048fec0000001824 */
[C---:B------:R-:W-:Y:S05]  /*10710*/  HMMA.16816.F32 R40, R72.reuse, R70, R40 ;  /* 0x000000464828723c */ /* 0x040fea0000001828 */
[----:B------:R-:W-:Y:S01]  /*10720*/  F2FP.F16.F32.PACK_AB R68, R177, R176 ;  /* 0x000000b0b144723e */ /* 0x000fe200000000ff */
[C---:B--2---:R-:W-:Y:S05]  /*10730*/  HMMA.16816.F32 R44, R72.reuse, R80, R44 ;  /* 0x00000050482c723c */ /* 0x044fea000000182c */
[----:B------:R-:W-:Y:S01]  /*10740*/  F2FP.F16.F32.PACK_AB R69, R179, R178 ;  /* 0x000000b2b345723e */ /* 0x000fe200000000ff */
[C---:B------:R-:W-:Y:S01]  /*10750*/  HMMA.16816.F32 R48, R72.reuse, R82, R48 ;  /* 0x000000524830723c */ /* 0x040fe20000001830 */
[----:B------:R-:W2:Y:S04]  /*10760*/  LDSM.16.MT88.4 R80, [R220+0xf000] ;  /* 0x00f00000dc50783b */ /* 0x000ea80000004200 */
[----:B------:R-:W-:Y:S01]  /*10770*/  F2FP.F16.F32.PACK_AB R70, R191, R188 ;  /* 0x000000bcbf46723e */ /* 0x000fe200000000ff */
[C---:B----4-:R-:W-:Y:S05]  /*10780*/  HMMA.16816.F32 R52, R72.reuse, R84, R52 ;  /* 0x000000544834723c */ /* 0x050fea0000001834 */
        /* <DEDUP_REMOVED lines=22> */
[C---:B--2---:R-:W-:Y:S06]  /*108f0*/  HMMA.16816.F32 R28, R68.reuse, R80, R28 ;  /* 0x00000050441c723c */ /* 0x044fec000000181c */
[C---:B------:R-:W-:Y:S01]  /*10900*/  HMMA.16816.F32 R32, R68.reuse, R82, R32 ;  /* 0x000000524420723c */ /* 0x040fe20000001820 */
[----:B------:R-:W2:Y:S05]  /*10910*/  LDSM.16.MT88.4 R80, [R220+0x13000] ;  /* 0x01300000dc50783b */ /* 0x000eaa0000004200 */
[C---:B---3--:R-:W-:Y:S06]  /*10920*/  HMMA.16816.F32 R36, R68.reuse, R84, R36 ;  /* 0x000000544424723c */ /* 0x048fec0000001824 */
[C---:B------:R-:W-:Y:S01]  /*10930*/  HMMA.16816.F32 R40, R68.reuse, R86, R40 ;  /* 0x000000564428723c */ /* 0x040fe20000001828 */
[----:B------:R-:W3:Y:S05]  /*10940*/  LDSM.16.MT88.4 R84, [R222+0x13800] ;  /* 0x01380000de54783b */ /* 0x000eea0000004200 */
[C---:B----4-:R-:W-:Y:S06]  /*10950*/  HMMA.16816.F32 R44, R68.reuse, R72, R44 ;  /* 0x00000048442c723c */ /* 0x050fec000000182c */
[C---:B------:R-:W-:Y:S06]  /*10960*/  HMMA.16816.F32 R48, R68.reuse, R74, R48 ;  /* 0x0000004a4430723c */ /* 0x040fec0000001830 */
[C---:B-1----:R-:W-:Y:S06]  /*10970*/  HMMA.16816.F32 R52, R68.reuse, R76, R52 ;  /* 0x0000004c4434723c */ /* 0x042fec0000001834 */
[C---:B------:R-:W-:Y:S01]  /*10980*/  HMMA.16816.F32 R56, R68.reuse, R78, R56 ;  /* 0x0000004e4438723c */ /* 0x040fe20000001838 */
[----:B------:R-:W1:Y:S05]  /*10990*/  LDSM.16.MT88.4 R76, [R221+0x13800] ;  /* 0x01380000dd4c783b */ /* 0x000e6a0000004200 */
[C---:B--2---:R-:W-:Y:S06]  /*109a0*/  HMMA.16816.F32 R60, R68.reuse, R80, R60 ;  /* 0x00000050443c723c */ /* 0x044fec000000183c */
[----:B------:R-:W-:Y:S01]  /*109b0*/  HMMA.16816.F32 R64, R68, R82, R64 ;  /* 0x000000524440723c */ /* 0x000fe20000001840 */
[----:B------:R-:W2:Y:S05]  /*109c0*/  LDSM.16.MT88.4 R68, [R220+0x13800] ;  /* 0x01380000dc44783b */ /* 0x000eaa0000004200 */
        /* <DEDUP_REMOVED lines=23> */
[C---:B-1----:R-:W-:Y:S05]  /*10b40*/  HMMA.16816.F32 R80, R136.reuse, R76, R52 ;  /* 0x0000004c8850723c */ /* 0x042fea0000001834 */
[----:B------:R-:W-:Y:S01]  /*10b50*/  FADD.FTZ R165, R165, R164 ;  /* 0x000000a4a5a57221 */ /* 0x000fe20000010000 */
[C---:B------:R-:W-:Y:S05]  /*10b60*/  HMMA.16816.F32 R76, R136.reuse, R78, R56 ;  /* 0x0000004e884c723c */ /* 0x040fea0000001838 */
[----:B------:R-:W-:Y:S01]  /*10b70*/  FADD.FTZ R168, R168, R165 ;  /* 0x000000a5a8a87221 */ /* 0x000fe20000010000 */
[C---:B--2---:R-:W-:Y:S05]  /*10b80*/  HMMA.16816.F32 R72, R136.reuse, R68, R60 ;  /* 0x000000448848723c */ /* 0x044fea000000183c */
        /* <DEDUP_REMOVED lines=13> */
.L_x_2439:
[----:B------:R-:W1:Y:S01]  /*10c60*/  SHFL.BFLY PT, R3, R244, 0x2, 0x1f ;  /* 0x0c401f00f4037f89 */ /* 0x000e6200000e0000 */
[----:B------:R-:W-:Y:S01]  /*10c70*/  MOV R6, 0x3f800000 ;  /* 0x3f80000000067802 */ /* 0x000fe20000000f00 */
[----:B------:R-:W2:Y:S01]  /*10c80*/  S2UR UR4, SR_CgaCtaId ;  /* 0x00000000000479c3 */ /* 0x000ea20000008800 */
[----:B------:R-:W-:Y:S01]  /*10c90*/  MOV R7, 0x3f800000 ;  /* 0x3f80000000077802 */ /* 0x000fe20000000f00 */
[----:B------:R-:W3:Y:S01]  /*10ca0*/  SHFL.BFLY PT, R4, R243, 0x2, 0x1f ;  /* 0x0c401f00f3047f89 */ /* 0x000ee200000e0000 */
[----:B------:R-:W-:Y:S01]  /*10cb0*/  UMOV UR5, 0x400 ;  /* 0x0000040000057882 */ /* 0x000fe20000000000 */
[----:B-1----:R-:W-:Y:S02]  /*10cc0*/  FADD.FTZ R8, R3, R244 ;  /* 0x000000f403087221 */ /* 0x002fe40000010000 */
[----:B------:R-:W1:Y:S01]  /*10cd0*/  S2R R3, SR_TID.X ;  /* 0x0000000000037919 */ /* 0x000e620000002100 */
[----:B--2---:R-:W-:Y:S01]  /*10ce0*/  ULEA UR4, UR4, UR5, 0x18 ;  /* 0x0000000504047291 */ /* 0x004fe2000f8ec03f */
[----:B---3--:R-:W-:Y:S01]  /*10cf0*/  FADD.FTZ R9, R4, R243 ;  /* 0x000000f304097221 */ /* 0x008fe20000010000 */
[----:B------:R-:W2:Y:S04]  /*10d00*/  SHFL.BFLY PT, R5, R8, 0x1, 0x1f ;  /* 0x0c201f0008057f89 */ /* 0x000ea800000e0000 */
[----:B------:R-:W3:Y:S01]  /*10d10*/  SHFL.BFLY PT, R4, R9, 0x1, 0x1f ;  /* 0x0c201f0009047f89 */ /* 0x000ee200000e0000 */
[----:B--2---:R-:W-:Y:S01]  /*10d20*/  FADD.FTZ R5, R8, R5 ;  /* 0x0000000508057221 */ /* 0x004fe20000010000 */
[----:B---3--:R-:W-:-:S04]  /*10d30*/  FADD.FTZ R4, R9, R4 ;  /* 0x0000000409047221 */ /* 0x008fc80000010000 */
[----:B------:R-:W-:Y:S02]  /*10d40*/  FSETP.NE.FTZ.AND P4, PT, R5, RZ, PT ;  /* 0x000000ff0500720b */ /* 0x000fe40003f95000 */
[----:B------:R-:W-:-:S11]  /*10d50*/  FSETP.NE.FTZ.AND P3, PT, R4, RZ, PT ;  /* 0x000000ff0400720b */ /* 0x000fd60003f75000 */
[----:B------:R-:W2:Y:S08]  /*10d60*/  @P4 MUFU.RCP R6, R5 ;  /* 0x0000000500064308 */ /* 0x000eb00000001000 */
[----:B------:R-:W3:Y:S08]  /*10d70*/  @P3 MUFU.RCP R7, R4 ;  /* 0x0000000400073308 */ /* 0x000ef00000001000 */
[----:B------:R-:W4:Y:S01]  /*10d80*/  @P4 MUFU.LG2 R5, R5 ;  /* 0x0000000500054308 */ /* 0x000f220000000c00 */
        /* <DEDUP_REMOVED lines=32> */
[----:B-1----:R-:W-:Y:S01]  /*10f90*/  SHF.R.S32.HI R6, RZ, 0x1f, R3 ;  /* 0x0000001fff067819 */ /* 0x002fe20000011403 */
[C---:B---3--:R-:W-:Y:S01]  /*10fa0*/  FMUL.FTZ R131, R7.reuse, R131 ;  /* 0x0000008307837220 */ /* 0x048fe20000410000 */
        /* <DEDUP_REMOVED lines=125> */
[----:B---3--:R-:W3:Y:S03]  /*11780*/  @P4 LDC R11, c[0x0][0x2e8] ;  /* 0x0000ba00ff0b4b82 */ /* 0x008ee60000000800 */
[----:B------:R-:W-:Y:S04]  /*11790*/  STS [R19+0x2000], R80 ;  /* 0x0020005013007388 */ /* 0x000fe80000000800 */
[----:B------:R2:W-:Y:S01]  /*117a0*/  STS [R19+0x2400], R82 ;  /* 0x0024005213007388 */ /* 0x0005e20000000800 */
[----:B-----5:R-:W3:Y:S03]  /*117b0*/  @P3 LDC R9, c[0x0][0x2e8] ;  /* 0x0000ba00ff093b82 */ /* 0x020ee60000000800 */
[----:B------:R1:W-:Y:S04]  /*117c0*/  STS [R21+0x2000], R76 ;  /* 0x0020004c15007388 */ /* 0x0003e80000000800 */
[----:B------:R3:W-:Y:S01]  /*117d0*/  STS [R21+0x2400], R78 ;  /* 0x0024004e15007388 */ /* 0x0007e20000000800 */
[----:B----4-:R-:W-:-:S03]  /*117e0*/  @P4 FMUL.FTZ R15, R5, 0.69314718246459960938 ;  /* 0x3f317218050f4820 */ /* 0x010fc60000410000 */
        /* <DEDUP_REMOVED lines=15> */
.L_x_2444:
[----:B---3--:R-:W-:Y:S01]  /*118e0*/  @P4 FFMA.FTZ R8, R2, R11, R15 ;  /* 0x0000000b02084223 */ /* 0x008fe2000001000f */
        /* <DEDUP_REMOVED lines=9> */
.L_x_2445:
[----:B------:R-:W1:Y:S01]  /*11980*/  S2R R5, SR_CTAID.Y ;  /* 0x0000000000057919 */ /* 0x000e620000002600 */
[----:B------:R-:W1:Y:S08]  /*11990*/  S2UR UR6, SR_CTAID.Z ;  /* 0x00000000000679c3 */ /* 0x000e700000002700 */
[----:B------:R-:W1:Y:S08]  /*119a0*/  LDC R0, c[0x0][0x270] ;  /* 0x00009c00ff007b82 */ /* 0x000e700000000800 */
[----:B------:R-:W2:Y:S01]  /*119b0*/  LDC R234, c[0x0][0x2c4] ;  /* 0x0000b100ffea7b82 */ /* 0x000ea20000000800 */
[----:B-1----:R-:W-:-:S04]  /*119c0*/  IMAD R5, R5, R0, UR6 ;  /* 0x0000000605057e24 */ /* 0x002fc8000f8e0200 */
[----:B--2---:R-:W-:-:S07]  /*119d0*/  IMAD R234, R5, R234, RZ ;  /* 0x000000ea05ea7224 */ /* 0x004fce00078e02ff */
.L_x_2446:
        /* <DEDUP_REMOVED lines=32> */
.L_x_2448:
[----:B------:R-:W-:Y:S05]  /*11be0*/  BSYNC B0 ;  /* 0x0000000000007941 */ /* 0x000fea0003800000 */
.L_x_2447:
[----:B------:R-:W2:Y:S01]  /*11bf0*/  S2UR UR5, SR_CTAID.X ;  /* 0x00000000000579c3 */ /* 0x000ea20000002500 */
[----:B------:R-:W-:Y:S01]  /*11c00*/  LEA.HI R6, R9, R0, RZ, 0x3 ;  /* 0x0000000009067211 */ /* 0x000fe200078f18ff */
[----:B------:R3:W3:Y:S01]  /*11c10*/  LDS.128 R12, [R237+0x1800] ;  /* 0x00180000ed0c7984 */ /* 0x0006e20000000c00 */
[----:B------:R-:W-:Y:S02]  /*11c20*/  BSSY B0, `(.L_x_2449) ;  /* 0x000002a000007945 */ /* 0x000fe40003800000 */
[----:B------:R-:W-:Y:S01]  /*11c30*/  LOP3.LUT R3, R6, 0xfffffff8, RZ, 0xc0, !PT ;  /* 0xfffffff806037812 */ /* 0x000fe200078ec0ff */
[----:B-1----:R1:W1:Y:S02]  /*11c40*/  LDS.128 R8, [R237+0x3800] ;  /* 0x00380000ed087984 */ /* 0x0022640000000c00 */
[----:B------:R-:W5:Y:S02]  /*11c50*/  LDC.64 R4, c[0x0][0x298] ;  /* 0x0000a600ff047b82 */ /* 0x000f640000000a00 */
[----:B------:R-:W-:-:S04]  /*11c60*/  IMAD.IADD R0, R0, 0x1, -R3 ;  /* 0x0000000100007824 */ /* 0x000fc800078e0a03 */
[----:B------:R-:W-:Y:S01]  /*11c70*/  IMAD.SHL.U32 R22, R0, 0x8, RZ ;  /* 0x0000000800167824 */ /* 0x000fe200078e00ff */
[----:B------:R-:W-:Y:S01]  /*11c80*/  SHF.R.S32.HI R0, RZ, 0x3, R6 ;  /* 0x00000003ff007819 */ /* 0x000fe20000011406 */
[----:B------:R-:W3:Y:S03]  /*11c90*/  LDC.64 R2, c[0x0][0x2a0] ;  /* 0x0000a800ff027b82 */ /* 0x000ee60000000a00 */
[----:B----4-:R-:W-:Y:S01]  /*11ca0*/  SHF.R.S32.HI R23, RZ, 0x1f, R22 ;  /* 0x0000001fff177819 */ /* 0x010fe20000011416 */
        /* <DEDUP_REMOVED lines=11> */
[----:B---3--:R-:W-:Y:S02]  /*11d60*/  IMAD R18, R2, UR4, RZ ;  /* 0x0000000402127c24 */ /* 0x008fe4000f8e02ff */
        /* <DEDUP_REMOVED lines=21> */
.L_x_2450:
[----:B------:R-:W-:Y:S05]  /*11ec0*/  BSYNC B0 ;  /* 0x0000000000007941 */ /* 0x000fea0003800000 */
.L_x_2449:
        /* <DEDUP_REMOVED lines=17> */
.L_x_2452:
[----:B------:R-:W-:Y:S05]  /*11fe0*/  BSYNC B0 ;  /* 0x0000000000007941 */ /* 0x000fea0003800000 */
.L_x_2451:
        /* <DEDUP_REMOVED lines=17> */
.L_x_2454:
[----:B------:R-:W-:Y:S05]  /*12100*/  BSYNC B0 ;  /* 0x0000000000007941 */ /* 0x000fea0003800000 */
.L_x_2453:
        /* <DEDUP_REMOVED lines=15> */
.L_x_2455:
        /* <DEDUP_REMOVED lines=16> */
.L_x_8375:


//--------------------- .text._ZN5flash24flash_fwd_splitkv_kernelI23Flash_fwd_kernel_traitsILi128ELi64ELi128ELi4ELb0ELb0EN7cutlass6half_tE19Flash_kernel_traitsILi128ELi64ELi128ELi4ES3_EELb1ELb0ELb1ELb0ELb0ELb0ELb0ELb0EEEvNS_16Flash_fwd_paramsE --------------------------
	.section	.text._ZN5flash24flash_fwd_splitkv_kernelI23Flash_fwd_kernel_traitsILi128ELi64ELi128ELi4ELb0ELb0EN7cutlass6half_tE19Flash_kernel_traitsILi128ELi64ELi128ELi4ES3_EELb1ELb0ELb1ELb0ELb0ELb0ELb0ELb0EEEvNS_16Flash_fwd_paramsE,"ax",@progbits
	.align	128
        .global         _ZN5flash24flash_fwd_splitkv_kernelI23Flash_fwd_kernel_traitsILi128ELi64ELi128ELi4ELb0ELb0EN7cutlass6half_tE19Flash_kernel_traitsILi128ELi64ELi128ELi4ES3_EELb1ELb0ELb1ELb0ELb0ELb0ELb0ELb0EEEvNS_16Flash_fwd_paramsE
        .type           _ZN5flash24flash_fwd_splitkv_kernelI23Flash_fwd_kernel_traitsILi128ELi64ELi128ELi4ELb0ELb0EN7cutlass6half_tE19Flash_kernel_traitsILi128ELi64ELi128ELi4ES3_EELb1ELb0ELb1ELb0ELb0ELb0ELb0ELb0EEEvNS_16Flash_fwd_paramsE,@function
        .size           _ZN5flash24flash_fwd_splitkv_kernelI23Flash_fwd_kernel_traitsILi128ELi64ELi128ELi4ELb0ELb0EN7cutlass6half_tE19Flash_kernel_traitsILi128ELi64ELi128ELi4ES3_EELb1ELb0ELb1ELb0ELb0ELb0ELb0ELb0EEEvNS_16Flash_fwd_paramsE,(.L_x_8376 - _ZN5flash24flash_fwd_splitkv_kernelI23Flash_fwd_kernel_traitsILi128ELi64ELi128ELi4ELb0ELb0EN7cutlass6half_tE19Flash_kernel_traitsILi128ELi64ELi128ELi4ES3_EELb1ELb0ELb1ELb0ELb0ELb0ELb0ELb0EEEvNS_16Flash_fwd_paramsE)
        .other          _ZN5flash24flash_fwd_splitkv_kernelI23Flash_fwd_kernel_traitsILi128ELi64ELi128ELi4ELb0ELb0EN7cutlass6half_tE19Flash_kernel_traitsILi128ELi64ELi128ELi4ES3_EELb1ELb0ELb1ELb0ELb0ELb0ELb0ELb0EEEvNS_16Flash_fwd_paramsE,@"STO_CUDA_ENTRY STV_DEFAULT"
_ZN5flash24flash_fwd_splitkv_kernelI23Flash_fwd_kernel_traitsILi128ELi64ELi128ELi4ELb0ELb0EN7cutlass6half_tE19Flash_kernel_traitsILi128ELi64ELi128ELi4ES3_EELb1ELb0ELb1ELb0ELb0ELb0ELb0ELb0EEEvNS_16Flash_fwd_paramsE:
.text._ZN5flash24flash_fwd_splitkv_kernelI23Flash_fwd_kernel_traitsILi128ELi64ELi128ELi4ELb0ELb0EN7cutlass6half_tE19Flash_kernel_traitsILi128ELi64ELi128ELi4ES3_EELb1ELb0ELb1ELb0ELb0ELb0ELb0ELb0EEEvNS_16Flash_fwd_paramsE:
        /* <DEDUP_REMOVED lines=38> */
.L_x_2456:
[----:B------:R-:W1:Y:S02]  /*0260*/  LDC R0, c[0x0][0x2c8] ;  /* 0x0000b200ff007b82 */ /* 0x000e640000000800 */
.L_x_2457:
[----:B------:R-:W4:Y:S02]  /*0270*/  LDC.64 R2, c[0x0][0x308] ;  /* 0x0000c200ff027b82 */ /* 0x000f240000000a00 */
[----:B----4-:R-:W-:-:S04]  /*0280*/  ISETP.NE.U32.AND P1, PT, R2, RZ, PT ;  /* 0x000000ff0200720c */ /* 0x010fc80003f25070 */
[----:B------:R-:W-:-:S13]  /*0290*/  ISETP.NE.AND.EX P1, PT, R3, RZ, PT, P1 ;  /* 0x000000ff0300720c */ /* 0x000fda0003f25310 */
[----:B------:R-:W4:Y:S01]  /*02a0*/  @P1 LDC.64 R2, c[0x0][0x308] ;  /* 0x0000c200ff021b82 */ /* 0x000f220000000a00 */
[----:B------:R-:W-:-:S07]  /*02b0*/  IMAD.SHL.U32 R135, R39, 0x40, RZ ;  /* 0x0000004027877824 */ /* 0x000fce00078e00ff */
[----:B---3--:R-:W3:Y:S01]  /*02c0*/  @!P1 LDC R4, c[0x0][0x2cc] ;  /* 0x0000b300ff049b82 */ /* 0x008ee20000000800 */
[----:B----4-:R-:W-:-:S07]  /*02d0*/  @P1 IMAD.WIDE R6, R20, 0x4, R2 ;  /* 0x0000000414061825 */ /* 0x010fce00078e0202 */
[----:B------:R-:W4:Y:S01]  /*02e0*/  @!P1 LDC.64 R2, c[0x0][0x318] ;  /* 0x0000c600ff029b82 */ /* 0x000f220000000a00 */
[----:B------:R1:W5:Y:S01]  /*02f0*/  @P1 LDG.E R6, desc[UR12][R6.64] ;  /* 0x0000000c06061981 */ /* 0x000362000c1e1900 */
[----:B--2---:R-:W-:-:S13]  /*0300*/  ISETP.GT.AND P0, PT, R220, R135, PT ;  /* 0x00000087dc00720c */ /* 0x004fda0003f04270 */
[----:B---3--:R-:W-:Y:S05]  /*0310*/  @!P0 EXIT ;  /* 0x000000000000894d */ /* 0x008fea0003800000 */
[----:B------:R-:W2:Y:S01]  /*0320*/  LDC R130, c[0x0][0x398] ;  /* 0x0000e600ff827b82 */ /* 0x000ea20000000800 */
[----:B----4-:R-:W-:Y:S01]  /*0330*/  @!P1 ISETP.NE.U32.AND P0, PT, R2, RZ, PT ;  /* 0x000000ff0200920c */ /* 0x010fe20003f05070 */
        /* <DEDUP_REMOVED lines=26> */
[----:B------:R-:W-:Y:S01]  /*04e0*/  ULDC UR6, c[0x0][0x270] ;  /* 0x00009c0000067ab9 */ /* 0x000fe20000000800 */
[----:B------:R-:W-:Y:S01]  /*04f0*/  BSSY B0, `(.L_x_2459) ;  /* 0x0000036000007945 */ /* 0x000fe20003800000 */
[----:B------:R-:W-:-:S04]  /*0500*/  LEA.HI R0, R0, R133, RZ, 0x3 ;  /* 0x0000008500007211 */ /* 0x000fc800078f18ff */
[----:B------:R-:W-:Y:S02]  /*0510*/  LOP3.LUT R10, R0, 0xfffffff8, RZ, 0xc0, !PT ;  /* 0xfffffff8000a7812 */ /* 0x000fe400078ec0ff */
[----:B------:R-:W-:Y:S01]  /*0520*/  SHF.R.S32.HI R0, RZ, 0x3, R0 ;  /* 0x00000003ff007819 */ /* 0x000fe20000011400 */
[----:B------:R-:W2:Y:S01]  /*0530*/  @!P0 LDC.64 R2, c[0x0][0x290] ;  /* 0x0000a400ff028b82 */ /* 0x000ea20000000a00 */
[----:B------:R-:W-:Y:S01]  /*0540*/  @!P0 SHF.R.S32.HI R7, RZ, 0x1f, R20 ;  /* 0x0000001fff078819 */ /* 0x000fe20000011414 */
[----:B------:R-:W-:-:S05]  /*0550*/  IMAD.IADD R133, R133, 0x1, -R10 ;  /* 0x0000000185857824 */ /* 0x000fca00078e0a0a */
[----:B------:R-:W-:Y:S01]  /*0560*/  ISETP.NE.AND P6, PT, R133, RZ, PT ;  /* 0x000000ff8500720c */ /* 0x000fe20003fc5270 */
[----:B-1----:R-:W-:-:S04]  /*0570*/  @P0 IMAD.WIDE.U32 R8, R221, R4, RZ ;  /* 0x00000004dd080225 */ /* 0x002fc800078e00ff */
[----:B------:R-:W-:Y:S01]  /*0580*/  @P0 IMAD R221, R221, R5, R9 ;  /* 0x00000005dddd0224 */ /* 0x000fe200078e0209 */
[----:B------:R-:W-:Y:S01]  /*0590*/  SHF.R.S32.HI R9, RZ, 0x1f, R135 ;  /* 0x0000001fff097819 */ /* 0x000fe20000011487 */
[-C--:B--2---:R-:W-:Y:S02]  /*05a0*/  @!P0 IMAD R6, R7, R2.reuse, RZ ;  /* 0x0000000207068224 */ /* 0x084fe400078e02ff */
[----:B------:R-:W-:-:S04]  /*05b0*/  @!P0 IMAD.WIDE.U32 R10, R20, R2, RZ ;  /* 0x00000002140a8225 */ /* 0x000fc800078e00ff */
[C---:B------:R-:W-:Y:S01]  /*05c0*/  @!P0 IMAD R3, R20.reuse, R3, R6 ;  /* 0x0000000314038224 */ /* 0x040fe200078e0206 */
[----:B------:R-:W-:Y:S01]  /*05d0*/  @!P0 MOV R8, R10 ;  /* 0x0000000a00088202 */ /* 0x000fe20000000f00 */
[----:B------:R-:W-:Y:S02]  /*05e0*/  IMAD.SHL.U32 R6, R133, 0x8, RZ ;  /* 0x0000000885067824 */ /* 0x000fe400078e00ff */
[----:B------:R-:W-:Y:S01]  /*05f0*/  @!P0 IMAD.IADD R221, R11, 0x1, R3 ;  /* 0x000000010bdd8824 */ /* 0x000fe200078e0203 */
[----:B------:R-:W-:Y:S01]  /*0600*/  IADD3 R3, -R135, R220, RZ ;  /* 0x000000dc87037210 */ /* 0x000fe20007ffe1ff */
[-C--:B------:R-:W-:Y:S01]  /*0610*/  IMAD R2, R9, R4.reuse, RZ ;  /* 0x0000000409027224 */ /* 0x080fe200078e02ff */
[----:B------:R-:W-:Y:S01]  /*0620*/  SHF.R.S32.HI R7, RZ, 0x1f, R6 ;  /* 0x0000001fff077819 */ /* 0x000fe20000011406 */
[--C-:B------:R-:W-:Y:S01]  /*0630*/  IMAD R20, R20, UR6, R30.reuse ;  /* 0x0000000614147c24 */ /* 0x100fe2000f8e021e */
[----:B------:R-:W-:Y:S01]  /*0640*/  SHF.R.S32.HI R9, RZ, 0x1f, R30 ;  /* 0x0000001fff097819 */ /* 0x000fe2000001141e */
[C---:B------:R-:W-:Y:S01]  /*0650*/  IMAD R2, R135.reuse, R5, R2 ;  /* 0x0000000587027224 */ /* 0x040fe200078e0202 */
[----:B------:R-:W-:Y:S01]  /*0660*/  ISETP.GE.AND P2, PT, R0, R3, PT ;  /* 0x000000030000720c */ /* 0x000fe20003f46270 */
[----:B------:R-:W-:-:S04]  /*0670*/  IMAD.WIDE.U32 R12, R135, R4, R6 ;  /* 0x00000004870c7225 */ /* 0x000fc800078e0006 */
[----:B------:R-:W-:Y:S01]  /*0680*/  IMAD R9, R9, UR4, RZ ;  /* 0x0000000409097c24 */ /* 0x000fe2000f8e02ff */
[----:B------:R-:W-:Y:S01]  /*0690*/  IADD3 R12, P0, R8, R12, RZ ;  /* 0x0000000c080c7210 */ /* 0x000fe20007f1e0ff */
[----:B------:R-:W-:Y:S02]  /*06a0*/  VIADD R10, R0, 0x10 ;  /* 0x00000010000a7836 */ /* 0x000fe40000000000 */
[----:B------:R-:W-:Y:S01]  /*06b0*/  IMAD R15, R30, UR5, R9 ;  /* 0x000000051e0f7c24 */ /* 0x000fe2000f8e0209 */
[----:B------:R-:W-:Y:S01]  /*06c0*/  IADD3.X R13, R221, R13, R2, P0, !PT ;  /* 0x0000000ddd0d7210 */ /* 0x000fe200007fe402 */
[----:B------:R-:W-:Y:S01]  /*06d0*/  VIADD R8, R6, 0x40 ;  /* 0x0000004006087836 */ /* 0x000fe20000000000 */
[----:B------:R-:W-:Y:S02]  /*06e0*/  IADD3 R2, R0, 0x20, RZ ;  /* 0x0000002000027810 */ /* 0x000fe40007ffe0ff */
[-C--:B------:R-:W-:Y:S01]  /*06f0*/  ISETP.GE.AND P1, PT, R10, R3.reuse, PT ;  /* 0x000000030a00720c */ /* 0x080fe20003f26270 */
[----:B------:R-:W-:Y:S01]  /*0700*/  IMAD.WIDE.U32 R30, R30, UR4, R12 ;  /* 0x000000041e1e7c25 */ /* 0x000fe2000f8e000c */
[----:B------:R-:W-:Y:S01]  /*0710*/  ULDC UR4, c[0x0][0x2c4] ;  /* 0x0000b10000047ab9 */ /* 0x000fe20000000800 */
[----:B------:R-:W-:-:S02]  /*0720*/  ISETP.GE.OR P4, PT, R10, R3, P6 ;  /* 0x000000030a00720c */ /* 0x000fc40003786670 */
[----:B------:R-:W-:Y:S01]  /*0730*/  IMAD R135, R20, UR4, R135 ;  /* 0x0000000414877c24 */ /* 0x000fe2000f8e0287 */
[----:B------:R-:W-:Y:S02]  /*0740*/  ISETP.GE.AND P0, PT, R2, R3, PT ;  /* 0x000000030200720c */ /* 0x000fe40003f06270 */
[----:B------:R-:W-:Y:S02]  /*0750*/  SHF.R.S32.HI R9, RZ, 0x1f, R0 ;  /* 0x0000001fff097819 */ /* 0x000fe40000011400 */
[----:B------:R-:W-:Y:S01]  /*0760*/  IADD3 R15, R31, R15, RZ ;  /* 0x0000000f1f0f7210 */ /* 0x000fe20007ffe0ff */
[----:B------:R-:W-:Y:S08]  /*0770*/  @P2 BRA `(.L_x_2460) ;  /* 0x0000000000342947 */ /* 0x000ff00003800000 */
[-C--:B------:R-:W-:Y:S01]  /*0780*/  IMAD R10, R9, R4.reuse, RZ ;  /* 0x00000004090a7224 */ /* 0x080fe200078e02ff */
[----:B------:R-:W-:Y:S01]  /*0790*/  ULDC UR6, c[0x0][0x2d0] ;  /* 0x0000b40000067ab9 */ /* 0x000fe20000000800 */
[----:B------:R-:W-:Y:S01]  /*07a0*/  IMAD.MOV.U32 R14, RZ, RZ, R30 ;  /* 0x000000ffff0e7224 */ /* 0x000fe200078e001e */
[----:B------:R-:W-:Y:S01]  /*07b0*/  ISETP.GE.AND P5, PT, R6, UR6, PT ;  /* 0x0000000606007c0c */ /* 0x000fe2000bfa6270 */
[----:B------:R-:W-:Y:S01]  /*07c0*/  IMAD R10, R0, R5, R10 ;  /* 0x00000005000a7224 */ /* 0x000fe200078e020a */
        /* <DEDUP_REMOVED lines=8> */
.L_x_2460:
[----:B------:R-:W-:Y:S05]  /*0850*/  BSYNC B0 ;  /* 0x0000000000007941 */ /* 0x000fea0003800000 */
.L_x_2459:
        /* <DEDUP_REMOVED lines=17> */
[----:B------:R2:W-:Y:S04]  /*0970*/  @!P2 STG.E.128 desc[UR12][R10.64], RZ ;  /* 0x000000ff0a00a986 */ /* 0x0005e8000c101d0c */
[----:B------:R2:W-:Y:S02]  /*0980*/  @!P1 STG.E.128 desc[UR12][R10.64+0x80], RZ ;  /* 0x000080ff0a009986 */ /* 0x0005e4000c101d0c */
.L_x_2462:
[----:B------:R-:W-:Y:S05]  /*0990*/  BSYNC B0 ;  /* 0x0000000000007941 */ /* 0x000fea0003800000 */
.L_x_2461:
[----:B------:R-:W-:Y:S01]  /*09a0*/  BSSY B0, `(.L_x_2463) ;  /* 0x0000014000007945 */ /* 0x000fe20003800000 */
[----:B--2---:R-:W-:Y:S02]  /*09b0*/  IADD3 R10, P2, R135, R0, RZ ;  /* 0x00000000870a7210 */ /* 0x004fe40007f5e0ff */
[----:B------:R-:W-:Y:S01]  /*09c0*/  IADD3 R12, R0, 0x30, RZ ;  /* 0x00000030000c7810 */ /* 0x000fe20007ffe0ff */
[----:B------:R-:W-:Y:S05]  /*09d0*/  @P0 BRA `(.L_x_2464) ;  /* 0x0000000000400947 */ /* 0x000fea0003800000 */
[----:B------:R-:W-:Y:S01]  /*09e0*/  IADD3 R11, P0, R0, 0x20, RZ ;  /* 0x00000020000b7810 */ /* 0x000fe20007f1e0ff */
[----:B-1----:R-:W-:Y:S01]  /*09f0*/  IMAD.MOV.U32 R16, RZ, RZ, R30 ;  /* 0x000000ffff107224 */ /* 0x002fe200078e001e */
        /* <DEDUP_REMOVED lines=12> */
[----:B------:R2:W-:Y:S04]  /*0ac0*/  @!P1 STG.E.128 desc[UR12][R18.64], RZ ;  /* 0x000000ff12009986 */ /* 0x0005e8000c101d0c */
[----:B------:R2:W-:Y:S02]  /*0ad0*/  @!P0 STG.E.128 desc[UR12][R18.64+0x80], RZ ;  /* 0x000080ff12008986 */ /* 0x0005e4000c101d0c */
.L_x_2464:
[----:B------:R-:W-:Y:S05]  /*0ae0*/  BSYNC B0 ;  /* 0x0000000000007941 */ /* 0x000fea0003800000 */
.L_x_2463:
        /* <DEDUP_REMOVED lines=19> */
.L_x_2466:
[----:B------:R-:W-:Y:S05]  /*0c20*/  BSYNC B0 ;  /* 0x0000000000007941 */ /* 0x000fea0003800000 */
.L_x_2465:
[----:B------:R-:W-:Y:S01]  /*0c30*/  ULDC.64 UR4, c[0x0][0x2b0] ;  /* 0x0000ac0000047ab9 */ /* 0x000fe20000000a00 */
[----:B------:R-:W-:Y:S01]  /*0c40*/  ISETP.GE.OR P6, PT, R12, R3, P6 ;  /* 0x000000030c00720c */ /* 0x000fe200037c6670 */
[----:B------:R-:W-:Y:S01]  /*0c50*/  @!P4 IMAD.MOV.U32 R7, RZ, RZ, 0x7f800000 ;  /* 0x7f800000ff07c424 */ /* 0x000fe200078e00ff */
[----:B------:R-:W-:Y:S01]  /*0c60*/  LEA.HI.X.SX32 R9, R135, R9, 0x1, P2 ;  /* 0x0000000987097211 */ /* 0x000fe200010f0eff */
[----:B---3--:R-:W-:Y:S01]  /*0c70*/  @!P3 IMAD.MOV.U32 R5, RZ, RZ, 0x7f800000 ;  /* 0x7f800000ff05b424 */ /* 0x008fe200078e00ff */
[----:B------:R-:W-:-:S04]  /*0c80*/  LEA R2, P0, R10, UR4, 0x2 ;  /* 0x000000040a027c11 */ /* 0x000fc8000f8010ff */
[----:B------:R-:W-:Y:S01]  /*0c90*/  LEA.HI.X R3, R10, UR5, R9, 0x2, P0 ;  /* 0x000000050a037c11 */ /* 0x000fe200080f1409 */
[----:B------:R-:W-:-:S04]  /*0ca0*/  @!P5 IMAD.MOV.U32 R9, RZ, RZ, 0x7f800000 ;  /* 0x7f800000ff09d424 */ /* 0x000fc800078e00ff */
[----:B------:R3:W-:Y:S04]  /*0cb0*/  @!P4 STG.E desc[UR12][R2.64+0x40], R7 ;  /* 0x000040070200c986 */ /* 0x0007e8000c10190c */
[----:B------:R3:W-:Y:S04]  /*0cc0*/  @!P5 STG.E desc[UR12][R2.64], R9 ;  /* 0x000000090200d986 */ /* 0x0007e8000c10190c */
[----:B------:R3:W-:Y:S01]  /*0cd0*/  @!P3 STG.E desc[UR12][R2.64+0x80], R5 ;  /* 0x000080050200b986 */ /* 0x0007e2000c10190c */
[----:B------:R-:W-:Y:S05]  /*0ce0*/  @P6 EXIT ;  /* 0x000000000000694d */ /* 0x000fea0003800000 */
[----:B---3--:R-:W-:-:S05]  /*0cf0*/  MOV R5, 0x7f800000 ;  /* 0x7f80000000057802 */ /* 0x008fca0000000f00 */
[----:B------:R-:W-:Y:S01]  /*0d00*/  STG.E desc[UR12][R2.64+0xc0], R5 ;  /* 0x0000c00502007986 */ /* 0x000fe2000c10190c */
[----:B------:R-:W-:Y:S05]  /*0d10*/  EXIT ;  /* 0x000000000000794d */ /* 0x000fea0003800000 */
.L_x_2458:
        /* <DEDUP_REMOVED lines=24> */
.L_x_2467:
[----:B------:R-:W-:Y:S05]  /*0ea0*/  @!P0 BRA `(.L_x_2468) ;  /* 0x00000004003c8947 */ /* 0x000fea0003800000 */
[----:B------:R-:W1:Y:S01]  /*0eb0*/  LDC R10, c[0x0][0x380] ;  /* 0x0000e000ff0a7b82 */ /* 0x000e620000000800 */
[----:B------:R-:W-:Y:S01]  /*0ec0*/  LEA R25, R196, 0xffffff80, 0x7 ;  /* 0xffffff80c4197811 */ /* 0x000fe200078e38ff */
[----:B------:R-:W-:-:S06]  /*0ed0*/  ULDC.64 UR4, c[0x0][0x260] ;  /* 0x0000980000047ab9 */ /* 0x000fcc0000000a00 */
        /* <DEDUP_REMOVED lines=9> */
[----:B-----5:R-:W-:Y:S01]  /*0f70*/  IMAD R0, R3, R2, RZ ;  /* 0x0000000203007224 */ /* 0x020fe200078e02ff */
[----:B------:R-:W-:-:S03]  /*0f80*/  IABS R3, R25 ;  /* 0x0000001900037213 */ /* 0x000fc60000000000 */
        /* <DEDUP_REMOVED lines=12> */
[----:B------:R-:W-:Y:S01]  /*1050*/  @!P1 IMAD.MOV R11, RZ, RZ, -R11 ;  /* 0x000000ffff0b9224 */ /* 0x000fe200078e0a0b */
[----:B------:R-:W-:-:S05]  /*1060*/  @!P2 LOP3.LUT R11, RZ, R10, RZ, 0x33, !PT ;  /* 0x0000000aff0ba212 */ /* 0x000fca00078e33ff */
[----:B------:R-:W-:-:S05]  /*1070*/  IMAD.WIDE R12, R11, 0x4, R224 ;  /* 0x000000040b0c7825 */ /* 0x000fca00078e02e0 */
[----:B------:R-:W4:Y:S01]  /*1080*/  LDG.E R0, desc[UR12][R12.64] ;  /* 0x0000000c0c007981 */ /* 0x000f22000c1e1900 */
[----:B--2---:R-:W-:Y:S01]  /*1090*/  IABS R2, R9 ;  /* 0x0000000900027213 */ /* 0x004fe20000000000 */
[----:B------:R-:W-:-:S03]  /*10a0*/  IMAD.MOV R8, RZ, RZ, -R11 ;  /* 0x000000ffff087224 */ /* 0x000fc600078e0a0b */
[----:B------:R-:W1:Y:S01]  /*10b0*/  I2F.RP R5, R2 ;  /* 0x0000000200057306 */ /* 0x000e620000209400 */
[----:B------:R-:W-:-:S05]  /*10c0*/  IMAD R25, R10, R8, R25 ;  /* 0x000000080a197224 */ /* 0x000fca00078e0219 */
[----:B------:R-:W-:Y:S02]  /*10d0*/  SHF.R.S32.HI R23, RZ, 0x1f, R25 ;  /* 0x0000001fff177819 */ /* 0x000fe40000011419 */
        /* <DEDUP_REMOVED lines=11> */
[C---:B------:R-:W-:Y:S02]  /*1190*/  IMAD R3, R2.reuse, R3, R4 ;  /* 0x0000000302037224 */ /* 0x040fe400078e0204 */
[----:B------:R-:W1:Y:S03]  /*11a0*/  LDC.64 R4, c[0x0][0x230] ;  /* 0x00008c00ff047b82 */ /* 0x000e660000000a00 */
[----:B------:R-:W-:-:S13]  /*11b0*/  ISETP.GT.U32.AND P2, PT, R2, R3, PT ;  /* 0x000000030200720c */ /* 0x000fda0003f44070 */
[----:B------:R-:W-:Y:S01]  /*11c0*/  @!P2 IMAD.IADD R3, R3, 0x1, -R2 ;  /* 0x000000010303a824 */ /* 0x000fe200078e0a02 */
[----:B------:R-:W-:Y:S02]  /*11d0*/  @!P2 IADD3 R32, R32, 0x1, RZ ;  /* 0x000000012020a810 */ /* 0x000fe40007ffe0ff */
[----:B------:R-:W-:Y:S02]  /*11e0*/  ISETP.NE.AND P2, PT, R9, RZ, PT ;  /* 0x000000ff0900720c */ /* 0x000fe40003f45270 */
[----:B------:R-:W-:Y:S02]  /*11f0*/  ISETP.GE.U32.AND P3, PT, R3, R2, PT ;  /* 0x000000020300720c */ /* 0x000fe40003f66070 */
[----:B------:R-:W-:-:S04]  /*1200*/  LOP3.LUT R2, R30, R9, RZ, 0x3c, !PT ;  /* 0x000000091e027212 */ /* 0x000fc800078e3cff */
[----:B------:R-:W-:Y:S02]  /*1210*/  ISETP.GE.AND P1, PT, R2, RZ, PT ;  /* 0x000000ff0200720c */ /* 0x000fe40003f26270 */
[----:B------:R-:W2:Y:S05]  /*1220*/  LDC.64 R2, c[0x0][0x238] ;  /* 0x00008e00ff027b82 */ /* 0x000eaa0000000a00 */
[----:B------:R-:W-:-:S06]  /*1230*/  @P3 IADD3 R32, R32, 0x1, RZ ;  /* 0x0000000120203810 */ /* 0x000fcc0007ffe0ff */
[----:B------:R-:W-:Y:S01]  /*1240*/  @!P1 IMAD.MOV R32, RZ, RZ, -R32 ;  /* 0x000000ffff209224 */ /* 0x000fe200078e0a20 */
        /* <DEDUP_REMOVED lines=8> */
[----:B--2---:R-:W-:Y:S01]  /*12d0*/  IMAD R7, R7, R2, RZ ;  /* 0x0000000207077224 */ /* 0x004fe200078e02ff */
[----:B------:R-:W-:Y:S01]  /*12e0*/  IADD3 R11, R11, R5, RZ ;  /* 0x000000050b0b7210 */ /* 0x000fe20007ffe0ff */
[----:B------:R-:W-:-:S02]  /*12f0*/  IMAD R5, R9, UR4, RZ ;  /* 0x0000000409057c24 */ /* 0x000fc4000f8e02ff */
[----:B------:R-:W-:Y:S02]  /*1300*/  IMAD R3, R0, R3, R7 ;  /* 0x0000000300037224 */ /* 0x000fe400078e0207 */
[----:B------:R-:W-:-:S04]  /*1310*/  IMAD.WIDE.U32 R10, R25, R184, R10 ;  /* 0x000000b8190a7225 */ /* 0x000fc800078e000a */
[----:B------:R-:W-:Y:S01]  /*1320*/  IMAD.WIDE.U32 R6, R0, R2, RZ ;  /* 0x0000000200067225 */ /* 0x000fe200078e00ff */
[----:B------:R-:W-:-:S03]  /*1330*/  IADD3 R11, R11, R4, RZ ;  /* 0x000000040b0b7210 */ /* 0x000fc60007ffe0ff */
[C---:B------:R-:W-:Y:S01]  /*1340*/  IMAD R5, R32.reuse, UR5, R5 ;  /* 0x0000000520057c24 */ /* 0x040fe2000f8e0205 */
[----:B------:R-:W-:Y:S01]  /*1350*/  IADD3 R8, R7, R3, RZ ;  /* 0x0000000307087210 */ /* 0x000fe20007ffe0ff */
[----:B------:R-:W-:-:S04]  /*1360*/  IMAD.WIDE.U32 R26, R32, UR4, R10 ;  /* 0x00000004201a7c25 */ /* 0x000fc8000f8e000a */
[----:B------:R-:W-:Y:S01]  /*1370*/  IMAD.MOV.U32 R10, RZ, RZ, R6 ;  /* 0x000000ffff0a7224 */ /* 0x000fe200078e0006 */
[----:B------:R-:W-:Y:S01]  /*1380*/  IADD3 R7, R27, R5, RZ ;  /* 0x000000051b077210 */ /* 0x000fe20007ffe0ff */
[----:B------:R-:W-:Y:S06]  /*1390*/  BRA `(.L_x_2469) ;  /* 0x0000000400387947 */ /* 0x000fec0003800000 */
.L_x_2468:
        /* <DEDUP_REMOVED lines=49> */
.L_x_2470:
[----:B------:R-:W-:Y:S01]  /*16b0*/  MOV R12, R10 ;  /* 0x0000000a000c7202 */ /* 0x000fe20000000f00 */
[----:B------:R-:W-:Y:S01]  /*16c0*/  IMAD R4, R23, R184, RZ ;  /* 0x000000b817047224 */ /* 0x000fe200078e02ff */
[----:B------:R-:W-:Y:S02]  /*16d0*/  MOV R13, R5 ;  /* 0x00000005000d7202 */ /* 0x000fe40000000f00 */
[----:B------:R-:W-:Y:S01]  /*16e0*/  @!P1 LOP3.LUT R32, RZ, R9, RZ, 0x33, !PT ;  /* 0x00000009ff209212 */ /* 0x000fe200078e33ff */
[-C--:B------:R-:W-:Y:S01]  /*16f0*/  IMAD R4, R185, R25.reuse, R4 ;  /* 0x00000019b9047224 */ /* 0x080fe200078e0204 */
[----:B------:R-:W-:Y:S01]  /*1700*/  @P4 IADD3 R8, R11, R8, RZ ;  /* 0x000000080b084210 */ /* 0x000fe20007ffe0ff */
[----:B------:R-:W-:Y:S01]  /*1710*/  IMAD.WIDE.U32 R12, R184, R25, R12 ;  /* 0x00000019b80c7225 */ /* 0x000fe200078e000c */
[----:B------:R-:W-:-:S03]  /*1720*/  SHF.R.S32.HI R9, RZ, 0x1f, R32 ;  /* 0x0000001fff097819 */ /* 0x000fc60000011420 */
[----:B-1----:R-:W-:Y:S01]  /*1730*/  @P4 IMAD.WIDE.U32 R14, R8, R6, RZ ;  /* 0x00000006080e4225 */ /* 0x002fe200078e00ff */
[----:B------:R-:W-:-:S03]  /*1740*/  IADD3 R13, R13, R4, RZ ;  /* 0x000000040d0d7210 */ /* 0x000fc60007ffe0ff */
[----:B--2---:R-:W-:Y:S01]  /*1750*/  IMAD R4, R9, R2, RZ ;  /* 0x0000000209047224 */ /* 0x004fe200078e02ff */
[----:B------:R-:W-:Y:S01]  /*1760*/  @P4 MOV R10, R14 ;  /* 0x0000000e000a4202 */ /* 0x000fe20000000f00 */
        /* <DEDUP_REMOVED lines=17> */
.L_x_2469:
[----:B------:R-:W-:Y:S01]  /*1880*/  ISETP.NE.AND P1, PT, R221, -0x1, PT ;  /* 0xffffffffdd00780c */ /* 0x000fe20003f25270 */
[----:B------:R-:W1:Y:S01]  /*1890*/  S2UR UR8, SR_CgaCtaId ;  /* 0x00000000000879c3 */ /* 0x000e620000008800 */
[----:B------:R-:W-:Y:S01]  /*18a0*/  SHF.R.S32.HI R134, RZ, 0x1f, R133 ;  /* 0x0000001fff867819 */ /* 0x000fe20000011485 */
[----:B------:R-:W-:Y:S01]  /*18b0*/  ULDC.64 UR6, c[0x0][0x268] ;  /* 0x00009a0000067ab9 */ /* 0x000fe20000000a00 */
[----:B------:R-:W-:Y:S01]  /*18c0*/  IMAD.IADD R212, R220, 0x1, -R135 ;  /* 0x00000001dcd47824 */ /* 0x000fe200078e0a87 */
[----:B------:R-:W-:Y:S01]  /*18d0*/  SHF.R.S32.HI R31, RZ, 0x1f, R30 ;  /* 0x0000001fff1f7819 */ /* 0x000fe2000001141e */
[----:B------:R-:W-:Y:S01]  /*18e0*/  IMAD R9, R9, UR6, RZ ;  /* 0x0000000609097c24 */ /* 0x000fe2000f8e02ff */
[CC--:B-----5:R-:W-:Y:S01]  /*18f0*/  LEA.HI R0, R134.reuse, R133.reuse, RZ, 0x3 ;  /* 0x0000008586007211 */ /* 0x0e0fe200078f18ff */
[----:B------:R-:W-:Y:S01]  /*1900*/  ULDC.64 UR4, c[0x0][0x258] ;  /* 0x0000960000047ab9 */ /* 0x000fe20000000a00 */
[----:B------:R-:W-:Y:S01]  /*1910*/  LEA.HI R16, R134, R133, RZ, 0x4 ;  /* 0x0000008586107211 */ /* 0x000fe200078f20ff */
[----:B------:R-:W2:Y:S01]  /*1920*/  LDC.64 R186, c[0x0][0x250] ;  /* 0x00009400ffba7b82 */ /* 0x000ea20000000a00 */
[----:B------:R-:W-:Y:S01]  /*1930*/  SHF.R.S32.HI R14, RZ, 0x3, R0 ;  /* 0x00000003ff0e7819 */ /* 0x000fe20000011400 */
[----:B------:R-:W-:Y:S01]  /*1940*/  IMAD R37, R31, UR4, RZ ;  /* 0x000000041f257c24 */ /* 0x000fe2000f8e02ff */
[----:B------:R-:W-:Y:S01]  /*1950*/  LOP3.LUT R0, R0, 0xfffffff8, RZ, 0xc0, !PT ;  /* 0xfffffff800007812 */ /* 0x000fe200078ec0ff */
[----:B------:R-:W-:Y:S01]  /*1960*/  BSSY B0, `(.L_x_2471) ;  /* 0x0000059000007945 */ /* 0x000fe20003800000 */
[----:B------:R-:W-:Y:S01]  /*1970*/  @!P1 SHF.R.S32.HI R11, RZ, 0x1f, R20 ;  /* 0x0000001fff0b9819 */ /* 0x000fe20000011414 */
[----:B------:R-:W-:Y:S01]  /*1980*/  IMAD.SHL.U32 R219, R14, 0x40, RZ ;  /* 0x000000400edb7824 */ /* 0x000fe200078e00ff */
[----:B------:R-:W-:Y:S01]  /*1990*/  LOP3.LUT R6, R16, 0xfffffff0, RZ, 0xc0, !PT ;  /* 0xfffffff010067812 */ /* 0x000fe200078ec0ff */
[----:B------:R-:W3:Y:S01]  /*19a0*/  @!P1 LDC.64 R4, c[0x0][0x228] ;  /* 0x00008a00ff049b82 */ /* 0x000ee20000000a00 */
[----:B------:R-:W-:Y:S01]  /*19b0*/  IMAD.IADD R0, R133, 0x1, -R0 ;  /* 0x0000000185007824 */ /* 0x000fe200078e0a00 */
[C---:B------:R-:W-:Y:S01]  /*19c0*/  ISETP.GE.AND P6, PT, R14.reuse, R212, PT ;  /* 0x000000d40e00720c */ /* 0x040fe20003fc6270 */
[----:B------:R-:W-:Y:S01]  /*19d0*/  VIADD R21, R14, 0x10 ;  /* 0x000000100e157836 */ /* 0x000fe20000000000 */
[----:B------:R-:W-:Y:S01]  /*19e0*/  LOP3.LUT R219, R219, 0x1c0, RZ, 0xc0, !PT ;  /* 0x000001c0dbdb7812 */ /* 0x000fe200078ec0ff */
[----:B------:R-:W-:Y:S01]  /*19f0*/  IMAD.SHL.U32 R222, R0, 0x8, RZ ;  /* 0x0000000800de7824 */ /* 0x000fe200078e00ff */
[----:B------:R-:W-:Y:S01]  /*1a00*/  IADD3 R218, R196, -0x1, RZ ;  /* 0xffffffffc4da7810 */ /* 0x000fe20007ffe0ff */
[----:B------:R-:W-:Y:S01]  /*1a10*/  IMAD.IADD R6, R133, 0x1, -R6 ;  /* 0x0000000185067824 */ /* 0x000fe200078e0a06 */
[----:B------:R-:W4:Y:S01]  /*1a20*/  @P1 LDC.64 R2, c[0x0][0x240] ;  /* 0x00009000ff021b82 */ /* 0x000f220000000a00 */
[----:B------:R-:W-:Y:S01]  /*1a30*/  VIADD R17, R14, 0x30 ;  /* 0x000000300e117836 */ /* 0x000fe20000000000 */
[----:B------:R-:W-:Y:S01]  /*1a40*/  LOP3.LUT R12, R219, 0x38, R222, 0xf8, !PT ;  /* 0x00000038db0c7812 */ /* 0x000fe200078ef8de */
[----:B------:R-:W-:Y:S01]  /*1a50*/  IMAD R37, R30, UR5, R37 ;  /* 0x000000051e257c24 */ /* 0x000fe2000f8e0225 */
[----:B------:R-:W-:Y:S01]  /*1a60*/  SHF.R.U32.HI R219, RZ, 0x3, R219 ;  /* 0x00000003ffdb7819 */ /* 0x000fe200000116db */
[----:B------:R-:W-:Y:S01]  /*1a70*/  VIADD R213, R222, 0x40 ;  /* 0x00000040ded57836 */ /* 0x000fe20000000000 */
[----:B------:R-:W-:-:S02]  /*1a80*/  SHF.R.S32.HI R13, RZ, 0x1f, R6 ;  /* 0x0000001fff0d7819 */ /* 0x000fc40000011406 */
[----:B------:R-:W-:Y:S02]  /*1a90*/  LOP3.LUT R219, R12, R219, RZ, 0x3c, !PT ;  /* 0x000000db0cdb7212 */ /* 0x000fe400078e3cff */
[----:B------:R-:W-:Y:S02]  /*1aa0*/  LEA.HI R13, R13, R6, RZ, 0x3 ;  /* 0x000000060d0d7211 */ /* 0x000fe400078f18ff */
[C---:B------:R-:W-:Y:S02]  /*1ab0*/  IADD3 R10, P2, R222.reuse, R10, RZ ;  /* 0x0000000ade0a7210 */ /* 0x040fe40007f5e0ff */
[----:B------:R-:W-:Y:S01]  /*1ac0*/  IADD3 R26, P3, R222, R26, RZ ;  /* 0x0000001ade1a7210 */ /* 0x000fe20007f7e0ff */
[----:B---3--:R-:W-:Y:S01]  /*1ad0*/  @!P1 IMAD R11, R11, R4, RZ ;  /* 0x000000040b0b9224 */ /* 0x008fe200078e02ff */
[----:B------:R-:W-:Y:S01]  /*1ae0*/  ISETP.GE.AND P5, PT, R21, R212, PT ;  /* 0x000000d41500720c */ /* 0x000fe20003fa6270 */
[----:B------:R-:W-:Y:S01]  /*1af0*/  @!P1 IMAD.WIDE.U32 R18, R20, R4, RZ ;  /* 0x0000000414129225 */ /* 0x000fe200078e00ff */
[----:B------:R-:W-:-:S03]  /*1b00*/  SHF.R.S32.HI R15, RZ, 0x1f, R14 ;  /* 0x0000001fff0f7819 */ /* 0x000fc6000001140e */
[----:B------:R-:W-:Y:S01]  /*1b10*/  @!P1 IMAD R5, R20, R5, R11 ;  /* 0x0000000514059224 */ /* 0x000fe200078e020b */
[----:B------:R-:W-:Y:S01]  /*1b20*/  LEA.HI R11, R134, R133, RZ, 0x6 ;  /* 0x00000085860b7211 */ /* 0x000fe200078f30ff */
[----:B----4-:R-:W-:-:S04]  /*1b30*/  @P1 IMAD.WIDE.U32 R28, R221, R2, RZ ;  /* 0x00000002dd1c1225 */ /* 0x010fc800078e00ff */
[----:B------:R-:W-:Y:S01]  /*1b40*/  IMAD.SHL.U32 R4, R11, 0x8, RZ ;  /* 0x000000080b047824 */ /* 0x000fe200078e00ff */
[----:B------:R-:W-:Y:S01]  /*1b50*/  LOP3.LUT R11, R13, 0xfffffff8, RZ, 0xc0, !PT ;  /* 0xfffffff80d0b7812 */ /* 0x000fe200078ec0ff */
[----:B------:R-:W-:Y:S02]  /*1b60*/  @P1 IMAD.MOV.U32 R2, RZ, RZ, R28 ;  /* 0x000000ffff021224 */ /* 0x000fe400078e001c */
[----:B------:R-:W-:Y:S01]  /*1b70*/  @!P1 IMAD.MOV.U32 R2, RZ, RZ, R18 ;  /* 0x000000ffff029224 */ /* 0x000fe200078e0012 */
[----:B------:R-:W-:Y:S01]  /*1b80*/  LOP3.LUT R219, R219, 0xfffffe00, R4, 0xf8, !PT ;  /* 0xfffffe00dbdb7812 */ /* 0x000fe200078ef804 */
[----:B------:R-:W-:Y:S01]  /*1b90*/  IMAD.IADD R6, R6, 0x1, -R11 ;  /* 0x0000000106067824 */ /* 0x000fe200078e0a0b */
[----:B------:R-:W-:Y:S01]  /*1ba0*/  SHF.R.S32.HI R4, RZ, 0x1f, R222 ;  /* 0x0000001fff047819 */ /* 0x000fe200000114de */
[----:B------:R-:W-:Y:S02]  /*1bb0*/  IMAD R18, R32, UR7, R9 ;  /* 0x0000000720127c24 */ /* 0x000fe4000f8e0209 */
[----:B------:R-:W-:Y:S01]  /*1bc0*/  @P1 IMAD R3, R221, R3, R29 ;  /* 0x00000003dd031224 */ /* 0x000fe200078e021d */
[----:B------:R-:W-:Y:S01]  /*1bd0*/  @!P1 IADD3 R3, R19, R5, RZ ;  /* 0x0000000513039210 */ /* 0x000fe20007ffe0ff */
[----:B------:R-:W-:Y:S01]  /*1be0*/  IMAD.X R11, R4, 0x1, R8, P2 ;  /* 0x00000001040b7824 */ /* 0x000fe200010e0608 */
[----:B------:R-:W-:Y:S01]  /*1bf0*/  IADD3 R34, P1, R222, R2, RZ ;  /* 0x00000002de227210 */ /* 0x000fe20007f3e0ff */
[----:B------:R-:W-:-:S02]  /*1c00*/  VIADD R19, R14, 0x20 ;  /* 0x000000200e137836 */ /* 0x000fc40000000000 */
[----:B------:R-:W-:Y:S02]  /*1c10*/  IMAD.WIDE.U32 R32, R32, UR6, R10 ;  /* 0x0000000620207c25 */ /* 0x000fe4000f8e000a */
[----:B------:R-:W3:Y:S01]  /*1c20*/  LDC.64 R10, c[0x0][0x3c8] ;  /* 0x0000f200ff0a7b82 */ /* 0x000ee20000000a00 */
[-C--:B------:R-:W-:Y:S01]  /*1c30*/  ISETP.GE.AND P4, PT, R19, R212.reuse, PT ;  /* 0x000000d41300720c */ /* 0x080fe20003f86270 */
[C---:B------:R-:W-:Y:S01]  /*1c40*/  IMAD.X R35, R4.reuse, 0x1, R3, P1 ;  /* 0x0000000104237824 */ /* 0x040fe200008e0603 */
[----:B------:R-:W-:Y:S01]  /*1c50*/  MOV R3, 0x20 ;  /* 0x0000002000037802 */ /* 0x000fe20000000f00 */
[----:B------:R-:W-:Y:S01]  /*1c60*/  IMAD.X R27, R4, 0x1, R7, P3 ;  /* 0x00000001041b7824 */ /* 0x000fe200018e0607 */
[----:B------:R-:W-:Y:S01]  /*1c70*/  ISETP.GE.AND P3, PT, R17, R212, PT ;  /* 0x000000d41100720c */ /* 0x000fe20003f66270 */
[----:B------:R-:W-:Y:S01]  /*1c80*/  IMAD.WIDE.U32 R34, R30, UR4, R34 ;  /* 0x000000041e227c25 */ /* 0x000fe2000f8e0022 */
[----:B------:R-:W-:Y:S02]  /*1c90*/  UMOV UR4, 0x400 ;  /* 0x0000040000047882 */ /* 0x000fe40000000000 */
[----:B-1----:R-:W-:Y:S01]  /*1ca0*/  ULEA UR4, UR8, UR4, 0x18 ;  /* 0x0000000408047291 */ /* 0x002fe2000f8ec03f */
[----:B------:R-:W-:Y:S01]  /*1cb0*/  IMAD.MOV.U32 R7, RZ, RZ, 0x10 ;  /* 0x00000010ff077424 */ /* 0x000fe200078e00ff */
[----:B------:R-:W-:Y:S01]  /*1cc0*/  R2P PR, R6, 0x6 ;  /* 0x0000000606007804 */ /* 0x000fe20000000000 */
[----:B------:R-:W-:-:S02]  /*1cd0*/  IMAD.SHL.U32 R2, R218, 0x80, RZ ;  /* 0x00000080da027824 */ /* 0x000fc400078e00ff */
[----:B------:R-:W-:Y:S01]  /*1ce0*/  IMAD.WIDE R38, R39, 0x40, R14 ;  /* 0x0000004027267825 */ /* 0x000fe200078e020e */
[----:B------:R-:W-:Y:S02]  /*1cf0*/  LEA R219, R219, UR4, 0x1 ;  /* 0x00000004dbdb7c11 */ /* 0x000fe4000f8e08ff */
[----:B------:R-:W-:Y:S01]  /*1d00*/  SEL R5, R7, 0xfffffff0, !P1 ;  /* 0xfffffff007057807 */ /* 0x000fe20004800000 */
[----:B------:R-:W-:Y:S01]  /*1d10*/  IMAD.IADD R12, R131, 0x1, -R2 ;  /* 0x00000001830c7824 */ /* 0x000fe200078e0a02 */
[----:B------:R-:W-:Y:S01]  /*1d20*/  SEL R4, R3, 0xffffffe0, !P2 ;  /* 0xffffffe003047807 */ /* 0x000fe20005000000 */
        /* <DEDUP_REMOVED lines=28> */
.L_x_2472:
[----:B------:R-:W-:Y:S05]  /*1ef0*/  BSYNC B0 ;  /* 0x0000000000007941 */ /* 0x000fea0003800000 */
.L_x_2471:
        /* <DEDUP_REMOVED lines=25> */
[----:B----4-:R-:W-:-:S04]  /*2090*/  LEA R8, P1, R40, UR6, 0x1 ;  /* 0x0000000628087c11 */ /* 0x010fc8000f8208ff */
[----:B------:R-:W-:-:S05]  /*20a0*/  LEA.HI.X R9, R40, UR7, R22, 0x1, P1 ;  /* 0x0000000728097c11 */ /* 0x000fca00088f0c16 */
[----:B------:R-:W-:Y:S01]  /*20b0*/  @!PT LDS RZ, [RZ] ;  /* 0x00000000fffff984 */ /* 0x000fe20000000800 */
[----:B------:R-:W-:Y:S01]  /*20c0*/  @!PT LDS RZ, [RZ] ;  /* 0x00000000fffff984 */ /* 0x000fe20000000800 */
[----:B------:R-:W-:Y:S01]  /*20d0*/  @!PT LDS RZ, [RZ] ;  /* 0x00000000fffff984 */ /* 0x000fe20000000800 */
[----:B------:R1:W-:Y:S04]  /*20e0*/  LDGSTS.E.BYPASS.LTC128B.128 [R219+0x2800], desc[UR12][R8.64+0x80] ;  /* 0x0280008008db7fae */ /* 0x0003e8000b901d4c */
.L_x_2474:
[----:B------:R-:W-:Y:S05]  /*20f0*/  BSYNC B0 ;  /* 0x0000000000007941 */ /* 0x000fea0003800000 */
.L_x_2473:
        /* <DEDUP_REMOVED lines=12> */
[----:B-12-4-:R-:W1:Y:S01]  /*21c0*/  @!P2 LDC.64 R8, c[0x0][0x210] ;  /* 0x00008400ff08ab82 */ /* 0x016e620000000a00 */
        /* <DEDUP_REMOVED lines=18> */
.L_x_2476:
[----:B------:R-:W-:Y:S05]  /*22f0*/  BSYNC B0 ;  /* 0x0000000000007941 */ /* 0x000fea0003800000 */
.L_x_2475:
        /* <DEDUP_REMOVED lines=11> */
[----:B-12-4-:R-:W1:Y:S01]  /*23b0*/  @!P2 LDC.64 R8, c[0x0][0x210] ;  /* 0x00008400ff08ab82 */ /* 0x016e620000000a00 */
        /* <DEDUP_REMOVED lines=18> */
.L_x_2478:
[----:B------:R-:W-:Y:S05]  /*24e0*/  BSYNC B0 ;  /* 0x0000000000007941 */ /* 0x000fea0003800000 */
.L_x_2477:
[C---:B------:R-:W-:Y:S01]  /*24f0*/  ISETP.GE.AND P1, PT, R14.reuse, R12, PT ;  /* 0x0000000c0e00720c */ /* 0x040fe20003f26270 */
[-C--:B------:R-:W-:Y:S01]  /*2500*/  IMAD R191, R15, R184.reuse, RZ ;  /* 0x000000b80fbf7224 */ /* 0x080fe200078e02ff */
[----:B------:R-:W-:Y:S01]  /*2510*/  BSSY B0, `(.L_x_2479) ;  /* 0x000001f000007945 */ /* 0x000fe20003800000 */
[C---:B------:R-:W-:Y:S01]  /*2520*/  IMAD.WIDE.U32 R26, R14.reuse, R184, R26 ;  /* 0x000000b80e1a7225 */ /* 0x040fe200078e001a */
[C---:B------:R-:W-:Y:S02]  /*2530*/  IADD3 R38, P4, R14.reuse, R25, RZ ;  /* 0x000000190e267210 */ /* 0x040fe40007f9e0ff */
[-C--:B------:R-:W-:Y:S01]  /*2540*/  ISETP.GE.AND P6, PT, R21, R12.reuse, PT ;  /* 0x0000000c1500720c */ /* 0x080fe20003fc6270 */
[----:B------:R-:W-:Y:S01]  /*2550*/  IMAD R191, R14, R185, R191 ;  /* 0x000000b90ebf7224 */ /* 0x000fe200078e02bf */
[----:B------:R-:W-:Y:S01]  /*2560*/  ISETP.GE.AND P5, PT, R19, R12, PT ;  /* 0x0000000c1300720c */ /* 0x000fe20003fa6270 */
[C---:B------:R-:W-:Y:S01]  /*2570*/  IMAD.SHL.U32 R215, R184.reuse, 0x10, RZ ;  /* 0x00000010b8d77824 */ /* 0x040fe200078e00ff */
[----:B------:R-:W-:Y:S01]  /*2580*/  SHF.L.U64.HI R214, R184, 0x4, R185 ;  /* 0x00000004b8d67819 */ /* 0x000fe200000102b9 */
[----:B------:R-:W-:Y:S01]  /*2590*/  IMAD.MOV.U32 R190, RZ, RZ, R26 ;  /* 0x000000ffffbe7224 */ /* 0x000fe200078e001a */
[----:B------:R-:W-:Y:S01]  /*25a0*/  IADD3 R191, R27, R191, RZ ;  /* 0x000000bf1bbf7210 */ /* 0x000fe20007ffe0ff */
[----:B------:R-:W-:Y:S08]  /*25b0*/  @P1 BRA `(.L_x_2480) ;  /* 0x0000000000501947 */ /* 0x000ff00003800000 */
[----:B------:R-:W-:Y:S02]  /*25c0*/  ULDC UR5, c[0x0][0x2d0] ;  /* 0x0000b40000057ab9 */ /* 0x000fe40000000800 */
[----:B------:R-:W-:Y:S02]  /*25d0*/  ISETP.GE.AND P2, PT, R222, UR5, PT ;  /* 0x00000005de007c0c */ /* 0x000fe4000bf46270 */
[----:B------:R-:W-:-:S11]  /*25e0*/  ISETP.GE.AND P1, PT, R213, UR5, PT ;  /* 0x00000005d5007c0c */ /* 0x000fd6000bf26270 */
[----:B-12-4-:R-:W1:Y:S01]  /*25f0*/  @!P2 LDC.64 R8, c[0x0][0x218] ;  /* 0x00008600ff08ab82 */ /* 0x016e620000000a00 */
        /* <DEDUP_REMOVED lines=16> */
.L_x_2480:
[----:B------:R-:W-:Y:S05]  /*2700*/  BSYNC B0 ;  /* 0x0000000000007941 */ /* 0x000fea0003800000 */
.L_x_2479:
[----:B------:R-:W-:Y:S04]  /*2710*/  BSSY B0, `(.L_x_2481) ;  /* 0x0000018000007945 */ /* 0x000fe80003800000 */
[----:B------:R-:W-:Y:S05]  /*2720*/  @P6 BRA `(.L_x_2482) ;  /* 0x0000000000586947 */ /* 0x000fea0003800000 */
[----:B------:R-:W-:Y:S01]  /*2730*/  ULDC UR5, c[0x0][0x2d0] ;  /* 0x0000b40000057ab9 */ /* 0x000fe20000000800 */
[----:B------:R-:W-:Y:S02]  /*2740*/  IADD3 R25, P3, R215, R190, RZ ;  /* 0x000000bed7197210 */ /* 0x000fe40007f7e0ff */
[----:B------:R-:W-:Y:S02]  /*2750*/  ISETP.GE.AND P2, PT, R222, UR5, PT ;  /* 0x00000005de007c0c */ /* 0x000fe4000bf46270 */
[----:B------:R-:W-:Y:S01]  /*2760*/  ISETP.GE.AND P1, PT, R213, UR5, PT ;  /* 0x00000005d5007c0c */ /* 0x000fe2000bf26270 */
[----:B------:R-:W-:-:S10]  /*2770*/  IMAD.X R22, R214, 0x1, R191, P3 ;  /* 0x00000001d6167824 */ /* 0x000fd400018e06bf */
        /* <DEDUP_REMOVED lines=17> */
.L_x_2482:
[----:B------:R-:W-:Y:S05]  /*2890*/  BSYNC B0 ;  /* 0x0000000000007941 */ /* 0x000fea0003800000 */
.L_x_2481:
        /* <DEDUP_REMOVED lines=10> */
[----:B----4-:R-:W1:Y:S01]  /*2940*/  @!P3 LDC.64 R8, c[0x0][0x218] ;  /* 0x00008600ff08bb82 */ /* 0x010e620000000a00 */
        /* <DEDUP_REMOVED lines=16> */
.L_x_2484:
[----:B------:R-:W-:Y:S05]  /*2a50*/  BSYNC B0 ;  /* 0x0000000000007941 */ /* 0x000fea0003800000 */
.L_x_2483:
[----:B------:R-:W-:Y:S01]  /*2a60*/  BSSY B0, `(.L_x_2485) ;  /* 0x000001d000007945 */ /* 0x000fe20003800000 */
[-C--:B------:R-:W-:Y:S01]  /*2a70*/  ISETP.GE.AND P6, PT, R35, R12.reuse, PT ;  /* 0x0000000c2300720c */ /* 0x080fe20003fc6270 */
[C---:B------:R-:W-:Y:S01]  /*2a80*/  VIADD R27, R14.reuse, 0x60 ;  /* 0x000000600e1b7836 */ /* 0x040fe20000000000 */
[----:B------:R-:W-:Y:S01]  /*2a90*/  ISETP.GE.AND P1, PT, R29, R12, PT ;  /* 0x0000000c1d00720c */ /* 0x000fe20003f26270 */
[----:B------:R-:W-:Y:S01]  /*2aa0*/  VIADD R25, R14, 0x70 ;  /* 0x000000700e197836 */ /* 0x000fe20000000000 */
[----:B------:R-:W-:Y:S11]  /*2ab0*/  @P2 BRA `(.L_x_2486) ;  /* 0x00000000005c2947 */ /* 0x000ff60003800000 */
[----:B------:R-:W-:Y:S01]  /*2ac0*/  ULDC UR5, c[0x0][0x2d0] ;  /* 0x0000b40000057ab9 */ /* 0x000fe20000000800 */
[----:B------:R-:W-:Y:S01]  /*2ad0*/  IMAD R22, R185, 0x30, RZ ;  /* 0x00000030b9167824 */ /* 0x000fe200078e02ff */
[----:B------:R-:W-:Y:S01]  /*2ae0*/  ISETP.GE.AND P3, PT, R222, UR5, PT ;  /* 0x00000005de007c0c */ /* 0x000fe2000bf66270 */
[----:B------:R-:W-:Y:S01]  /*2af0*/  IMAD.WIDE.U32 R36, R184, 0x30, R190 ;  /* 0x00000030b8247825 */ /* 0x000fe200078e00be */
[----:B------:R-:W-:-:S03]  /*2b00*/  ISETP.GE.AND P2, PT, R213, UR5, PT ;  /* 0x00000005d5007c0c */ /* 0x000fc6000bf46270 */
[----:B------:R-:W-:-:S08]  /*2b10*/  IMAD.IADD R22, R37, 0x1, R22 ;  /* 0x0000000125167824 */ /* 0x000fd000078e0216 */
        /* <DEDUP_REMOVED lines=17> */
.L_x_2486:
[----:B------:R-:W-:Y:S05]  /*2c30*/  BSYNC B0 ;  /* 0x0000000000007941 */ /* 0x000fea0003800000 */
.L_x_2485:
[----:B------:R-:W-:Y:S04]  /*2c40*/  BSSY B0, `(.L_x_2487) ;  /* 0x0000018000007945 */ /* 0x000fe80003800000 */
[----:B------:R-:W-:Y:S05]  /*2c50*/  @P6 BRA `(.L_x_2488) ;  /* 0x0000000000586947 */ /* 0x000fea0003800000 */
[----:B------:R-:W-:Y:S01]  /*2c60*/  ULDC UR5, c[0x0][0x2d0] ;  /* 0x0000b40000057ab9 */ /* 0x000fe20000000800 */
[----:B------:R-:W-:Y:S02]  /*2c70*/  LEA R37, P5, R184, R190, 0x6 ;  /* 0x000000beb8257211 */ /* 0x000fe400078a30ff */
[----:B------:R-:W-:Y:S02]  /*2c80*/  ISETP.GE.AND P3, PT, R222, UR5, PT ;  /* 0x00000005de007c0c */ /* 0x000fe4000bf66270 */
[----:B------:R-:W-:Y:S02]  /*2c90*/  ISETP.GE.AND P2, PT, R213, UR5, PT ;  /* 0x00000005d5007c0c */ /* 0x000fe4000bf46270 */
[----:B------:R-:W-:-:S09]  /*2ca0*/  LEA.HI.X R22, R184, R191, R185, 0x6, P5 ;  /* 0x000000bfb8167211 */ /* 0x000fd200028f34b9 */
        /* <DEDUP_REMOVED lines=17> */
.L_x_2488:
[----:B------:R-:W-:Y:S05]  /*2dc0*/  BSYNC B0 ;  /* 0x0000000000007941 */ /* 0x000fea0003800000 */
.L_x_2487:
[----:B------:R-:W-:Y:S01]  /*2dd0*/  BSSY B0, `(.L_x_2489) ;  /* 0x000001c000007945 */ /* 0x000fe20003800000 */
[-C--:B------:R-:W-:Y:S02]  /*2de0*/  ISETP.GE.AND P6, PT, R27, R12.reuse, PT ;  /* 0x0000000c1b00720c */ /* 0x080fe40003fc6270 */
[----:B------:R-:W-:Y:S02]  /*2df0*/  ISETP.GE.AND P5, PT, R25, R12, PT ;  /* 0x0000000c1900720c */ /* 0x000fe40003fa6270 */
[----:B------:R-:W-:Y:S01]  /*2e00*/  SHF.R.S32.HI R22, RZ, 0x1f, R20 ;  /* 0x0000001fff167819 */ /* 0x000fe20000011414 */
[----:B------:R-:W-:Y:S05]  /*2e10*/  @P1 BRA `(.L_x_2490) ;  /* 0x00000000005c1947 */ /* 0x000fea0003800000 */
        /* <DEDUP_REMOVED lines=23> */
.L_x_2490:
[----:B------:R-:W-:Y:S05]  /*2f90*/  BSYNC B0 ;  /* 0x0000000000007941 */ /* 0x000fea0003800000 */
.L_x_2489:
        /* <DEDUP_REMOVED lines=25> */
.L_x_2492:
[----:B------:R-:W-:Y:S05]  /*3130*/  BSYNC B0 ;  /* 0x0000000000007941 */ /* 0x000fea0003800000 */
.L_x_2491:
        /* <DEDUP_REMOVED lines=25> */
.L_x_2494:
[----:B------:R-:W-:Y:S05]  /*32d0*/  BSYNC B0 ;  /* 0x0000000000007941 */ /* 0x000fea0003800000 */
.L_x_2493:
[----:B------:R-:W0:Y:S01]  /*32e0*/  LDGDEPBAR ;  /* 0x00000000000079af */ /* 0x000e220000000000 */
[----:B------:R-:W-:Y:S01]  /*32f0*/  ULDC.64 UR6, c[0x0][0x3d0] ;  /* 0x0000f40000067ab9 */ /* 0x000fe20000000a00 */
[-C--:B------:R-:W-:Y:S01]  /*3300*/  ISETP.GE.AND P5, PT, R14, R12.reuse, PT ;  /* 0x0000000c0e00720c */ /* 0x080fe20003fa6270 */
[----:B-12-4-:R-:W-:Y:S01]  /*3310*/  IMAD R9, R22, UR6, RZ ;  /* 0x0000000616097c24 */ /* 0x016fe2000f8e02ff */
[----:B------:R-:W-:Y:S01]  /*3320*/  ULDC UR5, c[0x0][0x2e8] ;  /* 0x0000ba0000057ab9 */ /* 0x000fe20000000800 */
[C---:B------:R-:W-:Y:S01]  /*3330*/  IMAD.WIDE.U32 R30, R20.reuse, UR6, R30 ;  /* 0x00000006141e7c25 */ /* 0x040fe2000f8e001e */
[-C--:B------:R-:W-:Y:S02]  /*3340*/  ISETP.GE.AND P6, PT, R21, R12.reuse, PT ;  /* 0x0000000c1500720c */ /* 0x080fe40003fc6270 */
[----:B------:R-:W-:Y:S01]  /*3350*/  ISETP.GE.AND P2, PT, R19, R12, PT ;  /* 0x0000000c1300720c */ /* 0x000fe20003f46270 */
[----:B------:R-:W-:Y:S01]  /*3360*/  IMAD R9, R20, UR7, R9 ;  /* 0x0000000714097c24 */ /* 0x000fe2000f8e0209 */
[----:B---3--:R-:W-:Y:S01]  /*3370*/  LEA R128, P3, R30, R10, 0x2 ;  /* 0x0000000a1e807211 */ /* 0x008fe200078610ff */
[----:B------:R-:W-:Y:S01]  /*3380*/  IMAD.X R23, R15, 0x1, R23, P4 ;  /* 0x000000010f177824 */ /* 0x000fe200020e0617 */
[----:B------:R-:W-:Y:S01]  /*3390*/  ULDC.64 UR6, c[0x0][0x220] ;  /* 0x0000880000067ab9 */ /* 0x000fe20000000a00 */
[----:B------:R-:W-:Y:S01]  /*33a0*/  IMAD.IADD R9, R31, 0x1, R9 ;  /* 0x000000011f097824 */ /* 0x000fe200078e0209 */
[----:B------:R-:W-:Y:S01]  /*33b0*/  ISETP.GE.AND P1, PT, R17, R12, PT ;  /* 0x0000000c1100720c */ /* 0x000fe20003f26270 */
[----:B------:R-:W-:-:S02]  /*33c0*/  IMAD R23, R23, R186, RZ ;  /* 0x000000ba17177224 */ /* 0x000fc400078e02ff */
[----:B------:R-:W-:Y:S01]  /*33d0*/  IMAD.IADD R33, R33, 0x1, R18 ;  /* 0x0000000121217824 */ /* 0x000fe200078e0212 */
[----:B------:R-:W-:Y:S01]  /*33e0*/  LEA.HI.X R129, R30, R11, R9, 0x2, P3 ;  /* 0x0000000b1e817211 */ /* 0x000fe200018f1409 */
[----:B------:R-:W-:Y:S01]  /*33f0*/  IMAD R23, R38, R187, R23 ;  /* 0x000000bb26177224 */ /* 0x000fe200078e0217 */
[----:B------:R-:W-:-:S04]  /*3400*/  DEPBAR.LE SB0, 0x0 ;  /* 0x000080000000791a */ /* 0x000fc80000000000 */
[----:B------:R1:W5:Y:S01]  /*3410*/  LDG.E R128, desc[UR12][R128.64] ;  /* 0x0000000c80807981 */ /* 0x000362000c1e1900 */
[----:B------:R-:W-:Y:S01]  /*3420*/  IMAD.WIDE.U32 R38, R38, R186, R32 ;  /* 0x000000ba26267225 */ /* 0x000fe200078e0020 */
[----:B------:R-:W-:Y:S01]  /*3430*/  SHF.R.S32.HI R9, RZ, 0x4, R16 ;  /* 0x00000004ff097819 */ /* 0x000fe20000011410 */
[----:B------:R-:W-:Y:S02]  /*3440*/  BAR.SYNC.DEFER_BLOCKING 0x0 ;  /* 0x0000000000007b1d */ /* 0x000fe40000010000 */
[----:B------:R-:W-:Y:S01]  /*3450*/  IMAD.IADD R36, R39, 0x1, R23 ;  /* 0x0000000127247824 */ /* 0x000fe200078e0217 */
[----:B------:R-:W-:Y:S02]  /*3460*/  LEA.HI R210, R16, R9, RZ, 0x1 ;  /* 0x0000000910d27211 */ /* 0x000fe400078f08ff */
[----:B------:R-:W-:Y:S01]  /*3470*/  LEA R188, P4, R38, UR6, 0x1 ;  /* 0x0000000626bc7c11 */ /* 0x000fe2000f8808ff */
[----:B------:R-:W2:Y:S01]  /*3480*/  MUFU.RCP R37, UR5 ;  /* 0x0000000500257d08 */ /* 0x000ea20008001000 */
[----:B------:R-:W-:Y:S01]  /*3490*/  BSSY B0, `(.L_x_2495) ;  /* 0x0000018000007945 */ /* 0x000fe20003800000 */
[----:B------:R-:W-:Y:S01]  /*34a0*/  ISETP.GE.AND P3, PT, R35, R12, PT ;  /* 0x0000000c2300720c */ /* 0x000fe20003f66270 */
[----:B------:R1:W-:Y:S04]  /*34b0*/  @P5 STS.128 [R219+0xc000], RZ ;  /* 0x00c000ffdb005388 */ /* 0x0003e80000000c00 */
[----:B------:R1:W-:Y:S01]  /*34c0*/  @P5 STS.128 [R219+0x10000], RZ ;  /* 0x010000ffdb005388 */ /* 0x0003e20000000c00 */
[----:B------:R-:W-:Y:S01]  /*34d0*/  LEA.HI R134, R134, R133, RZ, 0x5 ;  /* 0x0000008586867211 */ /* 0x000fe200078f28ff */
[C---:B------:R-:W-:Y:S01]  /*34e0*/  IMAD.SHL.U32 R217, R186.reuse, 0x10, RZ ;  /* 0x00000010bad97824 */ /* 0x040fe200078e00ff */
[----:B------:R-:W-:-:S02]  /*34f0*/  SHF.L.U64.HI R216, R186, 0x4, R187 ;  /* 0x00000004bad87819 */ /* 0x000fc400000102bb */
[----:B------:R-:W-:Y:S02]  /*3500*/  LOP3.LUT R210, R210, 0xfffffffe, RZ, 0xc0, !PT ;  /* 0xfffffffed2d27812 */ /* 0x000fe400078ec0ff */
[----:B------:R-:W-:Y:S01]  /*3510*/  LEA.HI.X R189, R38, UR7, R36, 0x1, P4 ;  /* 0x0000000726bd7c11 */ /* 0x000fe2000a0f0c24 */
[----:B------:R-:W-:Y:S06]  /*3520*/  @P5 BRA `(.L_x_2496) ;  /* 0x0000000000385947 */ /* 0x000fec0003800000 */
        /* <DEDUP_REMOVED lines=14> */
.L_x_2496:
[----:B------:R-:W-:Y:S05]  /*3610*/  BSYNC B0 ;  /* 0x0000000000007941 */ /* 0x000fea0003800000 */
.L_x_2495:
        /* <DEDUP_REMOVED lines=22> */
.L_x_2498:
[----:B------:R-:W-:Y:S05]  /*3780*/  BSYNC B0 ;  /* 0x0000000000007941 */ /* 0x000fea0003800000 */
.L_x_2497:
[----:B------:R2:W-:Y:S01]  /*3790*/  @P2 STS.128 [R219+0xd000], RZ ;  /* 0x00d000ffdb002388 */ /* 0x0005e20000000c00 */
[----:B------:R-:W-:Y:S01]  /*37a0*/  IMAD.SHL.U32 R8, R0, 0x40, RZ ;  /* 0x0000004000087824 */ /* 0x000fe200078e00ff */
[----:B------:R-:W-:Y:S01]  /*37b0*/  SHF.R.S32.HI R132, RZ, 0x5, R134 ;  /* 0x00000005ff847819 */ /* 0x000fe20000011486 */
[----:B------:R-:W-:Y:S01]  /*37c0*/  IMAD.IADD R210, R9, 0x1, -R210 ;  /* 0x0000000109d27824 */ /* 0x000fe200078e0ad2 */
[----:B------:R2:W-:Y:S01]  /*37d0*/  @P2 STS.128 [R219+0x11000], RZ ;  /* 0x011000ffdb002388 */ /* 0x0005e20000000c00 */
[----:B------:R-:W-:Y:S01]  /*37e0*/  IMAD.SHL.U32 R6, R6, 0x40, RZ ;  /* 0x0000004006067824 */ /* 0x000fe200078e00ff */
[----:B------:R-:W-:Y:S01]  /*37f0*/  LOP3.LUT R9, R8, 0x1c0, RZ, 0xc0, !PT ;  /* 0x000001c008097812 */ /* 0x000fe200078ec0ff */
[----:B------:R-:W-:Y:S01]  /*3800*/  IMAD.SHL.U32 R14, R14, 0x8, RZ ;  /* 0x000000080e0e7824 */ /* 0x000fe200078e00ff */
[----:B------:R-:W-:Y:S01]  /*3810*/  BSSY B0, `(.L_x_2499) ;  /* 0x0000022000007945 */ /* 0x000fe20003800000 */
[----:B------:R-:W-:Y:S01]  /*3820*/  IMAD.SHL.U32 R8, R210, 0x8, RZ ;  /* 0x00000008d2087824 */ /* 0x000fe200078e00ff */
[----:B-1----:R-:W-:Y:S01]  /*3830*/  LOP3.LUT R11, R6, 0x1c0, RZ, 0xc0, !PT ;  /* 0x000001c0060b7812 */ /* 0x002fe200078ec0ff */
        /* <DEDUP_REMOVED lines=31> */
.L_x_2500:
[----:B------:R-:W-:Y:S05]  /*3a30*/  BSYNC B0 ;  /* 0x0000000000007941 */ /* 0x000fea0003800000 */
.L_x_2499:
        /* <DEDUP_REMOVED lines=9> */
[----:B------:R-:W-:Y:S05]  /*3ad0*/  @P1 BRA `(.L_x_2502) ;  /* 0x0000000000501947 */ /* 0x000fea0003800000 */
[----:B------:R-:W-:Y:S02]  /*3ae0*/  ULDC UR5, c[0x0][0x2d0] ;  /* 0x0000b40000057ab9 */ /* 0x000fe40000000800 */
[----:B------:R-:W-:Y:S02]  /*3af0*/  ISETP.GE.AND P2, PT, R222, UR5, PT ;  /* 0x00000005de007c0c */ /* 0x000fe4000bf46270 */
[----:B------:R-:W-:-:S11]  /*3b00*/  ISETP.GE.AND P1, PT, R213, UR5, PT ;  /* 0x00000005d5007c0c */ /* 0x000fd6000bf26270 */
[----:B------:R-:W-:Y:S01]  /*3b10*/  @!P2 IMAD R8, R187, 0x60, RZ ;  /* 0x00000060bb08a824 */ /* 0x000fe200078e02ff */
[----:B------:R1:W-:Y:S01]  /*3b20*/  @P2 STS.128 [R219+0xd800], RZ ;  /* 0x00d800ffdb002388 */ /* 0x0003e20000000c00 */
[----:B--2---:R-:W-:-:S05]  /*3b30*/  @!P2 IMAD.WIDE.U32 R10, R186, 0x60, R188 ;  /* 0x00000060ba0aa825 */ /* 0x004fca00078e00bc */
        /* <DEDUP_REMOVED lines=14> */
.L_x_2502:
[----:B------:R-:W-:Y:S05]  /*3c20*/  BSYNC B0 ;  /* 0x0000000000007941 */ /* 0x000fea0003800000 */
.L_x_2501:
        /* <DEDUP_REMOVED lines=24> */
.L_x_2504:
[----:B------:R-:W-:Y:S05]  /*3db0*/  BSYNC B0 ;  /* 0x0000000000007941 */ /* 0x000fea0003800000 */
.L_x_2503:
        /* <DEDUP_REMOVED lines=24> */
.L_x_2506:
[----:B------:R-:W-:Y:S05]  /*3f40*/  BSYNC B0 ;  /* 0x0000000000007941 */ /* 0x000fea0003800000 */
.L_x_2505:
        /* <DEDUP_REMOVED lines=24> */
.L_x_2508:
[----:B------:R-:W-:Y:S05]  /*40d0*/  BSYNC B0 ;  /* 0x0000000000007941 */ /* 0x000fea0003800000 */
.L_x_2507:
        /* <DEDUP_REMOVED lines=8> */
[----:B------:R1:W-:Y:S02]  /*4160*/  @P2 STS.128 [R219+0xf800], RZ ;  /* 0x00f800ffdb002388 */ /* 0x0003e40000000c00 */
[----:B-1234-:R-:W-:-:S05]  /*4170*/  @!P2 IMAD.WIDE.U32 R10, R186, 0xe0, R188 ;  /* 0x000000e0ba0aa825 */ /* 0x01efca00078e00bc */
        /* <DEDUP_REMOVED lines=14> */
.L_x_2510:
[----:B------:R-:W-:Y:S05]  /*4260*/  BSYNC B0 ;  /* 0x0000000000007941 */ /* 0x000fea0003800000 */
.L_x_2509:
[----:B------:R-:W-:Y:S01]  /*4270*/  LDSM.16.M88.4 R68, [R211] ;  /* 0x00000000d344783b */ /* 0x000fe20000000200 */
[----:B------:R-:W-:Y:S01]  /*4280*/  LOP3.LUT P1, RZ, R0, 0x2, RZ, 0xc0, !PT ;  /* 0x0000000200ff7812 */ /* 0x000fe2000782c0ff */
[--C-:B------:R-:W-:Y:S01]  /*4290*/  IMAD R209, R5, 0x2, R211.reuse ;  /* 0x0000000205d17824 */ /* 0x100fe200078e02d3 */
[----:B------:R-:W-:Y:S01]  /*42a0*/  LOP3.LUT R134, R134, 0xffffffe0, RZ, 0xc0, !PT ;  /* 0xffffffe086867812 */ /* 0x000fe200078ec0ff */
[----:B------:R-:W2:Y:S01]  /*42b0*/  LDSM.16.M88.4 R32, [R210+0x4000] ;  /* 0x00400000d220783b */ /* 0x000ea20000000200 */
[----:B------:R-:W-:Y:S01]  /*42c0*/  SEL R7, R7, 0xfffffff0, !P1 ;  /* 0xfffffff007077807 */ /* 0x000fe20004800000 */
[----:B------:R-:W-:Y:S01]  /*42d0*/  IMAD R207, R4, 0x2, R211 ;  /* 0x0000000204cf7824 */ /* 0x000fe200078e02d3 */
[----:B------:R-:W-:Y:S01]  /*42e0*/  LOP3.LUT P1, RZ, R0, 0x4, RZ, 0xc0, !PT ;  /* 0x0000000400ff7812 */ /* 0x000fe2000782c0ff */
[----:B------:R-:W1:Y:S01]  /*42f0*/  LDSM.16.M88.4 R24, [R210+0x4800] ;  /* 0x00480000d218783b */ /* 0x000e620000000200 */
[----:B------:R-:W-:Y:S01]  /*4300*/  VIADD R0, R210, 0x4000 ;  /* 0x00004000d2007836 */ /* 0x000fe20000000000 */
[----:B------:R-:W-:Y:S01]  /*4310*/  LOP3.LUT R6, R6, R129, RZ, 0xfc, !PT ;  /* 0x0000008106067212 */ /* 0x000fe200078efcff */
[----:B------:R-:W-:Y:S01]  /*4320*/  IMAD R136, R7, 0x2, R210 ;  /* 0x0000000207887824 */ /* 0x000fe200078e02d2 */
[----:B------:R-:W1:Y:S01]  /*4330*/  LDSM.16.M88.4 R92, [R210+0x6000] ;  /* 0x00600000d25c783b */ /* 0x000e620000000200 */
[----:B------:R-:W-:Y:S01]  /*4340*/  SEL R3, R3, 0xffffffe0, !P1 ;  /* 0xffffffe003037807 */ /* 0x000fe20004800000 */
[----:B------:R-:W-:Y:S01]  /*4350*/  IMAD R208, R7, 0x2, R0 ;  /* 0x0000000207d07824 */ /* 0x000fe200078e0200 */
[----:B------:R-:W-:Y:S01]  /*4360*/  SHF.R.S32.HI R7, RZ, 0x1f, R132 ;  /* 0x0000001fff077819 */ /* 0x000fe20000011484 */
[----:B------:R-:W1:Y:S01]  /*4370*/  LDSM.16.M88.4 R16, [R210+0x5000] ;  /* 0x00500000d210783b */ /* 0x000e620000000200 */
[----:B------:R-:W-:-:S02]  /*4380*/  IMAD R206, R4, 0x2, R209 ;  /* 0x0000000204ce7824 */ /* 0x000fc400078e02d1 */
[C---:B------:R-:W-:Y:S01]  /*4390*/  IMAD R203, R3.reuse, 0x2, R210 ;  /* 0x0000000203cb7824 */ /* 0x040fe200078e02d2 */
[----:B------:R-:W1:Y:S01]  /*43a0*/  LDSM.16.M88.4 R100, [R210+0x5800] ;  /* 0x00580000d264783b */ /* 0x000e620000000200 */
[----:B------:R-:W-:Y:S02]  /*43b0*/  IMAD R205, R3, 0x2, R208 ;  /* 0x0000000203cd7824 */ /* 0x000fe400078e02d0 */
[C---:B------:R-:W-:Y:S01]  /*43c0*/  IMAD.IADD R134, R133.reuse, 0x1, -R134 ;  /* 0x0000000185867824 */ /* 0x040fe200078e0a86 */
[----:B------:R-:W1:Y:S01]  /*43d0*/  LDSM.16.M88.4 R84, [R210+0x6800] ;  /* 0x00680000d254783b */ /* 0x000e620000000200 */
[----:B------:R-:W-:Y:S02]  /*43e0*/  IMAD R0, R132, 0x10, R135 ;  /* 0x0000001084007824 */ /* 0x000fe400078e0287 */
[----:B------:R-:W-:Y:S01]  /*43f0*/  IMAD.SHL.U32 R229, R133, 0x2, RZ ;  /* 0x0000000285e57824 */ /* 0x000fe200078e00ff */
[----:B------:R-:W1:Y:S01]  /*4400*/  LDSM.16.M88.4 R76, [R210+0x7000] ;  /* 0x00700000d24c783b */ /* 0x000e620000000200 */
[----:B------:R-:W-:-:S03]  /*4410*/  SHF.R.S32.HI R227, RZ, 0x1f, R134 ;  /* 0x0000001fffe37819 */ /* 0x000fc60000011486 */
[----:B------:R-:W1:Y:S01]  /*4420*/  LDSM.16.M88.4 R124, [R210+0x7800] ;  /* 0x00780000d27c783b */ /* 0x000e620000000200 */
[----:B------:R-:W-:Y:S02]  /*4430*/  LEA.HI R227, R227, R134, RZ, 0x2 ;  /* 0x00000086e3e37211 */ /* 0x000fe400078f10ff */
[----:B------:R-:W-:Y:S01]  /*4440*/  LOP3.LUT R229, R229, 0x6, RZ, 0xc0, !PT ;  /* 0x00000006e5e57812 */ /* 0x000fe200078ec0ff */
[----:B------:R-:W-:Y:S01]  /*4450*/  LDSM.16.M88.4 R64, [R209] ;  /* 0x00000000d140783b */ /* 0x000fe20000000200 */
[----:B------:R-:W-:-:S03]  /*4460*/  SHF.R.S32.HI R227, RZ, 0x2, R227 ;  /* 0x00000002ffe37819 */ /* 0x000fc600000114e3 */
[----:B------:R-:W1:Y:S01]  /*4470*/  LDSM.16.M88.4 R120, [R136+0x4000] ;  /* 0x004000008878783b */ /* 0x000e620000000200 */
[----:B------:R-:W-:Y:S02]  /*4480*/  IADD3 R3, R0, 0x1, R227 ;  /* 0x0000000100037810 */ /* 0x000fe40007ffe0e3 */
[----:B------:R-:W-:Y:S01]  /*4490*/  LEA.HI R0, R7, R132, RZ, 0x2 ;  /* 0x0000008407007211 */ /* 0x000fe200078f10ff */
[----:B------:R-:W1:Y:S01]  /*44a0*/  LDSM.16.M88.4 R44, [R136+0x4800] ;  /* 0x00480000882c783b */ /* 0x000e620000000200 */
[C---:B--2---:R-:W-:Y:S01]  /*44b0*/  HMMA.16816.F32 R40, R68.reuse, R32, RZ ;  /* 0x000000204428723c */ /* 0x044fe200000018ff */
[----:B------:R-:W-:Y:S02]  /*44c0*/  IADD3 R7, R131, R3, -R220 ;  /* 0x0000000383077210 */ /* 0x000fe40007ffe8dc */
[----:B-1-34-:R-:W1:Y:S01]  /*44d0*/  LDSM.16.M88.4 R8, [R136+0x6000] ;  /* 0x006000008808783b */ /* 0x01ae620000000200 */
[----:B------:R-:W-:Y:S01]  /*44e0*/  LOP3.LUT R3, R0, 0xfffffffc, RZ, 0xc0, !PT ;  /* 0xfffffffc00037812 */ /* 0x000fe200078ec0ff */
[----:B------:R-:W-:Y:S01]  /*44f0*/  IMAD.IADD R0, R2, 0x1, R229 ;  /* 0x0000000102007824 */ /* 0x000fe200078e02e5 */
[----:B------:R-:W-:Y:S01]  /*4500*/  HMMA.16816.F32 R32, R68, R34, RZ ;  /* 0x000000224420723c */ /* 0x000fe200000018ff */
[----:B------:R-:W2:Y:S01]  /*4510*/  LDSM.16.M88.4 R116, [R136+0x5000] ;  /* 0x005000008874783b */ /* 0x000ea20000000200 */
[----:B------:R-:W-:-:S02]  /*4520*/  IMAD.IADD R130, R7, 0x1, R130 ;  /* 0x0000000107827824 */ /* 0x000fc400078e0282 */
[----:B------:R-:W-:Y:S01]  /*4530*/  VIADD R7, R0, 0x1 ;  /* 0x0000000100077836 */ /* 0x000fe20000000000 */
[----:B------:R-:W3:Y:S01]  /*4540*/  LDSM.16.M88.4 R112, [R136+0x5800] ;  /* 0x005800008870783b */ /* 0x000ee20000000200 */
[C---:B------:R-:W-:Y:S01]  /*4550*/  HMMA.16816.F32 R28, R68.reuse, R24, RZ ;  /* 0x00000018441c723c */ /* 0x040fe200000018ff */
[----:B------:R-:W-:Y:S01]  /*4560*/  VIMNMX R193, R130, R131, PT ;  /* 0x0000008382c17248 */ /* 0x000fe20003fe0100 */
[----:B------:R-:W-:Y:S01]  /*4570*/  IMAD.IADD R226, R132, 0x1, -R3 ;  /* 0x0000000184e27824 */ /* 0x000fe200078e0a03 */
[----:B------:R-:W4:Y:S01]  /*4580*/  LDSM.16.M88.4 R48, [R136+0x6800] ;  /* 0x006800008830783b */ /* 0x000f220000000200 */
[----:B------:R-:W-:Y:S01]  /*4590*/  VIADDMNMX R192, R130, 0x8, R131, PT ;  /* 0x0000000882c07846 */ /* 0x000fe20003800183 */
[----:B-----5:R-:W-:Y:S01]  /*45a0*/  FMUL.FTZ R3, R128, R37 ;  /* 0x0000002580037220 */ /* 0x020fe20000410000 */
[----:B------:R-:W-:Y:S01]  /*45b0*/  HMMA.16816.F32 R96, R68, R92, RZ ;  /* 0x0000005c4460723c */ /* 0x000fe200000018ff */
[----:B------:R-:W4:Y:S01]  /*45c0*/  LDSM.16.M88.4 R108, [R136+0x7000] ;  /* 0x00700000886c783b */ /* 0x000f220000000200 */
[----:B------:R-:W-:-:S02]  /*45d0*/  ISETP.GE.AND P6, PT, R7, R193, PT ;  /* 0x000000c10700720c */ /* 0x000fc40003fc6270 */
[----:B------:R-:W-:Y:S01]  /*45e0*/  ISETP.GE.AND P4, PT, R7, R192, PT ;  /* 0x000000c00700720c */ /* 0x000fe20003f86270 */
[----:B------:R-:W4:Y:S01]  /*45f0*/  LDSM.16.M88.4 R104, [R136+0x7800] ;  /* 0x007800008868783b */ /* 0x000f220000000200 */
[C---:B------:R-:W-:Y:S03]  /*4600*/  HMMA.16816.F32 R24, R68.reuse, R26, RZ ;  /* 0x0000001a4418723c */ /* 0x040fe600000018ff */
[----:B------:R-:W-:Y:S03]  /*4610*/  LDSM.16.M88.4 R52, [R207] ;  /* 0x00000000cf34783b */ /* 0x000fe60000000200 */
[C---:B------:R-:W-:Y:S01]  /*4620*/  HMMA.16816.F32 R92, R68.reuse, R94, RZ ;  /* 0x0000005e445c723c */ /* 0x040fe200000018ff */
[----:B------:R-:W4:Y:S04]  /*4630*/  LDSM.16.M88.4 R60, [R203+0x4000] ;  /* 0x00400000cb3c783b */ /* 0x000f280000000200 */
[----:B------:R-:W4:Y:S01]  /*4640*/  LDSM.16.M88.4 R56, [R203+0x4800] ;  /* 0x00480000cb38783b */ /* 0x000f220000000200 */
[C---:B------:R-:W-:Y:S03]  /*4650*/  HMMA.16816.F32 R20, R68.reuse, R16, RZ ;  /* 0x000000104414723c */ /* 0x040fe600000018ff */
        /* <DEDUP_REMOVED lines=11> */
[C---:B------:R-:W-:Y:S06]  /*4710*/  HMMA.16816.F32 R40, R64.reuse, R120, R40 ;  /* 0x000000784028723c */ /* 0x040fec0000001828 */
[C---:B------:R-:W-:Y:S01]  /*4720*/  HMMA.16816.F32 R32, R64.reuse, R122, R32 ;  /* 0x0000007a4020723c */ /* 0x040fe20000001820 */
[----:B------:R-:W-:Y:S05]  /*4730*/  LDSM.16.M88.4 R120, [R207+0x2000] ;  /* 0x00200000cf78783b */ /* 0x000fea0000000200 */
        /* <DEDUP_REMOVED lines=8> */
[----:B------:R-:W-:Y:S05]  /*47c0*/  LDSM.16.M88.4 R116, [R205] ;  /* 0x00000000cd74783b */ /* 0x000fea0000000200 */
[C---:B---3--:R-:W-:Y:S06]  /*47d0*/  HMMA.16816.F32 R12, R64.reuse, R112, R12 ;  /* 0x00000070400c723c */ /* 0x048fec000000180c */
[C---:B------:R-:W-:Y:S01]  /*47e0*/  HMMA.16816.F32 R100, R64.reuse, R114, R100 ;  /* 0x000000724064723c */ /* 0x040fe20000001864 */
[----:B------:R-:W-:Y:S05]  /*47f0*/  LDSM.16.M88.4 R112, [R205+0x800] ;  /* 0x00080000cd70783b */ /* 0x000fea0000000200 */
[C---:B----4-:R-:W-:Y:S06]  /*4800*/  HMMA.16816.F32 R88, R64.reuse, R48, R88 ;  /* 0x000000304058723c */ /* 0x050fec0000001858 */
[C---:B------:R-:W-:Y:S01]  /*4810*/  HMMA.16816.F32 R84, R64.reuse, R50, R84 ;  /* 0x000000324054723c */ /* 0x040fe20000001854 */
[----:B------:R-:W2:Y:S05]  /*4820*/  LDSM.16.M88.4 R48, [R203+0x6000] ;  /* 0x00600000cb30783b */ /* 0x000eaa0000000200 */
[C---:B------:R-:W-:Y:S06]  /*4830*/  HMMA.16816.F32 R80, R64.reuse, R108, R80 ;  /* 0x0000006c4050723c */ /* 0x040fec0000001850 */
[C---:B------:R-:W-:Y:S01]  /*4840*/  HMMA.16816.F32 R76, R64.reuse, R110, R76 ;  /* 0x0000006e404c723c */ /* 0x040fe2000000184c */
[----:B------:R-:W-:Y:S05]  /*4850*/  LDSM.16.M88.4 R108, [R205+0x1000] ;  /* 0x00100000cd6c783b */ /* 0x000fea0000000200 */
[C---:B------:R-:W-:Y:S06]  /*4860*/  HMMA.16816.F32 R72, R64.reuse, R104, R72 ;  /* 0x000000684048723c */ /* 0x040fec0000001848 */
[----:B------:R-:W-:Y:S01]  /*4870*/  HMMA.16816.F32 R68, R64, R106, R68 ;  /* 0x0000006a4044723c */ /* 0x000fe20000001844 */
[----:B------:R-:W3:Y:S04]  /*4880*/  LDSM.16.M88.4 R64, [R203+0x6800] ;  /* 0x00680000cb40783b */ /* 0x000ee80000000200 */
[----:B------:R-:W-:Y:S01]  /*4890*/  LDSM.16.M88.4 R104, [R205+0x2800] ;  /* 0x00280000cd68783b */ /* 0x000fe20000000200 */
        /* <DEDUP_REMOVED lines=21> */
[C---:B------:R-:W-:Y:S06]  /*49f0*/  HMMA.16816.F32 R72, R52.reuse, R56, R72 ;  /* 0x000000383448723c */ /* 0x040fec0000001848 */
[----:B------:R-:W-:Y:S01]  /*4a00*/  HMMA.16816.F32 R68, R52, R58, R68 ;  /* 0x0000003a3444723c */ /* 0x000fe20000001844 */
[----:B------:R-:W-:Y:S04]  /*4a10*/  LDSM.16.M88.4 R56, [R211+0x2000] ;  /* 0x00200000d338783b */ /* 0x000fe80000000200 */
[----:B------:R-:W4:Y:S01]  /*4a20*/  LDSM.16.M88.4 R52, [R210+0x8000] ;  /* 0x00800000d234783b */ /* 0x000f220000000200 */
        /* <DEDUP_REMOVED lines=23> */
[----:B------:R-:W3:Y:S04]  /*4ba0*/  LDSM.16.M88.4 R44, [R210+0xa800] ;  /* 0x00a80000d22c783b */ /* 0x000ee80000000200 */
[----:B------:R-:W4:Y:S01]  /*4bb0*/  LDSM.16.M88.4 R60, [R210+0xb000] ;  /* 0x00b00000d23c783b */ /* 0x000f220000000200 */
        /* <DEDUP_REMOVED lines=12> */
[C---:B------:R-:W-:Y:S06]  /*4c80*/  HMMA.16816.F32 R20, R56.reuse, R48, R20 ;  /* 0x000000303814723c */ /* 0x040fec0000001814 */
[C---:B------:R-:W-:Y:S01]  /*4c90*/  HMMA.16816.F32 R16, R56.reuse, R50, R16 ;  /* 0x000000323810723c */ /* 0x040fe20000001810 */
[----:B------:R-:W3:Y:S05]  /*4ca0*/  LDSM.16.M88.4 R48, [R136+0x8800] ;  /* 0x008800008830783b */ /* 0x000eea0000000200 */
        /* <DEDUP_REMOVED lines=8> */
[----:B------:R-:W4:Y:S04]  /*4d30*/  LDSM.16.M88.4 R56, [R136+0xb800] ;  /* 0x00b800008838783b */ /* 0x000f280000000200 */
[----:B------:R-:W-:Y:S01]  /*4d40*/  LDSM.16.M88.4 R112, [R203+0xa800] ;  /* 0x00a80000cb70783b */ /* 0x000fe20000000200 */
        /* <DEDUP_REMOVED lines=12> */
[C---:B----4-:R-:W-:Y:S06]  /*4e10*/  HMMA.16816.F32 R72, R52.reuse, R56, R72 ;  /* 0x000000383448723c */ /* 0x050fec0000001848 */
[----:B------:R-:W-:Y:S01]  /*4e20*/  HMMA.16816.F32 R68, R52, R58, R68 ;  /* 0x0000003a3444723c */ /* 0x000fe20000001844 */
[----:B------:R-:W-:Y:S05]  /*4e30*/  LDSM.16.M88.4 R56, [R205+0x5000] ;  /* 0x00500000cd38783b */ /* 0x000fea0000000200 */
[C---:B-1----:R-:W-:Y:S06]  /*4e40*/  HMMA.16816.F32 R40, R120.reuse, R8, R40 ;  /* 0x000000087828723c */ /* 0x042fec0000001828 */
[----:B------:R-:W-:Y:S01]  /*4e50*/  HMMA.16816.F32 R32, R120, R10, R32 ;  /* 0x0000000a7820723c */ /* 0x000fe20000001820 */
[----:B------:R-:W1:Y:S05]  /*4e60*/  LDSM.16.M88.4 R8, [R206+0x2000] ;  /* 0x00200000ce08783b */ /* 0x000e6a0000000200 */
[C---:B------:R-:W-:Y:S06]  /*4e70*/  HMMA.16816.F32 R88, R52.reuse, R64, R88 ;  /* 0x000000403458723c */ /* 0x040fec0000001858 */
[C---:B------:R-:W-:Y:S06]  /*4e80*/  HMMA.16816.F32 R12, R52.reuse, R104, R12 ;  /* 0x00000068340c723c */ /* 0x040fec000000180c */
[C---:B------:R-:W-:Y:S01]  /*4e90*/  HMMA.16816.F32 R100, R52.reuse, R106, R100 ;  /* 0x0000006a3464723c */ /* 0x040fe20000001864 */
[----:B------:R-:W4:Y:S05]  /*4ea0*/  LDSM.16.M88.4 R104, [R203+0xb800] ;  /* 0x00b80000cb68783b */ /* 0x000f2a0000000200 */
        /* <DEDUP_REMOVED lines=8> */
[----:B------:R-:W2:Y:S01]  /*4f30*/  LDSM.16.M88.4 R52, [R205+0x5800] ;  /* 0x00580000cd34783b */ /* 0x000ea20000000200 */
[C---:B------:R-:W-:Y:S06]  /*4f40*/  HMMA.16816.F32 R88, R120.reuse, R112, R88 ;  /* 0x000000707858723c */ /* 0x040fec0000001858 */
[C---:B---3--:R-:W-:Y:S06]  /*4f50*/  HMMA.16816.F32 R28, R120.reuse, R48, R28 ;  /* 0x00000030781c723c */ /* 0x048fec000000181c */
[C---:B------:R-:W-:Y:S01]  /*4f60*/  HMMA.16816.F32 R24, R120.reuse, R50, R24 ;  /* 0x000000327818723c */ /* 0x040fe20000001818 */
[----:B------:R-:W3:Y:S05]  /*4f70*/  LDSM.16.M88.4 R48, [R205+0x6000] ;  /* 0x00600000cd30783b */ /* 0x000eea0000000200 */
[----:B------:R-:W-:Y:S01]  /*4f80*/  HMMA.16816.F32 R112, R120, R114, R84 ;  /* 0x000000727870723c */ /* 0x000fe20000001854 */
[----:B------:R-:W3:Y:S05]  /*4f90*/  LDSM.16.M88.4 R84, [R205+0x7000] ;  /* 0x00700000cd54783b */ /* 0x000eea0000000200 */
[C---:B-1----:R-:W-:Y:S06]  /*4fa0*/  HMMA.16816.F32 R20, R8.reuse, R56, R20 ;  /* 0x000000380814723c */ /* 0x042fec0000001814 */
[----:B------:R-:W-:Y:S01]  /*4fb0*/  HMMA.16816.F32 R16, R8, R58, R16 ;  /* 0x0000003a0810723c */ /* 0x000fe20000001810 */
[----:B------:R-:W1:Y:S01]  /*4fc0*/  LDSM.16.M88.4 R56, [R205+0x7800] ;  /* 0x00780000cd38783b */ /* 0x000e620000000200 */
[----:B------:R-:W-:-:S04]  /*4fd0*/  DEPBAR.LE SB0, 0x0 ;  /* 0x000080000000791a */ /* 0x000fc80000000000 */
[C---:B------:R-:W-:Y:S06]  /*4fe0*/  HMMA.16816.F32 R12, R120.reuse, R124, R12 ;  /* 0x0000007c780c723c */ /* 0x040fec000000180c */
[C---:B------:R-:W-:Y:S06]  /*4ff0*/  HMMA.16816.F32 R100, R120.reuse, R126, R100 ;  /* 0x0000007e7864723c */ /* 0x040fec0000001864 */
[C---:B------:R-:W-:Y:S06]  /*5000*/  HMMA.16816.F32 R96, R120.reuse, R116, R96 ;  /* 0x000000747860723c */ /* 0x040fec0000001860 */
[C---:B------:R-:W-:Y:S06]  /*5010*/  HMMA.16816.F32 R92, R120.reuse, R118, R92 ;  /* 0x00000076785c723c */ /* 0x040fec000000185c */
[C---:B------:R-:W-:Y:S06]  /*5020*/  HMMA.16816.F32 R80, R120.reuse, R108, R80 ;  /* 0x0000006c7850723c */ /* 0x040fec0000001850 */
[C---:B------:R-:W-:Y:S06]  /*5030*/  HMMA.16816.F32 R76, R120.reuse, R110, R76 ;  /* 0x0000006e784c723c */ /* 0x040fec000000184c */
[C---:B----4-:R-:W-:Y:S06]  /*5040*/  HMMA.16816.F32 R72, R120.reuse, R104, R72 ;  /* 0x000000687848723c */ /* 0x050fec0000001848 */
[----:B------:R-:W-:Y:S06]  /*5050*/  HMMA.16816.F32 R68, R120, R106, R68 ;  /* 0x0000006a7844723c */ /* 0x000fec0000001844 */
[C---:B------:R-:W-:Y:S06]  /*5060*/  HMMA.16816.F32 R40, R8.reuse, R64, R40 ;  /* 0x000000400828723c */ /* 0x040fec0000001828 */
[C---:B------:R-:W-:Y:S06]  /*5070*/  HMMA.16816.F32 R32, R8.reuse, R66, R32 ;  /* 0x000000420820723c */ /* 0x040fec0000001820 */
[C---:B--2---:R-:W-:Y:S06]  /*5080*/  HMMA.16816.F32 R28, R8.reuse, R60, R28 ;  /* 0x0000003c081c723c */ /* 0x044fec000000181c */
[C---:B------:R-:W-:Y:S06]  /*5090*/  HMMA.16816.F32 R24, R8.reuse, R62, R24 ;  /* 0x0000003e0818723c */ /* 0x040fec0000001818 */
[C---:B------:R-:W-:Y:S06]  /*50a0*/  HMMA.16816.F32 R12, R8.reuse, R52, R12 ;  /* 0x00000034080c723c */ /* 0x040fec000000180c */
[C---:B------:R-:W-:Y:S06]  /*50b0*/  HMMA.16816.F32 R100, R8.reuse, R54, R100 ;  /* 0x000000360864723c */ /* 0x040fec0000001864 */
[C---:B---3--:R-:W-:Y:S06]  /*50c0*/  HMMA.16816.F32 R96, R8.reuse, R48, R96 ;  /* 0x000000300860723c */ /* 0x048fec0000001860 */
[----:B------:R-:W-:Y:S01]  /*50d0*/  HMMA.16816.F32 R92, R8, R50, R92 ;  /* 0x00000032085c723c */ /* 0x000fe2000000185c */
[----:B------:R-:W-:-:S05]  /*50e0*/  VIADD R48, R0, 0x21 ;  /* 0x0000002100307836 */ /* 0x000fca0000000000 */
[C---:B------:R-:W-:Y:S06]  /*50f0*/  HMMA.16816.F32 R88, R8.reuse, R44, R88 ;  /* 0x0000002c0858723c */ /* 0x040fec0000001858 */
[C---:B------:R-:W-:Y:S06]  /*5100*/  HMMA.16816.F32 R112, R8.reuse, R46, R112 ;  /* 0x0000002e0870723c */ /* 0x040fec0000001870 */
[C---:B------:R-:W-:Y:S06]  /*5110*/  HMMA.16816.F32 R80, R8.reuse, R84, R80 ;  /* 0x000000540850723c */ /* 0x040fec0000001850 */
[C---:B------:R-:W-:Y:S06]  /*5120*/  HMMA.16816.F32 R76, R8.reuse, R86, R76 ;  /* 0x00000056084c723c */ /* 0x040fec000000184c */
[C---:B-1----:R-:W-:Y:S06]  /*5130*/  HMMA.16816.F32 R72, R8.reuse, R56, R72 ;  /* 0x000000380848723c */ /* 0x042fec0000001848 */
[----:B------:R-:W-:Y:S07]  /*5140*/  HMMA.16816.F32 R68, R8, R58, R68 ;  /* 0x0000003a0844723c */ /* 0x000fee0000001844 */
[C---:B------:R-:W-:Y:S01]  /*5150*/  VIADD R8, R0.reuse, 0x9 ;  /* 0x0000000900087836 */ /* 0x040fe20000000000 */
[----:B------:R-:W-:Y:S01]  /*5160*/  I2FP.F32.S32 R10, R7 ;  /* 0x00000007000a7245 */ /* 0x000fe20000201400 */
[----:B------:R-:W-:Y:S01]  /*5170*/  VIADD R9, R0, 0x8 ;  /* 0x0000000800097836 */ /* 0x000fe20000000000 */
[----:B------:R-:W-:Y:S02]  /*5180*/  BAR.SYNC.DEFER_BLOCKING 0x0 ;  /* 0x0000000000007b1d */ /* 0x000fe40000010000 */
[C---:B------:R-:W-:Y:S01]  /*5190*/  ISETP.GE.AND P1, PT, R8.reuse, R193, PT ;  /* 0x000000c10800720c */ /* 0x040fe20003f26270 */
[C---:B------:R-:W-:Y:S01]  /*51a0*/  FFMA.FTZ R41, R3.reuse, R10, R41 ;  /* 0x0000000a03297223 */ /* 0x040fe20000010029 */
[----:B------:R-:W-:Y:S01]  /*51b0*/  ISETP.GE.AND P3, PT, R8, R192, PT ;  /* 0x000000c00800720c */ /* 0x000fe20003f66270 */
[----:B------:R-:W-:Y:S01]  /*51c0*/  FFMA.FTZ R43, R3, R10, R43 ;  /* 0x0000000a032b7223 */ /* 0x000fe2000001002b */
[----:B------:R-:W-:Y:S01]  /*51d0*/  I2FP.F32.S32 R7, R9 ;  /* 0x0000000900077245 */ /* 0x000fe20000201400 */
[----:B------:R-:W-:Y:S01]  /*51e0*/  VIADD R10, R0, 0x10 ;  /* 0x00000010000a7836 */ /* 0x000fe20000000000 */
[----:B------:R-:W-:-:S02]  /*51f0*/  I2FP.F32.S32 R8, R8 ;  /* 0x0000000800087245 */ /* 0x000fc40000201400 */
[----:B------:R-:W-:Y:S01]  /*5200*/  ISETP.GE.AND P5, PT, R9, R193, PT ;  /* 0x000000c10900720c */ /* 0x000fe20003fa6270 */
[CC--:B------:R-:W-:Y:S01]  /*5210*/  FFMA.FTZ R32, R3.reuse, R7.reuse, R32 ;  /* 0x0000000703207223 */ /* 0x0c0fe20000010020 */
[C---:B------:R-:W-:Y:S01]  /*5220*/  FFMA.FTZ R34, R3.reuse, R7, R34 ;  /* 0x0000000703227223 */ /* 0x040fe20000010022 */
[CC--:B------:R-:W-:Y:S01]  /*5230*/  FFMA.FTZ R33, R3.reuse, R8.reuse, R33 ;  /* 0x0000000803217223 */ /* 0x0c0fe20000010021 */
[----:B------:R-:W-:Y:S01]  /*5240*/  FFMA.FTZ R35, R3, R8, R35 ;  /* 0x0000000803237223 */ /* 0x000fe20000010023 */
        /* <DEDUP_REMOVED lines=8> */
[-C--:B------:R-:W-:Y:S02]  /*52d0*/  ISETP.GE.AND P4, PT, R10, R192.reuse, PT ;  /* 0x000000c00a00720c */ /* 0x080fe40003f86270 */
[C---:B------:R-:W-:Y:S02]  /*52e0*/  ISETP.GE.AND P1, PT, R7.reuse, R193, PT ;  /* 0x000000c10700720c */ /* 0x040fe40003f26270 */
[----:B------:R-:W-:-:S02]  /*52f0*/  ISETP.GE.AND P3, PT, R7, R192, PT ;  /* 0x000000c00700720c */ /* 0x000fc40003f66270 */
[----:B------:R-:W-:Y:S02]  /*5300*/  I2FP.F32.S32 R10, R10 ;  /* 0x0000000a000a7245 */ /* 0x000fe40000201400 */
[----:B------:R-:W-:Y:S02]  /*5310*/  FSEL R55, R32, -INF , !P5 ;  /* 0xff80000020377808 */ /* 0x000fe40006800000 */
[----:B------:R-:W-:Y:S01]  /*5320*/  FSEL R52, R34, -INF , !P2 ;  /* 0xff80000022347808 */ /* 0x000fe20005000000 */
[CC--:B------:R-:W-:Y:S01]  /*5330*/  FFMA.FTZ R28, R3.reuse, R10.reuse, R28 ;  /* 0x0000000a031c7223 */ /* 0x0c0fe2000001001c */
[----:B------:R-:W-:Y:S01]  /*5340*/  I2FP.F32.S32 R7, R7 ;  /* 0x0000000700077245 */ /* 0x000fe20000201400 */
[C---:B------:R-:W-:Y:S01]  /*5350*/  FFMA.FTZ R10, R3.reuse, R10, R30 ;  /* 0x0000000a030a7223 */ /* 0x040fe2000001001e */
[----:B------:R-:W-:Y:S01]  /*5360*/  ISETP.GE.AND P5, PT, R8, R193, PT ;  /* 0x000000c10800720c */ /* 0x000fe20003fa6270 */
[----:B------:R-:W-:Y:S01]  /*5370*/  VIADD R34, R0, 0x49 ;  /* 0x0000004900227836 */ /* 0x000fe20000000000 */
[----:B------:R-:W-:Y:S01]  /*5380*/  ISETP.GE.AND P2, PT, R8, R192, PT ;  /* 0x000000c00800720c */ /* 0x000fe20003f46270 */
[CC--:B------:R-:W-:Y:S01]  /*5390*/  FFMA.FTZ R9, R3.reuse, R7.reuse, R24 ;  /* 0x0000000703097223 */ /* 0x0c0fe20000010018 */
[----:B------:R-:W-:Y:S01]  /*53a0*/  I2FP.F32.S32 R8, R8 ;  /* 0x0000000800087245 */ /* 0x000fe20000201400 */
[----:B------:R-:W-:Y:S01]  /*53b0*/  FFMA.FTZ R26, R3, R7, R26 ;  /* 0x00000007031a7223 */ /* 0x000fe2000001001a */
[----:B------:R-:W-:Y:S01]  /*53c0*/  VIADD R24, R0, 0x19 ;  /* 0x0000001900187836 */ /* 0x000fe20000000000 */
[----:B------:R-:W-:-:S02]  /*53d0*/  FSEL R10, R10, -INF , !P4 ;  /* 0xff8000000a0a7808 */ /* 0x000fc40006000000 */
[CC--:B------:R-:W-:Y:S01]  /*53e0*/  FFMA.FTZ R11, R3.reuse, R8.reuse, R29 ;  /* 0x00000008030b7223 */ /* 0x0c0fe2000001001d */
[----:B------:R-:W-:Y:S01]  /*53f0*/  FFMA.FTZ R8, R3, R8, R31 ;  /* 0x0000000803087223 */ /* 0x000fe2000001001f */
[----:B------:R-:W-:Y:S01]  /*5400*/  VIADD R31, R0, 0x20 ;  /* 0x00000020001f7836 */ /* 0x000fe20000000000 */
[----:B------:R-:W-:Y:S02]  /*5410*/  FSEL R9, R9, -INF , !P1 ;  /* 0xff80000009097808 */ /* 0x000fe40004800000 */
[----:B------:R-:W-:Y:S02]  /*5420*/  FSEL R44, R26, -INF , !P3 ;  /* 0xff8000001a2c7808 */ /* 0x000fe40005800000 */
[----:B------:R-:W-:Y:S02]  /*5430*/  FSEL R29, R28, -INF , !P6 ;  /* 0xff8000001c1d7808 */ /* 0x000fe40007000000 */
[C---:B------:R-:W-:Y:S02]  /*5440*/  ISETP.GE.AND P1, PT, R48.reuse, R193, PT ;  /* 0x000000c13000720c */ /* 0x040fe40003f26270 */
[----:B------:R-:W-:-:S02]  /*5450*/  ISETP.GE.AND P3, PT, R48, R192, PT ;  /* 0x000000c03000720c */ /* 0x000fc40003f66270 */
[CC--:B------:R-:W-:Y:S02]  /*5460*/  ISETP.GE.AND P6, PT, R24.reuse, R193.reuse, PT ;  /* 0x000000c11800720c */ /* 0x0c0fe40003fc6270 */
[----:B------:R-:W-:Y:S02]  /*5470*/  ISETP.GE.AND P4, PT, R24, R192, PT ;  /* 0x000000c01800720c */ /* 0x000fe40003f86270 */
[----:B------:R-:W-:Y:S02]  /*5480*/  I2FP.F32.S32 R48, R48 ;  /* 0x0000003000307245 */ /* 0x000fe40000201400 */
[----:B------:R-:W-:Y:S02]  /*5490*/  I2FP.F32.S32 R24, R24 ;  /* 0x0000001800187245 */ /* 0x000fe40000201400 */
[----:B------:R-:W-:Y:S01]  /*54a0*/  FSEL R11, R11, -INF , !P5 ;  /* 0xff8000000b0b7808 */ /* 0x000fe20006800000 */
[C---:B------:R-:W-:Y:S01]  /*54b0*/  FFMA.FTZ R49, R3.reuse, R48, R21 ;  /* 0x0000003003317223 */ /* 0x040fe20000010015 */
[----:B------:R-:W-:Y:S01]  /*54c0*/  FSEL R8, R8, -INF , !P2 ;  /* 0xff80000008087808 */ /* 0x000fe20005000000 */
[-C--:B------:R-:W-:Y:S01]  /*54d0*/  FFMA.FTZ R7, R3, R24.reuse, R25 ;  /* 0x0000001803077223 */ /* 0x080fe20000010019 */
[----:B------:R-:W-:Y:S01]  /*54e0*/  ISETP.GE.AND P5, PT, R31, R193, PT ;  /* 0x000000c11f00720c */ /* 0x000fe20003fa6270 */
[----:B------:R-:W-:Y:S01]  /*54f0*/  FFMA.FTZ R27, R3, R24, R27 ;  /* 0x00000018031b7223 */ /* 0x000fe2000001001b */
[----:B------:R-:W-:Y:S01]  /*5500*/  ISETP.GE.AND P2, PT, R31, R192, PT ;  /* 0x000000c01f00720c */ /* 0x000fe20003f46270 */
[----:B------:R-:W-:Y:S01]  /*5510*/  FFMA.FTZ R48, R3, R48, R23 ;  /* 0x0000003003307223 */ /* 0x000fe20000010017 */
[----:B------:R-:W-:Y:S01]  /*5520*/  I2FP.F32.S32 R31, R31 ;  /* 0x0000001f001f7245 */ /* 0x000fe20000201400 */
[C---:B------:R-:W-:Y:S01]  /*5530*/  VIADD R23, R0.reuse, 0x28 ;  /* 0x0000002800177836 */ /* 0x040fe20000000000 */
[----:B------:R-:W-:Y:S01]  /*5540*/  FSEL R7, R7, -INF , !P6 ;  /* 0xff80000007077808 */ /* 0x000fe20007000000 */
[C---:B------:R-:W-:Y:S01]  /*5550*/  VIADD R21, R0.reuse, 0x30 ;  /* 0x0000003000157836 */ /* 0x040fe20000000000 */
[----:B------:R-:W-:Y:S01]  /*5560*/  FSEL R49, R49, -INF , !P1 ;  /* 0xff80000031317808 */ /* 0x000fe20004800000 */
[----:B------:R-:W-:Y:S01]  /*5570*/  FFMA.FTZ R22, R3, R31, R22 ;  /* 0x0000001f03167223 */ /* 0x000fe20000010016 */
[----:B------:R-:W-:-:S02]  /*5580*/  VIADD R24, R0, 0x29 ;  /* 0x0000002900187836 */ /* 0x000fc40000000000 */
[----:B------:R-:W-:Y:S01]  /*5590*/  FFMA.FTZ R51, R3, R31, R20 ;  /* 0x0000001f03337223 */ /* 0x000fe20000010014 */
        /* <DEDUP_REMOVED lines=8> */
[----:B------:R-:W-:Y:S01]  /*5620*/  I2FP.F32.S32 R21, R21 ;  /* 0x0000001500157245 */ /* 0x000fe20000201400 */
[CC--:B------:R-:W-:Y:S01]  /*5630*/  FFMA.FTZ R47, R3.reuse, R23.reuse, R16 ;  /* 0x00000017032f7223 */ /* 0x0c0fe20000010010 */
[----:B------:R-:W-:Y:S01]  /*5640*/  I2FP.F32.S32 R22, R24 ;  /* 0x0000001800167245 */ /* 0x000fe20000201400 */
[----:B------:R-:W-:Y:S01]  /*5650*/  FFMA.FTZ R18, R3, R23, R18 ;  /* 0x0000001703127223 */ /* 0x000fe20000010012 */
[----:B------:R-:W-:Y:S01]  /*5660*/  FSEL R51, R51, -INF , !P5 ;  /* 0xff80000033337808 */ /* 0x000fe20006800000 */
[CC--:B------:R-:W-:Y:S01]  /*5670*/  FFMA.FTZ R45, R3.reuse, R21.reuse, R12 ;  /* 0x00000015032d7223 */ /* 0x0c0fe2000001000c */
[C---:B------:R-:W-:Y:S01]  /*5680*/  FFMA.FTZ R144, R3.reuse, R21, R14 ;  /* 0x0000001503907223 */ /* 0x040fe2000001000e */
[-C--:B------:R-:W-:Y:S01]  /*5690*/  FFMA.FTZ R17, R3, R22.reuse, R17 ;  /* 0x0000001603117223 */ /* 0x080fe20000010011 */
[----:B------:R-:W-:Y:S01]  /*56a0*/  VIADD R14, R0, 0x31 ;  /* 0x00000031000e7836 */ /* 0x000fe20000000000 */
[----:B------:R-:W-:Y:S01]  /*56b0*/  ISETP.GE.AND P5, PT, R24, R193, PT ;  /* 0x000000c11800720c */ /* 0x000fe20003fa6270 */
[C---:B------:R-:W-:Y:S01]  /*56c0*/  VIADD R12, R0.reuse, 0x39 ;  /* 0x00000039000c7836 */ /* 0x040fe20000000000 */
[----:B------:R-:W-:Y:S01]  /*56d0*/  FSEL R47, R47, -INF , !P6 ;  /* 0xff8000002f2f7808 */ /* 0x000fe20007000000 */
[----:B------:R-:W-:Y:S01]  /*56e0*/  VIADD R16, R0, 0x38 ;  /* 0x0000003800107836 */ /* 0x000fe20000000000 */
[----:B------:R-:W-:Y:S01]  /*56f0*/  FSEL R46, R18, -INF , !P4 ;  /* 0xff800000122e7808 */ /* 0x000fe20006000000 */
[----:B------:R-:W-:Y:S01]  /*5700*/  FFMA.FTZ R19, R3, R22, R19 ;  /* 0x0000001603137223 */ /* 0x000fe20000010013 */
[----:B------:R-:W-:-:S02]  /*5710*/  FSEL R45, R45, -INF , !P1 ;  /* 0xff8000002d2d7808 */ /* 0x000fc40004800000 */
[----:B------:R-:W-:Y:S02]  /*5720*/  FSEL R144, R144, -INF , !P3 ;  /* 0xff80000090907808 */ /* 0x000fe40005800000 */
[CC--:B------:R-:W-:Y:S02]  /*5730*/  ISETP.GE.AND P6, PT, R14.reuse, R193.reuse, PT ;  /* 0x000000c10e00720c */ /* 0x0c0fe40003fc6270 */
[-C--:B------:R-:W-:Y:S02]  /*5740*/  ISETP.GE.AND P4, PT, R14, R192.reuse, PT ;  /* 0x000000c00e00720c */ /* 0x080fe40003f86270 */
[----:B------:R-:W-:Y:S02]  /*5750*/  FSEL R43, R17, -INF , !P5 ;  /* 0xff800000112b7808 */ /* 0x000fe40006800000 */
[C---:B------:R-:W-:Y:S02]  /*5760*/  ISETP.GE.AND P1, PT, R12.reuse, R193, PT ;  /* 0x000000c10c00720c */ /* 0x040fe40003f26270 */
[----:B------:R-:W-:-:S02]  /*5770*/  ISETP.GE.AND P3, PT, R12, R192, PT ;  /* 0x000000c00c00720c */ /* 0x000fc40003f66270 */
[----:B------:R-:W-:Y:S02]  /*5780*/  I2FP.F32.S32 R14, R14 ;  /* 0x0000000e000e7245 */ /* 0x000fe40000201400 */
[----:B------:R-:W-:Y:S02]  /*5790*/  I2FP.F32.S32 R17, R16 ;  /* 0x0000001000117245 */ /* 0x000fe40000201400 */
[----:B------:R-:W-:Y:S01]  /*57a0*/  I2FP.F32.S32 R12, R12 ;  /* 0x0000000c000c7245 */ /* 0x000fe20000201400 */
[C---:B------:R-:W-:Y:S01]  /*57b0*/  FFMA.FTZ R143, R3.reuse, R14, R13 ;  /* 0x0000000e038f7223 */ /* 0x040fe2000001000d */
[----:B------:R-:W-:Y:S01]  /*57c0*/  ISETP.GE.AND P2, PT, R24, R192, PT ;  /* 0x000000c01800720c */ /* 0x000fe20003f46270 */
[CC--:B------:R-:W-:Y:S01]  /*57d0*/  FFMA.FTZ R41, R3.reuse, R17.reuse, R100 ;  /* 0x0000001103297223 */ /* 0x0c0fe20000010064 */
[C---:B------:R-:W-:Y:S01]  /*57e0*/  FFMA.FTZ R102, R3.reuse, R17, R102 ;  /* 0x0000001103667223 */ /* 0x040fe20000010066 */
[-C--:B------:R-:W-:Y:S01]  /*57f0*/  FFMA.FTZ R37, R3, R12.reuse, R101 ;  /* 0x0000000c03257223 */ /* 0x080fe20000010065 */
[----:B------:R-:W-:Y:S01]  /*5800*/  FSEL R170, R19, -INF , !P2 ;  /* 0xff80000013aa7808 */ /* 0x000fe20005000000 */
[----:B------:R-:W-:Y:S01]  /*5810*/  FFMA.FTZ R103, R3, R12, R103 ;  /* 0x0000000c03677223 */ /* 0x000fe20000010067 */
[----:B------:R-:W-:Y:S01]  /*5820*/  ISETP.GE.AND P5, PT, R16, R193, PT ;  /* 0x000000c11000720c */ /* 0x000fe20003fa6270 */
[----:B------:R-:W-:Y:S01]  /*5830*/  VIADD R12, R0, 0x41 ;  /* 0x00000041000c7836 */ /* 0x000fe20000000000 */
[----:B------:R-:W-:Y:S01]  /*5840*/  ISETP.GE.AND P2, PT, R16, R192, PT ;  /* 0x000000c01000720c */ /* 0x000fe20003f46270 */
[----:B------:R-:W-:-:S02]  /*5850*/  VIADD R13, R0, 0x48 ;  /* 0x00000048000d7836 */ /* 0x000fc40000000000 */
[----:B------:R-:W-:Y:S01]  /*5860*/  FFMA.FTZ R15, R3, R14, R15 ;  /* 0x0000000e030f7223 */ /* 0x000fe2000001000f */
[----:B------:R-:W-:Y:S01]  /*5870*/  VIADD R14, R0, 0x40 ;  /* 0x00000040000e7836 */ /* 0x000fe20000000000 */
[----:B------:R-:W-:Y:S02]  /*5880*/  FSEL R41, R41, -INF , !P5 ;  /* 0xff80000029297808 */ /* 0x000fe40006800000 */
[----:B------:R-:W-:Y:S02]  /*5890*/  FSEL R154, R102, -INF , !P2 ;  /* 0xff800000669a7808 */ /* 0x000fe40005000000 */
[----:B------:R-:W-:Y:S02]  /*58a0*/  FSEL R37, R37, -INF , !P1 ;  /* 0xff80000025257808 */ /* 0x000fe40004800000 */
[----:B------:R-:W-:Y:S02]  /*58b0*/  FSEL R146, R103, -INF , !P3 ;  /* 0xff80000067927808 */ /* 0x000fe40005800000 */
[----:B------:R-:W-:-:S02]  /*58c0*/  ISETP.GE.AND P5, PT, R12, R193, PT ;  /* 0x000000c10c00720c */ /* 0x000fc40003fa6270 */
[-C--:B------:R-:W-:Y:S02]  /*58d0*/  ISETP.GE.AND P2, PT, R12, R192.reuse, PT ;  /* 0x000000c00c00720c */ /* 0x080fe40003f46270 */
[C---:B------:R-:W-:Y:S02]  /*58e0*/  ISETP.GE.AND P1, PT, R13.reuse, R193, PT ;  /* 0x000000c10d00720c */ /* 0x040fe40003f26270 */
[----:B------:R-:W-:Y:S02]  /*58f0*/  ISETP.GE.AND P3, PT, R13, R192, PT ;  /* 0x000000c00d00720c */ /* 0x000fe40003f66270 */
[----:B------:R-:W-:Y:S02]  /*5900*/  FSEL R143, R143, -INF , !P6 ;  /* 0xff8000008f8f7808 */ /* 0x000fe40007000000 */
[----:B------:R-:W-:Y:S02]  /*5910*/  FSEL R156, R15, -INF , !P4 ;  /* 0xff8000000f9c7808 */ /* 0x000fe40006000000 */
[----:B------:R-:W-:-:S02]  /*5920*/  I2FP.F32.S32 R12, R12 ;  /* 0x0000000c000c7245 */ /* 0x000fc40000201400 */
[----:B------:R-:W-:Y:S02]  /*5930*/  I2FP.F32.S32 R13, R13 ;  /* 0x0000000d000d7245 */ /* 0x000fe40000201400 */
[C---:B------:R-:W-:Y:S01]  /*5940*/  ISETP.GE.AND P6, PT, R14.reuse, R193, PT ;  /* 0x000000c10e00720c */ /* 0x040fe20003fc6270 */
[C---:B------:R-:W-:Y:S01]  /*5950*/  FFMA.FTZ R97, R3.reuse, R12, R97 ;  /* 0x0000000c03617223 */ /* 0x040fe20000010061 */
[----:B------:R-:W-:Y:S01]  /*5960*/  ISETP.GE.AND P4, PT, R14, R192, PT ;  /* 0x000000c00e00720c */ /* 0x000fe20003f86270 */
[C---:B------:R-:W-:Y:S01]  /*5970*/  FFMA.FTZ R99, R3.reuse, R12, R99 ;  /* 0x0000000c03637223 */ /* 0x040fe20000010063 */
[----:B------:R-:W-:Y:S01]  /*5980*/  I2FP.F32.S32 R14, R14 ;  /* 0x0000000e000e7245 */ /* 0x000fe20000201400 */
[CC--:B------:R-:W-:Y:S01]  /*5990*/  FFMA.FTZ R92, R3.reuse, R13.reuse, R92 ;  /* 0x0000000d035c7223 */ /* 0x0c0fe2000001005c */
[----:B------:R-:W-:Y:S01]  /*59a0*/  FFMA.FTZ R32, R3, R13, R94 ;  /* 0x0000000d03207223 */ /* 0x000fe2000001005e */
[C---:B------:R-:W-:Y:S01]  /*59b0*/  VIADD R13, R0.reuse, 0x50 ;  /* 0x00000050000d7836 */ /* 0x040fe20000000000 */
[----:B------:R-:W-:Y:S01]  /*59c0*/  FSEL R159, R97, -INF , !P5 ;  /* 0xff800000619f7808 */ /* 0x000fe20006800000 */
[----:B------:R-:W-:-:S02]  /*59d0*/  VIADD R12, R0, 0x51 ;  /* 0x00000051000c7836 */ /* 0x000fc40000000000 */
[CC--:B------:R-:W-:Y:S01]  /*59e0*/  FFMA.FTZ R96, R3.reuse, R14.reuse, R96 ;  /* 0x0000000e03607223 */ /* 0x0c0fe20000010060 */
[----:B------:R-:W-:Y:S01]  /*59f0*/  FFMA.FTZ R98, R3, R14, R98 ;  /* 0x0000000e03627223 */ /* 0x000fe20000010062 */
[----:B------:R-:W-:Y:S01]  /*5a00*/  FSEL R158, R99, -INF , !P2 ;  /* 0xff800000639e7808 */ /* 0x000fe20005000000 */
[----:B------:R-:W-:Y:S01]  /*5a10*/  VIADD R14, R0, 0x58 ;  /* 0x00000058000e7836 */ /* 0x000fe20000000000 */
[----:B------:R-:W-:Y:S02]  /*5a20*/  FSEL R155, R92, -INF , !P1 ;  /* 0xff8000005c9b7808 */ /* 0x000fe40004800000 */
[----:B------:R-:W-:Y:S02]  /*5a30*/  FSEL R32, R32, -INF , !P3 ;  /* 0xff80000020207808 */ /* 0x000fe40005800000 */
[C---:B------:R-:W-:Y:S02]  /*5a40*/  ISETP.GE.AND P5, PT, R13.reuse, R193, PT ;  /* 0x000000c10d00720c */ /* 0x040fe40003fa6270 */
[----:B------:R-:W-:-:S02]  /*5a50*/  ISETP.GE.AND P2, PT, R13, R192, PT ;  /* 0x000000c00d00720c */ /* 0x000fc40003f46270 */
[C---:B------:R-:W-:Y:S02]  /*5a60*/  ISETP.GE.AND P1, PT, R12.reuse, R193, PT ;  /* 0x000000c10c00720c */ /* 0x040fe40003f26270 */
[----:B------:R-:W-:Y:S02]  /*5a70*/  ISETP.GE.AND P3, PT, R12, R192, PT ;  /* 0x000000c00c00720c */ /* 0x000fe40003f66270 */
[----:B------:R-:W-:Y:S02]  /*5a80*/  FSEL R151, R96, -INF , !P6 ;  /* 0xff80000060977808 */ /* 0x000fe40007000000 */
[----:B------:R-:W-:Y:S02]  /*5a90*/  FSEL R160, R98, -INF , !P4 ;  /* 0xff80000062a07808 */ /* 0x000fe40006000000 */
[----:B------:R-:W-:Y:S02]  /*5aa0*/  I2FP.F32.S32 R13, R13 ;  /* 0x0000000d000d7245 */ /* 0x000fe40000201400 */
[----:B------:R-:W-:-:S02]  /*5ab0*/  I2FP.F32.S32 R12, R12 ;  /* 0x0000000c000c7245 */ /* 0x000fc40000201400 */
[C---:B------:R-:W-:Y:S01]  /*5ac0*/  ISETP.GE.AND P6, PT, R34.reuse, R193, PT ;  /* 0x000000c12200720c */ /* 0x040fe20003fc6270 */
[CC--:B------:R-:W-:Y:S01]  /*5ad0*/  FFMA.FTZ R88, R3.reuse, R13.reuse, R88 ;  /* 0x0000000d03587223 */ /* 0x0c0fe20000010058 */
[----:B------:R-:W-:Y:S01]  /*5ae0*/  ISETP.GE.AND P4, PT, R34, R192, PT ;  /* 0x000000c02200720c */ /* 0x000fe20003f86270 */
[C---:B------:R-:W-:Y:S01]  /*5af0*/  FFMA.FTZ R90, R3.reuse, R13, R90 ;  /* 0x0000000d035a7223 */ /* 0x040fe2000001005a */
[----:B------:R-:W-:Y:S01]  /*5b00*/  I2FP.F32.S32 R34, R34 ;  /* 0x0000002200227245 */ /* 0x000fe20000201400 */
[CC--:B------:R-:W-:Y:S01]  /*5b10*/  FFMA.FTZ R35, R3.reuse, R12.reuse, R89 ;  /* 0x0000000c03237223 */ /* 0x0c0fe20000010059 */
[C---:B------:R-:W-:Y:S01]  /*5b20*/  FFMA.FTZ R91, R3.reuse, R12, R91 ;  /* 0x0000000c035b7223 */ /* 0x040fe2000001005b */
[----:B------:R-:W-:Y:S01]  /*5b30*/  VIADD R12, R0, 0x59 ;  /* 0x00000059000c7836 */ /* 0x000fe20000000000 */
[----:B------:R-:W-:Y:S01]  /*5b40*/  FSEL R161, R88, -INF , !P5 ;  /* 0xff80000058a17808 */ /* 0x000fe20006800000 */
[----:B------:R-:W-:Y:S02]  /*5b50*/  VIADD R13, R0, 0x60 ;  /* 0x00000060000d7836 */ /* 0x000fe40000000000 */
[CC--:B------:R-:W-:Y:S01]  /*5b60*/  FFMA.FTZ R93, R3.reuse, R34.reuse, R93 ;  /* 0x00000022035d7223 */ /* 0x0c0fe2000001005d */
[----:B------:R-:W-:Y:S01]  /*5b70*/  FFMA.FTZ R34, R3, R34, R95 ;  /* 0x0000002203227223 */ /* 0x000fe2000001005f */
        /* <DEDUP_REMOVED lines=8> */
[----:B------:R-:W-:Y:S02]  /*5c00*/  I2FP.F32.S32 R13, R13 ;  /* 0x0000000d000d7245 */ /* 0x000fe40000201400 */
[----:B------:R-:W-:Y:S01]  /*5c10*/  FSEL R157, R93, -INF , !P6 ;  /* 0xff8000005d9d7808 */ /* 0x000fe20007000000 */
[CC--:B------:R-:W-:Y:S01]  /*5c20*/  FFMA.FTZ R113, R3.reuse, R12.reuse, R113 ;  /* 0x0000000c03717223 */ /* 0x0c0fe20000010071 */
[----:B------:R-:W-:Y:S01]  /*5c30*/  FSEL R34, R34, -INF , !P4 ;  /* 0xff80000022227808 */ /* 0x000fe20006000000 */
[C---:B------:R-:W-:Y:S01]  /*5c40*/  FFMA.FTZ R115, R3.reuse, R12, R115 ;  /* 0x0000000c03737223 */ /* 0x040fe20000010073 */
[C---:B------:R-:W-:Y:S01]  /*5c50*/  ISETP.GE.AND P6, PT, R14.reuse, R193, PT ;  /* 0x000000c10e00720c */ /* 0x040fe20003fc6270 */
[CC--:B------:R-:W-:Y:S01]  /*5c60*/  FFMA.FTZ R80, R3.reuse, R13.reuse, R80 ;  /* 0x0000000d03507223 */ /* 0x0c0fe20000010050 */
[----:B------:R-:W-:Y:S01]  /*5c70*/  ISETP.GE.AND P4, PT, R14, R192, PT ;  /* 0x000000c00e00720c */ /* 0x000fe20003f86270 */
[C---:B------:R-:W-:Y:S01]  /*5c80*/  FFMA.FTZ R82, R3.reuse, R13, R82 ;  /* 0x0000000d03527223 */ /* 0x040fe20000010052 */
[----:B------:R-:W-:Y:S01]  /*5c90*/  I2FP.F32.S32 R14, R14 ;  /* 0x0000000e000e7245 */ /* 0x000fe20000201400 */
[----:B------:R-:W-:Y:S01]  /*5ca0*/  VIADD R12, R0, 0x69 ;  /* 0x00000069000c7836 */ /* 0x000fe20000000000 */
[----:B------:R-:W-:Y:S01]  /*5cb0*/  FSEL R153, R80, -INF , !P1 ;  /* 0xff80000050997808 */ /* 0x000fe20004800000 */
[----:B------:R-:W-:Y:S01]  /*5cc0*/  VIADD R13, R0, 0x68 ;  /* 0x00000068000d7836 */ /* 0x000fe20000000000 */
[----:B------:R-:W-:Y:S01]  /*5cd0*/  FSEL R152, R82, -INF , !P3 ;  /* 0xff80000052987808 */ /* 0x000fe20005800000 */
[CC--:B------:R-:W-:Y:S01]  /*5ce0*/  FFMA.FTZ R33, R3.reuse, R14.reuse, R112 ;  /* 0x0000000e03217223 */ /* 0x0c0fe20000010070 */
[----:B------:R-:W-:Y:S01]  /*5cf0*/  FFMA.FTZ R114, R3, R14, R114 ;  /* 0x0000000e03727223 */ /* 0x000fe20000010072 */
[----:B------:R-:W-:Y:S01]  /*5d00*/  VIADD R14, R0, 0x61 ;  /* 0x00000061000e7836 */ /* 0x000fe20000000000 */
[----:B------:R-:W-:-:S02]  /*5d10*/  ISETP.GE.AND P1, PT, R12, R193, PT ;  /* 0x000000c10c00720c */ /* 0x000fc40003f26270 */
[----:B------:R-:W-:Y:S02]  /*5d20*/  ISETP.GE.AND P3, PT, R12, R192, PT ;  /* 0x000000c00c00720c */ /* 0x000fe40003f66270 */
[----:B------:R-:W-:Y:S02]  /*5d30*/  I2FP.F32.S32 R12, R12 ;  /* 0x0000000c000c7245 */ /* 0x000fe40000201400 */
[----:B------:R-:W-:Y:S02]  /*5d40*/  FSEL R33, R33, -INF , !P6 ;  /* 0xff80000021217808 */ /* 0x000fe40007000000 */
[----:B------:R-:W-:Y:S01]  /*5d50*/  FSEL R164, R114, -INF , !P4 ;  /* 0xff80000072a47808 */ /* 0x000fe20006000000 */
[-C--:B------:R-:W-:Y:S01]  /*5d60*/  FFMA.FTZ R77, R3, R12.reuse, R77 ;  /* 0x0000000c034d7223 */ /* 0x080fe2000001004d */
[----:B------:R-:W-:Y:S01]  /*5d70*/  FSEL R163, R113, -INF , !P5 ;  /* 0xff80000071a37808 */ /* 0x000fe20006800000 */
[----:B------:R-:W-:Y:S01]  /*5d80*/  FFMA.FTZ R79, R3, R12, R79 ;  /* 0x0000000c034f7223 */ /* 0x000fe2000001004f */
[----:B------:R-:W-:Y:S01]  /*5d90*/  FSEL R162, R115, -INF , !P2 ;  /* 0xff80000073a27808 */ /* 0x000fe20005000000 */
[----:B------:R-:W-:Y:S01]  /*5da0*/  VIADD R12, R0, 0x78 ;  /* 0x00000078000c7836 */ /* 0x000fe20000000000 */
[----:B------:R-:W-:-:S02]  /*5db0*/  ISETP.GE.AND P6, PT, R14, R193, PT ;  /* 0x000000c10e00720c */ /* 0x000fc40003fc6270 */
[-C--:B------:R-:W-:Y:S02]  /*5dc0*/  ISETP.GE.AND P4, PT, R14, R192.reuse, PT ;  /* 0x000000c00e00720c */ /* 0x080fe40003f86270 */
[C---:B------:R-:W-:Y:S02]  /*5dd0*/  ISETP.GE.AND P5, PT, R13.reuse, R193, PT ;  /* 0x000000c10d00720c */ /* 0x040fe40003fa6270 */
[----:B------:R-:W-:Y:S02]  /*5de0*/  ISETP.GE.AND P2, PT, R13, R192, PT ;  /* 0x000000c00d00720c */ /* 0x000fe40003f46270 */
[----:B------:R-:W-:Y:S02]  /*5df0*/  I2FP.F32.S32 R14, R14 ;  /* 0x0000000e000e7245 */ /* 0x000fe40000201400 */
[----:B------:R-:W-:Y:S02]  /*5e00*/  I2FP.F32.S32 R13, R13 ;  /* 0x0000000d000d7245 */ /* 0x000fe40000201400 */
[----:B------:R-:W-:Y:S01]  /*5e10*/  I2FP.F32.S32 R15, R12 ;  /* 0x0000000c000f7245 */ /* 0x000fe20000201400 */
[CC--:B------:R-:W-:Y:S01]  /*5e20*/  FFMA.FTZ R81, R3.reuse, R14.reuse, R81 ;  /* 0x0000000e03517223 */ /* 0x0c0fe20000010051 */
[C---:B------:R-:W-:Y:S01]  /*5e30*/  FFMA.FTZ R83, R3.reuse, R14, R83 ;  /* 0x0000000e03537223 */ /* 0x040fe20000010053 */
[CC--:B------:R-:W-:Y:S01]  /*5e40*/  FFMA.FTZ R76, R3.reuse, R13.reuse, R76 ;  /* 0x0000000d034c7223 */ /* 0x0c0fe2000001004c */
[----:B------:R-:W-:Y:S01]  /*5e50*/  FFMA.FTZ R78, R3, R13, R78 ;  /* 0x0000000d034e7223 */ /* 0x000fe2000001004e */
[C---:B------:R-:W-:Y:S01]  /*5e60*/  VIADD R13, R0.reuse, 0x70 ;  /* 0x00000070000d7836 */ /* 0x040fe20000000000 */
[----:B------:R-:W-:Y:S01]  /*5e70*/  FSEL R149, R81, -INF , !P6 ;  /* 0xff80000051957808 */ /* 0x000fe20007000000 */
[----:B------:R-:W-:Y:S01]  /*5e80*/  VIADD R14, R0, 0x71 ;  /* 0x00000071000e7836 */ /* 0x000fe20000000000 */
[----:B------:R-:W-:Y:S01]  /*5e90*/  FSEL R150, R83, -INF , !P4 ;  /* 0xff80000053967808 */ /* 0x000fe20006000000 */
[CC--:B------:R-:W-:Y:S01]  /*5ea0*/  FFMA.FTZ R68, R3.reuse, R15.reuse, R68 ;  /* 0x0000000f03447223 */ /* 0x0c0fe20000010044 */
[----:B------:R-:W-:Y:S01]  /*5eb0*/  FSEL R147, R76, -INF , !P5 ;  /* 0xff8000004c937808 */ /* 0x000fe20006800000 */
[----:B------:R-:W-:Y:S01]  /*5ec0*/  FFMA.FTZ R70, R3, R15, R70 ;  /* 0x0000000f03467223 */ /* 0x000fe20000010046 */
[----:B------:R-:W-:-:S02]  /*5ed0*/  FSEL R148, R78, -INF , !P2 ;  /* 0xff8000004e947808 */ /* 0x000fc40005000000 */
[CC--:B------:R-:W-:Y:S02]  /*5ee0*/  ISETP.GE.AND P6, PT, R13.reuse, R193.reuse, PT ;  /* 0x000000c10d00720c */ /* 0x0c0fe40003fc6270 */
[-C--:B------:R-:W-:Y:S02]  /*5ef0*/  ISETP.GE.AND P4, PT, R13, R192.reuse, PT ;  /* 0x000000c00d00720c */ /* 0x080fe40003f86270 */
[C---:B------:R-:W-:Y:S02]  /*5f00*/  ISETP.GE.AND P5, PT, R14.reuse, R193, PT ;  /* 0x000000c10e00720c */ /* 0x040fe40003fa6270 */
[----:B------:R-:W-:Y:S02]  /*5f10*/  ISETP.GE.AND P2, PT, R14, R192, PT ;  /* 0x000000c00e00720c */ /* 0x000fe40003f46270 */
[----:B------:R-:W-:Y:S02]  /*5f20*/  I2FP.F32.S32 R13, R13 ;  /* 0x0000000d000d7245 */ /* 0x000fe40000201400 */
[----:B------:R-:W-:-:S02]  /*5f30*/  I2FP.F32.S32 R14, R14 ;  /* 0x0000000e000e7245 */ /* 0x000fc40000201400 */
[----:B------:R-:W-:Y:S01]  /*5f40*/  FSEL R145, R77, -INF , !P1 ;  /* 0xff8000004d917808 */ /* 0x000fe20004800000 */
[C---:B------:R-:W-:Y:S01]  /*5f50*/  FFMA.FTZ R72, R3.reuse, R13, R72 ;  /* 0x0000000d03487223 */ /* 0x040fe20000010048 */
[C---:B------:R-:W-:Y:S01]  /*5f60*/  ISETP.GE.AND P1, PT, R12.reuse, R193, PT ;  /* 0x000000c10c00720c */ /* 0x040fe20003f26270 */
[----:B------:R-:W-:Y:S01]  /*5f70*/  FFMA.FTZ R74, R3, R13, R74 ;  /* 0x0000000d034a7223 */ /* 0x000fe2000001004a */
[----:B------:R-:W-:Y:S01]  /*5f80*/  FSEL R142, R79, -INF , !P3 ;  /* 0xff8000004f8e7808 */ /* 0x000fe20005800000 */
[C---:B------:R-:W-:Y:S01]  /*5f90*/  FFMA.FTZ R73, R3.reuse, R14, R73 ;  /* 0x0000000e03497223 */ /* 0x040fe20000010049 */
[----:B------:R-:W-:Y:S01]  /*5fa0*/  ISETP.GE.AND P3, PT, R12, R192, PT ;  /* 0x000000c00c00720c */ /* 0x000fe20003f66270 */
[----:B------:R-:W-:Y:S01]  /*5fb0*/  FFMA.FTZ R75, R3, R14, R75 ;  /* 0x0000000e034b7223 */ /* 0x000fe2000001004b */
[----:B------:R-:W-:Y:S01]  /*5fc0*/  VIADD R12, R0, 0x79 ;  /* 0x00000079000c7836 */ /* 0x000fe20000000000 */
[----:B------:R-:W-:Y:S02]  /*5fd0*/  FSEL R137, R68, -INF , !P1 ;  /* 0xff80000044897808 */ /* 0x000fe40004800000 */
[----:B------:R-:W-:-:S02]  /*5fe0*/  ISETP.GE.AND P1, PT, R196, 0x2, PT ;  /* 0x00000002c400780c */ /* 0x000fc40003f26270 */
        /* <DEDUP_REMOVED lines=8> */
[----:B------:R-:W-:Y:S02]  /*6070*/  I2FP.F32.S32 R0, R0 ;  /* 0x0000000000007245 */ /* 0x000fe40000201400 */
[----:B------:R-:W-:Y:S02]  /*6080*/  I2FP.F32.S32 R12, R12 ;  /* 0x0000000c000c7245 */ /* 0x000fe40000201400 */
[----:B------:R-:W-:Y:S01]  /*6090*/  FSEL R134, R70, -INF , !P3 ;  /* 0xff80000046867808 */ /* 0x000fe20005800000 */
[CC--:B------:R-:W-:Y:S01]  /*60a0*/  FFMA.FTZ R21, R3.reuse, R0.reuse, R40 ;  /* 0x0000000003157223 */ /* 0x0c0fe20000010028 */
[C---:B------:R-:W-:Y:S01]  /*60b0*/  FFMA.FTZ R22, R3.reuse, R0, R42 ;  /* 0x0000000003167223 */ /* 0x040fe2000001002a */
[CC--:B------:R-:W-:Y:S01]  /*60c0*/  FFMA.FTZ R69, R3.reuse, R12.reuse, R69 ;  /* 0x0000000c03457223 */ /* 0x0c0fe20000010045 */
[----:B------:R-:W-:-:S02]  /*60d0*/  FFMA.FTZ R71, R3, R12, R71 ;  /* 0x0000000c03477223 */ /* 0x000fc40000010047 */
[----:B------:R-:W-:Y:S02]  /*60e0*/  FSEL R21, R21, -INF , !P6 ;  /* 0xff80000015157808 */ /* 0x000fe40007000000 */
[----:B------:R-:W-:Y:S02]  /*60f0*/  FSEL R22, R22, -INF , !P4 ;  /* 0xff80000016167808 */ /* 0x000fe40006000000 */
[----:B------:R-:W-:Y:S02]  /*6100*/  FSEL R135, R69, -INF , !P5 ;  /* 0xff80000045877808 */ /* 0x000fe40006800000 */
        /* <DEDUP_REMOVED lines=11> */
[-C--:B------:R-:W-:Y:S02]  /*61c0*/  LOP3.LUT R18, R18, R13.reuse, RZ, 0x3c, !PT ;  /* 0x0000000d12127212 */ /* 0x080fe400078e3cff */
[----:B------:R-:W-:Y:S02]  /*61d0*/  ISETP.GE.AND P4, PT, R2, RZ, PT ;  /* 0x000000ff0200720c */ /* 0x000fe40003f86270 */
[----:B------:R-:W-:-:S03]  /*61e0*/  LOP3.LUT R2, RZ, R13, RZ, 0x33, !PT ;  /* 0x0000000dff027212 */ /* 0x000fc600078e33ff */
        /* <DEDUP_REMOVED lines=48> */
.L_x_2512:
[----:B------:R-:W-:-:S04]  /*64f0*/  LEA R23, -R184, RZ, 0x7 ;  /* 0x000000ffb8177211 */ /* 0x000fc800078e39ff */
[----:B------:R-:W-:-:S07]  /*6500*/  SHF.R.S32.HI R0, RZ, 0x1f, R23 ;  /* 0x0000001fff007819 */ /* 0x000fce0000011417 */
.L_x_2513:
        /* <DEDUP_REMOVED lines=28> */
[----:B------:R-:W-:Y:S01]  /*66d0*/  @!P4 LEA.HI.X R67, R59, R13, R26, 0x1, P5 ;  /* 0x0000000d3b43c211 */ /* 0x000fe200028f0c1a */
[----:B------:R-:W4:Y:S01]  /*66e0*/  @!P3 LDC.64 R14, c[0x0][0x218] ;  /* 0x00008600ff0ebb82 */ /* 0x000f220000000a00 */
        /* <DEDUP_REMOVED lines=8> */
[----:B------:R-:W3:Y:S01]  /*6770*/  @!P4 LDC.64 R12, c[0x0][0x218] ;  /* 0x00008600ff0ccb82 */ /* 0x000ee20000000a00 */
[----:B------:R-:W-:Y:S01]  /*6780*/  IMAD.X R2, R214, 0x1, R2, P2 ;  /* 0x00000001d6027824 */ /* 0x000fe200010e0602 */
[----:B------:R-:W-:Y:S01]  /*6790*/  @!P4 IADD3 R24, P2, R25, R190, RZ ;  /* 0x000000be1918c210 */ /* 0x000fe20007f5e0ff */
[----:B------:R1:W-:Y:S01]  /*67a0*/  @P4 STS.128 [R219+0x4800], RZ ;  /* 0x004800ffdb004388 */ /* 0x0003e20000000c00 */
[----:B------:R-:W-:-:S03]  /*67b0*/  @!P3 LEA.HI.X R59, R27, R19, R26, 0x1, P5 ;  /* 0x000000131b3bb211 */ /* 0x000fc600028f0c1a */
[--C-:B------:R-:W-:Y:S01]  /*67c0*/  @!P4 IMAD.X R26, R2, 0x1, R191.reuse, P2 ;  /* 0x00000001021ac824 */ /* 0x100fe200010e06bf */
[C---:B-1----:R-:W-:Y:S01]  /*67d0*/  @!P4 LEA R62, P2, R24.reuse, R16, 0x1 ;  /* 0x00000010183ec211 */ /* 0x042fe200078408ff */
[----:B------:R-:W1:Y:S01]  /*67e0*/  @!P3 LDC.64 R18, c[0x0][0x218] ;  /* 0x00008600ff12bb82 */ /* 0x000e620000000a00 */
[----:B--2---:R-:W-:Y:S01]  /*67f0*/  IADD3 R61, P5, R215, R25, RZ ;  /* 0x00000019d73d7210 */ /* 0x004fe20007fbe0ff */
[----:B------:R-:W-:Y:S01]  /*6800*/  @!PT LDS RZ, [RZ] ;  /* 0x00000000fffff984 */ /* 0x000fe20000000800 */
[----:B------:R-:W-:Y:S01]  /*6810*/  @!PT LDS RZ, [RZ] ;  /* 0x00000000fffff984 */ /* 0x000fe20000000800 */
[----:B------:R-:W-:Y:S01]  /*6820*/  @!PT LDS RZ, [RZ] ;  /* 0x00000000fffff984 */ /* 0x000fe20000000800 */
[----:B------:R-:W-:Y:S01]  /*6830*/  @!P4 LDGSTS.E.BYPASS.LTC128B.128 [R219+0x4800], desc[UR12][R66.64] ;  /* 0x0480000042dbcfae */ /* 0x000fe2000b901d4c */
[----:B------:R-:W-:Y:S02]  /*6840*/  @!P4 LEA.HI.X R63, R24, R17, R26, 0x1, P2 ;  /* 0x00000011183fc211 */ /* 0x000fe400010f0c1a */
[-C--:B------:R-:W-:Y:S01]  /*6850*/  @!P3 IADD3 R25, P2, R25, R190.reuse, RZ ;  /* 0x000000be1919b210 */ /* 0x080fe20007f5e0ff */
[----:B------:R-:W-:Y:S01]  /*6860*/  IMAD.X R26, R214, 0x1, R2, P5 ;  /* 0x00000001d61a7824 */ /* 0x000fe200028e0602 */
[----:B------:R-:W-:Y:S01]  /*6870*/  @!P4 IADD3 R24, P5, R61, R190, RZ ;  /* 0x000000be3d18c210 */ /* 0x000fe20007fbe0ff */
[----:B------:R-:W2:Y:S01]  /*6880*/  @!P4 LDC.64 R16, c[0x0][0x218] ;  /* 0x00008600ff10cb82 */ /* 0x000ea20000000a00 */
        /* <DEDUP_REMOVED lines=8> */
[----:B---3--:R-:W-:-:S02]  /*6910*/  @!P4 LEA R30, P5, R24, R12, 0x1 ;  /* 0x0000000c181ec211 */ /* 0x008fc400078a08ff */
        /* <DEDUP_REMOVED lines=9> */
[----:B------:R5:W-:Y:S02]  /*69b0*/  @!P4 LDGSTS.E.BYPASS.LTC128B.128 [R219+0x5000], desc[UR12][R62.64] ;  /* 0x050000003edbcfae */ /* 0x000be4000b901d4c */
[--C-:B------:R-:W-:Y:S01]  /*69c0*/  @!P3 IMAD.X R28, R26, 0x1, R191.reuse, P5 ;  /* 0x000000011a1cb824 */ /* 0x100fe200028e06bf */
[----:B-1----:R-:W-:Y:S01]  /*69d0*/  @!P3 LEA R24, P5, R25, R18, 0x1 ;  /* 0x000000121918b211 */ /* 0x002fe200078a08ff */
[----:B------:R-:W-:Y:S01]  /*69e0*/  IMAD.X R26, R214, 0x1, R26, P2 ;  /* 0x00000001d61a7824 */ /* 0x000fe200010e061a */
[----:B------:R-:W-:Y:S01]  /*69f0*/  @!P4 IADD3 R2, P2, R61, R190, RZ ;  /* 0x000000be3d02c210 */ /* 0x000fe20007f5e0ff */
[----:B------:R-:W5:Y:S01]  /*6a00*/  @!P4 LDC.64 R12, c[0x0][0x218] ;  /* 0x00008600ff0ccb82 */ /* 0x000f620000000a00 */
        /* <DEDUP_REMOVED lines=8> */
[----:B------:R-:W3:Y:S01]  /*6a90*/  @!P3 LDC.64 R18, c[0x0][0x218] ;  /* 0x00008600ff12bb82 */ /* 0x000ee20000000a00 */
[C---:B--2---:R-:W-:Y:S01]  /*6aa0*/  @!P4 LEA R58, P2, R2.reuse, R16, 0x1 ;  /* 0x00000010023ac211 */ /* 0x044fe200078408ff */
[----:B------:R2:W-:Y:S03]  /*6ab0*/  @P4 STS.128 [R219+0x5800], RZ ;  /* 0x005800ffdb004388 */ /* 0x0005e60000000c00 */
        /* <DEDUP_REMOVED lines=8> */
[----:B------:R-:W-:Y:S02]  /*6b40*/  @!P4 LDGSTS.E.BYPASS.LTC128B.128 [R219+0x5800], desc[UR12][R30.64] ;  /* 0x058000001edbcfae */ /* 0x000fe4000b901d4c */
[--C-:B------:R-:W-:Y:S01]  /*6b50*/  @!P3 IMAD.X R26, R26, 0x1, R191.reuse, P2 ;  /* 0x000000011a1ab824 */ /* 0x100fe200010e06bf */
[----:B----4-:R-:W-:Y:S01]  /*6b60*/  @!P3 LEA R60, P2, R28, R14, 0x1 ;  /* 0x0000000e1c3cb211 */ /* 0x010fe200078408ff */
[----:B------:R-:W-:Y:S01]  /*6b70*/  @!P4 IMAD.X R14, R2, 0x1, R191, P5 ;  /* 0x00000001020ec824 */ /* 0x000fe200028e06bf */
[----:B-----5:R-:W-:Y:S01]  /*6b80*/  @!P4 LEA R62, P5, R40, R12, 0x1 ;  /* 0x0000000c283ec211 */ /* 0x020fe200078a08ff */
[----:B------:R4:W-:Y:S01]  /*6b90*/  @P3 STS.128 [R219+0x9800], RZ ;  /* 0x009800ffdb003388 */ /* 0x0009e20000000c00 */
[----:B------:R-:W-:-:S02]  /*6ba0*/  @!P3 LEA.HI.X R61, R28, R15, R26, 0x1, P2 ;  /* 0x0000000f1c3db211 */ /* 0x000fc400010f0c1a */
[----:B------:R-:W-:Y:S01]  /*6bb0*/  @!P4 LEA.HI.X R63, R40, R13, R14, 0x1, P5 ;  /* 0x0000000d283fc211 */ /* 0x000fe200028f0c0e */
[----:B------:R-:W-:Y:S01]  /*6bc0*/  @!PT LDS RZ, [RZ] ;  /* 0x00000000fffff984 */ /* 0x000fe20000000800 */
[----:B------:R-:W-:Y:S01]  /*6bd0*/  @!PT LDS RZ, [RZ] ;  /* 0x00000000fffff984 */ /* 0x000fe20000000800 */
[----:B------:R-:W-:Y:S01]  /*6be0*/  @!PT LDS RZ, [RZ] ;  /* 0x00000000fffff984 */ /* 0x000fe20000000800 */
[----:B------:R5:W-:Y:S01]  /*6bf0*/  @!P3 LDGSTS.E.BYPASS.LTC128B.128 [R219+0x9800], desc[UR12][R24.64+0x80] ;  /* 0x0980008018dbbfae */ /* 0x000be2000b901d4c */
[----:B------:R-:W5:Y:S01]  /*6c00*/  @!P3 LDC.64 R14, c[0x0][0x218] ;  /* 0x00008600ff0ebb82 */ /* 0x000f620000000a00 */
[-C--:B------:R-:W-:Y:S02]  /*6c10*/  @!P3 IADD3 R26, P2, R27, R190.reuse, RZ ;  /* 0x000000be1b1ab210 */ /* 0x080fe40007f5e0ff */
[----:B-1----:R-:W-:Y:S01]  /*6c20*/  IADD3 R65, P5, R215, R27, RZ ;  /* 0x0000001bd7417210 */ /* 0x002fe20007fbe0ff */
[----:B------:R4:W-:Y:S02]  /*6c30*/  @P4 STS.128 [R219+0x6000], RZ ;  /* 0x006000ffdb004388 */ /* 0x0009e40000000c00 */
[--C-:B------:R-:W-:Y:S01]  /*6c40*/  @!P3 IMAD.X R27, R2, 0x1, R191.reuse, P2 ;  /* 0x00000001021bb824 */ /* 0x100fe200010e06bf */
[----:B------:R-:W-:Y:S01]  /*6c50*/  @!P4 IADD3 R28, P2, R65, R190, RZ ;  /* 0x000000be411cc210 */ /* 0x000fe20007f5e0ff */
[----:B------:R-:W1:Y:S01]  /*6c60*/  @!P4 LDC.64 R12, c[0x0][0x218] ;  /* 0x00008600ff0ccb82 */ /* 0x000e620000000a00 */
[----:B------:R-:W-:Y:S01]  /*6c70*/  IMAD.X R2, R214, 0x1, R2, P5 ;  /* 0x00000001d6027824 */ /* 0x000fe200028e0602 */
[----:B---3--:R-:W-:Y:S01]  /*6c80*/  @!P3 LEA R66, P5, R26, R18, 0x1 ;  /* 0x000000121a42b211 */ /* 0x008fe200078a08ff */
[----:B------:R-:W-:Y:S01]  /*6c90*/  @!PT LDS RZ, [RZ] ;  /* 0x00000000fffff984 */ /* 0x000fe20000000800 */
[----:B------:R-:W-:Y:S01]  /*6ca0*/  @!PT LDS RZ, [RZ] ;  /* 0x00000000fffff984 */ /* 0x000fe20000000800 */
[----:B------:R-:W-:Y:S01]  /*6cb0*/  @!PT LDS RZ, [RZ] ;  /* 0x00000000fffff984 */ /* 0x000fe20000000800 */
[----:B------:R4:W-:Y:S02]  /*6cc0*/  @!P4 LDGSTS.E.BYPASS.LTC128B.128 [R219+0x6000], desc[UR12][R58.64] ;  /* 0x060000003adbcfae */ /* 0x0009e4000b901d4c */
[----:B------:R-:W-:Y:S01]  /*6cd0*/  @!P4 IMAD.X R18, R2, 0x1, R191, P2 ;  /* 0x000000010212c824 */ /* 0x000fe200010e06bf */
[----:B------:R-:W-:Y:S01]  /*6ce0*/  @!P3 LEA.HI.X R67, R26, R19, R27, 0x1, P5 ;  /* 0x000000131a43b211 */ /* 0x000fe200028f0c1b */
[----:B------:R4:W-:Y:S01]  /*6cf0*/  @P3 STS.128 [R219+0xa000], RZ ;  /* 0x00a000ffdb003388 */ /* 0x0009e20000000c00 */
[----:B--2---:R-:W-:-:S02]  /*6d00*/  @!P4 LEA R26, P2, R28, R16, 0x1 ;  /* 0x000000101c1ac211 */ /* 0x004fc400078408ff */
        /* <DEDUP_REMOVED lines=11> */
[----:B-----5:R-:W-:Y:S01]  /*6dc0*/  @!P3 LEA R24, P2, R65, R14, 0x1 ;  /* 0x0000000e4118b211 */ /* 0x020fe200078408ff */
        /* <DEDUP_REMOVED lines=33> */
[----:B----4-:R-:W-:-:S04]  /*6fe0*/  LEA R12, P2, R19, UR8, 0x1 ;  /* 0x00000008130c7c11 */ /* 0x010fc8000f8408ff */
[----:B------:R-:W-:-:S05]  /*6ff0*/  LEA.HI.X R13, R19, UR9, R16, 0x1, P2 ;  /* 0x00000009130d7c11 */ /* 0x000fca00090f0c10 */
[----:B------:R-:W-:Y:S01]  /*7000*/  @!PT LDS RZ, [RZ] ;  /* 0x00000000fffff984 */ /* 0x000fe20000000800 */
[----:B------:R-:W-:Y:S01]  /*7010*/  @!PT LDS RZ, [RZ] ;  /* 0x00000000fffff984 */ /* 0x000fe20000000800 */
[----:B------:R-:W-:Y:S01]  /*7020*/  @!PT LDS RZ, [RZ] ;  /* 0x00000000fffff984 */ /* 0x000fe20000000800 */
[----:B------:R1:W-:Y:S04]  /*7030*/  LDGSTS.E.BYPASS.LTC128B.128 [R219+0xb800], desc[UR12][R12.64+0x80] ;  /* 0x0b8000800cdb7fae */ /* 0x0003e8000b901d4c */
.L_x_2515:
[----:B------:R-:W-:Y:S05]  /*7040*/  BSYNC B0 ;  /* 0x0000000000007941 */ /* 0x000fea0003800000 */
.L_x_2514:
[----:B------:R-:W0:Y:S01]  /*7050*/  LDGDEPBAR ;  /* 0x00000000000079af */ /* 0x000e220000000000 */
[----:B------:R-:W-:-:S04]  /*7060*/  IADD3 R190, P2, R23, R190, RZ ;  /* 0x000000be17be7210 */ /* 0x000fc80007f5e0ff */
[----:B------:R-:W-:-:S09]  /*7070*/  IADD3.X R191, R0, R191, RZ, P2, !PT ;  /* 0x000000bf00bf7210 */ /* 0x000fd200017fe4ff */
.L_x_2511:
[----:B------:R-:W-:Y:S01]  /*7080*/  FMNMX.FTZ R14, R21, R57, !PT ;  /* 0x00000039150e7209 */ /* 0x000fe20007810000 */
[----:B------:R-:W-:Y:S01]  /*7090*/  ULDC UR10, c[0x0][0x2ec] ;  /* 0x0000bb00000a7ab9 */ /* 0x000fe20000000800 */
[----:B-1--4-:R-:W-:Y:S01]  /*70a0*/  FMNMX.FTZ R13, R22, R54, !PT ;  /* 0x00000036160d7209 */ /* 0x012fe20007810000 */
        /* <DEDUP_REMOVED lines=80> */
[----:B-1----:R-:W-:-:S02]  /*75b0*/  FMNMX.FTZ R2, R15, R2, !PT ;  /* 0x000000020f027209 */ /* 0x002fc40007810000 */
[----:B--2---:R-:W-:-:S03]  /*75c0*/  FMNMX.FTZ R0, R13, R0, !PT ;  /* 0x000000000d007209 */ /* 0x004fc60007810000 */
[C---:B------:R-:W-:Y:S01]  /*75d0*/  FMUL.FTZ R140, R2.reuse, UR10 ;  /* 0x0000000a028c7c20 */ /* 0x040fe20008410000 */
[----:B------:R-:W-:Y:S01]  /*75e0*/  FSETP.NEU.FTZ.AND P2, PT, R2, -INF , PT ;  /* 0xff8000000200780b */ /* 0x000fe20003f5d000 */
[----:B------:R-:W-:-:S03]  /*75f0*/  FMUL.FTZ R133, R0, UR10 ;  /* 0x0000000a00857c20 */ /* 0x000fc60008410000 */
        /* <DEDUP_REMOVED lines=17> */
[----:B------:R-:W1:Y:S01]  /*7710*/  LDSM.16.MT88.4 R8, [R202+0xc800] ;  /* 0x00c80000ca08783b */ /* 0x000e620000004200 */
[--C-:B------:R-:W-:Y:S01]  /*7720*/  FFMA.FTZ R53, R7, UR10, -R140.reuse ;  /* 0x0000000a07357c23 */ /* 0x100fe2000801088c */
[--C-:B------:R-:W-:Y:S01]  /*7730*/  FFMA.FTZ R55, R44, UR10, -R133.reuse ;  /* 0x0000000a2c377c23 */ /* 0x100fe20008010885 */
[----:B------:R-:W2:Y:S01]  /*7740*/  MUFU.EX2 R66, R66 ;  /* 0x0000004200427308 */ /* 0x000ea20000000800 */
[--C-:B------:R-:W-:Y:S01]  /*7750*/  FFMA.FTZ R52, R20, UR10, -R133.reuse ;  /* 0x0000000a14347c23 */ /* 0x100fe20008010885 */
[----:B------:R-:W1:Y:S01]  /*7760*/  LDSM.16.MT88.4 R28, [R200+0x10000] ;  /* 0x01000000c81c783b */ /* 0x000e620000004200 */
[--C-:B------:R-:W-:Y:S01]  /*7770*/  FFMA.FTZ R50, R49, UR10, -R140.reuse ;  /* 0x0000000a31327c23 */ /* 0x100fe2000801088c */
[--C-:B------:R-:W-:Y:S01]  /*7780*/  FFMA.FTZ R44, R43, UR10, -R140.reuse ;  /* 0x0000000a2b2c7c23 */ /* 0x100fe2000801088c */
[--C-:B------:R-:W-:Y:S01]  /*7790*/  FFMA.FTZ R51, R51, UR10, -R140.reuse ;  /* 0x0000000a33337c23 */ /* 0x100fe2000801088c */
[----:B------:R-:W1:Y:S01]  /*77a0*/  LDSM.16.MT88.4 R4, [R204+0x10800] ;  /* 0x01080000cc04783b */ /* 0x000e620000004200 */
[--C-:B------:R-:W-:Y:S01]  /*77b0*/  FFMA.FTZ R47, R47, UR10, -R140.reuse ;  /* 0x0000000a2f2f7c23 */ /* 0x100fe2000801088c */
[----:B------:R-:W-:Y:S01]  /*77c0*/  MUFU.EX2 R62, R62 ;  /* 0x0000003e003e7308 */ /* 0x000fe20000000800 */
[--C-:B------:R-:W-:Y:S01]  /*77d0*/  FFMA.FTZ R49, R172, UR10, -R133.reuse ;  /* 0x0000000aac317c23 */ /* 0x100fe20008010885 */
[----:B------:R-:W-:Y:S01]  /*77e0*/  LDSM.16.MT88.4 R20, [R200+0xc800] ;  /* 0x00c80000c814783b */ /* 0x000fe20000004200 */
        /* <DEDUP_REMOVED lines=37> */
[----:B------:R-:W3:Y:S01]  /*7a40*/  MUFU.EX2 R60, R60 ;  /* 0x0000003c003c7308 */ /* 0x000ee20000000800 */
[----:B--2---:R-:W-:Y:S01]  /*7a50*/  F2FP.F16.F32.PACK_AB R113, R65, R64 ;  /* 0x000000404171723e */ /* 0x004fe200000000ff */
[----:B------:R-:W-:Y:S01]  /*7a60*/  FFMA.FTZ R147, R147, UR10, -R140 ;  /* 0x0000000a93937c23 */ /* 0x000fe2000801088c */
[--C-:B------:R-:W-:Y:S01]  /*7a70*/  FFMA.FTZ R145, R152, UR10, -R133.reuse ;  /* 0x0000000a98917c23 */ /* 0x100fe20008010885 */
[--C-:B------:R-:W-:Y:S01]  /*7a80*/  FFMA.FTZ R150, R150, UR10, -R133.reuse ;  /* 0x0000000a96967c23 */ /* 0x100fe20008010885 */
[--C-:B------:R-:W-:Y:S01]  /*7a90*/  FFMA.FTZ R148, R148, UR10, -R133.reuse ;  /* 0x0000000a94947c23 */ /* 0x100fe20008010885 */
[----:B------:R-:W-:Y:S01]  /*7aa0*/  FFMA.FTZ R149, R142, UR10, -R133 ;  /* 0x0000000a8e957c23 */ /* 0x000fe20008010885 */
[----:B------:R-:W-:Y:S01]  /*7ab0*/  FADD.FTZ R67, R67, R66 ;  /* 0x0000004243437221 */ /* 0x000fe20000010000 */
[----:B------:R-:W-:Y:S01]  /*7ac0*/  MUFU.EX2 R58, R58 ;  /* 0x0000003a003a7308 */ /* 0x000fe20000000800 */
[----:B------:R-:W-:Y:S01]  /*7ad0*/  FADD.FTZ R64, R64, R65 ;  /* 0x0000004140407221 */ /* 0x000fe20000010000 */
[----:B------:R-:W-:Y:S01]  /*7ae0*/  FFMA.FTZ R235, R132, UR10, -R133 ;  /* 0x0000000a84eb7c23 */ /* 0x000fe20008010885 */
[----:B------:R-:W-:Y:S01]  /*7af0*/  FADD.FTZ R62, R62, R67 ;  /* 0x000000433e3e7221 */ /* 0x000fe20000010000 */
[----:B------:R-:W-:-:S03]  /*7b00*/  LEA R234, P2, R190, UR8, 0x1 ;  /* 0x00000008beea7c11 */ /* 0x000fc6000f8408ff */
[----:B------:R-:W-:Y:S01]  /*7b10*/  FADD.FTZ R61, R61, R62 ;  /* 0x0000003e3d3d7221 */ /* 0x000fe20000010000 */
[----:B------:R-:W2:Y:S01]  /*7b20*/  MUFU.EX2 R57, R57 ;  /* 0x0000003900397308 */ /* 0x000ea20000000800 */
[----:B---3--:R-:W-:Y:S01]  /*7b30*/  F2FP.F16.F32.PACK_AB R115, R60, R63 ;  /* 0x0000003f3c73723e */ /* 0x008fe200000000ff */
[----:B------:R-:W-:Y:S01]  /*7b40*/  FADD.FTZ R63, R63, R64 ;  /* 0x000000403f3f7221 */ /* 0x000fe20000010000 */
[----:B------:R-:W-:-:S03]  /*7b50*/  LEA.HI.X R233, R190, UR9, R191, 0x1, P2 ;  /* 0x00000009bee97c11 */ /* 0x000fc600090f0cbf */
[----:B------:R-:W-:Y:S02]  /*7b60*/  FADD.FTZ R60, R60, R63 ;  /* 0x0000003f3c3c7221 */ /* 0x000fe40000010000 */
[C---:B------:R-:W-:Y:S01]  /*7b70*/  HMMA.16816.F32 R68, R112.reuse, R72, RZ ;  /* 0x000000487044723c */ /* 0x040fe200000018ff */
[----:B------:R-:W-:Y:S05]  /*7b80*/  MUFU.EX2 R56, R56 ;  /* 0x0000003800387308 */ /* 0x000fea0000000800 */
[C---:B------:R-:W-:Y:S03]  /*7b90*/  HMMA.16816.F32 R72, R112.reuse, R74, RZ ;  /* 0x0000004a7048723c */ /* 0x040fe600000018ff */
[----:B------:R-:W3:Y:S01]  /*7ba0*/  MUFU.EX2 R53, R53 ;  /* 0x0000003500357308 */ /* 0x000ee20000000800 */
[C---:B--2---:R-:W-:Y:S01]  /*7bb0*/  F2FP.F16.F32.PACK_AB R12, R57.reuse, R58 ;  /* 0x0000003a390c723e */ /* 0x044fe200000000ff */
[----:B------:R-:W-:Y:S01]  /*7bc0*/  FADD.FTZ R58, R58, R61 ;  /* 0x0000003d3a3a7221 */ /* 0x000fe20000010000 */
[----:B------:R-:W-:Y:S03]  /*7bd0*/  HMMA.16816.F32 R128, R112, R124, RZ ;  /* 0x0000007c7080723c */ /* 0x000fe600000018ff */
[----:B------:R-:W-:-:S02]  /*7be0*/  FADD.FTZ R57, R57, R58 ;  /* 0x0000003a39397221 */ /* 0x000fc40000010000 */
        /* <DEDUP_REMOVED lines=11> */
[----:B--2---:R-:W-:Y:S01]  /*7ca0*/  F2FP.F16.F32.PACK_AB R13, R54, R59 ;  /* 0x0000003b360d723e */ /* 0x004fe200000000ff */
[----:B------:R-:W-:Y:S01]  /*7cb0*/  HMMA.16816.F32 R96, R112, R98, RZ ;  /* 0x000000627060723c */ /* 0x000fe200000018ff */
[----:B------:R-:W-:-:S04]  /*7cc0*/  FADD.FTZ R59, R59, R60 ;  /* 0x0000003c3b3b7221 */ /* 0x000fc80000010000 */
[----:B------:R-:W-:Y:S01]  /*7cd0*/  FADD.FTZ R54, R54, R59 ;  /* 0x0000003b36367221 */ /* 0x000fe20000010000 */
[C---:B----4-:R-:W-:Y:S01]  /*7ce0*/  HMMA.16816.F32 R100, R112.reuse, R104, RZ ;  /* 0x000000687064723c */ /* 0x050fe200000018ff */
        /* <DEDUP_REMOVED lines=55> */
[----:B------:R-:W-:Y:S01]  /*8060*/  FADD.FTZ R51, R51, R56 ;  /* 0x0000003833337221 */ /* 0x000fe20000010000 */
[----:B------:R-:W-:Y:S01]  /*8070*/  FADD.FTZ R49, R49, R52 ;  /* 0x0000003431317221 */ /* 0x000fe20000010000 */
[----:B------:R-:W-:-:S02]  /*8080*/  F2FP.F16.F32.PACK_AB R26, R44, R47 ;  /* 0x0000002f2c1a723e */ /* 0x000fc400000000ff */
        /* <DEDUP_REMOVED lines=30> */
[C---:B------:R-:W-:Y:S01]  /*8270*/  HMMA.16816.F32 R84, R24.reuse, R16, R84 ;  /* 0x000000101854723c */ /* 0x040fe20000001854 */
[----:B------:R-:W-:Y:S05]  /*8280*/  MUFU.EX2 R165, R165 ;  /* 0x000000a500a57308 */ /* 0x000fea0000000800 */
[C---:B------:R-:W-:Y:S01]  /*8290*/  HMMA.16816.F32 R88, R24.reuse, R18, R88 ;  /* 0x000000121858723c */ /* 0x040fe20000001858 */
[----:B------:R-:W3:Y:S02]  /*82a0*/  LDSM.16.MT88.4 R16, [R200+0xd800] ;  /* 0x00d80000c810783b */ /* 0x000ee40000004200 */
[----:B------:R-:W-:Y:S03]  /*82b0*/  MUFU.EX2 R172, R172 ;  /* 0x000000ac00ac7308 */ /* 0x000fe60000000800 */
[C---:B-1----:R-:W-:Y:S05]  /*82c0*/  HMMA.16816.F32 R120, R24.reuse, R8, R120 ;  /* 0x000000081878723c */ /* 0x042fea0000001878 */
        /* <DEDUP_REMOVED lines=13> */
[----:B------:R-:W1:Y:S02]  /*83a0*/  LDSM.16.MT88.4 R28, [R204+0x11800] ;  /* 0x01180000cc1c783b */ /* 0x000e640000004200 */
[----:B------:R-:W-:Y:S01]  /*83b0*/  FADD.FTZ R143, R143, R144 ;  /* 0x000000908f8f7221 */ /* 0x000fe20000010000 */
[----:B------:R-:W-:Y:S01]  /*83c0*/  MUFU.EX2 R164, R164 ;  /* 0x000000a400a47308 */ /* 0x000fe20000000800 */
[----:B------:R-:W-:Y:S01]  /*83d0*/  LDSM.16.MT88.4 R24, [R200+0x11800] ;  /* 0x01180000c818783b */ /* 0x000fe20000004200 */
[----:B--2---:R-:W-:Y:S01]  /*83e0*/  HMMA.16816.F32 R128, R8, R20, R128 ;  /* 0x000000140880723c */ /* 0x004fe20000001880 */
[----:B------:R-:W-:-:S05]  /*83f0*/  FADD.FTZ R146, R146, R143 ;  /* 0x0000008f92927221 */ /* 0x000fca0000010000 */
[C---:B------:R-:W-:Y:S01]  /*8400*/  HMMA.16816.F32 R124, R8.reuse, R22, R124 ;  /* 0x00000016087c723c */ /* 0x040fe2000000187c */
[----:B------:R-:W2:Y:S01]  /*8410*/  LDSM.16.MT88.4 R20, [R202+0x11800] ;  /* 0x01180000ca14783b */ /* 0x000ea20000004200 */
[----:B------:R-:W2:Y:S04]  /*8420*/  MUFU.EX2 R167, R167 ;  /* 0x000000a700a77308 */ /* 0x000ea80000000800 */
[C---:B-----5:R-:W-:Y:S04]  /*8430*/  HMMA.16816.F32 R68, R8.reuse, R12, R68 ;  /* 0x0000000c0844723c */ /* 0x060fe80000001844 */
[----:B------:R-:W-:Y:S02]  /*8440*/  MUFU.EX2 R153, R153 ;  /* 0x0000009900997308 */ /* 0x000fe40000000800 */
        /* <DEDUP_REMOVED lines=9> */
[C---:B------:R-:W-:Y:S01]  /*84e0*/  HMMA.16816.F32 R88, R8.reuse, R18, R88 ;  /* 0x000000120858723c */ /* 0x040fe20000001858 */
[----:B------:R-:W3:Y:S05]  /*84f0*/  LDSM.16.MT88.4 R16, [R202+0xe000] ;  /* 0x00e00000ca10783b */ /* 0x000eea0000004200 */
[C---:B-1----:R-:W-:Y:S01]  /*8500*/  HMMA.16816.F32 R92, R8.reuse, R28, R92 ;  /* 0x0000001c085c723c */ /* 0x042fe2000000185c */
[----:B------:R-:W-:Y:S05]  /*8510*/  MUFU.EX2 R145, R145 ;  /* 0x0000009100917308 */ /* 0x000fea0000000800 */
[C---:B------:R-:W-:Y:S01]  /*8520*/  HMMA.16816.F32 R96, R8.reuse, R30, R96 ;  /* 0x0000001e0860723c */ /* 0x040fe20000001860 */
[----:B------:R-:W-:Y:S02]  /*8530*/  LDSM.16.MT88.4 R28, [R202+0x12000] ;  /* 0x01200000ca1c783b */ /* 0x000fe40000004200 */
[----:B------:R-:W1:Y:S03]  /*8540*/  MUFU.EX2 R150, R150 ;  /* 0x0000009600967308 */ /* 0x000e660000000800 */
        /* <DEDUP_REMOVED lines=18> */
[----:B------:R-:W1:Y:S04]  /*8670*/  LDSM.16.MT88.4 R8, [R200+0xe000] ;  /* 0x00e00000c808783b */ /* 0x000e680000004200 */
[----:B------:R-:W-:Y:S01]  /*8680*/  LDSM.16.MT88.4 R24, [R200+0x12000] ;  /* 0x01200000c818783b */ /* 0x000fe20000004200 */
[C---:B----4-:R-:W-:Y:S06]  /*8690*/  HMMA.16816.F32 R128, R20.reuse, R4, R128 ;  /* 0x000000041480723c */ /* 0x050fec0000001880 */
        /* <DEDUP_REMOVED lines=21> */
[----:B------:R-:W4:Y:S01]  /*87f0*/  LDSM.16.MT88.4 R4, [R200+0xe800] ;  /* 0x00e80000c804783b */ /* 0x000f220000004200 */
[----:B------:R-:W-:-:S04]  /*8800*/  FADD.FTZ R164, R164, R163 ;  /* 0x000000a3a4a47221 */ /* 0x000fc80000010000 */
[----:B---3--:R-:W-:Y:S01]  /*8810*/  HMMA.16816.F32 R128, R28, R16, R128 ;  /* 0x000000101c80723c */ /* 0x008fe20000001880 */
[----:B------:R-:W-:-:S05]  /*8820*/  FADD.FTZ R164, R167, R164 ;  /* 0x000000a4a7a47221 */ /* 0x000fca0000010000 */
[C---:B------:R-:W-:Y:S01]  /*8830*/  HMMA.16816.F32 R124, R28.reuse, R18, R124 ;  /* 0x000000121c7c723c */ /* 0x040fe2000000187c */
[----:B------:R-:W3:Y:S05]  /*8840*/  LDSM.16.MT88.4 R16, [R202+0x12800] ;  /* 0x01280000ca10783b */ /* 0x000eea0000004200 */
[C---:B-1----:R-:W-:Y:S06]  /*8850*/  HMMA.16816.F32 R76, R28.reuse, R8, R76 ;  /* 0x000000081c4c723c */ /* 0x042fec000000184c */
[C---:B------:R-:W-:Y:S01]  /*8860*/  HMMA.16816.F32 R80, R28.reuse, R10, R80 ;  /* 0x0000000a1c50723c */ /* 0x040fe20000001850 */
[----:B------:R-:W-:Y:S05]  /*8870*/  LDSM.16.MT88.4 R8, [R202+0xf000] ;  /* 0x00f00000ca08783b */ /* 0x000fea0000004200 */
[C---:B------:R-:W-:Y:S06]  /*8880*/  HMMA.16816.F32 R68, R28.reuse, R12, R68 ;  /* 0x0000000c1c44723c */ /* 0x040fec0000001844 */
[----:B------:R-:W-:Y:S01]  /*8890*/  HMMA.16816.F32 R72, R28, R14, R72 ;  /* 0x0000000e1c48723c */ /* 0x000fe20000001848 */
[----:B------:R-:W1:Y:S05]  /*88a0*/  LDSM.16.MT88.4 R12, [R201+0x12800] ;  /* 0x01280000c90c783b */ /* 0x000e6a0000004200 */
[C---:B------:R-:W-:Y:S06]  /*88b0*/  HMMA.16816.F32 R92, R20.reuse, R32, R92 ;  /* 0x00000020145c723c */ /* 0x040fec000000185c */
[C---:B------:R-:W-:Y:S01]  /*88c0*/  HMMA.16816.F32 R96, R20.reuse, R34, R96 ;  /* 0x000000221460723c */ /* 0x040fe20000001860 */
[----:B------:R-:W-:Y:S05]  /*88d0*/  LDSM.16.MT88.4 R32, [R200+0x12800] ;  /* 0x01280000c820783b */ /* 0x000fea0000004200 */
[C---:B------:R-:W-:Y:S06]  /*88e0*/  HMMA.16816.F32 R116, R20.reuse, R24, R116 ;  /* 0x000000181474723c */ /* 0x040fec0000001874 */
[----:B------:R-:W-:Y:S01]  /*88f0*/  HMMA.16816.F32 R112, R20, R26, R112 ;  /* 0x0000001a1470723c */ /* 0x000fe20000001870 */
[----:B------:R-:W5:Y:S04]  /*8900*/  LDSM.16.MT88.4 R20, [R204+0x12800] ;  /* 0x01280000cc14783b */ /* 0x000f680000004200 */
[----:B------:R-:W5:Y:S01]  /*8910*/  LDSM.16.MT88.4 R24, [R204+0xf000] ;  /* 0x00f00000cc18783b */ /* 0x000f620000004200 */
[C---:B----4-:R-:W-:Y:S06]  /*8920*/  HMMA.16816.F32 R84, R28.reuse, R4, R84 ;  /* 0x000000041c54723c */ /* 0x050fec0000001854 */
[C---:B------:R-:W-:Y:S01]  /*8930*/  HMMA.16816.F32 R88, R28.reuse, R6, R88 ;  /* 0x000000061c58723c */ /* 0x040fe20000001858 */
[----:B------:R-:W4:Y:S05]  /*8940*/  LDSM.16.MT88.4 R4, [R201+0xf000] ;  /* 0x00f00000c904783b */ /* 0x000f2a0000004200 */
[C---:B---3--:R-:W-:Y:S06]  /*8950*/  HMMA.16816.F32 R100, R28.reuse, R16, R100 ;  /* 0x000000101c64723c */ /* 0x048fec0000001864 */
[----:B------:R-:W-:Y:S01]  /*8960*/  HMMA.16816.F32 R104, R28, R18, R104 ;  /* 0x000000121c68723c */ /* 0x000fe20000001868 */
[----:B------:R-:W-:-:S02]  /*8970*/  F2FP.F16.F32.PACK_AB R16, R162, R153 ;  /* 0x00000099a210723e */ /* 0x000fc400000000ff */
[----:B------:R-:W-:-:S03]  /*8980*/  F2FP.F16.F32.PACK_AB R17, R150, R145 ;  /* 0x000000919611723e */ /* 0x000fc600000000ff */
[----:B-1----:R-:W-:Y:S01]  /*8990*/  HMMA.16816.F32 R120, R28, R12, R120 ;  /* 0x0000000c1c78723c */ /* 0x002fe20000001878 */
[----:B------:R-:W-:Y:S02]  /*89a0*/  F2FP.F16.F32.PACK_AB R18, R168, R147 ;  /* 0x00000093a812723e */ /* 0x000fe400000000ff */
[----:B--2---:R-:W-:-:S03]  /*89b0*/  F2FP.F16.F32.PACK_AB R19, R149, R148 ;  /* 0x000000949513723e */ /* 0x004fc600000000ff */
[----:B------:R-:W-:Y:S01]  /*89c0*/  HMMA.16816.F32 R108, R28, R14, R108 ;  /* 0x0000000e1c6c723c */ /* 0x000fe2000000186c */
[----:B------:R-:W-:Y:S05]  /*89d0*/  LDSM.16.MT88.4 R12, [R204+0x13000] ;  /* 0x01300000cc0c783b */ /* 0x000fea0000004200 */
[C---:B------:R-:W-:Y:S06]  /*89e0*/  HMMA.16816.F32 R68, R16.reuse, R8, R68 ;  /* 0x000000081044723c */ /* 0x040fec0000001844 */
[----:B------:R-:W-:Y:S01]  /*89f0*/  HMMA.16816.F32 R72, R16, R10, R72 ;  /* 0x0000000a1048723c */ /* 0x000fe20000001848 */
[----:B------:R-:W1:Y:S05]  /*8a00*/  LDSM.16.MT88.4 R8, [R202+0x13000] ;  /* 0x01300000ca08783b */ /* 0x000e6a0000004200 */
[C---:B-----5:R-:W-:Y:S06]  /*8a10*/  HMMA.16816.F32 R92, R28.reuse, R20, R92 ;  /* 0x000000141c5c723c */ /* 0x060fec000000185c */
[----:B------:R-:W-:Y:S01]  /*8a20*/  HMMA.16816.F32 R96, R28, R22, R96 ;  /* 0x000000161c60723c */ /* 0x000fe20000001860 */
[----:B------:R-:W2:Y:S05]  /*8a30*/  LDSM.16.MT88.4 R20, [R200+0xf000] ;  /* 0x00f00000c814783b */ /* 0x000eaa0000004200 */
[C---:B------:R-:W-:Y:S06]  /*8a40*/  HMMA.16816.F32 R128, R16.reuse, R24, R128 ;  /* 0x000000181080723c */ /* 0x040fec0000001880 */
[C---:B------:R-:W-:Y:S01]  /*8a50*/  HMMA.16816.F32 R124, R16.reuse, R26, R124 ;  /* 0x0000001a107c723c */ /* 0x040fe2000000187c */
[----:B------:R-:W-:Y:S05]  /*8a60*/  LDSM.16.MT88.4 R24, [R200+0x13000] ;  /* 0x01300000c818783b */ /* 0x000fea0000004200 */
[C---:B----4-:R-:W-:Y:S06]  /*8a70*/  HMMA.16816.F32 R76, R16.reuse, R4, R76 ;  /* 0x00000004104c723c */ /* 0x050fec000000184c */
[C---:B------:R-:W-:Y:S01]  /*8a80*/  HMMA.16816.F32 R80, R16.reuse, R6, R80 ;  /* 0x000000061050723c */ /* 0x040fe20000001850 */
[----:B------:R-:W3:Y:S05]  /*8a90*/  LDSM.16.MT88.4 R4, [R201+0x13000] ;  /* 0x01300000c904783b */ /* 0x000eea0000004200 */
[C---:B-1----:R-:W-:Y:S06]  /*8aa0*/  HMMA.16816.F32 R100, R16.reuse, R8, R100 ;  /* 0x000000081064723c */ /* 0x042fec0000001864 */
[----:B------:R-:W-:Y:S01]  /*8ab0*/  HMMA.16816.F32 R104, R16, R10, R104 ;  /* 0x0000000a1068723c */ /* 0x000fe20000001868 */
[----:B------:R-:W1:Y:S05]  /*8ac0*/  LDSM.16.MT88.4 R8, [R202+0xf800] ;  /* 0x00f80000ca08783b */ /* 0x000e6a0000004200 */
[C---:B------:R-:W-:Y:S06]  /*8ad0*/  HMMA.16816.F32 R116, R28.reuse, R32, R116 ;  /* 0x000000201c74723c */ /* 0x040fec0000001874 */
[----:B------:R-:W-:Y:S01]  /*8ae0*/  HMMA.16816.F32 R112, R28, R34, R112 ;  /* 0x000000221c70723c */ /* 0x000fe20000001870 */
[--C-:B------:R-:W-:Y:S01]  /*8af0*/  FFMA.FTZ R32, R138, UR10, -R133.reuse ;  /* 0x0000000a8a207c23 */ /* 0x100fe20008010885 */
[----:B------:R-:W-:-:S04]  /*8b00*/  FFMA.FTZ R33, R136, UR10, -R133 ;  /* 0x0000000a88217c23 */ /* 0x000fc80008010885 */
[C---:B--2---:R-:W-:Y:S01]  /*8b10*/  HMMA.16816.F32 R84, R16.reuse, R20, R84 ;  /* 0x000000141054723c */ /* 0x044fe20000001854 */
[--C-:B------:R-:W-:Y:S01]  /*8b20*/  FFMA.FTZ R28, R141, UR10, -R140.reuse ;  /* 0x0000000a8d1c7c23 */ /* 0x100fe2000801088c */
[--C-:B------:R-:W-:Y:S01]  /*8b30*/  FFMA.FTZ R29, R139, UR10, -R140.reuse ;  /* 0x0000000a8b1d7c23 */ /* 0x100fe2000801088c */
[--C-:B------:R-:W-:Y:S01]  /*8b40*/  FFMA.FTZ R30, R137, UR10, -R140.reuse ;  /* 0x0000000a891e7c23 */ /* 0x100fe2000801088c */
[----:B------:R-:W-:Y:S01]  /*8b50*/  FFMA.FTZ R31, R135, UR10, -R140 ;  /* 0x0000000a871f7c23 */ /* 0x000fe2000801088c */
[----:B------:R-:W-:Y:S01]  /*8b60*/  FFMA.FTZ R34, R134, UR10, -R133 ;  /* 0x0000000a86227c23 */ /* 0x000fe20008010885 */
[----:B------:R-:W-:Y:S01]  /*8b70*/  MUFU.EX2 R32, R32 ;  /* 0x0000002000207308 */ /* 0x000fe20000000800 */
[C---:B------:R-:W-:Y:S01]  /*8b80*/  HMMA.16816.F32 R88, R16.reuse, R22, R88 ;  /* 0x000000161058723c */ /* 0x040fe20000001858 */
[----:B------:R-:W-:Y:S05]  /*8b90*/  LDSM.16.MT88.4 R20, [R201+0xf800] ;  /* 0x00f80000c914783b */ /* 0x000fea0000004200 */
[C---:B------:R-:W-:Y:S01]  /*8ba0*/  HMMA.16816.F32 R92, R16.reuse, R12, R92 ;  /* 0x0000000c105c723c */ /* 0x040fe2000000185c */
[----:B------:R-:W-:Y:S05]  /*8bb0*/  MUFU.EX2 R28, R28 ;  /* 0x0000001c001c7308 */ /* 0x000fea0000000800 */
[C---:B------:R-:W-:Y:S01]  /*8bc0*/  HMMA.16816.F32 R96, R16.reuse, R14, R96 ;  /* 0x0000000e1060723c */ /* 0x040fe20000001860 */
[----:B------:R-:W2:Y:S02]  /*8bd0*/  LDSM.16.MT88.4 R12, [R204+0xf800] ;  /* 0x00f80000cc0c783b */ /* 0x000ea40000004200 */
[----:B------:R-:W4:Y:S03]  /*8be0*/  MUFU.EX2 R29, R29 ;  /* 0x0000001d001d7308 */ /* 0x000f260000000800 */
[C---:B---3--:R-:W-:Y:S05]  /*8bf0*/  HMMA.16816.F32 R120, R16.reuse, R4, R120 ;  /* 0x000000041078723c */ /* 0x048fea0000001878 */
[----:B------:R-:W-:Y:S01]  /*8c00*/  MUFU.EX2 R30, R30 ;  /* 0x0000001e001e7308 */ /* 0x000fe20000000800 */
[C---:B------:R-:W-:Y:S06]  /*8c10*/  HMMA.16816.F32 R108, R16.reuse, R6, R108 ;  /* 0x00000006106c723c */ /* 0x040fec000000186c */
[----:B------:R-:W-:Y:S01]  /*8c20*/  HMMA.16816.F32 R116, R16, R24, R116 ;  /* 0x000000181074723c */ /* 0x000fe20000001874 */
[----:B------:R-:W3:Y:S01]  /*8c30*/  MUFU.EX2 R31, R31 ;  /* 0x0000001f001f7308 */ /* 0x000ee20000000800 */
[----:B----4-:R-:W-:-:S04]  /*8c40*/  F2FP.F16.F32.PACK_AB R4, R29, R28 ;  /* 0x0000001c1d04723e */ /* 0x010fc800000000ff */
[----:B------:R-:W-:Y:S01]  /*8c50*/  HMMA.16816.F32 R112, R16, R26, R112 ;  /* 0x0000001a1070723c */ /* 0x000fe20000001870 */
[----:B------:R-:W4:Y:S01]  /*8c60*/  LDSM.16.MT88.4 R16, [R200+0xf800] ;  /* 0x00f80000c810783b */ /* 0x000f220000004200 */
[----:B------:R-:W-:Y:S01]  /*8c70*/  FADD.FTZ R24, R40, R45 ;  /* 0x0000002d28187221 */ /* 0x000fe20000010000 */
[----:B------:R-:W5:Y:S03]  /*8c80*/  MUFU.EX2 R33, R33 ;  /* 0x0000002100217308 */ /* 0x000f660000000800 */
[----:B------:R-:W-:-:S04]  /*8c90*/  FADD.FTZ R24, R37, R24 ;  /* 0x0000001825187221 */ /* 0x000fc80000010000 */
[----:B------:R-:W-:Y:S01]  /*8ca0*/  FADD.FTZ R151, R151, R24 ;  /* 0x0000001897977221 */ /* 0x000fe20000010000 */
[----:B------:R-:W1:Y:S01]  /*8cb0*/  MUFU.EX2 R34, R34 ;  /* 0x0000002200227308 */ /* 0x000e620000000800 */
[----:B---3--:R-:W-:Y:S02]  /*8cc0*/  F2FP.F16.F32.PACK_AB R6, R31, R30 ;  /* 0x0000001e1f06723e */ /* 0x008fe400000000ff */
[----:B------:R-:W-:-:S04]  /*8cd0*/  FADD.FTZ R154, R154, R151 ;  /* 0x000000979a9a7221 */ /* 0x000fc80000010000 */
[----:B------:R-:W-:Y:S01]  /*8ce0*/  FADD.FTZ R155, R155, R154 ;  /* 0x0000009a9b9b7221 */ /* 0x000fe20000010000 */
[----:B-----5:R-:W-:-:S03]  /*8cf0*/  F2FP.F16.F32.PACK_AB R5, R33, R32 ;  /* 0x000000202105723e */ /* 0x020fc600000000ff */
[----:B------:R-:W-:-:S04]  /*8d00*/  FADD.FTZ R156, R156, R155 ;  /* 0x0000009b9c9c7221 */ /* 0x000fc80000010000 */
[----:B------:R-:W-:Y:S01]  /*8d10*/  FADD.FTZ R161, R161, R156 ;  /* 0x0000009ca1a17221 */ /* 0x000fe20000010000 */
[----:B-1----:R-:W-:-:S03]  /*8d20*/  F2FP.F16.F32.PACK_AB R7, R235, R34 ;  /* 0x00000022eb07723e */ /* 0x002fc600000000ff */
        /* <DEDUP_REMOVED lines=19> */
[----:B------:R-:W-:Y:S01]  /*8e60*/  HMMA.16816.F32 R104, R4, R10, R104 ;  /* 0x0000000a0468723c */ /* 0x000fe20000001868 */
[----:B------:R-:W-:-:S04]  /*8e70*/  FADD.FTZ R9, R145, R164 ;  /* 0x000000a491097221 */ /* 0x000fc80000010000 */
[----:B------:R-:W-:Y:S01]  /*8e80*/  FADD.FTZ R9, R150, R9 ;  /* 0x0000000996097221 */ /* 0x000fe20000010000 */
[C---:B--2---:R-:W-:Y:S03]  /*8e90*/  HMMA.16816.F32 R92, R4.reuse, R12, R92 ;  /* 0x0000000c045c723c */ /* 0x044fe6000000185c */
[----:B------:R-:W-:Y:S01]  /*8ea0*/  FADD.FTZ R148, R148, R9 ;  /* 0x0000000994947221 */ /* 0x000fe20000010000 */
[----:B------:R-:W-:Y:S02]  /*8eb0*/  FADD.FTZ R9, R168, R147 ;  /* 0x00000093a8097221 */ /* 0x000fe40000010000 */
[----:B------:R-:W-:Y:S01]  /*8ec0*/  HMMA.16816.F32 R96, R4, R14, R96 ;  /* 0x0000000e0460723c */ /* 0x000fe20000001860 */
[----:B------:R-:W-:Y:S01]  /*8ed0*/  FADD.FTZ R149, R149, R148 ;  /* 0x0000009495957221 */ /* 0x000fe20000010000 */
[----:B------:R-:W-:-:S03]  /*8ee0*/  FADD.FTZ R28, R28, R9 ;  /* 0x000000091c1c7221 */ /* 0x000fc60000010000 */
[----:B------:R-:W-:Y:S01]  /*8ef0*/  FADD.FTZ R32, R32, R149 ;  /* 0x0000009520207221 */ /* 0x000fe20000010000 */
[----:B------:R-:W-:Y:S01]  /*8f00*/  FADD.FTZ R29, R29, R28 ;  /* 0x0000001c1d1d7221 */ /* 0x000fe20000010000 */
[----:B---3--:R-:W-:Y:S02]  /*8f10*/  HMMA.16816.F32 R120, R4, R20, R120 ;  /* 0x000000140478723c */ /* 0x008fe40000001878 */
[----:B------:R-:W-:Y:S01]  /*8f20*/  FADD.FTZ R33, R33, R32 ;  /* 0x0000002021217221 */ /* 0x000fe20000010000 */
[----:B------:R-:W-:-:S03]  /*8f30*/  FADD.FTZ R30, R30, R29 ;  /* 0x0000001d1e1e7221 */ /* 0x000fc60000010000 */
[----:B------:R-:W-:Y:S01]  /*8f40*/  FADD.FTZ R34, R34, R33 ;  /* 0x0000002122227221 */ /* 0x000fe20000010000 */
[----:B------:R-:W-:Y:S01]  /*8f50*/  HMMA.16816.F32 R108, R4, R22, R108 ;  /* 0x00000016046c723c */ /* 0x000fe2000000186c */
[----:B------:R-:W-:Y:S02]  /*8f60*/  FADD.FTZ R236, R31, R30 ;  /* 0x0000001e1fec7221 */ /* 0x000fe40000010000 */
[----:B------:R-:W-:-:S03]  /*8f70*/  FADD.FTZ R235, R235, R34 ;  /* 0x00000022ebeb7221 */ /* 0x000fc60000010000 */
        /* <DEDUP_REMOVED lines=57> */
[----:B------:R-:W-:Y:S02]  /*9310*/  IMAD R5, R6, R187, R5 ;  /* 0x000000bb06057224 */ /* 0x000fe400078e0205 */
[----:B--2---:R-:W-:Y:S02]  /*9320*/  IMAD.IADD R4, R4, 0x1, -R9 ;  /* 0x0000000104047824 */ /* 0x004fe400078e0a09 */
[----:B------:R-:W-:-:S03]  /*9330*/  IMAD.WIDE.U32 R8, R6, R186, RZ ;  /* 0x000000ba06087225 */ /* 0x000fc600078e00ff */
[----:B------:R-:W-:Y:S02]  /*9340*/  SHF.R.S32.HI R7, RZ, 0x1f, R4 ;  /* 0x0000001fff077819 */ /* 0x000fe40000011404 */
[----:B------:R-:W-:-:S03]  /*9350*/  IADD3 R9, R9, R5, RZ ;  /* 0x0000000509097210 */ /* 0x000fc60007ffe0ff */
[----:B------:R-:W-:Y:S02]  /*9360*/  IMAD R7, R7, UR4, RZ ;  /* 0x0000000407077c24 */ /* 0x000fe4000f8e02ff */
[----:B------:R-:W-:-:S04]  /*9370*/  IMAD.WIDE.U32 R8, R4, UR4, R8 ;  /* 0x0000000404087c25 */ /* 0x000fc8000f8e0008 */
[----:B------:R-:W-:-:S04]  /*9380*/  IMAD R7, R4, UR5, R7 ;  /* 0x0000000504077c24 */ /* 0x000fc8000f8e0207 */
[----:B------:R-:W-:Y:S01]  /*9390*/  IMAD.IADD R5, R9, 0x1, R7 ;  /* 0x0000000109057824 */ /* 0x000fe200078e0207 */
[----:B------:R-:W-:Y:S06]  /*93a0*/  BRA `(.L_x_2518) ;  /* 0x0000000000087947 */ /* 0x000fec0003800000 */
.L_x_2517:
[----:B------:R-:W-:-:S04]  /*93b0*/  LEA R8, -R186, RZ, 0x7 ;  /* 0x000000ffba087211 */ /* 0x000fc800078e39ff */
[----:B------:R-:W-:-:S07]  /*93c0*/  SHF.R.S32.HI R5, RZ, 0x1f, R8 ;  /* 0x0000001fff057819 */ /* 0x000fce0000011408 */
.L_x_2518:
        /* <DEDUP_REMOVED lines=71> */
[----:B------:R-:W-:Y:S01]  /*9840*/  @!P2 LEA R30, P5, R4, R188, 0x1 ;  /* 0x000000bc041ea211 */ /* 0x000fe200078a08ff */
        /* <DEDUP_REMOVED lines=22> */
[----:B-1----:R-:W-:Y:S01]  /*99b0*/  @!P1 LEA R26, P5, R4, UR6, 0x1 ;  /* 0x00000006041a9c11 */ /* 0x002fe2000f8a08ff */
[----:B------:R-:W-:Y:S01]  /*99c0*/  @!P1 IMAD.X R7, R6, 0x1, R36, P3 ;  /* 0x0000000106079824 */ /* 0x000fe200018e0624 */
[----:B------:R-:W-:Y:S01]  /*99d0*/  @!PT LDS RZ, [RZ] ;  /* 0x00000000fffff984 */ /* 0x000fe20000000800 */
[----:B------:R-:W-:Y:S01]  /*99e0*/  @!PT LDS RZ, [RZ] ;  /* 0x00000000fffff984 */ /* 0x000fe20000000800 */
[----:B------:R-:W-:Y:S01]  /*99f0*/  @!PT LDS RZ, [RZ] ;  /* 0x00000000fffff984 */ /* 0x000fe20000000800 */
[----:B------:R-:W-:Y:S01]  /*9a00*/  @!P1 LDGSTS.E.BYPASS.LTC128B.128 [R219+0x11800], desc[UR12][R14.64+0x80] ;  /* 0x118000800edb9fae */ /* 0x000fe2000b901d4c */
[----:B------:R-:W-:Y:S01]  /*9a10*/  @!P2 LEA R8, P4, R9, R188, 0x1 ;  /* 0x000000bc0908a211 */ /* 0x000fe200078808ff */
        /* <DEDUP_REMOVED lines=10> */
[----:B------:R-:W-:Y:S01]  /*9ac0*/  IMAD.MOV.U32 R189, RZ, RZ, R195 ;  /* 0x000000ffffbd7224 */ /* 0x000fe200078e00c3 */
        /* <DEDUP_REMOVED lines=38> */
[----:B-1----:R-:W2:Y:S04]  /*9d30*/  LDSM.16.M88.4 R28, [R210+0x4800] ;  /* 0x00480000d21c783b */ /* 0x002ea80000000200 */
[----:B------:R-:W1:Y:S04]  /*9d40*/  LDSM.16.M88.4 R20, [R210+0x5000] ;  /* 0x00500000d214783b */ /* 0x000e680000000200 */
[----:B------:R-:W4:Y:S04]  /*9d50*/  LDSM.16.M88.4 R12, [R210+0x5800] ;  /* 0x00580000d20c783b */ /* 0x000f280000000200 */
[----:B------:R-:W5:Y:S04]  /*9d60*/  LDSM.16.M88.4 R4, [R210+0x6000] ;  /* 0x00600000d204783b */ /* 0x000f680000000200 */
[----:B------:R-:W-:Y:S04]  /*9d70*/  LDSM.16.M88.4 R172, [R209] ;  /* 0x00000000d1ac783b */ /* 0x000fe80000000200 */
[----:B------:R-:W5:Y:S04]  /*9d80*/  LDSM.16.M88.4 R60, [R208] ;  /* 0x00000000d03c783b */ /* 0x000f680000000200 */
[----:B------:R-:W5:Y:S04]  /*9d90*/  LDSM.16.M88.4 R160, [R210+0x6800] ;  /* 0x00680000d2a0783b */ /* 0x000f680000000200 */
[----:B------:R-:W5:Y:S04]  /*9da0*/  LDSM.16.M88.4 R152, [R210+0x7000] ;  /* 0x00700000d298783b */ /* 0x000f680000000200 */
[----:B------:R-:W5:Y:S04]  /*9db0*/  LDSM.16.M88.4 R64, [R210+0x7800] ;  /* 0x00780000d240783b */ /* 0x000f680000000200 */
[----:B------:R-:W5:Y:S01]  /*9dc0*/  LDSM.16.M88.4 R56, [R208+0x800] ;  /* 0x00080000d038783b */ /* 0x000f620000000200 */
[C---:B---3--:R-:W-:Y:S03]  /*9dd0*/  HMMA.16816.F32 R40, R144.reuse, R36, RZ ;  /* 0x000000249028723c */ /* 0x048fe600000018ff */
[----:B------:R-:W3:Y:S03]  /*9de0*/  LDSM.16.M88.4 R52, [R208+0x1000] ;  /* 0x00100000d034783b */ /* 0x000ee60000000200 */
[C---:B------:R-:W-:Y:S01]  /*9df0*/  HMMA.16816.F32 R36, R144.reuse, R38, RZ ;  /* 0x000000269024723c */ /* 0x040fe200000018ff */
[----:B------:R-:W3:Y:S04]  /*9e00*/  LDSM.16.M88.4 R48, [R208+0x1800] ;  /* 0x00180000d030783b */ /* 0x000ee80000000200 */
[----:B------:R-:W3:Y:S01]  /*9e10*/  LDSM.16.M88.4 R44, [R208+0x2000] ;  /* 0x00200000d02c783b */ /* 0x000ee20000000200 */
[C---:B--2---:R-:W-:Y:S03]  /*9e20*/  HMMA.16816.F32 R32, R144.reuse, R28, RZ ;  /* 0x0000001c9020723c */ /* 0x044fe600000018ff */
[----:B------:R-:W2:Y:S03]  /*9e30*/  LDSM.16.M88.4 R132, [R208+0x2800] ;  /* 0x00280000d084783b */ /* 0x000ea60000000200 */
[C---:B-1----:R-:W-:Y:S01]  /*9e40*/  HMMA.16816.F32 R24, R144.reuse, R20, RZ ;  /* 0x000000149018723c */ /* 0x042fe200000018ff */
[----:B------:R-:W-:Y:S04]  /*9e50*/  LDSM.16.M88.4 R176, [R208+0x3800] ;  /* 0x00380000d0b0783b */ /* 0x000fe80000000200 */
[----:B------:R-:W-:Y:S01]  /*9e60*/  LDSM.16.M88.4 R168, [R203+0x6000] ;  /* 0x00600000cba8783b */ /* 0x000fe20000000200 */
[C---:B----4-:R-:W-:Y:S03]  /*9e70*/  HMMA.16816.F32 R16, R144.reuse, R12, RZ ;  /* 0x0000000c9010723c */ /* 0x050fe600000018ff */
[----:B------:R-:W-:Y:S03]  /*9e80*/  LDSM.16.M88.4 R140, [R203+0x6800] ;  /* 0x00680000cb8c783b */ /* 0x000fe60000000200 */
[C---:B------:R-:W-:Y:S01]  /*9e90*/  HMMA.16816.F32 R28, R144.reuse, R30, RZ ;  /* 0x0000001e901c723c */ /* 0x040fe200000018ff */
[----:B------:R-:W-:Y:S04]  /*9ea0*/  LDSM.16.M88.4 R136, [R203+0x7000] ;  /* 0x00700000cb88783b */ /* 0x000fe80000000200 */
[----:B------:R-:W-:Y:S01]  /*9eb0*/  LDSM.16.M88.4 R180, [R206] ;  /* 0x00000000ceb4783b */ /* 0x000fe20000000200 */
[C---:B------:R-:W-:Y:S03]  /*9ec0*/  HMMA.16816.F32 R20, R144.reuse, R22, RZ ;  /* 0x000000169014723c */ /* 0x040fe600000018ff */
[----:B------:R-:W0:Y:S03]  /*9ed0*/  LDGDEPBAR ;  /* 0x00000000000079af */ /* 0x000e260000000000 */
[C---:B------:R-:W-:Y:S06]  /*9ee0*/  HMMA.16816.F32 R12, R144.reuse, R14, RZ ;  /* 0x0000000e900c723c */ /* 0x040fec00000018ff */
[C---:B-----5:R-:W-:Y:S06]  /*9ef0*/  HMMA.16816.F32 R8, R144.reuse, R4, RZ ;  /* 0x000000049008723c */ /* 0x060fec00000018ff */
[----:B------:R-:W-:Y:S06]  /*9f00*/  HMMA.16816.F32 R4, R144, R6, RZ ;  /* 0x000000069004723c */ /* 0x000fec00000018ff */
[C---:B------:R-:W-:Y:S06]  /*9f10*/  HMMA.16816.F32 R40, R172.reuse, R60, R40 ;  /* 0x0000003cac28723c */ /* 0x040fec0000001828 */
[----:B------:R-:W-:Y:S01]  /*9f20*/  HMMA.16816.F32 R36, R172, R62, R36 ;  /* 0x0000003eac24723c */ /* 0x000fe20000001824 */
[----:B------:R-:W1:Y:S05]  /*9f30*/  LDSM.16.M88.4 R60, [R208+0x3000] ;  /* 0x00300000d03c783b */ /* 0x000e6a0000000200 */
[C---:B------:R-:W-:Y:S06]  /*9f40*/  HMMA.16816.F32 R164, R144.reuse, R160, RZ ;  /* 0x000000a090a4723c */ /* 0x040fec00000018ff */
[C---:B------:R-:W-:Y:S06]  /*9f50*/  HMMA.16816.F32 R156, R144.reuse, R152, RZ ;  /* 0x00000098909c723c */ /* 0x040fec00000018ff */
[C---:B------:R-:W-:Y:S06]  /*9f60*/  HMMA.16816.F32 R160, R144.reuse, R162, RZ ;  /* 0x000000a290a0723c */ /* 0x040fec00000018ff */
[C---:B------:R-:W-:Y:S06]  /*9f70*/  HMMA.16816.F32 R152, R144.reuse, R154, RZ ;  /* 0x0000009a9098723c */ /* 0x040fec00000018ff */
[C---:B------:R-:W-:Y:S06]  /*9f80*/  HMMA.16816.F32 R148, R144.reuse, R64, RZ ;  /* 0x000000409094723c */ /* 0x040fec00000018ff */
[----:B------:R-:W-:Y:S01]  /*9f90*/  HMMA.16816.F32 R144, R144, R66, RZ ;  /* 0x000000429090723c */ /* 0x000fe200000018ff */
[----:B------:R-:W-:Y:S05]  /*9fa0*/  LDSM.16.M88.4 R64, [R207] ;  /* 0x00000000cf40783b */ /* 0x000fea0000000200 */
        /* <DEDUP_REMOVED lines=8> */
[----:B------:R-:W5:Y:S05]  /*a030*/  LDSM.16.M88.4 R48, [R203+0x5000] ;  /* 0x00500000cb30783b */ /* 0x000f6a0000000200 */
[C---:B------:R-:W-:Y:S06]  /*a040*/  HMMA.16816.F32 R8, R172.reuse, R44, R8 ;  /* 0x0000002cac08723c */ /* 0x040fec0000001808 */
[C---:B------:R-:W-:Y:S01]  /*a050*/  HMMA.16816.F32 R4, R172.reuse, R46, R4 ;  /* 0x0000002eac04723c */ /* 0x040fe20000001804 */
[----:B------:R-:W5:Y:S05]  /*a060*/  LDSM.16.M88.4 R44, [R203+0x5800] ;  /* 0x00580000cb2c783b */ /* 0x000f6a0000000200 */
[C---:B--2---:R-:W-:Y:S06]  /*a070*/  HMMA.16816.F32 R164, R172.reuse, R132, R164 ;  /* 0x00000084aca4723c */ /* 0x044fec00000018a4 */
[C---:B------:R-:W-:Y:S01]  /*a080*/  HMMA.16816.F32 R160, R172.reuse, R134, R160 ;  /* 0x00000086aca0723c */ /* 0x040fe200000018a0 */
[----:B------:R-:W2:Y:S05]  /*a090*/  LDSM.16.M88.4 R132, [R203+0x7800] ;  /* 0x00780000cb84783b */ /* 0x000eaa0000000200 */
[C---:B-1----:R-:W-:Y:S06]  /*a0a0*/  HMMA.16816.F32 R156, R172.reuse, R60, R156 ;  /* 0x0000003cac9c723c */ /* 0x042fec000000189c */
[C---:B------:R-:W-:Y:S01]  /*a0b0*/  HMMA.16816.F32 R152, R172.reuse, R62, R152 ;  /* 0x0000003eac98723c */ /* 0x040fe20000001898 */
[----:B------:R-:W1:Y:S05]  /*a0c0*/  LDSM.16.M88.4 R60, [R205] ;  /* 0x00000000cd3c783b */ /* 0x000e6a0000000200 */
[C---:B------:R-:W-:Y:S06]  /*a0d0*/  HMMA.16816.F32 R148, R172.reuse, R176, R148 ;  /* 0x000000b0ac94723c */ /* 0x040fec0000001894 */
[----:B------:R-:W-:Y:S01]  /*a0e0*/  HMMA.16816.F32 R144, R172, R178, R144 ;  /* 0x000000b2ac90723c */ /* 0x000fe20000001890 */
[----:B------:R-:W-:Y:S04]  /*a0f0*/  LDSM.16.M88.4 R176, [R205+0x2800] ;  /* 0x00280000cdb0783b */ /* 0x000fe80000000200 */
[----:B------:R-:W-:Y:S01]  /*a100*/  LDSM.16.M88.4 R172, [R205+0x3000] ;  /* 0x00300000cdac783b */ /* 0x000fe20000000200 */
[C---:B----4-:R-:W-:Y:S06]  /*a110*/  HMMA.16816.F32 R40, R64.reuse, R56, R40 ;  /* 0x000000384028723c */ /* 0x050fec0000001828 */
[C---:B------:R-:W-:Y:S01]  /*a120*/  HMMA.16816.F32 R36, R64.reuse, R58, R36 ;  /* 0x0000003a4024723c */ /* 0x040fe20000001824 */
[----:B------:R-:W4:Y:S05]  /*a130*/  LDSM.16.M88.4 R56, [R205+0x800] ;  /* 0x00080000cd38783b */ /* 0x000f2a0000000200 */
[C---:B---3--:R-:W-:Y:S06]  /*a140*/  HMMA.16816.F32 R32, R64.reuse, R52, R32 ;  /* 0x000000344020723c */ /* 0x048fec0000001820 */
[C---:B------:R-:W-:Y:S01]  /*a150*/  HMMA.16816.F32 R28, R64.reuse, R54, R28 ;  /* 0x00000036401c723c */ /* 0x040fe2000000181c */
[----:B------:R-:W3:Y:S05]  /*a160*/  LDSM.16.M88.4 R52, [R205+0x1000] ;  /* 0x00100000cd34783b */ /* 0x000eea0000000200 */
[C---:B-----5:R-:W-:Y:S06]  /*a170*/  HMMA.16816.F32 R24, R64.reuse, R48, R24 ;  /* 0x000000304018723c */ /* 0x060fec0000001818 */
[C---:B------:R-:W-:Y:S01]  /*a180*/  HMMA.16816.F32 R20, R64.reuse, R50, R20 ;  /* 0x000000324014723c */ /* 0x040fe20000001814 */
[----:B------:R-:W5:Y:S05]  /*a190*/  LDSM.16.M88.4 R48, [R205+0x1800] ;  /* 0x00180000cd30783b */ /* 0x000f6a0000000200 */
[C---:B------:R-:W-:Y:S06]  /*a1a0*/  HMMA.16816.F32 R16, R64.reuse, R44, R16 ;  /* 0x0000002c4010723c */ /* 0x040fec0000001810 */
[C---:B------:R-:W-:Y:S01]  /*a1b0*/  HMMA.16816.F32 R12, R64.reuse, R46, R12 ;  /* 0x0000002e400c723c */ /* 0x040fe2000000180c */
[----:B------:R-:W5:Y:S05]  /*a1c0*/  LDSM.16.M88.4 R44, [R205+0x2000] ;  /* 0x00200000cd2c783b */ /* 0x000f6a0000000200 */
[C---:B------:R-:W-:Y:S06]  /*a1d0*/  HMMA.16816.F32 R8, R64.reuse, R168, R8 ;  /* 0x000000a84008723c */ /* 0x040fec0000001808 */
        /* <DEDUP_REMOVED lines=8> */
[C---:B--2---:R-:W-:Y:S06]  /*a260*/  HMMA.16816.F32 R148, R64.reuse, R132, R148 ;  /* 0x000000844094723c */ /* 0x044fec0000001894 */
[----:B------:R-:W-:Y:S01]  /*a270*/  HMMA.16816.F32 R144, R64, R134, R144 ;  /* 0x000000864090723c */ /* 0x000fe20000001890 */
[----:B------:R-:W2:Y:S04]  /*a280*/  LDSM.16.M88.4 R132, [R210+0x8800] ;  /* 0x00880000d284783b */ /* 0x000ea80000000200 */
[----:B------:R-:W-:Y:S01]  /*a290*/  LDSM.16.M88.4 R64, [R210+0x9000] ;  /* 0x00900000d240783b */ /* 0x000fe20000000200 */
[C---:B-1----:R-:W-:Y:S06]  /*a2a0*/  HMMA.16816.F32 R40, R180.reuse, R60, R40 ;  /* 0x0000003cb428723c */ /* 0x042fec0000001828 */
[C---:B------:R-:W-:Y:S01]  /*a2b0*/  HMMA.16816.F32 R36, R180.reuse, R62, R36 ;  /* 0x0000003eb424723c */ /* 0x040fe20000001824 */
[----:B------:R-:W-:Y:S05]  /*a2c0*/  LDSM.16.M88.4 R60, [R210+0x9800] ;  /* 0x00980000d23c783b */ /* 0x000fea0000000200 */
[C---:B----4-:R-:W-:Y:S06]  /*a2d0*/  HMMA.16816.F32 R32, R180.reuse, R56, R32 ;  /* 0x00000038b420723c */ /* 0x050fec0000001820 */
[C---:B------:R-:W-:Y:S01]  /*a2e0*/  HMMA.16816.F32 R28, R180.reuse, R58, R28 ;  /* 0x0000003ab41c723c */ /* 0x040fe2000000181c */
[----:B------:R-:W-:Y:S05]  /*a2f0*/  LDSM.16.M88.4 R56, [R210+0xa000] ;  /* 0x00a00000d238783b */ /* 0x000fea0000000200 */
[C---:B---3--:R-:W-:Y:S06]  /*a300*/  HMMA.16816.F32 R24, R180.reuse, R52, R24 ;  /* 0x00000034b418723c */ /* 0x048fec0000001818 */
[C---:B------:R-:W-:Y:S01]  /*a310*/  HMMA.16816.F32 R20, R180.reuse, R54, R20 ;  /* 0x00000036b414723c */ /* 0x040fe20000001814 */
[----:B------:R-:W1:Y:S05]  /*a320*/  LDSM.16.M88.4 R52, [R210+0xa800] ;  /* 0x00a80000d234783b */ /* 0x000e6a0000000200 */
[C---:B-----5:R-:W-:Y:S06]  /*a330*/  HMMA.16816.F32 R16, R180.reuse, R48, R16 ;  /* 0x00000030b410723c */ /* 0x060fec0000001810 */
[C---:B------:R-:W-:Y:S01]  /*a340*/  HMMA.16816.F32 R12, R180.reuse, R50, R12 ;  /* 0x00000032b40c723c */ /* 0x040fe2000000180c */
[----:B------:R-:W3:Y:S05]  /*a350*/  LDSM.16.M88.4 R48, [R210+0xb000] ;  /* 0x00b00000d230783b */ /* 0x000eea0000000200 */
[C---:B------:R-:W-:Y:S06]  /*a360*/  HMMA.16816.F32 R8, R180.reuse, R44, R8 ;  /* 0x0000002cb408723c */ /* 0x040fec0000001808 */
        /* <DEDUP_REMOVED lines=9> */
[----:B------:R-:W-:Y:S05]  /*a400*/  LDSM.16.M88.4 R168, [R209+0x2000] ;  /* 0x00200000d1a8783b */ /* 0x000fea0000000200 */
        /* <DEDUP_REMOVED lines=8> */
[----:B------:R-:W-:Y:S05]  /*a490*/  LDSM.16.M88.4 R52, [R207+0x2000] ;  /* 0x00200000cf34783b */ /* 0x000fea0000000200 */
[C---:B---3--:R-:W-:Y:S06]  /*a4a0*/  HMMA.16816.F32 R156, R140.reuse, R48, R156 ;  /* 0x000000308c9c723c */ /* 0x048fec000000189c */
[C---:B------:R-:W-:Y:S01]  /*a4b0*/  HMMA.16816.F32 R152, R140.reuse, R50, R152 ;  /* 0x000000328c98723c */ /* 0x040fe20000001898 */
[----:B------:R-:W1:Y:S05]  /*a4c0*/  LDSM.16.M88.4 R48, [R203+0x8000] ;  /* 0x00800000cb30783b */ /* 0x000e6a0000000200 */
[C---:B----4-:R-:W-:Y:S06]  /*a4d0*/  HMMA.16816.F32 R148, R140.reuse, R44, R148 ;  /* 0x0000002c8c94723c */ /* 0x050fec0000001894 */
[C---:B------:R-:W-:Y:S01]  /*a4e0*/  HMMA.16816.F32 R144, R140.reuse, R46, R144 ;  /* 0x0000002e8c90723c */ /* 0x040fe20000001890 */
[----:B------:R-:W3:Y:S05]  /*a4f0*/  LDSM.16.M88.4 R44, [R208+0x6000] ;  /* 0x00600000d02c783b */ /* 0x000eea0000000200 */
[C---:B------:R-:W-:Y:S06]  /*a500*/  HMMA.16816.F32 R16, R140.reuse, R60, R16 ;  /* 0x0000003c8c10723c */ /* 0x040fec0000001810 */
[----:B------:R-:W-:Y:S01]  /*a510*/  HMMA.16816.F32 R12, R140, R62, R12 ;  /* 0x0000003e8c0c723c */ /* 0x000fe2000000180c */
[----:B------:R-:W4:Y:S05]  /*a520*/  LDSM.16.M88.4 R60, [R208+0x5000] ;  /* 0x00500000d03c783b */ /* 0x000f2a0000000200 */
[----:B-----5:R-:W-:Y:S06]  /*a530*/  HMMA.16816.F32 R40, R168, R136, R40 ;  /* 0x00000088a828723c */ /* 0x020fec0000001828 */
[C---:B------:R-:W-:Y:S06]  /*a540*/  HMMA.16816.F32 R24, R140.reuse, R64, R24 ;  /* 0x000000408c18723c */ /* 0x040fec0000001818 */
[C---:B------:R-:W-:Y:S01]  /*a550*/  HMMA.16816.F32 R20, R140.reuse, R66, R20 ;  /* 0x000000428c14723c */ /* 0x040fe20000001814 */
[----:B------:R-:W-:Y:S05]  /*a560*/  LDSM.16.M88.4 R64, [R208+0x7000] ;  /* 0x00700000d040783b */ /* 0x000fea0000000200 */
[C---:B------:R-:W-:Y:S06]  /*a570*/  HMMA.16816.F32 R8, R140.reuse, R56, R8 ;  /* 0x000000388c08723c */ /* 0x040fec0000001808 */
[----:B------:R-:W-:Y:S01]  /*a580*/  HMMA.16816.F32 R4, R140, R58, R4 ;  /* 0x0000003a8c04723c */ /* 0x000fe20000001804 */
[----:B------:R-:W-:Y:S05]  /*a590*/  LDSM.16.M88.4 R56, [R208+0x5800] ;  /* 0x00580000d038783b */ /* 0x000fea0000000200 */
[C---:B--2---:R-:W-:Y:S06]  /*a5a0*/  HMMA.16816.F32 R32, R168.reuse, R132, R32 ;  /* 0x00000084a820723c */ /* 0x044fec0000001820 */
[C---:B------:R-:W-:Y:S01]  /*a5b0*/  HMMA.16816.F32 R140, R168.reuse, R134, R28 ;  /* 0x00000086a88c723c */ /* 0x040fe2000000181c */
[----:B------:R-:W-:Y:S04]  /*a5c0*/  LDSM.16.M88.4 R132, [R206+0x2000] ;  /* 0x00200000ce84783b */ /* 0x000fe80000000200 */
[----:B------:R-:W2:Y:S01]  /*a5d0*/  LDSM.16.M88.4 R28, [R205+0x4000] ;  /* 0x00400000cd1c783b */ /* 0x000ea20000000200 */
[----:B------:R-:W-:Y:S03]  /*a5e0*/  HMMA.16816.F32 R36, R168, R138, R36 ;  /* 0x0000008aa824723c */ /* 0x000fe60000001824 */
[----:B------:R-:W-:Y:S03]  /*a5f0*/  LDSM.16.M88.4 R136, [R208+0x6800] ;  /* 0x00680000d088783b */ /* 0x000fe60000000200 */
[----:B-1----:R-:W-:Y:S06]  /*a600*/  HMMA.16816.F32 R40, R52, R48, R40 ;  /* 0x000000303428723c */ /* 0x002fec0000001828 */
[C---:B---3--:R-:W-:Y:S06]  /*a610*/  HMMA.16816.F32 R8, R168.reuse, R44, R8 ;  /* 0x0000002ca808723c */ /* 0x048fec0000001808 */
[----:B------:R-:W-:Y:S01]  /*a620*/  HMMA.16816.F32 R4, R168, R46, R4 ;  /* 0x0000002ea804723c */ /* 0x000fe20000001804 */
[----:B------:R-:W1:Y:S05]  /*a630*/  LDSM.16.M88.4 R44, [R205+0x4800] ;  /* 0x00480000cd2c783b */ /* 0x000e6a0000000200 */
[----:B------:R-:W-:Y:S01]  /*a640*/  HMMA.16816.F32 R36, R52, R50, R36 ;  /* 0x000000323424723c */ /* 0x000fe20000001824 */
[----:B------:R-:W-:Y:S05]  /*a650*/  LDSM.16.M88.4 R48, [R203+0x9000] ;  /* 0x00900000cb30783b */ /* 0x000fea0000000200 */
[C---:B----4-:R-:W-:Y:S06]  /*a660*/  HMMA.16816.F32 R24, R168.reuse, R60, R24 ;  /* 0x0000003ca818723c */ /* 0x050fec0000001818 */
[----:B------:R-:W-:Y:S01]  /*a670*/  HMMA.16816.F32 R20, R168, R62, R20 ;  /* 0x0000003ea814723c */ /* 0x000fe20000001814 */
[----:B------:R-:W3:Y:S05]  /*a680*/  LDSM.16.M88.4 R60, [R208+0x7800] ;  /* 0x00780000d03c783b */ /* 0x000eea0000000200 */
[----:B--2---:R-:W-:Y:S06]  /*a690*/  HMMA.16816.F32 R40, R132, R28, R40 ;  /* 0x0000001c8428723c */ /* 0x004fec0000001828 */
[----:B------:R-:W-:Y:S06]  /*a6a0*/  HMMA.16816.F32 R32, R52, R172, R32 ;  /* 0x000000ac3420723c */ /* 0x000fec0000001820 */
[----:B------:R-:W-:Y:S01]  /*a6b0*/  HMMA.16816.F32 R36, R132, R30, R36 ;  /* 0x0000001e8424723c */ /* 0x000fe20000001824 */
[----:B------:R-:W2:Y:S05]  /*a6c0*/  LDSM.16.M88.4 R28, [R205+0x5000] ;  /* 0x00500000cd1c783b */ /* 0x000eaa0000000200 */
[C---:B------:R-:W-:Y:S06]  /*a6d0*/  HMMA.16816.F32 R156, R168.reuse, R64, R156 ;  /* 0x00000040a89c723c */ /* 0x040fec000000189c */
[----:B------:R-:W-:Y:S01]  /*a6e0*/  HMMA.16816.F32 R16, R168, R56, R16 ;  /* 0x00000038a810723c */ /* 0x000fe20000001810 */
[----:B------:R-:W-:-:S05]  /*a6f0*/  IMAD R65, R218, 0x80, R229 ;  /* 0x00000080da417824 */ /* 0x000fca00078e02e5 */
[----:B------:R-:W-:Y:S01]  /*a700*/  HMMA.16816.F32 R140, R52, R174, R140 ;  /* 0x000000ae348c723c */ /* 0x000fe2000000188c */
[----:B------:R-:W-:-:S05]  /*a710*/  VIADD R57, R65, 0x1 ;  /* 0x0000000141397836 */ /* 0x000fca0000000000 */
[----:B------:R-:W-:Y:S01]  /*a720*/  I2FP.F32.S32 R56, R57 ;  /* 0x0000003900387245 */ /* 0x000fe20000201400 */
[----:B------:R-:W-:Y:S01]  /*a730*/  HMMA.16816.F32 R12, R168, R58, R12 ;  /* 0x0000003aa80c723c */ /* 0x000fe2000000180c */
[C---:B------:R-:W-:Y:S02]  /*a740*/  ISETP.GE.AND P4, PT, R57.reuse, R193, PT ;  /* 0x000000c13900720c */ /* 0x040fe40003f86270 */
[----:B------:R-:W-:Y:S01]  /*a750*/  ISETP.GE.AND P5, PT, R57, R192, PT ;  /* 0x000000c03900720c */ /* 0x000fe20003fa6270 */
[----:B------:R-:W-:Y:S02]  /*a760*/  FFMA.FTZ R41, R3, R56, R41 ;  /* 0x0000003803297223 */ /* 0x000fe40000010029 */
[----:B-1----:R-:W-:Y:S01]  /*a770*/  HMMA.16816.F32 R32, R132, R44, R32 ;  /* 0x0000002c8420723c */ /* 0x002fe20000001820 */
[----:B------:R-:W-:-:S05]  /*a780*/  VIADD R58, R65, 0x8 ;  /* 0x00000008413a7836 */ /* 0x000fca0000000000 */
[C---:B------:R-:W-:Y:S01]  /*a790*/  ISETP.GE.AND P6, PT, R58.reuse, R193, PT ;  /* 0x000000c13a00720c */ /* 0x040fe20003fc6270 */
[----:B---3--:R-:W-:Y:S01]  /*a7a0*/  HMMA.16816.F32 R148, R168, R60, R148 ;  /* 0x0000003ca894723c */ /* 0x008fe20000001894 */
[----:B------:R-:W-:Y:S02]  /*a7b0*/  I2FP.F32.S32 R45, R58 ;  /* 0x0000003a002d7245 */ /* 0x000fe40000201400 */
[----:B------:R-:W-:Y:S01]  /*a7c0*/  FSEL R44, R41, -INF , !P4 ;  /* 0xff800000292c7808 */ /* 0x000fe20006000000 */
[C---:B------:R-:W-:Y:S01]  /*a7d0*/  FFMA.FTZ R41, R3.reuse, R56, R43 ;  /* 0x0000003803297223 */ /* 0x040fe2000001002b */
[----:B------:R-:W-:Y:S01]  /*a7e0*/  ISETP.GE.AND P4, PT, R58, R192, PT ;  /* 0x000000c03a00720c */ /* 0x000fe20003f86270 */
[-C--:B------:R-:W-:Y:S01]  /*a7f0*/  FFMA.FTZ R36, R3, R45.reuse, R36 ;  /* 0x0000002d03247223 */ /* 0x080fe20000010024 */
[----:B------:R-:W1:Y:S01]  /*a800*/  LDSM.16.M88.4 R56, [R203+0x9800] ;  /* 0x00980000cb38783b */ /* 0x000e620000000200 */
[----:B------:R-:W-:Y:S01]  /*a810*/  VIADD R60, R65, 0x9 ;  /* 0x00000009413c7836 */ /* 0x000fe20000000000 */
[----:B------:R-:W-:Y:S01]  /*a820*/  HMMA.16816.F32 R24, R52, R48, R24 ;  /* 0x000000303418723c */ /* 0x000fe20000001818 */
[----:B------:R-:W-:Y:S01]  /*a830*/  FSEL R41, R41, -INF , !P5 ;  /* 0xff80000029297808 */ /* 0x000fe20006800000 */
[----:B------:R-:W-:Y:S01]  /*a840*/  FFMA.FTZ R38, R3, R45, R38 ;  /* 0x0000002d03267223 */ /* 0x000fe20000010026 */
[----:B------:R-:W-:Y:S01]  /*a850*/  FSEL R43, R36, -INF , !P6 ;  /* 0xff800000242b7808 */ /* 0x000fe20007000000 */
[----:B------:R-:W-:Y:S01]  /*a860*/  VIADD R36, R65, 0x10 ;  /* 0x0000001041247836 */ /* 0x000fe20000000000 */
[----:B------:R-:W-:Y:S01]  /*a870*/  ISETP.GE.AND P5, PT, R60, R193, PT ;  /* 0x000000c13c00720c */ /* 0x000fe20003fa6270 */
[----:B------:R-:W-:Y:S01]  /*a880*/  HMMA.16816.F32 R140, R132, R46, R140 ;  /* 0x0000002e848c723c */ /* 0x000fe2000000188c */
[----:B------:R-:W-:-:S02]  /*a890*/  I2FP.F32.S32 R48, R60 ;  /* 0x0000003c00307245 */ /* 0x000fc40000201400 */
[----:B------:R-:W-:Y:S02]  /*a8a0*/  I2FP.F32.S32 R61, R36 ;  /* 0x00000024003d7245 */ /* 0x000fe40000201400 */
[----:B------:R-:W-:Y:S01]  /*a8b0*/  FSEL R49, R38, -INF , !P4 ;  /* 0xff80000026317808 */ /* 0x000fe20006000000 */
[CC--:B------:R-:W-:Y:S01]  /*a8c0*/  FFMA.FTZ R37, R3.reuse, R48.reuse, R37 ;  /* 0x0000003003257223 */ /* 0x0c0fe20000010025 */
[C---:B------:R-:W-:Y:S01]  /*a8d0*/  HMMA.16816.F32 R164, R168.reuse, R136, R164 ;  /* 0x00000088a8a4723c */ /* 0x040fe200000018a4 */
[----:B------:R-:W-:Y:S01]  /*a8e0*/  FFMA.FTZ R39, R3, R48, R39 ;  /* 0x0000003003277223 */ /* 0x000fe20000010027 */
[C---:B------:R-:W-:Y:S02]  /*a8f0*/  ISETP.GE.AND P4, PT, R36.reuse, R193, PT ;  /* 0x000000c12400720c */ /* 0x040fe40003f86270 */
[----:B------:R-:W-:Y:S02]  /*a900*/  FSEL R175, R37, -INF , !P5 ;  /* 0xff80000025af7808 */ /* 0x000fe40006800000 */
[----:B------:R-:W-:Y:S01]  /*a910*/  HMMA.16816.F32 R160, R168, R138, R160 ;  /* 0x0000008aa8a0723c */ /* 0x000fe200000018a0 */
[-C--:B------:R-:W-:Y:S01]  /*a920*/  ISETP.GE.AND P5, PT, R36, R192.reuse, PT ;  /* 0x000000c02400720c */ /* 0x080fe20003fa6270 */
[----:B------:R-:W-:Y:S01]  /*a930*/  VIADD R36, R65, 0x11 ;  /* 0x0000001141247836 */ /* 0x000fe20000000000 */
[----:B------:R-:W-:-:S03]  /*a940*/  ISETP.GE.AND P6, PT, R60, R192, PT ;  /* 0x000000c03c00720c */ /* 0x000fc60003fc6270 */
[----:B------:R-:W-:Y:S01]  /*a950*/  HMMA.16816.F32 R152, R168, R66, R152 ;  /* 0x00000042a898723c */ /* 0x000fe20000001898 */
[----:B------:R-:W-:Y:S02]  /*a960*/  FSEL R173, R39, -INF , !P6 ;  /* 0xff80000027ad7808 */ /* 0x000fe40007000000 */
[----:B------:R-:W-:-:S03]  /*a970*/  ISETP.GE.AND P6, PT, R36, R193, PT ;  /* 0x000000c12400720c */ /* 0x000fc60003fc6270 */
[----:B------:R-:W-:Y:S06]  /*a980*/  HMMA.16816.F32 R144, R168, R62, R144 ;  /* 0x0000003ea890723c */ /* 0x000fec0000001890 */
[----:B------:R-:W-:Y:S01]  /*a990*/  HMMA.16816.F32 R20, R52, R50, R20 ;  /* 0x000000323414723c */ /* 0x000fe20000001814 */
[CC--:B------:R-:W-:Y:S01]  /*a9a0*/  FFMA.FTZ R171, R3.reuse, R61.reuse, R32 ;  /* 0x0000003d03ab7223 */ /* 0x0c0fe20000010020 */
[----:B------:R-:W-:Y:S01]  /*a9b0*/  I2FP.F32.S32 R32, R36 ;  /* 0x0000002400207245 */ /* 0x000fe20000201400 */
[----:B------:R-:W-:Y:S01]  /*a9c0*/  FFMA.FTZ R61, R3, R61, R34 ;  /* 0x0000003d033d7223 */ /* 0x000fe20000010022 */
[----:B------:R-:W-:-:S02]  /*a9d0*/  VIADD R34, R65, 0x18 ;  /* 0x0000001841227836 */ /* 0x000fc40000000000 */
[----:B------:R-:W-:Y:S01]  /*a9e0*/  FSEL R171, R171, -INF , !P4 ;  /* 0xff800000abab7808 */ /* 0x000fe20006000000 */
[----:B------:R-:W-:Y:S01]  /*a9f0*/  FFMA.FTZ R33, R3, R32, R33 ;  /* 0x0000002003217223 */ /* 0x000fe20000010021 */
[----:B------:R-:W-:Y:S01]  /*aa00*/  ISETP.GE.AND P4, PT, R36, R192, PT ;  /* 0x000000c02400720c */ /* 0x000fe20003f86270 */
[----:B--2---:R-:W-:Y:S01]  /*aa10*/  HMMA.16816.F32 R24, R132, R28, R24 ;  /* 0x0000001c8418723c */ /* 0x004fe20000001818 */
[----:B------:R-:W2:Y:S01]  /*aa20*/  LDSM.16.M88.4 R36, [R205+0x5800] ;  /* 0x00580000cd24783b */ /* 0x000ea20000000200 */
[----:B------:R-:W-:Y:S01]  /*aa30*/  FSEL R61, R61, -INF , !P5 ;  /* 0xff8000003d3d7808 */ /* 0x000fe20006800000 */
[----:B------:R-:W-:Y:S01]  /*aa40*/  FFMA.FTZ R67, R3, R32, R35 ;  /* 0x0000002003437223 */ /* 0x000fe20000010023 */
[----:B------:R-:W-:Y:S02]  /*aa50*/  FSEL R48, R33, -INF , !P6 ;  /* 0xff80000021307808 */ /* 0x000fe40007000000 */
[C---:B------:R-:W-:Y:S01]  /*aa60*/  ISETP.GE.AND P5, PT, R34.reuse, R193, PT ;  /* 0x000000c12200720c */ /* 0x040fe20003fa6270 */
[----:B------:R-:W-:Y:S01]  /*aa70*/  VIADD R28, R65, 0x19 ;  /* 0x00000019411c7836 */ /* 0x000fe20000000000 */
[----:B------:R-:W-:Y:S01]  /*aa80*/  I2FP.F32.S32 R29, R34 ;  /* 0x00000022001d7245 */ /* 0x000fe20000201400 */
[----:B-1----:R-:W-:Y:S01]  /*aa90*/  HMMA.16816.F32 R16, R52, R56, R16 ;  /* 0x000000383410723c */ /* 0x002fe20000001810 */
[----:B------:R-:W-:-:S02]  /*aaa0*/  ISETP.GE.AND P6, PT, R34, R192, PT ;  /* 0x000000c02200720c */ /* 0x000fc40003fc6270 */
[----:B------:R-:W1:Y:S01]  /*aab0*/  LDSM.16.M88.4 R32, [R203+0xa000] ;  /* 0x00a00000cb20783b */ /* 0x000e620000000200 */
[CC--:B------:R-:W-:Y:S01]  /*aac0*/  FFMA.FTZ R140, R3.reuse, R29.reuse, R140 ;  /* 0x0000001d038c7223 */ /* 0x0c0fe2000001008c */
[----:B------:R-:W-:Y:S01]  /*aad0*/  I2FP.F32.S32 R46, R28 ;  /* 0x0000001c002e7245 */ /* 0x000fe20000201400 */
[----:B------:R-:W-:Y:S01]  /*aae0*/  FFMA.FTZ R60, R3, R29, R142 ;  /* 0x0000001d033c7223 */ /* 0x000fe2000001008e */
[----:B------:R-:W-:Y:S01]  /*aaf0*/  FSEL R67, R67, -INF , !P4 ;  /* 0xff80000043437808 */ /* 0x000fe20006000000 */
[----:B------:R-:W-:Y:S01]  /*ab00*/  HMMA.16816.F32 R20, R132, R30, R20 ;  /* 0x0000001e8414723c */ /* 0x000fe20000001814 */
[----:B------:R-:W-:Y:S01]  /*ab10*/  FSEL R169, R140, -INF , !P5 ;  /* 0xff8000008ca97808 */ /* 0x000fe20006800000 */
[CC--:B------:R-:W-:Y:S01]  /*ab20*/  FFMA.FTZ R137, R3.reuse, R46.reuse, R141 ;  /* 0x0000002e03897223 */ /* 0x0c0fe2000001008d */
[C---:B------:R-:W-:Y:S01]  /*ab30*/  ISETP.GE.AND P4, PT, R28.reuse, R193, PT ;  /* 0x000000c11c00720c */ /* 0x040fe20003f86270 */
[----:B------:R-:W-:Y:S01]  /*ab40*/  FFMA.FTZ R143, R3, R46, R143 ;  /* 0x0000002e038f7223 */ /* 0x000fe2000001008f */
[----:B------:R-:W-:Y:S01]  /*ab50*/  ISETP.GE.AND P5, PT, R28, R192, PT ;  /* 0x000000c01c00720c */ /* 0x000fe20003fa6270 */
[----:B------:R-:W-:Y:S01]  /*ab60*/  VIADD R28, R65, 0x20 ;  /* 0x00000020411c7836 */ /* 0x000fe20000000000 */
[----:B------:R-:W-:Y:S01]  /*ab70*/  FSEL R60, R60, -INF , !P6 ;  /* 0xff8000003c3c7808 */ /* 0x000fe20007000000 */
[----:B------:R-:W-:Y:S01]  /*ab80*/  HMMA.16816.F32 R12, R52, R58, R12 ;  /* 0x0000003a340c723c */ /* 0x000fe2000000180c */
[----:B------:R-:W-:-:S02]  /*ab90*/  FSEL R137, R137, -INF , !P4 ;  /* 0xff80000089897808 */ /* 0x000fc40006000000 */
[----:B------:R-:W-:Y:S02]  /*aba0*/  I2FP.F32.S32 R29, R28 ;  /* 0x0000001c001d7245 */ /* 0x000fe40000201400 */
[C---:B------:R-:W-:Y:S02]  /*abb0*/  ISETP.GE.AND P6, PT, R28.reuse, R193, PT ;  /* 0x000000c11c00720c */ /* 0x040fe40003fc6270 */
[----:B------:R-:W-:Y:S01]  /*abc0*/  ISETP.GE.AND P4, PT, R28, R192, PT ;  /* 0x000000c01c00720c */ /* 0x000fe20003f86270 */
[----:B------:R-:W-:Y:S02]  /*abd0*/  VIADD R28, R65, 0x21 ;  /* 0x00000021411c7836 */ /* 0x000fe40000000000 */
[-C--:B------:R-:W-:Y:S01]  /*abe0*/  FFMA.FTZ R24, R3, R29.reuse, R24 ;  /* 0x0000001d03187223 */ /* 0x080fe20000010018 */
[----:B------:R-:W-:Y:S01]  /*abf0*/  FSEL R59, R143, -INF , !P5 ;  /* 0xff8000008f3b7808 */ /* 0x000fe20006800000 */
[----:B------:R-:W-:Y:S01]  /*ac00*/  FFMA.FTZ R26, R3, R29, R26 ;  /* 0x0000001d031a7223 */ /* 0x000fe2000001001a */
[----:B------:R-:W-:-:S02]  /*ac10*/  I2FP.F32.S32 R46, R28 ;  /* 0x0000001c002e7245 */ /* 0x000fc40000201400 */
[----:B------:R-:W-:Y:S01]  /*ac20*/  FSEL R66, R24, -INF , !P6 ;  /* 0xff80000018427808 */ /* 0x000fe20007000000 */
[----:B------:R-:W-:Y:S01]  /*ac30*/  VIADD R24, R65, 0x28 ;  /* 0x0000002841187836 */ /* 0x000fe20000000000 */
[CC--:B------:R-:W-:Y:S01]  /*ac40*/  ISETP.GE.AND P5, PT, R28.reuse, R193.reuse, PT ;  /* 0x000000c11c00720c */ /* 0x0c0fe20003fa6270 */
[C---:B------:R-:W-:Y:S01]  /*ac50*/  FFMA.FTZ R25, R3.reuse, R46, R25 ;  /* 0x0000002e03197223 */ /* 0x040fe20000010019 */
[----:B------:R-:W-:Y:S01]  /*ac60*/  ISETP.GE.AND P6, PT, R28, R192, PT ;  /* 0x000000c01c00720c */ /* 0x000fe20003fc6270 */
[----:B--2---:R-:W-:Y:S01]  /*ac70*/  HMMA.16816.F32 R16, R132, R36, R16 ;  /* 0x000000248410723c */ /* 0x004fe20000001810 */
[----:B------:R-:W2:Y:S01]  /*ac80*/  LDSM.16.M88.4 R28, [R205+0x6000] ;  /* 0x00600000cd1c783b */ /* 0x000ea20000000200 */
[----:B------:R-:W-:Y:S01]  /*ac90*/  FSEL R138, R26, -INF , !P4 ;  /* 0xff8000001a8a7808 */ /* 0x000fe20006000000 */
[----:B------:R-:W-:Y:S01]  /*aca0*/  FFMA.FTZ R46, R3, R46, R27 ;  /* 0x0000002e032e7223 */ /* 0x000fe2000001001b */
[C---:B------:R-:W-:Y:S02]  /*acb0*/  ISETP.GE.AND P4, PT, R24.reuse, R193, PT ;  /* 0x000000c11800720c */ /* 0x040fe40003f86270 */
[----:B------:R-:W-:Y:S01]  /*acc0*/  I2FP.F32.S32 R45, R24 ;  /* 0x00000018002d7245 */ /* 0x000fe20000201400 */
[----:B------:R-:W-:Y:S01]  /*acd0*/  VIADD R36, R65, 0x29 ;  /* 0x0000002941247836 */ /* 0x000fe20000000000 */
[----:B------:R-:W-:Y:S01]  /*ace0*/  FSEL R37, R25, -INF , !P5 ;  /* 0xff80000019257808 */ /* 0x000fe20006800000 */
[----:B-1----:R-:W-:Y:S01]  /*acf0*/  HMMA.16816.F32 R8, R52, R32, R8 ;  /* 0x000000203408723c */ /* 0x002fe20000001808 */
[----:B------:R-:W-:Y:S01]  /*ad00*/  ISETP.GE.AND P5, PT, R24, R192, PT ;  /* 0x000000c01800720c */ /* 0x000fe20003fa6270 */
[CC--:B------:R-:W-:Y:S01]  /*ad10*/  FFMA.FTZ R20, R3.reuse, R45.reuse, R20 ;  /* 0x0000002d03147223 */ /* 0x0c0fe20000010014 */
[----:B------:R-:W1:Y:S01]  /*ad20*/  LDSM.16.M88.4 R24, [R203+0xa800] ;  /* 0x00a80000cb18783b */ /* 0x000e620000000200 */
[----:B------:R-:W-:-:S02]  /*ad30*/  FFMA.FTZ R22, R3, R45, R22 ;  /* 0x0000002d03167223 */ /* 0x000fc40000010016 */
[----:B------:R-:W-:Y:S01]  /*ad40*/  HMMA.16816.F32 R12, R132, R38, R12 ;  /* 0x00000026840c723c */ /* 0x000fe2000000180c */
[----:B------:R-:W-:Y:S02]  /*ad50*/  FSEL R32, R46, -INF , !P6 ;  /* 0xff8000002e207808 */ /* 0x000fe40007000000 */
[----:B------:R-:W-:Y:S02]  /*ad60*/  I2FP.F32.S32 R46, R36 ;  /* 0x00000024002e7245 */ /* 0x000fe40000201400 */
[----:B------:R-:W-:Y:S01]  /*ad70*/  FSEL R33, R20, -INF , !P4 ;  /* 0xff80000014217808 */ /* 0x000fe20006000000 */
[----:B------:R-:W-:Y:S01]  /*ad80*/  VIADD R20, R65, 0x30 ;  /* 0x0000003041147836 */ /* 0x000fe20000000000 */
[C---:B------:R-:W-:Y:S01]  /*ad90*/  ISETP.GE.AND P6, PT, R36.reuse, R193, PT ;  /* 0x000000c12400720c */ /* 0x040fe20003fc6270 */
[C---:B------:R-:W-:Y:S01]  /*ada0*/  FFMA.FTZ R23, R3.reuse, R46, R23 ;  /* 0x0000002e03177223 */ /* 0x040fe20000010017 */
[----:B------:R-:W-:Y:S01]  /*adb0*/  ISETP.GE.AND P4, PT, R36, R192, PT ;  /* 0x000000c02400720c */ /* 0x000fe20003f86270 */
[----:B------:R-:W-:Y:S01]  /*adc0*/  FFMA.FTZ R36, R3, R46, R21 ;  /* 0x0000002e03247223 */ /* 0x000fe20000010015 */
[----:B------:R-:W-:Y:S01]  /*add0*/  I2FP.F32.S32 R21, R20 ;  /* 0x0000001400157245 */ /* 0x000fe20000201400 */
[----:B------:R-:W-:Y:S01]  /*ade0*/  HMMA.16816.F32 R4, R52, R34, R4 ;  /* 0x000000223404723c */ /* 0x000fe20000001804 */
[----:B------:R-:W-:-:S02]  /*adf0*/  FSEL R140, R22, -INF , !P5 ;  /* 0xff800000168c7808 */ /* 0x000fc40006800000 */
[----:B------:R-:W-:Y:S01]  /*ae00*/  FSEL R36, R36, -INF , !P6 ;  /* 0xff80000024247808 */ /* 0x000fe20007000000 */
[C---:B------:R-:W-:Y:S01]  /*ae10*/  FFMA.FTZ R16, R3.reuse, R21, R16 ;  /* 0x0000001503107223 */ /* 0x040fe20000010010 */
[C---:B------:R-:W-:Y:S01]  /*ae20*/  ISETP.GE.AND P5, PT, R20.reuse, R193, PT ;  /* 0x000000c11400720c */ /* 0x040fe20003fa6270 */
[----:B------:R-:W-:Y:S01]  /*ae30*/  FFMA.FTZ R18, R3, R21, R18 ;  /* 0x0000001503127223 */ /* 0x000fe20000010012 */
[----:B------:R-:W-:Y:S01]  /*ae40*/  ISETP.GE.AND P6, PT, R20, R192, PT ;  /* 0x000000c01400720c */ /* 0x000fe20003fc6270 */
[----:B------:R-:W-:Y:S01]  /*ae50*/  VIADD R20, R65, 0x31 ;  /* 0x0000003141147836 */ /* 0x000fe20000000000 */
[----:B------:R-:W-:Y:S02]  /*ae60*/  FSEL R139, R23, -INF , !P4 ;  /* 0xff800000178b7808 */ /* 0x000fe40006000000 */
[----:B------:R-:W-:Y:S01]  /*ae70*/  FSEL R246, R16, -INF , !P5 ;  /* 0xff80000010f67808 */ /* 0x000fe20006800000 */
[----:B------:R-:W-:Y:S01]  /*ae80*/  VIADD R16, R65, 0x38 ;  /* 0x0000003841107836 */ /* 0x000fe20000000000 */
[----:B------:R-:W-:Y:S01]  /*ae90*/  ISETP.GE.AND P4, PT, R20, R193, PT ;  /* 0x000000c11400720c */ /* 0x000fe20003f86270 */
[----:B--2---:R-:W-:Y:S01]  /*aea0*/  HMMA.16816.F32 R8, R132, R28, R8 ;  /* 0x0000001c8408723c */ /* 0x004fe20000001808 */
[----:B------:R-:W-:-:S02]  /*aeb0*/  I2FP.F32.S32 R244, R20 ;  /* 0x0000001400f47245 */ /* 0x000fc40000201400 */
[----:B------:R-:W-:Y:S02]  /*aec0*/  ISETP.GE.AND P5, PT, R20, R192, PT ;  /* 0x000000c01400720c */ /* 0x000fe40003fa6270 */
[----:B------:R-:W2:Y:S01]  /*aed0*/  LDSM.16.M88.4 R20, [R205+0x6800] ;  /* 0x00680000cd14783b */ /* 0x000ea20000000200 */
[----:B------:R-:W-:Y:S01]  /*aee0*/  FFMA.FTZ R17, R3, R244, R17 ;  /* 0x000000f403117223 */ /* 0x000fe20000010011 */
[----:B------:R-:W-:Y:S01]  /*aef0*/  I2FP.F32.S32 R29, R16 ;  /* 0x00000010001d7245 */ /* 0x000fe20000201400 */
[----:B------:R-:W-:Y:S01]  /*af00*/  VIADD R28, R65, 0x39 ;  /* 0x00000039411c7836 */ /* 0x000fe20000000000 */
[----:B------:R-:W-:Y:S01]  /*af10*/  FSEL R242, R18, -INF , !P6 ;  /* 0xff80000012f27808 */ /* 0x000fe20007000000 */
[----:B------:R-:W-:Y:S01]  /*af20*/  FFMA.FTZ R244, R3, R244, R19 ;  /* 0x000000f403f47223 */ /* 0x000fe20000010013 */
[----:B------:R-:W-:Y:S01]  /*af30*/  FSEL R250, R17, -INF , !P4 ;  /* 0xff80000011fa7808 */ /* 0x000fe20006000000 */
[C---:B------:R-:W-:Y:S01]  /*af40*/  FFMA.FTZ R12, R3.reuse, R29, R12 ;  /* 0x0000001d030c7223 */ /* 0x040fe2000001000c */
[C---:B------:R-:W-:Y:S01]  /*af50*/  ISETP.GE.AND P6, PT, R16.reuse, R193, PT ;  /* 0x000000c11000720c */ /* 0x040fe20003fc6270 */
[----:B-1----:R-:W-:Y:S01]  /*af60*/  HMMA.16816.F32 R164, R52, R24, R164 ;  /* 0x0000001834a4723c */ /* 0x002fe200000018a4 */
[----:B------:R-:W-:Y:S01]  /*af70*/  ISETP.GE.AND P4, PT, R16, R192, PT ;  /* 0x000000c01000720c */ /* 0x000fe20003f86270 */
[----:B------:R-:W-:Y:S01]  /*af80*/  FFMA.FTZ R14, R3, R29, R14 ;  /* 0x0000001d030e7223 */ /* 0x000fe2000001000e */
[----:B------:R-:W1:Y:S01]  /*af90*/  LDSM.16.M88.4 R16, [R203+0xb000] ;  /* 0x00b00000cb10783b */ /* 0x000e620000000200 */
[----:B------:R-:W-:Y:S01]  /*afa0*/  FSEL R248, R12, -INF , !P6 ;  /* 0xff8000000cf87808 */ /* 0x000fe20007000000 */
[----:B------:R-:W-:Y:S01]  /*afb0*/  VIADD R12, R65, 0x40 ;  /* 0x00000040410c7836 */ /* 0x000fe20000000000 */
[----:B------:R-:W-:Y:S01]  /*afc0*/  FSEL R244, R244, -INF , !P5 ;  /* 0xff800000f4f47808 */ /* 0x000fe20006800000 */
[----:B------:R-:W-:Y:S01]  /*afd0*/  HMMA.16816.F32 R4, R132, R30, R4 ;  /* 0x0000001e8404723c */ /* 0x000fe20000001804 */
[----:B------:R-:W-:-:S02]  /*afe0*/  I2FP.F32.S32 R24, R28 ;  /* 0x0000001c00187245 */ /* 0x000fc40000201400 */
[-C--:B------:R-:W-:Y:S02]  /*aff0*/  ISETP.GE.AND P5, PT, R28, R193.reuse, PT ;  /* 0x000000c11c00720c */ /* 0x080fe40003fa6270 */
[----:B------:R-:W-:Y:S01]  /*b000*/  FSEL R240, R14, -INF , !P4 ;  /* 0xff8000000ef07808 */ /* 0x000fe20006000000 */
[C---:B------:R-:W-:Y:S01]  /*b010*/  FFMA.FTZ R252, R3.reuse, R24, R13 ;  /* 0x0000001803fc7223 */ /* 0x040fe2000001000d */
[----:B------:R-:W-:Y:S01]  /*b020*/  I2FP.F32.S32 R13, R12 ;  /* 0x0000000c000d7245 */ /* 0x000fe20000201400 */
[C---:B------:R-:W-:Y:S01]  /*b030*/  FFMA.FTZ R15, R3.reuse, R24, R15 ;  /* 0x00000018030f7223 */ /* 0x040fe2000001000f */
[----:B------:R-:W-:Y:S01]  /*b040*/  ISETP.GE.AND P4, PT, R12, R193, PT ;  /* 0x000000c10c00720c */ /* 0x000fe20003f86270 */
[----:B------:R-:W-:Y:S01]  /*b050*/  HMMA.16816.F32 R160, R52, R26, R160 ;  /* 0x0000001a34a0723c */ /* 0x000fe200000018a0 */
[----:B------:R-:W-:Y:S01]  /*b060*/  FSEL R252, R252, -INF , !P5 ;  /* 0xff800000fcfc7808 */ /* 0x000fe20006800000 */
[-C--:B------:R-:W-:Y:S01]  /*b070*/  FFMA.FTZ R8, R3, R13.reuse, R8 ;  /* 0x0000000d03087223 */ /* 0x080fe20000010008 */
[-C--:B------:R-:W-:Y:S01]  /*b080*/  ISETP.GE.AND P5, PT, R12, R192.reuse, PT ;  /* 0x000000c00c00720c */ /* 0x080fe20003fa6270 */
[----:B------:R-:W-:Y:S01]  /*b090*/  VIADD R12, R65, 0x41 ;  /* 0x00000041410c7836 */ /* 0x000fe20000000000 */
[----:B------:R-:W-:Y:S01]  /*b0a0*/  ISETP.GE.AND P6, PT, R28, R192, PT ;  /* 0x000000c01c00720c */ /* 0x000fe20003fc6270 */
[----:B------:R-:W-:Y:S01]  /*b0b0*/  FFMA.FTZ R10, R3, R13, R10 ;  /* 0x0000000d030a7223 */ /* 0x000fe2000001000a */
[----:B------:R-:W-:Y:S01]  /*b0c0*/  FSEL R230, R8, -INF , !P4 ;  /* 0xff80000008e67808 */ /* 0x000fe20006000000 */
[----:B------:R-:W-:Y:S01]  /*b0d0*/  VIADD R8, R65, 0x48 ;  /* 0x0000004841087836 */ /* 0x000fe20000000000 */
[----:B------:R-:W-:-:S02]  /*b0e0*/  I2FP.F32.S32 R182, R12 ;  /* 0x0000000c00b67245 */ /* 0x000fc40000201400 */
[----:B------:R-:W-:Y:S02]  /*b0f0*/  FSEL R238, R15, -INF , !P6 ;  /* 0xff8000000fee7808 */ /* 0x000fe40007000000 */
[CC--:B------:R-:W-:Y:S01]  /*b100*/  ISETP.GE.AND P6, PT, R12.reuse, R193.reuse, PT ;  /* 0x000000c10c00720c */ /* 0x0c0fe20003fc6270 */
[C---:B------:R-:W-:Y:S01]  /*b110*/  FFMA.FTZ R9, R3.reuse, R182, R9 ;  /* 0x000000b603097223 */ /* 0x040fe20000010009 */
[----:B------:R-:W-:Y:S01]  /*b120*/  ISETP.GE.AND P4, PT, R12, R192, PT ;  /* 0x000000c00c00720c */ /* 0x000fe20003f86270 */
[C---:B--2---:R-:W-:Y:S01]  /*b130*/  HMMA.16816.F32 R164, R132.reuse, R20, R164 ;  /* 0x0000001484a4723c */ /* 0x044fe200000018a4 */
[----:B------:R-:W2:Y:S01]  /*b140*/  LDSM.16.M88.4 R12, [R205+0x7000] ;  /* 0x00700000cd0c783b */ /* 0x000ea20000000200 */
[----:B------:R-:W-:Y:S01]  /*b150*/  FSEL R178, R10, -INF , !P5 ;  /* 0xff8000000ab27808 */ /* 0x000fe20006800000 */
[----:B------:R-:W-:Y:S01]  /*b160*/  FFMA.FTZ R182, R3, R182, R11 ;  /* 0x000000b603b67223 */ /* 0x000fe2000001000b */
[----:B------:R-:W-:Y:S02]  /*b170*/  FSEL R228, R9, -INF , !P6 ;  /* 0xff80000009e47808 */ /* 0x000fe40007000000 */
[C---:B------:R-:W-:Y:S01]  /*b180*/  ISETP.GE.AND P5, PT, R8.reuse, R193, PT ;  /* 0x000000c10800720c */ /* 0x040fe20003fa6270 */
[----:B------:R-:W-:Y:S01]  /*b190*/  VIADD R20, R65, 0x49 ;  /* 0x0000004941147836 */ /* 0x000fe20000000000 */
[----:B------:R-:W-:Y:S01]  /*b1a0*/  I2FP.F32.S32 R21, R8 ;  /* 0x0000000800157245 */ /* 0x000fe20000201400 */
[----:B------:R-:W-:Y:S01]  /*b1b0*/  HMMA.16816.F32 R160, R132, R22, R160 ;  /* 0x0000001684a0723c */ /* 0x000fe200000018a0 */
[----:B------:R-:W-:-:S02]  /*b1c0*/  ISETP.GE.AND P6, PT, R8, R192, PT ;  /* 0x000000c00800720c */ /* 0x000fc40003fc6270 */
[----:B------:R-:W3:Y:S01]  /*b1d0*/  LDSM.16.M88.4 R8, [R203+0xb800] ;  /* 0x00b80000cb08783b */ /* 0x000ee20000000200 */
[CC--:B------:R-:W-:Y:S01]  /*b1e0*/  FFMA.FTZ R4, R3.reuse, R21.reuse, R4 ;  /* 0x0000001503047223 */ /* 0x0c0fe20000010004 */
[----:B------:R-:W-:Y:S01]  /*b1f0*/  FSEL R182, R182, -INF , !P4 ;  /* 0xff800000b6b67808 */ /* 0x000fe20006000000 */
[C---:B-1----:R-:W-:Y:S01]  /*b200*/  HMMA.16816.F32 R156, R52.reuse, R16, R156 ;  /* 0x00000010349c723c */ /* 0x042fe2000000189c */
[----:B------:R-:W-:Y:S01]  /*b210*/  FFMA.FTZ R6, R3, R21, R6 ;  /* 0x0000001503067223 */ /* 0x000fe20000010006 */
[----:B------:R-:W-:Y:S01]  /*b220*/  ISETP.GE.AND P4, PT, R20, R193, PT ;  /* 0x000000c11400720c */ /* 0x000fe20003f86270 */
[C---:B------:R-:W-:Y:S01]  /*b230*/  VIADD R21, R65.reuse, 0x58 ;  /* 0x0000005841157836 */ /* 0x040fe20000000000 */
        /* <DEDUP_REMOVED lines=8> */
[C---:B------:R-:W-:Y:S01]  /*b2c0*/  FFMA.FTZ R7, R3.reuse, R16, R7 ;  /* 0x0000001003077223 */ /* 0x040fe20000010007 */
[C---:B------:R-:W-:Y:S01]  /*b2d0*/  ISETP.GE.AND P6, PT, R4.reuse, R193, PT ;  /* 0x000000c10400720c */ /* 0x040fe20003fc6270 */
[-C--:B------:R-:W-:Y:S01]  /*b2e0*/  FFMA.FTZ R164, R3, R17.reuse, R164 ;  /* 0x0000001103a47223 */ /* 0x080fe200000100a4 */
[----:B------:R-:W-:Y:S01]  /*b2f0*/  VIADD R16, R65, 0x51 ;  /* 0x0000005141107836 */ /* 0x000fe20000000000 */
[----:B------:R-:W-:Y:S01]  /*b300*/  FSEL R232, R5, -INF , !P4 ;  /* 0xff80000005e87808 */ /* 0x000fe20006000000 */
[----:B------:R-:W-:Y:S01]  /*b310*/  FFMA.FTZ R166, R3, R17, R166 ;  /* 0x0000001103a67223 */ /* 0x000fe200000100a6 */
[----:B------:R-:W-:-:S02]  /*b320*/  ISETP.GE.AND P4, PT, R4, R192, PT ;  /* 0x000000c00400720c */ /* 0x000fc40003f86270 */
[----:B------:R-:W-:Y:S02]  /*b330*/  FSEL R180, R7, -INF , !P5 ;  /* 0xff80000007b47808 */ /* 0x000fe40006800000 */
[----:B------:R-:W1:Y:S01]  /*b340*/  LDSM.16.M88.4 R4, [R205+0x7800] ;  /* 0x00780000cd04783b */ /* 0x000e620000000200 */
[----:B------:R-:W-:Y:S01]  /*b350*/  FSEL R176, R164, -INF , !P6 ;  /* 0xff800000a4b07808 */ /* 0x000fe20007000000 */
[----:B------:R-:W-:-:S04]  /*b360*/  DEPBAR.LE SB0, 0x0 ;  /* 0x000080000000791a */ /* 0x000fc80000000000 */
[----:B------:R-:W-:Y:S01]  /*b370*/  BAR.SYNC.DEFER_BLOCKING 0x0 ;  /* 0x0000000000007b1d */ /* 0x000fe20000010000 */
[CC--:B------:R-:W-:Y:S02]  /*b380*/  ISETP.GE.AND P5, PT, R16.reuse, R193.reuse, PT ;  /* 0x000000c11000720c */ /* 0x0c0fe40003fa6270 */
[----:B------:R-:W-:Y:S02]  /*b390*/  I2FP.F32.S32 R20, R16 ;  /* 0x0000001000147245 */ /* 0x000fe40000201400 */
[----:B------:R-:W-:Y:S02]  /*b3a0*/  ISETP.GE.AND P6, PT, R16, R192, PT ;  /* 0x000000c01000720c */ /* 0x000fe40003fc6270 */
[----:B--2---:R-:W-:Y:S01]  /*b3b0*/  HMMA.16816.F32 R16, R132, R12, R156 ;  /* 0x0000000c8410723c */ /* 0x004fe2000000189c */
[CC--:B------:R-:W-:Y:S01]  /*b3c0*/  FFMA.FTZ R165, R3.reuse, R20.reuse, R165 ;  /* 0x0000001403a57223 */ /* 0x0c0fe200000100a5 */
[----:B------:R-:W-:Y:S01]  /*b3d0*/  FFMA.FTZ R167, R3, R20, R167 ;  /* 0x0000001403a77223 */ /* 0x000fe200000100a7 */
[----:B------:R-:W-:Y:S01]  /*b3e0*/  FSEL R168, R166, -INF , !P4 ;  /* 0xff800000a6a87808 */ /* 0x000fe20006000000 */
[----:B------:R-:W-:Y:S01]  /*b3f0*/  VIADD R20, R65, 0x61 ;  /* 0x0000006141147836 */ /* 0x000fe20000000000 */
[----:B------:R-:W-:Y:S01]  /*b400*/  ISETP.GE.AND P4, PT, R21, R193, PT ;  /* 0x000000c11500720c */ /* 0x000fe20003f86270 */
[----:B---3--:R-:W-:Y:S01]  /*b410*/  HMMA.16816.F32 R148, R52, R8, R148 ;  /* 0x000000083494723c */ /* 0x008fe20000001894 */
[----:B------:R-:W-:Y:S01]  /*b420*/  I2FP.F32.S32 R12, R21 ;  /* 0x00000015000c7245 */ /* 0x000fe20000201400 */
[----:B------:R-:W-:Y:S01]  /*b430*/  VIADD R13, R65, 0x59 ;  /* 0x00000059410d7836 */ /* 0x000fe20000000000 */
[----:B------:R-:W-:-:S02]  /*b440*/  FSEL R172, R165, -INF , !P5 ;  /* 0xff800000a5ac7808 */ /* 0x000fc40006800000 */
[----:B------:R-:W-:Y:S01]  /*b450*/  FSEL R166, R167, -INF , !P6 ;  /* 0xff800000a7a67808 */ /* 0x000fe20007000000 */
[-C--:B------:R-:W-:Y:S01]  /*b460*/  FFMA.FTZ R160, R3, R12.reuse, R160 ;  /* 0x0000000c03a07223 */ /* 0x080fe200000100a0 */
[----:B------:R-:W-:Y:S01]  /*b470*/  I2FP.F32.S32 R8, R13 ;  /* 0x0000000d00087245 */ /* 0x000fe20000201400 */
[----:B------:R-:W-:Y:S02]  /*b480*/  VIADD R9, R65, 0x60 ;  /* 0x0000006041097836 */ /* 0x000fe40000000000 */
[----:B------:R-:W-:Y:S01]  /*b490*/  FFMA.FTZ R162, R3, R12, R162 ;  /* 0x0000000c03a27223 */ /* 0x000fe200000100a2 */
[----:B------:R-:W-:Y:S02]  /*b4a0*/  ISETP.GE.AND P5, PT, R21, R192, PT ;  /* 0x000000c01500720c */ /* 0x000fe40003fa6270 */
[----:B------:R-:W-:Y:S01]  /*b4b0*/  FSEL R174, R160, -INF , !P4 ;  /* 0xff800000a0ae7808 */ /* 0x000fe20006000000 */
[-C--:B------:R-:W-:Y:S01]  /*b4c0*/  FFMA.FTZ R161, R3, R8.reuse, R161 ;  /* 0x0000000803a17223 */ /* 0x080fe200000100a1 */
[----:B------:R-:W-:Y:S01]  /*b4d0*/  ISETP.GE.AND P6, PT, R13, R193, PT ;  /* 0x000000c10d00720c */ /* 0x000fe20003fc6270 */
[----:B------:R-:W-:Y:S01]  /*b4e0*/  FFMA.FTZ R163, R3, R8, R163 ;  /* 0x0000000803a37223 */ /* 0x000fe200000100a3 */
[----:B------:R-:W-:-:S02]  /*b4f0*/  ISETP.GE.AND P4, PT, R13, R192, PT ;  /* 0x000000c00d00720c */ /* 0x000fc40003f86270 */
[----:B------:R-:W-:Y:S01]  /*b500*/  HMMA.16816.F32 R12, R132, R14, R152 ;  /* 0x0000000e840c723c */ /* 0x000fe20000001898 */
[----:B------:R-:W-:Y:S02]  /*b510*/  I2FP.F32.S32 R24, R9 ;  /* 0x0000000900187245 */ /* 0x000fe40000201400 */
[----:B------:R-:W-:Y:S02]  /*b520*/  FSEL R162, R162, -INF , !P5 ;  /* 0xff800000a2a27808 */ /* 0x000fe40006800000 */
[----:B------:R-:W-:Y:S01]  /*b530*/  FSEL R170, R161, -INF , !P6 ;  /* 0xff800000a1aa7808 */ /* 0x000fe20007000000 */
[-C--:B------:R-:W-:Y:S01]  /*b540*/  FFMA.FTZ R16, R3, R24.reuse, R16 ;  /* 0x0000001803107223 */ /* 0x080fe20000010010 */
[----:B------:R-:W-:Y:S01]  /*b550*/  ISETP.GE.AND P5, PT, R9, R193, PT ;  /* 0x000000c10900720c */ /* 0x000fe20003fa6270 */
[----:B------:R-:W-:Y:S01]  /*b560*/  FFMA.FTZ R18, R3, R24, R18 ;  /* 0x0000001803127223 */ /* 0x000fe20000010012 */
[----:B------:R-:W-:Y:S02]  /*b570*/  ISETP.GE.AND P6, PT, R9, R192, PT ;  /* 0x000000c00900720c */ /* 0x000fe40003fc6270 */
[----:B------:R-:W-:Y:S01]  /*b580*/  HMMA.16816.F32 R8, R52, R10, R144 ;  /* 0x0000000a3408723c */ /* 0x000fe20000001890 */
[----:B------:R-:W-:-:S02]  /*b590*/  FSEL R164, R163, -INF , !P4 ;  /* 0xff800000a3a47808 */ /* 0x000fc40006000000 */
[----:B------:R-:W-:Y:S02]  /*b5a0*/  FSEL R158, R16, -INF , !P5 ;  /* 0xff800000109e7808 */ /* 0x000fe40006800000 */
[C---:B------:R-:W-:Y:S02]  /*b5b0*/  ISETP.GE.AND P4, PT, R20.reuse, R193, PT ;  /* 0x000000c11400720c */ /* 0x040fe40003f86270 */
[----:B------:R-:W-:Y:S02]  /*b5c0*/  I2FP.F32.S32 R26, R20 ;  /* 0x00000014001a7245 */ /* 0x000fe40000201400 */
[----:B------:R-:W-:Y:S02]  /*b5d0*/  ISETP.GE.AND P5, PT, R20, R192, PT ;  /* 0x000000c01400720c */ /* 0x000fe40003fa6270 */
[----:B-1----:R-:W-:Y:S01]  /*b5e0*/  HMMA.16816.F32 R20, R132, R4, R148 ;  /* 0x000000048414723c */ /* 0x002fe20000001894 */
[CC--:B------:R-:W-:Y:S01]  /*b5f0*/  FFMA.FTZ R19, R3.reuse, R26.reuse, R19 ;  /* 0x0000001a03137223 */ /* 0x0c0fe20000010013 */
[----:B------:R-:W-:-:S04]  /*b600*/  FFMA.FTZ R17, R3, R26, R17 ;  /* 0x0000001a03117223 */ /* 0x000fc80000010011 */
[----:B------:R-:W-:Y:S01]  /*b610*/  FSEL R146, R19, -INF , !P5 ;  /* 0xff80000013927808 */ /* 0x000fe20006800000 */
[C---:B------:R-:W-:Y:S01]  /*b620*/  VIADD R5, R65.reuse, 0x68 ;  /* 0x0000006841057836 */ /* 0x040fe20000000000 */
[----:B------:R-:W-:Y:S01]  /*b630*/  FSEL R148, R18, -INF , !P6 ;  /* 0xff80000012947808 */ /* 0x000fe20007000000 */
[----:B------:R-:W-:Y:S01]  /*b640*/  VIADD R4, R65, 0x69 ;  /* 0x0000006941047836 */ /* 0x000fe20000000000 */
[----:B------:R-:W-:Y:S02]  /*b650*/  FSEL R154, R17, -INF , !P4 ;  /* 0xff800000119a7808 */ /* 0x000fe40006000000 */
[----:B------:R-:W-:Y:S01]  /*b660*/  I2FP.F32.S32 R16, R5 ;  /* 0x0000000500107245 */ /* 0x000fe20000201400 */
[----:B------:R-:W-:Y:S01]  /*b670*/  HMMA.16816.F32 R8, R132, R6, R8 ;  /* 0x000000068408723c */ /* 0x000fe20000001808 */
[-C--:B------:R-:W-:Y:S02]  /*b680*/  ISETP.GE.AND P6, PT, R5, R193.reuse, PT ;  /* 0x000000c10500720c */ /* 0x080fe40003fc6270 */
[----:B------:R-:W-:Y:S01]  /*b690*/  ISETP.GE.AND P5, PT, R4, R193, PT ;  /* 0x000000c10400720c */ /* 0x000fe20003fa6270 */
[C---:B------:R-:W-:Y:S01]  /*b6a0*/  FFMA.FTZ R152, R3.reuse, R16, R12 ;  /* 0x0000001003987223 */ /* 0x040fe2000001000c */
[----:B------:R-:W-:Y:S01]  /*b6b0*/  I2FP.F32.S32 R12, R4 ;  /* 0x00000004000c7245 */ /* 0x000fe20000201400 */
[----:B------:R-:W-:Y:S01]  /*b6c0*/  FFMA.FTZ R14, R3, R16, R14 ;  /* 0x00000010030e7223 */ /* 0x000fe2000001000e */
[----:B------:R-:W-:-:S02]  /*b6d0*/  ISETP.GE.AND P4, PT, R5, R192, PT ;  /* 0x000000c00500720c */ /* 0x000fc40003f86270 */
[----:B------:R-:W-:Y:S01]  /*b6e0*/  FSEL R152, R152, -INF , !P6 ;  /* 0xff80000098987808 */ /* 0x000fe20007000000 */
[----:B------:R-:W-:Y:S01]  /*b6f0*/  FFMA.FTZ R13, R3, R12, R13 ;  /* 0x0000000c030d7223 */ /* 0x000fe2000001000d */
[----:B------:R-:W-:Y:S01]  /*b700*/  ISETP.GE.AND P6, PT, R4, R192, PT ;  /* 0x000000c00400720c */ /* 0x000fe20003fc6270 */
[----:B------:R-:W-:Y:S01]  /*b710*/  VIADD R4, R65, 0x70 ;  /* 0x0000007041047836 */ /* 0x000fe20000000000 */
[----:B------:R-:W-:Y:S01]  /*b720*/  FSEL R144, R14, -INF , !P4 ;  /* 0xff8000000e907808 */ /* 0x000fe20006000000 */
[----:B------:R-:W-:Y:S01]  /*b730*/  FFMA.FTZ R15, R3, R12, R15 ;  /* 0x0000000c030f7223 */ /* 0x000fe2000001000f */
[----:B------:R-:W-:Y:S02]  /*b740*/  FSEL R150, R13, -INF , !P5 ;  /* 0xff8000000d967808 */ /* 0x000fe40006800000 */
[----:B------:R-:W-:Y:S02]  /*b750*/  ISETP.GE.AND P4, PT, R4, R193, PT ;  /* 0x000000c10400720c */ /* 0x000fe40003f86270 */
[----:B------:R-:W-:-:S02]  /*b760*/  I2FP.F32.S32 R5, R4 ;  /* 0x0000000400057245 */ /* 0x000fc40000201400 */
[----:B------:R-:W-:Y:S01]  /*b770*/  ISETP.GE.AND P5, PT, R4, R192, PT ;  /* 0x000000c00400720c */ /* 0x000fe20003fa6270 */
[----:B------:R-:W-:Y:S01]  /*b780*/  VIADD R4, R65, 0x71 ;  /* 0x0000007141047836 */ /* 0x000fe20000000000 */
[----:B------:R-:W-:Y:S01]  /*b790*/  FSEL R142, R15, -INF , !P6 ;  /* 0xff8000000f8e7808 */ /* 0x000fe20007000000 */
[CC--:B------:R-:W-:Y:S01]  /*b7a0*/  FFMA.FTZ R20, R3.reuse, R5.reuse, R20 ;  /* 0x0000000503147223 */ /* 0x0c0fe20000010014 */
[----:B------:R-:W-:Y:S01]  /*b7b0*/  FFMA.FTZ R22, R3, R5, R22 ;  /* 0x0000000503167223 */ /* 0x000fe20000010016 */
[----:B------:R-:W-:Y:S01]  /*b7c0*/  VIADD R5, R65, 0x78 ;  /* 0x0000007841057836 */ /* 0x000fe20000000000 */
[----:B------:R-:W-:Y:S02]  /*b7d0*/  I2FP.F32.S32 R6, R4 ;  /* 0x0000000400067245 */ /* 0x000fe40000201400 */
[----:B------:R-:W-:Y:S02]  /*b7e0*/  FSEL R136, R20, -INF , !P4 ;  /* 0xff80000014887808 */ /* 0x000fe40006000000 */
[C---:B------:R-:W-:Y:S01]  /*b7f0*/  ISETP.GE.AND P6, PT, R4.reuse, R193, PT ;  /* 0x000000c10400720c */ /* 0x040fe20003fc6270 */
[C---:B------:R-:W-:Y:S01]  /*b800*/  FFMA.FTZ R21, R3.reuse, R6, R21 ;  /* 0x0000000603157223 */ /* 0x040fe20000010015 */
[----:B------:R-:W-:Y:S01]  /*b810*/  ISETP.GE.AND P4, PT, R4, R192, PT ;  /* 0x000000c00400720c */ /* 0x000fe20003f86270 */
[----:B------:R-:W-:Y:S01]  /*b820*/  FFMA.FTZ R23, R3, R6, R23 ;  /* 0x0000000603177223 */ /* 0x000fe20000010017 */
[----:B------:R-:W-:-:S02]  /*b830*/  I2FP.F32.S32 R4, R5 ;  /* 0x0000000500047245 */ /* 0x000fc40000201400 */
[----:B------:R-:W-:Y:S02]  /*b840*/  FSEL R62, R22, -INF , !P5 ;  /* 0xff800000163e7808 */ /* 0x000fe40006800000 */
[----:B------:R-:W-:Y:S01]  /*b850*/  FSEL R132, R21, -INF , !P6 ;  /* 0xff80000015847808 */ /* 0x000fe20007000000 */
[-C--:B------:R-:W-:Y:S01]  /*b860*/  FFMA.FTZ R8, R3, R4.reuse, R8 ;  /* 0x0000000403087223 */ /* 0x080fe20000010008 */
[----:B------:R-:W-:Y:S01]  /*b870*/  ISETP.GE.AND P5, PT, R5, R193, PT ;  /* 0x000000c10500720c */ /* 0x000fe20003fa6270 */
[----:B------:R-:W-:Y:S01]  /*b880*/  FFMA.FTZ R10, R3, R4, R10 ;  /* 0x00000004030a7223 */ /* 0x000fe2000001000a */
[----:B------:R-:W-:Y:S01]  /*b890*/  ISETP.GE.AND P6, PT, R5, R192, PT ;  /* 0x000000c00500720c */ /* 0x000fe20003fc6270 */
[----:B------:R-:W-:Y:S01]  /*b8a0*/  VIADD R4, R65, 0x79 ;  /* 0x0000007941047836 */ /* 0x000fe20000000000 */
[----:B------:R-:W-:Y:S02]  /*b8b0*/  I2FP.F32.S32 R5, R65 ;  /* 0x0000004100057245 */ /* 0x000fe40000201400 */
[----:B------:R-:W-:-:S02]  /*b8c0*/  FSEL R56, R23, -INF , !P4 ;  /* 0xff80000017387808 */ /* 0x000fc40006000000 */
[----:B------:R-:W-:Y:S01]  /*b8d0*/  I2FP.F32.S32 R6, R4 ;  /* 0x0000000400067245 */ /* 0x000fe20000201400 */
[----:B------:R-:W-:Y:S01]  /*b8e0*/  FFMA.FTZ R40, R3, R5, R40 ;  /* 0x0000000503287223 */ /* 0x000fe20000010028 */
[----:B------:R-:W-:Y:S01]  /*b8f0*/  ISETP.GE.AND P4, PT, R65, R193, PT ;  /* 0x000000c14100720c */ /* 0x000fe20003f86270 */
[C---:B------:R-:W-:Y:S01]  /*b900*/  FFMA.FTZ R42, R3.reuse, R5, R42 ;  /* 0x00000005032a7223 */ /* 0x040fe2000001002a */
[----:B------:R-:W-:Y:S01]  /*b910*/  FSEL R64, R8, -INF , !P5 ;  /* 0xff80000008407808 */ /* 0x000fe20006800000 */
[CC--:B------:R-:W-:Y:S01]  /*b920*/  FFMA.FTZ R9, R3.reuse, R6.reuse, R9 ;  /* 0x0000000603097223 */ /* 0x0c0fe20000010009 */
[----:B------:R-:W-:Y:S01]  /*b930*/  FSEL R50, R10, -INF , !P6 ;  /* 0xff8000000a327808 */ /* 0x000fe20007000000 */
[----:B------:R-:W-:Y:S01]  /*b940*/  FFMA.FTZ R11, R3, R6, R11 ;  /* 0x00000006030b7223 */ /* 0x000fe2000001000b */
[----:B------:R-:W-:Y:S02]  /*b950*/  FSEL R8, R40, -INF , !P4 ;  /* 0xff80000028087808 */ /* 0x000fe40006000000 */
[----:B------:R-:W-:-:S02]  /*b960*/  ISETP.GE.AND P5, PT, R65, R192, PT ;  /* 0x000000c04100720c */ /* 0x000fc40003fa6270 */
[C---:B------:R-:W-:Y:S02]  /*b970*/  ISETP.GE.AND P6, PT, R4.reuse, R193, PT ;  /* 0x000000c10400720c */ /* 0x040fe40003fc6270 */
        /* <DEDUP_REMOVED lines=53> */
[----:B------:R-:W-:Y:S01]  /*bcd0*/  SHF.R.S32.HI R7, RZ, 0x1f, R11 ;  /* 0x0000001fff077819 */ /* 0x000fe2000001140b */
[----:B------:R-:W-:Y:S01]  /*bce0*/  IMAD.WIDE.U32 R14, R11, R184, RZ ;  /* 0x000000b80b0e7225 */ /* 0x000fe200078e00ff */
[----:B--2---:R-:W-:-:S03]  /*bcf0*/  IADD3 R9, -R10, R9, RZ ;  /* 0x000000090a097210 */ /* 0x004fc60007ffe1ff */
[----:B------:R-:W-:Y:S01]  /*bd00*/  IMAD R10, R7, R184, RZ ;  /* 0x000000b8070a7224 */ /* 0x000fe200078e02ff */
[----:B------:R-:W-:-:S03]  /*bd10*/  SHF.R.S32.HI R7, RZ, 0x1f, R9 ;  /* 0x0000001fff077819 */ /* 0x000fc60000011409 */
[----:B------:R-:W-:Y:S02]  /*bd20*/  IMAD R10, R11, R185, R10 ;  /* 0x000000b90b0a7224 */ /* 0x000fe400078e020a */
[-C--:B-1----:R-:W-:Y:S02]  /*bd30*/  IMAD R12, R7, R4.reuse, RZ ;  /* 0x00000004070c7224 */ /* 0x082fe400078e02ff */
[----:B------:R-:W-:Y:S02]  /*bd40*/  IMAD.IADD R15, R15, 0x1, R10 ;  /* 0x000000010f0f7824 */ /* 0x000fe400078e020a */
[C---:B------:R-:W-:Y:S02]  /*bd50*/  IMAD R12, R9.reuse, R5, R12 ;  /* 0x00000005090c7224 */ /* 0x040fe400078e020c */
[----:B------:R-:W-:-:S04]  /*bd60*/  IMAD.WIDE.U32 R4, R9, R4, R14 ;  /* 0x0000000409047225 */ /* 0x000fc800078e000e */
[----:B------:R-:W-:Y:S01]  /*bd70*/  IMAD.MOV.U32 R9, RZ, RZ, R4 ;  /* 0x000000ffff097224 */ /* 0x000fe200078e0004 */
[----:B------:R-:W-:Y:S01]  /*bd80*/  IADD3 R12, R5, R12, RZ ;  /* 0x0000000c050c7210 */ /* 0x000fe20007ffe0ff */
[----:B------:R-:W-:Y:S06]  /*bd90*/  BRA `(.L_x_2521) ;  /* 0x0000000000087947 */ /* 0x000fec0003800000 */
.L_x_2520:
[----:B------:R-:W-:-:S04]  /*bda0*/  LEA R9, -R184, RZ, 0x7 ;  /* 0x000000ffb8097211 */ /* 0x000fc800078e39ff */
[----:B------:R-:W-:-:S07]  /*bdb0*/  SHF.R.S32.HI R12, RZ, 0x1f, R9 ;  /* 0x0000001fff0c7819 */ /* 0x000fce0000011409 */
.L_x_2521:
        /* <DEDUP_REMOVED lines=51> */
[----:B------:R-:W-:Y:S01]  /*c0f0*/  @!P1 LDGSTS.E.BYPASS.LTC128B.128 [R219+0x8800], desc[UR12][R24.64+0x80] ;  /* 0x0880008018db9fae */ /* 0x000fe2000b901d4c */
        /* <DEDUP_REMOVED lines=34> */
[----:B------:R-:W-:-:S03]  /*c320*/  @!P1 LEA R14, P3, R13, UR8, 0x1 ;  /* 0x000000080d0e9c11 */ /* 0x000fc6000f8608ff */
[----:B------:R1:W-:Y:S01]  /*c330*/  @P1 STS.128 [R219+0x9800], RZ ;  /* 0x009800ffdb001388 */ /* 0x0003e20000000c00 */
[----:B------:R-:W-:Y:S02]  /*c340*/  @!P1 LEA.HI.X R15, R13, UR9, R10, 0x1, P3 ;  /* 0x000000090d0f9c11 */ /* 0x000fe400098f0c0a */
[----:B------:R-:W-:Y:S01]  /*c350*/  @!P2 LEA R10, P4, R5, R234, 0x1 ;  /* 0x000000ea050aa211 */ /* 0x000fe200078808ff */
[----:B------:R-:W-:Y:S01]  /*c360*/  @!PT LDS RZ, [RZ] ;  /* 0x00000000fffff984 */ /* 0x000fe20000000800 */
[----:B------:R-:W-:Y:S01]  /*c370*/  @!PT LDS RZ, [RZ] ;  /* 0x00000000fffff984 */ /* 0x000fe20000000800 */
[----:B------:R-:W-:Y:S01]  /*c380*/  @!PT LDS RZ, [RZ] ;  /* 0x00000000fffff984 */ /* 0x000fe20000000800 */
[----:B------:R1:W-:Y:S01]  /*c390*/  @!P1 LDGSTS.E.BYPASS.LTC128B.128 [R219+0x9800], desc[UR12][R16.64+0x80] ;  /* 0x0980008010db9fae */ /* 0x0003e2000b901d4c */
[----:B------:R-:W-:Y:S02]  /*c3a0*/  IADD3 R7, P3, R215, R5, RZ ;  /* 0x00000005d7077210 */ /* 0x000fe40007f7e0ff */
[--C-:B------:R-:W-:Y:S01]  /*c3b0*/  @!P2 LEA.HI.X R11, R5, R233, R4.reuse, 0x1, P4 ;  /* 0x000000e9050ba211 */ /* 0x100fe200020f0c04 */
[----:B------:R1:W-:Y:S02]  /*c3c0*/  @P2 STS.128 [R219+0x6000], RZ ;  /* 0x006000ffdb002388 */ /* 0x0003e40000000c00 */
[----:B------:R-:W-:-:S02]  /*c3d0*/  IMAD.X R4, R214, 0x1, R4, P3 ;  /* 0x00000001d6047824 */ /* 0x000fc400018e0604 */
        /* <DEDUP_REMOVED lines=46> */
.L_x_2523:
[----:B------:R-:W-:Y:S05]  /*c6c0*/  BSYNC B0 ;  /* 0x0000000000007941 */ /* 0x000fea0003800000 */
.L_x_2522:
[----:B------:R-:W0:Y:S01]  /*c6d0*/  LDGDEPBAR ;  /* 0x00000000000079af */ /* 0x000e220000000000 */
[----:B------:R-:W-:-:S04]  /*c6e0*/  LEA R234, P1, R9, R234, 0x1 ;  /* 0x000000ea09ea7211 */ /* 0x000fc800078208ff */
[----:B------:R-:W-:-:S09]  /*c6f0*/  LEA.HI.X R233, R9, R233, R12, 0x1, P1 ;  /* 0x000000e909e97211 */ /* 0x000fd200008f0c0c */
.L_x_2519:
[----:B------:R-:W-:Y:S01]  /*c700*/  FMNMX.FTZ R5, R2, R8, !PT ;  /* 0x0000000802057209 */ /* 0x000fe20007810000 */
[----:B-1----:R-:W-:Y:S01]  /*c710*/  LDSM.16.MT88.4 R16, [R202+0xc000] ;  /* 0x00c00000ca10783b */ /* 0x002fe20000004200 */
[----:B--2---:R-:W-:Y:S02]  /*c720*/  FMNMX.FTZ R10, R0, R6, !PT ;  /* 0x00000006000a7209 */ /* 0x004fe40007810000 */
        /* <DEDUP_REMOVED lines=11> */
[----:B------:R-:W-:-:S04]  /*c7e0*/  FMNMX.FTZ R4, R48, R5, !PT ;  /* 0x0000000530047209 */ /* 0x000fc80007810000 */
[----:B------:R-:W-:-:S04]  /*c7f0*/  FMNMX.FTZ R4, R169, R4, !PT ;  /* 0x00000004a9047209 */ /* 0x000fc80007810000 */
[----:B------:R-:W-:-:S04]  /*c800*/  FMNMX.FTZ R5, R137, R4, !PT ;  /* 0x0000000489057209 */ /* 0x000fc80007810000 */
[----:B------:R-:W-:Y:S02]  /*c810*/  FMNMX.FTZ R4, R66, R5, !PT ;  /* 0x0000000542047209 */ /* 0x000fe40007810000 */
[----:B------:R-:W-:Y:S02]  /*c820*/  FMNMX.FTZ R5, R67, R10, !PT ;  /* 0x0000000a43057209 */ /* 0x000fe40007810000 */
        /* <DEDUP_REMOVED lines=50> */
[----:B------:R-:W2:Y:S01]  /*cb50*/  SHFL.BFLY PT, R5, R10, 0x2, 0x1f ;  /* 0x0c401f000a057f89 */ /* 0x000ea200000e0000 */
[----:B-1----:R-:W-:-:S05]  /*cb60*/  FMNMX.FTZ R4, R7, R4, !PT ;  /* 0x0000000407047209 */ /* 0x002fca0007810000 */
[----:B------:R-:W1:Y:S01]  /*cb70*/  SHFL.BFLY PT, R47, R4, 0x1, 0x1f ;  /* 0x0c201f00042f7f89 */ /* 0x000e6200000e0000 */
[----:B--2---:R-:W-:-:S05]  /*cb80*/  FMNMX.FTZ R5, R10, R5, !PT ;  /* 0x000000050a057209 */ /* 0x004fca0007810000 */
[----:B------:R-:W2:Y:S01]  /*cb90*/  SHFL.BFLY PT, R46, R5, 0x1, 0x1f ;  /* 0x0c201f00052e7f89 */ /* 0x000ea200000e0000 */
[----:B-1----:R-:W-:-:S04]  /*cba0*/  FMNMX.FTZ R47, R4, R47, !PT ;  /* 0x0000002f042f7209 */ /* 0x002fc80007810000 */
[C---:B------:R-:W-:Y:S01]  /*cbb0*/  FSETP.NEU.FTZ.AND P2, PT, R47.reuse, -INF , PT ;  /* 0xff8000002f00780b */ /* 0x040fe20003f5d000 */
[----:B------:R-:W-:-:S05]  /*cbc0*/  FMUL.FTZ R65, R47, UR10 ;  /* 0x0000000a2f417c20 */ /* 0x000fca0008410000 */
[----:B------:R-:W-:-:S05]  /*cbd0*/  FSEL R65, R65, RZ, P2 ;  /* 0x000000ff41417208 */ /* 0x000fca0001000000 */
[--C-:B------:R-:W-:Y:S01]  /*cbe0*/  FFMA.FTZ R45, R44, UR10, -R65.reuse ;  /* 0x0000000a2c2d7c23 */ /* 0x100fe20008010841 */
[--C-:B------:R-:W-:Y:S01]  /*cbf0*/  FFMA.FTZ R44, R43, UR10, -R65.reuse ;  /* 0x0000000a2b2c7c23 */ /* 0x100fe20008010841 */
[--C-:B------:R-:W-:Y:S01]  /*cc00*/  FFMA.FTZ R51, R8, UR10, -R65.reuse ;  /* 0x0000000a08337c23 */ /* 0x100fe20008010841 */
[----:B--2---:R-:W-:Y:S01]  /*cc10*/  FMNMX.FTZ R46, R5, R46, !PT ;  /* 0x0000002e052e7209 */ /* 0x004fe20007810000 */
[--C-:B------:R-:W-:Y:S01]  /*cc20*/  FFMA.FTZ R43, R175, UR10, -R65.reuse ;  /* 0x0000000aaf2b7c23 */ /* 0x100fe20008010841 */
[----:B------:R-:W-:Y:S01]  /*cc30*/  FSEL R5, R47, RZ, P2 ;  /* 0x000000ff2f057208 */ /* 0x000fe20001000000 */
[----:B------:R-:W-:Y:S01]  /*cc40*/  MUFU.EX2 R45, R45 ;  /* 0x0000002d002d7308 */ /* 0x000fe20000000800 */
[C---:B------:R-:W-:Y:S01]  /*cc50*/  FSETP.NEU.FTZ.AND P1, PT, R46.reuse, -INF , PT ;  /* 0xff8000002e00780b */ /* 0x040fe20003f3d000 */
[----:B------:R-:W-:Y:S01]  /*cc60*/  FMUL.FTZ R57, R46, UR10 ;  /* 0x0000000a2e397c20 */ /* 0x000fe20008410000 */
[----:B------:R-:W-:Y:S01]  /*cc70*/  FFMA.FTZ R53, R171, UR10, -R65 ;  /* 0x0000000aab357c23 */ /* 0x000fe20008010841 */
[----:B------:R-:W-:Y:S01]  /*cc80*/  FADD.FTZ R2, R2, -R5 ;  /* 0x8000000502027221 */ /* 0x000fe20000010000 */
[----:B------:R-:W-:Y:S01]  /*cc90*/  FSEL R9, R46, RZ, P1 ;  /* 0x000000ff2e097208 */ /* 0x000fe20000800000 */
[----:B------:R-:W-:Y:S01]  /*cca0*/  FFMA.FTZ R48, R48, UR10, -R65 ;  /* 0x0000000a30307c23 */ /* 0x000fe20008010841 */
[----:B------:R-:W-:Y:S01]  /*ccb0*/  FSEL R57, R57, RZ, P1 ;  /* 0x000000ff39397208 */ /* 0x000fe20000800000 */
[----:B------:R-:W-:Y:S01]  /*ccc0*/  FMUL.FTZ R2, R2, UR10 ;  /* 0x0000000a02027c20 */ /* 0x000fe20008410000 */
[----:B------:R-:W1:Y:S01]  /*ccd0*/  MUFU.EX2 R51, R51 ;  /* 0x0000003300337308 */ /* 0x000e620000000800 */
[----:B------:R-:W-:Y:S01]  /*cce0*/  FADD.FTZ R9, R0, -R9 ;  /* 0x8000000900097221 */ /* 0x000fe20000010000 */
[----:B------:R-:W-:Y:S01]  /*ccf0*/  FFMA.FTZ R55, R169, UR10, -R65 ;  /* 0x0000000aa9377c23 */ /* 0x000fe20008010841 */
[--C-:B------:R-:W-:Y:S01]  /*cd00*/  FFMA.FTZ R42, R6, UR10, -R57.reuse ;  /* 0x0000000a062a7c23 */ /* 0x100fe20008010839 */
[--C-:B------:R-:W-:Y:S01]  /*cd10*/  FFMA.FTZ R40, R49, UR10, -R57.reuse ;  /* 0x0000000a31287c23 */ /* 0x100fe20008010839 */
[----:B------:R-:W2:Y:S01]  /*cd20*/  LDSM.16.MT88.4 R4, [R204+0xc000] ;  /* 0x00c00000cc04783b */ /* 0x000ea20000004200 */
[--C-:B------:R-:W-:Y:S01]  /*cd30*/  FFMA.FTZ R41, R41, UR10, -R57.reuse ;  /* 0x0000000a29297c23 */ /* 0x100fe20008010839 */
[----:B------:R-:W-:Y:S01]  /*cd40*/  FFMA.FTZ R49, R173, UR10, -R57 ;  /* 0x0000000aad317c23 */ /* 0x000fe20008010839 */
[----:B------:R-:W-:Y:S01]  /*cd50*/  FMUL.FTZ R0, R9, UR10 ;  /* 0x0000000a09007c20 */ /* 0x000fe20008410000 */
[----:B------:R-:W-:Y:S01]  /*cd60*/  MUFU.EX2 R44, R44 ;  /* 0x0000002c002c7308 */ /* 0x000fe20000000800 */
[----:B------:R-:W3:Y:S01]  /*cd70*/  LDSM.16.MT88.4 R8, [R201+0xc000] ;  /* 0x00c00000c908783b */ /* 0x000ee20000004200 */
[----:B------:R-:W-:Y:S01]  /*cd80*/  FFMA.FTZ R54, R137, UR10, -R65 ;  /* 0x0000000a89367c23 */ /* 0x000fe20008010841 */
[--C-:B------:R-:W-:Y:S01]  /*cd90*/  FFMA.FTZ R61, R61, UR10, -R57.reuse ;  /* 0x0000000a3d3d7c23 */ /* 0x100fe20008010839 */
[--C-:B------:R-:W-:Y:S01]  /*cda0*/  FFMA.FTZ R58, R67, UR10, -R57.reuse ;  /* 0x0000000a433a7c23 */ /* 0x100fe20008010839 */
[--C-:B------:R-:W-:Y:S01]  /*cdb0*/  FFMA.FTZ R60, R60, UR10, -R57.reuse ;  /* 0x0000000a3c3c7c23 */ /* 0x100fe20008010839 */
[----:B------:R-:W-:Y:S01]  /*cdc0*/  FFMA.FTZ R59, R59, UR10, -R57 ;  /* 0x0000000a3b3b7c23 */ /* 0x000fe20008010839 */
[--C-:B------:R-:W-:Y:S01]  /*cdd0*/  FFMA.FTZ R133, R37, UR10, -R65.reuse ;  /* 0x0000000a25857c23 */ /* 0x100fe20008010841 */
[----:B------:R-:W4:Y:S01]  /*cde0*/  MUFU.EX2 R43, R43 ;  /* 0x0000002b002b7308 */ /* 0x000f220000000800 */
[----:B-1----:R-:W-:Y:S01]  /*cdf0*/  F2FP.F16.F32.PACK_AB R12, R45, R51 ;  /* 0x000000332d0c723e */ /* 0x002fe200000000ff */
[----:B------:R-:W-:Y:S01]  /*ce00*/  FFMA.FTZ R134, R36, UR10, -R65 ;  /* 0x0000000a24867c23 */ /* 0x000fe20008010841 */
[--C-:B------:R-:W-:Y:S01]  /*ce10*/  FFMA.FTZ R135, R138, UR10, -R57.reuse ;  /* 0x0000000a8a877c23 */ /* 0x100fe20008010839 */
[----:B------:R-:W-:Y:S01]  /*ce20*/  LDSM.16.MT88.4 R36, [R200+0x10800] ;  /* 0x01080000c824783b */ /* 0x000fe20000004200 */
[----:B------:R-:W-:Y:S01]  /*ce30*/  FFMA.FTZ R137, R140, UR10, -R57 ;  /* 0x0000000a8c897c23 */ /* 0x000fe20008010839 */
[--C-:B------:R-:W-:Y:S01]  /*ce40*/  FFMA.FTZ R66, R66, UR10, -R65.reuse ;  /* 0x0000000a42427c23 */ /* 0x100fe20008010841 */
[----:B------:R-:W-:Y:S01]  /*ce50*/  FFMA.FTZ R67, R33, UR10, -R65 ;  /* 0x0000000a21437c23 */ /* 0x000fe20008010841 */
[----:B------:R-:W-:Y:S01]  /*ce60*/  MUFU.EX2 R42, R42 ;  /* 0x0000002a002a7308 */ /* 0x000fe20000000800 */
[--C-:B------:R-:W-:Y:S01]  /*ce70*/  FFMA.FTZ R138, R32, UR10, -R57.reuse ;  /* 0x0000000a208a7c23 */ /* 0x100fe20008010839 */
[----:B------:R-:W-:Y:S01]  /*ce80*/  FFMA.FTZ R140, R139, UR10, -R57 ;  /* 0x0000000a8b8c7c23 */ /* 0x000fe20008010839 */
[----:B------:R-:W-:Y:S01]  /*ce90*/  LDSM.16.MT88.4 R32, [R204+0xd000] ;  /* 0x00d00000cc20783b */ /* 0x000fe20000004200 */
[--C-:B------:R-:W-:Y:S01]  /*cea0*/  FFMA.FTZ R139, R246, UR10, -R65.reuse ;  /* 0x0000000af68b7c23 */ /* 0x100fe20008010841 */
[--C-:B------:R-:W-:Y:S01]  /*ceb0*/  FFMA.FTZ R156, R250, UR10, -R65.reuse ;  /* 0x0000000afa9c7c23 */ /* 0x100fe20008010841 */
[--C-:B------:R-:W-:Y:S01]  /*cec0*/  FFMA.FTZ R141, R248, UR10, -R65.reuse ;  /* 0x0000000af88d7c23 */ /* 0x100fe20008010841 */
[----:B------:R-:W-:Y:S01]  /*ced0*/  FFMA.FTZ R160, R252, UR10, -R65 ;  /* 0x0000000afca07c23 */ /* 0x000fe20008010841 */
[----:B------:R-:W1:Y:S01]  /*cee0*/  MUFU.EX2 R41, R41 ;  /* 0x0000002900297308 */ /* 0x000e620000000800 */
[----:B----4-:R-:W-:Y:S01]  /*cef0*/  F2FP.F16.F32.PACK_AB R14, R43, R44 ;  /* 0x0000002c2b0e723e */ /* 0x010fe200000000ff */
[--C-:B------:R-:W-:Y:S01]  /*cf00*/  FFMA.FTZ R143, R242, UR10, -R57.reuse ;  /* 0x0000000af28f7c23 */ /* 0x100fe20008010839 */
[--C-:B------:R-:W-:Y:S01]  /*cf10*/  FFMA.FTZ R190, R244, UR10, -R57.reuse ;  /* 0x0000000af4be7c23 */ /* 0x100fe20008010839 */
[--C-:B------:R-:W-:Y:S01]  /*cf20*/  FFMA.FTZ R145, R240, UR10, -R57.reuse ;  /* 0x0000000af0917c23 */ /* 0x100fe20008010839 */
[----:B------:R-:W-:Y:S01]  /*cf30*/  FFMA.FTZ R192, R238, UR10, -R57 ;  /* 0x0000000aeec07c23 */ /* 0x000fe20008010839 */
[----:B------:R-:W-:Y:S01]  /*cf40*/  FFMA.FTZ R149, R198, UR10, -R65 ;  /* 0x0000000ac6957c23 */ /* 0x000fe20008010841 */
[----:B------:R-:W-:Y:S01]  /*cf50*/  FFMA.FTZ R151, R178, UR10, -R57 ;  /* 0x0000000ab2977c23 */ /* 0x000fe20008010839 */
        /* <DEDUP_REMOVED lines=16> */
[----:B------:R-:W1:Y:S01]  /*d060*/  MUFU.EX2 R2, R2 ;  /* 0x0000000200027308 */ /* 0x000e620000000800 */
[----:B------:R-:W-:Y:S01]  /*d070*/  FFMA.FTZ R162, R164, UR10, -R57 ;  /* 0x0000000aa4a27c23 */ /* 0x000fe20008010839 */
[--C-:B------:R-:W-:Y:S01]  /*d080*/  FFMA.FTZ R158, R158, UR10, -R65.reuse ;  /* 0x0000000a9e9e7c23 */ /* 0x100fe20008010841 */
[--C-:B------:R-:W-:Y:S01]  /*d090*/  FFMA.FTZ R163, R154, UR10, -R65.reuse ;  /* 0x0000000a9aa37c23 */ /* 0x100fe20008010841 */
[--C-:B------:R-:W-:Y:S01]  /*d0a0*/  FFMA.FTZ R152, R152, UR10, -R65.reuse ;  /* 0x0000000a98987c23 */ /* 0x100fe20008010841 */
[----:B------:R-:W-:Y:S01]  /*d0b0*/  FFMA.FTZ R165, R150, UR10, -R65 ;  /* 0x0000000a96a57c23 */ /* 0x000fe20008010841 */
[--C-:B------:R-:W-:Y:S01]  /*d0c0*/  FFMA.FTZ R148, R148, UR10, -R57.reuse ;  /* 0x0000000a94947c23 */ /* 0x100fe20008010839 */
[--C-:B------:R-:W-:Y:S01]  /*d0d0*/  FFMA.FTZ R167, R146, UR10, -R57.reuse ;  /* 0x0000000a92a77c23 */ /* 0x100fe20008010839 */
[----:B------:R-:W5:Y:S01]  /*d0e0*/  MUFU.EX2 R0, R0 ;  /* 0x0000000000007308 */ /* 0x000f620000000800 */
        /* <DEDUP_REMOVED lines=24> */
[C---:B--2---:R-:W-:Y:S01]  /*d270*/  HMMA.16816.F32 R128, R12.reuse, R4, R128 ;  /* 0x000000040c80723c */ /* 0x044fe20000001880 */
        /* <DEDUP_REMOVED lines=21> */
[-C--:B------:R-:W-:Y:S01]  /*d3d0*/  FMUL.FTZ R92, R92, R2.reuse ;  /* 0x000000025c5c7220 */ /* 0x080fe20000410000 */
[----:B------:R-:W-:Y:S01]  /*d3e0*/  FMUL.FTZ R93, R93, R2 ;  /* 0x000000025d5d7220 */ /* 0x000fe20000410000 */
        /* <DEDUP_REMOVED lines=43> */
[----:B------:R-:W5:Y:S01]  /*d6a0*/  MUFU.EX2 R58, R58 ;  /* 0x0000003a003a7308 */ /* 0x000f620000000800 */
[----:B------:R-:W-:Y:S01]  /*d6b0*/  FFMA.FTZ R2, R236, R2, R51 ;  /* 0x00000002ec027223 */ /* 0x000fe20000010033 */
[----:B------:R-:W-:Y:S01]  /*d6c0*/  FFMA.FTZ R0, R235, R0, R42 ;  /* 0x00000000eb007223 */ /* 0x000fe2000001002a */
[----:B------:R-:W-:Y:S01]  /*d6d0*/  FFMA.FTZ R52, R52, UR10, -R57 ;  /* 0x0000000a34347c23 */ /* 0x000fe20008010839 */
[C---:B---3--:R-:W-:Y:S01]  /*d6e0*/  HMMA.16816.F32 R100, R12.reuse, R8, R100 ;  /* 0x000000080c64723c */ /* 0x048fe20000001864 */
[----:B------:R-:W-:Y:S01]  /*d6f0*/  FADD.FTZ R45, R45, R2 ;  /* 0x000000022d2d7221 */ /* 0x000fe20000010000 */
[----:B------:R-:W-:Y:S01]  /*d700*/  FADD.FTZ R41, R41, R0 ;  /* 0x0000000029297221 */ /* 0x000fe20000010000 */
[----:B------:R-:W-:Y:S01]  /*d710*/  MOV R2, R47 ;  /* 0x0000002f00027202 */ /* 0x000fe20000000f00 */
        /* <DEDUP_REMOVED lines=8> */
[----:B------:R-:W-:-:S06]  /*d7a0*/  FADD.FTZ R40, R49, R40 ;  /* 0x0000002831287221 */ /* 0x000fcc0000010000 */
        /* <DEDUP_REMOVED lines=37> */
[C---:B--2---:R-:W-:Y:S05]  /*da00*/  HMMA.16816.F32 R92, R4.reuse, R16, R92 ;  /* 0x00000010045c723c */ /* 0x044fea000000185c */
[----:B------:R-:W2:Y:S01]  /*da10*/  MUFU.EX2 R156, R156 ;  /* 0x0000009c009c7308 */ /* 0x000ea20000000800 */
        /* <DEDUP_REMOVED lines=8> */
[----:B------:R-:W-:Y:S01]  /*daa0*/  MUFU.EX2 R143, R143 ;  /* 0x0000008f008f7308 */ /* 0x000fe20000000800 */
        /* <DEDUP_REMOVED lines=19> */
[----:B------:R-:W-:Y:S01]  /*dbe0*/  FADD.FTZ R140, R140, R137 ;  /* 0x000000898c8c7221 */ /* 0x000fe20000010000 */
[----:B------:R-:W-:-:S03]  /*dbf0*/  MOV R0, R46 ;  /* 0x0000002e00007202 */ /* 0x000fc60000000f00 */
[C---:B------:R-:W-:Y:S01]  /*dc00*/  HMMA.16816.F32 R72, R8.reuse, R26, R72 ;  /* 0x0000001a0848723c */ /* 0x040fe20000001848 */
[----:B------:R-:W3:Y:S01]  /*dc10*/  LDSM.16.MT88.4 R24, [R202+0x11000] ;  /* 0x01100000ca18783b */ /* 0x000ee20000004200 */
[----:B------:R-:W4:Y:S04]  /*dc20*/  MUFU.EX2 R192, R192 ;  /* 0x000000c000c07308 */ /* 0x000f280000000800 */
[C---:B------:R-:W-:Y:S04]  /*dc30*/  HMMA.16816.F32 R76, R8.reuse, R20, R76 ;  /* 0x00000014084c723c */ /* 0x040fe8000000184c */
[----:B------:R-:W-:Y:S02]  /*dc40*/  MUFU.EX2 R147, R147 ;  /* 0x0000009300937308 */ /* 0x000fe40000000800 */
[C---:B------:R-:W-:Y:S01]  /*dc50*/  HMMA.16816.F32 R80, R8.reuse, R22, R80 ;  /* 0x000000160850723c */ /* 0x040fe20000001850 */
[----:B------:R-:W5:Y:S05]  /*dc60*/  LDSM.16.MT88.4 R20, [R201+0x11000] ;  /* 0x01100000c914783b */ /* 0x000f6a0000004200 */
[C---:B--2---:R-:W-:Y:S01]  /*dc70*/  HMMA.16816.F32 R84, R8.reuse, R16, R84 ;  /* 0x000000100854723c */ /* 0x044fe20000001854 */
[----:B------:R-:W2:Y:S05]  /*dc80*/  MUFU.EX2 R194, R194 ;  /* 0x000000c200c27308 */ /* 0x000eaa0000000800 */
        /* <DEDUP_REMOVED lines=8> */
[----:B------:R-:W-:Y:S05]  /*dd10*/  MUFU.EX2 R151, R151 ;  /* 0x0000009700977308 */ /* 0x000fea0000000800 */
[C---:B------:R-:W-:Y:S01]  /*dd20*/  HMMA.16816.F32 R124, R8.reuse, R34, R124 ;  /* 0x00000022087c723c */ /* 0x040fe2000000187c */
[----:B------:R-:W2:Y:S02]  /*dd30*/  LDSM.16.MT88.4 R32, [R204+0xd800] ;  /* 0x00d80000cc20783b */ /* 0x000ea40000004200 */
[----:B------:R-:W2:Y:S03]  /*dd40*/  MUFU.EX2 R178, R178 ;  /* 0x000000b200b27308 */ /* 0x000ea60000000800 */
[C---:B---3--:R-:W-:Y:S05]  /*dd50*/  HMMA.16816.F32 R100, R8.reuse, R24, R100 ;  /* 0x000000180864723c */ /* 0x048fea0000001864 */
[----:B------:R-:W-:Y:S01]  /*dd60*/  MUFU.EX2 R153, R153 ;  /* 0x0000009900997308 */ /* 0x000fe20000000800 */
[C---:B------:R-:W-:Y:S01]  /*dd70*/  HMMA.16816.F32 R104, R8.reuse, R26, R104 ;  /* 0x0000001a0868723c */ /* 0x040fe20000001868 */
[----:B------:R-:W3:Y:S05]  /*dd80*/  LDSM.16.MT88.4 R24, [R201+0xd800] ;  /* 0x00d80000c918783b */ /* 0x000eea0000004200 */
[C---:B-----5:R-:W-:Y:S01]  /*dd90*/  HMMA.16816.F32 R120, R8.reuse, R20, R120 ;  /* 0x000000140878723c */ /* 0x060fe20000001878 */
[----:B------:R-:W5:Y:S05]  /*dda0*/  MUFU.EX2 R180, R180 ;  /* 0x000000b400b47308 */ /* 0x000f6a0000000800 */
[C---:B------:R-:W-:Y:S01]  /*ddb0*/  HMMA.16816.F32 R108, R8.reuse, R22, R108 ;  /* 0x00000016086c723c */ /* 0x040fe2000000186c */
[----:B------:R-:W-:Y:S02]  /*ddc0*/  LDSM.16.MT88.4 R20, [R200+0xd800] ;  /* 0x00d80000c814783b */ /* 0x000fe40000004200 */
[----:B------:R-:W-:Y:S03]  /*ddd0*/  MUFU.EX2 R155, R155 ;  /* 0x0000009b009b7308 */ /* 0x000fe60000000800 */
[C---:B------:R-:W-:Y:S05]  /*dde0*/  HMMA.16816.F32 R116, R8.reuse, R12, R116 ;  /* 0x0000000c0874723c */ /* 0x040fea0000001874 */
[----:B------:R-:W-:Y:S01]  /*ddf0*/  MUFU.EX2 R172, R172 ;  /* 0x000000ac00ac7308 */ /* 0x000fe20000000800 */
[----:B------:R-:W-:Y:S01]  /*de00*/  HMMA.16816.F32 R4, R8, R14, R4 ;  /* 0x0000000e0804723c */ /* 0x000fe20000001804 */
[----:B------:R-:W-:Y:S01]  /*de10*/  F2FP.F16.F32.PACK_AB R12, R156, R139 ;  /* 0x0000008b9c0c723e */ /* 0x000fe200000000ff */
[----:B------:R-:W5:Y:S01]  /*de20*/  LDSM.16.MT88.4 R8, [R201+0x11800] ;  /* 0x01180000c908783b */ /* 0x000f620000004200 */
[----:B-1----:R-:W-:Y:S01]  /*de30*/  F2FP.F16.F32.PACK_AB R13, R190, R143 ;  /* 0x0000008fbe0d723e */ /* 0x002fe200000000ff */
[----:B------:R-:W-:Y:S01]  /*de40*/  FADD.FTZ R139, R139, R134 ;  /* 0x000000868b8b7221 */ /* 0x000fe20000010000 */
[----:B------:R-:W-:-:S02]  /*de50*/  FADD.FTZ R143, R143, R140 ;  /* 0x0000008c8f8f7221 */ /* 0x000fc40000010000 */
[----:B------:R-:W-:Y:S01]  /*de60*/  F2FP.F16.F32.PACK_AB R14, R160, R141 ;  /* 0x0000008da00e723e */ /* 0x000fe200000000ff */
[----:B------:R-:W-:Y:S01]  /*de70*/  MUFU.EX2 R157, R157 ;  /* 0x0000009d009d7308 */ /* 0x000fe20000000800 */
[----:B----4-:R-:W-:Y:S01]  /*de80*/  F2FP.F16.F32.PACK_AB R15, R192, R145 ;  /* 0x00000091c00f723e */ /* 0x010fe200000000ff */
[----:B------:R-:W-:Y:S01]  /*de90*/  FADD.FTZ R156, R156, R139 ;  /* 0x0000008b9c9c7221 */ /* 0x000fe20000010000 */
[----:B------:R-:W-:-:S03]  /*dea0*/  FADD.FTZ R190, R190, R143 ;  /* 0x0000008fbebe7221 */ /* 0x000fc60000010000 */
[----:B------:R-:W-:Y:S01]  /*deb0*/  FADD.FTZ R141, R141, R156 ;  /* 0x0000009c8d8d7221 */ /* 0x000fe20000010000 */
[----:B------:R-:W-:Y:S01]  /*dec0*/  FADD.FTZ R145, R145, R190 ;  /* 0x000000be91917221 */ /* 0x000fe20000010000 */
[----:B--2---:R-:W-:Y:S01]  /*ded0*/  HMMA.16816.F32 R68, R12, R28, R68 ;  /* 0x0000001c0c44723c */ /* 0x004fe20000001844 */
        /* <DEDUP_REMOVED lines=25> */
[----:B------:R-:W-:Y:S01]  /*e070*/  MUFU.EX2 R152, R152 ;  /* 0x0000009800987308 */ /* 0x000fe20000000800 */
        /* <DEDUP_REMOVED lines=19> */
[C---:B------:R-:W-:Y:S01]  /*e1b0*/  HMMA.16816.F32 R88, R12.reuse, R22, R88 ;  /* 0x000000160c58723c */ /* 0x040fe20000001858 */
[----:B------:R-:W5:Y:S02]  /*e1c0*/  LDSM.16.MT88.4 R20, [R200+0xe000] ;  /* 0x00e00000c814783b */ /* 0x000f640000004200 */
[----:B------:R-:W-:Y:S03]  /*e1d0*/  MUFU.EX2 R144, R144 ;  /* 0x0000009000907308 */ /* 0x000fe60000000800 */
[C---:B----4-:R-:W-:Y:S05]  /*e1e0*/  HMMA.16816.F32 R116, R12.reuse, R32, R116 ;  /* 0x000000200c74723c */ /* 0x050fea0000001874 */
[----:B------:R-:W-:Y:S01]  /*e1f0*/  MUFU.EX2 R169, R169 ;  /* 0x000000a900a97308 */ /* 0x000fe20000000800 */
[----:B------:R-:W-:Y:S01]  /*e200*/  HMMA.16816.F32 R4, R12, R34, R4 ;  /* 0x000000220c04723c */ /* 0x000fe20000001804 */
[----:B------:R-:W4:Y:S04]  /*e210*/  LDSM.16.MT88.4 R32, [R204+0x12000] ;  /* 0x01200000cc20783b */ /* 0x000f280000004200 */
[----:B------:R-:W-:Y:S01]  /*e220*/  LDSM.16.MT88.4 R12, [R200+0x12000] ;  /* 0x01200000c80c783b */ /* 0x000fe20000004200 */
[C---:B---3--:R-:W-:Y:S01]  /*e230*/  HMMA.16816.F32 R128, R8.reuse, R24, R128 ;  /* 0x000000180880723c */ /* 0x048fe20000001880 */
[----:B------:R-:W-:Y:S05]  /*e240*/  MUFU.EX2 R136, R136 ;  /* 0x0000008800887308 */ /* 0x000fea0000000800 */
[C---:B------:R-:W-:Y:S01]  /*e250*/  HMMA.16816.F32 R124, R8.reuse, R26, R124 ;  /* 0x0000001a087c723c */ /* 0x040fe2000000187c */
[----:B------:R-:W3:Y:S02]  /*e260*/  LDSM.16.MT88.4 R24, [R202+0x12000] ;  /* 0x01200000ca18783b */ /* 0x000ee40000004200 */
[----:B------:R-:W5:Y:S03]  /*e270*/  MUFU.EX2 R171, R171 ;  /* 0x000000ab00ab7308 */ /* 0x000f660000000800 */
[C---:B-1----:R-:W-:Y:S05]  /*e280*/  HMMA.16816.F32 R76, R8.reuse, R28, R76 ;  /* 0x0000001c084c723c */ /* 0x042fea000000184c */
[----:B------:R-:W-:Y:S01]  /*e290*/  MUFU.EX2 R64, R64 ;  /* 0x0000004000407308 */ /* 0x000fe20000000800 */
[C---:B------:R-:W-:Y:S01]  /*e2a0*/  HMMA.16816.F32 R80, R8.reuse, R30, R80 ;  /* 0x0000001e0850723c */ /* 0x040fe20000001850 */
[----:B------:R-:W1:Y:S05]  /*e2b0*/  LDSM.16.MT88.4 R28, [R204+0xe800] ;  /* 0x00e80000cc1c783b */ /* 0x000e6a0000004200 */
[----:B--2---:R-:W-:Y:S01]  /*e2c0*/  HMMA.16816.F32 R120, R8, R16, R120 ;  /* 0x000000100878723c */ /* 0x004fe20000001878 */
[----:B------:R-:W2:Y:S01]  /*e2d0*/  MUFU.EX2 R63, R63 ;  /* 0x0000003f003f7308 */ /* 0x000ea20000000800 */
[----:B-----5:R-:W-:-:S04]  /*e2e0*/  F2FP.F16.F32.PACK_AB R112, R171, R136 ;  /* 0x00000088ab70723e */ /* 0x020fc800000000ff */
[C---:B------:R-:W-:Y:S01]  /*e2f0*/  HMMA.16816.F32 R108, R8.reuse, R18, R108 ;  /* 0x00000012086c723c */ /* 0x040fe2000000186c */
[----:B------:R-:W5:Y:S05]  /*e300*/  LDSM.16.MT88.4 R16, [R201+0xe800] ;  /* 0x00e80000c910783b */ /* 0x000f6a0000004200 */
[C---:B------:R-:W-:Y:S06]  /*e310*/  HMMA.16816.F32 R84, R8.reuse, R20, R84 ;  /* 0x000000140854723c */ /* 0x040fec0000001854 */
[----:B------:R-:W-:Y:S01]  /*e320*/  HMMA.16816.F32 R88, R8, R22, R88 ;  /* 0x000000160858723c */ /* 0x000fe20000001858 */
[----:B------:R-:W5:Y:S01]  /*e330*/  LDSM.16.MT88.4 R20, [R202+0xe800] ;  /* 0x00e80000ca14783b */ /* 0x000f620000004200 */
[----:B--2---:R-:W-:-:S04]  /*e340*/  F2FP.F16.F32.PACK_AB R114, R63, R64 ;  /* 0x000000403f72723e */ /* 0x004fc800000000ff */
[C---:B----4-:R-:W-:Y:S06]  /*e350*/  HMMA.16816.F32 R92, R8.reuse, R32, R92 ;  /* 0x00000020085c723c */ /* 0x050fec000000185c */
[C---:B------:R-:W-:Y:S01]  /*e360*/  HMMA.16816.F32 R96, R8.reuse, R34, R96 ;  /* 0x000000220860723c */ /* 0x040fe20000001860 */
[----:B------:R-:W-:Y:S05]  /*e370*/  LDSM.16.MT88.4 R32, [R202+0x12800] ;  /* 0x01280000ca20783b */ /* 0x000fea0000004200 */
[C---:B---3--:R-:W-:Y:S06]  /*e380*/  HMMA.16816.F32 R100, R8.reuse, R24, R100 ;  /* 0x000000180864723c */ /* 0x048fec0000001864 */
        /* <DEDUP_REMOVED lines=11> */
[----:B------:R-:W2:Y:S04]  /*e440*/  LDSM.16.MT88.4 R8, [R201+0x12800] ;  /* 0x01280000c908783b */ /* 0x000ea80000004200 */
[----:B------:R-:W3:Y:S01]  /*e450*/  LDSM.16.MT88.4 R12, [R200+0xe800] ;  /* 0x00e80000c80c783b */ /* 0x000ee20000004200 */
[C---:B-1----:R-:W-:Y:S06]  /*e460*/  HMMA.16816.F32 R128, R24.reuse, R28, R128 ;  /* 0x0000001c1880723c */ /* 0x042fec0000001880 */
[C---:B------:R-:W-:Y:S01]  /*e470*/  HMMA.16816.F32 R124, R24.reuse, R30, R124 ;  /* 0x0000001e187c723c */ /* 0x040fe2000000187c */
[----:B------:R-:W1:Y:S05]  /*e480*/  LDSM.16.MT88.4 R28, [R200+0x12800] ;  /* 0x01280000c81c783b */ /* 0x000e6a0000004200 */
[C---:B-----5:R-:W-:Y:S06]  /*e490*/  HMMA.16816.F32 R76, R24.reuse, R16, R76 ;  /* 0x00000010184c723c */ /* 0x060fec000000184c */
[C---:B------:R-:W-:Y:S01]  /*e4a0*/  HMMA.16816.F32 R80, R24.reuse, R18, R80 ;  /* 0x000000121850723c */ /* 0x040fe20000001850 */
[----:B------:R-:W4:Y:S05]  /*e4b0*/  LDSM.16.MT88.4 R16, [R202+0xf000] ;  /* 0x00f00000ca10783b */ /* 0x000f2a0000004200 */
[C---:B------:R-:W-:Y:S06]  /*e4c0*/  HMMA.16816.F32 R68, R24.reuse, R20, R68 ;  /* 0x000000141844723c */ /* 0x040fec0000001844 */
[C---:B------:R-:W-:Y:S01]  /*e4d0*/  HMMA.16816.F32 R72, R24.reuse, R22, R72 ;  /* 0x000000161848723c */ /* 0x040fe20000001848 */
[----:B------:R-:W5:Y:S05]  /*e4e0*/  LDSM.16.MT88.4 R20, [R204+0xf000] ;  /* 0x00f00000cc14783b */ /* 0x000f6a0000004200 */
[C---:B--2---:R-:W-:Y:S06]  /*e4f0*/  HMMA.16816.F32 R120, R24.reuse, R8, R120 ;  /* 0x000000081878723c */ /* 0x044fec0000001878 */
[----:B------:R-:W-:Y:S01]  /*e500*/  HMMA.16816.F32 R108, R24, R10, R108 ;  /* 0x0000000a186c723c */ /* 0x000fe2000000186c */
[----:B------:R-:W-:-:S02]  /*e510*/  F2FP.F16.F32.PACK_AB R8, R163, R158 ;  /* 0x0000009ea308723e */ /* 0x000fc400000000ff */
[----:B------:R-:W-:-:S03]  /*e520*/  F2FP.F16.F32.PACK_AB R9, R167, R148 ;  /* 0x00000094a709723e */ /* 0x000fc600000000ff */
[----:B---3--:R-:W-:Y:S01]  /*e530*/  HMMA.16816.F32 R84, R24, R12, R84 ;  /* 0x0000000c1854723c */ /* 0x008fe20000001854 */
[----:B------:R-:W-:Y:S02]  /*e540*/  F2FP.F16.F32.PACK_AB R10, R165, R152 ;  /* 0x00000098a50a723e */ /* 0x000fe400000000ff */
[----:B------:R-:W-:-:S03]  /*e550*/  F2FP.F16.F32.PACK_AB R11, R169, R144 ;  /* 0x00000090a90b723e */ /* 0x000fc600000000ff */
[C---:B------:R-:W-:Y:S01]  /*e560*/  HMMA.16816.F32 R88, R24.reuse, R14, R88 ;  /* 0x0000000e1858723c */ /* 0x040fe20000001858 */
[----:B------:R-:W2:Y:S05]  /*e570*/  LDSM.16.MT88.4 R12, [R201+0xf000] ;  /* 0x00f00000c90c783b */ /* 0x000eaa0000004200 */
[C---:B------:R-:W-:Y:S06]  /*e580*/  HMMA.16816.F32 R92, R24.reuse, R36, R92 ;  /* 0x00000024185c723c */ /* 0x040fec000000185c */
[C---:B------:R-:W-:Y:S01]  /*e590*/  HMMA.16816.F32 R96, R24.reuse, R38, R96 ;  /* 0x000000261860723c */ /* 0x040fe20000001860 */
[----:B------:R-:W-:Y:S05]  /*e5a0*/  LDSM.16.MT88.4 R36, [R201+0x13000] ;  /* 0x01300000c924783b */ /* 0x000fea0000004200 */
[C---:B------:R-:W-:Y:S06]  /*e5b0*/  HMMA.16816.F32 R100, R24.reuse, R32, R100 ;  /* 0x000000201864723c */ /* 0x040fec0000001864 */
[C---:B------:R-:W-:Y:S01]  /*e5c0*/  HMMA.16816.F32 R104, R24.reuse, R34, R104 ;  /* 0x000000221868723c */ /* 0x040fe20000001868 */
[----:B------:R-:W3:Y:S05]  /*e5d0*/  LDSM.16.MT88.4 R32, [R200+0xf000] ;  /* 0x00f00000c820783b */ /* 0x000eea0000004200 */
[C---:B-1----:R-:W-:Y:S06]  /*e5e0*/  HMMA.16816.F32 R116, R24.reuse, R28, R116 ;  /* 0x0000001c1874723c */ /* 0x042fec0000001874 */
[----:B------:R-:W-:Y:S01]  /*e5f0*/  HMMA.16816.F32 R4, R24, R30, R4 ;  /* 0x0000001e1804723c */ /* 0x000fe20000001804 */
[----:B------:R-:W1:Y:S04]  /*e600*/  LDSM.16.MT88.4 R24, [R204+0x13000] ;  /* 0x01300000cc18783b */ /* 0x000e680000004200 */
[----:B------:R-:W1:Y:S01]  /*e610*/  LDSM.16.MT88.4 R28, [R202+0x13000] ;  /* 0x01300000ca1c783b */ /* 0x000e620000004200 */
[C---:B----4-:R-:W-:Y:S06]  /*e620*/  HMMA.16816.F32 R68, R8.reuse, R16, R68 ;  /* 0x000000100844723c */ /* 0x050fec0000001844 */
[C---:B------:R-:W-:Y:S01]  /*e630*/  HMMA.16816.F32 R72, R8.reuse, R18, R72 ;  /* 0x000000120848723c */ /* 0x040fe20000001848 */
[----:B------:R-:W4:Y:S05]  /*e640*/  LDSM.16.MT88.4 R16, [R200+0x13000] ;  /* 0x01300000c810783b */ /* 0x000f2a0000004200 */
[C---:B-----5:R-:W-:Y:S06]  /*e650*/  HMMA.16816.F32 R128, R8.reuse, R20, R128 ;  /* 0x000000140880723c */ /* 0x060fec0000001880 */
[C---:B------:R-:W-:Y:S01]  /*e660*/  HMMA.16816.F32 R124, R8.reuse, R22, R124 ;  /* 0x00000016087c723c */ /* 0x040fe2000000187c */
[----:B------:R-:W-:Y:S05]  /*e670*/  LDSM.16.MT88.4 R20, [R204+0xf800] ;  /* 0x00f80000cc14783b */ /* 0x000fea0000004200 */
[C---:B--2---:R-:W-:Y:S06]  /*e680*/  HMMA.16816.F32 R76, R8.reuse, R12, R76 ;  /* 0x0000000c084c723c */ /* 0x044fec000000184c */
[C---:B------:R-:W-:Y:S01]  /*e690*/  HMMA.16816.F32 R80, R8.reuse, R14, R80 ;  /* 0x0000000e0850723c */ /* 0x040fe20000001850 */
[----:B------:R-:W2:Y:S05]  /*e6a0*/  LDSM.16.MT88.4 R12, [R202+0xf800] ;  /* 0x00f80000ca0c783b */ /* 0x000eaa0000004200 */
[C---:B---3--:R-:W-:Y:S06]  /*e6b0*/  HMMA.16816.F32 R84, R8.reuse, R32, R84 ;  /* 0x000000200854723c */ /* 0x048fec0000001854 */
        /* <DEDUP_REMOVED lines=8> */
[----:B------:R-:W3:Y:S02]  /*e740*/  MUFU.EX2 R33, R33 ;  /* 0x0000002100217308 */ /* 0x000ee40000000800 */
[C---:B------:R-:W-:Y:S06]  /*e750*/  HMMA.16816.F32 R100, R8.reuse, R28, R100 ;  /* 0x0000001c0864723c */ /* 0x040fec0000001864 */
[C---:B------:R-:W-:Y:S01]  /*e760*/  HMMA.16816.F32 R104, R8.reuse, R30, R104 ;  /* 0x0000001e0868723c */ /* 0x040fe20000001868 */
[----:B------:R-:W-:Y:S05]  /*e770*/  MUFU.EX2 R34, R34 ;  /* 0x0000002200227308 */ /* 0x000fea0000000800 */
[----:B------:R-:W-:Y:S03]  /*e780*/  HMMA.16816.F32 R120, R8, R36, R120 ;  /* 0x000000240878723c */ /* 0x000fe60000001878 */
[----:B------:R-:W5:Y:S01]  /*e790*/  MUFU.EX2 R29, R52 ;  /* 0x00000034001d7308 */ /* 0x000f620000000800 */
[----:B---3--:R-:W-:-:S02]  /*e7a0*/  F2FP.F16.F32.PACK_AB R113, R33, R32 ;  /* 0x000000202171723e */ /* 0x008fc400000000ff */
[C---:B------:R-:W-:Y:S06]  /*e7b0*/  HMMA.16816.F32 R108, R8.reuse, R38, R108 ;  /* 0x00000026086c723c */ /* 0x040fec000000186c */
[C---:B----4-:R-:W-:Y:S06]  /*e7c0*/  HMMA.16816.F32 R116, R8.reuse, R16, R116 ;  /* 0x000000100874723c */ /* 0x050fec0000001874 */
[----:B------:R-:W-:Y:S01]  /*e7d0*/  HMMA.16816.F32 R4, R8, R18, R4 ;  /* 0x000000120804723c */ /* 0x000fe20000001804 */
[----:B------:R-:W3:Y:S01]  /*e7e0*/  LDSM.16.MT88.4 R8, [R200+0xf800] ;  /* 0x00f80000c808783b */ /* 0x000ee20000004200 */
[----:B-----5:R-:W-:-:S03]  /*e7f0*/  F2FP.F16.F32.PACK_AB R115, R29, R34 ;  /* 0x000000221d73723e */ /* 0x020fc600000000ff */
[----:B------:R-:W4:Y:S04]  /*e800*/  LDSM.16.MT88.4 R16, [R204+0x13800] ;  /* 0x01380000cc10783b */ /* 0x000f280000004200 */
        /* <DEDUP_REMOVED lines=14> */
[----:B------:R-:W-:Y:S01]  /*e8f0*/  HMMA.16816.F32 R104, R112, R14, R104 ;  /* 0x0000000e7068723c */ /* 0x000fe20000001868 */
[----:B------:R-:W-:-:S04]  /*e900*/  FADD.FTZ R13, R161, R166 ;  /* 0x000000a6a10d7221 */ /* 0x000fc80000010000 */
[----:B------:R-:W-:-:S04]  /*e910*/  FADD.FTZ R13, R162, R13 ;  /* 0x0000000da20d7221 */ /* 0x000fc80000010000 */
[----:B------:R-:W-:-:S04]  /*e920*/  FADD.FTZ R148, R148, R13 ;  /* 0x0000000d94947221 */ /* 0x000fc80000010000 */
[----:B------:R-:W-:Y:S01]  /*e930*/  FADD.FTZ R167, R167, R148 ;  /* 0x00000094a7a77221 */ /* 0x000fe20000010000 */
[----:B-1----:R-:W-:Y:S03]  /*e940*/  HMMA.16816.F32 R120, R112, R8, R120 ;  /* 0x000000087078723c */ /* 0x002fe60000001878 */
[----:B------:R-:W-:-:S04]  /*e950*/  FADD.FTZ R144, R144, R167 ;  /* 0x000000a790907221 */ /* 0x000fc80000010000 */
[----:B------:R-:W-:Y:S01]  /*e960*/  FADD.FTZ R169, R169, R144 ;  /* 0x00000090a9a97221 */ /* 0x000fe20000010000 */
[C---:B------:R-:W-:Y:S01]  /*e970*/  HMMA.16816.F32 R108, R112.reuse, R10, R108 ;  /* 0x0000000a706c723c */ /* 0x040fe2000000186c */
[----:B------:R-:W-:Y:S02]  /*e980*/  FADD.FTZ R9, R157, R172 ;  /* 0x000000ac9d097221 */ /* 0x000fe40000010000 */
[----:B------:R-:W-:Y:S02]  /*e990*/  FADD.FTZ R32, R32, R169 ;  /* 0x000000a920207221 */ /* 0x000fe40000010000 */
[----:B------:R-:W-:Y:S01]  /*e9a0*/  FADD.FTZ R9, R170, R9 ;  /* 0x00000009aa097221 */ /* 0x000fe20000010000 */
[----:B---3--:R-:W-:Y:S01]  /*e9b0*/  HMMA.16816.F32 R116, R112, R16, R116 ;  /* 0x000000107074723c */ /* 0x008fe20000001874 */
[----:B------:R-:W-:Y:S02]  /*e9c0*/  FADD.FTZ R33, R33, R32 ;  /* 0x0000002021217221 */ /* 0x000fe40000010000 */
[----:B------:R-:W-:-:S02]  /*e9d0*/  FADD.FTZ R158, R158, R9 ;  /* 0x000000099e9e7221 */ /* 0x000fc40000010000 */
[----:B------:R-:W-:Y:S01]  /*e9e0*/  FADD.FTZ R34, R34, R33 ;  /* 0x0000002122227221 */ /* 0x000fe20000010000 */
[----:B------:R-:W-:Y:S01]  /*e9f0*/  HMMA.16816.F32 R112, R112, R18, R4 ;  /* 0x000000127070723c */ /* 0x000fe20000001804 */
[----:B------:R-:W-:Y:S02]  /*ea00*/  FADD.FTZ R163, R163, R158 ;  /* 0x0000009ea3a37221 */ /* 0x000fe40000010000 */
[----:B------:R-:W-:Y:S02]  /*ea10*/  FADD.FTZ R235, R29, R34 ;  /* 0x000000221deb7221 */ /* 0x000fe40000010000 */
[----:B------:R-:W-:-:S04]  /*ea20*/  FADD.FTZ R152, R152, R163 ;  /* 0x000000a398987221 */ /* 0x000fc80000010000 */
[----:B------:R-:W-:-:S04]  /*ea30*/  FADD.FTZ R165, R165, R152 ;  /* 0x00000098a5a57221 */ /* 0x000fc80000010000 */
[----:B------:R-:W-:-:S04]  /*ea40*/  FADD.FTZ R136, R136, R165 ;  /* 0x000000a588887221 */ /* 0x000fc80000010000 */
[----:B------:R-:W-:-:S04]  /*ea50*/  FADD.FTZ R171, R171, R136 ;  /* 0x00000088abab7221 */ /* 0x000fc80000010000 */
[----:B------:R-:W-:-:S04]  /*ea60*/  FADD.FTZ R64, R64, R171 ;  /* 0x000000ab40407221 */ /* 0x000fc80000010000 */
[----:B------:R-:W-:-:S07]  /*ea70*/  FADD.FTZ R236, R63, R64 ;  /* 0x000000403fec7221 */ /* 0x000fce0000010000 */
.L_x_2516:
        /* <DEDUP_REMOVED lines=14> */
.L_x_2528:
        /* <DEDUP_REMOVED lines=71> */
.L_x_2525:
        /* <DEDUP_REMOVED lines=400> */
.L_x_2527:
        /* <DEDUP_REMOVED lines=129> */
.L_x_2526:
[----:B-1----:R-:W-:Y:S01]  /*110e0*/  IADD3 R152, R218, -0x1, RZ ;  /* 0xffffffffda987810 */ /* 0x002fe20007ffe0ff */
[----:B------:R-:W-:Y:S01]  /*110f0*/  LDSM.16.MT88.4 R144, [R201+0xc000] ;  /* 0x00c00000c990783b */ /* 0x000fe20000004200 */
[----:B------:R-:W-:Y:S01]  /*11100*/  UMOV UR11, UR15 ;  /* 0x0000000f000b7c82 */ /* 0x000fe20008000000 */
[----:B------:R-:W-:Y:S01]  /*11110*/  UMOV UR10, UR14 ;  /* 0x0000000e000a7c82 */ /* 0x000fe20008000000 */
[----:B------:R-:W-:Y:S04]  /*11120*/  LEA R0, R152, R229, 0x7 ;  /* 0x000000e598007211 */ /* 0x000fe800078e38ff */
[----:B------:R-:W-:Y:S01]  /*11130*/  I2FP.F32.S32 R2, R0 ;  /* 0x0000000000027245 */ /* 0x000fe20000201400 */
[----:B------:R-:W-:Y:S01]  /*11140*/  LDSM.16.MT88.4 R148, [R204+0x10800] ;  /* 0x01080000cc94783b */ /* 0x000fe20000004200 */
[C---:B------:R-:W-:Y:S02]  /*11150*/  IADD3 R132, R0.reuse, 0x1, RZ ;  /* 0x0000000100847810 */ /* 0x040fe40007ffe0ff */
[C---:B------:R-:W-:Y:S01]  /*11160*/  IADD3 R137, R0.reuse, 0x8, RZ ;  /* 0x0000000800897810 */ /* 0x040fe20007ffe0ff */
[CC--:B------:R-:W-:Y:S01]  /*11170*/  FFMA.FTZ R6, R3.reuse, R2.reuse, R6 ;  /* 0x0000000203067223 */ /* 0x0c0fe20000010006 */
[C---:B------:R-:W-:Y:S01]  /*11180*/  FFMA.FTZ R4, R3.reuse, R2, R4 ;  /* 0x0000000203047223 */ /* 0x040fe20000010004 */
[C---:B------:R-:W-:Y:S02]  /*11190*/  IADD3 R2, R0.reuse, 0x9, RZ ;  /* 0x0000000900027810 */ /* 0x040fe40007ffe0ff */
[----:B------:R-:W-:Y:S02]  /*111a0*/  I2FP.F32.S32 R132, R132 ;  /* 0x0000008400847245 */ /* 0x000fe40000201400 */
[----:B------:R-:W-:Y:S02]  /*111b0*/  I2FP.F32.S32 R2, R2 ;  /* 0x0000000200027245 */ /* 0x000fe40000201400 */
[----:B------:R-:W-:Y:S01]  /*111c0*/  I2FP.F32.S32 R137, R137 ;  /* 0x0000008900897245 */ /* 0x000fe20000201400 */
[CC--:B------:R-:W-:Y:S01]  /*111d0*/  FFMA.FTZ R7, R3.reuse, R132.reuse, R7 ;  /* 0x0000008403077223 */ /* 0x0c0fe20000010007 */
[C---:B------:R-:W-:Y:S01]  /*111e0*/  FFMA.FTZ R5, R3.reuse, R132, R5 ;  /* 0x0000008403057223 */ /* 0x040fe20000010005 */
[C---:B------:R-:W-:Y:S01]  /*111f0*/  IADD3 R132, R0.reuse, 0x11, RZ ;  /* 0x0000001100847810 */ /* 0x040fe20007ffe0ff */
[CC--:B------:R-:W-:Y:S01]  /*11200*/  FFMA.FTZ R11, R3.reuse, R2.reuse, R11 ;  /* 0x00000002030b7223 */ /* 0x0c0fe2000001000b */
[C---:B------:R-:W-:Y:S01]  /*11210*/  FFMA.FTZ R9, R3.reuse, R2, R9 ;  /* 0x0000000203097223 */ /* 0x040fe20000010009 */
[C---:B------:R-:W-:Y:S01]  /*11220*/  IADD3 R2, R0.reuse, 0x19, RZ ;  /* 0x0000001900027810 */ /* 0x040fe20007ffe0ff */
[CC--:B------:R-:W-:Y:S01]  /*11230*/  FFMA.FTZ R10, R3.reuse, R137.reuse, R10 ;  /* 0x00000089030a7223 */ /* 0x0c0fe2000001000a */
[----:B------:R-:W-:Y:S01]  /*11240*/  I2FP.F32.S32 R132, R132 ;  /* 0x0000008400847245 */ /* 0x000fe20000201400 */
[C---:B------:R-:W-:Y:S01]  /*11250*/  FFMA.FTZ R8, R3.reuse, R137, R8 ;  /* 0x0000008903087223 */ /* 0x040fe20000010008 */
[C---:B------:R-:W-:Y:S02]  /*11260*/  IADD3 R139, R0.reuse, 0x10, RZ ;  /* 0x00000010008b7810 */ /* 0x040fe40007ffe0ff */
[C---:B------:R-:W-:Y:S01]  /*11270*/  IADD3 R137, R0.reuse, 0x18, RZ ;  /* 0x0000001800897810 */ /* 0x040fe20007ffe0ff */
[C---:B------:R-:W-:Y:S01]  /*11280*/  FFMA.FTZ R15, R3.reuse, R132, R15 ;  /* 0x00000084030f7223 */ /* 0x040fe2000001000f */
[----:B------:R-:W-:Y:S01]  /*11290*/  I2FP.F32.S32 R2, R2 ;  /* 0x0000000200027245 */ /* 0x000fe20000201400 */
[C---:B------:R-:W-:Y:S01]  /*112a0*/  FFMA.FTZ R13, R3.reuse, R132, R13 ;  /* 0x00000084030d7223 */ /* 0x040fe2000001000d */
[----:B------:R-:W-:Y:S02]  /*112b0*/  I2FP.F32.S32 R139, R139 ;  /* 0x0000008b008b7245 */ /* 0x000fe40000201400 */
[----:B------:R-:W-:Y:S01]  /*112c0*/  I2FP.F32.S32 R137, R137 ;  /* 0x0000008900897245 */ /* 0x000fe20000201400 */
[CC--:B------:R-:W-:Y:S01]  /*112d0*/  FFMA.FTZ R19, R3.reuse, R2.reuse, R19 ;  /* 0x0000000203137223 */ /* 0x0c0fe20000010013 */
[C---:B------:R-:W-:Y:S01]  /*112e0*/  IADD3 R132, R0.reuse, 0x21, RZ ;  /* 0x0000002100847810 */ /* 0x040fe20007ffe0ff */
[C---:B------:R-:W-:Y:S01]  /*112f0*/  FFMA.FTZ R17, R3.reuse, R2, R17 ;  /* 0x0000000203117223 */ /* 0x040fe20000010011 */
[C---:B------:R-:W-:Y:S01]  /*11300*/  IADD3 R2, R0.reuse, 0x29, RZ ;  /* 0x0000002900027810 */ /* 0x040fe20007ffe0ff */
[CC--:B------:R-:W-:Y:S01]  /*11310*/  FFMA.FTZ R14, R3.reuse, R139.reuse, R14 ;  /* 0x0000008b030e7223 */ /* 0x0c0fe2000001000e */
[C---:B------:R-:W-:Y:S01]  /*11320*/  FFMA.FTZ R12, R3.reuse, R139, R12 ;  /* 0x0000008b030c7223 */ /* 0x040fe2000001000c */
[----:B------:R-:W-:Y:S01]  /*11330*/  I2FP.F32.S32 R132, R132 ;  /* 0x0000008400847245 */ /* 0x000fe20000201400 */
[CC--:B------:R-:W-:Y:S01]  /*11340*/  FFMA.FTZ R18, R3.reuse, R137.reuse, R18 ;  /* 0x0000008903127223 */ /* 0x0c0fe20000010012 */
[C---:B------:R-:W-:Y:S01]  /*11350*/  IADD3 R139, R0.reuse, 0x20, RZ ;  /* 0x00000020008b7810 */ /* 0x040fe20007ffe0ff */
[C---:B------:R-:W-:Y:S01]  /*11360*/  FFMA.FTZ R16, R3.reuse, R137, R16 ;  /* 0x0000008903107223 */ /* 0x040fe20000010010 */
[----:B------:R-:W-:Y:S01]  /*11370*/  I2FP.F32.S32 R2, R2 ;  /* 0x0000000200027245 */ /* 0x000fe20000201400 */
[CC--:B------:R-:W-:Y:S01]  /*11380*/  FFMA.FTZ R23, R3.reuse, R132.reuse, R23 ;  /* 0x0000008403177223 */ /* 0x0c0fe20000010017 */
[C---:B------:R-:W-:Y:S01]  /*11390*/  IADD3 R137, R0.reuse, 0x28, RZ ;  /* 0x0000002800897810 */ /* 0x040fe20007ffe0ff */
[C---:B------:R-:W-:Y:S01]  /*113a0*/  FFMA.FTZ R21, R3.reuse, R132, R21 ;  /* 0x0000008403157223 */ /* 0x040fe20000010015 */
[----:B------:R-:W-:Y:S01]  /*113b0*/  I2FP.F32.S32 R139, R139 ;  /* 0x0000008b008b7245 */ /* 0x000fe20000201400 */
[CC--:B------:R-:W-:Y:S01]  /*113c0*/  FFMA.FTZ R27, R3.reuse, R2.reuse, R27 ;  /* 0x00000002031b7223 */ /* 0x0c0fe2000001001b */
[----:B------:R-:W-:Y:S01]  /*113d0*/  I2FP.F32.S32 R137, R137 ;  /* 0x0000008900897245 */ /* 0x000fe20000201400 */
[C---:B------:R-:W-:Y:S01]  /*113e0*/  FFMA.FTZ R25, R3.reuse, R2, R25 ;  /* 0x0000000203197223 */ /* 0x040fe20000010019 */
[C---:B------:R-:W-:Y:S01]  /*113f0*/  IADD3 R132, R0.reuse, 0x31, RZ ;  /* 0x0000003100847810 */ /* 0x040fe20007ffe0ff */
        /* <DEDUP_REMOVED lines=15> */
[----:B------:R-:W-:Y:S01]  /*114f0*/  IADD3 R134, R0, 0x30, RZ ;  /* 0x0000003000867810 */ /* 0x000fe20007ffe0ff */
[C---:B------:R-:W-:Y:S01]  /*11500*/  FFMA.FTZ R34, R3.reuse, R139, R34 ;  /* 0x0000008b03227223 */ /* 0x040fe20000010022 */
[----:B------:R-:W-:Y:S01]  /*11510*/  FMNMX.FTZ R132, R6, R135, !PT ;  /* 0x0000008706847209 */ /* 0x000fe20007810000 */
[C---:B------:R-:W-:Y:S01]  /*11520*/  FFMA.FTZ R32, R3.reuse, R139, R32 ;  /* 0x0000008b03207223 */ /* 0x040fe20000010020 */
[----:B------:R-:W-:Y:S01]  /*11530*/  FMNMX.FTZ R2, R4, R133, !PT ;  /* 0x0000008504027209 */ /* 0x000fe20007810000 */
[CC--:B------:R-:W-:Y:S01]  /*11540*/  FFMA.FTZ R38, R3.reuse, R137.reuse, R38 ;  /* 0x0000008903267223 */ /* 0x0c0fe20000010026 */
[----:B------:R-:W-:Y:S01]  /*11550*/  I2FP.F32.S32 R134, R134 ;  /* 0x0000008600867245 */ /* 0x000fe20000201400 */
[----:B------:R-:W-:Y:S01]  /*11560*/  FFMA.FTZ R36, R3, R137, R36 ;  /* 0x0000008903247223 */ /* 0x000fe20000010024 */
[----:B------:R-:W-:Y:S02]  /*11570*/  FMNMX.FTZ R139, R7, R132, !PT ;  /* 0x00000084078b7209 */ /* 0x000fe40007810000 */
[----:B------:R-:W-:Y:S01]  /*11580*/  IADD3 R136, R0, 0x41, RZ ;  /* 0x0000004100887810 */ /* 0x000fe20007ffe0ff */
[----:B------:R-:W-:Y:S01]  /*11590*/  FFMA.FTZ R30, R3, R134, R30 ;  /* 0x00000086031e7223 */ /* 0x000fe2000001001e */
[----:B------:R-:W-:Y:S01]  /*115a0*/  FMNMX.FTZ R137, R5, R2, !PT ;  /* 0x0000000205897209 */ /* 0x000fe20007810000 */
[----:B------:R-:W-:Y:S01]  /*115b0*/  FFMA.FTZ R28, R3, R134, R28 ;  /* 0x00000086031c7223 */ /* 0x000fe2000001001c */
[----:B------:R-:W-:Y:S02]  /*115c0*/  FMNMX.FTZ R138, R10, R139, !PT ;  /* 0x0000008b0a8a7209 */ /* 0x000fe40007810000 */
[----:B------:R-:W-:Y:S02]  /*115d0*/  I2FP.F32.S32 R136, R136 ;  /* 0x0000008800887245 */ /* 0x000fe40000201400 */
[----:B------:R-:W-:Y:S02]  /*115e0*/  FMNMX.FTZ R134, R8, R137, !PT ;  /* 0x0000008908867209 */ /* 0x000fe40007810000 */
[----:B------:R-:W-:Y:S01]  /*115f0*/  FMNMX.FTZ R139, R11, R138, !PT ;  /* 0x0000008a0b8b7209 */ /* 0x000fe20007810000 */
[----:B------:R-:W-:Y:S01]  /*11600*/  FFMA.FTZ R39, R3, R136, R39 ;  /* 0x0000008803277223 */ /* 0x000fe20000010027 */
[----:B------:R-:W-:Y:S01]  /*11610*/  FMNMX.FTZ R137, R9, R134, !PT ;  /* 0x0000008609897209 */ /* 0x000fe20007810000 */
[----:B------:R-:W-:Y:S01]  /*11620*/  FFMA.FTZ R37, R3, R136, R37 ;  /* 0x0000008803257223 */ /* 0x000fe20000010025 */
[----:B------:R-:W-:Y:S02]  /*11630*/  FMNMX.FTZ R136, R14, R139, !PT ;  /* 0x0000008b0e887209 */ /* 0x000fe40007810000 */
[----:B------:R-:W-:Y:S02]  /*11640*/  IADD3 R132, R0, 0x48, RZ ;  /* 0x0000004800847810 */ /* 0x000fe40007ffe0ff */
[----:B------:R-:W-:Y:S02]  /*11650*/  FMNMX.FTZ R134, R12, R137, !PT ;  /* 0x000000890c867209 */ /* 0x000fe40007810000 */
[----:B------:R-:W-:Y:S02]  /*11660*/  I2FP.F32.S32 R132, R132 ;  /* 0x0000008400847245 */ /* 0x000fe40000201400 */
[----:B------:R-:W-:Y:S02]  /*11670*/  FMNMX.FTZ R137, R15, R136, !PT ;  /* 0x000000880f897209 */ /* 0x000fe40007810000 */
[----:B------:R-:W-:Y:S01]  /*11680*/  FMNMX.FTZ R139, R13, R134, !PT ;  /* 0x000000860d8b7209 */ /* 0x000fe20007810000 */
[CC--:B------:R-:W-:Y:S01]  /*11690*/  FFMA.FTZ R42, R3.reuse, R132.reuse, R42 ;  /* 0x00000084032a7223 */ /* 0x0c0fe2000001002a */
[----:B------:R-:W-:Y:S01]  /*116a0*/  FMNMX.FTZ R134, R18, R137, !PT ;  /* 0x0000008912867209 */ /* 0x000fe20007810000 */
[----:B------:R-:W-:Y:S01]  /*116b0*/  FFMA.FTZ R40, R3, R132, R40 ;  /* 0x0000008403287223 */ /* 0x000fe20000010028 */
[----:B------:R-:W-:Y:S02]  /*116c0*/  FMNMX.FTZ R132, R16, R139, !PT ;  /* 0x0000008b10847209 */ /* 0x000fe40007810000 */
[C---:B------:R-:W-:Y:S02]  /*116d0*/  IADD3 R136, R0.reuse, 0x50, RZ ;  /* 0x0000005000887810 */ /* 0x040fe40007ffe0ff */
[----:B------:R-:W-:Y:S02]  /*116e0*/  FMNMX.FTZ R137, R19, R134, !PT ;  /* 0x0000008613897209 */ /* 0x000fe40007810000 */
[----:B------:R-:W-:Y:S02]  /*116f0*/  IADD3 R2, R0, 0x49, RZ ;  /* 0x0000004900027810 */ /* 0x000fe40007ffe0ff */
[----:B------:R-:W-:Y:S02]  /*11700*/  FMNMX.FTZ R139, R17, R132, !PT ;  /* 0x00000084118b7209 */ /* 0x000fe40007810000 */
[----:B------:R-:W-:Y:S02]  /*11710*/  I2FP.F32.S32 R134, R136 ;  /* 0x0000008800867245 */ /* 0x000fe40000201400 */
[----:B------:R-:W-:Y:S02]  /*11720*/  FMNMX.FTZ R136, R22, R137, !PT ;  /* 0x0000008916887209 */ /* 0x000fe40007810000 */
[----:B------:R-:W-:Y:S01]  /*11730*/  I2FP.F32.S32 R2, R2 ;  /* 0x0000000200027245 */ /* 0x000fe20000201400 */
[CC--:B------:R-:W-:Y:S01]  /*11740*/  FFMA.FTZ R46, R3.reuse, R134.reuse, R46 ;  /* 0x00000086032e7223 */ /* 0x0c0fe2000001002e */
[----:B------:R-:W-:Y:S01]  /*11750*/  FMNMX.FTZ R132, R20, R139, !PT ;  /* 0x0000008b14847209 */ /* 0x000fe20007810000 */
[----:B------:R-:W-:Y:S01]  /*11760*/  FFMA.FTZ R44, R3, R134, R44 ;  /* 0x00000086032c7223 */ /* 0x000fe2000001002c */
[----:B------:R-:W-:Y:S01]  /*11770*/  FMNMX.FTZ R141, R23, R136, !PT ;  /* 0x00000088178d7209 */ /* 0x000fe20007810000 */
[----:B------:R-:W-:Y:S01]  /*11780*/  FFMA.FTZ R43, R3, R2, R43 ;  /* 0x00000002032b7223 */ /* 0x000fe2000001002b */
[----:B------:R-:W-:Y:S01]  /*11790*/  FMNMX.FTZ R139, R21, R132, !PT ;  /* 0x00000084158b7209 */ /* 0x000fe20007810000 */
[----:B------:R-:W-:Y:S01]  /*117a0*/  FFMA.FTZ R41, R3, R2, R41 ;  /* 0x0000000203297223 */ /* 0x000fe20000010029 */
[----:B------:R-:W-:Y:S02]  /*117b0*/  FMNMX.FTZ R134, R26, R141, !PT ;  /* 0x0000008d1a867209 */ /* 0x000fe40007810000 */
[----:B------:R-:W-:Y:S02]  /*117c0*/  IADD3 R2, R0, 0x51, RZ ;  /* 0x0000005100027810 */ /* 0x000fe40007ffe0ff */
[----:B------:R-:W-:Y:S02]  /*117d0*/  FMNMX.FTZ R132, R24, R139, !PT ;  /* 0x0000008b18847209 */ /* 0x000fe40007810000 */
[----:B------:R-:W-:Y:S02]  /*117e0*/  FMNMX.FTZ R139, R27, R134, !PT ;  /* 0x000000861b8b7209 */ /* 0x000fe40007810000 */
[----:B------:R-:W-:Y:S02]  /*117f0*/  I2FP.F32.S32 R2, R2 ;  /* 0x0000000200027245 */ /* 0x000fe40000201400 */
[----:B------:R-:W-:Y:S02]  /*11800*/  IADD3 R137, R0, 0x58, RZ ;  /* 0x0000005800897810 */ /* 0x000fe40007ffe0ff */
[----:B------:R-:W-:Y:S01]  /*11810*/  FMNMX.FTZ R141, R25, R132, !PT ;  /* 0x00000084198d7209 */ /* 0x000fe20007810000 */
[CC--:B------:R-:W-:Y:S01]  /*11820*/  FFMA.FTZ R47, R3.reuse, R2.reuse, R47 ;  /* 0x00000002032f7223 */ /* 0x0c0fe2000001002f */
[----:B------:R-:W-:Y:S01]  /*11830*/  FMNMX.FTZ R132, R30, R139, !PT ;  /* 0x0000008b1e847209 */ /* 0x000fe20007810000 */
[----:B------:R-:W-:Y:S01]  /*11840*/  FFMA.FTZ R45, R3, R2, R45 ;  /* 0x00000002032d7223 */ /* 0x000fe2000001002d */
[----:B------:R-:W-:Y:S02]  /*11850*/  I2FP.F32.S32 R137, R137 ;  /* 0x0000008900897245 */ /* 0x000fe40000201400 */
[----:B------:R-:W-:Y:S02]  /*11860*/  FMNMX.FTZ R2, R28, R141, !PT ;  /* 0x0000008d1c027209 */ /* 0x000fe40007810000 */
[----:B------:R-:W-:Y:S01]  /*11870*/  FMNMX.FTZ R139, R31, R132, !PT ;  /* 0x000000841f8b7209 */ /* 0x000fe20007810000 */
[CC--:B------:R-:W-:Y:S01]  /*11880*/  FFMA.FTZ R50, R3.reuse, R137.reuse, R50 ;  /* 0x0000008903327223 */ /* 0x0c0fe20000010032 */
[----:B------:R-:W-:Y:S01]  /*11890*/  FFMA.FTZ R48, R3, R137, R48 ;  /* 0x0000008903307223 */ /* 0x000fe20000010030 */
[----:B------:R-:W-:Y:S02]  /*118a0*/  FMNMX.FTZ R137, R29, R2, !PT ;  /* 0x000000021d897209 */ /* 0x000fe40007810000 */
[----:B------:R-:W-:Y:S02]  /*118b0*/  IADD3 R136, R0, 0x59, RZ ;  /* 0x0000005900887810 */ /* 0x000fe40007ffe0ff */
[----:B------:R-:W-:Y:S02]  /*118c0*/  FMNMX.FTZ R138, R34, R139, !PT ;  /* 0x0000008b228a7209 */ /* 0x000fe40007810000 */
[----:B------:R-:W-:Y:S02]  /*118d0*/  FMNMX.FTZ R134, R32, R137, !PT ;  /* 0x0000008920867209 */ /* 0x000fe40007810000 */
        /* <DEDUP_REMOVED lines=15> */
[C---:B------:R-:W-:Y:S02]  /*119d0*/  IADD3 R136, R0.reuse, 0x68, RZ ;  /* 0x0000006800887810 */ /* 0x040fe40007ffe0ff */
[----:B------:R-:W-:Y:S02]  /*119e0*/  FMNMX.FTZ R137, R43, R134, !PT ;  /* 0x000000862b897209 */ /* 0x000fe40007810000 */
[----:B------:R-:W-:Y:S02]  /*119f0*/  FMNMX.FTZ R139, R41, R132, !PT ;  /* 0x00000084298b7209 */ /* 0x000fe40007810000 */
[----:B------:R-:W-:Y:S02]  /*11a00*/  IADD3 R2, R0, 0x61, RZ ;  /* 0x0000006100027810 */ /* 0x000fe40007ffe0ff */
[----:B------:R-:W-:Y:S02]  /*11a10*/  I2FP.F32.S32 R134, R136 ;  /* 0x0000008800867245 */ /* 0x000fe40000201400 */
[----:B------:R-:W-:Y:S02]  /*11a20*/  FMNMX.FTZ R136, R46, R137, !PT ;  /* 0x000000892e887209 */ /* 0x000fe40007810000 */
[----:B------:R-:W-:Y:S01]  /*11a30*/  FMNMX.FTZ R132, R44, R139, !PT ;  /* 0x0000008b2c847209 */ /* 0x000fe20007810000 */
[C---:B------:R-:W-:Y:S01]  /*11a40*/  FFMA.FTZ R58, R3.reuse, R134, R58 ;  /* 0x00000086033a7223 */ /* 0x040fe2000001003a */
[----:B------:R-:W-:Y:S01]  /*11a50*/  I2FP.F32.S32 R2, R2 ;  /* 0x0000000200027245 */ /* 0x000fe20000201400 */
[----:B------:R-:W-:Y:S01]  /*11a60*/  FFMA.FTZ R56, R3, R134, R56 ;  /* 0x0000008603387223 */ /* 0x000fe20000010038 */
        /* <DEDUP_REMOVED lines=19> */
[C---:B------:R-:W-:Y:S02]  /*11ba0*/  IADD3 R132, R0.reuse, 0x78, RZ ;  /* 0x0000007800847810 */ /* 0x040fe40007ffe0ff */
[----:B------:R-:W-:Y:S02]  /*11bb0*/  FMNMX.FTZ R137, R53, R2, !PT ;  /* 0x0000000235897209 */ /* 0x000fe40007810000 */
[C---:B------:R-:W-:Y:S02]  /*11bc0*/  IADD3 R134, R0.reuse, 0x71, RZ ;  /* 0x0000007100867810 */ /* 0x040fe40007ffe0ff */
        /* <DEDUP_REMOVED lines=28> */
[----:B-1----:R-:W-:Y:S07]  /*11d90*/  FMNMX.FTZ R2, R141, R2, !PT ;  /* 0x000000028d027209 */ /* 0x002fee0007810000 */
[----:B------:R-:W-:Y:S01]  /*11da0*/  LDSM.16.MT88.4 R140, [R202+0xc000] ;  /* 0x00c00000ca8c783b */ /* 0x000fe20000004200 */
[----:B--2---:R-:W-:Y:S01]  /*11db0*/  FMNMX.FTZ R0, R137, R0, !PT ;  /* 0x0000000089007209 */ /* 0x004fe20007810000 */
[C---:B------:R-:W-:Y:S01]  /*11dc0*/  FADD.FTZ R133, -R2.reuse, R133 ;  /* 0x0000008502857221 */ /* 0x040fe20000010100 */
[----:B------:R-:W-:Y:S02]  /*11dd0*/  FMUL.FTZ R159, R2, UR4 ;  /* 0x00000004029f7c20 */ /* 0x000fe40008410000 */
[C---:B------:R-:W-:Y:S01]  /*11de0*/  FSETP.NEU.FTZ.AND P1, PT, R0.reuse, -INF , PT ;  /* 0xff8000000000780b */ /* 0x040fe20003f3d000 */
[C---:B------:R-:W-:Y:S01]  /*11df0*/  FADD.FTZ R132, -R0.reuse, R135 ;  /* 0x0000008700847221 */ /* 0x040fe20000010100 */
[----:B------:R-:W-:Y:S01]  /*11e00*/  FMUL.FTZ R135, R133, UR4 ;  /* 0x0000000485877c20 */ /* 0x000fe20008410000 */
[----:B------:R-:W-:Y:S01]  /*11e10*/  FMUL.FTZ R160, R0, UR4 ;  /* 0x0000000400a07c20 */ /* 0x000fe20008410000 */
[----:B------:R-:W1:Y:S01]  /*11e20*/  LDSM.16.MT88.4 R136, [R204+0xc000] ;  /* 0x00c00000cc88783b */ /* 0x000e620000004200 */
[----:B------:R-:W-:Y:S01]  /*11e30*/  FMUL.FTZ R134, R132, UR4 ;  /* 0x0000000484867c20 */ /* 0x000fe20008410000 */
[----:B------:R2:W3:Y:S02]  /*11e40*/  MUFU.EX2 R133, R135 ;  /* 0x0000008700857308 */ /* 0x0004e40000000800 */
[----:B------:R-:W-:Y:S02]  /*11e50*/  FSEL R160, R160, RZ, P1 ;  /* 0x000000ffa0a07208 */ /* 0x000fe40000800000 */
[----:B------:R-:W-:Y:S03]  /*11e60*/  FSETP.NEU.FTZ.AND P1, PT, R2, -INF , PT ;  /* 0xff8000000200780b */ /* 0x000fe60003f3d000 */
[--C-:B------:R-:W-:Y:S03]  /*11e70*/  FFMA.FTZ R153, R10, UR4, -R160.reuse ;  /* 0x000000040a997c23 */ /* 0x100fe600080108a0 */
[----:B------:R4:W5:Y:S01]  /*11e80*/  MUFU.EX2 R132, R134 ;  /* 0x0000008600847308 */ /* 0x0009620000000800 */
        /* <DEDUP_REMOVED lines=8> */
[--C-:B--2---:R-:W-:Y:S01]  /*11f10*/  FFMA.FTZ R135, R9, UR4, -R159.reuse ;  /* 0x0000000409877c23 */ /* 0x104fe2000801089f */
[----:B------:R-:W-:Y:S01]  /*11f20*/  MUFU.EX2 R157, R157 ;  /* 0x0000009d009d7308 */ /* 0x000fe20000000800 */
[C---:B---3--:R-:W-:Y:S01]  /*11f30*/  FMUL.FTZ R4, R133.reuse, R128 ;  /* 0x0000008085047220 */ /* 0x048fe20000410000 */
[C---:B------:R-:W-:Y:S01]  /*11f40*/  FMUL.FTZ R5, R133.reuse, R129 ;  /* 0x0000008185057220 */ /* 0x040fe20000410000 */
[C---:B------:R-:W-:Y:S01]  /*11f50*/  FMUL.FTZ R8, R133.reuse, R124 ;  /* 0x0000007c85087220 */ /* 0x040fe20000410000 */
[C---:B------:R-:W-:Y:S01]  /*11f60*/  FMUL.FTZ R9, R133.reuse, R125 ;  /* 0x0000007d85097220 */ /* 0x040fe20000410000 */
[C---:B------:R-:W-:Y:S01]  /*11f70*/  FMUL.FTZ R68, R133.reuse, R68 ;  /* 0x0000004485447220 */ /* 0x040fe20000410000 */
[----:B------:R-:W-:Y:S01]  /*11f80*/  FMUL.FTZ R69, R133, R69 ;  /* 0x0000004585457220 */ /* 0x000fe20000410000 */
[--C-:B----4-:R-:W-:Y:S03]  /*11f90*/  FFMA.FTZ R134, R11, UR4, -R160.reuse ;  /* 0x000000040b867c23 */ /* 0x110fe600080108a0 */
[----:B------:R-:W2:Y:S01]  /*11fa0*/  MUFU.EX2 R155, R155 ;  /* 0x0000009b009b7308 */ /* 0x000ea20000000800 */
[C---:B-----5:R-:W-:Y:S01]  /*11fb0*/  FMUL.FTZ R6, R132.reuse, R130 ;  /* 0x0000008284067220 */ /* 0x060fe20000410000 */
[C---:B------:R-:W-:Y:S01]  /*11fc0*/  FMUL.FTZ R7, R132.reuse, R131 ;  /* 0x0000008384077220 */ /* 0x040fe20000410000 */
[C---:B------:R-:W-:Y:S01]  /*11fd0*/  FMUL.FTZ R10, R132.reuse, R126 ;  /* 0x0000007e840a7220 */ /* 0x040fe20000410000 */
[C---:B------:R-:W-:Y:S01]  /*11fe0*/  FMUL.FTZ R11, R132.reuse, R127 ;  /* 0x0000007f840b7220 */ /* 0x040fe20000410000 */
[C---:B------:R-:W-:Y:S01]  /*11ff0*/  FMUL.FTZ R70, R132.reuse, R70 ;  /* 0x0000004684467220 */ /* 0x040fe20000410000 */
[----:B------:R-:W3:Y:S01]  /*12000*/  LDSM.16.MT88.4 R124, [R200+0xc000] ;  /* 0x00c00000c87c783b */ /* 0x000ee20000004200 */
        /* <DEDUP_REMOVED lines=16> */
[--C-:B------:R-:W-:Y:S03]  /*12110*/  FFMA.FTZ R170, R42, UR4, -R160.reuse ;  /* 0x000000042aaa7c23 */ /* 0x100fe600080108a0 */
        /* <DEDUP_REMOVED lines=9> */
[----:B----4-:R-:W-:Y:S01]  /*121b0*/  F2FP.F16.F32.PACK_AB R131, R134, R153 ;  /* 0x000000998683723e */ /* 0x010fe200000000ff */
[--C-:B------:R-:W-:Y:S01]  /*121c0*/  FFMA.FTZ R178, R47, UR4, -R160.reuse ;  /* 0x000000042fb27c23 */ /* 0x100fe200080108a0 */
[--C-:B------:R-:W-:Y:S01]  /*121d0*/  FFMA.FTZ R179, R50, UR4, -R160.reuse ;  /* 0x0000000432b37c23 */ /* 0x100fe200080108a0 */
[--C-:B------:R-:W-:Y:S01]  /*121e0*/  FFMA.FTZ R180, R51, UR4, -R160.reuse ;  /* 0x0000000433b47c23 */ /* 0x100fe200080108a0 */
[----:B------:R-:W-:Y:S01]  /*121f0*/  LDSM.16.MT88.4 R40, [R202+0x12000] ;  /* 0x01200000ca28783b */ /* 0x000fe20000004200 */
[--C-:B------:R-:W-:Y:S01]  /*12200*/  FFMA.FTZ R181, R44, UR4, -R159.reuse ;  /* 0x000000042cb57c23 */ /* 0x100fe2000801089f */
[--C-:B------:R-:W-:Y:S03]  /*12210*/  FFMA.FTZ R182, R45, UR4, -R159.reuse ;  /* 0x000000042db67c23 */ /* 0x100fe6000801089f */
[----:B------:R-:W-:Y:S01]  /*12220*/  MUFU.EX2 R154, R154 ;  /* 0x0000009a009a7308 */ /* 0x000fe20000000800 */
[--C-:B------:R-:W-:Y:S01]  /*12230*/  FFMA.FTZ R183, R48, UR4, -R159.reuse ;  /* 0x0000000430b77c23 */ /* 0x100fe2000801089f */
[--C-:B------:R-:W-:Y:S01]  /*12240*/  FFMA.FTZ R184, R49, UR4, -R159.reuse ;  /* 0x0000000431b87c23 */ /* 0x100fe2000801089f */
[C---:B------:R-:W-:Y:S01]  /*12250*/  FMUL.FTZ R86, R132.reuse, R86 ;  /* 0x0000005684567220 */ /* 0x040fe20000410000 */
[----:B------:R-:W-:Y:S01]  /*12260*/  FMUL.FTZ R87, R132, R87 ;  /* 0x0000005784577220 */ /* 0x000fe20000410000 */
[----:B------:R-:W-:Y:S01]  /*12270*/  LDSM.16.MT88.4 R44, [R201+0xe800] ;  /* 0x00e80000c92c783b */ /* 0x000fe20000004200 */
[C---:B------:R-:W-:Y:S01]  /*12280*/  FMUL.FTZ R84, R133.reuse, R84 ;  /* 0x0000005485547220 */ /* 0x040fe20000410000 */
[C---:B------:R-:W-:Y:S03]  /*12290*/  FMUL.FTZ R85, R133.reuse, R85 ;  /* 0x0000005585557220 */ /* 0x040fe60000410000 */
[----:B------:R-:W4:Y:S01]  /*122a0*/  MUFU.EX2 R135, R135 ;  /* 0x0000008700877308 */ /* 0x000f220000000800 */
[----:B--2---:R-:W-:Y:S01]  /*122b0*/  F2FP.F16.F32.PACK_AB R128, R156, R158 ;  /* 0x0000009e9c80723e */ /* 0x004fe200000000ff */
[C---:B------:R-:W-:Y:S01]  /*122c0*/  FMUL.FTZ R90, R132.reuse, R90 ;  /* 0x0000005a845a7220 */ /* 0x040fe20000410000 */
[C---:B------:R-:W-:Y:S01]  /*122d0*/  FMUL.FTZ R91, R132.reuse, R91 ;  /* 0x0000005b845b7220 */ /* 0x040fe20000410000 */
[C---:B------:R-:W-:Y:S01]  /*122e0*/  FMUL.FTZ R88, R133.reuse, R88 ;  /* 0x0000005885587220 */ /* 0x040fe20000410000 */
[----:B------:R-:W-:Y:S01]  /*122f0*/  LDSM.16.MT88.4 R48, [R201+0xf000] ;  /* 0x00f00000c930783b */ /* 0x000fe20000004200 */
        /* <DEDUP_REMOVED lines=9> */
[--C-:B------:R-:W-:Y:S01]  /*12390*/  FFMA.FTZ R164, R14, UR4, -R160.reuse ;  /* 0x000000040ea47c23 */ /* 0x100fe200080108a0 */
[C---:B------:R-:W-:Y:S01]  /*123a0*/  FMUL.FTZ R14, R132.reuse, R122 ;  /* 0x0000007a840e7220 */ /* 0x040fe20000410000 */
[----:B----4-:R-:W-:Y:S01]  /*123b0*/  F2FP.F16.F32.PACK_AB R130, R135, R154 ;  /* 0x0000009a8782723e */ /* 0x010fe200000000ff */
[--C-:B------:R-:W-:Y:S01]  /*123c0*/  FFMA.FTZ R161, R15, UR4, -R160.reuse ;  /* 0x000000040fa17c23 */ /* 0x100fe200080108a0 */
[C---:B------:R-:W-:Y:S01]  /*123d0*/  FMUL.FTZ R15, R132.reuse, R123 ;  /* 0x0000007b840f7220 */ /* 0x040fe20000410000 */
[C---:B------:R-:W-:Y:S01]  /*123e0*/  FMUL.FTZ R102, R132.reuse, R102 ;  /* 0x0000006684667220 */ /* 0x040fe20000410000 */
[----:B------:R-:W-:Y:S01]  /*123f0*/  FMUL.FTZ R103, R132, R103 ;  /* 0x0000006784677220 */ /* 0x000fe20000410000 */
[C---:B------:R-:W-:Y:S01]  /*12400*/  FMUL.FTZ R100, R133.reuse, R100 ;  /* 0x0000006485647220 */ /* 0x040fe20000410000 */
[C---:B------:R-:W-:Y:S01]  /*12410*/  FMUL.FTZ R101, R133.reuse, R101 ;  /* 0x0000006585657220 */ /* 0x040fe20000410000 */
[C---:B-1----:R-:W-:Y:S01]  /*12420*/  HMMA.16816.F32 R4, R128.reuse, R136, R4 ;  /* 0x000000888004723c */ /* 0x042fe20000001804 */
[----:B------:R-:W-:Y:S04]  /*12430*/  MUFU.EX2 R164, R164 ;  /* 0x000000a400a47308 */ /* 0x000fe80000000800 */
[--C-:B------:R-:W-:Y:S01]  /*12440*/  FFMA.FTZ R165, R12, UR4, -R159.reuse ;  /* 0x000000040ca57c23 */ /* 0x100fe2000801089f */
[C---:B------:R-:W-:Y:S01]  /*12450*/  HMMA.16816.F32 R8, R128.reuse, R138, R8 ;  /* 0x0000008a8008723c */ /* 0x040fe20000001808 */
[----:B------:R-:W1:Y:S04]  /*12460*/  LDSM.16.MT88.4 R136, [R204+0x10000] ;  /* 0x01000000cc88783b */ /* 0x000e680000004200 */
[----:B------:R-:W-:Y:S01]  /*12470*/  MUFU.EX2 R161, R161 ;  /* 0x000000a100a17308 */ /* 0x000fe20000000800 */
[----:B------:R-:W-:Y:S01]  /*12480*/  ISETP.GT.AND P1, PT, R218, 0x1, PT ;  /* 0x00000001da00780c */ /* 0x000fe20003f24270 */
[----:B------:R-:W-:Y:S01]  /*12490*/  FMUL.FTZ R12, R133, R120 ;  /* 0x00000078850c7220 */ /* 0x000fe20000410000 */
[C---:B------:R-:W-:Y:S03]  /*124a0*/  HMMA.16816.F32 R68, R128.reuse, R140, R68 ;  /* 0x0000008c8044723c */ /* 0x040fe60000001844 */
[--C-:B------:R-:W-:Y:S03]  /*124b0*/  FFMA.FTZ R166, R13, UR4, -R159.reuse ;  /* 0x000000040da67c23 */ /* 0x100fe6000801089f */
[C---:B------:R-:W-:Y:S01]  /*124c0*/  HMMA.16816.F32 R72, R128.reuse, R142, R72 ;  /* 0x0000008e8048723c */ /* 0x040fe20000001848 */
[----:B------:R-:W2:Y:S01]  /*124d0*/  LDSM.16.MT88.4 R140, [R202+0x10000] ;  /* 0x01000000ca8c783b */ /* 0x000ea20000004200 */
[----:B------:R-:W-:Y:S03]  /*124e0*/  MUFU.EX2 R165, R165 ;  /* 0x000000a500a57308 */ /* 0x000fe60000000800 */
[C---:B------:R-:W-:Y:S01]  /*124f0*/  FMUL.FTZ R13, R133.reuse, R121 ;  /* 0x00000079850d7220 */ /* 0x040fe20000410000 */
[C---:B------:R-:W-:Y:S03]  /*12500*/  HMMA.16816.F32 R76, R128.reuse, R144, R76 ;  /* 0x00000090804c723c */ /* 0x040fe6000000184c */
[----:B------:R-:W-:Y:S03]  /*12510*/  LDSM.16.MT88.4 R120, [R204+0xc800] ;  /* 0x00c80000cc78783b */ /* 0x000fe60000004200 */
[----:B------:R-:W4:Y:S01]  /*12520*/  MUFU.EX2 R166, R166 ;  /* 0x000000a600a67308 */ /* 0x000f220000000800 */
[C---:B------:R-:W-:Y:S01]  /*12530*/  FMUL.FTZ R106, R132.reuse, R106 ;  /* 0x0000006a846a7220 */ /* 0x040fe20000410000 */
[C---:B------:R-:W-:Y:S03]  /*12540*/  HMMA.16816.F32 R80, R128.reuse, R146, R80 ;  /* 0x000000928050723c */ /* 0x040fe60000001850 */
[----:B------:R-:W-:Y:S03]  /*12550*/  LDSM.16.MT88.4 R144, [R201+0xc800] ;  /* 0x00c80000c990783b */ /* 0x000fe60000004200 */
[C---:B---3--:R-:W-:Y:S02]  /*12560*/  HMMA.16816.F32 R84, R128.reuse, R124, R84 ;  /* 0x0000007c8054723c */ /* 0x048fe40000001854 */
[----:B------:R-:W-:Y:S03]  /*12570*/  MUFU.EX2 R172, R172 ;  /* 0x000000ac00ac7308 */ /* 0x000fe60000000800 */
[C---:B------:R-:W-:Y:S01]  /*12580*/  FMUL.FTZ R107, R132.reuse, R107 ;  /* 0x0000006b846b7220 */ /* 0x040fe20000410000 */
[C---:B------:R-:W-:Y:S01]  /*12590*/  HMMA.16816.F32 R88, R128.reuse, R126, R88 ;  /* 0x0000007e8058723c */ /* 0x040fe20000001858 */
[----:B------:R-:W3:Y:S05]  /*125a0*/  LDSM.16.MT88.4 R124, [R201+0x10000] ;  /* 0x01000000c97c783b */ /* 0x000eea0000004200 */
[----:B------:R-:W-:Y:S01]  /*125b0*/  MUFU.EX2 R169, R169 ;  /* 0x000000a900a97308 */ /* 0x000fe20000000800 */
[C---:B------:R-:W-:Y:S01]  /*125c0*/  FMUL.FTZ R104, R133.reuse, R104 ;  /* 0x0000006885687220 */ /* 0x040fe20000410000 */
[C---:B-1----:R-:W-:Y:S03]  /*125d0*/  HMMA.16816.F32 R92, R128.reuse, R136, R92 ;  /* 0x00000088805c723c */ /* 0x042fe6000000185c */
[----:B------:R-:W-:Y:S03]  /*125e0*/  FMUL.FTZ R105, R133, R105 ;  /* 0x0000006985697220 */ /* 0x000fe60000410000 */
[C---:B------:R-:W-:Y:S01]  /*125f0*/  HMMA.16816.F32 R96, R128.reuse, R138, R96 ;  /* 0x0000008a8060723c */ /* 0x040fe20000001860 */
[----:B------:R-:W1:Y:S01]  /*12600*/  LDSM.16.MT88.4 R136, [R200+0x10000] ;  /* 0x01000000c888783b */ /* 0x000e620000004200 */
[----:B------:R-:W-:Y:S03]  /*12610*/  MUFU.EX2 R170, R170 ;  /* 0x000000aa00aa7308 */ /* 0x000fe60000000800 */
[C---:B------:R-:W-:Y:S01]  /*12620*/  FMUL.FTZ R110, R132.reuse, R110 ;  /* 0x0000006e846e7220 */ /* 0x040fe20000410000 */
[C---:B--2---:R-:W-:Y:S06]  /*12630*/  HMMA.16816.F32 R100, R128.reuse, R140, R100 ;  /* 0x0000008c8064723c */ /* 0x044fec0000001864 */
[----:B------:R-:W-:Y:S01]  /*12640*/  MUFU.EX2 R171, R171 ;  /* 0x000000ab00ab7308 */ /* 0x000fe20000000800 */
[----:B------:R-:W-:Y:S01]  /*12650*/  FMUL.FTZ R111, R132, R111 ;  /* 0x0000006f846f7220 */ /* 0x000fe20000410000 */
[C---:B------:R-:W-:Y:S01]  /*12660*/  HMMA.16816.F32 R104, R128.reuse, R142, R104 ;  /* 0x0000008e8068723c */ /* 0x040fe20000001868 */
[----:B------:R-:W2:Y:S02]  /*12670*/  LDSM.16.MT88.4 R140, [R202+0xc800] ;  /* 0x00c80000ca8c783b */ /* 0x000ea40000004200 */
[--C-:B------:R-:W-:Y:S01]  /*12680*/  FFMA.FTZ R162, R18, UR4, -R160.reuse ;  /* 0x0000000412a27c23 */ /* 0x100fe200080108a0 */
[--C-:B------:R-:W-:Y:S01]  /*12690*/  FFMA.FTZ R163, R19, UR4, -R160.reuse ;  /* 0x0000000413a37c23 */ /* 0x100fe200080108a0 */
[--C-:B------:R-:W-:Y:S01]  /*126a0*/  FFMA.FTZ R167, R16, UR4, -R159.reuse ;  /* 0x0000000410a77c23 */ /* 0x100fe2000801089f */
[--C-:B------:R-:W-:Y:S02]  /*126b0*/  FFMA.FTZ R168, R17, UR4, -R159.reuse ;  /* 0x0000000411a87c23 */ /* 0x100fe4000801089f */
[----:B------:R-:W-:Y:S03]  /*126c0*/  MUFU.EX2 R173, R173 ;  /* 0x000000ad00ad7308 */ /* 0x000fe60000000800 */
[C---:B------:R-:W-:Y:S01]  /*126d0*/  FMUL.FTZ R108, R133.reuse, R108 ;  /* 0x0000006c856c7220 */ /* 0x040fe20000410000 */
[C---:B------:R-:W-:Y:S01]  /*126e0*/  FMUL.FTZ R109, R133.reuse, R109 ;  /* 0x0000006d856d7220 */ /* 0x040fe20000410000 */
[C---:B------:R-:W-:Y:S01]  /*126f0*/  FMUL.FTZ R18, R132.reuse, R118 ;  /* 0x0000007684127220 */ /* 0x040fe20000410000 */
[----:B------:R-:W-:Y:S01]  /*12700*/  FMUL.FTZ R19, R132, R119 ;  /* 0x0000007784137220 */ /* 0x000fe20000410000 */
[C---:B------:R-:W-:Y:S01]  /*12710*/  FMUL.FTZ R16, R133.reuse, R116 ;  /* 0x0000007485107220 */ /* 0x040fe20000410000 */
[----:B----4-:R-:W-:Y:S01]  /*12720*/  F2FP.F16.F32.PACK_AB R116, R166, R165 ;  /* 0x000000a5a674723e */ /* 0x010fe200000000ff */
[C---:B---3--:R-:W-:Y:S01]  /*12730*/  HMMA.16816.F32 R12, R128.reuse, R124, R12 ;  /* 0x0000007c800c723c */ /* 0x048fe2000000180c */
[----:B------:R-:W-:Y:S02]  /*12740*/  MUFU.EX2 R162, R162 ;  /* 0x000000a200a27308 */ /* 0x000fe40000000800 */
[----:B------:R-:W-:Y:S01]  /*12750*/  FMUL.FTZ R17, R133, R117 ;  /* 0x0000007585117220 */ /* 0x000fe20000410000 */
[----:B------:R-:W-:Y:S01]  /*12760*/  F2FP.F16.F32.PACK_AB R117, R161, R164 ;  /* 0x000000a4a175723e */ /* 0x000fe200000000ff */
[C---:B------:R-:W-:Y:S01]  /*12770*/  FMUL.FTZ R114, R132.reuse, R114 ;  /* 0x0000007284727220 */ /* 0x040fe20000410000 */
[C---:B------:R-:W-:Y:S01]  /*12780*/  HMMA.16816.F32 R108, R128.reuse, R126, R108 ;  /* 0x0000007e806c723c */ /* 0x040fe2000000186c */
[----:B------:R-:W3:Y:S04]  /*12790*/  LDSM.16.MT88.4 R124, [R200+0xc800] ;  /* 0x00c80000c87c783b */ /* 0x000ee80000004200 */
[----:B------:R-:W4:Y:S01]  /*127a0*/  MUFU.EX2 R163, R163 ;  /* 0x000000a300a37308 */ /* 0x000f220000000800 */
[----:B------:R-:W-:Y:S01]  /*127b0*/  FMUL.FTZ R115, R132, R115 ;  /* 0x0000007384737220 */ /* 0x000fe20000410000 */
[C---:B-1----:R-:W-:Y:S08]  /*127c0*/  HMMA.16816.F32 R16, R128.reuse, R136, R16 ;  /* 0x000000888010723c */ /* 0x042ff00000001810 */
[----:B------:R-:W-:Y:S03]  /*127d0*/  MUFU.EX2 R167, R167 ;  /* 0x000000a700a77308 */ /* 0x000fe60000000800 */
[C---:B------:R-:W-:Y:S01]  /*127e0*/  FMUL.FTZ R112, R133.reuse, R112 ;  /* 0x0000007085707220 */ /* 0x040fe20000410000 */
[----:B------:R-:W-:Y:S01]  /*127f0*/  FMUL.FTZ R113, R133, R113 ;  /* 0x0000007185717220 */ /* 0x000fe20000410000 */
[--C-:B------:R-:W-:Y:S01]  /*12800*/  FFMA.FTZ R54, R54, UR4, -R160.reuse ;  /* 0x0000000436367c23 */ /* 0x100fe200080108a0 */
[--C-:B------:R-:W-:Y:S01]  /*12810*/  FFMA.FTZ R55, R55, UR4, -R160.reuse ;  /* 0x0000000437377c23 */ /* 0x100fe200080108a0 */
[--C-:B------:R-:W-:Y:S03]  /*12820*/  FFMA.FTZ R58, R58, UR4, -R160.reuse ;  /* 0x000000043a3a7c23 */ /* 0x100fe600080108a0 */
[----:B------:R-:W1:Y:S01]  /*12830*/  MUFU.EX2 R168, R168 ;  /* 0x000000a800a87308 */ /* 0x000e620000000800 */
[----:B------:R-:W-:Y:S01]  /*12840*/  HMMA.16816.F32 R112, R128, R138, R112 ;  /* 0x0000008a8070723c */ /* 0x000fe20000001870 */
[----:B------:R-:W-:Y:S02]  /*12850*/  LDSM.16.MT88.4 R128, [R201+0x10800] ;  /* 0x01080000c980783b */ /* 0x000fe40000004200 */
[----:B----4-:R-:W-:Y:S01]  /*12860*/  F2FP.F16.F32.PACK_AB R119, R163, R162 ;  /* 0x000000a2a377723e */ /* 0x010fe200000000ff */
[----:B------:R-:W-:Y:S01]  /*12870*/  FFMA.FTZ R59, R59, UR4, -R160 ;  /* 0x000000043b3b7c23 */ /* 0x000fe200080108a0 */
[--C-:B------:R-:W-:Y:S01]  /*12880*/  FFMA.FTZ R52, R52, UR4, -R159.reuse ;  /* 0x0000000434347c23 */ /* 0x100fe2000801089f */
[--C-:B------:R-:W-:Y:S03]  /*12890*/  FFMA.FTZ R53, R53, UR4, -R159.reuse ;  /* 0x0000000435357c23 */ /* 0x100fe6000801089f */
[----:B------:R-:W-:Y:S02]  /*128a0*/  MUFU.EX2 R174, R174 ;  /* 0x000000ae00ae7308 */ /* 0x000fe40000000800 */
[--C-:B------:R-:W-:Y:S01]  /*128b0*/  FFMA.FTZ R56, R56, UR4, -R159.reuse ;  /* 0x0000000438387c23 */ /* 0x100fe2000801089f */
[----:B------:R-:W-:Y:S01]  /*128c0*/  LDSM.16.MT88.4 R136, [R204+0xd000] ;  /* 0x00d00000cc88783b */ /* 0x000fe20000004200 */
[----:B------:R-:W-:Y:S01]  /*128d0*/  FFMA.FTZ R57, R57, UR4, -R159 ;  /* 0x0000000439397c23 */ /* 0x000fe2000801089f */
[----:B------:R-:W-:Y:S01]  /*128e0*/  FFMA.FTZ R157, R132, R235, R157 ;  /* 0x000000eb849d7223 */ /* 0x000fe2000001009d */
[----:B------:R-:W-:Y:S01]  /*128f0*/  FFMA.FTZ R158, R133, R236, R158 ;  /* 0x000000ec859e7223 */ /* 0x000fe2000001009e */
[----:B------:R-:W-:Y:S03]  /*12900*/  MOV R218, R152 ;  /* 0x0000009800da7202 */ /* 0x000fe60000000f00 */
[----:B------:R-:W-:Y:S01]  /*12910*/  MUFU.EX2 R175, R175 ;  /* 0x000000af00af7308 */ /* 0x000fe20000000800 */
[----:B-1----:R-:W-:Y:S02]  /*12920*/  F2FP.F16.F32.PACK_AB R118, R168, R167 ;  /* 0x000000a7a876723e */ /* 0x002fe400000000ff */
[----:B------:R-:W-:Y:S05]  /*12930*/  MOV R133, R2 ;  /* 0x0000000200857202 */ /* 0x000fea0000000f00 */
[C---:B------:R-:W-:Y:S02]  /*12940*/  HMMA.16816.F32 R4, R116.reuse, R120, R4 ;  /* 0x000000787404723c */ /* 0x040fe40000001804 */
[----:B------:R-:W-:Y:S04]  /*12950*/  MUFU.EX2 R176, R176 ;  /* 0x000000b000b07308 */ /* 0x000fe80000000800 */
[C---:B------:R-:W-:Y:S01]  /*12960*/  HMMA.16816.F32 R8, R116.reuse, R122, R8 ;  /* 0x0000007a7408723c */ /* 0x040fe20000001808 */
[----:B------:R-:W1:Y:S05]  /*12970*/  LDSM.16.MT88.4 R120, [R202+0x10800] ;  /* 0x01080000ca78783b */ /* 0x000e6a0000004200 */
[----:B------:R-:W-:Y:S01]  /*12980*/  MUFU.EX2 R177, R177 ;  /* 0x000000b100b17308 */ /* 0x000fe20000000800 */
[C---:B--2---:R-:W-:Y:S09]  /*12990*/  HMMA.16816.F32 R68, R116.reuse, R140, R68 ;  /* 0x0000008c7444723c */ /* 0x044ff20000001844 */
[----:B------:R-:W-:Y:S01]  /*129a0*/  MUFU.EX2 R178, R178 ;  /* 0x000000b200b27308 */ /* 0x000fe20000000800 */
[C---:B------:R-:W-:Y:S01]  /*129b0*/  HMMA.16816.F32 R72, R116.reuse, R142, R72 ;  /* 0x0000008e7448723c */ /* 0x040fe20000001848 */
[----:B------:R-:W-:Y:S05]  /*129c0*/  LDSM.16.MT88.4 R140, [R202+0xd000] ;  /* 0x00d00000ca8c783b */ /* 0x000fea0000004200 */
[C---:B------:R-:W-:Y:S03]  /*129d0*/  HMMA.16816.F32 R76, R116.reuse, R144, R76 ;  /* 0x00000090744c723c */ /* 0x040fe6000000184c */
[----:B------:R-:W-:Y:S03]  /*129e0*/  MUFU.EX2 R179, R179 ;  /* 0x000000b300b37308 */ /* 0x000fe60000000800 */
[C---:B------:R-:W-:Y:S07]  /*129f0*/  HMMA.16816.F32 R80, R116.reuse, R146, R80 ;  /* 0x000000927450723c */ /* 0x040fee0000001850 */
[----:B------:R-:W-:Y:S01]  /*12a00*/  MUFU.EX2 R180, R180 ;  /* 0x000000b400b47308 */ /* 0x000fe20000000800 */
[--C-:B------:R-:W-:Y:S01]  /*12a10*/  FFMA.FTZ R144, R22, UR4, -R160.reuse ;  /* 0x0000000416907c23 */ /* 0x100fe200080108a0 */
[C---:B---3--:R-:W-:Y:S03]  /*12a20*/  HMMA.16816.F32 R84, R116.reuse, R124, R84 ;  /* 0x0000007c7454723c */ /* 0x048fe60000001854 */
[--C-:B------:R-:W-:Y:S03]  /*12a30*/  FFMA.FTZ R147, R26, UR4, -R160.reuse ;  /* 0x000000041a937c23 */ /* 0x100fe600080108a0 */
[C---:B------:R-:W-:Y:S01]  /*12a40*/  HMMA.16816.F32 R88, R116.reuse, R126, R88 ;  /* 0x0000007e7458723c */ /* 0x040fe20000001858 */
[----:B------:R-:W2:Y:S01]  /*12a50*/  LDSM.16.MT88.4 R124, [R200+0x10800] ;  /* 0x01080000c87c783b */ /* 0x000ea20000004200 */
[----:B------:R-:W-:Y:S03]  /*12a60*/  MUFU.EX2 R144, R144 ;  /* 0x0000009000907308 */ /* 0x000fe60000000800 */
[--C-:B------:R-:W-:Y:S01]  /*12a70*/  FFMA.FTZ R146, R27, UR4, -R160.reuse ;  /* 0x000000041b927c23 */ /* 0x100fe200080108a0 */
[C---:B------:R-:W-:Y:S06]  /*12a80*/  HMMA.16816.F32 R92, R116.reuse, R148, R92 ;  /* 0x00000094745c723c */ /* 0x040fec000000185c */
[----:B------:R-:W-:Y:S01]  /*12a90*/  MUFU.EX2 R147, R147 ;  /* 0x0000009300937308 */ /* 0x000fe20000000800 */
[--C-:B------:R-:W-:Y:S01]  /*12aa0*/  FFMA.FTZ R145, R23, UR4, -R160.reuse ;  /* 0x0000000417917c23 */ /* 0x100fe200080108a0 */
[C---:B------:R-:W-:Y:S03]  /*12ab0*/  HMMA.16816.F32 R96, R116.reuse, R150, R96 ;  /* 0x000000967460723c */ /* 0x040fe60000001860 */
[--C-:B------:R-:W-:Y:S03]  /*12ac0*/  FFMA.FTZ R148, R20, UR4, -R159.reuse ;  /* 0x0000000414947c23 */ /* 0x100fe6000801089f */
[C---:B-1----:R-:W-:Y:S02]  /*12ad0*/  HMMA.16816.F32 R100, R116.reuse, R120, R100 ;  /* 0x000000787464723c */ /* 0x042fe40000001864 */
[----:B------:R-:W1:Y:S03]  /*12ae0*/  MUFU.EX2 R145, R145 ;  /* 0x0000009100917308 */ /* 0x000e660000000800 */
[--C-:B------:R-:W-:Y:S01]  /*12af0*/  FFMA.FTZ R150, R24, UR4, -R159.reuse ;  /* 0x0000000418967c23 */ /* 0x100fe2000801089f */
[C---:B------:R-:W-:Y:S01]  /*12b00*/  HMMA.16816.F32 R104, R116.reuse, R122, R104 ;  /* 0x0000007a7468723c */ /* 0x040fe20000001868 */
[----:B------:R-:W3:Y:S05]  /*12b10*/  LDSM.16.MT88.4 R120, [R201+0xd000] ;  /* 0x00d00000c978783b */ /* 0x000eea0000004200 */
[----:B------:R-:W4:Y:S01]  /*12b20*/  MUFU.EX2 R146, R146 ;  /* 0x0000009200927308 */ /* 0x000f220000000800 */
[--C-:B------:R-:W-:Y:S01]  /*12b30*/  FFMA.FTZ R151, R25, UR4, -R159.reuse ;  /* 0x0000000419977c23 */ /* 0x100fe2000801089f */
[C---:B------:R-:W-:Y:S01]  /*12b40*/  HMMA.16816.F32 R12, R116.reuse, R128, R12 ;  /* 0x00000080740c723c */ /* 0x040fe2000000180c */
[----:B------:R-:W5:Y:S02]  /*12b50*/  LDSM.16.MT88.4 R24, [R200+0xd000] ;  /* 0x00d00000c818783b */ /* 0x000f640000004200 */
[--C-:B------:R-:W-:Y:S03]  /*12b60*/  FFMA.FTZ R149, R21, UR4, -R159.reuse ;  /* 0x0000000415957c23 */ /* 0x100fe6000801089f */
[C---:B------:R-:W-:Y:S02]  /*12b70*/  HMMA.16816.F32 R108, R116.reuse, R130, R108 ;  /* 0x00000082746c723c */ /* 0x040fe4000000186c */
[----:B------:R-:W-:Y:S01]  /*12b80*/  MUFU.EX2 R148, R148 ;  /* 0x0000009400947308 */ /* 0x000fe20000000800 */
[----:B------:R-:W-:Y:S03]  /*12b90*/  LDSM.16.MT88.4 R128, [R200+0x11000] ;  /* 0x01100000c880783b */ /* 0x000fe60000004200 */
[C---:B--2---:R-:W-:Y:S06]  /*12ba0*/  HMMA.16816.F32 R16, R116.reuse, R124, R16 ;  /* 0x0000007c7410723c */ /* 0x044fec0000001810 */
[----:B------:R-:W2:Y:S01]  /*12bb0*/  MUFU.EX2 R149, R149 ;  /* 0x0000009500957308 */ /* 0x000ea20000000800 */
[----:B-1----:R-:W-:Y:S01]  /*12bc0*/  F2FP.F16.F32.PACK_AB R21, R145, R144 ;  /* 0x000000909115723e */ /* 0x002fe200000000ff */
[----:B------:R-:W-:Y:S01]  /*12bd0*/  HMMA.16816.F32 R112, R116, R126, R112 ;  /* 0x0000007e7470723c */ /* 0x000fe20000001870 */
[----:B------:R-:W1:Y:S07]  /*12be0*/  LDSM.16.MT88.4 R116, [R204+0x11000] ;  /* 0x01100000cc74783b */ /* 0x000e6e0000004200 */
[----:B------:R-:W-:Y:S03]  /*12bf0*/  MUFU.EX2 R150, R150 ;  /* 0x0000009600967308 */ /* 0x000fe60000000800 */
[----:B----4-:R-:W-:Y:S01]  /*12c00*/  F2FP.F16.F32.PACK_AB R23, R146, R147 ;  /* 0x000000939217723e */ /* 0x010fe200000000ff */
[----:B------:R-:W4:Y:S06]  /*12c10*/  LDSM.16.MT88.4 R124, [R202+0x11000] ;  /* 0x01100000ca7c783b */ /* 0x000f2c0000004200 */
[----:B------:R-:W3:Y:S01]  /*12c20*/  MUFU.EX2 R151, R151 ;  /* 0x0000009700977308 */ /* 0x000ee20000000800 */
[----:B--2---:R-:W-:Y:S09]  /*12c30*/  F2FP.F16.F32.PACK_AB R20, R149, R148 ;  /* 0x000000949514723e */ /* 0x004ff200000000ff */
[----:B------:R-:W-:Y:S10]  /*12c40*/  MUFU.EX2 R181, R181 ;  /* 0x000000b500b57308 */ /* 0x000ff40000000800 */
[----:B------:R-:W-:Y:S01]  /*12c50*/  MUFU.EX2 R182, R182 ;  /* 0x000000b600b67308 */ /* 0x000fe20000000800 */
[----:B---3--:R-:W-:Y:S07]  /*12c60*/  F2FP.F16.F32.PACK_AB R22, R151, R150 ;  /* 0x000000969716723e */ /* 0x008fee00000000ff */
[C---:B------:R-:W-:Y:S02]  /*12c70*/  HMMA.16816.F32 R4, R20.reuse, R136, R4 ;  /* 0x000000881404723c */ /* 0x040fe40000001804 */
[----:B------:R-:W-:Y:S04]  /*12c80*/  MUFU.EX2 R183, R183 ;  /* 0x000000b700b77308 */ /* 0x000fe80000000800 */
[C---:B------:R-:W-:Y:S06]  /*12c90*/  HMMA.16816.F32 R8, R20.reuse, R138, R8 ;  /* 0x0000008a1408723c */ /* 0x040fec0000001808 */
[----:B------:R-:W-:Y:S01]  /*12ca0*/  MUFU.EX2 R184, R184 ;  /* 0x000000b800b87308 */ /* 0x000fe20000000800 */
[--C-:B------:R-:W-:Y:S01]  /*12cb0*/  FFMA.FTZ R136, R30, UR4, -R160.reuse ;  /* 0x000000041e887c23 */ /* 0x100fe200080108a0 */
[C---:B------:R-:W-:Y:S03]  /*12cc0*/  HMMA.16816.F32 R68, R20.reuse, R140, R68 ;  /* 0x0000008c1444723c */ /* 0x040fe60000001844 */
[--C-:B------:R-:W-:Y:S03]  /*12cd0*/  FFMA.FTZ R139, R31, UR4, -R160.reuse ;  /* 0x000000041f8b7c23 */ /* 0x100fe600080108a0 */
[C---:B------:R-:W-:Y:S02]  /*12ce0*/  HMMA.16816.F32 R72, R20.reuse, R142, R72 ;  /* 0x0000008e1448723c */ /* 0x040fe40000001848 */
[----:B------:R-:W-:Y:S03]  /*12cf0*/  MUFU.EX2 R136, R136 ;  /* 0x0000008800887308 */ /* 0x000fe60000000800 */
[--C-:B------:R-:W-:Y:S01]  /*12d00*/  FFMA.FTZ R140, R28, UR4, -R159.reuse ;  /* 0x000000041c8c7c23 */ /* 0x100fe2000801089f */
[C---:B------:R-:W-:Y:S06]  /*12d10*/  HMMA.16816.F32 R76, R20.reuse, R120, R76 ;  /* 0x00000078144c723c */ /* 0x040fec000000184c */
[----:B------:R-:W2:Y:S01]  /*12d20*/  MUFU.EX2 R139, R139 ;  /* 0x0000008b008b7308 */ /* 0x000ea20000000800 */
[--C-:B------:R-:W-:Y:S01]  /*12d30*/  FFMA.FTZ R141, R29, UR4, -R159.reuse ;  /* 0x000000041d8d7c23 */ /* 0x100fe2000801089f */
[C---:B------:R-:W-:Y:S01]  /*12d40*/  HMMA.16816.F32 R80, R20.reuse, R122, R80 ;  /* 0x0000007a1450723c */ /* 0x040fe20000001850 */
[----:B------:R-:W3:Y:S02]  /*12d50*/  LDSM.16.MT88.4 R120, [R201+0x11000] ;  /* 0x01100000c978783b */ /* 0x000ee40000004200 */
[--C-:B------:R-:W-:Y:S03]  /*12d60*/  FFMA.FTZ R137, R34, UR4, -R160.reuse ;  /* 0x0000000422897c23 */ /* 0x100fe600080108a0 */
[C---:B-----5:R-:W-:Y:S02]  /*12d70*/  HMMA.16816.F32 R84, R20.reuse, R24, R84 ;  /* 0x000000181454723c */ /* 0x060fe40000001854 */
[----:B------:R-:W-:Y:S01]  /*12d80*/  MUFU.EX2 R140, R140 ;  /* 0x0000008c008c7308 */ /* 0x000fe20000000800 */
[----:B------:R-:W5:Y:S02]  /*12d90*/  LDSM.16.MT88.4 R28, [R204+0xd800] ;  /* 0x00d80000cc1c783b */ /* 0x000f640000004200 */
[--C-:B------:R-:W-:Y:S01]  /*12da0*/  FFMA.FTZ R138, R35, UR4, -R160.reuse ;  /* 0x00000004238a7c23 */ /* 0x100fe200080108a0 */
[C---:B------:R-:W-:Y:S06]  /*12db0*/  HMMA.16816.F32 R88, R20.reuse, R26, R88 ;  /* 0x0000001a1458723c */ /* 0x040fec0000001858 */
[----:B------:R-:W-:Y:S01]  /*12dc0*/  MUFU.EX2 R137, R137 ;  /* 0x0000008900897308 */ /* 0x000fe20000000800 */
[--C-:B------:R-:W-:Y:S01]  /*12dd0*/  FFMA.FTZ R142, R32, UR4, -R159.reuse ;  /* 0x00000004208e7c23 */ /* 0x100fe2000801089f */
[C---:B-1----:R-:W-:Y:S03]  /*12de0*/  HMMA.16816.F32 R92, R20.reuse, R116, R92 ;  /* 0x00000074145c723c */ /* 0x042fe6000000185c */
[--C-:B------:R-:W-:Y:S03]  /*12df0*/  FFMA.FTZ R143, R33, UR4, -R159.reuse ;  /* 0x00000004218f7c23 */ /* 0x100fe6000801089f */
[C---:B------:R-:W-:Y:S01]  /*12e00*/  HMMA.16816.F32 R96, R20.reuse, R118, R96 ;  /* 0x000000761460723c */ /* 0x040fe20000001860 */
[----:B------:R-:W1:Y:S01]  /*12e10*/  LDSM.16.MT88.4 R116, [R202+0xd800] ;  /* 0x00d80000ca74783b */ /* 0x000e620000004200 */
[----:B------:R-:W5:Y:S03]  /*12e20*/  MUFU.EX2 R138, R138 ;  /* 0x0000008a008a7308 */ /* 0x000f660000000800 */
[----:B--2---:R-:W-:Y:S01]  /*12e30*/  F2FP.F16.F32.PACK_AB R25, R139, R136 ;  /* 0x000000888b19723e */ /* 0x004fe200000000ff */
[C---:B----4-:R-:W-:Y:S03]  /*12e40*/  HMMA.16816.F32 R100, R20.reuse, R124, R100 ;  /* 0x0000007c1464723c */ /* 0x050fe60000001864 */
[----:B------:R-:W2:Y:S03]  /*12e50*/  LDSM.16.MT88.4 R32, [R201+0xd800] ;  /* 0x00d80000c920783b */ /* 0x000ea60000004200 */
[----:B------:R-:W4:Y:S01]  /*12e60*/  MUFU.EX2 R141, R141 ;  /* 0x0000008d008d7308 */ /* 0x000f220000000800 */
[C---:B------:R-:W-:Y:S04]  /*12e70*/  HMMA.16816.F32 R104, R20.reuse, R126, R104 ;  /* 0x0000007e1468723c */ /* 0x040fe80000001868 */
[----:B------:R-:W-:Y:S02]  /*12e80*/  LDSM.16.MT88.4 R124, [R200+0x11800] ;  /* 0x01180000c87c783b */ /* 0x000fe40000004200 */
[C---:B---3--:R-:W-:Y:S03]  /*12e90*/  HMMA.16816.F32 R12, R20.reuse, R120, R12 ;  /* 0x00000078140c723c */ /* 0x048fe6000000180c */
[----:B------:R-:W-:Y:S02]  /*12ea0*/  MUFU.EX2 R142, R142 ;  /* 0x0000008e008e7308 */ /* 0x000fe40000000800 */
[----:B-----5:R-:W-:Y:S01]  /*12eb0*/  F2FP.F16.F32.PACK_AB R27, R138, R137 ;  /* 0x000000898a1b723e */ /* 0x020fe200000000ff */
[C---:B------:R-:W-:Y:S01]  /*12ec0*/  HMMA.16816.F32 R108, R20.reuse, R122, R108 ;  /* 0x0000007a146c723c */ /* 0x040fe2000000186c */
[----:B------:R-:W3:Y:S06]  /*12ed0*/  LDSM.16.MT88.4 R120, [R200+0xd800] ;  /* 0x00d80000c878783b */ /* 0x000eec0000004200 */
[----:B------:R-:W5:Y:S01]  /*12ee0*/  MUFU.EX2 R143, R143 ;  /* 0x0000008f008f7308 */ /* 0x000f620000000800 */
[----:B----4-:R-:W-:Y:S01]  /*12ef0*/  F2FP.F16.F32.PACK_AB R24, R141, R140 ;  /* 0x0000008c8d18723e */ /* 0x010fe200000000ff */
[C---:B------:R-:W-:Y:S08]  /*12f00*/  HMMA.16816.F32 R16, R20.reuse, R128, R16 ;  /* 0x000000801410723c */ /* 0x040ff00000001810 */
[----:B------:R-:W-:Y:S01]  /*12f10*/  MUFU.EX2 R54, R54 ;  /* 0x0000003600367308 */ /* 0x000fe20000000800 */
[----:B------:R-:W-:Y:S01]  /*12f20*/  HMMA.16816.F32 R112, R20, R130, R112 ;  /* 0x000000821470723c */ /* 0x000fe20000001870 */
[----:B------:R-:W4:Y:S08]  /*12f30*/  LDSM.16.MT88.4 R20, [R204+0x11800] ;  /* 0x01180000cc14783b */ /* 0x000f300000004200 */
[----:B------:R-:W4:Y:S02]  /*12f40*/  MUFU.EX2 R55, R55 ;  /* 0x0000003700377308 */ /* 0x000f240000000800 */
[----:B-----5:R-:W-:Y:S07]  /*12f50*/  F2FP.F16.F32.PACK_AB R26, R143, R142 ;  /* 0x0000008e8f1a723e */ /* 0x020fee00000000ff */
[C---:B------:R-:W-:Y:S01]  /*12f60*/  HMMA.16816.F32 R4, R24.reuse, R28, R4 ;  /* 0x0000001c1804723c */ /* 0x040fe20000001804 */
[----:B------:R-:W-:Y:S05]  /*12f70*/  MUFU.EX2 R58, R58 ;  /* 0x0000003a003a7308 */ /* 0x000fea0000000800 */
[C---:B------:R-:W-:Y:S01]  /*12f80*/  HMMA.16816.F32 R8, R24.reuse, R30, R8 ;  /* 0x0000001e1808723c */ /* 0x040fe20000001808 */
[----:B------:R-:W5:Y:S04]  /*12f90*/  LDSM.16.MT88.4 R28, [R202+0x11800] ;  /* 0x01180000ca1c783b */ /* 0x000f680000004200 */
[----:B------:R-:W5:Y:S01]  /*12fa0*/  MUFU.EX2 R59, R59 ;  /* 0x0000003b003b7308 */ /* 0x000f620000000800 */
[C---:B-1----:R-:W-:Y:S09]  /*12fb0*/  HMMA.16816.F32 R68, R24.reuse, R116, R68 ;  /* 0x000000741844723c */ /* 0x042ff20000001844 */
[----:B------:R-:W-:Y:S01]  /*12fc0*/  MUFU.EX2 R52, R52 ;  /* 0x0000003400347308 */ /* 0x000fe20000000800 */
[C---:B------:R-:W-:Y:S01]  /*12fd0*/  HMMA.16816.F32 R72, R24.reuse, R118, R72 ;  /* 0x000000761848723c */ /* 0x040fe20000001848 */
[----:B------:R-:W1:Y:S05]  /*12fe0*/  LDSM.16.MT88.4 R116, [R201+0x11800] ;  /* 0x01180000c974783b */ /* 0x000e6a0000004200 */
[C---:B--2---:R-:W-:Y:S03]  /*12ff0*/  HMMA.16816.F32 R76, R24.reuse, R32, R76 ;  /* 0x00000020184c723c */ /* 0x044fe6000000184c */
[----:B------:R-:W2:Y:S03]  /*13000*/  MUFU.EX2 R53, R53 ;  /* 0x0000003500357308 */ /* 0x000ea60000000800 */
[C---:B------:R-:W-:Y:S01]  /*13010*/  HMMA.16816.F32 R80, R24.reuse, R34, R80 ;  /* 0x000000221850723c */ /* 0x040fe20000001850 */
[----:B------:R-:W2:Y:S06]  /*13020*/  LDSM.16.MT88.4 R32, [R204+0xe000] ;  /* 0x00e00000cc20783b */ /* 0x000eac0000004200 */
[----:B------:R-:W-:Y:S01]  /*13030*/  MUFU.EX2 R56, R56 ;  /* 0x0000003800387308 */ /* 0x000fe20000000800 */
[C---:B---3--:R-:W-:Y:S09]  /*13040*/  HMMA.16816.F32 R84, R24.reuse, R120, R84 ;  /* 0x000000781854723c */ /* 0x048ff20000001854 */
[----:B------:R-:W3:Y:S01]  /*13050*/  MUFU.EX2 R57, R57 ;  /* 0x0000003900397308 */ /* 0x000ee20000000800 */
[C---:B------:R-:W-:Y:S01]  /*13060*/  HMMA.16816.F32 R88, R24.reuse, R122, R88 ;  /* 0x0000007a1858723c */ /* 0x040fe20000001858 */
[----:B------:R-:W-:Y:S05]  /*13070*/  LDSM.16.MT88.4 R120, [R200+0x12000] ;  /* 0x01200000c878783b */ /* 0x000fea0000004200 */
[C---:B----4-:R-:W-:Y:S06]  /*13080*/  HMMA.16816.F32 R92, R24.reuse, R20, R92 ;  /* 0x00000014185c723c */ /* 0x050fec000000185c */
[C---:B------:R-:W-:Y:S05]  /*13090*/  HMMA.16816.F32 R96, R24.reuse, R22, R96 ;  /* 0x000000161860723c */ /* 0x040fea0000001860 */
[----:B------:R-:W-:Y:S01]  /*130a0*/  F2FP.F16.F32.PACK_AB R21, R169, R172 ;  /* 0x000000aca915723e */ /* 0x000fe200000000ff */
[C---:B-----5:R-:W-:Y:S05]  /*130b0*/  HMMA.16816.F32 R100, R24.reuse, R28, R100 ;  /* 0x0000001c1864723c */ /* 0x060fea0000001864 */
[----:B------:R-:W-:Y:S01]  /*130c0*/  F2FP.F16.F32.PACK_AB R23, R171, R170 ;  /* 0x000000aaab17723e */ /* 0x000fe200000000ff */
[C---:B------:R-:W-:Y:S01]  /*130d0*/  HMMA.16816.F32 R104, R24.reuse, R30, R104 ;  /* 0x0000001e1868723c */ /* 0x040fe20000001868 */
[----:B------:R-:W4:Y:S04]  /*130e0*/  LDSM.16.MT88.4 R28, [R201+0xe000] ;  /* 0x00e00000c91c783b */ /* 0x000f280000004200 */
[----:B------:R-:W-:Y:S01]  /*130f0*/  F2FP.F16.F32.PACK_AB R20, R174, R173 ;  /* 0x000000adae14723e */ /* 0x000fe200000000ff */
[C---:B-1----:R-:W-:Y:S05]  /*13100*/  HMMA.16816.F32 R12, R24.reuse, R116, R12 ;  /* 0x00000074180c723c */ /* 0x042fea000000180c */
[----:B------:R-:W-:Y:S01]  /*13110*/  F2FP.F16.F32.PACK_AB R22, R176, R175 ;  /* 0x000000afb016723e */ /* 0x000fe200000000ff */
[C---:B------:R-:W-:Y:S01]  /*13120*/  HMMA.16816.F32 R108, R24.reuse, R118, R108 ;  /* 0x00000076186c723c */ /* 0x040fe2000000186c */
[----:B------:R-:W-:Y:S05]  /*13130*/  LDSM.16.MT88.4 R116, [R201+0x12000] ;  /* 0x01200000c974783b */ /* 0x000fea0000004200 */
[C---:B------:R-:W-:Y:S06]  /*13140*/  HMMA.16816.F32 R16, R24.reuse, R124, R16 ;  /* 0x0000007c1810723c */ /* 0x040fec0000001810 */
[----:B------:R-:W-:Y:S01]  /*13150*/  HMMA.16816.F32 R112, R24, R126, R112 ;  /* 0x0000007e1870723c */ /* 0x000fe20000001870 */
[----:B------:R-:W1:Y:S05]  /*13160*/  LDSM.16.MT88.4 R24, [R200+0xe000] ;  /* 0x00e00000c818783b */ /* 0x000e6a0000004200 */
[C---:B--2---:R-:W-:Y:S03]  /*13170*/  HMMA.16816.F32 R4, R20.reuse, R32, R4 ;  /* 0x000000201404723c */ /* 0x044fe60000001804 */
[----:B------:R-:W-:Y:S03]  /*13180*/  LDSM.16.MT88.4 R124, [R204+0xf800] ;  /* 0x00f80000cc7c783b */ /* 0x000fe60000004200 */
[C---:B------:R-:W-:Y:S05]  /*13190*/  HMMA.16816.F32 R8, R20.reuse, R34, R8 ;  /* 0x000000221408723c */ /* 0x040fea0000001808 */
[----:B------:R-:W2:Y:S01]  /*131a0*/  LDSM.16.MT88.4 R32, [R204+0x12000] ;  /* 0x01200000cc20783b */ /* 0x000ea20000004200 */
[C---:B------:R-:W-:Y:S06]  /*131b0*/  HMMA.16816.F32 R68, R20.reuse, R36, R68 ;  /* 0x000000241444723c */ /* 0x040fec0000001844 */
[C---:B------:R-:W-:Y:S01]  /*131c0*/  HMMA.16816.F32 R72, R20.reuse, R38, R72 ;  /* 0x000000261448723c */ /* 0x040fe20000001848 */
[----:B------:R-:W5:Y:S05]  /*131d0*/  LDSM.16.MT88.4 R36, [R204+0xe800] ;  /* 0x00e80000cc24783b */ /* 0x000f6a0000004200 */
[C---:B----4-:R-:W-:Y:S06]  /*131e0*/  HMMA.16816.F32 R76, R20.reuse, R28, R76 ;  /* 0x0000001c144c723c */ /* 0x050fec000000184c */
[C---:B------:R-:W-:Y:S01]  /*131f0*/  HMMA.16816.F32 R80, R20.reuse, R30, R80 ;  /* 0x0000001e1450723c */ /* 0x040fe20000001850 */
[----:B------:R-:W4:Y:S05]  /*13200*/  LDSM.16.MT88.4 R28, [R202+0xe800] ;  /* 0x00e80000ca1c783b */ /* 0x000f2a0000004200 */
[C---:B-1----:R-:W-:Y:S06]  /*13210*/  HMMA.16816.F32 R84, R20.reuse, R24, R84 ;  /* 0x000000181454723c */ /* 0x042fec0000001854 */
[C---:B------:R-:W-:Y:S05]  /*13220*/  HMMA.16816.F32 R88, R20.reuse, R26, R88 ;  /* 0x0000001a1458723c */ /* 0x040fea0000001858 */
[----:B------:R-:W-:Y:S02]  /*13230*/  F2FP.F16.F32.PACK_AB R25, R178, R177 ;  /* 0x000000b1b219723e */ /* 0x000fe400000000ff */
[----:B------:R-:W-:Y:S01]  /*13240*/  F2FP.F16.F32.PACK_AB R27, R180, R179 ;  /* 0x000000b3b41b723e */ /* 0x000fe200000000ff */
[C---:B--2---:R-:W-:Y:S03]  /*13250*/  HMMA.16816.F32 R92, R20.reuse, R32, R92 ;  /* 0x00000020145c723c */ /* 0x044fe6000000185c */
        /* <DEDUP_REMOVED lines=8> */
[C---:B------:R-:W-:Y:S06]  /*132e0*/  HMMA.16816.F32 R108, R20.reuse, R118, R108 ;  /* 0x00000076146c723c */ /* 0x040fec000000186c */
[C---:B------:R-:W-:Y:S06]  /*132f0*/  HMMA.16816.F32 R16, R20.reuse, R120, R16 ;  /* 0x000000781410723c */ /* 0x040fec0000001810 */
[----:B------:R-:W-:Y:S01]  /*13300*/  HMMA.16816.F32 R112, R20, R122, R112 ;  /* 0x0000007a1470723c */ /* 0x000fe20000001870 */
[----:B------:R-:W2:Y:S05]  /*13310*/  LDSM.16.MT88.4 R20, [R204+0x12800] ;  /* 0x01280000cc14783b */ /* 0x000eaa0000004200 */
[C---:B-----5:R-:W-:Y:S06]  /*13320*/  HMMA.16816.F32 R4, R24.reuse, R36, R4 ;  /* 0x000000241804723c */ /* 0x060fec0000001804 */
[C---:B------:R-:W-:Y:S01]  /*13330*/  HMMA.16816.F32 R8, R24.reuse, R38, R8 ;  /* 0x000000261808723c */ /* 0x040fe20000001808 */
[----:B------:R-:W-:Y:S05]  /*13340*/  LDSM.16.MT88.4 R36, [R201+0x12800] ;  /* 0x01280000c924783b */ /* 0x000fea0000004200 */
        /* <DEDUP_REMOVED lines=9> */
[C---:B--2---:R-:W-:Y:S06]  /*133e0*/  HMMA.16816.F32 R92, R24.reuse, R20, R92 ;  /* 0x00000014185c723c */ /* 0x044fec000000185c */
        /* <DEDUP_REMOVED lines=8> */
[----:B---3--:R-:W-:Y:S01]  /*13470*/  F2FP.F16.F32.PACK_AB R22, R57, R56 ;  /* 0x000000383916723e */ /* 0x008fe200000000ff */
[C---:B------:R-:W-:Y:S01]  /*13480*/  HMMA.16816.F32 R108, R24.reuse, R38, R108 ;  /* 0x00000026186c723c */ /* 0x040fe2000000186c */
[----:B------:R-:W3:Y:S05]  /*13490*/  LDSM.16.MT88.4 R36, [R204+0x13000] ;  /* 0x01300000cc24783b */ /* 0x000eea0000004200 */
[C---:B------:R-:W-:Y:S06]  /*134a0*/  HMMA.16816.F32 R16, R24.reuse, R40, R16 ;  /* 0x000000281810723c */ /* 0x040fec0000001810 */
[----:B------:R-:W-:Y:S01]  /*134b0*/  HMMA.16816.F32 R112, R24, R42, R112 ;  /* 0x0000002a1870723c */ /* 0x000fe20000001870 */
[----:B------:R-:W4:Y:S04]  /*134c0*/  LDSM.16.MT88.4 R24, [R202+0x13000] ;  /* 0x01300000ca18783b */ /* 0x000f280000004200 */
[--C-:B------:R-:W-:Y:S01]  /*134d0*/  FFMA.FTZ R40, R62, UR4, -R160.reuse ;  /* 0x000000043e287c23 */ /* 0x100fe200080108a0 */
[C---:B-1----:R-:W-:Y:S05]  /*134e0*/  HMMA.16816.F32 R4, R20.reuse, R32, R4 ;  /* 0x000000201404723c */ /* 0x042fea0000001804 */
[----:B------:R-:W-:Y:S01]  /*134f0*/  MUFU.EX2 R40, R40 ;  /* 0x0000002800287308 */ /* 0x000fe20000000800 */
[C---:B------:R-:W-:Y:S01]  /*13500*/  HMMA.16816.F32 R8, R20.reuse, R34, R8 ;  /* 0x000000221408723c */ /* 0x040fe20000001808 */
[----:B------:R-:W1:Y:S04]  /*13510*/  LDSM.16.MT88.4 R32, [R201+0x13000] ;  /* 0x01300000c920783b */ /* 0x000e680000004200 */
[--C-:B------:R-:W-:Y:S01]  /*13520*/  FFMA.FTZ R41, R63, UR4, -R160.reuse ;  /* 0x000000043f297c23 */ /* 0x100fe200080108a0 */
[C---:B------:R-:W-:Y:S05]  /*13530*/  HMMA.16816.F32 R68, R20.reuse, R44, R68 ;  /* 0x0000002c1444723c */ /* 0x040fea0000001844 */
[----:B------:R-:W5:Y:S01]  /*13540*/  MUFU.EX2 R41, R41 ;  /* 0x0000002900297308 */ /* 0x000f620000000800 */
[C---:B------:R-:W-:Y:S05]  /*13550*/  HMMA.16816.F32 R72, R20.reuse, R46, R72 ;  /* 0x0000002e1448723c */ /* 0x040fea0000001848 */
[--C-:B------:R-:W-:Y:S01]  /*13560*/  FFMA.FTZ R44, R60, UR4, -R159.reuse ;  /* 0x000000043c2c7c23 */ /* 0x100fe2000801089f */
[C---:B------:R-:W-:Y:S05]  /*13570*/  HMMA.16816.F32 R76, R20.reuse, R48, R76 ;  /* 0x00000030144c723c */ /* 0x040fea000000184c */
[----:B------:R-:W-:Y:S01]  /*13580*/  MUFU.EX2 R44, R44 ;  /* 0x0000002c002c7308 */ /* 0x000fe20000000800 */
[C---:B------:R-:W-:Y:S05]  /*13590*/  HMMA.16816.F32 R80, R20.reuse, R50, R80 ;  /* 0x000000321450723c */ /* 0x040fea0000001850 */
[--C-:B------:R-:W-:Y:S01]  /*135a0*/  FFMA.FTZ R45, R61, UR4, -R159.reuse ;  /* 0x000000043d2d7c23 */ /* 0x100fe2000801089f */
[C---:B--2---:R-:W-:Y:S05]  /*135b0*/  HMMA.16816.F32 R84, R20.reuse, R28, R84 ;  /* 0x0000001c1454723c */ /* 0x044fea0000001854 */
[----:B------:R-:W2:Y:S01]  /*135c0*/  MUFU.EX2 R45, R45 ;  /* 0x0000002d002d7308 */ /* 0x000ea20000000800 */
[C---:B------:R-:W-:Y:S01]  /*135d0*/  HMMA.16816.F32 R88, R20.reuse, R30, R88 ;  /* 0x0000001e1458723c */ /* 0x040fe20000001858 */
[----:B------:R-:W5:Y:S04]  /*135e0*/  LDSM.16.MT88.4 R28, [R200+0x13000] ;  /* 0x01300000c81c783b */ /* 0x000f680000004200 */
        /* <DEDUP_REMOVED lines=9> */
[----:B------:R-:W-:Y:S01]  /*13680*/  FFMA.FTZ R159, R65, UR4, -R159 ;  /* 0x00000004419f7c23 */ /* 0x000fe2000801089f */
[C---:B-1----:R-:W-:Y:S05]  /*13690*/  HMMA.16816.F32 R12, R20.reuse, R32, R12 ;  /* 0x00000020140c723c */ /* 0x042fea000000180c */
[----:B------:R-:W-:Y:S01]  /*136a0*/  FFMA.FTZ R160, R67, UR4, -R160 ;  /* 0x0000000443a07c23 */ /* 0x000fe200080108a0 */
[C---:B------:R-:W-:Y:S01]  /*136b0*/  HMMA.16816.F32 R108, R20.reuse, R34, R108 ;  /* 0x00000022146c723c */ /* 0x040fe2000000186c */
[----:B------:R-:W1:Y:S01]  /*136c0*/  MUFU.EX2 R159, R159 ;  /* 0x0000009f009f7308 */ /* 0x000e620000000800 */
[----:B------:R-:W4:Y:S03]  /*136d0*/  LDSM.16.MT88.4 R32, [R201+0xf800] ;  /* 0x00f80000c920783b */ /* 0x000f260000004200 */
[----:B------:R-:W-:Y:S01]  /*136e0*/  FADD.FTZ R24, R155, R157 ;  /* 0x0000009d9b187221 */ /* 0x000fe20000010000 */
[C---:B-----5:R-:W-:Y:S05]  /*136f0*/  HMMA.16816.F32 R16, R20.reuse, R28, R16 ;  /* 0x0000001c1410723c */ /* 0x060fea0000001810 */
[----:B------:R-:W5:Y:S01]  /*13700*/  MUFU.EX2 R43, R160 ;  /* 0x000000a0002b7308 */ /* 0x000f620000000800 */
[----:B------:R-:W-:Y:S01]  /*13710*/  FADD.FTZ R25, R156, R158 ;  /* 0x0000009e9c197221 */ /* 0x000fe20000010000 */
[----:B------:R-:W-:Y:S01]  /*13720*/  HMMA.16816.F32 R112, R20, R30, R112 ;  /* 0x0000001e1470723c */ /* 0x000fe20000001870 */
[----:B------:R-:W4:Y:S03]  /*13730*/  LDSM.16.MT88.4 R20, [R200+0xf800] ;  /* 0x00f80000c814783b */ /* 0x000f260000004200 */
[----:B------:R-:W-:Y:S01]  /*13740*/  FADD.FTZ R153, R153, R24 ;  /* 0x0000001899997221 */ /* 0x000fe20000010000 */
[----:B------:R-:W-:Y:S01]  /*13750*/  FADD.FTZ R48, R154, R25 ;  /* 0x000000199a307221 */ /* 0x000fe20000010000 */
[----:B------:R-:W-:Y:S03]  /*13760*/  F2FP.F16.F32.PACK_AB R25, R41, R40 ;  /* 0x000000282919723e */ /* 0x000fe600000000ff */
[----:B------:R-:W-:Y:S02]  /*13770*/  LDSM.16.MT88.4 R28, [R201+0x13800] ;  /* 0x01380000c91c783b */ /* 0x000fe40000004200 */
[----:B--2---:R-:W-:Y:S01]  /*13780*/  F2FP.F16.F32.PACK_AB R24, R45, R44 ;  /* 0x0000002c2d18723e */ /* 0x004fe200000000ff */
[----:B------:R-:W-:Y:S01]  /*13790*/  FADD.FTZ R153, R134, R153 ;  /* 0x0000009986997221 */ /* 0x000fe20000010000 */
[----:B-1----:R-:W-:Y:S01]  /*137a0*/  F2FP.F16.F32.PACK_AB R26, R159, R46 ;  /* 0x0000002e9f1a723e */ /* 0x002fe200000000ff */
[----:B------:R-:W-:Y:S01]  /*137b0*/  FADD.FTZ R48, R135, R48 ;  /* 0x0000003087307221 */ /* 0x000fe20000010000 */
[----:B-----5:R-:W-:Y:S01]  /*137c0*/  F2FP.F16.F32.PACK_AB R27, R43, R42 ;  /* 0x0000002a2b1b723e */ /* 0x020fe200000000ff */
[----:B------:R-:W-:Y:S01]  /*137d0*/  FADD.FTZ R164, R164, R153 ;  /* 0x00000099a4a47221 */ /* 0x000fe20000010000 */
[----:B------:R-:W-:Y:S01]  /*137e0*/  MOV R135, R0 ;  /* 0x0000000000877202 */ /* 0x000fe20000000f00 */
[----:B------:R-:W-:Y:S02]  /*137f0*/  FADD.FTZ R165, R165, R48 ;  /* 0x00000030a5a57221 */ /* 0x000fe40000010000 */
[----:B------:R-:W-:Y:S02]  /*13800*/  FADD.FTZ R161, R161, R164 ;  /* 0x000000a4a1a17221 */ /* 0x000fe40000010000 */
[C---:B------:R-:W-:Y:S01]  /*13810*/  HMMA.16816.F32 R128, R24.reuse, R124, R4 ;  /* 0x0000007c1880723c */ /* 0x040fe20000001804 */
[----:B------:R-:W1:Y:S04]  /*13820*/  LDSM.16.MT88.4 R4, [R204+0x13800] ;  /* 0x01380000cc04783b */ /* 0x000e680000004200 */
[----:B------:R-:W-:Y:S01]  /*13830*/  FADD.FTZ R166, R166, R165 ;  /* 0x000000a5a6a67221 */ /* 0x000fe20000010000 */
[C---:B------:R-:W-:Y:S03]  /*13840*/  HMMA.16816.F32 R124, R24.reuse, R126, R8 ;  /* 0x0000007e187c723c */ /* 0x040fe60000001808 */
[----:B------:R-:W2:Y:S02]  /*13850*/  LDSM.16.MT88.4 R8, [R202+0x13800] ;  /* 0x01380000ca08783b */ /* 0x000ea40000004200 */
[----:B------:R-:W-:Y:S01]  /*13860*/  FADD.FTZ R162, R162, R161 ;  /* 0x000000a1a2a27221 */ /* 0x000fe20000010000 */
[C---:B---3--:R-:W-:Y:S05]  /*13870*/  HMMA.16816.F32 R68, R24.reuse, R36, R68 ;  /* 0x000000241844723c */ /* 0x048fea0000001844 */
[----:B------:R-:W-:Y:S01]  /*13880*/  FADD.FTZ R167, R167, R166 ;  /* 0x000000a6a7a77221 */ /* 0x000fe20000010000 */
[C---:B------:R-:W-:Y:S05]  /*13890*/  HMMA.16816.F32 R72, R24.reuse, R38, R72 ;  /* 0x000000261848723c */ /* 0x040fea0000001848 */
[----:B------:R-:W-:Y:S01]  /*138a0*/  FADD.FTZ R163, R163, R162 ;  /* 0x000000a2a3a37221 */ /* 0x000fe20000010000 */
[C---:B----4-:R-:W-:Y:S05]  /*138b0*/  HMMA.16816.F32 R76, R24.reuse, R32, R76 ;  /* 0x00000020184c723c */ /* 0x050fea000000184c */
[----:B------:R-:W-:Y:S01]  /*138c0*/  FADD.FTZ R167, R168, R167 ;  /* 0x000000a7a8a77221 */ /* 0x000fe20000010000 */
[C---:B------:R-:W-:Y:S05]  /*138d0*/  HMMA.16816.F32 R80, R24.reuse, R34, R80 ;  /* 0x000000221850723c */ /* 0x040fea0000001850 */
[----:B------:R-:W-:Y:S01]  /*138e0*/  FADD.FTZ R144, R144, R163 ;  /* 0x000000a390907221 */ /* 0x000fe20000010000 */
[C---:B------:R-:W-:Y:S05]  /*138f0*/  HMMA.16816.F32 R84, R24.reuse, R20, R84 ;  /* 0x000000141854723c */ /* 0x040fea0000001854 */
[----:B------:R-:W-:Y:S01]  /*13900*/  FADD.FTZ R148, R148, R167 ;  /* 0x000000a794947221 */ /* 0x000fe20000010000 */
[C---:B------:R-:W-:Y:S01]  /*13910*/  HMMA.16816.F32 R88, R24.reuse, R22, R88 ;  /* 0x000000161858723c */ /* 0x040fe20000001858 */
[----:B------:R-:W3:Y:S04]  /*13920*/  LDSM.16.MT88.4 R20, [R200+0x13800] ;  /* 0x01380000c814783b */ /* 0x000ee80000004200 */
        /* <DEDUP_REMOVED lines=16> */
[C---:B------:R-:W-:Y:S04]  /*13a30*/  HMMA.16816.F32 R108, R24.reuse, R30, R108 ;  /* 0x0000001e186c723c */ /* 0x040fe8000000186c */
[----:B------:R-:W-:Y:S01]  /*13a40*/  FADD.FTZ R142, R142, R141 ;  /* 0x0000008d8e8e7221 */ /* 0x000fe20000010000 */
[----:B------:R-:W-:Y:S01]  /*13a50*/  FADD.FTZ R137, R138, R137 ;  /* 0x000000898a897221 */ /* 0x000fe20000010000 */
[C---:B---3--:R-:W-:Y:S05]  /*13a60*/  HMMA.16816.F32 R116, R24.reuse, R20, R16 ;  /* 0x000000141874723c */ /* 0x048fea0000001810 */
        /* <DEDUP_REMOVED lines=34> */
[----:B------:R-:W-:Y:S06]  /*13c90*/  @P1 BRA `(.L_x_2528) ;  /* 0xffffffac00b01947 */ /* 0x000fec000383ffff */
.L_x_2524:
        /* <DEDUP_REMOVED lines=179> */
[----:B-----5:R-:W-:-:S03]  /*147d0*/  MOV R13, 0x7f800000 ;  /* 0x7f800000000d7802 */ /* 0x020fc60000000f00 */
[----:B------:R3:W-:Y:S04]  /*147e0*/  STS [R21+0x2000], R108 ;  /* 0x0020006c15007388 */ /* 0x0007e80000000800 */
[----:B------:R3:W-:Y:S01]  /*147f0*/  STS [R21+0x2400], R110 ;  /* 0x0024006e15007388 */ /* 0x0007e20000000800 */
[----:B----4-:R-:W-:-:S03]  /*14800*/  @P4 FMUL.FTZ R15, R8, 0.69314718246459960938 ;  /* 0x3f317218080f4820 */ /* 0x010fc60000410000 */
[----:B------:R4:W-:Y:S01]  /*14810*/  STS [R23+0x2000], R116 ;  /* 0x0020007417007388 */ /* 0x0009e20000000800 */
[----:B--2---:R-:W-:-:S03]  /*14820*/  @P4 FFMA.FTZ R4, R2, R27, R15 ;  /* 0x0000001b02044223 */ /* 0x004fc6000001000f */
[----:B------:R4:W-:Y:S01]  /*14830*/  STS [R23+0x2400], R118 ;  /* 0x0024007617007388 */ /* 0x0009e20000000800 */
[----:B-1----:R-:W-:-:S03]  /*14840*/  @P3 FMUL.FTZ R17, R7, 0.69314718246459960938 ;  /* 0x3f31721807113820 */ /* 0x002fc60000410000 */
[----:B------:R4:W-:Y:S01]  /*14850*/  STS [R25+0x2000], R11 ;  /* 0x0020000b19007388 */ /* 0x0009e20000000800 */
[----:B---3--:R-:W-:-:S03]  /*14860*/  @P3 FFMA.FTZ R13, R0, R9, R17 ;  /* 0x00000009000d3223 */ /* 0x008fc60000010011 */
[----:B------:R4:W-:Y:S01]  /*14870*/  STS [R25+0x2400], R12 ;  /* 0x0024000c19007388 */ /* 0x0009e20000000800 */
[----:B------:R-:W-:Y:S05]  /*14880*/  @!P0 BRA `(.L_x_2529) ;  /* 0x0000000000248947 */ /* 0x000fea0003800000 */
[----:B------:R-:W1:Y:S01]  /*14890*/  S2R R0, SR_CTAID.Y ;  /* 0x0000000000007919 */ /* 0x000e620000002600 */
[----:B------:R-:W1:Y:S01]  /*148a0*/  LDC R7, c[0x0][0x2c4] ;  /* 0x0000b100ff077b82 */ /* 0x000e620000000800 */
[----:B------:R-:W-:-:S07]  /*148b0*/  ISETP.NE.AND P0, PT, R221, -0x1, PT ;  /* 0xffffffffdd00780c */ /* 0x000fce0003f05270 */
[----:B------:R-:W2:Y:S08]  /*148c0*/  S2UR UR6, SR_CTAID.Z ;  /* 0x00000000000679c3 */ /* 0x000eb00000002700 */
[----:B------:R-:W2:Y:S01]  /*148d0*/  LDC R2, c[0x0][0x2e4] ;  /* 0x0000b900ff027b82 */ /* 0x000ea20000000800 */
[----:B-1----:R-:W-:-:S05]  /*148e0*/  IMAD R8, R0, R7, RZ ;  /* 0x0000000700087224 */ /* 0x002fca00078e02ff */
[----:B------:R-:W-:-:S05]  /*148f0*/  SEL R7, R8, R221, !P0 ;  /* 0x000000dd08077207 */ /* 0x000fca0004000000 */
[----:B--2---:R-:W-:Y:S01]  /*14900*/  IMAD R2, R2, UR6, R7 ;  /* 0x0000000602027c24 */ /* 0x004fe2000f8e0207 */
[----:B------:R-:W-:Y:S06]  /*14910*/  BRA `(.L_x_2530) ;  /* 0x0000000000187947 */ /* 0x000fec0003800000 */
.L_x_2529:
[----:B------:R-:W1:Y:S01]  /*14920*/  S2R R0, SR_CTAID.Y ;  /* 0x0000000000007919 */ /* 0x000e620000002600 */
[----:B------:R-:W1:Y:S08]  /*14930*/  S2UR UR6, SR_CTAID.Z ;  /* 0x00000000000679c3 */ /* 0x000e700000002700 */
[----:B------:R-:W1:Y:S08]  /*14940*/  LDC R7, c[0x0][0x270] ;  /* 0x00009c00ff077b82 */ /* 0x000e700000000800 */
[----:B------:R-:W2:Y:S01]  /*14950*/  LDC R2, c[0x0][0x2c4] ;  /* 0x0000b100ff027b82 */ /* 0x000ea20000000800 */
[----:B-1----:R-:W-:-:S04]  /*14960*/  IMAD R7, R0, R7, UR6 ;  /* 0x0000000600077e24 */ /* 0x002fc8000f8e0207 */
[----:B--2---:R-:W-:-:S03]  /*14970*/  IMAD R2, R7, R2, RZ ;  /* 0x0000000207027224 */ /* 0x004fc600078e02ff */
.L_x_2530:
[----:B----4-:R-:W-:Y:S01]  /*14980*/  LOP3.LUT R12, R5, 0xffffffe0, RZ, 0xc0, !PT ;  /* 0xffffffe0050c7812 */ /* 0x010fe200078ec0ff */
[----:B------:R-:W1:Y:S01]  /*14990*/  LDC.64 R8, c[0x0][0x290] ;  /* 0x0000a400ff087b82 */ /* 0x000e620000000a00 */
[----:B------:R-:W-:Y:S01]  /*149a0*/  BSSY B0, `(.L_x_2531) ;  /* 0x0000014000007945 */ /* 0x000fe20003800000 */
[----:B------:R-:W-:Y:S02]  /*149b0*/  IMAD R227, R226, 0x10, R227 ;  /* 0x00000010e2e37824 */ /* 0x000fe400078e02e3 */
[----:B------:R-:W-:-:S04]  /*149c0*/  IMAD.IADD R5, R3, 0x1, -R12 ;  /* 0x0000000103057824 */ /* 0x000fc800078e0a0c */
[----:B------:R-:W2:Y:S08]  /*149d0*/  LDC.64 R10, c[0x0][0x298] ;  /* 0x0000a600ff0a7b82 */ /* 0x000eb00000000a00 */
[----:B------:R-:W-:Y:S01]  /*149e0*/  BAR.SYNC.DEFER_BLOCKING 0x0 ;  /* 0x0000000000007b1d */ /* 0x000fe20000010000 */
[----:B------:R-:W-:-:S13]  /*149f0*/  LOP3.LUT P0, RZ, R5, 0x3, RZ, 0xc0, !PT ;  /* 0x0000000305ff7812 */ /* 0x000fda000780c0ff */
[----:B------:R-:W-:Y:S05]  /*14a00*/  @P0 BRA `(.L_x_2532) ;  /* 0x0000000000340947 */ /* 0x000fea0003800000 */
[----:B------:R-:W3:Y:S01]  /*14a10*/  S2R R5, SR_CTAID.X ;  /* 0x0000000000057919 */ /* 0x000ee20000002500 */
[----:B------:R-:W-:Y:S01]  /*14a20*/  ISETP.GE.AND P2, PT, R227, R212, PT ;  /* 0x000000d4e300720c */ /* 0x000fe20003f46270 */
[----:B------:R-:W-:Y:S01]  /*14a30*/  ULDC.64 UR4, c[0x0][0x2b0] ;  /* 0x0000ac0000047ab9 */ /* 0x000fe20000000a00 */
[----:B---3--:R-:W-:Y:S02]  /*14a40*/  IMAD R2, R5, 0x40, R2 ;  /* 0x0000004005027824 */ /* 0x008fe400078e0202 */
        /* <DEDUP_REMOVED lines=9> */
.L_x_2532:
[----:B------:R-:W-:Y:S05]  /*14ae0*/  BSYNC B0 ;  /* 0x0000000000007941 */ /* 0x000fea0003800000 */
.L_x_2531:
[----:B------:R-:W4:Y:S01]  /*14af0*/  S2UR UR5, SR_CTAID.X ;  /* 0x00000000000579c3 */ /* 0x000f220000002500 */
[----:B------:R-:W5:Y:S01]  /*14b00*/  S2R R12, SR_TID.X ;  /* 0x00000000000c7919 */ /* 0x000f620000002100 */
[----:B---3--:R-:W-:Y:S01]  /*14b10*/  LEA.HI R13, R6, R3, RZ, 0x3 ;  /* 0x00000003060d7211 */ /* 0x008fe200078f18ff */
[----:B-1----:R-:W-:Y:S01]  /*14b20*/  IMAD.WIDE.U32 R14, R0, R8, RZ ;  /* 0x00000008000e7225 */ /* 0x002fe200078e00ff */
[----:B------:R-:W-:Y:S01]  /*14b30*/  SHF.R.S32.HI R5, RZ, 0x1f, R0 ;  /* 0x0000001fff057819 */ /* 0x000fe20000011400 */
[----:B------:R-:W-:Y:S01]  /*14b40*/  BSSY B0, `(.L_x_2533) ;  /* 0x0000034000007945 */ /* 0x000fe20003800000 */
[C---:B------:R-:W-:Y:S01]  /*14b50*/  ISETP.NE.AND P0, PT, R221.reuse, -0x1, PT ;  /* 0xffffffffdd00780c */ /* 0x040fe20003f05270 */
[----:B--2---:R-:W-:Y:S01]  /*14b60*/  IMAD.WIDE.U32 R18, R221, R10, RZ ;  /* 0x0000000add127225 */ /* 0x004fe200078e00ff */
[----:B------:R-:W1:Y:S01]  /*14b70*/  LDC.64 R2, c[0x0][0x2a0] ;  /* 0x0000a800ff027b82 */ /* 0x000e620000000a00 */
[----:B------:R-:W-:Y:S02]  /*14b80*/  SHF.R.S32.HI R223, RZ, 0x1f, R222 ;  /* 0x0000001fffdf7819 */ /* 0x000fe400000114de */
[----:B------:R-:W-:Y:S01]  /*14b90*/  IMAD R16, R5, R8, RZ ;  /* 0x0000000805107224 */ /* 0x000fe200078e02ff */
[----:B------:R-:W-:Y:S01]  /*14ba0*/  SEL R14, R14, R18, !P0 ;  /* 0x000000120e0e7207 */ /* 0x000fe20004000000 */
[----:B------:R-:W-:Y:S01]  /*14bb0*/  IMAD R221, R221, R11, R19 ;  /* 0x0000000bdddd7224 */ /* 0x000fe200078e0213 */
[----:B------:R2:W3:Y:S01]  /*14bc0*/  LDS.128 R4, [R219+0x1800] ;  /* 0x00180000db047984 */ /* 0x0004e20000000c00 */
[----:B------:R-:W-:Y:S01]  /*14bd0*/  IMAD R9, R0, R9, R16 ;  /* 0x0000000900097224 */ /* 0x000fe200078e0210 */
[----:B------:R-:W-:-:S03]  /*14be0*/  SHF.R.S32.HI R0, RZ, 0x3, R13 ;  /* 0x00000003ff007819 */ /* 0x000fc6000001140d */
[----:B------:R-:W-:Y:S02]  /*14bf0*/  @!P0 IMAD.IADD R221, R15, 0x1, R9 ;  /* 0x000000010fdd8824 */ /* 0x000fe400078e0209 */
[----:B------:R-:W-:Y:S01]  /*14c00*/  VIADD R9, R0, 0x10 ;  /* 0x0000001000097836 */ /* 0x000fe20000000000 */
[----:B----4-:R-:W-:-:S04]  /*14c10*/  USHF.L.U32 UR5, UR5, 0x6, URZ ;  /* 0x0000000605057899 */ /* 0x010fc8000800063f */
[----:B------:R-:W-:Y:S01]  /*14c20*/  ISETP.GE.AND P2, PT, R9, R212, PT ;  /* 0x000000d40900720c */ /* 0x000fe20003f46270 */
[----:B------:R-:W-:Y:S01]  /*14c30*/  USHF.R.S32.HI UR4, URZ, 0x1f, UR5 ;  /* 0x0000001f3f047899 */ /* 0x000fe20008011405 */
[----:B------:R-:W-:Y:S01]  /*14c40*/  IADD3 R9, R0, 0x30, RZ ;  /* 0x0000003000097810 */ /* 0x000fe20007ffe0ff */
[----:B------:R-:W-:Y:S01]  /*14c50*/  IMAD.WIDE.U32 R16, R10, UR5, R222 ;  /* 0x000000050a107c25 */ /* 0x000fe2000f8e00de */
[----:B-----5:R-:W-:-:S03]  /*14c60*/  SHF.R.S32.HI R13, RZ, 0x1f, R12 ;  /* 0x0000001fff0d7819 */ /* 0x020fc6000001140c */
[----:B------:R-:W-:Y:S01]  /*14c70*/  IMAD R8, R10, UR4, RZ ;  /* 0x000000040a087c24 */ /* 0x000fe2000f8e02ff */
[----:B------:R-:W-:Y:S01]  /*14c80*/  USHF.R.S32.HI UR4, URZ, 0x1f, UR6 ;  /* 0x0000001f3f047899 */ /* 0x000fe20008011406 */
[----:B------:R-:W-:Y:S01]  /*14c90*/  IADD3 R20, P0, R14, R16, RZ ;  /* 0x000000100e147210 */ /* 0x000fe20007f1e0ff */
[----:B------:R-:W-:Y:S01]  /*14ca0*/  VIADD R15, R220, -UR5 ;  /* 0x80000005dc0f7c36 */ /* 0x000fe20008000000 */
[----:B------:R-:W-:Y:S01]  /*14cb0*/  LEA.HI R12, R13, R12, RZ, 0x3 ;  /* 0x0000000c0d0c7211 */ /* 0x000fe200078f18ff */
[----:B------:R-:W-:Y:S02]  /*14cc0*/  IMAD R8, R11, UR5, R8 ;  /* 0x000000050b087c24 */ /* 0x000fe4000f8e0208 */
[C---:B------:R-:W-:Y:S01]  /*14cd0*/  VIADD R13, R0.reuse, 0x20 ;  /* 0x00000020000d7836 */ /* 0x040fe20000000000 */
[----:B------:R-:W-:Y:S02]  /*14ce0*/  ISETP.GE.AND P3, PT, R0, R15, PT ;  /* 0x0000000f0000720c */ /* 0x000fe40003f66270 */
[----:B------:R-:W-:Y:S01]  /*14cf0*/  IADD3.X R21, R221, R17, R8, P0, !PT ;  /* 0x00000011dd157210 */ /* 0x000fe200007fe408 */
[C---:B-1----:R-:W-:Y:S01]  /*14d00*/  IMAD R8, R2.reuse, UR4, RZ ;  /* 0x0000000402087c24 */ /* 0x042fe2000f8e02ff */
[-C--:B------:R-:W-:Y:S01]  /*14d10*/  ISETP.GE.AND P1, PT, R13, R212.reuse, PT ;  /* 0x000000d40d00720c */ /* 0x080fe20003f26270 */
[----:B------:R2:W1:Y:S01]  /*14d20*/  LDS.128 R16, [R219] ;  /* 0x00000000db107984 */ /* 0x0004620000000c00 */
[----:B------:R-:W-:Y:S01]  /*14d30*/  ISETP.GE.AND P0, PT, R9, R212, PT ;  /* 0x000000d40900720c */ /* 0x000fe20003f06270 */
[----:B------:R-:W-:Y:S01]  /*14d40*/  IMAD R25, R3, UR6, R8 ;  /* 0x0000000603197c24 */ /* 0x000fe2000f8e0208 */
[----:B------:R-:W-:Y:S01]  /*14d50*/  SHF.R.S32.HI R3, RZ, 0x3, R12 ;  /* 0x00000003ff037819 */ /* 0x000fe2000001140c */
[----:B------:R-:W-:Y:S01]  /*14d60*/  IMAD.WIDE.U32 R20, R2, UR6, R20 ;  /* 0x0000000602147c25 */ /* 0x000fe2000f8e0014 */
[----:B------:R2:W4:Y:S02]  /*14d70*/  LDS.128 R12, [R219+0x2000] ;  /* 0x00200000db0c7984 */ /* 0x0005240000000c00 */
[----:B------:R-:W-:-:S02]  /*14d80*/  SHF.R.S32.HI R3, RZ, 0x1f, R3 ;  /* 0x0000001fff037819 */ /* 0x000fc40000011403 */
[----:B------:R-:W-:Y:S01]  /*14d90*/  IADD3 R25, R25, R21, RZ ;  /* 0x0000001519197210 */ /* 0x000fe20007ffe0ff */
[----:B---3--:R-:W-:Y:S06]  /*14da0*/  @P3 BRA `(.L_x_2534) ;  /* 0x0000000000343947 */ /* 0x008fec0003800000 */
        /* <DEDUP_REMOVED lines=11> */
[----:B-1----:R3:W-:Y:S04]  /*14e60*/  @!P4 STG.E.128 desc[UR12][R22.64], R16 ;  /* 0x000000101600c986 */ /* 0x0027e8000c101d0c */
[----:B----4-:R3:W-:Y:S02]  /*14e70*/  @!P3 STG.E.128 desc[UR12][R22.64+0x80], R12 ;  /* 0x0000800c1600b986 */ /* 0x0107e4000c101d0c */
.L_x_2534:
[----:B------:R-:W-:Y:S05]  /*14e80*/  BSYNC B0 ;  /* 0x0000000000007941 */ /* 0x000fea0003800000 */
.L_x_2533:
[----:B-1-3--:R1:W3:Y:S01]  /*14e90*/  LDS.128 R16, [R219+0x800] ;  /* 0x00080000db107984 */ /* 0x00a2e20000000c00 */
[----:B------:R-:W-:Y:S03]  /*14ea0*/  BSSY B0, `(.L_x_2535) ;  /* 0x0000013000007945 */ /* 0x000fe60003800000 */
[----:B----4-:R1:W4:Y:S01]  /*14eb0*/  LDS.128 R12, [R219+0x2800] ;  /* 0x00280000db0c7984 */ /* 0x0103220000000c00 */
        /* <DEDUP_REMOVED lines=15> */
[----:B---3--:R3:W-:Y:S04]  /*14fb0*/  @!P3 STG.E.128 desc[UR12][R8.64], R16 ;  /* 0x000000100800b986 */ /* 0x0087e8000c101d0c */
[----:B----4-:R3:W-:Y:S02]  /*14fc0*/  @!P2 STG.E.128 desc[UR12][R8.64+0x80], R12 ;  /* 0x0000800c0800a986 */ /* 0x0107e4000c101d0c */
.L_x_2536:
[----:B------:R-:W-:Y:S05]  /*14fd0*/  BSYNC B0 ;  /* 0x0000000000007941 */ /* 0x000fea0003800000 */
.L_x_2535:
[----:B---3--:R3:W1:Y:S01]  /*14fe0*/  LDS.128 R16, [R219+0x1000] ;  /* 0x00100000db107984 */ /* 0x0086620000000c00 */
        /* <DEDUP_REMOVED lines=18> */
[----:B----4-:R1:W-:Y:S02]  /*15110*/  @!P1 STG.E.128 desc[UR12][R8.64+0x80], R12 ;  /* 0x0000800c08009986 */ /* 0x0103e4000c101d0c */
.L_x_2538:
[----:B------:R-:W-:Y:S05]  /*15120*/  BSYNC B0 ;  /* 0x0000000000007941 */ /* 0x000fea0003800000 */
.L_x_2537:
[----:B-1--4-:R1:W4:Y:S01]  /*15130*/  LDS.128 R12, [R219+0x3800] ;  /* 0x00380000db0c7984 */ /* 0x0123220000000c00 */
        /* <DEDUP_REMOVED lines=17> */
[----:B----4-:R-:W-:Y:S01]  /*15250*/  STG.E.128 desc[UR12][R10.64+0x80], R12 ;  /* 0x0000800c0a007986 */ /* 0x010fe2000c101d0c */
[----:B------:R-:W-:Y:S05]  /*15260*/  EXIT ;  /* 0x000000000000794d */ /* 0x000fea0003800000 */
.L_x_2539:
        /* <DEDUP_REMOVED lines=9> */
.L_x_8376:


//--------------------- .text._ZN5flash24flash_fwd_splitkv_kernelI23Flash_fwd_kernel_traitsILi128ELi64ELi128ELi4ELb0ELb0EN7cutlass6half_tE19Flash_kernel_traitsILi128ELi64ELi128ELi4ES3_EELb1ELb0ELb1ELb0ELb0ELb1ELb0ELb0EEEvNS_16Flash_fwd_paramsE --------------------------
	.section	.text._ZN5flash24flash_fwd_splitkv_kernelI23Flash_fwd_kernel_traitsILi128ELi64ELi128ELi4ELb0ELb0EN7cutlass6half_tE19Flash_kernel_traitsILi128ELi64ELi128ELi4ES3_EELb1ELb0ELb1ELb0ELb0ELb1ELb0ELb0EEEvNS_16Flash_fwd_paramsE,"ax",@progbits
	.align	128
        .global         _ZN5flash24flash_fwd_splitkv_kernelI23Flash_fwd_kernel_traitsILi128ELi64ELi128ELi4ELb0ELb0EN7cutlass6half_tE19Flash_kernel_traitsILi128ELi64ELi128ELi4ES3_EELb1ELb0ELb1ELb0ELb0ELb1ELb0ELb0EEEvNS_16Flash_fwd_paramsE
        .type           _ZN5flash24flash_fwd_splitkv_kernelI23Flash_fwd_kernel_traitsILi128ELi64ELi128ELi4ELb0ELb0EN7cutlass6half_tE19Flash_kernel_traitsILi128ELi64ELi128ELi4ES3_EELb1ELb0ELb1ELb0ELb0ELb1ELb0ELb0EEEvNS_16Flash_fwd_paramsE,@function
        .size           _ZN5flash24flash_fwd_splitkv_kernelI23Flash_fwd_kernel_traitsILi128ELi64ELi128ELi4ELb0ELb0EN7cutlass6half_tE19Flash_kernel_traitsILi128ELi64ELi128ELi4ES3_EELb1ELb0ELb1ELb0ELb0ELb1ELb0ELb0EEEvNS_16Flash_fwd_paramsE,(.L_x_8377 - _ZN5flash24flash_fwd_splitkv_kernelI23Flash_fwd_kernel_traitsILi128ELi64ELi128ELi4ELb0ELb0EN7cutlass6half_tE19Flash_kernel_traitsILi128ELi64ELi128ELi4ES3_EELb1ELb0ELb1ELb0ELb0ELb1ELb0ELb0EEEvNS_16Flash_fwd_paramsE)
        .other          _ZN5flash24flash_fwd_splitkv_kernelI23Flash_fwd_kernel_traitsILi128ELi64ELi128ELi4ELb0ELb0EN7cutlass6half_tE19Flash_kernel_traitsILi128ELi64ELi128ELi4ES3_EELb1ELb0ELb1ELb0ELb0ELb1ELb0ELb0EEEvNS_16Flash_fwd_paramsE,@"STO_CUDA_ENTRY STV_DEFAULT"
_ZN5flash24flash_fwd_splitkv_kernelI23Flash_fwd_kernel_traitsILi128ELi64ELi128ELi4ELb0ELb0EN7cutlass6half_tE19Flash_kernel_traitsILi128ELi64ELi128ELi4ES3_EELb1ELb0ELb1ELb0ELb0ELb1ELb0ELb0EEEvNS_16Flash_fwd_paramsE:
.text._ZN5flash24flash_fwd_splitkv_kernelI23Flash_fwd_kernel_traitsILi128ELi64ELi128ELi4ELb0ELb0EN7cutlass6half_tE19Flash_kernel_traitsILi128ELi64ELi128ELi4ES3_EELb1ELb0ELb1ELb0ELb0ELb1ELb0ELb0EEEvNS_16Flash_fwd_paramsE:
        /* <DEDUP_REMOVED lines=38> */
.L_x_2540:
[----:B------:R-:W1:Y:S02]  /*0260*/  LDC R0, c[0x0][0x2c8] ;  /* 0x0000b200ff007b82 */ /* 0x000e640000000800 */
.L_x_2541:
        /* <DEDUP_REMOVED lines=94> */
.L_x_2544:
[----:B------:R-:W-:Y:S05]  /*0850*/  BSYNC B0 ;  /* 0x0000000000007941 */ /* 0x000fea0003800000 */
.L_x_2543:
        /* <DEDUP_REMOVED lines=19> */
.L_x_2546:
[----:B------:R-:W-:Y:S05]  /*0990*/  BSYNC B0 ;  /* 0x0000000000007941 */ /* 0x000fea0003800000 */
.L_x_2545:
        /* <DEDUP_REMOVED lines=20> */
.L_x_2548:
[----:B------:R-:W-:Y:S05]  /*0ae0*/  BSYNC B0 ;  /* 0x0000000000007941 */ /* 0x000fea0003800000 */
.L_x_2547:
        /* <DEDUP_REMOVED lines=19> */
.L_x_2550:
[----:B------:R-:W-:Y:S05]  /*0c20*/  BSYNC B0 ;  /* 0x0000000000007941 */ /* 0x000fea0003800000 */
.L_x_2549:
        /* <DEDUP_REMOVED lines=15> */
.L_x_2542:
        /* <DEDUP_REMOVED lines=24> */
.L_x_2551:
        /* <DEDUP_REMOVED lines=80> */
.L_x_2552:
        /* <DEDUP_REMOVED lines=49> */
.L_x_2554:
        /* <DEDUP_REMOVED lines=29> */
.L_x_2553:
        /* <DEDUP_REMOVED lines=103> */
.L_x_2556:
[----:B------:R-:W-:Y:S05]  /*1ef0*/  BSYNC B0 ;  /* 0x0000000000007941 */ /* 0x000fea0003800000 */
.L_x_2555:
        /* <DEDUP_REMOVED lines=31> */
.L_x_2558:
[----:B------:R-:W-:Y:S05]  /*20f0*/  BSYNC B0 ;  /* 0x0000000000007941 */ /* 0x000fea0003800000 */
.L_x_2557:
        /* <DEDUP_REMOVED lines=31> */
.L_x_2560:
[----:B------:R-:W-:Y:S05]  /*22f0*/  BSYNC B0 ;  /* 0x0000000000007941 */ /* 0x000fea0003800000 */
.L_x_2559:
        /* <DEDUP_REMOVED lines=30> */
.L_x_2562:
[----:B------:R-:W-:Y:S05]  /*24e0*/  BSYNC B0 ;  /* 0x0000000000007941 */ /* 0x000fea0003800000 */
.L_x_2561:
        /* <DEDUP_REMOVED lines=10> */
[----:B------:R-:W-:-:S02]  /*2590*/  IMAD.IADD R193, R195, 0x1, R193 ;  /* 0x00000001c3c17824 */ /* 0x000fc400078e02c1 */
        /* <DEDUP_REMOVED lines=21> */
.L_x_2564:
[----:B------:R-:W-:Y:S05]  /*26f0*/  BSYNC B0 ;  /* 0x0000000000007941 */ /* 0x000fea0003800000 */
.L_x_2563:
        /* <DEDUP_REMOVED lines=24> */
.L_x_2566:
[----:B------:R-:W-:Y:S05]  /*2880*/  BSYNC B0 ;  /* 0x0000000000007941 */ /* 0x000fea0003800000 */
.L_x_2565:
        /* <DEDUP_REMOVED lines=27> */
.L_x_2568:
[----:B------:R-:W-:Y:S05]  /*2a40*/  BSYNC B0 ;  /* 0x0000000000007941 */ /* 0x000fea0003800000 */
.L_x_2567:
[----:B------:R-:W-:Y:S01]  /*2a50*/  BSSY B0, `(.L_x_2569) ;  /* 0x000001e000007945 */ /* 0x000fe20003800000 */
[-C--:B------:R-:W-:Y:S01]  /*2a60*/  ISETP.GE.AND P6, PT, R35, R12.reuse, PT ;  /* 0x0000000c2300720c */ /* 0x080fe20003fc6270 */
[C---:B------:R-:W-:Y:S01]  /*2a70*/  VIADD R27, R14.reuse, 0x60 ;  /* 0x000000600e1b7836 */ /* 0x040fe20000000000 */
[----:B------:R-:W-:Y:S01]  /*2a80*/  ISETP.GE.AND P1, PT, R29, R12, PT ;  /* 0x0000000c1d00720c */ /* 0x000fe20003f26270 */
[----:B------:R-:W-:Y:S01]  /*2a90*/  VIADD R25, R14, 0x70 ;  /* 0x000000700e197836 */ /* 0x000fe20000000000 */
[----:B------:R-:W-:Y:S11]  /*2aa0*/  @P2 BRA `(.L_x_2570) ;  /* 0x0000000000602947 */ /* 0x000ff60003800000 */
[----:B------:R-:W-:Y:S01]  /*2ab0*/  ULDC UR5, c[0x0][0x2d0] ;  /* 0x0000b40000057ab9 */ /* 0x000fe20000000800 */
[----:B------:R-:W-:Y:S01]  /*2ac0*/  IMAD.MOV.U32 R195, RZ, RZ, R193 ;  /* 0x000000ffffc37224 */ /* 0x000fe200078e00c1 */
[----:B------:R-:W-:Y:S01]  /*2ad0*/  ISETP.GE.AND P3, PT, R226, UR5, PT ;  /* 0x00000005e2007c0c */ /* 0x000fe2000bf66270 */
[----:B------:R-:W-:Y:S01]  /*2ae0*/  IMAD R22, R189, 0x30, RZ ;  /* 0x00000030bd167824 */ /* 0x000fe200078e02ff */
[----:B------:R-:W-:Y:S01]  /*2af0*/  ISETP.GE.AND P2, PT, R217, UR5, PT ;  /* 0x00000005d9007c0c */ /* 0x000fe2000bf46270 */
[----:B------:R-:W-:-:S04]  /*2b00*/  IMAD.WIDE.U32 R40, R188, 0x30, R194 ;  /* 0x00000030bc287825 */ /* 0x000fc800078e00c2 */
[----:B------:R-:W-:-:S06]  /*2b10*/  IMAD.IADD R22, R41, 0x1, R22 ;  /* 0x0000000129167824 */ /* 0x000fcc00078e0216 */
        /* <DEDUP_REMOVED lines=17> */
.L_x_2570:
[----:B------:R-:W-:Y:S05]  /*2c30*/  BSYNC B0 ;  /* 0x0000000000007941 */ /* 0x000fea0003800000 */
.L_x_2569:
        /* <DEDUP_REMOVED lines=24> */
.L_x_2572:
[----:B------:R-:W-:Y:S05]  /*2dc0*/  BSYNC B0 ;  /* 0x0000000000007941 */ /* 0x000fea0003800000 */
.L_x_2571:
[----:B------:R-:W-:Y:S01]  /*2dd0*/  BSSY B0, `(.L_x_2573) ;  /* 0x000001d000007945 */ /* 0x000fe20003800000 */
[-C--:B------:R-:W-:Y:S02]  /*2de0*/  ISETP.GE.AND P6, PT, R27, R12.reuse, PT ;  /* 0x0000000c1b00720c */ /* 0x080fe40003fc6270 */
[----:B------:R-:W-:Y:S02]  /*2df0*/  ISETP.GE.AND P5, PT, R25, R12, PT ;  /* 0x0000000c1900720c */ /* 0x000fe40003fa6270 */
[----:B------:R-:W-:Y:S01]  /*2e00*/  SHF.R.S32.HI R22, RZ, 0x1f, R20 ;  /* 0x0000001fff167819 */ /* 0x000fe20000011414 */
        /* <DEDUP_REMOVED lines=25> */
.L_x_2574:
[----:B------:R-:W-:Y:S05]  /*2fa0*/  BSYNC B0 ;  /* 0x0000000000007941 */ /* 0x000fea0003800000 */
.L_x_2573:
        /* <DEDUP_REMOVED lines=26> */
.L_x_2576:
[----:B------:R-:W-:Y:S05]  /*3150*/  BSYNC B0 ;  /* 0x0000000000007941 */ /* 0x000fea0003800000 */
.L_x_2575:
        /* <DEDUP_REMOVED lines=26> */
.L_x_2578:
[----:B------:R-:W-:Y:S05]  /*3300*/  BSYNC B0 ;  /* 0x0000000000007941 */ /* 0x000fea0003800000 */
.L_x_2577:
        /* <DEDUP_REMOVED lines=51> */
.L_x_2580:
[----:B------:R-:W-:Y:S05]  /*3640*/  BSYNC B0 ;  /* 0x0000000000007941 */ /* 0x000fea0003800000 */
.L_x_2579:
[----:B------:R1:W-:Y:S01]  /*3650*/  @P6 STS.128 [R223+0xc800], RZ ;  /* 0x00c800ffdf006388 */ /* 0x0003e20000000c00 */
[----:B------:R-:W-:Y:S03]  /*3660*/  BSSY B0, `(.L_x_2581) ;  /* 0x0000015000007945 */ /* 0x000fe60003800000 */
[----:B------:R1:W-:Y:S01]  /*3670*/  @P6 STS.128 [R223+0x10800], RZ ;  /* 0x010800ffdf006388 */ /* 0x0003e20000000c00 */
[----:B------:R-:W-:Y:S05]  /*3680*/  @P6 BRA `(.L_x_2582) ;  /* 0x0000000000486947 */ /* 0x000fea0003800000 */
[----:B------:R-:W-:Y:S02]  /*3690*/  ULDC UR5, c[0x0][0x2d0] ;  /* 0x0000b40000057ab9 */ /* 0x000fe40000000800 */
[----:B------:R-:W-:Y:S02]  /*36a0*/  ISETP.GE.AND P5, PT, R226, UR5, PT ;  /* 0x00000005e2007c0c */ /* 0x000fe4000bfa6270 */
[----:B------:R-:W-:-:S11]  /*36b0*/  ISETP.GE.AND P4, PT, R217, UR5, PT ;  /* 0x00000005d9007c0c */ /* 0x000fd6000bf86270 */
        /* <DEDUP_REMOVED lines=15> */
.L_x_2582:
[----:B------:R-:W-:Y:S05]  /*37b0*/  BSYNC B0 ;  /* 0x0000000000007941 */ /* 0x000fea0003800000 */
.L_x_2581:
        /* <DEDUP_REMOVED lines=42> */
.L_x_2584:
[----:B------:R-:W-:Y:S05]  /*3a60*/  BSYNC B0 ;  /* 0x0000000000007941 */ /* 0x000fea0003800000 */
.L_x_2583:
        /* <DEDUP_REMOVED lines=30> */
.L_x_2586:
[----:B------:R-:W-:Y:S05]  /*3c50*/  BSYNC B0 ;  /* 0x0000000000007941 */ /* 0x000fea0003800000 */
.L_x_2585:
        /* <DEDUP_REMOVED lines=24> */
.L_x_2588:
[----:B------:R-:W-:Y:S05]  /*3de0*/  BSYNC B0 ;  /* 0x0000000000007941 */ /* 0x000fea0003800000 */
.L_x_2587:
        /* <DEDUP_REMOVED lines=24> */
.L_x_2590:
[----:B------:R-:W-:Y:S05]  /*3f70*/  BSYNC B0 ;  /* 0x0000000000007941 */ /* 0x000fea0003800000 */
.L_x_2589:
        /* <DEDUP_REMOVED lines=24> */
.L_x_2592:
[----:B------:R-:W-:Y:S05]  /*4100*/  BSYNC B0 ;  /* 0x0000000000007941 */ /* 0x000fea0003800000 */
.L_x_2591:
        /* <DEDUP_REMOVED lines=24> */
.L_x_2594:
[----:B------:R-:W-:Y:S05]  /*4290*/  BSYNC B0 ;  /* 0x0000000000007941 */ /* 0x000fea0003800000 */
.L_x_2593:
[----:B------:R-:W-:Y:S01]  /*42a0*/  LDSM.16.M88.4 R108, [R215] ;  /* 0x00000000d76c783b */ /* 0x000fe20000000200 */
[----:B------:R-:W-:Y:S01]  /*42b0*/  LOP3.LUT P1, RZ, R0, 0x2, RZ, 0xc0, !PT ;  /* 0x0000000200ff7812 */ /* 0x000fe2000782c0ff */
[--C-:B------:R-:W-:Y:S01]  /*42c0*/  IMAD R213, R5, 0x2, R215.reuse ;  /* 0x0000000205d57824 */ /* 0x100fe200078e02d7 */
[----:B------:R-:W-:Y:S01]  /*42d0*/  ULDC UR10, c[0x0][0x39c] ;  /* 0x0000e700000a7ab9 */ /* 0x000fe20000000800 */
[----:B------:R-:W2:Y:S01]  /*42e0*/  LDSM.16.M88.4 R80, [R214+0x4000] ;  /* 0x00400000d650783b */ /* 0x000ea20000000200 */
[----:B------:R-:W-:Y:S01]  /*42f0*/  SEL R7, R7, 0xfffffff0, !P1 ;  /* 0xfffffff007077807 */ /* 0x000fe20004800000 */
[----:B------:R-:W-:Y:S01]  /*4300*/  IMAD R211, R4, 0x2, R215 ;  /* 0x0000000204d37824 */ /* 0x000fe200078e02d7 */
[----:B------:R-:W-:Y:S01]  /*4310*/  LOP3.LUT P1, RZ, R0, 0x4, RZ, 0xc0, !PT ;  /* 0x0000000400ff7812 */ /* 0x000fe2000782c0ff */
[----:B------:R-:W2:Y:S01]  /*4320*/  LDSM.16.M88.4 R48, [R214+0x6000] ;  /* 0x00600000d630783b */ /* 0x000ea20000000200 */
[----:B------:R-:W-:Y:S01]  /*4330*/  VIADD R0, R214, 0x4000 ;  /* 0x00004000d6007836 */ /* 0x000fe20000000000 */
[----:B------:R-:W-:Y:S01]  /*4340*/  LOP3.LUT R6, R6, R135, RZ, 0xfc, !PT ;  /* 0x0000008706067212 */ /* 0x000fe200078efcff */
[----:B------:R-:W-:Y:S01]  /*4350*/  IMAD R140, R7, 0x2, R214 ;  /* 0x00000002078c7824 */ /* 0x000fe200078e02d6 */
[----:B------:R-:W2:Y:S01]  /*4360*/  LDSM.16.M88.4 R72, [R214+0x4800] ;  /* 0x00480000d648783b */ /* 0x000ea20000000200 */
[----:B------:R-:W-:Y:S01]  /*4370*/  SEL R3, R3, 0xffffffe0, !P1 ;  /* 0xffffffe003037807 */ /* 0x000fe20004800000 */
[----:B------:R-:W-:Y:S01]  /*4380*/  IMAD R212, R7, 0x2, R0 ;  /* 0x0000000207d47824 */ /* 0x000fe200078e0200 */
[----:B------:R-:W-:Y:S01]  /*4390*/  LOP3.LUT R0, R138, 0xffffffe0, RZ, 0xc0, !PT ;  /* 0xffffffe08a007812 */ /* 0x000fe200078ec0ff */
[----:B------:R-:W2:Y:S01]  /*43a0*/  LDSM.16.M88.4 R64, [R214+0x5000] ;  /* 0x00500000d640783b */ /* 0x000ea20000000200 */
[----:B------:R-:W-:-:S02]  /*43b0*/  IMAD R210, R4, 0x2, R213 ;  /* 0x0000000204d27824 */ /* 0x000fc400078e02d5 */
[C---:B------:R-:W-:Y:S01]  /*43c0*/  IMAD R207, R3.reuse, 0x2, R214 ;  /* 0x0000000203cf7824 */ /* 0x040fe200078e02d6 */
[----:B------:R-:W2:Y:S01]  /*43d0*/  LDSM.16.M88.4 R56, [R214+0x5800] ;  /* 0x00580000d638783b */ /* 0x000ea20000000200 */
[----:B------:R-:W-:Y:S02]  /*43e0*/  IMAD R209, R3, 0x2, R212 ;  /* 0x0000000203d17824 */ /* 0x000fe400078e02d4 */
[C---:B------:R-:W-:Y:S01]  /*43f0*/  IMAD.IADD R0, R37.reuse, 0x1, -R0 ;  /* 0x0000000125007824 */ /* 0x040fe200078e0a00 */
[----:B------:R-:W2:Y:S01]  /*4400*/  LDSM.16.M88.4 R40, [R214+0x6800] ;  /* 0x00680000d628783b */ /* 0x000ea20000000200 */
[----:B------:R-:W-:-:S03]  /*4410*/  IMAD.SHL.U32 R231, R37, 0x2, RZ ;  /* 0x0000000225e77824 */ /* 0x000fc600078e00ff */
[----:B------:R-:W2:Y:S02]  /*4420*/  LDSM.16.M88.4 R28, [R214+0x7000] ;  /* 0x00700000d61c783b */ /* 0x000ea40000000200 */
[----:B------:R-:W-:Y:S02]  /*4430*/  LOP3.LUT R231, R231, 0x6, RZ, 0xc0, !PT ;  /* 0x00000006e7e77812 */ /* 0x000fe400078ec0ff */
[----:B-1----:R-:W1:Y:S04]  /*4440*/  LDSM.16.M88.4 R12, [R214+0x7800] ;  /* 0x00780000d60c783b */ /* 0x002e680000000200 */
[----:B------:R-:W-:Y:S04]  /*4450*/  LDSM.16.M88.4 R24, [R213] ;  /* 0x00000000d518783b */ /* 0x000fe80000000200 */
[----:B--234-:R-:W2:Y:S01]  /*4460*/  LDSM.16.M88.4 R8, [R140+0x4000] ;  /* 0x004000008c08783b */ /* 0x01cea20000000200 */
[C---:B------:R-:W-:Y:S03]  /*4470*/  HMMA.16816.F32 R16, R108.reuse, R80, RZ ;  /* 0x000000506c10723c */ /* 0x040fe600000018ff */
[----:B------:R-:W3:Y:S04]  /*4480*/  LDSM.16.M88.4 R88, [R140+0x6000] ;  /* 0x006000008c58783b */ /* 0x000ee80000000200 */
        /* <DEDUP_REMOVED lines=8> */
[C---:B------:R-:W-:Y:S01]  /*4510*/  HMMA.16816.F32 R76, R108.reuse, R72, RZ ;  /* 0x000000486c4c723c */ /* 0x040fe200000018ff */
[----:B------:R-:W4:Y:S04]  /*4520*/  LDSM.16.M88.4 R92, [R140+0x7800] ;  /* 0x007800008c5c783b */ /* 0x000f280000000200 */
[----:B------:R-:W-:Y:S01]  /*4530*/  LDSM.16.M88.4 R84, [R211] ;  /* 0x00000000d354783b */ /* 0x000fe20000000200 */
[C---:B------:R-:W-:Y:S03]  /*4540*/  HMMA.16816.F32 R68, R108.reuse, R64, RZ ;  /* 0x000000406c44723c */ /* 0x040fe600000018ff */
[----:B------:R-:W4:Y:S03]  /*4550*/  LDSM.16.M88.4 R20, [R207+0x4000] ;  /* 0x00400000cf14783b */ /* 0x000f260000000200 */
[C---:B------:R-:W-:Y:S01]  /*4560*/  HMMA.16816.F32 R60, R108.reuse, R56, RZ ;  /* 0x000000386c3c723c */ /* 0x040fe200000018ff */
[----:B------:R-:W-:Y:S04]  /*4570*/  LDSM.16.M88.4 R128, [R140+0x8000] ;  /* 0x008000008c80783b */ /* 0x000fe80000000200 */
[----:B------:R-:W-:Y:S01]  /*4580*/  LDSM.16.M88.4 R124, [R214+0xb000] ;  /* 0x00b00000d67c783b */ /* 0x000fe20000000200 */
        /* <DEDUP_REMOVED lines=41> */
[----:B------:R-:W-:Y:S05]  /*4820*/  LDSM.16.M88.4 R12, [R209] ;  /* 0x00000000d10c783b */ /* 0x000fea0000000200 */
[C---:B--2---:R-:W-:Y:S06]  /*4830*/  HMMA.16816.F32 R68, R84.reuse, R8, R68 ;  /* 0x000000085444723c */ /* 0x044fec0000001844 */
[C---:B------:R-:W-:Y:S01]  /*4840*/  HMMA.16816.F32 R64, R84.reuse, R10, R64 ;  /* 0x0000000a5440723c */ /* 0x040fe20000001840 */
[----:B------:R-:W1:Y:S05]  /*4850*/  LDSM.16.M88.4 R8, [R210] ;  /* 0x00000000d208783b */ /* 0x000e6a0000000200 */
        /* <DEDUP_REMOVED lines=46> */
[----:B------:R-:W-:Y:S05]  /*4b40*/  LDSM.16.M88.4 R24, [R211+0x2000] ;  /* 0x00200000d318783b */ /* 0x000fea0000000200 */
[C---:B----4-:R-:W-:Y:S06]  /*4b50*/  HMMA.16816.F32 R68, R120.reuse, R20, R68 ;  /* 0x000000147844723c */ /* 0x050fec0000001844 */
[----:B------:R-:W-:Y:S01]  /*4b60*/  HMMA.16816.F32 R64, R120, R22, R64 ;  /* 0x000000167840723c */ /* 0x000fe20000001840 */
[----:B------:R-:W2:Y:S05]  /*4b70*/  LDSM.16.M88.4 R20, [R207+0x8000] ;  /* 0x00800000cf14783b */ /* 0x000eaa0000000200 */
[C---:B------:R-:W-:Y:S06]  /*4b80*/  HMMA.16816.F32 R16, R104.reuse, R128, R16 ;  /* 0x000000806810723c */ /* 0x040fec0000001810 */
[----:B------:R-:W-:Y:S06]  /*4b90*/  HMMA.16816.F32 R80, R104, R130, R80 ;  /* 0x000000826850723c */ /* 0x000fec0000001850 */
        /* <DEDUP_REMOVED lines=13> */
[C---:B------:R-:W-:Y:S06]  /*4c70*/  HMMA.16816.F32 R28, R120.reuse, R126, R28 ;  /* 0x0000007e781c723c */ /* 0x040fec000000181c */
[C---:B------:R-:W-:Y:S06]  /*4c80*/  HMMA.16816.F32 R112, R120.reuse, R116, R112 ;  /* 0x000000747870723c */ /* 0x040fec0000001870 */
[----:B------:R-:W-:Y:S01]  /*4c90*/  HMMA.16816.F32 R108, R120, R118, R108 ;  /* 0x00000076786c723c */ /* 0x000fe2000000186c */
[----:B------:R-:W2:Y:S04]  /*4ca0*/  LDSM.16.M88.4 R120, [R207+0x8800] ;  /* 0x00880000cf78783b */ /* 0x000ea80000000200 */
[----:B------:R-:W-:Y:S01]  /*4cb0*/  LDSM.16.M88.4 R116, [R140+0xb000] ;  /* 0x00b000008c74783b */ /* 0x000fe20000000200 */
[C---:B------:R-:W-:Y:S06]  /*4cc0*/  HMMA.16816.F32 R52, R104.reuse, R88, R52 ;  /* 0x000000586834723c */ /* 0x040fec0000001834 */
[C---:B------:R-:W-:Y:S01]  /*4cd0*/  HMMA.16816.F32 R48, R104.reuse, R90, R48 ;  /* 0x0000005a6830723c */ /* 0x040fe20000001830 */
[----:B------:R-:W3:Y:S05]  /*4ce0*/  LDSM.16.M88.4 R88, [R207+0x9000] ;  /* 0x00900000cf58783b */ /* 0x000eea0000000200 */
[----:B------:R-:W-:Y:S06]  /*4cf0*/  HMMA.16816.F32 R76, R104, R100, R76 ;  /* 0x00000064684c723c */ /* 0x000fec000000184c */
[C---:B-1----:R-:W-:Y:S06]  /*4d00*/  HMMA.16816.F32 R16, R8.reuse, R12, R16 ;  /* 0x0000000c0810723c */ /* 0x042fec0000001810 */
[----:B------:R-:W-:Y:S01]  /*4d10*/  HMMA.16816.F32 R80, R8, R14, R80 ;  /* 0x0000000e0850723c */ /* 0x000fe20000001850 */
[----:B------:R-:W1:Y:S05]  /*4d20*/  LDSM.16.M88.4 R12, [R207+0xa000] ;  /* 0x00a00000cf0c783b */ /* 0x000e6a0000000200 */
[C---:B------:R-:W-:Y:S01]  /*4d30*/  HMMA.16816.F32 R72, R104.reuse, R102, R72 ;  /* 0x000000666848723c */ /* 0x040fe20000001848 */
[----:B------:R-:W4:Y:S05]  /*4d40*/  LDSM.16.M88.4 R100, [R140+0xb800] ;  /* 0x00b800008c64783b */ /* 0x000f2a0000000200 */
[C---:B------:R-:W-:Y:S06]  /*4d50*/  HMMA.16816.F32 R68, R104.reuse, R96, R68 ;  /* 0x000000606844723c */ /* 0x040fec0000001844 */
[----:B------:R-:W-:Y:S01]  /*4d60*/  HMMA.16816.F32 R64, R104, R98, R64 ;  /* 0x000000626840723c */ /* 0x000fe20000001840 */
[----:B------:R-:W-:Y:S01]  /*4d70*/  FMUL.FTZ R7, R17, UR10 ;  /* 0x0000000a11077c20 */ /* 0x000fe20008410000 */
[----:B------:R-:W-:Y:S01]  /*4d80*/  FMUL.FTZ R17, R19, UR10 ;  /* 0x0000000a13117c20 */ /* 0x000fe20008410000 */
[----:B------:R-:W-:-:S03]  /*4d90*/  FMUL.FTZ R3, R16, UR10 ;  /* 0x0000000a10037c20 */ /* 0x000fc60008410000 */
[----:B--2---:R-:W-:Y:S01]  /*4da0*/  HMMA.16816.F32 R76, R24, R120, R76 ;  /* 0x00000078184c723c */ /* 0x004fe2000000184c */
[----:B------:R-:W-:Y:S01]  /*4db0*/  FMUL.FTZ R81, R81, UR10 ;  /* 0x0000000a51517c20 */ /* 0x000fe20008410000 */
[----:B------:R-:W-:Y:S01]  /*4dc0*/  FMUL.FTZ R82, R82, UR10 ;  /* 0x0000000a52527c20 */ /* 0x000fe20008410000 */
[----:B------:R-:W-:Y:S01]  /*4dd0*/  FMUL.FTZ R83, R83, UR10 ;  /* 0x0000000a53537c20 */ /* 0x000fe20008410000 */
[----:B------:R-:W-:Y:S01]  /*4de0*/  FMUL.FTZ R19, R80, UR10 ;  /* 0x0000000a50137c20 */ /* 0x000fe20008410000 */
[----:B------:R-:W-:Y:S01]  /*4df0*/  MUFU.TANH R97, R81 ;  /* 0x0000005100617308 */ /* 0x000fe20000002400 */
[C---:B------:R-:W-:Y:S06]  /*4e00*/  HMMA.16816.F32 R44, R104.reuse, R84, R44 ;  /* 0x00000054682c723c */ /* 0x040fec000000182c */
[----:B------:R-:W-:Y:S01]  /*4e10*/  HMMA.16816.F32 R40, R104, R86, R40 ;  /* 0x000000566828723c */ /* 0x000fe20000001828 */
[----:B------:R-:W2:Y:S01]  /*4e20*/  LDSM.16.M88.4 R84, [R207+0x9800] ;  /* 0x00980000cf54783b */ /* 0x000ea20000000200 */
[----:B------:R-:W-:Y:S04]  /*4e30*/  MUFU.TANH R99, R82 ;  /* 0x0000005200637308 */ /* 0x000fe80000002400 */
[----:B------:R-:W-:Y:S04]  /*4e40*/  HMMA.16816.F32 R72, R24, R122, R72 ;  /* 0x0000007a1848723c */ /* 0x000fe80000001848 */
[----:B------:R-:W2:Y:S02]  /*4e50*/  MUFU.TANH R7, R7 ;  /* 0x0000000700077308 */ /* 0x000ea40000002400 */
[C---:B------:R-:W-:Y:S06]  /*4e60*/  HMMA.16816.F32 R60, R104.reuse, R92, R60 ;  /* 0x0000005c683c723c */ /* 0x040fec000000183c */
[----:B------:R-:W-:Y:S01]  /*4e70*/  HMMA.16816.F32 R56, R104, R94, R56 ;  /* 0x0000005e6838723c */ /* 0x000fe20000001838 */
[----:B------:R-:W-:Y:S01]  /*4e80*/  LDSM.16.M88.4 R92, [R207+0xb000] ;  /* 0x00b00000cf5c783b */ /* 0x000fe20000000200 */
[----:B------:R-:W2:Y:S04]  /*4e90*/  MUFU.TANH R17, R17 ;  /* 0x0000001100117308 */ /* 0x000ea80000002400 */
[C---:B---3--:R-:W-:Y:S04]  /*4ea0*/  HMMA.16816.F32 R68, R24.reuse, R88, R68 ;  /* 0x000000581844723c */ /* 0x048fe80000001844 */
[----:B------:R-:W3:Y:S02]  /*4eb0*/  MUFU.TANH R19, R19 ;  /* 0x0000001300137308 */ /* 0x000ee40000002400 */
[C---:B------:R-:W-:Y:S01]  /*4ec0*/  HMMA.16816.F32 R64, R24.reuse, R90, R64 ;  /* 0x0000005a1840723c */ /* 0x040fe20000001840 */
[----:B------:R-:W3:Y:S05]  /*4ed0*/  LDSM.16.M88.4 R88, [R207+0xa800] ;  /* 0x00a80000cf58783b */ /* 0x000eea0000000200 */
[C---:B-1----:R-:W-:Y:S01]  /*4ee0*/  HMMA.16816.F32 R52, R24.reuse, R12, R52 ;  /* 0x0000000c1834723c */ /* 0x042fe20000001834 */
[----:B------:R-:W-:Y:S05]  /*4ef0*/  MUFU.TANH R3, R3 ;  /* 0x0000000300037308 */ /* 0x000fea0000002400 */
[----:B------:R-:W-:Y:S01]  /*4f00*/  HMMA.16816.F32 R48, R24, R14, R48 ;  /* 0x0000000e1830723c */ /* 0x000fe20000001830 */
[----:B------:R-:W1:Y:S05]  /*4f10*/  LDSM.16.M88.4 R12, [R207+0xb800] ;  /* 0x00b80000cf0c783b */ /* 0x000e6a0000000200 */
[----:B------:R-:W-:Y:S06]  /*4f20*/  HMMA.16816.F32 R76, R8, R20, R76 ;  /* 0x00000014084c723c */ /* 0x000fec000000184c */
[----:B------:R-:W-:Y:S06]  /*4f30*/  HMMA.16816.F32 R32, R104, R116, R32 ;  /* 0x000000746820723c */ /* 0x000fec0000001820 */
[----:B------:R-:W-:Y:S01]  /*4f40*/  HMMA.16816.F32 R72, R8, R22, R72 ;  /* 0x000000160848723c */ /* 0x000fe20000001848 */
[----:B------:R-:W1:Y:S05]  /*4f50*/  LDSM.16.M88.4 R20, [R209+0x5800] ;  /* 0x00580000d114783b */ /* 0x000e6a0000000200 */
[C---:B----4-:R-:W-:Y:S01]  /*4f60*/  HMMA.16816.F32 R112, R104.reuse, R100, R112 ;  /* 0x000000646870723c */ /* 0x050fe20000001870 */
[----:B------:R4:W1:Y:S05]  /*4f70*/  MUFU.TANH R101, R83 ;  /* 0x0000005300657308 */ /* 0x00086a0000002400 */
[----:B------:R-:W-:Y:S01]  /*4f80*/  HMMA.16816.F32 R108, R104, R102, R108 ;  /* 0x00000066686c723c */ /* 0x000fe2000000186c */
[----:B------:R-:W-:-:S04]  /*4f90*/  FMUL.FTZ R76, R76, UR10 ;  /* 0x0000000a4c4c7c20 */ /* 0x000fc80008410000 */
[----:B------:R1:W1:Y:S01]  /*4fa0*/  MUFU.TANH R103, R76 ;  /* 0x0000004c00677308 */ /* 0x0002620000002400 */
[C---:B--2---:R-:W-:Y:S06]  /*4fb0*/  HMMA.16816.F32 R60, R24.reuse, R84, R60 ;  /* 0x00000054183c723c */ /* 0x044fec000000183c */
[----:B------:R-:W-:Y:S01]  /*4fc0*/  HMMA.16816.F32 R56, R24, R86, R56 ;  /* 0x000000561838723c */ /* 0x000fe20000001838 */
[----:B----4-:R-:W2:Y:S01]  /*4fd0*/  LDSM.16.M88.4 R80, [R209+0x6800] ;  /* 0x00680000d150783b */ /* 0x010ea20000000200 */
[----:B------:R-:W-:Y:S01]  /*4fe0*/  FMUL.FTZ R72, R72, UR10 ;  /* 0x0000000a48487c20 */ /* 0x000fe20008410000 */
[----:B------:R-:W-:-:S02]  /*4ff0*/  FMUL.FTZ R73, R73, UR10 ;  /* 0x0000000a49497c20 */ /* 0x000fc40008410000 */
[----:B------:R-:W4:Y:S01]  /*5000*/  LDSM.16.M88.4 R84, [R209+0x5000] ;  /* 0x00500000d154783b */ /* 0x000f220000000200 */
[C---:B---3--:R-:W-:Y:S03]  /*5010*/  HMMA.16816.F32 R44, R24.reuse, R88, R44 ;  /* 0x00000058182c723c */ /* 0x048fe6000000182c */
[----:B------:R-:W-:Y:S03]  /*5020*/  MUFU.TANH R73, R73 ;  /* 0x0000004900497308 */ /* 0x000fe60000002400 */
[----:B------:R-:W-:Y:S01]  /*5030*/  HMMA.16816.F32 R40, R24, R90, R40 ;  /* 0x0000005a1828723c */ /* 0x000fe20000001828 */
[----:B------:R-:W-:-:S05]  /*5040*/  FMUL.FTZ R89, R77, UR10 ;  /* 0x0000000a4d597c20 */ /* 0x000fca0008410000 */
[----:B------:R-:W-:Y:S01]  /*5050*/  HMMA.16816.F32 R32, R24, R92, R32 ;  /* 0x0000005c1820723c */ /* 0x000fe20000001820 */
[----:B------:R-:W-:Y:S01]  /*5060*/  FMUL.FTZ R91, R78, UR10 ;  /* 0x0000000a4e5b7c20 */ /* 0x000fe20008410000 */
[----:B------:R-:W-:Y:S04]  /*5070*/  MUFU.TANH R89, R89 ;  /* 0x0000005900597308 */ /* 0x000fe80000002400 */
[----:B------:R-:W-:Y:S01]  /*5080*/  HMMA.16816.F32 R28, R104, R118, R28 ;  /* 0x00000076681c723c */ /* 0x000fe2000000181c */
[----:B------:R-:W-:Y:S02]  /*5090*/  FMUL.FTZ R93, R79, UR10 ;  /* 0x0000000a4f5d7c20 */ /* 0x000fe40008410000 */
[----:B-1----:R-:W1:Y:S01]  /*50a0*/  LDSM.16.M88.4 R76, [R209+0x6000] ;  /* 0x00600000d14c783b */ /* 0x002e620000000200 */
[----:B------:R-:W3:Y:S02]  /*50b0*/  MUFU.TANH R91, R91 ;  /* 0x0000005b005b7308 */ /* 0x000ee40000002400 */
[C---:B------:R-:W-:Y:S06]  /*50c0*/  HMMA.16816.F32 R112, R24.reuse, R12, R112 ;  /* 0x0000000c1870723c */ /* 0x040fec0000001870 */
[----:B------:R-:W-:Y:S01]  /*50d0*/  HMMA.16816.F32 R108, R24, R14, R108 ;  /* 0x0000000e186c723c */ /* 0x000fe2000000186c */
[----:B------:R-:W3:Y:S01]  /*50e0*/  LDSM.16.M88.4 R12, [R209+0x7000] ;  /* 0x00700000d10c783b */ /* 0x000ee20000000200 */
[----:B------:R-:W3:Y:S04]  /*50f0*/  MUFU.TANH R93, R93 ;  /* 0x0000005d005d7308 */ /* 0x000ee80000002400 */
[C---:B------:R-:W-:Y:S06]  /*5100*/  HMMA.16816.F32 R60, R8.reuse, R20, R60 ;  /* 0x00000014083c723c */ /* 0x040fec000000183c */
[----:B------:R-:W-:Y:S01]  /*5110*/  HMMA.16816.F32 R56, R8, R22, R56 ;  /* 0x000000160838723c */ /* 0x000fe20000001838 */
[----:B------:R-:W3:Y:S01]  /*5120*/  LDSM.16.M88.4 R20, [R209+0x7800] ;  /* 0x00780000d114783b */ /* 0x000ee20000000200 */
[----:B------:R-:W-:-:S04]  /*5130*/  DEPBAR.LE SB0, 0x0 ;  /* 0x000080000000791a */ /* 0x000fc80000000000 */
[----:B------:R-:W-:Y:S01]  /*5140*/  HMMA.16816.F32 R28, R24, R94, R28 ;  /* 0x0000005e181c723c */ /* 0x000fe2000000181c */
[----:B------:R-:W3:Y:S05]  /*5150*/  MUFU.TANH R95, R72 ;  /* 0x00000048005f7308 */ /* 0x000eea0000002400 */
[----:B--2---:R-:W-:Y:S01]  /*5160*/  HMMA.16816.F32 R44, R8, R80, R44 ;  /* 0x00000050082c723c */ /* 0x004fe2000000182c */
[----:B------:R-:W-:Y:S01]  /*5170*/  FMUL.FTZ R25, R74, UR10 ;  /* 0x0000000a4a197c20 */ /* 0x000fe20008410000 */
[----:B------:R-:W-:-:S04]  /*5180*/  FMUL.FTZ R27, R75, UR10 ;  /* 0x0000000a4b1b7c20 */ /* 0x000fc80008410000 */
[C---:B----4-:R-:W-:Y:S01]  /*5190*/  HMMA.16816.F32 R64, R8.reuse, R86, R64 ;  /* 0x000000560840723c */ /* 0x050fe20000001840 */
[----:B------:R-:W-:Y:S01]  /*51a0*/  SHF.R.S32.HI R81, RZ, 0x1f, R0 ;  /* 0x0000001fff517819 */ /* 0x000fe20000011400 */
[----:B------:R-:W2:Y:S01]  /*51b0*/  MUFU.TANH R25, R25 ;  /* 0x0000001900197308 */ /* 0x000ea20000002400 */
[----:B------:R-:W-:Y:S01]  /*51c0*/  FMUL.FTZ R63, R63, UR10 ;  /* 0x0000000a3f3f7c20 */ /* 0x000fe20008410000 */
[----:B------:R-:W-:Y:S01]  /*51d0*/  FMUL.FTZ R60, R60, UR10 ;  /* 0x0000000a3c3c7c20 */ /* 0x000fe20008410000 */
[----:B------:R-:W-:Y:S01]  /*51e0*/  LEA.HI R0, R81, R0, RZ, 0x2 ;  /* 0x0000000051007211 */ /* 0x000fe200078f10ff */
[C---:B-1----:R-:W-:Y:S01]  /*51f0*/  HMMA.16816.F32 R52, R8.reuse, R76, R52 ;  /* 0x0000004c0834723c */ /* 0x042fe20000001834 */
[----:B------:R-:W-:Y:S01]  /*5200*/  FMUL.FTZ R57, R57, UR10 ;  /* 0x0000000a39397c20 */ /* 0x000fe20008410000 */
[----:B------:R-:W-:Y:S01]  /*5210*/  FMUL.FTZ R59, R59, UR10 ;  /* 0x0000000a3b3b7c20 */ /* 0x000fe20008410000 */
[----:B------:R-:W-:Y:S01]  /*5220*/  FMUL.FTZ R61, R61, UR10 ;  /* 0x0000000a3d3d7c20 */ /* 0x000fe20008410000 */
[----:B------:R-:W-:Y:S01]  /*5230*/  MUFU.TANH R27, R27 ;  /* 0x0000001b001b7308 */ /* 0x000fe20000002400 */
[----:B------:R-:W-:Y:S01]  /*5240*/  FMUL.FTZ R58, R58, UR10 ;  /* 0x0000000a3a3a7c20 */ /* 0x000fe20008410000 */
[C---:B---3--:R-:W-:Y:S06]  /*5250*/  HMMA.16816.F32 R32, R8.reuse, R12, R32 ;  /* 0x0000000c0820723c */ /* 0x048fec0000001820 */
[C---:B------:R-:W-:Y:S01]  /*5260*/  HMMA.16816.F32 R40, R8.reuse, R82, R40 ;  /* 0x000000520828723c */ /* 0x040fe20000001828 */
[----:B------:R-:W-:Y:S01]  /*5270*/  IMAD R12, R136, 0x10, R139 ;  /* 0x00000010880c7824 */ /* 0x000fe200078e028b */
[----:B------:R-:W-:Y:S01]  /*5280*/  SHF.R.S32.HI R13, RZ, 0x2, R0 ;  /* 0x00000002ff0d7819 */ /* 0x000fe20000011400 */
[----:B------:R-:W-:Y:S03]  /*5290*/  MUFU.TANH R37, R57 ;  /* 0x0000003900257308 */ /* 0x000fe60000002400 */
[C---:B------:R-:W-:Y:S01]  /*52a0*/  HMMA.16816.F32 R28, R8.reuse, R14, R28 ;  /* 0x0000000e081c723c */ /* 0x040fe2000000181c */
[----:B------:R-:W-:Y:S01]  /*52b0*/  SHF.R.S32.HI R83, RZ, 0x1f, R136 ;  /* 0x0000001fff537819 */ /* 0x000fe20000011488 */
[----:B------:R-:W-:Y:S01]  /*52c0*/  FMUL.FTZ R65, R65, UR10 ;  /* 0x0000000a41417c20 */ /* 0x000fe20008410000 */
[----:B------:R-:W-:Y:S01]  /*52d0*/  IADD3 R12, R12, 0x1, R13 ;  /* 0x000000010c0c7810 */ /* 0x000fe20007ffe00d */
[----:B------:R-:W-:Y:S01]  /*52e0*/  FMUL.FTZ R13, R67, UR10 ;  /* 0x0000000a430d7c20 */ /* 0x000fe20008410000 */
[----:B------:R-:W-:Y:S01]  /*52f0*/  LEA.HI R0, R83, R136, RZ, 0x2 ;  /* 0x0000008853007211 */ /* 0x000fe200078f10ff */
[C---:B------:R-:W-:Y:S01]  /*5300*/  HMMA.16816.F32 R68, R8.reuse, R84, R68 ;  /* 0x000000540844723c */ /* 0x040fe20000001844 */
[----:B------:R-:W-:Y:S01]  /*5310*/  IADD3 R83, R137, R12, -R224 ;  /* 0x0000000c89537210 */ /* 0x000fe20007ffe8e0 */
[----:B------:R-:W-:Y:S01]  /*5320*/  FMUL.FTZ R16, R55, UR10 ;  /* 0x0000000a37107c20 */ /* 0x000fe20008410000 */
[----:B------:R-:W-:Y:S01]  /*5330*/  LOP3.LUT R67, R0, 0xfffffffc, RZ, 0xc0, !PT ;  /* 0xfffffffc00437812 */ /* 0x000fe200078ec0ff */
[----:B-----5:R-:W-:Y:S01]  /*5340*/  FMUL.FTZ R0, R133, R132 ;  /* 0x0000008485007220 */ /* 0x020fe20000410000 */
[----:B------:R-:W-:Y:S01]  /*5350*/  FMUL.FTZ R64, R64, UR10 ;  /* 0x0000000a40407c20 */ /* 0x000fe20008410000 */
[----:B------:R-:W-:Y:S01]  /*5360*/  HMMA.16816.F32 R48, R8, R78, R48 ;  /* 0x0000004e0830723c */ /* 0x000fe20000001830 */
[----:B------:R-:W-:Y:S01]  /*5370*/  IMAD.IADD R134, R83, 0x1, R134 ;  /* 0x0000000153867824 */ /* 0x000fe200078e0286 */
[----:B------:R1:W-:Y:S01]  /*5380*/  MUFU.TANH R15, R13 ;  /* 0x0000000d000f7308 */ /* 0x0003e20000002400 */
[----:B------:R-:W-:Y:S01]  /*5390*/  FMUL.FTZ R66, R66, UR10 ;  /* 0x0000000a42427c20 */ /* 0x000fe20008410000 */
[----:B------:R-:W-:-:S02]  /*53a0*/  IMAD.IADD R230, R136, 0x1, -R67 ;  /* 0x0000000188e67824 */ /* 0x000fc400078e0a43 */
[----:B------:R-:W-:Y:S01]  /*53b0*/  FMUL.FTZ R32, R32, UR10 ;  /* 0x0000000a20207c20 */ /* 0x000fe20008410000 */
[C---:B------:R-:W-:Y:S01]  /*53c0*/  HMMA.16816.F32 R112, R8.reuse, R20, R112 ;  /* 0x000000140870723c */ /* 0x040fe20000001870 */
[----:B------:R-:W-:Y:S01]  /*53d0*/  VIMNMX R196, R134, R137, PT ;  /* 0x0000008986c47248 */ /* 0x000fe20003fe0100 */
[----:B------:R-:W-:Y:S01]  /*53e0*/  FMUL.FTZ R34, R34, UR10 ;  /* 0x0000000a22227c20 */ /* 0x000fe20008410000 */
[----:B------:R-:W-:Y:S01]  /*53f0*/  VIADDMNMX R195, R134, 0x8, R137, PT ;  /* 0x0000000886c37846 */ /* 0x000fe20003800189 */
[----:B------:R-:W-:Y:S01]  /*5400*/  MUFU.TANH R85, R16 ;  /* 0x0000001000557308 */ /* 0x000fe20000002400 */
[----:B------:R-:W-:Y:S01]  /*5410*/  FMUL.FTZ R33, R33, UR10 ;  /* 0x0000000a21217c20 */ /* 0x000fe20008410000 */
[----:B------:R-:W-:Y:S01]  /*5420*/  HMMA.16816.F32 R108, R8, R22, R108 ;  /* 0x00000016086c723c */ /* 0x000fe2000000186c */
[----:B------:R-:W-:Y:S01]  /*5430*/  FMUL.FTZ R14, R29, UR10 ;  /* 0x0000000a1d0e7c20 */ /* 0x000fe20008410000 */
        /* <DEDUP_REMOVED lines=9> */
[----:B------:R3:W-:Y:S01]  /*54d0*/  MUFU.TANH R55, R10 ;  /* 0x0000000a00377308 */ /* 0x0007e20000002400 */
[----:B------:R-:W-:Y:S01]  /*54e0*/  FMUL.FTZ R70, R70, UR10 ;  /* 0x0000000a46467c20 */ /* 0x000fe20008410000 */
[----:B------:R-:W-:Y:S01]  /*54f0*/  FMUL.FTZ R69, R69, UR10 ;  /* 0x0000000a45457c20 */ /* 0x000fe20008410000 */
[----:B------:R-:W-:Y:S01]  /*5500*/  FMUL.FTZ R71, R71, UR10 ;  /* 0x0000000a47477c20 */ /* 0x000fe20008410000 */
[----:B------:R-:W-:Y:S01]  /*5510*/  FMUL.FTZ R12, R50, UR10 ;  /* 0x0000000a320c7c20 */ /* 0x000fe20008410000 */
[----:B------:R-:W-:Y:S01]  /*5520*/  FMUL.FTZ R50, R41, UR10 ;  /* 0x0000000a29327c20 */ /* 0x000fe20008410000 */
[----:B------:R-:W-:Y:S01]  /*5530*/  FMUL.FTZ R41, R42, UR10 ;  /* 0x0000000a2a297c20 */ /* 0x000fe20008410000 */
[----:B-1----:R-:W-:Y:S01]  /*5540*/  FMUL.FTZ R13, R48, UR10 ;  /* 0x0000000a300d7c20 */ /* 0x002fe20008410000 */
[----:B------:R1:W-:Y:S01]  /*5550*/  MUFU.TANH R57, R18 ;  /* 0x0000001200397308 */ /* 0x0003e20000002400 */
[----:B------:R-:W-:Y:S01]  /*5560*/  FMUL.FTZ R11, R62, UR10 ;  /* 0x0000000a3e0b7c20 */ /* 0x000fe20008410000 */
[----:B------:R-:W-:Y:S01]  /*5570*/  FMUL.FTZ R49, R49, UR10 ;  /* 0x0000000a31317c20 */ /* 0x000fe20008410000 */
[----:B------:R-:W-:Y:S01]  /*5580*/  FMUL.FTZ R51, R51, UR10 ;  /* 0x0000000a33337c20 */ /* 0x000fe20008410000 */
[----:B------:R-:W-:Y:S01]  /*5590*/  FMUL.FTZ R48, R44, UR10 ;  /* 0x0000000a2c307c20 */ /* 0x000fe20008410000 */
[----:B------:R-:W-:Y:S01]  /*55a0*/  FMUL.FTZ R56, R45, UR10 ;  /* 0x0000000a2d387c20 */ /* 0x000fe20008410000 */
[----:B------:R-:W-:Y:S01]  /*55b0*/  FMUL.FTZ R45, R47, UR10 ;  /* 0x0000000a2f2d7c20 */ /* 0x000fe20008410000 */
[----:B------:R-:W-:Y:S01]  /*55c0*/  FMUL.FTZ R44, R43, UR10 ;  /* 0x0000000a2b2c7c20 */ /* 0x000fe20008410000 */
[----:B------:R-:W4:Y:S01]  /*55d0*/  MUFU.TANH R75, R68 ;  /* 0x00000044004b7308 */ /* 0x000f220000002400 */
[----:B---3--:R-:W-:-:S02]  /*55e0*/  IMAD.IADD R10, R2, 0x1, R231 ;  /* 0x00000001020a7824 */ /* 0x008fc400078e02e7 */
[----:B------:R-:W-:Y:S01]  /*55f0*/  FMUL.FTZ R28, R28, UR10 ;  /* 0x0000000a1c1c7c20 */ /* 0x000fe20008410000 */
[----:B------:R-:W-:Y:S01]  /*5600*/  FMUL.FTZ R31, R31, UR10 ;  /* 0x0000000a1f1f7c20 */ /* 0x000fe20008410000 */
[----:B------:R-:W-:Y:S01]  /*5610*/  FMUL.FTZ R30, R30, UR10 ;  /* 0x0000000a1e1e7c20 */ /* 0x000fe20008410000 */
[----:B------:R-:W-:Y:S02]  /*5620*/  VIADD R23, R10, 0x1 ;  /* 0x000000010a177836 */ /* 0x000fe40000000000 */
[----:B------:R-:W-:Y:S01]  /*5630*/  FMUL.FTZ R108, R108, UR10 ;  /* 0x0000000a6c6c7c20 */ /* 0x000fe20008410000 */
[C---:B------:R-:W-:Y:S01]  /*5640*/  VIADD R24, R10.reuse, 0x8 ;  /* 0x000000080a187836 */ /* 0x040fe20000000000 */
[----:B------:R-:W3:Y:S01]  /*5650*/  MUFU.TANH R77, R70 ;  /* 0x00000046004d7308 */ /* 0x000ee20000002400 */
[C---:B------:R-:W-:Y:S01]  /*5660*/  VIADD R22, R10.reuse, 0x9 ;  /* 0x000000090a167836 */ /* 0x040fe20000000000 */
[CC--:B------:R-:W-:Y:S01]  /*5670*/  ISETP.GE.AND P6, PT, R23.reuse, R196.reuse, PT ;  /* 0x000000c41700720c */ /* 0x0c0fe20003fc6270 */
[C---:B-1----:R-:W-:Y:S01]  /*5680*/  VIADD R18, R10.reuse, 0x10 ;  /* 0x000000100a127836 */ /* 0x042fe20000000000 */
[----:B------:R-:W-:Y:S01]  /*5690*/  ISETP.GE.AND P4, PT, R23, R195, PT ;  /* 0x000000c31700720c */ /* 0x000fe20003f86270 */
[C---:B------:R-:W-:Y:S01]  /*56a0*/  VIADD R40, R10.reuse, 0x11 ;  /* 0x000000110a287836 */ /* 0x040fe20000000000 */
[----:B------:R-:W-:Y:S01]  /*56b0*/  I2FP.F32.S32 R23, R23 ;  /* 0x0000001700177245 */ /* 0x000fe20000201400 */
[----:B------:R-:W-:Y:S01]  /*56c0*/  VIADD R42, R10, 0x19 ;  /* 0x000000190a2a7836 */ /* 0x000fe20000000000 */
[C---:B------:R-:W-:Y:S01]  /*56d0*/  ISETP.GE.AND P5, PT, R24.reuse, R196, PT ;  /* 0x000000c41800720c */ /* 0x040fe20003fa6270 */
[----:B------:R1:W-:Y:S01]  /*56e0*/  MUFU.TANH R83, R20 ;  /* 0x0000001400537308 */ /* 0x0003e20000002400 */
[----:B------:R-:W-:Y:S01]  /*56f0*/  ISETP.GE.AND P2, PT, R24, R195, PT ;  /* 0x000000c31800720c */ /* 0x000fe20003f46270 */
[CC--:B------:R-:W-:Y:S01]  /*5700*/  FFMA.FTZ R29, R0.reuse, R23.reuse, R7 ;  /* 0x00000017001d7223 */ /* 0x0c0fe20000010007 */
[----:B------:R-:W-:Y:S01]  /*5710*/  I2FP.F32.S32 R24, R24 ;  /* 0x0000001800187245 */ /* 0x000fe20000201400 */
[----:B------:R-:W-:Y:S01]  /*5720*/  FFMA.FTZ R17, R0, R23, R17 ;  /* 0x0000001700117223 */ /* 0x000fe20000010011 */
[----:B------:R-:W-:Y:S01]  /*5730*/  ISETP.GE.AND P1, PT, R22, R196, PT ;  /* 0x000000c41600720c */ /* 0x000fe20003f26270 */
[----:B------:R-:W-:Y:S01]  /*5740*/  VIADD R7, R10, 0x18 ;  /* 0x000000180a077836 */ /* 0x000fe20000000000 */
[-C--:B------:R-:W-:Y:S01]  /*5750*/  ISETP.GE.AND P3, PT, R22, R195.reuse, PT ;  /* 0x000000c31600720c */ /* 0x080fe20003f66270 */
[CC--:B------:R-:W-:Y:S01]  /*5760*/  FFMA.FTZ R19, R0.reuse, R24.reuse, R19 ;  /* 0x0000001800137223 */ /* 0x0c0fe20000010013 */
[----:B------:R-:W-:Y:S01]  /*5770*/  FFMA.FTZ R24, R0, R24, R99 ;  /* 0x0000001800187223 */ /* 0x000fe20000010063 */
[----:B------:R-:W-:Y:S01]  /*5780*/  FSEL R29, R29, -INF , !P6 ;  /* 0xff8000001d1d7808 */ /* 0x000fe20007000000 */
[----:B------:R-:W-:Y:S01]  /*5790*/  MUFU.TANH R69, R69 ;  /* 0x0000004500457308 */ /* 0x000fe20000002400 */
[----:B------:R-:W-:Y:S01]  /*57a0*/  FSEL R26, R17, -INF , !P4 ;  /* 0xff800000111a7808 */ /* 0x000fe20006000000 */
[C---:B------:R-:W-:Y:S01]  /*57b0*/  VIADD R46, R10.reuse, 0x21 ;  /* 0x000000210a2e7836 */ /* 0x040fe20000000000 */
[----:B------:R-:W-:Y:S01]  /*57c0*/  I2FP.F32.S32 R22, R22 ;  /* 0x0000001600167245 */ /* 0x000fe20000201400 */
[----:B------:R-:W-:Y:S01]  /*57d0*/  VIADD R156, R10, 0x30 ;  /* 0x000000300a9c7836 */ /* 0x000fe20000000000 */
[----:B------:R-:W-:Y:S01]  /*57e0*/  ISETP.GE.AND P6, PT, R18, R196, PT ;  /* 0x000000c41200720c */ /* 0x000fe20003fc6270 */
[----:B------:R-:W-:Y:S01]  /*57f0*/  VIADD R144, R10, 0x31 ;  /* 0x000000310a907836 */ /* 0x000fe20000000000 */
[-C--:B------:R-:W-:Y:S01]  /*5800*/  ISETP.GE.AND P4, PT, R18, R195.reuse, PT ;  /* 0x000000c31200720c */ /* 0x080fe20003f86270 */
[C---:B------:R-:W-:Y:S01]  /*5810*/  FFMA.FTZ R97, R0.reuse, R22, R97 ;  /* 0x0000001600617223 */ /* 0x040fe20000010061 */
[----:B------:R-:W-:Y:S01]  /*5820*/  I2FP.F32.S32 R18, R18 ;  /* 0x0000001200127245 */ /* 0x000fe20000201400 */
[----:B------:R-:W-:Y:S01]  /*5830*/  FFMA.FTZ R22, R0, R22, R101 ;  /* 0x0000001600167223 */ /* 0x000fe20000010065 */
[----:B------:R-:W-:Y:S01]  /*5840*/  FSEL R23, R19, -INF , !P5 ;  /* 0xff80000013177808 */ /* 0x000fe20006800000 */
[----:B------:R-:W-:Y:S01]  /*5850*/  MUFU.TANH R71, R71 ;  /* 0x0000004700477308 */ /* 0x000fe20000002400 */
[----:B------:R-:W-:Y:S01]  /*5860*/  FSEL R24, R24, -INF , !P2 ;  /* 0xff80000018187808 */ /* 0x000fe20005000000 */
[----:B------:R-:W-:Y:S01]  /*5870*/  FFMA.FTZ R19, R0, R18, R103 ;  /* 0x0000001200137223 */ /* 0x000fe20000010067 */
[----:B------:R-:W-:Y:S01]  /*5880*/  ISETP.GE.AND P5, PT, R40, R196, PT ;  /* 0x000000c42800720c */ /* 0x000fe20003fa6270 */
[----:B------:R-:W-:Y:S01]  /*5890*/  FFMA.FTZ R18, R0, R18, R91 ;  /* 0x0000001200127223 */ /* 0x000fe2000001005b */
[----:B------:R-:W-:Y:S01]  /*58a0*/  ISETP.GE.AND P2, PT, R40, R195, PT ;  /* 0x000000c32800720c */ /* 0x000fe20003f46270 */
[----:B------:R-:W-:Y:S01]  /*58b0*/  VIADD R154, R10, 0x38 ;  /* 0x000000380a9a7836 */ /* 0x000fe20000000000 */
[----:B------:R-:W-:Y:S01]  /*58c0*/  I2FP.F32.S32 R40, R40 ;  /* 0x0000002800287245 */ /* 0x000fe20000201400 */
[----:B------:R-:W-:Y:S01]  /*58d0*/  MUFU.TANH R53, R63 ;  /* 0x0000003f00357308 */ /* 0x000fe20000002400 */
[----:B-1----:R-:W-:Y:S01]  /*58e0*/  I2FP.F32.S32 R20, R7 ;  /* 0x0000000700147245 */ /* 0x002fe20000201400 */
[----:B------:R-:W-:Y:S01]  /*58f0*/  FMUL.FTZ R113, R113, UR10 ;  /* 0x0000000a71717c20 */ /* 0x000fe20008410000 */
[----:B------:R-:W-:Y:S01]  /*5900*/  FSEL R22, R22, -INF , !P3 ;  /* 0xff80000016167808 */ /* 0x000fe20005800000 */
[CC--:B------:R-:W-:Y:S01]  /*5910*/  FFMA.FTZ R17, R0.reuse, R40.reuse, R89 ;  /* 0x0000002800117223 */ /* 0x0c0fe20000010059 */
[----:B------:R-:W-:Y:S01]  /*5920*/  FFMA.FTZ R93, R0, R40, R93 ;  /* 0x00000028005d7223 */ /* 0x000fe2000001005d */
[----:B------:R-:W-:-:S02]  /*5930*/  VIADD R40, R10, 0x20 ;  /* 0x000000200a287836 */ /* 0x000fc40000000000 */
[CC--:B------:R-:W-:Y:S01]  /*5940*/  FFMA.FTZ R95, R0.reuse, R20.reuse, R95 ;  /* 0x00000014005f7223 */ /* 0x0c0fe2000001005f */
[----:B------:R-:W-:Y:S01]  /*5950*/  MUFU.TANH R63, R59 ;  /* 0x0000003b003f7308 */ /* 0x000fe20000002400 */
[----:B--2---:R-:W-:Y:S01]  /*5960*/  FFMA.FTZ R20, R0, R20, R25 ;  /* 0x0000001400147223 */ /* 0x004fe20000010019 */
[-C--:B------:R-:W-:Y:S01]  /*5970*/  ISETP.GE.AND P3, PT, R7, R195.reuse, PT ;  /* 0x000000c30700720c */ /* 0x080fe20003f66270 */
[----:B------:R-:W-:Y:S01]  /*5980*/  FMUL.FTZ R115, R115, UR10 ;  /* 0x0000000a73737c20 */ /* 0x000fe20008410000 */
[----:B------:R-:W-:Y:S01]  /*5990*/  FSEL R19, R19, -INF , !P6 ;  /* 0xff80000013137808 */ /* 0x000fe20007000000 */
[----:B------:R-:W-:Y:S01]  /*59a0*/  FMUL.FTZ R112, R112, UR10 ;  /* 0x0000000a70707c20 */ /* 0x000fe20008410000 */
[----:B------:R-:W-:Y:S01]  /*59b0*/  FSEL R18, R18, -INF , !P4 ;  /* 0xff80000012127808 */ /* 0x000fe20006000000 */
[----:B------:R-:W-:Y:S01]  /*59c0*/  FMUL.FTZ R114, R114, UR10 ;  /* 0x0000000a72727c20 */ /* 0x000fe20008410000 */
[----:B------:R1:W-:Y:S01]  /*59d0*/  MUFU.TANH R59, R21 ;  /* 0x00000015003b7308 */ /* 0x0003e20000002400 */
[C---:B------:R-:W-:Y:S01]  /*59e0*/  ISETP.GE.AND P6, PT, R42.reuse, R196, PT ;  /* 0x000000c42a00720c */ /* 0x040fe20003fc6270 */
[----:B------:R-:W-:Y:S01]  /*59f0*/  FMUL.FTZ R109, R109, UR10 ;  /* 0x0000000a6d6d7c20 */ /* 0x000fe20008410000 */
[----:B------:R-:W-:Y:S01]  /*5a00*/  ISETP.GE.AND P4, PT, R42, R195, PT ;  /* 0x000000c32a00720c */ /* 0x000fe20003f86270 */
[----:B------:R-:W-:Y:S01]  /*5a10*/  FMUL.FTZ R111, R111, UR10 ;  /* 0x0000000a6f6f7c20 */ /* 0x000fe20008410000 */
[----:B------:R-:W-:Y:S01]  /*5a20*/  FSEL R17, R17, -INF , !P5 ;  /* 0xff80000011117808 */ /* 0x000fe20006800000 */
[----:B------:R-:W-:Y:S01]  /*5a30*/  FMUL.FTZ R110, R110, UR10 ;  /* 0x0000000a6e6e7c20 */ /* 0x000fe20008410000 */
[----:B------:R-:W-:Y:S01]  /*5a40*/  FSEL R16, R93, -INF , !P2 ;  /* 0xff8000005d107808 */ /* 0x000fe20005000000 */
[----:B------:R-:W2:Y:S01]  /*5a50*/  MUFU.TANH R79, R64 ;  /* 0x00000040004f7308 */ /* 0x000ea20000002400 */
[----:B------:R-:W-:-:S02]  /*5a60*/  I2FP.F32.S32 R42, R42 ;  /* 0x0000002a002a7245 */ /* 0x000fc40000201400 */
[C---:B------:R-:W-:Y:S02]  /*5a70*/  ISETP.GE.AND P5, PT, R40.reuse, R196, PT ;  /* 0x000000c42800720c */ /* 0x040fe40003fa6270 */
[-C--:B------:R-:W-:Y:S02]  /*5a80*/  ISETP.GE.AND P2, PT, R40, R195.reuse, PT ;  /* 0x000000c32800720c */ /* 0x080fe40003f46270 */
[----:B------:R-:W-:Y:S01]  /*5a90*/  I2FP.F32.S32 R40, R40 ;  /* 0x0000002800287245 */ /* 0x000fe20000201400 */
[----:B------:R-:W-:Y:S01]  /*5aa0*/  MUFU.TANH R65, R65 ;  /* 0x0000004100417308 */ /* 0x000fe20000002400 */
[----:B-1----:R-:W-:Y:S02]  /*5ab0*/  FSEL R21, R97, -INF , !P1 ;  /* 0xff80000061157808 */ /* 0x002fe40004800000 */
[----:B------:R-:W-:Y:S01]  /*5ac0*/  ISETP.GE.AND P1, PT, R7, R196, PT ;  /* 0x000000c40700720c */ /* 0x000fe20003f26270 */
[----:B------:R-:W-:Y:S01]  /*5ad0*/  FFMA.FTZ R7, R0, R42, R73 ;  /* 0x0000002a00077223 */ /* 0x000fe20000010049 */
[----:B------:R-:W-:Y:S01]  /*5ae0*/  FSEL R20, R20, -INF , !P3 ;  /* 0xff80000014147808 */ /* 0x000fe20005800000 */
[-C--:B----4-:R-:W-:Y:S01]  /*5af0*/  FFMA.FTZ R75, R0, R40.reuse, R75 ;  /* 0x00000028004b7223 */ /* 0x090fe2000001004b */
[----:B------:R-:W-:Y:S01]  /*5b00*/  ISETP.GE.AND P3, PT, R46, R195, PT ;  /* 0x000000c32e00720c */ /* 0x000fe20003f66270 */
[----:B------:R-:W1:Y:S01]  /*5b10*/  MUFU.TANH R81, R66 ;  /* 0x0000004200517308 */ /* 0x000e620000002400 */
[----:B---3--:R-:W-:Y:S01]  /*5b20*/  FFMA.FTZ R77, R0, R40, R77 ;  /* 0x00000028004d7223 */ /* 0x008fe2000001004d */
[----:B------:R-:W-:Y:S01]  /*5b30*/  VIADD R40, R10, 0x29 ;  /* 0x000000290a287836 */ /* 0x000fe20000000000 */
[----:B------:R-:W-:-:S05]  /*5b40*/  FSEL R7, R7, -INF , !P6 ;  /* 0xff80000007077808 */ /* 0x000fca0007000000 */
[----:B------:R3:W-:Y:S08]  /*5b50*/  MUFU.TANH R87, R13 ;  /* 0x0000000d00577308 */ /* 0x0007f00000002400 */
[----:B------:R4:W-:Y:S08]  /*5b60*/  MUFU.TANH R91, R12 ;  /* 0x0000000c005b7308 */ /* 0x0009f00000002400 */
[----:B------:R-:W1:Y:S01]  /*5b70*/  MUFU.TANH R67, R60 ;  /* 0x0000003c00437308 */ /* 0x000e620000002400 */
[----:B---3--:R-:W-:-:S02]  /*5b80*/  FSEL R13, R95, -INF , !P1 ;  /* 0xff8000005f0d7808 */ /* 0x008fc40004800000 */
[----:B------:R-:W-:Y:S02]  /*5b90*/  ISETP.GE.AND P1, PT, R46, R196, PT ;  /* 0x000000c42e00720c */ /* 0x000fe40003f26270 */
[----:B------:R-:W-:-:S03]  /*5ba0*/  I2FP.F32.S32 R46, R46 ;  /* 0x0000002e002e7245 */ /* 0x000fc60000201400 */
[----:B------:R-:W3:Y:S01]  /*5bb0*/  MUFU.TANH R11, R11 ;  /* 0x0000000b000b7308 */ /* 0x000ee20000002400 */
[----:B----4-:R-:W-:Y:S01]  /*5bc0*/  FFMA.FTZ R12, R0, R42, R27 ;  /* 0x0000002a000c7223 */ /* 0x010fe2000001001b */
[----:B------:R-:W-:-:S04]  /*5bd0*/  VIADD R42, R10, 0x28 ;  /* 0x000000280a2a7836 */ /* 0x000fc80000000000 */
[----:B------:R-:W-:Y:S02]  /*5be0*/  FSEL R12, R12, -INF , !P4 ;  /* 0xff8000000c0c7808 */ /* 0x000fe40006000000 */
[----:B------:R4:W-:Y:S01]  /*5bf0*/  MUFU.TANH R25, R49 ;  /* 0x0000003100197308 */ /* 0x0009e20000002400 */
[C---:B------:R-:W-:Y:S02]  /*5c00*/  ISETP.GE.AND P6, PT, R42.reuse, R196, PT ;  /* 0x000000c42a00720c */ /* 0x040fe40003fc6270 */
[----:B------:R-:W-:Y:S02]  /*5c10*/  ISETP.GE.AND P4, PT, R42, R195, PT ;  /* 0x000000c32a00720c */ /* 0x000fe40003f86270 */
[----:B------:R-:W-:-:S03]  /*5c20*/  I2FP.F32.S32 R42, R42 ;  /* 0x0000002a002a7245 */ /* 0x000fc60000201400 */
[----:B------:R3:W-:Y:S02]  /*5c30*/  MUFU.TANH R89, R51 ;  /* 0x0000003300597308 */ /* 0x0007e40000002400 */
[CC--:B--2---:R-:W-:Y:S01]  /*5c40*/  FFMA.FTZ R47, R0.reuse, R42.reuse, R79 ;  /* 0x0000002a002f7223 */ /* 0x0c4fe2000001004f */
[----:B-1----:R-:W-:-:S04]  /*5c50*/  FFMA.FTZ R42, R0, R42, R81 ;  /* 0x0000002a002a7223 */ /* 0x002fc80000010051 */
[----:B------:R-:W-:Y:S01]  /*5c60*/  FSEL R47, R47, -INF , !P6 ;  /* 0xff8000002f2f7808 */ /* 0x000fe20007000000 */
[----:B------:R1:W-:Y:S01]  /*5c70*/  MUFU.TANH R27, R48 ;  /* 0x00000030001b7308 */ /* 0x0003e20000002400 */
[CC--:B----4-:R-:W-:Y:S01]  /*5c80*/  FFMA.FTZ R49, R0.reuse, R46.reuse, R69 ;  /* 0x0000002e00317223 */ /* 0x0d0fe20000010045 */
[----:B------:R-:W-:Y:S01]  /*5c90*/  FFMA.FTZ R46, R0, R46, R71 ;  /* 0x0000002e002e7223 */ /* 0x000fe20000010047 */
[----:B------:R-:W-:Y:S02]  /*5ca0*/  FSEL R42, R42, -INF , !P4 ;  /* 0xff8000002a2a7808 */ /* 0x000fe40006000000 */
[----:B------:R-:W-:Y:S02]  /*5cb0*/  ISETP.GE.AND P6, PT, R144, R196, PT ;  /* 0x000000c49000720c */ /* 0x000fe40003fc6270 */
[----:B------:R-:W-:Y:S01]  /*5cc0*/  FSEL R49, R49, -INF , !P1 ;  /* 0xff80000031317808 */ /* 0x000fe20004800000 */
[----:B------:R-:W2:Y:S01]  /*5cd0*/  MUFU.TANH R9, R61 ;  /* 0x0000003d00097308 */ /* 0x000ea20000002400 */
[----:B---3--:R-:W-:-:S02]  /*5ce0*/  FSEL R51, R75, -INF , !P5 ;  /* 0xff8000004b337808 */ /* 0x008fc40006800000 */
[-C--:B------:R-:W-:Y:S02]  /*5cf0*/  ISETP.GE.AND P5, PT, R40, R196.reuse, PT ;  /* 0x000000c42800720c */ /* 0x080fe40003fa6270 */
[----:B------:R-:W-:Y:S02]  /*5d00*/  FSEL R46, R46, -INF , !P3 ;  /* 0xff8000002e2e7808 */ /* 0x000fe40005800000 */
[----:B------:R-:W-:Y:S01]  /*5d10*/  ISETP.GE.AND P1, PT, R156, R196, PT ;  /* 0x000000c49c00720c */ /* 0x000fe20003f26270 */
[----:B------:R-:W3:Y:S01]  /*5d20*/  MUFU.TANH R61, R58 ;  /* 0x0000003a003d7308 */ /* 0x000ee20000002400 */
[----:B-1----:R-:W-:Y:S02]  /*5d30*/  FSEL R48, R77, -INF , !P2 ;  /* 0xff8000004d307808 */ /* 0x002fe40005000000 */
[----:B------:R-:W-:Y:S02]  /*5d40*/  ISETP.GE.AND P2, PT, R40, R195, PT ;  /* 0x000000c32800720c */ /* 0x000fe40003f46270 */
[----:B------:R-:W-:-:S02]  /*5d50*/  I2FP.F32.S32 R40, R40 ;  /* 0x0000002800287245 */ /* 0x000fc40000201400 */
[-C--:B------:R-:W-:Y:S01]  /*5d60*/  ISETP.GE.AND P3, PT, R156, R195.reuse, PT ;  /* 0x000000c39c00720c */ /* 0x080fe20003f66270 */
[----:B------:R1:W4:Y:S01]  /*5d70*/  MUFU.TANH R71, R54 ;  /* 0x0000003600477308 */ /* 0x0003220000002400 */
[----:B------:R-:W-:Y:S01]  /*5d80*/  I2FP.F32.S32 R156, R156 ;  /* 0x0000009c009c7245 */ /* 0x000fe20000201400 */
[CC--:B------:R-:W-:Y:S01]  /*5d90*/  FFMA.FTZ R43, R0.reuse, R40.reuse, R65 ;  /* 0x00000028002b7223 */ /* 0x0c0fe20000010041 */
[----:B------:R-:W-:Y:S01]  /*5da0*/  FFMA.FTZ R15, R0, R40, R15 ;  /* 0x00000028000f7223 */ /* 0x000fe2000001000f */
[----:B------:R-:W-:Y:S02]  /*5db0*/  ISETP.GE.AND P4, PT, R144, R195, PT ;  /* 0x000000c39000720c */ /* 0x000fe40003f86270 */
[CC--:B------:R-:W-:Y:S01]  /*5dc0*/  FFMA.FTZ R67, R0.reuse, R156.reuse, R67 ;  /* 0x0000009c00437223 */ /* 0x0c0fe20000010043 */
[----:B------:R-:W-:Y:S01]  /*5dd0*/  FFMA.FTZ R156, R0, R156, R11 ;  /* 0x0000009c009c7223 */ /* 0x000fe2000001000b */
[----:B------:R-:W-:Y:S01]  /*5de0*/  FSEL R43, R43, -INF , !P5 ;  /* 0xff8000002b2b7808 */ /* 0x000fe20006800000 */
[----:B------:R3:W4:Y:S01]  /*5df0*/  MUFU.TANH R65, R45 ;  /* 0x0000002d00417308 */ /* 0x0007220000002400 */
[----:B------:R-:W-:-:S02]  /*5e00*/  FSEL R40, R15, -INF , !P2 ;  /* 0xff8000000f287808 */ /* 0x000fc40005000000 */
[C---:B------:R-:W-:Y:S02]  /*5e10*/  ISETP.GE.AND P5, PT, R154.reuse, R196, PT ;  /* 0x000000c49a00720c */ /* 0x040fe40003fa6270 */
[-C--:B------:R-:W-:Y:S02]  /*5e20*/  ISETP.GE.AND P2, PT, R154, R195.reuse, PT ;  /* 0x000000c39a00720c */ /* 0x080fe40003f46270 */
[----:B------:R-:W-:Y:S01]  /*5e30*/  I2FP.F32.S32 R144, R144 ;  /* 0x0000009000907245 */ /* 0x000fe20000201400 */
[----:B-1----:R-:W-:Y:S01]  /*5e40*/  VIADD R54, R10, 0x39 ;  /* 0x000000390a367836 */ /* 0x002fe20000000000 */
[----:B------:R-:W-:Y:S01]  /*5e50*/  I2FP.F32.S32 R154, R154 ;  /* 0x0000009a009a7245 */ /* 0x000fe20000201400 */
[----:B------:R1:W-:Y:S01]  /*5e60*/  MUFU.TANH R11, R52 ;  /* 0x00000034000b7308 */ /* 0x0003e20000002400 */
[----:B------:R-:W-:Y:S01]  /*5e70*/  FSEL R156, R156, -INF , !P3 ;  /* 0xff8000009c9c7808 */ /* 0x000fe20005800000 */
[-C--:B--2---:R-:W-:Y:S01]  /*5e80*/  FFMA.FTZ R143, R0, R144.reuse, R9 ;  /* 0x00000090008f7223 */ /* 0x084fe20000010009 */
[----:B------:R-:W-:Y:S01]  /*5e90*/  ISETP.GE.AND P3, PT, R54, R195, PT ;  /* 0x000000c33600720c */ /* 0x000fe20003f66270 */
[----:B------:R-:W-:Y:S01]  /*5ea0*/  FFMA.FTZ R144, R0, R144, R53 ;  /* 0x0000009000907223 */ /* 0x000fe20000010035 */
[----:B------:R-:W-:Y:S01]  /*5eb0*/  VIADD R53, R10, 0x48 ;  /* 0x000000480a357836 */ /* 0x000fe20000000000 */
[----:B---3--:R-:W-:-:S02]  /*5ec0*/  FSEL R45, R67, -INF , !P1 ;  /* 0xff800000432d7808 */ /* 0x008fc40004800000 */
[----:B------:R2:W-:Y:S01]  /*5ed0*/  MUFU.TANH R15, R50 ;  /* 0x00000032000f7308 */ /* 0x0005e20000002400 */
[----:B------:R-:W-:Y:S02]  /*5ee0*/  ISETP.GE.AND P1, PT, R54, R196, PT ;  /* 0x000000c43600720c */ /* 0x000fe40003f26270 */
[----:B------:R-:W-:Y:S02]  /*5ef0*/  FSEL R143, R143, -INF , !P6 ;  /* 0xff8000008f8f7808 */ /* 0x000fe40007000000 */
[----:B------:R-:W-:-:S03]  /*5f00*/  FSEL R144, R144, -INF , !P4 ;  /* 0xff80000090907808 */ /* 0x000fc60006000000 */
[----:B------:R3:W-:Y:S01]  /*5f10*/  MUFU.TANH R9, R41 ;  /* 0x0000002900097308 */ /* 0x0007e20000002400 */
[----:B-1----:R-:W-:Y:S01]  /*5f20*/  I2FP.F32.S32 R52, R54 ;  /* 0x0000003600347245 */ /* 0x002fe20000201400 */
[CC--:B------:R-:W-:Y:S01]  /*5f30*/  FFMA.FTZ R54, R0.reuse, R154.reuse, R55 ;  /* 0x0000009a00367223 */ /* 0x0c0fe20000010037 */
[----:B------:R-:W-:-:S03]  /*5f40*/  FFMA.FTZ R154, R0, R154, R61 ;  /* 0x0000009a009a7223 */ /* 0x000fc6000001003d */
[CC--:B------:R-:W-:Y:S01]  /*5f50*/  FFMA.FTZ R37, R0.reuse, R52.reuse, R37 ;  /* 0x0000003400257223 */ /* 0x0c0fe20000010025 */
[----:B------:R-:W-:Y:S01]  /*5f60*/  FFMA.FTZ R63, R0, R52, R63 ;  /* 0x00000034003f7223 */ /* 0x000fe2000001003f */
[C---:B------:R-:W-:Y:S01]  /*5f70*/  VIADD R52, R10.reuse, 0x40 ;  /* 0x000000400a347836 */ /* 0x040fe20000000000 */
[----:B------:R1:W-:Y:S01]  /*5f80*/  MUFU.TANH R55, R44 ;  /* 0x0000002c00377308 */ /* 0x0003e20000002400 */
[----:B--2---:R-:W-:Y:S01]  /*5f90*/  VIADD R50, R10, 0x41 ;  /* 0x000000410a327836 */ /* 0x004fe20000000000 */
[----:B------:R-:W-:Y:S02]  /*5fa0*/  FSEL R154, R154, -INF , !P2 ;  /* 0xff8000009a9a7808 */ /* 0x000fe40005000000 */
[-C--:B------:R-:W-:Y:S02]  /*5fb0*/  ISETP.GE.AND P6, PT, R52, R196.reuse, PT ;  /* 0x000000c43400720c */ /* 0x080fe40003fc6270 */
[----:B------:R-:W-:Y:S02]  /*5fc0*/  ISETP.GE.AND P2, PT, R50, R195, PT ;  /* 0x000000c33200720c */ /* 0x000fe40003f46270 */
[----:B---3--:R-:W-:Y:S01]  /*5fd0*/  FSEL R41, R54, -INF , !P5 ;  /* 0xff80000036297808 */ /* 0x008fe20006800000 */
[----:B------:R-:W2:Y:S01]  /*5fe0*/  MUFU.TANH R69, R56 ;  /* 0x0000003800457308 */ /* 0x000ea20000002400 */
[----:B------:R-:W-:-:S02]  /*5ff0*/  ISETP.GE.AND P5, PT, R50, R196, PT ;  /* 0x000000c43200720c */ /* 0x000fc40003fa6270 */
[----:B------:R-:W-:Y:S02]  /*6000*/  I2FP.F32.S32 R50, R50 ;  /* 0x0000003200327245 */ /* 0x000fe40000201400 */
[----:B------:R-:W-:Y:S02]  /*6010*/  ISETP.GE.AND P4, PT, R52, R195, PT ;  /* 0x000000c33400720c */ /* 0x000fe40003f86270 */
[----:B------:R-:W-:Y:S01]  /*6020*/  I2FP.F32.S32 R52, R52 ;  /* 0x0000003400347245 */ /* 0x000fe20000201400 */
[----:B------:R3:W2:Y:S01]  /*6030*/  MUFU.TANH R61, R32 ;  /* 0x00000020003d7308 */ /* 0x0006a20000002400 */
[----:B-1----:R-:W-:Y:S01]  /*6040*/  I2FP.F32.S32 R44, R53 ;  /* 0x00000035002c7245 */ /* 0x002fe20000201400 */
[CC--:B------:R-:W-:Y:S01]  /*6050*/  FFMA.FTZ R59, R0.reuse, R50.reuse, R59 ;  /* 0x00000032003b7223 */ /* 0x0c0fe2000001003b */
[----:B------:R-:W-:Y:S01]  /*6060*/  FSEL R37, R37, -INF , !P1 ;  /* 0xff80000025257808 */ /* 0x000fe20004800000 */
[C---:B------:R-:W-:Y:S01]  /*6070*/  FFMA.FTZ R85, R0.reuse, R50, R85 ;  /* 0x0000003200557223 */ /* 0x040fe20000010055 */
[----:B------:R-:W-:Y:S01]  /*6080*/  FSEL R148, R63, -INF , !P3 ;  /* 0xff8000003f947808 */ /* 0x000fe20005800000 */
[CC--:B------:R-:W-:Y:S01]  /*6090*/  FFMA.FTZ R87, R0.reuse, R44.reuse, R87 ;  /* 0x0000002c00577223 */ /* 0x0c0fe20000010057 */
[----:B------:R-:W-:Y:S01]  /*60a0*/  FFMA.FTZ R91, R0, R44, R91 ;  /* 0x0000002c005b7223 */ /* 0x000fe2000001005b */
[C---:B------:R-:W-:Y:S01]  /*60b0*/  ISETP.GE.AND P1, PT, R53.reuse, R196, PT ;  /* 0x000000c43500720c */ /* 0x040fe20003f26270 */
[C---:B------:R-:W-:Y:S01]  /*60c0*/  VIADD R44, R10.reuse, 0x50 ;  /* 0x000000500a2c7836 */ /* 0x040fe20000000000 */
[----:B------:R-:W-:Y:S01]  /*60d0*/  ISETP.GE.AND P3, PT, R53, R195, PT ;  /* 0x000000c33500720c */ /* 0x000fe20003f66270 */
[----:B------:R-:W-:Y:S01]  /*60e0*/  VIADD R50, R10, 0x49 ;  /* 0x000000490a327836 */ /* 0x000fe20000000000 */
[----:B------:R1:W2:Y:S01]  /*60f0*/  MUFU.TANH R63, R34 ;  /* 0x00000022003f7308 */ /* 0x0002a20000002400 */
[CC--:B------:R-:W-:Y:S01]  /*6100*/  FFMA.FTZ R57, R0.reuse, R52.reuse, R57 ;  /* 0x0000003400397223 */ /* 0x0c0fe20000010039 */
[----:B------:R-:W-:Y:S01]  /*6110*/  FSEL R155, R87, -INF , !P1 ;  /* 0xff800000579b7808 */ /* 0x000fe20004800000 */
[----:B------:R-:W-:Y:S01]  /*6120*/  FFMA.FTZ R83, R0, R52, R83 ;  /* 0x0000003400537223 */ /* 0x000fe20000010053 */
[----:B------:R-:W-:Y:S01]  /*6130*/  FSEL R159, R59, -INF , !P5 ;  /* 0xff8000003b9f7808 */ /* 0x000fe20006800000 */
[----:B---3--:R-:W-:Y:S01]  /*6140*/  VIADD R32, R10, 0x51 ;  /* 0x000000510a207836 */ /* 0x008fe20000000000 */
[----:B------:R-:W-:-:S02]  /*6150*/  FSEL R158, R85, -INF , !P2 ;  /* 0xff800000559e7808 */ /* 0x000fc40005000000 */
[----:B------:R3:W-:Y:S01]  /*6160*/  MUFU.TANH R53, R33 ;  /* 0x0000002100357308 */ /* 0x0007e20000002400 */
[-C--:B------:R-:W-:Y:S02]  /*6170*/  ISETP.GE.AND P5, PT, R44, R196.reuse, PT ;  /* 0x000000c42c00720c */ /* 0x080fe40003fa6270 */
[----:B------:R-:W-:Y:S02]  /*6180*/  ISETP.GE.AND P1, PT, R32, R196, PT ;  /* 0x000000c42000720c */ /* 0x000fe40003f26270 */
[-C--:B------:R-:W-:Y:S02]  /*6190*/  ISETP.GE.AND P2, PT, R44, R195.reuse, PT ;  /* 0x000000c32c00720c */ /* 0x080fe40003f46270 */
[----:B------:R-:W-:Y:S01]  /*61a0*/  I2FP.F32.S32 R44, R44 ;  /* 0x0000002c002c7245 */ /* 0x000fe20000201400 */
[----:B------:R2:W-:Y:S01]  /*61b0*/  MUFU.TANH R59, R28 ;  /* 0x0000001c003b7308 */ /* 0x0005e20000002400 */
[----:B-1----:R-:W-:Y:S02]  /*61c0*/  FSEL R34, R91, -INF , !P3 ;  /* 0xff8000005b227808 */ /* 0x002fe40005800000 */
[----:B------:R-:W-:Y:S01]  /*61d0*/  ISETP.GE.AND P3, PT, R32, R195, PT ;  /* 0x000000c32000720c */ /* 0x000fe20003f66270 */
[C---:B------:R-:W-:Y:S01]  /*61e0*/  FFMA.FTZ R161, R0.reuse, R44, R27 ;  /* 0x0000002c00a17223 */ /* 0x040fe2000001001b */
[----:B------:R-:W-:Y:S01]  /*61f0*/  I2FP.F32.S32 R32, R32 ;  /* 0x0000002000207245 */ /* 0x000fe20000201400 */
[----:B----4-:R-:W-:Y:S01]  /*6200*/  FFMA.FTZ R71, R0, R44, R71 ;  /* 0x0000002c00477223 */ /* 0x010fe20000010047 */
[----:B------:R-:W-:Y:S01]  /*6210*/  FSEL R149, R57, -INF , !P6 ;  /* 0xff80000039957808 */ /* 0x000fe20007000000 */
[----:B------:R-:W-:Y:S01]  /*6220*/  VIADD R44, R10, 0x59 ;  /* 0x000000590a2c7836 */ /* 0x000fe20000000000 */
[----:B---3--:R-:W-:Y:S01]  /*6230*/  I2FP.F32.S32 R33, R50 ;  /* 0x0000003200217245 */ /* 0x008fe20000201400 */
[----:B------:R1:W-:Y:S01]  /*6240*/  MUFU.TANH R57, R35 ;  /* 0x0000002300397308 */ /* 0x0003e20000002400 */
[----:B------:R-:W-:Y:S01]  /*6250*/  FFMA.FTZ R65, R0, R32, R65 ;  /* 0x0000002000417223 */ /* 0x000fe20000010041 */
[----:B------:R-:W-:-:S02]  /*6260*/  FSEL R161, R161, -INF , !P5 ;  /* 0xff800000a1a17808 */ /* 0x000fc40006800000 */
[CC--:B------:R-:W-:Y:S01]  /*6270*/  FFMA.FTZ R157, R0.reuse, R33.reuse, R25 ;  /* 0x00000021009d7223 */ /* 0x0c0fe20000010019 */
[----:B------:R-:W-:Y:S01]  /*6280*/  FFMA.FTZ R89, R0, R33, R89 ;  /* 0x0000002100597223 */ /* 0x000fe20000010059 */
[C---:B------:R-:W-:Y:S01]  /*6290*/  VIADD R33, R10.reuse, 0x58 ;  /* 0x000000580a217836 */ /* 0x040fe20000000000 */
[----:B------:R-:W-:Y:S01]  /*62a0*/  FSEL R166, R65, -INF , !P3 ;  /* 0xff80000041a67808 */ /* 0x000fe20005800000 */
[----:B--2---:R-:W-:Y:S01]  /*62b0*/  VIADD R28, R10, 0x60 ;  /* 0x000000600a1c7836 */ /* 0x004fe20000000000 */
[----:B------:R2:W3:Y:S01]  /*62c0*/  MUFU.TANH R25, R14 ;  /* 0x0000000e00197308 */ /* 0x0004e20000002400 */
[----:B------:R-:W-:Y:S02]  /*62d0*/  FSEL R168, R71, -INF , !P2 ;  /* 0xff80000047a87808 */ /* 0x000fe40005000000 */
[----:B------:R-:W-:Y:S02]  /*62e0*/  ISETP.GE.AND P5, PT, R44, R196, PT ;  /* 0x000000c42c00720c */ /* 0x000fe40003fa6270 */
[----:B------:R-:W-:-:S02]  /*62f0*/  ISETP.GE.AND P3, PT, R28, R195, PT ;  /* 0x000000c31c00720c */ /* 0x000fc40003f66270 */
[----:B------:R-:W-:Y:S01]  /*6300*/  ISETP.GE.AND P2, PT, R44, R195, PT ;  /* 0x000000c32c00720c */ /* 0x000fe20003f46270 */
[C---:B-1----:R-:W-:Y:S01]  /*6310*/  FFMA.FTZ R35, R0.reuse, R32, R69 ;  /* 0x0000002000237223 */ /* 0x042fe20000010045 */
[----:B------:R-:W1:Y:S01]  /*6320*/  MUFU.TANH R31, R31 ;  /* 0x0000001f001f7308 */ /* 0x000e620000002400 */
[----:B------:R-:W-:Y:S02]  /*6330*/  I2FP.F32.S32 R44, R44 ;  /* 0x0000002c002c7245 */ /* 0x000fe40000201400 */
[----:B------:R-:W-:Y:S02]  /*6340*/  FSEL R160, R83, -INF , !P4 ;  /* 0xff80000053a07808 */ /* 0x000fe40006000000 */
[----:B------:R-:W-:Y:S01]  /*6350*/  FSEL R35, R35, -INF , !P1 ;  /* 0xff80000023237808 */ /* 0x000fe20004800000 */
[----:B------:R-:W-:Y:S01]  /*6360*/  FFMA.FTZ R15, R0, R44, R15 ;  /* 0x0000002c000f7223 */ /* 0x000fe2000001000f */
[----:B------:R-:W-:Y:S01]  /*6370*/  ISETP.GE.AND P1, PT, R28, R196, PT ;  /* 0x000000c41c00720c */ /* 0x000fe20003f26270 */
[----:B------:R4:W1:Y:S01]  /*6380*/  MUFU.TANH R27, R30 ;  /* 0x0000001e001b7308 */ /* 0x0008620000002400 */
[----:B--2---:R-:W-:Y:S01]  /*6390*/  I2FP.F32.S32 R14, R33 ;  /* 0x00000021000e7245 */ /* 0x004fe20000201400 */
[----:B------:R-:W-:Y:S01]  /*63a0*/  FFMA.FTZ R55, R0, R44, R55 ;  /* 0x0000002c00377223 */ /* 0x000fe20000010037 */
[----:B------:R-:W-:-:S02]  /*63b0*/  I2FP.F32.S32 R28, R28 ;  /* 0x0000001c001c7245 */ /* 0x000fc40000201400 */
[----:B------:R-:W-:Y:S01]  /*63c0*/  ISETP.GE.AND P6, PT, R50, R196, PT ;  /* 0x000000c43200720c */ /* 0x000fe20003fc6270 */
[-C--:B------:R-:W-:Y:S01]  /*63d0*/  FFMA.FTZ R11, R0, R14.reuse, R11 ;  /* 0x0000000e000b7223 */ /* 0x080fe2000001000b */
[-C--:B------:R-:W-:Y:S01]  /*63e0*/  ISETP.GE.AND P4, PT, R50, R195.reuse, PT ;  /* 0x000000c33200720c */ /* 0x080fe20003f86270 */
[C---:B------:R-:W-:Y:S01]  /*63f0*/  FFMA.FTZ R164, R0.reuse, R14, R9 ;  /* 0x0000000e00a47223 */ /* 0x040fe20000010009 */
[CC--:B------:R-:W-:Y:S01]  /*6400*/  FFMA.FTZ R61, R0.reuse, R28.reuse, R61 ;  /* 0x0000001c003d7223 */ /* 0x0c0fe2000001003d */
[----:B------:R-:W-:Y:S01]  /*6410*/  FFMA.FTZ R63, R0, R28, R63 ;  /* 0x0000001c003f7223 */ /* 0x000fe2000001003f */
[C---:B------:R-:W-:Y:S01]  /*6420*/  VIADD R14, R10.reuse, 0x69 ;  /* 0x000000690a0e7836 */ /* 0x040fe20000000000 */
[----:B------:R-:W-:Y:S01]  /*6430*/  FSEL R157, R157, -INF , !P6 ;  /* 0xff8000009d9d7808 */ /* 0x000fe20007000000 */
[C---:B------:R-:W-:Y:S01]  /*6440*/  VIADD R28, R10.reuse, 0x68 ;  /* 0x000000680a1c7836 */ /* 0x040fe20000000000 */
[----:B------:R-:W-:Y:S01]  /*6450*/  FSEL R32, R89, -INF , !P4 ;  /* 0xff80000059207808 */ /* 0x000fe20006000000 */
[----:B------:R-:W-:Y:S01]  /*6460*/  MUFU.TANH R9, R112 ;  /* 0x0000007000097308 */ /* 0x000fe20000002400 */
[C---:B------:R-:W-:Y:S01]  /*6470*/  ISETP.GE.AND P6, PT, R33.reuse, R196, PT ;  /* 0x000000c42100720c */ /* 0x040fe20003fc6270 */
[----:B----4-:R-:W-:Y:S01]  /*6480*/  VIADD R30, R10, 0x61 ;  /* 0x000000610a1e7836 */ /* 0x010fe20000000000 */
[----:B------:R-:W-:-:S02]  /*6490*/  ISETP.GE.AND P4, PT, R33, R195, PT ;  /* 0x000000c32100720c */ /* 0x000fc40003f86270 */
[----:B------:R-:W-:Y:S02]  /*64a0*/  FSEL R153, R61, -INF , !P1 ;  /* 0xff8000003d997808 */ /* 0x000fe40004800000 */
[----:B------:R-:W-:Y:S01]  /*64b0*/  FSEL R152, R63, -INF , !P3 ;  /* 0xff8000003f987808 */ /* 0x000fe20005800000 */
[----:B------:R-:W-:Y:S01]  /*64c0*/  MUFU.TANH R113, R113 ;  /* 0x0000007100717308 */ /* 0x000fe20000002400 */
[----:B------:R-:W-:Y:S02]  /*64d0*/  FSEL R163, R15, -INF , !P5 ;  /* 0xff8000000fa37808 */ /* 0x000fe40006800000 */
[C---:B------:R-:W-:Y:S02]  /*64e0*/  ISETP.GE.AND P1, PT, R14.reuse, R196, PT ;  /* 0x000000c40e00720c */ /* 0x040fe40003f26270 */
[----:B------:R-:W-:Y:S02]  /*64f0*/  ISETP.GE.AND P3, PT, R14, R195, PT ;  /* 0x000000c30e00720c */ /* 0x000fe40003f66270 */
[----:B------:R-:W-:Y:S01]  /*6500*/  I2FP.F32.S32 R14, R14 ;  /* 0x0000000e000e7245 */ /* 0x000fe20000201400 */
[----:B------:R-:W2:Y:S01]  /*6510*/  MUFU.TANH R15, R108 ;  /* 0x0000006c000f7308 */ /* 0x000ea20000002400 */
[----:B------:R-:W-:-:S02]  /*6520*/  FSEL R33, R11, -INF , !P6 ;  /* 0xff8000000b217808 */ /* 0x000fc40007000000 */
[----:B------:R-:W-:Y:S01]  /*6530*/  FSEL R164, R164, -INF , !P4 ;  /* 0xff800000a4a47808 */ /* 0x000fe20006000000 */
[CC--:B---3--:R-:W-:Y:S01]  /*6540*/  FFMA.FTZ R25, R0.reuse, R14.reuse, R25 ;  /* 0x0000000e00197223 */ /* 0x0c8fe20000010019 */
[----:B------:R-:W-:Y:S01]  /*6550*/  FSEL R162, R55, -INF , !P2 ;  /* 0xff80000037a27808 */ /* 0x000fe20005000000 */
[----:B-1----:R-:W-:Y:S01]  /*6560*/  FFMA.FTZ R31, R0, R14, R31 ;  /* 0x0000000e001f7223 */ /* 0x002fe2000001001f */
[CC--:B------:R-:W-:Y:S01]  /*6570*/  ISETP.GE.AND P6, PT, R30.reuse, R196.reuse, PT ;  /* 0x000000c41e00720c */ /* 0x0c0fe20003fc6270 */
[----:B------:R-:W1:Y:S01]  /*6580*/  MUFU.TANH R11, R114 ;  /* 0x00000072000b7308 */ /* 0x000e620000002400 */
[-C--:B------:R-:W-:Y:S01]  /*6590*/  ISETP.GE.AND P4, PT, R30, R195.reuse, PT ;  /* 0x000000c31e00720c */ /* 0x080fe20003f86270 */
[----:B------:R-:W-:Y:S01]  /*65a0*/  VIADD R14, R10, 0x78 ;  /* 0x000000780a0e7836 */ /* 0x000fe20000000000 */
[C---:B------:R-:W-:Y:S01]  /*65b0*/  ISETP.GE.AND P5, PT, R28.reuse, R196, PT ;  /* 0x000000c41c00720c */ /* 0x040fe20003fa6270 */
[----:B------:R-:W-:Y:S01]  /*65c0*/  BAR.SYNC.DEFER_BLOCKING 0x0 ;  /* 0x0000000000007b1d */ /* 0x000fe20000010000 */
[----:B------:R-:W-:-:S02]  /*65d0*/  ISETP.GE.AND P2, PT, R28, R195, PT ;  /* 0x000000c31c00720c */ /* 0x000fc40003f46270 */
[----:B------:R-:W-:Y:S02]  /*65e0*/  I2FP.F32.S32 R30, R30 ;  /* 0x0000001e001e7245 */ /* 0x000fe40000201400 */
[----:B------:R-:W-:Y:S01]  /*65f0*/  I2FP.F32.S32 R28, R28 ;  /* 0x0000001c001c7245 */ /* 0x000fe20000201400 */
[----:B------:R-:W3:Y:S01]  /*6600*/  MUFU.TANH R115, R115 ;  /* 0x0000007300737308 */ /* 0x000ee20000002400 */
[----:B------:R-:W-:Y:S01]  /*6610*/  FSEL R145, R25, -INF , !P1 ;  /* 0xff80000019917808 */ /* 0x000fe20004800000 */
[CC--:B------:R-:W-:Y:S01]  /*6620*/  FFMA.FTZ R53, R0.reuse, R30.reuse, R53 ;  /* 0x0000001e00357223 */ /* 0x0c0fe20000010035 */
[C---:B------:R-:W-:Y:S01]  /*6630*/  FFMA.FTZ R57, R0.reuse, R30, R57 ;  /* 0x0000001e00397223 */ /* 0x040fe20000010039 */
[CC--:B------:R-:W-:Y:S01]  /*6640*/  FFMA.FTZ R59, R0.reuse, R28.reuse, R59 ;  /* 0x0000001c003b7223 */ /* 0x0c0fe2000001003b */
[----:B------:R-:W-:Y:S01]  /*6650*/  FFMA.FTZ R27, R0, R28, R27 ;  /* 0x0000001c001b7223 */ /* 0x000fe2000001001b */
[C---:B------:R-:W-:Y:S01]  /*6660*/  VIADD R30, R10.reuse, 0x70 ;  /* 0x000000700a1e7836 */ /* 0x040fe20000000000 */
[----:B------:R-:W-:Y:S01]  /*6670*/  FSEL R142, R31, -INF , !P3 ;  /* 0xff8000001f8e7808 */ /* 0x000fe20005800000 */
[----:B------:R-:W-:Y:S01]  /*6680*/  VIADD R28, R10, 0x71 ;  /* 0x000000710a1c7836 */ /* 0x000fe20000000000 */
[C---:B------:R-:W-:Y:S01]  /*6690*/  ISETP.GE.AND P1, PT, R14.reuse, R196, PT ;  /* 0x000000c40e00720c */ /* 0x040fe20003f26270 */
[----:B------:R4:W-:Y:S01]  /*66a0*/  MUFU.TANH R25, R8 ;  /* 0x0000000800197308 */ /* 0x0009e20000002400 */
[----:B------:R-:W-:-:S02]  /*66b0*/  ISETP.GE.AND P3, PT, R14, R195, PT ;  /* 0x000000c30e00720c */ /* 0x000fc40003f66270 */
[----:B------:R-:W-:Y:S02]  /*66c0*/  I2FP.F32.S32 R14, R14 ;  /* 0x0000000e000e7245 */ /* 0x000fe40000201400 */
[----:B------:R-:W-:Y:S02]  /*66d0*/  FSEL R151, R53, -INF , !P6 ;  /* 0xff80000035977808 */ /* 0x000fe40007000000 */
[----:B------:R-:W-:Y:S01]  /*66e0*/  FSEL R150, R57, -INF , !P4 ;  /* 0xff80000039967808 */ /* 0x000fe20006000000 */
[----:B------:R-:W3:Y:S01]  /*66f0*/  MUFU.TANH R53, R110 ;  /* 0x0000006e00357308 */ /* 0x000ee20000002400 */
[----:B------:R-:W-:Y:S01]  /*6700*/  FSEL R147, R59, -INF , !P5 ;  /* 0xff8000003b937808 */ /* 0x000fe20006800000 */
[----:B--2---:R-:W-:Y:S01]  /*6710*/  FFMA.FTZ R15, R0, R14, R15 ;  /* 0x0000000e000f7223 */ /* 0x004fe2000001000f */
[----:B------:R-:W-:Y:S02]  /*6720*/  FSEL R146, R27, -INF , !P2 ;  /* 0xff8000001b927808 */ /* 0x000fe40005000000 */
[----:B------:R-:W-:-:S02]  /*6730*/  ISETP.GE.AND P6, PT, R30, R196, PT ;  /* 0x000000c41e00720c */ /* 0x000fc40003fc6270 */
[-C--:B------:R-:W-:Y:S01]  /*6740*/  ISETP.GE.AND P4, PT, R30, R195.reuse, PT ;  /* 0x000000c31e00720c */ /* 0x080fe20003f86270 */
[----:B------:R-:W2:Y:S01]  /*6750*/  MUFU.TANH R109, R109 ;  /* 0x0000006d006d7308 */ /* 0x000ea20000002400 */
[----:B------:R-:W-:Y:S01]  /*6760*/  ISETP.GE.AND P5, PT, R28, R196, PT ;  /* 0x000000c41c00720c */ /* 0x000fe20003fa6270 */
[----:B----4-:R-:W-:Y:S01]  /*6770*/  VIADD R8, R10, 0x79 ;  /* 0x000000790a087836 */ /* 0x010fe20000000000 */
[----:B------:R-:W-:Y:S02]  /*6780*/  ISETP.GE.AND P2, PT, R28, R195, PT ;  /* 0x000000c31c00720c */ /* 0x000fe40003f46270 */
[----:B------:R-:W-:Y:S02]  /*6790*/  I2FP.F32.S32 R30, R30 ;  /* 0x0000001e001e7245 */ /* 0x000fe40000201400 */
[----:B------:R-:W-:Y:S01]  /*67a0*/  I2FP.F32.S32 R28, R28 ;  /* 0x0000001c001c7245 */ /* 0x000fe20000201400 */
[----:B------:R-:W4:Y:S01]  /*67b0*/  MUFU.TANH R111, R111 ;  /* 0x0000006f006f7308 */ /* 0x000f220000002400 */
[----:B------:R-:W-:Y:S01]  /*67c0*/  FSEL R137, R15, -INF , !P1 ;  /* 0xff8000000f897808 */ /* 0x000fe20004800000 */
[CC--:B------:R-:W-:Y:S01]  /*67d0*/  FFMA.FTZ R9, R0.reuse, R30.reuse, R9 ;  /* 0x0000001e00097223 */ /* 0x0c0fe20000010009 */
[C---:B-1----:R-:W-:Y:S01]  /*67e0*/  FFMA.FTZ R11, R0.reuse, R30, R11 ;  /* 0x0000001e000b7223 */ /* 0x042fe2000001000b */
[CC--:B------:R-:W-:Y:S01]  /*67f0*/  FFMA.FTZ R113, R0.reuse, R28.reuse, R113 ;  /* 0x0000001c00717223 */ /* 0x0c0fe20000010071 */
[----:B---3--:R-:W-:Y:S01]  /*6800*/  FFMA.FTZ R115, R0, R28, R115 ;  /* 0x0000001c00737223 */ /* 0x008fe20000010073 */
[----:B------:R-:W-:Y:S01]  /*6810*/  ISETP.GE.AND P1, PT, R192, 0x2, PT ;  /* 0x00000002c000780c */ /* 0x000fe20003f26270 */
[----:B------:R-:W-:Y:S01]  /*6820*/  FFMA.FTZ R53, R0, R14, R53 ;  /* 0x0000000e00357223 */ /* 0x000fe20000010035 */
        /* <DEDUP_REMOVED lines=8> */
[----:B------:R-:W-:Y:S02]  /*68b0*/  I2FP.F32.S32 R10, R10 ;  /* 0x0000000a000a7245 */ /* 0x000fe40000201400 */
[----:B------:R-:W-:Y:S02]  /*68c0*/  I2FP.F32.S32 R8, R8 ;  /* 0x0000000800087245 */ /* 0x000fe40000201400 */
[----:B------:R-:W-:Y:S01]  /*68d0*/  FSEL R134, R53, -INF , !P3 ;  /* 0xff80000035867808 */ /* 0x000fe20005800000 */
[CC--:B------:R-:W-:Y:S01]  /*68e0*/  FFMA.FTZ R3, R0.reuse, R10.reuse, R3 ;  /* 0x0000000a00037223 */ /* 0x0c0fe20000010003 */
[C---:B------:R-:W-:Y:S01]  /*68f0*/  FFMA.FTZ R28, R0.reuse, R10, R25 ;  /* 0x0000000a001c7223 */ /* 0x040fe20000010019 */
[CC--:B--2---:R-:W-:Y:S01]  /*6900*/  FFMA.FTZ R109, R0.reuse, R8.reuse, R109 ;  /* 0x00000008006d7223 */ /* 0x0c4fe2000001006d */
[----:B----4-:R-:W-:-:S02]  /*6910*/  FFMA.FTZ R111, R0, R8, R111 ;  /* 0x00000008006f7223 */ /* 0x010fc4000001006f */
        /* <DEDUP_REMOVED lines=54> */
[----:B------:R-:W-:Y:S01]  /*6c80*/  IMAD R8, R9, R189, R8 ;  /* 0x000000bd09087224 */ /* 0x000fe200078e0208 */
        /* <DEDUP_REMOVED lines=10> */
.L_x_2596:
[----:B------:R-:W-:-:S04]  /*6d30*/  LEA R27, -R188, RZ, 0x7 ;  /* 0x000000ffbc1b7211 */ /* 0x000fc800078e39ff */
[----:B------:R-:W-:-:S07]  /*6d40*/  SHF.R.S32.HI R30, RZ, 0x1f, R27 ;  /* 0x0000001fff1e7819 */ /* 0x000fce000001141b */
.L_x_2597:
        /* <DEDUP_REMOVED lines=36> */
[--C-:B------:R-:W-:Y:S01]  /*6f90*/  @!P3 IMAD.X R52, R44, 0x1, R193.reuse, P5 ;  /* 0x000000012c34b824 */ /* 0x100fe200028e06c1 */
[----:B-----5:R-:W-:Y:S01]  /*6fa0*/  @!P3 LEA R58, P5, R53, R14, 0x1 ;  /* 0x0000000e353ab211 */ /* 0x020fe200078a08ff */
[----:B------:R-:W4:Y:S01]  /*6fb0*/  @!P4 LDC.64 R2, c[0x0][0x218] ;  /* 0x00008600ff02cb82 */ /* 0x000f220000000a00 */
[----:B------:R-:W-:Y:S01]  /*6fc0*/  IMAD.X R44, R218, 0x1, R44, P2 ;  /* 0x00000001da2c7824 */ /* 0x000fe200010e062c */
[----:B------:R-:W-:Y:S01]  /*6fd0*/  @!P4 IADD3 R50, P2, R31, R194, RZ ;  /* 0x000000c21f32c210 */ /* 0x000fe20007f5e0ff */
[----:B------:R2:W-:Y:S01]  /*6fe0*/  @P4 STS.128 [R223+0x4800], RZ ;  /* 0x004800ffdf004388 */ /* 0x0005e20000000c00 */
[----:B------:R-:W-:Y:S02]  /*6ff0*/  @!P3 LEA.HI.X R59, R53, R15, R52, 0x1, P5 ;  /* 0x0000000f353bb211 */ /* 0x000fe400028f0c34 */
[----:B------:R-:W-:Y:S01]  /*7000*/  IADD3 R57, P5, R219, R31, RZ ;  /* 0x0000001fdb397210 */ /* 0x000fe20007fbe0ff */
[--C-:B------:R-:W-:Y:S01]  /*7010*/  @!P4 IMAD.X R52, R44, 0x1, R193.reuse, P2 ;  /* 0x000000012c34c824 */ /* 0x100fe200010e06c1 */
[C---:B-1----:R-:W-:Y:S01]  /*7020*/  @!P4 LEA R60, P2, R50.reuse, R10, 0x1 ;  /* 0x0000000a323cc211 */ /* 0x042fe200078408ff */
[----:B------:R-:W1:Y:S01]  /*7030*/  @!P3 LDC.64 R14, c[0x0][0x218] ;  /* 0x00008600ff0ebb82 */ /* 0x000e620000000a00 */
        /* <DEDUP_REMOVED lines=9> */
[----:B------:R-:W5:Y:S02]  /*70d0*/  @!P4 LDC.64 R10, c[0x0][0x218] ;  /* 0x00008600ff0acb82 */ /* 0x000f640000000a00 */
[--C-:B------:R-:W-:Y:S01]  /*70e0*/  @!P3 IMAD.X R44, R44, 0x1, R193.reuse, P2 ;  /* 0x000000012c2cb824 */ /* 0x100fe200010e06c1 */
[----:B---3--:R-:W-:Y:S01]  /*70f0*/  @!P3 LEA R64, P2, R31, R8, 0x1 ;  /* 0x000000081f40b211 */ /* 0x008fe200078408ff */
[----:B------:R-:W-:Y:S01]  /*7100*/  @!P4 IMAD.X R8, R50, 0x1, R193, P5 ;  /* 0x000000013208c824 */ /* 0x000fe200028e06c1 */
[----:B------:R-:W-:Y:S01]  /*7110*/  @!PT LDS RZ, [RZ] ;  /* 0x00000000fffff984 */ /* 0x000fe20000000800 */
[----:B------:R-:W-:Y:S01]  /*7120*/  @!PT LDS RZ, [RZ] ;  /* 0x00000000fffff984 */ /* 0x000fe20000000800 */
[----:B------:R-:W-:Y:S01]  /*7130*/  @!PT LDS RZ, [RZ] ;  /* 0x00000000fffff984 */ /* 0x000fe20000000800 */
[----:B------:R5:W-:Y:S01]  /*7140*/  @!P3 LDGSTS.E.BYPASS.LTC128B.128 [R223+0x8800], desc[UR12][R58.64+0x80] ;  /* 0x088000803adfbfae */ /* 0x000be2000b901d4c */
[----:B----4-:R-:W-:-:S02]  /*7150*/  @!P4 LEA R54, P5, R52, R2, 0x1 ;  /* 0x000000023436c211 */ /* 0x010fc400078a08ff */
[----:B------:R-:W-:Y:S01]  /*7160*/  @!P3 LEA.HI.X R65, R31, R9, R44, 0x1, P2 ;  /* 0x000000091f41b211 */ /* 0x000fe200010f0c2c */
[----:B------:R2:W-:Y:S01]  /*7170*/  @P4 STS.128 [R223+0x5000], RZ ;  /* 0x005000ffdf004388 */ /* 0x0005e20000000c00 */
        /* <DEDUP_REMOVED lines=12> */
[----:B------:R-:W1:Y:S01]  /*7240*/  @!P4 LDC.64 R2, c[0x0][0x218] ;  /* 0x00008600ff02cb82 */ /* 0x000e620000000a00 */
        /* <DEDUP_REMOVED lines=8> */
[----:B------:R-:W4:Y:S01]  /*72d0*/  @!P3 LDC.64 R14, c[0x0][0x218] ;  /* 0x00008600ff0ebb82 */ /* 0x000f220000000a00 */
[C---:B-----5:R-:W-:Y:S01]  /*72e0*/  @!P4 LEA R58, P2, R44.reuse, R10, 0x1 ;  /* 0x0000000a2c3ac211 */ /* 0x060fe200078408ff */
[----:B------:R2:W-:Y:S03]  /*72f0*/  @P4 STS.128 [R223+0x5800], RZ ;  /* 0x005800ffdf004388 */ /* 0x0005e60000000c00 */
[----:B------:R-:W-:Y:S01]  /*7300*/  @!P4 LEA.HI.X R59, R44, R11, R56, 0x1, P2 ;  /* 0x0000000b2c3bc211 */ /* 0x000fe200010f0c38 */
[----:B------:R-:W-:Y:S01]  /*7310*/  IMAD.X R44, R218, 0x1, R50, P5 ;  /* 0x00000001da2c7824 */ /* 0x000fe200028e0632 */
[-C--:B------:R-:W-:Y:S01]  /*7320*/  @!P3 IADD3 R56, P2, R57, R194.reuse, RZ ;  /* 0x000000c23938b210 */ /* 0x080fe20007f5e0ff */
[----:B------:R-:W5:Y:S01]  /*7330*/  @!P4 LDC.64 R10, c[0x0][0x218] ;  /* 0x00008600ff0acb82 */ /* 0x000f620000000a00 */
        /* <DEDUP_REMOVED lines=8> */
[----:B-1----:R-:W-:Y:S01]  /*73c0*/  @!P4 LEA R62, P5, R57, R2, 0x1 ;  /* 0x00000002393ec211 */ /* 0x002fe200078a08ff */
        /* <DEDUP_REMOVED lines=13> */
[----:B------:R-:W3:Y:S01]  /*74a0*/  @!P4 LDC.64 R2, c[0x0][0x218] ;  /* 0x00008600ff02cb82 */ /* 0x000ee20000000a00 */
[----:B------:R-:W-:Y:S01]  /*74b0*/  IMAD.X R44, R218, 0x1, R44, P5 ;  /* 0x00000001da2c7824 */ /* 0x000fe200028e062c */
[----:B----4-:R-:W-:Y:S01]  /*74c0*/  @!P3 LEA R64, P5, R50, R14, 0x1 ;  /* 0x0000000e3240b211 */ /* 0x010fe200078a08ff */
[----:B------:R-:W-:Y:S01]  /*74d0*/  @!PT LDS RZ, [RZ] ;  /* 0x00000000fffff984 */ /* 0x000fe20000000800 */
[----:B------:R-:W-:Y:S01]  /*74e0*/  @!PT LDS RZ, [RZ] ;  /* 0x00000000fffff984 */ /* 0x000fe20000000800 */
[----:B------:R-:W-:Y:S01]  /*74f0*/  @!PT LDS RZ, [RZ] ;  /* 0x00000000fffff984 */ /* 0x000fe20000000800 */
[----:B------:R2:W-:Y:S02]  /*7500*/  @!P4 LDGSTS.E.BYPASS.LTC128B.128 [R223+0x6000], desc[UR12][R58.64] ;  /* 0x060000003adfcfae */ /* 0x0005e4000b901d4c */
[----:B------:R-:W-:Y:S01]  /*7510*/  @!P4 IMAD.X R14, R44, 0x1, R193, P2 ;  /* 0x000000012c0ec824 */ /* 0x000fe200010e06c1 */
[----:B------:R-:W-:Y:S01]  /*7520*/  @!P3 LEA.HI.X R65, R50, R15, R31, 0x1, P5 ;  /* 0x0000000f3241b211 */ /* 0x000fe200028f0c1f */
[----:B------:R2:W-:Y:S01]  /*7530*/  @P3 STS.128 [R223+0xa000], RZ ;  /* 0x00a000ffdf003388 */ /* 0x0005e20000000c00 */
[----:B-----5:R-:W-:-:S02]  /*7540*/  @!P4 LEA R54, P2, R56, R10, 0x1 ;  /* 0x0000000a3836c211 */ /* 0x020fc400078408ff */
        /* <DEDUP_REMOVED lines=45> */
[----:B--2---:R-:W-:-:S04]  /*7820*/  LEA R2, P2, R15, UR8, 0x1 ;  /* 0x000000080f027c11 */ /* 0x004fc8000f8408ff */
[----:B------:R-:W-:-:S05]  /*7830*/  LEA.HI.X R3, R15, UR9, R10, 0x1, P2 ;  /* 0x000000090f037c11 */ /* 0x000fca00090f0c0a */
[----:B------:R-:W-:Y:S01]  /*7840*/  @!PT LDS RZ, [RZ] ;  /* 0x00000000fffff984 */ /* 0x000fe20000000800 */
[----:B------:R-:W-:Y:S01]  /*7850*/  @!PT LDS RZ, [RZ] ;  /* 0x00000000fffff984 */ /* 0x000fe20000000800 */
[----:B------:R-:W-:Y:S01]  /*7860*/  @!PT LDS RZ, [RZ] ;  /* 0x00000000fffff984 */ /* 0x000fe20000000800 */
[----:B------:R1:W-:Y:S04]  /*7870*/  LDGSTS.E.BYPASS.LTC128B.128 [R223+0xb800], desc[UR12][R2.64+0x80] ;  /* 0x0b80008002df7fae */ /* 0x0003e8000b901d4c */
.L_x_2599:
[----:B------:R-:W-:Y:S05]  /*7880*/  BSYNC B0 ;  /* 0x0000000000007941 */ /* 0x000fea0003800000 */
.L_x_2598:
[----:B------:R-:W0:Y:S01]  /*7890*/  LDGDEPBAR ;  /* 0x00000000000079af */ /* 0x000e220000000000 */
[----:B------:R-:W-:-:S04]  /*78a0*/  IADD3 R194, P2, R27, R194, RZ ;  /* 0x000000c21bc27210 */ /* 0x000fc80007f5e0ff */
[----:B------:R-:W-:-:S09]  /*78b0*/  IADD3.X R193, R30, R193, RZ, P2, !PT ;  /* 0x000000c11ec17210 */ /* 0x000fd200017fe4ff */
.L_x_2595:
        /* <DEDUP_REMOVED lines=80> */
[----:B------:R-:W-:Y:S01]  /*7dc0*/  LDSM.16.MT88.4 R76, [R205+0x10000] ;  /* 0x01000000cd4c783b */ /* 0x000fe20000004200 */
[----:B-1----:R-:W-:-:S02]  /*7dd0*/  FMNMX.FTZ R3, R8, R3, !PT ;  /* 0x0000000308037209 */ /* 0x002fc40007810000 */
[----:B--2---:R-:W-:-:S03]  /*7de0*/  FMNMX.FTZ R2, R9, R2, !PT ;  /* 0x0000000209027209 */ /* 0x004fc60007810000 */
[C---:B------:R-:W-:Y:S01]  /*7df0*/  FMUL.FTZ R140, R3.reuse, UR11 ;  /* 0x0000000b038c7c20 */ /* 0x040fe20008410000 */
[----:B------:R-:W-:Y:S01]  /*7e00*/  FSETP.NEU.FTZ.AND P2, PT, R3, -INF , PT ;  /* 0xff8000000300780b */ /* 0x000fe20003f5d000 */
[----:B------:R-:W1:Y:S01]  /*7e10*/  LDSM.16.MT88.4 R8, [R206+0xc800] ;  /* 0x00c80000ce08783b */ /* 0x000e620000004200 */
[----:B------:R-:W-:Y:S02]  /*7e20*/  FMUL.FTZ R133, R2, UR11 ;  /* 0x0000000b02857c20 */ /* 0x000fe40008410000 */
        /* <DEDUP_REMOVED lines=20> */
[----:B------:R-:W4:Y:S01]  /*7f70*/  MUFU.EX2 R66, R66 ;  /* 0x0000004200427308 */ /* 0x000f220000000800 */
[----:B------:R-:W5:Y:S01]  /*7f80*/  LDSM.16.MT88.4 R16, [R205+0xc800] ;  /* 0x00c80000cd10783b */ /* 0x000f620000004200 */
[--C-:B------:R-:W-:Y:S01]  /*7f90*/  FFMA.FTZ R52, R12, UR11, -R133.reuse ;  /* 0x0000000b0c347c23 */ /* 0x100fe20008010885 */
[--C-:B------:R-:W-:Y:S01]  /*7fa0*/  FFMA.FTZ R50, R49, UR11, -R140.reuse ;  /* 0x0000000b31327c23 */ /* 0x100fe2000801088c */
[--C-:B------:R-:W-:Y:S01]  /*7fb0*/  FFMA.FTZ R49, R48, UR11, -R133.reuse ;  /* 0x0000000b30317c23 */ /* 0x100fe20008010885 */
[----:B------:R-:W5:Y:S01]  /*7fc0*/  LDSM.16.MT88.4 R28, [R204+0x10000] ;  /* 0x01000000cc1c783b */ /* 0x000f620000004200 */
[--C-:B------:R-:W-:Y:S01]  /*7fd0*/  FFMA.FTZ R44, R43, UR11, -R140.reuse ;  /* 0x0000000b2b2c7c23 */ /* 0x100fe2000801088c */
[--C-:B------:R-:W-:Y:S01]  /*7fe0*/  FFMA.FTZ R48, R46, UR11, -R133.reuse ;  /* 0x0000000b2e307c23 */ /* 0x100fe20008010885 */
[----:B------:R-:W-:Y:S01]  /*7ff0*/  MUFU.EX2 R62, R62 ;  /* 0x0000003e003e7308 */ /* 0x000fe20000000800 */
[----:B------:R-:W5:Y:S01]  /*8000*/  LDSM.16.MT88.4 R4, [R208+0x10800] ;  /* 0x01080000d004783b */ /* 0x000f620000004200 */
[--C-:B------:R-:W-:Y:S01]  /*8010*/  FFMA.FTZ R51, R51, UR11, -R140.reuse ;  /* 0x0000000b33337c23 */ /* 0x100fe2000801088c */
[--C-:B------:R-:W-:Y:S01]  /*8020*/  FFMA.FTZ R47, R47, UR11, -R140.reuse ;  /* 0x0000000b2f2f7c23 */ /* 0x100fe2000801088c */
[--C-:B------:R-:W-:Y:S01]  /*8030*/  FFMA.FTZ R46, R42, UR11, -R133.reuse ;  /* 0x0000000b2a2e7c23 */ /* 0x100fe20008010885 */
[----:B------:R-:W-:Y:S01]  /*8040*/  LDSM.16.MT88.4 R20, [R204+0xc800] ;  /* 0x00c80000cc14783b */ /* 0x000fe20000004200 */
        /* <DEDUP_REMOVED lines=43> */
[----:B------:R-:W-:Y:S01]  /*8300*/  FADD.FTZ R67, R67, R66 ;  /* 0x0000004243437221 */ /* 0x000fe20000010000 */
[----:B------:R-:W-:Y:S01]  /*8310*/  FADD.FTZ R64, R64, R65 ;  /* 0x0000004140407221 */ /* 0x000fe20000010000 */
[----:B------:R-:W-:Y:S01]  /*8320*/  FFMA.FTZ R239, R132, UR11, -R133 ;  /* 0x0000000b84ef7c23 */ /* 0x000fe20008010885 */
[----:B------:R-:W-:Y:S01]  /*8330*/  LEA R236, P2, R194, UR8, 0x1 ;  /* 0x00000008c2ec7c11 */ /* 0x000fe2000f8408ff */
[----:B------:R-:W-:-:S03]  /*8340*/  FADD.FTZ R62, R62, R67 ;  /* 0x000000433e3e7221 */ /* 0x000fc60000010000 */
[----:B------:R-:W4:Y:S01]  /*8350*/  MUFU.EX2 R57, R57 ;  /* 0x0000003900397308 */ /* 0x000f220000000800 */
[----:B---3--:R-:W-:Y:S01]  /*8360*/  F2FP.F16.F32.PACK_AB R71, R60, R63 ;  /* 0x0000003f3c47723e */ /* 0x008fe200000000ff */
[----:B------:R-:W-:Y:S01]  /*8370*/  FADD.FTZ R63, R63, R64 ;  /* 0x000000403f3f7221 */ /* 0x000fe20000010000 */
[----:B------:R-:W-:Y:S01]  /*8380*/  FADD.FTZ R61, R61, R62 ;  /* 0x0000003e3d3d7221 */ /* 0x000fe20000010000 */
[----:B------:R-:W-:Y:S02]  /*8390*/  LEA.HI.X R237, R194, UR9, R193, 0x1, P2 ;  /* 0x00000009c2ed7c11 */ /* 0x000fe400090f0cc1 */
[----:B------:R-:W-:Y:S02]  /*83a0*/  FADD.FTZ R60, R60, R63 ;  /* 0x0000003f3c3c7221 */ /* 0x000fe40000010000 */
[C---:B------:R-:W-:Y:S01]  /*83b0*/  HMMA.16816.F32 R120, R68.reuse, R116, RZ ;  /* 0x000000744478723c */ /* 0x040fe200000018ff */
[----:B------:R-:W-:Y:S05]  /*83c0*/  MUFU.EX2 R56, R56 ;  /* 0x0000003800387308 */ /* 0x000fea0000000800 */
[C---:B------:R-:W-:Y:S03]  /*83d0*/  HMMA.16816.F32 R116, R68.reuse, R118, RZ ;  /* 0x000000764474723c */ /* 0x040fe600000018ff */
[----:B------:R-:W3:Y:S01]  /*83e0*/  MUFU.EX2 R53, R53 ;  /* 0x0000003500357308 */ /* 0x000ee20000000800 */
[C---:B----4-:R-:W-:Y:S01]  /*83f0*/  F2FP.F16.F32.PACK_AB R12, R57.reuse, R58 ;  /* 0x0000003a390c723e */ /* 0x050fe200000000ff */
[----:B------:R-:W-:Y:S01]  /*8400*/  FADD.FTZ R58, R58, R61 ;  /* 0x0000003d3a3a7221 */ /* 0x000fe20000010000 */
[----:B------:R-:W-:Y:S03]  /*8410*/  HMMA.16816.F32 R128, R68, R124, RZ ;  /* 0x0000007c4480723c */ /* 0x000fe600000018ff */
[----:B------:R-:W-:-:S02]  /*8420*/  FADD.FTZ R57, R57, R58 ;  /* 0x0000003a39397221 */ /* 0x000fc40000010000 */
[----:B------:R-:W-:Y:S01]  /*8430*/  MUFU.EX2 R59, R59 ;  /* 0x0000003b003b7308 */ /* 0x000fe20000000800 */
[C---:B------:R-:W-:Y:S06]  /*8440*/  HMMA.16816.F32 R112, R68.reuse, R108, RZ ;  /* 0x0000006c4470723c */ /* 0x040fec00000018ff */
[----:B------:R-:W-:Y:S01]  /*8450*/  HMMA.16816.F32 R124, R68, R126, RZ ;  /* 0x0000007e447c723c */ /* 0x000fe200000018ff */
[----:B------:R-:W4:Y:S01]  /*8460*/  MUFU.EX2 R54, R54 ;  /* 0x0000003600367308 */ /* 0x000f220000000800 */
[----:B---3--:R-:W-:Y:S01]  /*8470*/  F2FP.F16.F32.PACK_AB R14, R53, R56 ;  /* 0x00000038350e723e */ /* 0x008fe200000000ff */
[----:B------:R-:W-:-:S03]  /*8480*/  FADD.FTZ R56, R56, R57 ;  /* 0x0000003938387221 */ /* 0x000fc60000010000 */
[C---:B------:R-:W-:Y:S01]  /*8490*/  HMMA.16816.F32 R108, R68.reuse, R110, RZ ;  /* 0x0000006e446c723c */ /* 0x040fe200000018ff */
[----:B------:R-:W-:Y:S02]  /*84a0*/  FADD.FTZ R56, R53, R56 ;  /* 0x0000003835387221 */ /* 0x000fe40000010000 */
[----:B------:R-:W-:Y:S03]  /*84b0*/  MUFU.EX2 R55, R55 ;  /* 0x0000003700377308 */ /* 0x000fe60000000800 */
[C---:B------:R-:W-:Y:S05]  /*84c0*/  HMMA.16816.F32 R96, R68.reuse, R92, RZ ;  /* 0x0000005c4460723c */ /* 0x040fea00000018ff */
[----:B------:R-:W3:Y:S01]  /*84d0*/  MUFU.EX2 R52, R52 ;  /* 0x0000003400347308 */ /* 0x000ee20000000800 */
[----:B----4-:R-:W-:Y:S01]  /*84e0*/  F2FP.F16.F32.PACK_AB R13, R54, R59 ;  /* 0x0000003b360d723e */ /* 0x010fe200000000ff */
        /* <DEDUP_REMOVED lines=20> */
[C---:B-----5:R-:W-:Y:S01]  /*8630*/  HMMA.16816.F32 R112, R12.reuse, R16, R112 ;  /* 0x000000100c70723c */ /* 0x060fe20000001870 */
        /* <DEDUP_REMOVED lines=71> */
[C---:B------:R-:W-:Y:S01]  /*8ab0*/  HMMA.16816.F32 R104, R24.reuse, R16, R104 ;  /* 0x000000101868723c */ /* 0x040fe20000001868 */
[----:B------:R-:W-:Y:S05]  /*8ac0*/  MUFU.EX2 R165, R165 ;  /* 0x000000a500a57308 */ /* 0x000fea0000000800 */
[C---:B------:R-:W-:Y:S01]  /*8ad0*/  HMMA.16816.F32 R100, R24.reuse, R18, R100 ;  /* 0x000000121864723c */ /* 0x040fe20000001864 */
[----:B------:R-:W2:Y:S02]  /*8ae0*/  LDSM.16.MT88.4 R16, [R204+0xd800] ;  /* 0x00d80000cc10783b */ /* 0x000ea40000004200 */
        /* <DEDUP_REMOVED lines=19> */
[----:B---3--:R-:W-:Y:S01]  /*8c20*/  HMMA.16816.F32 R128, R8, R20, R128 ;  /* 0x000000140880723c */ /* 0x008fe20000001880 */
[----:B------:R-:W-:-:S05]  /*8c30*/  FADD.FTZ R148, R148, R143 ;  /* 0x0000008f94947221 */ /* 0x000fca0000010000 */
[C---:B------:R-:W-:Y:S01]  /*8c40*/  HMMA.16816.F32 R124, R8.reuse, R22, R124 ;  /* 0x00000016087c723c */ /* 0x040fe2000000187c */
[----:B------:R-:W3:Y:S01]  /*8c50*/  LDSM.16.MT88.4 R20, [R206+0x11800] ;  /* 0x01180000ce14783b */ /* 0x000ee20000004200 */
[----:B------:R-:W3:Y:S04]  /*8c60*/  MUFU.EX2 R167, R167 ;  /* 0x000000a700a77308 */ /* 0x000ee80000000800 */
        /* <DEDUP_REMOVED lines=13> */
[C---:B-1----:R-:W-:Y:S01]  /*8d40*/  HMMA.16816.F32 R96, R8.reuse, R28, R96 ;  /* 0x0000001c0860723c */ /* 0x042fe20000001860 */
[----:B------:R-:W-:Y:S05]  /*8d50*/  MUFU.EX2 R145, R145 ;  /* 0x0000009100917308 */ /* 0x000fea0000000800 */
[C---:B------:R-:W-:Y:S01]  /*8d60*/  HMMA.16816.F32 R92, R8.reuse, R30, R92 ;  /* 0x0000001e085c723c */ /* 0x040fe2000000185c */
[----:B------:R-:W-:Y:S02]  /*8d70*/  LDSM.16.MT88.4 R28, [R206+0x12000] ;  /* 0x01200000ce1c783b */ /* 0x000fe40000004200 */
[----:B------:R-:W1:Y:S03]  /*8d80*/  MUFU.EX2 R150, R150 ;  /* 0x0000009600967308 */ /* 0x000e660000000800 */
        /* <DEDUP_REMOVED lines=23> */
[C---:B--2---:R-:W-:Y:S06]  /*8f00*/  HMMA.16816.F32 R120, R20.reuse, R16, R120 ;  /* 0x000000101478723c */ /* 0x044fec0000001878 */
[C---:B------:R-:W-:Y:S01]  /*8f10*/  HMMA.16816.F32 R116, R20.reuse, R18, R116 ;  /* 0x000000121474723c */ /* 0x040fe20000001874 */
[----:B------:R-:W2:Y:S05]  /*8f20*/  LDSM.16.MT88.4 R16, [R208+0xe800] ;  /* 0x00e80000d010783b */ /* 0x000eaa0000004200 */
        /* <DEDUP_REMOVED lines=18> */
[----:B--2---:R-:W-:Y:S01]  /*9050*/  HMMA.16816.F32 R128, R28, R16, R128 ;  /* 0x000000101c80723c */ /* 0x004fe20000001880 */
[----:B------:R-:W-:-:S05]  /*9060*/  FADD.FTZ R164, R167, R164 ;  /* 0x000000a4a7a47221 */ /* 0x000fca0000010000 */
[C---:B------:R-:W-:Y:S01]  /*9070*/  HMMA.16816.F32 R124, R28.reuse, R18, R124 ;  /* 0x000000121c7c723c */ /* 0x040fe2000000187c */
[----:B------:R-:W2:Y:S05]  /*9080*/  LDSM.16.MT88.4 R16, [R206+0x12800] ;  /* 0x01280000ce10783b */ /* 0x000eaa0000004200 */
        /* <DEDUP_REMOVED lines=17> */
[----:B------:R-:W-:Y:S01]  /*91a0*/  HMMA.16816.F32 R84, R28, R18, R84 ;  /* 0x000000121c54723c */ /* 0x000fe20000001854 */
[----:B------:R-:W-:-:S02]  /*91b0*/  F2FP.F16.F32.PACK_AB R16, R162, R153 ;  /* 0x00000099a210723e */ /* 0x000fc400000000ff */
[----:B------:R-:W-:-:S03]  /*91c0*/  F2FP.F16.F32.PACK_AB R17, R150, R145 ;  /* 0x000000919611723e */ /* 0x000fc600000000ff */
[----:B-1----:R-:W-:Y:S01]  /*91d0*/  HMMA.16816.F32 R80, R28, R12, R80 ;  /* 0x0000000c1c50723c */ /* 0x002fe20000001850 */
[----:B------:R-:W-:Y:S02]  /*91e0*/  F2FP.F16.F32.PACK_AB R18, R168, R147 ;  /* 0x00000093a812723e */ /* 0x000fe400000000ff */
[----:B---3--:R-:W-:-:S03]  /*91f0*/  F2FP.F16.F32.PACK_AB R19, R151, R146 ;  /* 0x000000929713723e */ /* 0x008fc600000000ff */
        /* <DEDUP_REMOVED lines=159> */
.L_x_2601:
[----:B------:R-:W-:-:S04]  /*9bf0*/  LEA R8, -R190, RZ, 0x7 ;  /* 0x000000ffbe087211 */ /* 0x000fc800078e39ff */
[----:B------:R-:W-:-:S07]  /*9c00*/  SHF.R.S32.HI R5, RZ, 0x1f, R8 ;  /* 0x0000001fff057819 */ /* 0x000fce0000011408 */
.L_x_2602:
        /* <DEDUP_REMOVED lines=100> */
[----:B------:R-:W-:-:S02]  /*a250*/  @!P2 LEA R8, P4, R9, R180, 0x1 ;  /* 0x000000b40908a211 */ /* 0x000fc400078808ff */
[----:B------:R-:W-:Y:S01]  /*a260*/  @!P1 LEA R34, P3, R38, UR6, 0x1 ;  /* 0x0000000626229c11 */ /* 0x000fe2000f8608ff */
[----:B------:R-:W-:Y:S01]  /*a270*/  @P2 STS.128 [R223+0xe000], RZ ;  /* 0x00e000ffdf002388 */ /* 0x000fe20000000c00 */
[----:B------:R-:W-:Y:S02]  /*a280*/  @!P1 LEA.HI.X R27, R4, UR7, R5, 0x1, P5 ;  /* 0x00000007041b9c11 */ /* 0x000fe4000a8f0c05 */
[----:B------:R-:W-:Y:S01]  /*a290*/  @!P2 LEA.HI.X R9, R9, R181, R6, 0x1, P4 ;  /* 0x000000b50909a211 */ /* 0x000fe200020f0c06 */
[----:B------:R-:W-:Y:S01]  /*a2a0*/  @!PT LDS RZ, [RZ] ;  /* 0x00000000fffff984 */ /* 0x000fe20000000800 */
[----:B------:R-:W-:Y:S01]  /*a2b0*/  @!PT LDS RZ, [RZ] ;  /* 0x00000000fffff984 */ /* 0x000fe20000000800 */
[----:B------:R-:W-:Y:S01]  /*a2c0*/  @!PT LDS RZ, [RZ] ;  /* 0x00000000fffff984 */ /* 0x000fe20000000800 */
[----:B------:R-:W-:Y:S01]  /*a2d0*/  @!P2 LDGSTS.E.BYPASS.LTC128B.128 [R223+0xe000], desc[UR12][R12.64] ;  /* 0x0e0000000cdfafae */ /* 0x000fe2000b901d4c */
[----:B------:R-:W-:Y:S02]  /*a2e0*/  @!P1 LEA.HI.X R35, R38, UR7, R7, 0x1, P3 ;  /* 0x0000000726239c11 */ /* 0x000fe400098f0c07 */
        /* <DEDUP_REMOVED lines=39> */
[----:B------:R-:W3:Y:S04]  /*a560*/  LDSM.16.M88.4 R36, [R214+0x5000] ;  /* 0x00500000d624783b */ /* 0x000ee80000000200 */
[----:B-1----:R-:W1:Y:S04]  /*a570*/  LDSM.16.M88.4 R28, [R214+0x5800] ;  /* 0x00580000d61c783b */ /* 0x002e680000000200 */
[----:B------:R-:W1:Y:S04]  /*a580*/  LDSM.16.M88.4 R20, [R214+0x6000] ;  /* 0x00600000d614783b */ /* 0x000e680000000200 */
[----:B------:R-:W1:Y:S04]  /*a590*/  LDSM.16.M88.4 R12, [R214+0x6800] ;  /* 0x00680000d60c783b */ /* 0x000e680000000200 */
[----:B------:R-:W1:Y:S04]  /*a5a0*/  LDSM.16.M88.4 R164, [R214+0x7000] ;  /* 0x00700000d6a4783b */ /* 0x000e680000000200 */
[----:B--2---:R-:W2:Y:S04]  /*a5b0*/  LDSM.16.M88.4 R8, [R214+0x7800] ;  /* 0x00780000d608783b */ /* 0x004ea80000000200 */
[----:B------:R-:W-:Y:S04]  /*a5c0*/  LDSM.16.M88.4 R136, [R213] ;  /* 0x00000000d588783b */ /* 0x000fe80000000200 */
[----:B------:R-:W2:Y:S01]  /*a5d0*/  LDSM.16.M88.4 R4, [R212] ;  /* 0x00000000d404783b */ /* 0x000ea20000000200 */
[C---:B----4-:R-:W-:Y:S03]  /*a5e0*/  HMMA.16816.F32 R56, R156.reuse, R52, RZ ;  /* 0x000000349c38723c */ /* 0x050fe600000018ff */
[----:B------:R-:W4:Y:S04]  /*a5f0*/  LDSM.16.M88.4 R132, [R212+0x800] ;  /* 0x00080000d484783b */ /* 0x000f280000000200 */
[----:B------:R-:W4:Y:S01]  /*a600*/  LDSM.16.M88.4 R60, [R212+0x1800] ;  /* 0x00180000d43c783b */ /* 0x000f220000000200 */
[C---:B------:R-:W-:Y:S03]  /*a610*/  HMMA.16816.F32 R52, R156.reuse, R54, RZ ;  /* 0x000000369c34723c */ /* 0x040fe600000018ff */
[----:B------:R-:W-:Y:S03]  /*a620*/  LDSM.16.M88.4 R64, [R212+0x1000] ;  /* 0x00100000d440783b */ /* 0x000fe60000000200 */
[C---:B-----5:R-:W-:Y:S01]  /*a630*/  HMMA.16816.F32 R48, R156.reuse, R44, RZ ;  /* 0x0000002c9c30723c */ /* 0x060fe200000018ff */
[----:B------:R-:W-:Y:S04]  /*a640*/  LDSM.16.M88.4 R140, [R212+0x3800] ;  /* 0x00380000d48c783b */ /* 0x000fe80000000200 */
[----:B------:R-:W-:Y:S01]  /*a650*/  LDSM.16.M88.4 R144, [R212+0x3000] ;  /* 0x00300000d490783b */ /* 0x000fe20000000200 */
[C---:B---3--:R-:W-:Y:S03]  /*a660*/  HMMA.16816.F32 R40, R156.reuse, R36, RZ ;  /* 0x000000249c28723c */ /* 0x048fe600000018ff */
[----:B------:R-:W-:Y:S03]  /*a670*/  LDSM.16.M88.4 R180, [R211] ;  /* 0x00000000d3b4783b */ /* 0x000fe60000000200 */
[C---:B-1----:R-:W-:Y:S01]  /*a680*/  HMMA.16816.F32 R32, R156.reuse, R28, RZ ;  /* 0x0000001c9c20723c */ /* 0x042fe200000018ff */
[----:B------:R-:W-:Y:S04]  /*a690*/  LDSM.16.M88.4 R152, [R210] ;  /* 0x00000000d298783b */ /* 0x000fe80000000200 */
[----:B------:R-:W-:Y:S01]  /*a6a0*/  LDSM.16.M88.4 R148, [R209] ;  /* 0x00000000d194783b */ /* 0x000fe20000000200 */
[C---:B------:R-:W-:Y:S03]  /*a6b0*/  HMMA.16816.F32 R24, R156.reuse, R20, RZ ;  /* 0x000000149c18723c */ /* 0x040fe600000018ff */
[----:B------:R-:W-:Y:S03]  /*a6c0*/  LDSM.16.M88.4 R184, [R207+0x6800] ;  /* 0x00680000cfb8783b */ /* 0x000fe60000000200 */
        /* <DEDUP_REMOVED lines=11> */
[C---:B--2---:R-:W-:Y:S06]  /*a780*/  HMMA.16816.F32 R160, R156.reuse, R8, RZ ;  /* 0x000000089ca0723c */ /* 0x044fec00000018ff */
[----:B------:R-:W-:Y:S01]  /*a790*/  HMMA.16816.F32 R156, R156, R10, RZ ;  /* 0x0000000a9c9c723c */ /* 0x000fe200000018ff */
[----:B------:R-:W1:Y:S05]  /*a7a0*/  LDSM.16.M88.4 R8, [R212+0x2000] ;  /* 0x00200000d408783b */ /* 0x000e6a0000000200 */
[C---:B------:R-:W-:Y:S06]  /*a7b0*/  HMMA.16816.F32 R56, R136.reuse, R4, R56 ;  /* 0x000000048838723c */ /* 0x040fec0000001838 */
        /* <DEDUP_REMOVED lines=19> */
[----:B------:R-:W5:Y:S05]  /*a8f0*/  LDSM.16.M88.4 R140, [R209+0x1000] ;  /* 0x00100000d18c783b */ /* 0x000f6a0000000200 */
[C---:B------:R-:W-:Y:S06]  /*a900*/  HMMA.16816.F32 R168, R136.reuse, R144, R168 ;  /* 0x0000009088a8723c */ /* 0x040fec00000018a8 */
[----:B------:R-:W-:Y:S01]  /*a910*/  HMMA.16816.F32 R164, R136, R146, R164 ;  /* 0x0000009288a4723c */ /* 0x000fe200000018a4 */
[----:B------:R-:W5:Y:S04]  /*a920*/  LDSM.16.M88.4 R144, [R209+0x800] ;  /* 0x00080000d190783b */ /* 0x000f680000000200 */
[----:B------:R-:W-:Y:S01]  /*a930*/  LDSM.16.M88.4 R136, [R209+0x1800] ;  /* 0x00180000d188783b */ /* 0x000fe20000000200 */
[C---:B---3--:R-:W-:Y:S06]  /*a940*/  HMMA.16816.F32 R52, R180.reuse, R134, R52 ;  /* 0x00000086b434723c */ /* 0x048fec0000001834 */
[C---:B----4-:R-:W-:Y:S06]  /*a950*/  HMMA.16816.F32 R40, R180.reuse, R60, R40 ;  /* 0x0000003cb428723c */ /* 0x050fec0000001828 */
[C---:B-1----:R-:W-:Y:S06]  /*a960*/  HMMA.16816.F32 R32, R180.reuse, R8, R32 ;  /* 0x00000008b420723c */ /* 0x042fec0000001820 */
[C---:B------:R-:W-:Y:S01]  /*a970*/  HMMA.16816.F32 R28, R180.reuse, R10, R28 ;  /* 0x0000000ab41c723c */ /* 0x040fe2000000181c */
[----:B------:R-:W-:Y:S05]  /*a980*/  LDSM.16.M88.4 R8, [R215+0x2000] ;  /* 0x00200000d708783b */ /* 0x000fea0000000200 */
[C---:B--2---:R-:W-:Y:S06]  /*a990*/  HMMA.16816.F32 R24, R180.reuse, R4, R24 ;  /* 0x00000004b418723c */ /* 0x044fec0000001818 */
[C---:B------:R-:W-:Y:S01]  /*a9a0*/  HMMA.16816.F32 R20, R180.reuse, R6, R20 ;  /* 0x00000006b414723c */ /* 0x040fe20000001814 */
[----:B------:R-:W1:Y:S05]  /*a9b0*/  LDSM.16.M88.4 R4, [R214+0x8000] ;  /* 0x00800000d604783b */ /* 0x000e6a0000000200 */
[C---:B------:R-:W-:Y:S01]  /*a9c0*/  HMMA.16816.F32 R56, R180.reuse, R132, R56 ;  /* 0x00000084b438723c */ /* 0x040fe20000001838 */
[----:B------:R-:W2:Y:S05]  /*a9d0*/  LDSM.16.M88.4 R132, [R209+0x2000] ;  /* 0x00200000d184783b */ /* 0x000eaa0000000200 */
[C---:B-----5:R-:W-:Y:S06]  /*a9e0*/  HMMA.16816.F32 R48, R180.reuse, R64, R48 ;  /* 0x00000040b430723c */ /* 0x060fec0000001830 */
[C---:B------:R-:W-:Y:S01]  /*a9f0*/  HMMA.16816.F32 R44, R180.reuse, R66, R44 ;  /* 0x00000042b42c723c */ /* 0x040fe2000000182c */
[----:B------:R-:W-:Y:S05]  /*aa00*/  LDSM.16.M88.4 R64, [R209+0x2800] ;  /* 0x00280000d140783b */ /* 0x000fea0000000200 */
[----:B------:R-:W-:Y:S01]  /*aa10*/  HMMA.16816.F32 R36, R180, R62, R36 ;  /* 0x0000003eb424723c */ /* 0x000fe20000001824 */
[----:B------:R-:W3:Y:S05]  /*aa20*/  LDSM.16.M88.4 R60, [R209+0x3000] ;  /* 0x00300000d13c783b */ /* 0x000eea0000000200 */
[----:B------:R-:W-:Y:S06]  /*aa30*/  HMMA.16816.F32 R52, R152, R150, R52 ;  /* 0x000000969834723c */ /* 0x000fec0000001834 */
        /* <DEDUP_REMOVED lines=8> */
[C---:B------:R-:W-:Y:S01]  /*aac0*/  HMMA.16816.F32 R180, R152.reuse, R140, R40 ;  /* 0x0000008c98b4723c */ /* 0x040fe20000001828 */
[----:B------:R-:W4:Y:S05]  /*aad0*/  LDSM.16.M88.4 R40, [R212+0x4000] ;  /* 0x00400000d428783b */ /* 0x000f2a0000000200 */
[C---:B------:R-:W-:Y:S01]  /*aae0*/  HMMA.16816.F32 R56, R152.reuse, R148, R56 ;  /* 0x000000949838723c */ /* 0x040fe20000001838 */
[----:B------:R-:W-:Y:S05]  /*aaf0*/  LDSM.16.M88.4 R148, [R209+0x3800] ;  /* 0x00380000d194783b */ /* 0x000fea0000000200 */
[C---:B------:R-:W-:Y:S06]  /*ab00*/  HMMA.16816.F32 R48, R152.reuse, R144, R48 ;  /* 0x000000909830723c */ /* 0x040fec0000001830 */
[----:B------:R-:W-:Y:S01]  /*ab10*/  HMMA.16816.F32 R44, R152, R146, R44 ;  /* 0x00000092982c723c */ /* 0x000fe2000000182c */
[----:B------:R-:W5:Y:S05]  /*ab20*/  LDSM.16.M88.4 R144, [R214+0x9000] ;  /* 0x00900000d690783b */ /* 0x000f6a0000000200 */
[----:B-1----:R-:W-:Y:S06]  /*ab30*/  HMMA.16816.F32 R52, R8, R6, R52 ;  /* 0x000000060834723c */ /* 0x002fec0000001834 */
[C---:B------:R-:W-:Y:S01]  /*ab40*/  HMMA.16816.F32 R36, R152.reuse, R142, R36 ;  /* 0x0000008e9824723c */ /* 0x040fe20000001824 */
[----:B------:R-:W-:Y:S05]  /*ab50*/  LDSM.16.M88.4 R140, [R214+0xa800] ;  /* 0x00a80000d68c783b */ /* 0x000fea0000000200 */
[C---:B--2---:R-:W-:Y:S06]  /*ab60*/  HMMA.16816.F32 R24, R152.reuse, R132, R24 ;  /* 0x000000849818723c */ /* 0x044fec0000001818 */
[C---:B------:R-:W-:Y:S01]  /*ab70*/  HMMA.16816.F32 R20, R152.reuse, R134, R20 ;  /* 0x000000869814723c */ /* 0x040fe20000001814 */
[----:B------:R-:W-:Y:S05]  /*ab80*/  LDSM.16.M88.4 R132, [R211+0x2000] ;  /* 0x00200000d384783b */ /* 0x000fea0000000200 */
[C---:B---3--:R-:W-:Y:S06]  /*ab90*/  HMMA.16816.F32 R168, R152.reuse, R60, R168 ;  /* 0x0000003c98a8723c */ /* 0x048fec00000018a8 */
[----:B------:R-:W-:Y:S01]  /*aba0*/  HMMA.16816.F32 R164, R152, R62, R164 ;  /* 0x0000003e98a4723c */ /* 0x000fe200000018a4 */
[----:B------:R-:W1:Y:S05]  /*abb0*/  LDSM.16.M88.4 R60, [R207+0x8000] ;  /* 0x00800000cf3c783b */ /* 0x000e6a0000000200 */
[----:B------:R-:W-:Y:S01]  /*abc0*/  HMMA.16816.F32 R56, R8, R4, R56 ;  /* 0x000000040838723c */ /* 0x000fe20000001838 */
[----:B------:R-:W2:Y:S05]  /*abd0*/  LDSM.16.M88.4 R4, [R212+0x4800] ;  /* 0x00480000d404783b */ /* 0x000eaa0000000200 */
[----:B----4-:R-:W-:Y:S06]  /*abe0*/  HMMA.16816.F32 R52, R176, R42, R52 ;  /* 0x0000002ab034723c */ /* 0x010fec0000001834 */
[C---:B------:R-:W-:Y:S06]  /*abf0*/  HMMA.16816.F32 R48, R8.reuse, R172, R48 ;  /* 0x000000ac0830723c */ /* 0x040fec0000001830 */
[C---:B------:R-:W-:Y:S06]  /*ac00*/  HMMA.16816.F32 R44, R8.reuse, R174, R44 ;  /* 0x000000ae082c723c */ /* 0x040fec000000182c */
[----:B-----5:R-:W-:Y:S06]  /*ac10*/  HMMA.16816.F32 R180, R8, R144, R180 ;  /* 0x0000009008b4723c */ /* 0x020fec00000018b4 */
[C---:B------:R-:W-:Y:S06]  /*ac20*/  HMMA.16816.F32 R32, R152.reuse, R136, R32 ;  /* 0x000000889820723c */ /* 0x040fec0000001820 */
[----:B------:R-:W-:Y:S01]  /*ac30*/  HMMA.16816.F32 R28, R152, R138, R28 ;  /* 0x0000008a981c723c */ /* 0x000fe2000000181c */
[----:B------:R-:W-:Y:S05]  /*ac40*/  LDSM.16.M88.4 R136, [R210+0x2000] ;  /* 0x00200000d288783b */ /* 0x000fea0000000200 */
[----:B------:R-:W-:Y:S01]  /*ac50*/  HMMA.16816.F32 R144, R8, R146, R36 ;  /* 0x000000920890723c */ /* 0x000fe20000001824 */
[----:B------:R-:W3:Y:S05]  /*ac60*/  LDSM.16.M88.4 R36, [R209+0x4000] ;  /* 0x00400000d124783b */ /* 0x000eea0000000200 */
[----:B------:R-:W-:Y:S01]  /*ac70*/  HMMA.16816.F32 R56, R176, R40, R56 ;  /* 0x00000028b038723c */ /* 0x000fe20000001838 */
[----:B------:R-:W4:Y:S05]  /*ac80*/  LDSM.16.M88.4 R40, [R207+0x8800] ;  /* 0x00880000cf28783b */ /* 0x000f2a0000000200 */
[C---:B------:R-:W-:Y:S06]  /*ac90*/  HMMA.16816.F32 R16, R152.reuse, R64, R16 ;  /* 0x000000409810723c */ /* 0x040fec0000001810 */
[----:B------:R-:W-:Y:S01]  /*aca0*/  HMMA.16816.F32 R12, R152, R66, R12 ;  /* 0x00000042980c723c */ /* 0x000fe2000000180c */
[----:B------:R-:W5:Y:S05]  /*acb0*/  LDSM.16.M88.4 R64, [R214+0x9800] ;  /* 0x00980000d640783b */ /* 0x000f6a0000000200 */
[----:B-1----:R-:W-:Y:S06]  /*acc0*/  HMMA.16816.F32 R52, R132, R62, R52 ;  /* 0x0000003e8434723c */ /* 0x002fec0000001834 */
[C---:B--2---:R-:W-:Y:S06]  /*acd0*/  HMMA.16816.F32 R48, R176.reuse, R4, R48 ;  /* 0x00000004b030723c */ /* 0x044fec0000001830 */
[----:B------:R-:W-:Y:S01]  /*ace0*/  HMMA.16816.F32 R44, R176, R6, R44 ;  /* 0x00000006b02c723c */ /* 0x000fe2000000182c */
[----:B------:R-:W-:Y:S05]  /*acf0*/  LDSM.16.M88.4 R4, [R207+0x9000] ;  /* 0x00900000cf04783b */ /* 0x000fea0000000200 */
[C---:B------:R-:W-:Y:S06]  /*ad00*/  HMMA.16816.F32 R160, R152.reuse, R148, R160 ;  /* 0x0000009498a0723c */ /* 0x040fec00000018a0 */
[----:B------:R-:W-:Y:S01]  /*ad10*/  HMMA.16816.F32 R156, R152, R150, R156 ;  /* 0x00000096989c723c */ /* 0x000fe2000000189c */
[----:B------:R-:W1:Y:S04]  /*ad20*/  LDSM.16.M88.4 R148, [R214+0xa000] ;  /* 0x00a00000d694783b */ /* 0x000e680000000200 */
[----:B------:R-:W2:Y:S01]  /*ad30*/  LDSM.16.M88.4 R152, [R212+0x5000] ;  /* 0x00500000d498783b */ /* 0x000ea20000000200 */
[----:B------:R-:W-:Y:S03]  /*ad40*/  HMMA.16816.F32 R56, R132, R60, R56 ;  /* 0x0000003c8438723c */ /* 0x000fe60000001838 */
[----:B------:R-:W-:Y:S03]  /*ad50*/  LDSM.16.M88.4 R60, [R209+0x4800] ;  /* 0x00480000d13c783b */ /* 0x000fe60000000200 */
[----:B---3--:R-:W-:Y:S06]  /*ad60*/  HMMA.16816.F32 R52, R136, R38, R52 ;  /* 0x000000268834723c */ /* 0x008fec0000001834 */
[C---:B----4-:R-:W-:Y:S06]  /*ad70*/  HMMA.16816.F32 R48, R132.reuse, R40, R48 ;  /* 0x000000288430723c */ /* 0x050fec0000001830 */
[----:B------:R-:W-:Y:S01]  /*ad80*/  HMMA.16816.F32 R44, R132, R42, R44 ;  /* 0x0000002a842c723c */ /* 0x000fe2000000182c */
[----:B------:R-:W3:Y:S05]  /*ad90*/  LDSM.16.M88.4 R40, [R212+0x5800] ;  /* 0x00580000d428783b */ /* 0x000eea0000000200 */
[C---:B-----5:R-:W-:Y:S06]  /*ada0*/  HMMA.16816.F32 R32, R8.reuse, R64, R32 ;  /* 0x000000400820723c */ /* 0x060fec0000001820 */
[----:B------:R-:W-:Y:S01]  /*adb0*/  HMMA.16816.F32 R28, R8, R66, R28 ;  /* 0x00000042081c723c */ /* 0x000fe2000000181c */
[----:B------:R-:W4:Y:S01]  /*adc0*/  LDSM.16.M88.4 R64, [R214+0xb000] ;  /* 0x00b00000d640783b */ /* 0x000f220000000200 */
[----:B------:R-:W-:-:S04]  /*add0*/  FMUL.FTZ R52, R52, UR10 ;  /* 0x0000000a34347c20 */ /* 0x000fc80008410000 */
[----:B------:R-:W-:Y:S01]  /*ade0*/  HMMA.16816.F32 R56, R136, R36, R56 ;  /* 0x000000248838723c */ /* 0x000fe20000001838 */
[----:B------:R-:W5:Y:S05]  /*adf0*/  LDSM.16.M88.4 R36, [R214+0xb800] ;  /* 0x00b80000d624783b */ /* 0x000f6a0000000200 */
[C---:B-1----:R-:W-:Y:S06]  /*ae00*/  HMMA.16816.F32 R24, R8.reuse, R148, R24 ;  /* 0x000000940818723c */ /* 0x042fec0000001818 */
[----:B------:R-:W-:Y:S01]  /*ae10*/  HMMA.16816.F32 R20, R8, R150, R20 ;  /* 0x000000960814723c */ /* 0x000fe20000001814 */
[----:B------:R-:W-:-:S05]  /*ae20*/  FMUL.FTZ R149, R54, UR10 ;  /* 0x0000000a36957c20 */ /* 0x000fca0008410000 */
[----:B------:R-:W-:Y:S01]  /*ae30*/  HMMA.16816.F32 R16, R8, R140, R16 ;  /* 0x0000008c0810723c */ /* 0x000fe20000001810 */
[----:B------:R1:W-:Y:S01]  /*ae40*/  MUFU.TANH R141, R52 ;  /* 0x00000034008d7308 */ /* 0x0003e20000002400 */
[----:B------:R-:W-:-:S04]  /*ae50*/  FMUL.FTZ R151, R55, UR10 ;  /* 0x0000000a37977c20 */ /* 0x000fc80008410000 */
[----:B------:R-:W-:Y:S01]  /*ae60*/  HMMA.16816.F32 R12, R8, R142, R12 ;  /* 0x0000008e080c723c */ /* 0x000fe2000000180c */
[----:B------:R-:W-:Y:S01]  /*ae70*/  FMUL.FTZ R59, R59, UR10 ;  /* 0x0000000a3b3b7c20 */ /* 0x000fe20008410000 */
[----:B------:R-:W-:Y:S01]  /*ae80*/  FMUL.FTZ R57, R57, UR10 ;  /* 0x0000000a39397c20 */ /* 0x000fe20008410000 */
[----:B------:R-:W-:Y:S01]  /*ae90*/  MUFU.TANH R149, R149 ;  /* 0x0000009500957308 */ /* 0x000fe20000002400 */
[----:B------:R-:W-:Y:S01]  /*aea0*/  FMUL.FTZ R56, R56, UR10 ;  /* 0x0000000a38387c20 */ /* 0x000fe20008410000 */
[----:B------:R-:W-:Y:S01]  /*aeb0*/  FMUL.FTZ R58, R58, UR10 ;  /* 0x0000000a3a3a7c20 */ /* 0x000fe20008410000 */
[----:B--2---:R-:W-:Y:S01]  /*aec0*/  HMMA.16816.F32 R180, R176, R152, R180 ;  /* 0x00000098b0b4723c */ /* 0x004fe200000018b4 */
[----:B------:R-:W-:-:S04]  /*aed0*/  FMUL.FTZ R143, R53, UR10 ;  /* 0x0000000a358f7c20 */ /* 0x000fc80008410000 */
[----:B------:R-:W2:Y:S01]  /*aee0*/  MUFU.TANH R59, R59 ;  /* 0x0000003b003b7308 */ /* 0x000ea20000002400 */
[----:B-1----:R-:W1:Y:S01]  /*aef0*/  LDSM.16.M88.4 R52, [R207+0x9800] ;  /* 0x00980000cf34783b */ /* 0x002e620000000200 */
[C---:B------:R-:W-:Y:S06]  /*af00*/  HMMA.16816.F32 R144, R176.reuse, R154, R144 ;  /* 0x0000009ab090723c */ /* 0x040fec0000001890 */
[----:B---3--:R-:W-:Y:S01]  /*af10*/  HMMA.16816.F32 R32, R176, R40, R32 ;  /* 0x00000028b020723c */ /* 0x008fe20000001820 */
[----:B------:R-:W3:Y:S05]  /*af20*/  MUFU.TANH R57, R57 ;  /* 0x0000003900397308 */ /* 0x000eea0000002400 */
[C---:B----4-:R-:W-:Y:S03]  /*af30*/  HMMA.16816.F32 R168, R8.reuse, R64, R168 ;  /* 0x0000004008a8723c */ /* 0x050fe600000018a8 */
[----:B------:R-:W4:Y:S03]  /*af40*/  MUFU.TANH R143, R143 ;  /* 0x0000008f008f7308 */ /* 0x000f260000002400 */
[C---:B------:R-:W-:Y:S01]  /*af50*/  HMMA.16816.F32 R164, R8.reuse, R66, R164 ;  /* 0x0000004208a4723c */ /* 0x040fe200000018a4 */
[----:B------:R-:W2:Y:S04]  /*af60*/  LDSM.16.M88.4 R64, [R209+0x5000] ;  /* 0x00500000d140783b */ /* 0x000ea80000000200 */
[----:B------:R-:W4:Y:S01]  /*af70*/  MUFU.TANH R151, R151 ;  /* 0x0000009700977308 */ /* 0x000f220000002400 */
[C---:B-----5:R-:W-:Y:S06]  /*af80*/  HMMA.16816.F32 R160, R8.reuse, R36, R160 ;  /* 0x0000002408a0723c */ /* 0x060fec00000018a0 */
[----:B------:R-:W-:Y:S01]  /*af90*/  HMMA.16816.F32 R156, R8, R38, R156 ;  /* 0x00000026089c723c */ /* 0x000fe2000000189c */
[----:B------:R-:W-:Y:S01]  /*afa0*/  LDSM.16.M88.4 R8, [R209+0x5800] ;  /* 0x00580000d108783b */ /* 0x000fe20000000200 */
[----:B------:R-:W-:Y:S03]  /*afb0*/  MUFU.TANH R185, R56 ;  /* 0x0000003800b97308 */ /* 0x000fe60000002400 */
[----:B------:R-:W5:Y:S01]  /*afc0*/  LDSM.16.M88.4 R36, [R212+0x7000] ;  /* 0x00700000d424783b */ /* 0x000f620000000200 */
[C---:B------:R-:W-:Y:S06]  /*afd0*/  HMMA.16816.F32 R48, R136.reuse, R60, R48 ;  /* 0x0000003c8830723c */ /* 0x040fec0000001830 */
[----:B------:R-:W-:Y:S01]  /*afe0*/  HMMA.16816.F32 R44, R136, R62, R44 ;  /* 0x0000003e882c723c */ /* 0x000fe2000000182c */
[----:B------:R-:W3:Y:S05]  /*aff0*/  LDSM.16.M88.4 R60, [R212+0x6000] ;  /* 0x00600000d43c783b */ /* 0x000eea0000000200 */
[C---:B------:R-:W-:Y:S06]  /*b000*/  HMMA.16816.F32 R180, R132.reuse, R4, R180 ;  /* 0x0000000484b4723c */ /* 0x040fec00000018b4 */
[C---:B------:R-:W-:Y:S01]  /*b010*/  HMMA.16816.F32 R144, R132.reuse, R6, R144 ;  /* 0x000000068490723c */ /* 0x040fe20000001890 */
[----:B------:R-:W4:Y:S05]  /*b020*/  LDSM.16.M88.4 R4, [R212+0x6800] ;  /* 0x00680000d404783b */ /* 0x000f2a0000000200 */
[----:B-1----:R-:W-:Y:S01]  /*b030*/  HMMA.16816.F32 R32, R132, R52, R32 ;  /* 0x000000348420723c */ /* 0x002fe20000001820 */
[----:B------:R-:W-:Y:S01]  /*b040*/  FMUL.FTZ R48, R48, UR10 ;  /* 0x0000000a30307c20 */ /* 0x000fe20008410000 */
[----:B------:R-:W-:Y:S01]  /*b050*/  FMUL.FTZ R50, R50, UR10 ;  /* 0x0000000a32327c20 */ /* 0x000fe20008410000 */
[----:B------:R-:W-:Y:S01]  /*b060*/  FMUL.FTZ R49, R49, UR10 ;  /* 0x0000000a31317c20 */ /* 0x000fe20008410000 */
[----:B------:R-:W-:Y:S01]  /*b070*/  FMUL.FTZ R51, R51, UR10 ;  /* 0x0000000a33337c20 */ /* 0x000fe20008410000 */
[----:B------:R-:W1:Y:S01]  /*b080*/  MUFU.TANH R153, R48 ;  /* 0x0000003000997308 */ /* 0x000e620000002400 */
[----:B------:R-:W-:Y:S01]  /*b090*/  HMMA.16816.F32 R28, R176, R42, R28 ;  /* 0x0000002ab01c723c */ /* 0x000fe2000000181c */
[----:B------:R-:W1:Y:S01]  /*b0a0*/  LDSM.16.M88.4 R40, [R207+0xa000] ;  /* 0x00a00000cf28783b */ /* 0x000e620000000200 */
[----:B------:R-:W-:Y:S01]  /*b0b0*/  FMUL.FTZ R44, R44, UR10 ;  /* 0x0000000a2c2c7c20 */ /* 0x000fe20008410000 */
[----:B------:R-:W-:Y:S01]  /*b0c0*/  FMUL.FTZ R46, R46, UR10 ;  /* 0x0000000a2e2e7c20 */ /* 0x000fe20008410000 */
[----:B------:R-:W-:Y:S01]  /*b0d0*/  FMUL.FTZ R45, R45, UR10 ;  /* 0x0000000a2d2d7c20 */ /* 0x000fe20008410000 */
[----:B------:R-:W-:Y:S01]  /*b0e0*/  FMUL.FTZ R47, R47, UR10 ;  /* 0x0000000a2f2f7c20 */ /* 0x000fe20008410000 */
[----:B--2---:R-:W-:Y:S01]  /*b0f0*/  HMMA.16816.F32 R180, R136, R64, R180 ;  /* 0x0000004088b4723c */ /* 0x004fe200000018b4 */
[----:B------:R2:W-:Y:S05]  /*b100*/  MUFU.TANH R65, R44 ;  /* 0x0000002c00417308 */ /* 0x0005ea0000002400 */
[----:B-----5:R-:W-:Y:S03]  /*b110*/  HMMA.16816.F32 R168, R176, R36, R168 ;  /* 0x00000024b0a8723c */ /* 0x020fe600000018a8 */
[----:B------:R5:W-:Y:S03]  /*b120*/  MUFU.TANH R175, R46 ;  /* 0x0000002e00af7308 */ /* 0x000be60000002400 */
[----:B------:R-:W-:Y:S05]  /*b130*/  HMMA.16816.F32 R32, R136, R8, R32 ;  /* 0x000000088820723c */ /* 0x000fea0000001820 */
[----:B------:R-:W1:Y:S01]  /*b140*/  MUFU.TANH R155, R50 ;  /* 0x00000032009b7308 */ /* 0x000e620000002400 */
[----:B---3--:R-:W-:Y:S01]  /*b150*/  HMMA.16816.F32 R24, R176, R60, R24 ;  /* 0x0000003cb018723c */ /* 0x008fe20000001818 */
[----:B--2---:R-:W-:-:S04]  /*b160*/  IMAD R44, R222, 0x80, R231 ;  /* 0x00000080de2c7824 */ /* 0x004fc800078e02e7 */
[C---:B------:R-:W-:Y:S01]  /*b170*/  VIADD R8, R44.reuse, 0x1 ;  /* 0x000000012c087836 */ /* 0x040fe20000000000 */
[----:B------:R-:W-:Y:S01]  /*b180*/  HMMA.16816.F32 R28, R132, R54, R28 ;  /* 0x00000036841c723c */ /* 0x000fe2000000181c */
[----:B------:R-:W2:Y:S01]  /*b190*/  MUFU.TANH R49, R49 ;  /* 0x0000003100317308 */ /* 0x000ea20000002400 */
[----:B-----5:R-:W-:Y:S02]  /*b1a0*/  VIADD R46, R44, 0x8 ;  /* 0x000000082c2e7836 */ /* 0x020fe40000000000 */
[----:B------:R-:W-:Y:S01]  /*b1b0*/  FMUL.FTZ R53, R180, UR10 ;  /* 0x0000000ab4357c20 */ /* 0x000fe20008410000 */
[----:B------:R-:W-:Y:S01]  /*b1c0*/  I2FP.F32.S32 R9, R8 ;  /* 0x0000000800097245 */ /* 0x000fe20000201400 */
[----:B------:R-:W-:Y:S01]  /*b1d0*/  IMAD.MOV.U32 R180, RZ, RZ, R198 ;  /* 0x000000ffffb47224 */ /* 0x000fe200078e00c6 */
[C---:B----4-:R-:W-:Y:S01]  /*b1e0*/  HMMA.16816.F32 R16, R176.reuse, R4, R16 ;  /* 0x00000004b010723c */ /* 0x050fe20000001810 */
[CC--:B------:R-:W-:Y:S02]  /*b1f0*/  ISETP.GE.AND P4, PT, R8.reuse, R196.reuse, PT ;  /* 0x000000c40800720c */ /* 0x0c0fe40003f86270 */
[----:B------:R-:W-:Y:S01]  /*b200*/  ISETP.GE.AND P5, PT, R8, R195, PT ;  /* 0x000000c30800720c */ /* 0x000fe20003fa6270 */
[----:B------:R-:W-:Y:S01]  /*b210*/  FFMA.FTZ R59, R0, R9, R59 ;  /* 0x00000009003b7223 */ /* 0x000fe2000001003b */
[----:B------:R-:W-:Y:S01]  /*b220*/  ISETP.GE.AND P6, PT, R46, R196, PT ;  /* 0x000000c42e00720c */ /* 0x000fe20003fc6270 */
[----:B------:R-:W-:Y:S01]  /*b230*/  HMMA.16816.F32 R12, R176, R6, R12 ;  /* 0x00000006b00c723c */ /* 0x000fe2000000180c */
[----:B------:R-:W3:Y:S01]  /*b240*/  LDSM.16.M88.4 R4, [R212+0x7800] ;  /* 0x00780000d404783b */ /* 0x000ee20000000200 */
[----:B------:R-:W-:Y:S01]  /*b250*/  FMUL.FTZ R197, R32, UR10 ;  /* 0x0000000a20c57c20 */ /* 0x000fe20008410000 */
[----:B------:R-:W-:Y:S01]  /*b260*/  I2FP.F32.S32 R32, R46 ;  /* 0x0000002e00207245 */ /* 0x000fe20000201400 */
[----:B------:R-:W-:-:S02]  /*b270*/  VIADD R8, R44, 0x9 ;  /* 0x000000092c087836 */ /* 0x000fc40000000000 */
[----:B------:R-:W-:Y:S01]  /*b280*/  FMUL.FTZ R201, R34, UR10 ;  /* 0x0000000a22c97c20 */ /* 0x000fe20008410000 */
[----:B------:R-:W-:Y:S01]  /*b290*/  HMMA.16816.F32 R164, R176, R38, R164 ;  /* 0x00000026b0a4723c */ /* 0x000fe200000018a4 */
[----:B------:R-:W4:Y:S01]  /*b2a0*/  LDSM.16.M88.4 R36, [R209+0x6000] ;  /* 0x00600000d124783b */ /* 0x000f220000000200 */
[----:B------:R-:W-:Y:S01]  /*b2b0*/  FFMA.FTZ R48, R0, R9, R57 ;  /* 0x0000000900307223 */ /* 0x000fe20000010039 */
[----:B------:R-:W-:Y:S01]  /*b2c0*/  I2FP.F32.S32 R34, R8 ;  /* 0x0000000800227245 */ /* 0x000fe20000201400 */
[----:B------:R5:W2:Y:S01]  /*b2d0*/  MUFU.TANH R173, R51 ;  /* 0x0000003300ad7308 */ /* 0x000aa20000002400 */
[----:B------:R-:W-:Y:S01]  /*b2e0*/  FMUL.FTZ R33, R33, UR10 ;  /* 0x0000000a21217c20 */ /* 0x000fe20008410000 */
[----:B-1----:R-:W-:Y:S01]  /*b2f0*/  HMMA.16816.F32 R24, R132, R40, R24 ;  /* 0x000000288418723c */ /* 0x002fe20000001818 */
[----:B------:R-:W-:Y:S01]  /*b300*/  FSEL R48, R48, -INF , !P4 ;  /* 0xff80000030307808 */ /* 0x000fe20006000000 */
[-C--:B------:R-:W-:Y:S01]  /*b310*/  FFMA.FTZ R140, R0, R34.reuse, R143 ;  /* 0x00000022008c7223 */ /* 0x080fe2000001008f */
[----:B------:R-:W-:Y:S01]  /*b320*/  ISETP.GE.AND P4, PT, R46, R195, PT ;  /* 0x000000c32e00720c */ /* 0x000fe20003f86270 */
[C---:B------:R-:W-:Y:S01]  /*b330*/  FFMA.FTZ R55, R0.reuse, R34, R151 ;  /* 0x0000002200377223 */ /* 0x040fe20000010097 */
[----:B------:R-:W-:Y:S01]  /*b340*/  FMUL.FTZ R35, R35, UR10 ;  /* 0x0000000a23237c20 */ /* 0x000fe20008410000 */
[----:B------:R-:W-:Y:S01]  /*b350*/  HMMA.16816.F32 R28, R136, R10, R28 ;  /* 0x0000000a881c723c */ /* 0x000fe2000000181c */
[----:B------:R-:W-:Y:S01]  /*b360*/  FFMA.FTZ R40, R0, R32, R141 ;  /* 0x0000002000287223 */ /* 0x000fe2000001008d */
[----:B------:R-:W-:Y:S01]  /*b370*/  FSEL R41, R59, -INF , !P5 ;  /* 0xff8000003b297808 */ /* 0x000fe20006800000 */
[----:B------:R1:W-:Y:S01]  /*b380*/  MUFU.TANH R57, R33 ;  /* 0x0000002100397308 */ /* 0x0003e20000002400 */
[----:B------:R-:W-:-:S02]  /*b390*/  ISETP.GE.AND P5, PT, R8, R196, PT ;  /* 0x000000c40800720c */ /* 0x000fc40003fa6270 */
[----:B------:R-:W-:Y:S01]  /*b3a0*/  HMMA.16816.F32 R20, R176, R62, R20 ;  /* 0x0000003eb014723c */ /* 0x000fe20000001814 */
[----:B------:R-:W-:Y:S02]  /*b3b0*/  FSEL R40, R40, -INF , !P6 ;  /* 0xff80000028287808 */ /* 0x000fe40007000000 */
[-C--:B------:R-:W-:Y:S01]  /*b3c0*/  ISETP.GE.AND P6, PT, R8, R195.reuse, PT ;  /* 0x000000c30800720c */ /* 0x080fe20003fc6270 */
[----:B-----5:R-:W-:Y:S01]  /*b3d0*/  FFMA.FTZ R51, R0, R32, R149 ;  /* 0x0000002000337223 */ /* 0x020fe20000010095 */
[----:B------:R-:W5:Y:S01]  /*b3e0*/  LDSM.16.M88.4 R8, [R207+0xa800] ;  /* 0x00a80000cf08783b */ /* 0x000f620000000200 */
[----:B------:R-:W-:Y:S01]  /*b3f0*/  VIADD R32, R44, 0x10 ;  /* 0x000000102c207836 */ /* 0x000fe20000000000 */
[----:B------:R-:W-:Y:S01]  /*b400*/  FSEL R140, R140, -INF , !P5 ;  /* 0xff8000008c8c7808 */ /* 0x000fe20006800000 */
[----:B------:R-:W-:Y:S01]  /*b410*/  HMMA.16816.F32 R144, R136, R66, R144 ;  /* 0x000000428890723c */ /* 0x000fe20000001890 */
[----:B------:R-:W-:Y:S01]  /*b420*/  FSEL R51, R51, -INF , !P4 ;  /* 0xff80000033337808 */ /* 0x000fe20006000000 */
[----:B------:R-:W5:Y:S01]  /*b430*/  MUFU.TANH R45, R45 ;  /* 0x0000002d002d7308 */ /* 0x000f620000002400 */
[----:B------:R-:W-:Y:S01]  /*b440*/  ISETP.GE.AND P4, PT, R32, R196, PT ;  /* 0x000000c42000720c */ /* 0x000fe20003f86270 */
[----:B------:R-:W-:Y:S01]  /*b450*/  FMUL.FTZ R63, R182, UR10 ;  /* 0x0000000ab63f7c20 */ /* 0x000fe20008410000 */
[----:B------:R-:W-:Y:S01]  /*b460*/  ISETP.GE.AND P5, PT, R32, R195, PT ;  /* 0x000000c32000720c */ /* 0x000fe20003fa6270 */
[----:B-1----:R-:W-:Y:S01]  /*b470*/  VIADD R33, R44, 0x11 ;  /* 0x000000112c217836 */ /* 0x002fe20000000000 */
[----:B------:R-:W-:Y:S01]  /*b480*/  I2FP.F32.S32 R32, R32 ;  /* 0x0000002000207245 */ /* 0x000fe20000201400 */
[----:B------:R-:W-:Y:S01]  /*b490*/  FMUL.FTZ R67, R181, UR10 ;  /* 0x0000000ab5437c20 */ /* 0x000fe20008410000 */
[----:B---3--:R-:W-:Y:S01]  /*b4a0*/  HMMA.16816.F32 R160, R176, R4, R160 ;  /* 0x00000004b0a0723c */ /* 0x008fe200000018a0 */
[----:B------:R-:W-:Y:S01]  /*b4b0*/  FMUL.FTZ R141, R29, UR10 ;  /* 0x0000000a1d8d7c20 */ /* 0x000fe20008410000 */
[----:B------:R-:W-:Y:S01]  /*b4c0*/  FMUL.FTZ R28, R28, UR10 ;  /* 0x0000000a1c1c7c20 */ /* 0x000fe20008410000 */
[----:B------:R-:W-:-:S02]  /*b4d0*/  VIADD R29, R44, 0x18 ;  /* 0x000000182c1d7836 */ /* 0x000fc40000000000 */
[CC--:B------:R-:W-:Y:S01]  /*b4e0*/  FFMA.FTZ R66, R0.reuse, R32.reuse, R153 ;  /* 0x0000002000427223 */ /* 0x0c0fe20000010099 */
[----:B------:R-:W-:Y:S01]  /*b4f0*/  FFMA.FTZ R61, R0, R32, R155 ;  /* 0x00000020003d7223 */ /* 0x000fe2000001009b */
[----:B----4-:R-:W-:Y:S01]  /*b500*/  HMMA.16816.F32 R24, R136, R36, R24 ;  /* 0x000000248818723c */ /* 0x010fe20000001818 */
[----:B------:R1:W-:Y:S01]  /*b510*/  MUFU.TANH R143, R28 ;  /* 0x0000001c008f7308 */ /* 0x0003e20000002400 */
[----:B------:R-:W-:Y:S01]  /*b520*/  I2FP.F32.S32 R4, R33 ;  /* 0x0000002100047245 */ /* 0x000fe20000201400 */
[----:B------:R-:W-:Y:S01]  /*b530*/  FMUL.FTZ R30, R30, UR10 ;  /* 0x0000000a1e1e7c20 */ /* 0x000fe20008410000 */
[----:B------:R-:W-:Y:S01]  /*b540*/  FSEL R55, R55, -INF , !P6 ;  /* 0xff80000037377808 */ /* 0x000fe20007000000 */
[----:B------:R-:W-:Y:S01]  /*b550*/  FMUL.FTZ R181, R183, UR10 ;  /* 0x0000000ab7b57c20 */ /* 0x000fe20008410000 */
[C---:B------:R-:W-:Y:S01]  /*b560*/  HMMA.16816.F32 R20, R132.reuse, R42, R20 ;  /* 0x0000002a8414723c */ /* 0x040fe20000001814 */
[C---:B--2---:R-:W-:Y:S01]  /*b570*/  FFMA.FTZ R49, R0.reuse, R4, R49 ;  /* 0x0000000400317223 */ /* 0x044fe20000010031 */
[----:B------:R-:W-:Y:S01]  /*b580*/  ISETP.GE.AND P6, PT, R33, R196, PT ;  /* 0x000000c42100720c */ /* 0x000fe20003fc6270 */
[----:B------:R-:W-:Y:S01]  /*b590*/  FFMA.FTZ R59, R0, R4, R173 ;  /* 0x00000004003b7223 */ /* 0x000fe200000100ad */
[----:B------:R-:W-:Y:S01]  /*b5a0*/  FSEL R66, R66, -INF , !P4 ;  /* 0xff80000042427808 */ /* 0x000fe20006000000 */
[----:B------:R-:W2:Y:S01]  /*b5b0*/  MUFU.TANH R47, R47 ;  /* 0x0000002f002f7308 */ /* 0x000ea20000002400 */
[----:B------:R-:W-:Y:S01]  /*b5c0*/  FSEL R61, R61, -INF , !P5 ;  /* 0xff8000003d3d7808 */ /* 0x000fe20006800000 */
[----:B------:R-:W-:Y:S01]  /*b5d0*/  VIADD R4, R44, 0x19 ;  /* 0x000000192c047836 */ /* 0x000fe20000000000 */
[----:B------:R-:W-:Y:S01]  /*b5e0*/  ISETP.GE.AND P4, PT, R33, R195, PT ;  /* 0x000000c32100720c */ /* 0x000fe20003f86270 */
[----:B------:R-:W-:Y:S01]  /*b5f0*/  FMUL.FTZ R144, R144, UR10 ;  /* 0x0000000a90907c20 */ /* 0x000fe20008410000 */
[----:B------:R-:W-:Y:S01]  /*b600*/  ISETP.GE.AND P5, PT, R29, R196, PT ;  /* 0x000000c41d00720c */ /* 0x000fe20003fa6270 */
[----:B------:R-:W-:Y:S01]  /*b610*/  FMUL.FTZ R145, R145, UR10 ;  /* 0x0000000a91917c20 */ /* 0x000fe20008410000 */
[----:B-1----:R-:W-:Y:S01]  /*b620*/  I2FP.F32.S32 R28, R29 ;  /* 0x0000001d001c7245 */ /* 0x002fe20000201400 */
[----:B------:R1:W-:Y:S01]  /*b630*/  MUFU.TANH R153, R30 ;  /* 0x0000001e00997308 */ /* 0x0003e20000002400 */
[----:B------:R-:W-:Y:S01]  /*b640*/  FSEL R50, R49, -INF , !P6 ;  /* 0xff80000031327808 */ /* 0x000fe20007000000 */
[----:B------:R-:W-:Y:S01]  /*b650*/  FMUL.FTZ R49, R31, UR10 ;  /* 0x0000000a1f317c20 */ /* 0x000fe20008410000 */
[-C--:B------:R-:W-:Y:S01]  /*b660*/  ISETP.GE.AND P6, PT, R29, R195.reuse, PT ;  /* 0x000000c31d00720c */ /* 0x080fe20003fc6270 */
[CC--:B------:R-:W-:Y:S01]  /*b670*/  FFMA.FTZ R60, R0.reuse, R28.reuse, R65 ;  /* 0x0000001c003c7223 */ /* 0x0c0fe20000010041 */
[----:B------:R-:W-:Y:S01]  /*b680*/  FSEL R59, R59, -INF , !P4 ;  /* 0xff8000003b3b7808 */ /* 0x000fe20006000000 */
[----:B------:R-:W-:Y:S01]  /*b690*/  FFMA.FTZ R175, R0, R28, R175 ;  /* 0x0000001c00af7223 */ /* 0x000fe200000100af */
[----:B------:R-:W-:Y:S01]  /*b6a0*/  ISETP.GE.AND P4, PT, R4, R196, PT ;  /* 0x000000c40400720c */ /* 0x000fe20003f86270 */
[----:B------:R-:W3:Y:S01]  /*b6b0*/  MUFU.TANH R53, R53 ;  /* 0x0000003500357308 */ /* 0x000ee20000002400 */
[----:B------:R-:W-:Y:S01]  /*b6c0*/  FSEL R60, R60, -INF , !P5 ;  /* 0xff8000003c3c7808 */ /* 0x000fe20006800000 */
[----:B-----5:R-:W-:Y:S01]  /*b6d0*/  HMMA.16816.F32 R16, R132, R8, R16 ;  /* 0x000000088410723c */ /* 0x020fe20000001810 */
[----:B------:R-:W-:Y:S01]  /*b6e0*/  ISETP.GE.AND P5, PT, R4, R195, PT ;  /* 0x000000c30400720c */ /* 0x000fe20003fa6270 */
[----:B------:R-:W-:Y:S01]  /*b6f0*/  FMUL.FTZ R24, R24, UR10 ;  /* 0x0000000a18187c20 */ /* 0x000fe20008410000 */
[----:B------:R-:W-:Y:S01]  /*b700*/  I2FP.F32.S32 R4, R4 ;  /* 0x0000000400047245 */ /* 0x000fe20000201400 */
[----:B------:R-:W-:Y:S01]  /*b710*/  FMUL.FTZ R33, R25, UR10 ;  /* 0x0000000a19217c20 */ /* 0x000fe20008410000 */
[----:B------:R-:W-:Y:S01]  /*b720*/  FMUL.FTZ R32, R26, UR10 ;  /* 0x0000000a1a207c20 */ /* 0x000fe20008410000 */
[----:B------:R-:W4:Y:S01]  /*b730*/  MUFU.TANH R67, R67 ;  /* 0x0000004300437308 */ /* 0x000f220000002400 */
[----:B-1----:R-:W1:Y:S01]  /*b740*/  LDSM.16.M88.4 R28, [R209+0x6800] ;  /* 0x00680000d11c783b */ /* 0x002e620000000200 */
[----:B------:R-:W-:Y:S01]  /*b750*/  FFMA.FTZ R45, R0, R4, R45 ;  /* 0x00000004002d7223 */ /* 0x000fe2000001002d */
[C---:B------:R-:W-:Y:S01]  /*b760*/  VIADD R8, R44.reuse, 0x20 ;  /* 0x000000202c087836 */ /* 0x040fe20000000000 */
[----:B------:R-:W-:Y:S01]  /*b770*/  HMMA.16816.F32 R20, R136, R38, R20 ;  /* 0x000000268814723c */ /* 0x000fe20000001814 */
[----:B------:R-:W-:-:S02]  /*b780*/  VIADD R9, R44, 0x21 ;  /* 0x000000212c097836 */ /* 0x000fc40000000000 */
[----:B--2---:R-:W-:Y:S01]  /*b790*/  FFMA.FTZ R37, R0, R4, R47 ;  /* 0x0000000400257223 */ /* 0x004fe2000001002f */
[----:B------:R-:W-:Y:S01]  /*b7a0*/  FSEL R54, R45, -INF , !P4 ;  /* 0xff8000002d367808 */ /* 0x000fe20006000000 */
[----:B------:R-:W2:Y:S01]  /*b7b0*/  MUFU.TANH R63, R63 ;  /* 0x0000003f003f7308 */ /* 0x000ea20000002400 */
[----:B------:R-:W-:Y:S01]  /*b7c0*/  ISETP.GE.AND P4, PT, R8, R195, PT ;  /* 0x000000c30800720c */ /* 0x000fe20003f86270 */
[----:B------:R-:W-:Y:S01]  /*b7d0*/  FMUL.FTZ R43, R27, UR10 ;  /* 0x0000000a1b2b7c20 */ /* 0x000fe20008410000 */
[----:B------:R-:W-:Y:S01]  /*b7e0*/  FSEL R39, R175, -INF , !P6 ;  /* 0xff800000af277808 */ /* 0x000fe20007000000 */
[----:B------:R-:W-:Y:S01]  /*b7f0*/  FMUL.FTZ R146, R146, UR10 ;  /* 0x0000000a92927c20 */ /* 0x000fe20008410000 */
[----:B------:R-:W-:Y:S01]  /*b800*/  ISETP.GE.AND P6, PT, R8, R196, PT ;  /* 0x000000c40800720c */ /* 0x000fe20003fc6270 */
[----:B------:R-:W-:Y:S01]  /*b810*/  FMUL.FTZ R147, R147, UR10 ;  /* 0x0000000a93937c20 */ /* 0x000fe20008410000 */
[----:B------:R-:W-:Y:S01]  /*b820*/  I2FP.F32.S32 R8, R8 ;  /* 0x0000000800087245 */ /* 0x000fe20000201400 */
[----:B------:R-:W-:Y:S01]  /*b830*/  MUFU.TANH R181, R181 ;  /* 0x000000b500b57308 */ /* 0x000fe20000002400 */
[----:B------:R-:W-:Y:S01]  /*b840*/  I2FP.F32.S32 R4, R9 ;  /* 0x0000000900047245 */ /* 0x000fe20000201400 */
[----:B------:R-:W-:Y:S01]  /*b850*/  HMMA.16816.F32 R12, R132, R10, R12 ;  /* 0x0000000a840c723c */ /* 0x000fe2000000180c */
[----:B------:R-:W-:Y:S01]  /*b860*/  FSEL R37, R37, -INF , !P5 ;  /* 0xff80000025257808 */ /* 0x000fe20006800000 */
[C---:B---3--:R-:W-:Y:S01]  /*b870*/  FFMA.FTZ R36, R0.reuse, R8, R53 ;  /* 0x0000000800247223 */ /* 0x048fe20000010035 */
[----:B------:R-:W-:Y:S01]  /*b880*/  ISETP.GE.AND P5, PT, R9, R196, PT ;  /* 0x000000c40900720c */ /* 0x000fe20003fa6270 */
[----:B----4-:R-:W-:-:S02]  /*b890*/  FFMA.FTZ R38, R0, R4, R67 ;  /* 0x0000000400267223 */ /* 0x010fc40000010043 */
[----:B------:R-:W3:Y:S01]  /*b8a0*/  MUFU.TANH R183, R144 ;  /* 0x0000009000b77308 */ /* 0x000ee20000002400 */
[----:B------:R-:W-:Y:S01]  /*b8b0*/  FSEL R36, R36, -INF , !P6 ;  /* 0xff80000024247808 */ /* 0x000fe20007000000 */
[----:B------:R-:W-:Y:S01]  /*b8c0*/  HMMA.16816.F32 R156, R176, R6, R156 ;  /* 0x00000006b09c723c */ /* 0x000fe2000000189c */
[----:B------:R-:W-:Y:S01]  /*b8d0*/  FSEL R38, R38, -INF , !P5 ;  /* 0xff80000026267808 */ /* 0x000fe20006800000 */
[----:B------:R-:W-:Y:S01]  /*b8e0*/  FMUL.FTZ R20, R20, UR10 ;  /* 0x0000000a14147c20 */ /* 0x000fe20008410000 */
[----:B------:R-:W-:Y:S01]  /*b8f0*/  ISETP.GE.AND P6, PT, R9, R195, PT ;  /* 0x000000c30900720c */ /* 0x000fe20003fc6270 */
[----:B------:R-:W-:Y:S02]  /*b900*/  VIADD R9, R44, 0x30 ;  /* 0x000000302c097836 */ /* 0x000fe40000000000 */
[----:B------:R-:W-:Y:S01]  /*b910*/  FMUL.FTZ R21, R21, UR10 ;  /* 0x0000000a15157c20 */ /* 0x000fe20008410000 */
[----:B------:R4:W-:Y:S01]  /*b920*/  MUFU.TANH R65, R24 ;  /* 0x0000001800417308 */ /* 0x0009e20000002400 */
[----:B------:R-:W-:Y:S01]  /*b930*/  FMUL.FTZ R22, R22, UR10 ;  /* 0x0000000a16167c20 */ /* 0x000fe20008410000 */
[----:B------:R-:W-:-:S06]  /*b940*/  FMUL.FTZ R23, R23, UR10 ;  /* 0x0000000a17177c20 */ /* 0x000fcc0008410000 */
[----:B------:R2:W-:Y:S01]  /*b950*/  MUFU.TANH R45, R33 ;  /* 0x00000021002d7308 */ /* 0x0005e20000002400 */
[C---:B-1----:R-:W-:Y:S06]  /*b960*/  HMMA.16816.F32 R16, R136.reuse, R28, R16 ;  /* 0x0000001c8810723c */ /* 0x042fec0000001810 */
[----:B------:R-:W-:Y:S01]  /*b970*/  HMMA.16816.F32 R12, R136, R30, R12 ;  /* 0x0000001e880c723c */ /* 0x000fe2000000180c */
[----:B------:R-:W-:Y:S01]  /*b980*/  MUFU.TANH R145, R145 ;  /* 0x0000009100917308 */ /* 0x000fe20000002400 */
[----:B----4-:R-:W1:Y:S07]  /*b990*/  LDSM.16.M88.4 R24, [R207+0xb000] ;  /* 0x00b00000cf18783b */ /* 0x010e6e0000000200 */
[----:B------:R-:W4:Y:S01]  /*b9a0*/  MUFU.TANH R187, R146 ;  /* 0x0000009200bb7308 */ /* 0x000f220000002400 */
[----:B--2---:R-:W-:Y:S01]  /*b9b0*/  FFMA.FTZ R33, R0, R8, R63 ;  /* 0x0000000800217223 */ /* 0x004fe2000001003f */
[----:B------:R-:W-:-:S04]  /*b9c0*/  VIADD R8, R44, 0x28 ;  /* 0x000000282c087836 */ /* 0x000fc80000000000 */
[----:B------:R-:W-:Y:S02]  /*b9d0*/  FSEL R33, R33, -INF , !P4 ;  /* 0xff80000021217808 */ /* 0x000fe40006000000 */
[C---:B------:R-:W-:Y:S01]  /*b9e0*/  ISETP.GE.AND P4, PT, R8.reuse, R196, PT ;  /* 0x000000c40800720c */ /* 0x040fe20003f86270 */
[----:B------:R2:W-:Y:S01]  /*b9f0*/  MUFU.TANH R5, R35 ;  /* 0x0000002300057308 */ /* 0x0005e20000002400 */
[----:B------:R-:W-:Y:S01]  /*ba00*/  ISETP.GE.AND P5, PT, R8, R195, PT ;  /* 0x000000c30800720c */ /* 0x000fe20003fa6270 */
[----:B------:R-:W-:Y:S01]  /*ba10*/  FMUL.FTZ R67, R16, UR10 ;  /* 0x0000000a10437c20 */ /* 0x000fe20008410000 */
[----:B------:R-:W-:Y:S01]  /*ba20*/  I2FP.F32.S32 R8, R8 ;  /* 0x0000000800087245 */ /* 0x000fe20000201400 */
[----:B------:R-:W-:Y:S01]  /*ba30*/  FMUL.FTZ R17, R17, UR10 ;  /* 0x0000000a11117c20 */ /* 0x000fe20008410000 */
[----:B------:R-:W-:Y:S01]  /*ba40*/  FMUL.FTZ R19, R19, UR10 ;  /* 0x0000000a13137c20 */ /* 0x000fe20008410000 */
[----:B------:R-:W-:Y:S01]  /*ba50*/  FMUL.FTZ R12, R12, UR10 ;  /* 0x0000000a0c0c7c20 */ /* 0x000fe20008410000 */
[----:B------:R-:W-:Y:S01]  /*ba60*/  FMUL.FTZ R13, R13, UR10 ;  /* 0x0000000a0d0d7c20 */ /* 0x000fe20008410000 */
[----:B---3--:R-:W-:Y:S01]  /*ba70*/  FFMA.FTZ R34, R0, R8, R183 ;  /* 0x0000000800227223 */ /* 0x008fe200000100b7 */
[----:B------:R-:W-:Y:S04]  /*ba80*/  MUFU.TANH R197, R197 ;  /* 0x000000c500c57308 */ /* 0x000fe80000002400 */
[----:B------:R-:W-:Y:S01]  /*ba90*/  FSEL R34, R34, -INF , !P4 ;  /* 0xff80000022227808 */ /* 0x000fe20006000000 */
[----:B--2---:R-:W-:-:S03]  /*baa0*/  FFMA.FTZ R35, R0, R4, R181 ;  /* 0x0000000400237223 */ /* 0x004fc600000100b5 */
[----:B------:R-:W-:Y:S01]  /*bab0*/  MUFU.TANH R201, R201 ;  /* 0x000000c900c97308 */ /* 0x000fe20000002400 */
[----:B------:R-:W-:Y:S02]  /*bac0*/  VIADD R4, R44, 0x29 ;  /* 0x000000292c047836 */ /* 0x000fe40000000000 */
[----:B------:R-:W-:Y:S01]  /*bad0*/  IMAD.MOV.U32 R181, RZ, RZ, R199 ;  /* 0x000000ffffb57224 */ /* 0x000fe200078e00c7 */
[----:B------:R-:W-:Y:S02]  /*bae0*/  FSEL R35, R35, -INF , !P6 ;  /* 0xff80000023237808 */ /* 0x000fe40007000000 */
[C---:B------:R-:W-:Y:S01]  /*baf0*/  ISETP.GE.AND P6, PT, R4.reuse, R196, PT ;  /* 0x000000c40400720c */ /* 0x040fe20003fc6270 */
[----:B-1----:R-:W-:Y:S01]  /*bb00*/  HMMA.16816.F32 R168, R132, R24, R168 ;  /* 0x0000001884a8723c */ /* 0x002fe200000018a8 */
[----:B------:R-:W-:Y:S01]  /*bb10*/  ISETP.GE.AND P4, PT, R4, R195, PT ;  /* 0x000000c30400720c */ /* 0x000fe20003f86270 */
[----:B------:R4:W1:Y:S01]  /*bb20*/  MUFU.TANH R191, R147 ;  /* 0x0000009300bf7308 */ /* 0x0008620000002400 */
[----:B------:R-:W-:-:S03]  /*bb30*/  I2FP.F32.S32 R4, R4 ;  /* 0x0000000400047245 */ /* 0x000fc60000201400 */
[----:B------:R-:W-:Y:S01]  /*bb40*/  HMMA.16816.F32 R164, R132, R26, R164 ;  /* 0x0000001a84a4723c */ /* 0x000fe200000018a4 */
[----:B------:R-:W-:-:S03]  /*bb50*/  VIADD R24, R44, 0x31 ;  /* 0x000000312c187836 */ /* 0x000fc60000000000 */
[----:B------:R2:W-:Y:S03]  /*bb60*/  MUFU.TANH R53, R32 ;  /* 0x0000002000357308 */ /* 0x0005e60000002400 */
[----:B------:R-:W-:-:S05]  /*bb70*/  FMUL.FTZ R26, R15, UR10 ;  /* 0x0000000a0f1a7c20 */ /* 0x000fca0008410000 */
[----:B------:R-:W-:Y:S01]  /*bb80*/  MUFU.TANH R47, R20 ;  /* 0x00000014002f7308 */ /* 0x000fe20000002400 */
[C---:B----4-:R-:W-:Y:S01]  /*bb90*/  FFMA.FTZ R147, R0.reuse, R8, R187 ;  /* 0x0000000800937223 */ /* 0x050fe200000100bb */
[----:B------:R-:W-:Y:S01]  /*bba0*/  I2FP.F32.S32 R8, R9 ;  /* 0x0000000900087245 */ /* 0x000fe20000201400 */
[----:B-1----:R-:W-:-:S03]  /*bbb0*/  FFMA.FTZ R149, R0, R4, R191 ;  /* 0x0000000400957223 */ /* 0x002fc600000100bf */
[----:B------:R-:W-:Y:S01]  /*bbc0*/  FSEL R147, R147, -INF , !P5 ;  /* 0xff80000093937808 */ /* 0x000fe20006800000 */
[C---:B------:R-:W-:Y:S01]  /*bbd0*/  FFMA.FTZ R144, R0.reuse, R8, R197 ;  /* 0x0000000800907223 */ /* 0x040fe200000100c5 */
[----:B------:R-:W-:Y:S01]  /*bbe0*/  ISETP.GE.AND P5, PT, R9, R196, PT ;  /* 0x000000c40900720c */ /* 0x000fe20003fa6270 */
[C---:B--2---:R-:W-:Y:S01]  /*bbf0*/  FFMA.FTZ R32, R0.reuse, R4, R145 ;  /* 0x0000000400207223 */ /* 0x044fe20000010091 */
[----:B------:R-:W-:Y:S01]  /*bc00*/  FFMA.FTZ R151, R0, R8, R201 ;  /* 0x0000000800977223 */ /* 0x000fe200000100c9 */
[----:B------:R-:W-:Y:S01]  /*bc10*/  VIADD R4, R44, 0x38 ;  /* 0x000000382c047836 */ /* 0x000fe20000000000 */
[----:B------:R-:W-:Y:S01]  /*bc20*/  FSEL R149, R149, -INF , !P4 ;  /* 0xff80000095957808 */ /* 0x000fe20006000000 */
[----:B------:R-:W-:Y:S01]  /*bc30*/  MUFU.TANH R29, R21 ;  /* 0x00000015001d7308 */ /* 0x000fe20000002400 */
[----:B------:R-:W-:Y:S02]  /*bc40*/  FSEL R32, R32, -INF , !P6 ;  /* 0xff80000020207808 */ /* 0x000fe40007000000 */
[----:B------:R-:W-:-:S02]  /*bc50*/  ISETP.GE.AND P6, PT, R9, R195, PT ;  /* 0x000000c30900720c */ /* 0x000fc40003fc6270 */
[----:B------:R-:W1:Y:S01]  /*bc60*/  LDSM.16.M88.4 R8, [R209+0x7000] ;  /* 0x00700000d108783b */ /* 0x000e620000000200 */
[----:B------:R-:W-:Y:S02]  /*bc70*/  FSEL R144, R144, -INF , !P5 ;  /* 0xff80000090907808 */ /* 0x000fe40006800000 */
[C---:B------:R-:W-:Y:S01]  /*bc80*/  ISETP.GE.AND P4, PT, R24.reuse, R196, PT ;  /* 0x000000c41800720c */ /* 0x040fe20003f86270 */
[----:B------:R-:W-:Y:S01]  /*bc90*/  MUFU.TANH R63, R22 ;  /* 0x00000016003f7308 */ /* 0x000fe20000002400 */
[----:B------:R-:W-:Y:S02]  /*bca0*/  ISETP.GE.AND P5, PT, R24, R195, PT ;  /* 0x000000c31800720c */ /* 0x000fe40003fa6270 */
[----:B------:R-:W-:Y:S02]  /*bcb0*/  I2FP.F32.S32 R24, R24 ;  /* 0x0000001800187245 */ /* 0x000fe40000201400 */
[----:B------:R-:W-:Y:S02]  /*bcc0*/  I2FP.F32.S32 R16, R4 ;  /* 0x0000000400107245 */ /* 0x000fe40000201400 */
[----:B------:R-:W-:Y:S01]  /*bcd0*/  FSEL R151, R151, -INF , !P6 ;  /* 0xff80000097977808 */ /* 0x000fe20007000000 */
[----:B------:R2:W-:Y:S01]  /*bce0*/  MUFU.TANH R25, R23 ;  /* 0x0000001700197308 */ /* 0x0005e20000002400 */
[-C--:B------:R-:W-:Y:S01]  /*bcf0*/  FFMA.FTZ R152, R0, R24.reuse, R57 ;  /* 0x0000001800987223 */ /* 0x080fe20000010039 */
[----:B------:R-:W-:Y:S01]  /*bd00*/  FMUL.FTZ R57, R18, UR10 ;  /* 0x0000000a12397c20 */ /* 0x000fe20008410000 */
[C---:B------:R-:W-:Y:S01]  /*bd10*/  FFMA.FTZ R5, R0.reuse, R24, R5 ;  /* 0x0000001800057223 */ /* 0x040fe20000010005 */
[----:B------:R-:W-:Y:S01]  /*bd20*/  FFMA.FTZ R143, R0, R16, R143 ;  /* 0x00000010008f7223 */ /* 0x000fe2000001008f */
[----:B------:R-:W-:Y:S01]  /*bd30*/  ISETP.GE.AND P6, PT, R4, R196, PT ;  /* 0x000000c40400720c */ /* 0x000fe20003fc6270 */
[----:B------:R-:W-:Y:S01]  /*bd40*/  VIADD R18, R44, 0x39 ;  /* 0x000000392c127836 */ /* 0x000fe20000000000 */
[----:B------:R-:W-:Y:S01]  /*bd50*/  FSEL R152, R152, -INF , !P4 ;  /* 0xff80000098987808 */ /* 0x000fe20006000000 */
[----:B------:R-:W3:Y:S01]  /*bd60*/  MUFU.TANH R141, R141 ;  /* 0x0000008d008d7308 */ /* 0x000ee20000002400 */
[----:B------:R-:W-:Y:S01]  /*bd70*/  FSEL R175, R5, -INF , !P5 ;  /* 0xff80000005af7808 */ /* 0x000fe20006800000 */
[----:B------:R-:W-:Y:S01]  /*bd80*/  FFMA.FTZ R153, R0, R16, R153 ;  /* 0x0000001000997223 */ /* 0x000fe20000010099 */
[----:B------:R-:W-:Y:S01]  /*bd90*/  FSEL R154, R143, -INF , !P6 ;  /* 0xff8000008f9a7808 */ /* 0x000fe20007000000 */
[----:B------:R-:W-:Y:S01]  /*bda0*/  VIADD R24, R44, 0x41 ;  /* 0x000000412c187836 */ /* 0x000fe20000000000 */
[----:B------:R-:W-:-:S02]  /*bdb0*/  ISETP.GE.AND P5, PT, R18, R196, PT ;  /* 0x000000c41200720c */ /* 0x000fc40003fa6270 */
[-C--:B------:R-:W-:Y:S01]  /*bdc0*/  ISETP.GE.AND P6, PT, R18, R195.reuse, PT ;  /* 0x000000c31200720c */ /* 0x080fe20003fc6270 */
[----:B------:R-:W4:Y:S01]  /*bdd0*/  MUFU.TANH R49, R49 ;  /* 0x0000003100317308 */ /* 0x000f220000002400 */
[----:B--2---:R-:W2:Y:S01]  /*bde0*/  LDSM.16.M88.4 R20, [R207+0xb800] ;  /* 0x00b80000cf14783b */ /* 0x004ea20000000200 */
[----:B------:R-:W-:Y:S02]  /*bdf0*/  I2FP.F32.S32 R18, R18 ;  /* 0x0000001200127245 */ /* 0x000fe40000201400 */
[----:B------:R-:W-:Y:S01]  /*be00*/  ISETP.GE.AND P4, PT, R4, R195, PT ;  /* 0x000000c30400720c */ /* 0x000fe20003f86270 */
[----:B------:R-:W-:-:S03]  /*be10*/  VIADD R4, R44, 0x40 ;  /* 0x000000402c047836 */ /* 0x000fc60000000000 */
[----:B------:R-:W-:Y:S01]  /*be20*/  FSEL R173, R153, -INF , !P4 ;  /* 0xff80000099ad7808 */ /* 0x000fe20006000000 */
[----:B---3--:R-:W-:Y:S01]  /*be30*/  FFMA.FTZ R141, R0, R18, R141 ;  /* 0x00000012008d7223 */ /* 0x008fe2000001008d */
[C---:B------:R-:W-:Y:S01]  /*be40*/  ISETP.GE.AND P4, PT, R4.reuse, R196, PT ;  /* 0x000000c40400720c */ /* 0x040fe20003f86270 */
[----:B------:R-:W3:Y:S01]  /*be50*/  MUFU.TANH R43, R43 ;  /* 0x0000002b002b7308 */ /* 0x000ee20000002400 */
[----:B------:R-:W-:Y:S02]  /*be60*/  I2FP.F32.S32 R16, R4 ;  /* 0x0000000400107245 */ /* 0x000fe40000201400 */
[----:B------:R-:W-:Y:S02]  /*be70*/  FSEL R174, R141, -INF , !P5 ;  /* 0xff8000008dae7808 */ /* 0x000fe40006800000 */
[-C--:B------:R-:W-:Y:S01]  /*be80*/  ISETP.GE.AND P5, PT, R4, R195.reuse, PT ;  /* 0x000000c30400720c */ /* 0x080fe20003fa6270 */
[C---:B------:R-:W-:Y:S01]  /*be90*/  FFMA.FTZ R65, R0.reuse, R16, R65 ;  /* 0x0000001000417223 */ /* 0x040fe20000010041 */
[C---:B-1----:R-:W-:Y:S01]  /*bea0*/  HMMA.16816.F32 R4, R136.reuse, R8, R168 ;  /* 0x000000088804723c */ /* 0x042fe200000018a8 */
[----:B------:R-:W-:Y:S05]  /*beb0*/  MUFU.TANH R31, R17 ;  /* 0x00000011001f7308 */ /* 0x000fea0000002400 */
[----:B------:R-:W-:Y:S01]  /*bec0*/  HMMA.16816.F32 R8, R136, R10, R164 ;  /* 0x0000000a8808723c */ /* 0x000fe200000018a4 */
[----:B----4-:R-:W-:Y:S01]  /*bed0*/  FFMA.FTZ R171, R0, R18, R49 ;  /* 0x0000001200ab7223 */ /* 0x010fe20000010031 */
[----:B------:R-:W-:Y:S01]  /*bee0*/  FSEL R170, R65, -INF , !P4 ;  /* 0xff80000041aa7808 */ /* 0x000fe20006000000 */
[----:B------:R2:W-:Y:S01]  /*bef0*/  MUFU.TANH R143, R19 ;  /* 0x00000013008f7308 */ /* 0x0005e20000002400 */
[----:B------:R-:W-:Y:S01]  /*bf00*/  ISETP.GE.AND P4, PT, R24, R195, PT ;  /* 0x000000c31800720c */ /* 0x000fe20003f86270 */
[----:B------:R-:W-:Y:S01]  /*bf10*/  FFMA.FTZ R169, R0, R16, R53 ;  /* 0x0000001000a97223 */ /* 0x000fe20000010035 */
[----:B------:R-:W-:Y:S01]  /*bf20*/  FSEL R171, R171, -INF , !P6 ;  /* 0xff800000abab7808 */ /* 0x000fe20007000000 */
[----:B------:R-:W-:Y:S01]  /*bf30*/  FMUL.FTZ R53, R14, UR10 ;  /* 0x0000000a0e357c20 */ /* 0x000fe20008410000 */
[----:B------:R-:W-:-:S02]  /*bf40*/  ISETP.GE.AND P6, PT, R24, R196, PT ;  /* 0x000000c41800720c */ /* 0x000fc40003fc6270 */
[----:B------:R-:W-:Y:S01]  /*bf50*/  I2FP.F32.S32 R24, R24 ;  /* 0x0000001800187245 */ /* 0x000fe20000201400 */
[----:B------:R-:W1:Y:S01]  /*bf60*/  MUFU.TANH R67, R67 ;  /* 0x0000004300437308 */ /* 0x000e620000002400 */
[----:B------:R-:W-:-:S03]  /*bf70*/  FSEL R169, R169, -INF , !P5 ;  /* 0xff800000a9a97808 */ /* 0x000fc60006800000 */
[CC--:B------:R-:W-:Y:S01]  /*bf80*/  FFMA.FTZ R172, R0.reuse, R24.reuse, R45 ;  /* 0x0000001800ac7223 */ /* 0x0c0fe2000001002d */
[----:B---3--:R-:W-:Y:S01]  /*bf90*/  FFMA.FTZ R167, R0, R24, R43 ;  /* 0x0000001800a77223 */ /* 0x008fe2000001002b */
[----:B------:R-:W-:Y:S02]  /*bfa0*/  VIADD R24, R44, 0x50 ;  /* 0x000000502c187836 */ /* 0x000fe40000000000 */
[----:B------:R-:W-:Y:S01]  /*bfb0*/  FMUL.FTZ R4, R4, UR10 ;  /* 0x0000000a04047c20 */ /* 0x000fe20008410000 */
[----:B------:R-:W-:Y:S01]  /*bfc0*/  MUFU.TANH R27, R12 ;  /* 0x0000000c001b7308 */ /* 0x000fe20000002400 */
[----:B--2---:R-:W-:Y:S01]  /*bfd0*/  HMMA.16816.F32 R16, R132, R20, R160 ;  /* 0x000000148410723c */ /* 0x004fe200000018a0 */
[----:B------:R-:W-:Y:S01]  /*bfe0*/  FSEL R172, R172, -INF , !P6 ;  /* 0xff800000acac7808 */ /* 0x000fe20007000000 */
[----:B------:R-:W-:Y:S01]  /*bff0*/  FMUL.FTZ R5, R5, UR10 ;  /* 0x0000000a05057c20 */ /* 0x000fe20008410000 */
[----:B------:R-:W-:Y:S01]  /*c000*/  FSEL R167, R167, -INF , !P4 ;  /* 0xff800000a7a77808 */ /* 0x000fe20006000000 */
[----:B------:R-:W-:Y:S01]  /*c010*/  FMUL.FTZ R7, R7, UR10 ;  /* 0x0000000a07077c20 */ /* 0x000fe20008410000 */
[----:B------:R-:W-:Y:S01]  /*c020*/  FMUL.FTZ R9, R9, UR10 ;  /* 0x0000000a09097c20 */ /* 0x000fe20008410000 */
[----:B------:R-:W-:Y:S01]  /*c030*/  FMUL.FTZ R8, R8, UR10 ;  /* 0x0000000a08087c20 */ /* 0x000fe20008410000 */
[C---:B------:R-:W-:Y:S01]  /*c040*/  VIADD R20, R44.reuse, 0x48 ;  /* 0x000000482c147836 */ /* 0x040fe20000000000 */
[----:B------:R2:W-:Y:S01]  /*c050*/  MUFU.TANH R49, R13 ;  /* 0x0000000d00317308 */ /* 0x0005e20000002400 */
[----:B------:R-:W-:-:S02]  /*c060*/  VIADD R21, R44, 0x49 ;  /* 0x000000492c157836 */ /* 0x000fc40000000000 */
[----:B------:R-:W-:Y:S01]  /*c070*/  FMUL.FTZ R11, R11, UR10 ;  /* 0x0000000a0b0b7c20 */ /* 0x000fe20008410000 */
[C---:B------:R-:W-:Y:S02]  /*c080*/  ISETP.GE.AND P5, PT, R20.reuse, R196, PT ;  /* 0x000000c41400720c */ /* 0x040fe40003fa6270 */
[----:B------:R-:W-:Y:S02]  /*c090*/  ISETP.GE.AND P6, PT, R20, R195, PT ;  /* 0x000000c31400720c */ /* 0x000fe40003fc6270 */
[----:B------:R-:W-:Y:S01]  /*c0a0*/  I2FP.F32.S32 R20, R20 ;  /* 0x0000001400147245 */ /* 0x000fe20000201400 */
[----:B------:R3:W-:Y:S01]  /*c0b0*/  MUFU.TANH R43, R4 ;  /* 0x00000004002b7308 */ /* 0x0007e20000002400 */
[----:B------:R-:W-:-:S03]  /*c0c0*/  ISETP.GE.AND P4, PT, R21, R196, PT ;  /* 0x000000c41500720c */ /* 0x000fc60003f86270 */
[CC--:B------:R-:W-:Y:S01]  /*c0d0*/  FFMA.FTZ R47, R0.reuse, R20.reuse, R47 ;  /* 0x00000014002f7223 */ /* 0x0c0fe2000001002f */
[C---:B------:R-:W-:Y:S01]  /*c0e0*/  FFMA.FTZ R63, R0.reuse, R20, R63 ;  /* 0x00000014003f7223 */ /* 0x040fe2000001003f */
[----:B------:R-:W-:Y:S01]  /*c0f0*/  I2FP.F32.S32 R20, R21 ;  /* 0x0000001500147245 */ /* 0x000fe20000201400 */
[----:B--2---:R-:W2:Y:S01]  /*c100*/  LDSM.16.M88.4 R12, [R209+0x7800] ;  /* 0x00780000d10c783b */ /* 0x004ea20000000200 */
[----:B------:R-:W4:Y:S01]  /*c110*/  MUFU.TANH R57, R57 ;  /* 0x0000003900397308 */ /* 0x000f220000002400 */
[----:B------:R-:W-:Y:S02]  /*c120*/  FSEL R168, R47, -INF , !P5 ;  /* 0xff8000002fa87808 */ /* 0x000fe40006800000 */
[CC--:B------:R-:W-:Y:S01]  /*c130*/  FFMA.FTZ R25, R0.reuse, R20.reuse, R25 ;  /* 0x0000001400197223 */ /* 0x0c0fe20000010019 */
[----:B------:R-:W-:Y:S01]  /*c140*/  FSEL R165, R63, -INF , !P6 ;  /* 0xff8000003fa57808 */ /* 0x000fe20007000000 */
[----:B------:R-:W-:Y:S01]  /*c150*/  FFMA.FTZ R29, R0, R20, R29 ;  /* 0x00000014001d7223 */ /* 0x000fe2000001001d */
[----:B------:R-:W-:Y:S01]  /*c160*/  ISETP.GE.AND P5, PT, R21, R195, PT ;  /* 0x000000c31500720c */ /* 0x000fe20003fa6270 */
[----:B------:R-:W-:-:S04]  /*c170*/  DEPBAR.LE SB0, 0x0 ;  /* 0x000080000000791a */ /* 0x000fc80000000000 */
[----:B---3--:R-:W-:Y:S01]  /*c180*/  I2FP.F32.S32 R4, R24 ;  /* 0x0000001800047245 */ /* 0x008fe20000201400 */
[----:B------:R3:W-:Y:S01]  /*c190*/  MUFU.TANH R45, R26 ;  /* 0x0000001a002d7308 */ /* 0x0007e20000002400 */
[----:B------:R-:W-:Y:S01]  /*c1a0*/  ISETP.GE.AND P6, PT, R24, R196, PT ;  /* 0x000000c41800720c */ /* 0x000fe20003fc6270 */
[----:B------:R-:W-:Y:S01]  /*c1b0*/  HMMA.16816.F32 R20, R132, R22, R156 ;  /* 0x000000168414723c */ /* 0x000fe2000000189c */
[----:B------:R-:W-:Y:S01]  /*c1c0*/  FSEL R163, R25, -INF , !P5 ;  /* 0xff80000019a37808 */ /* 0x000fe20006800000 */
[CC--:B-1----:R-:W-:Y:S01]  /*c1d0*/  FFMA.FTZ R67, R0.reuse, R4.reuse, R67 ;  /* 0x0000000400437223 */ /* 0x0c2fe20000010043 */
[----:B------:R-:W-:Y:S01]  /*c1e0*/  FSEL R166, R29, -INF , !P4 ;  /* 0xff8000001da67808 */ /* 0x000fe20006000000 */
[----:B----4-:R-:W-:Y:S01]  /*c1f0*/  FFMA.FTZ R57, R0, R4, R57 ;  /* 0x0000000400397223 */ /* 0x010fe20000010039 */
[----:B------:R-:W-:Y:S01]  /*c200*/  ISETP.GE.AND P4, PT, R24, R195, PT ;  /* 0x000000c31800720c */ /* 0x000fe20003f86270 */
[----:B------:R-:W1:Y:S01]  /*c210*/  MUFU.TANH R53, R53 ;  /* 0x0000003500357308 */ /* 0x000e620000002400 */
[----:B------:R-:W-:Y:S01]  /*c220*/  FSEL R164, R67, -INF , !P6 ;  /* 0xff80000043a47808 */ /* 0x000fe20007000000 */
[----:B------:R-:W-:Y:S01]  /*c230*/  VIADD R4, R44, 0x58 ;  /* 0x000000582c047836 */ /* 0x000fe20000000000 */
[----:B------:R-:W-:Y:S01]  /*c240*/  FSEL R159, R57, -INF , !P4 ;  /* 0xff800000399f7808 */ /* 0x000fe20006000000 */
[----:B------:R-:W-:Y:S01]  /*c250*/  FMUL.FTZ R25, R10, UR10 ;  /* 0x0000000a0a197c20 */ /* 0x000fe20008410000 */
[----:B------:R-:W-:-:S02]  /*c260*/  VIADD R10, R44, 0x59 ;  /* 0x000000592c0a7836 */ /* 0x000fc40000000000 */
[----:B------:R-:W-:Y:S01]  /*c270*/  ISETP.GE.AND P4, PT, R4, R196, PT ;  /* 0x000000c40400720c */ /* 0x000fe20003f86270 */
[----:B------:R-:W-:Y:S01]  /*c280*/  MUFU.TANH R5, R5 ;  /* 0x0000000500057308 */ /* 0x000fe20000002400 */
[----:B---3--:R-:W-:Y:S01]  /*c290*/  FMUL.FTZ R26, R6, UR10 ;  /* 0x0000000a061a7c20 */ /* 0x008fe20008410000 */
[----:B------:R-:W-:-:S05]  /*c2a0*/  VIADD R6, R44, 0x51 ;  /* 0x000000512c067836 */ /* 0x000fca0000000000 */
[C---:B------:R-:W-:Y:S01]  /*c2b0*/  ISETP.GE.AND P5, PT, R6.reuse, R196, PT ;  /* 0x000000c40600720c */ /* 0x040fe20003fa6270 */
[----:B------:R-:W3:Y:S01]  /*c2c0*/  MUFU.TANH R29, R26 ;  /* 0x0000001a001d7308 */ /* 0x000ee20000002400 */
[----:B------:R-:W-:Y:S01]  /*c2d0*/  BAR.SYNC.DEFER_BLOCKING 0x0 ;  /* 0x0000000000007b1d */ /* 0x000fe20000010000 */
[----:B------:R-:W-:Y:S02]  /*c2e0*/  ISETP.GE.AND P6, PT, R6, R195, PT ;  /* 0x000000c30600720c */ /* 0x000fe40003fc6270 */
[----:B------:R-:W-:Y:S01]  /*c2f0*/  I2FP.F32.S32 R6, R6 ;  /* 0x0000000600067245 */ /* 0x000fe20000201400 */
[C---:B--2---:R-:W-:Y:S03]  /*c300*/  HMMA.16816.F32 R16, R136.reuse, R12, R16 ;  /* 0x0000000c8810723c */ /* 0x044fe60000001810 */
[----:B------:R-:W2:Y:S01]  /*c310*/  MUFU.TANH R7, R7 ;  /* 0x0000000700077308 */ /* 0x000ea20000002400 */
[CC--:B------:R-:W-:Y:S01]  /*c320*/  FFMA.FTZ R31, R0.reuse, R6.reuse, R31 ;  /* 0x00000006001f7223 */ /* 0x0c0fe2000001001f */
[----:B------:R-:W-:Y:S01]  /*c330*/  FFMA.FTZ R143, R0, R6, R143 ;  /* 0x00000006008f7223 */ /* 0x000fe2000001008f */
[----:B------:R-:W-:Y:S01]  /*c340*/  VIADD R6, R44, 0x60 ;  /* 0x000000602c067836 */ /* 0x000fe20000000000 */
[----:B------:R-:W-:Y:S02]  /*c350*/  HMMA.16816.F32 R20, R136, R14, R20 ;  /* 0x0000000e8814723c */ /* 0x000fe40000001814 */
[----:B------:R-:W-:-:S02]  /*c360*/  FSEL R162, R31, -INF , !P5 ;  /* 0xff8000001fa27808 */ /* 0x000fc40006800000 */
[-C--:B------:R-:W-:Y:S01]  /*c370*/  ISETP.GE.AND P5, PT, R4, R195.reuse, PT ;  /* 0x000000c30400720c */ /* 0x080fe20003fa6270 */
[----:B------:R4:W5:Y:S01]  /*c380*/  MUFU.TANH R13, R8 ;  /* 0x00000008000d7308 */ /* 0x0009620000002400 */
[----:B------:R-:W-:Y:S02]  /*c390*/  I2FP.F32.S32 R4, R4 ;  /* 0x0000000400047245 */ /* 0x000fe40000201400 */
[----:B------:R-:W-:Y:S02]  /*c3a0*/  FSEL R157, R143, -INF , !P6 ;  /* 0xff8000008f9d7808 */ /* 0x000fe40007000000 */
[----:B------:R-:W-:Y:S01]  /*c3b0*/  ISETP.GE.AND P6, PT, R10, R196, PT ;  /* 0x000000c40a00720c */ /* 0x000fe20003fc6270 */
[CC--:B------:R-:W-:Y:S01]  /*c3c0*/  FFMA.FTZ R27, R0.reuse, R4.reuse, R27 ;  /* 0x00000004001b7223 */ /* 0x0c0fe2000001001b */
[----:B-1----:R-:W-:Y:S01]  /*c3d0*/  FFMA.FTZ R53, R0, R4, R53 ;  /* 0x0000000400357223 */ /* 0x002fe20000010035 */
[----:B------:R-:W-:Y:S01]  /*c3e0*/  I2FP.F32.S32 R4, R10 ;  /* 0x0000000a00047245 */ /* 0x000fe20000201400 */
[----:B------:R-:W-:Y:S02]  /*c3f0*/  MUFU.TANH R9, R9 ;  /* 0x0000000900097308 */ /* 0x000fe40000002400 */
[----:B------:R-:W-:Y:S01]  /*c400*/  FSEL R160, R27, -INF , !P4 ;  /* 0xff8000001ba07808 */ /* 0x000fe20006000000 */
[----:B------:R-:W-:Y:S01]  /*c410*/  FMUL.FTZ R16, R16, UR10 ;  /* 0x0000000a10107c20 */ /* 0x000fe20008410000 */
[CC--:B------:R-:W-:Y:S01]  /*c420*/  FFMA.FTZ R49, R0.reuse, R4.reuse, R49 ;  /* 0x0000000400317223 */ /* 0x0c0fe20000010031 */
[----:B------:R-:W-:Y:S01]  /*c430*/  FSEL R155, R53, -INF , !P5 ;  /* 0xff800000359b7808 */ /* 0x000fe20006800000 */
[----:B------:R-:W-:Y:S01]  /*c440*/  FFMA.FTZ R45, R0, R4, R45 ;  /* 0x00000004002d7223 */ /* 0x000fe2000001002d */
[----:B------:R-:W-:Y:S01]  /*c450*/  ISETP.GE.AND P5, PT, R6, R196, PT ;  /* 0x000000c40600720c */ /* 0x000fe20003fa6270 */
[----:B------:R-:W-:Y:S01]  /*c460*/  VIADD R4, R44, 0x61 ;  /* 0x000000612c047836 */ /* 0x000fe20000000000 */
[----:B------:R-:W-:Y:S01]  /*c470*/  FSEL R158, R49, -INF , !P6 ;  /* 0xff800000319e7808 */ /* 0x000fe20007000000 */
[----:B------:R-:W1:Y:S01]  /*c480*/  MUFU.TANH R25, R25 ;  /* 0x0000001900197308 */ /* 0x000e620000002400 */
[-C--:B------:R-:W-:Y:S01]  /*c490*/  ISETP.GE.AND P6, PT, R6, R195.reuse, PT ;  /* 0x000000c30600720c */ /* 0x080fe20003fc6270 */
[----:B----4-:R-:W-:Y:S01]  /*c4a0*/  VIADD R8, R44, 0x68 ;  /* 0x000000682c087836 */ /* 0x010fe20000000000 */
[----:B------:R-:W-:Y:S01]  /*c4b0*/  I2FP.F32.S32 R6, R6 ;  /* 0x0000000600067245 */ /* 0x000fe20000201400 */
[----:B------:R-:W-:Y:S01]  /*c4c0*/  FMUL.FTZ R18, R18, UR10 ;  /* 0x0000000a12127c20 */ /* 0x000fe20008410000 */
[-C--:B------:R-:W-:Y:S01]  /*c4d0*/  ISETP.GE.AND P4, PT, R10, R195.reuse, PT ;  /* 0x000000c30a00720c */ /* 0x080fe20003f86270 */
[----:B------:R-:W-:Y:S01]  /*c4e0*/  FMUL.FTZ R17, R17, UR10 ;  /* 0x0000000a11117c20 */ /* 0x000fe20008410000 */
[----:B------:R-:W-:Y:S01]  /*c4f0*/  FMUL.FTZ R19, R19, UR10 ;  /* 0x0000000a13137c20 */ /* 0x000fe20008410000 */
[CC--:B------:R-:W-:Y:S01]  /*c500*/  FFMA.FTZ R43, R0.reuse, R6.reuse, R43 ;  /* 0x00000006002b7223 */ /* 0x0c0fe2000001002b */
[----:B---3--:R-:W-:Y:S01]  /*c510*/  FFMA.FTZ R29, R0, R6, R29 ;  /* 0x00000006001d7223 */ /* 0x008fe2000001001d */
[----:B------:R-:W-:Y:S01]  /*c520*/  I2FP.F32.S32 R6, R4 ;  /* 0x0000000400067245 */ /* 0x000fe20000201400 */
[----:B------:R-:W3:Y:S01]  /*c530*/  MUFU.TANH R11, R11 ;  /* 0x0000000b000b7308 */ /* 0x000ee20000002400 */
[----:B------:R-:W-:Y:S01]  /*c540*/  FSEL R153, R45, -INF , !P4 ;  /* 0xff8000002d997808 */ /* 0x000fe20006000000 */
[----:B------:R-:W-:Y:S01]  /*c550*/  FMUL.FTZ R20, R20, UR10 ;  /* 0x0000000a14147c20 */ /* 0x000fe20008410000 */
[----:B------:R-:W-:Y:S01]  /*c560*/  ISETP.GE.AND P4, PT, R4, R196, PT ;  /* 0x000000c40400720c */ /* 0x000fe20003f86270 */
[CC--:B------:R-:W-:Y:S01]  /*c570*/  FFMA.FTZ R5, R0.reuse, R6.reuse, R5 ;  /* 0x0000000600057223 */ /* 0x0c0fe20000010005 */
[----:B------:R-:W-:Y:S01]  /*c580*/  FSEL R150, R43, -INF , !P5 ;  /* 0xff8000002b967808 */ /* 0x000fe20006800000 */
[----:B--2---:R-:W-:Y:S01]  /*c590*/  FFMA.FTZ R143, R0, R6, R7 ;  /* 0x00000006008f7223 */ /* 0x004fe20000010007 */
[----:B------:R-:W-:Y:S01]  /*c5a0*/  ISETP.GE.AND P5, PT, R4, R195, PT ;  /* 0x000000c30400720c */ /* 0x000fe20003fa6270 */
[----:B------:R-:W2:Y:S01]  /*c5b0*/  MUFU.TANH R15, R16 ;  /* 0x00000010000f7308 */ /* 0x000ea20000002400 */
[----:B------:R-:W-:Y:S01]  /*c5c0*/  FSEL R145, R29, -INF , !P6 ;  /* 0xff8000001d917808 */ /* 0x000fe20007000000 */
[----:B------:R-:W-:Y:S01]  /*c5d0*/  FMUL.FTZ R22, R22, UR10 ;  /* 0x0000000a16167c20 */ /* 0x000fe20008410000 */
[----:B------:R-:W-:Y:S01]  /*c5e0*/  FSEL R148, R5, -INF , !P4 ;  /* 0xff80000005947808 */ /* 0x000fe20006000000 */
[----:B------:R-:W-:Y:S01]  /*c5f0*/  FMUL.FTZ R23, R23, UR10 ;  /* 0x0000000a17177c20 */ /* 0x000fe20008410000 */
[----:B------:R-:W-:-:S02]  /*c600*/  ISETP.GE.AND P6, PT, R8, R196, PT ;  /* 0x000000c40800720c */ /* 0x000fc40003fc6270 */
[----:B------:R-:W-:Y:S01]  /*c610*/  ISETP.GE.AND P4, PT, R8, R195, PT ;  /* 0x000000c30800720c */ /* 0x000fe20003f86270 */
[----:B------:R-:W4:Y:S01]  /*c620*/  MUFU.TANH R5, R18 ;  /* 0x0000001200057308 */ /* 0x000f220000002400 */
[----:B------:R-:W-:Y:S01]  /*c630*/  I2FP.F32.S32 R4, R8 ;  /* 0x0000000800047245 */ /* 0x000fe20000201400 */
[----:B------:R-:W-:Y:S01]  /*c640*/  VIADD R8, R44, 0x69 ;  /* 0x000000692c087836 */ /* 0x000fe20000000000 */
[----:B------:R-:W-:-:S03]  /*c650*/  FSEL R143, R143, -INF , !P5 ;  /* 0xff8000008f8f7808 */ /* 0x000fc60006800000 */
[C---:B-----5:R-:W-:Y:S01]  /*c660*/  FFMA.FTZ R13, R0.reuse, R4, R13 ;  /* 0x00000004000d7223 */ /* 0x060fe2000001000d */
[----:B------:R-:W-:Y:S01]  /*c670*/  I2FP.F32.S32 R6, R8 ;  /* 0x0000000800067245 */ /* 0x000fe20000201400 */
[----:B------:R-:W5:Y:S01]  /*c680*/  MUFU.TANH R17, R17 ;  /* 0x0000001100117308 */ /* 0x000f620000002400 */
[----:B-1----:R-:W-:Y:S01]  /*c690*/  FFMA.FTZ R25, R0, R4, R25 ;  /* 0x0000000400197223 */ /* 0x002fe20000010019 */
[----:B------:R-:W-:Y:S01]  /*c6a0*/  VIADD R4, R44, 0x70 ;  /* 0x000000702c047836 */ /* 0x000fe20000000000 */
[----:B------:R-:W-:Y:S01]  /*c6b0*/  ISETP.GE.AND P5, PT, R8, R196, PT ;  /* 0x000000c40800720c */ /* 0x000fe20003fa6270 */
[CC--:B------:R-:W-:Y:S01]  /*c6c0*/  FFMA.FTZ R142, R0.reuse, R6.reuse, R9 ;  /* 0x00000006008e7223 */ /* 0x0c0fe20000010009 */
[----:B------:R-:W-:Y:S01]  /*c6d0*/  FSEL R146, R13, -INF , !P6 ;  /* 0xff8000000d927808 */ /* 0x000fe20007000000 */
[----:B---3--:R-:W-:Y:S01]  /*c6e0*/  FFMA.FTZ R139, R0, R6, R11 ;  /* 0x00000006008b7223 */ /* 0x008fe2000001000b */
[----:B------:R-:W-:Y:S01]  /*c6f0*/  FSEL R141, R25, -INF , !P4 ;  /* 0xff800000198d7808 */ /* 0x000fe20006000000 */
[----:B------:R-:W1:Y:S01]  /*c700*/  MUFU.TANH R7, R19 ;  /* 0x0000001300077308 */ /* 0x000e620000002400 */
[----:B------:R-:W-:-:S02]  /*c710*/  FSEL R142, R142, -INF , !P5 ;  /* 0xff8000008e8e7808 */ /* 0x000fc40006800000 */
[-C--:B------:R-:W-:Y:S01]  /*c720*/  ISETP.GE.AND P6, PT, R8, R195.reuse, PT ;  /* 0x000000c30800720c */ /* 0x080fe20003fc6270 */
[----:B------:R-:W-:Y:S01]  /*c730*/  VIADD R8, R44, 0x71 ;  /* 0x000000712c087836 */ /* 0x000fe20000000000 */
[C---:B------:R-:W-:Y:S02]  /*c740*/  ISETP.GE.AND P4, PT, R4.reuse, R196, PT ;  /* 0x000000c40400720c */ /* 0x040fe40003f86270 */
[----:B------:R-:W-:Y:S01]  /*c750*/  ISETP.GE.AND P5, PT, R4, R195, PT ;  /* 0x000000c30400720c */ /* 0x000fe20003fa6270 */
[----:B------:R-:W3:Y:S01]  /*c760*/  MUFU.TANH R9, R20 ;  /* 0x0000001400097308 */ /* 0x000ee20000002400 */
[----:B------:R-:W-:Y:S02]  /*c770*/  I2FP.F32.S32 R4, R4 ;  /* 0x0000000400047245 */ /* 0x000fe40000201400 */
[----:B------:R-:W-:Y:S02]  /*c780*/  I2FP.F32.S32 R6, R8 ;  /* 0x0000000800067245 */ /* 0x000fe40000201400 */
[----:B------:R-:W-:Y:S01]  /*c790*/  FSEL R139, R139, -INF , !P6 ;  /* 0xff8000008b8b7808 */ /* 0x000fe20007000000 */
[CC--:B--2---:R-:W-:Y:S01]  /*c7a0*/  FFMA.FTZ R15, R0.reuse, R4.reuse, R15 ;  /* 0x00000004000f7223 */ /* 0x0c4fe2000001000f */
[----:B----4-:R-:W-:Y:S01]  /*c7b0*/  FFMA.FTZ R63, R0, R4, R5 ;  /* 0x00000004003f7223 */ /* 0x010fe20000010005 */
[----:B------:R-:W-:-:S02]  /*c7c0*/  VIADD R4, R44, 0x78 ;  /* 0x000000782c047836 */ /* 0x000fc40000000000 */
[CC--:B-----5:R-:W-:Y:S01]  /*c7d0*/  FFMA.FTZ R17, R0.reuse, R6.reuse, R17 ;  /* 0x0000000600117223 */ /* 0x0e0fe20000010011 */
[----:B-1----:R-:W-:Y:S01]  /*c7e0*/  FFMA.FTZ R57, R0, R6, R7 ;  /* 0x0000000600397223 */ /* 0x002fe20000010007 */
[----:B------:R-:W1:Y:S01]  /*c7f0*/  MUFU.TANH R11, R22 ;  /* 0x00000016000b7308 */ /* 0x000e620000002400 */
[----:B------:R-:W-:Y:S01]  /*c800*/  FMUL.FTZ R7, R21, UR10 ;  /* 0x0000000a15077c20 */ /* 0x000fe20008410000 */
[----:B------:R-:W-:Y:S02]  /*c810*/  I2FP.F32.S32 R6, R4 ;  /* 0x0000000400067245 */ /* 0x000fe40000201400 */
[----:B------:R-:W-:Y:S02]  /*c820*/  ISETP.GE.AND P6, PT, R8, R196, PT ;  /* 0x000000c40800720c */ /* 0x000fe40003fc6270 */
[----:B------:R-:W-:Y:S01]  /*c830*/  FSEL R136, R15, -INF , !P4 ;  /* 0xff8000000f887808 */ /* 0x000fe20006000000 */
[----:B---3--:R-:W-:Y:S01]  /*c840*/  FFMA.FTZ R64, R0, R6, R9 ;  /* 0x0000000600407223 */ /* 0x008fe20000010009 */
[----:B------:R-:W2:Y:S01]  /*c850*/  MUFU.TANH R5, R58 ;  /* 0x0000003a00057308 */ /* 0x000ea20000002400 */
[----:B------:R-:W-:-:S02]  /*c860*/  FSEL R63, R63, -INF , !P5 ;  /* 0xff8000003f3f7808 */ /* 0x000fc40006800000 */
[----:B------:R-:W-:Y:S02]  /*c870*/  FSEL R132, R17, -INF , !P6 ;  /* 0xff80000011847808 */ /* 0x000fe40007000000 */
[-C--:B------:R-:W-:Y:S02]  /*c880*/  ISETP.GE.AND P4, PT, R8, R195.reuse, PT ;  /* 0x000000c30800720c */ /* 0x080fe40003f86270 */
[C---:B------:R-:W-:Y:S01]  /*c890*/  ISETP.GE.AND P5, PT, R4.reuse, R196, PT ;  /* 0x000000c40400720c */ /* 0x040fe20003fa6270 */
[----:B------:R-:W3:Y:S01]  /*c8a0*/  MUFU.TANH R7, R7 ;  /* 0x0000000700077308 */ /* 0x000ee20000002400 */
[----:B------:R-:W-:Y:S01]  /*c8b0*/  ISETP.GE.AND P6, PT, R4, R195, PT ;  /* 0x000000c30400720c */ /* 0x000fe20003fc6270 */
[----:B------:R-:W-:Y:S01]  /*c8c0*/  VIADD R4, R44, 0x79 ;  /* 0x000000792c047836 */ /* 0x000fe20000000000 */
[----:B------:R-:W-:Y:S01]  /*c8d0*/  I2FP.F32.S32 R8, R44 ;  /* 0x0000002c00087245 */ /* 0x000fe20000201400 */
[----:B-1----:R-:W-:Y:S01]  /*c8e0*/  FFMA.FTZ R11, R0, R6, R11 ;  /* 0x00000006000b7223 */ /* 0x002fe2000001000b */
[----:B------:R-:W-:-:S02]  /*c8f0*/  FSEL R57, R57, -INF , !P4 ;  /* 0xff80000039397808 */ /* 0x000fc40006000000 */
[----:B------:R-:W-:Y:S01]  /*c900*/  I2FP.F32.S32 R10, R4 ;  /* 0x00000004000a7245 */ /* 0x000fe20000201400 */
[----:B------:R-:W1:Y:S01]  /*c910*/  MUFU.TANH R9, R23 ;  /* 0x0000001700097308 */ /* 0x000e620000002400 */
[----:B------:R-:W-:Y:S01]  /*c920*/  FFMA.FTZ R6, R0, R8, R185 ;  /* 0x0000000800067223 */ /* 0x000fe200000100b9 */
[----:B------:R-:W-:Y:S01]  /*c930*/  ISETP.GE.AND P4, PT, R44, R196, PT ;  /* 0x000000c42c00720c */ /* 0x000fe20003f86270 */
[----:B--2---:R-:W-:Y:S01]  /*c940*/  FFMA.FTZ R5, R0, R8, R5 ;  /* 0x0000000800057223 */ /* 0x004fe20000010005 */
[----:B------:R-:W-:Y:S02]  /*c950*/  FSEL R64, R64, -INF , !P5 ;  /* 0xff80000040407808 */ /* 0x000fe40006800000 */
[----:B------:R-:W-:Y:S02]  /*c960*/  FSEL R53, R11, -INF , !P6 ;  /* 0xff8000000b357808 */ /* 0x000fe40007000000 */
[----:B------:R-:W-:Y:S01]  /*c970*/  FSEL R6, R6, -INF , !P4 ;  /* 0xff80000006067808 */ /* 0x000fe20006000000 */
[----:B---3--:R-:W-:Y:S01]  /*c980*/  FFMA.FTZ R62, R0, R10, R7 ;  /* 0x0000000a003e7223 */ /* 0x008fe20000010007 */
[----:B------:R-:W-:-:S02]  /*c990*/  ISETP.GE.AND P5, PT, R44, R195, PT ;  /* 0x000000c32c00720c */ /* 0x000fc40003fa6270 */
[C---:B------:R-:W-:Y:S02]  /*c9a0*/  ISETP.GE.AND P6, PT, R4.reuse, R196, PT ;  /* 0x000000c40400720c */ /* 0x040fe40003fc6270 */
[----:B------:R-:W-:Y:S02]  /*c9b0*/  ISETP.GE.AND P4, PT, R4, R195, PT ;  /* 0x000000c30400720c */ /* 0x000fe40003f86270 */
[----:B------:R-:W-:Y:S01]  /*c9c0*/  FSEL R7, R5, -INF , !P5 ;  /* 0xff80000005077808 */ /* 0x000fe20006800000 */
[----:B-1----:R-:W-:Y:S01]  /*c9d0*/  FFMA.FTZ R9, R0, R10, R9 ;  /* 0x0000000a00097223 */ /* 0x002fe20000010009 */
[----:B------:R-:W-:-:S04]  /*c9e0*/  FSEL R62, R62, -INF , !P6 ;  /* 0xff8000003e3e7808 */ /* 0x000fc80007000000 */
        /* <DEDUP_REMOVED lines=31> */
[----:B------:R-:W-:Y:S02]  /*cbe0*/  ISETP.GE.AND P5, PT, R9, RZ, PT ;  /* 0x000000ff0900720c */ /* 0x000fe40003fa6270 */
[----:B------:R-:W-:Y:S02]  /*cbf0*/  @!P4 IADD3 R4, R4, 0x1, RZ ;  /* 0x000000010404c810 */ /* 0x000fe40007ffe0ff */
[----:B------:R-:W-:-:S02]  /*cc00*/  ISETP.GE.U32.AND P6, PT, R10, R5, PT ;  /* 0x000000050a00720c */ /* 0x000fc40003fc6070 */
[----:B------:R-:W-:-:S04]  /*cc10*/  ISETP.NE.AND P4, PT, R8, RZ, PT ;  /* 0x000000ff0800720c */ /* 0x000fc80003f85270 */
[----:B------:R-:W-:Y:S01]  /*cc20*/  @P3 VIADD R14, R14, 0x1 ;  /* 0x000000010e0e3836 */ /* 0x000fe20000000000 */
[----:B------:R-:W-:-:S03]  /*cc30*/  ISETP.GE.AND P3, PT, R13, RZ, PT ;  /* 0x000000ff0d00720c */ /* 0x000fc60003f66270 */
[----:B------:R-:W-:-:S03]  /*cc40*/  @!P5 IMAD.MOV R14, RZ, RZ, -R14 ;  /* 0x000000ffff0ed224 */ /* 0x000fc600078e0a0e */
[----:B------:R-:W-:-:S05]  /*cc50*/  @P6 VIADD R4, R4, 0x1 ;  /* 0x0000000104046836 */ /* 0x000fca0000000000 */
[----:B------:R-:W-:Y:S02]  /*cc60*/  MOV R5, R4 ;  /* 0x0000000400057202 */ /* 0x000fe40000000f00 */
        /* <DEDUP_REMOVED lines=18> */
[----:B-1----:R-:W-:-:S04]  /*cd90*/  IMAD.WIDE.U32 R14, R9, R4, R14 ;  /* 0x00000004090e7225 */ /* 0x002fc800078e000e */
[----:B------:R-:W-:Y:S02]  /*cda0*/  IMAD R8, R13, R4, RZ ;  /* 0x000000040d087224 */ /* 0x000fe400078e02ff */
[----:B------:R-:W-:Y:S02]  /*cdb0*/  IMAD.MOV.U32 R11, RZ, RZ, R14 ;  /* 0x000000ffff0b7224 */ /* 0x000fe400078e000e */
[----:B------:R-:W-:-:S05]  /*cdc0*/  IMAD R5, R9, R5, R8 ;  /* 0x0000000509057224 */ /* 0x000fca00078e0208 */
[----:B------:R-:W-:Y:S01]  /*cdd0*/  IADD3 R10, R15, R5, RZ ;  /* 0x000000050f0a7210 */ /* 0x000fe20007ffe0ff */
[----:B------:R-:W-:Y:S06]  /*cde0*/  BRA `(.L_x_2605) ;  /* 0x0000000000087947 */ /* 0x000fec0003800000 */
.L_x_2604:
[----:B------:R-:W-:-:S04]  /*cdf0*/  LEA R11, -R188, RZ, 0x7 ;  /* 0x000000ffbc0b7211 */ /* 0x000fc800078e39ff */
[----:B------:R-:W-:-:S07]  /*ce00*/  SHF.R.S32.HI R10, RZ, 0x1f, R11 ;  /* 0x0000001fff0a7819 */ /* 0x000fce000001140b */
.L_x_2605:
        /* <DEDUP_REMOVED lines=51> */
[----:B------:R-:W-:Y:S02]  /*d140*/  @!P1 LEA R16, P3, R13, UR8, 0x1 ;  /* 0x000000080d109c11 */ /* 0x000fe4000f8608ff */
        /* <DEDUP_REMOVED lines=92> */
.L_x_2607:
[----:B------:R-:W-:Y:S05]  /*d710*/  BSYNC B0 ;  /* 0x0000000000007941 */ /* 0x000fea0003800000 */
.L_x_2606:
[----:B------:R-:W0:Y:S01]  /*d720*/  LDGDEPBAR ;  /* 0x00000000000079af */ /* 0x000e220000000000 */
[----:B------:R-:W-:-:S04]  /*d730*/  LEA R236, P1, R11, R236, 0x1 ;  /* 0x000000ec0bec7211 */ /* 0x000fc800078208ff */
[----:B------:R-:W-:-:S09]  /*d740*/  LEA.HI.X R237, R11, R237, R10, 0x1, P1 ;  /* 0x000000ed0bed7211 */ /* 0x000fd200008f0c0a */
.L_x_2603:
        /* <DEDUP_REMOVED lines=74> */
[----:B-1----:R-:W-:Y:S02]  /*dbf0*/  FMNMX.FTZ R47, R4, R47, !PT ;  /* 0x0000002f042f7209 */ /* 0x002fe40007810000 */
[----:B--2---:R-:W-:-:S03]  /*dc00*/  FMNMX.FTZ R46, R5, R46, !PT ;  /* 0x0000002e052e7209 */ /* 0x004fc60007810000 */
[C---:B------:R-:W-:Y:S01]  /*dc10*/  FMUL.FTZ R65, R47.reuse, UR11 ;  /* 0x0000000b2f417c20 */ /* 0x040fe20008410000 */
[----:B------:R-:W-:Y:S02]  /*dc20*/  FSETP.NEU.FTZ.AND P2, PT, R47, -INF , PT ;  /* 0xff8000002f00780b */ /* 0x000fe40003f5d000 */
[C---:B------:R-:W-:Y:S01]  /*dc30*/  FSETP.NEU.FTZ.AND P1, PT, R46.reuse, -INF , PT ;  /* 0xff8000002e00780b */ /* 0x040fe20003f3d000 */
[----:B------:R-:W-:Y:S01]  /*dc40*/  FMUL.FTZ R56, R46, UR11 ;  /* 0x0000000b2e387c20 */ /* 0x000fe20008410000 */
[----:B------:R-:W-:Y:S02]  /*dc50*/  FSEL R65, R65, RZ, P2 ;  /* 0x000000ff41417208 */ /* 0x000fe40001000000 */
[----:B------:R-:W-:Y:S02]  /*dc60*/  FSEL R8, R47, RZ, P2 ;  /* 0x000000ff2f087208 */ /* 0x000fe40001000000 */
[----:B------:R-:W-:Y:S01]  /*dc70*/  FSEL R56, R56, RZ, P1 ;  /* 0x000000ff38387208 */ /* 0x000fe20000800000 */
[--C-:B------:R-:W-:Y:S01]  /*dc80*/  FFMA.FTZ R49, R6, UR11, -R65.reuse ;  /* 0x0000000b06317c23 */ /* 0x100fe20008010841 */
[----:B------:R-:W-:Y:S01]  /*dc90*/  FSEL R9, R46, RZ, P1 ;  /* 0x000000ff2e097208 */ /* 0x000fe20000800000 */
[----:B------:R-:W-:Y:S01]  /*dca0*/  FADD.FTZ R8, R3, -R8 ;  /* 0x8000000803087221 */ /* 0x000fe20000010000 */
[--C-:B------:R-:W-:Y:S01]  /*dcb0*/  FFMA.FTZ R45, R48, UR11, -R65.reuse ;  /* 0x0000000b302d7c23 */ /* 0x100fe20008010841 */
[--C-:B------:R-:W-:Y:S01]  /*dcc0*/  FFMA.FTZ R42, R7, UR11, -R56.reuse ;  /* 0x0000000b072a7c23 */ /* 0x100fe20008010838 */
[----:B------:R-:W-:Y:S01]  /*dcd0*/  FFMA.FTZ R44, R40, UR11, -R65 ;  /* 0x0000000b282c7c23 */ /* 0x000fe20008010841 */
[----:B------:R-:W1:Y:S01]  /*dce0*/  LDSM.16.MT88.4 R4, [R208+0xc000] ;  /* 0x00c00000d004783b */ /* 0x000e620000004200 */
[----:B------:R-:W-:Y:S01]  /*dcf0*/  FADD.FTZ R9, R2, -R9 ;  /* 0x8000000902097221 */ /* 0x000fe20000010000 */
        /* <DEDUP_REMOVED lines=20> */
[----:B------:R-:W-:Y:S01]  /*de40*/  LDSM.16.MT88.4 R36, [R204+0x10800] ;  /* 0x01080000cc24783b */ /* 0x000fe20000004200 */
        /* <DEDUP_REMOVED lines=226> */
[----:B--2---:R-:W-:Y:S01]  /*ec70*/  FADD.FTZ R3, R151, R140 ;  /* 0x0000008c97037221 */ /* 0x004fe20000010000 */
[----:B------:R-:W-:Y:S02]  /*ec80*/  FADD.FTZ R2, R147, R2 ;  /* 0x0000000293027221 */ /* 0x000fe40000010000 */
[----:B------:R-:W-:Y:S01]  /*ec90*/  HMMA.16816.F32 R112, R8, R20, R112 ;  /* 0x000000140870723c */ /* 0x000fe20000001870 */
[----:B-1----:R-:W-:-:S03]  /*eca0*/  FADD.FTZ R3, R154, R3 ;  /* 0x000000039a037221 */ /* 0x002fc60000010000 */
[----:B------:R-:W-:Y:S02]  /*ecb0*/  MUFU.EX2 R170, R170 ;  /* 0x000000aa00aa7308 */ /* 0x000fe40000000800 */
[C---:B------:R-:W-:Y:S01]  /*ecc0*/  HMMA.16816.F32 R108, R8.reuse, R22, R108 ;  /* 0x00000016086c723c */ /* 0x040fe2000000186c */
[----:B------:R-:W1:Y:S05]  /*ecd0*/  LDSM.16.MT88.4 R20, [R205+0x11000] ;  /* 0x01100000cd14783b */ /* 0x000e6a0000004200 */
[C---:B---3--:R-:W-:Y:S01]  /*ece0*/  HMMA.16816.F32 R104, R8.reuse, R16, R104 ;  /* 0x000000100868723c */ /* 0x048fe20000001868 */
        /* <DEDUP_REMOVED lines=71> */
[----:B------:R-:W-:-:S03]  /*f160*/  FADD.FTZ R168, R168, R171 ;  /* 0x000000aba8a87221 */ /* 0x000fc60000010000 */
[----:B---3--:R-:W-:Y:S01]  /*f170*/  HMMA.16816.F32 R120, R8, R16, R120 ;  /* 0x000000100878723c */ /* 0x008fe20000001878 */
[----:B------:R-:W-:-:S03]  /*f180*/  FADD.FTZ R2, R173, R168 ;  /* 0x000000a8ad027221 */ /* 0x000fc60000010000 */
[----:B------:R-:W-:Y:S02]  /*f190*/  MUFU.EX2 R142, R142 ;  /* 0x0000008e008e7308 */ /* 0x000fe40000000800 */
[----:B------:R-:W-:Y:S01]  /*f1a0*/  HMMA.16816.F32 R116, R8, R18, R116 ;  /* 0x000000120874723c */ /* 0x000fe20000001874 */
[----:B------:R-:W2:Y:S05]  /*f1b0*/  LDSM.16.MT88.4 R16, [R205+0x12000] ;  /* 0x01200000cd10783b */ /* 0x000eaa0000004200 */
[C---:B------:R-:W-:Y:S01]  /*f1c0*/  HMMA.16816.F32 R104, R12.reuse, R20, R104 ;  /* 0x000000140c68723c */ /* 0x040fe20000001868 */
[----:B------:R-:W-:Y:S05]  /*f1d0*/  MUFU.EX2 R143, R143 ;  /* 0x0000008f008f7308 */ /* 0x000fea0000000800 */
[C---:B------:R-:W-:Y:S01]  /*f1e0*/  HMMA.16816.F32 R100, R12.reuse, R22, R100 ;  /* 0x000000160c64723c */ /* 0x040fe20000001864 */
[----:B------:R-:W3:Y:S02]  /*f1f0*/  LDSM.16.MT88.4 R20, [R204+0xe000] ;  /* 0x00e00000cc14783b */ /* 0x000ee40000004200 */
[----:B------:R-:W-:Y:S03]  /*f200*/  MUFU.EX2 R141, R141 ;  /* 0x0000008d008d7308 */ /* 0x000fe60000000800 */
[C---:B-----5:R-:W-:Y:S05]  /*f210*/  HMMA.16816.F32 R72, R12.reuse, R32, R72 ;  /* 0x000000200c48723c */ /* 0x060fea0000001848 */
[----:B------:R-:W-:Y:S01]  /*f220*/  MUFU.EX2 R148, R148 ;  /* 0x0000009400947308 */ /* 0x000fe20000000800 */
[----:B------:R-:W-:Y:S01]  /*f230*/  HMMA.16816.F32 R4, R12, R34, R4 ;  /* 0x000000220c04723c */ /* 0x000fe20000001804 */
[----:B------:R-:W5:Y:S04]  /*f240*/  LDSM.16.MT88.4 R32, [R208+0x12000] ;  /* 0x01200000d020783b */ /* 0x000f680000004200 */
[----:B------:R-:W-:Y:S01]  /*f250*/  LDSM.16.MT88.4 R12, [R204+0x12000] ;  /* 0x01200000cc0c783b */ /* 0x000fe20000004200 */
[C---:B----4-:R-:W-:Y:S01]  /*f260*/  HMMA.16816.F32 R128, R8.reuse, R24, R128 ;  /* 0x000000180880723c */ /* 0x050fe20000001880 */
[----:B------:R-:W-:Y:S05]  /*f270*/  MUFU.EX2 R136, R136 ;  /* 0x0000008800887308 */ /* 0x000fea0000000800 */
[C---:B------:R-:W-:Y:S01]  /*f280*/  HMMA.16816.F32 R124, R8.reuse, R26, R124 ;  /* 0x0000001a087c723c */ /* 0x040fe2000000187c */
[----:B------:R-:W4:Y:S02]  /*f290*/  LDSM.16.MT88.4 R24, [R206+0x12000] ;  /* 0x01200000ce18783b */ /* 0x000f240000004200 */
        /* <DEDUP_REMOVED lines=14> */
[C---:B-----5:R-:W-:Y:S06]  /*f380*/  HMMA.16816.F32 R96, R8.reuse, R32, R96 ;  /* 0x000000200860723c */ /* 0x060fec0000001860 */
        /* <DEDUP_REMOVED lines=21> */
[----:B------:R-:W-:Y:S01]  /*f4e0*/  HMMA.16816.F32 R124, R24, R30, R124 ;  /* 0x0000001e187c723c */ /* 0x000fe2000000187c */
[----:B------:R-:W1:Y:S01]  /*f4f0*/  LDSM.16.MT88.4 R28, [R204+0x12800] ;  /* 0x01280000cc1c783b */ /* 0x000e620000004200 */
[----:B------:R-:W-:-:S04]  /*f500*/  FADD.FTZ R2, R142, R3 ;  /* 0x000000038e027221 */ /* 0x000fc80000010000 */
[----:B---3--:R-:W-:Y:S01]  /*f510*/  HMMA.16816.F32 R112, R24, R16, R112 ;  /* 0x000000101870723c */ /* 0x008fe20000001870 */
[----:B------:R-:W-:-:S04]  /*f520*/  FADD.FTZ R2, R143, R2 ;  /* 0x000000028f027221 */ /* 0x000fc80000010000 */
[----:B------:R-:W-:Y:S01]  /*f530*/  FADD.FTZ R3, R141, R2 ;  /* 0x000000028d037221 */ /* 0x000fe20000010000 */
[----:B------:R-:W-:Y:S01]  /*f540*/  HMMA.16816.F32 R108, R24, R18, R108 ;  /* 0x00000012186c723c */ /* 0x000fe2000000186c */
[----:B------:R-:W3:Y:S01]  /*f550*/  LDSM.16.MT88.4 R16, [R206+0xf000] ;  /* 0x00f00000ce10783b */ /* 0x000ee20000004200 */
[----:B------:R-:W-:Y:S01]  /*f560*/  MOV R2, R46 ;  /* 0x0000002e00027202 */ /* 0x000fe20000000f00 */
[----:B------:R-:W-:-:S03]  /*f570*/  FADD.FTZ R3, R148, R3 ;  /* 0x0000000394037221 */ /* 0x000fc60000010000 */
        /* <DEDUP_REMOVED lines=54> */
[----:B----4-:R-:W-:Y:S01]  /*f8e0*/  F2FP.F16.F32.PACK_AB R69, R33, R32 ;  /* 0x000000202145723e */ /* 0x010fe200000000ff */
[----:B------:R-:W-:Y:S01]  /*f8f0*/  FADD.FTZ R32, R32, R3 ;  /* 0x0000000320207221 */ /* 0x000fe20000010000 */
[----:B------:R-:W-:Y:S01]  /*f900*/  HMMA.16816.F32 R76, R8, R38, R76 ;  /* 0x00000026084c723c */ /* 0x000fe2000000184c */
[----:B------:R-:W-:-:S02]  /*f910*/  MOV R3, R47 ;  /* 0x0000002f00037202 */ /* 0x000fc40000000f00 */
        /* <DEDUP_REMOVED lines=28> */
.L_x_2600:
        /* <DEDUP_REMOVED lines=15> */
.L_x_2612:
        /* <DEDUP_REMOVED lines=22> */
[----:B------:R-:W-:Y:S01]  /*fd30*/  LOP3.LUT R3, R3, R4, RZ, 0x3c, !PT ;  /* 0x0000000403037212 */ /* 0x000fe200078e3cff */
        /* <DEDUP_REMOVED lines=20> */
[----:B------:R-:W-:Y:S01]  /*fe80*/  ISETP.GE.AND P2, PT, R11, RZ, PT ;  /* 0x000000ff0b00720c */ /* 0x000fe20003f46270 */
[----:B------:R-:W1:Y:S08]  /*fe90*/  LDC.64 R2, c[0x0][0x238] ;  /* 0x00008e00ff027b82 */ /* 0x000e700000000a00 */
        /* <DEDUP_REMOVED lines=12> */
[----:B------:R-:W2:Y:S02]  /*ff60*/  LDG.E R5, desc[UR12][R14.64] ;  /* 0x0000000c0e057981 */ /* 0x000ea4000c1e1900 */
[----:B------:R-:W-:Y:S02]  /*ff70*/  IMAD R8, R7, R4, -0x80 ;  /* 0xffffff8007087424 */ /* 0x000fe400078e0204 */
[----:B------:R-:W2:Y:S02]  /*ff80*/  LDG.E R6, desc[UR12][R12.64] ;  /* 0x0000000c0c067981 */ /* 0x000ea4000c1e1900 */
[C---:B------:R-:W-:Y:S01]  /*ff90*/  IMAD R4, R8.reuse, UR10, RZ ;  /* 0x0000000a08047c24 */ /* 0x040fe2000f8e02ff */
[----:B------:R-:W-:Y:S01]  /*ffa0*/  SHF.R.S32.HI R7, RZ, 0x1f, R8 ;  /* 0x0000001fff077819 */ /* 0x000fe20000011408 */
        /* <DEDUP_REMOVED lines=9> */
.L_x_2609:
[C---:B------:R-:W-:Y:S01]  /*10040*/  LEA R2, P2, R8.reuse, R180, 0x1 ;  /* 0x000000b408027211 */ /* 0x040fe200078408ff */
[----:B------:R-:W-:Y:S01]  /*10050*/  @P4 STS.128 [R223+0xc000], RZ ;  /* 0x00c000ffdf004388 */ /* 0x000fe20000000c00 */
[----:B------:R-:W-:Y:S02]  /*10060*/  IADD3 R33, P1, R221, R8, RZ ;  /* 0x00000008dd217210 */ /* 0x000fe40007f3e0ff */
[----:B------:R-:W-:Y:S02]  /*10070*/  LEA.HI.X R3, R8, R181, R35, 0x1, P2 ;  /* 0x000000b508037211 */ /* 0x000fe400010f0c23 */
[CC--:B------:R-:W-:Y:S02]  /*10080*/  @!P4 LEA R46, P5, R33.reuse, R180.reuse, 0x1 ;  /* 0x000000b4212ec211 */ /* 0x0c0fe400078a08ff */
        /* <DEDUP_REMOVED lines=63> */
[----:B------:R1:W-:Y:S01]  /*10480*/  @!P3 LDGSTS.E.BYPASS.LTC128B.128 [R223+0x11800], desc[UR12][R36.64+0x80] ;  /* 0x1180008024dfbfae */ /* 0x0003e2000b901d4c */
        /* <DEDUP_REMOVED lines=26> */
[----:B------:R-:W-:Y:S02]  /*10630*/  IADD3.X R32, R220, R34, RZ, P1, !PT ;  /* 0x00000022dc207210 */ /* 0x000fe40000ffe4ff */
[----:B------:R-:W-:Y:S01]  /*10640*/  @P3 STS.128 [R223+0x12800], RZ ;  /* 0x012800ffdf003388 */ /* 0x000fe20000000c00 */
[C---:B------:R-:W-:Y:S02]  /*10650*/  @!P3 LEA R62, P1, R33.reuse, R180, 0x1 ;  /* 0x000000b4213eb211 */ /* 0x040fe400078208ff */
[CCC-:B------:R-:W-:Y:S02]  /*10660*/  @!P4 LEA.HI.X R59, R33.reuse, R181.reuse, R32.reuse, 0x1, P5 ;  /* 0x000000b5213bc211 */ /* 0x1c0fe400028f0c20 */
[----:B------:R-:W-:Y:S01]  /*10670*/  @!PT LDS RZ, [RZ] ;  /* 0x00000000fffff984 */ /* 0x000fe20000000800 */
[----:B------:R-:W-:Y:S01]  /*10680*/  @!PT LDS RZ, [RZ] ;  /* 0x00000000fffff984 */ /* 0x000fe20000000800 */
[----:B------:R-:W-:Y:S01]  /*10690*/  @!PT LDS RZ, [RZ] ;  /* 0x00000000fffff984 */ /* 0x000fe20000000800 */
[----:B------:R3:W-:Y:S01]  /*106a0*/  @!P3 LDGSTS.E.BYPASS.LTC128B.128 [R223+0x12800], desc[UR12][R52.64+0x80] ;  /* 0x1280008034dfbfae */ /* 0x0007e2000b901d4c */
[----:B------:R-:W-:Y:S02]  /*106b0*/  @!P3 LEA.HI.X R63, R33, R181, R32, 0x1, P1 ;  /* 0x000000b5213fb211 */ /* 0x000fe400008f0c20 */
[----:B------:R-:W-:Y:S02]  /*106c0*/  ISETP.GE.AND P1, PT, R222, 0x2, PT ;  /* 0x00000002de00780c */ /* 0x000fe40003f26270 */
        /* <DEDUP_REMOVED lines=21> */
[----:B------:R-:W1:Y:S05]  /*10820*/  LDSM.16.M88.4 R140, [R214+0x4000] ;  /* 0x00400000d68c783b */ /* 0x000e6a0000000200 */
[----:B------:R-:W2:Y:S05]  /*10830*/  LDSM.16.M88.4 R144, [R214+0x4800] ;  /* 0x00480000d690783b */ /* 0x000eaa0000000200 */
[----:B------:R-:W3:Y:S05]  /*10840*/  LDSM.16.M88.4 R148, [R214+0x5000] ;  /* 0x00500000d694783b */ /* 0x000eea0000000200 */
[----:B------:R-:W4:Y:S05]  /*10850*/  LDSM.16.M88.4 R152, [R214+0x5800] ;  /* 0x00580000d698783b */ /* 0x000f2a0000000200 */
[----:B------:R-:W0:Y:S05]  /*10860*/  LDGDEPBAR ;  /* 0x00000000000079af */ /* 0x000e2a0000000000 */
[----:B------:R-:W5:Y:S05]  /*10870*/  LDSM.16.M88.4 R156, [R214+0x6000] ;  /* 0x00600000d69c783b */ /* 0x000f6a0000000200 */
[----:B------:R-:W5:Y:S05]  /*10880*/  LDSM.16.M88.4 R160, [R214+0x6800] ;  /* 0x00680000d6a0783b */ /* 0x000f6a0000000200 */
[----:B------:R-:W5:Y:S05]  /*10890*/  LDSM.16.M88.4 R164, [R214+0x7000] ;  /* 0x00700000d6a4783b */ /* 0x000f6a0000000200 */
[----:B------:R-:W-:Y:S01]  /*108a0*/  LDSM.16.M88.4 R168, [R213] ;  /* 0x00000000d5a8783b */ /* 0x000fe20000000200 */
[C---:B-1----:R-:W-:Y:S04]  /*108b0*/  HMMA.16816.F32 R4, R136.reuse, R140, RZ ;  /* 0x0000008c8804723c */ /* 0x042fe800000018ff */
[----:B------:R-:W-:Y:S02]  /*108c0*/  LDSM.16.M88.4 R172, [R212] ;  /* 0x00000000d4ac783b */ /* 0x000fe40000000200 */
[C---:B------:R-:W-:Y:S03]  /*108d0*/  HMMA.16816.F32 R8, R136.reuse, R142, RZ ;  /* 0x0000008e8808723c */ /* 0x040fe600000018ff */
[----:B------:R-:W1:Y:S03]  /*108e0*/  LDSM.16.M88.4 R140, [R214+0x7800] ;  /* 0x00780000d68c783b */ /* 0x000e660000000200 */
[C---:B--2---:R-:W-:Y:S02]  /*108f0*/  HMMA.16816.F32 R12, R136.reuse, R144, RZ ;  /* 0x00000090880c723c */ /* 0x044fe400000018ff */
[----:B------:R-:W2:Y:S04]  /*10900*/  LDSM.16.M88.4 R176, [R212+0x800] ;  /* 0x00080000d4b0783b */ /* 0x000ea80000000200 */
[C---:B------:R-:W-:Y:S01]  /*10910*/  HMMA.16816.F32 R16, R136.reuse, R146, RZ ;  /* 0x000000928810723c */ /* 0x040fe200000018ff */
[----:B------:R-:W2:Y:S05]  /*10920*/  LDSM.16.M88.4 R144, [R212+0x1000] ;  /* 0x00100000d490783b */ /* 0x000eaa0000000200 */
[C---:B---3--:R-:W-:Y:S01]  /*10930*/  HMMA.16816.F32 R20, R136.reuse, R148, RZ ;  /* 0x000000948814723c */ /* 0x048fe200000018ff */
[----:B------:R-:W-:Y:S05]  /*10940*/  LDSM.16.M88.4 R180, [R212+0x3000] ;  /* 0x00300000d4b4783b */ /* 0x000fea0000000200 */
[C---:B------:R-:W-:Y:S01]  /*10950*/  HMMA.16816.F32 R24, R136.reuse, R150, RZ ;  /* 0x000000968818723c */ /* 0x040fe200000018ff */
[----:B------:R-:W3:Y:S05]  /*10960*/  LDSM.16.M88.4 R148, [R212+0x1800] ;  /* 0x00180000d494783b */ /* 0x000eea0000000200 */
[C---:B----4-:R-:W-:Y:S01]  /*10970*/  HMMA.16816.F32 R28, R136.reuse, R152, RZ ;  /* 0x00000098881c723c */ /* 0x050fe200000018ff */
[----:B------:R-:W-:Y:S05]  /*10980*/  LDSM.16.M88.4 R184, [R211] ;  /* 0x00000000d3b8783b */ /* 0x000fea0000000200 */
[C---:B------:R-:W-:Y:S01]  /*10990*/  HMMA.16816.F32 R32, R136.reuse, R154, RZ ;  /* 0x0000009a8820723c */ /* 0x040fe200000018ff */
[----:B------:R-:W4:Y:S05]  /*109a0*/  LDSM.16.M88.4 R152, [R212+0x2000] ;  /* 0x00200000d498783b */ /* 0x000f2a0000000200 */
[C---:B-----5:R-:W-:Y:S01]  /*109b0*/  HMMA.16816.F32 R36, R136.reuse, R156, RZ ;  /* 0x0000009c8824723c */ /* 0x060fe200000018ff */
        /* <DEDUP_REMOVED lines=11> */
[C---:B-1----:R-:W-:Y:S01]  /*10a70*/  HMMA.16816.F32 R60, R136.reuse, R140, RZ ;  /* 0x0000008c883c723c */ /* 0x042fe200000018ff */
[----:B------:R-:W-:Y:S05]  /*10a80*/  LDSM.16.M88.4 R200, [R209+0x4000] ;  /* 0x00400000d1c8783b */ /* 0x000fea0000000200 */
[----:B------:R-:W-:Y:S01]  /*10a90*/  HMMA.16816.F32 R64, R136, R142, RZ ;  /* 0x0000008e8840723c */ /* 0x000fe200000018ff */
[----:B------:R-:W1:Y:S05]  /*10aa0*/  LDSM.16.M88.4 R136, [R207+0x4800] ;  /* 0x00480000cf88783b */ /* 0x000e6a0000000200 */
[C---:B------:R-:W-:Y:S01]  /*10ab0*/  HMMA.16816.F32 R4, R168.reuse, R172, R4 ;  /* 0x000000aca804723c */ /* 0x040fe20000001804 */
[----:B------:R-:W1:Y:S05]  /*10ac0*/  LDSM.16.M88.4 R140, [R207+0x5000] ;  /* 0x00500000cf8c783b */ /* 0x000e6a0000000200 */
[C---:B------:R-:W-:Y:S01]  /*10ad0*/  HMMA.16816.F32 R8, R168.reuse, R174, R8 ;  /* 0x000000aea808723c */ /* 0x040fe20000001808 */
[----:B------:R-:W-:Y:S05]  /*10ae0*/  LDSM.16.M88.4 R172, [R209+0x1000] ;  /* 0x00100000d1ac783b */ /* 0x000fea0000000200 */
[C---:B--2---:R-:W-:Y:S06]  /*10af0*/  HMMA.16816.F32 R12, R168.reuse, R176, R12 ;  /* 0x000000b0a80c723c */ /* 0x044fec000000180c */
        /* <DEDUP_REMOVED lines=24> */
[C---:B-1----:R-:W-:Y:S06]  /*10c80*/  HMMA.16816.F32 R12, R184.reuse, R136, R12 ;  /* 0x00000088b80c723c */ /* 0x042fec000000180c */
[C---:B------:R-:W-:Y:S01]  /*10c90*/  HMMA.16816.F32 R16, R184.reuse, R138, R16 ;  /* 0x0000008ab810723c */ /* 0x040fe20000001810 */
[----:B------:R-:W1:Y:S05]  /*10ca0*/  LDSM.16.M88.4 R136, [R210] ;  /* 0x00000000d288783b */ /* 0x000e6a0000000200 */
[C---:B------:R-:W-:Y:S06]  /*10cb0*/  HMMA.16816.F32 R20, R184.reuse, R140, R20 ;  /* 0x0000008cb814723c */ /* 0x040fec0000001814 */
        /* <DEDUP_REMOVED lines=11> */
[C---:B-----5:R-:W-:Y:S06]  /*10d70*/  HMMA.16816.F32 R52, R184.reuse, R156, R52 ;  /* 0x0000009cb834723c */ /* 0x060fec0000001834 */
[C---:B------:R-:W-:Y:S01]  /*10d80*/  HMMA.16816.F32 R56, R184.reuse, R158, R56 ;  /* 0x0000009eb838723c */ /* 0x040fe20000001838 */
[----:B------:R-:W4:Y:S05]  /*10d90*/  LDSM.16.M88.4 R156, [R214+0x8000] ;  /* 0x00800000d69c783b */ /* 0x000f2a0000000200 */
[C---:B------:R-:W-:Y:S06]  /*10da0*/  HMMA.16816.F32 R60, R184.reuse, R160, R60 ;  /* 0x000000a0b83c723c */ /* 0x040fec000000183c */
[----:B------:R-:W-:Y:S01]  /*10db0*/  HMMA.16816.F32 R64, R184, R162, R64 ;  /* 0x000000a2b840723c */ /* 0x000fe20000001840 */
[----:B------:R-:W5:Y:S05]  /*10dc0*/  LDSM.16.M88.4 R160, [R214+0x8800] ;  /* 0x00880000d6a0783b */ /* 0x000f6a0000000200 */
[C---:B-1----:R-:W-:Y:S01]  /*10dd0*/  HMMA.16816.F32 R4, R136.reuse, R164, R4 ;  /* 0x000000a48804723c */ /* 0x042fe20000001804 */
[----:B------:R-:W-:Y:S05]  /*10de0*/  LDSM.16.M88.4 R184, [R207+0xa000] ;  /* 0x00a00000cfb8783b */ /* 0x000fea0000000200 */
        /* <DEDUP_REMOVED lines=21> */
[----:B------:R-:W-:Y:S01]  /*10f40*/  HMMA.16816.F32 R64, R136, R150, R64 ;  /* 0x000000968840723c */ /* 0x000fe20000001840 */
[----:B------:R-:W3:Y:S05]  /*10f50*/  LDSM.16.M88.4 R136, [R214+0xb000] ;  /* 0x00b00000d688783b */ /* 0x000eea0000000200 */
[----:B------:R-:W3:Y:S01]  /*10f60*/  LDSM.16.M88.4 R148, [R214+0xb800] ;  /* 0x00b80000d694783b */ /* 0x000ee20000000200 */
        /* <DEDUP_REMOVED lines=21> */
[C---:B------:R-:W-:Y:S06]  /*110c0*/  HMMA.16816.F32 R60, R152.reuse, R148, R60 ;  /* 0x00000094983c723c */ /* 0x040fec000000183c */
[----:B------:R-:W-:Y:S01]  /*110d0*/  HMMA.16816.F32 R64, R152, R150, R64 ;  /* 0x000000969840723c */ /* 0x000fe20000001840 */
[----:B------:R-:W3:Y:S05]  /*110e0*/  LDSM.16.M88.4 R148, [R212+0x7000] ;  /* 0x00700000d494783b */ /* 0x000eea0000000200 */
[----:B------:R-:W3:Y:S01]  /*110f0*/  LDSM.16.M88.4 R152, [R212+0x7800] ;  /* 0x00780000d498783b */ /* 0x000ee20000000200 */
[C---:B----4-:R-:W-:Y:S06]  /*11100*/  HMMA.16816.F32 R4, R156.reuse, R172, R4 ;  /* 0x000000ac9c04723c */ /* 0x050fec0000001804 */
[C---:B------:R-:W-:Y:S01]  /*11110*/  HMMA.16816.F32 R8, R156.reuse, R174, R8 ;  /* 0x000000ae9c08723c */ /* 0x040fe20000001808 */
[----:B------:R-:W-:Y:S05]  /*11120*/  LDSM.16.M88.4 R172, [R207+0x9000] ;  /* 0x00900000cfac783b */ /* 0x000fea0000000200 */
[C---:B-----5:R-:W-:Y:S06]  /*11130*/  HMMA.16816.F32 R12, R156.reuse, R160, R12 ;  /* 0x000000a09c0c723c */ /* 0x060fec000000180c */
        /* <DEDUP_REMOVED lines=12> */
[C---:B------:R-:W-:Y:S06]  /*11200*/  HMMA.16816.F32 R48, R156.reuse, R146, R48 ;  /* 0x000000929c30723c */ /* 0x040fec0000001830 */
[C---:B---3--:R-:W-:Y:S06]  /*11210*/  HMMA.16816.F32 R52, R156.reuse, R148, R52 ;  /* 0x000000949c34723c */ /* 0x048fec0000001834 */
[C---:B------:R-:W-:Y:S06]  /*11220*/  HMMA.16816.F32 R56, R156.reuse, R150, R56 ;  /* 0x000000969c38723c */ /* 0x040fec0000001838 */
[C---:B------:R-:W-:Y:S06]  /*11230*/  HMMA.16816.F32 R60, R156.reuse, R152, R60 ;  /* 0x000000989c3c723c */ /* 0x040fec000000183c */
[----:B------:R-:W-:Y:S06]  /*11240*/  HMMA.16816.F32 R64, R156, R154, R64 ;  /* 0x0000009a9c40723c */ /* 0x000fec0000001840 */
[C---:B------:R-:W-:Y:S06]  /*11250*/  HMMA.16816.F32 R4, R168.reuse, R176, R4 ;  /* 0x000000b0a804723c */ /* 0x040fec0000001804 */
        /* <DEDUP_REMOVED lines=11> */
[C---:B------:R-:W-:Y:S06]  /*11310*/  HMMA.16816.F32 R52, R168.reuse, R188, R52 ;  /* 0x000000bca834723c */ /* 0x040fec0000001834 */
[C---:B------:R-:W-:Y:S06]  /*11320*/  HMMA.16816.F32 R56, R168.reuse, R190, R56 ;  /* 0x000000bea838723c */ /* 0x040fec0000001838 */
[C---:B------:R-:W-:Y:S06]  /*11330*/  HMMA.16816.F32 R60, R168.reuse, R192, R60 ;  /* 0x000000c0a83c723c */ /* 0x040fec000000183c */
[----:B------:R-:W-:Y:S06]  /*11340*/  HMMA.16816.F32 R64, R168, R194, R64 ;  /* 0x000000c2a840723c */ /* 0x000fec0000001840 */
[C---:B------:R-:W-:Y:S06]  /*11350*/  HMMA.16816.F32 R4, R196.reuse, R200, R4 ;  /* 0x000000c8c404723c */ /* 0x040fec0000001804 */
[C---:B------:R-:W-:Y:S06]  /*11360*/  HMMA.16816.F32 R8, R196.reuse, R202, R8 ;  /* 0x000000cac408723c */ /* 0x040fec0000001808 */
[C---:B--2---:R-:W-:Y:S06]  /*11370*/  HMMA.16816.F32 R12, R196.reuse, R136, R12 ;  /* 0x00000088c40c723c */ /* 0x044fec000000180c */
[C---:B------:R-:W-:Y:S01]  /*11380*/  HMMA.16816.F32 R16, R196.reuse, R138, R16 ;  /* 0x0000008ac410723c */ /* 0x040fe20000001810 */
[----:B------:R-:W1:Y:S05]  /*11390*/  LDSM.16.M88.4 R136, [R209+0x5800] ;  /* 0x00580000d188783b */ /* 0x000e6a0000000200 */
[C---:B------:R-:W-:Y:S05]  /*113a0*/  HMMA.16816.F32 R20, R196.reuse, R140, R20 ;  /* 0x0000008cc414723c */ /* 0x040fea0000001814 */
[----:B------:R-:W-:Y:S01]  /*113b0*/  FMUL.FTZ R201, R4, UR5 ;  /* 0x0000000504c97c20 */ /* 0x000fe20008410000 */
[C---:B------:R-:W-:Y:S01]  /*113c0*/  HMMA.16816.F32 R24, R196.reuse, R142, R24 ;  /* 0x0000008ec418723c */ /* 0x040fe20000001818 */
[----:B------:R-:W2:Y:S04]  /*113d0*/  LDSM.16.M88.4 R140, [R209+0x6000] ;  /* 0x00600000d18c783b */ /* 0x000ea80000000200 */
[----:B------:R-:W3:Y:S01]  /*113e0*/  MUFU.TANH R201, R201 ;  /* 0x000000c900c97308 */ /* 0x000ee20000002400 */
[----:B------:R-:W-:Y:S01]  /*113f0*/  FMUL.FTZ R203, R5, UR5 ;  /* 0x0000000505cb7c20 */ /* 0x000fe20008410000 */
[----:B------:R-:W-:Y:S01]  /*11400*/  FMUL.FTZ R241, R6, UR5 ;  /* 0x0000000506f17c20 */ /* 0x000fe20008410000 */
[----:B------:R-:W-:Y:S03]  /*11410*/  FMUL.FTZ R243, R7, UR5 ;  /* 0x0000000507f37c20 */ /* 0x000fe60008410000 */
[----:B------:R-:W-:Y:S01]  /*11420*/  FMUL.FTZ R245, R8, UR5 ;  /* 0x0000000508f57c20 */ /* 0x000fe20008410000 */
[----:B------:R-:W-:Y:S03]  /*11430*/  FMUL.FTZ R247, R9, UR5 ;  /* 0x0000000509f77c20 */ /* 0x000fe60008410000 */
[----:B------:R-:W4:Y:S01]  /*11440*/  MUFU.TANH R203, R203 ;  /* 0x000000cb00cb7308 */ /* 0x000f220000002400 */
[----:B------:R-:W-:Y:S01]  /*11450*/  FMUL.FTZ R249, R10, UR5 ;  /* 0x000000050af97c20 */ /* 0x000fe20008410000 */
[----:B------:R-:W-:Y:S01]  /*11460*/  FMUL.FTZ R202, R11, UR5 ;  /* 0x000000050bca7c20 */ /* 0x000fe20008410000 */
[----:B------:R-:W-:Y:S01]  /*11470*/  FMUL.FTZ R200, R12, UR5 ;  /* 0x000000050cc87c20 */ /* 0x000fe20008410000 */
[----:B------:R-:W-:Y:S01]  /*11480*/  FMUL.FTZ R251, R13, UR5 ;  /* 0x000000050dfb7c20 */ /* 0x000fe20008410000 */
[----:B------:R-:W-:Y:S01]  /*11490*/  FMUL.FTZ R134, R21, UR5 ;  /* 0x0000000515867c20 */ /* 0x000fe20008410000 */
[----:B------:R-:W-:Y:S01]  /*114a0*/  FMUL.FTZ R182, R23, UR5 ;  /* 0x0000000517b67c20 */ /* 0x000fe20008410000 */
[----:B------:R-:W-:Y:S03]  /*114b0*/  FMUL.FTZ R242, R14, UR5 ;  /* 0x000000050ef27c20 */ /* 0x000fe60008410000 */
[----:B------:R-:W2:Y:S01]  /*114c0*/  MUFU.TANH R241, R241 ;  /* 0x000000f100f17308 */ /* 0x000ea20000002400 */
[----:B------:R-:W-:Y:S01]  /*114d0*/  FMUL.FTZ R240, R15, UR5 ;  /* 0x000000050ff07c20 */ /* 0x000fe20008410000 */
[----:B------:R-:W-:Y:S01]  /*114e0*/  FMUL.FTZ R246, R16, UR5 ;  /* 0x0000000510f67c20 */ /* 0x000fe20008410000 */
[----:B------:R-:W-:Y:S01]  /*114f0*/  FMUL.FTZ R181, R24, UR5 ;  /* 0x0000000518b57c20 */ /* 0x000fe20008410000 */
[----:B------:R-:W-:Y:S01]  /*11500*/  FMUL.FTZ R244, R17, UR5 ;  /* 0x0000000511f47c20 */ /* 0x000fe20008410000 */
[----:B------:R-:W-:Y:S01]  /*11510*/  FMUL.FTZ R250, R18, UR5 ;  /* 0x0000000512fa7c20 */ /* 0x000fe20008410000 */
[----:B------:R-:W-:Y:S01]  /*11520*/  FMUL.FTZ R248, R19, UR5 ;  /* 0x0000000513f87c20 */ /* 0x000fe20008410000 */
[----:B------:R-:W-:Y:S03]  /*11530*/  FMUL.FTZ R252, R20, UR5 ;  /* 0x0000000514fc7c20 */ /* 0x000fe60008410000 */
[----:B------:R5:W3:Y:S01]  /*11540*/  MUFU.TANH R177, R134 ;  /* 0x0000008600b17308 */ /* 0x000ae20000002400 */
[C---:B-1----:R-:W-:Y:S03]  /*11550*/  HMMA.16816.F32 R28, R196.reuse, R136, R28 ;  /* 0x00000088c41c723c */ /* 0x042fe6000000181c */
[----:B------:R-:W-:Y:S01]  /*11560*/  FMUL.FTZ R194, R22, UR5 ;  /* 0x0000000516c27c20 */ /* 0x000fe20008410000 */
[----:B------:R-:W-:Y:S01]  /*11570*/  FMUL.FTZ R135, R26, UR5 ;  /* 0x000000051a877c20 */ /* 0x000fe20008410000 */
[----:B------:R-:W-:Y:S01]  /*11580*/  FMUL.FTZ R180, R25, UR5 ;  /* 0x0000000519b47c20 */ /* 0x000fe20008410000 */
[C---:B------:R-:W-:Y:S03]  /*11590*/  HMMA.16816.F32 R32, R196.reuse, R138, R32 ;  /* 0x0000008ac420723c */ /* 0x040fe60000001820 */
[----:B------:R1:W1:Y:S01]  /*115a0*/  MUFU.TANH R166, R182 ;  /* 0x000000b600a67308 */ /* 0x0002620000002400 */
[----:B------:R-:W4:Y:S02]  /*115b0*/  LDSM.16.M88.4 R136, [R209+0x6800] ;  /* 0x00680000d188783b */ /* 0x000f240000000200 */
[C---:B--2---:R-:W-:Y:S07]  /*115c0*/  HMMA.16816.F32 R36, R196.reuse, R140, R36 ;  /* 0x0000008cc424723c */ /* 0x044fee0000001824 */
[----:B------:R2:W2:Y:S01]  /*115d0*/  MUFU.TANH R165, R181 ;  /* 0x000000b500a57308 */ /* 0x0004a20000002400 */
[----:B-----5:R-:W-:Y:S01]  /*115e0*/  FMUL.FTZ R134, R27, UR5 ;  /* 0x000000051b867c20 */ /* 0x020fe20008410000 */
[C---:B------:R-:W-:Y:S08]  /*115f0*/  HMMA.16816.F32 R40, R196.reuse, R142, R40 ;  /* 0x0000008ec428723c */ /* 0x040ff00000001828 */
[----:B------:R-:W3:Y:S03]  /*11600*/  MUFU.TANH R164, R135 ;  /* 0x0000008700a47308 */ /* 0x000ee60000002400 */
[----:B------:R-:W-:Y:S01]  /*11610*/  FMUL.FTZ R193, R28, UR5 ;  /* 0x000000051cc17c20 */ /* 0x000fe20008410000 */
[----:B------:R-:W-:Y:S01]  /*11620*/  FMUL.FTZ R184, R29, UR5 ;  /* 0x000000051db87c20 */ /* 0x000fe20008410000 */
[----:B-1----:R-:W-:Y:S01]  /*11630*/  FMUL.FTZ R182, R31, UR5 ;  /* 0x000000051fb67c20 */ /* 0x002fe20008410000 */
[----:B------:R-:W-:Y:S04]  /*11640*/  FMUL.FTZ R32, R32, UR5 ;  /* 0x0000000520207c20 */ /* 0x000fe80008410000 */
[----:B------:R-:W1:Y:S01]  /*11650*/  MUFU.TANH R162, R134 ;  /* 0x0000008600a27308 */ /* 0x000e620000002400 */
[----:B------:R-:W-:Y:S01]  /*11660*/  FMUL.FTZ R33, R33, UR5 ;  /* 0x0000000521217c20 */ /* 0x000fe20008410000 */
[----:B------:R-:W-:Y:S01]  /*11670*/  FMUL.FTZ R34, R34, UR5 ;  /* 0x0000000522227c20 */ /* 0x000fe20008410000 */
[----:B------:R-:W-:Y:S01]  /*11680*/  FMUL.FTZ R35, R35, UR5 ;  /* 0x0000000523237c20 */ /* 0x000fe20008410000 */
[----:B--2---:R-:W-:Y:S01]  /*11690*/  FMUL.FTZ R181, R30, UR5 ;  /* 0x000000051eb57c20 */ /* 0x004fe20008410000 */
        /* <DEDUP_REMOVED lines=8> */
[----:B------:R-:W-:Y:S05]  /*11720*/  FMUL.FTZ R43, R43, UR5 ;  /* 0x000000052b2b7c20 */ /* 0x000fea0008410000 */
[----:B------:R-:W1:Y:S01]  /*11730*/  MUFU.TANH R183, R33 ;  /* 0x0000002100b77308 */ /* 0x000e620000002400 */
[C---:B----4-:R-:W-:Y:S06]  /*11740*/  HMMA.16816.F32 R44, R196.reuse, R136, R44 ;  /* 0x00000088c42c723c */ /* 0x050fec000000182c */
[C---:B------:R-:W-:Y:S03]  /*11750*/  HMMA.16816.F32 R48, R196.reuse, R138, R48 ;  /* 0x0000008ac430723c */ /* 0x040fe60000001830 */
[----:B------:R-:W4:Y:S10]  /*11760*/  MUFU.TANH R172, R34 ;  /* 0x0000002200ac7308 */ /* 0x000f340000002400 */
[----:B------:R5:W1:Y:S10]  /*11770*/  MUFU.TANH R178, R35 ;  /* 0x0000002300b27308 */ /* 0x000a740000002400 */
[----:B------:R-:W1:Y:S01]  /*11780*/  MUFU.TANH R195, R36 ;  /* 0x0000002400c37308 */ /* 0x000e620000002400 */
[----:B------:R-:W-:Y:S01]  /*11790*/  FMUL.FTZ R44, R44, UR5 ;  /* 0x000000052c2c7c20 */ /* 0x000fe20008410000 */
[----:B------:R-:W-:Y:S01]  /*117a0*/  FMUL.FTZ R45, R45, UR5 ;  /* 0x000000052d2d7c20 */ /* 0x000fe20008410000 */
[----:B------:R-:W-:Y:S01]  /*117b0*/  FMUL.FTZ R46, R46, UR5 ;  /* 0x000000052e2e7c20 */ /* 0x000fe20008410000 */
[----:B------:R-:W-:Y:S01]  /*117c0*/  FMUL.FTZ R47, R47, UR5 ;  /* 0x000000052f2f7c20 */ /* 0x000fe20008410000 */
[----:B------:R-:W-:Y:S05]  /*117d0*/  FMUL.FTZ R48, R48, UR5 ;  /* 0x0000000530307c20 */ /* 0x000fea0008410000 */
[----:B------:R-:W1:Y:S01]  /*117e0*/  MUFU.TANH R191, R37 ;  /* 0x0000002500bf7308 */ /* 0x000e620000002400 */
[----:B-----5:R-:W5:Y:S01]  /*117f0*/  LDSM.16.M88.4 R32, [R209+0x7000] ;  /* 0x00700000d120783b */ /* 0x020f620000000200 */
[----:B------:R-:W-:Y:S01]  /*11800*/  FMUL.FTZ R49, R49, UR5 ;  /* 0x0000000531317c20 */ /* 0x000fe20008410000 */
[----:B------:R-:W-:Y:S01]  /*11810*/  FMUL.FTZ R50, R50, UR5 ;  /* 0x0000000532327c20 */ /* 0x000fe20008410000 */
[----:B------:R-:W-:Y:S06]  /*11820*/  FMUL.FTZ R51, R51, UR5 ;  /* 0x0000000533337c20 */ /* 0x000fec0008410000 */
[----:B------:R-:W1:Y:S10]  /*11830*/  MUFU.TANH R192, R38 ;  /* 0x0000002600c07308 */ /* 0x000e740000002400 */
[----:B------:R3:W1:Y:S10]  /*11840*/  MUFU.TANH R186, R39 ;  /* 0x0000002700ba7308 */ /* 0x0006740000002400 */
[----:B------:R-:W1:Y:S10]  /*11850*/  MUFU.TANH R179, R184 ;  /* 0x000000b800b37308 */ /* 0x000e740000002400 */
[----:B------:R-:W1:Y:S01]  /*11860*/  MUFU.TANH R243, R243 ;  /* 0x000000f300f37308 */ /* 0x000e620000002400 */
[----:B---3--:R-:W3:Y:S01]  /*11870*/  LDSM.16.M88.4 R36, [R209+0x7800] ;  /* 0x00780000d124783b */ /* 0x008ee20000000200 */
[----:B------:R-:W-:Y:S08]  /*11880*/  DEPBAR.LE SB0, 0x0 ;  /* 0x000080000000791a */ /* 0x000ff00000000000 */
[----:B------:R-:W1:Y:S01]  /*11890*/  MUFU.TANH R245, R245 ;  /* 0x000000f500f57308 */ /* 0x000e620000002400 */
[----:B------:R-:W-:Y:S01]  /*118a0*/  BAR.SYNC.DEFER_BLOCKING 0x0 ;  /* 0x0000000000007b1d */ /* 0x000fe20000010000 */
[C---:B-----5:R-:W-:Y:S08]  /*118b0*/  HMMA.16816.F32 R52, R196.reuse, R32, R52 ;  /* 0x00000020c434723c */ /* 0x060ff00000001834 */
[----:B------:R-:W1:Y:S01]  /*118c0*/  MUFU.TANH R247, R247 ;  /* 0x000000f700f77308 */ /* 0x000e620000002400 */
[C---:B------:R-:W-:Y:S09]  /*118d0*/  HMMA.16816.F32 R56, R196.reuse, R34, R56 ;  /* 0x00000022c438723c */ /* 0x040ff20000001838 */
[----:B------:R-:W1:Y:S10]  /*118e0*/  MUFU.TANH R249, R249 ;  /* 0x000000f900f97308 */ /* 0x000e740000002400 */
[----:B------:R-:W1:Y:S01]  /*118f0*/  MUFU.TANH R202, R202 ;  /* 0x000000ca00ca7308 */ /* 0x000e620000002400 */
[----:B------:R-:W-:Y:S01]  /*11900*/  FMUL.FTZ R52, R52, UR5 ;  /* 0x0000000534347c20 */ /* 0x000fe20008410000 */
[----:B------:R-:W-:Y:S01]  /*11910*/  FMUL.FTZ R53, R53, UR5 ;  /* 0x0000000535357c20 */ /* 0x000fe20008410000 */
[----:B------:R-:W-:Y:S01]  /*11920*/  FMUL.FTZ R54, R54, UR5 ;  /* 0x0000000536367c20 */ /* 0x000fe20008410000 */
[----:B------:R-:W-:Y:S06]  /*11930*/  FMUL.FTZ R55, R55, UR5 ;  /* 0x0000000537377c20 */ /* 0x000fec0008410000 */
[----:B------:R-:W1:Y:S01]  /*11940*/  MUFU.TANH R200, R200 ;  /* 0x000000c800c87308 */ /* 0x000e620000002400 */
[C---:B---3--:R-:W-:Y:S03]  /*11950*/  HMMA.16816.F32 R60, R196.reuse, R36, R60 ;  /* 0x00000024c43c723c */ /* 0x048fe6000000183c */
[----:B------:R-:W-:Y:S01]  /*11960*/  FMUL.FTZ R56, R56, UR5 ;  /* 0x0000000538387c20 */ /* 0x000fe20008410000 */
[----:B------:R-:W-:Y:S01]  /*11970*/  FMUL.FTZ R57, R57, UR5 ;  /* 0x0000000539397c20 */ /* 0x000fe20008410000 */
[----:B------:R-:W-:Y:S01]  /*11980*/  FMUL.FTZ R58, R58, UR5 ;  /* 0x000000053a3a7c20 */ /* 0x000fe20008410000 */
[----:B------:R-:W-:Y:S03]  /*11990*/  HMMA.16816.F32 R64, R196, R38, R64 ;  /* 0x00000026c440723c */ /* 0x000fe60000001840 */
[----:B------:R-:W3:Y:S02]  /*119a0*/  MUFU.TANH R251, R251 ;  /* 0x000000fb00fb7308 */ /* 0x000ee40000002400 */
[----:B------:R-:W-:Y:S08]  /*119b0*/  FMUL.FTZ R59, R59, UR5 ;  /* 0x000000053b3b7c20 */ /* 0x000ff00008410000 */
[----:B------:R-:W1:Y:S10]  /*119c0*/  MUFU.TANH R242, R242 ;  /* 0x000000f200f27308 */ /* 0x000e740000002400 */
[----:B------:R-:W1:Y:S01]  /*119d0*/  MUFU.TANH R240, R240 ;  /* 0x000000f000f07308 */ /* 0x000e620000002400 */
[----:B------:R-:W-:Y:S01]  /*119e0*/  FMUL.FTZ R60, R60, UR5 ;  /* 0x000000053c3c7c20 */ /* 0x000fe20008410000 */
[----:B------:R-:W-:Y:S01]  /*119f0*/  FMUL.FTZ R61, R61, UR5 ;  /* 0x000000053d3d7c20 */ /* 0x000fe20008410000 */
[----:B------:R-:W-:Y:S01]  /*11a00*/  FMUL.FTZ R62, R62, UR5 ;  /* 0x000000053e3e7c20 */ /* 0x000fe20008410000 */
[----:B------:R-:W-:Y:S01]  /*11a10*/  FMUL.FTZ R63, R63, UR5 ;  /* 0x000000053f3f7c20 */ /* 0x000fe20008410000 */
[----:B------:R-:W-:Y:S05]  /*11a20*/  FMUL.FTZ R64, R64, UR5 ;  /* 0x0000000540407c20 */ /* 0x000fea0008410000 */
[----:B------:R-:W1:Y:S01]  /*11a30*/  MUFU.TANH R246, R246 ;  /* 0x000000f600f67308 */ /* 0x000e620000002400 */
[----:B------:R-:W-:Y:S01]  /*11a40*/  FMUL.FTZ R65, R65, UR5 ;  /* 0x0000000541417c20 */ /* 0x000fe20008410000 */
[----:B------:R-:W-:Y:S01]  /*11a50*/  FMUL.FTZ R66, R66, UR5 ;  /* 0x0000000542427c20 */ /* 0x000fe20008410000 */
[----:B------:R-:W-:Y:S07]  /*11a60*/  FMUL.FTZ R67, R67, UR5 ;  /* 0x0000000543437c20 */ /* 0x000fee0008410000 */
[----:B------:R-:W1:Y:S10]  /*11a70*/  MUFU.TANH R244, R244 ;  /* 0x000000f400f47308 */ /* 0x000e740000002400 */
[----:B------:R-:W1:Y:S10]  /*11a80*/  MUFU.TANH R250, R250 ;  /* 0x000000fa00fa7308 */ /* 0x000e740000002400 */
[----:B------:R-:W1:Y:S10]  /*11a90*/  MUFU.TANH R248, R248 ;  /* 0x000000f800f87308 */ /* 0x000e740000002400 */
[----:B------:R-:W1:Y:S10]  /*11aa0*/  MUFU.TANH R252, R252 ;  /* 0x000000fc00fc7308 */ /* 0x000e740000002400 */
[----:B------:R-:W1:Y:S10]  /*11ab0*/  MUFU.TANH R194, R194 ;  /* 0x000000c200c27308 */ /* 0x000e740000002400 */
[----:B------:R5:W1:Y:S10]  /*11ac0*/  MUFU.TANH R175, R180 ;  /* 0x000000b400af7308 */ /* 0x000a740000002400 */
[----:B------:R-:W1:Y:S10]  /*11ad0*/  MUFU.TANH R193, R193 ;  /* 0x000000c100c17308 */ /* 0x000e740000002400 */
[----:B------:R2:W1:Y:S01]  /*11ae0*/  MUFU.TANH R168, R181 ;  /* 0x000000b500a87308 */ /* 0x0004620000002400 */
[----:B-----5:R-:W-:Y:S09]  /*11af0*/  MOV R180, R2 ;  /* 0x0000000200b47202 */ /* 0x020ff20000000f00 */
[----:B------:R-:W1:Y:S10]  /*11b00*/  MUFU.TANH R182, R182 ;  /* 0x000000b600b67308 */ /* 0x000e740000002400 */
[----:B------:R1:W1:Y:S01]  /*11b10*/  MUFU.TANH R187, R40 ;  /* 0x0000002800bb7308 */ /* 0x0002620000002400 */
[----:B--2---:R-:W-:Y:S09]  /*11b20*/  MOV R181, R3 ;  /* 0x0000000300b57202 */ /* 0x004ff20000000f00 */
        /* <DEDUP_REMOVED lines=27> */
[----:B---34-:R-:W-:Y:S05]  /*11ce0*/  @!P1 BRA `(.L_x_2610) ;  /* 0x0000000c00109947 */ /* 0x018fea0003800000 */
[----:B------:R-:W-:Y:S01]  /*11cf0*/  ULDC.64 UR10, c[0x0][0x248] ;  /* 0x00009200000a7ab9 */ /* 0x000fe20000000a00 */
[----:B------:R-:W-:Y:S02]  /*11d00*/  MOV R8, R233 ;  /* 0x000000e900087202 */ /* 0x000fe40000000f00 */
[----:B------:R-:W-:Y:S01]  /*11d10*/  MOV R5, R232 ;  /* 0x000000e800057202 */ /* 0x000fe20000000f00 */
[----:B------:R-:W-:Y:S06]  /*11d20*/  @!P0 BRA `(.L_x_2611) ;  /* 0x0000000000fc8947 */ /* 0x000fec0003800000 */
[----:B------:R-:W3:Y:S01]  /*11d30*/  LDC R4, c[0x0][0x380] ;  /* 0x0000e000ff047b82 */ /* 0x000ee20000000800 */
[----:B------:R-:W-:Y:S01]  /*11d40*/  SHF.L.U32 R11, R222, 0x7, RZ ;  /* 0x00000007de0b7819 */ /* 0x000fe200000006ff */
[----:B------:R-:W-:Y:S01]  /*11d50*/  UMOV UR10, UR8 ;  /* 0x00000008000a7c82 */ /* 0x000fe20008000000 */
[----:B------:R-:W-:Y:S03]  /*11d60*/  UMOV UR11, UR9 ;  /* 0x00000009000b7c82 */ /* 0x000fe60008000000 */
[C---:B------:R-:W-:Y:S02]  /*11d70*/  VIADD R9, R11.reuse, 0xffffff00 ;  /* 0xffffff000b097836 */ /* 0x040fe40000000000 */
[----:B------:R-:W-:Y:S03]  /*11d80*/  VIADD R11, R11, 0xffffff80 ;  /* 0xffffff800b0b7836 */ /* 0x000fe60000000000 */
[----:B------:R-:W-:Y:S02]  /*11d90*/  IABS R5, R9 ;  /* 0x0000000900057213 */ /* 0x000fe40000000000 */
[----:B------:R-:W-:Y:S02]  /*11da0*/  IABS R6, R11 ;  /* 0x0000000b00067213 */ /* 0x000fe40000000000 */
[-C--:B---3--:R-:W-:Y:S02]  /*11db0*/  IABS R2, R4.reuse ;  /* 0x0000000400027213 */ /* 0x088fe40000000000 */
[-C--:B------:R-:W-:Y:S02]  /*11dc0*/  LOP3.LUT R9, R9, R4.reuse, RZ, 0x3c, !PT ;  /* 0x0000000409097212 */ /* 0x080fe400078e3cff */
[----:B------:R-:W3:Y:S01]  /*11dd0*/  I2F.RP R7, R2 ;  /* 0x0000000200077306 */ /* 0x000ee20000209400 */
[----:B------:R-:W-:Y:S09]  /*11de0*/  LOP3.LUT R11, R11, R4, RZ, 0x3c, !PT ;  /* 0x000000040b0b7212 */ /* 0x000ff200078e3cff */
[----:B---3--:R-:W3:Y:S02]  /*11df0*/  MUFU.RCP R3, R7 ;  /* 0x0000000700037308 */ /* 0x008ee40000001000 */
[----:B---3--:R-:W-:Y:S08]  /*11e00*/  VIADD R12, R3, 0xffffffe ;  /* 0x0ffffffe030c7836 */ /* 0x008ff00000000000 */
[----:B------:R-:W3:Y:S02]  /*11e10*/  F2I.FTZ.U32.TRUNC.NTZ R13, R12 ;  /* 0x0000000c000d7305 */ /* 0x000ee4000021f000 */
[--C-:B---3--:R-:W-:Y:S01]  /*11e20*/  IMAD.MOV R3, RZ, RZ, -R13.reuse ;  /* 0x000000ffff037224 */ /* 0x108fe200078e0a0d */
        /* <DEDUP_REMOVED lines=8> */
[C---:B------:R-:W-:Y:S01]  /*11eb0*/  IMAD R6, R2.reuse, R7, R6 ;  /* 0x0000000702067224 */ /* 0x040fe200078e0206 */
[----:B------:R-:W-:Y:S02]  /*11ec0*/  LOP3.LUT R7, RZ, R4, RZ, 0x33, !PT ;  /* 0x00000004ff077212 */ /* 0x000fe400078e33ff */
[C---:B------:R-:W-:Y:S02]  /*11ed0*/  ISETP.GT.U32.AND P1, PT, R2.reuse, R5, PT ;  /* 0x000000050200720c */ /* 0x040fe40003f24070 */
[----:B------:R-:W-:Y:S11]  /*11ee0*/  ISETP.GT.U32.AND P2, PT, R2, R6, PT ;  /* 0x000000060200720c */ /* 0x000ff60003f44070 */
[-C--:B------:R-:W-:Y:S01]  /*11ef0*/  @!P1 IADD3 R5, R5, -R2.reuse, RZ ;  /* 0x8000000205059210 */ /* 0x080fe20007ffe0ff */
[----:B------:R-:W-:Y:S01]  /*11f00*/  @!P1 VIADD R8, R8, 0x1 ;  /* 0x0000000108089836 */ /* 0x000fe20000000000 */
[----:B------:R-:W-:Y:S01]  /*11f10*/  @!P2 IADD3 R10, R10, 0x1, RZ ;  /* 0x000000010a0aa810 */ /* 0x000fe20007ffe0ff */
[----:B------:R-:W-:Y:S01]  /*11f20*/  @!P2 IMAD.IADD R6, R6, 0x1, -R2 ;  /* 0x000000010606a824 */ /* 0x000fe200078e0a02 */
[-C--:B------:R-:W-:Y:S02]  /*11f30*/  ISETP.GE.U32.AND P5, PT, R5, R2.reuse, PT ;  /* 0x000000020500720c */ /* 0x080fe40003fa6070 */
[----:B------:R-:W-:Y:S02]  /*11f40*/  ISETP.GE.AND P1, PT, R9, RZ, PT ;  /* 0x000000ff0900720c */ /* 0x000fe40003f26270 */
[----:B------:R-:W-:Y:S02]  /*11f50*/  ISETP.GE.U32.AND P6, PT, R6, R2, PT ;  /* 0x000000020600720c */ /* 0x000fe40003fc6070 */
[----:B------:R-:W-:Y:S07]  /*11f60*/  ISETP.GE.AND P2, PT, R11, RZ, PT ;  /* 0x000000ff0b00720c */ /* 0x000fee0003f46270 */
[----:B------:R-:W-:Y:S01]  /*11f70*/  @P5 VIADD R8, R8, 0x1 ;  /* 0x0000000108085836 */ /* 0x000fe20000000000 */
[----:B------:R-:W-:Y:S03]  /*11f80*/  ISETP.NE.AND P5, PT, R4, RZ, PT ;  /* 0x000000ff0400720c */ /* 0x000fe60003fa5270 */
        /* <DEDUP_REMOVED lines=14> */
[C---:B------:R-:W-:Y:S01]  /*12070*/  IMAD R4, R8.reuse, UR9, RZ ;  /* 0x0000000908047c24 */ /* 0x040fe2000f8e02ff */
[----:B------:R-:W-:Y:S01]  /*12080*/  SHF.R.S32.HI R7, RZ, 0x1f, R8 ;  /* 0x0000001fff077819 */ /* 0x000fe20000011408 */
[----:B------:R-:W-:Y:S04]  /*12090*/  IMAD.WIDE.U32 R8, R8, UR8, RZ ;  /* 0x0000000808087c25 */ /* 0x000fe8000f8e00ff */
[----:B------:R-:W-:Y:S04]  /*120a0*/  IMAD R4, R7, UR8, R4 ;  /* 0x0000000807047c24 */ /* 0x000fe8000f8e0204 */
[----:B------:R-:W-:Y:S01]  /*120b0*/  IMAD.IADD R9, R9, 0x1, R4 ;  /* 0x0000000109097824 */ /* 0x000fe200078e0204 */
[----:B---3--:R-:W-:Y:S04]  /*120c0*/  IADD3 R5, -R6, R5, RZ ;  /* 0x0000000506057210 */ /* 0x008fe80007ffe1ff */
[----:B------:R-:W-:Y:S01]  /*120d0*/  SHF.R.S32.HI R7, RZ, 0x1f, R5 ;  /* 0x0000001fff077819 */ /* 0x000fe20000011405 */
[-C--:B----4-:R-:W-:Y:S04]  /*120e0*/  IMAD.WIDE.U32 R8, R5, R2.reuse, R8 ;  /* 0x0000000205087225 */ /* 0x090fe800078e0008 */
[----:B------:R-:W-:Y:S04]  /*120f0*/  IMAD R4, R7, R2, RZ ;  /* 0x0000000207047224 */ /* 0x000fe800078e02ff */
[----:B------:R-:W-:Y:S05]  /*12100*/  IMAD R4, R5, R3, R4 ;  /* 0x0000000305047224 */ /* 0x000fea00078e0204 */
[----:B------:R-:W-:Y:S07]  /*12110*/  IADD3 R5, R9, R4, RZ ;  /* 0x0000000409057210 */ /* 0x000fee0007ffe0ff */
.L_x_2611:
        /* <DEDUP_REMOVED lines=129> */
.L_x_2610:
[----:B------:R-:W-:Y:S01]  /*12930*/  IADD3 R136, R222, -0x1, RZ ;  /* 0xffffffffde887810 */ /* 0x000fe20007ffe0ff */
[----:B---3--:R-:W-:Y:S01]  /*12940*/  LDSM.16.MT88.4 R12, [R208+0xc000] ;  /* 0x00c00000d00c783b */ /* 0x008fe20000004200 */
[----:B------:R-:W-:Y:S01]  /*12950*/  UMOV UR11, UR16 ;  /* 0x00000010000b7c82 */ /* 0x000fe20008000000 */
[----:B------:R-:W-:Y:S01]  /*12960*/  UMOV UR10, UR15 ;  /* 0x0000000f000a7c82 */ /* 0x000fe20008000000 */
[----:B------:R-:W-:Y:S04]  /*12970*/  LEA R2, R136, R231, 0x7 ;  /* 0x000000e788027211 */ /* 0x000fe800078e38ff */
[----:B------:R-:W-:Y:S01]  /*12980*/  I2FP.F32.S32 R3, R2 ;  /* 0x0000000200037245 */ /* 0x000fe20000201400 */
[----:B------:R-:W-:Y:S01]  /*12990*/  LDSM.16.MT88.4 R20, [R206+0xc000] ;  /* 0x00c00000ce14783b */ /* 0x000fe20000004200 */
[C---:B------:R-:W-:Y:S02]  /*129a0*/  IADD3 R7, R2.reuse, 0x21, RZ ;  /* 0x0000002102077810 */ /* 0x040fe40007ffe0ff */
[----:B------:R-:W-:Y:S01]  /*129b0*/  IADD3 R6, R2, 0x1, RZ ;  /* 0x0000000102067810 */ /* 0x000fe20007ffe0ff */
[CC--:B------:R-:W-:Y:S01]  /*129c0*/  FFMA.FTZ R241, R0.reuse, R3.reuse, R241 ;  /* 0x0000000300f17223 */ /* 0x0c0fe200000100f1 */
[----:B------:R-:W-:Y:S01]  /*129d0*/  FFMA.FTZ R201, R0, R3, R201 ;  /* 0x0000000300c97223 */ /* 0x000fe200000100c9 */
[C---:B------:R-:W-:Y:S02]  /*129e0*/  IADD3 R3, R2.reuse, 0x9, RZ ;  /* 0x0000000902037810 */ /* 0x040fe40007ffe0ff */
[----:B------:R-:W-:Y:S01]  /*129f0*/  IADD3 R4, R2, 0x8, RZ ;  /* 0x0000000802047810 */ /* 0x000fe20007ffe0ff */
[----:B------:R-:W-:Y:S01]  /*12a00*/  LDSM.16.MT88.4 R28, [R205+0xc000] ;  /* 0x00c00000cd1c783b */ /* 0x000fe20000004200 */
[----:B------:R-:W-:Y:S02]  /*12a10*/  I2FP.F32.S32 R3, R3 ;  /* 0x0000000300037245 */ /* 0x000fe40000201400 */
[----:B------:R-:W-:Y:S02]  /*12a20*/  I2FP.F32.S32 R7, R7 ;  /* 0x0000000700077245 */ /* 0x000fe40000201400 */
[----:B------:R-:W-:Y:S01]  /*12a30*/  I2FP.F32.S32 R6, R6 ;  /* 0x0000000600067245 */ /* 0x000fe20000201400 */
[CC--:B-1----:R-:W-:Y:S01]  /*12a40*/  FFMA.FTZ R202, R0.reuse, R3.reuse, R202 ;  /* 0x0000000300ca7223 */ /* 0x0c2fe200000100ca */
[----:B------:R-:W-:Y:S01]  /*12a50*/  FFMA.FTZ R247, R0, R3, R247 ;  /* 0x0000000300f77223 */ /* 0x000fe200000100f7 */
[----:B------:R-:W-:Y:S01]  /*12a60*/  IADD3 R3, R2, 0x28, RZ ;  /* 0x0000002802037810 */ /* 0x000fe20007ffe0ff */
[CC--:B------:R-:W-:Y:S01]  /*12a70*/  FFMA.FTZ R166, R0.reuse, R7.reuse, R166 ;  /* 0x0000000700a67223 */ /* 0x0c0fe200000100a6 */
[----:B------:R-:W-:Y:S01]  /*12a80*/  I2FP.F32.S32 R4, R4 ;  /* 0x0000000400047245 */ /* 0x000fe20000201400 */
[C---:B------:R-:W-:Y:S01]  /*12a90*/  FFMA.FTZ R177, R0.reuse, R7, R177 ;  /* 0x0000000700b17223 */ /* 0x040fe200000100b1 */
[----:B------:R-:W-:Y:S01]  /*12aa0*/  I2FP.F32.S32 R3, R3 ;  /* 0x0000000300037245 */ /* 0x000fe20000201400 */
[----:B------:R-:W-:Y:S01]  /*12ab0*/  FFMA.FTZ R243, R0, R6, R243 ;  /* 0x0000000600f37223 */ /* 0x000fe200000100f3 */
[----:B------:R-:W-:Y:S01]  /*12ac0*/  IADD3 R7, R2, 0x38, RZ ;  /* 0x0000003802077810 */ /* 0x000fe20007ffe0ff */
[C---:B------:R-:W-:Y:S01]  /*12ad0*/  FFMA.FTZ R249, R0.reuse, R4, R249 ;  /* 0x0000000400f97223 */ /* 0x040fe200000100f9 */
[C---:B------:R-:W-:Y:S01]  /*12ae0*/  FFMA.FTZ R203, R0.reuse, R6, R203 ;  /* 0x0000000600cb7223 */ /* 0x040fe200000100cb */
[CC--:B------:R-:W-:Y:S01]  /*12af0*/  FFMA.FTZ R164, R0.reuse, R3.reuse, R164 ;  /* 0x0000000300a47223 */ /* 0x0c0fe200000100a4 */
[----:B------:R-:W-:Y:S01]  /*12b00*/  FFMA.FTZ R165, R0, R3, R165 ;  /* 0x0000000300a57223 */ /* 0x000fe200000100a5 */
[----:B------:R-:W-:Y:S01]  /*12b10*/  IADD3 R3, R2, 0x31, RZ ;  /* 0x0000003102037810 */ /* 0x000fe20007ffe0ff */
[----:B------:R-:W-:Y:S01]  /*12b20*/  FFMA.FTZ R245, R0, R4, R245 ;  /* 0x0000000400f57223 */ /* 0x000fe200000100f5 */
[C---:B------:R-:W-:Y:S01]  /*12b30*/  IADD3 R4, R2.reuse, 0x40, RZ ;  /* 0x0000004002047810 */ /* 0x040fe20007ffe0ff */
[----:B------:R-:W-:Y:S01]  /*12b40*/  LDSM.16.MT88.4 R36, [R204+0xc000] ;  /* 0x00c00000cc24783b */ /* 0x000fe20000004200 */
[----:B------:R-:W-:Y:S02]  /*12b50*/  I2FP.F32.S32 R3, R3 ;  /* 0x0000000300037245 */ /* 0x000fe40000201400 */
[----:B------:R-:W-:Y:S02]  /*12b60*/  FMNMX.FTZ R6, R241, R133, !PT ;  /* 0x00000085f1067209 */ /* 0x000fe40007810000 */
[----:B--2---:R-:W-:Y:S01]  /*12b70*/  IADD3 R55, R2, 0x10, RZ ;  /* 0x0000001002377810 */ /* 0x004fe20007ffe0ff */
[C---:B------:R-:W-:Y:S01]  /*12b80*/  FFMA.FTZ R182, R0.reuse, R3, R182 ;  /* 0x0000000300b67223 */ /* 0x040fe200000100b6 */
[----:B------:R-:W-:Y:S01]  /*12b90*/  I2FP.F32.S32 R7, R7 ;  /* 0x0000000700077245 */ /* 0x000fe20000201400 */
[C---:B------:R-:W-:Y:S01]  /*12ba0*/  FFMA.FTZ R179, R0.reuse, R3, R179 ;  /* 0x0000000300b37223 */ /* 0x040fe200000100b3 */
[----:B------:R-:W-:Y:S01]  /*12bb0*/  FMNMX.FTZ R6, R243, R6, !PT ;  /* 0x00000006f3067209 */ /* 0x000fe20007810000 */
[----:B------:R-:W-:Y:S01]  /*12bc0*/  LDSM.16.MT88.4 R48, [R208+0x10000] ;  /* 0x01000000d030783b */ /* 0x000fe20000004200 */
[----:B------:R-:W-:Y:S01]  /*12bd0*/  I2FP.F32.S32 R3, R4 ;  /* 0x0000000400037245 */ /* 0x000fe20000201400 */
[CC--:B------:R-:W-:Y:S01]  /*12be0*/  FFMA.FTZ R172, R0.reuse, R7.reuse, R172 ;  /* 0x0000000700ac7223 */ /* 0x0c0fe200000100ac */
[----:B------:R-:W-:Y:S01]  /*12bf0*/  FMNMX.FTZ R4, R201, R132, !PT ;  /* 0x00000084c9047209 */ /* 0x000fe20007810000 */
[C---:B------:R-:W-:Y:S01]  /*12c00*/  FFMA.FTZ R189, R0.reuse, R7, R189 ;  /* 0x0000000700bd7223 */ /* 0x040fe200000100bd */
[----:B------:R-:W-:Y:S01]  /*12c10*/  I2FP.F32.S32 R55, R55 ;  /* 0x0000003700377245 */ /* 0x000fe20000201400 */
[-C--:B------:R-:W-:Y:S01]  /*12c20*/  FFMA.FTZ R192, R0, R3.reuse, R192 ;  /* 0x0000000300c07223 */ /* 0x080fe200000100c0 */
[----:B------:R-:W-:Y:S01]  /*12c30*/  IADD3 R53, R2, 0x11, RZ ;  /* 0x0000001102357810 */ /* 0x000fe20007ffe0ff */
[C---:B------:R-:W-:Y:S01]  /*12c40*/  FFMA.FTZ R195, R0.reuse, R3, R195 ;  /* 0x0000000300c37223 */ /* 0x040fe200000100c3 */
[----:B------:R-:W-:Y:S01]  /*12c50*/  FMNMX.FTZ R7, R249, R6, !PT ;  /* 0x00000006f9077209 */ /* 0x000fe20007810000 */
[CC--:B------:R-:W-:Y:S01]  /*12c60*/  FFMA.FTZ R44, R0.reuse, R55.reuse, R242 ;  /* 0x00000037002c7223 */ /* 0x0c0fe200000100f2 */
[----:B------:R-:W-:Y:S01]  /*12c70*/  FMNMX.FTZ R4, R203, R4, !PT ;  /* 0x00000004cb047209 */ /* 0x000fe20007810000 */
[----:B------:R-:W-:Y:S01]  /*12c80*/  FFMA.FTZ R55, R0, R55, R200 ;  /* 0x0000003700377223 */ /* 0x000fe200000100c8 */
[----:B------:R-:W-:Y:S01]  /*12c90*/  I2FP.F32.S32 R53, R53 ;  /* 0x0000003500357245 */ /* 0x000fe20000201400 */
[----:B------:R-:W-:Y:S01]  /*12ca0*/  LDSM.16.MT88.4 R56, [R206+0x10000] ;  /* 0x01000000ce38783b */ /* 0x000fe20000004200 */
[----:B------:R-:W-:Y:S02]  /*12cb0*/  IADD3 R63, R2, 0x18, RZ ;  /* 0x00000018023f7810 */ /* 0x000fe40007ffe0ff */
        /* <DEDUP_REMOVED lines=46> */
[-C--:B------:R-:W-:Y:S01]  /*12fa0*/  FFMA.FTZ R178, R0, R5.reuse, R178 ;  /* 0x0000000500b27223 */ /* 0x080fe200000100b2 */
[----:B------:R-:W-:Y:S01]  /*12fb0*/  IADD3 R9, R2, 0x41, RZ ;  /* 0x0000004102097810 */ /* 0x000fe20007ffe0ff */
[----:B------:R-:W-:Y:S01]  /*12fc0*/  FFMA.FTZ R183, R0, R5, R183 ;  /* 0x0000000500b77223 */ /* 0x000fe200000100b7 */
[----:B------:R-:W-:Y:S02]  /*12fd0*/  FMNMX.FTZ R7, R172, R7, !PT ;  /* 0x00000007ac077209 */ /* 0x000fe40007810000 */
[----:B------:R-:W-:Y:S02]  /*12fe0*/  FMNMX.FTZ R4, R179, R4, !PT ;  /* 0x00000004b3047209 */ /* 0x000fe40007810000 */
[----:B------:R-:W-:Y:S02]  /*12ff0*/  IADD3 R5, R2, 0x48, RZ ;  /* 0x0000004802057810 */ /* 0x000fe40007ffe0ff */
[----:B------:R-:W-:Y:S02]  /*13000*/  I2FP.F32.S32 R9, R9 ;  /* 0x0000000900097245 */ /* 0x000fe40000201400 */
[----:B------:R-:W-:Y:S02]  /*13010*/  FMNMX.FTZ R7, R178, R7, !PT ;  /* 0x00000007b2077209 */ /* 0x000fe40007810000 */
[----:B------:R-:W-:Y:S01]  /*13020*/  FMNMX.FTZ R4, R189, R4, !PT ;  /* 0x00000004bd047209 */ /* 0x000fe20007810000 */
[-C--:B------:R-:W-:Y:S01]  /*13030*/  FFMA.FTZ R186, R0, R9.reuse, R186 ;  /* 0x0000000900ba7223 */ /* 0x080fe200000100ba */
[----:B------:R-:W-:Y:S01]  /*13040*/  IADD3 R3, R2, 0x49, RZ ;  /* 0x0000004902037810 */ /* 0x000fe20007ffe0ff */
[----:B------:R-:W-:Y:S01]  /*13050*/  FFMA.FTZ R191, R0, R9, R191 ;  /* 0x0000000900bf7223 */ /* 0x000fe200000100bf */
        /* <DEDUP_REMOVED lines=56> */
[----:B------:R-:W-:Y:S01]  /*133e0*/  I2FP.F32.S32 R3, R3 ;  /* 0x0000000300037245 */ /* 0x000fe20000201400 */
[CC--:B------:R-:W-:Y:S01]  /*133f0*/  FFMA.FTZ R154, R0.reuse, R5.reuse, R154 ;  /* 0x00000005009a7223 */ /* 0x0c0fe2000001009a */
[----:B------:R-:W-:Y:S01]  /*13400*/  FMNMX.FTZ R4, R159, R4, !PT ;  /* 0x000000049f047209 */ /* 0x000fe20007810000 */
[----:B------:R-:W-:Y:S01]  /*13410*/  FFMA.FTZ R153, R0, R5, R153 ;  /* 0x0000000500997223 */ /* 0x000fe20000010099 */
[----:B------:R-:W-:Y:S01]  /*13420*/  IADD3 R9, R2, 0x71, RZ ;  /* 0x0000007102097810 */ /* 0x000fe20007ffe0ff */
[----:B------:R-:W-:Y:S01]  /*13430*/  FFMA.FTZ R152, R0, R3, R152 ;  /* 0x0000000300987223 */ /* 0x000fe20000010098 */
[----:B------:R-:W-:Y:S01]  /*13440*/  FMNMX.FTZ R7, R156, R7, !PT ;  /* 0x000000079c077209 */ /* 0x000fe20007810000 */
[----:B------:R-:W-:Y:S01]  /*13450*/  FFMA.FTZ R149, R0, R3, R149 ;  /* 0x0000000300957223 */ /* 0x000fe20000010095 */
[----:B------:R-:W-:Y:S02]  /*13460*/  FMNMX.FTZ R4, R157, R4, !PT ;  /* 0x000000049d047209 */ /* 0x000fe40007810000 */
[----:B------:R-:W-:Y:S02]  /*13470*/  I2FP.F32.S32 R9, R9 ;  /* 0x0000000900097245 */ /* 0x000fe40000201400 */
[----:B------:R-:W-:Y:S02]  /*13480*/  IADD3 R3, R2, 0x78, RZ ;  /* 0x0000007802037810 */ /* 0x000fe40007ffe0ff */
[----:B------:R-:W-:Y:S01]  /*13490*/  FMNMX.FTZ R7, R154, R7, !PT ;  /* 0x000000079a077209 */ /* 0x000fe20007810000 */
[CC--:B------:R-:W-:Y:S01]  /*134a0*/  FFMA.FTZ R150, R0.reuse, R9.reuse, R150 ;  /* 0x0000000900967223 */ /* 0x0c0fe20000010096 */
[----:B------:R-:W-:Y:S01]  /*134b0*/  FMNMX.FTZ R4, R155, R4, !PT ;  /* 0x000000049b047209 */ /* 0x000fe20007810000 */
[----:B------:R-:W-:Y:S01]  /*134c0*/  FFMA.FTZ R147, R0, R9, R147 ;  /* 0x0000000900937223 */ /* 0x000fe20000010093 */
        /* <DEDUP_REMOVED lines=10> */
[----:B------:R-:W-:Y:S01]  /*13570*/  FMNMX.FTZ R3, R135, R2, !PT ;  /* 0x0000000287037209 */ /* 0x000fe20007810000 */
[----:B------:R-:W-:Y:S01]  /*13580*/  FFMA.FTZ R140, R0, R5, R140 ;  /* 0x00000005008c7223 */ /* 0x000fe2000001008c */
        /* <DEDUP_REMOVED lines=12> */
[C---:B------:R-:W-:Y:S01]  /*13650*/  FMUL.FTZ R148, R3.reuse, UR4 ;  /* 0x0000000403947c20 */ /* 0x040fe20008410000 */
[----:B------:R-:W-:Y:S01]  /*13660*/  FADD.FTZ R5, -R3, R132 ;  /* 0x0000008403057221 */ /* 0x000fe20000010100 */
[C---:B------:R-:W-:Y:S01]  /*13670*/  FSETP.NEU.FTZ.AND P1, PT, R2.reuse, -INF , PT ;  /* 0xff8000000200780b */ /* 0x040fe20003f3d000 */
[C---:B------:R-:W-:Y:S01]  /*13680*/  FMUL.FTZ R151, R2.reuse, UR4 ;  /* 0x0000000402977c20 */ /* 0x040fe20008410000 */
[----:B------:R-:W-:Y:S01]  /*13690*/  FADD.FTZ R4, -R2, R133 ;  /* 0x0000008502047221 */ /* 0x000fe20000010100 */
[----:B------:R-:W-:Y:S03]  /*136a0*/  FMUL.FTZ R133, R5, UR4 ;  /* 0x0000000405857c20 */ /* 0x000fe60008410000 */
[----:B------:R-:W-:Y:S01]  /*136b0*/  FSEL R151, R151, RZ, P1 ;  /* 0x000000ff97977208 */ /* 0x000fe20000800000 */
[----:B------:R-:W-:Y:S01]  /*136c0*/  FMUL.FTZ R132, R4, UR4 ;  /* 0x0000000404847c20 */ /* 0x000fe20008410000 */
[----:B------:R-:W-:Y:S01]  /*136d0*/  FSETP.NEU.FTZ.AND P1, PT, R3, -INF , PT ;  /* 0xff8000000300780b */ /* 0x000fe20003f3d000 */
[----:B------:R-:W1:Y:S02]  /*136e0*/  MUFU.EX2 R133, R133 ;  /* 0x0000008500857308 */ /* 0x000e640000000800 */
        /* <DEDUP_REMOVED lines=15> */
[C---:B-1----:R-:W-:Y:S01]  /*137e0*/  FMUL.FTZ R4, R133.reuse, R128 ;  /* 0x0000008085047220 */ /* 0x042fe20000410000 */
        /* <DEDUP_REMOVED lines=24> */
[----:B------:R-:W-:Y:S01]  /*13970*/  FMUL.FTZ R41, R133, R93 ;  /* 0x0000005d85297220 */ /* 0x000fe20000410000 */
[C---:B------:R-:W-:Y:S03]  /*13980*/  FMUL.FTZ R46, R132.reuse, R90 ;  /* 0x0000005a842e7220 */ /* 0x040fe60000410000 */
[----:B------:R-:W2:Y:S01]  /*13990*/  MUFU.EX2 R137, R137 ;  /* 0x0000008900897308 */ /* 0x000ea20000000800 */
[----:B-1----:R-:W-:Y:S01]  /*139a0*/  F2FP.F16.F32.PACK_AB R129, R143, R145 ;  /* 0x000000918f81723e */ /* 0x002fe200000000ff */
[C---:B------:R-:W-:Y:S01]  /*139b0*/  FMUL.FTZ R47, R132.reuse, R91 ;  /* 0x0000005b842f7220 */ /* 0x040fe20000410000 */
[C---:B------:R-:W-:Y:S01]  /*139c0*/  FMUL.FTZ R45, R133.reuse, R89 ;  /* 0x00000059852d7220 */ /* 0x040fe20000410000 */
[----:B------:R-:W-:Y:S01]  /*139d0*/  LDSM.16.MT88.4 R100, [R205+0xe800] ;  /* 0x00e80000cd64783b */ /* 0x000fe20000004200 */
[C---:B------:R-:W-:Y:S01]  /*139e0*/  FMUL.FTZ R54, R132.reuse, R82 ;  /* 0x0000005284367220 */ /* 0x040fe20000410000 */
[----:B------:R-:W-:Y:S01]  /*139f0*/  FMUL.FTZ R62, R132, R74 ;  /* 0x0000004a843e7220 */ /* 0x000fe20000410000 */
[----:B------:R-:W-:Y:S03]  /*13a00*/  FMUL.FTZ R60, R133, R72 ;  /* 0x00000048853c7220 */ /* 0x000fe60000410000 */
        /* <DEDUP_REMOVED lines=8> */
[----:B------:R-:W1:Y:S01]  /*13a90*/  MUFU.EX2 R144, R144 ;  /* 0x0000009000907308 */ /* 0x000e620000000800 */
[----:B--2---:R-:W-:Y:S01]  /*13aa0*/  F2FP.F16.F32.PACK_AB R131, R137, R142 ;  /* 0x0000008e8983723e */ /* 0x004fe200000000ff */
[--C-:B------:R-:W-:Y:S01]  /*13ab0*/  FFMA.FTZ R179, R179, UR4, -R148.reuse ;  /* 0x00000004b3b37c23 */ /* 0x100fe20008010894 */
[--C-:B------:R-:W-:Y:S01]  /*13ac0*/  FFMA.FTZ R182, R189, UR4, -R148.reuse ;  /* 0x00000004bdb67c23 */ /* 0x100fe20008010894 */
[----:B------:R-:W-:Y:S01]  /*13ad0*/  LDSM.16.MT88.4 R108, [R205+0xf800] ;  /* 0x00f80000cd6c783b */ /* 0x000fe20000004200 */
[--C-:B------:R-:W-:Y:S01]  /*13ae0*/  FFMA.FTZ R183, R183, UR4, -R148.reuse ;  /* 0x00000004b7b77c23 */ /* 0x100fe20008010894 */
[--C-:B------:R-:W-:Y:S01]  /*13af0*/  FFMA.FTZ R189, R192, UR4, -R151.reuse ;  /* 0x00000004c0bd7c23 */ /* 0x100fe20008010897 */
[--C-:B------:R-:W-:Y:S03]  /*13b00*/  FFMA.FTZ R193, R190, UR4, -R151.reuse ;  /* 0x00000004bec17c23 */ /* 0x100fe60008010897 */
[----:B------:R-:W-:Y:S01]  /*13b10*/  MUFU.EX2 R139, R139 ;  /* 0x0000008b008b7308 */ /* 0x000fe20000000800 */
[--C-:B------:R-:W-:Y:S01]  /*13b20*/  FFMA.FTZ R186, R186, UR4, -R151.reuse ;  /* 0x00000004baba7c23 */ /* 0x100fe20008010897 */
[--C-:B------:R-:W-:Y:S01]  /*13b30*/  FFMA.FTZ R188, R188, UR4, -R151.reuse ;  /* 0x00000004bcbc7c23 */ /* 0x100fe20008010897 */
[--C-:B------:R-:W-:Y:S01]  /*13b40*/  FFMA.FTZ R190, R195, UR4, -R148.reuse ;  /* 0x00000004c3be7c23 */ /* 0x100fe20008010894 */
[--C-:B------:R-:W-:Y:S01]  /*13b50*/  FFMA.FTZ R191, R191, UR4, -R148.reuse ;  /* 0x00000004bfbf7c23 */ /* 0x100fe20008010894 */
[--C-:B------:R-:W-:Y:S01]  /*13b60*/  FFMA.FTZ R187, R187, UR4, -R148.reuse ;  /* 0x00000004bbbb7c23 */ /* 0x100fe20008010894 */
[--C-:B------:R-:W-:Y:S01]  /*13b70*/  FFMA.FTZ R192, R185, UR4, -R148.reuse ;  /* 0x00000004b9c07c23 */ /* 0x100fe20008010894 */
[--C-:B------:R-:W-:Y:S03]  /*13b80*/  FFMA.FTZ R185, R176, UR4, -R151.reuse ;  /* 0x00000004b0b97c23 */ /* 0x100fe60008010897 */
[----:B------:R-:W2:Y:S01]  /*13b90*/  MUFU.EX2 R138, R138 ;  /* 0x0000008a008a7308 */ /* 0x000ea20000000800 */
[----:B-1----:R-:W-:Y:S01]  /*13ba0*/  F2FP.F16.F32.PACK_AB R128, R144, R146 ;  /* 0x000000929080723e */ /* 0x002fe200000000ff */
[--C-:B------:R-:W-:Y:S01]  /*13bb0*/  FFMA.FTZ R195, R170, UR4, -R151.reuse ;  /* 0x00000004aac37c23 */ /* 0x100fe20008010897 */
[--C-:B------:R-:W-:Y:S01]  /*13bc0*/  FFMA.FTZ R184, R184, UR4, -R151.reuse ;  /* 0x00000004b8b87c23 */ /* 0x100fe20008010897 */
[--C-:B------:R-:W-:Y:S01]  /*13bd0*/  FFMA.FTZ R174, R174, UR4, -R151.reuse ;  /* 0x00000004aeae7c23 */ /* 0x100fe20008010897 */
        /* <DEDUP_REMOVED lines=12> */
[----:B--2---:R-:W-:Y:S01]  /*13ca0*/  F2FP.F16.F32.PACK_AB R130, R138, R139 ;  /* 0x0000008b8a82723e */ /* 0x004fe200000000ff */
[--C-:B------:R-:W-:Y:S01]  /*13cb0*/  FFMA.FTZ R155, R155, UR4, -R148.reuse ;  /* 0x000000049b9b7c23 */ /* 0x100fe20008010894 */
[--C-:B------:R-:W-:Y:S01]  /*13cc0*/  FFMA.FTZ R158, R153, UR4, -R148.reuse ;  /* 0x00000004999e7c23 */ /* 0x100fe20008010894 */
[--C-:B------:R-:W-:Y:S01]  /*13cd0*/  FFMA.FTZ R153, R150, UR4, -R151.reuse ;  /* 0x0000000496997c23 */ /* 0x100fe20008010897 */
[----:B------:R-:W-:Y:S01]  /*13ce0*/  ISETP.GT.AND P1, PT, R222, 0x1, PT ;  /* 0x00000001de00780c */ /* 0x000fe20003f24270 */
[--C-:B------:R-:W-:Y:S01]  /*13cf0*/  FFMA.FTZ R152, R152, UR4, -R151.reuse ;  /* 0x0000000498987c23 */ /* 0x100fe20008010897 */
[--C-:B------:R-:W-:Y:S01]  /*13d00*/  FFMA.FTZ R150, R135, UR4, -R151.reuse ;  /* 0x0000000487967c23 */ /* 0x100fe20008010897 */
[C---:B------:R-:W-:Y:S02]  /*13d10*/  HMMA.16816.F32 R4, R128.reuse, R12, R4 ;  /* 0x0000000c8004723c */ /* 0x040fe40000001804 */
[----:B------:R-:W-:Y:S03]  /*13d20*/  MUFU.EX2 R162, R162 ;  /* 0x000000a200a27308 */ /* 0x000fe60000000800 */
[--C-:B------:R-:W-:Y:S01]  /*13d30*/  FFMA.FTZ R149, R149, UR4, -R148.reuse ;  /* 0x0000000495957c23 */ /* 0x100fe20008010894 */
[C---:B------:R-:W-:Y:S06]  /*13d40*/  HMMA.16816.F32 R8, R128.reuse, R14, R8 ;  /* 0x0000000e8008723c */ /* 0x040fec0000001808 */
[----:B------:R-:W-:Y:S01]  /*13d50*/  MUFU.EX2 R164, R164 ;  /* 0x000000a400a47308 */ /* 0x000fe20000000800 */
[C---:B------:R-:W-:Y:S01]  /*13d60*/  FMUL.FTZ R12, R133.reuse, R120 ;  /* 0x00000078850c7220 */ /* 0x040fe20000410000 */
[----:B------:R-:W-:Y:S03]  /*13d70*/  FMUL.FTZ R13, R133, R121 ;  /* 0x00000079850d7220 */ /* 0x000fe60000410000 */
[C---:B------:R-:W-:Y:S01]  /*13d80*/  FMUL.FTZ R14, R132.reuse, R122 ;  /* 0x0000007a840e7220 */ /* 0x040fe20000410000 */
[----:B------:R-:W-:Y:S04]  /*13d90*/  FMUL.FTZ R15, R132, R123 ;  /* 0x0000007b840f7220 */ /* 0x000fe80000410000 */
[----:B------:R-:W-:Y:S01]  /*13da0*/  MUFU.EX2 R165, R165 ;  /* 0x000000a500a57308 */ /* 0x000fe20000000800 */
[----:B------:R-:W-:Y:S01]  /*13db0*/  FFMA.FTZ R120, R194, UR4, -R151 ;  /* 0x00000004c2787c23 */ /* 0x000fe20008010897 */
[--C-:B------:R-:W-:Y:S01]  /*13dc0*/  FFMA.FTZ R121, R197, UR4, -R148.reuse ;  /* 0x00000004c5797c23 */ /* 0x100fe20008010894 */
[--C-:B------:R-:W-:Y:S01]  /*13dd0*/  FFMA.FTZ R194, R147, UR4, -R148.reuse ;  /* 0x0000000493c27c23 */ /* 0x100fe20008010894 */
[C---:B------:R-:W-:Y:S03]  /*13de0*/  HMMA.16816.F32 R12, R128.reuse, R20, R12 ;  /* 0x00000014800c723c */ /* 0x040fe6000000180c */
[--C-:B------:R-:W-:Y:S03]  /*13df0*/  FFMA.FTZ R141, R141, UR4, -R148.reuse ;  /* 0x000000048d8d7c23 */ /* 0x100fe60008010894 */
[----:B------:R-:W-:Y:S01]  /*13e00*/  MUFU.EX2 R120, R120 ;  /* 0x0000007800787308 */ /* 0x000fe20000000800 */
[C---:B------:R-:W-:Y:S01]  /*13e10*/  FFMA.FTZ R145, R132.reuse, R239, R145 ;  /* 0x000000ef84917223 */ /* 0x040fe20000010091 */
[C---:B------:R-:W-:Y:S03]  /*13e20*/  HMMA.16816.F32 R16, R128.reuse, R22, R16 ;  /* 0x000000168010723c */ /* 0x040fe60000001810 */
[C---:B------:R-:W-:Y:S01]  /*13e30*/  FMUL.FTZ R20, R133.reuse, R112 ;  /* 0x0000007085147220 */ /* 0x040fe20000410000 */
[----:B------:R-:W-:Y:S03]  /*13e40*/  FMUL.FTZ R21, R133, R113 ;  /* 0x0000007185157220 */ /* 0x000fe60000410000 */
[C---:B------:R-:W-:Y:S01]  /*13e50*/  FMUL.FTZ R22, R132.reuse, R114 ;  /* 0x0000007284167220 */ /* 0x040fe20000410000 */
[C---:B------:R-:W-:Y:S01]  /*13e60*/  FMUL.FTZ R23, R132.reuse, R115 ;  /* 0x0000007384177220 */ /* 0x040fe20000410000 */
[----:B------:R-:W-:Y:S02]  /*13e70*/  MUFU.EX2 R121, R121 ;  /* 0x0000007900797308 */ /* 0x000fe40000000800 */
[--C-:B------:R-:W-:Y:S01]  /*13e80*/  FFMA.FTZ R112, R55, UR4, -R148.reuse ;  /* 0x0000000437707c23 */ /* 0x100fe20008010894 */
[C---:B------:R-:W-:Y:S01]  /*13e90*/  FMUL.FTZ R55, R132.reuse, R83 ;  /* 0x0000005384377220 */ /* 0x040fe20000410000 */
[--C-:B------:R-:W-:Y:S01]  /*13ea0*/  FFMA.FTZ R113, R53, UR4, -R148.reuse ;  /* 0x0000000435717c23 */ /* 0x100fe20008010894 */
[----:B------:R-:W-:Y:S01]  /*13eb0*/  FMUL.FTZ R53, R133, R81 ;  /* 0x0000005185357220 */ /* 0x000fe20000410000 */
[C---:B------:R-:W-:Y:S04]  /*13ec0*/  HMMA.16816.F32 R20, R128.reuse, R28, R20 ;  /* 0x0000001c8014723c */ /* 0x040fe80000001814 */
[----:B------:R-:W-:Y:S01]  /*13ed0*/  MUFU.EX2 R166, R166 ;  /* 0x000000a600a67308 */ /* 0x000fe20000000800 */
[--C-:B------:R-:W-:Y:S01]  /*13ee0*/  FFMA.FTZ R114, R63, UR4, -R148.reuse ;  /* 0x000000043f727c23 */ /* 0x100fe20008010894 */
[C---:B------:R-:W-:Y:S01]  /*13ef0*/  FMUL.FTZ R63, R132.reuse, R75 ;  /* 0x0000004b843f7220 */ /* 0x040fe20000410000 */
[--C-:B------:R-:W-:Y:S01]  /*13f00*/  FFMA.FTZ R115, R61, UR4, -R148.reuse ;  /* 0x000000043d737c23 */ /* 0x100fe20008010894 */
[C---:B------:R-:W-:Y:S06]  /*13f10*/  HMMA.16816.F32 R24, R128.reuse, R30, R24 ;  /* 0x0000001e8018723c */ /* 0x040fec0000001818 */
[----:B------:R-:W-:Y:S01]  /*13f20*/  MUFU.EX2 R168, R168 ;  /* 0x000000a800a87308 */ /* 0x000fe20000000800 */
[C---:B------:R-:W-:Y:S01]  /*13f30*/  FMUL.FTZ R28, R133.reuse, R104 ;  /* 0x00000068851c7220 */ /* 0x040fe20000410000 */
[C---:B------:R-:W-:Y:S03]  /*13f40*/  FMUL.FTZ R29, R133.reuse, R105 ;  /* 0x00000069851d7220 */ /* 0x040fe60000410000 */
[C---:B------:R-:W-:Y:S01]  /*13f50*/  FMUL.FTZ R30, R132.reuse, R106 ;  /* 0x0000006a841e7220 */ /* 0x040fe20000410000 */
[----:B------:R-:W-:Y:S01]  /*13f60*/  FMUL.FTZ R31, R132, R107 ;  /* 0x0000006b841f7220 */ /* 0x000fe20000410000 */
[C---:B------:R-:W-:Y:S01]  /*13f70*/  FMUL.FTZ R61, R133.reuse, R73 ;  /* 0x00000049853d7220 */ /* 0x040fe20000410000 */
[--C-:B------:R-:W-:Y:S01]  /*13f80*/  FFMA.FTZ R104, R42, UR4, -R151.reuse ;  /* 0x000000042a687c23 */ /* 0x100fe20008010897 */
[----:B------:R-:W-:Y:S01]  /*13f90*/  LDSM.16.MT88.4 R72, [R204+0xc800] ;  /* 0x00c80000cc48783b */ /* 0x000fe20000004200 */
[----:B------:R-:W-:Y:S03]  /*13fa0*/  FMUL.FTZ R42, R132, R94 ;  /* 0x0000005e842a7220 */ /* 0x000fe60000410000 */
[C---:B------:R-:W-:Y:S01]  /*13fb0*/  HMMA.16816.F32 R28, R128.reuse, R36, R28 ;  /* 0x00000024801c723c */ /* 0x040fe2000000181c */
[----:B------:R-:W-:Y:S02]  /*13fc0*/  MUFU.EX2 R177, R177 ;  /* 0x000000b100b17308 */ /* 0x000fe40000000800 */
[--C-:B------:R-:W-:Y:S01]  /*13fd0*/  FFMA.FTZ R105, R40, UR4, -R151.reuse ;  /* 0x0000000428697c23 */ /* 0x100fe20008010897 */
[C---:B------:R-:W-:Y:S01]  /*13fe0*/  FMUL.FTZ R40, R133.reuse, R92 ;  /* 0x0000005c85287220 */ /* 0x040fe20000410000 */
[--C-:B------:R-:W-:Y:S01]  /*13ff0*/  FFMA.FTZ R107, R44, UR4, -R151.reuse ;  /* 0x000000042c6b7c23 */ /* 0x100fe20008010897 */
[C---:B------:R-:W-:Y:S01]  /*14000*/  HMMA.16816.F32 R32, R128.reuse, R38, R32 ;  /* 0x000000268020723c */ /* 0x040fe20000001820 */
[----:B------:R-:W-:Y:S04]  /*14010*/  LDSM.16.MT88.4 R92, [R205+0xc800] ;  /* 0x00c80000cd5c783b */ /* 0x000fe80000004200 */
[----:B------:R-:W-:Y:S01]  /*14020*/  MUFU.EX2 R104, R104 ;  /* 0x0000006800687308 */ /* 0x000fe20000000800 */
[C---:B------:R-:W-:Y:S01]  /*14030*/  FMUL.FTZ R36, R133.reuse, R96 ;  /* 0x0000006085247220 */ /* 0x040fe20000410000 */
[C---:B------:R-:W-:Y:S01]  /*14040*/  FMUL.FTZ R37, R133.reuse, R97 ;  /* 0x0000006185257220 */ /* 0x040fe20000410000 */
[C---:B------:R-:W-:Y:S03]  /*14050*/  FMUL.FTZ R38, R132.reuse, R98 ;  /* 0x0000006284267220 */ /* 0x040fe60000410000 */
[----:B------:R-:W-:Y:S02]  /*14060*/  FMUL.FTZ R39, R132, R99 ;  /* 0x0000006384277220 */ /* 0x000fe40000410000 */
[----:B------:R-:W-:Y:S01]  /*14070*/  LDSM.16.MT88.4 R96, [R204+0x12000] ;  /* 0x01200000cc60783b */ /* 0x000fe20000004200 */
[C---:B------:R-:W-:Y:S01]  /*14080*/  FMUL.FTZ R44, R133.reuse, R88 ;  /* 0x00000058852c7220 */ /* 0x040fe20000410000 */
[--C-:B------:R-:W-:Y:S01]  /*14090*/  FFMA.FTZ R106, R52, UR4, -R151.reuse ;  /* 0x00000004346a7c23 */ /* 0x100fe20008010897 */
[C---:B------:R-:W-:Y:S01]  /*140a0*/  FMUL.FTZ R52, R133.reuse, R80 ;  /* 0x0000005085347220 */ /* 0x040fe20000410000 */
[----:B------:R-:W-:Y:S01]  /*140b0*/  MUFU.EX2 R172, R172 ;  /* 0x000000ac00ac7308 */ /* 0x000fe20000000800 */
[C---:B------:R-:W-:Y:S03]  /*140c0*/  HMMA.16816.F32 R36, R128.reuse, R48, R36 ;  /* 0x000000308024723c */ /* 0x040fe60000001824 */
[----:B------:R-:W1:Y:S01]  /*140d0*/  LDSM.16.MT88.4 R88, [R204+0x10000] ;  /* 0x01000000cc58783b */ /* 0x000e620000004200 */
[----:B------:R-:W-:Y:S01]  /*140e0*/  FFMA.FTZ R151, R134, UR4, -R151 ;  /* 0x0000000486977c23 */ /* 0x000fe20008010897 */
[----:B------:R-:W-:Y:S01]  /*140f0*/  FFMA.FTZ R148, R140, UR4, -R148 ;  /* 0x000000048c947c23 */ /* 0x000fe20008010894 */
[C---:B------:R-:W-:Y:S03]  /*14100*/  HMMA.16816.F32 R40, R128.reuse, R50, R40 ;  /* 0x000000328028723c */ /* 0x040fe60000001828 */
[----:B------:R-:W-:Y:S02]  /*14110*/  MUFU.EX2 R175, R175 ;  /* 0x000000af00af7308 */ /* 0x000fe40000000800 */
[C---:B------:R-:W-:Y:S01]  /*14120*/  FMUL.FTZ R48, R133.reuse, R84 ;  /* 0x0000005485307220 */ /* 0x040fe20000410000 */
[C---:B------:R-:W-:Y:S01]  /*14130*/  HMMA.16816.F32 R44, R128.reuse, R56, R44 ;  /* 0x00000038802c723c */ /* 0x040fe2000000182c */
[----:B------:R-:W2:Y:S06]  /*14140*/  LDSM.16.MT88.4 R80, [R208+0xc800] ;  /* 0x00c80000d050783b */ /* 0x000eac0000004200 */
[----:B------:R-:W3:Y:S01]  /*14150*/  MUFU.EX2 R107, R107 ;  /* 0x0000006b006b7308 */ /* 0x000ee20000000800 */
[C---:B------:R-:W-:Y:S03]  /*14160*/  FMUL.FTZ R50, R132.reuse, R86 ;  /* 0x0000005684327220 */ /* 0x040fe60000410000 */
[----:B------:R-:W-:Y:S01]  /*14170*/  FMUL.FTZ R51, R132, R87 ;  /* 0x0000005784337220 */ /* 0x000fe20000410000 */
[C---:B------:R-:W-:Y:S01]  /*14180*/  FMUL.FTZ R49, R133.reuse, R85 ;  /* 0x0000005585317220 */ /* 0x040fe20000410000 */
[C---:B------:R-:W-:Y:S01]  /*14190*/  FMUL.FTZ R56, R133.reuse, R76 ;  /* 0x0000004c85387220 */ /* 0x040fe20000410000 */
[----:B------:R-:W4:Y:S01]  /*141a0*/  LDSM.16.MT88.4 R84, [R206+0xc800] ;  /* 0x00c80000ce54783b */ /* 0x000f220000004200 */
[C---:B------:R-:W-:Y:S02]  /*141b0*/  FMUL.FTZ R57, R133.reuse, R77 ;  /* 0x0000004d85397220 */ /* 0x040fe40000410000 */
[----:B------:R-:W-:Y:S01]  /*141c0*/  MUFU.EX2 R178, R178 ;  /* 0x000000b200b27308 */ /* 0x000fe20000000800 */
[----:B------:R-:W-:Y:S01]  /*141d0*/  FFMA.FTZ R146, R133, R238, R146 ;  /* 0x000000ee85927223 */ /* 0x000fe20000010092 */
[C---:B------:R-:W-:Y:S03]  /*141e0*/  HMMA.16816.F32 R48, R128.reuse, R58, R48 ;  /* 0x0000003a8030723c */ /* 0x040fe60000001830 */
[----:B------:R-:W-:Y:S01]  /*141f0*/  FADD.FTZ R145, R143, R145 ;  /* 0x000000918f917221 */ /* 0x000fe20000010000 */
[----:B------:R-:W-:Y:S01]  /*14200*/  FADD.FTZ R146, R144, R146 ;  /* 0x0000009290927221 */ /* 0x000fe20000010000 */
[----:B------:R-:W-:Y:S01]  /*14210*/  MOV R222, R136 ;  /* 0x0000008800de7202 */ /* 0x000fe20000000f00 */
[C---:B------:R-:W-:Y:S02]  /*14220*/  HMMA.16816.F32 R52, R128.reuse, R64, R52 ;  /* 0x000000408034723c */ /* 0x040fe40000001834 */
[----:B------:R-:W-:Y:S03]  /*14230*/  MUFU.EX2 R105, R105 ;  /* 0x0000006900697308 */ /* 0x000fe60000000800 */
[C---:B------:R-:W-:Y:S01]  /*14240*/  FMUL.FTZ R58, R132.reuse, R78 ;  /* 0x0000004e843a7220 */ /* 0x040fe20000410000 */
[----:B------:R-:W-:Y:S01]  /*14250*/  FMUL.FTZ R59, R132, R79 ;  /* 0x0000004f843b7220 */ /* 0x000fe20000410000 */
[C---:B------:R-:W-:Y:S01]  /*14260*/  FMUL.FTZ R64, R133.reuse, R68 ;  /* 0x0000004485407220 */ /* 0x040fe20000410000 */
[----:B------:R-:W5:Y:S04]  /*14270*/  LDSM.16.MT88.4 R76, [R208+0x10800] ;  /* 0x01080000d04c783b */ /* 0x000f680000004200 */
[----:B------:R-:W2:Y:S01]  /*14280*/  MUFU.EX2 R106, R106 ;  /* 0x0000006a006a7308 */ /* 0x000ea20000000800 */
[----:B------:R-:W-:Y:S01]  /*14290*/  FMUL.FTZ R65, R133, R69 ;  /* 0x0000004585417220 */ /* 0x000fe20000410000 */
[----:B---3--:R-:W-:Y:S01]  /*142a0*/  F2FP.F16.F32.PACK_AB R69, R104, R107 ;  /* 0x0000006b6845723e */ /* 0x008fe200000000ff */
[C---:B------:R-:W-:Y:S03]  /*142b0*/  HMMA.16816.F32 R56, R128.reuse, R66, R56 ;  /* 0x000000428038723c */ /* 0x040fe60000001838 */
[----:B------:R-:W-:Y:S04]  /*142c0*/  FADD.FTZ R142, R142, R145 ;  /* 0x000000918e8e7221 */ /* 0x000fe80000010000 */
[----:B------:R-:W-:Y:S01]  /*142d0*/  MUFU.EX2 R112, R112 ;  /* 0x0000007000707308 */ /* 0x000fe20000000800 */
[C---:B-1----:R-:W-:Y:S03]  /*142e0*/  HMMA.16816.F32 R60, R128.reuse, R88, R60 ;  /* 0x00000058803c723c */ /* 0x042fe6000000183c */
[C---:B------:R-:W-:Y:S06]  /*142f0*/  FMUL.FTZ R66, R132.reuse, R70 ;  /* 0x0000004684427220 */ /* 0x040fec0000410000 */
[----:B------:R-:W1:Y:S02]  /*14300*/  MUFU.EX2 R113, R113 ;  /* 0x0000007100717308 */ /* 0x000e640000000800 */
[----:B------:R-:W-:Y:S01]  /*14310*/  FMUL.FTZ R67, R132, R71 ;  /* 0x0000004784437220 */ /* 0x000fe20000410000 */
[----:B--2---:R-:W-:Y:S01]  /*14320*/  F2FP.F16.F32.PACK_AB R71, R106, R105 ;  /* 0x000000696a47723e */ /* 0x004fe200000000ff */
[----:B------:R-:W-:Y:S05]  /*14330*/  FADD.FTZ R142, R137, R142 ;  /* 0x0000008e898e7221 */ /* 0x000fea0000010000 */
[----:B------:R-:W-:Y:S01]  /*14340*/  HMMA.16816.F32 R64, R128, R90, R64 ;  /* 0x0000005a8040723c */ /* 0x000fe20000001840 */
[----:B------:R-:W-:Y:S01]  /*14350*/  MUFU.EX2 R114, R114 ;  /* 0x0000007200727308 */ /* 0x000fe20000000800 */
[----:B------:R-:W-:Y:S01]  /*14360*/  LDSM.16.MT88.4 R88, [R206+0xd000] ;  /* 0x00d00000ce58783b */ /* 0x000fe20000004200 */
[----:B------:R-:W-:Y:S04]  /*14370*/  FADD.FTZ R107, R107, R142 ;  /* 0x0000008e6b6b7221 */ /* 0x000fe80000010000 */
[----:B------:R-:W-:Y:S04]  /*14380*/  FADD.FTZ R104, R104, R107 ;  /* 0x0000006b68687221 */ /* 0x000fe80000010000 */
[----:B------:R-:W2:Y:S01]  /*14390*/  MUFU.EX2 R115, R115 ;  /* 0x0000007300737308 */ /* 0x000ea20000000800 */
[----:B-1----:R-:W-:Y:S09]  /*143a0*/  F2FP.F16.F32.PACK_AB R68, R113, R112 ;  /* 0x000000707144723e */ /* 0x002ff200000000ff */
[----:B------:R-:W1:Y:S10]  /*143b0*/  MUFU.EX2 R179, R179 ;  /* 0x000000b300b37308 */ /* 0x000e740000000800 */
[----:B------:R-:W-:Y:S01]  /*143c0*/  MUFU.EX2 R182, R182 ;  /* 0x000000b600b67308 */ /* 0x000fe20000000800 */
[----:B--2---:R-:W-:Y:S07]  /*143d0*/  F2FP.F16.F32.PACK_AB R70, R115, R114 ;  /* 0x000000727346723e */ /* 0x004fee00000000ff */
[C---:B------:R-:W-:Y:S02]  /*143e0*/  HMMA.16816.F32 R4, R68.reuse, R80, R4 ;  /* 0x000000504404723c */ /* 0x040fe40000001804 */
[----:B------:R-:W2:Y:S04]  /*143f0*/  MUFU.EX2 R183, R183 ;  /* 0x000000b700b77308 */ /* 0x000ea80000000800 */
[C---:B------:R-:W-:Y:S01]  /*14400*/  HMMA.16816.F32 R8, R68.reuse, R82, R8 ;  /* 0x000000524408723c */ /* 0x040fe20000001808 */
[----:B------:R-:W3:Y:S05]  /*14410*/  LDSM.16.MT88.4 R80, [R206+0x10800] ;  /* 0x01080000ce50783b */ /* 0x000eea0000004200 */
[----:B------:R-:W-:Y:S01]  /*14420*/  MUFU.EX2 R189, R189 ;  /* 0x000000bd00bd7308 */ /* 0x000fe20000000800 */
[C---:B----4-:R-:W-:Y:S09]  /*14430*/  HMMA.16816.F32 R12, R68.reuse, R84, R12 ;  /* 0x00000054440c723c */ /* 0x050ff2000000180c */
[----:B------:R-:W-:Y:S01]  /*14440*/  MUFU.EX2 R186, R186 ;  /* 0x000000ba00ba7308 */ /* 0x000fe20000000800 */
[C---:B------:R-:W-:Y:S01]  /*14450*/  HMMA.16816.F32 R16, R68.reuse, R86, R16 ;  /* 0x000000564410723c */ /* 0x040fe20000001810 */
[----:B------:R-:W4:Y:S05]  /*14460*/  LDSM.16.MT88.4 R84, [R205+0x10800] ;  /* 0x01080000cd54783b */ /* 0x000f2a0000004200 */
        /* <DEDUP_REMOVED lines=8> */
[----:B------:R-:W1:Y:S05]  /*144f0*/  LDSM.16.MT88.4 R72, [R204+0x10800] ;  /* 0x01080000cc48783b */ /* 0x000e6a0000004200 */
[C---:B-----5:R-:W-:Y:S03]  /*14500*/  HMMA.16816.F32 R36, R68.reuse, R76, R36 ;  /* 0x0000004c4424723c */ /* 0x060fe60000001824 */
[----:B------:R-:W-:Y:S03]  /*14510*/  MUFU.EX2 R191, R191 ;  /* 0x000000bf00bf7308 */ /* 0x000fe60000000800 */
[C---:B------:R-:W-:Y:S01]  /*14520*/  HMMA.16816.F32 R40, R68.reuse, R78, R40 ;  /* 0x0000004e4428723c */ /* 0x040fe20000001828 */
[----:B------:R-:W5:Y:S06]  /*14530*/  LDSM.16.MT88.4 R76, [R208+0xd000] ;  /* 0x00d00000d04c783b */ /* 0x000f6c0000004200 */
[----:B------:R-:W-:Y:S01]  /*14540*/  MUFU.EX2 R187, R187 ;  /* 0x000000bb00bb7308 */ /* 0x000fe20000000800 */
[C---:B---3--:R-:W-:Y:S09]  /*14550*/  HMMA.16816.F32 R44, R68.reuse, R80, R44 ;  /* 0x00000050442c723c */ /* 0x048ff2000000182c */
[----:B------:R-:W-:Y:S01]  /*14560*/  MUFU.EX2 R192, R192 ;  /* 0x000000c000c07308 */ /* 0x000fe20000000800 */
[C---:B------:R-:W-:Y:S01]  /*14570*/  HMMA.16816.F32 R48, R68.reuse, R82, R48 ;  /* 0x000000524430723c */ /* 0x040fe20000001830 */
[----:B------:R-:W3:Y:S05]  /*14580*/  LDSM.16.MT88.4 R80, [R205+0xd000] ;  /* 0x00d00000cd50783b */ /* 0x000eea0000004200 */
[C---:B----4-:R-:W-:Y:S03]  /*14590*/  HMMA.16816.F32 R52, R68.reuse, R84, R52 ;  /* 0x000000544434723c */ /* 0x050fe60000001834 */
[----:B------:R-:W-:Y:S03]  /*145a0*/  MUFU.EX2 R184, R184 ;  /* 0x000000b800b87308 */ /* 0x000fe60000000800 */
[C---:B------:R-:W-:Y:S01]  /*145b0*/  HMMA.16816.F32 R56, R68.reuse, R86, R56 ;  /* 0x000000564438723c */ /* 0x040fe20000001838 */
[----:B------:R-:W4:Y:S06]  /*145c0*/  LDSM.16.MT88.4 R84, [R204+0xd000] ;  /* 0x00d00000cc54783b */ /* 0x000f2c0000004200 */
[----:B------:R-:W-:Y:S01]  /*145d0*/  MUFU.EX2 R185, R185 ;  /* 0x000000b900b97308 */ /* 0x000fe20000000800 */
[C---:B-1----:R-:W-:Y:S09]  /*145e0*/  HMMA.16816.F32 R60, R68.reuse, R72, R60 ;  /* 0x00000048443c723c */ /* 0x042ff2000000183c */
[----:B------:R-:W-:Y:S01]  /*145f0*/  MUFU.EX2 R174, R174 ;  /* 0x000000ae00ae7308 */ /* 0x000fe20000000800 */
[----:B------:R-:W-:Y:S01]  /*14600*/  HMMA.16816.F32 R64, R68, R74, R64 ;  /* 0x0000004a4440723c */ /* 0x000fe20000001840 */
[----:B------:R-:W1:Y:S06]  /*14610*/  LDSM.16.MT88.4 R72, [R208+0x11000] ;  /* 0x01100000d048783b */ /* 0x000e6c0000004200 */
[----:B------:R-:W-:Y:S02]  /*14620*/  F2FP.F16.F32.PACK_AB R69, R161, R120 ;  /* 0x00000078a145723e */ /* 0x000fe400000000ff */
[----:B------:R-:W-:Y:S02]  /*14630*/  MUFU.EX2 R195, R195 ;  /* 0x000000c300c37308 */ /* 0x000fe40000000800 */
[----:B------:R-:W-:Y:S02]  /*14640*/  F2FP.F16.F32.PACK_AB R71, R162, R163 ;  /* 0x000000a3a247723e */ /* 0x000fe400000000ff */
[----:B------:R-:W-:Y:S02]  /*14650*/  F2FP.F16.F32.PACK_AB R68, R164, R121 ;  /* 0x00000079a444723e */ /* 0x000fe400000000ff */
[----:B------:R-:W-:Y:S04]  /*14660*/  F2FP.F16.F32.PACK_AB R70, R166, R165 ;  /* 0x000000a5a646723e */ /* 0x000fe800000000ff */
[----:B------:R-:W-:Y:S03]  /*14670*/  MUFU.EX2 R170, R170 ;  /* 0x000000aa00aa7308 */ /* 0x000fe60000000800 */
[C---:B-----5:R-:W-:Y:S07]  /*14680*/  HMMA.16816.F32 R4, R68.reuse, R76, R4 ;  /* 0x0000004c4404723c */ /* 0x060fee0000001804 */
[----:B------:R-:W-:Y:S01]  /*14690*/  MUFU.EX2 R171, R171 ;  /* 0x000000ab00ab7308 */ /* 0x000fe20000000800 */
[C---:B------:R-:W-:Y:S01]  /*146a0*/  HMMA.16816.F32 R8, R68.reuse, R78, R8 ;  /* 0x0000004e4408723c */ /* 0x040fe20000001808 */
[----:B------:R-:W5:Y:S08]  /*146b0*/  LDSM.16.MT88.4 R76, [R206+0x11000] ;  /* 0x01100000ce4c783b */ /* 0x000f700000004200 */
        /* <DEDUP_REMOVED lines=16> */
[C---:B------:R-:W-:Y:S03]  /*147c0*/  HMMA.16816.F32 R40, R68.reuse, R74, R40 ;  /* 0x0000004a4428723c */ /* 0x040fe60000001828 */
[----:B------:R-:W-:Y:S03]  /*147d0*/  F2FP.F16.F32.PACK_AB R73, R177, R168 ;  /* 0x000000a8b149723e */ /* 0x000fe600000000ff */
[C---:B-----5:R-:W-:Y:S03]  /*147e0*/  HMMA.16816.F32 R44, R68.reuse, R76, R44 ;  /* 0x0000004c442c723c */ /* 0x060fe6000000182c */
[----:B------:R-:W-:Y:S02]  /*147f0*/  MUFU.EX2 R154, R154 ;  /* 0x0000009a009a7308 */ /* 0x000fe40000000800 */
[----:B------:R-:W-:Y:S01]  /*14800*/  F2FP.F16.F32.PACK_AB R75, R175, R172 ;  /* 0x000000acaf4b723e */ /* 0x000fe200000000ff */
[C---:B------:R-:W-:Y:S01]  /*14810*/  HMMA.16816.F32 R48, R68.reuse, R78, R48 ;  /* 0x0000004e4430723c */ /* 0x040fe20000001830 */
[----:B------:R-:W1:Y:S06]  /*14820*/  LDSM.16.MT88.4 R76, [R205+0xd800] ;  /* 0x00d80000cd4c783b */ /* 0x000e6c0000004200 */
[----:B------:R-:W-:Y:S01]  /*14830*/  MUFU.EX2 R157, R157 ;  /* 0x0000009d009d7308 */ /* 0x000fe20000000800 */
[----:B------:R-:W-:Y:S01]  /*14840*/  F2FP.F16.F32.PACK_AB R72, R179, R178 ;  /* 0x000000b2b348723e */ /* 0x000fe200000000ff */
[C---:B---3--:R-:W-:Y:S03]  /*14850*/  HMMA.16816.F32 R52, R68.reuse, R80, R52 ;  /* 0x000000504434723c */ /* 0x048fe60000001834 */
[----:B--2---:R-:W-:Y:S03]  /*14860*/  F2FP.F16.F32.PACK_AB R74, R183, R182 ;  /* 0x000000b6b74a723e */ /* 0x004fe600000000ff */
[C---:B------:R-:W-:Y:S01]  /*14870*/  HMMA.16816.F32 R56, R68.reuse, R82, R56 ;  /* 0x000000524438723c */ /* 0x040fe20000001838 */
[----:B------:R-:W2:Y:S01]  /*14880*/  LDSM.16.MT88.4 R80, [R204+0xd800] ;  /* 0x00d80000cc50783b */ /* 0x000ea20000004200 */
[----:B------:R-:W-:Y:S04]  /*14890*/  MUFU.EX2 R155, R155 ;  /* 0x0000009b009b7308 */ /* 0x000fe80000000800 */
[C---:B------:R-:W-:Y:S06]  /*148a0*/  HMMA.16816.F32 R60, R68.reuse, R88, R60 ;  /* 0x00000058443c723c */ /* 0x040fec000000183c */
[----:B------:R-:W-:Y:S01]  /*148b0*/  MUFU.EX2 R158, R158 ;  /* 0x0000009e009e7308 */ /* 0x000fe20000000800 */
[----:B------:R-:W-:Y:S01]  /*148c0*/  HMMA.16816.F32 R64, R68, R90, R64 ;  /* 0x0000005a4440723c */ /* 0x000fe20000001840 */
[----:B------:R-:W3:Y:S05]  /*148d0*/  LDSM.16.MT88.4 R68, [R208+0x11800] ;  /* 0x01180000d044783b */ /* 0x000eea0000004200 */
[C---:B----4-:R-:W-:Y:S03]  /*148e0*/  HMMA.16816.F32 R4, R72.reuse, R84, R4 ;  /* 0x000000544804723c */ /* 0x050fe60000001804 */
[----:B------:R-:W-:Y:S01]  /*148f0*/  MUFU.EX2 R152, R152 ;  /* 0x0000009800987308 */ /* 0x000fe20000000800 */
[----:B------:R-:W-:Y:S02]  /*14900*/  LDSM.16.MT88.4 R88, [R205+0x11800] ;  /* 0x01180000cd58783b */ /* 0x000fe40000004200 */
[C---:B------:R-:W-:Y:S07]  /*14910*/  HMMA.16816.F32 R8, R72.reuse, R86, R8 ;  /* 0x000000564808723c */ /* 0x040fee0000001808 */
[----:B------:R-:W4:Y:S01]  /*14920*/  MUFU.EX2 R153, R153 ;  /* 0x0000009900997308 */ /* 0x000f220000000800 */
[----:B------:R-:W5:Y:S01]  /*14930*/  LDSM.16.MT88.4 R84, [R206+0x11800] ;  /* 0x01180000ce54783b */ /* 0x000f620000004200 */
[C---:B------:R-:W-:Y:S08]  /*14940*/  HMMA.16816.F32 R12, R72.reuse, R92, R12 ;  /* 0x0000005c480c723c */ /* 0x040ff0000000180c */
[----:B------:R-:W-:Y:S01]  /*14950*/  MUFU.EX2 R150, R150 ;  /* 0x0000009600967308 */ /* 0x000fe20000000800 */
[C---:B------:R-:W-:Y:S01]  /*14960*/  HMMA.16816.F32 R16, R72.reuse, R94, R16 ;  /* 0x0000005e4810723c */ /* 0x040fe20000001810 */
[----:B------:R-:W5:Y:S05]  /*14970*/  LDSM.16.MT88.4 R92, [R204+0x11800] ;  /* 0x01180000cc5c783b */ /* 0x000f6a0000004200 */
[C---:B-1----:R-:W-:Y:S03]  /*14980*/  HMMA.16816.F32 R20, R72.reuse, R76, R20 ;  /* 0x0000004c4814723c */ /* 0x042fe60000001814 */
[----:B------:R-:W1:Y:S02]  /*14990*/  MUFU.EX2 R151, R151 ;  /* 0x0000009700977308 */ /* 0x000e640000000800 */
[----:B----4-:R-:W-:Y:S01]  /*149a0*/  F2FP.F16.F32.PACK_AB R133, R153, R152 ;  /* 0x000000989985723e */ /* 0x010fe200000000ff */
[C---:B------:R-:W-:Y:S01]  /*149b0*/  HMMA.16816.F32 R24, R72.reuse, R78, R24 ;  /* 0x0000004e4818723c */ /* 0x040fe20000001818 */
[----:B------:R-:W4:Y:S06]  /*149c0*/  LDSM.16.MT88.4 R76, [R208+0xe000] ;  /* 0x00e00000d04c783b */ /* 0x000f2c0000004200 */
[----:B------:R-:W-:Y:S01]  /*149d0*/  MUFU.EX2 R149, R149 ;  /* 0x0000009500957308 */ /* 0x000fe20000000800 */
[C---:B--2---:R-:W-:Y:S09]  /*149e0*/  HMMA.16816.F32 R28, R72.reuse, R80, R28 ;  /* 0x00000050481c723c */ /* 0x044ff2000000181c */
[----:B------:R-:W2:Y:S01]  /*149f0*/  MUFU.EX2 R194, R194 ;  /* 0x000000c200c27308 */ /* 0x000ea20000000800 */
[C---:B------:R-:W-:Y:S01]  /*14a00*/  HMMA.16816.F32 R32, R72.reuse, R82, R32 ;  /* 0x000000524820723c */ /* 0x040fe20000001820 */
[----:B------:R-:W4:Y:S02]  /*14a10*/  LDSM.16.MT88.4 R80, [R206+0xe000] ;  /* 0x00e00000ce50783b */ /* 0x000f240000004200 */
[----:B-1----:R-:W-:Y:S03]  /*14a20*/  F2FP.F16.F32.PACK_AB R135, R151, R150 ;  /* 0x000000969787723e */ /* 0x002fe600000000ff */
[C---:B---3--:R-:W-:Y:S03]  /*14a30*/  HMMA.16816.F32 R36, R72.reuse, R68, R36 ;  /* 0x000000444824723c */ /* 0x048fe60000001824 */
[----:B------:R-:W-:Y:S03]  /*14a40*/  MUFU.EX2 R141, R141 ;  /* 0x0000008d008d7308 */ /* 0x000fe60000000800 */
[C---:B------:R-:W-:Y:S07]  /*14a50*/  HMMA.16816.F32 R40, R72.reuse, R70, R40 ;  /* 0x000000464828723c */ /* 0x040fee0000001828 */
[----:B------:R-:W1:Y:S01]  /*14a60*/  MUFU.EX2 R148, R148 ;  /* 0x0000009400947308 */ /* 0x000e620000000800 */
[----:B------:R-:W-:Y:S01]  /*14a70*/  F2FP.F16.F32.PACK_AB R69, R186, R189 ;  /* 0x000000bdba45723e */ /* 0x000fe200000000ff */
[C---:B-----5:R-:W-:Y:S03]  /*14a80*/  HMMA.16816.F32 R44, R72.reuse, R84, R44 ;  /* 0x00000054482c723c */ /* 0x060fe6000000182c */
[----:B------:R-:W-:Y:S03]  /*14a90*/  F2FP.F16.F32.PACK_AB R71, R193, R188 ;  /* 0x000000bcc147723e */ /* 0x000fe600000000ff */
[C---:B------:R-:W-:Y:S01]  /*14aa0*/  HMMA.16816.F32 R48, R72.reuse, R86, R48 ;  /* 0x000000564830723c */ /* 0x040fe20000001830 */
[----:B------:R-:W3:Y:S04]  /*14ab0*/  LDSM.16.MT88.4 R84, [R205+0xe000] ;  /* 0x00e00000cd54783b */ /* 0x000ee80000004200 */
[----:B------:R-:W-:Y:S01]  /*14ac0*/  F2FP.F16.F32.PACK_AB R68, R191, R190 ;  /* 0x000000bebf44723e */ /* 0x000fe200000000ff */
[C---:B------:R-:W-:Y:S05]  /*14ad0*/  HMMA.16816.F32 R52, R72.reuse, R88, R52 ;  /* 0x000000584834723c */ /* 0x040fea0000001834 */
[----:B------:R-:W-:Y:S01]  /*14ae0*/  F2FP.F16.F32.PACK_AB R70, R192, R187 ;  /* 0x000000bbc046723e */ /* 0x000fe200000000ff */
[C---:B------:R-:W-:Y:S01]  /*14af0*/  HMMA.16816.F32 R56, R72.reuse, R90, R56 ;  /* 0x0000005a4838723c */ /* 0x040fe20000001838 */
[----:B------:R-:W-:Y:S04]  /*14b00*/  LDSM.16.MT88.4 R88, [R206+0x12000] ;  /* 0x01200000ce58783b */ /* 0x000fe80000004200 */
[----:B--2---:R-:W-:Y:S01]  /*14b10*/  F2FP.F16.F32.PACK_AB R132, R194, R149 ;  /* 0x00000095c284723e */ /* 0x004fe200000000ff */
[C---:B------:R-:W-:Y:S05]  /*14b20*/  HMMA.16816.F32 R60, R72.reuse, R92, R60 ;  /* 0x0000005c483c723c */ /* 0x040fea000000183c */
[----:B-1----:R-:W-:Y:S01]  /*14b30*/  F2FP.F16.F32.PACK_AB R134, R148, R141 ;  /* 0x0000008d9486723e */ /* 0x002fe200000000ff */
[----:B------:R-:W-:Y:S01]  /*14b40*/  HMMA.16816.F32 R64, R72, R94, R64 ;  /* 0x0000005e4840723c */ /* 0x000fe20000001840 */
[----:B------:R-:W1:Y:S05]  /*14b50*/  LDSM.16.MT88.4 R72, [R204+0xe000] ;  /* 0x00e00000cc48783b */ /* 0x000e6a0000004200 */
[C---:B----4-:R-:W-:Y:S03]  /*14b60*/  HMMA.16816.F32 R4, R68.reuse, R76, R4 ;  /* 0x0000004c4404723c */ /* 0x050fe60000001804 */
[----:B------:R-:W-:Y:S03]  /*14b70*/  LDSM.16.MT88.4 R92, [R205+0x12000] ;  /* 0x01200000cd5c783b */ /* 0x000fe60000004200 */
[C---:B------:R-:W-:Y:S05]  /*14b80*/  HMMA.16816.F32 R8, R68.reuse, R78, R8 ;  /* 0x0000004e4408723c */ /* 0x040fea0000001808 */
[----:B------:R-:W2:Y:S01]  /*14b90*/  LDSM.16.MT88.4 R76, [R208+0x12000] ;  /* 0x01200000d04c783b */ /* 0x000ea20000004200 */
[C---:B------:R-:W-:Y:S06]  /*14ba0*/  HMMA.16816.F32 R12, R68.reuse, R80, R12 ;  /* 0x00000050440c723c */ /* 0x040fec000000180c */
[C---:B------:R-:W-:Y:S01]  /*14bb0*/  HMMA.16816.F32 R16, R68.reuse, R82, R16 ;  /* 0x000000524410723c */ /* 0x040fe20000001810 */
[----:B------:R-:W4:Y:S05]  /*14bc0*/  LDSM.16.MT88.4 R80, [R208+0xe800] ;  /* 0x00e80000d050783b */ /* 0x000f2a0000004200 */
[C---:B---3--:R-:W-:Y:S06]  /*14bd0*/  HMMA.16816.F32 R20, R68.reuse, R84, R20 ;  /* 0x000000544414723c */ /* 0x048fec0000001814 */
[C---:B------:R-:W-:Y:S01]  /*14be0*/  HMMA.16816.F32 R24, R68.reuse, R86, R24 ;  /* 0x000000564418723c */ /* 0x040fe20000001818 */
[----:B------:R-:W3:Y:S05]  /*14bf0*/  LDSM.16.MT88.4 R84, [R206+0xe800] ;  /* 0x00e80000ce54783b */ /* 0x000eea0000004200 */
        /* <DEDUP_REMOVED lines=17> */
[----:B------:R-:W2:Y:S05]  /*14d10*/  LDSM.16.MT88.4 R68, [R208+0x12800] ;  /* 0x01280000d044783b */ /* 0x000eaa0000004200 */
[C---:B----4-:R-:W-:Y:S03]  /*14d20*/  HMMA.16816.F32 R4, R72.reuse, R80, R4 ;  /* 0x000000504804723c */ /* 0x050fe60000001804 */
[----:B------:R-:W-:Y:S03]  /*14d30*/  LDSM.16.MT88.4 R96, [R205+0xf000] ;  /* 0x00f00000cd60783b */ /* 0x000fe60000004200 */
[C---:B------:R-:W-:Y:S05]  /*14d40*/  HMMA.16816.F32 R8, R72.reuse, R82, R8 ;  /* 0x000000524808723c */ /* 0x040fea0000001808 */
[----:B------:R-:W4:Y:S01]  /*14d50*/  LDSM.16.MT88.4 R80, [R206+0x12800] ;  /* 0x01280000ce50783b */ /* 0x000f220000004200 */
        /* <DEDUP_REMOVED lines=23> */
[----:B------:R-:W4:Y:S05]  /*14ed0*/  LDSM.16.MT88.4 R72, [R206+0x13000] ;  /* 0x01300000ce48783b */ /* 0x000f2a0000004200 */
        /* <DEDUP_REMOVED lines=15> */
[C---:B------:R-:W-:Y:S05]  /*14fd0*/  HMMA.16816.F32 R48, R68.reuse, R74, R48 ;  /* 0x0000004a4430723c */ /* 0x040fea0000001830 */
[----:B------:R-:W-:Y:S01]  /*14fe0*/  FADD.FTZ R73, R139, R146 ;  /* 0x000000928b497221 */ /* 0x000fe20000010000 */
[C---:B-1----:R-:W-:Y:S05]  /*14ff0*/  HMMA.16816.F32 R52, R68.reuse, R76, R52 ;  /* 0x0000004c4434723c */ /* 0x042fea0000001834 */
[----:B------:R-:W-:Y:S01]  /*15000*/  FADD.FTZ R73, R138, R73 ;  /* 0x000000498a497221 */ /* 0x000fe20000010000 */
[C---:B------:R-:W-:Y:S01]  /*15010*/  HMMA.16816.F32 R56, R68.reuse, R78, R56 ;  /* 0x0000004e4438723c */ /* 0x040fe20000001838 */
[----:B------:R-:W1:Y:S04]  /*15020*/  LDSM.16.MT88.4 R76, [R205+0x13800] ;  /* 0x01380000cd4c783b */ /* 0x000e680000004200 */
[----:B------:R-:W-:Y:S01]  /*15030*/  FADD.FTZ R112, R112, R73 ;  /* 0x0000004970707221 */ /* 0x000fe20000010000 */
[C---:B--2---:R-:W-:Y:S05]  /*15040*/  HMMA.16816.F32 R60, R68.reuse, R80, R60 ;  /* 0x00000050443c723c */ /* 0x044fea000000183c */
[----:B------:R-:W-:Y:S01]  /*15050*/  FADD.FTZ R113, R113, R112 ;  /* 0x0000007071717221 */ /* 0x000fe20000010000 */
[----:B------:R-:W-:Y:S01]  /*15060*/  HMMA.16816.F32 R64, R68, R82, R64 ;  /* 0x000000524440723c */ /* 0x000fe20000001840 */
[----:B------:R-:W2:Y:S04]  /*15070*/  LDSM.16.MT88.4 R68, [R204+0x13800] ;  /* 0x01380000cc44783b */ /* 0x000ea80000004200 */
[----:B------:R-:W-:Y:S01]  /*15080*/  FADD.FTZ R114, R114, R113 ;  /* 0x0000007172727221 */ /* 0x000fe20000010000 */
[C---:B------:R-:W-:Y:S05]  /*15090*/  HMMA.16816.F32 R128, R132.reuse, R124, R4 ;  /* 0x0000007c8480723c */ /* 0x040fea0000001804 */
[----:B------:R-:W-:Y:S01]  /*150a0*/  FADD.FTZ R114, R115, R114 ;  /* 0x0000007273727221 */ /* 0x000fe20000010000 */
[C---:B------:R-:W-:Y:S05]  /*150b0*/  HMMA.16816.F32 R124, R132.reuse, R126, R8 ;  /* 0x0000007e847c723c */ /* 0x040fea0000001808 */
[----:B------:R-:W-:Y:S06]  /*150c0*/  FADD.FTZ R5, R105, R104 ;  /* 0x0000006869057221 */ /* 0x000fec0000010000 */
[----:B------:R-:W-:Y:S04]  /*150d0*/  FADD.FTZ R5, R106, R5 ;  /* 0x000000056a057221 */ /* 0x000fe80000010000 */
[----:B------:R-:W-:Y:S01]  /*150e0*/  FADD.FTZ R4, R120, R5 ;  /* 0x0000000578047221 */ /* 0x000fe20000010000 */
[----:B------:R-:W-:Y:S02]  /*150f0*/  FADD.FTZ R5, R121, R114 ;  /* 0x0000007279057221 */ /* 0x000fe40000010000 */
[C---:B------:R-:W-:Y:S03]  /*15100*/  HMMA.16816.F32 R120, R132.reuse, R116, R12 ;  /* 0x000000748478723c */ /* 0x040fe6000000180c */
        /* <DEDUP_REMOVED lines=17> */
[C---:B---3--:R-:W-:Y:S04]  /*15220*/  HMMA.16816.F32 R88, R132.reuse, R84, R44 ;  /* 0x000000548458723c */ /* 0x048fe8000000182c */
[----:B------:R-:W-:Y:S01]  /*15230*/  FADD.FTZ R172, R172, R177 ;  /* 0x000000b1acac7221 */ /* 0x000fe20000010000 */
[----:B------:R-:W-:Y:S01]  /*15240*/  FADD.FTZ R182, R182, R179 ;  /* 0x000000b3b6b67221 */ /* 0x000fe20000010000 */
[C---:B------:R-:W-:Y:S05]  /*15250*/  HMMA.16816.F32 R84, R132.reuse, R86, R48 ;  /* 0x000000568454723c */ /* 0x040fea0000001830 */
[----:B------:R-:W-:Y:S01]  /*15260*/  FADD.FTZ R172, R175, R172 ;  /* 0x000000acafac7221 */ /* 0x000fe20000010000 */
[----:B------:R-:W-:Y:S01]  /*15270*/  FADD.FTZ R183, R183, R182 ;  /* 0x000000b6b7b77221 */ /* 0x000fe20000010000 */
[C---:B-1----:R-:W-:Y:S04]  /*15280*/  HMMA.16816.F32 R80, R132.reuse, R76, R52 ;  /* 0x0000004c8450723c */ /* 0x042fe80000001834 */
        /* <DEDUP_REMOVED lines=11> */
[----:B------:R-:W-:Y:S04]  /*15340*/  MOV R133, R2 ;  /* 0x0000000200857202 */ /* 0x000fe80000000f00 */
        /* <DEDUP_REMOVED lines=26> */
.L_x_2608:
        /* <DEDUP_REMOVED lines=17> */
[----:B------:R-:W-:Y:S01]  /*15600*/  LEA.HI R5, R7, R0, RZ, 0x5 ;  /* 0x0000000007057211 */ /* 0x000fe200078f28ff */
[----:B--2---:R-:W-:-:S03]  /*15610*/  FADD.FTZ R6, R13, R6 ;  /* 0x000000060d067221 */ /* 0x004fc60000010000 */
[----:B------:R-:W-:Y:S02]  /*15620*/  SHF.R.S32.HI R4, RZ, 0x5, R5 ;  /* 0x00000005ff047819 */ /* 0x000fe40000011405 */
[----:B------:R-:W-:Y:S02]  /*15630*/  FSETP.NE.FTZ.AND P4, PT, R8, RZ, PT ;  /* 0x000000ff0800720b */ /* 0x000fe40003f95000 */
[----:B------:R-:W-:Y:S02]  /*15640*/  LEA R4, R4, R9, 0x9 ;  /* 0x0000000904047211 */ /* 0x000fe400078e48ff */
[--C-:B------:R-:W-:Y:S02]  /*15650*/  SHF.R.S32.HI R9, RZ, 0x2, R10.reuse ;  /* 0x00000002ff097819 */ /* 0x100fe4000001140a */
[----:B------:R-:W-:Y:S02]  /*15660*/  SHF.R.S32.HI R10, RZ, 0x1f, R10 ;  /* 0x0000001fff0a7819 */ /* 0x000fe4000001140a */
[----:B------:R-:W-:-:S02]  /*15670*/  FSETP.NE.FTZ.AND P3, PT, R6, RZ, PT ;  /* 0x000000ff0600720b */ /* 0x000fc40003f75000 */
        /* <DEDUP_REMOVED lines=9> */
[----:B------:R-:W3:Y:S01]  /*15710*/  @P4 MUFU.LG2 R8, R8 ;  /* 0x0000000800084308 */ /* 0x000ee20000000c00 */
        /* <DEDUP_REMOVED lines=8> */
[----:B--2---:R-:W-:Y:S01]  /*157a0*/  FMUL.FTZ R131, R12, R131 ;  /* 0x000000830c837220 */ /* 0x004fe20000410000 */
        /* <DEDUP_REMOVED lines=102> */
[----:B------:R-:W1:Y:S01]  /*15e10*/  @P4 LDC R4, c[0x0][0x2e8] ;  /* 0x0000ba00ff044b82 */ /* 0x000e620000000800 */
[----:B------:R-:W-:Y:S01]  /*15e20*/  F2FP.F16.F32.PACK_AB R90, R91, R90 ;  /* 0x0000005a5b5a723e */ /* 0x000fe200000000ff */
[----:B------:R-:W-:Y:S01]  /*15e30*/  STS [R21], R108 ;  /* 0x0000006c15007388 */ /* 0x000fe20000000800 */
[----:B------:R-:W-:Y:S01]  /*15e40*/  F2FP.F16.F32.PACK_AB R84, R85, R84 ;  /* 0x000000545554723e */ /* 0x000fe200000000ff */
[----:B------:R-:W2:Y:S01]  /*15e50*/  @P3 MUFU.LG2 R6, R6 ;  /* 0x0000000600063308 */ /* 0x000ea20000000c00 */
[----:B------:R-:W-:Y:S01]  /*15e60*/  F2FP.F16.F32.PACK_AB R86, R87, R86 ;  /* 0x000000565756723e */ /* 0x000fe200000000ff */
[----:B------:R-:W-:Y:S01]  /*15e70*/  STS [R21+0x400], R110 ;  /* 0x0004006e15007388 */ /* 0x000fe20000000800 */
[----:B------:R-:W-:Y:S01]  /*15e80*/  F2FP.F16.F32.PACK_AB R80, R81, R80 ;  /* 0x000000505150723e */ /* 0x000fe200000000ff */
[----:B------:R-:W-:Y:S01]  /*15e90*/  ULDC.U8 UR4, c[0x0][0x3d8] ;  /* 0x0000f60000047ab9 */ /* 0x000fe20000000000 */
[----:B------:R-:W-:Y:S01]  /*15ea0*/  F2FP.F16.F32.PACK_AB R82, R83, R82 ;  /* 0x000000525352723e */ /* 0x000fe200000000ff */
[----:B------:R-:W-:Y:S01]  /*15eb0*/  STS [R23], R104 ;  /* 0x0000006817007388 */ /* 0x000fe20000000800 */
[----:B------:R-:W-:Y:S01]  /*15ec0*/  F2FP.F16.F32.PACK_AB R76, R77, R76 ;  /* 0x0000004c4d4c723e */ /* 0x000fe200000000ff */
[----:B---3--:R-:W-:Y:S01]  /*15ed0*/  @P4 FMUL.FTZ R8, R8, 0.69314718246459960938 ;  /* 0x3f31721808084820 */ /* 0x008fe20000410000 */
        /* <DEDUP_REMOVED lines=8> */
[----:B------:R-:W-:Y:S02]  /*15f60*/  ISETP.NE.AND P0, PT, RZ, UR4, PT ;  /* 0x00000004ff007c0c */ /* 0x000fe4000bf05270 */
[----:B------:R-:W-:Y:S01]  /*15f70*/  MOV R10, 0x7f800000 ;  /* 0x7f800000000a7802 */ /* 0x000fe20000000f00 */
[----:B------:R-:W-:Y:S01]  /*15f80*/  STS [R9+0x2000], R96 ;  /* 0x0020006009007388 */ /* 0x000fe20000000800 */
[----:B-1----:R-:W-:-:S03]  /*15f90*/  @P4 FFMA.FTZ R10, R3, R4, R8 ;  /* 0x00000004030a4223 */ /* 0x002fc60000010008 */
[----:B------:R1:W-:Y:S04]  /*15fa0*/  STS [R9+0x2400], R98 ;  /* 0x0024006209007388 */ /* 0x0003e80000000800 */
[----:B------:R-:W-:Y:S04]  /*15fb0*/  STS [R13+0x2000], R92 ;  /* 0x0020005c0d007388 */ /* 0x000fe80000000800 */
[----:B------:R2:W-:Y:S04]  /*15fc0*/  STS [R13+0x2400], R94 ;  /* 0x0024005e0d007388 */ /* 0x0005e80000000800 */
[----:B------:R-:W-:Y:S04]  /*15fd0*/  STS [R15+0x2000], R88 ;  /* 0x002000580f007388 */ /* 0x000fe80000000800 */
[----:B------:R3:W-:Y:S04]  /*15fe0*/  STS [R15+0x2400], R90 ;  /* 0x0024005a0f007388 */ /* 0x0007e80000000800 */
[----:B------:R4:W-:Y:S04]  /*15ff0*/  STS [R17+0x2000], R84 ;  /* 0x0020005411007388 */ /* 0x0009e80000000800 */
[----:B------:R4:W-:Y:S01]  /*16000*/  STS [R17+0x2400], R86 ;  /* 0x0024005611007388 */ /* 0x0009e20000000800 */
[----:B-1----:R-:W1:Y:S03]  /*16010*/  @P3 LDC R9, c[0x0][0x2e8] ;  /* 0x0000ba00ff093b82 */ /* 0x002e660000000800 */
[----:B------:R4:W-:Y:S04]  /*16020*/  STS [R19+0x2000], R80 ;  /* 0x0020005013007388 */ /* 0x0009e80000000800 */
[----:B------:R4:W-:Y:S01]  /*16030*/  STS [R19+0x2400], R82 ;  /* 0x0024005213007388 */ /* 0x0009e20000000800 */
[----:B--2---:R-:W-:-:S03]  /*16040*/  @P3 FMUL.FTZ R13, R6, 0.69314718246459960938 ;  /* 0x3f317218060d3820 */ /* 0x004fc60000410000 */
[----:B------:R4:W-:Y:S04]  /*16050*/  STS [R21+0x2000], R76 ;  /* 0x0020004c15007388 */ /* 0x0009e80000000800 */
[----:B------:R4:W-:Y:S01]  /*16060*/  STS [R21+0x2400], R78 ;  /* 0x0024004e15007388 */ /* 0x0009e20000000800 */
[----:B---3--:R-:W-:-:S03]  /*16070*/  MOV R15, 0x7f800000 ;  /* 0x7f800000000f7802 */ /* 0x008fc60000000f00 */
[----:B------:R4:W-:Y:S04]  /*16080*/  STS [R23+0x2000], R72 ;  /* 0x0020004817007388 */ /* 0x0009e80000000800 */
[----:B------:R4:W-:Y:S01]  /*16090*/  STS [R23+0x2400], R74 ;  /* 0x0024004a17007388 */ /* 0x0009e20000000800 */
[----:B-1----:R-:W-:-:S03]  /*160a0*/  @P3 FFMA.FTZ R15, R2, R9, R13 ;  /* 0x00000009020f3223 */ /* 0x002fc6000001000d */
[----:B------:R4:W-:Y:S04]  /*160b0*/  STS [R25+0x2000], R11 ;  /* 0x0020000b19007388 */ /* 0x0009e80000000800 */
        /* <DEDUP_REMOVED lines=11> */
.L_x_2613:
[----:B------:R-:W1:Y:S01]  /*16170*/  S2R R14, SR_CTAID.Y ;  /* 0x00000000000e7919 */ /* 0x000e620000002600 */
[----:B------:R-:W1:Y:S08]  /*16180*/  S2UR UR6, SR_CTAID.Z ;  /* 0x00000000000679c3 */ /* 0x000e700000002700 */
[----:B------:R-:W1:Y:S08]  /*16190*/  LDC R3, c[0x0][0x270] ;  /* 0x00009c00ff037b82 */ /* 0x000e700000000800 */
[----:B------:R-:W2:Y:S01]  /*161a0*/  LDC R6, c[0x0][0x2c4] ;  /* 0x0000b100ff067b82 */ /* 0x000ea20000000800 */
[----:B-1----:R-:W-:-:S04]  /*161b0*/  IMAD R3, R14, R3, UR6 ;  /* 0x000000060e037e24 */ /* 0x002fc8000f8e0203 */
[----:B--2---:R-:W-:-:S07]  /*161c0*/  IMAD R6, R3, R6, RZ ;  /* 0x0000000603067224 */ /* 0x004fce00078e02ff */
.L_x_2614:
[----:B------:R-:W4:Y:S01]  /*161d0*/  S2R R13, SR_TID.X ;  /* 0x00000000000d7919 */ /* 0x000f220000002100 */
[----:B------:R-:W-:Y:S01]  /*161e0*/  LOP3.LUT R9, R5, 0xffffffe0, RZ, 0xc0, !PT ;  /* 0xffffffe005097812 */ /* 0x000fe200078ec0ff */
[----:B------:R-:W1:Y:S01]  /*161f0*/  LDC.64 R2, c[0x0][0x290] ;  /* 0x0000a400ff027b82 */ /* 0x000e620000000a00 */
[----:B------:R-:W-:Y:S03]  /*16200*/  BSSY B0, `(.L_x_2615) ;  /* 0x000001a000007945 */ /* 0x000fe60003800000 */
[----:B------:R-:W-:-:S04]  /*16210*/  IMAD.IADD R8, R0, 0x1, -R9 ;  /* 0x0000000100087824 */ /* 0x000fc800078e0a09 */
[----:B------:R-:W-:Y:S01]  /*16220*/  BAR.SYNC.DEFER_BLOCKING 0x0 ;  /* 0x0000000000007b1d */ /* 0x000fe20000010000 */
[----:B------:R-:W-:Y:S02]  /*16230*/  LOP3.LUT P0, RZ, R8, 0x3, RZ, 0xc0, !PT ;  /* 0x0000000308ff7812 */ /* 0x000fe4000780c0ff */
[----:B----4-:R-:W-:-:S04]  /*16240*/  SHF.R.S32.HI R12, RZ, 0x1f, R13 ;  /* 0x0000001fff0c7819 */ /* 0x010fc8000001140d */
[----:B------:R-:W-:-:S04]  /*16250*/  LEA.HI R4, R12, R13, RZ, 0x5 ;  /* 0x0000000d0c047211 */ /* 0x000fc800078f28ff */
[----:B------:R-:W-:-:S05]  /*16260*/  LOP3.LUT R4, R4, 0xffffffe0, RZ, 0xc0, !PT ;  /* 0xffffffe004047812 */ /* 0x000fca00078ec0ff */
[----:B------:R-:W-:-:S05]  /*16270*/  IMAD.IADD R4, R13, 0x1, -R4 ;  /* 0x000000010d047824 */ /* 0x000fca00078e0a04 */
[----:B------:R-:W-:-:S04]  /*16280*/  SHF.R.S32.HI R5, RZ, 0x1f, R4 ;  /* 0x0000001fff057819 */ /* 0x000fc80000011404 */
[----:B------:R-:W-:-:S04]  /*16290*/  LEA.HI R5, R5, R4, RZ, 0x2 ;  /* 0x0000000405057211 */ /* 0x000fc800078f10ff */
[----:B------:R-:W-:-:S05]  /*162a0*/  SHF.R.S32.HI R5, RZ, 0x2, R5 ;  /* 0x00000002ff057819 */ /* 0x000fca0000011405 */
[----:B------:R-:W-:Y:S01]  /*162b0*/  IMAD R5, R230, 0x10, R5 ;  /* 0x00000010e6057824 */ /* 0x000fe200078e0205 */
[----:B-1----:R-:W-:Y:S06]  /*162c0*/  @P0 BRA `(.L_x_2616) ;  /* 0x0000000000340947 */ /* 0x002fec0003800000 */
        /* <DEDUP_REMOVED lines=13> */
.L_x_2616:
[----:B------:R-:W-:Y:S05]  /*163a0*/  BSYNC B0 ;  /* 0x0000000000007941 */ /* 0x000fea0003800000 */
.L_x_2615:
[----:B------:R-:W2:Y:S01]  /*163b0*/  S2UR UR5, SR_CTAID.X ;  /* 0x00000000000579c3 */ /* 0x000ea20000002500 */
[----:B-1----:R-:W-:Y:S01]  /*163c0*/  SHF.R.S32.HI R9, RZ, 0x1f, R14 ;  /* 0x0000001fff097819 */ /* 0x002fe2000001140e */
[----:B------:R-:W-:Y:S01]  /*163d0*/  BSSY B0, `(.L_x_2617) ;  /* 0x0000036000007945 */ /* 0x000fe20003800000 */
[----:B------:R-:W-:Y:S02]  /*163e0*/  ISETP.NE.AND P0, PT, R225, -0x1, PT ;  /* 0xffffffffe100780c */ /* 0x000fe40003f05270 */
[----:B------:R-:W-:Y:S01]  /*163f0*/  LEA.HI R0, R7, R0, RZ, 0x3 ;  /* 0x0000000007007211 */ /* 0x000fe200078f18ff */
[-C--:B------:R-:W-:Y:S01]  /*16400*/  IMAD R6, R9, R2.reuse, RZ ;  /* 0x0000000209067224 */ /* 0x080fe200078e02ff */
[----:B------:R-:W-:Y:S01]  /*16410*/  SHF.R.S32.HI R227, RZ, 0x1f, R226 ;  /* 0x0000001fffe37819 */ /* 0x000fe200000114e2 */
[----:B------:R-:W1:Y:S01]  /*16420*/  LDC.64 R4, c[0x0][0x298] ;  /* 0x0000a600ff047b82 */ /* 0x000e620000000a00 */
[----:B------:R-:W-:Y:S01]  /*16430*/  SHF.R.S32.HI R0, RZ, 0x3, R0 ;  /* 0x00000003ff007819 */ /* 0x000fe20000011400 */
[C---:B------:R-:W-:Y:S01]  /*16440*/  IMAD R3, R14.reuse, R3, R6 ;  /* 0x000000030e037224 */ /* 0x040fe200078e0206 */
[----:B------:R3:W4:Y:S01]  /*16450*/  LDS.128 R8, [R223+0x1800] ;  /* 0x00180000df087984 */ /* 0x0007220000000c00 */
[----:B------:R-:W-:-:S04]  /*16460*/  IMAD.WIDE.U32 R14, R14, R2, RZ ;  /* 0x000000020e0e7225 */ /* 0x000fc800078e00ff */
[----:B------:R-:W5:Y:S01]  /*16470*/  LDC.64 R6, c[0x0][0x2a0] ;  /* 0x0000a800ff067b82 */ /* 0x000f620000000a00 */
[----:B--2---:R-:W-:-:S04]  /*16480*/  USHF.L.U32 UR5, UR5, 0x6, URZ ;  /* 0x0000000605057899 */ /* 0x004fc8000800063f */
[----:B------:R-:W-:Y:S01]  /*16490*/  USHF.R.S32.HI UR4, URZ, 0x1f, UR5 ;  /* 0x0000001f3f047899 */ /* 0x000fe20008011405 */
[----:B-1----:R-:W-:-:S04]  /*164a0*/  IMAD.WIDE.U32 R18, R225, R4, RZ ;  /* 0x00000004e1127225 */ /* 0x002fc800078e00ff */
[----:B------:R-:W-:Y:S01]  /*164b0*/  IMAD.WIDE.U32 R16, R4, UR5, R226 ;  /* 0x0000000504107c25 */ /* 0x000fe2000f8e00e2 */
[----:B------:R-:W-:-:S03]  /*164c0*/  SEL R14, R14, R18, !P0 ;  /* 0x000000120e0e7207 */ /* 0x000fc60004000000 */
[----:B------:R-:W-:Y:S01]  /*164d0*/  IMAD R2, R4, UR4, RZ ;  /* 0x0000000404027c24 */ /* 0x000fe2000f8e02ff */
[----:B------:R-:W-:Y:S01]  /*164e0*/  USHF.R.S32.HI UR4, URZ, 0x1f, UR6 ;  /* 0x0000001f3f047899 */ /* 0x000fe20008011406 */
[----:B------:R-:W-:Y:S02]  /*164f0*/  IMAD R225, R225, R5, R19 ;  /* 0x00000005e1e17224 */ /* 0x000fe400078e0213 */
[----:B------:R-:W-:Y:S01]  /*16500*/  @!P0 IMAD.IADD R225, R15, 0x1, R3 ;  /* 0x000000010fe18824 */ /* 0x000fe200078e0203 */
[----:B------:R-:W-:Y:S01]  /*16510*/  IADD3 R20, P0, R14, R16, RZ ;  /* 0x000000100e147210 */ /* 0x000fe20007f1e0ff */
[----:B------:R-:W-:Y:S01]  /*16520*/  VIADD R15, R0, 0x10 ;  /* 0x00000010000f7836 */ /* 0x000fe20000000000 */
[----:B------:R-:W-:Y:S01]  /*16530*/  LEA.HI R3, R12, R13, RZ, 0x3 ;  /* 0x0000000d0c037211 */ /* 0x000fe200078f18ff */
[----:B------:R-:W-:Y:S01]  /*16540*/  IMAD R2, R5, UR5, R2 ;  /* 0x0000000505027c24 */ /* 0x000fe2000f8e0202 */
[C---:B------:R-:W-:Y:S02]  /*16550*/  IADD3 R13, R0.reuse, 0x30, RZ ;  /* 0x00000030000d7810 */ /* 0x040fe40007ffe0ff */
[-C--:B------:R-:W-:Y:S01]  /*16560*/  ISETP.GE.AND P2, PT, R15, R216.reuse, PT ;  /* 0x000000d80f00720c */ /* 0x080fe20003f46270 */
[----:B------:R-:W-:Y:S01]  /*16570*/  VIADD R15, R0, 0x20 ;  /* 0x00000020000f7836 */ /* 0x000fe20000000000 */
[----:B------:R-:W-:Y:S01]  /*16580*/  IADD3.X R21, R225, R17, R2, P0, !PT ;  /* 0x00000011e1157210 */ /* 0x000fe200007fe402 */
[----:B------:R-:W-:Y:S01]  /*16590*/  VIADD R17, R224, -UR5 ;  /* 0x80000005e0117c36 */ /* 0x000fe20008000000 */
[-C--:B------:R-:W-:Y:S01]  /*165a0*/  ISETP.GE.AND P0, PT, R13, R216.reuse, PT ;  /* 0x000000d80d00720c */ /* 0x080fe20003f06270 */
[C---:B-----5:R-:W-:Y:S01]  /*165b0*/  IMAD R2, R6.reuse, UR4, RZ ;  /* 0x0000000406027c24 */ /* 0x060fe2000f8e02ff */
[----:B------:R-:W-:Y:S01]  /*165c0*/  ISETP.GE.AND P1, PT, R15, R216, PT ;  /* 0x000000d80f00720c */ /* 0x000fe20003f26270 */
[----:B------:R-:W-:Y:S01]  /*165d0*/  IMAD.WIDE.U32 R20, R6, UR6, R20 ;  /* 0x0000000606147c25 */ /* 0x000fe2000f8e0014 */
[----:B------:R-:W-:Y:S01]  /*165e0*/  ISETP.GE.AND P3, PT, R0, R17, PT ;  /* 0x000000110000720c */ /* 0x000fe20003f66270 */
[----:B------:R3:W1:Y:S01]  /*165f0*/  LDS.128 R12, [R223+0x2000] ;  /* 0x00200000df0c7984 */ /* 0x0006620000000c00 */
[----:B------:R-:W-:Y:S01]  /*16600*/  SHF.R.S32.HI R3, RZ, 0x3, R3 ;  /* 0x00000003ff037819 */ /* 0x000fe20000011403 */
[----:B------:R-:W-:-:S02]  /*16610*/  IMAD R7, R7, UR6, R2 ;  /* 0x0000000607077c24 */ /* 0x000fc4000f8e0202 */
[----:B------:R3:W2:Y:S01]  /*16620*/  LDS.128 R16, [R223] ;  /* 0x00000000df107984 */ /* 0x0006a20000000c00 */
[----:B------:R-:W-:Y:S02]  /*16630*/  SHF.R.S32.HI R3, RZ, 0x1f, R3 ;  /* 0x0000001fff037819 */ /* 0x000fe40000011403 */
[----:B------:R-:W-:-:S05]  /*16640*/  IADD3 R25, R7, R21, RZ ;  /* 0x0000001507197210 */ /* 0x000fca0007ffe0ff */
[----:B----4-:R-:W-:Y:S05]  /*16650*/  @P3 BRA `(.L_x_2618) ;  /* 0x0000000000343947 */ /* 0x010fea0003800000 */
        /* <DEDUP_REMOVED lines=11> */
[----:B--2---:R4:W-:Y:S04]  /*16710*/  @!P4 STG.E.128 desc[UR12][R22.64], R16 ;  /* 0x000000101600c986 */ /* 0x0049e8000c101d0c */
[----:B-1----:R4:W-:Y:S02]  /*16720*/  @!P3 STG.E.128 desc[UR12][R22.64+0x80], R12 ;  /* 0x0000800c1600b986 */ /* 0x0029e4000c101d0c */
.L_x_2618:
[----:B------:R-:W-:Y:S05]  /*16730*/  BSYNC B0 ;  /* 0x0000000000007941 */ /* 0x000fea0003800000 */
.L_x_2617:
[----:B--2-4-:R2:W4:Y:S01]  /*16740*/  LDS.128 R16, [R223+0x800] ;  /* 0x00080000df107984 */ /* 0x0145220000000c00 */
[----:B------:R-:W-:Y:S03]  /*16750*/  BSSY B0, `(.L_x_2619) ;  /* 0x0000013000007945 */ /* 0x000fe60003800000 */
[----:B-1----:R2:W1:Y:S01]  /*16760*/  LDS.128 R12, [R223+0x2800] ;  /* 0x00280000df0c7984 */ /* 0x0024620000000c00 */
        /* <DEDUP_REMOVED lines=16> */
[----:B-1----:R4:W-:Y:S02]  /*16870*/  @!P2 STG.E.128 desc[UR12][R6.64+0x80], R12 ;  /* 0x0000800c0600a986 */ /* 0x0029e4000c101d0c */
.L_x_2620:
[----:B------:R-:W-:Y:S05]  /*16880*/  BSYNC B0 ;  /* 0x0000000000007941 */ /* 0x000fea0003800000 */
.L_x_2619:
[----:B----4-:R4:W2:Y:S01]  /*16890*/  LDS.128 R16, [R223+0x1000] ;  /* 0x00100000df107984 */ /* 0x0108a20000000c00 */
        /* <DEDUP_REMOVED lines=17> */
[----:B--2---:R2:W-:Y:S04]  /*169b0*/  @!P2 STG.E.128 desc[UR12][R6.64], R16 ;  /* 0x000000100600a986 */ /* 0x0045e8000c101d0c */
[----:B-1----:R2:W-:Y:S02]  /*169c0*/  @!P1 STG.E.128 desc[UR12][R6.64+0x80], R12 ;  /* 0x0000800c06009986 */ /* 0x0025e4000c101d0c */
.L_x_2622:
[----:B------:R-:W-:Y:S05]  /*169d0*/  BSYNC B0 ;  /* 0x0000000000007941 */ /* 0x000fea0003800000 */
.L_x_2621:
[----:B-12---:R1:W2:Y:S01]  /*169e0*/  LDS.128 R12, [R223+0x3800] ;  /* 0x00380000df0c7984 */ /* 0x0062a20000000c00 */
        /* <DEDUP_REMOVED lines=17> */
[----:B--2---:R-:W-:Y:S01]  /*16b00*/  STG.E.128 desc[UR12][R4.64+0x80], R12 ;  /* 0x0000800c04007986 */ /* 0x004fe2000c101d0c */
[----:B------:R-:W-:Y:S05]  /*16b10*/  EXIT ;  /* 0x000000000000794d */ /* 0x000fea0003800000 */
.L_x_2623:
        /* <DEDUP_REMOVED lines=14> */
.L_x_8377:


//--------------------- .text._ZN5flash24flash_fwd_splitkv_kernelI23Flash_fwd_kernel_traitsILi128ELi64ELi128ELi4ELb0ELb0EN7cutlass6half_tE19Flash_kernel_traitsILi128ELi64ELi128ELi4ES3_EELb1ELb0ELb0ELb0ELb1ELb0ELb0ELb1EEEvNS_16Flash_fwd_paramsE --------------------------
	.section	.text._ZN5flash24flash_fwd_splitkv_kernelI23Flash_fwd_kernel_traitsILi128ELi64ELi128ELi4ELb0ELb0EN7cutlass6half_tE19Flash_kernel_traitsILi128ELi64ELi128ELi4ES3_EELb1ELb0ELb0ELb0ELb1ELb0ELb0ELb1EEEvNS_16Flash_fwd_paramsE,"ax",@progbits
	.align	128
        .global         _ZN5flash24flash_fwd_splitkv_kernelI23Flash_fwd_kernel_traitsILi128ELi64ELi128ELi4ELb0ELb0EN7cutlass6half_tE19Flash_kernel_traitsILi128ELi64ELi128ELi4ES3_EELb1ELb0ELb0ELb0ELb1ELb0ELb0ELb1EEEvNS_16Flash_fwd_paramsE
        .type           _ZN5flash24flash_fwd_splitkv_kernelI23Flash_fwd_kernel_traitsILi128ELi64ELi128ELi4ELb0ELb0EN7cutlass6half_tE19Flash_kernel_traitsILi128ELi64ELi128ELi4ES3_EELb1ELb0ELb0ELb0ELb1ELb0ELb0ELb1EEEvNS_16Flash_fwd_paramsE,@function
        .size           _ZN5flash24flash_fwd_splitkv_kernelI23Flash_fwd_kernel_traitsILi128ELi64ELi128ELi4ELb0ELb0EN7cutlass6half_tE19Flash_kernel_traitsILi128ELi64ELi128ELi4ES3_EELb1ELb0ELb0ELb0ELb1ELb0ELb0ELb1EEEvNS_16Flash_fwd_paramsE,(.L_x_8378 - _ZN5flash24flash_fwd_splitkv_kernelI23Flash_fwd_kernel_traitsILi128ELi64ELi128ELi4ELb0ELb0EN7cutlass6half_tE19Flash_kernel_traitsILi128ELi64ELi128ELi4ES3_EELb1ELb0ELb0ELb0ELb1ELb0ELb0ELb1EEEvNS_16Flash_fwd_paramsE)
        .other          _ZN5flash24flash_fwd_splitkv_kernelI23Flash_fwd_kernel_traitsILi128ELi64ELi128ELi4ELb0ELb0EN7cutlass6half_tE19Flash_kernel_traitsILi128ELi64ELi128ELi4ES3_EELb1ELb0ELb0ELb0ELb1ELb0ELb0ELb1EEEvNS_16Flash_fwd_paramsE,@"STO_CUDA_ENTRY STV_DEFAULT"
_ZN5flash24flash_fwd_splitkv_kernelI23Flash_fwd_kernel_traitsILi128ELi64ELi128ELi4ELb0ELb0EN7cutlass6half_tE19Flash_kernel_traitsILi128ELi64ELi128ELi4ES3_EELb1ELb0ELb0ELb0ELb1ELb0ELb0ELb1EEEvNS_16Flash_fwd_paramsE:
.text._ZN5flash24flash_fwd_splitkv_kernelI23Flash_fwd_kernel_traitsILi128ELi64ELi128ELi4ELb0ELb0EN7cutlass6half_tE19Flash_kernel_traitsILi128ELi64ELi128ELi4ES3_EELb1ELb0ELb0ELb0ELb1ELb0ELb0ELb1EEEvNS_16Flash_fwd_paramsE:
[----:B------:R-:W-:Y:S08]  /*0000*/  LDC R1, c[0x0][0x28] ;  /* 0x00000a00ff017b82 */ /* 0x000ff00000000800 */
[----:B------:R-:W1:Y:S01]  /*0010*/  LDC.64 R2, c[0x0][0x2f0] ;  /* 0x0000bc00ff027b82 */ /* 0x000e620000000a00 */
[----:B------:R-:W2:Y:S01]  /*0020*/  S2R R21, SR_CTAID.Y ;  /* 0x0000000000157919 */ /* 0x000ea20000002600 */
[----:B------:R-:W-:Y:S01]  /*0030*/  IMAD.MOV.U32 R228, RZ, RZ, -0x1 ;  /* 0xffffffffffe47424 */ /* 0x000fe200078e00ff */
[----:B------:R-:W-:Y:S01]  /*0040*/  ULDC.64 UR6, c[0x0][0x208] ;  /* 0x0000820000067ab9 */ /* 0x000fe20000000a00 */
[----:B------:R-:W-:-:S04]  /*0050*/  ULDC.64 UR8, c[0x0][0x300] ;  /* 0x0000c00000087ab9 */ /* 0x000fc80000000a00 */
[----:B------:R-:W2:Y:S08]  /*0060*/  LDC.64 R4, c[0x0][0x2f0] ;  /* 0x0000bc00ff047b82 */ /* 0x000eb00000000a00 */
[----:B------:R-:W3:Y:S01]  /*0070*/  LDC.U8 R0, c[0x0][0x3c2] ;  /* 0x0000f080ff007b82 */ /* 0x000ee20000000000 */
[----:B-1----:R-:W-:-:S07]  /*0080*/  ISETP.NE.U32.AND P0, PT, R2, RZ, PT ;  /* 0x000000ff0200720c */ /* 0x002fce0003f05070 */
[----:B------:R-:W1:Y:S01]  /*0090*/  LDC.64 R152, c[0x0][0x300] ;  /* 0x0000c000ff987b82 */ /* 0x000e620000000a00 */
[----:B------:R-:W-:-:S07]  /*00a0*/  ISETP.NE.AND.EX P0, PT, R3, RZ, PT, P0 ;  /* 0x000000ff0300720c */ /* 0x000fce0003f05300 */
[----:B------:R-:W4:Y:S01]  /*00b0*/  LDC.64 R2, c[0x0][0x2f8] ;  /* 0x0000be00ff027b82 */ /* 0x000f220000000a00 */
[----:B--2---:R-:W-:-:S05]  /*00c0*/  IMAD.WIDE R8, R21, 0x4, R4 ;  /* 0x0000000415087825 */ /* 0x004fca00078e0204 */
[----:B------:R-:W2:Y:S02]  /*00d0*/  @P0 LDG.E R228, desc[UR6][R8.64] ;  /* 0x0000000608e40981 */ /* 0x000ea4000c1e1900 */
[----:B------:R-:W1:Y:S02]  /*00e0*/  LDC.64 R4, c[0x0][0x2f8] ;  /* 0x0000be00ff047b82 */ /* 0x000e640000000a00 */
[----:B------:R1:W2:Y:S01]  /*00f0*/  @P0 LDG.E R227, desc[UR6][R8.64+0x4] ;  /* 0x0000040608e30981 */ /* 0x0002a2000c1e1900 */
[----:B---3--:R-:W-:Y:S02]  /*0100*/  ISETP.NE.AND P3, PT, R0, RZ, PT ;  /* 0x000000ff0000720c */ /* 0x008fe40003f65270 */
[----:B------:R-:W-:-:S04]  /*0110*/  ISETP.NE.U32.AND P1, PT, RZ, UR8, PT ;  /* 0x00000008ff007c0c */ /* 0x000fc8000bf25070 */
[----:B------:R-:W-:Y:S02]  /*0120*/  ISETP.NE.AND.EX P4, PT, RZ, UR9, PT, P1 ;  /* 0x00000009ff007c0c */ /* 0x000fe4000bf85310 */
[----:B----4-:R-:W-:-:S04]  /*0130*/  ISETP.EQ.U32.AND P2, PT, R2, RZ, PT ;  /* 0x000000ff0200720c */ /* 0x010fc80003f42070 */
[----:B------:R-:W-:Y:S01]  /*0140*/  ISETP.EQ.OR.EX P2, PT, R3, RZ, !P3, P2 ;  /* 0x000000ff0300720c */ /* 0x000fe20005f42720 */
[----:B------:R-:W-:Y:S02]  /*0150*/  IMAD.MOV.U32 R13, RZ, RZ, -0x1 ;  /* 0xffffffffff0d7424 */ /* 0x000fe400078e00ff */
[----:B------:R-:W-:Y:S02]  /*0160*/  IMAD.MOV.U32 R6, RZ, RZ, RZ ;  /* 0x000000ffff067224 */ /* 0x000fe400078e00ff */
[----:B-1----:R-:W-:-:S04]  /*0170*/  IMAD.WIDE R4, R21, 0x4, R4 ;  /* 0x0000000415047825 */ /* 0x002fc800078e0204 */
[----:B------:R-:W-:-:S04]  /*0180*/  IMAD.WIDE R152, R21, 0x4, R152 ;  /* 0x0000000415987825 */ /* 0x000fc800078e0298 */
[----:B------:R1:W5:Y:S04]  /*0190*/  @!P2 LDG.E R13, desc[UR6][R4.64] ;  /* 0x00000006040da981 */ /* 0x000368000c1e1900 */
[----:B------:R1:W5:Y:S01]  /*01a0*/  @P4 LDG.E R6, desc[UR6][R152.64] ;  /* 0x0000000698064981 */ /* 0x000362000c1e1900 */
[----:B------:R-:W3:Y:S01]  /*01b0*/  S2R R17, SR_CTAID.X ;  /* 0x0000000000117919 */ /* 0x000ee20000002500 */
[----:B------:R-:W4:Y:S01]  /*01c0*/  S2R R150, SR_CTAID.Z ;  /* 0x0000000000967919 */ /* 0x000f220000002700 */
[--C-:B------:R-:W-:Y:S01]  /*01d0*/  SHF.R.S32.HI R9, RZ, 0x1f, R21.reuse ;  /* 0x0000001fff097819 */ /* 0x100fe20000011415 */
[----:B------:R-:W-:Y:S02]  /*01e0*/  IMAD.MOV.U32 R7, RZ, RZ, R21 ;  /* 0x000000ffff077224 */ /* 0x000fe400078e0015 */
[----:B--2---:R-:W-:-:S06]  /*01f0*/  @P0 IMAD.IADD R227, R227, 0x1, -R228 ;  /* 0x00000001e3e30824 */ /* 0x004fcc00078e0ae4 */
[----:B------:R-:W2:Y:S01]  /*0200*/  @!P0 LDC R227, c[0x0][0x2c4] ;  /* 0x0000b100ffe38b82 */ /* 0x000ea20000000800 */
[----:B------:R-:W-:-:S04]  /*0210*/  ISETP.NE.U32.AND P0, PT, R2, RZ, PT ;  /* 0x000000ff0200720c */ /* 0x000fc80003f05070 */
[----:B------:R-:W-:-:S13]  /*0220*/  ISETP.NE.AND.EX P0, PT, R3, RZ, PT, P0 ;  /* 0x000000ff0300720c */ /* 0x000fda0003f05300 */
[----:B-1-34-:R-:W-:Y:S05]  /*0230*/  @!P0 BRA `(.L_x_2624) ;  /* 0x0000000000108947 */ /* 0x01afea0003800000 */
[----:B------:R-:W3:Y:S02]  /*0240*/  @P3 LDG.E R0, desc[UR6][R4.64+0x4] ;  /* 0x0000040604003981 */ /* 0x000ee4000c1e1900 */
[----:B---3-5:R-:W-:-:S06]  /*0250*/  @P3 IADD3 R69, R0, -R13, RZ ;  /* 0x8000000d00453210 */ /* 0x028fcc0007ffe0ff */
[----:B------:R3:W5:Y:S01]  /*0260*/  @!P3 LDG.E R69, desc[UR6][R4.64] ;  /* 0x000000060445b981 */ /* 0x000762000c1e1900 */
[----:B------:R-:W-:Y:S05]  /*0270*/  BRA `(.L_x_2625) ;  /* 0x0000000000047947 */ /* 0x000fea0003800000 */
.L_x_2624:
[----:B------:R-:W1:Y:S02]  /*0280*/  LDC R69, c[0x0][0x2c8] ;  /* 0x0000b200ff457b82 */ /* 0x000e640000000800 */
.L_x_2625:
        /* <DEDUP_REMOVED lines=13> */
[--C-:B-1---5:R-:W-:Y:S01]  /*0360*/  IMAD.IADD R69, R69, 0x1, -R6.reuse ;  /* 0x0000000145457824 */ /* 0x122fe200078e0a06 */
[----:B------:R-:W-:Y:S01]  /*0370*/  ULDC UR5, c[0x0][0x2c8] ;  /* 0x0000b20000057ab9 */ /* 0x000fe20000000800 */
[----:B------:R-:W-:Y:S01]  /*0380*/  @P0 IMAD.IADD R62, R5, 0x1, -R6 ;  /* 0x00000001053e0824 */ /* 0x000fe200078e0a06 */
[----:B------:R-:W-:Y:S01]  /*0390*/  @!P0 ISETP.NE.AND.EX P1, PT, R3, RZ, PT, P1 ;  /* 0x000000ff0300820c */ /* 0x000fe20003f25310 */
[----:B------:R-:W-:Y:S01]  /*03a0*/  UIADD3 UR5, UR5, 0x7f, URZ ;  /* 0x0000007f05057890 */ /* 0x000fe2000fffe03f */
[----:B------:R-:W-:Y:S01]  /*03b0*/  IADD3 R3, -R227, 0xbf, R60 ;  /* 0x000000bfe3037810 */ /* 0x000fe20007ffe13c */
[----:B------:R-:W1:Y:S01]  /*03c0*/  S2R R57, SR_TID.X ;  /* 0x0000000000397919 */ /* 0x000e620000002100 */
[----:B------:R-:W-:Y:S01]  /*03d0*/  @!P0 SEL R0, R0, RZ, P1 ;  /* 0x000000ff00008207 */ /* 0x000fe20000800000 */
[----:B------:R-:W-:-:S04]  /*03e0*/  USHF.R.S32.HI UR4, URZ, 0x1f, UR5 ;  /* 0x0000001f3f047899 */ /* 0x000fc80008011405 */
[----:B------:R-:W-:Y:S01]  /*03f0*/  @!P0 IMAD.IADD R62, R69, 0x1, R0 ;  /* 0x00000001453e8824 */ /* 0x000fe200078e0200 */
[----:B------:R-:W-:-:S03]  /*0400*/  ULEA.HI UR4, UR4, UR5, URZ, 0x7 ;  /* 0x0000000504047291 */ /* 0x000fc6000f8f383f */
        /* <DEDUP_REMOVED lines=15> */
[----:B------:R-:W-:Y:S01]  /*0500*/  IMAD.IADD R227, R227, 0x1, -R60 ;  /* 0x00000001e3e37824 */ /* 0x000fe200078e0a3c */
[----:B------:R-:W-:Y:S01]  /*0510*/  LOP3.LUT P2, RZ, R57, 0x7, RZ, 0xc0, !PT ;  /* 0x0000000739ff7812 */ /* 0x000fe2000784c0ff */
[----:B------:R-:W-:Y:S01]  /*0520*/  ULDC.64 UR4, c[0x0][0x2a0] ;  /* 0x0000a80000047ab9 */ /* 0x000fe20000000a00 */
[----:B------:R-:W-:Y:S01]  /*0530*/  LEA.HI R0, R0, R57, RZ, 0x3 ;  /* 0x0000003900007211 */ /* 0x000fe200078f18ff */
[----:B------:R-:W-:Y:S01]  /*0540*/  ULDC UR8, c[0x0][0x270] ;  /* 0x00009c0000087ab9 */ /* 0x000fe20000000800 */
[----:B------:R-:W-:Y:S01]  /*0550*/  P2R R7, PR, RZ, 0x4 ;  /* 0x00000004ff077803 */ /* 0x000fe20000000000 */
[----:B------:R-:W-:Y:S01]  /*0560*/  BSSY B0, `(.L_x_2627) ;  /* 0x0000030000007945 */ /* 0x000fe20003800000 */
[----:B------:R-:W-:-:S02]  /*0570*/  LOP3.LUT R6, R0, 0x1ffffff8, RZ, 0xc0, !PT ;  /* 0x1ffffff800067812 */ /* 0x000fc400078ec0ff */
[----:B------:R-:W-:Y:S01]  /*0580*/  SHF.R.S32.HI R7, RZ, 0x1f, R60 ;  /* 0x0000001fff077819 */ /* 0x000fe2000001143c */
[----:B------:R-:W2:Y:S01]  /*0590*/  @!P0 LDC.64 R2, c[0x0][0x290] ;  /* 0x0000a400ff028b82 */ /* 0x000ea20000000a00 */
[----:B------:R-:W-:Y:S01]  /*05a0*/  SHF.R.S32.HI R0, RZ, 0x3, R0 ;  /* 0x00000003ff007819 */ /* 0x000fe20000011400 */
[----:B------:R-:W-:-:S04]  /*05b0*/  IMAD.IADD R6, R57, 0x1, -R6 ;  /* 0x0000000139067824 */ /* 0x000fc800078e0a06 */
[----:B------:R-:W-:-:S05]  /*05c0*/  IMAD.SHL.U32 R14, R6, 0x8, RZ ;  /* 0x00000008060e7824 */ /* 0x000fca00078e00ff */
[--C-:B------:R-:W-:Y:S01]  /*05d0*/  SHF.R.S32.HI R15, RZ, 0x1f, R14.reuse ;  /* 0x0000001fff0f7819 */ /* 0x100fe2000001140e */
[-C--:B-1----:R-:W-:Y:S02]  /*05e0*/  IMAD R7, R7, R4.reuse, RZ ;  /* 0x0000000407077224 */ /* 0x082fe400078e02ff */
[----:B------:R-:W-:-:S04]  /*05f0*/  IMAD.WIDE.U32 R14, R60, R4, R14 ;  /* 0x000000043c0e7225 */ /* 0x000fc800078e000e */
[----:B------:R-:W-:Y:S02]  /*0600*/  IMAD R7, R60, R5, R7 ;  /* 0x000000053c077224 */ /* 0x000fe400078e0207 */
[-C--:B--2---:R-:W-:Y:S02]  /*0610*/  @!P0 IMAD R10, R9, R2.reuse, RZ ;  /* 0x00000002090a8224 */ /* 0x084fe400078e02ff */
[----:B------:R-:W-:-:S04]  /*0620*/  @!P0 IMAD.WIDE.U32 R12, R21, R2, RZ ;  /* 0x00000002150c8225 */ /* 0x000fc800078e00ff */
[----:B------:R-:W-:Y:S01]  /*0630*/  @P0 IMAD.WIDE.U32 R8, R228, R4, RZ ;  /* 0x00000004e4080225 */ /* 0x000fe200078e00ff */
[----:B------:R-:W-:-:S03]  /*0640*/  @!P0 MOV R8, R12 ;  /* 0x0000000c00088202 */ /* 0x000fc60000000f00 */
[----:B------:R-:W-:Y:S02]  /*0650*/  @!P0 IMAD R3, R21, R3, R10 ;  /* 0x0000000315038224 */ /* 0x000fe400078e020a */
[----:B------:R-:W-:Y:S02]  /*0660*/  @P0 IMAD R228, R228, R5, R9 ;  /* 0x00000005e4e40224 */ /* 0x000fe400078e0209 */
[----:B------:R-:W-:Y:S01]  /*0670*/  @!P0 IMAD.IADD R228, R13, 0x1, R3 ;  /* 0x000000010de48824 */ /* 0x000fe200078e0203 */
[----:B------:R-:W-:Y:S01]  /*0680*/  IADD3 R8, P0, R8, R14, RZ ;  /* 0x0000000e08087210 */ /* 0x000fe20007f1e0ff */
[--C-:B------:R-:W-:Y:S01]  /*0690*/  IMAD R21, R21, UR8, R150.reuse ;  /* 0x0000000815157c24 */ /* 0x100fe2000f8e0296 */
[----:B------:R-:W-:Y:S01]  /*06a0*/  SHF.R.S32.HI R3, RZ, 0x1f, R150 ;  /* 0x0000001fff037819 */ /* 0x000fe20000011496 */
[----:B------:R-:W-:Y:S01]  /*06b0*/  VIADD R10, R0, 0x10 ;  /* 0x00000010000a7836 */ /* 0x000fe20000000000 */
[----:B------:R-:W-:Y:S01]  /*06c0*/  IADD3.X R9, R228, R15, R7, P0, !PT ;  /* 0x0000000fe4097210 */ /* 0x000fe200007fe407 */
[C---:B------:R-:W-:Y:S01]  /*06d0*/  VIADD R2, R0.reuse, 0x20 ;  /* 0x0000002000027836 */ /* 0x040fe20000000000 */
[-C--:B------:R-:W-:Y:S01]  /*06e0*/  ISETP.GE.AND P0, PT, R0, R227.reuse, PT ;  /* 0x000000e30000720c */ /* 0x080fe20003f06270 */
[----:B------:R-:W-:Y:S01]  /*06f0*/  IMAD R3, R3, UR4, RZ ;  /* 0x0000000403037c24 */ /* 0x000fe2000f8e02ff */
[----:B------:R-:W-:-:S02]  /*0700*/  ISETP.GE.OR P5, PT, R10, R227, P2 ;  /* 0x000000e30a00720c */ /* 0x000fc400017a6670 */
[-C--:B------:R-:W-:Y:S01]  /*0710*/  ISETP.GE.OR P4, PT, R2, R227.reuse, P2 ;  /* 0x000000e30200720c */ /* 0x080fe20001786670 */
[----:B------:R-:W-:Y:S01]  /*0720*/  IMAD R15, R150, UR5, R3 ;  /* 0x00000005960f7c24 */ /* 0x000fe2000f8e0203 */
[-C--:B------:R-:W-:Y:S01]  /*0730*/  ISETP.GE.AND P1, PT, R10, R227.reuse, PT ;  /* 0x000000e30a00720c */ /* 0x080fe20003f26270 */
[----:B------:R-:W-:Y:S01]  /*0740*/  IMAD.WIDE.U32 R150, R150, UR4, R8 ;  /* 0x0000000496967c25 */ /* 0x000fe2000f8e0008 */
[----:B------:R-:W-:Y:S01]  /*0750*/  ULDC UR4, c[0x0][0x2c4] ;  /* 0x0000b10000047ab9 */ /* 0x000fe20000000800 */
[-C--:B------:R-:W-:Y:S02]  /*0760*/  ISETP.GE.AND P3, PT, R2, R227.reuse, PT ;  /* 0x000000e30200720c */ /* 0x080fe40003f66270 */
[----:B------:R-:W-:Y:S01]  /*0770*/  IMAD R3, R21, UR4, R60 ;  /* 0x0000000415037c24 */ /* 0x000fe2000f8e023c */
[----:B------:R-:W-:Y:S02]  /*0780*/  ISETP.GE.OR P2, PT, R0, R227, P2 ;  /* 0x000000e30000720c */ /* 0x000fe40001746670 */
[----:B------:R-:W-:-:S02]  /*0790*/  SHF.R.S32.HI R8, RZ, 0x1f, R0 ;  /* 0x0000001fff087819 */ /* 0x000fc40000011400 */
[----:B------:R-:W-:Y:S01]  /*07a0*/  IADD3 R15, R151, R15, RZ ;  /* 0x0000000f970f7210 */ /* 0x000fe20007ffe0ff */
        /* <DEDUP_REMOVED lines=11> */
.L_x_2628:
[----:B------:R-:W-:Y:S05]  /*0860*/  BSYNC B0 ;  /* 0x0000000000007941 */ /* 0x000fea0003800000 */
.L_x_2627:
[----:B------:R-:W-:Y:S01]  /*0870*/  BSSY B0, `(.L_x_2629) ;  /* 0x0000011000007945 */ /* 0x000fe20003800000 */
[----:B------:R-:W-:Y:S02]  /*0880*/  IADD3 R6, P6, R3, R0, RZ ;  /* 0x0000000003067210 */ /* 0x000fe40007fde0ff */
[----:B-1----:R-:W-:Y:S01]  /*0890*/  IADD3 R10, R0, 0x30, RZ ;  /* 0x00000030000a7810 */ /* 0x002fe20007ffe0ff */
[----:B------:R-:W-:Y:S05]  /*08a0*/  @P1 BRA `(.L_x_2630) ;  /* 0x0000000000341947 */ /* 0x000fea0003800000 */
[----:B------:R-:W-:Y:S01]  /*08b0*/  IADD3 R7, P0, R0, 0x10, RZ ;  /* 0x0000001000077810 */ /* 0x000fe20007f1e0ff */
[----:B------:R-:W-:Y:S01]  /*08c0*/  IMAD.MOV.U32 R12, RZ, RZ, R150 ;  /* 0x000000ffff0c7224 */ /* 0x000fe200078e0096 */
        /* <DEDUP_REMOVED lines=11> */
.L_x_2630:
[----:B------:R-:W-:Y:S05]  /*0980*/  BSYNC B0 ;  /* 0x0000000000007941 */ /* 0x000fea0003800000 */
.L_x_2629:
[----:B------:R-:W-:Y:S01]  /*0990*/  BSSY B0, `(.L_x_2631) ;  /* 0x0000010000007945 */ /* 0x000fe20003800000 */
[----:B------:R-:W-:-:S03]  /*09a0*/  ISETP.GE.AND P1, PT, R10, R227, PT ;  /* 0x000000e30a00720c */ /* 0x000fc60003f26270 */
[----:B------:R-:W-:Y:S10]  /*09b0*/  @P3 BRA `(.L_x_2632) ;  /* 0x0000000000343947 */ /* 0x000ff40003800000 */
[----:B------:R-:W-:Y:S01]  /*09c0*/  IADD3 R7, P0, R0, 0x20, RZ ;  /* 0x0000002000077810 */ /* 0x000fe20007f1e0ff */
[----:B------:R-:W-:Y:S01]  /*09d0*/  IMAD.MOV.U32 R12, RZ, RZ, R150 ;  /* 0x000000ffff0c7224 */ /* 0x000fe200078e0096 */
[----:B------:R-:W-:Y:S01]  /*09e0*/  MOV R13, R15 ;  /* 0x0000000f000d7202 */ /* 0x000fe20000000f00 */
[----:B------:R-:W-:Y:S02]  /*09f0*/  ULDC.64 UR4, c[0x0][0x280] ;  /* 0x0000a00000047ab9 */ /* 0x000fe40000000a00 */
[----:B------:R-:W-:Y:S02]  /*0a00*/  IMAD.X R9, RZ, RZ, R8, P0 ;  /* 0x000000ffff097224 */ /* 0x000fe400000e0608 */
[----:B------:R-:W-:-:S04]  /*0a10*/  IMAD.WIDE.U32 R12, R7, R4, R12 ;  /* 0x00000004070c7225 */ /* 0x000fc800078e000c */
[----:B------:R-:W-:Y:S01]  /*0a20*/  IMAD R2, R9, R4, RZ ;  /* 0x0000000409027224 */ /* 0x000fe200078e02ff */
[----:B-1----:R-:W-:-:S03]  /*0a30*/  LEA R16, P0, R12, UR4, 0x1 ;  /* 0x000000040c107c11 */ /* 0x002fc6000f8008ff */
[----:B------:R-:W-:-:S05]  /*0a40*/  IMAD R2, R7, R5, R2 ;  /* 0x0000000507027224 */ /* 0x000fca00078e0202 */
[----:B------:R-:W-:-:S04]  /*0a50*/  IADD3 R7, R13, R2, RZ ;  /* 0x000000020d077210 */ /* 0x000fc80007ffe0ff */
[----:B------:R-:W-:-:S05]  /*0a60*/  LEA.HI.X R17, R12, UR5, R7, 0x1, P0 ;  /* 0x000000050c117c11 */ /* 0x000fca00080f0c07 */
[----:B------:R2:W-:Y:S04]  /*0a70*/  STG.E.128 desc[UR6][R16.64], RZ ;  /* 0x000000ff10007986 */ /* 0x0005e8000c101d06 */
[----:B------:R2:W-:Y:S02]  /*0a80*/  STG.E.128 desc[UR6][R16.64+0x80], RZ ;  /* 0x000080ff10007986 */ /* 0x0005e4000c101d06 */
.L_x_2632:
[----:B------:R-:W-:Y:S05]  /*0a90*/  BSYNC B0 ;  /* 0x0000000000007941 */ /* 0x000fea0003800000 */
.L_x_2631:
[----:B------:R-:W-:Y:S04]  /*0aa0*/  BSSY B0, `(.L_x_2633) ;  /* 0x000000e000007945 */ /* 0x000fe80003800000 */
[----:B------:R-:W-:Y:S05]  /*0ab0*/  @P1 BRA `(.L_x_2634) ;  /* 0x0000000000301947 */ /* 0x000fea0003800000 */
[----:B------:R-:W-:Y:S01]  /*0ac0*/  IADD3 R7, P0, R0, 0x30, RZ ;  /* 0x0000003000077810 */ /* 0x000fe20007f1e0ff */
[----:B------:R-:W-:Y:S01]  /*0ad0*/  ULDC.64 UR4, c[0x0][0x280] ;  /* 0x0000a00000047ab9 */ /* 0x000fe20000000a00 */
[----:B------:R-:W-:Y:S02]  /*0ae0*/  MOV R14, R150 ;  /* 0x00000096000e7202 */ /* 0x000fe40000000f00 */
[----:B------:R-:W-:-:S03]  /*0af0*/  IADD3.X R9, RZ, R8, RZ, P0, !PT ;  /* 0x00000008ff097210 */ /* 0x000fc600007fe4ff */
        /* <DEDUP_REMOVED lines=8> */
.L_x_2634:
[----:B------:R-:W-:Y:S05]  /*0b80*/  BSYNC B0 ;  /* 0x0000000000007941 */ /* 0x000fea0003800000 */
.L_x_2633:
[----:B------:R-:W-:Y:S01]  /*0b90*/  LOP3.LUT P1, RZ, R57, 0x7, RZ, 0xc0, !PT ;  /* 0x0000000739ff7812 */ /* 0x000fe2000782c0ff */
[----:B------:R-:W-:Y:S01]  /*0ba0*/  ULDC.64 UR4, c[0x0][0x2b0] ;  /* 0x0000ac0000047ab9 */ /* 0x000fe20000000a00 */
[----:B------:R-:W-:Y:S01]  /*0bb0*/  LEA.HI.X.SX32 R3, R3, R8, 0x1, P6 ;  /* 0x0000000803037211 */ /* 0x000fe200030f0eff */
[----:B------:R-:W-:Y:S01]  /*0bc0*/  @!P2 IMAD.MOV.U32 R9, RZ, RZ, 0x7f800000 ;  /* 0x7f800000ff09a424 */ /* 0x000fe200078e00ff */
[----:B------:R-:W-:Y:S01]  /*0bd0*/  ISETP.GE.OR P1, PT, R10, R227, P1 ;  /* 0x000000e30a00720c */ /* 0x000fe20000f26670 */
[----:B------:R-:W-:Y:S01]  /*0be0*/  @!P5 IMAD.MOV.U32 R7, RZ, RZ, 0x7f800000 ;  /* 0x7f800000ff07d424 */ /* 0x000fe200078e00ff */
[----:B------:R-:W-:Y:S01]  /*0bf0*/  LEA R2, P0, R6, UR4, 0x2 ;  /* 0x0000000406027c11 */ /* 0x000fe2000f8010ff */
[----:B---3--:R-:W-:-:S03]  /*0c00*/  @!P4 IMAD.MOV.U32 R5, RZ, RZ, 0x7f800000 ;  /* 0x7f800000ff05c424 */ /* 0x008fc600078e00ff */
[----:B------:R-:W-:-:S05]  /*0c10*/  LEA.HI.X R3, R6, UR5, R3, 0x2, P0 ;  /* 0x0000000506037c11 */ /* 0x000fca00080f1403 */
[----:B------:R3:W-:Y:S04]  /*0c20*/  @!P2 STG.E desc[UR6][R2.64], R9 ;  /* 0x000000090200a986 */ /* 0x0007e8000c101906 */
[----:B------:R3:W-:Y:S04]  /*0c30*/  @!P5 STG.E desc[UR6][R2.64+0x40], R7 ;  /* 0x000040070200d986 */ /* 0x0007e8000c101906 */
[----:B------:R3:W-:Y:S01]  /*0c40*/  @!P4 STG.E desc[UR6][R2.64+0x80], R5 ;  /* 0x000080050200c986 */ /* 0x0007e2000c101906 */
[----:B------:R-:W-:Y:S05]  /*0c50*/  @P1 EXIT ;  /* 0x000000000000194d */ /* 0x000fea0003800000 */
[----:B---3--:R-:W-:-:S05]  /*0c60*/  MOV R5, 0x7f800000 ;  /* 0x7f80000000057802 */ /* 0x008fca0000000f00 */
[----:B------:R-:W-:Y:S01]  /*0c70*/  STG.E desc[UR6][R2.64+0xc0], R5 ;  /* 0x0000c00502007986 */ /* 0x000fe2000c101906 */
[----:B------:R-:W-:Y:S05]  /*0c80*/  EXIT ;  /* 0x000000000000794d */ /* 0x000fea0003800000 */
.L_x_2626:
[----:B------:R-:W1:Y:S01]  /*0c90*/  LDC.64 R2, c[0x0][0x368] ;  /* 0x0000da00ff027b82 */ /* 0x000e620000000a00 */
[----:B------:R-:W-:Y:S01]  /*0ca0*/  ULDC.64 UR10, c[0x0][0x370] ;  /* 0x0000dc00000a7ab9 */ /* 0x000fe20000000a00 */
[----:B-1----:R-:W-:-:S04]  /*0cb0*/  ISETP.NE.U32.AND P0, PT, R2, RZ, PT ;  /* 0x000000ff0200720c */ /* 0x002fc80003f05070 */
[----:B------:R-:W-:-:S13]  /*0cc0*/  ISETP.NE.AND.EX P0, PT, R3, RZ, PT, P0 ;  /* 0x000000ff0300720c */ /* 0x000fda0003f05300 */
[----:B------:R-:W1:Y:S01]  /*0cd0*/  @P0 LDC.64 R2, c[0x0][0x368] ;  /* 0x0000da00ff020b82 */ /* 0x000e620000000a00 */
[----:B------:R-:W-:Y:S01]  /*0ce0*/  UPLOP3.LUT UP0, UPT, UPT, UPT, UPT, 0x40, 0x0 ;  /* 0x000000000000789c */ /* 0x000fe20003f0e870 */
[----:B-1----:R-:W-:-:S05]  /*0cf0*/  @P0 IMAD.WIDE R2, R21, 0x4, R2 ;  /* 0x0000000415020825 */ /* 0x002fca00078e0202 */
[----:B------:R1:W5:Y:S01]  /*0d00*/  @P0 LDG.E R21, desc[UR6][R2.64] ;  /* 0x0000000602150981 */ /* 0x000362000c1e1900 */
[----:B------:R-:W-:Y:S02]  /*0d10*/  ISETP.NE.U32.AND P0, PT, RZ, UR10, PT ;  /* 0x0000000aff007c0c */ /* 0x000fe4000bf05070 */
[----:B------:R-:W-:Y:S02]  /*0d20*/  CS2R R232, SRZ ;  /* 0x0000000000e87805 */ /* 0x000fe4000001ff00 */
[----:B------:R-:W-:-:S13]  /*0d30*/  ISETP.NE.AND.EX P0, PT, RZ, UR11, PT, P0 ;  /* 0x0000000bff007c0c */ /* 0x000fda000bf05300 */
[----:B------:R-:W-:Y:S05]  /*0d40*/  @!P0 BRA `(.L_x_2635) ;  /* 0x00000000003c8947 */ /* 0x000fea0003800000 */
[----:B------:R-:W-:Y:S01]  /*0d50*/  R2UR UR13, R9 ;  /* 0x00000000090d72ca */ /* 0x000fe200000e0000 */
[----:B------:R-:W-:Y:S01]  /*0d60*/  ULDC.64 UR4, c[0x0][0x378] ;  /* 0x0000de0000047ab9 */ /* 0x000fe20000000a00 */
[C---:B------:R-:W-:Y:S02]  /*0d70*/  R2UR UR14, R7.reuse ;  /* 0x00000000070e72ca */ /* 0x040fe400000e0000 */
[----:B------:R-:W-:-:S09]  /*0d80*/  R2UR UR12, R7 ;  /* 0x00000000070c72ca */ /* 0x000fd200000e0000 */
[----:B------:R-:W-:Y:S02]  /*0d90*/  UIMAD UR13, UR13, UR4, URZ ;  /* 0x000000040d0d72a4 */ /* 0x000fe4000f8e023f */
[----:B------:R-:W-:Y:S02]  /*0da0*/  UIMAD.WIDE.U32 UR14, UR14, UR4, URZ ;  /* 0x000000040e0e72a5 */ /* 0x000fe4000f8e003f */
[----:B------:R-:W-:Y:S02]  /*0db0*/  UIMAD UR5, UR12, UR5, UR13 ;  /* 0x000000050c0572a4 */ /* 0x000fe4000f8e020d */
[----:B------:R-:W-:Y:S02]  /*0dc0*/  ULEA UR10, UP1, UR14, UR10, 0x2 ;  /* 0x0000000a0e0a7291 */ /* 0x000fe4000f82103f */
[----:B------:R-:W-:Y:S02]  /*0dd0*/  UIADD3 UR5, UR15, UR5, URZ ;  /* 0x000000050f057290 */ /* 0x000fe4000fffe03f */
[----:B------:R-:W-:-:S02]  /*0de0*/  UISETP.NE.U32.AND UP0, UPT, UR10, URZ, UPT ;  /* 0x0000003f0a00728c */ /* 0x000fc4000bf05070 */
[----:B------:R-:W-:Y:S01]  /*0df0*/  USHF.L.U64.HI UR5, UR14, 0x2, UR5 ;  /* 0x000000020e057899 */ /* 0x000fe20008010205 */
[----:B------:R-:W-:-:S03]  /*0e00*/  IMAD.U32 R232, RZ, RZ, UR10 ;  /* 0x0000000affe87e24 */ /* 0x000fc6000f8e00ff */
[----:B------:R-:W-:-:S04]  /*0e10*/  UIADD3.X UR5, UR5, UR11, URZ, UP1, !UPT ;  /* 0x0000000b05057290 */ /* 0x000fc80008ffe43f */
[----:B------:R-:W-:Y:S02]  /*0e20*/  UISETP.NE.AND.EX UP0, UPT, UR5, URZ, UPT, UP0 ;  /* 0x0000003f0500728c */ /* 0x000fe4000bf05300 */
[----:B------:R-:W-:-:S09]  /*0e30*/  IMAD.U32 R233, RZ, RZ, UR5 ;  /* 0x00000005ffe97e24 */ /* 0x000fd2000f8e00ff */
.L_x_2635:
[----:B------:R-:W-:-:S13]  /*0e40*/  PLOP3.LUT P0, PT, PT, PT, UP0, 0x40, 0x0 ;  /* 0x000000000000781c */ /* 0x000fda0003f0e808 */
[----:B------:R-:W-:Y:S05]  /*0e50*/  @P0 BRA `(.L_x_2636) ;  /* 0x0000000400440947 */ /* 0x000fea0003800000 */
[----:B------:R-:W1:Y:S01]  /*0e60*/  LDC R13, c[0x0][0x380] ;  /* 0x0000e000ff0d7b82 */ /* 0x000e620000000800 */
[----:B------:R-:W-:Y:S01]  /*0e70*/  LEA R46, R54, 0xffffff80, 0x7 ;  /* 0xffffff80362e7811 */ /* 0x000fe200078e38ff */
[----:B------:R-:W-:-:S06]  /*0e80*/  ULDC.64 UR4, c[0x0][0x230] ;  /* 0x00008c0000047ab9 */ /* 0x000fcc0000000a00 */
[----:B------:R-:W2:Y:S01]  /*0e90*/  LDC R11, c[0x0][0x278] ;  /* 0x00009e00ff0b7b82 */ /* 0x000ea20000000800 */
[----:B------:R-:W-:-:S07]  /*0ea0*/  MOV R14, RZ ;  /* 0x000000ff000e7202 */ /* 0x000fce0000000f00 */
        /* <DEDUP_REMOVED lines=24> */
[----:B------:R-:W-:-:S06]  /*1030*/  IMAD.WIDE R4, R19, 0x4, R232 ;  /* 0x0000000413047825 */ /* 0x000fcc00078e02e8 */
[----:B------:R1:W4:Y:S01]  /*1040*/  LDG.E R4, desc[UR6][R4.64] ;  /* 0x0000000604047981 */ /* 0x000322000c1e1900 */
[----:B--2---:R-:W-:Y:S01]  /*1050*/  IABS R2, R11 ;  /* 0x0000000b00027213 */ /* 0x004fe20000000000 */
[----:B------:R-:W-:-:S03]  /*1060*/  IMAD.MOV R19, RZ, RZ, -R19 ;  /* 0x000000ffff137224 */ /* 0x000fc600078e0a13 */
[----:B------:R-:W2:Y:S01]  /*1070*/  I2F.RP R6, R2 ;  /* 0x0000000200067306 */ /* 0x000ea20000209400 */
[----:B------:R-:W-:-:S07]  /*1080*/  IMAD R19, R13, R19, R46 ;  /* 0x000000130d137224 */ /* 0x000fce00078e022e */
[----:B--2---:R-:W2:Y:S02]  /*1090*/  MUFU.RCP R15, R6 ;  /* 0x00000006000f7308 */ /* 0x004ea40000001000 */
[----:B--2---:R-:W-:-:S06]  /*10a0*/  IADD3 R15, R15, 0xffffffe, RZ ;  /* 0x0ffffffe0f0f7810 */ /* 0x004fcc0007ffe0ff */
[----:B------:R-:W2:Y:S02]  /*10b0*/  F2I.FTZ.U32.TRUNC.NTZ R15, R15 ;  /* 0x0000000f000f7305 */ /* 0x000ea4000021f000 */
[----:B--2---:R-:W-:-:S04]  /*10c0*/  IMAD.MOV R0, RZ, RZ, -R15 ;  /* 0x000000ffff007224 */ /* 0x004fc800078e0a0f */
[----:B------:R-:W-:Y:S01]  /*10d0*/  IMAD R3, R0, R2, RZ ;  /* 0x0000000200037224 */ /* 0x000fe200078e02ff */
[----:B------:R-:W-:-:S03]  /*10e0*/  IABS R0, R150 ;  /* 0x0000009600007213 */ /* 0x000fc60000000000 */
[----:B------:R-:W-:-:S04]  /*10f0*/  IMAD.HI.U32 R14, R15, R3, R14 ;  /* 0x000000030f0e7227 */ /* 0x000fc800078e000e */
[----:B-1----:R-:W-:-:S04]  /*1100*/  IMAD.MOV.U32 R5, RZ, RZ, R0 ;  /* 0x000000ffff057224 */ /* 0x002fc800078e0000 */
        /* <DEDUP_REMOVED lines=9> */
[----:B------:R-:W-:Y:S02]  /*11a0*/  ISETP.GE.AND P1, PT, R2, RZ, PT ;  /* 0x000000ff0200720c */ /* 0x000fe40003f26270 */
[----:B------:R-:W1:Y:S05]  /*11b0*/  LDC.64 R2, c[0x0][0x238] ;  /* 0x00008e00ff027b82 */ /* 0x000e6a0000000a00 */
[----:B------:R-:W-:-:S06]  /*11c0*/  @P2 IADD3 R0, R0, 0x1, RZ ;  /* 0x0000000100002810 */ /* 0x000fcc0007ffe0ff */
[----:B------:R-:W-:Y:S01]  /*11d0*/  @!P1 IMAD.MOV R0, RZ, RZ, -R0 ;  /* 0x000000ffff009224 */ /* 0x000fe200078e0a00 */
[----:B------:R-:W-:-:S04]  /*11e0*/  @!P0 LOP3.LUT R0, RZ, R11, RZ, 0x33, !PT ;  /* 0x0000000bff008212 */ /* 0x000fc800078e33ff */
[----:B------:R-:W-:Y:S02]  /*11f0*/  SHF.R.S32.HI R109, RZ, 0x1f, R0 ;  /* 0x0000001fff6d7819 */ /* 0x000fe40000011400 */
[----:B----4-:R-:W-:Y:S01]  /*1200*/  SHF.R.S32.HI R5, RZ, 0x1f, R4 ;  /* 0x0000001fff057819 */ /* 0x010fe20000011404 */
        /* <DEDUP_REMOVED lines=8> */
[----:B---3--:R-:W-:-:S02]  /*1290*/  IMAD R6, R15, R154, RZ ;  /* 0x0000009a0f067224 */ /* 0x008fc400078e02ff */
[----:B------:R-:W-:-:S04]  /*12a0*/  IMAD.WIDE.U32 R4, R4, R2, RZ ;  /* 0x0000000204047225 */ /* 0x000fc800078e00ff */
[----:B------:R-:W-:Y:S01]  /*12b0*/  IMAD.WIDE.U32 R10, R19, R154, R12 ;  /* 0x0000009a130a7225 */ /* 0x000fe200078e000c */
[----:B------:R-:W-:-:S03]  /*12c0*/  MOV R8, R4 ;  /* 0x0000000400087202 */ /* 0x000fc60000000f00 */
[----:B------:R-:W-:Y:S01]  /*12d0*/  IMAD R6, R19, R155, R6 ;  /* 0x0000009b13067224 */ /* 0x000fe200078e0206 */
[----:B------:R-:W-:Y:S01]  /*12e0*/  MOV R12, R10 ;  /* 0x0000000a000c7202 */ /* 0x000fe20000000f00 */
[----:B------:R-:W-:Y:S02]  /*12f0*/  IMAD.IADD R23, R5, 0x1, R3 ;  /* 0x0000000105177824 */ /* 0x000fe400078e0203 */
[----:B------:R-:W-:Y:S02]  /*1300*/  IMAD.IADD R13, R11, 0x1, R6 ;  /* 0x000000010b0d7824 */ /* 0x000fe400078e0206 */
[----:B------:R-:W-:Y:S02]  /*1310*/  IMAD R11, R109, UR4, RZ ;  /* 0x000000046d0b7c24 */ /* 0x000fe4000f8e02ff */
[----:B------:R-:W-:-:S04]  /*1320*/  IMAD.WIDE.U32 R12, R0, UR4, R12 ;  /* 0x00000004000c7c25 */ /* 0x000fc8000f8e000c */
[----:B------:R-:W-:Y:S01]  /*1330*/  IMAD R11, R0, UR5, R11 ;  /* 0x00000005000b7c24 */ /* 0x000fe2000f8e020b */
[----:B------:R-:W-:-:S04]  /*1340*/  MOV R2, R12 ;  /* 0x0000000c00027202 */ /* 0x000fc80000000f00 */
[----:B------:R-:W-:Y:S01]  /*1350*/  IADD3 R13, R13, R11, RZ ;  /* 0x0000000b0d0d7210 */ /* 0x000fe20007ffe0ff */
[----:B------:R-:W-:Y:S06]  /*1360*/  BRA `(.L_x_2637) ;  /* 0x0000000400387947 */ /* 0x000fec0003800000 */
.L_x_2636:
[----:B------:R-:W1:Y:S01]  /*1370*/  LDC R19, c[0x0][0x278] ;  /* 0x00009e00ff137b82 */ /* 0x000e620000000800 */
[----:B------:R-:W-:Y:S02]  /*1380*/  MOV R4, RZ ;  /* 0x000000ff00047202 */ /* 0x000fe40000000f00 */
        /* <DEDUP_REMOVED lines=10> */
[----:B------:R-:W-:Y:S01]  /*1430*/  @P0 IADD3 R11, R23, R11, RZ ;  /* 0x0000000b170b0210 */ /* 0x000fe20007ffe0ff */
[----:B-1----:R-:W-:Y:S01]  /*1440*/  VIADD R8, R8, 0xffffffe ;  /* 0x0ffffffe08087836 */ /* 0x002fe20000000000 */
[----:B------:R-:W-:-:S05]  /*1450*/  @P0 MOV R10, R22 ;  /* 0x00000016000a0202 */ /* 0x000fca0000000f00 */
[----:B------:R-:W1:Y:S02]  /*1460*/  F2I.FTZ.U32.TRUNC.NTZ R5, R8 ;  /* 0x0000000800057305 */ /* 0x000e64000021f000 */
[----:B-1----:R-:W-:Y:S01]  /*1470*/  IMAD.MOV R0, RZ, RZ, -R5 ;  /* 0x000000ffff007224 */ /* 0x002fe200078e0a05 */
[----:B------:R-:W-:-:S03]  /*1480*/  LOP3.LUT R8, R150, R19, RZ, 0x3c, !PT ;  /* 0x0000001396087212 */ /* 0x000fc600078e3cff */
[----:B------:R-:W-:Y:S01]  /*1490*/  IMAD R2, R0, R3, RZ ;  /* 0x0000000300027224 */ /* 0x000fe200078e02ff */
[----:B------:R-:W-:Y:S02]  /*14a0*/  IABS R0, R150 ;  /* 0x0000009600007213 */ /* 0x000fe40000000000 */
[----:B------:R-:W-:Y:S01]  /*14b0*/  ISETP.GE.AND P2, PT, R8, RZ, PT ;  /* 0x000000ff0800720c */ /* 0x000fe20003f46270 */
[----:B------:R-:W-:-:S04]  /*14c0*/  IMAD.HI.U32 R5, R5, R2, R4 ;  /* 0x0000000205057227 */ /* 0x000fc800078e0004 */
[----:B------:R-:W-:-:S04]  /*14d0*/  IMAD.MOV.U32 R4, RZ, RZ, R0 ;  /* 0x000000ffff047224 */ /* 0x000fc800078e0000 */
[----:B------:R-:W-:-:S04]  /*14e0*/  IMAD.HI.U32 R0, R5, R4, RZ ;  /* 0x0000000405007227 */ /* 0x000fc800078e00ff */
[----:B------:R-:W-:-:S04]  /*14f0*/  IMAD.MOV R2, RZ, RZ, -R0 ;  /* 0x000000ffff027224 */ /* 0x000fc800078e0a00 */
[C---:B------:R-:W-:Y:S02]  /*1500*/  IMAD R2, R3.reuse, R2, R4 ;  /* 0x0000000203027224 */ /* 0x040fe400078e0204 */
[----:B------:R-:W1:Y:S03]  /*1510*/  @P0 LDC.64 R4, c[0x0][0x250] ;  /* 0x00009400ff040b82 */ /* 0x000e660000000a00 */
[----:B------:R-:W-:-:S13]  /*1520*/  ISETP.GT.U32.AND P1, PT, R3, R2, PT ;  /* 0x000000020300720c */ /* 0x000fda0003f24070 */
        /* <DEDUP_REMOVED lines=19> */
[----:B------:R-:W-:-:S07]  /*1660*/  IADD3 R11, R11, R8, RZ ;  /* 0x000000080b0b7210 */ /* 0x000fce0007ffe0ff */
.L_x_2638:
[----:B------:R-:W-:Y:S01]  /*1670*/  IMAD R8, R15, R154, RZ ;  /* 0x0000009a0f087224 */ /* 0x000fe200078e02ff */
[----:B------:R-:W-:Y:S01]  /*1680*/  @!P1 LOP3.LUT R0, RZ, R19, RZ, 0x33, !PT ;  /* 0x00000013ff009212 */ /* 0x000fe200078e33ff */
[-C--:B------:R-:W-:Y:S01]  /*1690*/  IMAD.WIDE.U32 R10, R154, R46.reuse, R10 ;  /* 0x0000002e9a0a7225 */ /* 0x080fe200078e000a */
[----:B------:R-:W-:Y:S02]  /*16a0*/  @P0 IADD3 R13, R6, R13, RZ ;  /* 0x0000000d060d0210 */ /* 0x000fe40007ffe0ff */
[----:B------:R-:W-:Y:S01]  /*16b0*/  SHF.R.S32.HI R109, RZ, 0x1f, R0 ;  /* 0x0000001fff6d7819 */ /* 0x000fe20000011400 */
[----:B------:R-:W-:Y:S02]  /*16c0*/  IMAD R8, R155, R46, R8 ;  /* 0x0000002e9b087224 */ /* 0x000fe400078e0208 */
[----:B-1----:R-:W-:-:S03]  /*16d0*/  @P0 IMAD.WIDE.U32 R18, R13, R4, RZ ;  /* 0x000000040d120225 */ /* 0x002fc600078e00ff */
[----:B------:R-:W-:Y:S01]  /*16e0*/  IADD3 R11, R11, R8, RZ ;  /* 0x000000080b0b7210 */ /* 0x000fe20007ffe0ff */
[----:B--2---:R-:W-:Y:S02]  /*16f0*/  IMAD R8, R109, R2, RZ ;  /* 0x000000026d087224 */ /* 0x004fe400078e02ff */
[----:B------:R-:W-:Y:S01]  /*1700*/  @P0 IMAD R23, R13, R5, R19 ;  /* 0x000000050d170224 */ /* 0x000fe200078e0213 */
[----:B------:R-:W-:Y:S01]  /*1710*/  MOV R19, R46 ;  /* 0x0000002e00137202 */ /* 0x000fe20000000f00 */
[----:B------:R-:W-:-:S04]  /*1720*/  IMAD.WIDE.U32 R10, R0, R2, R10 ;  /* 0x00000002000a7225 */ /* 0x000fc800078e000a */
[----:B------:R-:W-:Y:S01]  /*1730*/  IMAD R3, R0, R3, R8 ;  /* 0x0000000300037224 */ /* 0x000fe200078e0208 */
[----:B------:R-:W-:Y:S02]  /*1740*/  MOV R2, R10 ;  /* 0x0000000a00027202 */ /* 0x000fe40000000f00 */
        /* <DEDUP_REMOVED lines=16> */
.L_x_2637:
[----:B------:R1:W5:Y:S01]  /*1850*/  @P4 LDG.E R3, desc[UR6][R152.64] ;  /* 0x0000000698034981 */ /* 0x000362000c1e1900 */
[----:B------:R-:W-:Y:S01]  /*1860*/  ISETP.NE.AND P0, PT, R228, -0x1, PT ;  /* 0xffffffffe400780c */ /* 0x000fe20003f05270 */
[----:B------:R-:W2:Y:S01]  /*1870*/  LDC.64 R4, c[0x0][0x240] ;  /* 0x00009000ff047b82 */ /* 0x000ea20000000a00 */
[----:B------:R-:W-:Y:S01]  /*1880*/  SHF.R.S32.HI R6, RZ, 0x1f, R57 ;  /* 0x0000001fff067819 */ /* 0x000fe20000011439 */
[----:B------:R-:W-:Y:S01]  /*1890*/  ULDC.64 UR4, c[0x0][0x268] ;  /* 0x00009a0000047ab9 */ /* 0x000fe20000000a00 */
[----:B------:R-:W-:Y:S01]  /*18a0*/  ULDC.64 UR34, c[0x0][0x250] ;  /* 0x0000940000227ab9 */ /* 0x000fe20000000a00 */
[----:B------:R-:W-:Y:S01]  /*18b0*/  IMAD.MOV.U32 R45, RZ, RZ, 0x10 ;  /* 0x00000010ff2d7424 */ /* 0x000fe200078e00ff */
[CC--:B------:R-:W-:Y:S01]  /*18c0*/  LEA.HI R12, R6.reuse, R57.reuse, RZ, 0x3 ;  /* 0x00000039060c7211 */ /* 0x0c0fe200078f18ff */
[----:B------:R-:W-:Y:S01]  /*18d0*/  IMAD.MOV.U32 R43, RZ, RZ, 0x20 ;  /* 0x00000020ff2b7424 */ /* 0x000fe200078e00ff */
[----:B------:R-:W-:Y:S01]  /*18e0*/  LEA.HI R143, R6, R57, RZ, 0x4 ;  /* 0x00000039068f7211 */ /* 0x000fe200078f20ff */
[----:B------:R-:W3:Y:S01]  /*18f0*/  LDC R141, c[0x0][0x2e0] ;  /* 0x0000b800ff8d7b82 */ /* 0x000ee20000000800 */
[----:B------:R-:W-:Y:S01]  /*1900*/  SHF.R.S32.HI R230, RZ, 0x3, R12 ;  /* 0x00000003ffe67819 */ /* 0x000fe2000001140c */
[----:B------:R-:W-:Y:S01]  /*1910*/  USHF.L.U32 UR14, UR34, 0x4, URZ ;  /* 0x00000004220e7899 */ /* 0x000fe2000800063f */
[----:B------:R-:W-:-:S02]  /*1920*/  LOP3.LUT R12, R12, 0xfffffff8, RZ, 0xc0, !PT ;  /* 0xfffffff80c0c7812 */ /* 0x000fc400078ec0ff */
[----:B------:R-:W-:Y:S01]  /*1930*/  SHF.R.S32.HI R231, RZ, 0x1f, R230 ;  /* 0x0000001fffe77819 */ /* 0x000fe200000114e6 */
[----:B------:R-:W-:Y:S01]  /*1940*/  IMAD.SHL.U32 R25, R230, 0x40, RZ ;  /* 0x00000040e6197824 */ /* 0x000fe200078e00ff */
[----:B------:R-:W-:Y:S01]  /*1950*/  LOP3.LUT R14, R143, 0xfffffff0, RZ, 0xc0, !PT ;  /* 0xfffffff08f0e7812 */ /* 0x000fe200078ec0ff */
[----:B------:R-:W4:Y:S01]  /*1960*/  @!P0 LDC.64 R10, c[0x0][0x228] ;  /* 0x00008a00ff0a8b82 */ /* 0x000f220000000a00 */
[----:B------:R-:W-:Y:S01]  /*1970*/  IMAD.IADD R61, R57, 0x1, -R12 ;  /* 0x00000001393d7824 */ /* 0x000fe200078e0a0c */
[CC--:B------:R-:W-:Y:S01]  /*1980*/  LEA.HI R18, R6.reuse, R57.reuse, RZ, 0x6 ;  /* 0x0000003906127211 */ /* 0x0c0fe200078f30ff */
[----:B------:R-:W-:Y:S01]  /*1990*/  IMAD.WIDE R26, R17, 0x40, R230 ;  /* 0x00000040111a7825 */ /* 0x000fe200078e02e6 */
[----:B------:R-:W-:Y:S02]  /*19a0*/  LOP3.LUT R25, R25, 0x1c0, RZ, 0xc0, !PT ;  /* 0x000001c019197812 */ /* 0x000fe400078ec0ff */
[----:B------:R-:W-:Y:S01]  /*19b0*/  LEA.HI R6, R6, R57, RZ, 0x5 ;  /* 0x0000003906067211 */ /* 0x000fe200078f28ff */
[----:B------:R-:W-:Y:S01]  /*19c0*/  IMAD.SHL.U32 R16, R61, 0x8, RZ ;  /* 0x000000083d107824 */ /* 0x000fe200078e00ff */
[----:B------:R-:W-:Y:S01]  /*19d0*/  SHF.R.U32.HI R144, RZ, 0x3, R25 ;  /* 0x00000003ff907819 */ /* 0x000fe20000011619 */
[----:B------:R-:W-:Y:S01]  /*19e0*/  IMAD.IADD R14, R57, 0x1, -R14 ;  /* 0x00000001390e7824 */ /* 0x000fe200078e0a0e */
[----:B------:R-:W-:Y:S01]  /*19f0*/  SHF.L.U64.HI R114, R154, 0x4, R155 ;  /* 0x000000049a727819 */ /* 0x000fe2000001029b */
[----:B------:R-:W-:Y:S01]  /*1a00*/  IMAD.SHL.U32 R137, R61, 0x4, RZ ;  /* 0x000000043d897824 */ /* 0x000fe200078e00ff */
[--C-:B-----5:R-:W-:Y:S01]  /*1a10*/  LOP3.LUT R21, R25, 0x38, R16.reuse, 0xf8, !PT ;  /* 0x0000003819157812 */ /* 0x120fe200078ef810 */
[----:B--2---:R-:W-:Y:S01]  /*1a20*/  @P0 IMAD.WIDE.U32 R24, R228, R4, RZ ;  /* 0x00000004e4180225 */ /* 0x004fe200078e00ff */
[----:B------:R-:W-:-:S02]  /*1a30*/  SHF.R.S32.HI R17, RZ, 0x1f, R16 ;  /* 0x0000001fff117819 */ /* 0x000fc40000011410 */
[----:B------:R-:W-:Y:S01]  /*1a40*/  LOP3.LUT R144, R21, R144, RZ, 0x3c, !PT ;  /* 0x0000009015907212 */ /* 0x000fe200078e3cff */
[----:B------:R-:W-:Y:S01]  /*1a50*/  @P0 IMAD.MOV.U32 R12, RZ, RZ, R24 ;  /* 0x000000ffff0c0224 */ /* 0x000fe200078e0018 */
[----:B------:R-:W-:Y:S01]  /*1a60*/  SHF.R.S32.HI R63, RZ, 0x1f, R14 ;  /* 0x0000001fff3f7819 */ /* 0x000fe2000001140e */
[----:B------:R-:W-:Y:S01]  /*1a70*/  @P0 IMAD R21, R228, R5, R25 ;  /* 0x00000005e4150224 */ /* 0x000fe200078e0219 */
[----:B------:R-:W-:Y:S02]  /*1a80*/  SHF.L.U32 R25, R18, 0x3, RZ ;  /* 0x0000000312197819 */ /* 0x000fe400000006ff */
[----:B------:R-:W-:Y:S01]  /*1a90*/  LEA.HI R63, R63, R14, RZ, 0x3 ;  /* 0x0000000e3f3f7211 */ /* 0x000fe200078f18ff */
[-C--:B----4-:R-:W-:Y:S01]  /*1aa0*/  @!P0 IMAD.WIDE.U32 R28, R7, R10.reuse, RZ ;  /* 0x0000000a071c8225 */ /* 0x090fe200078e00ff */
[----:B---3--:R-:W-:Y:S02]  /*1ab0*/  LEA.HI R141, R141, R141, RZ, 0x1 ;  /* 0x0000008d8d8d7211 */ /* 0x008fe400078f08ff */
[----:B------:R-:W-:Y:S01]  /*1ac0*/  LOP3.LUT R144, R144, 0xfffffe00, R25, 0xf8, !PT ;  /* 0xfffffe0090907812 */ /* 0x000fe200078ef819 */
[----:B------:R-:W-:Y:S01]  /*1ad0*/  @!P0 IMAD R20, R9, R10, RZ ;  /* 0x0000000a09148224 */ /* 0x000fe200078e02ff */
[----:B------:R-:W-:Y:S01]  /*1ae0*/  LOP3.LUT R25, R63, 0xfffffff8, RZ, 0xc0, !PT ;  /* 0xfffffff83f197812 */ /* 0x000fe200078ec0ff */
[----:B------:R-:W-:Y:S01]  /*1af0*/  @!P0 IMAD.MOV.U32 R12, RZ, RZ, R28 ;  /* 0x000000ffff0c8224 */ /* 0x000fe200078e001c */
[----:B------:R-:W-:Y:S01]  /*1b00*/  SHF.R.S32.HI R139, RZ, 0x1, R141 ;  /* 0x00000001ff8b7819 */ /* 0x000fe2000001148d */
[----:B------:R-:W-:Y:S01]  /*1b10*/  @!P0 IMAD R11, R7, R11, R20 ;  /* 0x0000000b070b8224 */ /* 0x000fe200078e0214 */
[----:B------:R-:W-:Y:S01]  /*1b20*/  SHF.L.U32 R115, R154, 0x4, RZ ;  /* 0x000000049a737819 */ /* 0x000fe200000006ff */
[----:B------:R-:W-:Y:S01]  /*1b30*/  IMAD.IADD R142, R14, 0x1, -R25 ;  /* 0x000000010e8e7824 */ /* 0x000fe200078e0a19 */
[C---:B------:R-:W-:Y:S01]  /*1b40*/  IADD3 R20, P1, R16.reuse, R12, RZ ;  /* 0x0000000c10147210 */ /* 0x040fe20007f3e0ff */
[----:B------:R-:W-:Y:S01]  /*1b50*/  @!P0 IMAD.IADD R21, R29, 0x1, R11 ;  /* 0x000000011d158824 */ /* 0x000fe200078e020b */
[----:B------:R-:W-:Y:S01]  /*1b60*/  IADD3 R22, P0, R16, R8, RZ ;  /* 0x0000000810167210 */ /* 0x000fe20007f1e0ff */
[----:B------:R-:W-:Y:S01]  /*1b70*/  IMAD R11, R109, UR4, RZ ;  /* 0x000000046d0b7c24 */ /* 0x000fe2000f8e02ff */
[----:B------:R-:W-:Y:S01]  /*1b80*/  SHF.R.S32.HI R58, RZ, 0x5, R6 ;  /* 0x00000005ff3a7819 */ /* 0x000fe20000011406 */
[C---:B------:R-:W-:Y:S01]  /*1b90*/  IMAD.X R21, R17.reuse, 0x1, R21, P1 ;  /* 0x0000000111157824 */ /* 0x040fe200008e0615 */
[----:B------:R-:W-:Y:S01]  /*1ba0*/  IADD3.X R23, R17, R23, RZ, P0, !PT ;  /* 0x0000001711177210 */ /* 0x000fe200007fe4ff */
[-C--:B------:R-:W-:Y:S01]  /*1bb0*/  IMAD R8, R27, R4.reuse, RZ ;  /* 0x000000041b087224 */ /* 0x080fe200078e02ff */
[----:B------:R-:W-:Y:S01]  /*1bc0*/  IADD3 R146, P0, R230, R19, RZ ;  /* 0x00000013e6927210 */ /* 0x000fe20007f1e0ff */
[----:B------:R-:W-:Y:S01]  /*1bd0*/  IMAD.WIDE.U32 R20, R26, R4, R20 ;  /* 0x000000041a147225 */ /* 0x000fe200078e0014 */
[----:B------:R-:W-:-:S02]  /*1be0*/  SHF.R.S32.HI R4, RZ, 0x1f, R150 ;  /* 0x0000001fff047819 */ /* 0x000fc40000011496 */
[----:B------:R-:W-:Y:S01]  /*1bf0*/  SHF.L.U32 R140, R139, 0x4, RZ ;  /* 0x000000048b8c7819 */ /* 0x000fe200000006ff */
[C---:B------:R-:W-:Y:S02]  /*1c00*/  IMAD R11, R0.reuse, UR5, R11 ;  /* 0x00000005000b7c24 */ /* 0x040fe4000f8e020b */
[----:B------:R-:W-:Y:S01]  /*1c10*/  IMAD.WIDE.U32 R22, R0, UR4, R22 ;  /* 0x0000000400167c25 */ /* 0x000fe2000f8e0016 */
[----:B------:R-:W-:-:S03]  /*1c20*/  ULDC.64 UR4, c[0x0][0x258] ;  /* 0x0000960000047ab9 */ /* 0x000fc60000000a00 */
[----:B------:R-:W-:Y:S01]  /*1c30*/  IMAD R145, R4, UR4, RZ ;  /* 0x0000000404917c24 */ /* 0x000fe2000f8e02ff */
[----:B------:R-:W-:Y:S01]  /*1c40*/  SHF.R.S32.HI R4, RZ, 0x1f, R69 ;  /* 0x0000001fff047819 */ /* 0x000fe20000011445 */
[----:B------:R-:W-:Y:S01]  /*1c50*/  IMAD.X R15, R231, 0x1, R15, P0 ;  /* 0x00000001e70f7824 */ /* 0x000fe200000e060f */
[----:B------:R-:W-:Y:S01]  /*1c60*/  IADD3 R148, P0, R16, R2, RZ ;  /* 0x0000000210947210 */ /* 0x000fe20007f1e0ff */
[----:B------:R-:W-:Y:S01]  /*1c70*/  IMAD R8, R26, R5, R8 ;  /* 0x000000051a087224 */ /* 0x000fe200078e0208 */
[----:B------:R-:W-:Y:S01]  /*1c80*/  LEA.HI R67, R4, R69, RZ, 0x7 ;  /* 0x0000004504437211 */ /* 0x000fe200078f38ff */
[----:B------:R-:W-:Y:S01]  /*1c90*/  IMAD R5, R15, UR34, RZ ;  /* 0x000000220f057c24 */ /* 0x000fe2000f8e02ff */
[----:B------:R-:W-:Y:S01]  /*1ca0*/  IADD3 R23, R23, R11, RZ ;  /* 0x0000000b17177210 */ /* 0x000fe20007ffe0ff */
[----:B------:R-:W-:Y:S01]  /*1cb0*/  IMAD.X R149, R17, 0x1, R13, P0 ;  /* 0x0000000111957824 */ /* 0x000fe200000e060d */
[----:B------:R-:W-:Y:S01]  /*1cc0*/  SHF.R.S32.HI R67, RZ, 0x7, R67 ;  /* 0x00000007ff437819 */ /* 0x000fe20000011443 */
[----:B------:R-:W-:Y:S01]  /*1cd0*/  IMAD R138, R230, R139, R137 ;  /* 0x0000008be68a7224 */ /* 0x000fe200078e0289 */
[----:B------:R-:W-:Y:S01]  /*1ce0*/  LOP3.LUT R4, R6, 0xffffffe0, RZ, 0xc0, !PT ;  /* 0xffffffe006047812 */ /* 0x000fe200078ec0ff */
[----:B------:R-:W-:Y:S01]  /*1cf0*/  IMAD.IADD R21, R21, 0x1, R8 ;  /* 0x0000000115157824 */ /* 0x000fe200078e0208 */
[----:B------:R-:W-:Y:S01]  /*1d00*/  VIMNMX R67, RZ, R67, !PT ;  /* 0x00000043ff437248 */ /* 0x000fe20007fe0100 */
[----:B------:R-:W-:Y:S01]  /*1d10*/  IMAD R11, R231, R154, RZ ;  /* 0x0000009ae70b7224 */ /* 0x000fe200078e02ff */
[----:B------:R-:W-:Y:S01]  /*1d20*/  SHF.R.S32.HI R125, RZ, 0x1f, R138 ;  /* 0x0000001fff7d7819 */ /* 0x000fe2000001148a */
[----:B------:R-:W-:Y:S01]  /*1d30*/  IMAD R5, R146, UR35, R5 ;  /* 0x0000002392057c24 */ /* 0x000fe2000f8e0205 */
[----:B------:R-:W-:Y:S01]  /*1d40*/  ISETP.GT.AND P0, PT, R54, R67, PT ;  /* 0x000000433600720c */ /* 0x000fe20003f04270 */
[----:B------:R-:W-:-:S03]  /*1d50*/  IMAD.WIDE.U32 R146, R146, UR34, R22 ;  /* 0x0000002292927c25 */ /* 0x000fc6000f8e0016 */
[----:B------:R-:W-:Y:S01]  /*1d60*/  R2P PR, R142, 0x6 ;  /* 0x000000068e007804 */ /* 0x000fe20000000000 */
[C---:B------:R-:W-:Y:S01]  /*1d70*/  IMAD R145, R150.reuse, UR5, R145 ;  /* 0x0000000596917c24 */ /* 0x040fe2000f8e0291 */
[----:B------:R-:W-:Y:S01]  /*1d80*/  USHF.L.U64.HI UR5, UR34, 0x4, UR35 ;  /* 0x0000000422057899 */ /* 0x000fe20008010223 */
[----:B------:R-:W-:Y:S01]  /*1d90*/  IMAD.IADD R137, R137, 0x1, R138 ;  /* 0x0000000189897824 */ /* 0x000fe200078e028a */
[----:B------:R-:W-:Y:S01]  /*1da0*/  IADD3 R52, R147, R5, RZ ;  /* 0x0000000593347210 */ /* 0x000fe20007ffe0ff */
[----:B------:R-:W-:Y:S01]  /*1db0*/  IMAD.WIDE.U32 R150, R150, UR4, R20 ;  /* 0x0000000496967c25 */ /* 0x000fe2000f8e0014 */
[----:B------:R-:W-:Y:S02]  /*1dc0*/  SEL R45, R45, 0xfffffff0, !P1 ;  /* 0xfffffff02d2d7807 */ /* 0x000fe40004800000 */
[----:B------:R-:W-:Y:S01]  /*1dd0*/  SHF.R.S32.HI R124, RZ, 0x1f, R137 ;  /* 0x0000001fff7c7819 */ /* 0x000fe20000011489 */
[C---:B------:R-:W-:Y:S01]  /*1de0*/  IMAD R11, R230.reuse, R155, R11 ;  /* 0x0000009be60b7224 */ /* 0x040fe200078e020b */
[----:B------:R-:W-:Y:S01]  /*1df0*/  SEL R43, R43, 0xffffffe0, !P2 ;  /* 0xffffffe02b2b7807 */ /* 0x000fe20005000000 */
[----:B------:R-:W-:-:S04]  /*1e00*/  IMAD.WIDE.U32 R148, R230, R154, R148 ;  /* 0x0000009ae6947225 */ /* 0x000fc800078e0094 */
[----:B------:R-:W-:Y:S02]  /*1e10*/  IMAD.IADD R59, R57, 0x1, -R4 ;  /* 0x00000001393b7824 */ /* 0x000fe400078e0a04 */
[----:B------:R-:W-:Y:S02]  /*1e20*/  IMAD.IADD R56, R149, 0x1, R11 ;  /* 0x0000000195387824 */ /* 0x000fe400078e020b */
[----:B------:R-:W-:Y:S02]  /*1e30*/  IMAD.IADD R145, R151, 0x1, R145 ;  /* 0x0000000197917824 */ /* 0x000fe400078e0291 */
[----:B------:R-:W-:Y:S01]  /*1e40*/  @!P4 IMAD.MOV.U32 R3, RZ, RZ, RZ ;  /* 0x000000ffff03c224 */ /* 0x000fe200078e00ff */
[----:B-1----:R-:W-:Y:S06]  /*1e50*/  @!P0 BRA `(.L_x_2639) ;  /* 0x000000c000288947 */ /* 0x002fec0003800000 */
[----:B------:R-:W1:Y:S01]  /*1e60*/  LDC.64 R82, c[0x0][0x338] ;  /* 0x0000ce00ff527b82 */ /* 0x000e620000000a00 */
[----:B------:R-:W-:Y:S01]  /*1e70*/  ULDC.64 UR12, c[0x0][0x330] ;  /* 0x0000cc00000c7ab9 */ /* 0x000fe20000000a00 */
[----:B------:R-:W-:Y:S01]  /*1e80*/  ULDC.64 UR10, c[0x0][0x328] ;  /* 0x0000ca00000a7ab9 */ /* 0x000fe20000000a00 */
[C---:B------:R-:W-:Y:S01]  /*1e90*/  IMAD R4, R9.reuse, UR12, RZ ;  /* 0x0000000c09047c24 */ /* 0x040fe2000f8e02ff */
[--C-:B------:R-:W-:Y:S01]  /*1ea0*/  SHF.R.S32.HI R6, RZ, 0x1f, R69.reuse ;  /* 0x0000001fff067819 */ /* 0x100fe20000011445 */
[----:B------:R-:W-:Y:S01]  /*1eb0*/  IMAD R2, R9, UR10, RZ ;  /* 0x0000000a09027c24 */ /* 0x000fe2000f8e02ff */
[----:B------:R-:W-:Y:S01]  /*1ec0*/  IADD3 R5, P1, P0, R46, R230, -R69 ;  /* 0x000000e62e057210 */ /* 0x000fe2000783e845 */
[C---:B------:R-:W-:Y:S01]  /*1ed0*/  IMAD.WIDE.U32 R8, R7.reuse, UR12, R16 ;  /* 0x0000000c07087c25 */ /* 0x040fe2000f8e0010 */
[----:B------:R-:W-:Y:S01]  /*1ee0*/  ULDC.64 UR22, c[0x0][0x350] ;  /* 0x0000d40000167ab9 */ /* 0x000fe20000000a00 */
[----:B------:R-:W-:Y:S01]  /*1ef0*/  ULDC.64 UR18, c[0x0][0x348] ;  /* 0x0000d20000127ab9 */ /* 0x000fe20000000a00 */
[----:B------:R-:W-:Y:S01]  /*1f00*/  ULDC.64 UR16, c[0x0][0x320] ;  /* 0x0000c80000107ab9 */ /* 0x000fe20000000a00 */
[C---:B------:R-:W-:Y:S01]  /*1f10*/  IMAD R4, R7.reuse, UR13, R4 ;  /* 0x0000000d07047c24 */ /* 0x040fe2000f8e0204 */
[----:B------:R-:W-:Y:S01]  /*1f20*/  ULDC.64 UR12, c[0x0][0x318] ;  /* 0x0000c600000c7ab9 */ /* 0x000fe20000000a00 */
[C---:B------:R-:W-:Y:S01]  /*1f30*/  IMAD.WIDE.U32 R10, R7.reuse, UR10, R16 ;  /* 0x0000000a070a7c25 */ /* 0x040fe2000f8e0010 */
[----:B------:R-:W-:Y:S01]  /*1f40*/  UIMAD.WIDE.U32 UR38, UR34, 0x40, URZ ;  /* 0x00000040222678a5 */ /* 0x000fe2000f8e003f */
[----:B------:R-:W-:Y:S01]  /*1f50*/  IADD3 R132, R140, 0x40, RZ ;  /* 0x000000408c847810 */ /* 0x000fe20007ffe0ff */
[----:B------:R-:W-:Y:S01]  /*1f60*/  UIMAD.WIDE.U32 UR36, UR34, 0x20, URZ ;  /* 0x00000020222478a5 */ /* 0x000fe2000f8e003f */
[----:B------:R-:W-:Y:S01]  /*1f70*/  IMAD R2, R7, UR11, R2 ;  /* 0x0000000b07027c24 */ /* 0x000fe2000f8e0202 */
[----:B------:R-:W-:Y:S01]  /*1f80*/  SHF.R.S32.HI R7, RZ, 0x1f, R46 ;  /* 0x0000001fff077819 */ /* 0x000fe2000001142e */
[----:B------:R-:W-:Y:S01]  /*1f90*/  ULDC.64 UR10, c[0x0][0x340] ;  /* 0x0000d000000a7ab9 */ /* 0x000fe20000000a00 */
[----:B------:R-:W-:Y:S01]  /*1fa0*/  IMAD.IADD R9, R9, 0x1, R4 ;  /* 0x0000000109097824 */ /* 0x000fe200078e0204 */
[----:B------:R-:W-:Y:S01]  /*1fb0*/  IADD3 R46, R3, R46, RZ ;  /* 0x0000002e032e7210 */ /* 0x000fe20007ffe0ff */
[----:B------:R-:W-:Y:S01]  /*1fc0*/  IMAD.IADD R11, R11, 0x1, R2 ;  /* 0x000000010b0b7824 */ /* 0x000fe200078e0202 */
[----:B------:R-:W-:Y:S01]  /*1fd0*/  IADD3.X R7, R7, R231, ~R6, P1, P0 ;  /* 0x000000e707077210 */ /* 0x000fe20000fe0c06 */
[C---:B------:R-:W-:Y:S01]  /*1fe0*/  IMAD R107, R109.reuse, UR22, RZ ;  /* 0x000000166d6b7c24 */ /* 0x040fe2000f8e02ff */
[----:B------:R-:W-:Y:S01]  /*1ff0*/  UIMAD.WIDE.U32 UR58, UR34, 0x60, URZ ;  /* 0x00000060223a78a5 */ /* 0x000fe2000f8e003f */
[----:B------:R-:W-:Y:S01]  /*2000*/  IMAD R109, R109, UR18, RZ ;  /* 0x000000126d6d7c24 */ /* 0x000fe2000f8e02ff */
[----:B------:R-:W-:Y:S01]  /*2010*/  UIMAD.WIDE.U32 UR52, UR34, 0xa0, URZ ;  /* 0x000000a0223478a5 */ /* 0x000fe2000f8e003f */
[CC--:B-1----:R-:W-:Y:S01]  /*2020*/  IMAD R2, R7.reuse, R82.reuse, RZ ;  /* 0x0000005207027224 */ /* 0x0c2fe200078e02ff */
[----:B------:R-:W-:Y:S01]  /*2030*/  UIMAD.WIDE.U32 UR50, UR34, 0xc0, URZ ;  /* 0x000000c0223278a5 */ /* 0x000fe2000f8e003f */
[----:B------:R-:W-:Y:S01]  /*2040*/  IMAD R4, R7, UR10, RZ ;  /* 0x0000000a07047c24 */ /* 0x000fe2000f8e02ff */
[----:B------:R-:W-:Y:S01]  /*2050*/  UIMAD.WIDE.U32 UR60, UR34, 0xe0, URZ ;  /* 0x000000e0223c78a5 */ /* 0x000fe2000f8e003f */
[C---:B------:R-:W-:Y:S01]  /*2060*/  IMAD R2, R5.reuse, R83, R2 ;  /* 0x0000005305027224 */ /* 0x040fe200078e0202 */
[----:B------:R-:W-:Y:S01]  /*2070*/  USHF.L.U64.HI UR15, UR10, 0x4, UR11 ;  /* 0x000000040a0f7899 */ /* 0x000fe2000801020b */
[----:B------:R-:W-:Y:S01]  /*2080*/  IMAD.WIDE.U32 R6, R5, R82, R10 ;  /* 0x0000005205067225 */ /* 0x000fe200078e000a */
[----:B------:R-:W-:Y:S01]  /*2090*/  USHF.L.U32 UR4, UR10, 0x4, URZ ;  /* 0x000000040a047899 */ /* 0x000fe2000800063f */
[C---:B------:R-:W-:Y:S01]  /*20a0*/  SHF.L.U64.HI R70, R82.reuse, 0x4, R83 ;  /* 0x0000000452467819 */ /* 0x040fe20000010253 */
[----:B------:R-:W-:Y:S01]  /*20b0*/  USHF.L.U64.HI UR20, UR10, 0x5, UR11 ;  /* 0x000000050a147899 */ /* 0x000fe2000801020b */
[----:B------:R-:W-:Y:S01]  /*20c0*/  IMAD.IADD R7, R7, 0x1, R2 ;  /* 0x0000000107077824 */ /* 0x000fe200078e0202 */
[----:B------:R-:W-:Y:S01]  /*20d0*/  USHF.L.U32 UR21, UR10, 0x5, URZ ;  /* 0x000000050a157899 */ /* 0x000fe2000800063f */
[C---:B------:R-:W-:Y:S01]  /*20e0*/  IMAD R4, R5.reuse, UR11, R4 ;  /* 0x0000000b05047c24 */ /* 0x040fe2000f8e0204 */
[----:B------:R-:W-:Y:S01]  /*20f0*/  UIMAD.WIDE.U32 UR48, UR10, 0x60, URZ ;  /* 0x000000600a3078a5 */ /* 0x000fe2000f8e003f */
[----:B------:R-:W-:Y:S01]  /*2100*/  IMAD.WIDE.U32 R8, R5, UR10, R8 ;  /* 0x0000000a05087c25 */ /* 0x000fe2000f8e0008 */
[----:B------:R-:W-:Y:S01]  /*2110*/  UIMAD UR24, UR11, 0x60, URZ ;  /* 0x000000600b1878a4 */ /* 0x000fe2000f8e023f */
[----:B------:R-:W-:Y:S01]  /*2120*/  SHF.L.U64.HI R72, R82, 0x5, R83 ;  /* 0x0000000552487819 */ /* 0x000fe20000010253 */
[----:B------:R-:W-:Y:S01]  /*2130*/  USHF.L.U64.HI UR26, UR10, 0x6, UR11 ;  /* 0x000000060a1a7899 */ /* 0x000fe2000801020b */
[C---:B------:R-:W-:Y:S01]  /*2140*/  IMAD R109, R0.reuse, UR19, R109 ;  /* 0x00000013006d7c24 */ /* 0x040fe2000f8e026d */
[----:B------:R-:W-:Y:S01]  /*2150*/  USHF.L.U32 UR27, UR10, 0x6, URZ ;  /* 0x000000060a1b7899 */ /* 0x000fe2000800063f */
[----:B------:R-:W-:Y:S01]  /*2160*/  IMAD.WIDE.U32 R6, R0, UR18, R6 ;  /* 0x0000001200067c25 */ /* 0x000fe2000f8e0006 */
[----:B------:R-:W-:Y:S01]  /*2170*/  ULDC.64 UR18, c[0x0][0x218] ;  /* 0x0000860000127ab9 */ /* 0x000fe20000000a00 */
[----:B------:R-:W-:Y:S01]  /*2180*/  UIMAD.WIDE.U32 UR46, UR10, 0xa0, URZ ;  /* 0x000000a00a2e78a5 */ /* 0x000fe2000f8e003f */
[----:B------:R-:W-:Y:S01]  /*2190*/  SHF.L.U64.HI R83, R82, 0x6, R83 ;  /* 0x0000000652537819 */ /* 0x000fe20000010253 */
[----:B------:R-:W-:Y:S01]  /*21a0*/  IMAD.IADD R5, R9, 0x1, R4 ;  /* 0x0000000109057824 */ /* 0x000fe200078e0204 */
[----:B------:R-:W-:Y:S01]  /*21b0*/  LEA R108, P0, R6, UR12, 0x1 ;  /* 0x0000000c066c7c11 */ /* 0x000fe2000f8008ff */
[----:B------:R-:W-:Y:S01]  /*21c0*/  IMAD.MOV.U32 R4, RZ, RZ, R8 ;  /* 0x000000ffff047224 */ /* 0x000fe200078e0008 */
[----:B------:R-:W-:Y:S01]  /*21d0*/  UIMAD UR30, UR11, 0xa0, URZ ;  /* 0x000000a00b1e78a4 */ /* 0x000fe2000f8e023f */
[----:B------:R-:W-:Y:S01]  /*21e0*/  IMAD.IADD R109, R7, 0x1, R109 ;  /* 0x00000001076d7824 */ /* 0x000fe200078e026d */
[----:B------:R-:W-:Y:S01]  /*21f0*/  UIMAD.WIDE.U32 UR44, UR10, 0xc0, URZ ;  /* 0x000000c00a2c78a5 */ /* 0x000fe2000f8e003f */
[C---:B------:R-:W-:Y:S01]  /*2200*/  IMAD R107, R0.reuse, UR23, R107 ;  /* 0x00000017006b7c24 */ /* 0x040fe2000f8e026b */
[----:B------:R-:W-:Y:S01]  /*2210*/  UIMAD UR32, UR11, 0xc0, URZ ;  /* 0x000000c00b2078a4 */ /* 0x000fe2000f8e023f */
[----:B------:R-:W-:Y:S01]  /*2220*/  IMAD.WIDE.U32 R4, R0, UR22, R4 ;  /* 0x0000001600047c25 */ /* 0x000fe2000f8e0004 */
[----:B------:R-:W-:Y:S01]  /*2230*/  LEA.HI.X R109, R6, UR13, R109, 0x1, P0 ;  /* 0x0000000d066d7c11 */ /* 0x000fe200080f0c6d */
[----:B------:R-:W-:Y:S01]  /*2240*/  UIMAD UR34, UR11, 0xe0, URZ ;  /* 0x000000e00b2278a4 */ /* 0x000fe2000f8e023f */
[----:B------:R-:W-:Y:S01]  /*2250*/  LEA R102, P0, R148, UR18, 0x1 ;  /* 0x0000001294667c11 */ /* 0x000fe2000f8008ff */
[----:B------:R-:W-:Y:S01]  /*2260*/  IMAD.IADD R107, R5, 0x1, R107 ;  /* 0x00000001056b7824 */ /* 0x000fe200078e026b */
[----:B------:R-:W-:Y:S01]  /*2270*/  LEA R106, P1, R4, UR16, 0x1 ;  /* 0x00000010046a7c11 */ /* 0x000fe2000f8208ff */
[----:B------:R-:W-:Y:S01]  /*2280*/  IMAD R46, R139, R46, RZ ;  /* 0x0000002e8b2e7224 */ /* 0x000fe200078e02ff */
[----:B------:R-:W-:Y:S01]  /*2290*/  LEA.HI.X R103, R148, UR19, R56, 0x1, P0 ;  /* 0x0000001394677c11 */ /* 0x000fe200080f0c38 */
[----:B------:R-:W-:Y:S01]  /*22a0*/  UIMAD.WIDE.U32 UR42, UR10, 0xe0, URZ ;  /* 0x000000e00a2a78a5 */ /* 0x000fe2000f8e003f */
[----:B------:R-:W-:Y:S01]  /*22b0*/  LEA.HI.X R107, R4, UR17, R107, 0x1, P1 ;  /* 0x00000011046b7c11 */ /* 0x000fe200088f0c6b */
[----:B------:R-:W-:Y:S01]  /*22c0*/  ULDC.64 UR16, c[0x0][0x220] ;  /* 0x0000880000107ab9 */ /* 0x000fe20000000a00 */
[----:B------:R-:W-:Y:S01]  /*22d0*/  SHF.R.S32.HI R47, RZ, 0x1f, R46 ;  /* 0x0000001fff2f7819 */ /* 0x000fe2000001142e */
[----:B------:R-:W-:Y:S01]  /*22e0*/  ULDC.64 UR12, c[0x0][0x360] ;  /* 0x0000d800000c7ab9 */ /* 0x000fe20000000a00 */
[-C--:B------:R-:W-:Y:S01]  /*22f0*/  IADD3 R112, P0, R137, R46.reuse, RZ ;  /* 0x0000002e89707210 */ /* 0x080fe20007f1e0ff */
[----:B------:R-:W-:Y:S01]  /*2300*/  ULDC.64 UR10, c[0x0][0x358] ;  /* 0x0000d600000a7ab9 */ /* 0x000fe20000000a00 */
[----:B------:R-:W-:Y:S01]  /*2310*/  IADD3 R46, P1, R138, R46, RZ ;  /* 0x0000002e8a2e7210 */ /* 0x000fe20007f3e0ff */
[----:B------:R-:W-:Y:S01]  /*2320*/  IMAD.SHL.U32 R71, R82, 0x10, RZ ;  /* 0x0000001052477824 */ /* 0x000fe200078e00ff */
[----:B------:R-:W-:Y:S01]  /*2330*/  IADD3 R131, R140, R132, RZ ;  /* 0x000000848c837210 */ /* 0x000fe20007ffe0ff */
[--C-:B------:R-:W-:Y:S01]  /*2340*/  IMAD.X R113, R124, 0x1, R47.reuse, P0 ;  /* 0x000000017c717824 */ /* 0x100fe200000e062f */
[----:B------:R-:W-:Y:S01]  /*2350*/  LEA R104, P0, R146, UR16, 0x1 ;  /* 0x0000001092687c11 */ /* 0x000fe2000f8008ff */
[----:B------:R-:W-:Y:S01]  /*2360*/  IMAD.X R47, R125, 0x1, R47, P1 ;  /* 0x000000017d2f7824 */ /* 0x000fe200008e062f */
[----:B------:R-:W1:Y:S01]  /*2370*/  LDC R68, c[0x0][0x340] ;  /* 0x0000d000ff447b82 */ /* 0x000e620000000800 */
[----:B------:R-:W-:Y:S01]  /*2380*/  IMAD.SHL.U32 R73, R82, 0x20, RZ ;  /* 0x0000002052497824 */ /* 0x000fe200078e00ff */
[----:B------:R-:W-:Y:S01]  /*2390*/  LEA.HI.X R105, R146, UR17, R52, 0x1, P0 ;  /* 0x0000001192697c11 */ /* 0x000fe200080f0c34 */
[----:B------:R-:W-:Y:S01]  /*23a0*/  IMAD.SHL.U32 R84, R82, 0x40, RZ ;  /* 0x0000004052547824 */ /* 0x000fe200078e00ff */
[C---:B------:R-:W-:Y:S01]  /*23b0*/  SHF.L.U64.HI R47, R46.reuse, 0x1, R47 ;  /* 0x000000012e2f7819 */ /* 0x040fe2000001022f */
[----:B------:R-:W-:Y:S01]  /*23c0*/  USHF.L.U32 UR40, UR35, 0x5, URZ ;  /* 0x0000000523287899 */ /* 0x000fe2000800063f */
[----:B------:R-:W-:Y:S01]  /*23d0*/  SHF.L.U32 R46, R46, 0x1, RZ ;  /* 0x000000012e2e7819 */ /* 0x000fe200000006ff */
[----:B------:R-:W-:Y:S01]  /*23e0*/  IMAD.U32 R168, RZ, RZ, UR58 ;  /* 0x0000003affa87e24 */ /* 0x000fe2000f8e00ff */
[C---:B------:R-:W-:Y:S01]  /*23f0*/  SHF.L.U64.HI R113, R112.reuse, 0x1, R113 ;  /* 0x0000000170717819 */ /* 0x040fe20000010271 */
[----:B------:R-:W-:Y:S01]  /*2400*/  IMAD.SHL.U32 R112, R112, 0x2, RZ ;  /* 0x0000000270707824 */ /* 0x000fe200078e00ff */
[C---:B------:R-:W-:Y:S01]  /*2410*/  IADD3 R10, P1, R46.reuse, UR12, RZ ;  /* 0x0000000c2e0a7c10 */ /* 0x040fe2000ff3e0ff */
[----:B------:R-:W-:Y:S01]  /*2420*/  UIADD3 UR22, UR37, UR40, URZ ;  /* 0x0000002825167290 */ /* 0x000fe2000fffe03f */
[----:B------:R-:W-:Y:S01]  /*2430*/  IADD3 R46, P0, R46, UR10, RZ ;  /* 0x0000000a2e2e7c10 */ /* 0x000fe2000ff1e0ff */
[----:B------:R-:W-:Y:S01]  /*2440*/  IMAD.U32 R169, RZ, RZ, UR59 ;  /* 0x0000003bffa97e24 */ /* 0x000fe2000f8e00ff */
[C---:B------:R-:W-:Y:S01]  /*2450*/  IADD3.X R9, R47.reuse, UR13, RZ, P1, !PT ;  /* 0x0000000d2f097c10 */ /* 0x040fe20008ffe4ff */
[----:B------:R-:W-:Y:S01]  /*2460*/  UMOV UR40, UR58 ;  /* 0x0000003a00287c82 */ /* 0x000fe20008000000 */
[----:B------:R-:W-:Y:S01]  /*2470*/  IADD3.X R47, R47, UR11, RZ, P0, !PT ;  /* 0x0000000b2f2f7c10 */ /* 0x000fe200087fe4ff */
[----:B------:R-:W-:Y:S01]  /*2480*/  UMOV UR41, UR59 ;  /* 0x0000003b00297c82 */ /* 0x000fe20008000000 */
[----:B------:R-:W-:Y:S01]  /*2490*/  IADD3 R78, P1, P0, R115, 0x40, R115 ;  /* 0x00000040734e7810 */ /* 0x000fe2000783e073 */
[----:B------:R-:W-:Y:S01]  /*24a0*/  USHF.L.U32 UR28, UR35, 0x6, URZ ;  /* 0x00000006231c7899 */ /* 0x000fe2000800063f */
[----:B------:R-:W-:Y:S01]  /*24b0*/  IADD3 R110, P3, R112, UR12, RZ ;  /* 0x0000000c706e7c10 */ /* 0x000fe2000ff7e0ff */
[----:B------:R-:W-:Y:S01]  /*24c0*/  UIMAD UR31, UR35, 0xa0, URZ ;  /* 0x000000a0231f78a4 */ /* 0x000fe2000f8e023f */
[----:B------:R-:W-:Y:S01]  /*24d0*/  IADD3.X R77, R114, RZ, R114, P1, P0 ;  /* 0x000000ff724d7210 */ /* 0x000fe20000fe0472 */
[----:B------:R-:W-:Y:S01]  /*24e0*/  UIMAD UR33, UR35, 0xc0, URZ ;  /* 0x000000c0232178a4 */ /* 0x000fe2000f8e023f */
[----:B------:R-:W-:Y:S01]  /*24f0*/  IADD3 R112, P2, R112, UR10, RZ ;  /* 0x0000000a70707c10 */ /* 0x000fe2000ff5e0ff */
[----:B------:R-:W-:Y:S01]  /*2500*/  IMAD.SHL.U32 R85, R155, 0x40, RZ ;  /* 0x000000409b557824 */ /* 0x000fe200078e00ff */
[----:B------:R-:W-:Y:S01]  /*2510*/  IADD3 R82, P0, R115, R78, RZ ;  /* 0x0000004e73527210 */ /* 0x000fe20007f1e0ff */
[----:B------:R-:W-:Y:S01]  /*2520*/  IMAD.WIDE.U32 R156, R154, 0x40, RZ ;  /* 0x000000409a9c7825 */ /* 0x000fe200078e00ff */
[C---:B------:R-:W-:Y:S01]  /*2530*/  IADD3.X R111, R113.reuse, UR13, RZ, P3, !PT ;  /* 0x0000000d716f7c10 */ /* 0x040fe20009ffe4ff */
[----:B------:R-:W-:Y:S01]  /*2540*/  UIMAD UR25, UR35, 0x60, URZ ;  /* 0x00000060231978a4 */ /* 0x000fe2000f8e023f */
[----:B------:R-:W-:Y:S01]  /*2550*/  IADD3.X R113, R113, UR11, RZ, P2, !PT ;  /* 0x0000000b71717c10 */ /* 0x000fe200097fe4ff */
[----:B------:R-:W-:Y:S01]  /*2560*/  IMAD.X R81, R114, 0x1, R77, P0 ;  /* 0x0000000172517824 */ /* 0x000fe200000e064d */
[----:B------:R-:W-:Y:S01]  /*2570*/  IADD3 R76, P2, P1, R71, 0x40, R71 ;  /* 0x00000040474c7810 */ /* 0x000fe2000795e047 */
[----:B------:R-:W-:Y:S01]  /*2580*/  IMAD.U32 R164, RZ, RZ, UR52 ;  /* 0x00000034ffa47e24 */ /* 0x000fe2000f8e00ff */
[C---:B------:R-:W-:Y:S01]  /*2590*/  IADD3 R89, P0, R115.reuse, R82, RZ ;  /* 0x0000005273597210 */ /* 0x040fe20007f1e0ff */
[----:B------:R-:W-:Y:S01]  /*25a0*/  IMAD.U32 R160, RZ, RZ, UR50 ;  /* 0x00000032ffa07e24 */ /* 0x000fe2000f8e00ff */
[----:B------:R-:W-:Y:S01]  /*25b0*/  IADD3.X R75, R70, RZ, R70, P2, P1 ;  /* 0x000000ff464b7210 */ /* 0x000fe200017e2446 */
[----:B------:R-:W-:Y:S01]  /*25c0*/  IMAD.U32 R171, RZ, RZ, UR49 ;  /* 0x00000031ffab7e24 */ /* 0x000fe2000f8e00ff */
[----:B------:R-:W-:Y:S01]  /*25d0*/  IADD3 R80, P1, R76, R71, RZ ;  /* 0x000000474c507210 */ /* 0x000fe20007f3e0ff */
[----:B------:R-:W-:Y:S01]  /*25e0*/  IMAD.X R88, R114, 0x1, R81, P0 ;  /* 0x0000000172587824 */ /* 0x000fe200000e0651 */
[----:B------:R-:W-:Y:S01]  /*25f0*/  IADD3 R93, P0, R115, R89, RZ ;  /* 0x00000059735d7210 */ /* 0x000fe20007f1e0ff */
[----:B------:R-:W-:Y:S01]  /*2600*/  UIADD3 UR28, UR39, UR28, URZ ;  /* 0x0000001c271c7290 */ /* 0x000fe2000fffe03f */
[----:B------:R-:W-:Y:S01]  /*2610*/  IADD3 R130, R140, R131, RZ ;  /* 0x000000838c827210 */ /* 0x000fe20007ffe0ff */
[----:B------:R-:W-:Y:S01]  /*2620*/  UIADD3 UR31, UR53, UR31, URZ ;  /* 0x0000001f351f7290 */ /* 0x000fe2000fffe03f */
[-C--:B------:R-:W-:Y:S01]  /*2630*/  IADD3.X R79, R75, R70.reuse, RZ, P1, !PT ;  /* 0x000000464b4f7210 */ /* 0x080fe20000ffe4ff */
[----:B------:R-:W-:Y:S01]  /*2640*/  IMAD.X R92, R114, 0x1, R88, P0 ;  /* 0x00000001725c7824 */ /* 0x000fe200000e0658 */
[----:B------:R-:W-:Y:S01]  /*2650*/  IADD3 R86, P1, R80, R71, RZ ;  /* 0x0000004750567210 */ /* 0x000fe20007f3e0ff */
[C---:B------:R-:W-:Y:S01]  /*2660*/  IMAD.IADD R129, R140.reuse, 0x1, R130 ;  /* 0x000000018c817824 */ /* 0x040fe200078e0282 */
[C---:B------:R-:W-:Y:S01]  /*2670*/  R2UR UR57, R139.reuse ;  /* 0x000000008b3972ca */ /* 0x040fe200000e0000 */
[----:B------:R-:W-:Y:S01]  /*2680*/  UIADD3 UR33, UR51, UR33, URZ ;  /* 0x0000002133217290 */ /* 0x000fe2000fffe03f */
[----:B------:R-:W-:Y:S01]  /*2690*/  R2UR UR54, R139 ;  /* 0x000000008b3672ca */ /* 0x000fe200000e0000 */
[C---:B------:R-:W-:Y:S01]  /*26a0*/  IMAD.IADD R128, R140.reuse, 0x1, R129 ;  /* 0x000000018c807824 */ /* 0x040fe200078e0281 */
[----:B------:R-:W-:Y:S01]  /*26b0*/  IADD3 R97, P0, R115, R93, RZ ;  /* 0x0000005d73617210 */ /* 0x000fe20007f1e0ff */
[----:B------:R-:W-:Y:S01]  /*26c0*/  UIADD3 UR24, UR49, UR24, URZ ;  /* 0x0000001831187290 */ /* 0x000fe2000fffe03f */
[-C--:B------:R-:W-:Y:S01]  /*26d0*/  IADD3.X R87, R79, R70.reuse, RZ, P1, !PT ;  /* 0x000000464f577210 */ /* 0x080fe20000ffe4ff */
[----:B------:R-:W-:Y:S01]  /*26e0*/  IMAD.IADD R127, R140, 0x1, R128 ;  /* 0x000000018c7f7824 */ /* 0x000fe200078e0280 */
[-C--:B------:R-:W-:Y:S01]  /*26f0*/  IADD3 R90, P1, R86, R71.reuse, RZ ;  /* 0x00000047565a7210 */ /* 0x080fe20007f3e0ff */
[----:B------:R-:W-:Y:S01]  /*2700*/  IMAD.X R96, R114, 0x1, R92, P0 ;  /* 0x0000000172607824 */ /* 0x000fe200000e065c */
[----:B------:R-:W-:Y:S01]  /*2710*/  SHF.L.U32 R3, R155, 0x5, RZ ;  /* 0x000000059b037819 */ /* 0x000fe200000006ff */
[----:B------:R-:W-:Y:S01]  /*2720*/  IMAD.IADD R126, R140, 0x1, R127 ;  /* 0x000000018c7e7824 */ /* 0x000fe200078e027f */
[----:B------:R-:W-:Y:S01]  /*2730*/  IADD3.X R91, R87, R70, RZ, P1, !PT ;  /* 0x00000046575b7210 */ /* 0x000fe20000ffe4ff */
[----:B------:R-:W-:Y:S01]  /*2740*/  USHF.L.U32 UR59, UR57, 0x5, URZ ;  /* 0x00000005393b7899 */ /* 0x000fe2000800063f */
[----:B------:R-:W-:Y:S01]  /*2750*/  IADD3 R94, P0, R90, R71, RZ ;  /* 0x000000475a5e7210 */ /* 0x000fe20007f1e0ff */
[----:B------:R-:W-:Y:S01]  /*2760*/  UIMAD UR58, UR54, 0x30, URZ ;  /* 0x00000030363a78a4 */ /* 0x000fe2000f8e023f */
[----:B------:R-:W-:Y:S01]  /*2770*/  IMAD.WIDE.U32 R154, R154, 0x20, RZ ;  /* 0x000000209a9a7825 */ /* 0x000fe200078e00ff */
[----:B------:R-:W-:Y:S01]  /*2780*/  UIMAD UR56, UR54, 0x50, URZ ;  /* 0x00000050363878a4 */ /* 0x000fe2000f8e023f */
[----:B------:R-:W-:Y:S01]  /*2790*/  IADD3 R101, P1, R115, R97, RZ ;  /* 0x0000006173657210 */ /* 0x000fe20007f3e0ff */
[----:B------:R-:W-:Y:S01]  /*27a0*/  UIMAD UR55, UR54, 0x60, URZ ;  /* 0x00000060363778a4 */ /* 0x000fe2000f8e023f */
[----:B------:R-:W-:Y:S01]  /*27b0*/  IMAD.X R95, R91, 0x1, R70, P0 ;  /* 0x000000015b5f7824 */ /* 0x000fe200000e0646 */
[----:B------:R-:W-:Y:S01]  /*27c0*/  USHF.L.U32 UR57, UR57, 0x6, URZ ;  /* 0x0000000639397899 */ /* 0x000fe2000800063f */
[----:B------:R-:W-:Y:S01]  /*27d0*/  IADD3 R99, P0, R94, R71, RZ ;  /* 0x000000475e637210 */ /* 0x000fe20007f1e0ff */
[----:B------:R-:W-:Y:S01]  /*27e0*/  UIMAD UR54, UR54, 0x70, URZ ;  /* 0x00000070363678a4 */ /* 0x000fe2000f8e023f */
[----:B------:R-:W-:Y:S01]  /*27f0*/  MOV R165, UR53 ;  /* 0x0000003500a57c02 */ /* 0x000fe20008000f00 */
[----:B------:R-:W-:Y:S01]  /*2800*/  UIMAD UR35, UR35, 0xe0, URZ ;  /* 0x000000e0232378a4 */ /* 0x000fe2000f8e023f */
[----:B------:R-:W-:Y:S01]  /*2810*/  MOV R161, UR51 ;  /* 0x0000003300a17c02 */ /* 0x000fe20008000f00 */
[----:B------:R-:W-:Y:S01]  /*2820*/  USHF.R.S32.HI UR53, URZ, 0x1f, UR59 ;  /* 0x0000001f3f357899 */ /* 0x000fe2000801143b */
[----:B------:R-:W-:Y:S01]  /*2830*/  MOV R170, UR48 ;  /* 0x0000003000aa7c02 */ /* 0x000fe20008000f00 */
[----:B------:R-:W-:Y:S01]  /*2840*/  USHF.R.S32.HI UR52, URZ, 0x1f, UR58 ;  /* 0x0000001f3f347899 */ /* 0x000fe2000801143a */
[C---:B------:R-:W-:Y:S01]  /*2850*/  IADD3 R66, R230.reuse, 0x10, RZ ;  /* 0x00000010e6427810 */ /* 0x040fe20007ffe0ff */
[----:B------:R-:W-:Y:S01]  /*2860*/  USHF.R.S32.HI UR51, URZ, 0x1f, UR57 ;  /* 0x0000001f3f337899 */ /* 0x000fe20008011439 */
[C---:B------:R-:W-:Y:S01]  /*2870*/  VIADD R65, R230.reuse, 0x20 ;  /* 0x00000020e6417836 */ /* 0x040fe20000000000 */
[----:B------:R-:W-:Y:S01]  /*2880*/  USHF.R.S32.HI UR50, URZ, 0x1f, UR56 ;  /* 0x0000001f3f327899 */ /* 0x000fe20008011438 */
[C---:B------:R-:W-:Y:S01]  /*2890*/  VIADD R64, R230.reuse, 0x30 ;  /* 0x00000030e6407836 */ /* 0x040fe20000000000 */
[----:B------:R-:W-:Y:S01]  /*28a0*/  USHF.R.S32.HI UR49, URZ, 0x1f, UR55 ;  /* 0x0000001f3f317899 */ /* 0x000fe20008011437 */
[C---:B------:R-:W-:Y:S01]  /*28b0*/  VIADD R136, R230.reuse, 0x40 ;  /* 0x00000040e6887836 */ /* 0x040fe20000000000 */
[----:B------:R-:W-:Y:S01]  /*28c0*/  USHF.R.S32.HI UR48, URZ, 0x1f, UR54 ;  /* 0x0000001f3f307899 */ /* 0x000fe20008011436 */
[C---:B------:R-:W-:Y:S01]  /*28d0*/  IADD3 R135, R230.reuse, 0x50, RZ ;  /* 0x00000050e6877810 */ /* 0x040fe20007ffe0ff */
[C---:B------:R-:W-:Y:S01]  /*28e0*/  VIADD R134, R230.reuse, 0x60 ;  /* 0x00000060e6867836 */ /* 0x040fe20000000000 */
[----:B------:R-:W-:Y:S01]  /*28f0*/  SHF.R.S32.HI R123, RZ, 0x1f, R140 ;  /* 0x0000001fff7b7819 */ /* 0x000fe2000001148c */
[----:B------:R-:W-:Y:S01]  /*2900*/  VIADD R133, R230, 0x70 ;  /* 0x00000070e6857836 */ /* 0x000fe20000000000 */
[----:B------:R-:W-:Y:S01]  /*2910*/  SHF.R.S32.HI R122, RZ, 0x1f, R132 ;  /* 0x0000001fff7a7819 */ /* 0x000fe20000011484 */
[----:B------:R-:W-:Y:S01]  /*2920*/  VIADD R12, R16, 0x40 ;  /* 0x00000040100c7836 */ /* 0x000fe20000000000 */
[----:B------:R-:W-:Y:S01]  /*2930*/  SHF.R.S32.HI R121, RZ, 0x1f, R131 ;  /* 0x0000001fff797819 */ /* 0x000fe20000011483 */
[----:B------:R-:W-:Y:S01]  /*2940*/  IMAD.MOV.U32 R11, RZ, RZ, R54 ;  /* 0x000000ffff0b7224 */ /* 0x000fe200078e0036 */
[----:B------:R-:W-:Y:S01]  /*2950*/  SHF.R.S32.HI R120, RZ, 0x1f, R130 ;  /* 0x0000001fff787819 */ /* 0x000fe20000011482 */
[----:B------:R-:W-:Y:S01]  /*2960*/  IMAD.IADD R85, R157, 0x1, R85 ;  /* 0x000000019d557824 */ /* 0x000fe200078e0255 */
[----:B------:R-:W-:Y:S01]  /*2970*/  SHF.R.S32.HI R119, RZ, 0x1f, R129 ;  /* 0x0000001fff777819 */ /* 0x000fe20000011481 */
[----:B------:R-:W-:Y:S01]  /*2980*/  IMAD.IADD R74, R155, 0x1, R3 ;  /* 0x000000019b4a7824 */ /* 0x000fe200078e0203 */
[----:B------:R-:W-:Y:S01]  /*2990*/  SHF.R.S32.HI R118, RZ, 0x1f, R128 ;  /* 0x0000001fff767819 */ /* 0x000fe20000011480 */
[----:B-1----:R-:W-:Y:S01]  /*29a0*/  IMAD.U32 R68, R68, -0x80, RZ ;  /* 0xffffff8044447824 */ /* 0x002fe200078e00ff */
[----:B------:R-:W-:Y:S01]  /*29b0*/  IADD3.X R100, R114, R96, RZ, P1, !PT ;  /* 0x0000006072647210 */ /* 0x000fe20000ffe4ff */
[----:B------:R-:W-:Y:S01]  /*29c0*/  IMAD.X R98, R95, 0x1, R70, P0 ;  /* 0x000000015f627824 */ /* 0x000fe200000e0646 */
[----:B------:R-:W-:Y:S01]  /*29d0*/  SHF.R.S32.HI R117, RZ, 0x1f, R127 ;  /* 0x0000001fff757819 */ /* 0x000fe2000001147f */
[----:B------:R-:W-:Y:S01]  /*29e0*/  IMAD.U32 R166, RZ, RZ, UR46 ;  /* 0x0000002effa67e24 */ /* 0x000fe2000f8e00ff */
[----:B------:R-:W-:Y:S01]  /*29f0*/  SHF.R.S32.HI R116, RZ, 0x1f, R126 ;  /* 0x0000001fff747819 */ /* 0x000fe2000001147e */
[----:B------:R-:W-:Y:S01]  /*2a00*/  IMAD.U32 R167, RZ, RZ, UR47 ;  /* 0x0000002fffa77e24 */ /* 0x000fe2000f8e00ff */
[----:B------:R-:W-:Y:S01]  /*2a10*/  MOV R163, UR45 ;  /* 0x0000002d00a37c02 */ /* 0x000fe20008000f00 */
[----:B------:R-:W-:Y:S01]  /*2a20*/  IMAD.U32 R162, RZ, RZ, UR44 ;  /* 0x0000002cffa27e24 */ /* 0x000fe2000f8e00ff */
[----:B------:R-:W-:Y:S01]  /*2a30*/  USHF.L.U32 UR29, UR38, 0x1, URZ ;  /* 0x00000001261d7899 */ /* 0x000fe2000800063f */
[----:B------:R-:W-:Y:S01]  /*2a40*/  IMAD.U32 R158, RZ, RZ, UR42 ;  /* 0x0000002aff9e7e24 */ /* 0x000fe2000f8e00ff */
[----:B------:R-:W-:Y:S01]  /*2a50*/  USHF.L.U32 UR23, UR36, 0x1, URZ ;  /* 0x0000000124177899 */ /* 0x000fe2000800063f */
[----:B------:R-:W-:Y:S01]  /*2a60*/  IMAD.U32 R159, RZ, RZ, UR43 ;  /* 0x0000002bff9f7e24 */ /* 0x000fe2000f8e00ff */
[----:B------:R-:W-:-:S02]  /*2a70*/  UIADD3 UR25, UR41, UR25, URZ ;  /* 0x0000001929197290 */ /* 0x000fc4000fffe03f */
[----:B------:R-:W-:Y:S02]  /*2a80*/  USHF.L.U64.HI UR28, UR38, 0x1, UR28 ;  /* 0x00000001261c7899 */ /* 0x000fe4000801021c */
[----:B------:R-:W-:Y:S02]  /*2a90*/  USHF.L.U64.HI UR22, UR36, 0x1, UR22 ;  /* 0x0000000124167899 */ /* 0x000fe40008010216 */
[----:B------:R-:W-:Y:S02]  /*2aa0*/  USHF.L.U64.HI UR18, UR4, 0x1, UR15 ;  /* 0x0000000104127899 */ /* 0x000fe4000801020f */
[----:B------:R-:W-:Y:S02]  /*2ab0*/  USHF.L.U32 UR19, UR4, 0x1, URZ ;  /* 0x0000000104137899 */ /* 0x000fe4000800063f */
[----:B------:R-:W-:Y:S02]  /*2ac0*/  USHF.L.U64.HI UR20, UR21, 0x1, UR20 ;  /* 0x0000000115147899 */ /* 0x000fe40008010214 */
[----:B------:R-:W-:-:S02]  /*2ad0*/  USHF.L.U64.HI UR26, UR27, 0x1, UR26 ;  /* 0x000000011b1a7899 */ /* 0x000fc4000801021a */
[----:B------:R-:W-:Y:S02]  /*2ae0*/  UIADD3 UR30, UR47, UR30, URZ ;  /* 0x0000001e2f1e7290 */ /* 0x000fe4000fffe03f */
[----:B------:R-:W-:Y:S02]  /*2af0*/  UIADD3 UR32, UR45, UR32, URZ ;  /* 0x000000202d207290 */ /* 0x000fe4000fffe03f */
[----:B------:R-:W-:Y:S02]  /*2b00*/  UIADD3 UR34, UR43, UR34, URZ ;  /* 0x000000222b227290 */ /* 0x000fe4000fffe03f */
[----:B------:R-:W-:Y:S02]  /*2b10*/  UIADD3 UR35, UR61, UR35, URZ ;  /* 0x000000233d237290 */ /* 0x000fe4000fffe03f */
[----:B------:R-:W-:Y:S02]  /*2b20*/  USHF.L.U32 UR21, UR21, 0x1, URZ ;  /* 0x0000000115157899 */ /* 0x000fe4000800063f */
[----:B------:R-:W-:-:S02]  /*2b30*/  USHF.L.U32 UR27, UR27, 0x1, URZ ;  /* 0x000000011b1b7899 */ /* 0x000fc4000800063f */
[----:B------:R-:W-:Y:S02]  /*2b40*/  USHF.L.U32 UR37, UR59, 0x1, URZ ;  /* 0x000000013b257899 */ /* 0x000fe4000800063f */
[----:B------:R-:W-:Y:S02]  /*2b50*/  USHF.L.U32 UR39, UR58, 0x1, URZ ;  /* 0x000000013a277899 */ /* 0x000fe4000800063f */
[----:B------:R-:W-:Y:S02]  /*2b60*/  USHF.L.U32 UR41, UR57, 0x1, URZ ;  /* 0x0000000139297899 */ /* 0x000fe4000800063f */
[----:B------:R-:W-:Y:S02]  /*2b70*/  USHF.L.U32 UR43, UR56, 0x1, URZ ;  /* 0x00000001382b7899 */ /* 0x000fe4000800063f */
[----:B------:R-:W-:Y:S02]  /*2b80*/  USHF.L.U32 UR45, UR55, 0x1, URZ ;  /* 0x00000001372d7899 */ /* 0x000fe4000800063f */
[----:B------:R-:W-:-:S02]  /*2b90*/  USHF.L.U32 UR47, UR54, 0x1, URZ ;  /* 0x00000001362f7899 */ /* 0x000fc4000800063f */
[----:B------:R-:W-:Y:S02]  /*2ba0*/  USHF.L.U64.HI UR36, UR59, 0x1, UR53 ;  /* 0x000000013b247899 */ /* 0x000fe40008010235 */
[----:B------:R-:W-:Y:S02]  /*2bb0*/  USHF.L.U64.HI UR38, UR58, 0x1, UR52 ;  /* 0x000000013a267899 */ /* 0x000fe40008010234 */
[----:B------:R-:W-:Y:S02]  /*2bc0*/  USHF.L.U64.HI UR40, UR57, 0x1, UR51 ;  /* 0x0000000139287899 */ /* 0x000fe40008010233 */
[----:B------:R-:W-:Y:S02]  /*2bd0*/  USHF.L.U64.HI UR42, UR56, 0x1, UR50 ;  /* 0x00000001382a7899 */ /* 0x000fe40008010232 */
[----:B------:R-:W-:Y:S02]  /*2be0*/  USHF.L.U64.HI UR44, UR55, 0x1, UR49 ;  /* 0x00000001372c7899 */ /* 0x000fe40008010231 */
[----:B------:R-:W-:Y:S01]  /*2bf0*/  USHF.L.U64.HI UR46, UR54, 0x1, UR48 ;  /* 0x00000001362e7899 */ /* 0x000fe20008010230 */
[----:B------:R-:W-:Y:S01]  /*2c00*/  ULDC UR4, c[0x0][0x2e0] ;  /* 0x0000b80000047ab9 */ /* 0x000fe20000000800 */
[----:B------:R-:W-:Y:S01]  /*2c10*/  ULDC.U8 UR17, c[0x0][0x3c3] ;  /* 0x0000f0c000117ab9 */ /* 0x000fe20000000000 */
[----:B------:R-:W-:Y:S01]  /*2c20*/  ULDC UR16, c[0x0][0x2e0] ;  /* 0x0000b80000107ab9 */ /* 0x000fe20000000800 */
[----:B------:R-:W-:Y:S01]  /*2c30*/  ULDC UR15, c[0x0][0x2e0] ;  /* 0x0000b800000f7ab9 */ /* 0x000fe20000000800 */
[----:B------:R-:W-:-:S07]  /*2c40*/  ULDC.64 UR10, c[0x0][0x248] ;  /* 0x00009200000a7ab9 */ /* 0x000fce0000000a00 */
.L_x_2709:
[----:B--23--:R-:W-:Y:S01]  /*2c50*/  MOV R6, UR16 ;  /* 0x0000001000067c02 */ /* 0x00cfe20008000f00 */
[----:B------:R-:W-:Y:S01]  /*2c60*/  IMAD.SHL.U32 R14, R11, 0x80, RZ ;  /* 0x000000800b0e7824 */ /* 0x000fe200078e00ff */
[----:B------:R-:W-:Y:S01]  /*2c70*/  R2UR UR16, R170 ;  /* 0x00000000aa1072ca */ /* 0x000fe200000e0000 */
[----:B------:R-:W-:Y:S01]  /*2c80*/  IMAD.U32 R191, RZ, RZ, UR14 ;  /* 0x0000000effbf7e24 */ /* 0x000fe2000f8e00ff */
[----:B------:R-:W-:Y:S01]  /*2c90*/  R2UR UR12, R168 ;  /* 0x00000000a80c72ca */ /* 0x000fe200000e0000 */
[----:B------:R-:W-:Y:S01]  /*2ca0*/  VIADD R13, R14, 0xffffff80 ;  /* 0xffffff800e0d7836 */ /* 0x000fe20000000000 */
[----:B------:R-:W-:Y:S01]  /*2cb0*/  MOV R15, UR36 ;  /* 0x00000024000f7c02 */ /* 0x000fe20008000f00 */
[----:B-1--4-:R-:W-:Y:S01]  /*2cc0*/  IMAD.U32 R20, RZ, RZ, UR5 ;  /* 0x00000005ff147e24 */ /* 0x012fe2000f8e00ff */
[----:B------:R-:W-:Y:S01]  /*2cd0*/  R2UR UR36, R166 ;  /* 0x00000000a62472ca */ /* 0x000fe200000e0000 */
[--C-:B------:R-:W-:Y:S01]  /*2ce0*/  IMAD.IADD R7, R62, 0x1, -R13.reuse ;  /* 0x000000013e077824 */ /* 0x100fe200078e0a0d */
[----:B------:R-:W-:Y:S01]  /*2cf0*/  MOV R3, UR10 ;  /* 0x0000000a00037c02 */ /* 0x000fe20008000f00 */
[----:B------:R-:W-:Y:S01]  /*2d00*/  IMAD.IADD R5, R69, 0x1, -R13 ;  /* 0x0000000145057824 */ /* 0x000fe200078e0a0d */
[----:B------:R-:W-:Y:S01]  /*2d10*/  R2UR UR10, R162 ;  /* 0x00000000a20a72ca */ /* 0x000fe200000e0000 */
[----:B------:R-:W-:Y:S01]  /*2d20*/  IMAD.MOV.U32 R194, RZ, RZ, R106 ;  /* 0x000000ffffc27224 */ /* 0x000fe200078e006a */
[-C--:B------:R-:W-:Y:S01]  /*2d30*/  ISETP.GE.AND P0, PT, R66, R7.reuse, PT ;  /* 0x000000074200720c */ /* 0x080fe20003f06270 */
[----:B------:R-:W-:Y:S01]  /*2d40*/  IMAD.MOV.U32 R195, RZ, RZ, R107 ;  /* 0x000000ffffc37224 */ /* 0x000fe200078e006b */
[----:B------:R-:W-:Y:S01]  /*2d50*/  ISETP.GE.AND P1, PT, R136, R7, PT ;  /* 0x000000078800720c */ /* 0x000fe20003f26270 */
[----:B------:R-:W-:Y:S01]  /*2d60*/  IMAD.U32 R19, RZ, RZ, UR14 ;  /* 0x0000000eff137e24 */ /* 0x000fe2000f8e00ff */
[----:B------:R-:W-:Y:S02]  /*2d70*/  ISETP.GE.AND P2, PT, R66, R5, !P0 ;  /* 0x000000054200720c */ /* 0x000fe40004746270 */
[C---:B------:R-:W-:Y:S02]  /*2d80*/  ISETP.GE.AND P0, PT, R65.reuse, R7, PT ;  /* 0x000000074100720c */ /* 0x040fe40003f06270 */
[-C--:B------:R-:W-:Y:S02]  /*2d90*/  ISETP.GE.AND P3, PT, R136, R5.reuse, !P1 ;  /* 0x000000058800720c */ /* 0x080fe40004f66270 */
[----:B------:R-:W-:Y:S02]  /*2da0*/  ISETP.GE.AND P5, PT, R65, R5, !P0 ;  /* 0x000000054100720c */ /* 0x000fe400047a6270 */
[C---:B------:R-:W-:Y:S02]  /*2db0*/  ISETP.GE.AND P0, PT, R64.reuse, R7, PT ;  /* 0x000000074000720c */ /* 0x040fe40003f06270 */
[----:B------:R-:W-:Y:S02]  /*2dc0*/  P2R R174, PR, RZ, 0x8 ;  /* 0x00000008ffae7803 */ /* 0x000fe40000000000 */
[----:B------:R-:W-:Y:S02]  /*2dd0*/  ISETP.GE.AND P4, PT, R64, R5, !P0 ;  /* 0x000000054000720c */ /* 0x000fe40004786270 */
[----:B------:R-:W-:Y:S02]  /*2de0*/  ISETP.GE.AND P3, PT, R135, R7, PT ;  /* 0x000000078700720c */ /* 0x000fe40003f66270 */
[----:B------:R-:W-:Y:S02]  /*2df0*/  @P2 LEA R190, P0, R191, R104, 0x1 ;  /* 0x00000068bfbe2211 */ /* 0x000fe400078008ff */
[----:B------:R-:W-:Y:S02]  /*2e00*/  ISETP.GE.AND P6, PT, R135, R5, !P3 ;  /* 0x000000058700720c */ /* 0x000fe40005fc6270 */
[----:B------:R-:W-:Y:S02]  /*2e10*/  ISETP.NE.AND P3, PT, R174, RZ, PT ;  /* 0x000000ffae00720c */ /* 0x000fe40003f65270 */
[C---:B------:R-:W-:Y:S02]  /*2e20*/  @P2 IADD3 R192, P1, R106.reuse, UR19, RZ ;  /* 0x000000136ac02c10 */ /* 0x040fe4000ff3e0ff */
[----:B------:R-:W-:Y:S02]  /*2e30*/  @P2 LEA.HI.X R191, R19, R105, R20, 0x1, P0 ;  /* 0x0000006913bf2211 */ /* 0x000fe400000f0c14 */
[----:B------:R-:W-:Y:S02]  /*2e40*/  @P5 IADD3 R188, P0, R106, UR21, RZ ;  /* 0x000000156abc5c10 */ /* 0x000fe4000ff1e0ff */
[C---:B------:R-:W-:Y:S02]  /*2e50*/  @P2 IADD3.X R193, R107.reuse, UR18, RZ, P1, !PT ;  /* 0x000000126bc12c10 */ /* 0x040fe40008ffe4ff */
[----:B------:R-:W-:Y:S02]  /*2e60*/  @P5 IADD3 R186, P1, R104, UR23, RZ ;  /* 0x0000001768ba5c10 */ /* 0x000fe4000ff3e0ff */
[----:B------:R-:W-:Y:S02]  /*2e70*/  @P5 IADD3.X R189, R107, UR20, RZ, P0, !PT ;  /* 0x000000146bbd5c10 */ /* 0x000fe400087fe4ff */
[----:B------:R-:W-:Y:S02]  /*2e80*/  @P4 IADD3 R184, P0, R106, UR16, RZ ;  /* 0x000000106ab84c10 */ /* 0x000fe4000ff1e0ff */
[----:B------:R-:W-:Y:S02]  /*2e90*/  @P5 IADD3.X R187, R105, UR22, RZ, P1, !PT ;  /* 0x0000001669bb5c10 */ /* 0x000fe40008ffe4ff */
[----:B------:R-:W-:Y:S02]  /*2ea0*/  @P4 IADD3 R182, P1, R104, UR12, RZ ;  /* 0x0000000c68b64c10 */ /* 0x000fe4000ff3e0ff */
[----:B------:R-:W-:Y:S02]  /*2eb0*/  @P4 IADD3.X R185, R107, UR24, RZ, P0, !PT ;  /* 0x000000186bb94c10 */ /* 0x000fe400087fe4ff */
[----:B------:R-:W-:Y:S02]  /*2ec0*/  @P3 IADD3 R180, P0, R106, UR27, RZ ;  /* 0x0000001b6ab43c10 */ /* 0x000fe4000ff1e0ff */
[----:B------:R-:W-:Y:S02]  /*2ed0*/  @P4 IADD3.X R183, R105, UR25, RZ, P1, !PT ;  /* 0x0000001969b74c10 */ /* 0x000fe40008ffe4ff */
[----:B------:R-:W-:Y:S02]  /*2ee0*/  R2UR UR16, R164 ;  /* 0x00000000a41072ca */ /* 0x000fe400000e0000 */
[----:B------:R-:W-:Y:S02]  /*2ef0*/  ISETP.GE.AND P1, PT, R134, R7, PT ;  /* 0x000000078600720c */ /* 0x000fe40003f26270 */
[----:B------:R-:W-:Y:S02]  /*2f00*/  @P3 IADD3.X R181, R107, UR26, RZ, P0, !PT ;  /* 0x0000001a6bb53c10 */ /* 0x000fe400087fe4ff */
[----:B------:R-:W-:Y:S02]  /*2f10*/  @P3 IADD3 R178, P0, R104, UR29, RZ ;  /* 0x0000001d68b23c10 */ /* 0x000fe4000ff1e0ff */
[----:B------:R-:W-:Y:S02]  /*2f20*/  ISETP.GE.AND P1, PT, R134, R5, !P1 ;  /* 0x000000058600720c */ /* 0x000fe40004f26270 */
[----:B------:R-:W-:Y:S02]  /*2f30*/  @P3 IADD3.X R179, R105, UR28, RZ, P0, !PT ;  /* 0x0000001c69b33c10 */ /* 0x000fe400087fe4ff */
[----:B------:R-:W-:Y:S02]  /*2f40*/  @P6 IADD3 R176, P0, R106, UR36, RZ ;  /* 0x000000246ab06c10 */ /* 0x000fe4000ff1e0ff */
[----:B------:R-:W-:Y:S02]  /*2f50*/  MOV R0, UR8 ;  /* 0x0000000800007c02 */ /* 0x000fe40008000f00 */
[----:B------:R-:W-:Y:S02]  /*2f60*/  R2UR UR8, R160 ;  /* 0x00000000a00872ca */ /* 0x000fe400000e0000 */
[----:B------:R-:W-:Y:S02]  /*2f70*/  @P6 IADD3.X R177, R107, UR30, RZ, P0, !PT ;  /* 0x0000001e6bb16c10 */ /* 0x000fe400087fe4ff */
[----:B------:R-:W-:Y:S02]  /*2f80*/  @P6 IADD3 R50, P0, R104, UR16, RZ ;  /* 0x0000001068326c10 */ /* 0x000fe4000ff1e0ff */
[----:B------:R-:W-:Y:S02]  /*2f90*/  P2R R173, PR, RZ, 0x2 ;  /* 0x00000002ffad7803 */ /* 0x000fe40000000000 */
[----:B------:R-:W-:Y:S02]  /*2fa0*/  @P6 IADD3.X R51, R105, UR31, RZ, P0, !PT ;  /* 0x0000001f69336c10 */ /* 0x000fe400087fe4ff */
[----:B------:R-:W-:Y:S02]  /*2fb0*/  @P1 IADD3 R48, P0, R106, UR10, RZ ;  /* 0x0000000a6a301c10 */ /* 0x000fe4000ff1e0ff */
[----:B------:R-:W-:Y:S02]  /*2fc0*/  R2UR UR12, R158 ;  /* 0x000000009e0c72ca */ /* 0x000fe400000e0000 */
[----:B------:R-:W-:Y:S02]  /*2fd0*/  @P1 IADD3.X R49, R107, UR32, RZ, P0, !PT ;  /* 0x000000206b311c10 */ /* 0x000fe400087fe4ff */
[----:B------:R-:W-:Y:S02]  /*2fe0*/  @P1 IADD3 R40, P0, R104, UR8, RZ ;  /* 0x0000000868281c10 */ /* 0x000fe4000ff1e0ff */
[----:B------:R-:W-:Y:S02]  /*2ff0*/  MOV R18, UR37 ;  /* 0x0000002500127c02 */ /* 0x000fe40008000f00 */
[----:B------:R-:W-:Y:S02]  /*3000*/  @P1 IADD3.X R41, R105, UR33, RZ, P0, !PT ;  /* 0x0000002169291c10 */ /* 0x000fe400087fe4ff */
[----:B------:R-:W-:Y:S02]  /*3010*/  ISETP.GE.AND P0, PT, R133, R7, PT ;  /* 0x000000078500720c */ /* 0x000fe40003f06270 */
[----:B------:R-:W-:Y:S02]  /*3020*/  R2UR UR37, R167 ;  /* 0x00000000a72572ca */ /* 0x000fe400000e0000 */
[----:B------:R-:W-:Y:S02]  /*3030*/  ISETP.GE.AND P1, PT, R133, R5, !P0 ;  /* 0x000000058500720c */ /* 0x000fe40004726270 */
[----:B------:R-:W-:Y:S02]  /*3040*/  R2UR UR37, R18 ;  /* 0x00000000122572ca */ /* 0x000fe400000e0000 */
[----:B------:R-:W-:Y:S02]  /*3050*/  MOV R2, UR9 ;  /* 0x0000000900027c02 */ /* 0x000fe40008000f00 */
[----:B------:R-:W-:Y:S02]  /*3060*/  R2UR UR9, R161 ;  /* 0x00000000a10972ca */ /* 0x000fe400000e0000 */
[----:B------:R-:W-:Y:S02]  /*3070*/  R2UR UR9, R2 ;  /* 0x00000000020972ca */ /* 0x000fe400000e0000 */
[----:B------:R-:W-:Y:S02]  /*3080*/  R2UR UR10, R3 ;  /* 0x00000000030a72ca */ /* 0x000fe400000e0000 */
[----:B------:R-:W-:Y:S02]  /*3090*/  P2R R172, PR, RZ, 0x2 ;  /* 0x00000002ffac7803 */ /* 0x000fe40000000000 */
[----:B------:R-:W-:Y:S02]  /*30a0*/  @P1 IADD3 R18, P0, R106, UR12, RZ ;  /* 0x0000000c6a121c10 */ /* 0x000fe4000ff1e0ff */
[----:B------:R-:W-:Y:S02]  /*30b0*/  MOV R4, UR11 ;  /* 0x0000000b00047c02 */ /* 0x000fe40008000f00 */
[----:B------:R-:W-:Y:S02]  /*30c0*/  @P1 IADD3.X R19, R107, UR34, RZ, P0, !PT ;  /* 0x000000226b131c10 */ /* 0x000fe400087fe4ff */
[----:B------:R-:W-:Y:S02]  /*30d0*/  @P1 IADD3 R2, P0, R104, UR60, RZ ;  /* 0x0000003c68021c10 */ /* 0x000fe4000ff1e0ff */
[----:B------:R-:W-:Y:S02]  /*30e0*/  R2UR UR11, R163 ;  /* 0x00000000a30b72ca */ /* 0x000fe400000e0000 */
[----:B------:R-:W-:Y:S02]  /*30f0*/  @P1 IADD3.X R3, R105, UR35, RZ, P0, !PT ;  /* 0x0000002369031c10 */ /* 0x000fe400087fe4ff */
[----:B------:R-:W-:Y:S02]  /*3100*/  LEA R106, P0, R68, R194, 0x1 ;  /* 0x000000c2446a7211 */ /* 0x000fe400078008ff */
[----:B------:R-:W-:Y:S02]  /*3110*/  R2UR UR16, R6 ;  /* 0x00000000061072ca */ /* 0x000fe400000e0000 */
[----:B------:R-:W-:Y:S02]  /*3120*/  LEA.HI.X.SX32 R107, R68, R195, 0x1, P0 ;  /* 0x000000c3446b7211 */ /* 0x000fe400000f0eff */
[----:B------:R-:W-:Y:S02]  /*3130*/  ISETP.GE.AND P0, PT, R230, R7, PT ;  /* 0x00000007e600720c */ /* 0x000fe40003f06270 */
[----:B------:R-:W-:Y:S02]  /*3140*/  R2UR UR11, R4 ;  /* 0x00000000040b72ca */ /* 0x000fe400000e0000 */
[----:B------:R-:W-:Y:S02]  /*3150*/  ISETP.GE.AND P1, PT, R230, R5, !P0 ;  /* 0x00000005e600720c */ /* 0x000fe40004726270 */
[----:B------:R-:W-:Y:S02]  /*3160*/  ISETP.NE.AND P0, PT, R172, RZ, PT ;  /* 0x000000ffac00720c */ /* 0x000fe40003f05270 */
[----:B------:R-:W-:Y:S02]  /*3170*/  R2UR UR8, R0 ;  /* 0x00000000000872ca */ /* 0x000fe400000e0000 */
[----:B------:R-:W-:Y:S02]  /*3180*/  P2R R0, PR, RZ, 0x1 ;  /* 0x00000001ff007803 */ /* 0x000fe40000000000 */
[----:B------:R-:W-:Y:S02]  /*3190*/  ISETP.NE.AND P0, PT, R173, RZ, PT ;  /* 0x000000ffad00720c */ /* 0x000fe40003f05270 */
[----:B------:R-:W-:Y:S02]  /*31a0*/  MOV R8, UR17 ;  /* 0x0000001100087c02 */ /* 0x000fe40008000f00 */
[----:B------:R-:W-:Y:S01]  /*31b0*/  R2UR UR17, R171 ;  /* 0x00000000ab1172ca */ /* 0x000fe200000e0000 */
[----:B------:R-:W2:Y:S01]  /*31c0*/  @P1 LDG.E.128 R28, desc[UR6][R194.64] ;  /* 0x00000006c21c1981 */ /* 0x000ea2000c1e1d00 */
[----:B------:R-:W-:Y:S02]  /*31d0*/  R2UR UR13, R169 ;  /* 0x00000000a90d72ca */ /* 0x000fe400000e0000 */
[----:B------:R-:W-:Y:S02]  /*31e0*/  R2UR UR17, R165 ;  /* 0x00000000a51172ca */ /* 0x000fe400000e0000 */
[----:B------:R-:W-:Y:S02]  /*31f0*/  R2UR UR13, R159 ;  /* 0x000000009f0d72ca */ /* 0x000fe400000e0000 */
[----:B------:R-:W-:Y:S02]  /*3200*/  R2UR UR36, R15 ;  /* 0x000000000f2472ca */ /* 0x000fe400000e0000 */
[----:B------:R-:W-:Y:S01]  /*3210*/  R2UR UR17, R8 ;  /* 0x00000000081172ca */ /* 0x000fe200000e0000 */
[----:B--2---:R1:W-:Y:S04]  /*3220*/  @P1 STG.E.128 desc[UR6][R104.64], R28 ;  /* 0x0000001c68001986 */ /* 0x0043e8000c101d06 */
[----:B------:R-:W2:Y:S04]  /*3230*/  @P1 LDG.E.128 R24, desc[UR6][R194.64+0x80] ;  /* 0x00008006c2181981 */ /* 0x000ea8000c1e1d00 */
[----:B--2---:R2:W-:Y:S04]  /*3240*/  @P1 STG.E.128 desc[UR6][R104.64+0x80], R24 ;  /* 0x0000801868001986 */ /* 0x0045e8000c101d06 */
[----:B------:R-:W3:Y:S04]  /*3250*/  @P2 LDG.E.128 R20, desc[UR6][R192.64] ;  /* 0x00000006c0142981 */ /* 0x000ee8000c1e1d00 */
[----:B---3--:R3:W-:Y:S04]  /*3260*/  @P2 STG.E.128 desc[UR6][R190.64], R20 ;  /* 0x00000014be002986 */ /* 0x0087e8000c101d06 */
[----:B------:R-:W4:Y:S04]  /*3270*/  @P2 LDG.E.128 R4, desc[UR6][R192.64+0x80] ;  /* 0x00008006c0042981 */ /* 0x000f28000c1e1d00 */
[----:B----4-:R4:W-:Y:S04]  /*3280*/  @P2 STG.E.128 desc[UR6][R190.64+0x80], R4 ;  /* 0x00008004be002986 */ /* 0x0109e8000c101d06 */
[----:B------:R-:W5:Y:S04]  /*3290*/  @P5 LDG.E.128 R36, desc[UR6][R188.64] ;  /* 0x00000006bc245981 */ /* 0x000f68000c1e1d00 */
[----:B-----5:R5:W-:Y:S04]  /*32a0*/  @P5 STG.E.128 desc[UR6][R186.64], R36 ;  /* 0x00000024ba005986 */ /* 0x020be8000c101d06 */
[----:B------:R-:W2:Y:S04]  /*32b0*/  @P5 LDG.E.128 R32, desc[UR6][R188.64+0x80] ;  /* 0x00008006bc205981 */ /* 0x000ea8000c1e1d00 */
[----:B--2---:R2:W-:Y:S04]  /*32c0*/  @P5 STG.E.128 desc[UR6][R186.64+0x80], R32 ;  /* 0x00008020ba005986 */ /* 0x0045e8000c101d06 */
[----:B-1----:R-:W3:Y:S04]  /*32d0*/  @P4 LDG.E.128 R28, desc[UR6][R184.64] ;  /* 0x00000006b81c4981 */ /* 0x002ee8000c1e1d00 */
[----:B---3--:R1:W-:Y:S04]  /*32e0*/  @P4 STG.E.128 desc[UR6][R182.64], R28 ;  /* 0x0000001cb6004986 */ /* 0x0083e8000c101d06 */
        /* <DEDUP_REMOVED lines=8> */
[----:B------:R-:W3:Y:S04]  /*3370*/  @P6 LDG.E.128 R32, desc[UR6][R176.64+0x80] ;  /* 0x00008006b0206981 */ /* 0x000ee8000c1e1d00 */
[----:B---3--:R2:W-:Y:S04]  /*3380*/  @P6 STG.E.128 desc[UR6][R50.64+0x80], R32 ;  /* 0x0000802032006986 */ /* 0x0085e8000c101d06 */
[----:B-1----:R-:W3:Y:S04]  /*3390*/  @P0 LDG.E.128 R28, desc[UR6][R48.64] ;  /* 0x00000006301c0981 */ /* 0x002ee8000c1e1d00 */
[----:B---3--:R2:W-:Y:S04]  /*33a0*/  @P0 STG.E.128 desc[UR6][R40.64], R28 ;  /* 0x0000001c28000986 */ /* 0x0085e8000c101d06 */
[----:B------:R-:W3:Y:S04]  /*33b0*/  @P0 LDG.E.128 R24, desc[UR6][R48.64+0x80] ;  /* 0x0000800630180981 */ /* 0x000ee8000c1e1d00 */
[----:B---3--:R2:W-:Y:S01]  /*33c0*/  @P0 STG.E.128 desc[UR6][R40.64+0x80], R24 ;  /* 0x0000801828000986 */ /* 0x0085e2000c101d06 */
[----:B------:R-:W-:Y:S11]  /*33d0*/  ISETP.NE.AND P0, PT, R0, RZ, PT ;  /* 0x000000ff0000720c */ /* 0x000ff60003f05270 */
[----:B------:R-:W-:Y:S02]  /*33e0*/  @!UPT UIADD3 URZ, URZ, URZ, URZ ;  /* 0x0000003f3f3ff290 */ /* 0x000fe4000fffe03f */
[----:B----4-:R-:W3:Y:S04]  /*33f0*/  @P0 LDG.E.128 R20, desc[UR6][R18.64] ;  /* 0x0000000612140981 */ /* 0x010ee8000c1e1d00 */
[----:B---3--:R2:W-:Y:S04]  /*3400*/  @P0 STG.E.128 desc[UR6][R2.64], R20 ;  /* 0x0000001402000986 */ /* 0x0085e8000c101d06 */
[----:B-----5:R-:W3:Y:S04]  /*3410*/  @P0 LDG.E.128 R4, desc[UR6][R18.64+0x80] ;  /* 0x0000800612040981 */ /* 0x020ee8000c1e1d00 */
[----:B---3--:R2:W-:Y:S01]  /*3420*/  @P0 STG.E.128 desc[UR6][R2.64+0x80], R4 ;  /* 0x0000800402000986 */ /* 0x0085e2000c101d06 */
[----:B------:R-:W-:Y:S11]  /*3430*/  ISETP.NE.AND P0, PT, RZ, UR4, PT ;  /* 0x00000004ff007c0c */ /* 0x000ff6000bf05270 */
[----:B------:R-:W-:Y:S02]  /*3440*/  @!UPT UIADD3 URZ, URZ, URZ, URZ ;  /* 0x0000003f3f3ff290 */ /* 0x000fe4000fffe03f */
[----:B------:R-:W-:Y:S05]  /*3450*/  @!P0 BRA `(.L_x_2640) ;  /* 0x0000009c00e48947 */ /* 0x000fea0003800000 */
[----:B------:R-:W-:Y:S11]  /*3460*/  ISETP.NE.AND P0, PT, RZ, UR17, PT ;  /* 0x00000011ff007c0c */ /* 0x000ff6000bf05270 */
[----:B------:R-:W-:Y:S02]  /*3470*/  @!UPT UIADD3 URZ, URZ, URZ, URZ ;  /* 0x0000003f3f3ff290 */ /* 0x000fe4000fffe03f */
[----:B------:R-:W-:Y:S05]  /*3480*/  @!P0 BRA `(.L_x_2641) ;  /* 0x00000038006c8947 */ /* 0x000fea0003800000 */
[----:B------:R-:W-:Y:S04]  /*3490*/  BSSY B0, `(.L_x_2642) ;  /* 0x0000067000007945 */ /* 0x000fe80003800000 */
[----:B------:R-:W-:Y:S05]  /*34a0*/  @!P1 BRA `(.L_x_2643) ;  /* 0x0000000400949947 */ /* 0x000fea0003800000 */
[----:B------:R-:W-:Y:S01]  /*34b0*/  ISETP.GE.AND P0, PT, R16, UR4, PT ;  /* 0x0000000410007c0c */ /* 0x000fe2000bf06270 */
[----:B--2---:R-:W2:Y:S11]  /*34c0*/  LDG.E.128 R24, desc[UR6][R108.64] ;  /* 0x000000066c187981 */ /* 0x004eb6000c1e1d00 */
[----:B------:R-:W-:Y:S01]  /*34d0*/  @!UPT UIADD3 URZ, URZ, URZ, URZ ;  /* 0x0000003f3f3ff290 */ /* 0x000fe2000fffe03f */
[----:B------:R-:W-:Y:S01]  /*34e0*/  @!P0 MOV R8, R10 ;  /* 0x0000000a00088202 */ /* 0x000fe20000000f00 */
[----:B------:R-:W3:Y:S06]  /*34f0*/  @!P0 LDG.E.64 R32, desc[UR6][R46.64] ;  /* 0x000000062e208981 */ /* 0x000eec000c1e1b00 */
[----:B------:R-:W4:Y:S01]  /*3500*/  @!P0 LDG.E.64 R18, desc[UR6][R8.64] ;  /* 0x0000000608128981 */ /* 0x000f22000c1e1b00 */
[----:B---3--:R-:W-:Y:S01]  /*3510*/  @!P0 HADD2.F32 R30, -RZ, R32.H0_H0 ;  /* 0x20000020ff1e8230 */ /* 0x008fe20000004100 */
[----:B--2---:R-:W-:Y:S01]  /*3520*/  @!P0 MOV R15, R24 ;  /* 0x00000018000f8202 */ /* 0x004fe20000000f00 */
[--C-:B------:R-:W-:Y:S01]  /*3530*/  @!P0 HADD2.F32 R31, -RZ, R33.reuse.H0_H0 ;  /* 0x20000021ff1f8230 */ /* 0x100fe20000004100 */
[----:B------:R-:W-:Y:S01]  /*3540*/  @!P0 MOV R23, R25 ;  /* 0x0000001900178202 */ /* 0x000fe20000000f00 */
[----:B------:R-:W-:Y:S02]  /*3550*/  @!P0 HADD2.F32 R35, -RZ, R33.H1_H1 ;  /* 0x30000021ff238230 */ /* 0x000fe40000004100 */
[--C-:B------:R-:W-:Y:S02]  /*3560*/  @!P0 HADD2.F32 R29, -RZ, R15.reuse.H1_H1 ;  /* 0x3000000fff1d8230 */ /* 0x100fe40000004100 */
[--C-:B----4-:R-:W-:Y:S02]  /*3570*/  @!P0 HADD2.F32 R22, -RZ, R18.reuse.H0_H0 ;  /* 0x20000012ff168230 */ /* 0x110fe40000004100 */
[----:B------:R-:W-:Y:S02]  /*3580*/  @!P0 HADD2.F32 R21, -RZ, R15.H0_H0 ;  /* 0x2000000fff158230 */ /* 0x000fe40000004100 */
[----:B------:R-:W-:Y:S02]  /*3590*/  @!P0 HADD2.F32 R20, -RZ, R18.H1_H1 ;  /* 0x30000012ff148230 */ /* 0x000fe40000004100 */
[-C--:B------:R-:W-:Y:S01]  /*35a0*/  @!P0 FMUL.FTZ R37, R29, R22.reuse ;  /* 0x000000161d258220 */ /* 0x080fe20000410000 */
[--C-:B------:R-:W-:Y:S01]  /*35b0*/  @!P0 HADD2.F32 R15, -RZ, R19.reuse.H0_H0 ;  /* 0x20000013ff0f8230 */ /* 0x100fe20000004100 */
[----:B------:R-:W-:Y:S01]  /*35c0*/  @!P0 MOV R18, R27 ;  /* 0x0000001b00128202 */ /* 0x000fe20000000f00 */
[----:B------:R-:W-:Y:S02]  /*35d0*/  @!P0 HADD2.F32 R19, -RZ, R19.H1_H1 ;  /* 0x30000013ff138230 */ /* 0x000fe40000004100 */
[C---:B------:R-:W-:Y:S01]  /*35e0*/  @!P0 FMUL.FTZ R0, R21.reuse, R22 ;  /* 0x0000001615008220 */ /* 0x040fe20000410000 */
[----:B------:R-:W-:Y:S01]  /*35f0*/  @!P0 MOV R22, R26 ;  /* 0x0000001a00168202 */ /* 0x000fe20000000f00 */
[----:B------:R-:W-:Y:S02]  /*3600*/  @!P0 HADD2.F32 R32, -RZ, R32.H1_H1 ;  /* 0x30000020ff208230 */ /* 0x000fe40000004100 */
[-C--:B------:R-:W-:Y:S01]  /*3610*/  @!P0 FFMA.FTZ R37, R21, R30.reuse, -R37 ;  /* 0x0000001e15258223 */ /* 0x080fe20000010825 */
[----:B------:R-:W-:Y:S01]  /*3620*/  @!P0 FFMA.FTZ R0, R29, R30, R0 ;  /* 0x0000001e1d008223 */ /* 0x000fe20000010000 */
[--C-:B------:R-:W-:Y:S02]  /*3630*/  @!P0 HADD2.F32 R21, -RZ, R23.reuse.H0_H0 ;  /* 0x20000017ff158230 */ /* 0x100fe40000004100 */
[--C-:B------:R-:W-:Y:S02]  /*3640*/  @!P0 HADD2.F32 R30, -RZ, R22.reuse.H1_H1 ;  /* 0x30000016ff1e8230 */ /* 0x100fe40000004100 */
[----:B------:R-:W-:Y:S01]  /*3650*/  @!P0 F2FP.F16.F32.PACK_AB R37, R0, R37 ;  /* 0x000000250025823e */ /* 0x000fe200000000ff */
[----:B------:R-:W-:Y:S02]  /*3660*/  @!P0 HADD2.F32 R22, -RZ, R22.H0_H0 ;  /* 0x20000016ff168230 */ /* 0x000fe40000004100 */
[-C--:B------:R-:W-:Y:S01]  /*3670*/  @!P0 FMUL.FTZ R2, R21, R20.reuse ;  /* 0x0000001415028220 */ /* 0x080fe20000410000 */
[--C-:B------:R-:W-:Y:S01]  /*3680*/  @!P0 HADD2.F32 R33, -RZ, R18.reuse.H1_H1 ;  /* 0x30000012ff218230 */ /* 0x100fe20000004100 */
[----:B------:R-:W-:Y:S01]  /*3690*/  @!P0 MOV R24, R37 ;  /* 0x0000002500188202 */ /* 0x000fe20000000f00 */
[----:B------:R-:W-:Y:S02]  /*36a0*/  @!P0 HADD2.F32 R29, -RZ, R23.H1_H1 ;  /* 0x30000017ff1d8230 */ /* 0x000fe40000004100 */
[----:B------:R-:W-:Y:S01]  /*36b0*/  @!P0 FMUL.FTZ R3, R22, R15 ;  /* 0x0000000f16038220 */ /* 0x000fe20000410000 */
[----:B------:R-:W-:Y:S02]  /*36c0*/  @!P0 HADD2.F32 R18, -RZ, R18.H0_H0 ;  /* 0x20000012ff128230 */ /* 0x000fe40000004100 */
[----:B------:R-:W-:Y:S01]  /*36d0*/  @!P0 FMUL.FTZ R41, R33, R19 ;  /* 0x0000001321298220 */ /* 0x000fe20000410000 */
[----:B------:R-:W-:Y:S01]  /*36e0*/  @!P0 FMUL.FTZ R36, R30, R15 ;  /* 0x0000000f1e248220 */ /* 0x000fe20000410000 */
[C---:B------:R-:W-:Y:S01]  /*36f0*/  @!P0 FMUL.FTZ R39, R29.reuse, R20 ;  /* 0x000000141d278220 */ /* 0x040fe20000410000 */
[-C--:B------:R-:W-:Y:S01]  /*3700*/  @!P0 FFMA.FTZ R2, R29, R32.reuse, R2 ;  /* 0x000000201d028223 */ /* 0x080fe20000010002 */
[----:B------:R-:W-:Y:S01]  /*3710*/  @!P0 FMUL.FTZ R4, R18, R19 ;  /* 0x0000001312048220 */ /* 0x000fe20000410000 */
[-C--:B------:R-:W-:Y:S01]  /*3720*/  @!P0 FFMA.FTZ R3, R30, R31.reuse, R3 ;  /* 0x0000001f1e038223 */ /* 0x080fe20000010003 */
[----:B------:R-:W-:Y:S01]  /*3730*/  @!P0 FFMA.FTZ R39, R21, R32, -R39 ;  /* 0x0000002015278223 */ /* 0x000fe20000010827 */
[----:B------:R-:W-:Y:S01]  /*3740*/  @!P0 FFMA.FTZ R36, R22, R31, -R36 ;  /* 0x0000001f16248223 */ /* 0x000fe20000010824 */
[-C--:B------:R-:W-:Y:S01]  /*3750*/  @!P0 FFMA.FTZ R41, R18, R35.reuse, -R41 ;  /* 0x0000002312298223 */ /* 0x080fe20000010829 */
[----:B------:R-:W-:Y:S02]  /*3760*/  @!P0 FFMA.FTZ R4, R33, R35, R4 ;  /* 0x0000002321048223 */ /* 0x000fe40000010004 */
[----:B------:R-:W-:Y:S02]  /*3770*/  @!P0 F2FP.F16.F32.PACK_AB R38, R2, R39 ;  /* 0x000000270226823e */ /* 0x000fe400000000ff */
[----:B------:R-:W-:Y:S02]  /*3780*/  @!P0 F2FP.F16.F32.PACK_AB R36, R3, R36 ;  /* 0x000000240324823e */ /* 0x000fe400000000ff */
[----:B------:R-:W-:Y:S02]  /*3790*/  @!P0 F2FP.F16.F32.PACK_AB R41, R4, R41 ;  /* 0x000000290429823e */ /* 0x000fe400000000ff */
[----:B------:R-:W-:Y:S02]  /*37a0*/  @!P0 MOV R25, R38 ;  /* 0x0000002600198202 */ /* 0x000fe40000000f00 */
[----:B------:R-:W-:Y:S02]  /*37b0*/  @!P0 MOV R26, R36 ;  /* 0x00000024001a8202 */ /* 0x000fe40000000f00 */
[----:B------:R-:W-:Y:S02]  /*37c0*/  @!P0 MOV R27, R41 ;  /* 0x00000029001b8202 */ /* 0x000fe40000000f00 */
[----:B------:R-:W-:Y:S03]  /*37d0*/  ISETP.GE.AND P0, PT, R12, UR4, PT ;  /* 0x000000040c007c0c */ /* 0x000fe6000bf06270 */
[----:B------:R1:W-:Y:S08]  /*37e0*/  STG.E.128 desc[UR6][R102.64], R24 ;  /* 0x0000001866007986 */ /* 0x0003f0000c101d06 */
[----:B------:R-:W2:Y:S02]  /*37f0*/  LDG.E.128 R20, desc[UR6][R108.64+0x80] ;  /* 0x000080066c147981 */ /* 0x000ea4000c1e1d00 */
[----:B------:R-:W-:Y:S06]  /*3800*/  @!P0 MOV R8, R10 ;  /* 0x0000000a00088202 */ /* 0x000fec0000000f00 */
[----:B------:R-:W3:Y:S06]  /*3810*/  @!P0 LDG.E.64 R18, desc[UR6][R8.64+0x40] ;  /* 0x0000400608128981 */ /* 0x000eec000c1e1b00 */
[----:B------:R-:W4:Y:S01]  /*3820*/  @!P0 LDG.E.64 R34, desc[UR6][R46.64+0x40] ;  /* 0x000040062e228981 */ /* 0x000f22000c1e1b00 */
[----:B--2---:R-:W-:Y:S02]  /*3830*/  @!P0 MOV R15, R20 ;  /* 0x00000014000f8202 */ /* 0x004fe40000000f00 */
[----:B-1----:R-:W-:Y:S02]  /*3840*/  @!P0 MOV R27, R21 ;  /* 0x00000015001b8202 */ /* 0x002fe40000000f00 */
[----:B------:R-:W-:Y:S01]  /*3850*/  @!P0 MOV R26, R22 ;  /* 0x00000016001a8202 */ /* 0x000fe20000000f00 */
[--C-:B------:R-:W-:Y:S02]  /*3860*/  @!P0 HADD2.F32 R30, -RZ, R15.reuse.H1_H1 ;  /* 0x3000000fff1e8230 */ /* 0x100fe40000004100 */
[----:B------:R-:W-:Y:S02]  /*3870*/  @!P0 HADD2.F32 R25, -RZ, R15.H0_H0 ;  /* 0x2000000fff198230 */ /* 0x000fe40000004100 */
[--C-:B---3--:R-:W-:Y:S02]  /*3880*/  @!P0 HADD2.F32 R28, -RZ, R18.reuse.H0_H0 ;  /* 0x20000012ff1c8230 */ /* 0x108fe40000004100 */
[----:B------:R-:W-:Y:S01]  /*3890*/  @!P0 HADD2.F32 R24, -RZ, R18.H1_H1 ;  /* 0x30000012ff188230 */ /* 0x000fe20000004100 */
[----:B------:R-:W-:Y:S01]  /*38a0*/  @!P0 MOV R18, R23 ;  /* 0x0000001700128202 */ /* 0x000fe20000000f00 */
[--C-:B------:R-:W-:Y:S02]  /*38b0*/  @!P0 HADD2.F32 R15, -RZ, R19.reuse.H0_H0 ;  /* 0x20000013ff0f8230 */ /* 0x100fe40000004100 */
[CC--:B------:R-:W-:Y:S01]  /*38c0*/  @!P0 FMUL.FTZ R36, R30.reuse, R28.reuse ;  /* 0x0000001c1e248220 */ /* 0x0c0fe20000410000 */
[----:B----4-:R-:W-:Y:S02]  /*38d0*/  @!P0 HADD2.F32 R32, -RZ, R34.H0_H0 ;  /* 0x20000022ff208230 */ /* 0x010fe40000004100 */
[C---:B------:R-:W-:Y:S01]  /*38e0*/  @!P0 FMUL.FTZ R5, R25.reuse, R28 ;  /* 0x0000001c19058220 */ /* 0x040fe20000410000 */
[----:B------:R-:W-:Y:S02]  /*38f0*/  @!P0 HADD2.F32 R33, -RZ, R18.H1_H1 ;  /* 0x30000012ff218230 */ /* 0x000fe40000004100 */
[----:B------:R-:W-:Y:S02]  /*3900*/  @!P0 HADD2.F32 R19, -RZ, R19.H1_H1 ;  /* 0x30000013ff138230 */ /* 0x000fe40000004100 */
[-C--:B------:R-:W-:Y:S01]  /*3910*/  @!P0 FFMA.FTZ R36, R25, R32.reuse, -R36 ;  /* 0x0000002019248223 */ /* 0x080fe20000010824 */
[----:B------:R-:W-:Y:S01]  /*3920*/  @!P0 FFMA.FTZ R5, R30, R32, R5 ;  /* 0x000000201e058223 */ /* 0x000fe20000010005 */
[--C-:B------:R-:W-:Y:S02]  /*3930*/  @!P0 HADD2.F32 R25, -RZ, R27.reuse.H0_H0 ;  /* 0x2000001bff198230 */ /* 0x100fe40000004100 */
[--C-:B------:R-:W-:Y:S02]  /*3940*/  @!P0 HADD2.F32 R30, -RZ, R26.reuse.H1_H1 ;  /* 0x3000001aff1e8230 */ /* 0x100fe40000004100 */
[----:B------:R-:W-:Y:S01]  /*3950*/  @!P0 FMUL.FTZ R39, R33, R19 ;  /* 0x0000001321278220 */ /* 0x000fe20000410000 */
[----:B------:R-:W-:Y:S01]  /*3960*/  @!P0 F2FP.F16.F32.PACK_AB R36, R5, R36 ;  /* 0x000000240524823e */ /* 0x000fe200000000ff */
[----:B------:R-:W-:Y:S02]  /*3970*/  @!P0 HADD2.F32 R26, -RZ, R26.H0_H0 ;  /* 0x2000001aff1a8230 */ /* 0x000fe40000004100 */
[----:B------:R-:W-:Y:S01]  /*3980*/  @!P0 FMUL.FTZ R6, R25, R24 ;  /* 0x0000001819068220 */ /* 0x000fe20000410000 */
[----:B------:R-:W-:Y:S01]  /*3990*/  @!P0 HADD2.F32 R29, -RZ, R27.H1_H1 ;  /* 0x3000001bff1d8230 */ /* 0x000fe20000004100 */
[----:B------:R-:W-:Y:S01]  /*39a0*/  @!P0 MOV R20, R36 ;  /* 0x0000002400148202 */ /* 0x000fe20000000f00 */
[----:B------:R-:W-:Y:S02]  /*39b0*/  @!P0 HADD2.F32 R18, -RZ, R18.H0_H0 ;  /* 0x20000012ff128230 */ /* 0x000fe40000004100 */
[-C--:B------:R-:W-:Y:S01]  /*39c0*/  @!P0 FMUL.FTZ R7, R26, R15.reuse ;  /* 0x0000000f1a078220 */ /* 0x080fe20000410000 */
[----:B------:R-:W-:Y:S02]  /*39d0*/  @!P0 HADD2.F32 R34, -RZ, R34.H1_H1 ;  /* 0x30000022ff228230 */ /* 0x000fe40000004100 */
[C---:B------:R-:W-:Y:S01]  /*39e0*/  @!P0 FMUL.FTZ R37, R29.reuse, R24 ;  /* 0x000000181d258220 */ /* 0x040fe20000410000 */
[--C-:B------:R-:W-:Y:S02]  /*39f0*/  @!P0 HADD2.F32 R31, -RZ, R35.reuse.H0_H0 ;  /* 0x20000023ff1f8230 */ /* 0x100fe40000004100 */
[----:B------:R-:W-:Y:S01]  /*3a00*/  @!P0 FMUL.FTZ R38, R30, R15 ;  /* 0x0000000f1e268220 */ /* 0x000fe20000410000 */
[----:B------:R-:W-:Y:S02]  /*3a10*/  @!P0 HADD2.F32 R35, -RZ, R35.H1_H1 ;  /* 0x30000023ff238230 */ /* 0x000fe40000004100 */
[----:B------:R-:W-:Y:S01]  /*3a20*/  @!P0 FMUL.FTZ R8, R18, R19 ;  /* 0x0000001312088220 */ /* 0x000fe20000410000 */
[-C--:B------:R-:W-:Y:S01]  /*3a30*/  @!P0 FFMA.FTZ R6, R29, R34.reuse, R6 ;  /* 0x000000221d068223 */ /* 0x080fe20000010006 */
        /* <DEDUP_REMOVED lines=10> */
[----:B------:R-:W-:Y:S05]  /*3ae0*/  @!P0 MOV R23, R39 ;  /* 0x0000002700178202 */ /* 0x000fea0000000f00 */
[----:B------:R1:W-:Y:S02]  /*3af0*/  STG.E.128 desc[UR6][R102.64+0x80], R20 ;  /* 0x0000801466007986 */ /* 0x0003e4000c101d06 */
.L_x_2643:
[----:B------:R-:W-:Y:S05]  /*3b00*/  BSYNC B0 ;  /* 0x0000000000007941 */ /* 0x000fea0003800000 */
.L_x_2642:
[----:B------:R-:W-:Y:S04]  /*3b10*/  BSSY B0, `(.L_x_2644) ;  /* 0x000006f000007945 */ /* 0x000fe80003800000 */
[----:B------:R-:W-:Y:S05]  /*3b20*/  @!P2 BRA `(.L_x_2645) ;  /* 0x0000000400b4a947 */ /* 0x000fea0003800000 */
[C---:B------:R-:W-:Y:S02]  /*3b30*/  LEA R174, P0, R71.reuse, R108, 0x1 ;  /* 0x0000006c47ae7211 */ /* 0x040fe400078008ff */
[C---:B------:R-:W-:Y:S02]  /*3b40*/  SHF.L.U32 R49, R140.reuse, 0x1, RZ ;  /* 0x000000018c317819 */ /* 0x040fe400000006ff */
[----:B------:R-:W-:Y:S02]  /*3b50*/  LEA.HI.X R175, R71, R109, R70, 0x1, P0 ;  /* 0x0000006d47af7211 */ /* 0x000fe400000f0c46 */
[C---:B--2---:R-:W-:Y:S02]  /*3b60*/  LEA R40, P0, R115.reuse, R102, 0x1 ;  /* 0x0000006673287211 */ /* 0x044fe400078008ff */
[----:B------:R-:W-:Y:S01]  /*3b70*/  SHF.L.U64.HI R42, R140, 0x1, R123 ;  /* 0x000000018c2a7819 */ /* 0x000fe2000001027b */
[----:B------:R-:W2:Y:S01]  /*3b80*/  LDG.E.128 R24, desc[UR6][R174.64] ;  /* 0x00000006ae187981 */ /* 0x000ea2000c1e1d00 */
[----:B------:R-:W-:Y:S02]  /*3b90*/  LEA.HI.X R41, R115, R103, R114, 0x1, P0 ;  /* 0x0000006773297211 */ /* 0x000fe400000f0c72 */
[C---:B------:R-:W-:Y:S04]  /*3ba0*/  IADD3 R38, P0, R49.reuse, R46, RZ ;  /* 0x0000002e31267210 */ /* 0x040fe80007f1e0ff */
[C---:B------:R-:W-:Y:S02]  /*3bb0*/  IADD3.X R39, R42.reuse, R47, RZ, P0, !PT ;  /* 0x0000002f2a277210 */ /* 0x040fe400007fe4ff */
[----:B------:R-:W-:Y:S04]  /*3bc0*/  IADD3 R28, P0, R49, R10, RZ ;  /* 0x0000000a311c7210 */ /* 0x000fe80007f1e0ff */
[----:B------:R-:W-:Y:S02]  /*3bd0*/  IADD3.X R29, R42, R9, RZ, P0, !PT ;  /* 0x000000092a1d7210 */ /* 0x000fe400007fe4ff */
[----:B------:R-:W-:Y:S11]  /*3be0*/  ISETP.GE.AND P0, PT, R16, UR4, PT ;  /* 0x0000000410007c0c */ /* 0x000ff6000bf06270 */
[----:B------:R-:W-:Y:S02]  /*3bf0*/  @!UPT UIADD3 URZ, URZ, URZ, URZ ;  /* 0x0000003f3f3ff290 */ /* 0x000fe4000fffe03f */
[----:B------:R-:W1:Y:S06]  /*3c00*/  @!P0 LDG.E.64 R18, desc[UR6][R28.64] ;  /* 0x000000061c128981 */ /* 0x000e6c000c1e1b00 */
[----:B------:R-:W3:Y:S01]  /*3c10*/  @!P0 LDG.E.64 R34, desc[UR6][R38.64] ;  /* 0x0000000626228981 */ /* 0x000ee2000c1e1b00 */
[--C-:B-1----:R-:W-:Y:S01]  /*3c20*/  @!P0 HADD2.F32 R22, -RZ, R18.reuse.H0_H0 ;  /* 0x20000012ff168230 */ /* 0x102fe20000004100 */
[----:B--2---:R-:W-:Y:S01]  /*3c30*/  @!P0 MOV R15, R24 ;  /* 0x00000018000f8202 */ /* 0x004fe20000000f00 */
[----:B------:R-:W-:Y:S01]  /*3c40*/  @!P0 HADD2.F32 R20, -RZ, R18.H1_H1 ;  /* 0x30000012ff148230 */ /* 0x000fe20000004100 */
[----:B------:R-:W-:Y:S02]  /*3c50*/  @!P0 MOV R23, R25 ;  /* 0x0000001900178202 */ /* 0x000fe40000000f00 */
[----:B------:R-:W-:Y:S01]  /*3c60*/  @!P0 MOV R18, R27 ;  /* 0x0000001b00128202 */ /* 0x000fe20000000f00 */
[--C-:B------:R-:W-:Y:S02]  /*3c70*/  @!P0 HADD2.F32 R31, -RZ, R15.reuse.H1_H1 ;  /* 0x3000000fff1f8230 */ /* 0x100fe40000004100 */
[----:B------:R-:W-:Y:S02]  /*3c80*/  @!P0 HADD2.F32 R21, -RZ, R15.H0_H0 ;  /* 0x2000000fff158230 */ /* 0x000fe40000004100 */
[----:B---3--:R-:W-:Y:S02]  /*3c90*/  @!P0 HADD2.F32 R32, -RZ, R34.H0_H0 ;  /* 0x20000022ff208230 */ /* 0x008fe40000004100 */
[-C--:B------:R-:W-:Y:S01]  /*3ca0*/  @!P0 FMUL.FTZ R49, R31, R22.reuse ;  /* 0x000000161f318220 */ /* 0x080fe20000410000 */
[--C-:B------:R-:W-:Y:S02]  /*3cb0*/  @!P0 HADD2.F32 R33, -RZ, R35.reuse.H0_H0 ;  /* 0x20000023ff218230 */ /* 0x100fe40000004100 */
[C---:B------:R-:W-:Y:S01]  /*3cc0*/  @!P0 FMUL.FTZ R0, R21.reuse, R22 ;  /* 0x0000001615008220 */ /* 0x040fe20000410000 */
[----:B------:R-:W-:Y:S01]  /*3cd0*/  @!P0 HADD2.F32 R37, -RZ, R35.H1_H1 ;  /* 0x30000023ff258230 */ /* 0x000fe20000004100 */
[----:B------:R-:W-:Y:S01]  /*3ce0*/  @!P0 MOV R22, R26 ;  /* 0x0000001a00168202 */ /* 0x000fe20000000f00 */
[----:B------:R-:W-:Y:S02]  /*3cf0*/  @!P0 HADD2.F32 R15, -RZ, R19.H0_H0 ;  /* 0x20000013ff0f8230 */ /* 0x000fe40000004100 */
[-C--:B------:R-:W-:Y:S01]  /*3d00*/  @!P0 FFMA.FTZ R49, R21, R32.reuse, -R49 ;  /* 0x0000002015318223 */ /* 0x080fe20000010831 */
[----:B------:R-:W-:Y:S02]  /*3d10*/  @!P0 HADD2.F32 R21, -RZ, R23.H0_H0 ;  /* 0x20000017ff158230 */ /* 0x000fe40000004100 */
[----:B------:R-:W-:Y:S01]  /*3d20*/  @!P0 FFMA.FTZ R0, R31, R32, R0 ;  /* 0x000000201f008223 */ /* 0x000fe20000010000 */
[--C-:B------:R-:W-:Y:S02]  /*3d30*/  @!P0 HADD2.F32 R32, -RZ, R22.reuse.H1_H1 ;  /* 0x30000016ff208230 */ /* 0x100fe40000004100 */
[----:B------:R-:W-:Y:S02]  /*3d40*/  @!P0 HADD2.F32 R22, -RZ, R22.H0_H0 ;  /* 0x20000016ff168230 */ /* 0x000fe40000004100 */
[-C--:B------:R-:W-:Y:S01]  /*3d50*/  @!P0 FMUL.FTZ R2, R21, R20.reuse ;  /* 0x0000001415028220 */ /* 0x080fe20000410000 */
[----:B------:R-:W-:Y:S01]  /*3d60*/  @!P0 F2FP.F16.F32.PACK_AB R49, R0, R49 ;  /* 0x000000310031823e */ /* 0x000fe200000000ff */
[--C-:B------:R-:W-:Y:S02]  /*3d70*/  @!P0 HADD2.F32 R35, -RZ, R18.reuse.H1_H1 ;  /* 0x30000012ff238230 */ /* 0x100fe40000004100 */
[----:B------:R-:W-:Y:S01]  /*3d80*/  @!P0 FMUL.FTZ R42, R32, R15 ;  /* 0x0000000f202a8220 */ /* 0x000fe20000410000 */
[----:B------:R-:W-:Y:S01]  /*3d90*/  @!P0 HADD2.F32 R19, -RZ, R19.H1_H1 ;  /* 0x30000013ff138230 */ /* 0x000fe20000004100 */
[----:B------:R-:W-:Y:S01]  /*3da0*/  @!P0 MOV R24, R49 ;  /* 0x0000003100188202 */ /* 0x000fe20000000f00 */
[----:B------:R-:W-:Y:S02]  /*3db0*/  @!P0 HADD2.F32 R31, -RZ, R23.H1_H1 ;  /* 0x30000017ff1f8230 */ /* 0x000fe40000004100 */
[C---:B------:R-:W-:Y:S01]  /*3dc0*/  @!P0 FMUL.FTZ R3, R22.reuse, R15 ;  /* 0x0000000f16038220 */ /* 0x040fe20000410000 */
[----:B------:R-:W-:Y:S02]  /*3dd0*/  @!P0 HADD2.F32 R18, -RZ, R18.H0_H0 ;  /* 0x20000012ff128230 */ /* 0x000fe40000004100 */
[----:B------:R-:W-:Y:S01]  /*3de0*/  @!P0 FMUL.FTZ R53, R35, R19 ;  /* 0x0000001323358220 */ /* 0x000fe20000410000 */
[----:B------:R-:W-:Y:S02]  /*3df0*/  @!P0 HADD2.F32 R34, -RZ, R34.H1_H1 ;  /* 0x30000022ff228230 */ /* 0x000fe40000004100 */
[C---:B------:R-:W-:Y:S01]  /*3e00*/  @!P0 FMUL.FTZ R51, R31.reuse, R20 ;  /* 0x000000141f338220 */ /* 0x040fe20000410000 */
[----:B------:R-:W-:Y:S01]  /*3e10*/  @!P0 FFMA.FTZ R42, R22, R33, -R42 ;  /* 0x00000021162a8223 */ /* 0x000fe2000001082a */
[C---:B------:R-:W-:Y:S01]  /*3e20*/  @!P0 FMUL.FTZ R4, R18.reuse, R19 ;  /* 0x0000001312048220 */ /* 0x040fe20000410000 */
[----:B------:R-:W-:Y:S01]  /*3e30*/  @!P0 FFMA.FTZ R53, R18, R37, -R53 ;  /* 0x0000002512358223 */ /* 0x000fe20000010835 */
[-C--:B------:R-:W-:Y:S01]  /*3e40*/  @!P0 FFMA.FTZ R2, R31, R34.reuse, R2 ;  /* 0x000000221f028223 */ /* 0x080fe20000010002 */
[----:B------:R-:W-:Y:S01]  /*3e50*/  @!P0 FFMA.FTZ R3, R32, R33, R3 ;  /* 0x0000002120038223 */ /* 0x000fe20000010003 */
[----:B------:R-:W-:Y:S01]  /*3e60*/  @!P0 FFMA.FTZ R51, R21, R34, -R51 ;  /* 0x0000002215338223 */ /* 0x000fe20000010833 */
[----:B------:R-:W-:Y:S03]  /*3e70*/  @!P0 FFMA.FTZ R4, R35, R37, R4 ;  /* 0x0000002523048223 */ /* 0x000fe60000010004 */
        /* <DEDUP_REMOVED lines=8> */
[----:B------:R-:W2:Y:S08]  /*3f00*/  LDG.E.128 R20, desc[UR6][R174.64+0x80] ;  /* 0x00008006ae147981 */ /* 0x000eb0000c1e1d00 */
        /* <DEDUP_REMOVED lines=47> */
.L_x_2645:
[----:B------:R-:W-:Y:S05]  /*4200*/  BSYNC B0 ;  /* 0x0000000000007941 */ /* 0x000fea0003800000 */
.L_x_2644:
[----:B------:R-:W-:Y:S04]  /*4210*/  BSSY B0, `(.L_x_2646) ;  /* 0x0000070000007945 */ /* 0x000fe80003800000 */
[----:B------:R-:W-:Y:S05]  /*4220*/  @!P5 BRA `(.L_x_2647) ;  /* 0x0000000400b8d947 */ /* 0x000fea0003800000 */
[C---:B------:R-:W-:Y:S02]  /*4230*/  LEA R48, P1, R73.reuse, R108, 0x1 ;  /* 0x0000006c49307211 */ /* 0x040fe400078208ff */
[----:B------:R-:W-:Y:S02]  /*4240*/  ISETP.GE.AND P0, PT, R16, UR4, PT ;  /* 0x0000000410007c0c */ /* 0x000fe4000bf06270 */
[----:B------:R-:W-:Y:S02]  /*4250*/  LEA.HI.X R49, R73, R109, R72, 0x1, P1 ;  /* 0x0000006d49317211 */ /* 0x000fe400008f0c48 */
[----:B--23--:R-:W-:Y:S03]  /*4260*/  IADD3 R40, P1, R46, UR37, RZ ;  /* 0x000000252e287c10 */ /* 0x00cfe6000ff3e0ff */
[----:B------:R-:W2:Y:S01]  /*4270*/  LDG.E.128 R24, desc[UR6][R48.64] ;  /* 0x0000000630187981 */ /* 0x000ea2000c1e1d00 */
[----:B------:R-:W-:Y:S02]  /*4280*/  IADD3.X R41, R47, UR36, RZ, P1, !PT ;  /* 0x000000242f297c10 */ /* 0x000fe40008ffe4ff */
[----:B------:R-:W-:Y:S04]  /*4290*/  IADD3 R28, P1, R10, UR37, RZ ;  /* 0x000000250a1c7c10 */ /* 0x000fe8000ff3e0ff */
[----:B------:R-:W-:Y:S01]  /*42a0*/  IADD3.X R29, R9, UR36, RZ, P1, !PT ;  /* 0x00000024091d7c10 */ /* 0x000fe20008ffe4ff */
[----:B------:R-:W3:Y:S01]  /*42b0*/  @!P0 LDG.E.64 R38, desc[UR6][R40.64] ;  /* 0x0000000628268981 */ /* 0x000ee2000c1e1b00 */
[C---:B------:R-:W-:Y:S04]  /*42c0*/  LEA R174, P1, R154.reuse, R102, 0x1 ;  /* 0x000000669aae7211 */ /* 0x040fe800078208ff */
[----:B------:R-:W-:Y:S01]  /*42d0*/  LEA.HI.X R175, R154, R103, R74, 0x1, P1 ;  /* 0x000000679aaf7211 */ /* 0x000fe200008f0c4a */
[----:B------:R-:W4:Y:S01]  /*42e0*/  @!P0 LDG.E.64 R18, desc[UR6][R28.64] ;  /* 0x000000061c128981 */ /* 0x000f22000c1e1b00 */
[C---:B------:R-:W-:Y:S04]  /*42f0*/  LEA R176, P1, R76.reuse, R108, 0x1 ;  /* 0x0000006c4cb07211 */ /* 0x040fe800078208ff */
[----:B------:R-:W-:Y:S02]  /*4300*/  LEA.HI.X R177, R76, R109, R75, 0x1, P1 ;  /* 0x0000006d4cb17211 */ /* 0x000fe400008f0c4b */
[----:B------:R-:W-:Y:S01]  /*4310*/  ISETP.GE.AND P1, PT, R12, UR4, PT ;  /* 0x000000040c007c0c */ /* 0x000fe2000bf26270 */
[--C-:B---3--:R-:W-:Y:S01]  /*4320*/  @!P0 HADD2.F32 R33, -RZ, R38.reuse.H0_H0 ;  /* 0x20000026ff218230 */ /* 0x108fe20000004100 */
[----:B--2---:R-:W-:Y:S01]  /*4330*/  @!P0 MOV R15, R24 ;  /* 0x00000018000f8202 */ /* 0x004fe20000000f00 */
[----:B------:R-:W-:Y:S01]  /*4340*/  @!P0 HADD2.F32 R32, -RZ, R38.H1_H1 ;  /* 0x30000026ff208230 */ /* 0x000fe20000004100 */
[----:B-1----:R-:W-:Y:S01]  /*4350*/  @!P0 MOV R22, R27 ;  /* 0x0000001b00168202 */ /* 0x002fe20000000f00 */
[----:B------:R-:W-:Y:S01]  /*4360*/  @!P0 HADD2.F32 R37, -RZ, R39.H0_H0 ;  /* 0x20000027ff258230 */ /* 0x000fe20000004100 */
[----:B------:R-:W-:Y:S01]  /*4370*/  @!P0 MOV R21, R25 ;  /* 0x0000001900158202 */ /* 0x000fe20000000f00 */
[--C-:B----4-:R-:W-:Y:S02]  /*4380*/  @!P0 HADD2.F32 R23, -RZ, R18.reuse.H0_H0 ;  /* 0x20000012ff178230 */ /* 0x110fe40000004100 */
[--C-:B------:R-:W-:Y:S02]  /*4390*/  @!P0 HADD2.F32 R31, -RZ, R15.reuse.H1_H1 ;  /* 0x3000000fff1f8230 */ /* 0x100fe40000004100 */
[----:B------:R-:W-:Y:S02]  /*43a0*/  @!P0 HADD2.F32 R20, -RZ, R15.H0_H0 ;  /* 0x2000000fff148230 */ /* 0x000fe40000004100 */
[--C-:B------:R-:W-:Y:S02]  /*43b0*/  @!P0 HADD2.F32 R35, -RZ, R21.reuse.H1_H1 ;  /* 0x30000015ff238230 */ /* 0x100fe40000004100 */
[CC--:B------:R-:W-:Y:S01]  /*43c0*/  @!P0 FMUL.FTZ R49, R31.reuse, R23.reuse ;  /* 0x000000171f318220 */ /* 0x0c0fe20000410000 */
[----:B------:R-:W-:Y:S02]  /*43d0*/  @!P0 HADD2.F32 R18, -RZ, R18.H1_H1 ;  /* 0x30000012ff128230 */ /* 0x000fe40000004100 */
[C---:B------:R-:W-:Y:S01]  /*43e0*/  @!P0 FMUL.FTZ R0, R20.reuse, R23 ;  /* 0x0000001714008220 */ /* 0x040fe20000410000 */
[----:B------:R-:W-:Y:S02]  /*43f0*/  @!P0 HADD2.F32 R21, -RZ, R21.H0_H0 ;  /* 0x20000015ff158230 */ /* 0x000fe40000004100 */
[-C--:B------:R-:W-:Y:S01]  /*4400*/  @!P0 FFMA.FTZ R49, R20, R33.reuse, -R49 ;  /* 0x0000002114318223 */ /* 0x080fe20000010831 */
[----:B------:R-:W-:Y:S01]  /*4410*/  @!P0 MOV R20, R26 ;  /* 0x0000001a00148202 */ /* 0x000fe20000000f00 */
[--C-:B------:R-:W-:Y:S02]  /*4420*/  @!P0 HADD2.F32 R15, -RZ, R19.reuse.H0_H0 ;  /* 0x20000013ff0f8230 */ /* 0x100fe40000004100 */
[----:B------:R-:W-:Y:S01]  /*4430*/  @!P0 FFMA.FTZ R0, R31, R33, R0 ;  /* 0x000000211f008223 */ /* 0x000fe20000010000 */
[-C--:B------:R-:W-:Y:S01]  /*4440*/  @!P0 FMUL.FTZ R2, R21, R18.reuse ;  /* 0x0000001215028220 */ /* 0x080fe20000410000 */
[C---:B------:R-:W-:Y:S01]  /*4450*/  @!P0 FMUL.FTZ R51, R35.reuse, R18 ;  /* 0x0000001223338220 */ /* 0x040fe20000410000 */
[--C-:B------:R-:W-:Y:S02]  /*4460*/  @!P0 HADD2.F32 R34, -RZ, R20.reuse.H1_H1 ;  /* 0x30000014ff228230 */ /* 0x100fe40000004100 */
[----:B------:R-:W-:Y:S01]  /*4470*/  @!P0 F2FP.F16.F32.PACK_AB R49, R0, R49 ;  /* 0x000000310031823e */ /* 0x000fe200000000ff */
[----:B------:R-:W-:Y:S02]  /*4480*/  @!P0 HADD2.F32 R20, -RZ, R20.H0_H0 ;  /* 0x20000014ff148230 */ /* 0x000fe40000004100 */
[-C--:B------:R-:W-:Y:S01]  /*4490*/  @!P0 FFMA.FTZ R2, R35, R32.reuse, R2 ;  /* 0x0000002023028223 */ /* 0x080fe20000010002 */
[----:B------:R-:W-:Y:S01]  /*44a0*/  @!P0 HADD2.F32 R19, -RZ, R19.H1_H1 ;  /* 0x30000013ff138230 */ /* 0x000fe20000004100 */
[----:B------:R-:W-:Y:S01]  /*44b0*/  @!P0 MOV R24, R49 ;  /* 0x0000003100188202 */ /* 0x000fe20000000f00 */
[--C-:B------:R-:W-:Y:S02]  /*44c0*/  @!P0 HADD2.F32 R31, -RZ, R22.reuse.H1_H1 ;  /* 0x30000016ff1f8230 */ /* 0x100fe40000004100 */
[-C--:B------:R-:W-:Y:S01]  /*44d0*/  @!P0 FMUL.FTZ R3, R20, R15.reuse ;  /* 0x0000000f14038220 */ /* 0x080fe20000410000 */
[----:B------:R-:W-:Y:S02]  /*44e0*/  @!P0 HADD2.F32 R18, -RZ, R22.H0_H0 ;  /* 0x20000016ff128230 */ /* 0x000fe40000004100 */
[C---:B------:R-:W-:Y:S01]  /*44f0*/  @!P0 FMUL.FTZ R42, R34.reuse, R15 ;  /* 0x0000000f222a8220 */ /* 0x040fe20000410000 */
[----:B------:R-:W-:Y:S02]  /*4500*/  @!P0 HADD2.F32 R39, -RZ, R39.H1_H1 ;  /* 0x30000027ff278230 */ /* 0x000fe40000004100 */
[----:B------:R-:W-:Y:S01]  /*4510*/  @!P0 FMUL.FTZ R53, R31, R19 ;  /* 0x000000131f358220 */ /* 0x000fe20000410000 */
[----:B------:R-:W-:Y:S01]  /*4520*/  @!P0 FFMA.FTZ R3, R34, R37, R3 ;  /* 0x0000002522038223 */ /* 0x000fe20000010003 */
[----:B------:R-:W-:Y:S01]  /*4530*/  @!P0 FMUL.FTZ R4, R18, R19 ;  /* 0x0000001312048220 */ /* 0x000fe20000410000 */
        /* <DEDUP_REMOVED lines=10> */
[----:B------:R1:W-:Y:S08]  /*45e0*/  STG.E.128 desc[UR6][R174.64], R24 ;  /* 0x00000018ae007986 */ /* 0x0003f0000c101d06 */
[----:B------:R-:W2:Y:S08]  /*45f0*/  LDG.E.128 R20, desc[UR6][R176.64] ;  /* 0x00000006b0147981 */ /* 0x000eb0000c1e1d00 */
[----:B------:R-:W3:Y:S06]  /*4600*/  @!P1 LDG.E.64 R18, desc[UR6][R28.64+0x40] ;  /* 0x000040061c129981 */ /* 0x000eec000c1e1b00 */
[----:B------:R-:W4:Y:S01]  /*4610*/  @!P1 LDG.E.64 R36, desc[UR6][R40.64+0x40] ;  /* 0x0000400628249981 */ /* 0x000f22000c1e1b00 */
[C---:B-1----:R-:W-:Y:S04]  /*4620*/  LEA R174, P0, R78.reuse, R102, 0x1 ;  /* 0x000000664eae7211 */ /* 0x042fe800078008ff */
[----:B------:R-:W-:Y:S02]  /*4630*/  LEA.HI.X R175, R78, R103, R77, 0x1, P0 ;  /* 0x000000674eaf7211 */ /* 0x000fe400000f0c4d */
[----:B--2---:R-:W-:Y:S02]  /*4640*/  @!P1 MOV R15, R20 ;  /* 0x00000014000f9202 */ /* 0x004fe40000000f00 */
[----:B------:R-:W-:Y:S02]  /*4650*/  @!P1 MOV R27, R21 ;  /* 0x00000015001b9202 */ /* 0x000fe40000000f00 */
        /* <DEDUP_REMOVED lines=43> */
.L_x_2647:
[----:B------:R-:W-:Y:S05]  /*4910*/  BSYNC B0 ;  /* 0x0000000000007941 */ /* 0x000fea0003800000 */
.L_x_2646:
[----:B------:R-:W-:Y:S04]  /*4920*/  BSSY B0, `(.L_x_2648) ;  /* 0x0000074000007945 */ /* 0x000fe80003800000 */
[----:B------:R-:W-:Y:S05]  /*4930*/  @!P4 BRA `(.L_x_2649) ;  /* 0x0000000400c8c947 */ /* 0x000fea0003800000 */
[----:B--23--:R-:W2:Y:S01]  /*4940*/  LDC.64 R40, c[0x0][0x338] ;  /* 0x0000ce00ff287b82 */ /* 0x00cea20000000a00 */
[----:B------:R-:W-:Y:S02]  /*4950*/  ISETP.GE.AND P0, PT, R16, UR4, PT ;  /* 0x0000000410007c0c */ /* 0x000fe4000bf06270 */
[----:B------:R-:W-:Y:S02]  /*4960*/  IADD3 R28, P1, R10, UR39, RZ ;  /* 0x000000270a1c7c10 */ /* 0x000fe4000ff3e0ff */
[----:B------:R-:W-:Y:S02]  /*4970*/  IADD3 R38, P2, R46, UR39, RZ ;  /* 0x000000272e267c10 */ /* 0x000fe4000ff5e0ff */
[----:B------:R-:W-:Y:S02]  /*4980*/  IADD3.X R29, R9, UR38, RZ, P1, !PT ;  /* 0x00000026091d7c10 */ /* 0x000fe40008ffe4ff */
[----:B------:R-:W-:Y:S02]  /*4990*/  IADD3.X R39, R47, UR38, RZ, P2, !PT ;  /* 0x000000262f277c10 */ /* 0x000fe400097fe4ff */
[----:B------:R-:W-:Y:S03]  /*49a0*/  ISETP.GE.AND P1, PT, R12, UR4, PT ;  /* 0x000000040c007c0c */ /* 0x000fe6000bf26270 */
[----:B------:R-:W1:Y:S06]  /*49b0*/  @!P0 LDG.E.64 R18, desc[UR6][R28.64] ;  /* 0x000000061c128981 */ /* 0x000e6c000c1e1b00 */
[----:B------:R-:W3:Y:S01]  /*49c0*/  @!P0 LDG.E.64 R36, desc[UR6][R38.64] ;  /* 0x0000000626248981 */ /* 0x000ee2000c1e1b00 */
[----:B--2---:R-:W-:Y:S04]  /*49d0*/  IMAD.WIDE.U32 R48, R40, 0x60, R108 ;  /* 0x0000006028307825 */ /* 0x004fe800078e006c */
[----:B------:R-:W-:Y:S05]  /*49e0*/  IMAD R41, R41, 0x60, RZ ;  /* 0x0000006029297824 */ /* 0x000fea00078e02ff */
[----:B------:R-:W-:Y:S02]  /*49f0*/  IADD3 R49, R49, R41, RZ ;  /* 0x0000002931317210 */ /* 0x000fe40007ffe0ff */
[----:B------:R-:W2:Y:S03]  /*4a00*/  LDC.64 R40, c[0x0][0x248] ;  /* 0x00009200ff287b82 */ /* 0x000ea60000000a00 */
[----:B------:R-:W5:Y:S01]  /*4a10*/  LDG.E.128 R24, desc[UR6][R48.64] ;  /* 0x0000000630187981 */ /* 0x000f62000c1e1d00 */
[----:B--2---:R-:W-:Y:S02]  /*4a20*/  IMAD R41, R41, 0x60, RZ ;  /* 0x0000006029297824 */ /* 0x004fe400078e02ff */
[--C-:B-1--4-:R-:W-:Y:S02]  /*4a30*/  @!P0 HADD2.F32 R20, -RZ, R18.reuse.H0_H0 ;  /* 0x20000012ff148230 */ /* 0x112fe40000004100 */
[----:B------:R-:W-:Y:S02]  /*4a40*/  @!P0 HADD2.F32 R18, -RZ, R18.H1_H1 ;  /* 0x30000012ff128230 */ /* 0x000fe40000004100 */
[--C-:B---3--:R-:W-:Y:S02]  /*4a50*/  @!P0 HADD2.F32 R32, -RZ, R36.reuse.H0_H0 ;  /* 0x20000024ff208230 */ /* 0x108fe40000004100 */
[----:B------:R-:W-:Y:S02]  /*4a60*/  @!P0 HADD2.F32 R34, -RZ, R36.H1_H1 ;  /* 0x30000024ff228230 */ /* 0x000fe40000004100 */
[--C-:B------:R-:W-:Y:S02]  /*4a70*/  @!P0 HADD2.F32 R35, -RZ, R37.reuse.H0_H0 ;  /* 0x20000025ff238230 */ /* 0x100fe40000004100 */
[----:B------:R-:W-:Y:S01]  /*4a80*/  @!P0 HADD2.F32 R37, -RZ, R37.H1_H1 ;  /* 0x30000025ff258230 */ /* 0x000fe20000004100 */
[----:B-----5:R-:W-:Y:S02]  /*4a90*/  @!P0 MOV R15, R24 ;  /* 0x00000018000f8202 */ /* 0x020fe40000000f00 */
[----:B------:R-:W-:Y:S03]  /*4aa0*/  @!P0 MOV R22, R25 ;  /* 0x0000001900168202 */ /* 0x000fe60000000f00 */
[--C-:B------:R-:W-:Y:S02]  /*4ab0*/  @!P0 HADD2.F32 R31, -RZ, R15.reuse.H1_H1 ;  /* 0x3000000fff1f8230 */ /* 0x100fe40000004100 */
[----:B------:R-:W-:Y:S02]  /*4ac0*/  @!P0 HADD2.F32 R21, -RZ, R15.H0_H0 ;  /* 0x2000000fff158230 */ /* 0x000fe40000004100 */
[--C-:B------:R-:W-:Y:S02]  /*4ad0*/  @!P0 HADD2.F32 R33, -RZ, R22.reuse.H1_H1 ;  /* 0x30000016ff218230 */ /* 0x100fe40000004100 */
[-C--:B------:R-:W-:Y:S01]  /*4ae0*/  @!P0 FMUL.FTZ R49, R31, R20.reuse ;  /* 0x000000141f318220 */ /* 0x080fe20000410000 */
[----:B------:R-:W-:Y:S02]  /*4af0*/  @!P0 HADD2.F32 R23, -RZ, R22.H0_H0 ;  /* 0x20000016ff178230 */ /* 0x000fe40000004100 */
[C---:B------:R-:W-:Y:S01]  /*4b00*/  @!P0 FMUL.FTZ R0, R21.reuse, R20 ;  /* 0x0000001415008220 */ /* 0x040fe20000410000 */
[----:B------:R-:W-:Y:S01]  /*4b10*/  @!P0 MOV R20, R26 ;  /* 0x0000001a00148202 */ /* 0x000fe20000000f00 */
[-C--:B------:R-:W-:Y:S01]  /*4b20*/  @!P0 FFMA.FTZ R49, R21, R32.reuse, -R49 ;  /* 0x0000002015318223 */ /* 0x080fe20000010831 */
[----:B------:R-:W-:Y:S01]  /*4b30*/  @!P0 MOV R21, R27 ;  /* 0x0000001b00158202 */ /* 0x000fe20000000f00 */
[----:B------:R-:W-:Y:S01]  /*4b40*/  @!P0 FFMA.FTZ R0, R31, R32, R0 ;  /* 0x000000201f008223 */ /* 0x000fe20000010000 */
[-C--:B------:R-:W-:Y:S01]  /*4b50*/  @!P0 FMUL.FTZ R2, R23, R18.reuse ;  /* 0x0000001217028220 */ /* 0x080fe20000410000 */
[--C-:B------:R-:W-:Y:S02]  /*4b60*/  @!P0 HADD2.F32 R32, -RZ, R20.reuse.H1_H1 ;  /* 0x30000014ff208230 */ /* 0x100fe40000004100 */
[----:B------:R-:W-:Y:S01]  /*4b70*/  @!P0 FMUL.FTZ R51, R33, R18 ;  /* 0x0000001221338220 */ /* 0x000fe20000410000 */
[----:B------:R-:W-:Y:S01]  /*4b80*/  @!P0 HADD2.F32 R20, -RZ, R20.H0_H0 ;  /* 0x20000014ff148230 */ /* 0x000fe20000004100 */
[----:B------:R-:W-:Y:S01]  /*4b90*/  @!P0 F2FP.F16.F32.PACK_AB R49, R0, R49 ;  /* 0x000000310031823e */ /* 0x000fe200000000ff */
[--C-:B------:R-:W-:Y:S02]  /*4ba0*/  @!P0 HADD2.F32 R15, -RZ, R19.reuse.H0_H0 ;  /* 0x20000013ff0f8230 */ /* 0x100fe40000004100 */
[-C--:B------:R-:W-:Y:S01]  /*4bb0*/  @!P0 FFMA.FTZ R51, R23, R34.reuse, -R51 ;  /* 0x0000002217338223 */ /* 0x080fe20000010833 */
[----:B------:R-:W-:Y:S01]  /*4bc0*/  @!P0 HADD2.F32 R19, -RZ, R19.H1_H1 ;  /* 0x30000013ff138230 */ /* 0x000fe20000004100 */
[----:B------:R-:W-:Y:S01]  /*4bd0*/  @!P0 MOV R24, R49 ;  /* 0x0000003100188202 */ /* 0x000fe20000000f00 */
[--C-:B------:R-:W-:Y:S02]  /*4be0*/  @!P0 HADD2.F32 R31, -RZ, R21.reuse.H1_H1 ;  /* 0x30000015ff1f8230 */ /* 0x100fe40000004100 */
[-C--:B------:R-:W-:Y:S01]  /*4bf0*/  @!P0 FMUL.FTZ R3, R20, R15.reuse ;  /* 0x0000000f14038220 */ /* 0x080fe20000410000 */
[----:B------:R-:W-:Y:S02]  /*4c00*/  @!P0 HADD2.F32 R18, -RZ, R21.H0_H0 ;  /* 0x20000015ff128230 */ /* 0x000fe40000004100 */
[C---:B------:R-:W-:Y:S01]  /*4c10*/  @!P0 FMUL.FTZ R42, R32.reuse, R15 ;  /* 0x0000000f202a8220 */ /* 0x040fe20000410000 */
[----:B------:R-:W-:Y:S01]  /*4c20*/  @!P0 FFMA.FTZ R2, R33, R34, R2 ;  /* 0x0000002221028223 */ /* 0x000fe20000010002 */
[C---:B------:R-:W-:Y:S01]  /*4c30*/  @!P0 FMUL.FTZ R53, R31.reuse, R19 ;  /* 0x000000131f358220 */ /* 0x040fe20000410000 */
[----:B------:R-:W-:Y:S01]  /*4c40*/  @!P0 FFMA.FTZ R3, R32, R35, R3 ;  /* 0x0000002320038223 */ /* 0x000fe20000010003 */
[----:B------:R-:W-:Y:S01]  /*4c50*/  @!P0 FMUL.FTZ R4, R18, R19 ;  /* 0x0000001312048220 */ /* 0x000fe20000410000 */
[----:B------:R-:W-:Y:S01]  /*4c60*/  @!P0 FFMA.FTZ R42, R20, R35, -R42 ;  /* 0x00000023142a8223 */ /* 0x000fe2000001082a */
[----:B------:R-:W-:Y:S01]  /*4c70*/  @!P0 F2FP.F16.F32.PACK_AB R44, R2, R51 ;  /* 0x00000033022c823e */ /* 0x000fe200000000ff */
[-C--:B------:R-:W-:Y:S01]  /*4c80*/  @!P0 FFMA.FTZ R53, R18, R37.reuse, -R53 ;  /* 0x0000002512358223 */ /* 0x080fe20000010835 */
[----:B------:R-:W-:Y:S01]  /*4c90*/  @!P0 FFMA.FTZ R4, R31, R37, R4 ;  /* 0x000000251f048223 */ /* 0x000fe20000010004 */
[----:B------:R-:W-:Y:S01]  /*4ca0*/  IMAD.WIDE.U32 R50, R40, 0x60, R102 ;  /* 0x0000006028327825 */ /* 0x000fe200078e0066 */
[C---:B------:R-:W-:Y:S02]  /*4cb0*/  LEA R40, P2, R80.reuse, R108, 0x1 ;  /* 0x0000006c50287211 */ /* 0x040fe400078408ff */
[----:B------:R-:W-:Y:S02]  /*4cc0*/  @!P0 F2FP.F16.F32.PACK_AB R42, R3, R42 ;  /* 0x0000002a032a823e */ /* 0x000fe400000000ff */
[----:B------:R-:W-:Y:S02]  /*4cd0*/  IADD3 R51, R51, R41, RZ ;  /* 0x0000002933337210 */ /* 0x000fe40007ffe0ff */
[----:B------:R-:W-:Y:S02]  /*4ce0*/  LEA.HI.X R41, R80, R109, R79, 0x1, P2 ;  /* 0x0000006d50297211 */ /* 0x000fe400010f0c4f */
        /* <DEDUP_REMOVED lines=55> */
.L_x_2649:
[----:B------:R-:W-:Y:S05]  /*5060*/  BSYNC B0 ;  /* 0x0000000000007941 */ /* 0x000fea0003800000 */
.L_x_2648:
[----:B------:R-:W-:Y:S04]  /*5070*/  BSSY B0, `(.L_x_2650) ;  /* 0x0000070000007945 */ /* 0x000fe80003800000 */
[----:B------:R-:W-:Y:S05]  /*5080*/  @!P3 BRA `(.L_x_2651) ;  /* 0x0000000400b8b947 */ /* 0x000fea0003800000 */
[----:B------:R-:W-:Y:S02]  /*5090*/  LEA R48, P3, R84, R108, 0x1 ;  /* 0x0000006c54307211 */ /* 0x000fe400078608ff */
[----:B------:R-:W-:Y:S02]  /*50a0*/  ISETP.GE.AND P0, PT, R16, UR4, PT ;  /* 0x0000000410007c0c */ /* 0x000fe4000bf06270 */
[----:B------:R-:W-:Y:S02]  /*50b0*/  LEA.HI.X R49, R84, R109, R83, 0x1, P3 ;  /* 0x0000006d54317211 */ /* 0x000fe400018f0c53 */
[----:B--2---:R-:W-:Y:S02]  /*50c0*/  IADD3 R28, P1, R10, UR41, RZ ;  /* 0x000000290a1c7c10 */ /* 0x004fe4000ff3e0ff */
[----:B---3--:R-:W-:Y:S01]  /*50d0*/  IADD3 R40, P2, R46, UR41, RZ ;  /* 0x000000292e287c10 */ /* 0x008fe2000ff5e0ff */
[----:B------:R-:W2:Y:S01]  /*50e0*/  LDG.E.128 R24, desc[UR6][R48.64] ;  /* 0x0000000630187981 */ /* 0x000ea2000c1e1d00 */
[----:B------:R-:W-:Y:S02]  /*50f0*/  IADD3.X R29, R9, UR40, RZ, P1, !PT ;  /* 0x00000028091d7c10 */ /* 0x000fe40008ffe4ff */
[----:B------:R-:W-:Y:S02]  /*5100*/  IADD3.X R41, R47, UR40, RZ, P2, !PT ;  /* 0x000000282f297c10 */ /* 0x000fe400097fe4ff */
[----:B----4-:R-:W-:Y:S02]  /*5110*/  LEA R174, P3, R156, R102, 0x1 ;  /* 0x000000669cae7211 */ /* 0x010fe400078608ff */
[----:B-1----:R-:W-:Y:S01]  /*5120*/  LEA R50, P2, R86, R108, 0x1 ;  /* 0x0000006c56327211 */ /* 0x002fe200078408ff */
[----:B------:R-:W3:Y:S01]  /*5130*/  @!P0 LDG.E.64 R18, desc[UR6][R28.64] ;  /* 0x000000061c128981 */ /* 0x000ee2000c1e1b00 */
[----:B------:R-:W-:Y:S02]  /*5140*/  ISETP.GE.AND P1, PT, R12, UR4, PT ;  /* 0x000000040c007c0c */ /* 0x000fe4000bf26270 */
[----:B------:R-:W-:Y:S03]  /*5150*/  LEA.HI.X R175, R156, R103, R85, 0x1, P3 ;  /* 0x000000679caf7211 */ /* 0x000fe600018f0c55 */
[----:B------:R-:W4:Y:S01]  /*5160*/  @!P0 LDG.E.64 R38, desc[UR6][R40.64] ;  /* 0x0000000628268981 */ /* 0x000f22000c1e1b00 */
[--C-:B---3--:R-:W-:Y:S01]  /*5170*/  @!P0 HADD2.F32 R23, -RZ, R18.reuse.H0_H0 ;  /* 0x20000012ff178230 */ /* 0x108fe20000004100 */
[----:B--2---:R-:W-:Y:S01]  /*5180*/  @!P0 MOV R15, R24 ;  /* 0x00000018000f8202 */ /* 0x004fe20000000f00 */
[----:B------:R-:W-:Y:S01]  /*5190*/  @!P0 HADD2.F32 R18, -RZ, R18.H1_H1 ;  /* 0x30000012ff128230 */ /* 0x000fe20000004100 */
[----:B------:R-:W-:Y:S02]  /*51a0*/  @!P0 MOV R22, R27 ;  /* 0x0000001b00168202 */ /* 0x000fe40000000f00 */
[----:B------:R-:W-:Y:S01]  /*51b0*/  @!P0 MOV R21, R25 ;  /* 0x0000001900158202 */ /* 0x000fe20000000f00 */
[--C-:B------:R-:W-:Y:S02]  /*51c0*/  @!P0 HADD2.F32 R31, -RZ, R15.reuse.H1_H1 ;  /* 0x3000000fff1f8230 */ /* 0x100fe40000004100 */
[----:B----4-:R-:W-:Y:S02]  /*51d0*/  @!P0 HADD2.F32 R33, -RZ, R38.H0_H0 ;  /* 0x20000026ff218230 */ /* 0x010fe40000004100 */
[----:B------:R-:W-:Y:S02]  /*51e0*/  @!P0 HADD2.F32 R20, -RZ, R15.H0_H0 ;  /* 0x2000000fff148230 */ /* 0x000fe40000004100 */
[-C--:B------:R-:W-:Y:S01]  /*51f0*/  @!P0 FMUL.FTZ R49, R31, R23.reuse ;  /* 0x000000171f318220 */ /* 0x080fe20000410000 */
[--C-:B------:R-:W-:Y:S02]  /*5200*/  @!P0 HADD2.F32 R35, -RZ, R21.reuse.H1_H1 ;  /* 0x30000015ff238230 */ /* 0x100fe40000004100 */
[----:B------:R-:W-:Y:S02]  /*5210*/  @!P0 HADD2.F32 R21, -RZ, R21.H0_H0 ;  /* 0x20000015ff158230 */ /* 0x000fe40000004100 */
[C---:B------:R-:W-:Y:S01]  /*5220*/  @!P0 FMUL.FTZ R0, R20.reuse, R23 ;  /* 0x0000001714008220 */ /* 0x040fe20000410000 */
[--C-:B------:R-:W-:Y:S02]  /*5230*/  @!P0 HADD2.F32 R15, -RZ, R19.reuse.H0_H0 ;  /* 0x20000013ff0f8230 */ /* 0x100fe40000004100 */
[-C--:B------:R-:W-:Y:S01]  /*5240*/  @!P0 FFMA.FTZ R49, R20, R33.reuse, -R49 ;  /* 0x0000002114318223 */ /* 0x080fe20000010831 */
[----:B------:R-:W-:Y:S01]  /*5250*/  @!P0 MOV R20, R26 ;  /* 0x0000001a00148202 */ /* 0x000fe20000000f00 */
[----:B------:R-:W-:Y:S02]  /*5260*/  @!P0 HADD2.F32 R19, -RZ, R19.H1_H1 ;  /* 0x30000013ff138230 */ /* 0x000fe40000004100 */
[-C--:B------:R-:W-:Y:S01]  /*5270*/  @!P0 FMUL.FTZ R2, R21, R18.reuse ;  /* 0x0000001215028220 */ /* 0x080fe20000410000 */
[----:B------:R-:W-:Y:S01]  /*5280*/  @!P0 FFMA.FTZ R0, R31, R33, R0 ;  /* 0x000000211f008223 */ /* 0x000fe20000010000 */
[----:B------:R-:W-:Y:S01]  /*5290*/  @!P0 FMUL.FTZ R51, R35, R18 ;  /* 0x0000001223338220 */ /* 0x000fe20000410000 */
[--C-:B------:R-:W-:Y:S02]  /*52a0*/  @!P0 HADD2.F32 R34, -RZ, R20.reuse.H1_H1 ;  /* 0x30000014ff228230 */ /* 0x100fe40000004100 */
[----:B------:R-:W-:Y:S01]  /*52b0*/  @!P0 HADD2.F32 R20, -RZ, R20.H0_H0 ;  /* 0x20000014ff148230 */ /* 0x000fe20000004100 */
[----:B------:R-:W-:Y:S01]  /*52c0*/  @!P0 F2FP.F16.F32.PACK_AB R49, R0, R49 ;  /* 0x000000310031823e */ /* 0x000fe200000000ff */
[--C-:B------:R-:W-:Y:S02]  /*52d0*/  @!P0 HADD2.F32 R31, -RZ, R22.reuse.H1_H1 ;  /* 0x30000016ff1f8230 */ /* 0x100fe40000004100 */
[----:B------:R-:W-:Y:S01]  /*52e0*/  @!P0 FMUL.FTZ R42, R34, R15 ;  /* 0x0000000f222a8220 */ /* 0x000fe20000410000 */
[----:B------:R-:W-:Y:S01]  /*52f0*/  @!P0 HADD2.F32 R18, -RZ, R22.H0_H0 ;  /* 0x20000016ff128230 */ /* 0x000fe20000004100 */
[----:B------:R-:W-:Y:S01]  /*5300*/  @!P0 MOV R24, R49 ;  /* 0x0000003100188202 */ /* 0x000fe20000000f00 */
[----:B------:R-:W-:Y:S02]  /*5310*/  @!P0 HADD2.F32 R32, -RZ, R38.H1_H1 ;  /* 0x30000026ff208230 */ /* 0x000fe40000004100 */
[----:B------:R-:W-:Y:S01]  /*5320*/  @!P0 FMUL.FTZ R3, R20, R15 ;  /* 0x0000000f14038220 */ /* 0x000fe20000410000 */
[--C-:B------:R-:W-:Y:S02]  /*5330*/  @!P0 HADD2.F32 R37, -RZ, R39.reuse.H0_H0 ;  /* 0x20000027ff258230 */ /* 0x100fe40000004100 */
[-C--:B------:R-:W-:Y:S01]  /*5340*/  @!P0 FMUL.FTZ R53, R31, R19.reuse ;  /* 0x000000131f358220 */ /* 0x080fe20000410000 */
        /* <DEDUP_REMOVED lines=9> */
[----:B------:R-:W-:Y:S02]  /*53e0*/  LEA.HI.X R51, R86, R109, R87, 0x1, P2 ;  /* 0x0000006d56337211 */ /* 0x000fe400010f0c57 */
        /* <DEDUP_REMOVED lines=56> */
.L_x_2651:
[----:B------:R-:W-:Y:S05]  /*5770*/  BSYNC B0 ;  /* 0x0000000000007941 */ /* 0x000fea0003800000 */
.L_x_2650:
        /* <DEDUP_REMOVED lines=116> */
.L_x_2653:
[----:B------:R-:W-:Y:S05]  /*5ec0*/  BSYNC B0 ;  /* 0x0000000000007941 */ /* 0x000fea0003800000 */
.L_x_2652:
[----:B------:R-:W-:Y:S01]  /*5ed0*/  ISETP.NE.AND P0, PT, R173, RZ, PT ;  /* 0x000000ffad00720c */ /* 0x000fe20003f05270 */
[----:B------:R-:W-:Y:S11]  /*5ee0*/  BSSY B0, `(.L_x_2654) ;  /* 0x0000075000007945 */ /* 0x000ff60003800000 */
[----:B------:R-:W-:Y:S01]  /*5ef0*/  @!UPT UIADD3 URZ, URZ, URZ, URZ ;  /* 0x0000003f3f3ff290 */ /* 0x000fe2000fffe03f */
        /* <DEDUP_REMOVED lines=115> */
.L_x_2655:
[----:B------:R-:W-:Y:S05]  /*6630*/  BSYNC B0 ;  /* 0x0000000000007941 */ /* 0x000fea0003800000 */
.L_x_2654:
        /* <DEDUP_REMOVED lines=59> */
[----:B------:R-:W-:Y:S02]  /*69f0*/  LEA R40, P2, R99, R108, 0x1 ;  /* 0x0000006c63287211 */ /* 0x000fe400078408ff */
        /* <DEDUP_REMOVED lines=58> */
.L_x_2657:
[----:B------:R-:W-:Y:S05]  /*6da0*/  BSYNC B0 ;  /* 0x0000000000007941 */ /* 0x000fea0003800000 */
.L_x_2656:
[----:B------:R-:W2:Y:S01]  /*6db0*/  LDC R0, c[0x0][0x2e0] ;  /* 0x0000b800ff007b82 */ /* 0x000ea20000000800 */
[----:B------:R-:W-:Y:S01]  /*6dc0*/  IMAD.MOV.U32 R8, RZ, RZ, R10 ;  /* 0x000000ffff087224 */ /* 0x000fe200078e000a */
[----:B------:R-:W-:Y:S01]  /*6dd0*/  UMOV UR4, UR16 ;  /* 0x0000001000047c82 */ /* 0x000fe20008000000 */
[----:B--2---:R-:W-:Y:S05]  /*6de0*/  IMAD.U32 R3, R0, -0x40, RZ ;  /* 0xffffffc000037824 */ /* 0x004fea00078e00ff */
[C---:B------:R-:W-:Y:S02]  /*6df0*/  LEA R46, P1, R3.reuse, R46, 0x1 ;  /* 0x0000002e032e7211 */ /* 0x040fe400078208ff */
[C---:B------:R-:W-:Y:S02]  /*6e00*/  LEA R10, P0, R3.reuse, R8, 0x1 ;  /* 0x00000008030a7211 */ /* 0x040fe400078008ff */
[C---:B------:R-:W-:Y:S02]  /*6e10*/  LEA.HI.X.SX32 R47, R3.reuse, R47, 0x1, P1 ;  /* 0x0000002f032f7211 */ /* 0x040fe400008f0eff */
[----:B------:R-:W-:Y:S01]  /*6e20*/  LEA.HI.X.SX32 R9, R3, R9, 0x1, P0 ;  /* 0x0000000903097211 */ /* 0x000fe200000f0eff */
[----:B------:R-:W-:Y:S08]  /*6e30*/  BRA `(.L_x_2658) ;  /* 0x0000006800ac7947 */ /* 0x000ff00003800000 */
.L_x_2641:
[----:B------:R-:W-:Y:S04]  /*6e40*/  BSSY B1, `(.L_x_2659) ;  /* 0x00000b5000017945 */ /* 0x000fe80003800000 */
[----:B------:R-:W-:Y:S05]  /*6e50*/  @!P1 BRA `(.L_x_2660) ;  /* 0x0000000800cc9947 */ /* 0x000fea0003800000 */
[----:B--2---:R1:W5:Y:S01]  /*6e60*/  LDG.E.128 R36, desc[UR6][R108.64] ;  /* 0x000000066c247981 */ /* 0x004362000c1e1d00 */
[----:B------:R-:W-:Y:S01]  /*6e70*/  IADD3 R180, P0, R108, 0x80, RZ ;  /* 0x000000806cb47810 */ /* 0x000fe20007f1e0ff */
[----:B------:R-:W-:Y:S04]  /*6e80*/  BSSY B0, `(.L_x_2661) ;  /* 0x0000057000007945 */ /* 0x000fe80003800000 */
[----:B------:R-:W-:Y:S01]  /*6e90*/  IMAD.X R181, RZ, RZ, R109, P0 ;  /* 0x000000ffffb57224 */ /* 0x000fe200000e066d */
[----:B------:R-:W-:Y:S11]  /*6ea0*/  ISETP.GE.AND P0, PT, R16, UR4, PT ;  /* 0x0000000410007c0c */ /* 0x000ff6000bf06270 */
[----:B------:R-:W-:Y:S02]  /*6eb0*/  @!UPT UIADD3 URZ, URZ, URZ, URZ ;  /* 0x0000003f3f3ff290 */ /* 0x000fe4000fffe03f */
[----:B------:R-:W-:Y:S05]  /*6ec0*/  @P0 BRA `(.L_x_2662) ;  /* 0x0000000400480947 */ /* 0x000fea0003800000 */
[--C-:B-----5:R-:W-:Y:S01]  /*6ed0*/  HADD2.F32 R33, -RZ, R36.reuse.H0_H0 ;  /* 0x20000024ff217230 */ /* 0x120fe20000004100 */
[----:B------:R-:W-:Y:S01]  /*6ee0*/  ULEA.HI UR12, UR4, UR4, URZ, 0x1 ;  /* 0x00000004040c7291 */ /* 0x000fe2000f8f083f */
[----:B------:R-:W-:Y:S01]  /*6ef0*/  HADD2.F32 R35, -RZ, R36.H1_H1 ;  /* 0x30000024ff237230 */ /* 0x000fe20000004100 */
[----:B------:R-:W-:Y:S02]  /*6f00*/  MOV R175, RZ ;  /* 0x000000ff00af7202 */ /* 0x000fe40000000f00 */
[----:B------:R-:W-:Y:S01]  /*6f10*/  USHF.R.S32.HI UR12, URZ, 0x1, UR12 ;  /* 0x000000013f0c7899 */ /* 0x000fe2000801140c */
[----:B------:R-:W-:Y:S02]  /*6f20*/  MOV R55, R37 ;  /* 0x0000002500377202 */ /* 0x000fe40000000f00 */
[----:B------:R-:W-:Y:S02]  /*6f30*/  MOV R44, R38 ;  /* 0x00000026002c7202 */ /* 0x000fe40000000f00 */
[----:B------:R-:W-:Y:S01]  /*6f40*/  MOV R53, R39 ;  /* 0x0000002700357202 */ /* 0x000fe20000000f00 */
[----:B------:R-:W-:Y:S01]  /*6f50*/  HADD2.F32 R36, -RZ, R55.H0_H0 ;  /* 0x20000037ff247230 */ /* 0x000fe20000004100 */
[----:B------:R-:W-:Y:S11]  /*6f60*/  ISETP.GE.AND P0, PT, R16, UR12, PT ;  /* 0x0000000c10007c0c */ /* 0x000ff6000bf06270 */
[----:B------:R-:W-:Y:S02]  /*6f70*/  @!UPT UIADD3 URZ, URZ, URZ, URZ ;  /* 0x0000003f3f3ff290 */ /* 0x000fe4000fffe03f */
[----:B------:R-:W-:Y:S04]  /*6f80*/  @P0 IADD3 R175, RZ, -UR12, RZ ;  /* 0x8000000cffaf0c10 */ /* 0x000fe8000fffe0ff */
[C---:B------:R-:W-:Y:S04]  /*6f90*/  LEA R176, P1, R175.reuse, R110, 0x1 ;  /* 0x0000006eafb07211 */ /* 0x040fe800078208ff */
[----:B------:R-:W-:Y:S02]  /*6fa0*/  LEA.HI.X.SX32 R177, R175, R111, 0x1, P1 ;  /* 0x0000006fafb17211 */ /* 0x000fe400008f0eff */
[----:B------:R-:W-:Y:S02]  /*6fb0*/  MOV R175, RZ ;  /* 0x000000ff00af7202 */ /* 0x000fe40000000f00 */
[----:B------:R-:W-:Y:S02]  /*6fc0*/  @P0 IADD3 R175, RZ, -UR12, RZ ;  /* 0x8000000cffaf0c10 */ /* 0x000fe4000fffe0ff */
[----:B------:R-:W2:Y:S02]  /*6fd0*/  LDG.E.128 R176, desc[UR6][R176.64] ;  /* 0x00000006b0b07981 */ /* 0x000ea4000c1e1d00 */
[C---:B------:R-:W-:Y:S04]  /*6fe0*/  LEA R40, P1, R175.reuse, R112, 0x1 ;  /* 0x00000070af287211 */ /* 0x040fe800078208ff */
[----:B------:R-:W-:Y:S02]  /*6ff0*/  LEA.HI.X.SX32 R41, R175, R113, 0x1, P1 ;  /* 0x00000071af297211 */ /* 0x000fe400008f0eff */
[----:B------:R-:W-:Y:S02]  /*7000*/  MOV R175, UR12 ;  /* 0x0000000c00af7c02 */ /* 0x000fe40008000f00 */
[----:B------:R-:W-:Y:S01]  /*7010*/  @P0 IADD3 R175, RZ, -UR12, RZ ;  /* 0x8000000cffaf0c10 */ /* 0x000fe2000fffe0ff */
[----:B------:R-:W3:Y:S03]  /*7020*/  LDG.E.128 R48, desc[UR6][R40.64] ;  /* 0x0000000628307981 */ /* 0x000ee6000c1e1d00 */
[C---:B------:R-:W-:Y:S04]  /*7030*/  LEA R30, P1, R175.reuse, R108, 0x1 ;  /* 0x0000006caf1e7211 */ /* 0x040fe800078208ff */
[----:B------:R-:W-:Y:S05]  /*7040*/  LEA.HI.X.SX32 R31, R175, R109, 0x1, P1 ;  /* 0x0000006daf1f7211 */ /* 0x000fea00008f0eff */
[----:B------:R-:W4:Y:S01]  /*7050*/  LDG.E.128 R20, desc[UR6][R30.64] ;  /* 0x000000061e147981 */ /* 0x000f22000c1e1d00 */
[--C-:B--2---:R-:W-:Y:S02]  /*7060*/  HADD2.F32 R28, -RZ, R176.reuse.H0_H0 ;  /* 0x200000b0ff1c7230 */ /* 0x104fe40000004100 */
[----:B------:R-:W-:Y:S02]  /*7070*/  HADD2.F32 R27, -RZ, R176.H1_H1 ;  /* 0x300000b0ff1b7230 */ /* 0x000fe40000004100 */
[--C-:B------:R-:W-:Y:S02]  /*7080*/  HADD2.F32 R19, -RZ, R178.reuse.H1_H1 ;  /* 0x300000b2ff137230 */ /* 0x100fe40000004100 */
[----:B------:R-:W-:Y:S01]  /*7090*/  @!P0 FADD.FTZ R28, -R28, -RZ ;  /* 0x800000ff1c1c8221 */ /* 0x000fe20000010100 */
[--C-:B------:R-:W-:Y:S02]  /*70a0*/  HADD2.F32 R26, -RZ, R177.reuse.H0_H0 ;  /* 0x200000b1ff1a7230 */ /* 0x100fe40000004100 */
[----:B------:R-:W-:Y:S01]  /*70b0*/  @!P0 FADD.FTZ R27, -R27, -RZ ;  /* 0x800000ff1b1b8221 */ /* 0x000fe20000010100 */
[----:B------:R-:W-:Y:S02]  /*70c0*/  HADD2.F32 R25, -RZ, R177.H1_H1 ;  /* 0x300000b1ff197230 */ /* 0x000fe40000004100 */
[----:B------:R-:W-:Y:S01]  /*70d0*/  @!P0 FADD.FTZ R19, -R19, -RZ ;  /* 0x800000ff13138221 */ /* 0x000fe20000010100 */
[----:B------:R-:W-:Y:S02]  /*70e0*/  HADD2.F32 R24, -RZ, R178.H0_H0 ;  /* 0x200000b2ff187230 */ /* 0x000fe40000004100 */
[----:B------:R-:W-:Y:S01]  /*70f0*/  @!P0 FADD.FTZ R26, -R26, -RZ ;  /* 0x800000ff1a1a8221 */ /* 0x000fe20000010100 */
[--C-:B---3--:R-:W-:Y:S02]  /*7100*/  HADD2.F32 R32, -RZ, R48.reuse.H0_H0 ;  /* 0x20000030ff207230 */ /* 0x108fe40000004100 */
[----:B------:R-:W-:Y:S01]  /*7110*/  @!P0 FADD.FTZ R25, -R25, -RZ ;  /* 0x800000ff19198221 */ /* 0x000fe20000010100 */
[--C-:B------:R-:W-:Y:S02]  /*7120*/  HADD2.F32 R18, -RZ, R179.reuse.H0_H0 ;  /* 0x200000b3ff127230 */ /* 0x100fe40000004100 */
[----:B------:R-:W-:Y:S01]  /*7130*/  @!P0 FADD.FTZ R24, -R24, -RZ ;  /* 0x800000ff18188221 */ /* 0x000fe20000010100 */
[----:B------:R-:W-:Y:S02]  /*7140*/  HADD2.F32 R15, -RZ, R179.H1_H1 ;  /* 0x300000b3ff0f7230 */ /* 0x000fe40000004100 */
[----:B------:R-:W-:Y:S02]  /*7150*/  HADD2.F32 R34, -RZ, R48.H1_H1 ;  /* 0x30000030ff227230 */ /* 0x000fe40000004100 */
[----:B------:R-:W-:Y:S01]  /*7160*/  @!P0 FADD.FTZ R18, -R18, -RZ ;  /* 0x800000ff12128221 */ /* 0x000fe20000010100 */
[--C-:B------:R-:W-:Y:S02]  /*7170*/  HADD2.F32 R37, -RZ, R49.reuse.H0_H0 ;  /* 0x20000031ff257230 */ /* 0x100fe40000004100 */
[----:B------:R-:W-:Y:S01]  /*7180*/  @!P0 FADD.FTZ R15, -R15, -RZ ;  /* 0x800000ff0f0f8221 */ /* 0x000fe20000010100 */
[----:B------:R-:W-:Y:S02]  /*7190*/  HADD2.F32 R38, -RZ, R49.H1_H1 ;  /* 0x30000031ff267230 */ /* 0x000fe40000004100 */
[----:B----4-:R-:W-:Y:S02]  /*71a0*/  HADD2.F32 R29, -RZ, R20.H0_H0 ;  /* 0x20000014ff1d7230 */ /* 0x010fe40000004100 */
[--C-:B------:R-:W-:Y:S02]  /*71b0*/  HADD2.F32 R39, -RZ, R50.reuse.H0_H0 ;  /* 0x20000032ff277230 */ /* 0x100fe40000004100 */
[----:B------:R-:W-:Y:S02]  /*71c0*/  HADD2.F32 R40, -RZ, R50.H1_H1 ;  /* 0x30000032ff287230 */ /* 0x000fe40000004100 */
[----:B------:R-:W-:Y:S01]  /*71d0*/  FMUL.FTZ R0, R29, R28 ;  /* 0x0000001c1d007220 */ /* 0x000fe20000410000 */
[----:B------:R-:W-:Y:S02]  /*71e0*/  HADD2.F32 R28, -RZ, R20.H1_H1 ;  /* 0x30000014ff1c7230 */ /* 0x000fe40000004100 */
[--C-:B------:R-:W-:Y:S02]  /*71f0*/  HADD2.F32 R29, -RZ, R21.reuse.H0_H0 ;  /* 0x20000015ff1d7230 */ /* 0x100fe40000004100 */
[----:B------:R-:W-:Y:S01]  /*7200*/  FFMA.FTZ R0, R33, R32, R0 ;  /* 0x0000002021007223 */ /* 0x000fe20000010000 */
[----:B------:R-:W-:Y:S02]  /*7210*/  HADD2.F32 R20, -RZ, R21.H1_H1 ;  /* 0x30000015ff147230 */ /* 0x000fe40000004100 */
[----:B------:R-:W-:Y:S01]  /*7220*/  FMUL.FTZ R2, R28, R27 ;  /* 0x0000001b1c027220 */ /* 0x000fe20000410000 */
[--C-:B------:R-:W-:Y:S02]  /*7230*/  HADD2.F32 R21, -RZ, R22.reuse.H0_H0 ;  /* 0x20000016ff157230 */ /* 0x100fe40000004100 */
[----:B------:R-:W-:Y:S01]  /*7240*/  FMUL.FTZ R3, R29, R26 ;  /* 0x0000001a1d037220 */ /* 0x000fe20000410000 */
[----:B------:R-:W-:Y:S02]  /*7250*/  HADD2.F32 R22, -RZ, R22.H1_H1 ;  /* 0x30000016ff167230 */ /* 0x000fe40000004100 */
[----:B------:R-:W-:Y:S01]  /*7260*/  FMUL.FTZ R4, R20, R25 ;  /* 0x0000001914047220 */ /* 0x000fe20000410000 */
[----:B------:R-:W-:Y:S02]  /*7270*/  HADD2.F32 R20, -RZ, R23.H1_H1 ;  /* 0x30000017ff147230 */ /* 0x000fe40000004100 */
[----:B------:R-:W-:Y:S01]  /*7280*/  FFMA.FTZ R2, R35, R34, R2 ;  /* 0x0000002223027223 */ /* 0x000fe20000010002 */
[----:B------:R-:W-:Y:S02]  /*7290*/  HADD2.F32 R33, -RZ, R55.H1_H1 ;  /* 0x30000037ff217230 */ /* 0x000fe40000004100 */
[----:B------:R-:W-:Y:S01]  /*72a0*/  FMUL.FTZ R6, R22, R19 ;  /* 0x0000001316067220 */ /* 0x000fe20000410000 */
[----:B------:R-:W-:Y:S02]  /*72b0*/  HADD2.F32 R19, -RZ, R23.H0_H0 ;  /* 0x20000017ff137230 */ /* 0x000fe40000004100 */
[----:B------:R-:W-:Y:S01]  /*72c0*/  FMUL.FTZ R5, R21, R24 ;  /* 0x0000001815057220 */ /* 0x000fe20000410000 */
[--C-:B------:R-:W-:Y:S02]  /*72d0*/  HADD2.F32 R32, -RZ, R44.reuse.H0_H0 ;  /* 0x2000002cff207230 */ /* 0x100fe40000004100 */
[----:B------:R-:W-:Y:S01]  /*72e0*/  FFMA.FTZ R3, R36, R37, R3 ;  /* 0x0000002524037223 */ /* 0x000fe20000010003 */
[----:B------:R-:W-:Y:S01]  /*72f0*/  HADD2.F32 R35, -RZ, R44.H1_H1 ;  /* 0x3000002cff237230 */ /* 0x000fe20000004100 */
[----:B------:R-:W-:Y:S01]  /*7300*/  F2FP.F16.F32.PACK_AB R36, R2, R0 ;  /* 0x000000000224723e */ /* 0x000fe200000000ff */
        /* <DEDUP_REMOVED lines=8> */
[----:B------:R-:W-:Y:S01]  /*7390*/  FFMA.FTZ R6, R35, R40, R6 ;  /* 0x0000002823067223 */ /* 0x000fe20000010006 */
[----:B------:R-:W-:Y:S01]  /*73a0*/  FFMA.FTZ R7, R34, R41, R7 ;  /* 0x0000002922077223 */ /* 0x000fe20000010007 */
[----:B------:R-:W-:Y:S01]  /*73b0*/  FFMA.FTZ R8, R37, R42, R8 ;  /* 0x0000002a25087223 */ /* 0x000fe20000010008 */
[----:B------:R-:W-:Y:S02]  /*73c0*/  F2FP.F16.F32.PACK_AB R37, R4, R3 ;  /* 0x000000030425723e */ /* 0x000fe400000000ff */
[----:B------:R-:W-:Y:S02]  /*73d0*/  F2FP.F16.F32.PACK_AB R38, R6, R5 ;  /* 0x000000050626723e */ /* 0x000fe400000000ff */
[----:B------:R-:W-:Y:S02]  /*73e0*/  F2FP.F16.F32.PACK_AB R39, R8, R7 ;  /* 0x000000070827723e */ /* 0x000fe400000000ff */
.L_x_2662:
[----:B------:R-:W-:Y:S05]  /*73f0*/  BSYNC B0 ;  /* 0x0000000000007941 */ /* 0x000fea0003800000 */
.L_x_2661:
[----:B-----5:R2:W-:Y:S01]  /*7400*/  STG.E.128 desc[UR6][R102.64], R36 ;  /* 0x0000002466007986 */ /* 0x0205e2000c101d06 */
[----:B------:R-:W-:Y:S01]  /*7410*/  ISETP.GE.AND P0, PT, R12, UR4, PT ;  /* 0x000000040c007c0c */ /* 0x000fe2000bf06270 */
[----:B------:R-:W-:Y:S02]  /*7420*/  BSSY B0, `(.L_x_2663) ;  /* 0x0000055000007945 */ /* 0x000fe40003800000 */
[----:B--2---:R2:W5:Y:S10]  /*7430*/  LDG.E.128 R36, desc[UR6][R108.64+0x80] ;  /* 0x000080066c247981 */ /* 0x004574000c1e1d00 */
        /* <DEDUP_REMOVED lines=15> */
[----:B------:R-:W-:Y:S02]  /*7530*/  MOV R175, UR12 ;  /* 0x0000000c00af7c02 */ /* 0x000fe40008000f00 */
[----:B------:R-:W-:Y:S02]  /*7540*/  @P0 IADD3 R175, RZ, -UR12, RZ ;  /* 0x8000000cffaf0c10 */ /* 0x000fe4000fffe0ff */
[----:B------:R-:W3:Y:S02]  /*7550*/  LDG.E.128 R176, desc[UR6][R176.64+0x80] ;  /* 0x00008006b0b07981 */ /* 0x000ee4000c1e1d00 */
[C---:B------:R-:W-:Y:S04]  /*7560*/  LEA R30, P1, R175.reuse, R180, 0x1 ;  /* 0x000000b4af1e7211 */ /* 0x040fe800078208ff */
[----:B------:R-:W-:Y:S02]  /*7570*/  LEA.HI.X.SX32 R31, R175, R181, 0x1, P1 ;  /* 0x000000b5af1f7211 */ /* 0x000fe400008f0eff */
[----:B------:R-:W-:Y:S02]  /*7580*/  MOV R175, RZ ;  /* 0x000000ff00af7202 */ /* 0x000fe40000000f00 */
[----:B------:R-:W-:Y:S01]  /*7590*/  @P0 IADD3 R175, RZ, -UR12, RZ ;  /* 0x8000000cffaf0c10 */ /* 0x000fe2000fffe0ff */
[----:B------:R-:W4:Y:S03]  /*75a0*/  LDG.E.128 R20, desc[UR6][R30.64] ;  /* 0x000000061e147981 */ /* 0x000f26000c1e1d00 */
[C---:B------:R-:W-:Y:S04]  /*75b0*/  LEA R40, P1, R175.reuse, R112, 0x1 ;  /* 0x00000070af287211 */ /* 0x040fe800078208ff */
[----:B------:R-:W-:Y:S05]  /*75c0*/  LEA.HI.X.SX32 R41, R175, R113, 0x1, P1 ;  /* 0x00000071af297211 */ /* 0x000fea00008f0eff */
[----:B------:R-:W2:Y:S01]  /*75d0*/  LDG.E.128 R48, desc[UR6][R40.64+0x80] ;  /* 0x0000800628307981 */ /* 0x000ea2000c1e1d00 */
[--C-:B---3--:R-:W-:Y:S02]  /*75e0*/  HADD2.F32 R28, -RZ, R176.reuse.H0_H0 ;  /* 0x200000b0ff1c7230 */ /* 0x108fe40000004100 */
        /* <DEDUP_REMOVED lines=9> */
[--C-:B----4-:R-:W-:Y:S02]  /*7680*/  HADD2.F32 R29, -RZ, R20.reuse.H0_H0 ;  /* 0x20000014ff1d7230 */ /* 0x110fe40000004100 */
[----:B------:R-:W-:Y:S01]  /*7690*/  @!P0 FADD.FTZ R25, -R25, -RZ ;  /* 0x800000ff19198221 */ /* 0x000fe20000010100 */
[--C-:B------:R-:W-:Y:S02]  /*76a0*/  HADD2.F32 R18, -RZ, R179.reuse.H0_H0 ;  /* 0x200000b3ff127230 */ /* 0x100fe40000004100 */
[----:B------:R-:W-:Y:S01]  /*76b0*/  @!P0 FADD.FTZ R24, -R24, -RZ ;  /* 0x800000ff18188221 */ /* 0x000fe20000010100 */
[----:B------:R-:W-:Y:S02]  /*76c0*/  HADD2.F32 R15, -RZ, R179.H1_H1 ;  /* 0x300000b3ff0f7230 */ /* 0x000fe40000004100 */
[----:B------:R-:W-:Y:S01]  /*76d0*/  FMUL.FTZ R0, R29, R28 ;  /* 0x0000001c1d007220 */ /* 0x000fe20000410000 */
[----:B------:R-:W-:Y:S02]  /*76e0*/  HADD2.F32 R28, -RZ, R20.H1_H1 ;  /* 0x30000014ff1c7230 */ /* 0x000fe40000004100 */
[----:B------:R-:W-:Y:S01]  /*76f0*/  @!P0 FADD.FTZ R18, -R18, -RZ ;  /* 0x800000ff12128221 */ /* 0x000fe20000010100 */
[--C-:B------:R-:W-:Y:S02]  /*7700*/  HADD2.F32 R29, -RZ, R21.reuse.H0_H0 ;  /* 0x20000015ff1d7230 */ /* 0x100fe40000004100 */
[----:B------:R-:W-:Y:S01]  /*7710*/  @!P0 FADD.FTZ R15, -R15, -RZ ;  /* 0x800000ff0f0f8221 */ /* 0x000fe20000010100 */
[----:B------:R-:W-:Y:S02]  /*7720*/  HADD2.F32 R20, -RZ, R21.H1_H1 ;  /* 0x30000015ff147230 */ /* 0x000fe40000004100 */
[----:B------:R-:W-:Y:S01]  /*7730*/  FMUL.FTZ R2, R28, R27 ;  /* 0x0000001b1c027220 */ /* 0x000fe20000410000 */
[--C-:B------:R-:W-:Y:S02]  /*7740*/  HADD2.F32 R21, -RZ, R22.reuse.H0_H0 ;  /* 0x20000016ff157230 */ /* 0x100fe40000004100 */
[----:B------:R-:W-:Y:S01]  /*7750*/  FMUL.FTZ R3, R29, R26 ;  /* 0x0000001a1d037220 */ /* 0x000fe20000410000 */
[----:B------:R-:W-:Y:S02]  /*7760*/  HADD2.F32 R22, -RZ, R22.H1_H1 ;  /* 0x30000016ff167230 */ /* 0x000fe40000004100 */
[----:B------:R-:W-:Y:S01]  /*7770*/  FMUL.FTZ R4, R20, R25 ;  /* 0x0000001914047220 */ /* 0x000fe20000410000 */
[--C-:B--2---:R-:W-:Y:S02]  /*7780*/  HADD2.F32 R32, -RZ, R48.reuse.H0_H0 ;  /* 0x20000030ff207230 */ /* 0x104fe40000004100 */
[----:B------:R-:W-:Y:S01]  /*7790*/  FMUL.FTZ R5, R21, R24 ;  /* 0x0000001815057220 */ /* 0x000fe20000410000 */
[----:B------:R-:W-:Y:S02]  /*77a0*/  HADD2.F32 R34, -RZ, R48.H1_H1 ;  /* 0x30000030ff227230 */ /* 0x000fe40000004100 */
[----:B------:R-:W-:Y:S01]  /*77b0*/  FMUL.FTZ R6, R22, R19 ;  /* 0x0000001316067220 */ /* 0x000fe20000410000 */
[----:B------:R-:W-:Y:S02]  /*77c0*/  HADD2.F32 R37, -RZ, R49.H0_H0 ;  /* 0x20000031ff257230 */ /* 0x000fe40000004100 */
[----:B------:R-:W-:Y:S01]  /*77d0*/  FFMA.FTZ R0, R33, R32, R0 ;  /* 0x0000002021007223 */ /* 0x000fe20000010000 */
[----:B------:R-:W-:Y:S02]  /*77e0*/  HADD2.F32 R19, -RZ, R23.H0_H0 ;  /* 0x20000017ff137230 */ /* 0x000fe40000004100 */
[----:B------:R-:W-:Y:S01]  /*77f0*/  FFMA.FTZ R2, R35, R34, R2 ;  /* 0x0000002223027223 */ /* 0x000fe20000010002 */
[----:B------:R-:W-:Y:S02]  /*7800*/  HADD2.F32 R38, -RZ, R49.H1_H1 ;  /* 0x30000031ff267230 */ /* 0x000fe40000004100 */
[----:B------:R-:W-:Y:S01]  /*7810*/  FFMA.FTZ R3, R36, R37, R3 ;  /* 0x0000002524037223 */ /* 0x000fe20000010003 */
[----:B------:R-:W-:Y:S02]  /*7820*/  HADD2.F32 R20, -RZ, R23.H1_H1 ;  /* 0x30000017ff147230 */ /* 0x000fe40000004100 */
[----:B------:R-:W-:Y:S01]  /*7830*/  FMUL.FTZ R7, R19, R18 ;  /* 0x0000001213077220 */ /* 0x000fe20000410000 */
[----:B------:R-:W-:Y:S01]  /*7840*/  HADD2.F32 R33, -RZ, R55.H1_H1 ;  /* 0x30000037ff217230 */ /* 0x000fe20000004100 */
[----:B------:R-:W-:Y:S01]  /*7850*/  F2FP.F16.F32.PACK_AB R36, R2, R0 ;  /* 0x000000000224723e */ /* 0x000fe200000000ff */
        /* <DEDUP_REMOVED lines=17> */
.L_x_2664:
[----:B------:R-:W-:Y:S05]  /*7970*/  BSYNC B0 ;  /* 0x0000000000007941 */ /* 0x000fea0003800000 */
.L_x_2663:
[----:B-----5:R3:W-:Y:S02]  /*7980*/  STG.E.128 desc[UR6][R102.64+0x80], R36 ;  /* 0x0000802466007986 */ /* 0x0207e4000c101d06 */
.L_x_2660:
[----:B------:R-:W-:Y:S05]  /*7990*/  BSYNC B1 ;  /* 0x0000000000017941 */ /* 0x000fea0003800000 */
.L_x_2659:
[----:B------:R-:W-:Y:S04]  /*79a0*/  BSSY B1, `(.L_x_2665) ;  /* 0x00000c5000017945 */ /* 0x000fe80003800000 */
[----:B------:R-:W-:Y:S05]  /*79b0*/  @!P2 BRA `(.L_x_2666) ;  /* 0x0000000c000ca947 */ /* 0x000fea0003800000 */
[C---:B------:R-:W-:Y:S01]  /*79c0*/  LEA R180, P0, R115.reuse, R102, 0x1 ;  /* 0x0000006673b47211 */ /* 0x040fe200078008ff */
[----:B------:R-:W-:Y:S03]  /*79d0*/  BSSY B0, `(.L_x_2667) ;  /* 0x000005f000007945 */ /* 0x000fe60003800000 */
[----:B------:R-:W-:Y:S02]  /*79e0*/  LEA.HI.X R181, R115, R103, R114, 0x1, P0 ;  /* 0x0000006773b57211 */ /* 0x000fe400000f0c72 */
[C---:B------:R-:W-:Y:S04]  /*79f0*/  LEA R182, P0, R71.reuse, R108, 0x1 ;  /* 0x0000006c47b67211 */ /* 0x040fe800078008ff */
[----:B------:R-:W-:Y:S02]  /*7a00*/  LEA.HI.X R183, R71, R109, R70, 0x1, P0 ;  /* 0x0000006d47b77211 */ /* 0x000fe400000f0c46 */
[----:B------:R-:W-:Y:S03]  /*7a10*/  ISETP.GE.AND P0, PT, R16, UR4, PT ;  /* 0x0000000410007c0c */ /* 0x000fe6000bf06270 */
[----:B--2---:R2:W5:Y:S10]  /*7a20*/  LDG.E.128 R32, desc[UR6][R182.64] ;  /* 0x00000006b6207981 */ /* 0x004574000c1e1d00 */
[----:B------:R-:W-:Y:S05]  /*7a30*/  @P0 BRA `(.L_x_2668) ;  /* 0x0000000400600947 */ /* 0x000fea0003800000 */
[----:B------:R-:W-:Y:S01]  /*7a40*/  ULEA.HI UR12, UR4, UR4, URZ, 0x1 ;  /* 0x00000004040c7291 */ /* 0x000fe2000f8f083f */
[----:B------:R-:W-:Y:S02]  /*7a50*/  MOV R178, RZ ;  /* 0x000000ff00b27202 */ /* 0x000fe40000000f00 */
[----:B------:R-:W-:Y:S01]  /*7a60*/  MOV R176, RZ ;  /* 0x000000ff00b07202 */ /* 0x000fe20000000f00 */
[----:B------:R-:W-:Y:S01]  /*7a70*/  USHF.R.S32.HI UR12, URZ, 0x1, UR12 ;  /* 0x000000013f0c7899 */ /* 0x000fe2000801140c */
[----:B-----5:R-:W-:Y:S01]  /*7a80*/  MOV R55, R33 ;  /* 0x0000002100377202 */ /* 0x020fe20000000f00 */
[--C-:B------:R-:W-:Y:S01]  /*7a90*/  HADD2.F32 R33, -RZ, R32.reuse.H0_H0 ;  /* 0x20000020ff217230 */ /* 0x100fe20000004100 */
[----:B------:R-:W-:Y:S01]  /*7aa0*/  MOV R53, R35 ;  /* 0x0000002300357202 */ /* 0x000fe20000000f00 */
[----:B------:R-:W-:Y:S01]  /*7ab0*/  HADD2.F32 R35, -RZ, R32.H1_H1 ;  /* 0x30000020ff237230 */ /* 0x000fe20000004100 */
[----:B------:R-:W-:Y:S02]  /*7ac0*/  MOV R44, R34 ;  /* 0x00000022002c7202 */ /* 0x000fe40000000f00 */
[----:B------:R-:W-:Y:S02]  /*7ad0*/  ISETP.GE.AND P0, PT, R16, UR12, PT ;  /* 0x0000000c10007c0c */ /* 0x000fe4000bf06270 */
[----:B------:R-:W-:Y:S11]  /*7ae0*/  MOV R179, UR12 ;  /* 0x0000000c00b37c02 */ /* 0x000ff60008000f00 */
[----:B------:R-:W-:Y:S02]  /*7af0*/  @P0 IADD3 R178, RZ, -UR12, RZ ;  /* 0x8000000cffb20c10 */ /* 0x000fe4000fffe0ff */
[----:B------:R-:W-:Y:S02]  /*7b00*/  @P0 IADD3 R176, RZ, -UR12, RZ ;  /* 0x8000000cffb00c10 */ /* 0x000fe4000fffe0ff */
[----:B------:R-:W-:Y:S02]  /*7b10*/  IADD3 R177, P1, R140, R178, RZ ;  /* 0x000000b28cb17210 */ /* 0x000fe40007f3e0ff */
[----:B------:R-:W-:Y:S02]  /*7b20*/  @P0 IADD3 R179, RZ, -UR12, RZ ;  /* 0x8000000cffb30c10 */ /* 0x000fe4000fffe0ff */
[-C--:B------:R-:W-:Y:S02]  /*7b30*/  LEA.HI.X.SX32 R178, R178, R123.reuse, 0x1, P1 ;  /* 0x0000007bb2b27211 */ /* 0x080fe400008f0eff */
[----:B------:R-:W-:Y:S04]  /*7b40*/  IADD3 R175, P1, R140, R176, RZ ;  /* 0x000000b08caf7210 */ /* 0x000fe80007f3e0ff */
[----:B------:R-:W-:Y:S02]  /*7b50*/  LEA.HI.X.SX32 R176, R176, R123, 0x1, P1 ;  /* 0x0000007bb0b07211 */ /* 0x000fe400008f0eff */
[C---:B------:R-:W-:Y:S04]  /*7b60*/  LEA R18, P1, R179.reuse, R182, 0x1 ;  /* 0x000000b6b3127211 */ /* 0x040fe800078208ff */
[----:B------:R-:W-:Y:S02]  /*7b70*/  LEA.HI.X.SX32 R19, R179, R183, 0x1, P1 ;  /* 0x000000b7b3137211 */ /* 0x000fe400008f0eff */
[C---:B------:R-:W-:Y:S03]  /*7b80*/  LEA R184, P1, R177.reuse, R110, 0x1 ;  /* 0x0000006eb1b87211 */ /* 0x040fe600078208ff */
[----:B------:R-:W4:Y:S01]  /*7b90*/  LDG.E.128 R24, desc[UR6][R18.64] ;  /* 0x0000000612187981 */ /* 0x000f22000c1e1d00 */
[----:B------:R-:W-:Y:S02]  /*7ba0*/  LEA.HI.X R185, R177, R111, R178, 0x1, P1 ;  /* 0x0000006fb1b97211 */ /* 0x000fe400008f0cb2 */
[C---:B---3--:R-:W-:Y:S04]  /*7bb0*/  LEA R36, P1, R175.reuse, R112, 0x1 ;  /* 0x00000070af247211 */ /* 0x048fe800078208ff */
[----:B------:R-:W-:Y:S02]  /*7bc0*/  LEA.HI.X R37, R175, R113, R176, 0x1, P1 ;  /* 0x00000071af257211 */ /* 0x000fe400008f0cb0 */
[----:B------:R-:W3:Y:S08]  /*7bd0*/  LDG.E.128 R176, desc[UR6][R184.64] ;  /* 0x00000006b8b07981 */ /* 0x000ef0000c1e1d00 */
[----:B------:R1:W2:Y:S02]  /*7be0*/  LDG.E.128 R48, desc[UR6][R36.64] ;  /* 0x0000000624307981 */ /* 0x0002a4000c1e1d00 */
[----:B-1----:R-:W-:Y:S02]  /*7bf0*/  HADD2.F32 R36, -RZ, R55.H0_H0 ;  /* 0x20000037ff247230 */ /* 0x002fe40000004100 */
[--C-:B----4-:R-:W-:Y:S01]  /*7c00*/  HADD2.F32 R30, -RZ, R24.reuse.H0_H0 ;  /* 0x20000018ff1e7230 */ /* 0x110fe20000004100 */
[----:B------:R-:W-:Y:S01]  /*7c10*/  MOV R31, R25 ;  /* 0x00000019001f7202 */ /* 0x000fe20000000f00 */
[----:B------:R-:W-:Y:S01]  /*7c20*/  HADD2.F32 R28, -RZ, R24.H1_H1 ;  /* 0x30000018ff1c7230 */ /* 0x000fe20000004100 */
[----:B------:R-:W-:Y:S02]  /*7c30*/  MOV R21, R27 ;  /* 0x0000001b00157202 */ /* 0x000fe40000000f00 */
[----:B------:R-:W-:Y:S01]  /*7c40*/  MOV R22, R26 ;  /* 0x0000001a00167202 */ /* 0x000fe20000000f00 */
[--C-:B------:R-:W-:Y:S02]  /*7c50*/  HADD2.F32 R26, -RZ, R31.reuse.H0_H0 ;  /* 0x2000001fff1a7230 */ /* 0x100fe40000004100 */
[----:B------:R-:W-:Y:S02]  /*7c60*/  HADD2.F32 R24, -RZ, R31.H1_H1 ;  /* 0x3000001fff187230 */ /* 0x000fe40000004100 */
[--C-:B---3--:R-:W-:Y:S02]  /*7c70*/  HADD2.F32 R29, -RZ, R176.reuse.H0_H0 ;  /* 0x200000b0ff1d7230 */ /* 0x108fe40000004100 */
[--C-:B------:R-:W-:Y:S02]  /*7c80*/  HADD2.F32 R25, -RZ, R177.reuse.H0_H0 ;  /* 0x200000b1ff197230 */ /* 0x100fe40000004100 */
[----:B------:R-:W-:Y:S02]  /*7c90*/  HADD2.F32 R27, -RZ, R176.H1_H1 ;  /* 0x300000b0ff1b7230 */ /* 0x000fe40000004100 */
[----:B------:R-:W-:Y:S01]  /*7ca0*/  @!P0 FADD.FTZ R29, -R29, -RZ ;  /* 0x800000ff1d1d8221 */ /* 0x000fe20000010100 */
[----:B------:R-:W-:Y:S02]  /*7cb0*/  HADD2.F32 R23, -RZ, R177.H1_H1 ;  /* 0x300000b1ff177230 */ /* 0x000fe40000004100 */
[----:B------:R-:W-:Y:S01]  /*7cc0*/  @!P0 FADD.FTZ R25, -R25, -RZ ;  /* 0x800000ff19198221 */ /* 0x000fe20000010100 */
[--C-:B------:R-:W-:Y:S02]  /*7cd0*/  HADD2.F32 R20, -RZ, R178.reuse.H0_H0 ;  /* 0x200000b2ff147230 */ /* 0x100fe40000004100 */
[----:B------:R-:W-:Y:S01]  /*7ce0*/  @!P0 FADD.FTZ R27, -R27, -RZ ;  /* 0x800000ff1b1b8221 */ /* 0x000fe20000010100 */
[----:B------:R-:W-:Y:S02]  /*7cf0*/  HADD2.F32 R19, -RZ, R178.H1_H1 ;  /* 0x300000b2ff137230 */ /* 0x000fe40000004100 */
[----:B------:R-:W-:Y:S01]  /*7d00*/  @!P0 FADD.FTZ R23, -R23, -RZ ;  /* 0x800000ff17178221 */ /* 0x000fe20000010100 */
[--C-:B--2---:R-:W-:Y:S02]  /*7d10*/  HADD2.F32 R32, -RZ, R48.reuse.H0_H0 ;  /* 0x20000030ff207230 */ /* 0x104fe40000004100 */
[----:B------:R-:W-:Y:S01]  /*7d20*/  FMUL.FTZ R0, R30, R29 ;  /* 0x0000001d1e007220 */ /* 0x000fe20000410000 */
[--C-:B------:R-:W-:Y:S02]  /*7d30*/  HADD2.F32 R18, -RZ, R179.reuse.H0_H0 ;  /* 0x200000b3ff127230 */ /* 0x100fe40000004100 */
[----:B------:R-:W-:Y:S01]  /*7d40*/  FMUL.FTZ R3, R26, R25 ;  /* 0x000000191a037220 */ /* 0x000fe20000410000 */
[----:B------:R-:W-:Y:S02]  /*7d50*/  HADD2.F32 R15, -RZ, R179.H1_H1 ;  /* 0x300000b3ff0f7230 */ /* 0x000fe40000004100 */
[----:B------:R-:W-:Y:S01]  /*7d60*/  FMUL.FTZ R2, R28, R27 ;  /* 0x0000001b1c027220 */ /* 0x000fe20000410000 */
[----:B------:R-:W-:Y:S02]  /*7d70*/  HADD2.F32 R34, -RZ, R48.H1_H1 ;  /* 0x30000030ff227230 */ /* 0x000fe40000004100 */
[----:B------:R-:W-:Y:S01]  /*7d80*/  FMUL.FTZ R4, R24, R23 ;  /* 0x0000001718047220 */ /* 0x000fe20000410000 */
[--C-:B------:R-:W-:Y:S02]  /*7d90*/  HADD2.F32 R25, -RZ, R22.reuse.H0_H0 ;  /* 0x20000016ff197230 */ /* 0x100fe40000004100 */
[----:B------:R-:W-:Y:S01]  /*7da0*/  @!P0 FADD.FTZ R20, -R20, -RZ ;  /* 0x800000ff14148221 */ /* 0x000fe20000010100 */
[----:B------:R-:W-:Y:S02]  /*7db0*/  HADD2.F32 R24, -RZ, R22.H1_H1 ;  /* 0x30000016ff187230 */ /* 0x000fe40000004100 */
[----:B------:R-:W-:Y:S01]  /*7dc0*/  @!P0 FADD.FTZ R19, -R19, -RZ ;  /* 0x800000ff13138221 */ /* 0x000fe20000010100 */
[----:B------:R-:W-:Y:S02]  /*7dd0*/  HADD2.F32 R37, -RZ, R49.H0_H0 ;  /* 0x20000031ff257230 */ /* 0x000fe40000004100 */
[----:B------:R-:W-:Y:S01]  /*7de0*/  FFMA.FTZ R0, R33, R32, R0 ;  /* 0x0000002021007223 */ /* 0x000fe20000010000 */
[--C-:B------:R-:W-:Y:S02]  /*7df0*/  HADD2.F32 R23, -RZ, R21.reuse.H0_H0 ;  /* 0x20000015ff177230 */ /* 0x100fe40000004100 */
[----:B------:R-:W-:Y:S01]  /*7e00*/  @!P0 FADD.FTZ R18, -R18, -RZ ;  /* 0x800000ff12128221 */ /* 0x000fe20000010100 */
[----:B------:R-:W-:Y:S02]  /*7e10*/  HADD2.F32 R22, -RZ, R21.H1_H1 ;  /* 0x30000015ff167230 */ /* 0x000fe40000004100 */
[----:B------:R-:W-:Y:S01]  /*7e20*/  @!P0 FADD.FTZ R15, -R15, -RZ ;  /* 0x800000ff0f0f8221 */ /* 0x000fe20000010100 */
        /* <DEDUP_REMOVED lines=9> */
[----:B------:R-:W-:Y:S01]  /*7ec0*/  FMUL.FTZ R7, R23, R18 ;  /* 0x0000001217077220 */ /* 0x000fe20000410000 */
[----:B------:R-:W-:Y:S02]  /*7ed0*/  HADD2.F32 R35, -RZ, R44.H1_H1 ;  /* 0x3000002cff237230 */ /* 0x000fe40000004100 */
[----:B------:R-:W-:Y:S01]  /*7ee0*/  FMUL.FTZ R8, R22, R15 ;  /* 0x0000000f16087220 */ /* 0x000fe20000410000 */
[----:B------:R-:W-:Y:S02]  /*7ef0*/  HADD2.F32 R41, -RZ, R51.H0_H0 ;  /* 0x20000033ff297230 */ /* 0x000fe40000004100 */
[----:B------:R-:W-:Y:S01]  /*7f00*/  FFMA.FTZ R4, R33, R38, R4 ;  /* 0x0000002621047223 */ /* 0x000fe20000010004 */
[----:B------:R-:W-:Y:S02]  /*7f10*/  HADD2.F32 R34, -RZ, R53.H0_H0 ;  /* 0x20000035ff227230 */ /* 0x000fe40000004100 */
[----:B------:R-:W-:Y:S01]  /*7f20*/  FFMA.FTZ R5, R32, R39, R5 ;  /* 0x0000002720057223 */ /* 0x000fe20000010005 */
[----:B------:R-:W-:Y:S01]  /*7f30*/  F2FP.F16.F32.PACK_AB R32, R2, R0 ;  /* 0x000000000220723e */ /* 0x000fe200000000ff */
[----:B------:R-:W-:Y:S01]  /*7f40*/  HADD2.F32 R42, -RZ, R51.H1_H1 ;  /* 0x30000033ff2a7230 */ /* 0x000fe20000004100 */
[----:B------:R-:W-:Y:S01]  /*7f50*/  F2FP.F16.F32.PACK_AB R33, R4, R3 ;  /* 0x000000030421723e */ /* 0x000fe200000000ff */
[----:B------:R-:W-:Y:S02]  /*7f60*/  HADD2.F32 R37, -RZ, R53.H1_H1 ;  /* 0x30000035ff257230 */ /* 0x000fe40000004100 */
[----:B------:R-:W-:Y:S01]  /*7f70*/  FFMA.FTZ R6, R35, R40, R6 ;  /* 0x0000002823067223 */ /* 0x000fe20000010006 */
[----:B------:R-:W-:Y:S02]  /*7f80*/  FFMA.FTZ R7, R34, R41, R7 ;  /* 0x0000002922077223 */ /* 0x000fe40000010007 */
[----:B------:R-:W-:Y:S02]  /*7f90*/  FFMA.FTZ R8, R37, R42, R8 ;  /* 0x0000002a25087223 */ /* 0x000fe40000010008 */
[----:B------:R-:W-:Y:S03]  /*7fa0*/  F2FP.F16.F32.PACK_AB R34, R6, R5 ;  /* 0x000000050622723e */ /* 0x000fe600000000ff */
[----:B------:R-:W-:Y:S03]  /*7fb0*/  F2FP.F16.F32.PACK_AB R35, R8, R7 ;  /* 0x000000070823723e */ /* 0x000fe600000000ff */
.L_x_2668:
[----:B------:R-:W-:Y:S05]  /*7fc0*/  BSYNC B0 ;  /* 0x0000000000007941 */ /* 0x000fea0003800000 */
.L_x_2667:
[----:B-----5:R4:W-:Y:S01]  /*7fd0*/  STG.E.128 desc[UR6][R180.64], R32 ;  /* 0x00000020b4007986 */ /* 0x0209e2000c101d06 */
[----:B------:R-:W-:Y:S01]  /*7fe0*/  IADD3 R176, P0, R182, 0x80, RZ ;  /* 0x00000080b6b07810 */ /* 0x000fe20007f1e0ff */
[----:B------:R-:W-:Y:S04]  /*7ff0*/  BSSY B0, `(.L_x_2669) ;  /* 0x000005e000007945 */ /* 0x000fe80003800000 */
[----:B------:R-:W-:Y:S01]  /*8000*/  IMAD.X R177, RZ, RZ, R183, P0 ;  /* 0x000000ffffb17224 */ /* 0x000fe200000e06b7 */
[----:B------:R-:W-:Y:S01]  /*8010*/  ISETP.GE.AND P0, PT, R12, UR4, PT ;  /* 0x000000040c007c0c */ /* 0x000fe2000bf06270 */
[----:B----4-:R4:W5:Y:S11]  /*8020*/  LDG.E.128 R32, desc[UR6][R182.64+0x80] ;  /* 0x00008006b6207981 */ /* 0x010976000c1e1d00 */
[----:B------:R-:W-:Y:S01]  /*8030*/  @!UPT UIADD3 URZ, URZ, URZ, URZ ;  /* 0x0000003f3f3ff290 */ /* 0x000fe2000fffe03f */
[----:B------:R-:W-:Y:S05]  /*8040*/  @P0 BRA `(.L_x_2670) ;  /* 0x0000000400600947 */ /* 0x000fea0003800000 */
[----:B------:R-:W-:Y:S01]  /*8050*/  ULEA.HI UR12, UR4, UR4, URZ, 0x1 ;  /* 0x00000004040c7291 */ /* 0x000fe2000f8f083f */
[----:B------:R-:W-:Y:S02]  /*8060*/  MOV R179, RZ ;  /* 0x000000ff00b37202 */ /* 0x000fe40000000f00 */
[----:B-----5:R-:W-:Y:S01]  /*8070*/  MOV R55, R33 ;  /* 0x0000002100377202 */ /* 0x020fe20000000f00 */
[--C-:B------:R-:W-:Y:S01]  /*8080*/  HADD2.F32 R33, -RZ, R32.reuse.H0_H0 ;  /* 0x20000020ff217230 */ /* 0x100fe20000004100 */
[----:B------:R-:W-:Y:S01]  /*8090*/  USHF.R.S32.HI UR12, URZ, 0x1, UR12 ;  /* 0x000000013f0c7899 */ /* 0x000fe2000801140c */
[----:B------:R-:W-:Y:S01]  /*80a0*/  MOV R53, R35 ;  /* 0x0000002300357202 */ /* 0x000fe20000000f00 */
[----:B------:R-:W-:Y:S01]  /*80b0*/  HADD2.F32 R35, -RZ, R32.H1_H1 ;  /* 0x30000020ff237230 */ /* 0x000fe20000004100 */
[----:B------:R-:W-:Y:S03]  /*80c0*/  MOV R44, R34 ;  /* 0x00000022002c7202 */ /* 0x000fe60000000f00 */
[----:B------:R-:W-:Y:S02]  /*80d0*/  ISETP.GE.AND P0, PT, R12, UR12, PT ;  /* 0x0000000c0c007c0c */ /* 0x000fe4000bf06270 */
[----:B------:R-:W-:Y:S11]  /*80e0*/  MOV R175, UR12 ;  /* 0x0000000c00af7c02 */ /* 0x000ff60008000f00 */
[----:B------:R-:W-:Y:S02]  /*80f0*/  @P0 IADD3 R175, RZ, -UR12, RZ ;  /* 0x8000000cffaf0c10 */ /* 0x000fe4000fffe0ff */
[----:B------:R-:W-:Y:S02]  /*8100*/  @P0 IADD3 R179, RZ, -UR12, RZ ;  /* 0x8000000cffb30c10 */ /* 0x000fe4000fffe0ff */
[C---:B------:R-:W-:Y:S04]  /*8110*/  LEA R18, P1, R175.reuse, R176, 0x1 ;  /* 0x000000b0af127211 */ /* 0x040fe800078208ff */
[----:B------:R-:W-:Y:S02]  /*8120*/  LEA.HI.X.SX32 R19, R175, R177, 0x1, P1 ;  /* 0x000000b1af137211 */ /* 0x000fe400008f0eff */
[----:B------:R-:W-:Y:S02]  /*8130*/  MOV R175, RZ ;  /* 0x000000ff00af7202 */ /* 0x000fe40000000f00 */
[----:B------:R-:W-:Y:S01]  /*8140*/  @P0 IADD3 R175, RZ, -UR12, RZ ;  /* 0x8000000cffaf0c10 */ /* 0x000fe2000fffe0ff */
[----:B------:R-:W3:Y:S03]  /*8150*/  LDG.E.128 R24, desc[UR6][R18.64] ;  /* 0x0000000612187981 */ /* 0x000ee6000c1e1d00 */
[C---:B------:R-:W-:Y:S04]  /*8160*/  IADD3 R177, P1, R132.reuse, R175, RZ ;  /* 0x000000af84b17210 */ /* 0x040fe80007f3e0ff */
[-C--:B------:R-:W-:Y:S02]  /*8170*/  LEA.HI.X.SX32 R178, R175, R122.reuse, 0x1, P1 ;  /* 0x0000007aafb27211 */ /* 0x080fe400008f0eff */
[----:B------:R-:W-:Y:S04]  /*8180*/  IADD3 R175, P1, R132, R179, RZ ;  /* 0x000000b384af7210 */ /* 0x000fe80007f3e0ff */
[----:B------:R-:W-:Y:S02]  /*8190*/  LEA.HI.X.SX32 R176, R179, R122, 0x1, P1 ;  /* 0x0000007ab3b07211 */ /* 0x000fe400008f0eff */
[C---:B--2-4-:R-:W-:Y:S04]  /*81a0*/  LEA R182, P1, R177.reuse, R110, 0x1 ;  /* 0x0000006eb1b67211 */ /* 0x054fe800078208ff */
[----:B------:R-:W-:Y:S02]  /*81b0*/  LEA.HI.X R183, R177, R111, R178, 0x1, P1 ;  /* 0x0000006fb1b77211 */ /* 0x000fe400008f0cb2 */
[C---:B---3--:R-:W-:Y:S04]  /*81c0*/  LEA R36, P1, R175.reuse, R112, 0x1 ;  /* 0x00000070af247211 */ /* 0x048fe800078208ff */
[----:B------:R-:W-:Y:S02]  /*81d0*/  LEA.HI.X R37, R175, R113, R176, 0x1, P1 ;  /* 0x00000071af257211 */ /* 0x000fe400008f0cb0 */
[----:B------:R-:W2:Y:S08]  /*81e0*/  LDG.E.128 R176, desc[UR6][R182.64] ;  /* 0x00000006b6b07981 */ /* 0x000eb0000c1e1d00 */
[----:B------:R3:W4:Y:S02]  /*81f0*/  LDG.E.128 R48, desc[UR6][R36.64] ;  /* 0x0000000624307981 */ /* 0x000724000c1e1d00 */
[----:B---3--:R-:W-:Y:S02]  /*8200*/  HADD2.F32 R36, -RZ, R55.H0_H0 ;  /* 0x20000037ff247230 */ /* 0x008fe40000004100 */
[--C-:B------:R-:W-:Y:S01]  /*8210*/  HADD2.F32 R30, -RZ, R24.reuse.H0_H0 ;  /* 0x20000018ff1e7230 */ /* 0x100fe20000004100 */
[----:B------:R-:W-:Y:S01]  /*8220*/  MOV R31, R25 ;  /* 0x00000019001f7202 */ /* 0x000fe20000000f00 */
[----:B------:R-:W-:Y:S01]  /*8230*/  HADD2.F32 R28, -RZ, R24.H1_H1 ;  /* 0x30000018ff1c7230 */ /* 0x000fe20000004100 */
[----:B------:R-:W-:Y:S02]  /*8240*/  MOV R21, R27 ;  /* 0x0000001b00157202 */ /* 0x000fe40000000f00 */
[----:B------:R-:W-:Y:S01]  /*8250*/  MOV R22, R26 ;  /* 0x0000001a00167202 */ /* 0x000fe20000000f00 */
[--C-:B------:R-:W-:Y:S02]  /*8260*/  HADD2.F32 R26, -RZ, R31.reuse.H0_H0 ;  /* 0x2000001fff1a7230 */ /* 0x100fe40000004100 */
[----:B------:R-:W-:Y:S02]  /*8270*/  HADD2.F32 R24, -RZ, R31.H1_H1 ;  /* 0x3000001fff187230 */ /* 0x000fe40000004100 */
[--C-:B--2---:R-:W-:Y:S02]  /*8280*/  HADD2.F32 R29, -RZ, R176.reuse.H0_H0 ;  /* 0x200000b0ff1d7230 */ /* 0x104fe40000004100 */
        /* <DEDUP_REMOVED lines=9> */
[--C-:B----4-:R-:W-:Y:S02]  /*8320*/  HADD2.F32 R32, -RZ, R48.reuse.H0_H0 ;  /* 0x20000030ff207230 */ /* 0x110fe40000004100 */
        /* <DEDUP_REMOVED lines=42> */
.L_x_2670:
[----:B------:R-:W-:Y:S05]  /*85d0*/  BSYNC B0 ;  /* 0x0000000000007941 */ /* 0x000fea0003800000 */
.L_x_2669:
[----:B-----5:R1:W-:Y:S02]  /*85e0*/  STG.E.128 desc[UR6][R180.64+0x80], R32 ;  /* 0x00008020b4007986 */ /* 0x0203e4000c101d06 */
.L_x_2666:
[----:B------:R-:W-:Y:S05]  /*85f0*/  BSYNC B1 ;  /* 0x0000000000017941 */ /* 0x000fea0003800000 */
.L_x_2665:
[----:B------:R-:W-:Y:S04]  /*8600*/  BSSY B1, `(.L_x_2671) ;  /* 0x00000c9000017945 */ /* 0x000fe80003800000 */
[----:B------:R-:W-:Y:S05]  /*8610*/  @!P5 BRA `(.L_x_2672) ;  /* 0x0000000c001cd947 */ /* 0x000fea0003800000 */
[C---:B--2---:R-:W-:Y:S01]  /*8620*/  LEA R6, P0, R73.reuse, R108, 0x1 ;  /* 0x0000006c49067211 */ /* 0x044fe200078008ff */
[----:B------:R-:W-:Y:S01]  /*8630*/  BSSY B0, `(.L_x_2673) ;  /* 0x0000061000007945 */ /* 0x000fe20003800000 */
[C---:B------:R-:W-:Y:S02]  /*8640*/  LEA R178, P1, R154.reuse, R102, 0x1 ;  /* 0x000000669ab27211 */ /* 0x040fe400078208ff */
[----:B------:R-:W-:Y:S02]  /*8650*/  LEA.HI.X R7, R73, R109, R72, 0x1, P0 ;  /* 0x0000006d49077211 */ /* 0x000fe400000f0c48 */
[----:B------:R-:W-:Y:S02]  /*8660*/  LEA.HI.X R179, R154, R103, R74, 0x1, P1 ;  /* 0x000000679ab37211 */ /* 0x000fe400008f0c4a */
[----:B------:R-:W-:Y:S01]  /*8670*/  ISETP.GE.AND P1, PT, R16, UR4, PT ;  /* 0x0000000410007c0c */ /* 0x000fe2000bf26270 */
[----:B-1----:R1:W5:Y:S01]  /*8680*/  LDG.E.128 R32, desc[UR6][R6.64] ;  /* 0x0000000606207981 */ /* 0x002362000c1e1d00 */
[C---:B------:R-:W-:Y:S04]  /*8690*/  LEA R176, P0, R76.reuse, R108, 0x1 ;  /* 0x0000006c4cb07211 */ /* 0x040fe800078008ff */
[----:B------:R-:W-:Y:S07]  /*86a0*/  LEA.HI.X R177, R76, R109, R75, 0x1, P0 ;  /* 0x0000006d4cb17211 */ /* 0x000fee00000f0c4b */
        /* <DEDUP_REMOVED lines=14> */
[C---:B------:R-:W-:Y:S02]  /*8790*/  LEA R18, P1, R3.reuse, R6, 0x1 ;  /* 0x0000000603127211 */ /* 0x040fe400078208ff */
[----:B------:R-:W-:Y:S02]  /*87a0*/  @P0 IADD3 R8, RZ, -UR12, RZ ;  /* 0x8000000cff080c10 */ /* 0x000fe4000fffe0ff */
[----:B------:R-:W-:Y:S02]  /*87b0*/  LEA.HI.X.SX32 R19, R3, R7, 0x1, P1 ;  /* 0x0000000703137211 */ /* 0x000fe400008f0eff */
[C---:B------:R-:W-:Y:S03]  /*87c0*/  IADD3 R3, P1, R4.reuse, UR59, RZ ;  /* 0x0000003b04037c10 */ /* 0x040fe6000ff3e0ff */
[----:B------:R-:W2:Y:S01]  /*87d0*/  LDG.E.128 R24, desc[UR6][R18.64] ;  /* 0x0000000612187981 */ /* 0x000ea2000c1e1d00 */
[----:B------:R-:W-:Y:S02]  /*87e0*/  LEA.HI.X.SX32 R4, R4, UR53, 0x1, P1 ;  /* 0x0000003504047c11 */ /* 0x000fe400088f0eff */
[C---:B-1----:R-:W-:Y:S04]  /*87f0*/  LEA R6, P1, R3.reuse, R110, 0x1 ;  /* 0x0000006e03067211 */ /* 0x042fe800078208ff */
[----:B------:R-:W-:Y:S02]  /*8800*/  LEA.HI.X R7, R3, R111, R4, 0x1, P1 ;  /* 0x0000006f03077211 */ /* 0x000fe400008f0c04 */
[C---:B------:R-:W-:Y:S04]  /*8810*/  IADD3 R3, P1, R8.reuse, UR59, RZ ;  /* 0x0000003b08037c10 */ /* 0x040fe8000ff3e0ff */
[----:B------:R-:W-:Y:S01]  /*8820*/  LEA.HI.X.SX32 R8, R8, UR53, 0x1, P1 ;  /* 0x0000003508087c11 */ /* 0x000fe200088f0eff */
[----:B------:R-:W4:Y:S01]  /*8830*/  LDG.E.128 R4, desc[UR6][R6.64] ;  /* 0x0000000606047981 */ /* 0x000f22000c1e1d00 */
[C---:B---3--:R-:W-:Y:S04]  /*8840*/  LEA R36, P1, R3.reuse, R112, 0x1 ;  /* 0x0000007003247211 */ /* 0x048fe800078208ff */
[----:B------:R-:W-:Y:S05]  /*8850*/  LEA.HI.X R37, R3, R113, R8, 0x1, P1 ;  /* 0x0000007103257211 */ /* 0x000fea00008f0c08 */
[----:B------:R1:W3:Y:S02]  /*8860*/  LDG.E.128 R48, desc[UR6][R36.64] ;  /* 0x0000000624307981 */ /* 0x0002e4000c1e1d00 */
[----:B-1----:R-:W-:Y:S02]  /*8870*/  HADD2.F32 R36, -RZ, R55.H0_H0 ;  /* 0x20000037ff247230 */ /* 0x002fe40000004100 */
[--C-:B--2---:R-:W-:Y:S01]  /*8880*/  HADD2.F32 R30, -RZ, R24.reuse.H0_H0 ;  /* 0x20000018ff1e7230 */ /* 0x104fe20000004100 */
[----:B------:R-:W-:Y:S01]  /*8890*/  MOV R21, R27 ;  /* 0x0000001b00157202 */ /* 0x000fe20000000f00 */
[----:B------:R-:W-:Y:S01]  /*88a0*/  HADD2.F32 R28, -RZ, R24.H1_H1 ;  /* 0x30000018ff1c7230 */ /* 0x000fe20000004100 */
[----:B------:R-:W-:Y:S02]  /*88b0*/  MOV R31, R25 ;  /* 0x00000019001f7202 */ /* 0x000fe40000000f00 */
[----:B------:R-:W-:Y:S01]  /*88c0*/  MOV R22, R26 ;  /* 0x0000001a00167202 */ /* 0x000fe20000000f00 */
[----:B------:R-:W-:Y:S02]  /*88d0*/  HADD2.F32 R8, -RZ, R21.H1_H1 ;  /* 0x30000015ff087230 */ /* 0x000fe40000004100 */
[--C-:B------:R-:W-:Y:S02]  /*88e0*/  HADD2.F32 R26, -RZ, R31.reuse.H0_H0 ;  /* 0x2000001fff1a7230 */ /* 0x100fe40000004100 */
[----:B------:R-:W-:Y:S02]  /*88f0*/  HADD2.F32 R24, -RZ, R31.H1_H1 ;  /* 0x3000001fff187230 */ /* 0x000fe40000004100 */
[--C-:B----4-:R-:W-:Y:S02]  /*8900*/  HADD2.F32 R29, -RZ, R4.reuse.H0_H0 ;  /* 0x20000004ff1d7230 */ /* 0x110fe40000004100 */
[----:B------:R-:W-:Y:S02]  /*8910*/  HADD2.F32 R27, -RZ, R4.H1_H1 ;  /* 0x30000004ff1b7230 */ /* 0x000fe40000004100 */
        /* <DEDUP_REMOVED lines=8> */
[--C-:B---3--:R-:W-:Y:S02]  /*89a0*/  HADD2.F32 R32, -RZ, R48.reuse.H0_H0 ;  /* 0x20000030ff207230 */ /* 0x108fe40000004100 */
[----:B------:R-:W-:Y:S01]  /*89b0*/  @!P0 FADD.FTZ R23, -R23, -RZ ;  /* 0x800000ff17178221 */ /* 0x000fe20000010100 */
[--C-:B------:R-:W-:Y:S02]  /*89c0*/  HADD2.F32 R18, -RZ, R7.reuse.H0_H0 ;  /* 0x20000007ff127230 */ /* 0x100fe40000004100 */
[----:B------:R-:W-:Y:S01]  /*89d0*/  FMUL.FTZ R2, R28, R27 ;  /* 0x0000001b1c027220 */ /* 0x000fe20000410000 */
[----:B------:R-:W-:Y:S02]  /*89e0*/  HADD2.F32 R15, -RZ, R7.H1_H1 ;  /* 0x30000007ff0f7230 */ /* 0x000fe40000004100 */
[----:B------:R-:W-:Y:S01]  /*89f0*/  @!P0 FADD.FTZ R20, -R20, -RZ ;  /* 0x800000ff14148221 */ /* 0x000fe20000010100 */
[----:B------:R-:W-:Y:S02]  /*8a00*/  HADD2.F32 R34, -RZ, R48.H1_H1 ;  /* 0x30000030ff227230 */ /* 0x000fe40000004100 */
[----:B------:R-:W-:Y:S01]  /*8a10*/  FMUL.FTZ R3, R26, R25 ;  /* 0x000000191a037220 */ /* 0x000fe20000410000 */
[--C-:B------:R-:W-:Y:S02]  /*8a20*/  HADD2.F32 R5, -RZ, R22.reuse.H0_H0 ;  /* 0x20000016ff057230 */ /* 0x100fe40000004100 */
[----:B------:R-:W-:Y:S01]  /*8a30*/  @!P0 FADD.FTZ R19, -R19, -RZ ;  /* 0x800000ff13138221 */ /* 0x000fe20000010100 */
[----:B------:R-:W-:Y:S02]  /*8a40*/  HADD2.F32 R6, -RZ, R22.H1_H1 ;  /* 0x30000016ff067230 */ /* 0x000fe40000004100 */
[----:B------:R-:W-:Y:S01]  /*8a50*/  FFMA.FTZ R0, R33, R32, R0 ;  /* 0x0000002021007223 */ /* 0x000fe20000010000 */
[----:B------:R-:W-:Y:S02]  /*8a60*/  HADD2.F32 R37, -RZ, R49.H0_H0 ;  /* 0x20000031ff257230 */ /* 0x000fe40000004100 */
[----:B------:R-:W-:Y:S01]  /*8a70*/  @!P0 FADD.FTZ R18, -R18, -RZ ;  /* 0x800000ff12128221 */ /* 0x000fe20000010100 */
[----:B------:R-:W-:Y:S02]  /*8a80*/  HADD2.F32 R7, -RZ, R21.H0_H0 ;  /* 0x20000015ff077230 */ /* 0x000fe40000004100 */
[----:B------:R-:W-:Y:S01]  /*8a90*/  FMUL.FTZ R4, R24, R23 ;  /* 0x0000001718047220 */ /* 0x000fe20000410000 */
[----:B------:R-:W-:Y:S02]  /*8aa0*/  HADD2.F32 R38, -RZ, R49.H1_H1 ;  /* 0x30000031ff267230 */ /* 0x000fe40000004100 */
[----:B------:R-:W-:Y:S01]  /*8ab0*/  @!P0 FADD.FTZ R15, -R15, -RZ ;  /* 0x800000ff0f0f8221 */ /* 0x000fe20000010100 */
        /* <DEDUP_REMOVED lines=15> */
[----:B------:R-:W-:Y:S01]  /*8bb0*/  FFMA.FTZ R5, R32, R39, R5 ;  /* 0x0000002720057223 */ /* 0x000fe20000010005 */
[----:B------:R-:W-:Y:S01]  /*8bc0*/  F2FP.F16.F32.PACK_AB R32, R2, R0 ;  /* 0x000000000220723e */ /* 0x000fe200000000ff */
[----:B------:R-:W-:Y:S01]  /*8bd0*/  HADD2.F32 R37, -RZ, R53.H1_H1 ;  /* 0x30000035ff257230 */ /* 0x000fe20000004100 */
[----:B------:R-:W-:Y:S01]  /*8be0*/  F2FP.F16.F32.PACK_AB R33, R4, R3 ;  /* 0x000000030421723e */ /* 0x000fe200000000ff */
[----:B------:R-:W-:Y:S01]  /*8bf0*/  FFMA.FTZ R6, R35, R40, R6 ;  /* 0x0000002823067223 */ /* 0x000fe20000010006 */
[----:B------:R-:W-:Y:S02]  /*8c00*/  FFMA.FTZ R7, R34, R41, R7 ;  /* 0x0000002922077223 */ /* 0x000fe40000010007 */
[----:B------:R-:W-:Y:S02]  /*8c10*/  FFMA.FTZ R8, R37, R42, R8 ;  /* 0x0000002a25087223 */ /* 0x000fe40000010008 */
[----:B------:R-:W-:Y:S03]  /*8c20*/  F2FP.F16.F32.PACK_AB R34, R6, R5 ;  /* 0x000000050622723e */ /* 0x000fe600000000ff */
[----:B------:R-:W-:Y:S02]  /*8c30*/  F2FP.F16.F32.PACK_AB R35, R8, R7 ;  /* 0x000000070823723e */ /* 0x000fe400000000ff */
.L_x_2674:
[----:B------:R-:W-:Y:S05]  /*8c40*/  BSYNC B0 ;  /* 0x0000000000007941 */ /* 0x000fea0003800000 */
.L_x_2673:
[----:B-----5:R2:W-:Y:S01]  /*8c50*/  STG.E.128 desc[UR6][R178.64], R32 ;  /* 0x00000020b2007986 */ /* 0x0205e2000c101d06 */
[----:B------:R-:W-:Y:S01]  /*8c60*/  ISETP.GE.AND P1, PT, R12, UR4, PT ;  /* 0x000000040c007c0c */ /* 0x000fe2000bf26270 */
[----:B------:R-:W-:Y:S01]  /*8c70*/  BSSY B0, `(.L_x_2675) ;  /* 0x0000060000007945 */ /* 0x000fe20003800000 */
[C---:B---3--:R-:W-:Y:S01]  /*8c80*/  LEA R36, P0, R78.reuse, R102, 0x1 ;  /* 0x000000664e247211 */ /* 0x048fe200078008ff */
[----:B-1----:R2:W5:Y:S03]  /*8c90*/  LDG.E.128 R4, desc[UR6][R176.64] ;  /* 0x00000006b0047981 */ /* 0x002566000c1e1d00 */
[----:B------:R-:W-:Y:S07]  /*8ca0*/  LEA.HI.X R37, R78, R103, R77, 0x1, P0 ;  /* 0x000000674e257211 */ /* 0x000fee00000f0c4d */
[----:B------:R-:W-:Y:S05]  /*8cb0*/  @P1 BRA `(.L_x_2676) ;  /* 0x00000004006c1947 */ /* 0x000fea0003800000 */
[----:B------:R-:W-:Y:S01]  /*8cc0*/  ULEA.HI UR12, UR4, UR4, URZ, 0x1 ;  /* 0x00000004040c7291 */ /* 0x000fe2000f8f083f */
[----:B------:R-:W-:Y:S02]  /*8cd0*/  MOV R8, RZ ;  /* 0x000000ff00087202 */ /* 0x000fe40000000f00 */
[----:B------:R-:W-:Y:S01]  /*8ce0*/  MOV R0, RZ ;  /* 0x000000ff00007202 */ /* 0x000fe20000000f00 */
[----:B------:R-:W-:Y:S01]  /*8cf0*/  USHF.R.S32.HI UR12, URZ, 0x1, UR12 ;  /* 0x000000013f0c7899 */ /* 0x000fe2000801140c */
[----:B-----5:R-:W-:Y:S02]  /*8d00*/  MOV R30, R4 ;  /* 0x00000004001e7202 */ /* 0x020fe40000000f00 */
[----:B------:R-:W-:Y:S02]  /*8d10*/  MOV R29, R7 ;  /* 0x00000007001d7202 */ /* 0x000fe40000000f00 */
[----:B------:R-:W-:Y:S02]  /*8d20*/  MOV R31, R5 ;  /* 0x00000005001f7202 */ /* 0x000fe40000000f00 */
[----:B------:R-:W-:Y:S02]  /*8d30*/  ISETP.GE.AND P0, PT, R12, UR12, PT ;  /* 0x0000000c0c007c0c */ /* 0x000fe4000bf06270 */
[----:B------:R-:W-:Y:S02]  /*8d40*/  MOV R15, UR12 ;  /* 0x0000000c000f7c02 */ /* 0x000fe40008000f00 */
[----:B------:R-:W-:Y:S09]  /*8d50*/  MOV R28, R6 ;  /* 0x00000006001c7202 */ /* 0x000ff20000000f00 */
[----:B------:R-:W-:Y:S02]  /*8d60*/  @P0 IADD3 R15, RZ, -UR12, RZ ;  /* 0x8000000cff0f0c10 */ /* 0x000fe4000fffe0ff */
[----:B------:R-:W-:Y:S02]  /*8d70*/  @P0 IADD3 R8, RZ, -UR12, RZ ;  /* 0x8000000cff080c10 */ /* 0x000fe4000fffe0ff */
[C---:B------:R-:W-:Y:S02]  /*8d80*/  LEA R2, P1, R15.reuse, R176, 0x1 ;  /* 0x000000b00f027211 */ /* 0x040fe400078208ff */
[----:B------:R-:W-:Y:S02]  /*8d90*/  @P0 IADD3 R0, RZ, -UR12, RZ ;  /* 0x8000000cff000c10 */ /* 0x000fe4000fffe0ff */
[----:B------:R-:W-:Y:S02]  /*8da0*/  LEA.HI.X.SX32 R3, R15, R177, 0x1, P1 ;  /* 0x000000b10f037211 */ /* 0x000fe400008f0eff */
[----:B------:R-:W-:Y:S03]  /*8db0*/  IADD3 R15, P1, R131, R8, RZ ;  /* 0x00000008830f7210 */ /* 0x000fe60007f3e0ff */
[----:B------:R1:W3:Y:S01]  /*8dc0*/  LDG.E.128 R20, desc[UR6][R2.64] ;  /* 0x0000000602147981 */ /* 0x0002e2000c1e1d00 */
[----:B------:R-:W-:Y:S02]  /*8dd0*/  LEA.HI.X.SX32 R8, R8, R121, 0x1, P1 ;  /* 0x0000007908087211 */ /* 0x000fe400008f0eff */
[C---:B--2---:R-:W-:Y:S04]  /*8de0*/  LEA R32, P1, R15.reuse, R110, 0x1 ;  /* 0x0000006e0f207211 */ /* 0x044fe800078208ff */
[----:B------:R-:W-:Y:S02]  /*8df0*/  LEA.HI.X R33, R15, R111, R8, 0x1, P1 ;  /* 0x0000006f0f217211 */ /* 0x000fe400008f0c08 */
[----:B------:R-:W-:Y:S04]  /*8e00*/  IADD3 R8, P1, R131, R0, RZ ;  /* 0x0000000083087210 */ /* 0x000fe80007f3e0ff */
[----:B------:R-:W1:Y:S01]  /*8e10*/  LDG.E.128 R32, desc[UR6][R32.64] ;  /* 0x0000000620207981 */ /* 0x000e62000c1e1d00 */
[----:B------:R-:W-:Y:S02]  /*8e20*/  LEA.HI.X.SX32 R0, R0, R121, 0x1, P1 ;  /* 0x0000007900007211 */ /* 0x000fe400008f0eff */
[C---:B------:R-:W-:Y:S04]  /*8e30*/  LEA R24, P1, R8.reuse, R112, 0x1 ;  /* 0x0000007008187211 */ /* 0x040fe800078208ff */
[----:B------:R-:W-:Y:S06]  /*8e40*/  LEA.HI.X R25, R8, R113, R0, 0x1, P1 ;  /* 0x0000007108197211 */ /* 0x000fec00008f0c00 */
[----:B------:R-:W2:Y:S01]  /*8e50*/  LDG.E.128 R24, desc[UR6][R24.64] ;  /* 0x0000000618187981 */ /* 0x000ea2000c1e1d00 */
[--C-:B-1----:R-:W-:Y:S01]  /*8e60*/  HADD2.F32 R3, -RZ, R33.reuse.H0_H0 ;  /* 0x20000021ff037230 */ /* 0x102fe20000004100 */
[----:B---3--:R-:W-:Y:S01]  /*8e70*/  MOV R19, R21 ;  /* 0x0000001500137202 */ /* 0x008fe20000000f00 */
[----:B------:R-:W-:Y:S01]  /*8e80*/  HADD2.F32 R4, -RZ, R33.H1_H1 ;  /* 0x30000021ff047230 */ /* 0x000fe20000004100 */
        /* <DEDUP_REMOVED lines=8> */
[--C-:B------:R-:W-:Y:S02]  /*8f10*/  HADD2.F32 R7, -RZ, R35.reuse.H0_H0 ;  /* 0x20000023ff077230 */ /* 0x100fe40000004100 */
[----:B------:R-:W-:Y:S01]  /*8f20*/  FMUL.FTZ R3, R20, R3 ;  /* 0x0000000314037220 */ /* 0x000fe20000410000 */
[----:B------:R-:W-:Y:S02]  /*8f30*/  HADD2.F32 R8, -RZ, R35.H1_H1 ;  /* 0x30000023ff087230 */ /* 0x000fe40000004100 */
[----:B------:R-:W-:Y:S01]  /*8f40*/  FMUL.FTZ R4, R19, R4 ;  /* 0x0000000413047220 */ /* 0x000fe20000410000 */
[----:B------:R-:W-:Y:S02]  /*8f50*/  HADD2.F32 R0, -RZ, R32.H0_H0 ;  /* 0x20000020ff007230 */ /* 0x000fe40000004100 */
[----:B------:R-:W-:Y:S01]  /*8f60*/  @!P0 FADD.FTZ R7, -R7, -RZ ;  /* 0x800000ff07078221 */ /* 0x000fe20000010100 */
        /* <DEDUP_REMOVED lines=14> */
[--C-:B--2---:R-:W-:Y:S02]  /*9050*/  HADD2.F32 R18, -RZ, R24.reuse.H0_H0 ;  /* 0x20000018ff127230 */ /* 0x104fe40000004100 */
        /* <DEDUP_REMOVED lines=33> */
.L_x_2676:
[----:B------:R-:W-:Y:S05]  /*9270*/  BSYNC B0 ;  /* 0x0000000000007941 */ /* 0x000fea0003800000 */
.L_x_2675:
[----:B-----5:R1:W-:Y:S02]  /*9280*/  STG.E.128 desc[UR6][R36.64], R4 ;  /* 0x0000000424007986 */ /* 0x0203e4000c101d06 */
.L_x_2672:
[----:B------:R-:W-:Y:S05]  /*9290*/  BSYNC B1 ;  /* 0x0000000000017941 */ /* 0x000fea0003800000 */
.L_x_2671:
[----:B------:R-:W-:Y:S04]  /*92a0*/  BSSY B1, `(.L_x_2677) ;  /* 0x00000ce000017945 */ /* 0x000fe80003800000 */
[----:B------:R-:W-:Y:S05]  /*92b0*/  @!P4 BRA `(.L_x_2678) ;  /* 0x0000000c0030c947 */ /* 0x000fea0003800000 */
[----:B-12---:R-:W1:Y:S01]  /*92c0*/  LDC.64 R4, c[0x0][0x338] ;  /* 0x0000ce00ff047b82 */ /* 0x006e620000000a00 */
[----:B------:R-:W-:Y:S01]  /*92d0*/  ISETP.GE.AND P1, PT, R16, UR4, PT ;  /* 0x0000000410007c0c */ /* 0x000fe2000bf26270 */
[----:B------:R-:W-:Y:S01]  /*92e0*/  BSSY B0, `(.L_x_2679) ;  /* 0x0000065000007945 */ /* 0x000fe20003800000 */
[C---:B------:R-:W-:Y:S05]  /*92f0*/  LEA R40, P0, R80.reuse, R108, 0x1 ;  /* 0x0000006c50287211 */ /* 0x040fea00078008ff */
[----:B------:R-:W2:Y:S01]  /*9300*/  LDC.64 R2, c[0x0][0x248] ;  /* 0x00009200ff027b82 */ /* 0x000ea20000000a00 */
[----:B------:R-:W-:Y:S01]  /*9310*/  LEA.HI.X R41, R80, R109, R79, 0x1, P0 ;  /* 0x0000006d50297211 */ /* 0x000fe200000f0c4f */
[----:B-1----:R-:W-:Y:S04]  /*9320*/  IMAD.WIDE.U32 R18, R4, 0x60, R108 ;  /* 0x0000006004127825 */ /* 0x002fe800078e006c */
[----:B------:R-:W-:Y:S02]  /*9330*/  IMAD R5, R5, 0x60, RZ ;  /* 0x0000006005057824 */ /* 0x000fe400078e02ff */
[----:B--2---:R-:W-:Y:S03]  /*9340*/  IMAD.WIDE.U32 R48, R2, 0x60, R102 ;  /* 0x0000006002307825 */ /* 0x004fe600078e0066 */
[----:B------:R-:W-:Y:S01]  /*9350*/  IADD3 R19, R19, R5, RZ ;  /* 0x0000000513137210 */ /* 0x000fe20007ffe0ff */
[----:B------:R-:W-:Y:S04]  /*9360*/  IMAD R3, R3, 0x60, RZ ;  /* 0x0000006003037824 */ /* 0x000fe800078e02ff */
[----:B------:R1:W5:Y:S01]  /*9370*/  LDG.E.128 R32, desc[UR6][R18.64] ;  /* 0x0000000612207981 */ /* 0x000362000c1e1d00 */
[----:B------:R-:W-:Y:S01]  /*9380*/  IADD3 R49, R49, R3, RZ ;  /* 0x0000000331317210 */ /* 0x000fe20007ffe0ff */
[----:B------:R-:W-:Y:S06]  /*9390*/  @P1 BRA `(.L_x_2680) ;  /* 0x0000000400641947 */ /* 0x000fec0003800000 */
        /* <DEDUP_REMOVED lines=13> */
[C---:B------:R-:W-:Y:S02]  /*9470*/  IADD3 R4, P2, R5.reuse, UR58, RZ ;  /* 0x0000003a05047c10 */ /* 0x040fe4000ff5e0ff */
[----:B------:R-:W-:Y:S02]  /*9480*/  LEA.HI.X.SX32 R3, R6, R19, 0x1, P1 ;  /* 0x0000001306037211 */ /* 0x000fe400008f0eff */
[C---:B---3--:R-:W-:Y:S02]  /*9490*/  LEA R36, P1, R4.reuse, R110, 0x1 ;  /* 0x0000006e04247211 */ /* 0x048fe400078208ff */
[----:B------:R-:W-:Y:S01]  /*94a0*/  LEA.HI.X.SX32 R6, R5, UR52, 0x1, P2 ;  /* 0x0000003405067c11 */ /* 0x000fe200090f0eff */
[----:B------:R2:W1:Y:S01]  /*94b0*/  LDG.E.128 R20, desc[UR6][R2.64] ;  /* 0x0000000602147981 */ /* 0x000462000c1e1d00 */
[----:B------:R-:W-:Y:S02]  /*94c0*/  @P0 IADD3 R0, RZ, -UR12, RZ ;  /* 0x8000000cff000c10 */ /* 0x000fe4000fffe0ff */
[----:B------:R-:W-:Y:S02]  /*94d0*/  LEA.HI.X R37, R4, R111, R6, 0x1, P1 ;  /* 0x0000006f04257211 */ /* 0x000fe400008f0c06 */
[C---:B------:R-:W-:Y:S04]  /*94e0*/  IADD3 R7, P1, R0.reuse, UR58, RZ ;  /* 0x0000003a00077c10 */ /* 0x040fe8000ff3e0ff */
[----:B------:R-:W2:Y:S01]  /*94f0*/  LDG.E.128 R36, desc[UR6][R36.64] ;  /* 0x0000000624247981 */ /* 0x000ea2000c1e1d00 */
[----:B------:R-:W-:Y:S02]  /*9500*/  LEA.HI.X.SX32 R0, R0, UR52, 0x1, P1 ;  /* 0x0000003400007c11 */ /* 0x000fe400088f0eff */
[C---:B------:R-:W-:Y:S04]  /*9510*/  LEA R4, P1, R7.reuse, R112, 0x1 ;  /* 0x0000007007047211 */ /* 0x040fe800078208ff */
[----:B------:R-:W-:Y:S05]  /*9520*/  LEA.HI.X R5, R7, R113, R0, 0x1, P1 ;  /* 0x0000007107057211 */ /* 0x000fea00008f0c00 */
[----:B------:R3:W4:Y:S01]  /*9530*/  LDG.E.128 R24, desc[UR6][R4.64] ;  /* 0x0000000604187981 */ /* 0x000722000c1e1d00 */
[--C-:B--2---:R-:W-:Y:S01]  /*9540*/  HADD2.F32 R3, -RZ, R37.reuse.H0_H0 ;  /* 0x20000025ff037230 */ /* 0x104fe20000004100 */
[----:B-1----:R-:W-:Y:S01]  /*9550*/  MOV R19, R21 ;  /* 0x0000001500137202 */ /* 0x002fe20000000f00 */
[----:B---3--:R-:W-:Y:S01]  /*9560*/  HADD2.F32 R4, -RZ, R37.H1_H1 ;  /* 0x30000025ff047230 */ /* 0x008fe20000004100 */
        /* <DEDUP_REMOVED lines=57> */
[----:B------:R-:W-:Y:S02]  /*9900*/  F2FP.F16.F32.PACK_AB R34, R6, R5 ;  /* 0x000000050622723e */ /* 0x000fe400000000ff */
[----:B------:R-:W-:Y:S05]  /*9910*/  FFMA.FTZ R8, R21, R27, R8 ;  /* 0x0000001b15087223 */ /* 0x000fea0000010008 */
[----:B------:R-:W-:Y:S02]  /*9920*/  F2FP.F16.F32.PACK_AB R35, R8, R7 ;  /* 0x000000070823723e */ /* 0x000fe400000000ff */
.L_x_2680:
[----:B------:R-:W-:Y:S05]  /*9930*/  BSYNC B0 ;  /* 0x0000000000007941 */ /* 0x000fea0003800000 */
.L_x_2679:
[----:B-----5:R2:W-:Y:S01]  /*9940*/  STG.E.128 desc[UR6][R48.64], R32 ;  /* 0x0000002030007986 */ /* 0x0205e2000c101d06 */
[----:B------:R-:W-:Y:S01]  /*9950*/  ISETP.GE.AND P1, PT, R12, UR4, PT ;  /* 0x000000040c007c0c */ /* 0x000fe2000bf26270 */
[----:B------:R-:W-:Y:S01]  /*9960*/  BSSY B0, `(.L_x_2681) ;  /* 0x0000060000007945 */ /* 0x000fe20003800000 */
[C---:B---3--:R-:W-:Y:S01]  /*9970*/  LEA R36, P0, R82.reuse, R102, 0x1 ;  /* 0x0000006652247211 */ /* 0x048fe200078008ff */
[----:B------:R2:W5:Y:S03]  /*9980*/  LDG.E.128 R4, desc[UR6][R40.64] ;  /* 0x0000000628047981 */ /* 0x000566000c1e1d00 */
[----:B------:R-:W-:Y:S07]  /*9990*/  LEA.HI.X R37, R82, R103, R81, 0x1, P0 ;  /* 0x0000006752257211 */ /* 0x000fee00000f0c51 */
[----:B------:R-:W-:Y:S05]  /*99a0*/  @P1 BRA `(.L_x_2682) ;  /* 0x00000004006c1947 */ /* 0x000fea0003800000 */
[----:B------:R-:W-:Y:S01]  /*99b0*/  ULEA.HI UR12, UR4, UR4, URZ, 0x1 ;  /* 0x00000004040c7291 */ /* 0x000fe2000f8f083f */
[----:B-1----:R-:W-:Y:S02]  /*99c0*/  MOV R19, RZ ;  /* 0x000000ff00137202 */ /* 0x002fe40000000f00 */
        /* <DEDUP_REMOVED lines=11> */
[----:B------:R-:W-:Y:S02]  /*9a80*/  IADD3 R0, P2, R130, R19, RZ ;  /* 0x0000001382007210 */ /* 0x000fe40007f5e0ff */
[----:B------:R-:W-:Y:S02]  /*9a90*/  LEA.HI.X.SX32 R3, R21, R41, 0x1, P1 ;  /* 0x0000002915037211 */ /* 0x000fe400008f0eff */
[C---:B--2---:R-:W-:Y:S02]  /*9aa0*/  LEA R32, P1, R0.reuse, R110, 0x1 ;  /* 0x0000006e00207211 */ /* 0x044fe400078208ff */
[-C--:B------:R-:W-:Y:S01]  /*9ab0*/  LEA.HI.X.SX32 R19, R19, R120.reuse, 0x1, P2 ;  /* 0x0000007813137211 */ /* 0x080fe200010f0eff */
[----:B------:R1:W2:Y:S01]  /*9ac0*/  LDG.E.128 R20, desc[UR6][R2.64] ;  /* 0x0000000602147981 */ /* 0x0002a2000c1e1d00 */
[----:B------:R-:W-:Y:S02]  /*9ad0*/  @P0 IADD3 R15, RZ, -UR12, RZ ;  /* 0x8000000cff0f0c10 */ /* 0x000fe4000fffe0ff */
[----:B------:R-:W-:Y:S02]  /*9ae0*/  LEA.HI.X R33, R0, R111, R19, 0x1, P1 ;  /* 0x0000006f00217211 */ /* 0x000fe400008f0c13 */
[----:B------:R-:W-:Y:S04]  /*9af0*/  IADD3 R0, P1, R130, R15, RZ ;  /* 0x0000000f82007210 */ /* 0x000fe80007f3e0ff */
[----:B------:R-:W1:Y:S01]  /*9b00*/  LDG.E.128 R32, desc[UR6][R32.64] ;  /* 0x0000000620207981 */ /* 0x000e62000c1e1d00 */
[----:B------:R-:W-:Y:S02]  /*9b10*/  LEA.HI.X.SX32 R15, R15, R120, 0x1, P1 ;  /* 0x000000780f0f7211 */ /* 0x000fe400008f0eff */
[C---:B------:R-:W-:Y:S04]  /*9b20*/  LEA R24, P1, R0.reuse, R112, 0x1 ;  /* 0x0000007000187211 */ /* 0x040fe800078208ff */
[----:B------:R-:W-:Y:S06]  /*9b30*/  LEA.HI.X R25, R0, R113, R15, 0x1, P1 ;  /* 0x0000007100197211 */ /* 0x000fec00008f0c0f */
[----:B------:R-:W3:Y:S01]  /*9b40*/  LDG.E.128 R24, desc[UR6][R24.64] ;  /* 0x0000000618187981 */ /* 0x000ee2000c1e1d00 */
[--C-:B-1----:R-:W-:Y:S01]  /*9b50*/  HADD2.F32 R3, -RZ, R33.reuse.H0_H0 ;  /* 0x20000021ff037230 */ /* 0x102fe20000004100 */
[----:B--2---:R-:W-:Y:S01]  /*9b60*/  MOV R19, R21 ;  /* 0x0000001500137202 */ /* 0x004fe20000000f00 */
        /* <DEDUP_REMOVED lines=63> */
.L_x_2682:
[----:B------:R-:W-:Y:S05]  /*9f60*/  BSYNC B0 ;  /* 0x0000000000007941 */ /* 0x000fea0003800000 */
.L_x_2681:
[----:B-----5:R3:W-:Y:S02]  /*9f70*/  STG.E.128 desc[UR6][R36.64], R4 ;  /* 0x0000000424007986 */ /* 0x0207e4000c101d06 */
.L_x_2678:
[----:B------:R-:W-:Y:S05]  /*9f80*/  BSYNC B1 ;  /* 0x0000000000017941 */ /* 0x000fea0003800000 */
.L_x_2677:
[----:B------:R-:W-:Y:S01]  /*9f90*/  ISETP.NE.AND P0, PT, R174, RZ, PT ;  /* 0x000000ffae00720c */ /* 0x000fe20003f05270 */
[----:B------:R-:W-:Y:S11]  /*9fa0*/  BSSY B1, `(.L_x_2683) ;  /* 0x00000cb000017945 */ /* 0x000ff60003800000 */
[----:B------:R-:W-:Y:S01]  /*9fb0*/  @!UPT UIADD3 URZ, URZ, URZ, URZ ;  /* 0x0000003f3f3ff290 */ /* 0x000fe2000fffe03f */
[----:B------:R-:W-:Y:S05]  /*9fc0*/  @!P0 BRA `(.L_x_2684) ;  /* 0x0000000c00208947 */ /* 0x000fea0003800000 */
[----:B--2---:R-:W-:Y:S01]  /*9fd0*/  LEA R2, P3, R84, R108, 0x1 ;  /* 0x0000006c54027211 */ /* 0x004fe200078608ff */
[----:B------:R-:W-:Y:S01]  /*9fe0*/  BSSY B0, `(.L_x_2685) ;  /* 0x0000062000007945 */ /* 0x000fe20003800000 */
[----:B------:R-:W-:Y:S02]  /*9ff0*/  ISETP.GE.AND P2, PT, R16, UR4, PT ;  /* 0x0000000410007c0c */ /* 0x000fe4000bf46270 */
[----:B------:R-:W-:Y:S02]  /*a000*/  LEA.HI.X R3, R84, R109, R83, 0x1, P3 ;  /* 0x0000006d54037211 */ /* 0x000fe400018f0c53 */
[----:B------:R-:W-:Y:S02]  /*a010*/  LEA R48, P1, R156, R102, 0x1 ;  /* 0x000000669c307211 */ /* 0x000fe400078208ff */
[----:B------:R-:W-:Y:S01]  /*a020*/  LEA R40, P0, R86, R108, 0x1 ;  /* 0x0000006c56287211 */ /* 0x000fe200078008ff */
[----:B-1----:R1:W5:Y:S01]  /*a030*/  LDG.E.128 R32, desc[UR6][R2.64] ;  /* 0x0000000602207981 */ /* 0x002362000c1e1d00 */
[----:B------:R-:W-:Y:S02]  /*a040*/  LEA.HI.X R49, R156, R103, R85, 0x1, P1 ;  /* 0x000000679c317211 */ /* 0x000fe400008f0c55 */
[----:B------:R-:W-:Y:S03]  /*a050*/  LEA.HI.X R41, R86, R109, R87, 0x1, P0 ;  /* 0x0000006d56297211 */ /* 0x000fe600000f0c57 */
[----:B------:R-:W-:Y:S06]  /*a060*/  @P2 BRA `(.L_x_2686) ;  /* 0x0000000400642947 */ /* 0x000fec0003800000 */
[----:B------:R-:W-:Y:S01]  /*a070*/  ULEA.HI UR12, UR4, UR4, URZ, 0x1 ;  /* 0x00000004040c7291 */ /* 0x000fe2000f8f083f */
[----:B---3--:R-:W-:Y:S02]  /*a080*/  MOV R5, RZ ;  /* 0x000000ff00057202 */ /* 0x008fe40000000f00 */
        /* <DEDUP_REMOVED lines=10> */
[C---:B-1----:R-:W-:Y:S02]  /*a130*/  LEA R2, P1, R6.reuse, R2, 0x1 ;  /* 0x0000000206027211 */ /* 0x042fe400078208ff */
[C---:B------:R-:W-:Y:S02]  /*a140*/  IADD3 R4, P2, R5.reuse, UR57, RZ ;  /* 0x0000003905047c10 */ /* 0x040fe4000ff5e0ff */
[----:B------:R-:W-:Y:S02]  /*a150*/  LEA.HI.X.SX32 R3, R6, R3, 0x1, P1 ;  /* 0x0000000306037211 */ /* 0x000fe400008f0eff */
[C---:B------:R-:W-:Y:S02]  /*a160*/  LEA R36, P1, R4.reuse, R110, 0x1 ;  /* 0x0000006e04247211 */ /* 0x040fe400078208ff */
[----:B------:R-:W-:Y:S01]  /*a170*/  LEA.HI.X.SX32 R6, R5, UR51, 0x1, P2 ;  /* 0x0000003305067c11 */ /* 0x000fe200090f0eff */
[----:B------:R1:W2:Y:S01]  /*a180*/  LDG.E.128 R20, desc[UR6][R2.64] ;  /* 0x0000000602147981 */ /* 0x0002a2000c1e1d00 */
[----:B------:R-:W-:Y:S02]  /*a190*/  @P0 IADD3 R0, RZ, -UR12, RZ ;  /* 0x8000000cff000c10 */ /* 0x000fe4000fffe0ff */
[----:B------:R-:W-:Y:S02]  /*a1a0*/  LEA.HI.X R37, R4, R111, R6, 0x1, P1 ;  /* 0x0000006f04257211 */ /* 0x000fe400008f0c06 */
[C---:B------:R-:W-:Y:S04]  /*a1b0*/  IADD3 R7, P1, R0.reuse, UR57, RZ ;  /* 0x0000003900077c10 */ /* 0x040fe8000ff3e0ff */
[----:B------:R-:W1:Y:S01]  /*a1c0*/  LDG.E.128 R36, desc[UR6][R36.64] ;  /* 0x0000000624247981 */ /* 0x000e62000c1e1d00 */
[----:B------:R-:W-:Y:S02]  /*a1d0*/  LEA.HI.X.SX32 R0, R0, UR51, 0x1, P1 ;  /* 0x0000003300007c11 */ /* 0x000fe400088f0eff */
[C---:B------:R-:W-:Y:S04]  /*a1e0*/  LEA R4, P1, R7.reuse, R112, 0x1 ;  /* 0x0000007007047211 */ /* 0x040fe800078208ff */
[----:B------:R-:W-:Y:S05]  /*a1f0*/  LEA.HI.X R5, R7, R113, R0, 0x1, P1 ;  /* 0x0000007107057211 */ /* 0x000fea00008f0c00 */
[----:B------:R3:W4:Y:S01]  /*a200*/  LDG.E.128 R24, desc[UR6][R4.64] ;  /* 0x0000000604187981 */ /* 0x000722000c1e1d00 */
[--C-:B-1----:R-:W-:Y:S01]  /*a210*/  HADD2.F32 R3, -RZ, R37.reuse.H0_H0 ;  /* 0x20000025ff037230 */ /* 0x102fe20000004100 */
[----:B--2---:R-:W-:Y:S01]  /*a220*/  MOV R19, R21 ;  /* 0x0000001500137202 */ /* 0x004fe20000000f00 */
        /* <DEDUP_REMOVED lines=61> */
.L_x_2686:
[----:B------:R-:W-:Y:S05]  /*a600*/  BSYNC B0 ;  /* 0x0000000000007941 */ /* 0x000fea0003800000 */
.L_x_2685:
        /* <DEDUP_REMOVED lines=19> */
[----:B-1----:R-:W-:Y:S02]  /*a740*/  LEA R2, P1, R15, R40, 0x1 ;  /* 0x000000280f027211 */ /* 0x002fe400078208ff */
[----:B------:R-:W-:Y:S02]  /*a750*/  IADD3 R8, P2, R129, R18, RZ ;  /* 0x0000001281087210 */ /* 0x000fe40007f5e0ff */
[----:B------:R-:W-:Y:S02]  /*a760*/  LEA.HI.X.SX32 R3, R15, R41, 0x1, P1 ;  /* 0x000000290f037211 */ /* 0x000fe400008f0eff */
[----:B--2---:R-:W-:Y:S02]  /*a770*/  LEA R32, P1, R8, R110, 0x1 ;  /* 0x0000006e08207211 */ /* 0x004fe400078208ff */
[----:B------:R-:W-:Y:S01]  /*a780*/  LEA.HI.X.SX32 R18, R18, R119, 0x1, P2 ;  /* 0x0000007712127211 */ /* 0x000fe200010f0eff */
        /* <DEDUP_REMOVED lines=74> */
.L_x_2688:
[----:B------:R-:W-:Y:S05]  /*ac30*/  BSYNC B0 ;  /* 0x0000000000007941 */ /* 0x000fea0003800000 */
.L_x_2687:
[----:B-----5:R3:W-:Y:S02]  /*ac40*/  STG.E.128 desc[UR6][R36.64], R4 ;  /* 0x0000000424007986 */ /* 0x0207e4000c101d06 */
.L_x_2684:
[----:B------:R-:W-:Y:S05]  /*ac50*/  BSYNC B1 ;  /* 0x0000000000017941 */ /* 0x000fea0003800000 */
.L_x_2683:
[----:B------:R-:W-:Y:S04]  /*ac60*/  BSSY B1, `(.L_x_2689) ;  /* 0x00000ce000017945 */ /* 0x000fe80003800000 */
[----:B------:R-:W-:Y:S05]  /*ac70*/  @!P6 BRA `(.L_x_2690) ;  /* 0x0000000c0030e947 */ /* 0x000fea0003800000 */
[----:B-123--:R-:W1:Y:S01]  /*ac80*/  LDC.64 R4, c[0x0][0x338] ;  /* 0x0000ce00ff047b82 */ /* 0x00ee620000000a00 */
        /* <DEDUP_REMOVED lines=28> */
[C---:B------:R-:W-:Y:S02]  /*ae50*/  LEA R36, P1, R4.reuse, R110, 0x1 ;  /* 0x0000006e04247211 */ /* 0x040fe400078208ff */
        /* <DEDUP_REMOVED lines=73> */
.L_x_2692:
[----:B------:R-:W-:Y:S05]  /*b2f0*/  BSYNC B0 ;  /* 0x0000000000007941 */ /* 0x000fea0003800000 */
.L_x_2691:
[----:B-----5:R2:W-:Y:S01]  /*b300*/  STG.E.128 desc[UR6][R48.64], R32 ;  /* 0x0000002030007986 */ /* 0x0205e2000c101d06 */
[----:B------:R-:W-:Y:S01]  /*b310*/  ISETP.GE.AND P1, PT, R12, UR4, PT ;  /* 0x000000040c007c0c */ /* 0x000fe2000bf26270 */
[----:B------:R-:W-:Y:S01]  /*b320*/  BSSY B0, `(.L_x_2693) ;  /* 0x0000060000007945 */ /* 0x000fe20003800000 */
[C---:B------:R-:W-:Y:S01]  /*b330*/  LEA R36, P0, R93.reuse, R102, 0x1 ;  /* 0x000000665d247211 */ /* 0x040fe200078008ff */
        /* <DEDUP_REMOVED lines=94> */
.L_x_2694:
[----:B------:R-:W-:Y:S05]  /*b920*/  BSYNC B0 ;  /* 0x0000000000007941 */ /* 0x000fea0003800000 */
.L_x_2693:
[----:B-----5:R3:W-:Y:S02]  /*b930*/  STG.E.128 desc[UR6][R36.64], R4 ;  /* 0x0000000424007986 */ /* 0x0207e4000c101d06 */
.L_x_2690:
[----:B------:R-:W-:Y:S05]  /*b940*/  BSYNC B1 ;  /* 0x0000000000017941 */ /* 0x000fea0003800000 */
.L_x_2689:
[----:B------:R-:W-:Y:S01]  /*b950*/  ISETP.NE.AND P0, PT, R173, RZ, PT ;  /* 0x000000ffad00720c */ /* 0x000fe20003f05270 */
[----:B------:R-:W-:Y:S11]  /*b960*/  BSSY B1, `(.L_x_2695) ;  /* 0x00000cf000017945 */ /* 0x000ff60003800000 */
[----:B------:R-:W-:Y:S01]  /*b970*/  @!UPT UIADD3 URZ, URZ, URZ, URZ ;  /* 0x0000003f3f3ff290 */ /* 0x000fe2000fffe03f */
        /* <DEDUP_REMOVED lines=104> */
.L_x_2698:
[----:B------:R-:W-:Y:S05]  /*c000*/  BSYNC B0 ;  /* 0x0000000000007941 */ /* 0x000fea0003800000 */
.L_x_2697:
        /* <DEDUP_REMOVED lines=19> */
[----:B------:R-:W-:Y:S02]  /*c140*/  LEA R2, P1, R15, R40, 0x1 ;  /* 0x000000280f027211 */ /* 0x000fe400078208ff */
        /* <DEDUP_REMOVED lines=78> */
.L_x_2700:
[----:B------:R-:W-:Y:S05]  /*c630*/  BSYNC B0 ;  /* 0x0000000000007941 */ /* 0x000fea0003800000 */
.L_x_2699:
[----:B-----5:R3:W-:Y:S02]  /*c640*/  STG.E.128 desc[UR6][R36.64], R4 ;  /* 0x0000000424007986 */ /* 0x0207e4000c101d06 */
.L_x_2696:
[----:B------:R-:W-:Y:S05]  /*c650*/  BSYNC B1 ;  /* 0x0000000000017941 */ /* 0x000fea0003800000 */
.L_x_2695:
        /* <DEDUP_REMOVED lines=107> */
.L_x_2704:
[----:B------:R-:W-:Y:S05]  /*cd10*/  BSYNC B0 ;  /* 0x0000000000007941 */ /* 0x000fea0003800000 */
.L_x_2703:
        /* <DEDUP_REMOVED lines=98> */
.L_x_2706:
[----:B------:R-:W-:Y:S05]  /*d340*/  BSYNC B0 ;  /* 0x0000000000007941 */ /* 0x000fea0003800000 */
.L_x_2705:
[----:B-----5:R3:W-:Y:S02]  /*d350*/  STG.E.128 desc[UR6][R36.64], R4 ;  /* 0x0000000424007986 */ /* 0x0207e4000c101d06 */
.L_x_2702:
[----:B------:R-:W-:Y:S05]  /*d360*/  BSYNC B1 ;  /* 0x0000000000017941 */ /* 0x000fea0003800000 */
.L_x_2701:
[----:B-12---:R-:W1:Y:S01]  /*d370*/  LDC R3, c[0x0][0x2e0] ;  /* 0x0000b800ff037b82 */ /* 0x006e620000000800 */
[----:B------:R-:W-:Y:S01]  /*d380*/  UMOV UR4, UR15 ;  /* 0x0000000f00047c82 */ /* 0x000fe20008000000 */
[----:B-1----:R-:W-:Y:S05]  /*d390*/  IMAD.U32 R3, R3, -0x40, RZ ;  /* 0xffffffc003037824 */ /* 0x002fea00078e00ff */
[C---:B------:R-:W-:Y:S02]  /*d3a0*/  LEA R112, P1, R3.reuse, R112, 0x1 ;  /* 0x0000007003707211 */ /* 0x040fe400078208ff */
[C---:B------:R-:W-:Y:S02]  /*d3b0*/  LEA R110, P0, R3.reuse, R110, 0x1 ;  /* 0x0000006e036e7211 */ /* 0x040fe400078008ff */
[C---:B------:R-:W-:Y:S02]  /*d3c0*/  LEA.HI.X.SX32 R113, R3.reuse, R113, 0x1, P1 ;  /* 0x0000007103717211 */ /* 0x040fe400008f0eff */
[----:B------:R-:W-:Y:S01]  /*d3d0*/  LEA.HI.X.SX32 R111, R3, R111, 0x1, P0 ;  /* 0x0000006f036f7211 */ /* 0x000fe200000f0eff */
[----:B------:R-:W-:Y:S08]  /*d3e0*/  BRA `(.L_x_2658) ;  /* 0x0000000400407947 */ /* 0x000ff00003800000 */
.L_x_2640:
[----:B--2---:R-:W2:Y:S01]  /*d3f0*/  @P1 LDG.E.128 R20, desc[UR6][R108.64] ;  /* 0x000000066c141981 */ /* 0x004ea2000c1e1d00 */
[----:B------:R-:W1:Y:S01]  /*d400*/  @P4 LDC.64 R2, c[0x0][0x338] ;  /* 0x0000ce00ff024b82 */ /* 0x000e620000000a00 */
[C---:B------:R-:W-:Y:S01]  /*d410*/  @P2 LEA R36, P0, R71.reuse, R108, 0x1 ;  /* 0x0000006c47242211 */ /* 0x040fe200078008ff */
[----:B------:R-:W-:Y:S01]  /*d420*/  UMOV UR4, URZ ;  /* 0x0000003f00047c82 */ /* 0x000fe20008000000 */
[----:B------:R-:W-:Y:S02]  /*d430*/  ISETP.NE.AND P3, PT, R172, RZ, PT ;  /* 0x000000ffac00720c */ /* 0x000fe40003f65270 */
[----:B------:R-:W-:Y:S02]  /*d440*/  @P2 LEA.HI.X R37, R71, R109, R70, 0x1, P0 ;  /* 0x0000006d47252211 */ /* 0x000fe400000f0c46 */
[C---:B------:R-:W-:Y:S04]  /*d450*/  @P2 LEA R18, P0, R115.reuse, R102, 0x1 ;  /* 0x0000006673122211 */ /* 0x040fe800078008ff */
[----:B------:R-:W-:Y:S02]  /*d460*/  @P2 LEA.HI.X R19, R115, R103, R114, 0x1, P0 ;  /* 0x0000006773132211 */ /* 0x000fe400000f0c72 */
[C---:B------:R-:W-:Y:S04]  /*d470*/  @P5 LEA R38, P0, R73.reuse, R108, 0x1 ;  /* 0x0000006c49265211 */ /* 0x040fe800078008ff */
[----:B------:R-:W-:Y:S02]  /*d480*/  @P5 LEA.HI.X R39, R73, R109, R72, 0x1, P0 ;  /* 0x0000006d49275211 */ /* 0x000fe400000f0c48 */
[C---:B------:R-:W-:Y:S04]  /*d490*/  @P5 LEA R40, P0, R154.reuse, R102, 0x1 ;  /* 0x000000669a285211 */ /* 0x040fe800078008ff */
[----:B------:R-:W-:Y:S01]  /*d4a0*/  @P5 LEA.HI.X R41, R154, R103, R74, 0x1, P0 ;  /* 0x000000679a295211 */ /* 0x000fe200000f0c4a */
[----:B--2---:R-:W-:Y:S01]  /*d4b0*/  @P1 STG.E.128 desc[UR6][R102.64], R20 ;  /* 0x0000001466001986 */ /* 0x004fe2000c101d06 */
[----:B-1----:R-:W-:Y:S03]  /*d4c0*/  @P4 IMAD R3, R3, 0x60, RZ ;  /* 0x0000006003034824 */ /* 0x002fe600078e02ff */
[----:B------:R-:W2:Y:S04]  /*d4d0*/  @P1 LDG.E.128 R4, desc[UR6][R108.64+0x80] ;  /* 0x000080066c041981 */ /* 0x000ea8000c1e1d00 */
[----:B--2---:R-:W-:Y:S01]  /*d4e0*/  @P1 STG.E.128 desc[UR6][R102.64+0x80], R4 ;  /* 0x0000800466001986 */ /* 0x004fe2000c101d06 */
[----:B------:R-:W-:Y:S03]  /*d4f0*/  ISETP.NE.AND P1, PT, R173, RZ, PT ;  /* 0x000000ffad00720c */ /* 0x000fe60003f25270 */
[----:B------:R-:W2:Y:S04]  /*d500*/  @P2 LDG.E.128 R28, desc[UR6][R36.64] ;  /* 0x00000006241c2981 */ /* 0x000ea8000c1e1d00 */
[----:B--2---:R-:W-:Y:S04]  /*d510*/  @P2 STG.E.128 desc[UR6][R18.64], R28 ;  /* 0x0000001c12002986 */ /* 0x004fe8000c101d06 */
[----:B------:R1:W2:Y:S02]  /*d520*/  @P2 LDG.E.128 R24, desc[UR6][R36.64+0x80] ;  /* 0x0000800624182981 */ /* 0x0002a4000c1e1d00 */
[----:B-1----:R-:W-:Y:S05]  /*d530*/  @P4 IMAD.WIDE.U32 R36, R2, 0x60, R108 ;  /* 0x0000006002244825 */ /* 0x002fea00078e006c */
[----:B------:R-:W-:Y:S02]  /*d540*/  @P4 IADD3 R37, R37, R3, RZ ;  /* 0x0000000325254210 */ /* 0x000fe40007ffe0ff */
[----:B------:R-:W1:Y:S02]  /*d550*/  @P4 LDC.64 R2, c[0x0][0x248] ;  /* 0x00009200ff024b82 */ /* 0x000e640000000a00 */
[----:B-1----:R-:W-:Y:S04]  /*d560*/  @P4 IMAD.WIDE.U32 R48, R2, 0x60, R102 ;  /* 0x0000006002304825 */ /* 0x002fe800078e0066 */
[----:B------:R-:W-:Y:S04]  /*d570*/  @P4 IMAD R3, R3, 0x60, RZ ;  /* 0x0000006003034824 */ /* 0x000fe800078e02ff */
[----:B------:R-:W-:Y:S02]  /*d580*/  @P4 IMAD.IADD R49, R49, 0x1, R3 ;  /* 0x0000000131314824 */ /* 0x000fe400078e0203 */
[----:B------:R-:W1:Y:S02]  /*d590*/  @P6 LDC.64 R2, c[0x0][0x338] ;  /* 0x0000ce00ff026b82 */ /* 0x000e640000000a00 */
[----:B-1----:R-:W-:Y:S01]  /*d5a0*/  @P6 IMAD R3, R3, 0xa0, RZ ;  /* 0x000000a003036824 */ /* 0x002fe200078e02ff */
[----:B--2---:R1:W-:Y:S01]  /*d5b0*/  @P2 STG.E.128 desc[UR6][R18.64+0x80], R24 ;  /* 0x0000801812002986 */ /* 0x0043e2000c101d06 */
[----:B------:R-:W-:Y:S03]  /*d5c0*/  ISETP.NE.AND P2, PT, R174, RZ, PT ;  /* 0x000000ffae00720c */ /* 0x000fe60003f45270 */
[----:B------:R-:W2:Y:S10]  /*d5d0*/  @P5 LDG.E.128 R32, desc[UR6][R38.64] ;  /* 0x0000000626205981 */ /* 0x000eb4000c1e1d00 */
[C---:B-1----:R-:W-:Y:S04]  /*d5e0*/  @P2 LEA R18, P0, R84.reuse, R108, 0x1 ;  /* 0x0000006c54122211 */ /* 0x042fe800078008ff */
[----:B------:R-:W-:Y:S01]  /*d5f0*/  @P2 LEA.HI.X R19, R84, R109, R83, 0x1, P0 ;  /* 0x0000006d54132211 */ /* 0x000fe200000f0c53 */
[----:B--2---:R1:W-:Y:S04]  /*d600*/  @P5 STG.E.128 desc[UR6][R40.64], R32 ;  /* 0x0000002028005986 */ /* 0x0043e8000c101d06 */
[----:B------:R2:W3:Y:S02]  /*d610*/  @P5 LDG.E.128 R20, desc[UR6][R38.64+0x80] ;  /* 0x0000800626145981 */ /* 0x0004e4000c1e1d00 */
[C---:B--2---:R-:W-:Y:S04]  /*d620*/  @P2 LEA R38, P0, R156.reuse, R102, 0x1 ;  /* 0x000000669c262211 */ /* 0x044fe800078008ff */
[----:B------:R-:W-:Y:S01]  /*d630*/  @P2 LEA.HI.X R39, R156, R103, R85, 0x1, P0 ;  /* 0x000000679c272211 */ /* 0x000fe200000f0c55 */
[----:B---3--:R-:W-:Y:S04]  /*d640*/  @P5 STG.E.128 desc[UR6][R40.64+0x80], R20 ;  /* 0x0000801428005986 */ /* 0x008fe8000c101d06 */
[----:B------:R-:W2:Y:S04]  /*d650*/  @P4 LDG.E.128 R4, desc[UR6][R36.64] ;  /* 0x0000000624044981 */ /* 0x000ea8000c1e1d00 */
[----:B--2---:R-:W-:Y:S04]  /*d660*/  @P4 STG.E.128 desc[UR6][R48.64], R4 ;  /* 0x0000000430004986 */ /* 0x004fe8000c101d06 */
[----:B-1----:R1:W2:Y:S02]  /*d670*/  @P4 LDG.E.128 R32, desc[UR6][R36.64+0x80] ;  /* 0x0000800624204981 */ /* 0x0022a4000c1e1d00 */
[----:B-1----:R-:W-:Y:S05]  /*d680*/  @P6 IMAD.WIDE.U32 R36, R2, 0xa0, R108 ;  /* 0x000000a002246825 */ /* 0x002fea00078e006c */
[----:B------:R-:W-:Y:S02]  /*d690*/  @P6 IADD3 R37, R37, R3, RZ ;  /* 0x0000000325256210 */ /* 0x000fe40007ffe0ff */
[----:B------:R-:W1:Y:S02]  /*d6a0*/  @P6 LDC.64 R2, c[0x0][0x248] ;  /* 0x00009200ff026b82 */ /* 0x000e640000000a00 */
[----:B-1----:R-:W-:Y:S01]  /*d6b0*/  @P6 IMAD R3, R3, 0xa0, RZ ;  /* 0x000000a003036824 */ /* 0x002fe200078e02ff */
[----:B--2---:R-:W-:Y:S04]  /*d6c0*/  @P4 STG.E.128 desc[UR6][R48.64+0x80], R32 ;  /* 0x0000802030004986 */ /* 0x004fe8000c101d06 */
[----:B------:R-:W2:Y:S04]  /*d6d0*/  @P2 LDG.E.128 R28, desc[UR6][R18.64] ;  /* 0x00000006121c2981 */ /* 0x000ea8000c1e1d00 */
[----:B--2---:R1:W-:Y:S04]  /*d6e0*/  @P2 STG.E.128 desc[UR6][R38.64], R28 ;  /* 0x0000001c26002986 */ /* 0x0043e8000c101d06 */
[----:B------:R2:W3:Y:S02]  /*d6f0*/  @P2 LDG.E.128 R24, desc[UR6][R18.64+0x80] ;  /* 0x0000800612182981 */ /* 0x0004e4000c1e1d00 */
[----:B--2---:R-:W-:Y:S04]  /*d700*/  @P6 IMAD.WIDE.U32 R18, R2, 0xa0, R102 ;  /* 0x000000a002126825 */ /* 0x004fe800078e0066 */
[----:B------:R-:W-:Y:S02]  /*d710*/  @P6 IMAD.IADD R19, R19, 0x1, R3 ;  /* 0x0000000113136824 */ /* 0x000fe400078e0203 */
[----:B------:R-:W1:Y:S02]  /*d720*/  @P1 LDC.64 R2, c[0x0][0x338] ;  /* 0x0000ce00ff021b82 */ /* 0x000e640000000a00 */
[----:B-1----:R-:W-:Y:S04]  /*d730*/  @P1 IMAD.WIDE.U32 R30, R2, 0xc0, R108 ;  /* 0x000000c0021e1825 */ /* 0x002fe800078e006c */
[----:B------:R-:W-:Y:S05]  /*d740*/  @P1 IMAD R3, R3, 0xc0, RZ ;  /* 0x000000c003031824 */ /* 0x000fea00078e02ff */
[----:B------:R-:W-:Y:S02]  /*d750*/  @P1 IADD3 R31, R31, R3, RZ ;  /* 0x000000031f1f1210 */ /* 0x000fe40007ffe0ff */
[----:B------:R-:W1:Y:S02]  /*d760*/  @P1 LDC.64 R2, c[0x0][0x248] ;  /* 0x00009200ff021b82 */ /* 0x000e640000000a00 */
[----:B-1----:R-:W-:Y:S04]  /*d770*/  @P1 IMAD.WIDE.U32 R28, R2, 0xc0, R102 ;  /* 0x000000c0021c1825 */ /* 0x002fe800078e0066 */
[----:B------:R-:W-:Y:S04]  /*d780*/  @P1 IMAD R3, R3, 0xc0, RZ ;  /* 0x000000c003031824 */ /* 0x000fe800078e02ff */
[----:B------:R-:W-:Y:S02]  /*d790*/  @P1 IMAD.IADD R29, R29, 0x1, R3 ;  /* 0x000000011d1d1824 */ /* 0x000fe400078e0203 */
[----:B------:R-:W1:Y:S02]  /*d7a0*/  @P3 LDC.64 R2, c[0x0][0x338] ;  /* 0x0000ce00ff023b82 */ /* 0x000e640000000a00 */
[----:B-1----:R-:W-:Y:S01]  /*d7b0*/  @P3 IMAD R3, R3, 0xe0, RZ ;  /* 0x000000e003033824 */ /* 0x002fe200078e02ff */
[----:B---3--:R1:W-:Y:S04]  /*d7c0*/  @P2 STG.E.128 desc[UR6][R38.64+0x80], R24 ;  /* 0x0000801826002986 */ /* 0x0083e8000c101d06 */
[----:B------:R-:W2:Y:S04]  /*d7d0*/  @P6 LDG.E.128 R20, desc[UR6][R36.64] ;  /* 0x0000000624146981 */ /* 0x000ea8000c1e1d00 */
[----:B--2---:R-:W-:Y:S04]  /*d7e0*/  @P6 STG.E.128 desc[UR6][R18.64], R20 ;  /* 0x0000001412006986 */ /* 0x004fe8000c101d06 */
[----:B------:R-:W2:Y:S04]  /*d7f0*/  @P6 LDG.E.128 R4, desc[UR6][R36.64+0x80] ;  /* 0x0000800624046981 */ /* 0x000ea8000c1e1d00 */
[----:B--2---:R2:W-:Y:S04]  /*d800*/  @P6 STG.E.128 desc[UR6][R18.64+0x80], R4 ;  /* 0x0000800412006986 */ /* 0x0045e8000c101d06 */
[----:B-1----:R-:W3:Y:S01]  /*d810*/  @P1 LDG.E.128 R24, desc[UR6][R30.64] ;  /* 0x000000061e181981 */ /* 0x002ee2000c1e1d00 */
[----:B--2---:R-:W-:Y:S05]  /*d820*/  @P3 IMAD.WIDE.U32 R18, R2, 0xe0, R108 ;  /* 0x000000e002123825 */ /* 0x004fea00078e006c */
[----:B------:R-:W-:Y:S02]  /*d830*/  @P3 IADD3 R19, R19, R3, RZ ;  /* 0x0000000313133210 */ /* 0x000fe40007ffe0ff */
[----:B------:R-:W1:Y:S02]  /*d840*/  @P3 LDC.64 R2, c[0x0][0x248] ;  /* 0x00009200ff023b82 */ /* 0x000e640000000a00 */
[----:B-1----:R-:W-:Y:S01]  /*d850*/  @P3 IMAD R3, R3, 0xe0, RZ ;  /* 0x000000e003033824 */ /* 0x002fe200078e02ff */
[----:B---3--:R1:W-:Y:S04]  /*d860*/  @P1 STG.E.128 desc[UR6][R28.64], R24 ;  /* 0x000000181c001986 */ /* 0x0083e8000c101d06 */
[----:B------:R2:W3:Y:S02]  /*d870*/  @P1 LDG.E.128 R20, desc[UR6][R30.64+0x80] ;  /* 0x000080061e141981 */ /* 0x0004e4000c1e1d00 */
[----:B--2---:R-:W-:Y:S05]  /*d880*/  @P3 IMAD.WIDE.U32 R30, R2, 0xe0, R102 ;  /* 0x000000e0021e3825 */ /* 0x004fea00078e0066 */
[----:B------:R-:W-:Y:S01]  /*d890*/  @P3 IADD3 R31, R31, R3, RZ ;  /* 0x000000031f1f3210 */ /* 0x000fe20007ffe0ff */
[----:B---3--:R2:W-:Y:S04]  /*d8a0*/  @P1 STG.E.128 desc[UR6][R28.64+0x80], R20 ;  /* 0x000080141c001986 */ /* 0x0085e8000c101d06 */
[----:B------:R-:W3:Y:S04]  /*d8b0*/  @P3 LDG.E.128 R4, desc[UR6][R18.64] ;  /* 0x0000000612043981 */ /* 0x000ee8000c1e1d00 */
[----:B---3--:R2:W-:Y:S04]  /*d8c0*/  @P3 STG.E.128 desc[UR6][R30.64], R4 ;  /* 0x000000041e003986 */ /* 0x0085e8000c101d06 */
[----:B-1----:R-:W3:Y:S04]  /*d8d0*/  @P3 LDG.E.128 R24, desc[UR6][R18.64+0x80] ;  /* 0x0000800612183981 */ /* 0x002ee8000c1e1d00 */
[----:B---3--:R2:W-:Y:S02]  /*d8e0*/  @P3 STG.E.128 desc[UR6][R30.64+0x80], R24 ;  /* 0x000080181e003986 */ /* 0x0085e4000c101d06 */
.L_x_2658:
[----:B------:R-:W-:Y:S01]  /*d8f0*/  PLOP3.LUT P0, PT, PT, PT, UP0, 0x40, 0x0 ;  /* 0x000000000000781c */ /* 0x000fe20003f0e808 */
[----:B------:R-:W5:Y:S02]  /*d900*/  LDC R0, c[0x0][0x338] ;  /* 0x0000ce00ff007b82 */ /* 0x000f640000000800 */
[----:B-----5:R-:W-:Y:S05]  /*d910*/  IMAD.U32 R3, R0, -0x80, RZ ;  /* 0xffffff8000037824 */ /* 0x020fea00078e00ff */
[C---:B------:R-:W-:Y:S04]  /*d920*/  LEA R108, P1, R3.reuse, R108, 0x1 ;  /* 0x0000006c036c7211 */ /* 0x040fe800078208ff */
[----:B------:R-:W-:Y:S01]  /*d930*/  LEA.HI.X.SX32 R109, R3, R109, 0x1, P1 ;  /* 0x0000006d036d7211 */ /* 0x000fe200008f0eff */
[----:B------:R-:W-:Y:S08]  /*d940*/  @P0 BRA `(.L_x_2707) ;  /* 0x00000004003c0947 */ /* 0x000ff00003800000 */
[----:B------:R-:W-:Y:S04]  /*d950*/  IADD3 R0, R11, -0x1, RZ ;  /* 0xffffffff0b007810 */ /* 0x000fe80007ffe0ff */
[----:B------:R-:W-:Y:S11]  /*d960*/  ISETP.GT.AND P0, PT, R0, R67, PT ;  /* 0x000000430000720c */ /* 0x000ff60003f04270 */
[----:B------:R-:W-:Y:S02]  /*d970*/  @!UPT UIADD3 URZ, URZ, URZ, URZ ;  /* 0x0000003f3f3ff290 */ /* 0x000fe4000fffe03f */
[----:B------:R-:W-:Y:S05]  /*d980*/  @!P0 BRA `(.L_x_2708) ;  /* 0x00000004004c8947 */ /* 0x000fea0003800000 */
[----:B------:R-:W5:Y:S01]  /*d990*/  LDC R2, c[0x0][0x380] ;  /* 0x0000e000ff027b82 */ /* 0x000f620000000800 */
[----:B--23--:R-:W-:Y:S01]  /*d9a0*/  IABS R7, R13 ;  /* 0x0000000d00077213 */ /* 0x00cfe20000000000 */
[----:B------:R-:W-:Y:S01]  /*d9b0*/  ULDC.64 UR12, c[0x0][0x250] ;  /* 0x00009400000c7ab9 */ /* 0x000fe20000000a00 */
[----:B-----5:R-:W-:Y:S04]  /*d9c0*/  IABS R3, R2 ;  /* 0x0000000200037213 */ /* 0x020fe80000000000 */
[----:B------:R-:W2:Y:S10]  /*d9d0*/  I2F.RP R8, R3 ;  /* 0x0000000300087306 */ /* 0x000eb40000209400 */
[----:B--2---:R-:W2:Y:S02]  /*d9e0*/  MUFU.RCP R0, R8 ;  /* 0x0000000800007308 */ /* 0x004ea40000001000 */
[----:B--2---:R-:W-:Y:S01]  /*d9f0*/  VIADD R4, R0, 0xffffffe ;  /* 0x0ffffffe00047836 */ /* 0x004fe20000000000 */
[----:B------:R-:W-:Y:S01]  /*da00*/  IADD3 R0, R14, -0x100, RZ ;  /* 0xffffff000e007810 */ /* 0x000fe20007ffe0ff */
[----:B------:R-:W-:Y:S06]  /*da10*/  IMAD.MOV.U32 R14, RZ, RZ, RZ ;  /* 0x000000ffff0e7224 */ /* 0x000fec00078e00ff */
[----:B------:R-:W2:Y:S01]  /*da20*/  F2I.FTZ.U32.TRUNC.NTZ R15, R4 ;  /* 0x00000004000f7305 */ /* 0x000ea2000021f000 */
[----:B------:R-:W-:Y:S01]  /*da30*/  IABS R5, R0 ;  /* 0x0000000000057213 */ /* 0x000fe20000000000 */
[--C-:B--2---:R-:W-:Y:S04]  /*da40*/  IMAD.MOV R6, RZ, RZ, -R15.reuse ;  /* 0x000000ffff067224 */ /* 0x104fe800078e0a0f */
[----:B------:R-:W-:Y:S04]  /*da50*/  IMAD R6, R6, R3, RZ ;  /* 0x0000000306067224 */ /* 0x000fe800078e02ff */
[----:B------:R-:W-:Y:S06]  /*da60*/  IMAD.HI.U32 R6, R15, R6, R14 ;  /* 0x000000060f067227 */ /* 0x000fec00078e000e */
[C---:B------:R-:W-:Y:S04]  /*da70*/  IMAD.HI.U32 R4, R6.reuse, R7, RZ ;  /* 0x0000000706047227 */ /* 0x040fe800078e00ff */
[----:B------:R-:W-:Y:S04]  /*da80*/  IMAD.HI.U32 R6, R6, R5, RZ ;  /* 0x0000000506067227 */ /* 0x000fe800078e00ff */
[----:B------:R-:W-:Y:S01]  /*da90*/  IMAD.MOV R14, RZ, RZ, -R4 ;  /* 0x000000ffff0e7224 */ /* 0x000fe200078e0a04 */
[----:B------:R-:W-:Y:S03]  /*daa0*/  IADD3 R8, -R6, RZ, RZ ;  /* 0x000000ff06087210 */ /* 0x000fe60007ffe1ff */
[C---:B------:R-:W-:Y:S02]  /*dab0*/  IMAD R7, R3.reuse, R14, R7 ;  /* 0x0000000e03077224 */ /* 0x040fe400078e0207 */
[C---:B------:R-:W-:Y:S03]  /*dac0*/  IMAD R5, R3.reuse, R8, R5 ;  /* 0x0000000803057224 */ /* 0x040fe600078e0205 */
[C---:B------:R-:W-:Y:S02]  /*dad0*/  ISETP.GT.U32.AND P1, PT, R3.reuse, R7, PT ;  /* 0x000000070300720c */ /* 0x040fe40003f24070 */
[----:B------:R-:W-:Y:S11]  /*dae0*/  ISETP.GT.U32.AND P0, PT, R3, R5, PT ;  /* 0x000000050300720c */ /* 0x000ff60003f04070 */
[----:B------:R-:W-:Y:S01]  /*daf0*/  @!P1 IADD3 R4, R4, 0x1, RZ ;  /* 0x0000000104049810 */ /* 0x000fe20007ffe0ff */
[--C-:B------:R-:W-:Y:S02]  /*db00*/  @!P1 IMAD.IADD R7, R7, 0x1, -R3.reuse ;  /* 0x0000000107079824 */ /* 0x100fe400078e0a03 */
[----:B------:R-:W-:Y:S02]  /*db10*/  @!P0 IMAD.IADD R5, R5, 0x1, -R3 ;  /* 0x0000000105058824 */ /* 0x000fe400078e0a03 */
[----:B------:R-:W-:Y:S01]  /*db20*/  @!P0 VIADD R6, R6, 0x1 ;  /* 0x0000000106068836 */ /* 0x000fe20000000000 */
[-C--:B------:R-:W-:Y:S02]  /*db30*/  ISETP.GE.U32.AND P3, PT, R7, R3.reuse, PT ;  /* 0x000000030700720c */ /* 0x080fe40003f66070 */
[----:B------:R-:W-:Y:S02]  /*db40*/  ISETP.GE.U32.AND P2, PT, R5, R3, PT ;  /* 0x000000030500720c */ /* 0x000fe40003f46070 */
[-C--:B------:R-:W-:Y:S02]  /*db50*/  LOP3.LUT R5, R13, R2.reuse, RZ, 0x3c, !PT ;  /* 0x000000020d057212 */ /* 0x080fe400078e3cff */
[-C--:B------:R-:W-:Y:S02]  /*db60*/  LOP3.LUT R3, R0, R2.reuse, RZ, 0x3c, !PT ;  /* 0x0000000200037212 */ /* 0x080fe400078e3cff */
[----:B------:R-:W-:Y:S02]  /*db70*/  ISETP.GE.AND P5, PT, R5, RZ, PT ;  /* 0x000000ff0500720c */ /* 0x000fe40003fa6270 */
[----:B------:R-:W-:Y:S02]  /*db80*/  ISETP.GE.AND P4, PT, R3, RZ, PT ;  /* 0x000000ff0300720c */ /* 0x000fe40003f86270 */
[----:B------:R-:W-:Y:S02]  /*db90*/  ISETP.NE.AND P0, PT, R2, RZ, PT ;  /* 0x000000ff0200720c */ /* 0x000fe40003f05270 */
[----:B------:R-:W-:Y:S01]  /*dba0*/  LOP3.LUT R5, RZ, R2, RZ, 0x33, !PT ;  /* 0x00000002ff057212 */ /* 0x000fe200078e33ff */
[----:B------:R-:W-:Y:S01]  /*dbb0*/  @P2 VIADD R6, R6, 0x1 ;  /* 0x0000000106062836 */ /* 0x000fe20000000000 */
[----:B------:R-:W-:Y:S02]  /*dbc0*/  @P3 IADD3 R4, R4, 0x1, RZ ;  /* 0x0000000104043810 */ /* 0x000fe40007ffe0ff */
[----:B------:R-:W-:Y:S03]  /*dbd0*/  IADD3 R0, -R13, R0, RZ ;  /* 0x000000000d007210 */ /* 0x000fe60007ffe1ff */
[----:B------:R-:W-:Y:S02]  /*dbe0*/  @!P5 IADD3 R4, -R4, RZ, RZ ;  /* 0x000000ff0404d210 */ /* 0x000fe40007ffe1ff */
[----:B------:R-:W-:Y:S02]  /*dbf0*/  @!P4 IMAD.MOV R6, RZ, RZ, -R6 ;  /* 0x000000ffff06c224 */ /* 0x000fe400078e0a06 */
[C---:B------:R-:W-:Y:S03]  /*dc00*/  SEL R4, R5.reuse, R4, !P0 ;  /* 0x0000000405047207 */ /* 0x040fe60004000000 */
[----:B------:R-:W-:Y:S02]  /*dc10*/  SEL R5, R5, R6, !P0 ;  /* 0x0000000605057207 */ /* 0x000fe40004000000 */
[CC--:B-1--4-:R-:W-:Y:S02]  /*dc20*/  LEA R20, P0, R4.reuse, R232.reuse, 0x2 ;  /* 0x000000e804147211 */ /* 0x0d2fe400078010ff */
[C---:B------:R-:W-:Y:S01]  /*dc30*/  LEA R22, P1, R5.reuse, R232, 0x2 ;  /* 0x000000e805167211 */ /* 0x040fe200078210ff */
[C---:B------:R-:W-:Y:S01]  /*dc40*/  IMAD.IADD R3, R4.reuse, 0x1, -R5 ;  /* 0x0000000104037824 */ /* 0x040fe200078e0a05 */
[-C--:B------:R-:W-:Y:S02]  /*dc50*/  LEA.HI.X.SX32 R21, R4, R233.reuse, 0x2, P0 ;  /* 0x000000e904157211 */ /* 0x080fe400000f16ff */
[----:B------:R-:W-:Y:S01]  /*dc60*/  LEA.HI.X.SX32 R23, R5, R233, 0x2, P1 ;  /* 0x000000e905177211 */ /* 0x000fe200008f16ff */
[----:B------:R-:W-:Y:S02]  /*dc70*/  IMAD R0, R3, R2, R0 ;  /* 0x0000000203007224 */ /* 0x000fe400078e0200 */
[----:B------:R-:W2:Y:S02]  /*dc80*/  LDG.E R4, desc[UR6][R20.64] ;  /* 0x0000000614047981 */ /* 0x000ea4000c1e1900 */
[----:B------:R-:W-:Y:S01]  /*dc90*/  IMAD.WIDE.U32 R14, R0, UR12, RZ ;  /* 0x0000000c000e7c25 */ /* 0x000fe2000f8e00ff */
[----:B------:R-:W-:Y:S01]  /*dca0*/  SHF.R.S32.HI R6, RZ, 0x1f, R0 ;  /* 0x0000001fff067819 */ /* 0x000fe20000011400 */
[----:B------:R-:W2:Y:S04]  /*dcb0*/  LDG.E R7, desc[UR6][R22.64] ;  /* 0x0000000616077981 */ /* 0x000ea8000c1e1900 */
[----:B------:R-:W-:Y:S04]  /*dcc0*/  IMAD R3, R6, UR12, RZ ;  /* 0x0000000c06037c24 */ /* 0x000fe8000f8e02ff */
[----:B------:R-:W-:Y:S01]  /*dcd0*/  IMAD R3, R0, UR13, R3 ;  /* 0x0000000d00037c24 */ /* 0x000fe2000f8e0203 */
[----:B------:R-:W-:Y:S03]  /*dce0*/  ULDC.64 UR12, c[0x0][0x230] ;  /* 0x00008c00000c7ab9 */ /* 0x000fe60000000a00 */
[----:B------:R-:W-:Y:S02]  /*dcf0*/  IMAD.IADD R15, R15, 0x1, R3 ;  /* 0x000000010f0f7824 */ /* 0x000fe400078e0203 */
[----:B------:R-:W-:Y:S04]  /*dd00*/  IMAD R3, R6, UR10, RZ ;  /* 0x0000000a06037c24 */ /* 0x000fe8000f8e02ff */
[----:B------:R-:W-:Y:S01]  /*dd10*/  IMAD R3, R0, UR11, R3 ;  /* 0x0000000b00037c24 */ /* 0x000fe2000f8e0203 */
[----:B--2---:R-:W-:Y:S04]  /*dd20*/  IADD3 R7, -R4, R7, RZ ;  /* 0x0000000704077210 */ /* 0x004fe80007ffe1ff */
[----:B------:R-:W-:Y:S01]  /*dd30*/  SHF.R.S32.HI R5, RZ, 0x1f, R7 ;  /* 0x0000001fff057819 */ /* 0x000fe20000011407 */
[----:B------:R-:W-:Y:S04]  /*dd40*/  IMAD.WIDE.U32 R18, R7, UR12, RZ ;  /* 0x0000000c07127c25 */ /* 0x000fe8000f8e00ff */
[----:B------:R-:W-:Y:S04]  /*dd50*/  IMAD R4, R5, UR12, RZ ;  /* 0x0000000c05047c24 */ /* 0x000fe8000f8e02ff */
[----:B------:R-:W-:Y:S01]  /*dd60*/  IMAD R4, R7, UR13, R4 ;  /* 0x0000000d07047c24 */ /* 0x000fe2000f8e0204 */
[----:B------:R-:W-:Y:S02]  /*dd70*/  ULDC.64 UR12, c[0x0][0x238] ;  /* 0x00008e00000c7ab9 */ /* 0x000fe40000000a00 */
[----:B------:R-:W-:Y:S02]  /*dd80*/  IMAD R8, R5, UR12, RZ ;  /* 0x0000000c05087c24 */ /* 0x000fe4000f8e02ff */
[----:B------:R-:W-:Y:S01]  /*dd90*/  IADD3 R19, R19, R4, RZ ;  /* 0x0000000413137210 */ /* 0x000fe20007ffe0ff */
[C---:B------:R-:W-:Y:S04]  /*dda0*/  IMAD.WIDE.U32 R14, R7.reuse, UR12, R14 ;  /* 0x0000000c070e7c25 */ /* 0x040fe8000f8e000e */
[----:B------:R-:W-:Y:S01]  /*ddb0*/  IMAD R8, R7, UR13, R8 ;  /* 0x0000000d07087c24 */ /* 0x000fe2000f8e0208 */
[----:B------:R-:W-:Y:S01]  /*ddc0*/  LEA R104, P1, R14, R104, 0x1 ;  /* 0x000000680e687211 */ /* 0x000fe200078208ff */
[----:B------:R-:W-:Y:S04]  /*ddd0*/  IMAD.WIDE.U32 R18, R0, UR10, R18 ;  /* 0x0000000a00127c25 */ /* 0x000fe8000f8e0012 */
[----:B------:R-:W-:Y:S01]  /*dde0*/  IMAD.IADD R8, R15, 0x1, R8 ;  /* 0x000000010f087824 */ /* 0x000fe200078e0208 */
[----:B------:R-:W-:Y:S02]  /*ddf0*/  LEA R102, P0, R18, R102, 0x1 ;  /* 0x0000006612667211 */ /* 0x000fe400078008ff */
[----:B------:R-:W-:Y:S02]  /*de00*/  IADD3 R0, R19, R3, RZ ;  /* 0x0000000313007210 */ /* 0x000fe40007ffe0ff */
[----:B------:R-:W-:Y:S02]  /*de10*/  LEA.HI.X R105, R14, R105, R8, 0x1, P1 ;  /* 0x000000690e697211 */ /* 0x000fe400008f0c08 */
[----:B------:R-:W-:Y:S01]  /*de20*/  LEA.HI.X R103, R18, R103, R0, 0x1, P0 ;  /* 0x0000006712677211 */ /* 0x000fe200000f0c00 */
[----:B------:R-:W-:Y:S06]  /*de30*/  BRA `(.L_x_2708) ;  /* 0x0000000000207947 */ /* 0x000fec0003800000 */
.L_x_2707:
[----:B------:R-:W5:Y:S08]  /*de40*/  LDC R2, c[0x0][0x250] ;  /* 0x00009400ff027b82 */ /* 0x000f700000000800 */
[----:B------:R-:W2:Y:S02]  /*de50*/  LDC R0, c[0x0][0x248] ;  /* 0x00009200ff007b82 */ /* 0x000ea40000000800 */
[----:B--23--:R-:W-:Y:S02]  /*de60*/  IMAD.U32 R5, R0, -0x80, RZ ;  /* 0xffffff8000057824 */ /* 0x00cfe400078e00ff */
[----:B-----5:R-:W-:Y:S03]  /*de70*/  IMAD.U32 R3, R2, -0x80, RZ ;  /* 0xffffff8002037824 */ /* 0x020fe600078e00ff */
[----:B-1----:R-:W-:Y:S02]  /*de80*/  LEA R102, P0, R5, R102, 0x1 ;  /* 0x0000006605667211 */ /* 0x002fe400078008ff */
[----:B------:R-:W-:Y:S02]  /*de90*/  LEA R104, P1, R3, R104, 0x1 ;  /* 0x0000006803687211 */ /* 0x000fe400078208ff */
[----:B------:R-:W-:Y:S02]  /*dea0*/  LEA.HI.X.SX32 R103, R5, R103, 0x1, P0 ;  /* 0x0000006705677211 */ /* 0x000fe400000f0eff */
[----:B------:R-:W-:Y:S09]  /*deb0*/  LEA.HI.X.SX32 R105, R3, R105, 0x1, P1 ;  /* 0x0000006903697211 */ /* 0x000ff200008f0eff */
.L_x_2708:
[----:B------:R-:W-:Y:S04]  /*dec0*/  IADD3 R11, R11, -0x1, RZ ;  /* 0xffffffff0b0b7810 */ /* 0x000fe80007ffe0ff */
[----:B------:R-:W-:Y:S11]  /*ded0*/  ISETP.GT.AND P0, PT, R11, R67, PT ;  /* 0x000000430b00720c */ /* 0x000ff60003f04270 */
[----:B------:R-:W-:Y:S02]  /*dee0*/  @!UPT UIADD3 URZ, URZ, URZ, URZ ;  /* 0x0000003f3f3ff290 */ /* 0x000fe4000fffe03f */
[----:B------:R-:W-:Y:S05]  /*def0*/  @P0 BRA `(.L_x_2709) ;  /* 0xffffff4c00540947 */ /* 0x000fea000383ffff */
.L_x_2639:
[----:B------:R-:W5:Y:S01]  /*df00*/  S2UR UR4, SR_CgaCtaId ;  /* 0x00000000000479c3 */ /* 0x000f620000008800 */
[----:B------:R-:W-:Y:S01]  /*df10*/  ULDC UR12, c[0x0][0x2e0] ;  /* 0x0000b800000c7ab9 */ /* 0x000fe20000000800 */
[----:B------:R-:W-:-:S06]  /*df20*/  UMOV UR10, 0x400 ;  /* 0x00000400000a7882 */ /* 0x000fcc0000000000 */
[----:B------:R-:W-:Y:S01]  /*df30*/  BAR.SYNC.DEFER_BLOCKING 0x0 ;  /* 0x0000000000007b1d */ /* 0x000fe20000010000 */
[----:B------:R-:W-:-:S07]  /*df40*/  ISETP.NE.AND P0, PT, RZ, UR12, PT ;  /* 0x0000000cff007c0c */ /* 0x000fce000bf05270 */
[----:B------:R-:W1:Y:S01]  /*df50*/  LDC.64 R2, c[0x0][0x240] ;  /* 0x00009000ff027b82 */ /* 0x000e620000000a00 */
[----:B------:R-:W-:Y:S01]  /*df60*/  BSSY B2, `(.L_x_2710) ;  /* 0x00004f2000027945 */ /* 0x000fe20003800000 */
[----:B-----5:R-:W-:-:S06]  /*df70*/  ULEA UR4, UR4, UR10, 0x18 ;  /* 0x0000000a04047291 */ /* 0x020fcc000f8ec03f */
[----:B------:R-:W-:Y:S02]  /*df80*/  LEA R229, R144, UR4, 0x1 ;  /* 0x0000000490e57c11 */ /* 0x000fe4000f8e08ff */
[C---:B-1----:R-:W-:Y:S01]  /*df90*/  SHF.L.U64.HI R13, R2.reuse, 0x4, R3 ;  /* 0x00000004020d7819 */ /* 0x042fe20000010203 */
[----:B------:R-:W-:Y:S01]  /*dfa0*/  IMAD.SHL.U32 R15, R2, 0x10, RZ ;  /* 0x00000010020f7824 */ /* 0x000fe200078e00ff */
[----:B------:R-:W-:Y:S06]  /*dfb0*/  @!P0 BRA `(.L_x_2711) ;  /* 0x0000004c00108947 */ /* 0x000fec0003800000 */
[----:B------:R-:W-:Y:S01]  /*dfc0*/  ISETP.NE.U32.AND P0, PT, RZ, UR8, PT ;  /* 0x00000008ff007c0c */ /* 0x000fe2000bf05070 */
[----:B--23--:R-:W-:-:S03]  /*dfd0*/  IMAD.MOV.U32 R4, RZ, RZ, RZ ;  /* 0x000000ffff047224 */ /* 0x00cfc600078e00ff */
[----:B------:R-:W-:Y:S01]  /*dfe0*/  ISETP.NE.AND.EX P0, PT, RZ, UR9, PT, P0 ;  /* 0x00000009ff007c0c */ /* 0x000fe2000bf05300 */
[----:B------:R-:W-:Y:S01]  /*dff0*/  ULDC.U8 UR10, c[0x0][0x3c3] ;  /* 0x0000f0c0000a7ab9 */ /* 0x000fe20000000000 */
[----:B------:R-:W-:Y:S01]  /*e000*/  IADD3 R15, P1, R15, R150, RZ ;  /* 0x000000960f0f7210 */ /* 0x000fe20007f3e0ff */
[----:B------:R-:W-:Y:S01]  /*e010*/  IMAD.MOV.U32 R144, RZ, RZ, R150 ;  /* 0x000000ffff907224 */ /* 0x000fe200078e0096 */
[----:B------:R-:W-:-:S09]  /*e020*/  ULDC.64 UR8, c[0x0][0x210] ;  /* 0x0000840000087ab9 */ /* 0x000fd20000000a00 */
[----:B------:R-:W2:Y:S01]  /*e030*/  @P0 LDG.E R4, desc[UR6][R152.64] ;  /* 0x0000000698040981 */ /* 0x000ea2000c1e1900 */
[C---:B------:R-:W-:Y:S01]  /*e040*/  LEA R0, P0, R2.reuse, R150, 0x5 ;  /* 0x0000009602007211 */ /* 0x040fe200078028ff */
[--C-:B------:R-:W-:Y:S01]  /*e050*/  IMAD.X R6, R13, 0x1, R145.reuse, P1 ;  /* 0x000000010d067824 */ /* 0x100fe200008e0691 */
[----:B------:R-:W-:Y:S01]  /*e060*/  ISETP.NE.AND P5, PT, RZ, UR10, PT ;  /* 0x0000000aff007c0c */ /* 0x000fe2000bfa5270 */
[C---:B------:R-:W-:Y:S01]  /*e070*/  IMAD.WIDE.U32 R8, R2.reuse, 0x30, R144 ;  /* 0x0000003002087825 */ /* 0x040fe200078e0090 */
[----:B------:R-:W-:Y:S02]  /*e080*/  LEA.HI.X R5, R2, R145, R3, 0x5, P0 ;  /* 0x0000009102057211 */ /* 0x000fe400000f2c03 */
[C---:B------:R-:W-:Y:S01]  /*e090*/  LEA R36, P1, R150.reuse, UR8, 0x1 ;  /* 0x0000000896247c11 */ /* 0x040fe2000f8208ff */
[----:B------:R-:W-:Y:S01]  /*e0a0*/  IMAD R3, R3, 0x30, RZ ;  /* 0x0000003003037824 */ /* 0x000fe200078e02ff */
[----:B------:R-:W-:Y:S01]  /*e0b0*/  LEA R34, P0, R15, UR8, 0x1 ;  /* 0x000000080f227c11 */ /* 0x000fe2000f8008ff */
[----:B----4-:R-:W-:Y:S01]  /*e0c0*/  IMAD.IADD R21, R227, 0x1, -R60 ;  /* 0x00000001e3157824 */ /* 0x010fe200078e0a3c */
[----:B------:R-:W-:Y:S01]  /*e0d0*/  LEA.HI.X R37, R150, UR9, R145, 0x1, P1 ;  /* 0x0000000996257c11 */ /* 0x000fe200088f0c91 */
[----:B------:R-:W-:Y:S01]  /*e0e0*/  IMAD.IADD R2, R9, 0x1, R3 ;  /* 0x0000000109027824 */ /* 0x000fe200078e0203 */
[----:B------:R-:W-:-:S02]  /*e0f0*/  LEA R32, P2, R0, UR8, 0x1 ;  /* 0x0000000800207c11 */ /* 0x000fc4000f8408ff */
[----:B------:R-:W-:Y:S02]  /*e100*/  LEA R22, P1, R8, UR8, 0x1 ;  /* 0x0000000808167c11 */ /* 0x000fe4000f8208ff */
[----:B------:R-:W-:Y:S02]  /*e110*/  LEA.HI.X R35, R15, UR9, R6, 0x1, P0 ;  /* 0x000000090f237c11 */ /* 0x000fe400080f0c06 */
[----:B------:R-:W-:Y:S02]  /*e120*/  ISETP.GE.AND P0, PT, R230, R21, PT ;  /* 0x00000015e600720c */ /* 0x000fe40003f06270 */
[----:B------:R-:W-:Y:S02]  /*e130*/  LEA.HI.X R33, R0, UR9, R5, 0x1, P2 ;  /* 0x0000000900217c11 */ /* 0x000fe400090f0c05 */
[----:B------:R-:W-:Y:S02]  /*e140*/  LEA.HI.X R23, R8, UR9, R2, 0x1, P1 ;  /* 0x0000000908177c11 */ /* 0x000fe400088f0c02 */
[----:B------:R-:W-:-:S02]  /*e150*/  ISETP.GT.AND P0, PT, R57, -0x8, !P0 ;  /* 0xfffffff83900780c */ /* 0x000fc40004704270 */
[----:B--2---:R-:W-:-:S05]  /*e160*/  IADD3 R4, R4, R69, R60 ;  /* 0x0000004504047210 */ /* 0x004fca0007ffe03c */
[----:B------:R-:W-:-:S05]  /*e170*/  IMAD R4, R139, R4, RZ ;  /* 0x000000048b047224 */ /* 0x000fca00078e02ff */
[-C--:B------:R-:W-:Y:S02]  /*e180*/  IADD3 R7, P4, R138, R4.reuse, RZ ;  /* 0x000000048a077210 */ /* 0x080fe40007f9e0ff */
[----:B------:R-:W-:Y:S02]  /*e190*/  IADD3 R3, P3, R137, R4, RZ ;  /* 0x0000000489037210 */ /* 0x000fe40007f7e0ff */
[----:B------:R-:W-:-:S05]  /*e1a0*/  SHF.R.S32.HI R4, RZ, 0x1f, R4 ;  /* 0x0000001fff047819 */ /* 0x000fca0000011404 */
[--C-:B------:R-:W-:Y:S02]  /*e1b0*/  IMAD.X R6, R125, 0x1, R4.reuse, P4 ;  /* 0x000000017d067824 */ /* 0x100fe400020e0604 */
[----:B------:R-:W-:Y:S01]  /*e1c0*/  IMAD.X R19, R124, 0x1, R4, P3 ;  /* 0x000000017c137824 */ /* 0x000fe200018e0604 */
[----:B------:R-:W-:Y:S06]  /*e1d0*/  @!P5 BRA `(.L_x_2712) ;  /* 0x0000001800d0d947 */ /* 0x000fec0003800000 */
[----:B------:R-:W-:Y:S04]  /*e1e0*/  BSSY B1, `(.L_x_2713) ;  /* 0x0000069000017945 */ /* 0x000fe80003800000 */
[----:B------:R-:W-:Y:S05]  /*e1f0*/  @!P0 BRA `(.L_x_2714) ;  /* 0x00000004009c8947 */ /* 0x000fea0003800000 */
[----:B------:R1:W5:Y:S04]  /*e200*/  LDG.E.128 R8, desc[UR6][R36.64+0x80] ;  /* 0x0000800624087981 */ /* 0x000368000c1e1d00 */
[----:B------:R1:W5:Y:S01]  /*e210*/  LDG.E.128 R12, desc[UR6][R36.64] ;  /* 0x00000006240c7981 */ /* 0x000362000c1e1d00 */
[----:B------:R-:W-:Y:S01]  /*e220*/  ISETP.GE.AND P2, PT, R16, UR12, PT ;  /* 0x0000000c10007c0c */ /* 0x000fe2000bf46270 */
[C---:B------:R-:W-:Y:S01]  /*e230*/  IMAD.SHL.U32 R30, R7.reuse, 0x2, RZ ;  /* 0x00000002071e7824 */ /* 0x040fe200078e00ff */
[----:B------:R-:W-:Y:S01]  /*e240*/  ULDC.64 UR10, c[0x0][0x358] ;  /* 0x0000d600000a7ab9 */ /* 0x000fe20000000a00 */
[----:B------:R-:W-:Y:S01]  /*e250*/  ULDC.64 UR8, c[0x0][0x360] ;  /* 0x0000d80000087ab9 */ /* 0x000fe20000000a00 */
[----:B------:R-:W-:Y:S01]  /*e260*/  SHF.L.U64.HI R0, R7, 0x1, R6 ;  /* 0x0000000107007819 */ /* 0x000fe20000010206 */
[----:B------:R-:W-:Y:S01]  /*e270*/  BSSY B0, `(.L_x_2715) ;  /* 0x000002f000007945 */ /* 0x000fe20003800000 */
[----:B------:R-:W-:-:S02]  /*e280*/  IADD3 R28, P1, R30, UR10, RZ ;  /* 0x0000000a1e1c7c10 */ /* 0x000fc4000ff3e0ff */
[----:B------:R-:W-:Y:S02]  /*e290*/  IADD3 R30, P0, R30, UR8, RZ ;  /* 0x000000081e1e7c10 */ /* 0x000fe4000ff1e0ff */
[C---:B------:R-:W-:Y:S02]  /*e2a0*/  IADD3.X R29, R0.reuse, UR11, RZ, P1, !PT ;  /* 0x0000000b001d7c10 */ /* 0x040fe40008ffe4ff */
[----:B------:R-:W-:Y:S01]  /*e2b0*/  IADD3.X R31, R0, UR9, RZ, P0, !PT ;  /* 0x00000009001f7c10 */ /* 0x000fe200087fe4ff */
[----:B------:R-:W-:Y:S08]  /*e2c0*/  @P2 BRA `(.L_x_2716) ;  /* 0x0000000000a42947 */ /* 0x000ff00003800000 */
[----:B------:R-:W2:Y:S04]  /*e2d0*/  LDG.E.64 R2, desc[UR6][R30.64] ;  /* 0x000000061e027981 */ /* 0x000ea8000c1e1b00 */
[----:B------:R-:W3:Y:S01]  /*e2e0*/  LDG.E.64 R4, desc[UR6][R28.64] ;  /* 0x000000061c047981 */ /* 0x000ee2000c1e1b00 */
[----:B-----5:R-:W-:Y:S01]  /*e2f0*/  MOV R24, R14 ;  /* 0x0000000e00187202 */ /* 0x020fe20000000f00 */
[----:B------:R-:W-:Y:S02]  /*e300*/  HADD2.F32 R27, -RZ, R13.H1_H1 ;  /* 0x3000000dff1b7230 */ /* 0x000fe40000004100 */
[----:B------:R-:W-:Y:S02]  /*e310*/  HADD2.F32 R25, -RZ, R15.H1_H1 ;  /* 0x3000000fff197230 */ /* 0x000fe40000004100 */
[----:B------:R-:W-:-:S02]  /*e320*/  HADD2.F32 R26, -RZ, R13.H0_H0 ;  /* 0x2000000dff1a7230 */ /* 0x000fc40000004100 */
[----:B------:R-:W-:Y:S02]  /*e330*/  HADD2.F32 R20, -RZ, R15.H0_H0 ;  /* 0x2000000fff147230 */ /* 0x000fe40000004100 */
[----:B--2---:R-:W-:Y:S02]  /*e340*/  HADD2.F32 R14, -RZ, R2.H1_H1 ;  /* 0x30000002ff0e7230 */ /* 0x004fe40000004100 */
[----:B------:R-:W-:Y:S02]  /*e350*/  HADD2.F32 R0, -RZ, R3.H1_H1 ;  /* 0x30000003ff007230 */ /* 0x000fe40000004100 */
[----:B---3--:R-:W-:Y:S02]  /*e360*/  HADD2.F32 R19, -RZ, R4.H1_H1 ;  /* 0x30000004ff137230 */ /* 0x008fe40000004100 */
[----:B------:R-:W-:Y:S01]  /*e370*/  FMUL.FTZ R15, R27, R14 ;  /* 0x0000000e1b0f7220 */ /* 0x000fe20000410000 */
[----:B------:R-:W-:Y:S02]  /*e380*/  HADD2.F32 R18, -RZ, R5.H1_H1 ;  /* 0x30000005ff127230 */ /* 0x000fe40000004100 */
[----:B------:R-:W-:Y:S01]  /*e390*/  FMUL.FTZ R13, R25, R0 ;  /* 0x00000000190d7220 */ /* 0x000fe20000410000 */
[----:B------:R-:W-:Y:S01]  /*e3a0*/  FMUL.FTZ R14, R26, R14 ;  /* 0x0000000e1a0e7220 */ /* 0x000fe20000410000 */
[----:B------:R-:W-:Y:S01]  /*e3b0*/  FMUL.FTZ R0, R20, R0 ;  /* 0x0000000014007220 */ /* 0x000fe20000410000 */
[----:B------:R-:W-:Y:S01]  /*e3c0*/  FFMA.FTZ R15, R26, R19, -R15 ;  /* 0x000000131a0f7223 */ /* 0x000fe2000001080f */
[----:B------:R-:W-:-:S02]  /*e3d0*/  HADD2.F32 R3, -RZ, R3.H0_H0 ;  /* 0x20000003ff037230 */ /* 0x000fc40000004100 */
[----:B------:R-:W-:Y:S01]  /*e3e0*/  FFMA.FTZ R14, R27, R19, R14 ;  /* 0x000000131b0e7223 */ /* 0x000fe2000001000e */
[-C--:B------:R-:W-:Y:S01]  /*e3f0*/  FFMA.FTZ R0, R25, R18.reuse, R0 ;  /* 0x0000001219007223 */ /* 0x080fe20000010000 */
[--C-:B------:R-:W-:Y:S02]  /*e400*/  HADD2.F32 R19, -RZ, R12.reuse.H0_H0 ;  /* 0x2000000cff137230 */ /* 0x100fe40000004100 */
[----:B------:R-:W-:Y:S01]  /*e410*/  FFMA.FTZ R13, R20, R18, -R13 ;  /* 0x00000012140d7223 */ /* 0x000fe2000001080d */
[----:B------:R-:W-:Y:S01]  /*e420*/  HADD2.F32 R25, -RZ, R12.H1_H1 ;  /* 0x3000000cff197230 */ /* 0x000fe20000004100 */
[----:B------:R-:W-:Y:S01]  /*e430*/  F2FP.F16.F32.PACK_AB R14, R14, R15 ;  /* 0x0000000f0e0e723e */ /* 0x000fe200000000ff */
[--C-:B------:R-:W-:Y:S02]  /*e440*/  HADD2.F32 R12, -RZ, R24.reuse.H0_H0 ;  /* 0x20000018ff0c7230 */ /* 0x100fe40000004100 */
[----:B------:R-:W-:Y:S01]  /*e450*/  HADD2.F32 R24, -RZ, R24.H1_H1 ;  /* 0x30000018ff187230 */ /* 0x000fe20000004100 */
[----:B------:R-:W-:Y:S01]  /*e460*/  F2FP.F16.F32.PACK_AB R15, R0, R13 ;  /* 0x0000000d000f723e */ /* 0x000fe200000000ff */
[----:B------:R-:W-:Y:S01]  /*e470*/  HADD2.F32 R2, -RZ, R2.H0_H0 ;  /* 0x20000002ff027230 */ /* 0x000fe20000004100 */
[----:B------:R-:W-:Y:S01]  /*e480*/  MOV R13, R14 ;  /* 0x0000000e000d7202 */ /* 0x000fe20000000f00 */
[----:B------:R-:W-:-:S02]  /*e490*/  HADD2.F32 R5, -RZ, R5.H0_H0 ;  /* 0x20000005ff057230 */ /* 0x000fc40000004100 */
[-C--:B------:R-:W-:Y:S01]  /*e4a0*/  FMUL.FTZ R27, R24, R3.reuse ;  /* 0x00000003181b7220 */ /* 0x080fe20000410000 */
[C---:B------:R-:W-:Y:S01]  /*e4b0*/  FMUL.FTZ R3, R12.reuse, R3 ;  /* 0x000000030c037220 */ /* 0x040fe20000410000 */
[----:B------:R-:W-:Y:S02]  /*e4c0*/  HADD2.F32 R4, -RZ, R4.H0_H0 ;  /* 0x20000004ff047230 */ /* 0x000fe40000004100 */
[-C--:B------:R-:W-:Y:S01]  /*e4d0*/  FMUL.FTZ R18, R25, R2.reuse ;  /* 0x0000000219127220 */ /* 0x080fe20000410000 */
[C---:B------:R-:W-:Y:S01]  /*e4e0*/  FMUL.FTZ R2, R19.reuse, R2 ;  /* 0x0000000213027220 */ /* 0x040fe20000410000 */
[-C--:B------:R-:W-:Y:S01]  /*e4f0*/  FFMA.FTZ R27, R12, R5.reuse, -R27 ;  /* 0x000000050c1b7223 */ /* 0x080fe2000001081b */
[----:B------:R-:W-:Y:S01]  /*e500*/  FFMA.FTZ R24, R24, R5, R3 ;  /* 0x0000000518187223 */ /* 0x000fe20000010003 */
[-C--:B------:R-:W-:Y:S01]  /*e510*/  FFMA.FTZ R18, R19, R4.reuse, -R18 ;  /* 0x0000000413127223 */ /* 0x080fe20000010812 */
[----:B------:R-:W-:-:S03]  /*e520*/  FFMA.FTZ R25, R25, R4, R2 ;  /* 0x0000000419197223 */ /* 0x000fc60000010002 */
[----:B------:R-:W-:Y:S02]  /*e530*/  F2FP.F16.F32.PACK_AB R24, R24, R27 ;  /* 0x0000001b1818723e */ /* 0x000fe400000000ff */
[----:B------:R-:W-:Y:S02]  /*e540*/  F2FP.F16.F32.PACK_AB R12, R25, R18 ;  /* 0x00000012190c723e */ /* 0x000fe400000000ff */
[----:B------:R-:W-:Y:S02]  /*e550*/  MOV R14, R24 ;  /* 0x00000018000e7202 */ /* 0x000fe40000000f00 */
.L_x_2716:
[----:B------:R-:W-:Y:S05]  /*e560*/  BSYNC B0 ;  /* 0x0000000000007941 */ /* 0x000fea0003800000 */
.L_x_2715:
[----:B-----5:R2:W-:Y:S01]  /*e570*/  STS.128 [R229], R12 ;  /* 0x0000000ce5007388 */ /* 0x0205e20000000c00 */
[----:B------:R-:W-:Y:S01]  /*e580*/  IADD3 R0, R16, 0x40, RZ ;  /* 0x0000004010007810 */ /* 0x000fe20007ffe0ff */
[----:B------:R-:W-:Y:S03]  /*e590*/  BSSY B0, `(.L_x_2717) ;  /* 0x000002c000007945 */ /* 0x000fe60003800000 */
[----:B------:R-:W-:-:S13]  /*e5a0*/  ISETP.GE.AND P0, PT, R0, UR12, PT ;  /* 0x0000000c00007c0c */ /* 0x000fda000bf06270 */
[----:B------:R-:W-:Y:S05]  /*e5b0*/  @P0 BRA `(.L_x_2718) ;  /* 0x0000000000a40947 */ /* 0x000fea0003800000 */
[----:B------:R-:W3:Y:S04]  /*e5c0*/  LDG.E.64 R2, desc[UR6][R30.64+0x40] ;  /* 0x000040061e027981 */ /* 0x000ee8000c1e1b00 */
[----:B------:R-:W4:Y:S01]  /*e5d0*/  LDG.E.64 R4, desc[UR6][R28.64+0x40] ;  /* 0x000040061c047981 */ /* 0x000f22000c1e1b00 */
[----:B------:R-:W-:Y:S01]  /*e5e0*/  MOV R18, R10 ;  /* 0x0000000a00127202 */ /* 0x000fe20000000f00 */
[----:B------:R-:W-:Y:S02]  /*e5f0*/  HADD2.F32 R19, -RZ, R9.H1_H1 ;  /* 0x30000009ff137230 */ /* 0x000fe40000004100 */
[----:B--2---:R-:W-:Y:S02]  /*e600*/  HADD2.F32 R15, -RZ, R11.H1_H1 ;  /* 0x3000000bff0f7230 */ /* 0x004fe40000004100 */
[----:B------:R-:W-:-:S02]  /*e610*/  HADD2.F32 R20, -RZ, R9.H0_H0 ;  /* 0x20000009ff147230 */ /* 0x000fc40000004100 */
[----:B------:R-:W-:Y:S02]  /*e620*/  HADD2.F32 R14, -RZ, R11.H0_H0 ;  /* 0x2000000bff0e7230 */ /* 0x000fe40000004100 */
[----:B---3--:R-:W-:Y:S02]  /*e630*/  HADD2.F32 R10, -RZ, R2.H1_H1 ;  /* 0x30000002ff0a7230 */ /* 0x008fe40000004100 */
[----:B------:R-:W-:Y:S02]  /*e640*/  HADD2.F32 R0, -RZ, R3.H1_H1 ;  /* 0x30000003ff007230 */ /* 0x000fe40000004100 */
[----:B----4-:R-:W-:Y:S02]  /*e650*/  HADD2.F32 R13, -RZ, R4.H1_H1 ;  /* 0x30000004ff0d7230 */ /* 0x010fe40000004100 */
        /* <DEDUP_REMOVED lines=31> */
.L_x_2718:
[----:B------:R-:W-:Y:S05]  /*e850*/  BSYNC B0 ;  /* 0x0000000000007941 */ /* 0x000fea0003800000 */
.L_x_2717:
[----:B------:R3:W-:Y:S02]  /*e860*/  STS.128 [R229+0x2000], R8 ;  /* 0x00200008e5007388 */ /* 0x0007e40000000c00 */
.L_x_2714:
[----:B------:R-:W-:Y:S05]  /*e870*/  BSYNC B1 ;  /* 0x0000000000017941 */ /* 0x000fea0003800000 */
.L_x_2713:
[----:B------:R-:W-:Y:S01]  /*e880*/  VIADD R0, R230, 0x10 ;  /* 0x00000010e6007836 */ /* 0x000fe20000000000 */
[----:B------:R-:W-:Y:S04]  /*e890*/  BSSY B1, `(.L_x_2719) ;  /* 0x000006d000017945 */ /* 0x000fe80003800000 */
[----:B------:R-:W-:-:S04]  /*e8a0*/  ISETP.GE.AND P0, PT, R0, R21, PT ;  /* 0x000000150000720c */ /* 0x000fc80003f06270 */
[----:B------:R-:W-:-:S13]  /*e8b0*/  ISETP.LT.OR P0, PT, R57, -0x87, P0 ;  /* 0xffffff793900780c */ /* 0x000fda0000701670 */
[----:B------:R-:W-:Y:S05]  /*e8c0*/  @P0 BRA `(.L_x_2720) ;  /* 0x0000000400a40947 */ /* 0x000fea0003800000 */
[----:B---3--:R3:W5:Y:S04]  /*e8d0*/  LDG.E.128 R8, desc[UR6][R34.64+0x80] ;  /* 0x0000800622087981 */ /* 0x008768000c1e1d00 */
[----:B--2---:R3:W5:Y:S01]  /*e8e0*/  LDG.E.128 R12, desc[UR6][R34.64] ;  /* 0x00000006220c7981 */ /* 0x004762000c1e1d00 */
[C---:B------:R-:W-:Y:S01]  /*e8f0*/  IADD3 R2, P0, R140.reuse, R7, RZ ;  /* 0x000000078c027210 */ /* 0x040fe20007f1e0ff */
[----:B------:R-:W-:Y:S01]  /*e900*/  ULDC.64 UR10, c[0x0][0x358] ;  /* 0x0000d600000a7ab9 */ /* 0x000fe20000000a00 */
[----:B------:R-:W-:Y:S01]  /*e910*/  ULDC.64 UR8, c[0x0][0x360] ;  /* 0x0000d80000087ab9 */ /* 0x000fe20000000a00 */
[----:B------:R-:W-:Y:S01]  /*e920*/  BSSY B0, `(.L_x_2721) ;  /* 0x0000033000007945 */ /* 0x000fe20003800000 */
[----:B------:R-:W-:Y:S01]  /*e930*/  LEA.HI.X.SX32 R3, R140, R6, 0x1, P0 ;  /* 0x000000068c037211 */ /* 0x000fe200000f0eff */
[----:B-1----:R-:W-:Y:S01]  /*e940*/  IMAD.SHL.U32 R36, R2, 0x2, RZ ;  /* 0x0000000202247824 */ /* 0x002fe200078e00ff */
[----:B------:R-:W-:-:S02]  /*e950*/  ISETP.GE.AND P0, PT, R16, UR12, PT ;  /* 0x0000000c10007c0c */ /* 0x000fc4000bf06270 */
[----:B------:R-:W-:Y:S02]  /*e960*/  SHF.L.U64.HI R2, R2, 0x1, R3 ;  /* 0x0000000102027819 */ /* 0x000fe40000010203 */
[C---:B------:R-:W-:Y:S02]  /*e970*/  IADD3 R30, P2, R36.reuse, UR10, RZ ;  /* 0x0000000a241e7c10 */ /* 0x040fe4000ff5e0ff */
[----:B------:R-:W-:Y:S02]  /*e980*/  IADD3 R36, P1, R36, UR8, RZ ;  /* 0x0000000824247c10 */ /* 0x000fe4000ff3e0ff */
[C---:B------:R-:W-:Y:S02]  /*e990*/  IADD3.X R31, R2.reuse, UR11, RZ, P2, !PT ;  /* 0x0000000b021f7c10 */ /* 0x040fe400097fe4ff */
[----:B------:R-:W-:-:S03]  /*e9a0*/  IADD3.X R37, R2, UR9, RZ, P1, !PT ;  /* 0x0000000902257c10 */ /* 0x000fc60008ffe4ff */
[----:B------:R-:W-:Y:S06]  /*e9b0*/  @P0 BRA `(.L_x_2722) ;  /* 0x0000000000a40947 */ /* 0x000fec0003800000 */
[----:B------:R-:W2:Y:S04]  /*e9c0*/  LDG.E.64 R2, desc[UR6][R36.64] ;  /* 0x0000000624027981 */ /* 0x000ea8000c1e1b00 */
[----:B------:R-:W4:Y:S01]  /*e9d0*/  LDG.E.64 R4, desc[UR6][R30.64] ;  /* 0x000000061e047981 */ /* 0x000f22000c1e1b00 */
[----:B-----5:R-:W-:Y:S01]  /*e9e0*/  MOV R24, R15 ;  /* 0x0000000f00187202 */ /* 0x020fe20000000f00 */
[--C-:B------:R-:W-:Y:S01]  /*e9f0*/  HADD2.F32 R27, -RZ, R13.reuse.H0_H0 ;  /* 0x2000000dff1b7230 */ /* 0x100fe20000004100 */
[----:B------:R-:W-:Y:S01]  /*ea00*/  MOV R26, R14 ;  /* 0x0000000e001a7202 */ /* 0x000fe20000000f00 */
[----:B------:R-:W-:Y:S02]  /*ea10*/  HADD2.F32 R28, -RZ, R13.H1_H1 ;  /* 0x3000000dff1c7230 */ /* 0x000fe40000004100 */
[----:B------:R-:W-:-:S02]  /*ea20*/  HADD2.F32 R25, -RZ, R24.H0_H0 ;  /* 0x20000018ff197230 */ /* 0x000fc40000004100 */
[----:B------:R-:W-:Y:S02]  /*ea30*/  HADD2.F32 R24, -RZ, R24.H1_H1 ;  /* 0x30000018ff187230 */ /* 0x000fe40000004100 */
[----:B--2---:R-:W-:Y:S02]  /*ea40*/  HADD2.F32 R13, -RZ, R3.H1_H1 ;  /* 0x30000003ff0d7230 */ /* 0x004fe40000004100 */
[----:B------:R-:W-:Y:S02]  /*ea50*/  HADD2.F32 R15, -RZ, R2.H1_H1 ;  /* 0x30000002ff0f7230 */ /* 0x000fe40000004100 */
[----:B----4-:R-:W-:Y:S02]  /*ea60*/  HADD2.F32 R19, -RZ, R5.H1_H1 ;  /* 0x30000005ff137230 */ /* 0x010fe40000004100 */
[-C--:B------:R-:W-:Y:S01]  /*ea70*/  FMUL.FTZ R14, R24, R13.reuse ;  /* 0x0000000d180e7220 */ /* 0x080fe20000410000 */
[----:B------:R-:W-:Y:S01]  /*ea80*/  FMUL.FTZ R13, R25, R13 ;  /* 0x0000000d190d7220 */ /* 0x000fe20000410000 */
[----:B------:R-:W-:-:S02]  /*ea90*/  HADD2.F32 R20, -RZ, R4.H1_H1 ;  /* 0x30000004ff147230 */ /* 0x000fc40000004100 */
[----:B------:R-:W-:Y:S01]  /*eaa0*/  FMUL.FTZ R18, R28, R15 ;  /* 0x0000000f1c127220 */ /* 0x000fe20000410000 */
[-C--:B------:R-:W-:Y:S01]  /*eab0*/  FFMA.FTZ R14, R25, R19.reuse, -R14 ;  /* 0x00000013190e7223 */ /* 0x080fe2000001080e */
[----:B------:R-:W-:Y:S01]  /*eac0*/  FFMA.FTZ R13, R24, R19, R13 ;  /* 0x00000013180d7223 */ /* 0x000fe2000001000d */
[--C-:B------:R-:W-:Y:S02]  /*ead0*/  HADD2.F32 R19, -RZ, R12.reuse.H0_H0 ;  /* 0x2000000cff137230 */ /* 0x100fe40000004100 */
[C---:B------:R-:W-:Y:S01]  /*eae0*/  FMUL.FTZ R15, R27.reuse, R15 ;  /* 0x0000000f1b0f7220 */ /* 0x040fe20000410000 */
[----:B------:R-:W-:Y:S02]  /*eaf0*/  HADD2.F32 R25, -RZ, R12.H1_H1 ;  /* 0x3000000cff197230 */ /* 0x000fe40000004100 */
[-C--:B------:R-:W-:Y:S01]  /*eb00*/  FFMA.FTZ R18, R27, R20.reuse, -R18 ;  /* 0x000000141b127223 */ /* 0x080fe20000010812 */
[----:B------:R-:W-:Y:S02]  /*eb10*/  HADD2.F32 R12, -RZ, R26.H0_H0 ;  /* 0x2000001aff0c7230 */ /* 0x000fe40000004100 */
[----:B------:R-:W-:Y:S01]  /*eb20*/  FFMA.FTZ R15, R28, R20, R15 ;  /* 0x000000141c0f7223 */ /* 0x000fe2000001000f */
[----:B------:R-:W-:-:S02]  /*eb30*/  HADD2.F32 R2, -RZ, R2.H0_H0 ;  /* 0x20000002ff027230 */ /* 0x000fc40000004100 */
[----:B------:R-:W-:Y:S02]  /*eb40*/  HADD2.F32 R3, -RZ, R3.H0_H0 ;  /* 0x20000003ff037230 */ /* 0x000fe40000004100 */
[----:B------:R-:W-:Y:S02]  /*eb50*/  HADD2.F32 R26, -RZ, R26.H1_H1 ;  /* 0x3000001aff1a7230 */ /* 0x000fe40000004100 */
[-C--:B------:R-:W-:Y:S01]  /*eb60*/  FMUL.FTZ R20, R25, R2.reuse ;  /* 0x0000000219147220 */ /* 0x080fe20000410000 */
[----:B------:R-:W-:Y:S02]  /*eb70*/  HADD2.F32 R4, -RZ, R4.H0_H0 ;  /* 0x20000004ff047230 */ /* 0x000fe40000004100 */
[C---:B------:R-:W-:Y:S01]  /*eb80*/  FMUL.FTZ R2, R19.reuse, R2 ;  /* 0x0000000213027220 */ /* 0x040fe20000410000 */
[----:B------:R-:W-:Y:S02]  /*eb90*/  HADD2.F32 R5, -RZ, R5.H0_H0 ;  /* 0x20000005ff057230 */ /* 0x000fe40000004100 */
[-C--:B------:R-:W-:Y:S01]  /*eba0*/  FMUL.FTZ R27, R26, R3.reuse ;  /* 0x000000031a1b7220 */ /* 0x080fe20000410000 */
[C---:B------:R-:W-:Y:S01]  /*ebb0*/  FMUL.FTZ R3, R12.reuse, R3 ;  /* 0x000000030c037220 */ /* 0x040fe20000410000 */
[-C--:B------:R-:W-:Y:S01]  /*ebc0*/  FFMA.FTZ R20, R19, R4.reuse, -R20 ;  /* 0x0000000413147223 */ /* 0x080fe20000010814 */
[----:B------:R-:W-:Y:S01]  /*ebd0*/  FFMA.FTZ R25, R25, R4, R2 ;  /* 0x0000000419197223 */ /* 0x000fe20000010002 */
[-C--:B------:R-:W-:Y:S01]  /*ebe0*/  FFMA.FTZ R27, R12, R5.reuse, -R27 ;  /* 0x000000050c1b7223 */ /* 0x080fe2000001081b */
[----:B------:R-:W-:Y:S01]  /*ebf0*/  FFMA.FTZ R26, R26, R5, R3 ;  /* 0x000000051a1a7223 */ /* 0x000fe20000010003 */
[----:B------:R-:W-:-:S02]  /*ec00*/  F2FP.F16.F32.PACK_AB R18, R15, R18 ;  /* 0x000000120f12723e */ /* 0x000fc400000000ff */
[----:B------:R-:W-:Y:S02]  /*ec10*/  F2FP.F16.F32.PACK_AB R15, R13, R14 ;  /* 0x0000000e0d0f723e */ /* 0x000fe400000000ff */
[----:B------:R-:W-:Y:S02]  /*ec20*/  F2FP.F16.F32.PACK_AB R12, R25, R20 ;  /* 0x00000014190c723e */ /* 0x000fe400000000ff */
[----:B------:R-:W-:Y:S02]  /*ec30*/  F2FP.F16.F32.PACK_AB R14, R26, R27 ;  /* 0x0000001b1a0e723e */ /* 0x000fe400000000ff */
[----:B------:R-:W-:Y:S02]  /*ec40*/  MOV R13, R18 ;  /* 0x00000012000d7202 */ /* 0x000fe40000000f00 */
.L_x_2722:
[----:B------:R-:W-:Y:S05]  /*ec50*/  BSYNC B0 ;  /* 0x0000000000007941 */ /* 0x000fea0003800000 */
.L_x_2721:
[----:B-----5:R1:W-:Y:S01]  /*ec60*/  STS.128 [R229+0x800], R12 ;  /* 0x0008000ce5007388 */ /* 0x0203e20000000c00 */
[----:B------:R-:W-:Y:S01]  /*ec70*/  IADD3 R2, R16, 0x40, RZ ;  /* 0x0000004010027810 */ /* 0x000fe20007ffe0ff */
[----:B------:R-:W-:Y:S03]  /*ec80*/  BSSY B0, `(.L_x_2723) ;  /* 0x000002c000007945 */ /* 0x000fe60003800000 */
[----:B------:R-:W-:-:S13]  /*ec90*/  ISETP.GE.AND P0, PT, R2, UR12, PT ;  /* 0x0000000c02007c0c */ /* 0x000fda000bf06270 */
[----:B------:R-:W-:Y:S05]  /*eca0*/  @P0 BRA `(.L_x_2724) ;  /* 0x0000000000a40947 */ /* 0x000fea0003800000 */
[----:B------:R-:W2:Y:S04]  /*ecb0*/  LDG.E.64 R2, desc[UR6][R36.64+0x40] ;  /* 0x0000400624027981 */ /* 0x000ea8000c1e1b00 */
[----:B------:R-:W4:Y:S01]  /*ecc0*/  LDG.E.64 R4, desc[UR6][R30.64+0x40] ;  /* 0x000040061e047981 */ /* 0x000f22000c1e1b00 */
[----:B------:R-:W-:Y:S01]  /*ecd0*/  MOV R18, R11 ;  /* 0x0000000b00127202 */ /* 0x000fe20000000f00 */
[--C-:B------:R-:W-:Y:S01]  /*ece0*/  HADD2.F32 R25, -RZ, R9.reuse.H0_H0 ;  /* 0x20000009ff197230 */ /* 0x100fe20000004100 */
[----:B------:R-:W-:Y:S01]  /*ecf0*/  MOV R19, R10 ;  /* 0x0000000a00137202 */ /* 0x000fe20000000f00 */
[----:B------:R-:W-:Y:S02]  /*ed00*/  HADD2.F32 R20, -RZ, R9.H1_H1 ;  /* 0x30000009ff147230 */ /* 0x000fe40000004100 */
[----:B-1----:R-:W-:-:S02]  /*ed10*/  HADD2.F32 R15, -RZ, R18.H0_H0 ;  /* 0x20000012ff0f7230 */ /* 0x002fc40000004100 */
[----:B------:R-:W-:Y:S02]  /*ed20*/  HADD2.F32 R18, -RZ, R18.H1_H1 ;  /* 0x30000012ff127230 */ /* 0x000fe40000004100 */
[----:B--2---:R-:W-:Y:S02]  /*ed30*/  HADD2.F32 R11, -RZ, R2.H1_H1 ;  /* 0x30000002ff0b7230 */ /* 0x004fe40000004100 */
[----:B------:R-:W-:Y:S02]  /*ed40*/  HADD2.F32 R9, -RZ, R3.H1_H1 ;  /* 0x30000003ff097230 */ /* 0x000fe40000004100 */
[----:B----4-:R-:W-:Y:S02]  /*ed50*/  HADD2.F32 R14, -RZ, R4.H1_H1 ;  /* 0x30000004ff0e7230 */ /* 0x010fe40000004100 */
[----:B------:R-:W-:Y:S01]  /*ed60*/  FMUL.FTZ R12, R20, R11 ;  /* 0x0000000b140c7220 */ /* 0x000fe20000410000 */
[----:B------:R-:W-:Y:S02]  /*ed70*/  HADD2.F32 R13, -RZ, R5.H1_H1 ;  /* 0x30000005ff0d7230 */ /* 0x000fe40000004100 */
[----:B------:R-:W-:Y:S01]  /*ed80*/  FMUL.FTZ R10, R18, R9 ;  /* 0x00000009120a7220 */ /* 0x000fe20000410000 */
[----:B------:R-:W-:Y:S01]  /*ed90*/  FMUL.FTZ R11, R25, R11 ;  /* 0x0000000b190b7220 */ /* 0x000fe20000410000 */
[----:B------:R-:W-:Y:S01]  /*eda0*/  FMUL.FTZ R9, R15, R9 ;  /* 0x000000090f097220 */ /* 0x000fe20000410000 */
[-C--:B------:R-:W-:Y:S01]  /*edb0*/  FFMA.FTZ R12, R25, R14.reuse, -R12 ;  /* 0x0000000e190c7223 */ /* 0x080fe2000001080c */
[-C--:B------:R-:W-:Y:S01]  /*edc0*/  FFMA.FTZ R10, R15, R13.reuse, -R10 ;  /* 0x0000000d0f0a7223 */ /* 0x080fe2000001080a */
[----:B------:R-:W-:Y:S01]  /*edd0*/  FFMA.FTZ R11, R20, R14, R11 ;  /* 0x0000000e140b7223 */ /* 0x000fe2000001000b */
[----:B------:R-:W-:Y:S01]  /*ede0*/  FFMA.FTZ R9, R18, R13, R9 ;  /* 0x0000000d12097223 */ /* 0x000fe20000010009 */
[----:B------:R-:W-:-:S02]  /*edf0*/  HADD2.F32 R2, -RZ, R2.H0_H0 ;  /* 0x20000002ff027230 */ /* 0x000fc40000004100 */
[----:B------:R-:W-:Y:S01]  /*ee00*/  HADD2.F32 R3, -RZ, R3.H0_H0 ;  /* 0x20000003ff037230 */ /* 0x000fe20000004100 */
[----:B------:R-:W-:Y:S01]  /*ee10*/  F2FP.F16.F32.PACK_AB R12, R11, R12 ;  /* 0x0000000c0b0c723e */ /* 0x000fe200000000ff */
[--C-:B------:R-:W-:Y:S01]  /*ee20*/  HADD2.F32 R13, -RZ, R8.reuse.H0_H0 ;  /* 0x20000008ff0d7230 */ /* 0x100fe20000004100 */
[----:B------:R-:W-:Y:S01]  /*ee30*/  F2FP.F16.F32.PACK_AB R11, R9, R10 ;  /* 0x0000000a090b723e */ /* 0x000fe200000000ff */
[----:B------:R-:W-:Y:S01]  /*ee40*/  HADD2.F32 R15, -RZ, R8.H1_H1 ;  /* 0x30000008ff0f7230 */ /* 0x000fe20000004100 */
[----:B------:R-:W-:Y:S01]  /*ee50*/  MOV R9, R12 ;  /* 0x0000000c00097202 */ /* 0x000fe20000000f00 */
[--C-:B------:R-:W-:Y:S02]  /*ee60*/  HADD2.F32 R14, -RZ, R19.reuse.H1_H1 ;  /* 0x30000013ff0e7230 */ /* 0x100fe40000004100 */
[----:B------:R-:W-:Y:S02]  /*ee70*/  HADD2.F32 R8, -RZ, R19.H0_H0 ;  /* 0x20000013ff087230 */ /* 0x000fe40000004100 */
[----:B------:R-:W-:Y:S01]  /*ee80*/  FMUL.FTZ R18, R15, R2 ;  /* 0x000000020f127220 */ /* 0x000fe20000410000 */
[----:B------:R-:W-:-:S02]  /*ee90*/  HADD2.F32 R4, -RZ, R4.H0_H0 ;  /* 0x20000004ff047230 */ /* 0x000fc40000004100 */
[-C--:B------:R-:W-:Y:S01]  /*eea0*/  FMUL.FTZ R19, R14, R3.reuse ;  /* 0x000000030e137220 */ /* 0x080fe20000410000 */
[----:B------:R-:W-:Y:S02]  /*eeb0*/  HADD2.F32 R5, -RZ, R5.H0_H0 ;  /* 0x20000005ff057230 */ /* 0x000fe40000004100 */
[C---:B------:R-:W-:Y:S01]  /*eec0*/  FMUL.FTZ R2, R13.reuse, R2 ;  /* 0x000000020d027220 */ /* 0x040fe20000410000 */
[C---:B------:R-:W-:Y:S01]  /*eed0*/  FMUL.FTZ R3, R8.reuse, R3 ;  /* 0x0000000308037220 */ /* 0x040fe20000410000 */
[-C--:B------:R-:W-:Y:S02]  /*eee0*/  FFMA.FTZ R18, R13, R4.reuse, -R18 ;  /* 0x000000040d127223 */ /* 0x080fe40000010812 */
[----:B------:R-:W-:Y:S01]  /*eef0*/  FFMA.FTZ R15, R15, R4, R2 ;  /* 0x000000040f0f7223 */ /* 0x000fe20000010002 */
[-C--:B------:R-:W-:Y:S01]  /*ef00*/  FFMA.FTZ R19, R8, R5.reuse, -R19 ;  /* 0x0000000508137223 */ /* 0x080fe20000010813 */
[----:B------:R-:W-:-:S03]  /*ef10*/  FFMA.FTZ R14, R14, R5, R3 ;  /* 0x000000050e0e7223 */ /* 0x000fc60000010003 */
[----:B------:R-:W-:Y:S02]  /*ef20*/  F2FP.F16.F32.PACK_AB R8, R15, R18 ;  /* 0x000000120f08723e */ /* 0x000fe400000000ff */
[----:B------:R-:W-:Y:S02]  /*ef30*/  F2FP.F16.F32.PACK_AB R10, R14, R19 ;  /* 0x000000130e0a723e */ /* 0x000fe400000000ff */
.L_x_2724:
[----:B------:R-:W-:Y:S05]  /*ef40*/  BSYNC B0 ;  /* 0x0000000000007941 */ /* 0x000fea0003800000 */
.L_x_2723:
[----:B------:R4:W-:Y:S02]  /*ef50*/  STS.128 [R229+0x2800], R8 ;  /* 0x00280008e5007388 */ /* 0x0009e40000000c00 */
.L_x_2720:
[----:B------:R-:W-:Y:S05]  /*ef60*/  BSYNC B1 ;  /* 0x0000000000017941 */ /* 0x000fea0003800000 */
.L_x_2719:
[----:B------:R-:W-:Y:S01]  /*ef70*/  VIADD R18, R230, 0x20 ;  /* 0x00000020e6127836 */ /* 0x000fe20000000000 */
[----:B------:R-:W-:Y:S04]  /*ef80*/  BSSY B1, `(.L_x_2725) ;  /* 0x000006e000017945 */ /* 0x000fe80003800000 */
[----:B------:R-:W-:-:S04]  /*ef90*/  ISETP.GE.AND P0, PT, R18, R21, PT ;  /* 0x000000151200720c */ /* 0x000fc80003f06270 */
[----:B------:R-:W-:-:S13]  /*efa0*/  ISETP.LT.OR P0, PT, R57, -0x107, P0 ;  /* 0xfffffef93900780c */ /* 0x000fda0000701670 */
[----:B------:R-:W-:Y:S05]  /*efb0*/  @P0 BRA `(.L_x_2726) ;  /* 0x0000000400a80947 */ /* 0x000fea0003800000 */
[----:B---34-:R3:W5:Y:S04]  /*efc0*/  LDG.E.128 R8, desc[UR6][R32.64+0x80] ;  /* 0x0000800620087981 */ /* 0x018768000c1e1d00 */
[----:B-12---:R3:W5:Y:S01]  /*efd0*/  LDG.E.128 R12, desc[UR6][R32.64] ;  /* 0x00000006200c7981 */ /* 0x006762000c1e1d00 */
[----:B------:R-:W-:Y:S01]  /*efe0*/  IMAD.SHL.U32 R2, R139, 0x20, RZ ;  /* 0x000000208b027824 */ /* 0x000fe200078e00ff */
[----:B------:R-:W-:Y:S01]  /*eff0*/  ULDC.64 UR10, c[0x0][0x358] ;  /* 0x0000d600000a7ab9 */ /* 0x000fe20000000a00 */
[----:B------:R-:W-:Y:S01]  /*f000*/  ULDC.64 UR8, c[0x0][0x360] ;  /* 0x0000d80000087ab9 */ /* 0x000fe20000000a00 */
[----:B------:R-:W-:Y:S02]  /*f010*/  BSSY B0, `(.L_x_2727) ;  /* 0x0000034000007945 */ /* 0x000fe40003800000 */
[----:B------:R-:W-:-:S04]  /*f020*/  IADD3 R3, P0, R2, R7, RZ ;  /* 0x0000000702037210 */ /* 0x000fc80007f1e0ff */
[----:B------:R-:W-:Y:S01]  /*f030*/  LEA.HI.X.SX32 R2, R2, R6, 0x1, P0 ;  /* 0x0000000602027211 */ /* 0x000fe200000f0eff */
[C---:B------:R-:W-:Y:S01]  /*f040*/  IMAD.SHL.U32 R36, R3.reuse, 0x2, RZ ;  /* 0x0000000203247824 */ /* 0x040fe200078e00ff */
[----:B------:R-:W-:Y:S02]  /*f050*/  ISETP.GE.AND P0, PT, R16, UR12, PT ;  /* 0x0000000c10007c0c */ /* 0x000fe4000bf06270 */
[----:B------:R-:W-:Y:S02]  /*f060*/  SHF.L.U64.HI R2, R3, 0x1, R2 ;  /* 0x0000000103027819 */ /* 0x000fe40000010202 */
[C---:B------:R-:W-:Y:S02]  /*f070*/  IADD3 R34, P2, R36.reuse, UR10, RZ ;  /* 0x0000000a24227c10 */ /* 0x040fe4000ff5e0ff */
[----:B------:R-:W-:Y:S02]  /*f080*/  IADD3 R36, P1, R36, UR8, RZ ;  /* 0x0000000824247c10 */ /* 0x000fe4000ff3e0ff */
[----:B------:R-:W-:-:S02]  /*f090*/  IADD3.X R35, R2, UR11, RZ, P2, !PT ;  /* 0x0000000b02237c10 */ /* 0x000fc400097fe4ff */
[----:B------:R-:W-:-:S03]  /*f0a0*/  IADD3.X R37, R2, UR9, RZ, P1, !PT ;  /* 0x0000000902257c10 */ /* 0x000fc60008ffe4ff */
[----:B---3--:R-:W-:Y:S06]  /*f0b0*/  @P0 BRA `(.L_x_2728) ;  /* 0x0000000000a40947 */ /* 0x008fec0003800000 */
[----:B------:R-:W2:Y:S04]  /*f0c0*/  LDG.E.64 R2, desc[UR6][R36.64] ;  /* 0x0000000624027981 */ /* 0x000ea8000c1e1b00 */
[----:B------:R-:W3:Y:S01]  /*f0d0*/  LDG.E.64 R4, desc[UR6][R34.64] ;  /* 0x0000000622047981 */ /* 0x000ee2000c1e1b00 */
        /* <DEDUP_REMOVED lines=8> */
[----:B---3--:R-:W-:Y:S02]  /*f160*/  HADD2.F32 R24, -RZ, R4.H1_H1 ;  /* 0x30000004ff187230 */ /* 0x008fe40000004100 */
[----:B------:R-:W-:Y:S01]  /*f170*/  FMUL.FTZ R19, R28, R15 ;  /* 0x0000000f1c137220 */ /* 0x000fe20000410000 */
[----:B------:R-:W-:Y:S02]  /*f180*/  HADD2.F32 R20, -RZ, R5.H1_H1 ;  /* 0x30000005ff147230 */ /* 0x000fe40000004100 */
[----:B------:R-:W-:Y:S01]  /*f190*/  FMUL.FTZ R14, R26, R13 ;  /* 0x0000000d1a0e7220 */ /* 0x000fe20000410000 */
[C---:B------:R-:W-:Y:S01]  /*f1a0*/  FMUL.FTZ R15, R30.reuse, R15 ;  /* 0x0000000f1e0f7220 */ /* 0x040fe20000410000 */
[C---:B------:R-:W-:Y:S01]  /*f1b0*/  FMUL.FTZ R13, R25.reuse, R13 ;  /* 0x0000000d190d7220 */ /* 0x040fe20000410000 */
[----:B------:R-:W-:Y:S01]  /*f1c0*/  FFMA.FTZ R19, R30, R24, -R19 ;  /* 0x000000181e137223 */ /* 0x000fe20000010813 */
[----:B------:R-:W-:Y:S01]  /*f1d0*/  FFMA.FTZ R14, R25, R20, -R14 ;  /* 0x00000014190e7223 */ /* 0x000fe2000001080e */
[----:B------:R-:W-:Y:S01]  /*f1e0*/  FFMA.FTZ R24, R28, R24, R15 ;  /* 0x000000181c187223 */ /* 0x000fe2000001000f */
[----:B------:R-:W-:Y:S01]  /*f1f0*/  FFMA.FTZ R13, R26, R20, R13 ;  /* 0x000000141a0d7223 */ /* 0x000fe2000001000d */
[----:B------:R-:W-:-:S02]  /*f200*/  HADD2.F32 R2, -RZ, R2.H0_H0 ;  /* 0x20000002ff027230 */ /* 0x000fc40000004100 */
[----:B------:R-:W-:Y:S01]  /*f210*/  HADD2.F32 R3, -RZ, R3.H0_H0 ;  /* 0x20000003ff037230 */ /* 0x000fe20000004100 */
[----:B------:R-:W-:Y:S01]  /*f220*/  F2FP.F16.F32.PACK_AB R19, R24, R19 ;  /* 0x000000131813723e */ /* 0x000fe200000000ff */
[--C-:B------:R-:W-:Y:S02]  /*f230*/  HADD2.F32 R15, -RZ, R12.reuse.H0_H0 ;  /* 0x2000000cff0f7230 */ /* 0x100fe40000004100 */
[----:B------:R-:W-:Y:S02]  /*f240*/  HADD2.F32 R25, -RZ, R12.H1_H1 ;  /* 0x3000000cff197230 */ /* 0x000fe40000004100 */
        /* <DEDUP_REMOVED lines=8> */
[----:B------:R-:W-:Y:S01]  /*f2d0*/  FFMA.FTZ R26, R15, R4, -R26 ;  /* 0x000000040f1a7223 */ /* 0x000fe2000001081a */
[----:B------:R-:W-:Y:S01]  /*f2e0*/  F2FP.F16.F32.PACK_AB R15, R13, R14 ;  /* 0x0000000e0d0f723e */ /* 0x000fe200000000ff */
[----:B------:R-:W-:Y:S01]  /*f2f0*/  FFMA.FTZ R25, R25, R4, R2 ;  /* 0x0000000419197223 */ /* 0x000fe20000010002 */
[-C--:B------:R-:W-:Y:S01]  /*f300*/  FFMA.FTZ R27, R12, R5.reuse, -R27 ;  /* 0x000000050c1b7223 */ /* 0x080fe2000001081b */
[----:B------:R-:W-:Y:S01]  /*f310*/  FFMA.FTZ R20, R20, R5, R3 ;  /* 0x0000000514147223 */ /* 0x000fe20000010003 */
[----:B------:R-:W-:-:S02]  /*f320*/  MOV R13, R19 ;  /* 0x00000013000d7202 */ /* 0x000fc40000000f00 */
[----:B------:R-:W-:Y:S02]  /*f330*/  F2FP.F16.F32.PACK_AB R12, R25, R26 ;  /* 0x0000001a190c723e */ /* 0x000fe400000000ff */
[----:B------:R-:W-:Y:S02]  /*f340*/  F2FP.F16.F32.PACK_AB R14, R20, R27 ;  /* 0x0000001b140e723e */ /* 0x000fe400000000ff */
.L_x_2728:
[----:B------:R-:W-:Y:S05]  /*f350*/  BSYNC B0 ;  /* 0x0000000000007941 */ /* 0x000fea0003800000 */
.L_x_2727:
[----:B-----5:R1:W-:Y:S01]  /*f360*/  STS.128 [R229+0x1000], R12 ;  /* 0x0010000ce5007388 */ /* 0x0203e20000000c00 */
[----:B------:R-:W-:Y:S01]  /*f370*/  IADD3 R2, R16, 0x40, RZ ;  /* 0x0000004010027810 */ /* 0x000fe20007ffe0ff */
[----:B------:R-:W-:Y:S03]  /*f380*/  BSSY B0, `(.L_x_2729) ;  /* 0x000002c000007945 */ /* 0x000fe60003800000 */
[----:B------:R-:W-:-:S13]  /*f390*/  ISETP.GE.AND P0, PT, R2, UR12, PT ;  /* 0x0000000c02007c0c */ /* 0x000fda000bf06270 */
[----:B------:R-:W-:Y:S05]  /*f3a0*/  @P0 BRA `(.L_x_2730) ;  /* 0x0000000000a40947 */ /* 0x000fea0003800000 */
[----:B------:R-:W2:Y:S04]  /*f3b0*/  LDG.E.64 R2, desc[UR6][R36.64+0x40] ;  /* 0x0000400624027981 */ /* 0x000ea8000c1e1b00 */
[----:B------:R-:W3:Y:S01]  /*f3c0*/  LDG.E.64 R4, desc[UR6][R34.64+0x40] ;  /* 0x0000400622047981 */ /* 0x000ee2000c1e1b00 */
        /* <DEDUP_REMOVED lines=39> */
.L_x_2730:
[----:B------:R-:W-:Y:S05]  /*f640*/  BSYNC B0 ;  /* 0x0000000000007941 */ /* 0x000fea0003800000 */
.L_x_2729:
[----:B------:R2:W-:Y:S02]  /*f650*/  STS.128 [R229+0x3000], R8 ;  /* 0x00300008e5007388 */ /* 0x0005e40000000c00 */
.L_x_2726:
[----:B------:R-:W-:Y:S05]  /*f660*/  BSYNC B1 ;  /* 0x0000000000017941 */ /* 0x000fea0003800000 */
.L_x_2725:
[----:B------:R-:W-:-:S05]  /*f670*/  VIADD R20, R230, 0x30 ;  /* 0x00000030e6147836 */ /* 0x000fca0000000000 */
[----:B------:R-:W-:-:S04]  /*f680*/  ISETP.GE.AND P0, PT, R20, R21, PT ;  /* 0x000000151400720c */ /* 0x000fc80003f06270 */
[----:B------:R-:W-:-:S13]  /*f690*/  ISETP.LT.OR P0, PT, R57, -0x187, P0 ;  /* 0xfffffe793900780c */ /* 0x000fda0000701670 */
[----:B------:R-:W-:Y:S05]  /*f6a0*/  @P0 BRA `(.L_x_2731) ;  /* 0x0000003400f40947 */ /* 0x000fea0003800000 */
[----:B--234-:R2:W5:Y:S04]  /*f6b0*/  LDG.E.128 R8, desc[UR6][R22.64+0x80] ;  /* 0x0000800616087981 */ /* 0x01c568000c1e1d00 */
[----:B-1----:R2:W5:Y:S01]  /*f6c0*/  LDG.E.128 R12, desc[UR6][R22.64] ;  /* 0x00000006160c7981 */ /* 0x002562000c1e1d00 */
[----:B------:R-:W-:Y:S01]  /*f6d0*/  IMAD R139, R139, 0x30, RZ ;  /* 0x000000308b8b7824 */ /* 0x000fe200078e02ff */
[----:B------:R-:W-:Y:S01]  /*f6e0*/  ULDC.64 UR10, c[0x0][0x358] ;  /* 0x0000d600000a7ab9 */ /* 0x000fe20000000a00 */
[----:B------:R-:W-:Y:S01]  /*f6f0*/  ULDC.64 UR8, c[0x0][0x360] ;  /* 0x0000d80000087ab9 */ /* 0x000fe20000000a00 */
[----:B------:R-:W-:Y:S02]  /*f700*/  BSSY B0, `(.L_x_2732) ;  /* 0x0000032000007945 */ /* 0x000fe40003800000 */
[----:B------:R-:W-:-:S04]  /*f710*/  IADD3 R2, P0, R139, R7, RZ ;  /* 0x000000078b027210 */ /* 0x000fc80007f1e0ff */
[----:B------:R-:W-:Y:S01]  /*f720*/  LEA.HI.X.SX32 R139, R139, R6, 0x1, P0 ;  /* 0x000000068b8b7211 */ /* 0x000fe200000f0eff */
[----:B------:R-:W-:Y:S01]  /*f730*/  IMAD.SHL.U32 R28, R2, 0x2, RZ ;  /* 0x00000002021c7824 */ /* 0x000fe200078e00ff */
[----:B------:R-:W-:Y:S02]  /*f740*/  ISETP.GE.AND P0, PT, R16, UR12, PT ;  /* 0x0000000c10007c0c */ /* 0x000fe4000bf06270 */
[----:B------:R-:W-:Y:S02]  /*f750*/  SHF.L.U64.HI R2, R2, 0x1, R139 ;  /* 0x0000000102027819 */ /* 0x000fe4000001028b */
[C---:B------:R-:W-:Y:S02]  /*f760*/  IADD3 R26, P2, R28.reuse, UR10, RZ ;  /* 0x0000000a1c1a7c10 */ /* 0x040fe4000ff5e0ff */
[----:B------:R-:W-:Y:S02]  /*f770*/  IADD3 R28, P1, R28, UR8, RZ ;  /* 0x000000081c1c7c10 */ /* 0x000fe4000ff3e0ff */
[----:B------:R-:W-:-:S02]  /*f780*/  IADD3.X R27, R2, UR11, RZ, P2, !PT ;  /* 0x0000000b021b7c10 */ /* 0x000fc400097fe4ff */
[----:B------:R-:W-:-:S03]  /*f790*/  IADD3.X R29, R2, UR9, RZ, P1, !PT ;  /* 0x00000009021d7c10 */ /* 0x000fc60008ffe4ff */
[----:B--2---:R-:W-:Y:S06]  /*f7a0*/  @P0 BRA `(.L_x_2733) ;  /* 0x00000000009c0947 */ /* 0x004fec0003800000 */
[----:B------:R-:W2:Y:S04]  /*f7b0*/  LDG.E.64 R2, desc[UR6][R28.64] ;  /* 0x000000061c027981 */ /* 0x000ea8000c1e1b00 */
[----:B------:R-:W3:Y:S01]  /*f7c0*/  LDG.E.64 R4, desc[UR6][R26.64] ;  /* 0x000000061a047981 */ /* 0x000ee2000c1e1b00 */
        /* <DEDUP_REMOVED lines=8> */
[-C--:B------:R-:W-:Y:S01]  /*f850*/  FMUL.FTZ R14, R24, R13.reuse ;  /* 0x0000000d180e7220 */ /* 0x080fe20000410000 */
[----:B------:R-:W-:Y:S02]  /*f860*/  HADD2.F32 R15, -RZ, R5.H1_H1 ;  /* 0x30000005ff0f7230 */ /* 0x000fe40000004100 */
[-C--:B------:R-:W-:Y:S01]  /*f870*/  FMUL.FTZ R7, R21, R6.reuse ;  /* 0x0000000615077220 */ /* 0x080fe20000410000 */
        /* <DEDUP_REMOVED lines=18> */
[----:B------:R-:W-:Y:S01]  /*f9a0*/  FMUL.FTZ R3, R12, R3 ;  /* 0x000000030c037220 */ /* 0x000fe20000410000 */
[-C--:B------:R-:W-:Y:S01]  /*f9b0*/  FFMA.FTZ R24, R15, R4.reuse, -R24 ;  /* 0x000000040f187223 */ /* 0x080fe20000010818 */
[----:B------:R-:W-:Y:S01]  /*f9c0*/  F2FP.F16.F32.PACK_AB R15, R6, R7 ;  /* 0x00000007060f723e */ /* 0x000fe200000000ff */
[----:B------:R-:W-:Y:S01]  /*f9d0*/  FFMA.FTZ R19, R19, R4, R2 ;  /* 0x0000000413137223 */ /* 0x000fe20000010002 */
[-C--:B------:R-:W-:Y:S01]  /*f9e0*/  FFMA.FTZ R21, R12, R5.reuse, -R21 ;  /* 0x000000050c157223 */ /* 0x080fe20000010815 */
[----:B------:R-:W-:-:S03]  /*f9f0*/  FFMA.FTZ R22, R22, R5, R3 ;  /* 0x0000000516167223 */ /* 0x000fc60000010003 */
[----:B------:R-:W-:Y:S02]  /*fa00*/  F2FP.F16.F32.PACK_AB R12, R19, R24 ;  /* 0x00000018130c723e */ /* 0x000fe400000000ff */
[----:B------:R-:W-:Y:S02]  /*fa10*/  F2FP.F16.F32.PACK_AB R14, R22, R21 ;  /* 0x00000015160e723e */ /* 0x000fe400000000ff */
.L_x_2733:
[----:B------:R-:W-:Y:S05]  /*fa20*/  BSYNC B0 ;  /* 0x0000000000007941 */ /* 0x000fea0003800000 */
.L_x_2732:
[----:B-----5:R1:W-:Y:S01]  /*fa30*/  STS.128 [R229+0x1800], R12 ;  /* 0x0018000ce5007388 */ /* 0x0203e20000000c00 */
[----:B------:R-:W-:Y:S01]  /*fa40*/  IADD3 R16, R16, 0x40, RZ ;  /* 0x0000004010107810 */ /* 0x000fe20007ffe0ff */
[----:B------:R-:W-:Y:S03]  /*fa50*/  BSSY B0, `(.L_x_2734) ;  /* 0x000002a000007945 */ /* 0x000fe60003800000 */
[----:B------:R-:W-:-:S13]  /*fa60*/  ISETP.GE.AND P0, PT, R16, UR12, PT ;  /* 0x0000000c10007c0c */ /* 0x000fda000bf06270 */
[----:B------:R-:W-:Y:S05]  /*fa70*/  @P0 BRA `(.L_x_2735) ;  /* 0x00000000009c0947 */ /* 0x000fea0003800000 */
[----:B------:R-:W2:Y:S04]  /*fa80*/  LDG.E.64 R2, desc[UR6][R28.64+0x40] ;  /* 0x000040061c027981 */ /* 0x000ea8000c1e1b00 */
[----:B------:R-:W3:Y:S01]  /*fa90*/  LDG.E.64 R4, desc[UR6][R26.64+0x40] ;  /* 0x000040061a047981 */ /* 0x000ee2000c1e1b00 */
[--C-:B------:R-:W-:Y:S01]  /*faa0*/  HADD2.F32 R17, -RZ, R9.reuse.H0_H0 ;  /* 0x20000009ff117230 */ /* 0x100fe20000004100 */
[----:B-1----:R-:W-:Y:S01]  /*fab0*/  MOV R15, R10 ;  /* 0x0000000a000f7202 */ /* 0x002fe20000000f00 */
        /* <DEDUP_REMOVED lines=11> */
[-C--:B------:R-:W-:Y:S01]  /*fb70*/  FFMA.FTZ R10, R17, R12.reuse, -R10 ;  /* 0x0000000c110a7223 */ /* 0x080fe2000001080a */
[-C--:B------:R-:W-:Y:S01]  /*fb80*/  FFMA.FTZ R7, R14, R11.reuse, -R7 ;  /* 0x0000000b0e077223 */ /* 0x080fe20000010807 */
        /* <DEDUP_REMOVED lines=22> */
.L_x_2735:
[----:B------:R-:W-:Y:S05]  /*fcf0*/  BSYNC B0 ;  /* 0x0000000000007941 */ /* 0x000fea0003800000 */
.L_x_2734:
[----:B------:R2:W-:Y:S01]  /*fd00*/  STS.128 [R229+0x3800], R8 ;  /* 0x00380008e5007388 */ /* 0x0005e20000000c00 */
[----:B------:R-:W-:Y:S05]  /*fd10*/  BRA `(.L_x_2731) ;  /* 0x0000003000587947 */ /* 0x000fea0003800000 */
.L_x_2712:
[----:B------:R-:W-:Y:S04]  /*fd20*/  BSSY B1, `(.L_x_2736) ;  /* 0x00000b4000017945 */ /* 0x000fe80003800000 */
[----:B------:R-:W-:Y:S05]  /*fd30*/  @!P0 BRA `(.L_x_2737) ;  /* 0x0000000800c88947 */ /* 0x000fea0003800000 */
[----:B------:R1:W5:Y:S04]  /*fd40*/  LDG.E.128 R12, desc[UR6][R36.64+0x80] ;  /* 0x00008006240c7981 */ /* 0x000368000c1e1d00 */
[----:B------:R1:W5:Y:S01]  /*fd50*/  LDG.E.128 R28, desc[UR6][R36.64] ;  /* 0x00000006241c7981 */ /* 0x000362000c1e1d00 */
[----:B------:R-:W-:Y:S01]  /*fd60*/  ISETP.GE.AND P0, PT, R16, UR12, PT ;  /* 0x0000000c10007c0c */ /* 0x000fe2000bf06270 */
[----:B------:R-:W-:-:S12]  /*fd70*/  BSSY B0, `(.L_x_2738) ;  /* 0x0000054000007945 */ /* 0x000fd80003800000 */
[----:B------:R-:W-:Y:S05]  /*fd80*/  @P0 BRA `(.L_x_2739) ;  /* 0x0000000400480947 */ /* 0x000fea0003800000 */
[-C--:B------:R-:W-:Y:S01]  /*fd90*/  ISETP.GE.AND P0, PT, R16, R139.reuse, PT ;  /* 0x0000008b1000720c */ /* 0x080fe20003f06270 */
[----:B------:R-:W-:Y:S01]  /*fda0*/  ULDC.64 UR8, c[0x0][0x360] ;  /* 0x0000d80000087ab9 */ /* 0x000fe20000000a00 */
[----:B------:R-:W-:Y:S02]  /*fdb0*/  MOV R7, R139 ;  /* 0x0000008b00077202 */ /* 0x000fe40000000f00 */
[----:B------:R-:W-:Y:S02]  /*fdc0*/  MOV R2, RZ ;  /* 0x000000ff00027202 */ /* 0x000fe40000000f00 */
[----:B------:R-:W-:-:S07]  /*fdd0*/  MOV R0, RZ ;  /* 0x000000ff00007202 */ /* 0x000fce0000000f00 */
[----:B------:R-:W-:-:S04]  /*fde0*/  @P0 SHF.R.S32.HI R139, RZ, 0x1, R141 ;  /* 0x00000001ff8b0819 */ /* 0x000fc8000001148d */
[C---:B------:R-:W-:Y:S02]  /*fdf0*/  @P0 IADD3 R2, -R139.reuse, RZ, RZ ;  /* 0x000000ff8b020210 */ /* 0x040fe40007ffe1ff */
[C---:B------:R-:W-:Y:S02]  /*fe00*/  @P0 IADD3 R7, -R139.reuse, RZ, RZ ;  /* 0x000000ff8b070210 */ /* 0x040fe40007ffe1ff */
[C---:B------:R-:W-:Y:S02]  /*fe10*/  IADD3 R5, P1, R2.reuse, R3, RZ ;  /* 0x0000000302057210 */ /* 0x040fe40007f3e0ff */
[----:B------:R-:W-:Y:S01]  /*fe20*/  @P0 IADD3 R0, -R139, RZ, RZ ;  /* 0x000000ff8b000210 */ /* 0x000fe20007ffe1ff */
[----:B------:R-:W-:Y:S01]  /*fe30*/  IMAD.WIDE R24, R7, 0x2, R36 ;  /* 0x0000000207187825 */ /* 0x000fe200078e0224 */
[----:B------:R-:W-:Y:S02]  /*fe40*/  LEA.HI.X.SX32 R2, R2, R19, 0x1, P1 ;  /* 0x0000001302027211 */ /* 0x000fe400008f0eff */
[----:B------:R-:W-:-:S03]  /*fe50*/  LEA R4, P1, R5, UR8, 0x1 ;  /* 0x0000000805047c11 */ /* 0x000fc6000f8208ff */
[----:B------:R-:W2:Y:S01]  /*fe60*/  LDG.E.128 R24, desc[UR6][R24.64] ;  /* 0x0000000618187981 */ /* 0x000ea2000c1e1d00 */
[----:B------:R-:W-:Y:S01]  /*fe70*/  LEA.HI.X R5, R5, UR9, R2, 0x1, P1 ;  /* 0x0000000905057c11 */ /* 0x000fe200088f0c02 */
[----:B------:R-:W-:Y:S01]  /*fe80*/  ULDC.64 UR8, c[0x0][0x358] ;  /* 0x0000d60000087ab9 */ /* 0x000fe20000000a00 */
[----:B------:R-:W-:-:S04]  /*fe90*/  IADD3 R9, P1, R0, R3, RZ ;  /* 0x0000000300097210 */ /* 0x000fc80007f3e0ff */
[----:B------:R-:W3:Y:S01]  /*fea0*/  LDG.E.128 R4, desc[UR6][R4.64] ;  /* 0x0000000604047981 */ /* 0x000ee2000c1e1d00 */
[----:B------:R-:W-:Y:S02]  /*feb0*/  LEA.HI.X.SX32 R0, R0, R19, 0x1, P1 ;  /* 0x0000001300007211 */ /* 0x000fe400008f0eff */
[----:B------:R-:W-:-:S04]  /*fec0*/  LEA R8, P1, R9, UR8, 0x1 ;  /* 0x0000000809087c11 */ /* 0x000fc8000f8208ff */
[----:B------:R-:W-:-:S06]  /*fed0*/  LEA.HI.X R9, R9, UR9, R0, 0x1, P1 ;  /* 0x0000000909097c11 */ /* 0x000fcc00088f0c00 */
[----:B------:R-:W4:Y:S01]  /*fee0*/  LDG.E.128 R8, desc[UR6][R8.64] ;  /* 0x0000000608087981 */ /* 0x000f22000c1e1d00 */
[----:B--2---:R-:W-:Y:S02]  /*fef0*/  HADD2.F32 R41, -RZ, R25.H0_H0 ;  /* 0x20000019ff297230 */ /* 0x004fe40000004100 */
[----:B------:R-:W-:Y:S02]  /*ff00*/  HADD2.F32 R39, -RZ, R24.H0_H0 ;  /* 0x20000018ff277230 */ /* 0x000fe40000004100 */
[--C-:B---3--:R-:W-:Y:S02]  /*ff10*/  HADD2.F32 R2, -RZ, R5.reuse.H0_H0 ;  /* 0x20000005ff027230 */ /* 0x108fe40000004100 */
[----:B------:R-:W-:Y:S02]  /*ff20*/  HADD2.F32 R0, -RZ, R4.H0_H0 ;  /* 0x20000004ff007230 */ /* 0x000fe40000004100 */
[----:B------:R-:W-:Y:S02]  /*ff30*/  HADD2.F32 R18, -RZ, R5.H1_H1 ;  /* 0x30000005ff127230 */ /* 0x000fe40000004100 */
[----:B------:R-:W-:Y:S01]  /*ff40*/  @!P0 FADD.FTZ R2, -R2, -RZ ;  /* 0x800000ff02028221 */ /* 0x000fe20000010100 */
[----:B------:R-:W-:-:S02]  /*ff50*/  HADD2.F32 R5, -RZ, R6.H0_H0 ;  /* 0x20000006ff057230 */ /* 0x000fc40000004100 */
[----:B------:R-:W-:Y:S01]  /*ff60*/  @!P0 FADD.FTZ R0, -R0, -RZ ;  /* 0x800000ff00008221 */ /* 0x000fe20000010100 */
[----:B------:R-:W-:Y:S02]  /*ff70*/  HADD2.F32 R20, -RZ, R6.H1_H1 ;  /* 0x30000006ff147230 */ /* 0x000fe40000004100 */
[--C-:B------:R-:W-:Y:S02]  /*ff80*/  HADD2.F32 R6, -RZ, R7.reuse.H0_H0 ;  /* 0x20000007ff067230 */ /* 0x100fe40000004100 */
[----:B------:R-:W-:Y:S02]  /*ff90*/  HADD2.F32 R4, -RZ, R4.H1_H1 ;  /* 0x30000004ff047230 */ /* 0x000fe40000004100 */
[----:B------:R-:W-:Y:S02]  /*ffa0*/  HADD2.F32 R7, -RZ, R7.H1_H1 ;  /* 0x30000007ff077230 */ /* 0x000fe40000004100 */
[----:B------:R-:W-:Y:S01]  /*ffb0*/  FMUL.FTZ R41, R41, R2 ;  /* 0x0000000229297220 */ /* 0x000fe20000410000 */
[----:B------:R-:W-:-:S02]  /*ffc0*/  HADD2.F32 R25, -RZ, R25.H1_H1 ;  /* 0x30000019ff197230 */ /* 0x000fc40000004100 */
[----:B------:R-:W-:Y:S01]  /*ffd0*/  FMUL.FTZ R39, R39, R0 ;  /* 0x0000000027277220 */ /* 0x000fe20000410000 */
        /* <DEDUP_REMOVED lines=10> */
[----:B------:R-:W-:Y:S01]  /*10080*/  FMUL.FTZ R7, R0, R7 ;  /* 0x0000000700077220 */ /* 0x000fe20000410000 */
[----:B----4-:R-:W-:-:S02]  /*10090*/  HADD2.F32 R2, -RZ, R8.H0_H0 ;  /* 0x20000008ff027230 */ /* 0x010fc40000004100 */
[----:B------:R-:W-:Y:S02]  /*100a0*/  HADD2.F32 R18, -RZ, R8.H1_H1 ;  /* 0x30000008ff127230 */ /* 0x000fe40000004100 */
[--C-:B-----5:R-:W-:Y:S02]  /*100b0*/  HADD2.F32 R0, -RZ, R28.reuse.H0_H0 ;  /* 0x2000001cff007230 */ /* 0x120fe40000004100 */
[----:B------:R-:W-:Y:S02]  /*100c0*/  HADD2.F32 R4, -RZ, R29.H0_H0 ;  /* 0x2000001dff047230 */ /* 0x000fe40000004100 */
[----:B------:R-:W-:Y:S02]  /*100d0*/  HADD2.F32 R8, -RZ, R9.H0_H0 ;  /* 0x20000009ff087230 */ /* 0x000fe40000004100 */
[----:B------:R-:W-:Y:S02]  /*100e0*/  HADD2.F32 R28, -RZ, R28.H1_H1 ;  /* 0x3000001cff1c7230 */ /* 0x000fe40000004100 */
[----:B------:R-:W-:Y:S01]  /*100f0*/  @!P0 FADD.FTZ R20, -R20, -RZ ;  /* 0x800000ff14148221 */ /* 0x000fe20000010100 */
[----:B------:R-:W-:-:S02]  /*10100*/  HADD2.F32 R51, -RZ, R26.H1_H1 ;  /* 0x3000001aff337230 */ /* 0x000fc40000004100 */
[----:B------:R-:W-:Y:S01]  /*10110*/  @!P0 FADD.FTZ R6, -R6, -RZ ;  /* 0x800000ff06068221 */ /* 0x000fe20000010100 */
[----:B------:R-:W-:Y:S02]  /*10120*/  HADD2.F32 R49, -RZ, R27.H0_H0 ;  /* 0x2000001bff317230 */ /* 0x000fe40000004100 */
[----:B------:R-:W-:Y:S01]  /*10130*/  FFMA.FTZ R4, R4, R8, R41 ;  /* 0x0000000804047223 */ /* 0x000fe20000010029 */
[----:B------:R-:W-:Y:S02]  /*10140*/  HADD2.F32 R26, -RZ, R9.H1_H1 ;  /* 0x30000009ff1a7230 */ /* 0x000fe40000004100 */
[----:B------:R-:W-:Y:S01]  /*10150*/  FFMA.FTZ R0, R0, R2, R39 ;  /* 0x0000000200007223 */ /* 0x000fe20000010027 */
[--C-:B------:R-:W-:Y:S02]  /*10160*/  HADD2.F32 R24, -RZ, R10.reuse.H0_H0 ;  /* 0x2000000aff187230 */ /* 0x100fe40000004100 */
[----:B------:R-:W-:Y:S01]  /*10170*/  FFMA.FTZ R47, R28, R18, R47 ;  /* 0x000000121c2f7223 */ /* 0x000fe2000001002f */
[----:B------:R-:W-:-:S02]  /*10180*/  HADD2.F32 R27, -RZ, R10.H1_H1 ;  /* 0x3000000aff1b7230 */ /* 0x000fc40000004100 */
        /* <DEDUP_REMOVED lines=18> */
.L_x_2739:
[----:B------:R-:W-:Y:S05]  /*102b0*/  BSYNC B0 ;  /* 0x0000000000007941 */ /* 0x000fea0003800000 */
.L_x_2738:
[----:B-----5:R2:W-:Y:S01]  /*102c0*/  STS.128 [R229], R28 ;  /* 0x0000001ce5007388 */ /* 0x0205e20000000c00 */
[----:B------:R-:W-:Y:S01]  /*102d0*/  IADD3 R0, R16, 0x40, RZ ;  /* 0x0000004010007810 */ /* 0x000fe20007ffe0ff */
[----:B------:R-:W-:Y:S03]  /*102e0*/  BSSY B0, `(.L_x_2740) ;  /* 0x0000056000007945 */ /* 0x000fe60003800000 */
[----:B------:R-:W-:-:S13]  /*102f0*/  ISETP.GE.AND P0, PT, R0, UR12, PT ;  /* 0x0000000c00007c0c */ /* 0x000fda000bf06270 */
        /* <DEDUP_REMOVED lines=24> */
[--C-:B---3--:R-:W-:Y:S02]  /*10480*/  HADD2.F32 R2, -RZ, R5.reuse.H0_H0 ;  /* 0x20000005ff027230 */ /* 0x108fe40000004100 */
[----:B------:R-:W-:Y:S02]  /*10490*/  HADD2.F32 R0, -RZ, R4.H0_H0 ;  /* 0x20000004ff007230 */ /* 0x000fe40000004100 */
[----:B------:R-:W-:Y:S02]  /*104a0*/  HADD2.F32 R18, -RZ, R5.H1_H1 ;  /* 0x30000005ff127230 */ /* 0x000fe40000004100 */
[----:B------:R-:W-:Y:S01]  /*104b0*/  @!P0 FADD.FTZ R2, -R2, -RZ ;  /* 0x800000ff02028221 */ /* 0x000fe20000010100 */
[----:B------:R-:W-:-:S02]  /*104c0*/  HADD2.F32 R5, -RZ, R6.H0_H0 ;  /* 0x20000006ff057230 */ /* 0x000fc40000004100 */
[----:B------:R-:W-:Y:S02]  /*104d0*/  HADD2.F32 R4, -RZ, R4.H1_H1 ;  /* 0x30000004ff047230 */ /* 0x000fe40000004100 */
[----:B------:R-:W-:Y:S01]  /*104e0*/  @!P0 FADD.FTZ R0, -R0, -RZ ;  /* 0x800000ff00008221 */ /* 0x000fe20000010100 */
[----:B------:R-:W-:Y:S02]  /*104f0*/  HADD2.F32 R20, -RZ, R6.H1_H1 ;  /* 0x30000006ff147230 */ /* 0x000fe40000004100 */
[----:B------:R-:W-:Y:S01]  /*10500*/  FMUL.FTZ R31, R31, R2 ;  /* 0x000000021f1f7220 */ /* 0x000fe20000410000 */
[----:B------:R-:W-:Y:S02]  /*10510*/  HADD2.F32 R29, -RZ, R24.H0_H0 ;  /* 0x20000018ff1d7230 */ /* 0x000fe40000004100 */
[--C-:B------:R-:W-:Y:S02]  /*10520*/  HADD2.F32 R6, -RZ, R7.reuse.H0_H0 ;  /* 0x20000007ff067230 */ /* 0x100fe40000004100 */
[----:B------:R-:W-:Y:S01]  /*10530*/  @!P0 FADD.FTZ R18, -R18, -RZ ;  /* 0x800000ff12128221 */ /* 0x000fe20000010100 */
[----:B------:R-:W-:-:S02]  /*10540*/  HADD2.F32 R7, -RZ, R7.H1_H1 ;  /* 0x30000007ff077230 */ /* 0x000fc40000004100 */
[----:B------:R-:W-:Y:S01]  /*10550*/  @!P0 FADD.FTZ R5, -R5, -RZ ;  /* 0x800000ff05058221 */ /* 0x000fe20000010100 */
[----:B------:R-:W-:Y:S02]  /*10560*/  HADD2.F32 R25, -RZ, R25.H1_H1 ;  /* 0x30000019ff197230 */ /* 0x000fe40000004100 */
[----:B------:R-:W-:Y:S02]  /*10570*/  HADD2.F32 R2, -RZ, R26.H0_H0 ;  /* 0x2000001aff027230 */ /* 0x000fe40000004100 */
[----:B------:R-:W-:Y:S01]  /*10580*/  @!P0 FADD.FTZ R4, -R4, -RZ ;  /* 0x800000ff04048221 */ /* 0x000fe20000010100 */
[----:B-1----:R-:W-:Y:S02]  /*10590*/  HADD2.F32 R37, -RZ, R24.H1_H1 ;  /* 0x30000018ff257230 */ /* 0x002fe40000004100 */
[----:B------:R-:W-:Y:S01]  /*105a0*/  FMUL.FTZ R29, R29, R0 ;  /* 0x000000001d1d7220 */ /* 0x000fe20000410000 */
[----:B------:R-:W-:Y:S02]  /*105b0*/  HADD2.F32 R0, -RZ, R27.H1_H1 ;  /* 0x3000001bff007230 */ /* 0x000fe40000004100 */
[----:B------:R-:W-:Y:S01]  /*105c0*/  FMUL.FTZ R25, R25, R18 ;  /* 0x0000001219197220 */ /* 0x000fe20000410000 */
[----:B------:R-:W-:Y:S01]  /*105d0*/  @!P0 FADD.FTZ R7, -R7, -RZ ;  /* 0x800000ff07078221 */ /* 0x000fe20000010100 */
[----:B------:R-:W-:Y:S01]  /*105e0*/  FMUL.FTZ R5, R2, R5 ;  /* 0x0000000502057220 */ /* 0x000fe20000410000 */
[----:B------:R-:W-:Y:S01]  /*105f0*/  FMUL.FTZ R37, R37, R4 ;  /* 0x0000000425257220 */ /* 0x000fe20000410000 */
[----:B----4-:R-:W-:-:S02]  /*10600*/  HADD2.F32 R2, -RZ, R8.H0_H0 ;  /* 0x20000008ff027230 */ /* 0x010fc40000004100 */
[----:B------:R-:W-:Y:S02]  /*10610*/  HADD2.F32 R18, -RZ, R8.H1_H1 ;  /* 0x30000008ff127230 */ /* 0x000fe40000004100 */
[----:B------:R-:W-:Y:S02]  /*10620*/  HADD2.F32 R4, -RZ, R13.H0_H0 ;  /* 0x2000000dff047230 */ /* 0x000fe40000004100 */
[----:B------:R-:W-:Y:S02]  /*10630*/  HADD2.F32 R8, -RZ, R9.H0_H0 ;  /* 0x20000009ff087230 */ /* 0x000fe40000004100 */
[----:B------:R-:W-:Y:S01]  /*10640*/  FMUL.FTZ R7, R0, R7 ;  /* 0x0000000700077220 */ /* 0x000fe20000410000 */
[--C-:B------:R-:W-:Y:S02]  /*10650*/  HADD2.F32 R0, -RZ, R12.reuse.H0_H0 ;  /* 0x2000000cff007230 */ /* 0x100fe40000004100 */
[----:B------:R-:W-:Y:S02]  /*10660*/  HADD2.F32 R12, -RZ, R12.H1_H1 ;  /* 0x3000000cff0c7230 */ /* 0x000fe40000004100 */
[----:B------:R-:W-:Y:S01]  /*10670*/  FFMA.FTZ R4, R4, R8, R31 ;  /* 0x0000000804047223 */ /* 0x000fe2000001001f */
[----:B------:R-:W-:-:S02]  /*10680*/  HADD2.F32 R41, -RZ, R26.H1_H1 ;  /* 0x3000001aff297230 */ /* 0x000fc40000004100 */
[----:B------:R-:W-:Y:S01]  /*10690*/  @!P0 FADD.FTZ R20, -R20, -RZ ;  /* 0x800000ff14148221 */ /* 0x000fe20000010100 */
[----:B------:R-:W-:Y:S02]  /*106a0*/  HADD2.F32 R39, -RZ, R27.H0_H0 ;  /* 0x2000001bff277230 */ /* 0x000fe40000004100 */
[----:B------:R-:W-:Y:S01]  /*106b0*/  @!P0 FADD.FTZ R6, -R6, -RZ ;  /* 0x800000ff06068221 */ /* 0x000fe20000010100 */
[----:B------:R-:W-:Y:S02]  /*106c0*/  HADD2.F32 R26, -RZ, R9.H1_H1 ;  /* 0x30000009ff1a7230 */ /* 0x000fe40000004100 */
[----:B------:R-:W-:Y:S02]  /*106d0*/  HADD2.F32 R8, -RZ, R13.H1_H1 ;  /* 0x3000000dff087230 */ /* 0x000fe40000004100 */
[----:B------:R-:W-:Y:S01]  /*106e0*/  FFMA.FTZ R0, R0, R2, R29 ;  /* 0x0000000200007223 */ /* 0x000fe2000001001d */
[--C-:B------:R-:W-:Y:S02]  /*106f0*/  HADD2.F32 R24, -RZ, R10.reuse.H0_H0 ;  /* 0x2000000aff187230 */ /* 0x100fe40000004100 */
[----:B------:R-:W-:Y:S01]  /*10700*/  FFMA.FTZ R37, R12, R18, R37 ;  /* 0x000000120c257223 */ /* 0x000fe20000010025 */
[----:B------:R-:W-:-:S02]  /*10710*/  HADD2.F32 R27, -RZ, R10.H1_H1 ;  /* 0x3000000aff1b7230 */ /* 0x000fc40000004100 */
[----:B------:R-:W-:Y:S01]  /*10720*/  FMUL.FTZ R20, R41, R20 ;  /* 0x0000001429147220 */ /* 0x000fe20000410000 */
[--C-:B------:R-:W-:Y:S02]  /*10730*/  HADD2.F32 R9, -RZ, R11.reuse.H0_H0 ;  /* 0x2000000bff097230 */ /* 0x100fe40000004100 */
[----:B------:R-:W-:Y:S02]  /*10740*/  HADD2.F32 R10, -RZ, R11.H1_H1 ;  /* 0x3000000bff0a7230 */ /* 0x000fe40000004100 */
[--C-:B------:R-:W-:Y:S02]  /*10750*/  HADD2.F32 R2, -RZ, R14.reuse.H0_H0 ;  /* 0x2000000eff027230 */ /* 0x100fe40000004100 */
[----:B------:R-:W-:Y:S02]  /*10760*/  HADD2.F32 R13, -RZ, R14.H1_H1 ;  /* 0x3000000eff0d7230 */ /* 0x000fe40000004100 */
[----:B------:R-:W-:Y:S01]  /*10770*/  FMUL.FTZ R6, R39, R6 ;  /* 0x0000000627067220 */ /* 0x000fe20000410000 */
        /* <DEDUP_REMOVED lines=10> */
[----:B------:R-:W-:Y:S02]  /*10820*/  F2FP.F16.F32.PACK_AB R15, R7, R6 ;  /* 0x00000006070f723e */ /* 0x000fe400000000ff */
[----:B------:R-:W-:Y:S02]  /*10830*/  MOV R13, R25 ;  /* 0x00000019000d7202 */ /* 0x000fe40000000f00 */
.L_x_2741:
[----:B------:R-:W-:Y:S05]  /*10840*/  BSYNC B0 ;  /* 0x0000000000007941 */ /* 0x000fea0003800000 */
.L_x_2740:
[----:B------:R3:W-:Y:S02]  /*10850*/  STS.128 [R229+0x2000], R12 ;  /* 0x0020000ce5007388 */ /* 0x0007e40000000c00 */
.L_x_2737:
[----:B------:R-:W-:Y:S05]  /*10860*/  BSYNC B1 ;  /* 0x0000000000017941 */ /* 0x000fea0003800000 */
.L_x_2736:
[----:B------:R-:W-:Y:S01]  /*10870*/  VIADD R0, R230, 0x10 ;  /* 0x00000010e6007836 */ /* 0x000fe20000000000 */
[----:B------:R-:W-:Y:S04]  /*10880*/  BSSY B1, `(.L_x_2742) ;  /* 0x00000bb000017945 */ /* 0x000fe80003800000 */
[----:B------:R-:W-:-:S04]  /*10890*/  ISETP.GE.AND P0, PT, R0, R21, PT ;  /* 0x000000150000720c */ /* 0x000fc80003f06270 */
[----:B------:R-:W-:-:S13]  /*108a0*/  ISETP.LT.OR P0, PT, R57, -0x87, P0 ;  /* 0xffffff793900780c */ /* 0x000fda0000701670 */
[----:B------:R-:W-:Y:S05]  /*108b0*/  @P0 BRA `(.L_x_2743) ;  /* 0x0000000800dc0947 */ /* 0x000fea0003800000 */
[----:B---3--:R3:W5:Y:S04]  /*108c0*/  LDG.E.128 R12, desc[UR6][R34.64+0x80] ;  /* 0x00008006220c7981 */ /* 0x008768000c1e1d00 */
[----:B--2---:R3:W5:Y:S01]  /*108d0*/  LDG.E.128 R28, desc[UR6][R34.64] ;  /* 0x00000006221c7981 */ /* 0x004762000c1e1d00 */
[----:B------:R-:W-:Y:S01]  /*108e0*/  ISETP.GE.AND P0, PT, R16, UR12, PT ;  /* 0x0000000c10007c0c */ /* 0x000fe2000bf06270 */
[----:B------:R-:W-:-:S12]  /*108f0*/  BSSY B0, `(.L_x_2744) ;  /* 0x0000056000007945 */ /* 0x000fd80003800000 */
[----:B------:R-:W-:Y:S05]  /*10900*/  @P0 BRA `(.L_x_2745) ;  /* 0x0000000400500947 */ /* 0x000fea0003800000 */
[-C--:B------:R-:W-:Y:S01]  /*10910*/  ISETP.GE.AND P0, PT, R16, R139.reuse, PT ;  /* 0x0000008b1000720c */ /* 0x080fe20003f06270 */
[----:B------:R-:W-:Y:S01]  /*10920*/  ULDC.64 UR8, c[0x0][0x360] ;  /* 0x0000d80000087ab9 */ /* 0x000fe20000000a00 */
[----:B------:R-:W-:Y:S02]  /*10930*/  MOV R7, R139 ;  /* 0x0000008b00077202 */ /* 0x000fe40000000f00 */
[----:B------:R-:W-:Y:S02]  /*10940*/  MOV R11, RZ ;  /* 0x000000ff000b7202 */ /* 0x000fe40000000f00 */
[C---:B------:R-:W-:Y:S02]  /*10950*/  IADD3 R8, P1, R140.reuse, R3, RZ ;  /* 0x000000038c087210 */ /* 0x040fe40007f3e0ff */
[----:B------:R-:W-:Y:S02]  /*10960*/  MOV R9, RZ ;  /* 0x000000ff00097202 */ /* 0x000fe40000000f00 */
[----:B------:R-:W-:-:S03]  /*10970*/  LEA.HI.X.SX32 R2, R140, R19, 0x1, P1 ;  /* 0x000000138c027211 */ /* 0x000fc600008f0eff */
[----:B------:R-:W-:-:S04]  /*10980*/  @P0 SHF.R.S32.HI R139, RZ, 0x1, R141 ;  /* 0x00000001ff8b0819 */ /* 0x000fc8000001148d */
[C---:B------:R-:W-:Y:S02]  /*10990*/  @P0 IADD3 R11, -R139.reuse, RZ, RZ ;  /* 0x000000ff8b0b0210 */ /* 0x040fe40007ffe1ff */
[----:B------:R-:W-:Y:S02]  /*109a0*/  @P0 IADD3 R7, -R139, RZ, RZ ;  /* 0x000000ff8b070210 */ /* 0x000fe40007ffe1ff */
[----:B------:R-:W-:Y:S02]  /*109b0*/  IADD3 R5, P1, R11, R8, RZ ;  /* 0x000000080b057210 */ /* 0x000fe40007f3e0ff */
        /* <DEDUP_REMOVED lines=8> */
[----:B------:R-:W4:Y:S01]  /*10a40*/  LDG.E.128 R4, desc[UR6][R6.64] ;  /* 0x0000000606047981 */ /* 0x000f22000c1e1d00 */
[----:B------:R-:W-:Y:S02]  /*10a50*/  LEA.HI.X.SX32 R9, R9, R2, 0x1, P1 ;  /* 0x0000000209097211 */ /* 0x000fe400008f0eff */
[----:B------:R-:W-:-:S04]  /*10a60*/  LEA R10, P1, R8, UR8, 0x1 ;  /* 0x00000008080a7c11 */ /* 0x000fc8000f8208ff */
[----:B------:R-:W-:-:S06]  /*10a70*/  LEA.HI.X R11, R8, UR9, R9, 0x1, P1 ;  /* 0x00000009080b7c11 */ /* 0x000fcc00088f0c09 */
[----:B------:R-:W3:Y:S01]  /*10a80*/  LDG.E.128 R8, desc[UR6][R10.64] ;  /* 0x000000060a087981 */ /* 0x000ee2000c1e1d00 */
        /* <DEDUP_REMOVED lines=8> */
[----:B-1----:R-:W-:Y:S02]  /*10b10*/  HADD2.F32 R36, -RZ, R6.H1_H1 ;  /* 0x30000006ff247230 */ /* 0x002fe40000004100 */
[----:B------:R-:W-:Y:S02]  /*10b20*/  HADD2.F32 R37, -RZ, R24.H0_H0 ;  /* 0x20000018ff257230 */ /* 0x000fe40000004100 */
[--C-:B------:R-:W-:Y:S02]  /*10b30*/  HADD2.F32 R6, -RZ, R7.reuse.H0_H0 ;  /* 0x20000007ff067230 */ /* 0x100fe40000004100 */
        /* <DEDUP_REMOVED lines=15> */
[----:B---3--:R-:W-:-:S02]  /*10c30*/  HADD2.F32 R4, -RZ, R8.H0_H0 ;  /* 0x20000008ff047230 */ /* 0x008fc40000004100 */
        /* <DEDUP_REMOVED lines=33> */
.L_x_2745:
[----:B------:R-:W-:Y:S05]  /*10e50*/  BSYNC B0 ;  /* 0x0000000000007941 */ /* 0x000fea0003800000 */
.L_x_2744:
[----:B-----5:R2:W-:Y:S01]  /*10e60*/  STS.128 [R229+0x800], R28 ;  /* 0x0008001ce5007388 */ /* 0x0205e20000000c00 */
[----:B------:R-:W-:Y:S01]  /*10e70*/  IADD3 R2, R16, 0x40, RZ ;  /* 0x0000004010027810 */ /* 0x000fe20007ffe0ff */
[----:B------:R-:W-:Y:S03]  /*10e80*/  BSSY B0, `(.L_x_2746) ;  /* 0x0000059000007945 */ /* 0x000fe60003800000 */
[----:B------:R-:W-:-:S13]  /*10e90*/  ISETP.GE.AND P0, PT, R2, UR12, PT ;  /* 0x0000000c02007c0c */ /* 0x000fda000bf06270 */
[----:B------:R-:W-:Y:S05]  /*10ea0*/  @P0 BRA `(.L_x_2747) ;  /* 0x0000000400580947 */ /* 0x000fea0003800000 */
[-C--:B------:R-:W-:Y:S01]  /*10eb0*/  ISETP.GE.AND P0, PT, R2, R139.reuse, PT ;  /* 0x0000008b0200720c */ /* 0x080fe20003f06270 */
[----:B------:R-:W-:Y:S01]  /*10ec0*/  ULDC.64 UR8, c[0x0][0x360] ;  /* 0x0000d80000087ab9 */ /* 0x000fe20000000a00 */
[----:B------:R-:W-:Y:S02]  /*10ed0*/  MOV R5, R139 ;  /* 0x0000008b00057202 */ /* 0x000fe40000000f00 */
[----:B------:R-:W-:Y:S02]  /*10ee0*/  IADD3 R140, R140, 0x40, RZ ;  /* 0x000000408c8c7810 */ /* 0x000fe40007ffe0ff */
[----:B------:R-:W-:Y:S02]  /*10ef0*/  MOV R4, RZ ;  /* 0x000000ff00047202 */ /* 0x000fe40000000f00 */
[----:B------:R-:W-:Y:S02]  /*10f00*/  IADD3 R11, P1, R140, R3, RZ ;  /* 0x000000038c0b7210 */ /* 0x000fe40007f3e0ff */
[----:B------:R-:W-:-:S02]  /*10f10*/  MOV R2, RZ ;  /* 0x000000ff00027202 */ /* 0x000fc40000000f00 */
[----:B------:R-:W-:Y:S02]  /*10f20*/  LEA.HI.X.SX32 R9, R140, R19, 0x1, P1 ;  /* 0x000000138c097211 */ /* 0x000fe400008f0eff */
        /* <DEDUP_REMOVED lines=16> */
[----:B------:R-:W5:Y:S01]  /*11030*/  LDG.E.128 R8, desc[UR6][R8.64] ;  /* 0x0000000608087981 */ /* 0x000f62000c1e1d00 */
[----:B--2---:R-:W-:Y:S02]  /*11040*/  HADD2.F32 R29, -RZ, R24.H0_H0 ;  /* 0x20000018ff1d7230 */ /* 0x004fe40000004100 */
[----:B------:R-:W-:Y:S02]  /*11050*/  HADD2.F32 R31, -RZ, R25.H0_H0 ;  /* 0x20000019ff1f7230 */ /* 0x000fe40000004100 */
        /* <DEDUP_REMOVED lines=8> */
[--C-:B------:R-:W-:Y:S02]  /*110e0*/  HADD2.F32 R6, -RZ, R7.reuse.H0_H0 ;  /* 0x20000007ff067230 */ /* 0x100fe40000004100 */
[----:B------:R-:W-:Y:S02]  /*110f0*/  HADD2.F32 R7, -RZ, R7.H1_H1 ;  /* 0x30000007ff077230 */ /* 0x000fe40000004100 */
[----:B------:R-:W-:Y:S01]  /*11100*/  FMUL.FTZ R29, R29, R2 ;  /* 0x000000021d1d7220 */ /* 0x000fe20000410000 */
[----:B------:R-:W-:Y:S01]  /*11110*/  FMUL.FTZ R31, R31, R4 ;  /* 0x000000041f1f7220 */ /* 0x000fe20000410000 */
[----:B---3--:R-:W-:-:S02]  /*11120*/  HADD2.F32 R35, -RZ, R24.H1_H1 ;  /* 0x30000018ff237230 */ /* 0x008fc40000004100 */
[----:B------:R-:W-:Y:S01]  /*11130*/  @!P0 FADD.FTZ R18, -R18, -RZ ;  /* 0x800000ff12128221 */ /* 0x000fe20000010100 */
[----:B------:R-:W-:Y:S02]  /*11140*/  HADD2.F32 R25, -RZ, R25.H1_H1 ;  /* 0x30000019ff197230 */ /* 0x000fe40000004100 */
[----:B------:R-:W-:Y:S01]  /*11150*/  @!P0 FADD.FTZ R20, -R20, -RZ ;  /* 0x800000ff14148221 */ /* 0x000fe20000010100 */
[----:B------:R-:W-:Y:S02]  /*11160*/  HADD2.F32 R4, -RZ, R26.H0_H0 ;  /* 0x2000001aff047230 */ /* 0x000fe40000004100 */
[----:B------:R-:W-:Y:S01]  /*11170*/  @!P0 FADD.FTZ R5, -R5, -RZ ;  /* 0x800000ff05058221 */ /* 0x000fe20000010100 */
[----:B------:R-:W-:Y:S02]  /*11180*/  HADD2.F32 R2, -RZ, R27.H1_H1 ;  /* 0x3000001bff027230 */ /* 0x000fe40000004100 */
[----:B------:R-:W-:Y:S01]  /*11190*/  @!P0 FADD.FTZ R7, -R7, -RZ ;  /* 0x800000ff07078221 */ /* 0x000fe20000010100 */
[----:B------:R-:W-:Y:S01]  /*111a0*/  FMUL.FTZ R35, R35, R18 ;  /* 0x0000001223237220 */ /* 0x000fe20000410000 */
[----:B------:R-:W-:Y:S01]  /*111b0*/  FMUL.FTZ R25, R25, R20 ;  /* 0x0000001419197220 */ /* 0x000fe20000410000 */
[----:B------:R-:W-:Y:S01]  /*111c0*/  FMUL.FTZ R5, R4, R5 ;  /* 0x0000000504057220 */ /* 0x000fe20000410000 */
[----:B------:R-:W-:Y:S01]  /*111d0*/  FMUL.FTZ R7, R2, R7 ;  /* 0x0000000702077220 */ /* 0x000fe20000410000 */
[----:B------:R-:W-:-:S02]  /*111e0*/  HADD2.F32 R2, -RZ, R12.H0_H0 ;  /* 0x2000000cff027230 */ /* 0x000fc40000004100 */
[----:B------:R-:W-:Y:S02]  /*111f0*/  HADD2.F32 R18, -RZ, R12.H1_H1 ;  /* 0x3000000cff127230 */ /* 0x000fe40000004100 */
[--C-:B-----5:R-:W-:Y:S02]  /*11200*/  HADD2.F32 R4, -RZ, R8.reuse.H0_H0 ;  /* 0x20000008ff047230 */ /* 0x120fe40000004100 */
[----:B------:R-:W-:Y:S02]  /*11210*/  HADD2.F32 R20, -RZ, R8.H1_H1 ;  /* 0x30000008ff147230 */ /* 0x000fe40000004100 */
[----:B------:R-:W-:Y:S02]  /*11220*/  HADD2.F32 R12, -RZ, R13.H0_H0 ;  /* 0x2000000dff0c7230 */ /* 0x000fe40000004100 */
[----:B------:R-:W-:Y:S02]  /*11230*/  HADD2.F32 R8, -RZ, R9.H0_H0 ;  /* 0x20000009ff087230 */ /* 0x000fe40000004100 */
[----:B------:R-:W-:Y:S01]  /*11240*/  @!P0 FADD.FTZ R28, -R28, -RZ ;  /* 0x800000ff1c1c8221 */ /* 0x000fe20000010100 */
[----:B------:R-:W-:-:S02]  /*11250*/  HADD2.F32 R39, -RZ, R26.H1_H1 ;  /* 0x3000001aff277230 */ /* 0x000fc40000004100 */
[----:B------:R-:W-:Y:S01]  /*11260*/  @!P0 FADD.FTZ R6, -R6, -RZ ;  /* 0x800000ff06068221 */ /* 0x000fe20000010100 */
[----:B-1----:R-:W-:Y:S02]  /*11270*/  HADD2.F32 R37, -RZ, R27.H0_H0 ;  /* 0x2000001bff257230 */ /* 0x002fe40000004100 */
[----:B------:R-:W-:Y:S01]  /*11280*/  FFMA.FTZ R8, R12, R8, R31 ;  /* 0x000000080c087223 */ /* 0x000fe2000001001f */
[----:B------:R-:W-:Y:S02]  /*11290*/  HADD2.F32 R26, -RZ, R9.H1_H1 ;  /* 0x30000009ff1a7230 */ /* 0x000fe40000004100 */
[----:B------:R-:W-:Y:S02]  /*112a0*/  HADD2.F32 R12, -RZ, R13.H1_H1 ;  /* 0x3000000dff0c7230 */ /* 0x000fe40000004100 */
[----:B------:R-:W-:Y:S01]  /*112b0*/  FFMA.FTZ R2, R2, R4, R29 ;  /* 0x0000000402027223 */ /* 0x000fe2000001001d */
[--C-:B------:R-:W-:Y:S02]  /*112c0*/  HADD2.F32 R24, -RZ, R10.reuse.H0_H0 ;  /* 0x2000000aff187230 */ /* 0x100fe40000004100 */
        /* <DEDUP_REMOVED lines=20> */
.L_x_2747:
[----:B------:R-:W-:Y:S05]  /*11410*/  BSYNC B0 ;  /* 0x0000000000007941 */ /* 0x000fea0003800000 */
.L_x_2746:
[----:B------:R4:W-:Y:S02]  /*11420*/  STS.128 [R229+0x2800], R12 ;  /* 0x0028000ce5007388 */ /* 0x0009e40000000c00 */
.L_x_2743:
[----:B------:R-:W-:Y:S05]  /*11430*/  BSYNC B1 ;  /* 0x0000000000017941 */ /* 0x000fea0003800000 */
.L_x_2742:
[----:B------:R-:W-:Y:S01]  /*11440*/  VIADD R18, R230, 0x20 ;  /* 0x00000020e6127836 */ /* 0x000fe20000000000 */
[----:B------:R-:W-:Y:S04]  /*11450*/  BSSY B1, `(.L_x_2748) ;  /* 0x00000bb000017945 */ /* 0x000fe80003800000 */
[----:B------:R-:W-:-:S04]  /*11460*/  ISETP.GE.AND P0, PT, R18, R21, PT ;  /* 0x000000151200720c */ /* 0x000fc80003f06270 */
[----:B------:R-:W-:-:S13]  /*11470*/  ISETP.LT.OR P0, PT, R57, -0x107, P0 ;  /* 0xfffffef93900780c */ /* 0x000fda0000701670 */
[----:B------:R-:W-:Y:S05]  /*11480*/  @P0 BRA `(.L_x_2749) ;  /* 0x0000000800dc0947 */ /* 0x000fea0003800000 */
[----:B---34-:R3:W5:Y:S04]  /*11490*/  LDG.E.128 R12, desc[UR6][R32.64+0x80] ;  /* 0x00008006200c7981 */ /* 0x018768000c1e1d00 */
        /* <DEDUP_REMOVED lines=10> */
[C---:B------:R-:W-:Y:S02]  /*11540*/  SHF.L.U32 R2, R139.reuse, 0x5, RZ ;  /* 0x000000058b027819 */ /* 0x040fe400000006ff */
[C---:B------:R-:W-:Y:S02]  /*11550*/  @P0 IADD3 R11, -R139.reuse, RZ, RZ ;  /* 0x000000ff8b0b0210 */ /* 0x040fe40007ffe1ff */
[C---:B------:R-:W-:Y:S02]  /*11560*/  IADD3 R8, P1, R2.reuse, R3, RZ ;  /* 0x0000000302087210 */ /* 0x040fe40007f3e0ff */
[----:B------:R-:W-:Y:S02]  /*11570*/  @P0 IADD3 R7, -R139, RZ, RZ ;  /* 0x000000ff8b070210 */ /* 0x000fe40007ffe1ff */
[----:B------:R-:W-:Y:S02]  /*11580*/  LEA.HI.X.SX32 R2, R2, R19, 0x1, P1 ;  /* 0x0000001302027211 */ /* 0x000fe400008f0eff */
[----:B------:R-:W-:Y:S01]  /*11590*/  IADD3 R5, P1, R11, R8, RZ ;  /* 0x000000080b057210 */ /* 0x000fe20007f3e0ff */
[----:B------:R-:W-:Y:S01]  /*115a0*/  IMAD.WIDE R24, R7, 0x2, R32 ;  /* 0x0000000207187825 */ /* 0x000fe200078e0220 */
[----:B------:R-:W-:-:S02]  /*115b0*/  @P0 IADD3 R9, -R139, RZ, RZ ;  /* 0x000000ff8b090210 */ /* 0x000fc40007ffe1ff */
[----:B------:R-:W-:Y:S02]  /*115c0*/  LEA.HI.X.SX32 R4, R11, R2, 0x1, P1 ;  /* 0x000000020b047211 */ /* 0x000fe400008f0eff */
[C---:B------:R-:W-:Y:S01]  /*115d0*/  LEA R6, P1, R5.reuse, UR8, 0x1 ;  /* 0x0000000805067c11 */ /* 0x040fe2000f8208ff */
[----:B------:R-:W1:Y:S03]  /*115e0*/  LDG.E.128 R24, desc[UR6][R24.64] ;  /* 0x0000000618187981 */ /* 0x000e66000c1e1d00 */
[----:B------:R-:W-:Y:S01]  /*115f0*/  LEA.HI.X R7, R5, UR9, R4, 0x1, P1 ;  /* 0x0000000905077c11 */ /* 0x000fe200088f0c04 */
[----:B------:R-:W-:Y:S01]  /*11600*/  ULDC.64 UR8, c[0x0][0x358] ;  /* 0x0000d60000087ab9 */ /* 0x000fe20000000a00 */
[----:B------:R-:W-:-:S04]  /*11610*/  IADD3 R8, P1, R9, R8, RZ ;  /* 0x0000000809087210 */ /* 0x000fc80007f3e0ff */
[----:B------:R-:W2:Y:S01]  /*11620*/  LDG.E.128 R4, desc[UR6][R6.64] ;  /* 0x0000000606047981 */ /* 0x000ea2000c1e1d00 */
[----:B------:R-:W-:Y:S02]  /*11630*/  LEA.HI.X.SX32 R9, R9, R2, 0x1, P1 ;  /* 0x0000000209097211 */ /* 0x000fe400008f0eff */
[----:B------:R-:W-:-:S04]  /*11640*/  LEA R10, P1, R8, UR8, 0x1 ;  /* 0x00000008080a7c11 */ /* 0x000fc8000f8208ff */
[----:B------:R-:W-:-:S06]  /*11650*/  LEA.HI.X R11, R8, UR9, R9, 0x1, P1 ;  /* 0x00000009080b7c11 */ /* 0x000fcc00088f0c09 */
[----:B------:R-:W4:Y:S01]  /*11660*/  LDG.E.128 R8, desc[UR6][R10.64] ;  /* 0x000000060a087981 */ /* 0x000f22000c1e1d00 */
[----:B-1----:R-:W-:Y:S02]  /*11670*/  HADD2.F32 R37, -RZ, R24.H0_H0 ;  /* 0x20000018ff257230 */ /* 0x002fe40000004100 */
[----:B------:R-:W-:Y:S02]  /*11680*/  HADD2.F32 R39, -RZ, R25.H0_H0 ;  /* 0x20000019ff277230 */ /* 0x000fe40000004100 */
        /* <DEDUP_REMOVED lines=19> */
[----:B------:R-:W-:Y:S01]  /*117c0*/  FMUL.FTZ R5, R4, R5 ;  /* 0x0000000504057220 */ /* 0x000fe20000410000 */
[----:B------:R-:W-:Y:S01]  /*117d0*/  FMUL.FTZ R7, R2, R7 ;  /* 0x0000000702077220 */ /* 0x000fe20000410000 */
[----:B------:R-:W-:Y:S01]  /*117e0*/  @!P0 FADD.FTZ R34, -R34, -RZ ;  /* 0x800000ff22228221 */ /* 0x000fe20000010100 */
[----:B------:R-:W-:Y:S01]  /*117f0*/  FMUL.FTZ R41, R41, R20 ;  /* 0x0000001429297220 */ /* 0x000fe20000410000 */
[----:B------:R-:W-:-:S02]  /*11800*/  HADD2.F32 R26, -RZ, R26.H1_H1 ;  /* 0x3000001aff1a7230 */ /* 0x000fc40000004100 */
[----:B------:R-:W-:Y:S01]  /*11810*/  @!P0 FADD.FTZ R35, -R35, -RZ ;  /* 0x800000ff23238221 */ /* 0x000fe20000010100 */
[----:B-----5:R-:W-:Y:S02]  /*11820*/  HADD2.F32 R2, -RZ, R28.H0_H0 ;  /* 0x2000001cff027230 */ /* 0x020fe40000004100 */
[--C-:B----4-:R-:W-:Y:S02]  /*11830*/  HADD2.F32 R4, -RZ, R8.reuse.H0_H0 ;  /* 0x20000008ff047230 */ /* 0x110fe40000004100 */
[----:B------:R-:W-:Y:S02]  /*11840*/  HADD2.F32 R24, -RZ, R8.H1_H1 ;  /* 0x30000008ff187230 */ /* 0x000fe40000004100 */
[----:B------:R-:W-:Y:S02]  /*11850*/  HADD2.F32 R28, -RZ, R28.H1_H1 ;  /* 0x3000001cff1c7230 */ /* 0x000fe40000004100 */
[----:B------:R-:W-:Y:S02]  /*11860*/  HADD2.F32 R20, -RZ, R29.H0_H0 ;  /* 0x2000001dff147230 */ /* 0x000fe40000004100 */
[----:B------:R-:W-:-:S02]  /*11870*/  HADD2.F32 R8, -RZ, R9.H0_H0 ;  /* 0x20000009ff087230 */ /* 0x000fc40000004100 */
[----:B------:R-:W-:Y:S01]  /*11880*/  FMUL.FTZ R25, R25, R34 ;  /* 0x0000002219197220 */ /* 0x000fe20000410000 */
[----:B------:R-:W-:Y:S02]  /*11890*/  HADD2.F32 R47, -RZ, R27.H0_H0 ;  /* 0x2000001bff2f7230 */ /* 0x000fe40000004100 */
[----:B------:R-:W-:Y:S01]  /*118a0*/  @!P0 FADD.FTZ R6, -R6, -RZ ;  /* 0x800000ff06068221 */ /* 0x000fe20000010100 */
[----:B------:R-:W-:Y:S01]  /*118b0*/  FMUL.FTZ R35, R26, R35 ;  /* 0x000000231a237220 */ /* 0x000fe20000410000 */
[----:B------:R-:W-:Y:S02]  /*118c0*/  HADD2.F32 R34, -RZ, R9.H1_H1 ;  /* 0x30000009ff227230 */ /* 0x000fe40000004100 */
[----:B------:R-:W-:Y:S01]  /*118d0*/  FFMA.FTZ R2, R2, R4, R37 ;  /* 0x0000000402027223 */ /* 0x000fe20000010025 */
[----:B------:R-:W-:Y:S02]  /*118e0*/  HADD2.F32 R26, -RZ, R10.H0_H0 ;  /* 0x2000000aff1a7230 */ /* 0x000fe40000004100 */
[----:B------:R-:W-:Y:S01]  /*118f0*/  FFMA.FTZ R41, R28, R24, R41 ;  /* 0x000000181c297223 */ /* 0x000fe20000010029 */
[----:B------:R-:W-:-:S02]  /*11900*/  HADD2.F32 R9, -RZ, R11.H0_H0 ;  /* 0x2000000bff097230 */ /* 0x000fc40000004100 */
[----:B------:R-:W-:Y:S01]  /*11910*/  FFMA.FTZ R8, R20, R8, R39 ;  /* 0x0000000814087223 */ /* 0x000fe20000010027 */
[----:B------:R-:W-:Y:S02]  /*11920*/  HADD2.F32 R36, -RZ, R11.H1_H1 ;  /* 0x3000000bff247230 */ /* 0x000fe40000004100 */
[----:B------:R-:W-:Y:S02]  /*11930*/  HADD2.F32 R4, -RZ, R30.H0_H0 ;  /* 0x2000001eff047230 */ /* 0x000fe40000004100 */
[----:B------:R-:W-:Y:S01]  /*11940*/  FMUL.FTZ R6, R47, R6 ;  /* 0x000000062f067220 */ /* 0x000fe20000410000 */
        /* <DEDUP_REMOVED lines=14> */
.L_x_2751:
[----:B------:R-:W-:Y:S05]  /*11a30*/  BSYNC B0 ;  /* 0x0000000000007941 */ /* 0x000fea0003800000 */
.L_x_2750:
        /* <DEDUP_REMOVED lines=11> */
[C---:B------:R-:W-:Y:S02]  /*11af0*/  LEA R2, R139.reuse, 0x40, 0x5 ;  /* 0x000000408b027811 */ /* 0x040fe400078e28ff */
        /* <DEDUP_REMOVED lines=9> */
[----:B------:R-:W2:Y:S03]  /*11b90*/  LDG.E.128 R24, desc[UR6][R24.64+0x80] ;  /* 0x0000800618187981 */ /* 0x000ea6000c1e1d00 */
        /* <DEDUP_REMOVED lines=9> */
[----:B---3--:R-:W-:Y:S02]  /*11c30*/  HADD2.F32 R33, -RZ, R25.H0_H0 ;  /* 0x20000019ff217230 */ /* 0x008fe40000004100 */
        /* <DEDUP_REMOVED lines=12> */
[----:B------:R-:W-:-:S02]  /*11d00*/  HADD2.F32 R35, -RZ, R24.H1_H1 ;  /* 0x30000018ff237230 */ /* 0x000fc40000004100 */
[----:B------:R-:W-:Y:S01]  /*11d10*/  @!P0 FADD.FTZ R20, -R20, -RZ ;  /* 0x800000ff14148221 */ /* 0x000fe20000010100 */
[--C-:B------:R-:W-:Y:S02]  /*11d20*/  HADD2.F32 R4, -RZ, R26.reuse.H0_H0 ;  /* 0x2000001aff047230 */ /* 0x100fe40000004100 */
[----:B------:R-:W-:Y:S01]  /*11d30*/  @!P0 FADD.FTZ R5, -R5, -RZ ;  /* 0x800000ff05058221 */ /* 0x000fe20000010100 */
[----:B------:R-:W-:Y:S02]  /*11d40*/  HADD2.F32 R2, -RZ, R27.H1_H1 ;  /* 0x3000001bff027230 */ /* 0x000fe40000004100 */
[----:B------:R-:W-:Y:S01]  /*11d50*/  @!P0 FADD.FTZ R7, -R7, -RZ ;  /* 0x800000ff07078221 */ /* 0x000fe20000010100 */
[----:B------:R-:W-:Y:S02]  /*11d60*/  HADD2.F32 R25, -RZ, R25.H1_H1 ;  /* 0x30000019ff197230 */ /* 0x000fe40000004100 */
[----:B------:R-:W-:Y:S01]  /*11d70*/  FMUL.FTZ R35, R35, R20 ;  /* 0x0000001423237220 */ /* 0x000fe20000410000 */
[----:B------:R-:W-:Y:S01]  /*11d80*/  FMUL.FTZ R5, R4, R5 ;  /* 0x0000000504057220 */ /* 0x000fe20000410000 */
[----:B------:R-:W-:Y:S01]  /*11d90*/  FMUL.FTZ R7, R2, R7 ;  /* 0x0000000702077220 */ /* 0x000fe20000410000 */
[----:B------:R-:W-:Y:S01]  /*11da0*/  @!P0 FADD.FTZ R28, -R28, -RZ ;  /* 0x800000ff1c1c8221 */ /* 0x000fe20000010100 */
[----:B------:R-:W-:-:S02]  /*11db0*/  HADD2.F32 R26, -RZ, R26.H1_H1 ;  /* 0x3000001aff1a7230 */ /* 0x000fc40000004100 */
[----:B------:R-:W-:Y:S01]  /*11dc0*/  @!P0 FADD.FTZ R29, -R29, -RZ ;  /* 0x800000ff1d1d8221 */ /* 0x000fe20000010100 */
[--C-:B------:R-:W-:Y:S02]  /*11dd0*/  HADD2.F32 R2, -RZ, R12.reuse.H0_H0 ;  /* 0x2000000cff027230 */ /* 0x100fe40000004100 */
[----:B------:R-:W-:Y:S02]  /*11de0*/  HADD2.F32 R20, -RZ, R12.H1_H1 ;  /* 0x3000000cff147230 */ /* 0x000fe40000004100 */
[--C-:B-----5:R-:W-:Y:S02]  /*11df0*/  HADD2.F32 R4, -RZ, R8.reuse.H0_H0 ;  /* 0x20000008ff047230 */ /* 0x120fe40000004100 */
[----:B------:R-:W-:Y:S02]  /*11e00*/  HADD2.F32 R24, -RZ, R8.H1_H1 ;  /* 0x30000008ff187230 */ /* 0x000fe40000004100 */
[----:B------:R-:W-:Y:S02]  /*11e10*/  HADD2.F32 R12, -RZ, R13.H0_H0 ;  /* 0x2000000dff0c7230 */ /* 0x000fe40000004100 */
[----:B------:R-:W-:-:S02]  /*11e20*/  HADD2.F32 R8, -RZ, R9.H0_H0 ;  /* 0x20000009ff087230 */ /* 0x000fc40000004100 */
[----:B------:R-:W-:Y:S01]  /*11e30*/  FMUL.FTZ R25, R25, R28 ;  /* 0x0000001c19197220 */ /* 0x000fe20000410000 */
[----:B-1----:R-:W-:Y:S02]  /*11e40*/  HADD2.F32 R37, -RZ, R27.H0_H0 ;  /* 0x2000001bff257230 */ /* 0x002fe40000004100 */
        /* <DEDUP_REMOVED lines=25> */
.L_x_2753:
[----:B------:R-:W-:Y:S05]  /*11fe0*/  BSYNC B0 ;  /* 0x0000000000007941 */ /* 0x000fea0003800000 */
.L_x_2752:
[----:B------:R4:W-:Y:S02]  /*11ff0*/  STS.128 [R229+0x3000], R12 ;  /* 0x0030000ce5007388 */ /* 0x0009e40000000c00 */
.L_x_2749:
[----:B------:R-:W-:Y:S05]  /*12000*/  BSYNC B1 ;  /* 0x0000000000017941 */ /* 0x000fea0003800000 */
.L_x_2748:
[----:B------:R-:W-:-:S05]  /*12010*/  VIADD R20, R230, 0x30 ;  /* 0x00000030e6147836 */ /* 0x000fca0000000000 */
        /* <DEDUP_REMOVED lines=14> */
[C---:B------:R-:W-:Y:S01]  /*12100*/  @P0 IADD3 R11, -R139.reuse, RZ, RZ ;  /* 0x000000ff8b0b0210 */ /* 0x040fe20007ffe1ff */
[C---:B------:R-:W-:Y:S01]  /*12110*/  IMAD R2, R139.reuse, 0x30, RZ ;  /* 0x000000308b027824 */ /* 0x040fe200078e02ff */
[C---:B------:R-:W-:Y:S02]  /*12120*/  @P0 IADD3 R7, -R139.reuse, RZ, RZ ;  /* 0x000000ff8b070210 */ /* 0x040fe40007ffe1ff */
[----:B------:R-:W-:Y:S02]  /*12130*/  @P0 IADD3 R9, -R139, RZ, RZ ;  /* 0x000000ff8b090210 */ /* 0x000fe40007ffe1ff */
[----:B------:R-:W-:Y:S01]  /*12140*/  IADD3 R8, P1, R2, R3, RZ ;  /* 0x0000000302087210 */ /* 0x000fe20007f3e0ff */
[----:B------:R-:W-:-:S03]  /*12150*/  IMAD.WIDE R24, R7, 0x2, R22 ;  /* 0x0000000207187825 */ /* 0x000fc600078e0216 */
[----:B------:R-:W-:Y:S02]  /*12160*/  LEA.HI.X.SX32 R2, R2, R19, 0x1, P1 ;  /* 0x0000001302027211 */ /* 0x000fe400008f0eff */
[C---:B------:R-:W-:Y:S01]  /*12170*/  IADD3 R5, P1, R11.reuse, R8, RZ ;  /* 0x000000080b057210 */ /* 0x040fe20007f3e0ff */
[----:B------:R-:W2:Y:S03]  /*12180*/  LDG.E.128 R24, desc[UR6][R24.64] ;  /* 0x0000000618187981 */ /* 0x000ea6000c1e1d00 */
[----:B------:R-:W-:Y:S02]  /*12190*/  LEA.HI.X.SX32 R4, R11, R2, 0x1, P1 ;  /* 0x000000020b047211 */ /* 0x000fe400008f0eff */
[----:B------:R-:W-:-:S04]  /*121a0*/  LEA R6, P1, R5, UR8, 0x1 ;  /* 0x0000000805067c11 */ /* 0x000fc8000f8208ff */
        /* <DEDUP_REMOVED lines=8> */
[--C-:B--2---:R-:W-:Y:S02]  /*12230*/  HADD2.F32 R35, -RZ, R24.reuse.H0_H0 ;  /* 0x20000018ff237230 */ /* 0x104fe40000004100 */
[----:B-1----:R-:W-:Y:S02]  /*12240*/  HADD2.F32 R37, -RZ, R25.H0_H0 ;  /* 0x20000019ff257230 */ /* 0x002fe40000004100 */
[----:B------:R-:W-:Y:S02]  /*12250*/  HADD2.F32 R24, -RZ, R24.H1_H1 ;  /* 0x30000018ff187230 */ /* 0x000fe40000004100 */
[--C-:B----4-:R-:W-:Y:S02]  /*12260*/  HADD2.F32 R2, -RZ, R4.reuse.H0_H0 ;  /* 0x20000004ff027230 */ /* 0x110fe40000004100 */
[----:B------:R-:W-:Y:S02]  /*12270*/  HADD2.F32 R21, -RZ, R4.H1_H1 ;  /* 0x30000004ff157230 */ /* 0x000fe40000004100 */
[----:B------:R-:W-:-:S02]  /*12280*/  HADD2.F32 R4, -RZ, R5.H0_H0 ;  /* 0x20000005ff047230 */ /* 0x000fc40000004100 */
[----:B------:R-:W-:Y:S02]  /*12290*/  HADD2.F32 R32, -RZ, R5.H1_H1 ;  /* 0x30000005ff207230 */ /* 0x000fe40000004100 */
[----:B------:R-:W-:Y:S01]  /*122a0*/  @!P0 FADD.FTZ R2, -R2, -RZ ;  /* 0x800000ff02028221 */ /* 0x000fe20000010100 */
[--C-:B------:R-:W-:Y:S02]  /*122b0*/  HADD2.F32 R5, -RZ, R6.reuse.H0_H0 ;  /* 0x20000006ff057230 */ /* 0x100fe40000004100 */
[----:B------:R-:W-:Y:S01]  /*122c0*/  @!P0 FADD.FTZ R4, -R4, -RZ ;  /* 0x800000ff04048221 */ /* 0x000fe20000010100 */
[----:B------:R-:W-:Y:S02]  /*122d0*/  HADD2.F32 R33, -RZ, R6.H1_H1 ;  /* 0x30000006ff217230 */ /* 0x000fe40000004100 */
[----:B------:R-:W-:Y:S01]  /*122e0*/  @!P0 FADD.FTZ R21, -R21, -RZ ;  /* 0x800000ff15158221 */ /* 0x000fe20000010100 */
[--C-:B------:R-:W-:Y:S02]  /*122f0*/  HADD2.F32 R6, -RZ, R7.reuse.H0_H0 ;  /* 0x20000007ff067230 */ /* 0x100fe40000004100 */
[----:B------:R-:W-:-:S02]  /*12300*/  HADD2.F32 R7, -RZ, R7.H1_H1 ;  /* 0x30000007ff077230 */ /* 0x000fc40000004100 */
[----:B------:R-:W-:Y:S01]  /*12310*/  FMUL.FTZ R35, R35, R2 ;  /* 0x0000000223237220 */ /* 0x000fe20000410000 */
[----:B------:R-:W-:Y:S01]  /*12320*/  FMUL.FTZ R37, R37, R4 ;  /* 0x0000000425257220 */ /* 0x000fe20000410000 */
[----:B------:R-:W-:Y:S01]  /*12330*/  FMUL.FTZ R24, R24, R21 ;  /* 0x0000001518187220 */ /* 0x000fe20000410000 */
[--C-:B------:R-:W-:Y:S02]  /*12340*/  HADD2.F32 R4, -RZ, R26.reuse.H0_H0 ;  /* 0x2000001aff047230 */ /* 0x100fe40000004100 */
[----:B------:R-:W-:Y:S01]  /*12350*/  @!P0 FADD.FTZ R5, -R5, -RZ ;  /* 0x800000ff05058221 */ /* 0x000fe20000010100 */
[--C-:B------:R-:W-:Y:S02]  /*12360*/  HADD2.F32 R2, -RZ, R27.reuse.H1_H1 ;  /* 0x3000001bff027230 */ /* 0x100fe40000004100 */
[----:B------:R-:W-:Y:S01]  /*12370*/  @!P0 FADD.FTZ R7, -R7, -RZ ;  /* 0x800000ff07078221 */ /* 0x000fe20000010100 */
[----:B------:R-:W-:Y:S02]  /*12380*/  HADD2.F32 R26, -RZ, R26.H1_H1 ;  /* 0x3000001aff1a7230 */ /* 0x000fe40000004100 */
[----:B------:R-:W-:Y:S01]  /*12390*/  @!P0 FADD.FTZ R33, -R33, -RZ ;  /* 0x800000ff21218221 */ /* 0x000fe20000010100 */
[----:B------:R-:W-:-:S02]  /*123a0*/  HADD2.F32 R21, -RZ, R27.H0_H0 ;  /* 0x2000001bff157230 */ /* 0x000fc40000004100 */
[----:B------:R-:W-:Y:S01]  /*123b0*/  @!P0 FADD.FTZ R6, -R6, -RZ ;  /* 0x800000ff06068221 */ /* 0x000fe20000010100 */
[----:B------:R-:W-:Y:S02]  /*123c0*/  HADD2.F32 R25, -RZ, R25.H1_H1 ;  /* 0x30000019ff197230 */ /* 0x000fe40000004100 */
[----:B------:R-:W-:Y:S01]  /*123d0*/  FMUL.FTZ R5, R4, R5 ;  /* 0x0000000504057220 */ /* 0x000fe20000410000 */
[----:B------:R-:W-:Y:S01]  /*123e0*/  FMUL.FTZ R7, R2, R7 ;  /* 0x0000000702077220 */ /* 0x000fe20000410000 */
[----:B------:R-:W-:Y:S01]  /*123f0*/  @!P0 FADD.FTZ R32, -R32, -RZ ;  /* 0x800000ff20208221 */ /* 0x000fe20000010100 */
[----:B------:R-:W-:Y:S01]  /*12400*/  FMUL.FTZ R33, R26, R33 ;  /* 0x000000211a217220 */ /* 0x000fe20000410000 */
[----:B------:R-:W-:Y:S01]  /*12410*/  FMUL.FTZ R6, R21, R6 ;  /* 0x0000000615067220 */ /* 0x000fe20000410000 */
[----:B-----5:R-:W-:Y:S02]  /*12420*/  HADD2.F32 R2, -RZ, R28.H0_H0 ;  /* 0x2000001cff027230 */ /* 0x020fe40000004100 */
[----:B---3--:R-:W-:-:S02]  /*12430*/  HADD2.F32 R4, -RZ, R8.H0_H0 ;  /* 0x20000008ff047230 */ /* 0x008fc40000004100 */
[----:B------:R-:W-:Y:S02]  /*12440*/  HADD2.F32 R27, -RZ, R8.H1_H1 ;  /* 0x30000008ff1b7230 */ /* 0x000fe40000004100 */
[----:B------:R-:W-:Y:S02]  /*12450*/  HADD2.F32 R21, -RZ, R28.H1_H1 ;  /* 0x3000001cff157230 */ /* 0x000fe40000004100 */
[----:B------:R-:W-:Y:S02]  /*12460*/  HADD2.F32 R26, -RZ, R29.H0_H0 ;  /* 0x2000001dff1a7230 */ /* 0x000fe40000004100 */
[--C-:B------:R-:W-:Y:S02]  /*12470*/  HADD2.F32 R8, -RZ, R9.reuse.H0_H0 ;  /* 0x20000009ff087230 */ /* 0x100fe40000004100 */
        /* <DEDUP_REMOVED lines=23> */
.L_x_2755:
[----:B------:R-:W-:Y:S05]  /*125f0*/  BSYNC B0 ;  /* 0x0000000000007941 */ /* 0x000fea0003800000 */
.L_x_2754:
        /* <DEDUP_REMOVED lines=8> */
[----:B------:R-:W-:Y:S02]  /*12680*/  MOV R6, 0x30 ;  /* 0x0000003000067802 */ /* 0x000fe40000000f00 */
[----:B------:R-:W-:-:S07]  /*12690*/  MOV R2, RZ ;  /* 0x000000ff00027202 */ /* 0x000fce0000000f00 */
[--C-:B------:R-:W-:Y:S02]  /*126a0*/  @P0 SHF.R.S32.HI R139, RZ, 0x1, R141.reuse ;  /* 0x00000001ff8b0819 */ /* 0x100fe4000001148d */
[--C-:B------:R-:W-:Y:S02]  /*126b0*/  @P0 SHF.R.S32.HI R4, RZ, 0x1, R141.reuse ;  /* 0x00000001ff040819 */ /* 0x100fe4000001148d */
[C---:B------:R-:W-:Y:S01]  /*126c0*/  @P0 IADD3 R5, -R139.reuse, RZ, RZ ;  /* 0x000000ff8b050210 */ /* 0x040fe20007ffe1ff */
[----:B------:R-:W-:Y:S01]  /*126d0*/  IMAD R6, R139, R6, 0x40 ;  /* 0x000000408b067424 */ /* 0x000fe200078e0206 */
[----:B------:R-:W-:Y:S02]  /*126e0*/  @P0 IADD3 R2, -R4, RZ, RZ ;  /* 0x000000ff04020210 */ /* 0x000fe40007ffe1ff */
[----:B------:R-:W-:Y:S01]  /*126f0*/  @P0 SHF.R.S32.HI R141, RZ, 0x1, R141 ;  /* 0x00000001ff8d0819 */ /* 0x000fe2000001148d */
[----:B------:R-:W-:Y:S01]  /*12700*/  IMAD.WIDE R24, R5, 0x2, R22 ;  /* 0x0000000205187825 */ /* 0x000fe200078e0216 */
[----:B------:R-:W-:-:S04]  /*12710*/  IADD3 R3, P1, R6, R3, RZ ;  /* 0x0000000306037210 */ /* 0x000fc80007f3e0ff */
[----:B------:R-:W-:Y:S01]  /*12720*/  LEA.HI.X.SX32 R19, R6, R19, 0x1, P1 ;  /* 0x0000001306137211 */ /* 0x000fe200008f0eff */
[----:B------:R-:W4:Y:S01]  /*12730*/  LDG.E.128 R24, desc[UR6][R24.64+0x80] ;  /* 0x0000800618187981 */ /* 0x000f22000c1e1d00 */
[----:B------:R-:W-:-:S04]  /*12740*/  IADD3 R4, P1, R2, R3, RZ ;  /* 0x0000000302047210 */ /* 0x000fc80007f3e0ff */
[----:B------:R-:W-:Y:S02]  /*12750*/  LEA.HI.X.SX32 R7, R2, R19, 0x1, P1 ;  /* 0x0000001302077211 */ /* 0x000fe400008f0eff */
[C---:B------:R-:W-:Y:S02]  /*12760*/  LEA R6, P1, R4.reuse, UR8, 0x1 ;  /* 0x0000000804067c11 */ /* 0x040fe4000f8208ff */
[----:B------:R-:W-:Y:S02]  /*12770*/  MOV R2, RZ ;  /* 0x000000ff00027202 */ /* 0x000fe40000000f00 */
[----:B------:R-:W-:Y:S01]  /*12780*/  LEA.HI.X R7, R4, UR9, R7, 0x1, P1 ;  /* 0x0000000904077c11 */ /* 0x000fe200088f0c07 */
[----:B------:R-:W-:Y:S01]  /*12790*/  ULDC.64 UR8, c[0x0][0x358] ;  /* 0x0000d60000087ab9 */ /* 0x000fe20000000a00 */
[----:B------:R-:W-:-:S04]  /*127a0*/  @P0 IADD3 R2, -R141, RZ, RZ ;  /* 0x000000ff8d020210 */ /* 0x000fc80007ffe1ff */
[----:B------:R-:W5:Y:S01]  /*127b0*/  LDG.E.128 R4, desc[UR6][R6.64] ;  /* 0x0000000606047981 */ /* 0x000f62000c1e1d00 */
[----:B------:R-:W-:-:S04]  /*127c0*/  IADD3 R3, P1, R2, R3, RZ ;  /* 0x0000000302037210 */ /* 0x000fc80007f3e0ff */
[----:B------:R-:W-:Y:S02]  /*127d0*/  LEA.HI.X.SX32 R2, R2, R19, 0x1, P1 ;  /* 0x0000001302027211 */ /* 0x000fe400008f0eff */
[----:B------:R-:W-:-:S04]  /*127e0*/  LEA R8, P1, R3, UR8, 0x1 ;  /* 0x0000000803087c11 */ /* 0x000fc8000f8208ff */
[----:B------:R-:W-:-:S06]  /*127f0*/  LEA.HI.X R9, R3, UR9, R2, 0x1, P1 ;  /* 0x0000000903097c11 */ /* 0x000fcc00088f0c02 */
[----:B------:R-:W5:Y:S01]  /*12800*/  LDG.E.128 R8, desc[UR6][R8.64] ;  /* 0x0000000608087981 */ /* 0x000f62000c1e1d00 */
[--C-:B----4-:R-:W-:Y:S02]  /*12810*/  HADD2.F32 R19, -RZ, R25.reuse.H0_H0 ;  /* 0x20000019ff137230 */ /* 0x110fe40000004100 */
[----:B--2---:R-:W-:Y:S02]  /*12820*/  HADD2.F32 R28, -RZ, R24.H0_H0 ;  /* 0x20000018ff1c7230 */ /* 0x004fe40000004100 */
[----:B---3--:R-:W-:Y:S02]  /*12830*/  HADD2.F32 R22, -RZ, R25.H1_H1 ;  /* 0x30000019ff167230 */ /* 0x008fe40000004100 */
[--C-:B-----5:R-:W-:Y:S02]  /*12840*/  HADD2.F32 R2, -RZ, R5.reuse.H0_H0 ;  /* 0x20000005ff027230 */ /* 0x120fe40000004100 */
[----:B------:R-:W-:Y:S02]  /*12850*/  HADD2.F32 R3, -RZ, R4.H0_H0 ;  /* 0x20000004ff037230 */ /* 0x000fe40000004100 */
[----:B------:R-:W-:-:S02]  /*12860*/  HADD2.F32 R5, -RZ, R5.H1_H1 ;  /* 0x30000005ff057230 */ /* 0x000fc40000004100 */
[----:B------:R-:W-:Y:S02]  /*12870*/  HADD2.F32 R16, -RZ, R4.H1_H1 ;  /* 0x30000004ff107230 */ /* 0x000fe40000004100 */
[----:B------:R-:W-:Y:S01]  /*12880*/  @!P0 FADD.FTZ R2, -R2, -RZ ;  /* 0x800000ff02028221 */ /* 0x000fe20000010100 */
[--C-:B------:R-:W-:Y:S02]  /*12890*/  HADD2.F32 R4, -RZ, R6.reuse.H0_H0 ;  /* 0x20000006ff047230 */ /* 0x100fe40000004100 */
[----:B------:R-:W-:Y:S01]  /*128a0*/  @!P0 FADD.FTZ R3, -R3, -RZ ;  /* 0x800000ff03038221 */ /* 0x000fe20000010100 */
[----:B------:R-:W-:Y:S02]  /*128b0*/  HADD2.F32 R17, -RZ, R6.H1_H1 ;  /* 0x30000006ff117230 */ /* 0x000fe40000004100 */
[--C-:B------:R-:W-:Y:S02]  /*128c0*/  HADD2.F32 R6, -RZ, R7.reuse.H0_H0 ;  /* 0x20000007ff067230 */ /* 0x100fe40000004100 */
[----:B------:R-:W-:Y:S01]  /*128d0*/  @!P0 FADD.FTZ R5, -R5, -RZ ;  /* 0x800000ff05058221 */ /* 0x000fe20000010100 */
[----:B------:R-:W-:-:S02]  /*128e0*/  HADD2.F32 R7, -RZ, R7.H1_H1 ;  /* 0x30000007ff077230 */ /* 0x000fc40000004100 */
[----:B------:R-:W-:Y:S01]  /*128f0*/  FMUL.FTZ R19, R19, R2 ;  /* 0x0000000213137220 */ /* 0x000fe20000410000 */
[----:B------:R-:W-:Y:S01]  /*12900*/  FMUL.FTZ R28, R28, R3 ;  /* 0x000000031c1c7220 */ /* 0x000fe20000410000 */
[--C-:B------:R-:W-:Y:S02]  /*12910*/  HADD2.F32 R3, -RZ, R27.reuse.H0_H0 ;  /* 0x2000001bff037230 */ /* 0x100fe40000004100 */
[----:B------:R-:W-:Y:S01]  /*12920*/  FMUL.FTZ R22, R22, R5 ;  /* 0x0000000516167220 */ /* 0x000fe20000410000 */
[----:B------:R-:W-:Y:S02]  /*12930*/  HADD2.F32 R2, -RZ, R27.H1_H1 ;  /* 0x3000001bff027230 */ /* 0x000fe40000004100 */
[----:B------:R-:W-:Y:S01]  /*12940*/  @!P0 FADD.FTZ R6, -R6, -RZ ;  /* 0x800000ff06068221 */ /* 0x000fe20000010100 */
[----:B------:R-:W-:Y:S01]  /*12950*/  @!P0 FADD.FTZ R7, -R7, -RZ ;  /* 0x800000ff07078221 */ /* 0x000fe20000010100 */
[----:B------:R-:W-:Y:S02]  /*12960*/  HADD2.F32 R21, -RZ, R24.H1_H1 ;  /* 0x30000018ff157230 */ /* 0x000fe40000004100 */
[----:B------:R-:W-:Y:S01]  /*12970*/  @!P0 FADD.FTZ R16, -R16, -RZ ;  /* 0x800000ff10108221 */ /* 0x000fe20000010100 */
[----:B------:R-:W-:-:S02]  /*12980*/  HADD2.F32 R5, -RZ, R26.H0_H0 ;  /* 0x2000001aff057230 */ /* 0x000fc40000004100 */
[----:B------:R-:W-:Y:S01]  /*12990*/  @!P0 FADD.FTZ R4, -R4, -RZ ;  /* 0x800000ff04048221 */ /* 0x000fe20000010100 */
[----:B------:R-:W-:Y:S01]  /*129a0*/  FMUL.FTZ R6, R3, R6 ;  /* 0x0000000603067220 */ /* 0x000fe20000410000 */
[----:B------:R-:W-:Y:S01]  /*129b0*/  FMUL.FTZ R7, R2, R7 ;  /* 0x0000000702077220 */ /* 0x000fe20000410000 */
[----:B------:R-:W-:Y:S02]  /*129c0*/  HADD2.F32 R2, -RZ, R13.H0_H0 ;  /* 0x2000000dff027230 */ /* 0x000fe40000004100 */
[----:B------:R-:W-:Y:S01]  /*129d0*/  FMUL.FTZ R21, R21, R16 ;  /* 0x0000001015157220 */ /* 0x000fe20000410000 */
[----:B------:R-:W-:Y:S02]  /*129e0*/  HADD2.F32 R3, -RZ, R9.H0_H0 ;  /* 0x20000009ff037230 */ /* 0x000fe40000004100 */
[----:B------:R-:W-:Y:S01]  /*129f0*/  FMUL.FTZ R4, R5, R4 ;  /* 0x0000000405047220 */ /* 0x000fe20000410000 */
[----:B------:R-:W-:Y:S02]  /*12a00*/  HADD2.F32 R13, -RZ, R13.H1_H1 ;  /* 0x3000000dff0d7230 */ /* 0x000fe40000004100 */
[----:B------:R-:W-:-:S02]  /*12a10*/  HADD2.F32 R9, -RZ, R9.H1_H1 ;  /* 0x30000009ff097230 */ /* 0x000fc40000004100 */
[----:B------:R-:W-:Y:S02]  /*12a20*/  HADD2.F32 R5, -RZ, R12.H0_H0 ;  /* 0x2000000cff057230 */ /* 0x000fe40000004100 */
        /* <DEDUP_REMOVED lines=8> */
[----:B------:R-:W-:Y:S02]  /*12ab0*/  HADD2.F32 R11, -RZ, R10.H0_H0 ;  /* 0x2000000aff0b7230 */ /* 0x000fe40000004100 */
[----:B------:R-:W-:Y:S02]  /*12ac0*/  HADD2.F32 R13, -RZ, R14.H0_H0 ;  /* 0x2000000eff0d7230 */ /* 0x000fe40000004100 */
[----:B------:R-:W-:Y:S01]  /*12ad0*/  FMUL.FTZ R17, R26, R17 ;  /* 0x000000111a117220 */ /* 0x000fe20000410000 */
[----:B------:R-:W-:Y:S02]  /*12ae0*/  HADD2.F32 R8, -RZ, R8.H1_H1 ;  /* 0x30000008ff087230 */ /* 0x000fe40000004100 */
[----:B------:R-:W-:Y:S02]  /*12af0*/  HADD2.F32 R10, -RZ, R10.H1_H1 ;  /* 0x3000000aff0a7230 */ /* 0x000fe40000004100 */
[----:B------:R-:W-:-:S02]  /*12b00*/  HADD2.F32 R12, -RZ, R12.H1_H1 ;  /* 0x3000000cff0c7230 */ /* 0x000fc40000004100 */
[--C-:B------:R-:W-:Y:S02]  /*12b10*/  HADD2.F32 R3, -RZ, R15.reuse.H0_H0 ;  /* 0x2000000fff037230 */ /* 0x100fe40000004100 */
[----:B------:R-:W-:Y:S02]  /*12b20*/  HADD2.F32 R16, -RZ, R15.H1_H1 ;  /* 0x3000000fff107230 */ /* 0x000fe40000004100 */
        /* <DEDUP_REMOVED lines=10> */
.L_x_2757:
[----:B------:R-:W-:Y:S05]  /*12bd0*/  BSYNC B0 ;  /* 0x0000000000007941 */ /* 0x000fea0003800000 */
.L_x_2756:
[----:B------:R4:W-:Y:S01]  /*12be0*/  STS.128 [R229+0x3800], R12 ;  /* 0x0038000ce5007388 */ /* 0x0009e20000000c00 */
[----:B------:R-:W-:Y:S05]  /*12bf0*/  BRA `(.L_x_2731) ;  /* 0x0000000000a07947 */ /* 0x000fea0003800000 */
.L_x_2711:
[----:B--23--:R-:W-:Y:S02]  /*12c00*/  IMAD.IADD R5, R227, 0x1, -R60 ;  /* 0x00000001e3057824 */ /* 0x00cfe400078e0a3c */
[C---:B------:R-:W-:Y:S02]  /*12c10*/  VIADD R0, R230.reuse, 0x10 ;  /* 0x00000010e6007836 */ /* 0x040fe40000000000 */
[C---:B------:R-:W-:Y:S01]  /*12c20*/  VIADD R18, R230.reuse, 0x20 ;  /* 0x00000020e6127836 */ /* 0x040fe20000000000 */
[CC--:B------:R-:W-:Y:S01]  /*12c30*/  ISETP.GE.AND P3, PT, R230.reuse, R5.reuse, PT ;  /* 0x00000005e600720c */ /* 0x0c0fe20003f66270 */
[----:B----4-:R-:W-:Y:S01]  /*12c40*/  VIADD R20, R230, 0x30 ;  /* 0x00000030e6147836 */ /* 0x010fe20000000000 */
[-C--:B------:R-:W-:Y:S02]  /*12c50*/  ISETP.GE.AND P2, PT, R0, R5.reuse, PT ;  /* 0x000000050000720c */ /* 0x080fe40003f46270 */
[-C--:B------:R-:W-:Y:S02]  /*12c60*/  ISETP.GE.AND P1, PT, R18, R5.reuse, PT ;  /* 0x000000051200720c */ /* 0x080fe40003f26270 */
[----:B------:R-:W-:-:S07]  /*12c70*/  ISETP.GE.AND P0, PT, R20, R5, PT ;  /* 0x000000051400720c */ /* 0x000fce0003f06270 */
[----:B------:R-:W1:Y:S02]  /*12c80*/  @!P3 LDC.64 R10, c[0x0][0x210] ;  /* 0x00008400ff0abb82 */ /* 0x000e640000000a00 */
[-C--:B------:R-:W-:Y:S02]  /*12c90*/  @!P2 IADD3 R15, P4, R15, R150.reuse, RZ ;  /* 0x000000960f0fa210 */ /* 0x080fe40007f9e0ff */
[----:B------:R-:W-:Y:S02]  /*12ca0*/  @!P1 LEA R14, P6, R2, R150, 0x5 ;  /* 0x00000096020e9211 */ /* 0x000fe400078c28ff */
[----:B------:R-:W-:Y:S02]  /*12cb0*/  @!P0 IMAD.MOV.U32 R22, RZ, RZ, R150 ;  /* 0x000000ffff168224 */ /* 0x000fe400078e0096 */
[----:B------:R-:W2:Y:S01]  /*12cc0*/  @!P2 LDC.64 R8, c[0x0][0x210] ;  /* 0x00008400ff08ab82 */ /* 0x000ea20000000a00 */
[--C-:B------:R-:W-:Y:S02]  /*12cd0*/  @!P0 IMAD.MOV.U32 R23, RZ, RZ, R145.reuse ;  /* 0x000000ffff178224 */ /* 0x100fe400078e0091 */
[----:B------:R-:W-:-:S02]  /*12ce0*/  @!P2 IMAD.X R16, R13, 0x1, R145, P4 ;  /* 0x000000010d10a824 */ /* 0x000fc400020e0691 */
[----:B------:R-:W-:Y:S02]  /*12cf0*/  @!P0 IMAD R12, R3, 0x30, RZ ;  /* 0x00000030030c8824 */ /* 0x000fe400078e02ff */
[C---:B------:R-:W-:Y:S01]  /*12d00*/  @!P0 IMAD.WIDE.U32 R22, R2.reuse, 0x30, R22 ;  /* 0x0000003002168825 */ /* 0x040fe200078e0016 */
[----:B------:R-:W3:Y:S01]  /*12d10*/  @!P1 LDC.64 R6, c[0x0][0x210] ;  /* 0x00008400ff069b82 */ /* 0x000ee20000000a00 */
[----:B------:R-:W-:Y:S02]  /*12d20*/  @!P1 LEA.HI.X R2, R2, R145, R3, 0x5, P6 ;  /* 0x0000009102029211 */ /* 0x000fe400030f2c03 */
[----:B------:R-:W-:-:S05]  /*12d30*/  @!P0 IMAD.IADD R12, R23, 0x1, R12 ;  /* 0x00000001170c8824 */ /* 0x000fca00078e020c */
[----:B------:R-:W4:Y:S01]  /*12d40*/  @!P0 LDC.64 R4, c[0x0][0x210] ;  /* 0x00008400ff048b82 */ /* 0x000f220000000a00 */
[----:B-1----:R-:W-:-:S04]  /*12d50*/  @!P3 LEA R10, P5, R150, R10, 0x1 ;  /* 0x0000000a960ab211 */ /* 0x002fc800078a08ff */
[----:B------:R-:W-:Y:S02]  /*12d60*/  @!P3 LEA.HI.X R11, R150, R11, R145, 0x1, P5 ;  /* 0x0000000b960bb211 */ /* 0x000fe400028f0c91 */
[----:B--2---:R-:W-:-:S03]  /*12d70*/  @!P2 LEA R8, P4, R15, R8, 0x1 ;  /* 0x000000080f08a211 */ /* 0x004fc600078808ff */
[----:B------:R-:W-:Y:S01]  /*12d80*/  @!PT LDS RZ, [RZ] ;  /* 0x00000000fffff984 */ /* 0x000fe20000000800 */
[----:B------:R-:W-:Y:S01]  /*12d90*/  @!PT LDS RZ, [RZ] ;  /* 0x00000000fffff984 */ /* 0x000fe20000000800 */
[----:B------:R-:W-:Y:S01]  /*12da0*/  @!PT LDS RZ, [RZ] ;  /* 0x00000000fffff984 */ /* 0x000fe20000000800 */
[----:B------:R1:W-:Y:S01]  /*12db0*/  @!P3 LDGSTS.E.BYPASS.LTC128B.128 [R229], desc[UR6][R10.64] ;  /* 0x000000000ae5bfae */ /* 0x0003e2000b901d46 */
[----:B------:R-:W-:-:S03]  /*12dc0*/  @!P2 LEA.HI.X R9, R15, R9, R16, 0x1, P4 ;  /* 0x000000090f09a211 */ /* 0x000fc600020f0c10 */
[----:B------:R1:W-:Y:S01]  /*12dd0*/  @!P3 LDGSTS.E.BYPASS.LTC128B.128 [R229+0x2000], desc[UR6][R10.64+0x80] ;  /* 0x020000800ae5bfae */ /* 0x0003e2000b901d46 */
[----:B---3--:R-:W-:-:S03]  /*12de0*/  @!P1 LEA R6, P5, R14, R6, 0x1 ;  /* 0x000000060e069211 */ /* 0x008fc600078a08ff */
[----:B------:R1:W-:Y:S01]  /*12df0*/  @!P2 LDGSTS.E.BYPASS.LTC128B.128 [R229+0x800], desc[UR6][R8.64] ;  /* 0x0080000008e5afae */ /* 0x0003e2000b901d46 */
[----:B------:R-:W-:-:S03]  /*12e00*/  @!P1 LEA.HI.X R7, R14, R7, R2, 0x1, P5 ;  /* 0x000000070e079211 */ /* 0x000fc600028f0c02 */
[----:B------:R1:W-:Y:S01]  /*12e10*/  @!P2 LDGSTS.E.BYPASS.LTC128B.128 [R229+0x2800], desc[UR6][R8.64+0x80] ;  /* 0x0280008008e5afae */ /* 0x0003e2000b901d46 */
[----:B----4-:R-:W-:-:S03]  /*12e20*/  @!P0 LEA R4, P4, R22, R4, 0x1 ;  /* 0x0000000416048211 */ /* 0x010fc600078808ff */
[----:B------:R1:W-:Y:S01]  /*12e30*/  @!P1 LDGSTS.E.BYPASS.LTC128B.128 [R229+0x1000], desc[UR6][R6.64] ;  /* 0x0100000006e59fae */ /* 0x0003e2000b901d46 */
[----:B------:R-:W-:-:S03]  /*12e40*/  @!P0 LEA.HI.X R5, R22, R5, R12, 0x1, P4 ;  /* 0x0000000516058211 */ /* 0x000fc600020f0c0c */
[----:B------:R1:W-:Y:S04]  /*12e50*/  @!P1 LDGSTS.E.BYPASS.LTC128B.128 [R229+0x3000], desc[UR6][R6.64+0x80] ;  /* 0x0300008006e59fae */ /* 0x0003e8000b901d46 */
[----:B------:R1:W-:Y:S04]  /*12e60*/  @!P0 LDGSTS.E.BYPASS.LTC128B.128 [R229+0x1800], desc[UR6][R4.64] ;  /* 0x0180000004e58fae */ /* 0x0003e8000b901d46 */
[----:B------:R1:W-:Y:S02]  /*12e70*/  @!P0 LDGSTS.E.BYPASS.LTC128B.128 [R229+0x3800], desc[UR6][R4.64+0x80] ;  /* 0x0380008004e58fae */ /* 0x0003e4000b901d46 */
.L_x_2731:
[----:B------:R-:W-:Y:S05]  /*12e80*/  BSYNC B2 ;  /* 0x0000000000027941 */ /* 0x000fea0003800000 */
.L_x_2710:
[----:B------:R-:W-:Y:S01]  /*12e90*/  VIADD R236, R54, 0xffffffff ;  /* 0xffffffff36ec7836 */ /* 0x000fe20000000000 */
[----:B------:R-:W-:Y:S01]  /*12ea0*/  ULDC.64 UR10, c[0x0][0x218] ;  /* 0x00008600000a7ab9 */ /* 0x000fe20000000a00 */
[----:B------:R-:W-:Y:S01]  /*12eb0*/  VIADD R24, R230, 0x40 ;  /* 0x00000040e6187836 */ /* 0x000fe20000000000 */
[----:B------:R-:W-:Y:S01]  /*12ec0*/  LEA R234, P1, R148, UR10, 0x1 ;  /* 0x0000000a94ea7c11 */ /* 0x000fe2000f8208ff */
[----:B------:R-:W-:Y:S01]  /*12ed0*/  IMAD.SHL.U32 R2, R236, 0x80, RZ ;  /* 0x00000080ec027824 */ /* 0x000fe200078e00ff */
[----:B------:R-:W-:Y:S01]  /*12ee0*/  ULDC.64 UR8, c[0x0][0x220] ;  /* 0x0000880000087ab9 */ /* 0x000fe20000000a00 */
[----:B---3--:R-:W-:Y:S01]  /*12ef0*/  VIADD R22, R230, 0x50 ;  /* 0x00000050e6167836 */ /* 0x008fe20000000000 */
[----:B------:R-:W-:Y:S01]  /*12f00*/  LEA.HI.X R235, R148, UR11, R56, 0x1, P1 ;  /* 0x0000000b94eb7c11 */ /* 0x000fe200088f0c38 */
[----:B------:R-:W-:Y:S02]  /*12f10*/  IMAD.IADD R17, R62, 0x1, -R2 ;  /* 0x000000013e117824 */ /* 0x000fe400078e0a02 */
[----:B------:R-:W-:-:S02]  /*12f20*/  VIADD R16, R230, 0x60 ;  /* 0x00000060e6107836 */ /* 0x000fc40000000000 */
[----:B------:R-:W-:Y:S01]  /*12f30*/  VIADD R3, R230, 0x70 ;  /* 0x00000070e6037836 */ /* 0x000fe20000000000 */
[-C--:B------:R-:W-:Y:S01]  /*12f40*/  ISETP.GE.AND P6, PT, R0, R17.reuse, PT ;  /* 0x000000110000720c */ /* 0x080fe20003fc6270 */
[----:B------:R-:W-:Y:S01]  /*12f50*/  IMAD.U32 R19, RZ, RZ, UR14 ;  /* 0x0000000eff137e24 */ /* 0x000fe2000f8e00ff */
[-C--:B------:R-:W-:Y:S01]  /*12f60*/  ISETP.GE.AND P0, PT, R230, R17.reuse, PT ;  /* 0x00000011e600720c */ /* 0x080fe20003f06270 */
[----:B------:R-:W-:Y:S01]  /*12f70*/  IMAD.SHL.U32 R40, R63, 0x40, RZ ;  /* 0x000000403f287824 */ /* 0x000fe200078e00ff */
[-C--:B------:R-:W-:Y:S01]  /*12f80*/  ISETP.GE.AND P5, PT, R18, R17.reuse, PT ;  /* 0x000000111200720c */ /* 0x080fe20003fa6270 */
[----:B------:R-:W-:Y:S01]  /*12f90*/  IMAD R41, R58, 0x10, R60 ;  /* 0x000000103a297824 */ /* 0x000fe200078e023c */
[-C--:B------:R-:W-:Y:S01]  /*12fa0*/  ISETP.GE.AND P3, PT, R20, R17.reuse, PT ;  /* 0x000000111400720c */ /* 0x080fe20003f66270 */
[----:B------:R-:W-:Y:S01]  /*12fb0*/  IMAD.SHL.U32 R55, R57, 0x2, RZ ;  /* 0x0000000239377824 */ /* 0x000fe200078e00ff */
[-C--:B------:R-:W-:Y:S02]  /*12fc0*/  ISETP.GE.AND P4, PT, R24, R17.reuse, PT ;  /* 0x000000111800720c */ /* 0x080fe40003f86270 */
[----:B------:R-:W-:-:S02]  /*12fd0*/  ISETP.GE.AND P2, PT, R22, R17, PT ;  /* 0x000000111600720c */ /* 0x000fc40003f46270 */
[----:B------:R-:W-:Y:S02]  /*12fe0*/  LOP3.LUT R40, R40, 0xfffffe00, RZ, 0xc0, !PT ;  /* 0xfffffe0028287812 */ /* 0x000fe400078ec0ff */
[----:B------:R-:W-:Y:S01]  /*12ff0*/  @!P6 LEA R26, P1, R115, R234, 0x1 ;  /* 0x000000ea731ae211 */ /* 0x000fe200078208ff */
[----:B------:R-:W-:Y:S01]  /*13000*/  @!PT LDS RZ, [RZ] ;  /* 0x00000000fffff984 */ /* 0x000fe20000000800 */
[----:B------:R-:W-:Y:S01]  /*13010*/  @!PT LDS RZ, [RZ] ;  /* 0x00000000fffff984 */ /* 0x000fe20000000800 */
[----:B------:R-:W-:Y:S01]  /*13020*/  @!PT LDS RZ, [RZ] ;  /* 0x00000000fffff984 */ /* 0x000fe20000000800 */
[----:B------:R-:W-:Y:S01]  /*13030*/  @!P0 LDGSTS.E.BYPASS.LTC128B.128 [R229+0x4000], desc[UR6][R234.64] ;  /* 0x04000000eae58fae */ /* 0x000fe2000b901d46 */
[----:B------:R-:W-:Y:S01]  /*13040*/  LOP3.LUT R55, R55, 0x6, RZ, 0xc0, !PT ;  /* 0x0000000637377812 */ /* 0x000fe200078ec0ff */
[----:B-1----:R-:W1:Y:S01]  /*13050*/  @!P5 LDC.64 R6, c[0x0][0x248] ;  /* 0x00009200ff06db82 */ /* 0x002e620000000a00 */
[----:B--2-4-:R-:W-:Y:S01]  /*13060*/  P2R R8, PR, RZ, 0x2 ;  /* 0x00000002ff087803 */ /* 0x014fe20000000000 */
[----:B------:R-:W-:Y:S01]  /*13070*/  @!P0 LDGSTS.E.BYPASS.LTC128B.128 [R229+0x8000], desc[UR6][R234.64+0x80] ;  /* 0x08000080eae58fae */ /* 0x000fe2000b901d46 */
[----:B------:R-:W-:Y:S01]  /*13080*/  ISETP.GE.AND P1, PT, R16, R17, PT ;  /* 0x000000111000720c */ /* 0x000fe20003f26270 */
[----:B------:R-:W-:Y:S01]  /*13090*/  IMAD R226, R58, 0x400, R40 ;  /* 0x000004003ae27824 */ /* 0x000fe200078e0228 */
[----:B------:R-:W-:-:S03]  /*130a0*/  ISETP.NE.AND P0, PT, R8, RZ, PT ;  /* 0x000000ff0800720c */ /* 0x000fc60003f05270 */
[----:B------:R-:W2:Y:S01]  /*130b0*/  @!P3 LDC.64 R4, c[0x0][0x248] ;  /* 0x00009200ff04bb82 */ /* 0x000ea20000000a00 */
[----:B------:R-:W-:Y:S02]  /*130c0*/  @!P6 LEA.HI.X R27, R115, R235, R114, 0x1, P0 ;  /* 0x000000eb731be211 */ /* 0x000fe400000f0c72 */
[----:B------:R-:W-:-:S03]  /*130d0*/  ISETP.GE.AND P0, PT, R3, R17, PT ;  /* 0x000000110300720c */ /* 0x000fc60003f06270 */
[----:B------:R-:W-:Y:S02]  /*130e0*/  @!P6 LDGSTS.E.BYPASS.LTC128B.128 [R229+0x4800], desc[UR6][R26.64] ;  /* 0x048000001ae5efae */ /* 0x000fe4000b901d46 */
[----:B------:R-:W3:Y:S02]  /*130f0*/  @!P4 LDC.64 R14, c[0x0][0x248] ;  /* 0x00009200ff0ecb82 */ /* 0x000ee40000000a00 */
[----:B------:R4:W-:Y:S06]  /*13100*/  @!P6 LDGSTS.E.BYPASS.LTC128B.128 [R229+0x8800], desc[UR6][R26.64+0x80] ;  /* 0x088000801ae5efae */ /* 0x0009ec000b901d46 */
[----:B------:R-:W5:Y:S01]  /*13110*/  @!P2 LDC.64 R12, c[0x0][0x248] ;  /* 0x00009200ff0cab82 */ /* 0x000f620000000a00 */
[----:B-1----:R-:W-:-:S04]  /*13120*/  @!P5 LEA R28, P6, R6, R234, 0x6 ;  /* 0x000000ea061cd211 */ /* 0x002fc800078c30ff */
[----:B------:R-:W-:-:S03]  /*13130*/  @!P5 LEA.HI.X R29, R6, R235, R7, 0x6, P6 ;  /* 0x000000eb061dd211 */ /* 0x000fc600030f3407 */
[----:B------:R-:W1:Y:S01]  /*13140*/  @!P1 LDC.64 R10, c[0x0][0x248] ;  /* 0x00009200ff0a9b82 */ /* 0x000e620000000a00 */
[----:B--2---:R-:W-:Y:S01]  /*13150*/  @!P3 IMAD.WIDE.U32 R30, R4, 0x60, R234 ;  /* 0x00000060041eb825 */ /* 0x004fe200078e00ea */
[----:B------:R-:W-:Y:S03]  /*13160*/  @!P5 LDGSTS.E.BYPASS.LTC128B.128 [R229+0x5000], desc[UR6][R28.64] ;  /* 0x050000001ce5dfae */ /* 0x000fe6000b901d46 */
[----:B------:R-:W-:Y:S01]  /*13170*/  @!P3 IMAD R5, R5, 0x60, RZ ;  /* 0x000000600505b824 */ /* 0x000fe200078e02ff */
[----:B------:R-:W-:Y:S01]  /*13180*/  @!P5 LDGSTS.E.BYPASS.LTC128B.128 [R229+0x9000], desc[UR6][R28.64+0x80] ;  /* 0x090000801ce5dfae */ /* 0x000fe2000b901d46 */
[----:B------:R-:W-:Y:S01]  /*13190*/  ISETP.GE.AND P5, PT, R18, R17, PT ;  /* 0x000000111200720c */ /* 0x000fe20003fa6270 */
[----:B------:R-:W4:Y:S01]  /*131a0*/  @!P0 LDC.64 R8, c[0x0][0x248] ;  /* 0x00009200ff088b82 */ /* 0x000f220000000a00 */
[----:B---3--:R-:W-:Y:S01]  /*131b0*/  @!P4 LEA R4, P6, R14, R234, 0x7 ;  /* 0x000000ea0e04c211 */ /* 0x008fe200078c38ff */
[----:B------:R-:W-:-:S03]  /*131c0*/  @!P3 IMAD.IADD R31, R5, 0x1, R31 ;  /* 0x00000001051fb824 */ /* 0x000fc600078e021f */
[----:B------:R-:W-:Y:S02]  /*131d0*/  @!P4 LEA.HI.X R5, R14, R235, R15, 0x7, P6 ;  /* 0x000000eb0e05c211 */ /* 0x000fe400030f3c0f */
[----:B------:R-:W-:Y:S01]  /*131e0*/  @!P3 LDGSTS.E.BYPASS.LTC128B.128 [R229+0x5800], desc[UR6][R30.64] ;  /* 0x058000001ee5bfae */ /* 0x000fe2000b901d46 */
[--C-:B-----5:R-:W-:Y:S01]  /*131f0*/  @!P2 IMAD.WIDE.U32 R6, R12, 0xa0, R234.reuse ;  /* 0x000000a00c06a825 */ /* 0x120fe200078e00ea */
[-C--:B------:R-:W-:Y:S02]  /*13200*/  ISETP.GE.AND P6, PT, R0, R17.reuse, PT ;  /* 0x000000110000720c */ /* 0x080fe40003fc6270 */
[----:B------:R-:W-:Y:S01]  /*13210*/  @!P3 LDGSTS.E.BYPASS.LTC128B.128 [R229+0x9800], desc[UR6][R30.64+0x80] ;  /* 0x098000801ee5bfae */ /* 0x000fe2000b901d46 */
[----:B------:R-:W-:Y:S01]  /*13220*/  @!P2 IMAD R13, R13, 0xa0, RZ ;  /* 0x000000a00d0da824 */ /* 0x000fe200078e02ff */
[----:B------:R-:W-:Y:S01]  /*13230*/  ISETP.GE.AND P3, PT, R20, R17, PT ;  /* 0x000000111400720c */ /* 0x000fe20003f66270 */
[----:B------:R-:W-:Y:S01]  /*13240*/  IMAD.SHL.U32 R12, R61, 0x40, RZ ;  /* 0x000000403d0c7824 */ /* 0x000fe200078e00ff */
[----:B------:R-:W-:Y:S01]  /*13250*/  @!P4 LDGSTS.E.BYPASS.LTC128B.128 [R229+0x6000], desc[UR6][R4.64] ;  /* 0x0600000004e5cfae */ /* 0x000fe2000b901d46 */
[----:B-1----:R-:W-:-:S03]  /*13260*/  @!P1 IMAD.WIDE.U32 R14, R10, 0xc0, R234 ;  /* 0x000000c00a0e9825 */ /* 0x002fc600078e00ea */
[----:B------:R1:W-:Y:S01]  /*13270*/  @!P4 LDGSTS.E.BYPASS.LTC128B.128 [R229+0xa000], desc[UR6][R4.64+0x80] ;  /* 0x0a00008004e5cfae */ /* 0x0003e2000b901d46 */
[----:B------:R-:W-:Y:S01]  /*13280*/  @!P1 IMAD R11, R11, 0xc0, RZ ;  /* 0x000000c00b0b9824 */ /* 0x000fe200078e02ff */
[----:B------:R-:W-:Y:S01]  /*13290*/  ISETP.GE.AND P4, PT, R24, R17, PT ;  /* 0x000000111800720c */ /* 0x000fe20003f86270 */
[----:B------:R-:W-:Y:S01]  /*132a0*/  @!P2 IMAD.IADD R7, R13, 0x1, R7 ;  /* 0x000000010d07a824 */ /* 0x000fe200078e0207 */
[----:B------:R-:W-:Y:S01]  /*132b0*/  LOP3.LUT R12, R12, 0x1c0, RZ, 0xc0, !PT ;  /* 0x000001c00c0c7812 */ /* 0x000fe200078ec0ff */
[----:B----4-:R-:W-:-:S03]  /*132c0*/  @!P0 IMAD.WIDE.U32 R26, R8, 0xe0, R234 ;  /* 0x000000e0081a8825 */ /* 0x010fc600078e00ea */
[----:B------:R-:W-:Y:S01]  /*132d0*/  @!P2 LDGSTS.E.BYPASS.LTC128B.128 [R229+0x6800], desc[UR6][R6.64] ;  /* 0x0680000006e5afae */ /* 0x000fe2000b901d46 */
[----:B------:R-:W-:Y:S02]  /*132e0*/  @!P0 IMAD R9, R9, 0xe0, RZ ;  /* 0x000000e009098824 */ /* 0x000fe400078e02ff */
[----:B------:R-:W-:Y:S01]  /*132f0*/  @!P1 IMAD.IADD R15, R11, 0x1, R15 ;  /* 0x000000010b0f9824 */ /* 0x000fe200078e020f */
[----:B------:R2:W-:Y:S01]  /*13300*/  @!P2 LDGSTS.E.BYPASS.LTC128B.128 [R229+0xa800], desc[UR6][R6.64+0x80] ;  /* 0x0a80008006e5afae */ /* 0x0005e2000b901d46 */
[----:B------:R-:W-:Y:S01]  /*13310*/  @!P0 IMAD.IADD R27, R9, 0x1, R27 ;  /* 0x00000001091b8824 */ /* 0x000fe200078e021b */
[----:B------:R-:W-:Y:S01]  /*13320*/  ISETP.GE.AND P2, PT, R22, R17, PT ;  /* 0x000000111600720c */ /* 0x000fe20003f46270 */
[----:B------:R-:W-:Y:S01]  /*13330*/  IMAD.SHL.U32 R9, R230, 0x8, RZ ;  /* 0x00000008e6097824 */ /* 0x000fe200078e00ff */
[----:B------:R-:W-:Y:S01]  /*13340*/  @!P1 LDGSTS.E.BYPASS.LTC128B.128 [R229+0x7000], desc[UR6][R14.64] ;  /* 0x070000000ee59fae */ /* 0x000fe2000b901d46 */
[----:B------:R-:W-:Y:S01]  /*13350*/  IMAD.U32 R0, RZ, RZ, UR5 ;  /* 0x00000005ff007e24 */ /* 0x000fe2000f8e00ff */
[----:B------:R-:W3:Y:S01]  /*13360*/  @!P4 LDC.64 R10, c[0x0][0x250] ;  /* 0x00009400ff0acb82 */ /* 0x000ee20000000a00 */
[----:B------:R-:W-:Y:S01]  /*13370*/  IMAD.U32 R8, RZ, RZ, UR14 ;  /* 0x0000000eff087e24 */ /* 0x000fe2000f8e00ff */
[----:B------:R4:W-:Y:S01]  /*13380*/  @!P1 LDGSTS.E.BYPASS.LTC128B.128 [R229+0xb000], desc[UR6][R14.64+0x80] ;  /* 0x0b0000800ee59fae */ /* 0x0009e2000b901d46 */
[----:B------:R-:W-:Y:S01]  /*13390*/  LEA R238, P1, R146, UR8, 0x1 ;  /* 0x0000000892ee7c11 */ /* 0x000fe2000f8208ff */
[----:B------:R-:W-:Y:S01]  /*133a0*/  ULDC UR5, c[0x0][0x398] ;  /* 0x0000e60000057ab9 */ /* 0x000fe20000000800 */
[----:B------:R-:W-:Y:S01]  /*133b0*/  LOP3.LUT R9, R12, 0x8, R9, 0xf8, !PT ;  /* 0x000000080c097812 */ /* 0x000fe200078ef809 */
[----:B------:R-:W-:Y:S01]  /*133c0*/  @!P0 LDGSTS.E.BYPASS.LTC128B.128 [R229+0x7800], desc[UR6][R26.64] ;  /* 0x078000001ae58fae */ /* 0x000fe2000b901d46 */
[----:B------:R-:W-:-:S02]  /*133d0*/  LEA.HI.X R237, R146, UR9, R52, 0x1, P1 ;  /* 0x0000000992ed7c11 */ /* 0x000fc400088f0c34 */
[----:B-1----:R-:W-:Y:S01]  /*133e0*/  SHF.R.S32.HI R4, RZ, 0x4, R143 ;  /* 0x00000004ff047819 */ /* 0x002fe2000001148f */
[----:B------:R-:W-:Y:S01]  /*133f0*/  @!P0 LDGSTS.E.BYPASS.LTC128B.128 [R229+0xb800], desc[UR6][R26.64+0x80] ;  /* 0x0b8000801ae58fae */ /* 0x000fe2000b901d46 */
[-C--:B------:R-:W-:Y:S02]  /*13400*/  ISETP.GE.AND P0, PT, R230, R17.reuse, PT ;  /* 0x00000011e600720c */ /* 0x080fe40003f06270 */
[----:B------:R-:W-:Y:S01]  /*13410*/  LEA.HI R143, R143, R4, RZ, 0x1 ;  /* 0x000000048f8f7211 */ /* 0x000fe200078f08ff */
[----:B------:R-:W0:Y:S01]  /*13420*/  LDGDEPBAR ;  /* 0x00000000000079af */ /* 0x000e220000000000 */
[----:B------:R-:W-:Y:S02]  /*13430*/  SHF.R.U32.HI R12, RZ, 0x3, R12 ;  /* 0x00000003ff0c7819 */ /* 0x000fe4000001160c */
[----:B------:R-:W-:Y:S02]  /*13440*/  LOP3.LUT R143, R143, 0xfffffffe, RZ, 0xc0, !PT ;  /* 0xfffffffe8f8f7812 */ /* 0x000fe400078ec0ff */
[----:B------:R-:W-:Y:S01]  /*13450*/  ISETP.GE.AND P1, PT, R16, R17, PT ;  /* 0x000000111000720c */ /* 0x000fe20003f26270 */
[----:B--2---:R-:W1:Y:S02]  /*13460*/  @!P5 LDC.64 R6, c[0x0][0x250] ;  /* 0x00009400ff06db82 */ /* 0x004e640000000a00 */
[----:B------:R-:W-:Y:S01]  /*13470*/  IMAD.IADD R225, R4, 0x1, -R143 ;  /* 0x0000000104e17824 */ /* 0x000fe200078e0a8f */
[----:B------:R-:W-:Y:S01]  /*13480*/  LOP3.LUT R12, R9, R12, RZ, 0x3c, !PT ;  /* 0x0000000c090c7212 */ /* 0x000fe200078e3cff */
[----:B------:R-:W-:-:S02]  /*13490*/  @!P0 IMAD.MOV.U32 R239, RZ, RZ, R237 ;  /* 0x000000ffffef8224 */ /* 0x000fc400078e00ed */
[C---:B------:R-:W-:Y:S02]  /*134a0*/  IMAD.SHL.U32 R13, R225.reuse, 0x8, RZ ;  /* 0x00000008e10d7824 */ /* 0x040fe400078e00ff */
[----:B------:R-:W-:Y:S01]  /*134b0*/  IMAD R225, R225, 0x200, R12 ;  /* 0x00000200e1e17824 */ /* 0x000fe200078e020c */
[----:B------:R-:W2:Y:S01]  /*134c0*/  @!P3 LDC.64 R4, c[0x0][0x250] ;  /* 0x00009400ff04bb82 */ /* 0x000ea20000000a00 */
[----:B----4-:R-:W-:-:S03]  /*134d0*/  IMAD.SHL.U32 R14, R142, 0x40, RZ ;  /* 0x000000408e0e7824 */ /* 0x010fc600078e00ff */
[----:B------:R-:W-:Y:S02]  /*134e0*/  LEA R225, R225, UR4, 0x1 ;  /* 0x00000004e1e17c11 */ /* 0x000fe4000f8e08ff */
[----:B------:R-:W-:Y:S01]  /*134f0*/  LOP3.LUT R14, R14, 0x1c0, RZ, 0xc0, !PT ;  /* 0x000001c00e0e7812 */ /* 0x000fe200078ec0ff */
[----:B------:R-:W-:-:S04]  /*13500*/  DEPBAR.LE SB0, 0x0 ;  /* 0x000080000000791a */ /* 0x000fc80000000000 */
[----:B------:R-:W-:Y:S01]  /*13510*/  BAR.SYNC.DEFER_BLOCKING 0x0 ;  /* 0x0000000000007b1d */ /* 0x000fe20000010000 */
[----:B------:R-:W-:Y:S01]  /*13520*/  LOP3.LUT R13, R14, 0x8, R13, 0xf8, !PT ;  /* 0x000000080e0d7812 */ /* 0x000fe200078ef80d */
[----:B------:R-:W-:Y:S01]  /*13530*/  VIADD R223, R225, 0x4020 ;  /* 0x00004020e1df7836 */ /* 0x000fe20000000000 */
[----:B------:R-:W-:-:S03]  /*13540*/  SHF.R.U32.HI R14, RZ, 0x3, R14 ;  /* 0x00000003ff0e7819 */ /* 0x000fc6000001160e */
[----:B------:R-:W-:Y:S04]  /*13550*/  @P0 STS.128 [R229+0xc000], RZ ;  /* 0x00c000ffe5000388 */ /* 0x000fe80000000c00 */
[----:B------:R-:W-:Y:S04]  /*13560*/  @P0 STS.128 [R229+0x10000], RZ ;  /* 0x010000ffe5000388 */ /* 0x000fe80000000c00 */
[----:B------:R-:W-:Y:S01]  /*13570*/  @!PT LDS RZ, [RZ] ;  /* 0x00000000fffff984 */ /* 0x000fe20000000800 */
[----:B------:R-:W-:Y:S01]  /*13580*/  @!PT LDS RZ, [RZ] ;  /* 0x00000000fffff984 */ /* 0x000fe20000000800 */
[----:B------:R-:W-:Y:S01]  /*13590*/  @!PT LDS RZ, [RZ] ;  /* 0x00000000fffff984 */ /* 0x000fe20000000800 */
[----:B------:R-:W-:Y:S04]  /*135a0*/  @!P0 LDGSTS.E.BYPASS.LTC128B.128 [R229+0xc000], desc[UR6][R238.64] ;  /* 0x0c000000eee58fae */ /* 0x000fe8000b901d46 */
[----:B------:R4:W-:Y:S01]  /*135b0*/  @!P0 LDGSTS.E.BYPASS.LTC128B.128 [R229+0x10000], desc[UR6][R238.64+0x80] ;  /* 0x10000080eee58fae */ /* 0x0009e2000b901d46 */
[----:B------:R-:W-:-:S03]  /*135c0*/  @!P6 LEA R18, P0, R19, R238, 0x1 ;  /* 0x000000ee1312e211 */ /* 0x000fc600078008ff */
[----:B------:R-:W-:Y:S01]  /*135d0*/  @P6 STS.128 [R229+0xc800], RZ ;  /* 0x00c800ffe5006388 */ /* 0x000fe20000000c00 */
[----:B------:R-:W-:Y:S01]  /*135e0*/  @!P6 LEA.HI.X R19, R8, R237, R0, 0x1, P0 ;  /* 0x000000ed0813e211 */ /* 0x000fe200000f0c00 */
[----:B--2---:R-:W-:Y:S01]  /*135f0*/  @!P3 IMAD R0, R5, 0x60, RZ ;  /* 0x000000600500b824 */ /* 0x004fe200078e02ff */
[----:B------:R-:W-:Y:S01]  /*13600*/  ISETP.GE.AND P0, PT, R3, R17, PT ;  /* 0x000000110300720c */ /* 0x000fe20003f06270 */
[----:B------:R-:W-:Y:S01]  /*13610*/  @P6 STS.128 [R229+0x10800], RZ ;  /* 0x010800ffe5006388 */ /* 0x000fe20000000c00 */
[----:B------:R-:W2:Y:S01]  /*13620*/  @!P2 LDC.64 R8, c[0x0][0x250] ;  /* 0x00009400ff08ab82 */ /* 0x000ea20000000a00 */
[----:B------:R-:W-:Y:S02]  /*13630*/  LOP3.LUT R3, R13, R14, RZ, 0x3c, !PT ;  /* 0x0000000e0d037212 */ /* 0x000fe400078e3cff */
[----:B------:R-:W-:Y:S01]  /*13640*/  @!PT LDS RZ, [RZ] ;  /* 0x00000000fffff984 */ /* 0x000fe20000000800 */
[----:B------:R-:W-:Y:S01]  /*13650*/  @!PT LDS RZ, [RZ] ;  /* 0x00000000fffff984 */ /* 0x000fe20000000800 */
[----:B------:R-:W-:Y:S01]  /*13660*/  @!PT LDS RZ, [RZ] ;  /* 0x00000000fffff984 */ /* 0x000fe20000000800 */
[----:B------:R-:W-:Y:S03]  /*13670*/  @!P6 LDGSTS.E.BYPASS.LTC128B.128 [R229+0xc800], desc[UR6][R18.64] ;  /* 0x0c80000012e5efae */ /* 0x000fe6000b901d46 */
[----:B------:R-:W-:Y:S01]  /*13680*/  IMAD.IADD R226, R3, 0x1, R226 ;  /* 0x0000000103e27824 */ /* 0x000fe200078e02e2 */
[----:B------:R-:W-:Y:S01]  /*13690*/  @!P6 LDGSTS.E.BYPASS.LTC128B.128 [R229+0x10800], desc[UR6][R18.64+0x80] ;  /* 0x1080008012e5efae */ /* 0x000fe2000b901d46 */
[----:B-1----:R-:W-:-:S02]  /*136a0*/  @!P5 LEA R12, P6, R6, R238, 0x6 ;  /* 0x000000ee060cd211 */ /* 0x002fc400078c30ff */
[----:B------:R-:W-:Y:S01]  /*136b0*/  LOP3.LUT R3, R3, R40, RZ, 0xfc, !PT ;  /* 0x0000002803037212 */ /* 0x000fe200078efcff */
[----:B------:R-:W-:Y:S01]  /*136c0*/  @P5 STS.128 [R229+0xd000], RZ ;  /* 0x00d000ffe5005388 */ /* 0x000fe20000000c00 */
[-C--:B------:R-:W-:Y:S02]  /*136d0*/  @!P5 LEA.HI.X R13, R6, R237.reuse, R7, 0x6, P6 ;  /* 0x000000ed060dd211 */ /* 0x080fe400030f3407 */
[----:B------:R-:W1:Y:S01]  /*136e0*/  @!P1 LDC.64 R6, c[0x0][0x250] ;  /* 0x00009400ff069b82 */ /* 0x000e620000000a00 */
[----:B---3--:R-:W-:Y:S01]  /*136f0*/  @!P4 LEA R16, P6, R10, R238, 0x7 ;  /* 0x000000ee0a10c211 */ /* 0x008fe200078c38ff */
[----:B------:R-:W-:Y:S01]  /*13700*/  @P5 STS.128 [R229+0x11000], RZ ;  /* 0x011000ffe5005388 */ /* 0x000fe20000000c00 */
[----:B------:R-:W-:Y:S01]  /*13710*/  LEA R226, R226, UR4, 0x1 ;  /* 0x00000004e2e27c11 */ /* 0x000fe2000f8e08ff */
[----:B----4-:R-:W-:Y:S01]  /*13720*/  @!P3 IMAD.MOV.U32 R239, RZ, RZ, R237 ;  /* 0x000000ffffefb224 */ /* 0x010fe200078e00ed */
[----:B------:R-:W-:Y:S01]  /*13730*/  @!P4 LEA.HI.X R17, R10, R237, R11, 0x7, P6 ;  /* 0x000000ed0a11c211 */ /* 0x000fe200030f3c0b */
[----:B------:R-:W-:Y:S01]  /*13740*/  @!PT LDS RZ, [RZ] ;  /* 0x00000000fffff984 */ /* 0x000fe20000000800 */
[----:B------:R-:W-:Y:S01]  /*13750*/  @!PT LDS RZ, [RZ] ;  /* 0x00000000fffff984 */ /* 0x000fe20000000800 */
[----:B------:R-:W-:Y:S01]  /*13760*/  @!PT LDS RZ, [RZ] ;  /* 0x00000000fffff984 */ /* 0x000fe20000000800 */
[----:B------:R-:W-:Y:S01]  /*13770*/  @!P5 LDGSTS.E.BYPASS.LTC128B.128 [R229+0xd000], desc[UR6][R12.64] ;  /* 0x0d0000000ce5dfae */ /* 0x000fe2000b901d46 */
[----:B------:R-:W-:-:S02]  /*13780*/  @!P3 IMAD.WIDE.U32 R14, R4, 0x60, R238 ;  /* 0x00000060040eb825 */ /* 0x000fc400078e00ee */
[----:B------:R-:W3:Y:S01]  /*13790*/  @!P0 LDC.64 R4, c[0x0][0x250] ;  /* 0x00009400ff048b82 */ /* 0x000ee20000000a00 */
[----:B------:R4:W-:Y:S01]  /*137a0*/  @!P5 LDGSTS.E.BYPASS.LTC128B.128 [R229+0x11000], desc[UR6][R12.64+0x80] ;  /* 0x110000800ce5dfae */ /* 0x0009e2000b901d46 */
[----:B------:R-:W-:Y:S02]  /*137b0*/  @!P2 IMAD.MOV.U32 R239, RZ, RZ, R237 ;  /* 0x000000ffffefa224 */ /* 0x000fe400078e00ed */
[----:B--2---:R-:W-:Y:S01]  /*137c0*/  @!P2 IMAD R9, R9, 0xa0, RZ ;  /* 0x000000a00909a824 */ /* 0x004fe200078e02ff */
[----:B------:R-:W-:Y:S01]  /*137d0*/  @P3 STS.128 [R229+0xd800], RZ ;  /* 0x00d800ffe5003388 */ /* 0x000fe20000000c00 */
[----:B------:R-:W-:-:S03]  /*137e0*/  @!P2 IMAD.WIDE.U32 R10, R8, 0xa0, R238 ;  /* 0x000000a0080aa825 */ /* 0x000fc600078e00ee */
[----:B------:R-:W-:Y:S01]  /*137f0*/  @P3 STS.128 [R229+0x11800], RZ ;  /* 0x011800ffe5003388 */ /* 0x000fe20000000c00 */
[----:B------:R-:W-:Y:S02]  /*13800*/  @!P1 IMAD.MOV.U32 R239, RZ, RZ, R237 ;  /* 0x000000ffffef9224 */ /* 0x000fe400078e00ed */
[----:B------:R-:W-:Y:S02]  /*13810*/  @!P3 IMAD.IADD R15, R0, 0x1, R15 ;  /* 0x00000001000fb824 */ /* 0x000fe400078e020f */
[----:B------:R-:W-:Y:S02]  /*13820*/  @!P2 IMAD.IADD R9, R9, 0x1, R11 ;  /* 0x000000010909a824 */ /* 0x000fe400078e020b */
[----:B------:R-:W-:Y:S01]  /*13830*/  @!P2 IMAD.MOV.U32 R8, RZ, RZ, R10 ;  /* 0x000000ffff08a224 */ /* 0x000fe200078e000a */
[----:B------:R-:W-:Y:S01]  /*13840*/  @!PT LDS RZ, [RZ] ;  /* 0x00000000fffff984 */ /* 0x000fe20000000800 */
[----:B------:R-:W-:Y:S01]  /*13850*/  @!PT LDS RZ, [RZ] ;  /* 0x00000000fffff984 */ /* 0x000fe20000000800 */
[----:B------:R-:W-:Y:S01]  /*13860*/  @!PT LDS RZ, [RZ] ;  /* 0x00000000fffff984 */ /* 0x000fe20000000800 */
[----:B------:R-:W-:Y:S01]  /*13870*/  @!P3 LDGSTS.E.BYPASS.LTC128B.128 [R229+0xd800], desc[UR6][R14.64] ;  /* 0x0d8000000ee5bfae */ /* 0x000fe2000b901d46 */
[----:B-1----:R-:W-:-:S03]  /*13880*/  @!P1 IMAD.WIDE.U32 R10, R6, 0xc0, R238 ;  /* 0x000000c0060a9825 */ /* 0x002fc600078e00ee */
[----:B------:R-:W-:Y:S01]  /*13890*/  @!P3 LDGSTS.E.BYPASS.LTC128B.128 [R229+0x11800], desc[UR6][R14.64+0x80] ;  /* 0x118000800ee5bfae */ /* 0x000fe2000b901d46 */
[----:B------:R-:W-:Y:S02]  /*138a0*/  @!P0 IMAD.MOV.U32 R239, RZ, RZ, R237 ;  /* 0x000000ffffef8224 */ /* 0x000fe400078e00ed */
[----:B------:R-:W-:Y:S01]  /*138b0*/  @!P1 IMAD R7, R7, 0xc0, RZ ;  /* 0x000000c007079824 */ /* 0x000fe200078e02ff */
[----:B------:R-:W-:Y:S01]  /*138c0*/  @P4 STS.128 [R229+0xe000], RZ ;  /* 0x00e000ffe5004388 */ /* 0x000fe20000000c00 */
[----:B---3--:R-:W-:Y:S02]  /*138d0*/  @!P0 IMAD R5, R5, 0xe0, RZ ;  /* 0x000000e005058824 */ /* 0x008fe400078e02ff */
[----:B----4-:R-:W-:Y:S01]  /*138e0*/  @!P0 IMAD.WIDE.U32 R12, R4, 0xe0, R238 ;  /* 0x000000e0040c8825 */ /* 0x010fe200078e00ee */
[----:B------:R-:W-:Y:S03]  /*138f0*/  @P4 STS.128 [R229+0x12000], RZ ;  /* 0x012000ffe5004388 */ /* 0x000fe60000000c00 */
[----:B------:R-:W-:Y:S01]  /*13900*/  @!P1 IMAD.IADD R11, R7, 0x1, R11 ;  /* 0x00000001070b9824 */ /* 0x000fe200078e020b */
[----:B------:R-:W-:Y:S01]  /*13910*/  @!PT LDS RZ, [RZ] ;  /* 0x00000000fffff984 */ /* 0x000fe20000000800 */
[----:B------:R-:W-:Y:S01]  /*13920*/  @!PT LDS RZ, [RZ] ;  /* 0x00000000fffff984 */ /* 0x000fe20000000800 */
[----:B------:R-:W-:Y:S01]  /*13930*/  @!PT LDS RZ, [RZ] ;  /* 0x00000000fffff984 */ /* 0x000fe20000000800 */
[----:B------:R-:W-:Y:S01]  /*13940*/  @!P4 LDGSTS.E.BYPASS.LTC128B.128 [R229+0xe000], desc[UR6][R16.64] ;  /* 0x0e00000010e5cfae */ /* 0x000fe2000b901d46 */
[----:B------:R-:W-:-:S02]  /*13950*/  @!P0 IMAD.IADD R13, R5, 0x1, R13 ;  /* 0x00000001050d8824 */ /* 0x000fc400078e020d */
[----:B------:R-:W-:Y:S01]  /*13960*/  VIADD R0, R225, 0x4000 ;  /* 0x00004000e1007836 */ /* 0x000fe20000000000 */
[----:B------:R1:W-:Y:S01]  /*13970*/  @!P4 LDGSTS.E.BYPASS.LTC128B.128 [R229+0x12000], desc[UR6][R16.64+0x80] ;  /* 0x1200008010e5cfae */ /* 0x0003e2000b901d46 */
[--C-:B------:R-:W-:Y:S02]  /*13980*/  IMAD R224, R45, 0x2, R226.reuse ;  /* 0x000000022de07824 */ /* 0x100fe400078e02e2 */
[C---:B------:R-:W-:Y:S01]  /*13990*/  IMAD R222, R43.reuse, 0x2, R226 ;  /* 0x000000022bde7824 */ /* 0x040fe200078e02e2 */
[----:B------:R-:W-:Y:S01]  /*139a0*/  @P2 STS.128 [R229+0xe800], RZ ;  /* 0x00e800ffe5002388 */ /* 0x000fe20000000c00 */
[----:B------:R-:W-:-:S03]  /*139b0*/  IMAD R221, R43, 0x2, R224 ;  /* 0x000000022bdd7824 */ /* 0x000fc600078e02e0 */
        /* <DEDUP_REMOVED lines=12> */
[----:B------:R2:W-:Y:S01]  /*13a80*/  @!P1 LDGSTS.E.BYPASS.LTC128B.128 [R229+0x13000], desc[UR6][R10.64+0x80] ;  /* 0x130000800ae59fae */ /* 0x0005e2000b901d46 */
[----:B------:R-:W-:-:S03]  /*13a90*/  R2P PR, R61, 0x6 ;  /* 0x000000063d007804 */ /* 0x000fc60000000000 */
[----:B------:R-:W-:Y:S04]  /*13aa0*/  @P0 STS.128 [R229+0xf800], RZ ;  /* 0x00f800ffe5000388 */ /* 0x000fe80000000c00 */
[----:B------:R-:W-:Y:S04]  /*13ab0*/  @P0 STS.128 [R229+0x13800], RZ ;  /* 0x013800ffe5000388 */ /* 0x000fe80000000c00 */
[----:B------:R-:W-:Y:S01]  /*13ac0*/  @!PT LDS RZ, [RZ] ;  /* 0x00000000fffff984 */ /* 0x000fe20000000800 */
[----:B------:R-:W-:Y:S01]  /*13ad0*/  @!PT LDS RZ, [RZ] ;  /* 0x00000000fffff984 */ /* 0x000fe20000000800 */
[----:B------:R-:W-:Y:S01]  /*13ae0*/  @!PT LDS RZ, [RZ] ;  /* 0x00000000fffff984 */ /* 0x000fe20000000800 */
[----:B------:R-:W-:Y:S02]  /*13af0*/  @!P0 LDGSTS.E.BYPASS.LTC128B.128 [R229+0xf800], desc[UR6][R12.64] ;  /* 0x0f8000000ce58fae */ /* 0x000fe4000b901d46 */
[----:B------:R-:W-:-:S02]  /*13b00*/  @P1 VIADD R223, R0, 0xffffffe0 ;  /* 0xffffffe000df1836 */ /* 0x000fc40000000000 */
[----:B------:R3:W-:Y:S01]  /*13b10*/  @!P0 LDGSTS.E.BYPASS.LTC128B.128 [R229+0x13800], desc[UR6][R12.64+0x80] ;  /* 0x138000800ce58fae */ /* 0x0007e2000b901d46 */
[----:B------:R-:W-:Y:S02]  /*13b20*/  IMAD.MOV.U32 R0, RZ, RZ, 0x40 ;  /* 0x00000040ff007424 */ /* 0x000fe400078e00ff */
[C---:B------:R-:W-:Y:S01]  /*13b30*/  VIADD R215, R223.reuse, 0x800 ;  /* 0x00000800dfd77836 */ /* 0x040fe20000000000 */
[----:B------:R-:W-:Y:S01]  /*13b40*/  LDSM.16.M88.4 R80, [R226] ;  /* 0x00000000e250783b */ /* 0x000fe20000000200 */
[C---:B------:R-:W-:Y:S01]  /*13b50*/  VIADD R214, R223.reuse, 0x1000 ;  /* 0x00001000dfd67836 */ /* 0x040fe20000000000 */
[----:B------:R-:W-:Y:S01]  /*13b60*/  SEL R0, R0, 0xffffffc0, !P2 ;  /* 0xffffffc000007807 */ /* 0x000fe20005000000 */
[C---:B------:R-:W-:Y:S01]  /*13b70*/  VIADD R213, R223.reuse, 0x1800 ;  /* 0x00001800dfd57836 */ /* 0x040fe20000000000 */
[----:B------:R-:W4:Y:S01]  /*13b80*/  LDSM.16.M88.4 R64, [R225+0x4000] ;  /* 0x00400000e140783b */ /* 0x000f220000000200 */
[----:B------:R-:W-:Y:S02]  /*13b90*/  VIADD R212, R223, 0x2000 ;  /* 0x00002000dfd47836 */ /* 0x000fe40000000000 */
[----:B------:R-:W-:Y:S01]  /*13ba0*/  IMAD.IADD R219, R225, 0x1, R0 ;  /* 0x00000001e1db7824 */ /* 0x000fe200078e0200 */
[----:B------:R-:W5:Y:S01]  /*13bb0*/  LDSM.16.M88.4 R36, [R225+0x4800] ;  /* 0x00480000e124783b */ /* 0x000f620000000200 */
[----:B------:R-:W-:Y:S01]  /*13bc0*/  IMAD.IADD R208, R0, 0x1, R223 ;  /* 0x0000000100d07824 */ /* 0x000fe200078e02df */
[----:B------:R-:W-:Y:S01]  /*13bd0*/  SHF.R.S32.HI R0, RZ, 0x1f, R59 ;  /* 0x0000001fff007819 */ /* 0x000fe2000001143b */
[C---:B------:R-:W-:Y:S01]  /*13be0*/  VIADD R211, R223.reuse, 0x2800 ;  /* 0x00002800dfd37836 */ /* 0x040fe20000000000 */
[----:B-1----:R-:W1:Y:S01]  /*13bf0*/  LDSM.16.M88.4 R16, [R225+0x5000] ;  /* 0x00500000e110783b */ /* 0x002e620000000200 */
[C---:B------:R-:W-:Y:S01]  /*13c00*/  VIADD R210, R223.reuse, 0x3000 ;  /* 0x00003000dfd27836 */ /* 0x040fe20000000000 */
[----:B------:R-:W-:Y:S01]  /*13c10*/  LEA.HI R0, R0, R59, RZ, 0x2 ;  /* 0x0000003b00007211 */ /* 0x000fe200078f10ff */
[C---:B------:R-:W-:Y:S01]  /*13c20*/  VIADD R209, R223.reuse, 0x3800 ;  /* 0x00003800dfd17836 */ /* 0x040fe20000000000 */
[----:B--2---:R-:W3:Y:S01]  /*13c30*/  LDSM.16.M88.4 R8, [R225+0x5800] ;  /* 0x00580000e108783b */ /* 0x004ee20000000200 */
[C---:B------:R-:W-:Y:S01]  /*13c40*/  VIADD R207, R223.reuse, 0x4000 ;  /* 0x00004000dfcf7836 */ /* 0x040fe20000000000 */
[----:B------:R-:W-:Y:S01]  /*13c50*/  SHF.R.S32.HI R240, RZ, 0x2, R0 ;  /* 0x00000002fff07819 */ /* 0x000fe20000011400 */
[----:B------:R-:W-:Y:S01]  /*13c60*/  IMAD.IADD R0, R2, 0x1, R55 ;  /* 0x0000000102007824 */ /* 0x000fe200078e0237 */
[----:B------:R-:W2:Y:S01]  /*13c70*/  LDSM.16.M88.4 R104, [R225+0x6000] ;  /* 0x00600000e168783b */ /* 0x000ea20000000200 */
[----:B------:R-:W-:Y:S01]  /*13c80*/  VIADD R206, R223, 0x4800 ;  /* 0x00004800dfce7836 */ /* 0x000fe20000000000 */
[----:B------:R-:W-:Y:S01]  /*13c90*/  IADD3 R41, R41, 0x1, R240 ;  /* 0x0000000129297810 */ /* 0x000fe20007ffe0f0 */
        /* <DEDUP_REMOVED lines=9> */
[C---:B------:R-:W-:Y:S01]  /*13d30*/  VIADD R201, R223.reuse, 0x7000 ;  /* 0x00007000dfc97836 */ /* 0x040fe20000000000 */
[----:B------:R-:W-:Y:S01]  /*13d40*/  LDSM.16.M88.4 R76, [R224] ;  /* 0x00000000e04c783b */ /* 0x000fe20000000200 */
[----:B------:R-:W-:-:S03]  /*13d50*/  VIADD R200, R223, 0x7800 ;  /* 0x00007800dfc87836 */ /* 0x000fc60000000000 */
[----:B------:R-:W2:Y:S01]  /*13d60*/  LDSM.16.M88.4 R4, [R223] ;  /* 0x00000000df04783b */ /* 0x000ea20000000200 */
[C---:B----4-:R-:W-:Y:S03]  /*13d70*/  HMMA.16816.F32 R68, R80.reuse, R64, RZ ;  /* 0x000000405044723c */ /* 0x050fe600000018ff */
[----:B------:R-:W4:Y:S04]  /*13d80*/  LDSM.16.M88.4 R132, [R223+0x800] ;  /* 0x00080000df84783b */ /* 0x000f280000000200 */
[----:B------:R-:W4:Y:S01]  /*13d90*/  LDSM.16.M88.4 R24, [R223+0x2800] ;  /* 0x00280000df18783b */ /* 0x000f220000000200 */
[C---:B------:R-:W-:Y:S03]  /*13da0*/  HMMA.16816.F32 R64, R80.reuse, R66, RZ ;  /* 0x000000425040723c */ /* 0x040fe600000018ff */
[----:B------:R-:W4:Y:S03]  /*13db0*/  LDSM.16.M88.4 R128, [R223+0x1000] ;  /* 0x00100000df80783b */ /* 0x000f260000000200 */
[C---:B-----5:R-:W-:Y:S01]  /*13dc0*/  HMMA.16816.F32 R48, R80.reuse, R36, RZ ;  /* 0x000000245030723c */ /* 0x060fe200000018ff */
[----:B------:R-:W-:Y:S04]  /*13dd0*/  LDSM.16.M88.4 R116, [R223+0x1800] ;  /* 0x00180000df74783b */ /* 0x000fe80000000200 */
[----:B------:R-:W-:Y:S01]  /*13de0*/  LDSM.16.M88.4 R112, [R223+0x2000] ;  /* 0x00200000df70783b */ /* 0x000fe20000000200 */
[C---:B------:R-:W-:Y:S03]  /*13df0*/  HMMA.16816.F32 R36, R80.reuse, R38, RZ ;  /* 0x000000265024723c */ /* 0x040fe600000018ff */
[----:B------:R-:W-:Y:S03]  /*13e00*/  LDSM.16.M88.4 R28, [R219+0x4000] ;  /* 0x00400000db1c783b */ /* 0x000fe60000000200 */
[C---:B-1----:R-:W-:Y:S01]  /*13e10*/  HMMA.16816.F32 R32, R80.reuse, R16, RZ ;  /* 0x000000105020723c */ /* 0x042fe200000018ff */
[----:B------:R-:W-:Y:S04]  /*13e20*/  LDSM.16.M88.4 R124, [R223+0x3000] ;  /* 0x00300000df7c783b */ /* 0x000fe80000000200 */
[----:B------:R-:W-:Y:S01]  /*13e30*/  LDSM.16.M88.4 R120, [R223+0x3800] ;  /* 0x00380000df78783b */ /* 0x000fe20000000200 */
[C---:B---3--:R-:W-:Y:S03]  /*13e40*/  HMMA.16816.F32 R12, R80.reuse, R8, RZ ;  /* 0x00000008500c723c */ /* 0x048fe600000018ff */
[----:B------:R-:W-:Y:S03]  /*13e50*/  LDSM.16.M88.4 R72, [R219+0x5000] ;  /* 0x00500000db48783b */ /* 0x000fe60000000200 */
[C---:B--2---:R-:W-:Y:S01]  /*13e60*/  HMMA.16816.F32 R108, R80.reuse, R104, RZ ;  /* 0x00000068506c723c */ /* 0x044fe200000018ff */
        /* <DEDUP_REMOVED lines=14> */
[----:B------:R-:W1:Y:S05]  /*13f50*/  LDSM.16.M88.4 R4, [R219+0x4800] ;  /* 0x00480000db04783b */ /* 0x000e6a0000000200 */
[C---:B----4-:R-:W-:Y:S06]  /*13f60*/  HMMA.16816.F32 R48, R76.reuse, R132, R48 ;  /* 0x000000844c30723c */ /* 0x050fec0000001830 */
[C---:B------:R-:W-:Y:S01]  /*13f70*/  HMMA.16816.F32 R36, R76.reuse, R134, R36 ;  /* 0x000000864c24723c */ /* 0x040fe20000001824 */
[----:B------:R-:W-:Y:S05]  /*13f80*/  LDSM.16.M88.4 R132, [R223+0x5800] ;  /* 0x00580000df84783b */ /* 0x000fea0000000200 */
[C---:B------:R-:W-:Y:S06]  /*13f90*/  HMMA.16816.F32 R100, R76.reuse, R24, R100 ;  /* 0x000000184c64723c */ /* 0x040fec0000001864 */
[C---:B------:R-:W-:Y:S01]  /*13fa0*/  HMMA.16816.F32 R96, R76.reuse, R26, R96 ;  /* 0x0000001a4c60723c */ /* 0x040fe20000001860 */
[----:B------:R-:W2:Y:S05]  /*13fb0*/  LDSM.16.M88.4 R24, [R219+0x6800] ;  /* 0x00680000db18783b */ /* 0x000eaa0000000200 */
[C---:B------:R-:W-:Y:S06]  /*13fc0*/  HMMA.16816.F32 R32, R76.reuse, R128, R32 ;  /* 0x000000804c20723c */ /* 0x040fec0000001820 */
[----:B------:R-:W-:Y:S01]  /*13fd0*/  HMMA.16816.F32 R16, R76, R130, R16 ;  /* 0x000000824c10723c */ /* 0x000fe20000001810 */
[----:B------:R-:W-:Y:S05]  /*13fe0*/  LDSM.16.M88.4 R128, [R208+0x800] ;  /* 0x00080000d080783b */ /* 0x000fea0000000200 */
[C---:B-1----:R-:W-:Y:S06]  /*13ff0*/  HMMA.16816.F32 R48, R20.reuse, R4, R48 ;  /* 0x000000041430723c */ /* 0x042fec0000001830 */
[----:B------:R-:W-:Y:S01]  /*14000*/  HMMA.16816.F32 R36, R20, R6, R36 ;  /* 0x000000061424723c */ /* 0x000fe20000001824 */
[----:B------:R-:W1:Y:S05]  /*14010*/  LDSM.16.M88.4 R4, [R219+0x7000] ;  /* 0x00700000db04783b */ /* 0x000e6a0000000200 */
[C---:B------:R-:W-:Y:S06]  /*14020*/  HMMA.16816.F32 R12, R76.reuse, R116, R12 ;  /* 0x000000744c0c723c */ /* 0x040fec000000180c */
[C---:B------:R-:W-:Y:S01]  /*14030*/  HMMA.16816.F32 R8, R76.reuse, R118, R8 ;  /* 0x000000764c08723c */ /* 0x040fe20000001808 */
[----:B------:R-:W3:Y:S05]  /*14040*/  LDSM.16.M88.4 R116, [R219+0x5800] ;  /* 0x00580000db74783b */ /* 0x000eea0000000200 */
[C---:B------:R-:W-:Y:S06]  /*14050*/  HMMA.16816.F32 R108, R76.reuse, R112, R108 ;  /* 0x000000704c6c723c */ /* 0x040fec000000186c */
[----:B------:R-:W-:Y:S01]  /*14060*/  HMMA.16816.F32 R104, R76, R114, R104 ;  /* 0x000000724c68723c */ /* 0x000fe20000001868 */
[----:B------:R-:W4:Y:S05]  /*14070*/  LDSM.16.M88.4 R112, [R219+0x6000] ;  /* 0x00600000db70783b */ /* 0x000f2a0000000200 */
[C---:B------:R-:W-:Y:S06]  /*14080*/  HMMA.16816.F32 R68, R20.reuse, R28, R68 ;  /* 0x0000001c1444723c */ /* 0x040fec0000001844 */
[----:B------:R-:W-:Y:S01]  /*14090*/  HMMA.16816.F32 R64, R20, R30, R64 ;  /* 0x0000001e1440723c */ /* 0x000fe20000001840 */
[----:B------:R-:W5:Y:S05]  /*140a0*/  LDSM.16.M88.4 R28, [R219+0x7800] ;  /* 0x00780000db1c783b */ /* 0x000f6a0000000200 */
[C---:B------:R-:W-:Y:S06]  /*140b0*/  HMMA.16816.F32 R92, R76.reuse, R124, R92 ;  /* 0x0000007c4c5c723c */ /* 0x040fec000000185c */
[C---:B------:R-:W-:Y:S01]  /*140c0*/  HMMA.16816.F32 R88, R76.reuse, R126, R88 ;  /* 0x0000007e4c58723c */ /* 0x040fe20000001858 */
[----:B------:R-:W-:Y:S05]  /*140d0*/  LDSM.16.M88.4 R124, [R208+0x1000] ;  /* 0x00100000d07c783b */ /* 0x000fea0000000200 */
[C---:B------:R-:W-:Y:S06]  /*140e0*/  HMMA.16816.F32 R84, R76.reuse, R120, R84 ;  /* 0x000000784c54723c */ /* 0x040fec0000001854 */
[----:B------:R-:W-:Y:S01]  /*140f0*/  HMMA.16816.F32 R80, R76, R122, R80 ;  /* 0x0000007a4c50723c */ /* 0x000fe20000001850 */
[----:B------:R-:W-:Y:S04]  /*14100*/  LDSM.16.M88.4 R76, [R221] ;  /* 0x00000000dd4c783b */ /* 0x000fe80000000200 */
[----:B------:R-:W-:Y:S01]  /*14110*/  LDSM.16.M88.4 R120, [R208+0x1800] ;  /* 0x00180000d078783b */ /* 0x000fe20000000200 */
[C---:B------:R-:W-:Y:S06]  /*14120*/  HMMA.16816.F32 R32, R20.reuse, R72, R32 ;  /* 0x000000481420723c */ /* 0x040fec0000001820 */
[C---:B------:R-:W-:Y:S01]  /*14130*/  HMMA.16816.F32 R16, R20.reuse, R74, R16 ;  /* 0x0000004a1410723c */ /* 0x040fe20000001810 */
[----:B------:R-:W5:Y:S05]  /*14140*/  LDSM.16.M88.4 R72, [R208] ;  /* 0x00000000d048783b */ /* 0x000f6a0000000200 */
        /* <DEDUP_REMOVED lines=11> */
[----:B------:R-:W3:Y:S05]  /*14200*/  LDSM.16.M88.4 R112, [R208+0x2000] ;  /* 0x00200000d070783b */ /* 0x000eea0000000200 */
[C---:B-----5:R-:W-:Y:S06]  /*14210*/  HMMA.16816.F32 R84, R20.reuse, R28, R84 ;  /* 0x0000001c1454723c */ /* 0x060fec0000001854 */
[----:B------:R-:W-:Y:S01]  /*14220*/  HMMA.16816.F32 R80, R20, R30, R80 ;  /* 0x0000001e1450723c */ /* 0x000fe20000001850 */
[----:B------:R-:W-:Y:S04]  /*14230*/  LDSM.16.M88.4 R28, [R226+0x2000] ;  /* 0x00200000e21c783b */ /* 0x000fe80000000200 */
[----:B------:R-:W4:Y:S01]  /*14240*/  LDSM.16.M88.4 R20, [R225+0x8000] ;  /* 0x00800000e114783b */ /* 0x000f220000000200 */
        /* <DEDUP_REMOVED lines=23> */
[----:B------:R-:W3:Y:S04]  /*143c0*/  LDSM.16.M88.4 R76, [R225+0xa800] ;  /* 0x00a80000e14c783b */ /* 0x000ee80000000200 */
[----:B------:R-:W-:Y:S01]  /*143d0*/  LDSM.16.M88.4 R116, [R223+0x7000] ;  /* 0x00700000df74783b */ /* 0x000fe20000000200 */
[C---:B----4-:R-:W-:Y:S06]  /*143e0*/  HMMA.16816.F32 R68, R28.reuse, R20, R68 ;  /* 0x000000141c44723c */ /* 0x050fec0000001844 */
[C---:B------:R-:W-:Y:S01]  /*143f0*/  HMMA.16816.F32 R64, R28.reuse, R22, R64 ;  /* 0x000000161c40723c */ /* 0x040fe20000001840 */
[----:B------:R-:W4:Y:S05]  /*14400*/  LDSM.16.M88.4 R20, [R225+0xb000] ;  /* 0x00b00000e114783b */ /* 0x000f2a0000000200 */
[C---:B-----5:R-:W-:Y:S06]  /*14410*/  HMMA.16816.F32 R48, R28.reuse, R72, R48 ;  /* 0x000000481c30723c */ /* 0x060fec0000001830 */
[C---:B------:R-:W-:Y:S01]  /*14420*/  HMMA.16816.F32 R36, R28.reuse, R74, R36 ;  /* 0x0000004a1c24723c */ /* 0x040fe20000001824 */
[----:B------:R-:W5:Y:S05]  /*14430*/  LDSM.16.M88.4 R72, [R225+0xb800] ;  /* 0x00b80000e148783b */ /* 0x000f6a0000000200 */
        /* <DEDUP_REMOVED lines=12> */
[C---:B------:R-:W-:Y:S06]  /*14500*/  HMMA.16816.F32 R32, R28.reuse, R112, R32 ;  /* 0x000000701c20723c */ /* 0x040fec0000001820 */
[C---:B-----5:R-:W-:Y:S06]  /*14510*/  HMMA.16816.F32 R84, R28.reuse, R72, R84 ;  /* 0x000000481c54723c */ /* 0x060fec0000001854 */
[----:B------:R-:W-:Y:S01]  /*14520*/  HMMA.16816.F32 R80, R28, R74, R80 ;  /* 0x0000004a1c50723c */ /* 0x000fe20000001850 */
[----:B------:R-:W4:Y:S05]  /*14530*/  LDSM.16.M88.4 R72, [R219+0x8800] ;  /* 0x00880000db48783b */ /* 0x000f2a0000000200 */
[C---:B--2---:R-:W-:Y:S06]  /*14540*/  HMMA.16816.F32 R68, R128.reuse, R24, R68 ;  /* 0x000000188044723c */ /* 0x044fec0000001844 */
[----:B------:R-:W-:Y:S01]  /*14550*/  HMMA.16816.F32 R64, R128, R26, R64 ;  /* 0x0000001a8040723c */ /* 0x000fe20000001840 */
[----:B------:R-:W2:Y:S05]  /*14560*/  LDSM.16.M88.4 R24, [R219+0x9000] ;  /* 0x00900000db18783b */ /* 0x000eaa0000000200 */
[----:B------:R-:W-:Y:S01]  /*14570*/  HMMA.16816.F32 R16, R28, R114, R16 ;  /* 0x000000721c10723c */ /* 0x000fe20000001810 */
[----:B------:R-:W-:Y:S04]  /*14580*/  LDSM.16.M88.4 R28, [R208+0x4000] ;  /* 0x00400000d01c783b */ /* 0x000fe80000000200 */
[----:B------:R-:W-:Y:S01]  /*14590*/  LDSM.16.M88.4 R112, [R223+0x7800] ;  /* 0x00780000df70783b */ /* 0x000fe20000000200 */
[C---:B-1----:R-:W-:Y:S06]  /*145a0*/  HMMA.16816.F32 R48, R128.reuse, R4, R48 ;  /* 0x000000048030723c */ /* 0x042fec0000001830 */
[C---:B------:R-:W-:Y:S01]  /*145b0*/  HMMA.16816.F32 R36, R128.reuse, R6, R36 ;  /* 0x000000068024723c */ /* 0x040fe20000001824 */
[----:B------:R-:W1:Y:S05]  /*145c0*/  LDSM.16.M88.4 R4, [R221+0x2000] ;  /* 0x00200000dd04783b */ /* 0x000e6a0000000200 */
[C---:B------:R-:W-:Y:S06]  /*145d0*/  HMMA.16816.F32 R32, R128.reuse, R136, R32 ;  /* 0x000000888020723c */ /* 0x040fec0000001820 */
[C---:B------:R-:W-:Y:S06]  /*145e0*/  HMMA.16816.F32 R92, R128.reuse, R116, R92 ;  /* 0x00000074805c723c */ /* 0x040fec000000185c */
[----:B------:R-:W-:Y:S06]  /*145f0*/  HMMA.16816.F32 R88, R128, R118, R88 ;  /* 0x000000768058723c */ /* 0x000fec0000001858 */
[C---:B---3--:R-:W-:Y:S01]  /*14600*/  HMMA.16816.F32 R116, R20.reuse, R76, R68 ;  /* 0x0000004c1474723c */ /* 0x048fe20000001844 */
[----:B------:R-:W3:Y:S05]  /*14610*/  LDSM.16.M88.4 R68, [R208+0x4800] ;  /* 0x00480000d044783b */ /* 0x000eea0000000200 */
[----:B------:R-:W-:Y:S01]  /*14620*/  HMMA.16816.F32 R64, R20, R78, R64 ;  /* 0x0000004e1440723c */ /* 0x000fe20000001840 */
[----:B------:R-:W-:Y:S05]  /*14630*/  LDSM.16.M88.4 R76, [R208+0x5000] ;  /* 0x00500000d04c783b */ /* 0x000fea0000000200 */
[----:B------:R-:W-:Y:S06]  /*14640*/  HMMA.16816.F32 R16, R128, R138, R16 ;  /* 0x0000008a8010723c */ /* 0x000fec0000001810 */
[C---:B----4-:R-:W-:Y:S06]  /*14650*/  HMMA.16816.F32 R48, R20.reuse, R72, R48 ;  /* 0x000000481430723c */ /* 0x050fec0000001830 */
[C---:B------:R-:W-:Y:S01]  /*14660*/  HMMA.16816.F32 R36, R20.reuse, R74, R36 ;  /* 0x0000004a1424723c */ /* 0x040fe20000001824 */
[----:B------:R-:W4:Y:S05]  /*14670*/  LDSM.16.M88.4 R72, [R219+0x9800] ;  /* 0x00980000db48783b */ /* 0x000f2a0000000200 */
[----:B--2---:R-:W-:Y:S06]  /*14680*/  HMMA.16816.F32 R32, R20, R24, R32 ;  /* 0x000000181420723c */ /* 0x004fec0000001820 */
[----:B------:R-:W-:Y:S01]  /*14690*/  HMMA.16816.F32 R12, R128, R132, R12 ;  /* 0x00000084800c723c */ /* 0x000fe2000000180c */
[----:B------:R-:W-:Y:S01]  /*146a0*/  IADD3 R25, R62, R41, -R227 ;  /* 0x000000293e197210 */ /* 0x000fe20007ffe8e3 */
[----:B------:R-:W-:-:S02]  /*146b0*/  VIADD R24, R0, 0x8 ;  /* 0x0000000800187836 */ /* 0x000fc40000000000 */
[C---:B------:R-:W-:Y:S02]  /*146c0*/  VIADD R41, R0.reuse, 0x10 ;  /* 0x0000001000297836 */ /* 0x040fe40000000000 */
[----:B------:R-:W-:Y:S01]  /*146d0*/  VIADD R25, R25, UR5 ;  /* 0x0000000519197c36 */ /* 0x000fe20008000000 */
[C---:B-1----:R-:W-:Y:S04]  /*146e0*/  HMMA.16816.F32 R116, R4.reuse, R28, R116 ;  /* 0x0000001c0474723c */ /* 0x042fe80000001874 */
[C---:B------:R-:W-:Y:S02]  /*146f0*/  VIMNMX R53, R25.reuse, R62, PT ;  /* 0x0000003e19357248 */ /* 0x040fe40003fe0100 */
[----:B------:R-:W-:Y:S01]  /*14700*/  VIADDMNMX R196, R25, 0x8, R62, PT ;  /* 0x0000000819c47846 */ /* 0x000fe2000380013e */
[C---:B------:R-:W-:Y:S01]  /*14710*/  VIADD R28, R0.reuse, 0x1 ;  /* 0x00000001001c7836 */ /* 0x040fe20000000000 */
[----:B------:R-:W-:Y:S01]  /*14720*/  HMMA.16816.F32 R64, R4, R30, R64 ;  /* 0x0000001e0440723c */ /* 0x000fe20000001840 */
[----:B------:R-:W-:Y:S01]  /*14730*/  VIADD R25, R0, 0x9 ;  /* 0x0000000900197836 */ /* 0x000fe20000000000 */
[-C--:B------:R-:W-:Y:S01]  /*14740*/  ISETP.GE.AND P1, PT, R24, R53.reuse, PT ;  /* 0x000000351800720c */ /* 0x080fe20003f26270 */
[----:B------:R-:W-:Y:S01]  /*14750*/  LDSM.16.M88.4 R60, [R219+0xa800] ;  /* 0x00a80000db3c783b */ /* 0x000fe20000000200 */
[----:B------:R-:W-:-:S02]  /*14760*/  ISETP.GE.AND P2, PT, R28, R53, PT ;  /* 0x000000351c00720c */ /* 0x000fc40003f46270 */
[-C--:B------:R-:W-:Y:S01]  /*14770*/  ISETP.GE.AND P0, PT, R28, R196.reuse, PT ;  /* 0x000000c41c00720c */ /* 0x080fe20003f06270 */
[----:B------:R-:W-:Y:S01]  /*14780*/  HMMA.16816.F32 R16, R20, R26, R16 ;  /* 0x0000001a1410723c */ /* 0x000fe20000001810 */
[-C--:B------:R-:W-:Y:S01]  /*14790*/  ISETP.GE.AND P3, PT, R24, R196.reuse, PT ;  /* 0x000000c41800720c */ /* 0x080fe20003f66270 */
[----:B------:R-:W1:Y:S01]  /*147a0*/  LDSM.16.M88.4 R28, [R219+0xa000] ;  /* 0x00a00000db1c783b */ /* 0x000e620000000200 */
[CC--:B------:R-:W-:Y:S02]  /*147b0*/  ISETP.GE.AND P4, PT, R25.reuse, R53.reuse, PT ;  /* 0x000000351900720c */ /* 0x0c0fe40003f86270 */
[----:B------:R-:W-:Y:S01]  /*147c0*/  ISETP.GE.AND P5, PT, R25, R196, PT ;  /* 0x000000c41900720c */ /* 0x000fe20003fa6270 */
[----:B---3--:R-:W-:Y:S01]  /*147d0*/  HMMA.16816.F32 R48, R4, R68, R48 ;  /* 0x000000440430723c */ /* 0x008fe20000001830 */
[----:B------:R-:W2:Y:S01]  /*147e0*/  LDSM.16.M88.4 R24, [R208+0x5800] ;  /* 0x00580000d018783b */ /* 0x000ea20000000200 */
[----:B------:R-:W-:Y:S02]  /*147f0*/  ISETP.GE.AND P6, PT, R41, R53, PT ;  /* 0x000000352900720c */ /* 0x000fe40003fc6270 */
[----:B------:R-:W-:-:S02]  /*14800*/  FSEL R58, R117, -INF , !P2 ;  /* 0xff800000753a7808 */ /* 0x000fc40005000000 */
[C---:B------:R-:W-:Y:S01]  /*14810*/  HMMA.16816.F32 R8, R128.reuse, R134, R8 ;  /* 0x000000868008723c */ /* 0x040fe20000001808 */
[----:B------:R-:W-:Y:S02]  /*14820*/  P2R R40, PR, RZ, 0x40 ;  /* 0x00000040ff287803 */ /* 0x000fe40000000000 */
[-C--:B------:R-:W-:Y:S02]  /*14830*/  ISETP.GE.AND P2, PT, R41, R196.reuse, PT ;  /* 0x000000c42900720c */ /* 0x080fe40003f46270 */
[----:B------:R-:W-:Y:S01]  /*14840*/  FSEL R119, R119, -INF , !P0 ;  /* 0xff80000077777808 */ /* 0x000fe20004000000 */
[----:B------:R-:W-:Y:S01]  /*14850*/  HMMA.16816.F32 R108, R128, R124, R108 ;  /* 0x0000007c806c723c */ /* 0x000fe2000000186c */
[C---:B------:R-:W-:Y:S02]  /*14860*/  ISETP.GE.AND P6, PT, R42.reuse, R53, PT ;  /* 0x000000352a00720c */ /* 0x040fe40003fc6270 */
[----:B------:R-:W-:Y:S01]  /*14870*/  ISETP.GE.AND P0, PT, R42, R196, PT ;  /* 0x000000c42a00720c */ /* 0x000fe20003f06270 */
[----:B------:R-:W-:Y:S01]  /*14880*/  VIADD R42, R0, 0x19 ;  /* 0x00000019002a7836 */ /* 0x000fe20000000000 */
[----:B------:R-:W-:Y:S01]  /*14890*/  FSEL R68, R64, -INF , !P1 ;  /* 0xff80000040447808 */ /* 0x000fe20004800000 */
[----:B------:R-:W-:Y:S01]  /*148a0*/  HMMA.16816.F32 R36, R4, R70, R36 ;  /* 0x000000460424723c */ /* 0x000fe20000001824 */
[----:B------:R-:W-:-:S02]  /*148b0*/  FSEL R57, R66, -INF , !P3 ;  /* 0xff80000042397808 */ /* 0x000fc40005800000 */
[----:B------:R-:W-:Y:S02]  /*148c0*/  FSEL R59, R67, -INF , !P5 ;  /* 0xff800000433b7808 */ /* 0x000fe40006800000 */
[----:B------:R-:W-:Y:S01]  /*148d0*/  P2R R41, PR, RZ, 0x4 ;  /* 0x00000004ff297803 */ /* 0x000fe20000000000 */
[----:B----4-:R-:W-:Y:S01]  /*148e0*/  HMMA.16816.F32 R12, R20, R72, R12 ;  /* 0x00000048140c723c */ /* 0x010fe2000000180c */
[----:B------:R-:W-:Y:S02]  /*148f0*/  FSEL R70, R65, -INF , !P4 ;  /* 0xff80000041467808 */ /* 0x000fe40006000000 */
[----:B------:R-:W-:Y:S01]  /*14900*/  ISETP.NE.AND P4, PT, R40, RZ, PT ;  /* 0x000000ff2800720c */ /* 0x000fe20003f85270 */
[----:B------:R-:W3:Y:S01]  /*14910*/  LDSM.16.M88.4 R64, [R208+0x6000] ;  /* 0x00600000d040783b */ /* 0x000ee20000000200 */
[----:B------:R-:W-:Y:S01]  /*14920*/  ISETP.GE.AND P3, PT, R42, R53, PT ;  /* 0x000000352a00720c */ /* 0x000fe20003f66270 */
[----:B------:R-:W-:Y:S01]  /*14930*/  HMMA.16816.F32 R32, R4, R76, R32 ;  /* 0x0000004c0420723c */ /* 0x000fe20000001820 */
[----:B------:R-:W-:-:S02]  /*14940*/  FSEL R72, R48, -INF , !P4 ;  /* 0xff80000030487808 */ /* 0x000fc40006000000 */
[-C--:B------:R-:W-:Y:S01]  /*14950*/  ISETP.GE.AND P4, PT, R42, R196.reuse, PT ;  /* 0x000000c42a00720c */ /* 0x080fe20003f86270 */
[----:B------:R-:W-:Y:S01]  /*14960*/  VIADD R42, R0, 0x20 ;  /* 0x00000020002a7836 */ /* 0x000fe20000000000 */
[----:B------:R-:W-:Y:S01]  /*14970*/  ISETP.NE.AND P5, PT, R41, RZ, PT ;  /* 0x000000ff2900720c */ /* 0x000fe20003fa5270 */
[----:B------:R-:W-:Y:S01]  /*14980*/  HMMA.16816.F32 R84, R128, R112, R84 ;  /* 0x000000708054723c */ /* 0x000fe20000001854 */
[----:B------:R-:W-:Y:S01]  /*14990*/  ISETP.GE.AND P1, PT, R44, R53, PT ;  /* 0x000000352c00720c */ /* 0x000fe20003f26270 */
[----:B------:R-:W-:Y:S01]  /*149a0*/  VIADD R41, R0, 0x21 ;  /* 0x0000002100297836 */ /* 0x000fe20000000000 */
[----:B------:R-:W-:Y:S02]  /*149b0*/  ISETP.GE.AND P2, PT, R44, R196, PT ;  /* 0x000000c42c00720c */ /* 0x000fe40003f46270 */
[----:B------:R-:W-:Y:S01]  /*149c0*/  FSEL R51, R51, -INF , !P0 ;  /* 0xff80000033337808 */ /* 0x000fe20004000000 */
[----:B------:R-:W-:Y:S01]  /*149d0*/  HMMA.16816.F32 R8, R20, R74, R8 ;  /* 0x0000004a1408723c */ /* 0x000fe20000001808 */
[----:B------:R-:W-:-:S02]  /*149e0*/  FSEL R113, R50, -INF , !P5 ;  /* 0xff80000032717808 */ /* 0x000fc40006800000 */
[----:B------:R-:W-:Y:S02]  /*149f0*/  ISETP.GE.AND P5, PT, R42, R53, PT ;  /* 0x000000352a00720c */ /* 0x000fe40003fa6270 */
[----:B------:R-:W-:Y:S01]  /*14a00*/  FSEL R50, R36, -INF , !P1 ;  /* 0xff80000024327808 */ /* 0x000fe20004800000 */
[----:B------:R-:W-:Y:S01]  /*14a10*/  HMMA.16816.F32 R16, R4, R78, R16 ;  /* 0x0000004e0410723c */ /* 0x000fe20000001810 */
[----:B------:R-:W-:Y:S01]  /*14a20*/  P2R R40, PR, RZ, 0x20 ;  /* 0x00000020ff287803 */ /* 0x000fe20000000000 */
[----:B------:R-:W-:Y:S01]  /*14a30*/  VIADD R36, R0, 0x28 ;  /* 0x0000002800247836 */ /* 0x000fe20000000000 */
[----:B------:R-:W-:Y:S02]  /*14a40*/  FSEL R74, R49, -INF , !P6 ;  /* 0xff800000314a7808 */ /* 0x000fe40007000000 */
[----:B------:R-:W-:Y:S01]  /*14a50*/  FSEL R49, R39, -INF , !P4 ;  /* 0xff80000027317808 */ /* 0x000fe20006000000 */
[----:B------:R-:W-:Y:S01]  /*14a60*/  HMMA.16816.F32 R104, R128, R126, R104 ;  /* 0x0000007e8068723c */ /* 0x000fe20000001868 */
[----:B------:R-:W-:-:S02]  /*14a70*/  ISETP.NE.AND P4, PT, R40, RZ, PT ;  /* 0x000000ff2800720c */ /* 0x000fc40003f85270 */
[CC--:B------:R-:W-:Y:S02]  /*14a80*/  ISETP.GE.AND P5, PT, R41.reuse, R53.reuse, PT ;  /* 0x000000352900720c */ /* 0x0c0fe40003fa6270 */
[-C--:B------:R-:W-:Y:S01]  /*14a90*/  ISETP.GE.AND P0, PT, R41, R196.reuse, PT ;  /* 0x000000c42900720c */ /* 0x080fe20003f06270 */
[----:B-1----:R-:W-:Y:S01]  /*14aa0*/  HMMA.16816.F32 R108, R20, R28, R108 ;  /* 0x0000001c146c723c */ /* 0x002fe2000000186c */
[----:B------:R-:W-:Y:S02]  /*14ab0*/  FSEL R41, R38, -INF , !P2 ;  /* 0xff80000026297808 */ /* 0x000fe40005000000 */
[CC--:B------:R-:W-:Y:S02]  /*14ac0*/  ISETP.GE.AND P1, PT, R36.reuse, R53.reuse, PT ;  /* 0x000000352400720c */ /* 0x0c0fe40003f26270 */
[----:B------:R-:W-:Y:S01]  /*14ad0*/  FSEL R48, R37, -INF , !P3 ;  /* 0xff80000025307808 */ /* 0x000fe20005800000 */
[----:B--2---:R-:W-:Y:S01]  /*14ae0*/  HMMA.16816.F32 R12, R4, R24, R12 ;  /* 0x00000018040c723c */ /* 0x004fe2000000180c */
[-C--:B------:R-:W-:Y:S01]  /*14af0*/  ISETP.GE.AND P2, PT, R36, R196.reuse, PT ;  /* 0x000000c42400720c */ /* 0x080fe20003f46270 */
[----:B------:R-:W-:Y:S01]  /*14b00*/  VIADD R28, R0, 0x29 ;  /* 0x00000029001c7836 */ /* 0x000fe20000000000 */
[----:B------:R-:W-:Y:S01]  /*14b10*/  FSEL R40, R32, -INF , !P4 ;  /* 0xff80000020287808 */ /* 0x000fe20006000000 */
[----:B------:R-:W-:Y:S01]  /*14b20*/  VIADD R32, R0, 0x30 ;  /* 0x0000003000207836 */ /* 0x000fe20000000000 */
[-C--:B------:R-:W-:Y:S01]  /*14b30*/  ISETP.GE.AND P6, PT, R42, R196.reuse, PT ;  /* 0x000000c42a00720c */ /* 0x080fe20003fc6270 */
[----:B------:R-:W1:Y:S01]  /*14b40*/  LDSM.16.M88.4 R36, [R219+0xb000] ;  /* 0x00b00000db24783b */ /* 0x000e620000000200 */
[----:B------:R-:W-:Y:S01]  /*14b50*/  ISETP.GE.AND P4, PT, R28, R196, PT ;  /* 0x000000c41c00720c */ /* 0x000fe20003f86270 */
[----:B------:R-:W-:Y:S01]  /*14b60*/  HMMA.16816.F32 R100, R128, R120, R100 ;  /* 0x000000788064723c */ /* 0x000fe20000001864 */
[----:B------:R-:W-:Y:S01]  /*14b70*/  FSEL R47, R34, -INF , !P6 ;  /* 0xff800000222f7808 */ /* 0x000fe20007000000 */
[----:B------:R-:W-:Y:S01]  /*14b80*/  VIADD R25, R0, 0x31 ;  /* 0x0000003100197836 */ /* 0x000fe20000000000 */
[----:B------:R-:W-:-:S02]  /*14b90*/  ISETP.GE.AND P6, PT, R32, R53, PT ;  /* 0x000000352000720c */ /* 0x000fc40003fc6270 */
[----:B------:R-:W-:Y:S01]  /*14ba0*/  FSEL R44, R16, -INF , !P1 ;  /* 0xff800000102c7808 */ /* 0x000fe20004800000 */
[----:B------:R-:W-:Y:S01]  /*14bb0*/  HMMA.16816.F32 R8, R4, R26, R8 ;  /* 0x0000001a0408723c */ /* 0x000fe20000001808 */
[----:B------:R-:W-:Y:S01]  /*14bc0*/  P2R R24, PR, RZ, 0x40 ;  /* 0x00000040ff187803 */ /* 0x000fe20000000000 */
[----:B------:R-:W-:Y:S01]  /*14bd0*/  VIADD R16, R0, 0x39 ;  /* 0x0000003900107836 */ /* 0x000fe20000000000 */
[----:B------:R-:W-:Y:S02]  /*14be0*/  FSEL R175, R19, -INF , !P4 ;  /* 0xff80000013af7808 */ /* 0x000fe40006000000 */
[----:B------:R-:W-:Y:S01]  /*14bf0*/  ISETP.GE.AND P3, PT, R28, R53, PT ;  /* 0x000000351c00720c */ /* 0x000fe20003f66270 */
[----:B------:R-:W-:Y:S01]  /*14c00*/  HMMA.16816.F32 R104, R20, R30, R104 ;  /* 0x0000001e1468723c */ /* 0x000fe20000001868 */
[----:B------:R-:W-:Y:S01]  /*14c10*/  ISETP.NE.AND P4, PT, R24, RZ, PT ;  /* 0x000000ff1800720c */ /* 0x000fe20003f85270 */
[----:B------:R-:W2:Y:S01]  /*14c20*/  LDSM.16.M88.4 R28, [R208+0x6800] ;  /* 0x00680000d01c783b */ /* 0x000ea20000000200 */
[----:B------:R-:W-:-:S02]  /*14c30*/  FSEL R172, R17, -INF , !P3 ;  /* 0xff80000011ac7808 */ /* 0x000fc40005800000 */
[----:B------:R-:W-:Y:S01]  /*14c40*/  FSEL R42, R12, -INF , !P4 ;  /* 0xff8000000c2a7808 */ /* 0x000fe20006000000 */
[----:B------:R-:W-:Y:S01]  /*14c50*/  HMMA.16816.F32 R96, R128, R122, R96 ;  /* 0x0000007a8060723c */ /* 0x000fe20000001860 */
[----:B------:R-:W-:Y:S02]  /*14c60*/  FSEL R177, R18, -INF , !P2 ;  /* 0xff80000012b17808 */ /* 0x000fe40005000000 */
[C---:B------:R-:W-:Y:S02]  /*14c70*/  ISETP.GE.AND P3, PT, R16.reuse, R53, PT ;  /* 0x000000351000720c */ /* 0x040fe40003f66270 */
[----:B------:R-:W-:Y:S01]  /*14c80*/  ISETP.GE.AND P4, PT, R16, R196, PT ;  /* 0x000000c41000720c */ /* 0x000fe20003f86270 */
[----:B---3--:R-:W-:Y:S01]  /*14c90*/  HMMA.16816.F32 R108, R4, R64, R108 ;  /* 0x00000040046c723c */ /* 0x008fe2000000186c */
[----:B------:R-:W3:Y:S01]  /*14ca0*/  LDSM.16.M88.4 R16, [R219+0xb800] ;  /* 0x00b80000db10783b */ /* 0x000ee20000000200 */
[----:B------:R-:W-:Y:S01]  /*14cb0*/  FSEL R46, R33, -INF , !P5 ;  /* 0xff800000212e7808 */ /* 0x000fe20006800000 */
[----:B------:R-:W-:Y:S01]  /*14cc0*/  VIADD R33, R0, 0x40 ;  /* 0x0000004000217836 */ /* 0x000fe20000000000 */
[----:B------:R-:W-:-:S02]  /*14cd0*/  FSEL R179, R35, -INF , !P0 ;  /* 0xff80000023b37808 */ /* 0x000fc40004000000 */
[CC--:B------:R-:W-:Y:S01]  /*14ce0*/  ISETP.GE.AND P5, PT, R25.reuse, R53.reuse, PT ;  /* 0x000000351900720c */ /* 0x0c0fe20003fa6270 */
[----:B------:R-:W-:Y:S01]  /*14cf0*/  HMMA.16816.F32 R100, R20, R60, R100 ;  /* 0x0000003c1464723c */ /* 0x000fe20000001864 */
[-C--:B------:R-:W-:Y:S01]  /*14d00*/  ISETP.GE.AND P0, PT, R25, R196.reuse, PT ;  /* 0x000000c41900720c */ /* 0x080fe20003f06270 */
[----:B------:R-:W-:Y:S01]  /*14d10*/  VIADD R25, R0, 0x38 ;  /* 0x0000003800197836 */ /* 0x000fe20000000000 */
[----:B------:R-:W-:Y:S01]  /*14d20*/  ISETP.GE.AND P6, PT, R32, R196, PT ;  /* 0x000000c42000720c */ /* 0x000fe20003fc6270 */
[----:B------:R-:W-:Y:S01]  /*14d30*/  VIADD R32, R0, 0x41 ;  /* 0x0000004100207836 */ /* 0x000fe20000000000 */
[----:B------:R-:W-:Y:S01]  /*14d40*/  FSEL R157, R11, -INF , !P4 ;  /* 0xff8000000b9d7808 */ /* 0x000fe20006000000 */
[----:B------:R-:W-:Y:S01]  /*14d50*/  HMMA.16816.F32 R80, R128, R114, R80 ;  /* 0x000000728050723c */ /* 0x000fe20000001850 */
[----:B------:R-:W-:Y:S01]  /*14d60*/  FSEL R171, R14, -INF , !P6 ;  /* 0xff8000000eab7808 */ /* 0x000fe20007000000 */
[----:B------:R-:W-:Y:S01]  /*14d70*/  VIADD R14, R0, 0x58 ;  /* 0x00000058000e7836 */ /* 0x000fe20000000000 */
[----:B------:R-:W-:-:S02]  /*14d80*/  ISETP.GE.AND P1, PT, R25, R53, PT ;  /* 0x000000351900720c */ /* 0x000fc40003f26270 */
[----:B------:R-:W-:Y:S01]  /*14d90*/  ISETP.GE.AND P2, PT, R25, R196, PT ;  /* 0x000000c41900720c */ /* 0x000fe20003f46270 */
[C---:B-1----:R-:W-:Y:S01]  /*14da0*/  HMMA.16816.F32 R92, R20.reuse, R36, R92 ;  /* 0x00000024145c723c */ /* 0x042fe2000000185c */
[----:B------:R-:W-:Y:S01]  /*14db0*/  ISETP.GE.AND P6, PT, R33, R53, PT ;  /* 0x000000352100720c */ /* 0x000fe20003fc6270 */
[----:B------:R-:W1:Y:S01]  /*14dc0*/  LDSM.16.M88.4 R24, [R208+0x7000] ;  /* 0x00700000d018783b */ /* 0x000e620000000200 */
[----:B------:R-:W-:Y:S01]  /*14dd0*/  FSEL R144, R8, -INF , !P1 ;  /* 0xff80000008907808 */ /* 0x000fe20004800000 */
[----:B------:R-:W-:Y:S01]  /*14de0*/  VIADD R8, R0, 0x49 ;  /* 0x0000004900087836 */ /* 0x000fe20000000000 */
[----:B------:R-:W-:Y:S01]  /*14df0*/  P2R R12, PR, RZ, 0x40 ;  /* 0x00000040ff0c7803 */ /* 0x000fe20000000000 */
[----:B------:R-:W-:Y:S01]  /*14e00*/  HMMA.16816.F32 R96, R20, R62, R96 ;  /* 0x0000003e1460723c */ /* 0x000fe20000001860 */
[----:B------:R-:W-:Y:S02]  /*14e10*/  FSEL R36, R9, -INF , !P3 ;  /* 0xff80000009247808 */ /* 0x000fe40005800000 */
[----:B------:R-:W-:Y:S01]  /*14e20*/  ISETP.NE.AND P4, PT, R12, RZ, PT ;  /* 0x000000ff0c00720c */ /* 0x000fe20003f85270 */
[----:B------:R-:W-:Y:S01]  /*14e30*/  VIADD R12, R0, 0x50 ;  /* 0x00000050000c7836 */ /* 0x000fe20000000000 */
[----:B------:R-:W-:Y:S01]  /*14e40*/  FSEL R143, R10, -INF , !P2 ;  /* 0xff8000000a8f7808 */ /* 0x000fe20005000000 */
[----:B------:R-:W-:Y:S01]  /*14e50*/  HMMA.16816.F32 R104, R4, R66, R104 ;  /* 0x000000420468723c */ /* 0x000fe20000001868 */
[----:B------:R-:W-:-:S02]  /*14e60*/  FSEL R168, R108, -INF , !P4 ;  /* 0xff8000006ca87808 */ /* 0x000fc40006000000 */
[C---:B------:R-:W-:Y:S02]  /*14e70*/  ISETP.GE.AND P3, PT, R8.reuse, R53, PT ;  /* 0x000000350800720c */ /* 0x040fe40003f66270 */
[-C--:B------:R-:W-:Y:S01]  /*14e80*/  ISETP.GE.AND P4, PT, R8, R196.reuse, PT ;  /* 0x000000c40800720c */ /* 0x080fe20003f86270 */
[----:B--2---:R-:W-:Y:S01]  /*14e90*/  HMMA.16816.F32 R100, R4, R28, R100 ;  /* 0x0000001c0464723c */ /* 0x004fe20000001864 */
[----:B------:R-:W2:Y:S01]  /*14ea0*/  LDSM.16.M88.4 R8, [R208+0x7800] ;  /* 0x00780000d008783b */ /* 0x000ea20000000200 */
[----:B------:R-:W-:Y:S01]  /*14eb0*/  FSEL R170, R13, -INF , !P5 ;  /* 0xff8000000daa7808 */ /* 0x000fe20006800000 */
[----:B------:R-:W-:Y:S01]  /*14ec0*/  VIADD R13, R0, 0x48 ;  /* 0x00000048000d7836 */ /* 0x000fe20000000000 */
[----:B------:R-:W-:Y:S01]  /*14ed0*/  ISETP.GE.AND P6, PT, R33, R196, PT ;  /* 0x000000c42100720c */ /* 0x000fe20003fc6270 */
[----:B------:R-:W-:-:S04]  /*14ee0*/  DEPBAR.LE SB0, 0x0 ;  /* 0x000080000000791a */ /* 0x000fc80000000000 */
[----:B---3--:R-:W-:Y:S01]  /*14ef0*/  HMMA.16816.F32 R84, R20, R16, R84 ;  /* 0x000000101454723c */ /* 0x008fe20000001854 */
[-C--:B------:R-:W-:Y:S02]  /*14f00*/  ISETP.GE.AND P5, PT, R32, R53.reuse, PT ;  /* 0x000000352000720c */ /* 0x080fe40003fa6270 */
[----:B------:R-:W-:Y:S01]  /*14f10*/  FSEL R173, R15, -INF , !P0 ;  /* 0xff8000000fad7808 */ /* 0x000fe20004000000 */
[----:B------:R-:W-:Y:S01]  /*14f20*/  VIADD R15, R0, 0x68 ;  /* 0x00000068000f7836 */ /* 0x000fe20000000000 */
[----:B------:R-:W-:Y:S01]  /*14f30*/  FSEL R159, R110, -INF , !P6 ;  /* 0xff8000006e9f7808 */ /* 0x000fe20007000000 */
[----:B------:R-:W-:Y:S01]  /*14f40*/  HMMA.16816.F32 R96, R4, R30, R96 ;  /* 0x0000001e0460723c */ /* 0x000fe20000001860 */
[----:B------:R-:W-:Y:S02]  /*14f50*/  FSEL R162, R109, -INF , !P5 ;  /* 0xff8000006da27808 */ /* 0x000fe40006800000 */
[-C--:B------:R-:W-:Y:S02]  /*14f60*/  ISETP.GE.AND P0, PT, R32, R196.reuse, PT ;  /* 0x000000c42000720c */ /* 0x080fe40003f06270 */
[----:B------:R-:W-:Y:S01]  /*14f70*/  ISETP.GE.AND P2, PT, R13, R196, PT ;  /* 0x000000c40d00720c */ /* 0x000fe20003f46270 */
[----:B------:R-:W-:Y:S01]  /*14f80*/  HMMA.16816.F32 R88, R20, R38, R88 ;  /* 0x000000261458723c */ /* 0x000fe20000001858 */
[----:B------:R-:W-:-:S02]  /*14f90*/  ISETP.GE.AND P6, PT, R12, R53, PT ;  /* 0x000000350c00720c */ /* 0x000fc40003fc6270 */
[----:B------:R-:W-:Y:S01]  /*14fa0*/  ISETP.GE.AND P5, PT, R12, R196, PT ;  /* 0x000000c40c00720c */ /* 0x000fe20003fa6270 */
[----:B------:R-:W-:Y:S01]  /*14fb0*/  VIADD R12, R0, 0x51 ;  /* 0x00000051000c7836 */ /* 0x000fe20000000000 */
[----:B------:R-:W-:Y:S01]  /*14fc0*/  ISETP.GE.AND P1, PT, R13, R53, PT ;  /* 0x000000350d00720c */ /* 0x000fe20003f26270 */
[----:B-1----:R-:W-:Y:S01]  /*14fd0*/  HMMA.16816.F32 R92, R4, R24, R92 ;  /* 0x00000018045c723c */ /* 0x002fe2000000185c */
[----:B------:R-:W-:Y:S02]  /*14fe0*/  P2R R13, PR, RZ, 0x20 ;  /* 0x00000020ff0d7803 */ /* 0x000fe40000000000 */
[----:B------:R-:W-:Y:S02]  /*14ff0*/  FSEL R161, R111, -INF , !P0 ;  /* 0xff8000006fa17808 */ /* 0x000fe40004000000 */
[----:B------:R-:W-:Y:S01]  /*15000*/  FSEL R35, R106, -INF , !P2 ;  /* 0xff8000006a237808 */ /* 0x000fe20005000000 */
[----:B------:R-:W-:Y:S01]  /*15010*/  HMMA.16816.F32 R80, R20, R18, R80 ;  /* 0x000000121450723c */ /* 0x000fe20000001850 */
[----:B------:R-:W-:-:S02]  /*15020*/  FSEL R160, R104, -INF , !P1 ;  /* 0xff80000068a07808 */ /* 0x000fc40004800000 */
[CC--:B------:R-:W-:Y:S02]  /*15030*/  ISETP.GE.AND P2, PT, R14.reuse, R53.reuse, PT ;  /* 0x000000350e00720c */ /* 0x0c0fe40003f46270 */
[-C--:B------:R-:W-:Y:S01]  /*15040*/  ISETP.GE.AND P0, PT, R14, R196.reuse, PT ;  /* 0x000000c40e00720c */ /* 0x080fe20003f06270 */
[----:B------:R-:W-:Y:S01]  /*15050*/  VIADD R14, R0, 0x61 ;  /* 0x00000061000e7836 */ /* 0x000fe20000000000 */
[C---:B------:R-:W-:Y:S01]  /*15060*/  ISETP.GE.AND P1, PT, R12.reuse, R196, PT ;  /* 0x000000c40c00720c */ /* 0x040fe20003f26270 */
[C---:B--2---:R-:W-:Y:S01]  /*15070*/  HMMA.16816.F32 R84, R4.reuse, R8, R84 ;  /* 0x000000080454723c */ /* 0x044fe20000001854 */
[----:B------:R-:W-:Y:S02]  /*15080*/  FSEL R158, R105, -INF , !P3 ;  /* 0xff800000699e7808 */ /* 0x000fe40005800000 */
[-C--:B------:R-:W-:Y:S01]  /*15090*/  ISETP.GE.AND P5, PT, R12, R53.reuse, PT ;  /* 0x000000350c00720c */ /* 0x080fe20003fa6270 */
[C---:B------:R-:W-:Y:S01]  /*150a0*/  VIADD R12, R0.reuse, 0x59 ;  /* 0x00000059000c7836 */ /* 0x040fe20000000000 */
[----:B------:R-:W-:Y:S01]  /*150b0*/  ISETP.NE.AND P3, PT, R13, RZ, PT ;  /* 0x000000ff0d00720c */ /* 0x000fe20003f65270 */
[C---:B------:R-:W-:Y:S01]  /*150c0*/  VIADD R13, R0.reuse, 0x60 ;  /* 0x00000060000d7836 */ /* 0x040fe20000000000 */
[----:B------:R-:W-:Y:S01]  /*150d0*/  FSEL R167, R103, -INF , !P1 ;  /* 0xff80000067a77808 */ /* 0x000fe20004800000 */
[----:B------:R-:W-:Y:S01]  /*150e0*/  VIADD R8, R0, 0x70 ;  /* 0x0000007000087836 */ /* 0x000fe20000000000 */
[----:B------:R-:W-:Y:S01]  /*150f0*/  ISETP.GE.AND P1, PT, R14, R53, PT ;  /* 0x000000350e00720c */ /* 0x000fe20003f26270 */
[----:B------:R-:W-:Y:S01]  /*15100*/  HMMA.16816.F32 R88, R4, R26, R88 ;  /* 0x0000001a0458723c */ /* 0x000fe20000001858 */
[----:B------:R-:W-:-:S02]  /*15110*/  FSEL R33, R107, -INF , !P4 ;  /* 0xff8000006b217808 */ /* 0x000fc40006000000 */
[----:B------:R-:W-:Y:S02]  /*15120*/  FSEL R169, R102, -INF , !P3 ;  /* 0xff80000066a97808 */ /* 0x000fe40005800000 */
[----:B------:R-:W-:Y:S01]  /*15130*/  FSEL R34, R101, -INF , !P5 ;  /* 0xff80000065227808 */ /* 0x000fe20006800000 */
[----:B------:R-:W-:Y:S01]  /*15140*/  HMMA.16816.F32 R80, R4, R10, R80 ;  /* 0x0000000a0450723c */ /* 0x000fe20000001850 */
[-C--:B------:R-:W-:Y:S02]  /*15150*/  ISETP.GE.AND P4, PT, R12, R53.reuse, PT ;  /* 0x000000350c00720c */ /* 0x080fe40003f86270 */
[----:B------:R-:W-:Y:S01]  /*15160*/  ISETP.GE.AND P3, PT, R13, R53, PT ;  /* 0x000000350d00720c */ /* 0x000fe20003f66270 */
[----:B------:R-:W-:Y:S01]  /*15170*/  BAR.SYNC.DEFER_BLOCKING 0x0 ;  /* 0x0000000000007b1d */ /* 0x000fe20000010000 */
[-C--:B------:R-:W-:Y:S02]  /*15180*/  ISETP.GE.AND P5, PT, R14, R196.reuse, PT ;  /* 0x000000c40e00720c */ /* 0x080fe40003fa6270 */
[----:B------:R-:W-:Y:S01]  /*15190*/  P2R R14, PR, RZ, 0x2 ;  /* 0x00000002ff0e7803 */ /* 0x000fe20000000000 */
[----:B------:R-:W-:Y:S01]  /*151a0*/  VIADD R5, R0, 0x71 ;  /* 0x0000007100057836 */ /* 0x000fe20000000000 */
[----:B------:R-:W-:Y:S01]  /*151b0*/  FSEL R164, R100, -INF , !P6 ;  /* 0xff80000064a47808 */ /* 0x000fe20007000000 */
[----:B------:R-:W-:Y:S01]  /*151c0*/  VIADD R6, R0, 0x78 ;  /* 0x0000007800067836 */ /* 0x000fe20000000000 */
[----:B------:R-:W-:-:S02]  /*151d0*/  ISETP.GE.AND P6, PT, R12, R196, PT ;  /* 0x000000c40c00720c */ /* 0x000fc40003fc6270 */
[----:B------:R-:W-:Y:S02]  /*151e0*/  P2R R12, PR, RZ, 0x8 ;  /* 0x00000008ff0c7803 */ /* 0x000fe40000000000 */
[----:B------:R-:W-:Y:S02]  /*151f0*/  FSEL R166, R97, -INF , !P4 ;  /* 0xff80000061a67808 */ /* 0x000fe40006000000 */
[----:B------:R-:W-:Y:S02]  /*15200*/  ISETP.GE.AND P3, PT, R13, R196, PT ;  /* 0x000000c40d00720c */ /* 0x000fe40003f66270 */
[----:B------:R-:W-:Y:S02]  /*15210*/  ISETP.NE.AND P4, PT, R14, RZ, PT ;  /* 0x000000ff0e00720c */ /* 0x000fe40003f85270 */
[----:B------:R-:W-:Y:S02]  /*15220*/  P2R R13, PR, RZ, 0x8 ;  /* 0x00000008ff0d7803 */ /* 0x000fe40000000000 */
[----:B------:R-:W-:-:S02]  /*15230*/  FSEL R154, R93, -INF , !P4 ;  /* 0xff8000005d9a7808 */ /* 0x000fc40006000000 */
[----:B------:R-:W-:Y:S02]  /*15240*/  ISETP.GE.AND P4, PT, R8, R196, PT ;  /* 0x000000c40800720c */ /* 0x000fe40003f86270 */
[----:B------:R-:W-:Y:S02]  /*15250*/  FSEL R163, R99, -INF , !P6 ;  /* 0xff80000063a37808 */ /* 0x000fe40007000000 */
[----:B------:R-:W-:Y:S02]  /*15260*/  ISETP.NE.AND P6, PT, R13, RZ, PT ;  /* 0x000000ff0d00720c */ /* 0x000fe40003fc5270 */
[----:B------:R-:W-:Y:S02]  /*15270*/  P2R R4, PR, RZ, 0x10 ;  /* 0x00000010ff047803 */ /* 0x000fe40000000000 */
[----:B------:R-:W-:Y:S02]  /*15280*/  ISETP.GE.AND P4, PT, R5, R53, PT ;  /* 0x000000350500720c */ /* 0x000fe40003f86270 */
[----:B------:R-:W-:-:S02]  /*15290*/  FSEL R155, R94, -INF , !P6 ;  /* 0xff8000005e9b7808 */ /* 0x000fc40007000000 */
[----:B------:R-:W-:Y:S02]  /*152a0*/  FSEL R153, R95, -INF , !P5 ;  /* 0xff8000005f997808 */ /* 0x000fe40006800000 */
[----:B------:R-:W-:Y:S02]  /*152b0*/  ISETP.GE.AND P6, PT, R8, R53, PT ;  /* 0x000000350800720c */ /* 0x000fe40003fc6270 */
[----:B------:R-:W-:Y:S02]  /*152c0*/  ISETP.GE.AND P5, PT, R5, R196, PT ;  /* 0x000000c40500720c */ /* 0x000fe40003fa6270 */
[----:B------:R-:W-:Y:S02]  /*152d0*/  P2R R5, PR, RZ, 0x10 ;  /* 0x00000010ff057803 */ /* 0x000fe40000000000 */
[----:B------:R-:W-:Y:S02]  /*152e0*/  FSEL R165, R98, -INF , !P0 ;  /* 0xff80000062a57808 */ /* 0x000fe40004000000 */
[----:B------:R-:W-:Y:S01]  /*152f0*/  ISETP.NE.AND P0, PT, R12, RZ, PT ;  /* 0x000000ff0c00720c */ /* 0x000fe20003f05270 */
[----:B------:R-:W-:Y:S01]  /*15300*/  VIADD R12, R0, 0x69 ;  /* 0x00000069000c7836 */ /* 0x000fe20000000000 */
[----:B------:R-:W-:-:S02]  /*15310*/  FSEL R142, R84, -INF , !P6 ;  /* 0xff800000548e7808 */ /* 0x000fc40007000000 */
[----:B------:R-:W-:Y:S02]  /*15320*/  ISETP.NE.AND P6, PT, R5, RZ, PT ;  /* 0x000000ff0500720c */ /* 0x000fe40003fc5270 */
[----:B------:R-:W-:Y:S02]  /*15330*/  FSEL R32, R96, -INF , !P2 ;  /* 0xff80000060207808 */ /* 0x000fe40005000000 */
[----:B------:R-:W-:Y:S02]  /*15340*/  FSEL R140, R85, -INF , !P6 ;  /* 0xff800000558c7808 */ /* 0x000fe40007000000 */
[----:B------:R-:W-:Y:S02]  /*15350*/  ISETP.GE.AND P2, PT, R12, R53, PT ;  /* 0x000000350c00720c */ /* 0x000fe40003f46270 */
[----:B------:R-:W-:Y:S02]  /*15360*/  FSEL R156, R92, -INF , !P0 ;  /* 0xff8000005c9c7808 */ /* 0x000fe40004000000 */
[----:B------:R-:W-:-:S02]  /*15370*/  ISETP.GE.AND P6, PT, R54, 0x2, PT ;  /* 0x000000023600780c */ /* 0x000fc40003fc6270 */
[-C--:B------:R-:W-:Y:S02]  /*15380*/  ISETP.GE.AND P0, PT, R12, R196.reuse, PT ;  /* 0x000000c40c00720c */ /* 0x080fe40003f06270 */
[----:B------:R-:W-:Y:S02]  /*15390*/  FSEL R150, R89, -INF , !P2 ;  /* 0xff80000059967808 */ /* 0x000fe40005000000 */
[----:B------:R-:W-:Y:S01]  /*153a0*/  ISETP.NE.AND P2, PT, R4, RZ, PT ;  /* 0x000000ff0400720c */ /* 0x000fe20003f45270 */
[----:B------:R-:W-:Y:S01]  /*153b0*/  VIADD R4, R0, 0x79 ;  /* 0x0000007900047836 */ /* 0x000fe20000000000 */
[----:B------:R-:W-:Y:S02]  /*153c0*/  FSEL R145, R91, -INF , !P0 ;  /* 0xff8000005b917808 */ /* 0x000fe40004000000 */
[C---:B------:R-:W-:Y:S02]  /*153d0*/  ISETP.GE.AND P3, PT, R15.reuse, R53, PT ;  /* 0x000000350f00720c */ /* 0x040fe40003f66270 */
[----:B------:R-:W-:-:S02]  /*153e0*/  ISETP.GE.AND P1, PT, R15, R196, PT ;  /* 0x000000c40f00720c */ /* 0x000fc40003f26270 */
[-C--:B------:R-:W-:Y:S02]  /*153f0*/  ISETP.GE.AND P0, PT, R0, R53.reuse, PT ;  /* 0x000000350000720c */ /* 0x080fe40003f06270 */
[----:B------:R-:W-:Y:S02]  /*15400*/  FSEL R152, R88, -INF , !P3 ;  /* 0xff80000058987808 */ /* 0x000fe40005800000 */
[----:B------:R-:W-:Y:S02]  /*15410*/  FSEL R151, R90, -INF , !P1 ;  /* 0xff8000005a977808 */ /* 0x000fe40004800000 */
[----:B------:R-:W-:Y:S02]  /*15420*/  FSEL R139, R86, -INF , !P2 ;  /* 0xff800000568b7808 */ /* 0x000fe40005000000 */
[----:B------:R-:W-:Y:S02]  /*15430*/  FSEL R116, R116, -INF , !P0 ;  /* 0xff80000074747808 */ /* 0x000fe40004000000 */
[----:B------:R-:W-:-:S02]  /*15440*/  ISETP.GE.AND P4, PT, R6, R53, PT ;  /* 0x000000350600720c */ /* 0x000fc40003f86270 */
[-C--:B------:R-:W-:Y:S02]  /*15450*/  ISETP.GE.AND P3, PT, R6, R196.reuse, PT ;  /* 0x000000c40600720c */ /* 0x080fe40003f66270 */
[-C--:B------:R-:W-:Y:S02]  /*15460*/  ISETP.GE.AND P1, PT, R0, R196.reuse, PT ;  /* 0x000000c40000720c */ /* 0x080fe40003f26270 */
[C---:B------:R-:W-:Y:S02]  /*15470*/  ISETP.GE.AND P2, PT, R4.reuse, R53, PT ;  /* 0x000000350400720c */ /* 0x040fe40003f46270 */
[----:B------:R-:W-:Y:S02]  /*15480*/  ISETP.GE.AND P0, PT, R4, R196, PT ;  /* 0x000000c40400720c */ /* 0x000fe40003f06270 */
[----:B------:R-:W-:Y:S02]  /*15490*/  FSEL R5, R118, -INF , !P1 ;  /* 0xff80000076057808 */ /* 0x000fe40004800000 */
[----:B------:R-:W-:-:S02]  /*154a0*/  FSEL R137, R87, -INF , !P5 ;  /* 0xff80000057897808 */ /* 0x000fc40006800000 */
[----:B------:R-:W-:Y:S02]  /*154b0*/  FSEL R138, R80, -INF , !P4 ;  /* 0xff800000508a7808 */ /* 0x000fe40006000000 */
[----:B------:R-:W-:Y:S02]  /*154c0*/  FSEL R135, R82, -INF , !P3 ;  /* 0xff80000052877808 */ /* 0x000fe40005800000 */
[----:B------:R-:W-:Y:S02]  /*154d0*/  FSEL R136, R81, -INF , !P2 ;  /* 0xff80000051887808 */ /* 0x000fe40005000000 */
[----:B------:R-:W-:Y:S01]  /*154e0*/  FSEL R133, R83, -INF , !P0 ;  /* 0xff80000053857808 */ /* 0x000fe20004000000 */
[----:B------:R-:W-:Y:S06]  /*154f0*/  @!P6 BRA `(.L_x_2758) ;  /* 0x0000000400b4e947 */ /* 0x000fec0003800000 */
[----:B------:R-:W-:-:S13]  /*15500*/  PLOP3.LUT P0, PT, PT, PT, UP0, 0x40, 0x0 ;  /* 0x000000000000781c */ /* 0x000fda0003f0e808 */
[----:B------:R-:W-:Y:S05]  /*15510*/  @P0 BRA `(.L_x_2759) ;  /* 0x0000000000f00947 */ /* 0x000fea0003800000 */
[----:B------:R-:W1:Y:S01]  /*15520*/  LDC R7, c[0x0][0x380] ;  /* 0x0000e000ff077b82 */ /* 0x000e620000000800 */
[C---:B------:R-:W-:Y:S01]  /*15530*/  VIADD R10, R2.reuse, 0xffffff80 ;  /* 0xffffff80020a7836 */ /* 0x040fe20000000000 */
[----:B------:R-:W-:Y:S01]  /*15540*/  IABS R6, R2 ;  /* 0x0000000200067213 */ /* 0x000fe20000000000 */
[----:B------:R-:W-:Y:S01]  /*15550*/  ULDC.64 UR14, c[0x0][0x248] ;  /* 0x00009200000e7ab9 */ /* 0x000fe20000000a00 */
[----:B------:R-:W-:Y:S02]  /*15560*/  ULDC.64 UR12, c[0x0][0x230] ;  /* 0x00008c00000c7ab9 */ /* 0x000fe40000000a00 */
[----:B------:R-:W-:Y:S02]  /*15570*/  IABS R4, R10 ;  /* 0x0000000a00047213 */ /* 0x000fe40000000000 */
[-C--:B-1----:R-:W-:Y:S02]  /*15580*/  IABS R0, R7.reuse ;  /* 0x0000000700007213 */ /* 0x082fe40000000000 */
[----:B------:R-:W-:-:S02]  /*15590*/  LOP3.LUT R2, R2, R7, RZ, 0x3c, !PT ;  /* 0x0000000702027212 */ /* 0x000fc400078e3cff */
[----:B------:R-:W1:Y:S01]  /*155a0*/  I2F.RP R8, R0 ;  /* 0x0000000000087306 */ /* 0x000e620000209400 */
[-C--:B------:R-:W-:Y:S02]  /*155b0*/  LOP3.LUT R10, R10, R7.reuse, RZ, 0x3c, !PT ;  /* 0x000000070a0a7212 */ /* 0x080fe400078e3cff */
[----:B------:R-:W-:Y:S02]  /*155c0*/  ISETP.GE.AND P5, PT, R2, RZ, PT ;  /* 0x000000ff0200720c */ /* 0x000fe40003fa6270 */
[----:B------:R-:W-:Y:S02]  /*155d0*/  ISETP.GE.AND P4, PT, R10, RZ, PT ;  /* 0x000000ff0a00720c */ /* 0x000fe40003f86270 */
[----:B------:R-:W-:Y:S01]  /*155e0*/  LOP3.LUT R2, RZ, R7, RZ, 0x33, !PT ;  /* 0x00000007ff027212 */ /* 0x000fe200078e33ff */
        /* <DEDUP_REMOVED lines=34> */
[----:B------:R-:W-:Y:S01]  /*15810*/  IMAD.WIDE.U32 R8, R7, UR14, RZ ;  /* 0x0000000e07087c25 */ /* 0x000fe2000f8e00ff */
[----:B------:R-:W-:-:S05]  /*15820*/  SHF.R.S32.HI R2, RZ, 0x1f, R7 ;  /* 0x0000001fff027819 */ /* 0x000fca0000011407 */
[----:B------:R-:W-:-:S04]  /*15830*/  IMAD R2, R2, UR14, RZ ;  /* 0x0000000e02027c24 */ /* 0x000fc8000f8e02ff */
[----:B------:R-:W-:-:S04]  /*15840*/  IMAD R2, R7, UR15, R2 ;  /* 0x0000000f07027c24 */ /* 0x000fc8000f8e0202 */
        /* <DEDUP_REMOVED lines=9> */
.L_x_2759:
[----:B------:R-:W-:Y:S02]  /*158e0*/  ULDC UR14, c[0x0][0x248] ;  /* 0x00009200000e7ab9 */ /* 0x000fe40000000800 */
[----:B------:R-:W-:-:S06]  /*158f0*/  USHF.L.U32 UR5, UR14, 0x7, URZ ;  /* 0x000000070e057899 */ /* 0x000fcc000800063f */
[----:B------:R-:W-:-:S04]  /*15900*/  IADD3 R0, RZ, -UR5, RZ ;  /* 0x80000005ff007c10 */ /* 0x000fc8000fffe0ff */
[----:B------:R-:W-:-:S07]  /*15910*/  SHF.R.S32.HI R7, RZ, 0x1f, R0 ;  /* 0x0000001fff077819 */ /* 0x000fce0000011400 */
.L_x_2760:
[----:B------:R-:W-:Y:S01]  /*15920*/  USHF.L.U32 UR12, UR14, 0x5, URZ ;  /* 0x000000050e0c7899 */ /* 0x000fe2000800063f */
[C---:B------:R-:W-:Y:S01]  /*15930*/  LEA R234, P0, R0.reuse, R234, 0x1 ;  /* 0x000000ea00ea7211 */ /* 0x040fe200078008ff */
[----:B------:R-:W-:Y:S02]  /*15940*/  ULDC UR5, c[0x0][0x24c] ;  /* 0x0000930000057ab9 */ /* 0x000fe40000000800 */
[----:B------:R-:W-:Y:S01]  /*15950*/  USHF.L.U64.HI UR5, UR14, 0x5, UR5 ;  /* 0x000000050e057899 */ /* 0x000fe20008010205 */
[----:B------:R-:W-:Y:S02]  /*15960*/  LEA.HI.X R235, R0, R235, R7, 0x1, P0 ;  /* 0x000000eb00eb7211 */ /* 0x000fe400000f0c07 */
[----:B------:R-:W-:Y:S02]  /*15970*/  IADD3 R8, P0, R234, UR12, RZ ;  /* 0x0000000cea087c10 */ /* 0x000fe4000ff1e0ff */
[----:B------:R-:W-:Y:S01]  /*15980*/  IADD3 R0, P1, R0, R148, RZ ;  /* 0x0000009400007210 */ /* 0x000fe20007f3e0ff */
[----:B------:R-:W-:Y:S01]  /*15990*/  @!PT LDS RZ, [RZ] ;  /* 0x00000000fffff984 */ /* 0x000fe20000000800 */
[----:B------:R-:W-:Y:S01]  /*159a0*/  @!PT LDS RZ, [RZ] ;  /* 0x00000000fffff984 */ /* 0x000fe20000000800 */
[----:B------:R-:W-:Y:S01]  /*159b0*/  @!PT LDS RZ, [RZ] ;  /* 0x00000000fffff984 */ /* 0x000fe20000000800 */
[----:B------:R1:W-:Y:S01]  /*159c0*/  LDGSTS.E.BYPASS.LTC128B.128 [R229+0x4000], desc[UR6][R234.64] ;  /* 0x04000000eae57fae */ /* 0x0003e2000b901d46 */
[----:B------:R-:W-:-:S02]  /*159d0*/  IADD3.X R9, R235, UR5, RZ, P0, !PT ;  /* 0x00000005eb097c10 */ /* 0x000fc400087fe4ff */
[----:B------:R-:W-:Y:S01]  /*159e0*/  IADD3 R10, P0, R8, UR12, RZ ;  /* 0x0000000c080a7c10 */ /* 0x000fe2000ff1e0ff */
[----:B------:R-:W-:Y:S01]  /*159f0*/  IMAD.X R7, R7, 0x1, R56, P1 ;  /* 0x0000000107077824 */ /* 0x000fe200008e0638 */
[----:B------:R-:W-:Y:S02]  /*15a00*/  LEA R12, P1, R0, UR10, 0x1 ;  /* 0x0000000a000c7c11 */ /* 0x000fe4000f8208ff */
[----:B------:R-:W-:Y:S02]  /*15a10*/  IADD3.X R11, R9, UR5, RZ, P0, !PT ;  /* 0x00000005090b7c10 */ /* 0x000fe400087fe4ff */
[----:B------:R-:W-:Y:S02]  /*15a20*/  IADD3 R6, P0, R10, UR12, RZ ;  /* 0x0000000c0a067c10 */ /* 0x000fe4000ff1e0ff */
[----:B------:R-:W-:Y:S02]  /*15a30*/  LEA.HI.X R13, R0, UR11, R7, 0x1, P1 ;  /* 0x0000000b000d7c11 */ /* 0x000fe400088f0c07 */
[----:B------:R-:W-:-:S02]  /*15a40*/  IADD3.X R7, R11, UR5, RZ, P0, !PT ;  /* 0x000000050b077c10 */ /* 0x000fc400087fe4ff */
        /* <DEDUP_REMOVED lines=24> */
.L_x_2758:
        /* <DEDUP_REMOVED lines=86> */
[----:B------:R-:W-:Y:S01]  /*16130*/  FSETP.NEU.FTZ.AND P0, PT, R2, -INF , PT ;  /* 0xff8000000200780b */ /* 0x000fe20003f1d000 */
[----:B------:R-:W-:Y:S02]  /*16140*/  LDSM.16.MT88.4 R8, [R218+0xc800] ;  /* 0x00c80000da08783b */ /* 0x000fe40000004200 */
[C---:B------:R-:W-:Y:S01]  /*16150*/  FMUL.FTZ R134, R0.reuse, UR12 ;  /* 0x0000000c00867c20 */ /* 0x040fe20008410000 */
[----:B------:R-:W-:Y:S02]  /*16160*/  FSEL R141, R141, RZ, P0 ;  /* 0x000000ff8d8d7208 */ /* 0x000fe40000000000 */
[----:B------:R-:W-:-:S03]  /*16170*/  FSETP.NEU.FTZ.AND P0, PT, R0, -INF , PT ;  /* 0xff8000000000780b */ /* 0x000fc60003f1d000 */
[--C-:B------:R-:W-:Y:S01]  /*16180*/  FFMA.FTZ R65, R68, UR12, -R141.reuse ;  /* 0x0000000c44417c23 */ /* 0x100fe2000801088d */
[----:B------:R-:W-:Y:S01]  /*16190*/  FSEL R134, R134, RZ, P0 ;  /* 0x000000ff86867208 */ /* 0x000fe20000000000 */
[--C-:B------:R-:W-:Y:S01]  /*161a0*/  FFMA.FTZ R62, R70, UR12, -R141.reuse ;  /* 0x0000000c463e7c23 */ /* 0x100fe2000801088d */
[--C-:B------:R-:W-:Y:S01]  /*161b0*/  FFMA.FTZ R132, R116, UR12, -R141.reuse ;  /* 0x0000000c74847c23 */ /* 0x100fe2000801088d */
[----:B------:R-:W1:Y:S01]  /*161c0*/  LDSM.16.MT88.4 R68, [R220+0xc000] ;  /* 0x00c00000dc44783b */ /* 0x000e620000004200 */
        /* <DEDUP_REMOVED lines=15> */
[----:B------:R-:W3:Y:S01]  /*162c0*/  LDSM.16.MT88.4 R4, [R220+0x10800] ;  /* 0x01080000dc04783b */ /* 0x000ee20000004200 */
        /* <DEDUP_REMOVED lines=30> */
[----:B----4-:R-:W-:Y:S01]  /*164b0*/  F2FP.F16.F32.PACK_AB R118, R62, R65 ;  /* 0x000000413e76723e */ /* 0x010fe200000000ff */
        /* <DEDUP_REMOVED lines=27> */
[----:B------:R-:W2:Y:S01]  /*16670*/  MUFU.EX2 R59, R59 ;  /* 0x0000003b003b7308 */ /* 0x000ea20000000800 */
        /* <DEDUP_REMOVED lines=8> */
[----:B--2---:R-:W-:-:S02]  /*16700*/  F2FP.F16.F32.PACK_AB R12, R59, R58 ;  /* 0x0000003a3b0c723e */ /* 0x004fc400000000ff */
[C---:B-1----:R-:W-:Y:S05]  /*16710*/  HMMA.16816.F32 R128, R116.reuse, R68, RZ ;  /* 0x000000447480723c */ /* 0x042fea00000018ff */
[----:B------:R-:W-:Y:S01]  /*16720*/  MUFU.EX2 R60, R60 ;  /* 0x0000003c003c7308 */ /* 0x000fe20000000800 */
[C---:B------:R-:W-:Y:S06]  /*16730*/  HMMA.16816.F32 R80, R116.reuse, R84, RZ ;  /* 0x000000547450723c */ /* 0x040fec00000018ff */
[----:B------:R-:W-:Y:S01]  /*16740*/  HMMA.16816.F32 R68, R116, R70, RZ ;  /* 0x000000467444723c */ /* 0x000fe200000018ff */
[----:B------:R-:W1:Y:S01]  /*16750*/  MUFU.EX2 R51, R51 ;  /* 0x0000003300337308 */ /* 0x000e620000000800 */
[----:B----4-:R-:W-:-:S04]  /*16760*/  F2FP.F16.F32.PACK_AB R14, R50, R57 ;  /* 0x00000039320e723e */ /* 0x010fc800000000ff */
[C---:B------:R-:W-:Y:S03]  /*16770*/  HMMA.16816.F32 R84, R116.reuse, R86, RZ ;  /* 0x000000567454723c */ /* 0x040fe600000018ff */
        /* <DEDUP_REMOVED lines=310> */
[----:B------:R-:W-:Y:S01]  /*17ae0*/  PLOP3.LUT P0, PT, PT, PT, UP0, 0x40, 0x0 ;  /* 0x000000000000781c */ /* 0x000fe20003f0e808 */
[----:B------:R-:W-:-:S04]  /*17af0*/  DEPBAR.LE SB0, 0x0 ;  /* 0x000080000000791a */ /* 0x000fc80000000000 */
[----:B------:R-:W-:Y:S01]  /*17b00*/  IADD3 R236, R54, -0x2, RZ ;  /* 0xfffffffe36ec7810 */ /* 0x000fe20007ffe0ff */
[----:B------:R-:W-:Y:S07]  /*17b10*/  BAR.SYNC.DEFER_BLOCKING 0x0 ;  /* 0x0000000000007b1d */ /* 0x000fee0000010000 */
[----:B------:R-:W-:Y:S05]  /*17b20*/  @P0 BRA `(.L_x_2762) ;  /* 0x0000000000f40947 */ /* 0x000fea0003800000 */
[----:B------:R-:W1:Y:S01]  /*17b30*/  LDC R4, c[0x0][0x380] ;  /* 0x0000e000ff047b82 */ /* 0x000e620000000800 */
[----:B------:R-:W-:Y:S01]  /*17b40*/  SHF.L.U32 R5, R236, 0x7, RZ ;  /* 0x00000007ec057819 */ /* 0x000fe200000006ff */
[----:B------:R-:W-:Y:S01]  /*17b50*/  ULDC.64 UR10, c[0x0][0x250] ;  /* 0x00009400000a7ab9 */ /* 0x000fe20000000a00 */
[----:B------:R-:W-:Y:S02]  /*17b60*/  ULDC.64 UR4, c[0x0][0x238] ;  /* 0x00008e0000047ab9 */ /* 0x000fe40000000a00 */
        /* <DEDUP_REMOVED lines=57> */
.L_x_2762:
[----:B------:R-:W-:Y:S02]  /*17f00*/  ULDC UR10, c[0x0][0x250] ;  /* 0x00009400000a7ab9 */ /* 0x000fe40000000800 */
[----:B------:R-:W-:-:S06]  /*17f10*/  USHF.L.U32 UR4, UR10, 0x7, URZ ;  /* 0x000000070a047899 */ /* 0x000fcc000800063f */
[----:B------:R-:W-:-:S04]  /*17f20*/  IADD3 R3, RZ, -UR4, RZ ;  /* 0x80000004ff037c10 */ /* 0x000fc8000fffe0ff */
[----:B------:R-:W-:-:S07]  /*17f30*/  SHF.R.S32.HI R6, RZ, 0x1f, R3 ;  /* 0x0000001fff067819 */ /* 0x000fce0000011403 */
.L_x_2763:
[----:B------:R-:W-:Y:S01]  /*17f40*/  USHF.L.U32 UR5, UR10, 0x5, URZ ;  /* 0x000000050a057899 */ /* 0x000fe2000800063f */
[C---:B------:R-:W-:Y:S01]  /*17f50*/  LEA R238, P0, R3.reuse, R238, 0x1 ;  /* 0x000000ee03ee7211 */ /* 0x040fe200078008ff */
[----:B------:R-:W-:Y:S02]  /*17f60*/  ULDC UR4, c[0x0][0x254] ;  /* 0x0000950000047ab9 */ /* 0x000fe40000000800 */
[----:B------:R-:W-:Y:S01]  /*17f70*/  USHF.L.U64.HI UR4, UR10, 0x5, UR4 ;  /* 0x000000050a047899 */ /* 0x000fe20008010204 */
[C---:B------:R-:W-:Y:S02]  /*17f80*/  LEA.HI.X R237, R3.reuse, R237, R6, 0x1, P0 ;  /* 0x000000ed03ed7211 */ /* 0x040fe400000f0c06 */
[----:B------:R-:W-:Y:S02]  /*17f90*/  IADD3 R4, P0, R238, UR5, RZ ;  /* 0x00000005ee047c10 */ /* 0x000fe4000ff1e0ff */
[----:B------:R-:W-:Y:S01]  /*17fa0*/  IADD3 R3, P1, R3, R146, RZ ;  /* 0x0000009203037210 */ /* 0x000fe20007f3e0ff */
[----:B------:R-:W-:Y:S01]  /*17fb0*/  IMAD.MOV.U32 R239, RZ, RZ, R237 ;  /* 0x000000ffffef7224 */ /* 0x000fe200078e00ed */
[----:B------:R-:W-:-:S02]  /*17fc0*/  IADD3.X R5, R237, UR4, RZ, P0, !PT ;  /* 0x00000004ed057c10 */ /* 0x000fc400087fe4ff */
[----:B------:R-:W-:Y:S01]  /*17fd0*/  IADD3 R8, P0, R4, UR5, RZ ;  /* 0x0000000504087c10 */ /* 0x000fe2000ff1e0ff */
[----:B------:R-:W-:Y:S01]  /*17fe0*/  IMAD.X R6, R6, 0x1, R52, P1 ;  /* 0x0000000106067824 */ /* 0x000fe200008e0634 */
[----:B------:R-:W-:Y:S01]  /*17ff0*/  LEA R12, P1, R3, UR8, 0x1 ;  /* 0x00000008030c7c11 */ /* 0x000fe2000f8208ff */
[----:B------:R-:W-:Y:S01]  /*18000*/  @!PT LDS RZ, [RZ] ;  /* 0x00000000fffff984 */ /* 0x000fe20000000800 */
[----:B------:R-:W-:Y:S01]  /*18010*/  @!PT LDS RZ, [RZ] ;  /* 0x00000000fffff984 */ /* 0x000fe20000000800 */
[----:B------:R-:W-:Y:S01]  /*18020*/  @!PT LDS RZ, [RZ] ;  /* 0x00000000fffff984 */ /* 0x000fe20000000800 */
[----:B------:R-:W-:Y:S01]  /*18030*/  LDGSTS.E.BYPASS.LTC128B.128 [R229+0xc000], desc[UR6][R238.64] ;  /* 0x0c000000eee57fae */ /* 0x000fe2000b901d46 */
[----:B------:R-:W-:Y:S02]  /*18040*/  IADD3.X R9, R5, UR4, RZ, P0, !PT ;  /* 0x0000000405097c10 */ /* 0x000fe400087fe4ff */
[----:B------:R-:W-:Y:S02]  /*18050*/  IADD3 R10, P0, R8, UR5, RZ ;  /* 0x00000005080a7c10 */ /* 0x000fe4000ff1e0ff */
[----:B------:R-:W-:Y:S02]  /*18060*/  LEA.HI.X R13, R3, UR9, R6, 0x1, P1 ;  /* 0x00000009030d7c11 */ /* 0x000fe400088f0c06 */
[----:B------:R-:W-:-:S02]  /*18070*/  IADD3.X R11, R9, UR4, RZ, P0, !PT ;  /* 0x00000004090b7c10 */ /* 0x000fc400087fe4ff */
[----:B------:R-:W-:Y:S01]  /*18080*/  IADD3 R14, P0, R10, UR5, RZ ;  /* 0x000000050a0e7c10 */ /* 0x000fe2000ff1e0ff */
[----:B------:R-:W-:Y:S01]  /*18090*/  LDGSTS.E.BYPASS.LTC128B.128 [R229+0x10000], desc[UR6][R12.64+0x80] ;  /* 0x100000800ce57fae */ /* 0x000fe2000b901d46 */
[----:B------:R-:W-:Y:S02]  /*180a0*/  ISETP.GE.AND P1, PT, R54, 0x3, PT ;  /* 0x000000033600780c */ /* 0x000fe40003f26270 */
[----:B------:R-:W-:Y:S01]  /*180b0*/  IADD3.X R15, R11, UR4, RZ, P0, !PT ;  /* 0x000000040b0f7c10 */ /* 0x000fe200087fe4ff */
[----:B------:R-:W-:Y:S01]  /*180c0*/  LDGSTS.E.BYPASS.LTC128B.128 [R229+0xc800], desc[UR6][R4.64] ;  /* 0x0c80000004e57fae */ /* 0x000fe2000b901d46 */
[----:B------:R-:W-:-:S03]  /*180d0*/  IADD3 R6, P0, R14, UR5, RZ ;  /* 0x000000050e067c10 */ /* 0x000fc6000ff1e0ff */
[----:B------:R-:W-:Y:S01]  /*180e0*/  LDGSTS.E.BYPASS.LTC128B.128 [R229+0x10800], desc[UR6][R4.64+0x80] ;  /* 0x1080008004e57fae */ /* 0x000fe2000b901d46 */
[----:B------:R-:W-:Y:S02]  /*180f0*/  IADD3.X R7, R15, UR4, RZ, P0, !PT ;  /* 0x000000040f077c10 */ /* 0x000fe400087fe4ff */
[----:B------:R-:W-:Y:S01]  /*18100*/  IADD3 R16, P0, R6, UR5, RZ ;  /* 0x0000000506107c10 */ /* 0x000fe2000ff1e0ff */
[----:B------:R-:W-:Y:S03]  /*18110*/  LDGSTS.E.BYPASS.LTC128B.128 [R229+0xd000], desc[UR6][R8.64] ;  /* 0x0d00000008e57fae */ /* 0x000fe6000b901d46 */
[----:B------:R-:W-:Y:S01]  /*18120*/  IADD3.X R17, R7, UR4, RZ, P0, !PT ;  /* 0x0000000407117c10 */ /* 0x000fe200087fe4ff */
[----:B------:R-:W-:Y:S01]  /*18130*/  LDGSTS.E.BYPASS.LTC128B.128 [R229+0x11000], desc[UR6][R8.64+0x80] ;  /* 0x1100008008e57fae */ /* 0x000fe2000b901d46 */
[----:B------:R-:W-:-:S03]  /*18140*/  IADD3 R18, P0, R16, UR5, RZ ;  /* 0x0000000510127c10 */ /* 0x000fc6000ff1e0ff */
[----:B------:R-:W-:Y:S01]  /*18150*/  LDGSTS.E.BYPASS.LTC128B.128 [R229+0xd800], desc[UR6][R10.64] ;  /* 0x0d8000000ae57fae */ /* 0x000fe2000b901d46 */
[----:B------:R-:W-:-:S03]  /*18160*/  IADD3.X R19, R17, UR4, RZ, P0, !PT ;  /* 0x0000000411137c10 */ /* 0x000fc600087fe4ff */
[----:B------:R-:W-:Y:S04]  /*18170*/  LDGSTS.E.BYPASS.LTC128B.128 [R229+0x11800], desc[UR6][R10.64+0x80] ;  /* 0x118000800ae57fae */ /* 0x000fe8000b901d46 */
[----:B------:R-:W-:Y:S04]  /*18180*/  LDGSTS.E.BYPASS.LTC128B.128 [R229+0xe000], desc[UR6][R14.64] ;  /* 0x0e0000000ee57fae */ /* 0x000fe8000b901d46 */
[----:B------:R-:W-:Y:S04]  /*18190*/  LDGSTS.E.BYPASS.LTC128B.128 [R229+0x12000], desc[UR6][R14.64+0x80] ;  /* 0x120000800ee57fae */ /* 0x000fe8000b901d46 */
[----:B------:R-:W-:Y:S04]  /*181a0*/  LDGSTS.E.BYPASS.LTC128B.128 [R229+0xe800], desc[UR6][R6.64] ;  /* 0x0e80000006e57fae */ /* 0x000fe8000b901d46 */
[----:B------:R1:W-:Y:S04]  /*181b0*/  LDGSTS.E.BYPASS.LTC128B.128 [R229+0x12800], desc[UR6][R6.64+0x80] ;  /* 0x1280008006e57fae */ /* 0x0003e8000b901d46 */
[----:B------:R-:W-:Y:S04]  /*181c0*/  LDGSTS.E.BYPASS.LTC128B.128 [R229+0xf000], desc[UR6][R16.64] ;  /* 0x0f00000010e57fae */ /* 0x000fe8000b901d46 */
[----:B------:R-:W-:Y:S04]  /*181d0*/  LDGSTS.E.BYPASS.LTC128B.128 [R229+0x13000], desc[UR6][R16.64+0x80] ;  /* 0x1300008010e57fae */ /* 0x000fe8000b901d46 */
[----:B------:R-:W-:Y:S04]  /*181e0*/  LDGSTS.E.BYPASS.LTC128B.128 [R229+0xf800], desc[UR6][R18.64] ;  /* 0x0f80000012e57fae */ /* 0x000fe8000b901d46 */
[----:B------:R2:W-:Y:S04]  /*181f0*/  LDGSTS.E.BYPASS.LTC128B.128 [R229+0x13800], desc[UR6][R18.64+0x80] ;  /* 0x1380008012e57fae */ /* 0x0005e8000b901d46 */
[----:B------:R-:W-:Y:S04]  /*18200*/  LDSM.16.M88.4 R184, [R226] ;  /* 0x00000000e2b8783b */ /* 0x000fe80000000200 */
[----:B------:R-:W3:Y:S04]  /*18210*/  LDSM.16.M88.4 R140, [R225+0x4000] ;  /* 0x00400000e18c783b */ /* 0x000ee80000000200 */
[----:B------:R-:W4:Y:S04]  /*18220*/  LDSM.16.M88.4 R132, [R225+0x4800] ;  /* 0x00480000e184783b */ /* 0x000f280000000200 */
[----:B------:R-:W5:Y:S04]  /*18230*/  LDSM.16.M88.4 R60, [R225+0x5000] ;  /* 0x00500000e13c783b */ /* 0x000f680000000200 */
[----:B------:R-:W5:Y:S04]  /*18240*/  LDSM.16.M88.4 R48, [R225+0x5800] ;  /* 0x00580000e130783b */ /* 0x000f680000000200 */
[----:B------:R-:W5:Y:S04]  /*18250*/  LDSM.16.M88.4 R40, [R225+0x6000] ;  /* 0x00600000e128783b */ /* 0x000f680000000200 */
[----:B------:R-:W5:Y:S04]  /*18260*/  LDSM.16.M88.4 R32, [R225+0x6800] ;  /* 0x00680000e120783b */ /* 0x000f680000000200 */
[----:B------:R-:W5:Y:S04]  /*18270*/  LDSM.16.M88.4 R24, [R225+0x7000] ;  /* 0x00700000e118783b */ /* 0x000f680000000200 */
[----:B-1----:R-:W1:Y:S04]  /*18280*/  LDSM.16.M88.4 R4, [R225+0x7800] ;  /* 0x00780000e104783b */ /* 0x002e680000000200 */
[----:B------:R-:W-:Y:S04]  /*18290*/  LDSM.16.M88.4 R8, [R224] ;  /* 0x00000000e008783b */ /* 0x000fe80000000200 */
[----:B------:R-:W1:Y:S01]  /*182a0*/  LDSM.16.M88.4 R156, [R223] ;  /* 0x00000000df9c783b */ /* 0x000e620000000200 */
[C---:B---3--:R-:W-:Y:S03]  /*182b0*/  HMMA.16816.F32 R144, R184.reuse, R140, RZ ;  /* 0x0000008cb890723c */ /* 0x048fe600000018ff */
[----:B------:R-:W3:Y:S04]  /*182c0*/  LDSM.16.M88.4 R148, [R215] ;  /* 0x00000000d794783b */ /* 0x000ee80000000200 */
[----:B------:R-:W3:Y:S01]  /*182d0*/  LDSM.16.M88.4 R172, [R214] ;  /* 0x00000000d6ac783b */ /* 0x000ee20000000200 */
[C---:B------:R-:W-:Y:S03]  /*182e0*/  HMMA.16816.F32 R140, R184.reuse, R142, RZ ;  /* 0x0000008eb88c723c */ /* 0x040fe600000018ff */
[----:B------:R-:W3:Y:S03]  /*182f0*/  LDSM.16.M88.4 R168, [R213] ;  /* 0x00000000d5a8783b */ /* 0x000ee60000000200 */
[C---:B----4-:R-:W-:Y:S01]  /*18300*/  HMMA.16816.F32 R136, R184.reuse, R132, RZ ;  /* 0x00000084b888723c */ /* 0x050fe200000018ff */
[----:B------:R-:W4:Y:S04]  /*18310*/  LDSM.16.M88.4 R164, [R212] ;  /* 0x00000000d4a4783b */ /* 0x000f280000000200 */
[----:B--2---:R-:W2:Y:S01]  /*18320*/  LDSM.16.M88.4 R16, [R211] ;  /* 0x00000000d310783b */ /* 0x004ea20000000200 */
[C---:B-----5:R-:W-:Y:S03]  /*18330*/  HMMA.16816.F32 R64, R184.reuse, R60, RZ ;  /* 0x0000003cb840723c */ /* 0x060fe600000018ff */
[----:B------:R-:W5:Y:S03]  /*18340*/  LDSM.16.M88.4 R12, [R210] ;  /* 0x00000000d20c783b */ /* 0x000f660000000200 */
[C---:B------:R-:W-:Y:S01]  /*18350*/  HMMA.16816.F32 R56, R184.reuse, R48, RZ ;  /* 0x00000030b838723c */ /* 0x040fe200000018ff */
[----:B------:R-:W5:Y:S04]  /*18360*/  LDSM.16.M88.4 R160, [R209] ;  /* 0x00000000d1a0783b */ /* 0x000f680000000200 */
[----:B------:R-:W-:Y:S01]  /*18370*/  LDSM.16.M88.4 R152, [R222] ;  /* 0x00000000de98783b */ /* 0x000fe20000000200 */
[C---:B------:R-:W-:Y:S03]  /*18380*/  HMMA.16816.F32 R44, R184.reuse, R40, RZ ;  /* 0x00000028b82c723c */ /* 0x040fe600000018ff */
[----:B------:R-:W-:Y:S03]  /*18390*/  LDSM.16.M88.4 R188, [R219+0x7800] ;  /* 0x00780000dbbc783b */ /* 0x000fe60000000200 */
[C---:B------:R-:W-:Y:S01]  /*183a0*/  HMMA.16816.F32 R36, R184.reuse, R32, RZ ;  /* 0x00000020b824723c */ /* 0x040fe200000018ff */
[----:B------:R-:W-:Y:S04]  /*183b0*/  LDSM.16.M88.4 R180, [R208] ;  /* 0x00000000d0b4783b */ /* 0x000fe80000000200 */
[----:B------:R-:W-:Y:S01]  /*183c0*/  LDSM.16.M88.4 R176, [R208+0x800] ;  /* 0x00080000d0b0783b */ /* 0x000fe20000000200 */
[C---:B------:R-:W-:Y:S03]  /*183d0*/  HMMA.16816.F32 R28, R184.reuse, R24, RZ ;  /* 0x00000018b81c723c */ /* 0x040fe600000018ff */
[----:B------:R-:W-:Y:S03]  /*183e0*/  LDSM.16.M88.4 R192, [R200] ;  /* 0x00000000c8c0783b */ /* 0x000fe60000000200 */
[C---:B------:R-:W-:Y:S01]  /*183f0*/  HMMA.16816.F32 R132, R184.reuse, R134, RZ ;  /* 0x00000086b884723c */ /* 0x040fe200000018ff */
[----:B------:R-:W0:Y:S05]  /*18400*/  LDGDEPBAR ;  /* 0x00000000000079af */ /* 0x000e2a0000000000 */
        /* <DEDUP_REMOVED lines=20> */
[C---:B----4-:R-:W-:Y:S06]  /*18550*/  HMMA.16816.F32 R44, R8.reuse, R164, R44 ;  /* 0x000000a4082c723c */ /* 0x050fec000000182c */
[C---:B------:R-:W-:Y:S01]  /*18560*/  HMMA.16816.F32 R40, R8.reuse, R166, R40 ;  /* 0x000000a60828723c */ /* 0x040fe20000001828 */
[----:B------:R-:W-:Y:S05]  /*18570*/  LDSM.16.M88.4 R164, [R208+0x3000] ;  /* 0x00300000d0a4783b */ /* 0x000fea0000000200 */
[C---:B--2---:R-:W-:Y:S06]  /*18580*/  HMMA.16816.F32 R36, R8.reuse, R16, R36 ;  /* 0x000000100824723c */ /* 0x044fec0000001824 */
[C---:B------:R-:W-:Y:S01]  /*18590*/  HMMA.16816.F32 R32, R8.reuse, R18, R32 ;  /* 0x000000120820723c */ /* 0x040fe20000001820 */
[----:B------:R-:W2:Y:S05]  /*185a0*/  LDSM.16.M88.4 R16, [R219+0x5800] ;  /* 0x00580000db10783b */ /* 0x000eaa0000000200 */
[C---:B-----5:R-:W-:Y:S06]  /*185b0*/  HMMA.16816.F32 R28, R8.reuse, R12, R28 ;  /* 0x0000000c081c723c */ /* 0x060fec000000181c */
[C---:B------:R-:W-:Y:S01]  /*185c0*/  HMMA.16816.F32 R24, R8.reuse, R14, R24 ;  /* 0x0000000e0818723c */ /* 0x040fe20000001818 */
[----:B------:R-:W4:Y:S05]  /*185d0*/  LDSM.16.M88.4 R12, [R219+0x6000] ;  /* 0x00600000db0c783b */ /* 0x000f2a0000000200 */
[C---:B------:R-:W-:Y:S06]  /*185e0*/  HMMA.16816.F32 R20, R8.reuse, R160, R20 ;  /* 0x000000a00814723c */ /* 0x040fec0000001814 */
[----:B------:R-:W-:Y:S01]  /*185f0*/  HMMA.16816.F32 R184, R8, R162, R184 ;  /* 0x000000a208b8723c */ /* 0x000fe200000018b8 */
[----:B------:R-:W5:Y:S04]  /*18600*/  LDSM.16.M88.4 R8, [R219+0x6800] ;  /* 0x00680000db08783b */ /* 0x000f680000000200 */
[----:B------:R-:W-:Y:S01]  /*18610*/  LDSM.16.M88.4 R160, [R208+0x3800] ;  /* 0x00380000d0a0783b */ /* 0x000fe20000000200 */
[C---:B-1----:R-:W-:Y:S06]  /*18620*/  HMMA.16816.F32 R144, R152.reuse, R4, R144 ;  /* 0x000000049890723c */ /* 0x042fec0000001890 */
[C---:B------:R-:W-:Y:S01]  /*18630*/  HMMA.16816.F32 R140, R152.reuse, R6, R140 ;  /* 0x00000006988c723c */ /* 0x040fe2000000188c */
[----:B------:R-:W1:Y:S05]  /*18640*/  LDSM.16.M88.4 R4, [R219+0x7000] ;  /* 0x00700000db04783b */ /* 0x000e6a0000000200 */
[C---:B------:R-:W-:Y:S06]  /*18650*/  HMMA.16816.F32 R136, R152.reuse, R156, R136 ;  /* 0x0000009c9888723c */ /* 0x040fec0000001888 */
[C---:B------:R-:W-:Y:S01]  /*18660*/  HMMA.16816.F32 R132, R152.reuse, R158, R132 ;  /* 0x0000009e9884723c */ /* 0x040fe20000001884 */
[----:B------:R-:W1:Y:S05]  /*18670*/  LDSM.16.M88.4 R156, [R221] ;  /* 0x00000000dd9c783b */ /* 0x000e6a0000000200 */
[C---:B---3--:R-:W-:Y:S06]  /*18680*/  HMMA.16816.F32 R64, R152.reuse, R148, R64 ;  /* 0x000000949840723c */ /* 0x048fec0000001840 */
[C---:B------:R-:W-:Y:S01]  /*18690*/  HMMA.16816.F32 R60, R152.reuse, R150, R60 ;  /* 0x00000096983c723c */ /* 0x040fe2000000183c */
[----:B------:R-:W3:Y:S05]  /*186a0*/  LDSM.16.M88.4 R148, [R208+0x1800] ;  /* 0x00180000d094783b */ /* 0x000eea0000000200 */
[C---:B--2---:R-:W-:Y:S06]  /*186b0*/  HMMA.16816.F32 R56, R152.reuse, R16, R56 ;  /* 0x000000109838723c */ /* 0x044fec0000001838 */
[C---:B------:R-:W-:Y:S01]  /*186c0*/  HMMA.16816.F32 R48, R152.reuse, R18, R48 ;  /* 0x000000129830723c */ /* 0x040fe20000001830 */
[----:B------:R-:W2:Y:S05]  /*186d0*/  LDSM.16.M88.4 R16, [R208+0x2000] ;  /* 0x00200000d010783b */ /* 0x000eaa0000000200 */
        /* <DEDUP_REMOVED lines=10> */
[----:B------:R-:W-:Y:S01]  /*18780*/  HMMA.16816.F32 R184, R152, R190, R184 ;  /* 0x000000be98b8723c */ /* 0x000fe200000018b8 */
[----:B------:R-:W-:Y:S04]  /*18790*/  LDSM.16.M88.4 R152, [R225+0x9000] ;  /* 0x00900000e198783b */ /* 0x000fe80000000200 */
[----:B------:R-:W-:Y:S01]  /*187a0*/  LDSM.16.M88.4 R188, [R224+0x2000] ;  /* 0x00200000e0bc783b */ /* 0x000fe20000000200 */
        /* <DEDUP_REMOVED lines=9> */
[C---:B--2---:R-:W-:Y:S06]  /*18840*/  HMMA.16816.F32 R44, R156.reuse, R16, R44 ;  /* 0x000000109c2c723c */ /* 0x044fec000000182c */
[C---:B------:R-:W-:Y:S01]  /*18850*/  HMMA.16816.F32 R40, R156.reuse, R18, R40 ;  /* 0x000000129c28723c */ /* 0x040fe20000001828 */
[----:B------:R-:W2:Y:S05]  /*18860*/  LDSM.16.M88.4 R16, [R225+0xa000] ;  /* 0x00a00000e110783b */ /* 0x000eaa0000000200 */
        /* <DEDUP_REMOVED lines=17> */
[----:B------:R-:W-:Y:S04]  /*18980*/  LDSM.16.M88.4 R156, [R207] ;  /* 0x00000000cf9c783b */ /* 0x000fe80000000200 */
[----:B------:R-:W-:Y:S01]  /*18990*/  LDSM.16.M88.4 R164, [R219+0x9800] ;  /* 0x00980000dba4783b */ /* 0x000fe20000000200 */
[C---:B---3--:R-:W-:Y:S06]  /*189a0*/  HMMA.16816.F32 R56, R4.reuse, R148, R56 ;  /* 0x000000940438723c */ /* 0x048fec0000001838 */
[C---:B------:R-:W-:Y:S01]  /*189b0*/  HMMA.16816.F32 R48, R4.reuse, R150, R48 ;  /* 0x000000960430723c */ /* 0x040fe20000001830 */
[----:B------:R-:W3:Y:S05]  /*189c0*/  LDSM.16.M88.4 R148, [R205] ;  /* 0x00000000cd94783b */ /* 0x000eea0000000200 */
[C---:B------:R-:W-:Y:S06]  /*189d0*/  HMMA.16816.F32 R64, R4.reuse, R152, R64 ;  /* 0x000000980440723c */ /* 0x040fec0000001840 */
[C---:B------:R-:W-:Y:S01]  /*189e0*/  HMMA.16816.F32 R60, R4.reuse, R154, R60 ;  /* 0x0000009a043c723c */ /* 0x040fe2000000183c */
[----:B------:R-:W5:Y:S05]  /*189f0*/  LDSM.16.M88.4 R152, [R206] ;  /* 0x00000000ce98783b */ /* 0x000f6a0000000200 */
        /* <DEDUP_REMOVED lines=9> */
[C---:B----4-:R-:W-:Y:S06]  /*18a90*/  HMMA.16816.F32 R20, R4.reuse, R8, R20 ;  /* 0x000000080414723c */ /* 0x050fec0000001814 */
[----:B------:R-:W-:Y:S01]  /*18aa0*/  HMMA.16816.F32 R184, R4, R10, R184 ;  /* 0x0000000a04b8723c */ /* 0x000fe200000018b8 */
[----:B------:R-:W1:Y:S04]  /*18ab0*/  LDSM.16.M88.4 R4, [R201] ;  /* 0x00000000c904783b */ /* 0x000e680000000200 */
[----:B------:R-:W4:Y:S01]  /*18ac0*/  LDSM.16.M88.4 R8, [R202] ;  /* 0x00000000ca08783b */ /* 0x000f220000000200 */
[C---:B---3--:R-:W-:Y:S06]  /*18ad0*/  HMMA.16816.F32 R64, R188.reuse, R148, R64 ;  /* 0x00000094bc40723c */ /* 0x048fec0000001840 */
[C---:B------:R-:W-:Y:S01]  /*18ae0*/  HMMA.16816.F32 R60, R188.reuse, R150, R60 ;  /* 0x00000096bc3c723c */ /* 0x040fe2000000183c */
[----:B------:R-:W-:Y:S05]  /*18af0*/  LDSM.16.M88.4 R148, [R219+0xb800] ;  /* 0x00b80000db94783b */ /* 0x000fea0000000200 */
[C---:B------:R-:W-:Y:S06]  /*18b00*/  HMMA.16816.F32 R144, R188.reuse, R156, R144 ;  /* 0x0000009cbc90723c */ /* 0x040fec0000001890 */
[C---:B-----5:R-:W-:Y:S06]  /*18b10*/  HMMA.16816.F32 R136, R188.reuse, R152, R136 ;  /* 0x00000098bc88723c */ /* 0x060fec0000001888 */
[C---:B------:R-:W-:Y:S01]  /*18b20*/  HMMA.16816.F32 R132, R188.reuse, R154, R132 ;  /* 0x0000009abc84723c */ /* 0x040fe20000001884 */
[----:B------:R-:W-:Y:S05]  /*18b30*/  LDSM.16.M88.4 R152, [R219+0xb000] ;  /* 0x00b00000db98783b */ /* 0x000fea0000000200 */
[C---:B--2---:R-:W-:Y:S06]  /*18b40*/  HMMA.16816.F32 R56, R188.reuse, R16, R56 ;  /* 0x00000010bc38723c */ /* 0x044fec0000001838 */
[C---:B------:R-:W-:Y:S01]  /*18b50*/  HMMA.16816.F32 R48, R188.reuse, R18, R48 ;  /* 0x00000012bc30723c */ /* 0x040fe20000001830 */
[----:B------:R-:W-:Y:S05]  /*18b60*/  LDSM.16.M88.4 R16, [R221+0x2000] ;  /* 0x00200000dd10783b */ /* 0x000fea0000000200 */
[C---:B-1----:R-:W-:Y:S06]  /*18b70*/  HMMA.16816.F32 R28, R188.reuse, R4, R28 ;  /* 0x00000004bc1c723c */ /* 0x042fec000000181c */
[C---:B------:R-:W-:Y:S01]  /*18b80*/  HMMA.16816.F32 R24, R188.reuse, R6, R24 ;  /* 0x00000006bc18723c */ /* 0x040fe20000001818 */
[----:B------:R-:W1:Y:S05]  /*18b90*/  LDSM.16.M88.4 R4, [R208+0x5000] ;  /* 0x00500000d004783b */ /* 0x000e6a0000000200 */
[C---:B------:R-:W-:Y:S01]  /*18ba0*/  HMMA.16816.F32 R140, R188.reuse, R158, R140 ;  /* 0x0000009ebc8c723c */ /* 0x040fe2000000188c */
[----:B------:R-:W-:Y:S05]  /*18bb0*/  LDSM.16.M88.4 R156, [R219+0xa800] ;  /* 0x00a80000db9c783b */ /* 0x000fea0000000200 */
[C---:B------:R-:W-:Y:S06]  /*18bc0*/  HMMA.16816.F32 R44, R188.reuse, R12, R44 ;  /* 0x0000000cbc2c723c */ /* 0x040fec000000182c */
[C---:B------:R-:W-:Y:S01]  /*18bd0*/  HMMA.16816.F32 R40, R188.reuse, R14, R40 ;  /* 0x0000000ebc28723c */ /* 0x040fe20000001828 */
[----:B------:R-:W2:Y:S05]  /*18be0*/  LDSM.16.M88.4 R12, [R208+0x4000] ;  /* 0x00400000d00c783b */ /* 0x000eaa0000000200 */
[C---:B----4-:R-:W-:Y:S06]  /*18bf0*/  HMMA.16816.F32 R36, R188.reuse, R8, R36 ;  /* 0x00000008bc24723c */ /* 0x050fec0000001824 */
[----:B------:R-:W-:Y:S01]  /*18c00*/  HMMA.16816.F32 R32, R188, R10, R32 ;  /* 0x0000000abc20723c */ /* 0x000fe20000001820 */
[----:B------:R-:W3:Y:S05]  /*18c10*/  LDSM.16.M88.4 R8, [R208+0x4800] ;  /* 0x00480000d008783b */ /* 0x000eea0000000200 */
[C---:B------:R-:W-:Y:S06]  /*18c20*/  HMMA.16816.F32 R64, R180.reuse, R168, R64 ;  /* 0x000000a8b440723c */ /* 0x040fec0000001840 */
[----:B------:R-:W-:Y:S01]  /*18c30*/  HMMA.16816.F32 R60, R180, R170, R60 ;  /* 0x000000aab43c723c */ /* 0x000fe2000000183c */
[----:B------:R-:W-:Y:S05]  /*18c40*/  LDSM.16.M88.4 R168, [R208+0x6000] ;  /* 0x00600000d0a8783b */ /* 0x000fea0000000200 */
[----:B------:R-:W-:Y:S06]  /*18c50*/  HMMA.16816.F32 R20, R188, R192, R20 ;  /* 0x000000c0bc14723c */ /* 0x000fec0000001814 */
[C---:B------:R-:W-:Y:S06]  /*18c60*/  HMMA.16816.F32 R144, R180.reuse, R176, R144 ;  /* 0x000000b0b490723c */ /* 0x040fec0000001890 */
[C---:B------:R-:W-:Y:S06]  /*18c70*/  HMMA.16816.F32 R136, R180.reuse, R172, R136 ;  /* 0x000000acb488723c */ /* 0x040fec0000001888 */
[C---:B------:R-:W-:Y:S06]  /*18c80*/  HMMA.16816.F32 R132, R180.reuse, R174, R132 ;  /* 0x000000aeb484723c */ /* 0x040fec0000001884 */
[----:B------:R-:W-:Y:S01]  /*18c90*/  HMMA.16816.F32 R140, R180, R178, R140 ;  /* 0x000000b2b48c723c */ /* 0x000fe2000000188c */
[----:B------:R-:W4:Y:S05]  /*18ca0*/  LDSM.16.M88.4 R176, [R208+0x5800] ;  /* 0x00580000d0b0783b */ /* 0x000f2a0000000200 */
[C---:B-1----:R-:W-:Y:S06]  /*18cb0*/  HMMA.16816.F32 R64, R16.reuse, R4, R64 ;  /* 0x000000041040723c */ /* 0x042fec0000001840 */
[----:B------:R-:W-:Y:S01]  /*18cc0*/  HMMA.16816.F32 R60, R16, R6, R60 ;  /* 0x00000006103c723c */ /* 0x000fe2000000183c */
[----:B------:R-:W1:Y:S05]  /*18cd0*/  LDSM.16.M88.4 R4, [R208+0x6800] ;  /* 0x00680000d004783b */ /* 0x000e6a0000000200 */
[----:B------:R-:W-:Y:S06]  /*18ce0*/  HMMA.16816.F32 R20, R180, R148, R20 ;  /* 0x00000094b414723c */ /* 0x000fec0000001814 */
[----:B--2---:R-:W-:Y:S01]  /*18cf0*/  HMMA.16816.F32 R144, R16, R12, R144 ;  /* 0x0000000c1090723c */ /* 0x004fe20000001890 */
[----:B------:R-:W-:-:S04]  /*18d00*/  IMAD R148, R236, 0x80, R55 ;  /* 0x00000080ec947824 */ /* 0x000fc800078e0237 */
[C---:B------:R-:W-:Y:S01]  /*18d10*/  VIADD R3, R148.reuse, 0x1 ;  /* 0x0000000194037836 */ /* 0x040fe20000000000 */
[C---:B---3--:R-:W-:Y:S01]  /*18d20*/  HMMA.16816.F32 R136, R16.reuse, R8, R136 ;  /* 0x000000081088723c */ /* 0x048fe20000001888 */
[C---:B------:R-:W-:Y:S02]  /*18d30*/  VIADD R12, R148.reuse, 0x8 ;  /* 0x00000008940c7836 */ /* 0x040fe40000000000 */
[C---:B------:R-:W-:Y:S01]  /*18d40*/  VIADD R13, R148.reuse, 0x9 ;  /* 0x00000009940d7836 */ /* 0x040fe20000000000 */
[-C--:B------:R-:W-:Y:S01]  /*18d50*/  ISETP.GE.AND P0, PT, R3, R53.reuse, PT ;  /* 0x000000350300720c */ /* 0x080fe20003f06270 */
[----:B------:R-:W-:Y:S01]  /*18d60*/  VIADD R55, R148, 0x10 ;  /* 0x0000001094377836 */ /* 0x000fe20000000000 */
[C---:B------:R-:W-:Y:S01]  /*18d70*/  HMMA.16816.F32 R132, R16.reuse, R10, R132 ;  /* 0x0000000a1084723c */ /* 0x040fe20000001884 */
[----:B------:R-:W2:Y:S01]  /*18d80*/  LDSM.16.M88.4 R8, [R208+0x7000] ;  /* 0x00700000d008783b */ /* 0x000ea20000000200 */
[-C--:B------:R-:W-:Y:S01]  /*18d90*/  ISETP.GE.AND P3, PT, R12, R53.reuse, PT ;  /* 0x000000350c00720c */ /* 0x080fe20003f66270 */
[----:B------:R-:W-:Y:S01]  /*18da0*/  VIADD R52, R148, 0x11 ;  /* 0x0000001194347836 */ /* 0x000fe20000000000 */
[----:B------:R-:W-:Y:S01]  /*18db0*/  ISETP.GE.AND P6, PT, R12, R196, PT ;  /* 0x000000c40c00720c */ /* 0x000fe20003fc6270 */
[----:B------:R-:W-:Y:S01]  /*18dc0*/  VIADD R149, R148, 0x38 ;  /* 0x0000003894957836 */ /* 0x000fe20000000000 */
[----:B------:R-:W-:Y:S01]  /*18dd0*/  HMMA.16816.F32 R140, R16, R14, R140 ;  /* 0x0000000e108c723c */ /* 0x000fe2000000188c */
[----:B------:R-:W-:-:S02]  /*18de0*/  ISETP.GE.AND P4, PT, R13, R53, PT ;  /* 0x000000350d00720c */ /* 0x000fc40003f86270 */
[-C--:B------:R-:W-:Y:S02]  /*18df0*/  ISETP.GE.AND P5, PT, R13, R196.reuse, PT ;  /* 0x000000c40d00720c */ /* 0x080fe40003fa6270 */
[----:B------:R-:W3:Y:S01]  /*18e00*/  LDSM.16.M88.4 R12, [R208+0x7800] ;  /* 0x00780000d00c783b */ /* 0x000ee20000000200 */
[----:B------:R-:W-:Y:S01]  /*18e10*/  HMMA.16816.F32 R56, R180, R164, R56 ;  /* 0x000000a4b438723c */ /* 0x000fe20000001838 */
[----:B------:R-:W-:Y:S01]  /*18e20*/  FSEL R192, R145, -INF , !P0 ;  /* 0xff80000091c07808 */ /* 0x000fe20004000000 */
[C---:B------:R-:W-:Y:S01]  /*18e30*/  VIADD R145, R148.reuse, 0x39 ;  /* 0x0000003994917836 */ /* 0x040fe20000000000 */
[----:B------:R-:W-:Y:S01]  /*18e40*/  ISETP.GE.AND P0, PT, R148, R196, PT ;  /* 0x000000c49400720c */ /* 0x000fe20003f06270 */
[----:B------:R-:W-:-:S04]  /*18e50*/  DEPBAR.LE SB0, 0x0 ;  /* 0x000080000000791a */ /* 0x000fc80000000000 */
[C---:B------:R-:W-:Y:S01]  /*18e60*/  HMMA.16816.F32 R36, R180.reuse, R156, R36 ;  /* 0x0000009cb424723c */ /* 0x040fe20000001824 */
[----:B------:R-:W-:Y:S02]  /*18e70*/  ISETP.GE.AND P2, PT, R3, R196, PT ;  /* 0x000000c40300720c */ /* 0x000fe40003f46270 */
[----:B------:R-:W-:Y:S02]  /*18e80*/  P2R R3, PR, RZ, 0x2 ;  /* 0x00000002ff037803 */ /* 0x000fe40000000000 */
[-C--:B------:R-:W-:Y:S01]  /*18e90*/  ISETP.GE.AND P1, PT, R148, R53.reuse, PT ;  /* 0x000000359400720c */ /* 0x080fe20003f26270 */
[C---:B------:R-:W-:Y:S03]  /*18ea0*/  HMMA.16816.F32 R48, R180.reuse, R166, R48 ;  /* 0x000000a6b430723c */ /* 0x040fe60000001830 */
[----:B------:R-:W-:Y:S02]  /*18eb0*/  FSEL R54, R144, -INF , !P1 ;  /* 0xff80000090367808 */ /* 0x000fe40004800000 */
[----:B------:R-:W-:Y:S01]  /*18ec0*/  ISETP.GE.AND P1, PT, R55, R53, PT ;  /* 0x000000353700720c */ /* 0x000fe20003f26270 */
[C---:B------:R-:W-:Y:S06]  /*18ed0*/  HMMA.16816.F32 R40, R180.reuse, R162, R40 ;  /* 0x000000a2b428723c */ /* 0x040fec0000001828 */
[C---:B------:R-:W-:Y:S06]  /*18ee0*/  HMMA.16816.F32 R32, R180.reuse, R158, R32 ;  /* 0x0000009eb420723c */ /* 0x040fec0000001820 */
[C---:B------:R-:W-:Y:S06]  /*18ef0*/  HMMA.16816.F32 R28, R180.reuse, R152, R28 ;  /* 0x00000098b41c723c */ /* 0x040fec000000181c */
[----:B------:R-:W-:Y:S01]  /*18f00*/  HMMA.16816.F32 R24, R180, R154, R24 ;  /* 0x0000009ab418723c */ /* 0x000fe20000001818 */
[----:B------:R-:W-:-:S05]  /*18f10*/  VIADD R153, R148, 0x31 ;  /* 0x0000003194997836 */ /* 0x000fca0000000000 */
[----:B------:R-:W-:Y:S06]  /*18f20*/  HMMA.16816.F32 R44, R180, R160, R44 ;  /* 0x000000a0b42c723c */ /* 0x000fec000000182c */
[----:B------:R-:W-:Y:S06]  /*18f30*/  HMMA.16816.F32 R184, R188, R194, R184 ;  /* 0x000000c2bcb8723c */ /* 0x000fec00000018b8 */
[----:B----4-:R-:W-:Y:S01]  /*18f40*/  HMMA.16816.F32 R56, R16, R176, R56 ;  /* 0x000000b01038723c */ /* 0x010fe20000001838 */
[----:B------:R-:W-:-:S02]  /*18f50*/  FSEL R189, R146, -INF , !P0 ;  /* 0xff80000092bd7808 */ /* 0x000fc40004000000 */
[-C--:B------:R-:W-:Y:S02]  /*18f60*/  ISETP.GE.AND P0, PT, R55, R196.reuse, PT ;  /* 0x000000c43700720c */ /* 0x080fe40003f06270 */
[----:B------:R-:W-:Y:S01]  /*18f70*/  FSEL R190, R140, -INF , !P3 ;  /* 0xff8000008cbe7808 */ /* 0x000fe20005800000 */
[C---:B-1----:R-:W-:Y:S01]  /*18f80*/  HMMA.16816.F32 R36, R16.reuse, R4, R36 ;  /* 0x000000041024723c */ /* 0x042fe20000001824 */
[----:B------:R-:W-:Y:S02]  /*18f90*/  P2R R55, PR, RZ, 0x1 ;  /* 0x00000001ff377803 */ /* 0x000fe40000000000 */
[C---:B------:R-:W-:Y:S02]  /*18fa0*/  ISETP.GE.AND P3, PT, R52.reuse, R53, PT ;  /* 0x000000353400720c */ /* 0x040fe40003f66270 */
[----:B------:R-:W-:Y:S01]  /*18fb0*/  ISETP.GE.AND P0, PT, R52, R196, PT ;  /* 0x000000c43400720c */ /* 0x000fe20003f06270 */
[----:B------:R-:W-:Y:S01]  /*18fc0*/  HMMA.16816.F32 R48, R16, R178, R48 ;  /* 0x000000b21030723c */ /* 0x000fe20000001830 */
[----:B------:R-:W-:Y:S01]  /*18fd0*/  VIADD R4, R148, 0x19 ;  /* 0x0000001994047836 */ /* 0x000fe20000000000 */
[----:B------:R-:W-:Y:S01]  /*18fe0*/  FSEL R188, R136, -INF , !P1 ;  /* 0xff80000088bc7808 */ /* 0x000fe20004800000 */
[----:B------:R-:W-:Y:S01]  /*18ff0*/  VIADD R52, R148, 0x18 ;  /* 0x0000001894347836 */ /* 0x000fe20000000000 */
[----:B------:R-:W-:-:S02]  /*19000*/  FSEL R5, R142, -INF , !P6 ;  /* 0xff8000008e057808 */ /* 0x000fc40007000000 */
[C---:B------:R-:W-:Y:S01]  /*19010*/  HMMA.16816.F32 R40, R16.reuse, R170, R40 ;  /* 0x000000aa1028723c */ /* 0x040fe20000001828 */
[----:B------:R-:W-:Y:S02]  /*19020*/  FSEL R179, R147, -INF , !P2 ;  /* 0xff80000093b37808 */ /* 0x000fe40005000000 */
[-C--:B------:R-:W-:Y:S02]  /*19030*/  ISETP.GE.AND P1, PT, R4, R53.reuse, PT ;  /* 0x000000350400720c */ /* 0x080fe40003f26270 */
[CC--:B------:R-:W-:Y:S01]  /*19040*/  ISETP.GE.AND P2, PT, R52.reuse, R53.reuse, PT ;  /* 0x000000353400720c */ /* 0x0c0fe20003f46270 */
[C---:B------:R-:W-:Y:S01]  /*19050*/  HMMA.16816.F32 R32, R16.reuse, R6, R32 ;  /* 0x000000061020723c */ /* 0x040fe20000001820 */
[-C--:B------:R-:W-:Y:S02]  /*19060*/  ISETP.GE.AND P6, PT, R52, R196.reuse, PT ;  /* 0x000000c43400720c */ /* 0x080fe40003fc6270 */
[----:B------:R-:W-:Y:S01]  /*19070*/  FSEL R194, R141, -INF , !P4 ;  /* 0xff8000008dc27808 */ /* 0x000fe20006000000 */
[C---:B------:R-:W-:Y:S01]  /*19080*/  VIADD R141, R148.reuse, 0x41 ;  /* 0x00000041948d7836 */ /* 0x040fe20000000000 */
[----:B------:R-:W-:Y:S01]  /*19090*/  FSEL R52, R137, -INF , !P3 ;  /* 0xff80000089347808 */ /* 0x000fe20005800000 */
[C---:B--2---:R-:W-:Y:S01]  /*190a0*/  HMMA.16816.F32 R28, R16.reuse, R8, R28 ;  /* 0x00000008101c723c */ /* 0x044fe2000000181c */
[C---:B------:R-:W-:Y:S01]  /*190b0*/  VIADD R6, R148.reuse, 0x21 ;  /* 0x0000002194067836 */ /* 0x040fe20000000000 */
[----:B------:R-:W-:Y:S01]  /*190c0*/  ISETP.NE.AND P4, PT, R55, RZ, PT ;  /* 0x000000ff3700720c */ /* 0x000fe20003f85270 */
[----:B------:R-:W-:Y:S01]  /*190d0*/  VIADD R7, R148, 0x71 ;  /* 0x0000007194077836 */ /* 0x000fe20000000000 */
[-C--:B------:R-:W-:Y:S01]  /*190e0*/  ISETP.GE.AND P3, PT, R4, R196.reuse, PT ;  /* 0x000000c40400720c */ /* 0x080fe20003f66270 */
[C---:B------:R-:W-:Y:S01]  /*190f0*/  VIADD R4, R148.reuse, 0x20 ;  /* 0x0000002094047836 */ /* 0x040fe20000000000 */
[C---:B------:R-:W-:Y:S01]  /*19100*/  HMMA.16816.F32 R24, R16.reuse, R10, R24 ;  /* 0x0000000a1018723c */ /* 0x040fe20000001818 */
[----:B------:R-:W-:Y:S01]  /*19110*/  FSEL R55, R139, -INF , !P0 ;  /* 0xff8000008b377808 */ /* 0x000fe20004000000 */
[C---:B------:R-:W-:Y:S01]  /*19120*/  VIADD R139, R148.reuse, 0x48 ;  /* 0x00000048948b7836 */ /* 0x040fe20000000000 */
[----:B------:R-:W-:Y:S01]  /*19130*/  FSEL R176, R133, -INF , !P1 ;  /* 0xff80000085b07808 */ /* 0x000fe20004800000 */
[----:B------:R-:W-:Y:S01]  /*19140*/  VIADD R9, R148, 0x69 ;  /* 0x0000006994097836 */ /* 0x000fe20000000000 */
[CC--:B------:R-:W-:Y:S01]  /*19150*/  ISETP.GE.AND P1, PT, R6.reuse, R53.reuse, PT ;  /* 0x000000350600720c */ /* 0x0c0fe20003f26270 */
[C---:B---3--:R-:W-:Y:S01]  /*19160*/  HMMA.16816.F32 R20, R16.reuse, R12, R20 ;  /* 0x0000000c1014723c */ /* 0x048fe20000001814 */
[-C--:B------:R-:W-:Y:S01]  /*19170*/  ISETP.GE.AND P0, PT, R6, R196.reuse, PT ;  /* 0x000000c40600720c */ /* 0x080fe20003f06270 */
[C---:B------:R-:W-:Y:S01]  /*19180*/  VIADD R6, R148.reuse, 0x28 ;  /* 0x0000002894067836 */ /* 0x040fe20000000000 */
[----:B------:R-:W-:Y:S01]  /*19190*/  FSEL R191, R143, -INF , !P5 ;  /* 0xff8000008fbf7808 */ /* 0x000fe20006800000 */
[----:B------:R-:W-:Y:S01]  /*191a0*/  VIADD R143, R148, 0x40 ;  /* 0x00000040948f7836 */ /* 0x000fe20000000000 */
[----:B------:R-:W-:Y:S01]  /*191b0*/  FSEL R177, R138, -INF , !P4 ;  /* 0xff8000008ab17808 */ /* 0x000fe20006000000 */
[----:B------:R-:W-:Y:S01]  /*191c0*/  HMMA.16816.F32 R44, R16, R168, R44 ;  /* 0x000000a8102c723c */ /* 0x000fe2000000182c */
[-C--:B------:R-:W-:Y:S01]  /*191d0*/  ISETP.GE.AND P5, PT, R4, R53.reuse, PT ;  /* 0x000000350400720c */ /* 0x080fe20003fa6270 */
[----:B------:R-:W-:Y:S01]  /*191e0*/  VIADD R13, R148, 0x59 ;  /* 0x00000059940d7836 */ /* 0x000fe20000000000 */
[-C--:B------:R-:W-:Y:S01]  /*191f0*/  ISETP.GE.AND P4, PT, R4, R196.reuse, PT ;  /* 0x000000c40400720c */ /* 0x080fe20003f86270 */
[----:B------:R-:W-:Y:S01]  /*19200*/  VIADD R4, R148, 0x29 ;  /* 0x0000002994047836 */ /* 0x000fe20000000000 */
[----:B------:R-:W-:Y:S01]  /*19210*/  FSEL R178, R132, -INF , !P2 ;  /* 0xff80000084b27808 */ /* 0x000fe20005000000 */
[----:B------:R-:W-:Y:S01]  /*19220*/  VIADD R12, R148, 0x60 ;  /* 0x00000060940c7836 */ /* 0x000fe20000000000 */
[-C--:B------:R-:W-:Y:S01]  /*19230*/  ISETP.GE.AND P2, PT, R6, R53.reuse, PT ;  /* 0x000000350600720c */ /* 0x080fe20003f46270 */
[C---:B------:R-:W-:Y:S01]  /*19240*/  VIADD R11, R148.reuse, 0x61 ;  /* 0x00000061940b7836 */ /* 0x040fe20000000000 */
[----:B------:R-:W-:Y:S01]  /*19250*/  FSEL R147, R67, -INF , !P0 ;  /* 0xff80000043937808 */ /* 0x000fe20004000000 */
[C---:B------:R-:W-:Y:S01]  /*19260*/  VIADD R67, R148.reuse, 0x50 ;  /* 0x0000005094437836 */ /* 0x040fe20000000000 */
[----:B------:R-:W-:Y:S01]  /*19270*/  FSEL R133, R135, -INF , !P3 ;  /* 0xff80000087857808 */ /* 0x000fe20005800000 */
[C---:B------:R-:W-:Y:S01]  /*19280*/  VIADD R10, R148.reuse, 0x68 ;  /* 0x00000068940a7836 */ /* 0x040fe20000000000 */
[-C--:B------:R-:W-:Y:S01]  /*19290*/  ISETP.GE.AND P0, PT, R153, R53.reuse, PT ;  /* 0x000000359900720c */ /* 0x080fe20003f06270 */
[----:B------:R-:W-:Y:S01]  /*192a0*/  VIADD R8, R148, 0x70 ;  /* 0x0000007094087836 */ /* 0x000fe20000000000 */
[----:B------:R-:W-:Y:S01]  /*192b0*/  FSEL R175, R134, -INF , !P6 ;  /* 0xff80000086af7808 */ /* 0x000fe20007000000 */
[C---:B------:R-:W-:Y:S01]  /*192c0*/  VIADD R134, R148.reuse, 0x49 ;  /* 0x0000004994867836 */ /* 0x040fe20000000000 */
[----:B------:R-:W-:Y:S01]  /*192d0*/  FSEL R138, R65, -INF , !P1 ;  /* 0xff800000418a7808 */ /* 0x000fe20004800000 */
[----:B------:R-:W-:Y:S01]  /*192e0*/  VIADD R65, R148, 0x51 ;  /* 0x0000005194417836 */ /* 0x000fe20000000000 */
[----:B------:R-:W-:Y:S01]  /*192f0*/  FSEL R135, R66, -INF , !P4 ;  /* 0xff80000042877808 */ /* 0x000fe20006000000 */
[----:B------:R-:W-:Y:S01]  /*19300*/  VIADD R66, R148, 0x30 ;  /* 0x0000003094427836 */ /* 0x000fe20000000000 */
[----:B------:R-:W-:Y:S01]  /*19310*/  BAR.SYNC.DEFER_BLOCKING 0x0 ;  /* 0x0000000000007b1d */ /* 0x000fe20000010000 */
[-C--:B------:R-:W-:Y:S01]  /*19320*/  ISETP.GE.AND P3, PT, R6, R196.reuse, PT ;  /* 0x000000c40600720c */ /* 0x080fe20003f66270 */
[----:B------:R-:W-:Y:S01]  /*19330*/  VIADD R6, R148, 0x78 ;  /* 0x0000007894067836 */ /* 0x000fe20000000000 */
[----:B------:R-:W-:Y:S01]  /*19340*/  FSEL R174, R64, -INF , !P5 ;  /* 0xff80000040ae7808 */ /* 0x000fe20006800000 */
[----:B------:R-:W-:Y:S01]  /*19350*/  VIADD R64, R148, 0x58 ;  /* 0x0000005894407836 */ /* 0x000fe20000000000 */
[C---:B------:R-:W-:Y:S01]  /*19360*/  ISETP.GE.AND P6, PT, R4.reuse, R53, PT ;  /* 0x000000350400720c */ /* 0x040fe20003fc6270 */
[----:B------:R-:W-:Y:S01]  /*19370*/  HMMA.16816.F32 R184, R180, R150, R184 ;  /* 0x00000096b4b8723c */ /* 0x000fe200000018b8 */
[----:B------:R-:W-:Y:S01]  /*19380*/  ISETP.GE.AND P1, PT, R4, R196, PT ;  /* 0x000000c40400720c */ /* 0x000fe20003f26270 */
[----:B------:R-:W-:Y:S01]  /*19390*/  VIADD R4, R148, 0x79 ;  /* 0x0000007994047836 */ /* 0x000fe20000000000 */
[----:B------:R-:W-:-:S02]  /*193a0*/  FSEL R132, R60, -INF , !P2 ;  /* 0xff8000003c847808 */ /* 0x000fc40005000000 */
[-C--:B------:R-:W-:Y:S02]  /*193b0*/  ISETP.GE.AND P4, PT, R145, R53.reuse, PT ;  /* 0x000000359100720c */ /* 0x080fe40003f86270 */
[-C--:B------:R-:W-:Y:S02]  /*193c0*/  ISETP.GE.AND P2, PT, R139, R53.reuse, PT ;  /* 0x000000358b00720c */ /* 0x080fe40003f46270 */
[----:B------:R-:W-:Y:S02]  /*193d0*/  FSEL R148, R57, -INF , !P0 ;  /* 0xff80000039947808 */ /* 0x000fe40004000000 */
[----:B------:R-:W-:Y:S02]  /*193e0*/  ISETP.GE.AND P0, PT, R67, R53, PT ;  /* 0x000000354300720c */ /* 0x000fe40003f06270 */
[----:B------:R-:W-:Y:S02]  /*193f0*/  FSEL R160, R49, -INF , !P4 ;  /* 0xff80000031a07808 */ /* 0x000fe40006000000 */
[----:B------:R-:W-:-:S02]  /*19400*/  FSEL R166, R40, -INF , !P2 ;  /* 0xff80000028a67808 */ /* 0x000fc40005000000 */
[-C--:B------:R-:W-:Y:S02]  /*19410*/  ISETP.GE.AND P4, PT, R13, R53.reuse, PT ;  /* 0x000000350d00720c */ /* 0x080fe40003f86270 */
[-C--:B------:R-:W-:Y:S02]  /*19420*/  ISETP.GE.AND P2, PT, R11, R53.reuse, PT ;  /* 0x000000350b00720c */ /* 0x080fe40003f46270 */
[----:B------:R-:W-:Y:S02]  /*19430*/  P2R R140, PR, RZ, 0x2 ;  /* 0x00000002ff8c7803 */ /* 0x000fe40000000000 */
[----:B------:R-:W-:Y:S01]  /*19440*/  FSEL R158, R36, -INF , !P0 ;  /* 0xff800000249e7808 */ /* 0x000fe20004000000 */
[----:B------:R-:W-:Y:S01]  /*19450*/  HMMA.16816.F32 R184, R16, R14, R184 ;  /* 0x0000000e10b8723c */ /* 0x000fe200000018b8 */
[----:B------:R-:W-:Y:S02]  /*19460*/  ISETP.GE.AND P0, PT, R9, R53, PT ;  /* 0x000000350900720c */ /* 0x000fe40003f06270 */
[----:B------:R-:W-:-:S02]  /*19470*/  FSEL R152, R33, -INF , !P4 ;  /* 0xff80000021987808 */ /* 0x000fc40006000000 */
[-C--:B------:R-:W-:Y:S02]  /*19480*/  ISETP.GE.AND P4, PT, R8, R53.reuse, PT ;  /* 0x000000350800720c */ /* 0x080fe40003f86270 */
[----:B------:R-:W-:Y:S02]  /*19490*/  FSEL R144, R29, -INF , !P2 ;  /* 0xff8000001d907808 */ /* 0x000fe40005000000 */
[----:B------:R-:W-:Y:S02]  /*194a0*/  ISETP.NE.AND P2, PT, R140, RZ, PT ;  /* 0x000000ff8c00720c */ /* 0x000fe40003f45270 */
[----:B------:R-:W-:Y:S02]  /*194b0*/  FSEL R137, R62, -INF , !P3 ;  /* 0xff8000003e897808 */ /* 0x000fe40005800000 */
[----:B------:R-:W-:Y:S02]  /*194c0*/  FSEL R140, R25, -INF , !P0 ;  /* 0xff800000198c7808 */ /* 0x000fe40004000000 */
[----:B------:R-:W-:-:S02]  /*194d0*/  ISETP.GE.AND P1, PT, R66, R53, PT ;  /* 0x000000354200720c */ /* 0x000fc40003f26270 */
[-C--:B------:R-:W-:Y:S02]  /*194e0*/  ISETP.GE.AND P3, PT, R141, R53.reuse, PT ;  /* 0x000000358d00720c */ /* 0x080fe40003f66270 */
[-C--:B------:R-:W-:Y:S02]  /*194f0*/  ISETP.GE.AND P0, PT, R66, R196.reuse, PT ;  /* 0x000000c44200720c */ /* 0x080fe40003f06270 */
[----:B------:R-:W-:Y:S02]  /*19500*/  FSEL R66, R20, -INF , !P4 ;  /* 0xff80000014427808 */ /* 0x000fe40006000000 */
[----:B------:R-:W-:Y:S02]  /*19510*/  ISETP.GE.AND P4, PT, R145, R196, PT ;  /* 0x000000c49100720c */ /* 0x000fe40003f86270 */
[----:B------:R-:W-:Y:S02]  /*19520*/  FSEL R168, R45, -INF , !P3 ;  /* 0xff8000002da87808 */ /* 0x000fe40005800000 */
[----:B------:R-:W-:-:S02]  /*19530*/  ISETP.GE.AND P3, PT, R12, R53, PT ;  /* 0x000000350c00720c */ /* 0x000fc40003f66270 */
[----:B------:R-:W-:Y:S02]  /*19540*/  FSEL R171, R51, -INF , !P4 ;  /* 0xff80000033ab7808 */ /* 0x000fe40006000000 */
[----:B------:R-:W-:Y:S02]  /*19550*/  FSEL R172, R56, -INF , !P1 ;  /* 0xff80000038ac7808 */ /* 0x000fe40004800000 */
[C---:B------:R-:W-:Y:S02]  /*19560*/  ISETP.GE.AND P4, PT, R134.reuse, R196, PT ;  /* 0x000000c48600720c */ /* 0x040fe40003f86270 */
[-C--:B------:R-:W-:Y:S02]  /*19570*/  ISETP.GE.AND P1, PT, R134, R53.reuse, PT ;  /* 0x000000358600720c */ /* 0x080fe40003f26270 */
[----:B------:R-:W-:Y:S02]  /*19580*/  FSEL R146, R28, -INF , !P3 ;  /* 0xff8000001c927808 */ /* 0x000fe40005800000 */
[----:B------:R-:W-:-:S02]  /*19590*/  ISETP.GE.AND P3, PT, R7, R53, PT ;  /* 0x000000350700720c */ /* 0x000fc40003f66270 */
[----:B------:R-:W-:Y:S02]  /*195a0*/  FSEL R163, R43, -INF , !P4 ;  /* 0xff8000002ba37808 */ /* 0x000fe40006000000 */
[----:B------:R-:W-:Y:S02]  /*195b0*/  FSEL R164, R41, -INF , !P1 ;  /* 0xff80000029a47808 */ /* 0x000fe40004800000 */
[-C--:B------:R-:W-:Y:S02]  /*195c0*/  ISETP.GE.AND P4, PT, R13, R196.reuse, PT ;  /* 0x000000c40d00720c */ /* 0x080fe40003f86270 */
[----:B------:R-:W-:Y:S02]  /*195d0*/  ISETP.GE.AND P1, PT, R10, R53, PT ;  /* 0x000000350a00720c */ /* 0x000fe40003f26270 */
[----:B------:R-:W-:Y:S02]  /*195e0*/  FSEL R60, R21, -INF , !P3 ;  /* 0xff800000153c7808 */ /* 0x000fe40005800000 */
[----:B------:R-:W-:-:S02]  /*195f0*/  ISETP.GE.AND P3, PT, R149, R196, PT ;  /* 0x000000c49500720c */ /* 0x000fc40003f66270 */
[----:B------:R-:W-:Y:S02]  /*19600*/  FSEL R151, R35, -INF , !P4 ;  /* 0xff80000023977808 */ /* 0x000fe40006000000 */
[----:B------:R-:W-:Y:S02]  /*19610*/  FSEL R142, R24, -INF , !P1 ;  /* 0xff800000188e7808 */ /* 0x000fe40004800000 */
[----:B------:R-:W-:Y:S02]  /*19620*/  FSEL R159, R58, -INF , !P0 ;  /* 0xff8000003a9f7808 */ /* 0x000fe40004000000 */
[-C--:B------:R-:W-:Y:S02]  /*19630*/  ISETP.GE.AND P4, PT, R9, R196.reuse, PT ;  /* 0x000000c40900720c */ /* 0x080fe40003f86270 */
[-C--:B------:R-:W-:Y:S02]  /*19640*/  ISETP.GE.AND P1, PT, R153, R196.reuse, PT ;  /* 0x000000c49900720c */ /* 0x080fe40003f26270 */
[----:B------:R-:W-:-:S02]  /*19650*/  ISETP.GE.AND P0, PT, R143, R196, PT ;  /* 0x000000c48f00720c */ /* 0x000fc40003f06270 */
[----:B------:R-:W-:Y:S02]  /*19660*/  FSEL R161, R50, -INF , !P3 ;  /* 0xff80000032a17808 */ /* 0x000fe40005800000 */
[----:B------:R-:W-:Y:S02]  /*19670*/  ISETP.GE.AND P3, PT, R139, R196, PT ;  /* 0x000000c48b00720c */ /* 0x000fe40003f66270 */
[----:B------:R-:W-:Y:S02]  /*19680*/  ISETP.GE.AND P5, PT, R149, R53, PT ;  /* 0x000000359500720c */ /* 0x000fe40003fa6270 */
[----:B------:R-:W-:Y:S02]  /*19690*/  FSEL R139, R27, -INF , !P4 ;  /* 0xff8000001b8b7808 */ /* 0x000fe40006000000 */
[----:B------:R-:W-:Y:S02]  /*196a0*/  FSEL R136, R61, -INF , !P6 ;  /* 0xff8000003d887808 */ /* 0x000fe40007000000 */
[----:B------:R-:W-:-:S02]  /*196b0*/  FSEL R149, R63, -INF , !P2 ;  /* 0xff8000003f957808 */ /* 0x000fc40005000000 */
[----:B------:R-:W-:Y:S02]  /*196c0*/  FSEL R173, R59, -INF , !P1 ;  /* 0xff8000003bad7808 */ /* 0x000fe40004800000 */
[----:B------:R-:W-:Y:S02]  /*196d0*/  FSEL R169, R46, -INF , !P0 ;  /* 0xff8000002ea97808 */ /* 0x000fe40004000000 */
[----:B------:R-:W-:Y:S02]  /*196e0*/  ISETP.NE.AND P4, PT, R3, RZ, PT ;  /* 0x000000ff0300720c */ /* 0x000fe40003f85270 */
[----:B------:R-:W-:Y:S02]  /*196f0*/  ISETP.GE.AND P6, PT, R143, R53, PT ;  /* 0x000000358f00720c */ /* 0x000fe40003fc6270 */
[-C--:B------:R-:W-:Y:S02]  /*19700*/  ISETP.GE.AND P2, PT, R141, R196.reuse, PT ;  /* 0x000000c48d00720c */ /* 0x080fe40003f46270 */
[----:B------:R-:W-:-:S02]  /*19710*/  ISETP.GE.AND P1, PT, R67, R196, PT ;  /* 0x000000c44300720c */ /* 0x000fc40003f26270 */
[----:B------:R-:W-:Y:S02]  /*19720*/  ISETP.GE.AND P0, PT, R65, R196, PT ;  /* 0x000000c44100720c */ /* 0x000fe40003f06270 */
[----:B------:R-:W-:Y:S02]  /*19730*/  FSEL R162, R48, -INF , !P5 ;  /* 0xff80000030a27808 */ /* 0x000fe40006800000 */
[----:B------:R-:W-:Y:S02]  /*19740*/  FSEL R170, R44, -INF , !P6 ;  /* 0xff8000002caa7808 */ /* 0x000fe40007000000 */
[----:B------:R-:W-:Y:S02]  /*19750*/  FSEL R167, R47, -INF , !P2 ;  /* 0xff8000002fa77808 */ /* 0x000fe40005000000 */
[----:B------:R-:W-:Y:S02]  /*19760*/  FSEL R165, R42, -INF , !P3 ;  /* 0xff8000002aa57808 */ /* 0x000fe40005800000 */
[----:B------:R-:W-:-:S02]  /*19770*/  FSEL R157, R38, -INF , !P1 ;  /* 0xff800000269d7808 */ /* 0x000fc40004800000 */
[----:B------:R-:W-:Y:S02]  /*19780*/  FSEL R155, R39, -INF , !P0 ;  /* 0xff800000279b7808 */ /* 0x000fe40004000000 */
[-C--:B------:R-:W-:Y:S02]  /*19790*/  ISETP.GE.AND P6, PT, R65, R53.reuse, PT ;  /* 0x000000354100720c */ /* 0x080fe40003fc6270 */
[C---:B------:R-:W-:Y:S02]  /*197a0*/  ISETP.GE.AND P5, PT, R64.reuse, R53, PT ;  /* 0x000000354000720c */ /* 0x040fe40003fa6270 */
[-C--:B------:R-:W-:Y:S02]  /*197b0*/  ISETP.GE.AND P3, PT, R64, R196.reuse, PT ;  /* 0x000000c44000720c */ /* 0x080fe40003f66270 */
        /* <DEDUP_REMOVED lines=10> */
[----:B------:R-:W-:Y:S02]  /*19860*/  ISETP.GE.AND P5, PT, R4, R53, PT ;  /* 0x000000350400720c */ /* 0x000fe40003fa6270 */
        /* <DEDUP_REMOVED lines=9> */
[----:B------:R-:W-:Y:S01]  /*19900*/  FSEL R53, R187, -INF , !P0 ;  /* 0xff800000bb357808 */ /* 0x000fe20004000000 */
[----:B------:R-:W-:Y:S06]  /*19910*/  @!P4 BRA `(.L_x_2764) ;  /* 0x0000000400a8c947 */ /* 0x000fec0003800000 */
[----:B------:R-:W-:-:S13]  /*19920*/  PLOP3.LUT P0, PT, PT, PT, UP0, 0x40, 0x0 ;  /* 0x000000000000781c */ /* 0x000fda0003f0e808 */
        /* <DEDUP_REMOVED lines=35> */
[----:B------:R-:W-:-:S02]  /*19b60*/  ISETP.NE.AND P0, PT, R4, RZ, PT ;  /* 0x000000ff0400720c */ /* 0x000fc40003f05270 */
[----:B------:R-:W-:-:S07]  /*19b70*/  LOP3.LUT R6, RZ, R4, RZ, 0x33, !PT ;  /* 0x00000004ff067212 */ /* 0x000fce00078e33ff */
        /* <DEDUP_REMOVED lines=25> */
.L_x_2765:
[----:B------:R-:W-:Y:S02]  /*19d10*/  ULDC UR8, c[0x0][0x248] ;  /* 0x0000920000087ab9 */ /* 0x000fe40000000800 */
[----:B------:R-:W-:-:S06]  /*19d20*/  USHF.L.U32 UR4, UR8, 0x7, URZ ;  /* 0x0000000708047899 */ /* 0x000fcc000800063f */
[----:B------:R-:W-:-:S04]  /*19d30*/  IADD3 R3, RZ, -UR4, RZ ;  /* 0x80000004ff037c10 */ /* 0x000fc8000fffe0ff */
[----:B------:R-:W-:-:S07]  /*19d40*/  SHF.R.S32.HI R4, RZ, 0x1f, R3 ;  /* 0x0000001fff047819 */ /* 0x000fce0000011403 */
.L_x_2766:
[----:B------:R-:W-:Y:S01]  /*19d50*/  USHF.L.U32 UR4, UR8, 0x5, URZ ;  /* 0x0000000508047899 */ /* 0x000fe2000800063f */
[C---:B------:R-:W-:Y:S01]  /*19d60*/  LEA R234, P0, R3.reuse, R234, 0x1 ;  /* 0x000000ea03ea7211 */ /* 0x040fe200078008ff */
[----:B------:R-:W-:Y:S02]  /*19d70*/  ULDC UR5, c[0x0][0x24c] ;  /* 0x0000930000057ab9 */ /* 0x000fe40000000800 */
[----:B------:R-:W-:Y:S01]  /*19d80*/  USHF.L.U64.HI UR5, UR8, 0x5, UR5 ;  /* 0x0000000508057899 */ /* 0x000fe20008010205 */
        /* <DEDUP_REMOVED lines=35> */
.L_x_2764:
        /* <DEDUP_REMOVED lines=81> */
[----:B------:R-:W-:Y:S02]  /*1a4d0*/  FSEL R65, R65, RZ, P1 ;  /* 0x000000ff41417208 */ /* 0x000fe40000800000 */
[C---:B------:R-:W-:Y:S01]  /*1a4e0*/  FSETP.NEU.FTZ.AND P0, PT, R45.reuse, -INF , PT ;  /* 0xff8000002d00780b */ /* 0x040fe20003f1d000 */
[----:B------:R-:W-:Y:S02]  /*1a4f0*/  FADD.FTZ R8, R2, -R7 ;  /* 0x8000000702087221 */ /* 0x000fe40000010000 */
[--C-:B------:R-:W-:Y:S01]  /*1a500*/  FFMA.FTZ R48, R54, UR12, -R65.reuse ;  /* 0x0000000c36307c23 */ /* 0x100fe20008010841 */
[C---:B------:R-:W-:Y:S01]  /*1a510*/  FMUL.FTZ R54, R45.reuse, UR12 ;  /* 0x0000000c2d367c20 */ /* 0x040fe20008410000 */
[----:B------:R-:W-:Y:S01]  /*1a520*/  FSEL R9, R45, RZ, P0 ;  /* 0x000000ff2d097208 */ /* 0x000fe20000000000 */
[--C-:B------:R-:W-:Y:S01]  /*1a530*/  FFMA.FTZ R44, R192, UR12, -R65.reuse ;  /* 0x0000000cc02c7c23 */ /* 0x100fe20008010841 */
[--C-:B------:R-:W-:Y:S01]  /*1a540*/  FFMA.FTZ R43, R190, UR12, -R65.reuse ;  /* 0x0000000cbe2b7c23 */ /* 0x100fe20008010841 */
[----:B------:R-:W-:Y:S01]  /*1a550*/  FFMA.FTZ R42, R194, UR12, -R65 ;  /* 0x0000000cc22a7c23 */ /* 0x000fe20008010841 */
[----:B------:R-:W-:Y:S01]  /*1a560*/  FSEL R54, R54, RZ, P0 ;  /* 0x000000ff36367208 */ /* 0x000fe20000000000 */
[----:B------:R-:W-:Y:S01]  /*1a570*/  FADD.FTZ R9, R0, -R9 ;  /* 0x8000000900097221 */ /* 0x000fe20000010000 */
[----:B------:R-:W-:Y:S01]  /*1a580*/  FMUL.FTZ R47, R8, UR12 ;  /* 0x0000000c082f7c20 */ /* 0x000fe20008410000 */
[----:B------:R-:W-:Y:S01]  /*1a590*/  MUFU.EX2 R48, R48 ;  /* 0x0000003000307308 */ /* 0x000fe20000000800 */
[--C-:B------:R-:W-:Y:S01]  /*1a5a0*/  FFMA.FTZ R49, R52, UR12, -R65.reuse ;  /* 0x0000000c34317c23 */ /* 0x100fe20008010841 */
[--C-:B------:R-:W-:Y:S01]  /*1a5b0*/  FFMA.FTZ R3, R5, UR12, -R54.reuse ;  /* 0x0000000c05037c23 */ /* 0x100fe20008010836 */
[--C-:B------:R-:W-:Y:S01]  /*1a5c0*/  FFMA.FTZ R41, R189, UR12, -R54.reuse ;  /* 0x0000000cbd297c23 */ /* 0x100fe20008010836 */
[----:B------:R-:W1:Y:S01]  /*1a5d0*/  LDSM.16.MT88.4 R4, [R220+0xc000] ;  /* 0x00c00000dc04783b */ /* 0x000e620000004200 */
[--C-:B------:R-:W-:Y:S01]  /*1a5e0*/  FFMA.FTZ R40, R179, UR12, -R54.reuse ;  /* 0x0000000cb3287c23 */ /* 0x100fe20008010836 */
[--C-:B------:R-:W-:Y:S01]  /*1a5f0*/  FFMA.FTZ R2, R191, UR12, -R54.reuse ;  /* 0x0000000cbf027c23 */ /* 0x100fe20008010836 */
[----:B------:R-:W-:Y:S01]  /*1a600*/  FMUL.FTZ R0, R9, UR12 ;  /* 0x0000000c09007c20 */ /* 0x000fe20008410000 */
[----:B------:R-:W2:Y:S01]  /*1a610*/  MUFU.EX2 R44, R44 ;  /* 0x0000002c002c7308 */ /* 0x000ea20000000800 */
[----:B------:R-:W3:Y:S01]  /*1a620*/  LDSM.16.MT88.4 R8, [R217+0xc000] ;  /* 0x00c00000d908783b */ /* 0x000ee20000004200 */
        /* <DEDUP_REMOVED lines=60> */
[----:B------:R-:W-:Y:S01]  /*1a9f0*/  FFMA.FTZ R65, R64, UR12, -R65 ;  /* 0x0000000c40417c23 */ /* 0x000fe20008010841 */
[----:B------:R-:W-:Y:S01]  /*1aa00*/  FFMA.FTZ R53, R53, UR12, -R54 ;  /* 0x0000000c35357c23 */ /* 0x000fe20008010836 */
[----:B------:R-:W5:Y:S01]  /*1aa10*/  MUFU.EX2 R0, R0 ;  /* 0x0000000000007308 */ /* 0x000f620000000800 */
[----:B----4-:R-:W-:-:S07]  /*1aa20*/  F2FP.F16.F32.PACK_AB R15, R2, R3 ;  /* 0x00000003020f723e */ /* 0x010fce00000000ff */
        /* <DEDUP_REMOVED lines=211> */
[----:B------:R-:W-:Y:S02]  /*1b760*/  FADD.FTZ R3, R149, R148 ;  /* 0x0000009495037221 */ /* 0x000fe40000010000 */
[----:B--2---:R-:W-:Y:S01]  /*1b770*/  HMMA.16816.F32 R72, R12, R28, R72 ;  /* 0x0000001c0c48723c */ /* 0x004fe20000001848 */
[----:B------:R-:W-:Y:S01]  /*1b780*/  MUFU.EX2 R169, R169 ;  /* 0x000000a900a97308 */ /* 0x000fe20000000800 */
[----:B------:R-:W-:-:S04]  /*1b790*/  FADD.FTZ R3, R150, R3 ;  /* 0x0000000396037221 */ /* 0x000fc80000010000 */
        /* <DEDUP_REMOVED lines=22> */
[----:B------:R-:W-:Y:S02]  /*1b900*/  MUFU.EX2 R142, R142 ;  /* 0x0000008e008e7308 */ /* 0x000fe40000000800 */
[----:B-1----:R-:W-:Y:S01]  /*1b910*/  HMMA.16816.F32 R104, R12, R28, R104 ;  /* 0x0000001c0c68723c */ /* 0x002fe20000001868 */
[----:B------:R-:W-:Y:S01]  /*1b920*/  F2FP.F16.F32.PACK_AB R10, R173, R166 ;  /* 0x000000a6ad0a723e */ /* 0x000fe200000000ff */
[----:B------:R-:W-:Y:S01]  /*1b930*/  FADD.FTZ R171, R171, R170 ;  /* 0x000000aaabab7221 */ /* 0x000fe20000010000 */
[----:B------:R-:W-:-:S03]  /*1b940*/  F2FP.F16.F32.PACK_AB R11, R168, R165 ;  /* 0x000000a5a80b723e */ /* 0x000fc600000000ff */
[----:B------:R-:W-:Y:S01]  /*1b950*/  HMMA.16816.F32 R124, R12, R30, R124 ;  /* 0x0000001e0c7c723c */ /* 0x000fe2000000187c */
[----:B------:R-:W1:Y:S01]  /*1b960*/  LDSM.16.MT88.4 R28, [R217+0xe000] ;  /* 0x00e00000d91c783b */ /* 0x000e620000004200 */
[----:B------:R-:W-:Y:S01]  /*1b970*/  MUFU.EX2 R157, R157 ;  /* 0x0000009d009d7308 */ /* 0x000fe20000000800 */
[----:B------:R-:W-:-:S03]  /*1b980*/  FADD.FTZ R166, R166, R171 ;  /* 0x000000aba6a67221 */ /* 0x000fc60000010000 */
[----:B--2---:R-:W-:Y:S01]  /*1b990*/  HMMA.16816.F32 R72, R8, R16, R72 ;  /* 0x000000100848723c */ /* 0x004fe20000001848 */
[----:B------:R-:W-:-:S03]  /*1b9a0*/  FADD.FTZ R173, R173, R166 ;  /* 0x000000a6adad7221 */ /* 0x000fc60000010000 */
        /* <DEDUP_REMOVED lines=44> */
[----:B------:R-:W2:Y:S01]  /*1bc70*/  LDSM.16.MT88.4 R8, [R217+0x12800] ;  /* 0x01280000d908783b */ /* 0x000ea20000004200 */
[----:B------:R-:W-:-:S03]  /*1bc80*/  FADD.FTZ R154, R154, R163 ;  /* 0x000000a39a9a7221 */ /* 0x000fc60000010000 */
[----:B------:R-:W3:Y:S01]  /*1bc90*/  LDSM.16.MT88.4 R12, [R216+0xe800] ;  /* 0x00e80000d80c783b */ /* 0x000ee20000004200 */
[----:B-1----:R-:W-:Y:S01]  /*1bca0*/  HMMA.16816.F32 R128, R24, R28, R128 ;  /* 0x0000001c1880723c */ /* 0x002fe20000001880 */
[----:B------:R-:W-:-:S05]  /*1bcb0*/  FADD.FTZ R169, R169, R154 ;  /* 0x0000009aa9a97221 */ /* 0x000fca0000010000 */
        /* <DEDUP_REMOVED lines=66> */
[C---:B------:R-:W-:Y:S06]  /*1c0e0*/  HMMA.16816.F32 R128, R116.reuse, R20, R128 ;  /* 0x000000147480723c */ /* 0x040fec0000001880 */
[----:B--2---:R-:W-:Y:S01]  /*1c0f0*/  HMMA.16816.F32 R72, R116, R12, R72 ;  /* 0x0000000c7448723c */ /* 0x004fe20000001848 */
[----:B------:R-:W-:-:S04]  /*1c100*/  FADD.FTZ R21, R161, R160 ;  /* 0x000000a0a1157221 */ /* 0x000fc80000010000 */
[----:B------:R-:W-:Y:S01]  /*1c110*/  FADD.FTZ R21, R162, R21 ;  /* 0x00000015a2157221 */ /* 0x000fe20000010000 */
[----:B------:R-:W-:Y:S01]  /*1c120*/  HMMA.16816.F32 R76, R116, R14, R76 ;  /* 0x0000000e744c723c */ /* 0x000fe2000000184c */
[----:B------:R-:W2:Y:S02]  /*1c130*/  LDSM.16.MT88.4 R12, [R218+0x13800] ;  /* 0x01380000da0c783b */ /* 0x000ea40000004200 */
        /* <DEDUP_REMOVED lines=9> */
[----:B---3--:R-:W-:Y:S03]  /*1c1d0*/  HMMA.16816.F32 R88, R116, R8, R88 ;  /* 0x000000087458723c */ /* 0x008fe60000001858 */
[----:B------:R-:W-:-:S03]  /*1c1e0*/  FADD.FTZ R3, R153, R0 ;  /* 0x0000000099037221 */ /* 0x000fc60000010000 */
[----:B------:R-:W-:Y:S01]  /*1c1f0*/  HMMA.16816.F32 R92, R116, R10, R92 ;  /* 0x0000000a745c723c */ /* 0x000fe2000000185c */
[----:B------:R-:W1:Y:S01]  /*1c200*/  LDSM.16.MT88.4 R8, [R217+0x13800] ;  /* 0x01380000d908783b */ /* 0x000e620000004200 */
[----:B------:R-:W-:-:S04]  /*1c210*/  FADD.FTZ R3, R156, R3 ;  /* 0x000000039c037221 */ /* 0x000fc80000010000 */
[----:B----4-:R-:W-:Y:S01]  /*1c220*/  HMMA.16816.F32 R96, R116, R16, R96 ;  /* 0x000000107460723c */ /* 0x010fe20000001860 */
[----:B------:R-:W-:-:S04]  /*1c230*/  FADD.FTZ R0, R140, R3 ;  /* 0x000000038c007221 */ /* 0x000fc80000010000 */
[----:B------:R-:W-:Y:S01]  /*1c240*/  FADD.FTZ R0, R143, R0 ;  /* 0x000000008f007221 */ /* 0x000fe20000010000 */
[C---:B------:R-:W-:Y:S01]  /*1c250*/  HMMA.16816.F32 R100, R116.reuse, R18, R100 ;  /* 0x000000127464723c */ /* 0x040fe20000001864 */
[----:B------:R-:W3:Y:S02]  /*1c260*/  LDSM.16.MT88.4 R16, [R216+0x13800] ;  /* 0x01380000d810783b */ /* 0x000ee40000004200 */
[----:B------:R-:W-:Y:S01]  /*1c270*/  FADD.FTZ R3, R141, R0 ;  /* 0x000000008d037221 */ /* 0x000fe20000010000 */
[----:B------:R-:W-:Y:S02]  /*1c280*/  MOV R0, R45 ;  /* 0x0000002d00007202 */ /* 0x000fe40000000f00 */
[----:B--2---:R-:W-:Y:S01]  /*1c290*/  HMMA.16816.F32 R104, R116, R12, R104 ;  /* 0x0000000c7468723c */ /* 0x004fe20000001868 */
[----:B------:R-:W-:-:S04]  /*1c2a0*/  FADD.FTZ R3, R144, R3 ;  /* 0x0000000390037221 */ /* 0x000fc80000010000 */
[----:B------:R-:W-:Y:S01]  /*1c2b0*/  FADD.FTZ R32, R32, R3 ;  /* 0x0000000320207221 */ /* 0x000fe20000010000 */
[----:B------:R-:W-:Y:S03]  /*1c2c0*/  HMMA.16816.F32 R124, R116, R14, R124 ;  /* 0x0000000e747c723c */ /* 0x000fe6000000187c */
[----:B------:R-:W-:-:S04]  /*1c2d0*/  FADD.FTZ R33, R33, R32 ;  /* 0x0000002021217221 */ /* 0x000fc80000010000 */
[----:B------:R-:W-:-:S04]  /*1c2e0*/  FADD.FTZ R34, R34, R33 ;  /* 0x0000002122227221 */ /* 0x000fc80000010000 */
[----:B------:R-:W-:Y:S01]  /*1c2f0*/  FADD.FTZ R244, R29, R34 ;  /* 0x000000221df47221 */ /* 0x000fe20000010000 */
[C---:B-1----:R-:W-:Y:S06]  /*1c300*/  HMMA.16816.F32 R108, R116.reuse, R8, R108 ;  /* 0x00000008746c723c */ /* 0x042fec000000186c */
[C---:B------:R-:W-:Y:S06]  /*1c310*/  HMMA.16816.F32 R120, R116.reuse, R10, R120 ;  /* 0x0000000a7478723c */ /* 0x040fec0000001878 */
[C---:B---3--:R-:W-:Y:S06]  /*1c320*/  HMMA.16816.F32 R112, R116.reuse, R16, R112 ;  /* 0x000000107470723c */ /* 0x048fec0000001870 */
[----:B------:R-:W-:-:S15]  /*1c330*/  HMMA.16816.F32 R116, R116, R18, R4 ;  /* 0x000000127474723c */ /* 0x000fde0000001804 */
[----:B------:R-:W-:-:S09]  /*1c340*/  NOP ;  /* 0x0000000000007918 */ /* 0x000fd20000000000 */
.L_x_2761:
[----:B------:R-:W-:-:S13]  /*1c350*/  ISETP.GE.AND P0, PT, R236, 0x1, PT ;  /* 0x00000001ec00780c */ /* 0x000fda0003f06270 */
[----:B------:R-:W-:Y:S05]  /*1c360*/  @!P0 BRA `(.L_x_2767) ;  /* 0x0000003c00a48947 */ /* 0x000fea0003800000 */
[----:B------:R-:W-:Y:S01]  /*1c370*/  ULDC UR9, c[0x0][0x250] ;  /* 0x0000940000097ab9 */ /* 0x000fe20000000800 */
[----:B------:R-:W-:Y:S01]  /*1c380*/  ULDC.64 UR12, c[0x0][0x250] ;  /* 0x00009400000c7ab9 */ /* 0x000fe20000000a00 */
[----:B------:R-:W-:Y:S01]  /*1c390*/  ULEA UR9, -UR9, URZ, 0x7 ;  /* 0x0000003f09097291 */ /* 0x000fe2000f8e393f */
[----:B------:R-:W-:Y:S01]  /*1c3a0*/  IMAD.MOV.U32 R3, RZ, RZ, R0 ;  /* 0x000000ffff037224 */ /* 0x000fe200078e0000 */
[----:B------:R-:W-:Y:S01]  /*1c3b0*/  ULDC UR11, c[0x0][0x248] ;  /* 0x00009200000b7ab9 */ /* 0x000fe20000000800 */
[----:B------:R-:W-:Y:S01]  /*1c3c0*/  IMAD.MOV.U32 R133, RZ, RZ, R2 ;  /* 0x000000ffff857224 */ /* 0x000fe200078e0002 */
[----:B------:R-:W-:Y:S02]  /*1c3d0*/  USHF.R.S32.HI UR4, URZ, 0x1f, UR9 ;  /* 0x0000001f3f047899 */ /* 0x000fe40008011409 */
[----:B------:R-:W-:Y:S01]  /*1c3e0*/  MOV R242, UR9 ;  /* 0x0000000900f27c02 */ /* 0x000fe20008000f00 */
[----:B------:R-:W-:Y:S01]  /*1c3f0*/  ULDC UR8, c[0x0][0x24c] ;  /* 0x0000930000087ab9 */ /* 0x000fe20000000800 */
[----:B------:R-:W-:-:S02]  /*1c400*/  USHF.L.U64.HI UR13, UR12, 0x5, UR13 ;  /* 0x000000050c0d7899 */ /* 0x000fc4000801020d */
[----:B------:R-:W-:Y:S01]  /*1c410*/  MOV R241, UR4 ;  /* 0x0000000400f17c02 */ /* 0x000fe20008000f00 */
[----:B------:R-:W-:Y:S02]  /*1c420*/  USHF.L.U32 UR12, UR12, 0x5, URZ ;  /* 0x000000050c0c7899 */ /* 0x000fe4000800063f */
[----:B------:R-:W-:Y:S02]  /*1c430*/  USHF.L.U64.HI UR8, UR11, 0x5, UR8 ;  /* 0x000000050b087899 */ /* 0x000fe40008010208 */
[----:B------:R-:W-:Y:S01]  /*1c440*/  USHF.L.U32 UR5, UR11, 0x5, URZ ;  /* 0x000000050b057899 */ /* 0x000fe2000800063f */
[----:B------:R-:W-:-:S11]  /*1c450*/  ULDC UR4, c[0x0][0x2ec] ;  /* 0x0000bb0000047ab9 */ /* 0x000fd60000000800 */
.L_x_2771:
[----:B------:R-:W-:Y:S04]  /*1c460*/  DEPBAR.LE SB0, 0x0 ;  /* 0x000080000000791a */ /* 0x000fe80000000000 */
[----:B------:R-:W-:Y:S01]  /*1c470*/  BAR.SYNC.DEFER_BLOCKING 0x0 ;  /* 0x0000000000007b1d */ /* 0x000fe20000010000 */
[----:B------:R-:W-:Y:S01]  /*1c480*/  PLOP3.LUT P0, PT, PT, PT, UP0, 0x40, 0x0 ;  /* 0x000000000000781c */ /* 0x000fe20003f0e808 */
[----:B------:R-:W-:Y:S01]  /*1c490*/  IMAD.MOV.U32 R8, RZ, RZ, R242 ;  /* 0x000000ffff087224 */ /* 0x000fe200078e00f2 */
[----:B------:R-:W-:Y:S11]  /*1c4a0*/  MOV R7, R241 ;  /* 0x000000f100077202 */ /* 0x000ff60000000f00 */
[----:B------:R-:W-:Y:S05]  /*1c4b0*/  @P0 BRA `(.L_x_2768) ;  /* 0x0000000000f40947 */ /* 0x000fea0003800000 */
        /* <DEDUP_REMOVED lines=29> */
[----:B------:R-:W-:Y:S02]  /*1c690*/  @!P1 VIADD R10, R10, 0x1 ;  /* 0x000000010a0a9836 */ /* 0x000fe40000000000 */
[-C--:B------:R-:W-:Y:S01]  /*1c6a0*/  ISETP.GE.U32.AND P2, PT, R4, R2.reuse, PT ;  /* 0x000000020400720c */ /* 0x080fe20003f46070 */
[----:B------:R-:W-:Y:S01]  /*1c6b0*/  @!P0 VIADD R8, R8, 0x1 ;  /* 0x0000000108088836 */ /* 0x000fe20000000000 */
[----:B------:R-:W-:Y:S02]  /*1c6c0*/  ISETP.GE.U32.AND P3, PT, R6, R2, PT ;  /* 0x000000020600720c */ /* 0x000fe40003f66070 */
[----:B------:R-:W-:Y:S01]  /*1c6d0*/  ISETP.NE.AND P0, PT, R0, RZ, PT ;  /* 0x000000ff0000720c */ /* 0x000fe20003f05270 */
[----:B------:R-:W1:Y:S08]  /*1c6e0*/  LDC.64 R6, c[0x0][0x250] ;  /* 0x00009400ff067b82 */ /* 0x000e700000000a00 */
        /* <DEDUP_REMOVED lines=26> */
.L_x_2768:
        /* <DEDUP_REMOVED lines=20> */
[----:B------:R1:W-:Y:S01]  /*1c9d0*/  LDGSTS.E.BYPASS.LTC128B.128 [R229+0x11000], desc[UR6][R8.64+0x80] ;  /* 0x1100008008e57fae */ /* 0x0003e2000b901d46 */
        /* <DEDUP_REMOVED lines=17> */
[----:B-1----:R-:W2:Y:S04]  /*1caf0*/  LDSM.16.M88.4 R8, [R225+0x4000] ;  /* 0x00400000e108783b */ /* 0x002ea80000000200 */
[----:B------:R-:W1:Y:S04]  /*1cb00*/  LDSM.16.M88.4 R16, [R225+0x4800] ;  /* 0x00480000e110783b */ /* 0x000e680000000200 */
[----:B------:R-:W3:Y:S04]  /*1cb10*/  LDSM.16.M88.4 R24, [R225+0x5000] ;  /* 0x00500000e118783b */ /* 0x000ee80000000200 */
[----:B------:R-:W4:Y:S04]  /*1cb20*/  LDSM.16.M88.4 R32, [R225+0x5800] ;  /* 0x00580000e120783b */ /* 0x000f280000000200 */
[----:B------:R-:W0:Y:S04]  /*1cb30*/  LDGDEPBAR ;  /* 0x00000000000079af */ /* 0x000e280000000000 */
[----:B------:R-:W5:Y:S04]  /*1cb40*/  LDSM.16.M88.4 R40, [R225+0x6000] ;  /* 0x00600000e128783b */ /* 0x000f680000000200 */
[----:B------:R-:W5:Y:S04]  /*1cb50*/  LDSM.16.M88.4 R48, [R225+0x6800] ;  /* 0x00680000e130783b */ /* 0x000f680000000200 */
[----:B------:R-:W5:Y:S04]  /*1cb60*/  LDSM.16.M88.4 R56, [R225+0x7000] ;  /* 0x00700000e138783b */ /* 0x000f680000000200 */
[----:B------:R-:W5:Y:S04]  /*1cb70*/  LDSM.16.M88.4 R136, [R225+0x7800] ;  /* 0x00780000e188783b */ /* 0x000f680000000200 */
[----:B------:R-:W-:Y:S01]  /*1cb80*/  LDSM.16.M88.4 R140, [R224] ;  /* 0x00000000e08c783b */ /* 0x000fe20000000200 */
[C---:B--2---:R-:W-:Y:S03]  /*1cb90*/  HMMA.16816.F32 R4, R64.reuse, R8, RZ ;  /* 0x000000084004723c */ /* 0x044fe600000018ff */
[----:B------:R-:W2:Y:S04]  /*1cba0*/  LDSM.16.M88.4 R144, [R223] ;  /* 0x00000000df90783b */ /* 0x000ea80000000200 */
[----:B------:R-:W2:Y:S01]  /*1cbb0*/  LDSM.16.M88.4 R148, [R215] ;  /* 0x00000000d794783b */ /* 0x000ea20000000200 */
[C---:B------:R-:W-:Y:S03]  /*1cbc0*/  HMMA.16816.F32 R8, R64.reuse, R10, RZ ;  /* 0x0000000a4008723c */ /* 0x040fe600000018ff */
[----:B------:R-:W2:Y:S03]  /*1cbd0*/  LDSM.16.M88.4 R152, [R214] ;  /* 0x00000000d698783b */ /* 0x000ea60000000200 */
[C---:B-1----:R-:W-:Y:S01]  /*1cbe0*/  HMMA.16816.F32 R12, R64.reuse, R16, RZ ;  /* 0x00000010400c723c */ /* 0x042fe200000018ff */
[----:B------:R-:W1:Y:S04]  /*1cbf0*/  LDSM.16.M88.4 R156, [R213] ;  /* 0x00000000d59c783b */ /* 0x000e680000000200 */
[----:B------:R-:W1:Y:S01]  /*1cc00*/  LDSM.16.M88.4 R160, [R212] ;  /* 0x00000000d4a0783b */ /* 0x000e620000000200 */
[C---:B------:R-:W-:Y:S03]  /*1cc10*/  HMMA.16816.F32 R16, R64.reuse, R18, RZ ;  /* 0x000000124010723c */ /* 0x040fe600000018ff */
[----:B------:R-:W1:Y:S03]  /*1cc20*/  LDSM.16.M88.4 R164, [R211] ;  /* 0x00000000d3a4783b */ /* 0x000e660000000200 */
        /* <DEDUP_REMOVED lines=21> */
[C---:B--2---:R-:W-:Y:S06]  /*1cd80*/  HMMA.16816.F32 R4, R140.reuse, R144, R4 ;  /* 0x000000908c04723c */ /* 0x044fec0000001804 */
[C---:B------:R-:W-:Y:S01]  /*1cd90*/  HMMA.16816.F32 R8, R140.reuse, R146, R8 ;  /* 0x000000928c08723c */ /* 0x040fe20000001808 */
[----:B------:R-:W-:Y:S05]  /*1cda0*/  LDSM.16.M88.4 R144, [R222] ;  /* 0x00000000de90783b */ /* 0x000fea0000000200 */
[C---:B------:R-:W-:Y:S06]  /*1cdb0*/  HMMA.16816.F32 R12, R140.reuse, R148, R12 ;  /* 0x000000948c0c723c */ /* 0x040fec000000180c */
[C---:B------:R-:W-:Y:S01]  /*1cdc0*/  HMMA.16816.F32 R16, R140.reuse, R150, R16 ;  /* 0x000000968c10723c */ /* 0x040fe20000001810 */
[----:B------:R-:W2:Y:S05]  /*1cdd0*/  LDSM.16.M88.4 R148, [R219+0x4000] ;  /* 0x00400000db94783b */ /* 0x000eaa0000000200 */
        /* <DEDUP_REMOVED lines=15> */
[C---:B----4-:R-:W-:Y:S06]  /*1ced0*/  HMMA.16816.F32 R60, R140.reuse, R136, R60 ;  /* 0x000000888c3c723c */ /* 0x050fec000000183c */
[----:B------:R-:W-:Y:S01]  /*1cee0*/  HMMA.16816.F32 R64, R140, R138, R64 ;  /* 0x0000008a8c40723c */ /* 0x000fe20000001840 */
[----:B------:R-:W4:Y:S04]  /*1cef0*/  LDSM.16.M88.4 R136, [R208+0x800] ;  /* 0x00080000d088783b */ /* 0x000f280000000200 */
[----:B------:R-:W4:Y:S01]  /*1cf00*/  LDSM.16.M88.4 R140, [R208+0x1000] ;  /* 0x00100000d08c783b */ /* 0x000f220000000200 */
        /* <DEDUP_REMOVED lines=12> */
[C---:B-1----:R-:W-:Y:S06]  /*1cfd0*/  HMMA.16816.F32 R36, R144.reuse, R156, R36 ;  /* 0x0000009c9024723c */ /* 0x042fec0000001824 */
        /* <DEDUP_REMOVED lines=37> */
[C---:B---3--:R-:W-:Y:S06]  /*1d230*/  HMMA.16816.F32 R4, R136.reuse, R164, R4 ;  /* 0x000000a48804723c */ /* 0x048fec0000001804 */
[C---:B------:R-:W-:Y:S01]  /*1d240*/  HMMA.16816.F32 R8, R136.reuse, R166, R8 ;  /* 0x000000a68808723c */ /* 0x040fe20000001808 */
[----:B------:R-:W3:Y:S05]  /*1d250*/  LDSM.16.M88.4 R164, [R225+0xb800] ;  /* 0x00b80000e1a4783b */ /* 0x000eea0000000200 */
[C---:B----4-:R-:W-:Y:S06]  /*1d260*/  HMMA.16816.F32 R12, R136.reuse, R140, R12 ;  /* 0x0000008c880c723c */ /* 0x050fec000000180c */
[C---:B------:R-:W-:Y:S01]  /*1d270*/  HMMA.16816.F32 R16, R136.reuse, R142, R16 ;  /* 0x0000008e8810723c */ /* 0x040fe20000001810 */
[----:B------:R-:W4:Y:S05]  /*1d280*/  LDSM.16.M88.4 R140, [R206] ;  /* 0x00000000ce8c783b */ /* 0x000f2a0000000200 */
[C---:B--2---:R-:W-:Y:S06]  /*1d290*/  HMMA.16816.F32 R20, R136.reuse, R148, R20 ;  /* 0x000000948814723c */ /* 0x044fec0000001814 */
[C---:B------:R-:W-:Y:S01]  /*1d2a0*/  HMMA.16816.F32 R24, R136.reuse, R150, R24 ;  /* 0x000000968818723c */ /* 0x040fe20000001818 */
[----:B------:R-:W2:Y:S05]  /*1d2b0*/  LDSM.16.M88.4 R148, [R205] ;  /* 0x00000000cd94783b */ /* 0x000eaa0000000200 */
        /* <DEDUP_REMOVED lines=22> */
[C---:B--2---:R-:W-:Y:S06]  /*1d420*/  HMMA.16816.F32 R20, R168.reuse, R148, R20 ;  /* 0x00000094a814723c */ /* 0x044fec0000001814 */
        /* <DEDUP_REMOVED lines=57> */
[----:B------:R-:W-:Y:S01]  /*1d7c0*/  PLOP3.LUT P0, PT, PT, PT, UP0, 0x40, 0x0 ;  /* 0x000000000000781c */ /* 0x000fe20003f0e808 */
[----:B------:R-:W-:Y:S04]  /*1d7d0*/  ULEA UR10, -UR11, URZ, 0x7 ;  /* 0x0000003f0b0a7291 */ /* 0x000fe8000f8e393f */
[----:B------:R-:W-:Y:S02]  /*1d7e0*/  USHF.R.S32.HI UR9, URZ, 0x1f, UR10 ;  /* 0x0000001f3f097899 */ /* 0x000fe4000801140a */
[----:B------:R-:W-:Y:S04]  /*1d7f0*/  IMAD.U32 R140, RZ, RZ, UR10 ;  /* 0x0000000aff8c7e24 */ /* 0x000fe8000f8e00ff */
[----:B------:R-:W-:Y:S02]  /*1d800*/  MOV R137, UR9 ;  /* 0x0000000900897c02 */ /* 0x000fe40008000f00 */
[----:B------:R-:W-:Y:S05]  /*1d810*/  @P0 BRA `(.L_x_2770) ;  /* 0x0000000000f80947 */ /* 0x000fea0003800000 */
        /* <DEDUP_REMOVED lines=62> */
.L_x_2770:
        /* <DEDUP_REMOVED lines=36> */
.L_x_2769:
        /* <DEDUP_REMOVED lines=572> */
.L_x_2767:
        /* <DEDUP_REMOVED lines=16> */
[----:B------:R-:W1:Y:S01]  /*20300*/  @P3 MUFU.RCP R6, R5 ;  /* 0x0000000500063308 */ /* 0x000e620000001000 */
[----:B------:R-:W2:Y:S07]  /*20310*/  @P3 LDC R25, c[0x0][0x2e8] ;  /* 0x0000ba00ff193b82 */ /* 0x000eae0000000800 */
[----:B------:R-:W3:Y:S08]  /*20320*/  @P0 MUFU.RCP R7, R4 ;  /* 0x0000000400070308 */ /* 0x000ef00000001000 */
[----:B------:R-:W5:Y:S01]  /*20330*/  @P3 MUFU.LG2 R5, R5 ;  /* 0x0000000500053308 */ /* 0x000f620000000c00 */
        /* <DEDUP_REMOVED lines=33> */
[C---:B---3--:R-:W-:Y:S01]  /*20550*/  FMUL.FTZ R131, R7.reuse, R131 ;  /* 0x0000008307837220 */ /* 0x048fe20000410000 */
[C---:B------:R-:W-:Y:S01]  /*20560*/  FMUL.FTZ R130, R7.reuse, R130 ;  /* 0x0000008207827220 */ /* 0x040fe20000410000 */
[C---:B------:R-:W-:Y:S01]  /*20570*/  FMUL.FTZ R71, R7.reuse, R71 ;  /* 0x0000004707477220 */ /* 0x040fe20000410000 */
        /* <DEDUP_REMOVED lines=8> */
[C---:B------:R-:W-:Y:S01]  /*20600*/  FMUL.FTZ R83, R7.reuse, R83 ;  /* 0x0000005307537220 */ /* 0x040fe20000410000 */
        /* <DEDUP_REMOVED lines=26> */
[----:B------:R-:W-:Y:S01]  /*207b0*/  LOP3.LUT R8, R8, 0x3ffffffc, RZ, 0xc0, !PT ;  /* 0x3ffffffc08087812 */ /* 0x000fe200078ec0ff */
[----:B------:R-:W1:Y:S01]  /*207c0*/  @P0 MUFU.LG2 R4, R4 ;  /* 0x0000000400040308 */ /* 0x000e620000000c00 */
[----:B------:R-:W-:Y:S01]  /*207d0*/  LEA.HI R7, R6, R3, RZ, 0x5 ;  /* 0x0000000306077211 */ /* 0x000fe200078f28ff */
[----:B-----5:R-:W-:Y:S01]  /*207e0*/  @P3 FMUL.FTZ R5, R5, 0.69314718246459960938 ;  /* 0x3f31721805053820 */ /* 0x020fe20000410000 */
[----:B------:R-:W-:-:S02]  /*207f0*/  SHF.L.U32 R11, R9, 0x6, RZ ;  /* 0x00000006090b7819 */ /* 0x000fc400000006ff */
[----:B------:R-:W-:Y:S02]  /*20800*/  IADD3 R13, -R8, R3, RZ ;  /* 0x00000003080d7210 */ /* 0x000fe40007ffe1ff */
[----:B------:R-:W-:Y:S02]  /*20810*/  SHF.R.S32.HI R10, RZ, 0x5, R7 ;  /* 0x00000005ff0a7819 */ /* 0x000fe40000011407 */
[----:B------:R-:W-:Y:S02]  /*20820*/  LOP3.LUT R11, R11, 0x1c0, RZ, 0xc0, !PT ;  /* 0x000001c00b0b7812 */ /* 0x000fe400078ec0ff */
[----:B------:R-:W-:Y:S02]  /*20830*/  LOP3.LUT R8, R9, 0x1, RZ, 0xc0, !PT ;  /* 0x0000000109087812 */ /* 0x000fe400078ec0ff */
[----:B------:R-:W-:Y:S02]  /*20840*/  LEA R13, R10, R13, 0x9 ;  /* 0x0000000d0a0d7211 */ /* 0x000fe400078e48ff */
[----:B------:R-:W-:-:S02]  /*20850*/  LEA.HI R12, R11, R11, RZ, 0x1d ;  /* 0x0000000b0b0c7211 */ /* 0x000fc400078fe8ff */
[----:B------:R-:W-:Y:S02]  /*20860*/  ISETP.NE.U32.AND P4, PT, R8, 0x1, PT ;  /* 0x000000010800780c */ /* 0x000fe40003f85070 */
[----:B------:R-:W-:Y:S02]  /*20870*/  LEA R12, R13, R12, 0x1 ;  /* 0x0000000c0d0c7211 */ /* 0x000fe400078e08ff */
[----:B------:R-:W-:Y:S02]  /*20880*/  R2P PR, R9, 0x6 ;  /* 0x0000000609007804 */ /* 0x000fe40000000000 */
[----:B------:R-:W-:Y:S01]  /*20890*/  LEA R11, R12, UR4, 0x1 ;  /* 0x000000040c0b7c11 */ /* 0x000fe2000f8e08ff */
[----:B------:R-:W-:Y:S01]  /*208a0*/  ULDC.U8 UR4, c[0x0][0x3d8] ;  /* 0x0000f60000047ab9 */ /* 0x000fe20000000000 */
[----:B------:R-:W-:Y:S02]  /*208b0*/  MOV R8, 0x20 ;  /* 0x0000002000087802 */ /* 0x000fe40000000f00 */
[----:B------:R-:W-:-:S02]  /*208c0*/  MOV R12, 0x40 ;  /* 0x00000040000c7802 */ /* 0x000fc40000000f00 */
[C---:B------:R-:W-:Y:S02]  /*208d0*/  IADD3 R9, R11.reuse, -0x10, RZ ;  /* 0xfffffff00b097810 */ /* 0x040fe40007ffe0ff */
[----:B------:R-:W-:Y:S02]  /*208e0*/  SEL R8, R8, 0xffffffe0, !P1 ;  /* 0xffffffe008087807 */ /* 0x000fe40004800000 */
[----:B------:R-:W-:Y:S02]  /*208f0*/  @P4 IADD3 R9, R11, 0x10, RZ ;  /* 0x000000100b094810 */ /* 0x000fe40007ffe0ff */
[----:B------:R-:W-:Y:S02]  /*20900*/  F2FP.F16.F32.PACK_AB R128, R129, R128 ;  /* 0x000000808180723e */ /* 0x000fe400000000ff */
[----:B------:R-:W-:Y:S02]  /*20910*/  F2FP.F16.F32.PACK_AB R130, R131, R130 ;  /* 0x000000828382723e */ /* 0x000fe400000000ff */
[----:B------:R-:W-:Y:S01]  /*20920*/  SEL R12, R12, 0xffffffc0, !P2 ;  /* 0xffffffc00c0c7807 */ /* 0x000fe20005000000 */
[----:B------:R-:W-:Y:S01]  /*20930*/  STS [R11], R128 ;  /* 0x000000800b007388 */ /* 0x000fe20000000800 */
[----:B------:R-:W-:-:S02]  /*20940*/  F2FP.F16.F32.PACK_AB R68, R69, R68 ;  /* 0x000000444544723e */ /* 0x000fc400000000ff */
[----:B------:R-:W-:Y:S01]  /*20950*/  F2FP.F16.F32.PACK_AB R70, R71, R70 ;  /* 0x000000464746723e */ /* 0x000fe200000000ff */
        /* <DEDUP_REMOVED lines=55> */
[----:B--2---:R-:W-:-:S03]  /*20cd0*/  @P3 FFMA.FTZ R8, R2, R25, R5 ;  /* 0x0000001902083223 */ /* 0x004fc60000010005 */
[----:B------:R-:W-:Y:S04]  /*20ce0*/  STS [R13+0x2000], R104 ;  /* 0x002000680d007388 */ /* 0x000fe80000000800 */
[----:B------:R1:W-:Y:S04]  /*20cf0*/  STS [R13+0x2400], R106 ;  /* 0x0024006a0d007388 */ /* 0x0003e80000000800 */
[----:B------:R2:W-:Y:S04]  /*20d00*/  STS [R15+0x2000], R124 ;  /* 0x0020007c0f007388 */ /* 0x0005e80000000800 */
[----:B------:R2:W-:Y:S01]  /*20d10*/  STS [R15+0x2400], R126 ;  /* 0x0024007e0f007388 */ /* 0x0005e20000000800 */
[----:B---3--:R-:W3:Y:S03]  /*20d20*/  @P0 LDC R11, c[0x0][0x2e8] ;  /* 0x0000ba00ff0b0b82 */ /* 0x008ee60000000800 */
[----:B------:R2:W-:Y:S04]  /*20d30*/  STS [R17+0x2000], R108 ;  /* 0x0020006c11007388 */ /* 0x0005e80000000800 */
[----:B------:R2:W-:Y:S01]  /*20d40*/  STS [R17+0x2400], R110 ;  /* 0x0024006e11007388 */ /* 0x0005e20000000800 */
[----:B----4-:R-:W-:-:S03]  /*20d50*/  MOV R9, 0x7f800000 ;  /* 0x7f80000000097802 */ /* 0x010fc60000000f00 */
[----:B------:R2:W-:Y:S04]  /*20d60*/  STS [R19+0x2000], R120 ;  /* 0x0020007813007388 */ /* 0x0005e80000000800 */
        /* <DEDUP_REMOVED lines=8> */
[----:B------:R-:W1:Y:S01]  /*20df0*/  S2R R11, SR_CTAID.Y ;  /* 0x00000000000b7919 */ /* 0x000e620000002600 */
[----:B------:R-:W1:Y:S01]  /*20e00*/  LDC R0, c[0x0][0x2c4] ;  /* 0x0000b100ff007b82 */ /* 0x000e620000000800 */
[----:B------:R-:W-:Y:S01]  /*20e10*/  ISETP.NE.AND P0, PT, R228, -0x1, PT ;  /* 0xffffffffe400780c */ /* 0x000fe20003f05270 */
[----:B------:R-:W3:Y:S06]  /*20e20*/  S2R R24, SR_CTAID.Z ;  /* 0x0000000000187919 */ /* 0x000eec0000002700 */
[----:B------:R-:W3:Y:S01]  /*20e30*/  LDC R5, c[0x0][0x2e4] ;  /* 0x0000b900ff057b82 */ /* 0x000ee20000000800 */
[----:B-1----:R-:W-:-:S05]  /*20e40*/  IMAD R13, R11, R0, RZ ;  /* 0x000000000b0d7224 */ /* 0x002fca00078e02ff */
[----:B------:R-:W-:-:S05]  /*20e50*/  SEL R0, R13, R228, !P0 ;  /* 0x000000e40d007207 */ /* 0x000fca0004000000 */
[----:B---3--:R-:W-:Y:S01]  /*20e60*/  IMAD R0, R24, R5, R0 ;  /* 0x0000000518007224 */ /* 0x008fe200078e0200 */
[----:B------:R-:W-:Y:S06]  /*20e70*/  BRA `(.L_x_2773) ;  /* 0x0000000000187947 */ /* 0x000fec0003800000 */
.L_x_2772:
[----:B------:R-:W1:Y:S01]  /*20e80*/  S2R R24, SR_CTAID.Z ;  /* 0x0000000000187919 */ /* 0x000e620000002700 */
[----:B------:R-:W1:Y:S01]  /*20e90*/  LDC R2, c[0x0][0x270] ;  /* 0x00009c00ff027b82 */ /* 0x000e620000000800 */
[----:B------:R-:W1:Y:S07]  /*20ea0*/  S2R R11, SR_CTAID.Y ;  /* 0x00000000000b7919 */ /* 0x000e6e0000002600 */
[----:B------:R-:W3:Y:S01]  /*20eb0*/  LDC R0, c[0x0][0x2c4] ;  /* 0x0000b100ff007b82 */ /* 0x000ee20000000800 */
[----:B-1----:R-:W-:-:S04]  /*20ec0*/  IMAD R5, R11, R2, R24 ;  /* 0x000000020b057224 */ /* 0x002fc800078e0218 */
[----:B---3--:R-:W-:-:S07]  /*20ed0*/  IMAD R0, R5, R0, RZ ;  /* 0x0000000005007224 */ /* 0x008fce00078e02ff */
.L_x_2773:
[----:B------:R-:W-:Y:S01]  /*20ee0*/  LOP3.LUT R2, R7, 0xffffffe0, RZ, 0xc0, !PT ;  /* 0xffffffe007027812 */ /* 0x000fe200078ec0ff */
[----:B------:R-:W-:Y:S01]  /*20ef0*/  BAR.SYNC.DEFER_BLOCKING 0x0 ;  /* 0x0000000000007b1d */ /* 0x000fe20000010000 */
[----:B------:R-:W-:-:S03]  /*20f00*/  SHF.R.S32.HI R5, RZ, 0x1f, R10 ;  /* 0x0000001fff057819 */ /* 0x000fc6000001140a */
[----:B------:R-:W-:Y:S01]  /*20f10*/  IMAD.IADD R2, R3, 0x1, -R2 ;  /* 0x0000000103027824 */ /* 0x000fe200078e0a02 */
[----:B------:R-:W-:Y:S01]  /*20f20*/  LEA.HI R5, R5, R10, RZ, 0x2 ;  /* 0x0000000a05057211 */ /* 0x000fe200078f10ff */
[----:B------:R-:W-:Y:S03]  /*20f30*/  BSSY B0, `(.L_x_2774) ;  /* 0x0000014000007945 */ /* 0x000fe60003800000 */
[----:B------:R-:W-:Y:S02]  /*20f40*/  LOP3.LUT P0, RZ, R2, 0x3, RZ, 0xc0, !PT ;  /* 0x0000000302ff7812 */ /* 0x000fe4000780c0ff */
[----:B------:R-:W-:-:S05]  /*20f50*/  LOP3.LUT R5, R5, 0xffffffc, RZ, 0xc0, !PT ;  /* 0x0ffffffc05057812 */ /* 0x000fca00078ec0ff */
[----:B------:R-:W-:-:S04]  /*20f60*/  IMAD.IADD R5, R10, 0x1, -R5 ;  /* 0x000000010a057824 */ /* 0x000fc800078e0a05 */
[----:B------:R-:W-:Y:S02]  /*20f70*/  IMAD R240, R5, 0x10, R240 ;  /* 0x0000001005f07824 */ /* 0x000fe400078e02f0 */
[----:B------:R-:W-:Y:S05]  /*20f80*/  @P0 BRA `(.L_x_2775) ;  /* 0x0000000000380947 */ /* 0x000fea0003800000 */
[----:B------:R-:W1:Y:S01]  /*20f90*/  S2R R5, SR_CTAID.X ;  /* 0x0000000000057919 */ /* 0x000e620000002500 */
[----:B------:R-:W-:Y:S01]  /*20fa0*/  VIADD R2, R240, 0x8 ;  /* 0x00000008f0027836 */ /* 0x000fe20000000000 */
[----:B------:R-:W-:Y:S01]  /*20fb0*/  ULDC.64 UR4, c[0x0][0x2b0] ;  /* 0x0000ac0000047ab9 */ /* 0x000fe20000000a00 */
[C---:B-1----:R-:W-:Y:S02]  /*20fc0*/  IMAD R13, R5.reuse, 0x40, R0 ;  /* 0x00000040050d7824 */ /* 0x042fe400078e0200 */
[----:B------:R-:W-:-:S03]  /*20fd0*/  IMAD R5, R5, -0x40, R227 ;  /* 0xffffffc005057824 */ /* 0x000fc600078e02e3 */
[----:B------:R-:W-:Y:S02]  /*20fe0*/  SHF.R.S32.HI R7, RZ, 0x1f, R13 ;  /* 0x0000001fff077819 */ /* 0x000fe4000001140d */
[----:B------:R-:W-:Y:S02]  /*20ff0*/  IADD3 R0, P0, R240, R13, RZ ;  /* 0x0000000df0007210 */ /* 0x000fe40007f1e0ff */
[-C--:B------:R-:W-:Y:S02]  /*21000*/  ISETP.GE.AND P1, PT, R2, R5.reuse, PT ;  /* 0x000000050200720c */ /* 0x080fe40003f26270 */
[C---:B------:R-:W-:Y:S02]  /*21010*/  ISETP.GE.AND P2, PT, R240.reuse, R5, PT ;  /* 0x00000005f000720c */ /* 0x040fe40003f46270 */
[----:B------:R-:W-:Y:S02]  /*21020*/  LEA.HI.X.SX32 R7, R240, R7, 0x1, P0 ;  /* 0x00000007f0077211 */ /* 0x000fe400000f0eff */
[----:B------:R-:W-:-:S04]  /*21030*/  LEA R4, P0, R0, UR4, 0x2 ;  /* 0x0000000400047c11 */ /* 0x000fc8000f8010ff */
[----:B------:R-:W-:-:S05]  /*21040*/  LEA.HI.X R5, R0, UR5, R7, 0x2, P0 ;  /* 0x0000000500057c11 */ /* 0x000fca00080f1407 */
[----:B------:R1:W-:Y:S04]  /*21050*/  @!P2 STG.E desc[UR6][R4.64], R8 ;  /* 0x000000080400a986 */ /* 0x0003e8000c101906 */
[----:B------:R1:W-:Y:S02]  /*21060*/  @!P1 STG.E desc[UR6][R4.64+0x20], R9 ;  /* 0x0000200904009986 */ /* 0x0003e4000c101906 */
.L_x_2775:
[----:B------:R-:W-:Y:S05]  /*21070*/  BSYNC B0 ;  /* 0x0000000000007941 */ /* 0x000fea0003800000 */
.L_x_2774:
[----:B------:R-:W3:Y:S01]  /*21080*/  S2UR UR5, SR_CTAID.X ;  /* 0x00000000000579c3 */ /* 0x000ee20000002500 */
[----:B------:R-:W-:Y:S01]  /*21090*/  LEA.HI R0, R6, R3, RZ, 0x3 ;  /* 0x0000000306007211 */ /* 0x000fe200078f18ff */
[----:B--2---:R2:W4:Y:S01]  /*210a0*/  LDS.128 R12, [R229+0x1800] ;  /* 0x00180000e50c7984 */ /* 0x0045220000000c00 */
[----:B------:R-:W-:Y:S01]  /*210b0*/  SHF.R.S32.HI R7, RZ, 0x1f, R11 ;  /* 0x0000001fff077819 */ /* 0x000fe2000001140b */
[----:B------:R-:W-:Y:S01]  /*210c0*/  BSSY B0, `(.L_x_2776) ;  /* 0x0000032000007945 */ /* 0x000fe20003800000 */
[----:B------:R-:W-:Y:S01]  /*210d0*/  LOP3.LUT R0, R0, 0xfffffff8, RZ, 0xc0, !PT ;  /* 0xfffffff800007812 */ /* 0x000fe200078ec0ff */
[----:B------:R2:W2:Y:S01]  /*210e0*/  LDS.128 R16, [R229+0x3800] ;  /* 0x00380000e5107984 */ /* 0x0004a20000000c00 */
[----:B------:R-:W-:Y:S01]  /*210f0*/  ISETP.NE.AND P0, PT, R228, -0x1, PT ;  /* 0xffffffffe400780c */ /* 0x000fe20003f05270 */
[----:B-1----:R-:W1:Y:S02]  /*21100*/  LDC.64 R4, c[0x0][0x290] ;  /* 0x0000a400ff047b82 */ /* 0x002e640000000a00 */
[----:B------:R-:W-:-:S02]  /*21110*/  IMAD.IADD R3, R3, 0x1, -R0 ;  /* 0x0000000103037824 */ /* 0x000fc400078e0a00 */
[----:B------:R-:W-:Y:S02]  /*21120*/  VIADD R0, R230, 0x10 ;  /* 0x00000010e6007836 */ /* 0x000fe40000000000 */
[----:B------:R-:W-:Y:S02]  /*21130*/  IMAD.SHL.U32 R2, R3, 0x8, RZ ;  /* 0x0000000803027824 */ /* 0x000fe400078e00ff */
[----:B------:R-:W5:Y:S03]  /*21140*/  LDC.64 R8, c[0x0][0x298] ;  /* 0x0000a600ff087b82 */ /* 0x000f660000000a00 */
[----:B------:R-:W-:Y:S01]  /*21150*/  SHF.R.S32.HI R3, RZ, 0x1f, R2 ;  /* 0x0000001fff037819 */ /* 0x000fe20000011402 */
[----:B---3--:R-:W-:-:S04]  /*21160*/  USHF.L.U32 UR5, UR5, 0x6, URZ ;  /* 0x0000000605057899 */ /* 0x008fc8000800063f */
[----:B------:R-:W-:Y:S02]  /*21170*/  USHF.R.S32.HI UR4, URZ, 0x1f, UR5 ;  /* 0x0000001f3f047899 */ /* 0x000fe40008011405 */
[----:B------:R-:W-:Y:S01]  /*21180*/  IADD3 R227, R227, -UR5, RZ ;  /* 0x80000005e3e37c10 */ /* 0x000fe2000fffe0ff */
[----:B-1----:R-:W-:-:S03]  /*21190*/  IMAD.WIDE.U32 R20, R11, R4, RZ ;  /* 0x000000040b147225 */ /* 0x002fc600078e00ff */
[----:B------:R-:W-:Y:S01]  /*211a0*/  ISETP.GE.AND P2, PT, R0, R227, PT ;  /* 0x000000e30000720c */ /* 0x000fe20003f46270 */
[----:B------:R-:W-:Y:S01]  /*211b0*/  IMAD R0, R7, R4, RZ ;  /* 0x0000000407007224 */ /* 0x000fe200078e02ff */
[----:B------:R-:W-:Y:S01]  /*211c0*/  SHF.R.S32.HI R4, RZ, 0x1f, R24 ;  /* 0x0000001fff047819 */ /* 0x000fe20000011418 */
[----:B-----5:R-:W-:-:S04]  /*211d0*/  IMAD.WIDE.U32 R6, R228, R8, RZ ;  /* 0x00000008e4067225 */ /* 0x020fc800078e00ff */
[----:B------:R-:W-:Y:S01]  /*211e0*/  IMAD R5, R11, R5, R0 ;  /* 0x000000050b057224 */ /* 0x000fe200078e0200 */
[----:B------:R-:W-:Y:S01]  /*211f0*/  SEL R0, R20, R6, !P0 ;  /* 0x0000000614007207 */ /* 0x000fe20004000000 */
[----:B------:R-:W-:-:S04]  /*21200*/  IMAD.WIDE.U32 R10, R8, UR5, R2 ;  /* 0x00000005080a7c25 */ /* 0x000fc8000f8e0002 */
[----:B------:R-:W-:Y:S02]  /*21210*/  IMAD R2, R8, UR4, RZ ;  /* 0x0000000408027c24 */ /* 0x000fe4000f8e02ff */
[----:B------:R-:W-:Y:S01]  /*21220*/  IMAD R228, R228, R9, R7 ;  /* 0x00000009e4e47224 */ /* 0x000fe200078e0207 */
[----:B------:R-:W-:Y:S01]  /*21230*/  @!P0 IADD3 R228, R21, R5, RZ ;  /* 0x0000000515e48210 */ /* 0x000fe20007ffe0ff */
[----:B------:R-:W-:Y:S01]  /*21240*/  IMAD R3, R9, UR5, R2 ;  /* 0x0000000509037c24 */ /* 0x000fe2000f8e0202 */
[----:B------:R-:W-:Y:S01]  /*21250*/  IADD3 R6, P0, R0, R10, RZ ;  /* 0x0000000a00067210 */ /* 0x000fe20007f1e0ff */
[----:B------:R-:W-:Y:S01]  /*21260*/  ULDC.64 UR4, c[0x0][0x2a0] ;  /* 0x0000a80000047ab9 */ /* 0x000fe20000000a00 */
[----:B------:R1:W3:Y:S01]  /*21270*/  LDS.128 R20, [R229] ;  /* 0x00000000e5147984 */ /* 0x0002e20000000c00 */
[----:B------:R-:W-:Y:S01]  /*21280*/  IMAD R27, R4, UR4, RZ ;  /* 0x00000004041b7c24 */ /* 0x000fe2000f8e02ff */
[----:B------:R-:W-:Y:S01]  /*21290*/  IADD3.X R7, R228, R3, R11, P0, !PT ;  /* 0x00000003e4077210 */ /* 0x000fe200007fe40b */
[C---:B------:R-:W-:Y:S01]  /*212a0*/  VIADD R2, R230.reuse, 0x20 ;  /* 0x00000020e6027836 */ /* 0x040fe20000000000 */
[-C--:B------:R-:W-:Y:S01]  /*212b0*/  ISETP.GE.AND P0, PT, R230, R227.reuse, PT ;  /* 0x000000e3e600720c */ /* 0x080fe20003f06270 */
[----:B------:R-:W-:Y:S01]  /*212c0*/  IMAD R27, R24, UR5, R27 ;  /* 0x00000005181b7c24 */ /* 0x000fe2000f8e021b */
[----:B------:R-:W-:Y:S01]  /*212d0*/  IADD3 R0, R230, 0x30, RZ ;  /* 0x00000030e6007810 */ /* 0x000fe20007ffe0ff */
[----:B------:R-:W-:Y:S01]  /*212e0*/  IMAD.WIDE.U32 R24, R24, UR4, R6 ;  /* 0x0000000418187c25 */ /* 0x000fe2000f8e0006 */
[-C--:B------:R-:W-:Y:S01]  /*212f0*/  ISETP.GE.AND P1, PT, R2, R227.reuse, PT ;  /* 0x000000e30200720c */ /* 0x080fe20003f26270 */
[----:B------:R1:W1:Y:S01]  /*21300*/  LDS.128 R4, [R229+0x2000] ;  /* 0x00200000e5047984 */ /* 0x0002620000000c00 */
[----:B------:R-:W-:Y:S01]  /*21310*/  ISETP.GE.AND P3, PT, R0, R227, PT ;  /* 0x000000e30000720c */ /* 0x000fe20003f66270 */
[----:B------:R-:W-:-:S06]  /*21320*/  IMAD.IADD R27, R27, 0x1, R25 ;  /* 0x000000011b1b7824 */ /* 0x000fcc00078e0219 */
[----:B--2-4-:R-:W-:Y:S06]  /*21330*/  @P0 BRA `(.L_x_2777) ;  /* 0x0000000000280947 */ /* 0x014fec0003800000 */
        /* <DEDUP_REMOVED lines=9> */
[----:B-1----:R2:W-:Y:S02]  /*213d0*/  STG.E.128 desc[UR6][R10.64+0x80], R4 ;  /* 0x000080040a007986 */ /* 0x0025e4000c101d06 */
.L_x_2777:
[----:B------:R-:W-:Y:S05]  /*213e0*/  BSYNC B0 ;  /* 0x0000000000007941 */ /* 0x000fea0003800000 */
.L_x_2776:
[----:B--23--:R2:W3:Y:S01]  /*213f0*/  LDS.128 R20, [R229+0x800] ;  /* 0x00080000e5147984 */ /* 0x00c4e20000000c00 */
[----:B------:R-:W-:Y:S03]  /*21400*/  BSSY B0, `(.L_x_2778) ;  /* 0x0000010000007945 */ /* 0x000fe60003800000 */
[----:B-1----:R2:W1:Y:S01]  /*21410*/  LDS.128 R4, [R229+0x2800] ;  /* 0x00280000e5047984 */ /* 0x0024620000000c00 */
        /* <DEDUP_REMOVED lines=13> */
[----:B-1----:R4:W-:Y:S02]  /*214f0*/  STG.E.128 desc[UR6][R2.64+0x80], R4 ;  /* 0x0000800402007986 */ /* 0x0029e4000c101d06 */
.L_x_2779:
[----:B------:R-:W-:Y:S05]  /*21500*/  BSYNC B0 ;  /* 0x0000000000007941 */ /* 0x000fea0003800000 */
.L_x_2778:
[----:B-1--4-:R1:W4:Y:S01]  /*21510*/  LDS.128 R4, [R229+0x1000] ;  /* 0x00100000e5047984 */ /* 0x0123220000000c00 */
[----:B------:R-:W-:Y:S03]  /*21520*/  BSSY B0, `(.L_x_2780) ;  /* 0x0000010000007945 */ /* 0x000fe60003800000 */
[----:B---3--:R1:W3:Y:S01]  /*21530*/  LDS.128 R20, [R229+0x3000] ;  /* 0x00300000e5147984 */ /* 0x0082e20000000c00 */
        /* <DEDUP_REMOVED lines=13> */
[----:B---3--:R4:W-:Y:S02]  /*21610*/  STG.E.128 desc[UR6][R2.64+0x80], R20 ;  /* 0x0000801402007986 */ /* 0x0089e4000c101d06 */
.L_x_2781:
[----:B------:R-:W-:Y:S05]  /*21620*/  BSYNC B0 ;  /* 0x0000000000007941 */ /* 0x000fea0003800000 */
.L_x_2780:
        /* <DEDUP_REMOVED lines=15> */
.L_x_2782:
        /* <DEDUP_REMOVED lines=14> */
.L_x_8378:


//--------------------- .text._ZN5flash24flash_fwd_splitkv_kernelI23Flash_fwd_kernel_traitsILi128ELi64ELi128ELi4ELb0ELb0EN7cutlass6half_tE19Flash_kernel_traitsILi128ELi64ELi128ELi4ES3_EELb1ELb0ELb0ELb0ELb1ELb1ELb0ELb1EEEvNS_16Flash_fwd_paramsE --------------------------
	.section	.text._ZN5flash24flash_fwd_splitkv_kernelI23Flash_fwd_kernel_traitsILi128ELi64ELi128ELi4ELb0ELb0EN7cutlass6half_tE19Flash_kernel_traitsILi128ELi64ELi128ELi4ES3_EELb1ELb0ELb0ELb0ELb1ELb1ELb0ELb1EEEvNS_16Flash_fwd_paramsE,"ax",@progbits
	.align	128
        .global         _ZN5flash24flash_fwd_splitkv_kernelI23Flash_fwd_kernel_traitsILi128ELi64ELi128ELi4ELb0ELb0EN7cutlass6half_tE19Flash_kernel_traitsILi128ELi64ELi128ELi4ES3_EELb1ELb0ELb0ELb0ELb1ELb1ELb0ELb1EEEvNS_16Flash_fwd_paramsE
        .type           _ZN5flash24flash_fwd_splitkv_kernelI23Flash_fwd_kernel_traitsILi128ELi64ELi128ELi4ELb0ELb0EN7cutlass6half_tE19Flash_kernel_traitsILi128ELi64ELi128ELi4ES3_EELb1ELb0ELb0ELb0ELb1ELb1ELb0ELb1EEEvNS_16Flash_fwd_paramsE,@function
        .size           _ZN5flash24flash_fwd_splitkv_kernelI23Flash_fwd_kernel_traitsILi128ELi64ELi128ELi4ELb0ELb0EN7cutlass6half_tE19Flash_kernel_traitsILi128ELi64ELi128ELi4ES3_EELb1ELb0ELb0ELb0ELb1ELb1ELb0ELb1EEEvNS_16Flash_fwd_paramsE,(.L_x_8379 - _ZN5flash24flash_fwd_splitkv_kernelI23Flash_fwd_kernel_traitsILi128ELi64ELi128ELi4ELb0ELb0EN7cutlass6half_tE19Flash_kernel_traitsILi128ELi64ELi128ELi4ES3_EELb1ELb0ELb0ELb0ELb1ELb1ELb0ELb1EEEvNS_16Flash_fwd_paramsE)
        .other          _ZN5flash24flash_fwd_splitkv_kernelI23Flash_fwd_kernel_traitsILi128ELi64ELi128ELi4ELb0ELb0EN7cutlass6half_tE19Flash_kernel_traitsILi128ELi64ELi128ELi4ES3_EELb1ELb0ELb0ELb0ELb1ELb1ELb0ELb1EEEvNS_16Flash_fwd_paramsE,@"STO_CUDA_ENTRY STV_DEFAULT"
_ZN5flash24flash_fwd_splitkv_kernelI23Flash_fwd_kernel_traitsILi128ELi64ELi128ELi4ELb0ELb0EN7cutlass6half_tE19Flash_kernel_traitsILi128ELi64ELi128ELi4ES3_EELb1ELb0ELb0ELb0ELb1ELb1ELb0ELb1EEEvNS_16Flash_fwd_paramsE:
.text._ZN5flash24flash_fwd_splitkv_kernelI23Flash_fwd_kernel_traitsILi128ELi64ELi128ELi4ELb0ELb0EN7cutlass6half_tE19Flash_kernel_traitsILi128ELi64ELi128ELi4ES3_EELb1ELb0ELb0ELb0ELb1ELb1ELb0ELb1EEEvNS_16Flash_fwd_paramsE:
        /* <DEDUP_REMOVED lines=40> */
.L_x_2783:
[----:B------:R-:W1:Y:S02]  /*0280*/  LDC R69, c[0x0][0x2c8] ;  /* 0x0000b200ff457b82 */ /* 0x000e640000000800 */
.L_x_2784:
        /* <DEDUP_REMOVED lines=93> */
.L_x_2787:
[----:B------:R-:W-:Y:S05]  /*0860*/  BSYNC B0 ;  /* 0x0000000000007941 */ /* 0x000fea0003800000 */
.L_x_2786:
        /* <DEDUP_REMOVED lines=17> */
.L_x_2789:
[----:B------:R-:W-:Y:S05]  /*0980*/  BSYNC B0 ;  /* 0x0000000000007941 */ /* 0x000fea0003800000 */
.L_x_2788:
        /* <DEDUP_REMOVED lines=16> */
.L_x_2791:
[----:B------:R-:W-:Y:S05]  /*0a90*/  BSYNC B0 ;  /* 0x0000000000007941 */ /* 0x000fea0003800000 */
.L_x_2790:
        /* <DEDUP_REMOVED lines=14> */
.L_x_2793:
[----:B------:R-:W-:Y:S05]  /*0b80*/  BSYNC B0 ;  /* 0x0000000000007941 */ /* 0x000fea0003800000 */
.L_x_2792:
        /* <DEDUP_REMOVED lines=16> */
.L_x_2785:
        /* <DEDUP_REMOVED lines=27> */
.L_x_2794:
        /* <DEDUP_REMOVED lines=83> */
.L_x_2795:
        /* <DEDUP_REMOVED lines=48> */
.L_x_2797:
        /* <DEDUP_REMOVED lines=30> */
.L_x_2796:
        /* <DEDUP_REMOVED lines=320> */
.L_x_2868:
        /* <DEDUP_REMOVED lines=235> */
.L_x_2802:
[----:B------:R-:W-:Y:S05]  /*3b00*/  BSYNC B0 ;  /* 0x0000000000007941 */ /* 0x000fea0003800000 */
.L_x_2801:
        /* <DEDUP_REMOVED lines=111> */
.L_x_2804:
[----:B------:R-:W-:Y:S05]  /*4200*/  BSYNC B0 ;  /* 0x0000000000007941 */ /* 0x000fea0003800000 */
.L_x_2803:
        /* <DEDUP_REMOVED lines=112> */
.L_x_2806:
[----:B------:R-:W-:Y:S05]  /*4910*/  BSYNC B0 ;  /* 0x0000000000007941 */ /* 0x000fea0003800000 */
.L_x_2805:
        /* <DEDUP_REMOVED lines=116> */
.L_x_2808:
[----:B------:R-:W-:Y:S05]  /*5060*/  BSYNC B0 ;  /* 0x0000000000007941 */ /* 0x000fea0003800000 */
.L_x_2807:
        /* <DEDUP_REMOVED lines=112> */
.L_x_2810:
[----:B------:R-:W-:Y:S05]  /*5770*/  BSYNC B0 ;  /* 0x0000000000007941 */ /* 0x000fea0003800000 */
.L_x_2809:
        /* <DEDUP_REMOVED lines=116> */
.L_x_2812:
[----:B------:R-:W-:Y:S05]  /*5ec0*/  BSYNC B0 ;  /* 0x0000000000007941 */ /* 0x000fea0003800000 */
.L_x_2811:
        /* <DEDUP_REMOVED lines=118> */
.L_x_2814:
[----:B------:R-:W-:Y:S05]  /*6630*/  BSYNC B0 ;  /* 0x0000000000007941 */ /* 0x000fea0003800000 */
.L_x_2813:
        /* <DEDUP_REMOVED lines=118> */
.L_x_2816:
[----:B------:R-:W-:Y:S05]  /*6da0*/  BSYNC B0 ;  /* 0x0000000000007941 */ /* 0x000fea0003800000 */
.L_x_2815:
        /* <DEDUP_REMOVED lines=9> */
.L_x_2800:
        /* <DEDUP_REMOVED lines=91> */
.L_x_2821:
[----:B------:R-:W-:Y:S05]  /*73f0*/  BSYNC B0 ;  /* 0x0000000000007941 */ /* 0x000fea0003800000 */
.L_x_2820:
        /* <DEDUP_REMOVED lines=87> */
.L_x_2823:
[----:B------:R-:W-:Y:S05]  /*7970*/  BSYNC B0 ;  /* 0x0000000000007941 */ /* 0x000fea0003800000 */
.L_x_2822:
[----:B-----5:R3:W-:Y:S02]  /*7980*/  STG.E.128 desc[UR6][R102.64+0x80], R36 ;  /* 0x0000802466007986 */ /* 0x0207e4000c101d06 */
.L_x_2819:
[----:B------:R-:W-:Y:S05]  /*7990*/  BSYNC B1 ;  /* 0x0000000000017941 */ /* 0x000fea0003800000 */
.L_x_2818:
        /* <DEDUP_REMOVED lines=98> */
.L_x_2827:
[----:B------:R-:W-:Y:S05]  /*7fc0*/  BSYNC B0 ;  /* 0x0000000000007941 */ /* 0x000fea0003800000 */
.L_x_2826:
        /* <DEDUP_REMOVED lines=96> */
.L_x_2829:
[----:B------:R-:W-:Y:S05]  /*85d0*/  BSYNC B0 ;  /* 0x0000000000007941 */ /* 0x000fea0003800000 */
.L_x_2828:
[----:B-----5:R1:W-:Y:S02]  /*85e0*/  STG.E.128 desc[UR6][R180.64+0x80], R32 ;  /* 0x00008020b4007986 */ /* 0x0203e4000c101d06 */
.L_x_2825:
[----:B------:R-:W-:Y:S05]  /*85f0*/  BSYNC B1 ;  /* 0x0000000000017941 */ /* 0x000fea0003800000 */
.L_x_2824:
        /* <DEDUP_REMOVED lines=100> */
.L_x_2833:
[----:B------:R-:W-:Y:S05]  /*8c40*/  BSYNC B0 ;  /* 0x0000000000007941 */ /* 0x000fea0003800000 */
.L_x_2832:
        /* <DEDUP_REMOVED lines=98> */
.L_x_2835:
[----:B------:R-:W-:Y:S05]  /*9270*/  BSYNC B0 ;  /* 0x0000000000007941 */ /* 0x000fea0003800000 */
.L_x_2834:
[----:B-----5:R1:W-:Y:S02]  /*9280*/  STG.E.128 desc[UR6][R36.64], R4 ;  /* 0x0000000424007986 */ /* 0x0203e4000c101d06 */
.L_x_2831:
[----:B------:R-:W-:Y:S05]  /*9290*/  BSYNC B1 ;  /* 0x0000000000017941 */ /* 0x000fea0003800000 */
.L_x_2830:
        /* <DEDUP_REMOVED lines=105> */
.L_x_2839:
[----:B------:R-:W-:Y:S05]  /*9930*/  BSYNC B0 ;  /* 0x0000000000007941 */ /* 0x000fea0003800000 */
.L_x_2838:
        /* <DEDUP_REMOVED lines=98> */
.L_x_2841:
[----:B------:R-:W-:Y:S05]  /*9f60*/  BSYNC B0 ;  /* 0x0000000000007941 */ /* 0x000fea0003800000 */
.L_x_2840:
[----:B-----5:R3:W-:Y:S02]  /*9f70*/  STG.E.128 desc[UR6][R36.64], R4 ;  /* 0x0000000424007986 */ /* 0x0207e4000c101d06 */
.L_x_2837:
[----:B------:R-:W-:Y:S05]  /*9f80*/  BSYNC B1 ;  /* 0x0000000000017941 */ /* 0x000fea0003800000 */
.L_x_2836:
        /* <DEDUP_REMOVED lines=103> */
.L_x_2845:
[----:B------:R-:W-:Y:S05]  /*a600*/  BSYNC B0 ;  /* 0x0000000000007941 */ /* 0x000fea0003800000 */
.L_x_2844:
        /* <DEDUP_REMOVED lines=98> */
.L_x_2847:
[----:B------:R-:W-:Y:S05]  /*ac30*/  BSYNC B0 ;  /* 0x0000000000007941 */ /* 0x000fea0003800000 */
.L_x_2846:
[----:B-----5:R3:W-:Y:S02]  /*ac40*/  STG.E.128 desc[UR6][R36.64], R4 ;  /* 0x0000000424007986 */ /* 0x0207e4000c101d06 */
.L_x_2843:
[----:B------:R-:W-:Y:S05]  /*ac50*/  BSYNC B1 ;  /* 0x0000000000017941 */ /* 0x000fea0003800000 */
.L_x_2842:
        /* <DEDUP_REMOVED lines=105> */
.L_x_2851:
[----:B------:R-:W-:Y:S05]  /*b2f0*/  BSYNC B0 ;  /* 0x0000000000007941 */ /* 0x000fea0003800000 */
.L_x_2850:
        /* <DEDUP_REMOVED lines=98> */
.L_x_2853:
[----:B------:R-:W-:Y:S05]  /*b920*/  BSYNC B0 ;  /* 0x0000000000007941 */ /* 0x000fea0003800000 */
.L_x_2852:
[----:B-----5:R3:W-:Y:S02]  /*b930*/  STG.E.128 desc[UR6][R36.64], R4 ;  /* 0x0000000424007986 */ /* 0x0207e4000c101d06 */
.L_x_2849:
[----:B------:R-:W-:Y:S05]  /*b940*/  BSYNC B1 ;  /* 0x0000000000017941 */ /* 0x000fea0003800000 */
.L_x_2848:
        /* <DEDUP_REMOVED lines=107> */
.L_x_2857:
[----:B------:R-:W-:Y:S05]  /*c000*/  BSYNC B0 ;  /* 0x0000000000007941 */ /* 0x000fea0003800000 */
.L_x_2856:
        /* <DEDUP_REMOVED lines=98> */
.L_x_2859:
[----:B------:R-:W-:Y:S05]  /*c630*/  BSYNC B0 ;  /* 0x0000000000007941 */ /* 0x000fea0003800000 */
.L_x_2858:
[----:B-----5:R3:W-:Y:S02]  /*c640*/  STG.E.128 desc[UR6][R36.64], R4 ;  /* 0x0000000424007986 */ /* 0x0207e4000c101d06 */
.L_x_2855:
[----:B------:R-:W-:Y:S05]  /*c650*/  BSYNC B1 ;  /* 0x0000000000017941 */ /* 0x000fea0003800000 */
.L_x_2854:
        /* <DEDUP_REMOVED lines=107> */
.L_x_2863:
[----:B------:R-:W-:Y:S05]  /*cd10*/  BSYNC B0 ;  /* 0x0000000000007941 */ /* 0x000fea0003800000 */
.L_x_2862:
        /* <DEDUP_REMOVED lines=98> */
.L_x_2865:
[----:B------:R-:W-:Y:S05]  /*d340*/  BSYNC B0 ;  /* 0x0000000000007941 */ /* 0x000fea0003800000 */
.L_x_2864:
[----:B-----5:R3:W-:Y:S02]  /*d350*/  STG.E.128 desc[UR6][R36.64], R4 ;  /* 0x0000000424007986 */ /* 0x0207e4000c101d06 */
.L_x_2861:
[----:B------:R-:W-:Y:S05]  /*d360*/  BSYNC B1 ;  /* 0x0000000000017941 */ /* 0x000fea0003800000 */
.L_x_2860:
        /* <DEDUP_REMOVED lines=8> */
.L_x_2799:
        /* <DEDUP_REMOVED lines=80> */
.L_x_2817:
        /* <DEDUP_REMOVED lines=85> */
.L_x_2866:
        /* <DEDUP_REMOVED lines=8> */
.L_x_2867:
[----:B------:R-:W-:Y:S04]  /*dec0*/  IADD3 R11, R11, -0x1, RZ ;  /* 0xffffffff0b0b7810 */ /* 0x000fe80007ffe0ff */
[----:B------:R-:W-:Y:S11]  /*ded0*/  ISETP.GT.AND P0, PT, R11, R67, PT ;  /* 0x000000430b00720c */ /* 0x000ff60003f04270 */
[----:B------:R-:W-:Y:S02]  /*dee0*/  @!UPT UIADD3 URZ, URZ, URZ, URZ ;  /* 0x0000003f3f3ff290 */ /* 0x000fe4000fffe03f */
[----:B------:R-:W-:Y:S05]  /*def0*/  @P0 BRA `(.L_x_2868) ;  /* 0xffffff4c00540947 */ /* 0x000fea000383ffff */
.L_x_2798:
        /* <DEDUP_REMOVED lines=102> */
.L_x_2875:
[----:B------:R-:W-:Y:S05]  /*e560*/  BSYNC B0 ;  /* 0x0000000000007941 */ /* 0x000fea0003800000 */
.L_x_2874:
        /* <DEDUP_REMOVED lines=46> */
.L_x_2877:
[----:B------:R-:W-:Y:S05]  /*e850*/  BSYNC B0 ;  /* 0x0000000000007941 */ /* 0x000fea0003800000 */
.L_x_2876:
[----:B------:R3:W-:Y:S02]  /*e860*/  STS.128 [R233+0x2000], R8 ;  /* 0x00200008e9007388 */ /* 0x0007e40000000c00 */
.L_x_2873:
[----:B------:R-:W-:Y:S05]  /*e870*/  BSYNC B1 ;  /* 0x0000000000017941 */ /* 0x000fea0003800000 */
.L_x_2872:
        /* <DEDUP_REMOVED lines=61> */
.L_x_2881:
[----:B------:R-:W-:Y:S05]  /*ec50*/  BSYNC B0 ;  /* 0x0000000000007941 */ /* 0x000fea0003800000 */
.L_x_2880:
        /* <DEDUP_REMOVED lines=46> */
.L_x_2883:
[----:B------:R-:W-:Y:S05]  /*ef40*/  BSYNC B0 ;  /* 0x0000000000007941 */ /* 0x000fea0003800000 */
.L_x_2882:
[----:B------:R4:W-:Y:S02]  /*ef50*/  STS.128 [R233+0x2800], R8 ;  /* 0x00280008e9007388 */ /* 0x0009e40000000c00 */
.L_x_2879:
[----:B------:R-:W-:Y:S05]  /*ef60*/  BSYNC B1 ;  /* 0x0000000000017941 */ /* 0x000fea0003800000 */
.L_x_2878:
        /* <DEDUP_REMOVED lines=62> */
.L_x_2887:
[----:B------:R-:W-:Y:S05]  /*f350*/  BSYNC B0 ;  /* 0x0000000000007941 */ /* 0x000fea0003800000 */
.L_x_2886:
        /* <DEDUP_REMOVED lines=46> */
.L_x_2889:
[----:B------:R-:W-:Y:S05]  /*f640*/  BSYNC B0 ;  /* 0x0000000000007941 */ /* 0x000fea0003800000 */
.L_x_2888:
[----:B------:R2:W-:Y:S02]  /*f650*/  STS.128 [R233+0x3000], R8 ;  /* 0x00300008e9007388 */ /* 0x0005e40000000c00 */
.L_x_2885:
[----:B------:R-:W-:Y:S05]  /*f660*/  BSYNC B1 ;  /* 0x0000000000017941 */ /* 0x000fea0003800000 */
.L_x_2884:
        /* <DEDUP_REMOVED lines=59> */
.L_x_2892:
[----:B------:R-:W-:Y:S05]  /*fa20*/  BSYNC B0 ;  /* 0x0000000000007941 */ /* 0x000fea0003800000 */
.L_x_2891:
        /* <DEDUP_REMOVED lines=44> */
.L_x_2894:
[----:B------:R-:W-:Y:S05]  /*fcf0*/  BSYNC B0 ;  /* 0x0000000000007941 */ /* 0x000fea0003800000 */
.L_x_2893:
[----:B------:R2:W-:Y:S01]  /*fd00*/  STS.128 [R233+0x3800], R8 ;  /* 0x00380008e9007388 */ /* 0x0005e20000000c00 */
[----:B------:R-:W-:Y:S05]  /*fd10*/  BRA `(.L_x_2890) ;  /* 0x0000003000587947 */ /* 0x000fea0003800000 */
.L_x_2871:
        /* <DEDUP_REMOVED lines=89> */
.L_x_2898:
[----:B------:R-:W-:Y:S05]  /*102b0*/  BSYNC B0 ;  /* 0x0000000000007941 */ /* 0x000fea0003800000 */
.L_x_2897:
        /* <DEDUP_REMOVED lines=88> */
.L_x_2900:
[----:B------:R-:W-:Y:S05]  /*10840*/  BSYNC B0 ;  /* 0x0000000000007941 */ /* 0x000fea0003800000 */
.L_x_2899:
[----:B------:R3:W-:Y:S02]  /*10850*/  STS.128 [R233+0x2000], R12 ;  /* 0x0020000ce9007388 */ /* 0x0007e40000000c00 */
.L_x_2896:
[----:B------:R-:W-:Y:S05]  /*10860*/  BSYNC B1 ;  /* 0x0000000000017941 */ /* 0x000fea0003800000 */
.L_x_2895:
        /* <DEDUP_REMOVED lines=94> */
.L_x_2904:
[----:B------:R-:W-:Y:S05]  /*10e50*/  BSYNC B0 ;  /* 0x0000000000007941 */ /* 0x000fea0003800000 */
.L_x_2903:
        /* <DEDUP_REMOVED lines=91> */
.L_x_2906:
[----:B------:R-:W-:Y:S05]  /*11410*/  BSYNC B0 ;  /* 0x0000000000007941 */ /* 0x000fea0003800000 */
.L_x_2905:
[----:B------:R4:W-:Y:S02]  /*11420*/  STS.128 [R233+0x2800], R12 ;  /* 0x0028000ce9007388 */ /* 0x0009e40000000c00 */
.L_x_2902:
[----:B------:R-:W-:Y:S05]  /*11430*/  BSYNC B1 ;  /* 0x0000000000017941 */ /* 0x000fea0003800000 */
.L_x_2901:
        /* <DEDUP_REMOVED lines=95> */
.L_x_2910:
[----:B------:R-:W-:Y:S05]  /*11a30*/  BSYNC B0 ;  /* 0x0000000000007941 */ /* 0x000fea0003800000 */
.L_x_2909:
        /* <DEDUP_REMOVED lines=90> */
.L_x_2912:
[----:B------:R-:W-:Y:S05]  /*11fe0*/  BSYNC B0 ;  /* 0x0000000000007941 */ /* 0x000fea0003800000 */
.L_x_2911:
[----:B------:R4:W-:Y:S02]  /*11ff0*/  STS.128 [R233+0x3000], R12 ;  /* 0x0030000ce9007388 */ /* 0x0009e40000000c00 */
.L_x_2908:
[----:B------:R-:W-:Y:S05]  /*12000*/  BSYNC B1 ;  /* 0x0000000000017941 */ /* 0x000fea0003800000 */
.L_x_2907:
        /* <DEDUP_REMOVED lines=94> */
.L_x_2914:
[----:B------:R-:W-:Y:S05]  /*125f0*/  BSYNC B0 ;  /* 0x0000000000007941 */ /* 0x000fea0003800000 */
.L_x_2913:
        /* <DEDUP_REMOVED lines=93> */
.L_x_2916:
[----:B------:R-:W-:Y:S05]  /*12bd0*/  BSYNC B0 ;  /* 0x0000000000007941 */ /* 0x000fea0003800000 */
.L_x_2915:
[----:B------:R4:W-:Y:S01]  /*12be0*/  STS.128 [R233+0x3800], R12 ;  /* 0x0038000ce9007388 */ /* 0x0009e20000000c00 */
[----:B------:R-:W-:Y:S05]  /*12bf0*/  BRA `(.L_x_2890) ;  /* 0x0000000000a07947 */ /* 0x000fea0003800000 */
.L_x_2870:
        /* <DEDUP_REMOVED lines=40> */
.L_x_2890:
[----:B------:R-:W-:Y:S05]  /*12e80*/  BSYNC B2 ;  /* 0x0000000000027941 */ /* 0x000fea0003800000 */
.L_x_2869:
        /* <DEDUP_REMOVED lines=8> */
[----:B------:R-:W-:Y:S01]  /*12f10*/  IMAD.IADD R17, R62, 0x1, -R2 ;  /* 0x000000013e117824 */ /* 0x000fe200078e0a02 */
[----:B------:R-:W-:Y:S01]  /*12f20*/  ULDC.64 UR16, c[0x0][0x398] ;  /* 0x0000e60000107ab9 */ /* 0x000fe20000000a00 */
[C---:B------:R-:W-:Y:S01]  /*12f30*/  VIADD R16, R234.reuse, 0x60 ;  /* 0x00000060ea107836 */ /* 0x040fe20000000000 */
[----:B------:R-:W-:Y:S01]  /*12f40*/  SHF.R.S32.HI R244, RZ, 0x1f, R59 ;  /* 0x0000001ffff47819 */ /* 0x000fe2000001143b */
[----:B------:R-:W-:Y:S01]  /*12f50*/  VIADD R3, R234, 0x70 ;  /* 0x00000070ea037836 */ /* 0x000fe20000000000 */
[-C--:B------:R-:W-:Y:S01]  /*12f60*/  ISETP.GE.AND P6, PT, R0, R17.reuse, PT ;  /* 0x000000110000720c */ /* 0x080fe20003fc6270 */
[----:B------:R-:W-:Y:S01]  /*12f70*/  IMAD.U32 R19, RZ, RZ, UR14 ;  /* 0x0000000eff137e24 */ /* 0x000fe2000f8e00ff */
[-C--:B------:R-:W-:Y:S01]  /*12f80*/  ISETP.GE.AND P0, PT, R234, R17.reuse, PT ;  /* 0x00000011ea00720c */ /* 0x080fe20003f06270 */
[----:B------:R-:W-:Y:S01]  /*12f90*/  IMAD.SHL.U32 R40, R63, 0x40, RZ ;  /* 0x000000403f287824 */ /* 0x000fe200078e00ff */
[-C--:B------:R-:W-:Y:S01]  /*12fa0*/  ISETP.GE.AND P5, PT, R18, R17.reuse, PT ;  /* 0x000000111200720c */ /* 0x080fe20003fa6270 */
[----:B------:R-:W-:Y:S01]  /*12fb0*/  IMAD.SHL.U32 R193, R57, 0x2, RZ ;  /* 0x0000000239c17824 */ /* 0x000fe200078e00ff */
[----:B------:R-:W-:-:S02]  /*12fc0*/  ISETP.GE.AND P3, PT, R20, R17, PT ;  /* 0x000000111400720c */ /* 0x000fc40003f66270 */
[-C--:B------:R-:W-:Y:S02]  /*12fd0*/  ISETP.GE.AND P4, PT, R24, R17.reuse, PT ;  /* 0x000000111800720c */ /* 0x080fe40003f86270 */
[----:B------:R-:W-:Y:S02]  /*12fe0*/  ISETP.GE.AND P2, PT, R22, R17, PT ;  /* 0x000000111600720c */ /* 0x000fe40003f46270 */
[----:B------:R-:W-:Y:S02]  /*12ff0*/  LOP3.LUT R40, R40, 0xfffffe00, RZ, 0xc0, !PT ;  /* 0xfffffe0028287812 */ /* 0x000fe400078ec0ff */
[----:B------:R-:W-:Y:S01]  /*13000*/  @!P6 LEA R26, P1, R115, R238, 0x1 ;  /* 0x000000ee731ae211 */ /* 0x000fe200078208ff */
[----:B------:R-:W-:Y:S01]  /*13010*/  @!PT LDS RZ, [RZ] ;  /* 0x00000000fffff984 */ /* 0x000fe20000000800 */
[----:B------:R-:W-:Y:S01]  /*13020*/  @!PT LDS RZ, [RZ] ;  /* 0x00000000fffff984 */ /* 0x000fe20000000800 */
[----:B------:R-:W-:Y:S01]  /*13030*/  @!PT LDS RZ, [RZ] ;  /* 0x00000000fffff984 */ /* 0x000fe20000000800 */
[----:B------:R-:W-:Y:S01]  /*13040*/  @!P0 LDGSTS.E.BYPASS.LTC128B.128 [R233+0x4000], desc[UR6][R238.64] ;  /* 0x04000000eee98fae */ /* 0x000fe2000b901d46 */
[----:B------:R-:W-:Y:S01]  /*13050*/  LEA.HI R244, R244, R59, RZ, 0x2 ;  /* 0x0000003bf4f47211 */ /* 0x000fe200078f10ff */
[----:B-1----:R-:W1:Y:S01]  /*13060*/  @!P5 LDC.64 R6, c[0x0][0x248] ;  /* 0x00009200ff06db82 */ /* 0x002e620000000a00 */
[----:B--2-4-:R-:W-:Y:S01]  /*13070*/  P2R R8, PR, RZ, 0x2 ;  /* 0x00000002ff087803 */ /* 0x014fe20000000000 */
[----:B------:R-:W-:Y:S01]  /*13080*/  @!P0 LDGSTS.E.BYPASS.LTC128B.128 [R233+0x8000], desc[UR6][R238.64+0x80] ;  /* 0x08000080eee98fae */ /* 0x000fe2000b901d46 */
[----:B------:R-:W-:Y:S01]  /*13090*/  ISETP.GE.AND P1, PT, R16, R17, PT ;  /* 0x000000111000720c */ /* 0x000fe20003f26270 */
[----:B------:R-:W-:Y:S01]  /*130a0*/  IMAD R230, R58, 0x400, R40 ;  /* 0x000004003ae67824 */ /* 0x000fe200078e0228 */
[----:B------:R-:W-:-:S02]  /*130b0*/  ISETP.NE.AND P0, PT, R8, RZ, PT ;  /* 0x000000ff0800720c */ /* 0x000fc40003f05270 */
[----:B------:R-:W-:Y:S01]  /*130c0*/  SHF.R.S32.HI R244, RZ, 0x2, R244 ;  /* 0x00000002fff47819 */ /* 0x000fe200000114f4 */
[----:B------:R-:W2:Y:S01]  /*130d0*/  @!P3 LDC.64 R4, c[0x0][0x248] ;  /* 0x00009200ff04bb82 */ /* 0x000ea20000000a00 */
[----:B------:R-:W-:Y:S02]  /*130e0*/  @!P6 LEA.HI.X R27, R115, R239, R114, 0x1, P0 ;  /* 0x000000ef731be211 */ /* 0x000fe400000f0c72 */
[----:B------:R-:W-:Y:S02]  /*130f0*/  ISETP.GE.AND P0, PT, R3, R17, PT ;  /* 0x000000110300720c */ /* 0x000fe40003f06270 */
[----:B------:R-:W-:Y:S01]  /*13100*/  LOP3.LUT R193, R193, 0x6, RZ, 0xc0, !PT ;  /* 0x00000006c1c17812 */ /* 0x000fe200078ec0ff */
        /* <DEDUP_REMOVED lines=43> */
[----:B------:R-:W-:-:S02]  /*133c0*/  LEA R242, P1, R146, UR8, 0x1 ;  /* 0x0000000892f27c11 */ /* 0x000fc4000f8208ff */
[----:B------:R-:W-:Y:S01]  /*133d0*/  LOP3.LUT R9, R12, 0x8, R9, 0xf8, !PT ;  /* 0x000000080c097812 */ /* 0x000fe200078ef809 */
[----:B------:R-:W-:Y:S01]  /*133e0*/  @!P0 LDGSTS.E.BYPASS.LTC128B.128 [R233+0x7800], desc[UR6][R26.64] ;  /* 0x078000001ae98fae */ /* 0x000fe2000b901d46 */
[----:B------:R-:W-:Y:S02]  /*133f0*/  LEA.HI.X R241, R146, UR9, R52, 0x1, P1 ;  /* 0x0000000992f17c11 */ /* 0x000fe400088f0c34 */
[----:B-1----:R-:W-:Y:S01]  /*13400*/  SHF.R.S32.HI R4, RZ, 0x4, R143 ;  /* 0x00000004ff047819 */ /* 0x002fe2000001148f */
[----:B------:R-:W-:Y:S01]  /*13410*/  @!P0 LDGSTS.E.BYPASS.LTC128B.128 [R233+0xb800], desc[UR6][R26.64+0x80] ;  /* 0x0b8000801ae98fae */ /* 0x000fe2000b901d46 */
[----:B------:R-:W-:Y:S02]  /*13420*/  ISETP.GE.AND P0, PT, R234, R17, PT ;  /* 0x00000011ea00720c */ /* 0x000fe40003f06270 */
[----:B------:R-:W-:Y:S01]  /*13430*/  LEA.HI R143, R143, R4, RZ, 0x1 ;  /* 0x000000048f8f7211 */ /* 0x000fe200078f08ff */
[----:B------:R-:W0:Y:S01]  /*13440*/  LDGDEPBAR ;  /* 0x00000000000079af */ /* 0x000e220000000000 */
[----:B------:R-:W-:-:S02]  /*13450*/  SHF.R.U32.HI R12, RZ, 0x3, R12 ;  /* 0x00000003ff0c7819 */ /* 0x000fc4000001160c */
[----:B------:R-:W-:Y:S02]  /*13460*/  LOP3.LUT R143, R143, 0xfffffffe, RZ, 0xc0, !PT ;  /* 0xfffffffe8f8f7812 */ /* 0x000fe400078ec0ff */
[----:B------:R-:W-:Y:S01]  /*13470*/  ISETP.GE.AND P1, PT, R16, R17, PT ;  /* 0x000000111000720c */ /* 0x000fe20003f26270 */
[----:B--2---:R-:W1:Y:S02]  /*13480*/  @!P5 LDC.64 R6, c[0x0][0x250] ;  /* 0x00009400ff06db82 */ /* 0x004e640000000a00 */
[----:B------:R-:W-:Y:S01]  /*13490*/  IMAD.IADD R229, R4, 0x1, -R143 ;  /* 0x0000000104e57824 */ /* 0x000fe200078e0a8f */
[----:B------:R-:W-:Y:S01]  /*134a0*/  LOP3.LUT R12, R9, R12, RZ, 0x3c, !PT ;  /* 0x0000000c090c7212 */ /* 0x000fe200078e3cff */
[----:B------:R-:W-:Y:S02]  /*134b0*/  @!P0 IMAD.MOV.U32 R243, RZ, RZ, R241 ;  /* 0x000000fffff38224 */ /* 0x000fe400078e00f1 */
        /* <DEDUP_REMOVED lines=114> */
[----:B------:R-:W-:-:S02]  /*13be0*/  IMAD.IADD R212, R0, 0x1, R227 ;  /* 0x0000000100d47824 */ /* 0x000fc400078e02e3 */
        /* <DEDUP_REMOVED lines=16> */
[----:B-1----:R-:W1:Y:S04]  /*13cf0*/  LDSM.16.M88.4 R16, [R229+0x7800] ;  /* 0x00780000e510783b */ /* 0x002e680000000200 */
[----:B------:R-:W-:Y:S04]  /*13d00*/  LDSM.16.M88.4 R28, [R228] ;  /* 0x00000000e41c783b */ /* 0x000fe80000000200 */
[----:B--2---:R-:W2:Y:S04]  /*13d10*/  LDSM.16.M88.4 R8, [R227] ;  /* 0x00000000e308783b */ /* 0x004ea80000000200 */
[----:B------:R-:W2:Y:S01]  /*13d20*/  LDSM.16.M88.4 R4, [R227+0x800] ;  /* 0x00080000e304783b */ /* 0x000ea20000000200 */
[C---:B----4-:R-:W-:Y:S03]  /*13d30*/  HMMA.16816.F32 R36, R124.reuse, R32, RZ ;  /* 0x000000207c24723c */ /* 0x050fe600000018ff */
[----:B------:R-:W4:Y:S03]  /*13d40*/  LDSM.16.M88.4 R120, [R227+0x1000] ;  /* 0x00100000e378783b */ /* 0x000f260000000200 */
[C---:B------:R-:W-:Y:S01]  /*13d50*/  HMMA.16816.F32 R32, R124.reuse, R34, RZ ;  /* 0x000000227c20723c */ /* 0x040fe200000018ff */
[----:B------:R-:W4:Y:S04]  /*13d60*/  LDSM.16.M88.4 R20, [R227+0x1800] ;  /* 0x00180000e314783b */ /* 0x000f280000000200 */
[----:B---3--:R-:W3:Y:S01]  /*13d70*/  LDSM.16.M88.4 R12, [R227+0x2000] ;  /* 0x00200000e30c783b */ /* 0x008ee20000000200 */
[C---:B-----5:R-:W-:Y:S03]  /*13d80*/  HMMA.16816.F32 R64, R124.reuse, R72, RZ ;  /* 0x000000487c40723c */ /* 0x060fe600000018ff */
[----:B------:R-:W-:Y:S03]  /*13d90*/  LDSM.16.M88.4 R24, [R226] ;  /* 0x00000000e218783b */ /* 0x000fe60000000200 */
[C---:B------:R-:W-:Y:S01]  /*13da0*/  HMMA.16816.F32 R72, R124.reuse, R74, RZ ;  /* 0x0000004a7c48723c */ /* 0x040fe200000018ff */
[----:B------:R-:W-:Y:S04]  /*13db0*/  LDSM.16.M88.4 R68, [R227+0x3000] ;  /* 0x00300000e344783b */ /* 0x000fe80000000200 */
[----:B------:R-:W-:Y:S01]  /*13dc0*/  LDSM.16.M88.4 R116, [R227+0x2800] ;  /* 0x00280000e374783b */ /* 0x000fe20000000200 */
        /* <DEDUP_REMOVED lines=26> */
[C---:B------:R-:W-:Y:S06]  /*13f70*/  HMMA.16816.F32 R104, R28.reuse, R20, R104 ;  /* 0x000000141c68723c */ /* 0x040fec0000001868 */
[C---:B------:R-:W-:Y:S01]  /*13f80*/  HMMA.16816.F32 R100, R28.reuse, R22, R100 ;  /* 0x000000161c64723c */ /* 0x040fe20000001864 */
[----:B------:R-:W4:Y:S05]  /*13f90*/  LDSM.16.M88.4 R20, [R225] ;  /* 0x00000000e114783b */ /* 0x000f2a0000000200 */
[C---:B---3--:R-:W-:Y:S06]  /*13fa0*/  HMMA.16816.F32 R96, R28.reuse, R12, R96 ;  /* 0x0000000c1c60723c */ /* 0x048fec0000001860 */
[----:B------:R-:W-:Y:S01]  /*13fb0*/  HMMA.16816.F32 R92, R28, R14, R92 ;  /* 0x0000000e1c5c723c */ /* 0x000fe2000000185c */
[----:B------:R-:W3:Y:S05]  /*13fc0*/  LDSM.16.M88.4 R12, [R223+0x5800] ;  /* 0x00580000df0c783b */ /* 0x000eea0000000200 */
[C---:B-1----:R-:W-:Y:S06]  /*13fd0*/  HMMA.16816.F32 R36, R24.reuse, R16, R36 ;  /* 0x000000101824723c */ /* 0x042fec0000001824 */
[----:B------:R-:W-:Y:S01]  /*13fe0*/  HMMA.16816.F32 R32, R24, R18, R32 ;  /* 0x000000121820723c */ /* 0x000fe20000001820 */
[----:B------:R-:W-:Y:S05]  /*13ff0*/  LDSM.16.M88.4 R16, [R230+0x2000] ;  /* 0x00200000e610783b */ /* 0x000fea0000000200 */
[C---:B------:R-:W-:Y:S06]  /*14000*/  HMMA.16816.F32 R80, R28.reuse, R68, R80 ;  /* 0x000000441c50723c */ /* 0x040fec0000001850 */
[----:B------:R-:W-:Y:S01]  /*14010*/  HMMA.16816.F32 R76, R28, R70, R76 ;  /* 0x000000461c4c723c */ /* 0x000fe2000000184c */
[----:B------:R-:W1:Y:S05]  /*14020*/  LDSM.16.M88.4 R68, [R229+0x8000] ;  /* 0x00800000e544783b */ /* 0x000e6a0000000200 */
[C---:B--2---:R-:W-:Y:S06]  /*14030*/  HMMA.16816.F32 R112, R24.reuse, R4, R112 ;  /* 0x000000041870723c */ /* 0x044fec0000001870 */
[----:B------:R-:W-:Y:S01]  /*14040*/  HMMA.16816.F32 R108, R24, R6, R108 ;  /* 0x00000006186c723c */ /* 0x000fe2000000186c */
[----:B------:R-:W2:Y:S05]  /*14050*/  LDSM.16.M88.4 R4, [R212+0x800] ;  /* 0x00080000d404783b */ /* 0x000eaa0000000200 */
[C---:B----4-:R-:W-:Y:S06]  /*14060*/  HMMA.16816.F32 R36, R20.reuse, R120, R36 ;  /* 0x000000781424723c */ /* 0x050fec0000001824 */
[----:B------:R-:W-:Y:S01]  /*14070*/  HMMA.16816.F32 R32, R20, R122, R32 ;  /* 0x0000007a1420723c */ /* 0x000fe20000001820 */
[----:B------:R-:W-:Y:S05]  /*14080*/  LDSM.16.M88.4 R120, [R212+0x1000] ;  /* 0x00100000d478783b */ /* 0x000fea0000000200 */
[C---:B------:R-:W-:Y:S06]  /*14090*/  HMMA.16816.F32 R88, R28.reuse, R116, R88 ;  /* 0x000000741c58723c */ /* 0x040fec0000001858 */
[----:B------:R-:W-:Y:S01]  /*140a0*/  HMMA.16816.F32 R84, R28, R118, R84 ;  /* 0x000000761c54723c */ /* 0x000fe20000001854 */
[----:B------:R-:W-:Y:S05]  /*140b0*/  LDSM.16.M88.4 R116, [R227+0x4000] ;  /* 0x00400000e374783b */ /* 0x000fea0000000200 */
[C---:B---3--:R-:W-:Y:S06]  /*140c0*/  HMMA.16816.F32 R104, R24.reuse, R12, R104 ;  /* 0x0000000c1868723c */ /* 0x048fec0000001868 */
[----:B------:R-:W-:Y:S01]  /*140d0*/  HMMA.16816.F32 R100, R24, R14, R100 ;  /* 0x0000000e1864723c */ /* 0x000fe20000001864 */
[----:B------:R-:W3:Y:S05]  /*140e0*/  LDSM.16.M88.4 R12, [R228+0x2000] ;  /* 0x00200000e40c783b */ /* 0x000eea0000000200 */
[C---:B------:R-:W-:Y:S06]  /*140f0*/  HMMA.16816.F32 R128, R28.reuse, R48, R128 ;  /* 0x000000301c80723c */ /* 0x040fec0000001880 */
[----:B------:R-:W-:Y:S01]  /*14100*/  HMMA.16816.F32 R124, R28, R50, R124 ;  /* 0x000000321c7c723c */ /* 0x000fe2000000187c */
[----:B------:R-:W4:Y:S04]  /*14110*/  LDSM.16.M88.4 R48, [R223+0x6000] ;  /* 0x00600000df30783b */ /* 0x000f280000000200 */
[----:B------:R-:W-:Y:S01]  /*14120*/  LDSM.16.M88.4 R28, [R223+0x7000] ;  /* 0x00700000df1c783b */ /* 0x000fe20000000200 */
[C---:B------:R-:W-:Y:S06]  /*14130*/  HMMA.16816.F32 R64, R24.reuse, R8, R64 ;  /* 0x000000081840723c */ /* 0x040fec0000001840 */
[----:B------:R-:W-:Y:S01]  /*14140*/  HMMA.16816.F32 R72, R24, R10, R72 ;  /* 0x0000000a1848723c */ /* 0x000fe20000001848 */
[----:B------:R-:W5:Y:S05]  /*14150*/  LDSM.16.M88.4 R8, [R223+0x6800] ;  /* 0x00680000df08783b */ /* 0x000f6a0000000200 */
[C---:B-1----:R-:W-:Y:S06]  /*14160*/  HMMA.16816.F32 R36, R16.reuse, R68, R36 ;  /* 0x000000441024723c */ /* 0x042fec0000001824 */
[----:B------:R-:W-:Y:S01]  /*14170*/  HMMA.16816.F32 R32, R16, R70, R32 ;  /* 0x000000461020723c */ /* 0x000fe20000001820 */
[----:B------:R-:W1:Y:S05]  /*14180*/  LDSM.16.M88.4 R68, [R227+0x4800] ;  /* 0x00480000e344783b */ /* 0x000e6a0000000200 */
[C---:B--2---:R-:W-:Y:S06]  /*14190*/  HMMA.16816.F32 R64, R20.reuse, R4, R64 ;  /* 0x000000041440723c */ /* 0x044fec0000001840 */
[----:B------:R-:W-:Y:S01]  /*141a0*/  HMMA.16816.F32 R72, R20, R6, R72 ;  /* 0x000000061448723c */ /* 0x000fe20000001848 */
[----:B------:R-:W-:Y:S05]  /*141b0*/  LDSM.16.M88.4 R4, [R225+0x2000] ;  /* 0x00200000e104783b */ /* 0x000fea0000000200 */
[C---:B---3--:R-:W-:Y:S06]  /*141c0*/  HMMA.16816.F32 R36, R12.reuse, R116, R36 ;  /* 0x000000740c24723c */ /* 0x048fec0000001824 */
[----:B------:R-:W-:Y:S01]  /*141d0*/  HMMA.16816.F32 R32, R12, R118, R32 ;  /* 0x000000760c20723c */ /* 0x000fe20000001820 */
[----:B------:R-:W2:Y:S05]  /*141e0*/  LDSM.16.M88.4 R116, [R212+0x1800] ;  /* 0x00180000d474783b */ /* 0x000eaa0000000200 */
[C---:B----4-:R-:W-:Y:S06]  /*141f0*/  HMMA.16816.F32 R96, R24.reuse, R48, R96 ;  /* 0x000000301860723c */ /* 0x050fec0000001860 */
[C---:B------:R-:W-:Y:S01]  /*14200*/  HMMA.16816.F32 R92, R24.reuse, R50, R92 ;  /* 0x00000032185c723c */ /* 0x040fe2000000185c */
[----:B------:R-:W-:Y:S05]  /*14210*/  LDSM.16.M88.4 R48, [R223+0x8000] ;  /* 0x00800000df30783b */ /* 0x000fea0000000200 */
[C---:B-----5:R-:W-:Y:S06]  /*14220*/  HMMA.16816.F32 R88, R24.reuse, R8, R88 ;  /* 0x000000081858723c */ /* 0x060fec0000001858 */
[----:B------:R-:W-:Y:S01]  /*14230*/  HMMA.16816.F32 R84, R24, R10, R84 ;  /* 0x0000000a1854723c */ /* 0x000fe20000001854 */
[----:B------:R-:W3:Y:S05]  /*14240*/  LDSM.16.M88.4 R8, [R226+0x2000] ;  /* 0x00200000e208783b */ /* 0x000eea0000000200 */
[----:B------:R-:W-:Y:S06]  /*14250*/  HMMA.16816.F32 R64, R16, R136, R64 ;  /* 0x000000881040723c */ /* 0x000fec0000001840 */
[C---:B------:R-:W-:Y:S01]  /*14260*/  HMMA.16816.F32 R140, R24.reuse, R132, R128 ;  /* 0x00000084188c723c */ /* 0x040fe20000001880 */
[----:B------:R-:W4:Y:S05]  /*14270*/  LDSM.16.M88.4 R128, [R223+0x8800] ;  /* 0x00880000df80783b */ /* 0x000f2a0000000200 */
[C---:B------:R-:W-:Y:S06]  /*14280*/  HMMA.16816.F32 R80, R24.reuse, R28, R80 ;  /* 0x0000001c1850723c */ /* 0x040fec0000001850 */
[C---:B------:R-:W-:Y:S01]  /*14290*/  HMMA.16816.F32 R76, R24.reuse, R30, R76 ;  /* 0x0000001e184c723c */ /* 0x040fe2000000184c */
[----:B------:R-:W-:Y:S05]  /*142a0*/  LDSM.16.M88.4 R28, [R212+0x4000] ;  /* 0x00400000d41c783b */ /* 0x000fea0000000200 */
[----:B------:R-:W-:Y:S01]  /*142b0*/  HMMA.16816.F32 R124, R24, R134, R124 ;  /* 0x00000086187c723c */ /* 0x000fe2000000187c */
[----:B------:R-:W5:Y:S05]  /*142c0*/  LDSM.16.M88.4 R24, [R229+0x9000] ;  /* 0x00900000e518783b */ /* 0x000f6a0000000200 */
[----:B------:R-:W-:Y:S06]  /*142d0*/  HMMA.16816.F32 R72, R16, R138, R72 ;  /* 0x0000008a1048723c */ /* 0x000fec0000001848 */
[----:B-1----:R-:W-:Y:S06]  /*142e0*/  HMMA.16816.F32 R64, R12, R68, R64 ;  /* 0x000000440c40723c */ /* 0x002fec0000001840 */
[C---:B------:R-:W-:Y:S06]  /*142f0*/  HMMA.16816.F32 R112, R20.reuse, R120, R112 ;  /* 0x000000781470723c */ /* 0x040fec0000001870 */
[C---:B------:R-:W-:Y:S01]  /*14300*/  HMMA.16816.F32 R108, R20.reuse, R122, R108 ;  /* 0x0000007a146c723c */ /* 0x040fe2000000186c */
[----:B------:R-:W-:Y:S05]  /*14310*/  LDSM.16.M88.4 R120, [R229+0x9800] ;  /* 0x00980000e578783b */ /* 0x000fea0000000200 */
[----:B--2---:R-:W-:Y:S06]  /*14320*/  HMMA.16816.F32 R104, R20, R116, R104 ;  /* 0x000000741468723c */ /* 0x004fec0000001868 */
[----:B---3--:R-:W-:Y:S06]  /*14330*/  HMMA.16816.F32 R36, R8, R48, R36 ;  /* 0x000000300824723c */ /* 0x008fec0000001824 */
[----:B------:R-:W-:Y:S01]  /*14340*/  HMMA.16816.F32 R116, R20, R118, R100 ;  /* 0x000000761474723c */ /* 0x000fe20000001864 */
[----:B------:R-:W1:Y:S05]  /*14350*/  LDSM.16.M88.4 R100, [R212+0x4800] ;  /* 0x00480000d464783b */ /* 0x000e6a0000000200 */
[----:B------:R-:W-:Y:S01]  /*14360*/  HMMA.16816.F32 R32, R8, R50, R32 ;  /* 0x000000320820723c */ /* 0x000fe20000001820 */
[----:B------:R-:W-:Y:S05]  /*14370*/  LDSM.16.M88.4 R48, [R212+0x2000] ;  /* 0x00200000d430783b */ /* 0x000fea0000000200 */
[----:B------:R-:W-:Y:S01]  /*14380*/  HMMA.16816.F32 R72, R12, R70, R72 ;  /* 0x000000460c48723c */ /* 0x000fe20000001848 */
[----:B------:R-:W2:Y:S05]  /*14390*/  LDSM.16.M88.4 R68, [R227+0x5000] ;  /* 0x00500000e344783b */ /* 0x000eaa0000000200 */
[----:B----4-:R-:W-:Y:S06]  /*143a0*/  HMMA.16816.F32 R64, R8, R128, R64 ;  /* 0x000000800840723c */ /* 0x010fec0000001840 */
[C---:B-----5:R-:W-:Y:S06]  /*143b0*/  HMMA.16816.F32 R112, R16.reuse, R24, R112 ;  /* 0x000000181070723c */ /* 0x060fec0000001870 */
[----:B------:R-:W-:Y:S01]  /*143c0*/  HMMA.16816.F32 R108, R16, R26, R108 ;  /* 0x0000001a106c723c */ /* 0x000fe2000000186c */
[----:B------:R-:W-:Y:S05]  /*143d0*/  LDSM.16.M88.4 R24, [R227+0x5800] ;  /* 0x00580000e318783b */ /* 0x000fea0000000200 */
[C---:B------:R-:W-:Y:S06]  /*143e0*/  HMMA.16816.F32 R36, R4.reuse, R28, R36 ;  /* 0x0000001c0424723c */ /* 0x040fec0000001824 */
[C---:B------:R-:W-:Y:S01]  /*143f0*/  HMMA.16816.F32 R32, R4.reuse, R30, R32 ;  /* 0x0000001e0420723c */ /* 0x040fe20000001820 */
[----:B------:R-:W3:Y:S05]  /*14400*/  LDSM.16.M88.4 R28, [R223+0x9000] ;  /* 0x00900000df1c783b */ /* 0x000eea0000000200 */
[----:B-1----:R-:W-:Y:S06]  /*14410*/  HMMA.16816.F32 R64, R4, R100, R64 ;  /* 0x000000640440723c */ /* 0x002fec0000001840 */
[C---:B--2---:R-:W-:Y:S06]  /*14420*/  HMMA.16816.F32 R112, R12.reuse, R68, R112 ;  /* 0x000000440c70723c */ /* 0x044fec0000001870 */
[----:B------:R-:W-:Y:S01]  /*14430*/  HMMA.16816.F32 R108, R12, R70, R108 ;  /* 0x000000460c6c723c */ /* 0x000fe2000000186c */
[----:B------:R-:W1:Y:S01]  /*14440*/  LDSM.16.M88.4 R68, [R229+0xa000] ;  /* 0x00a00000e544783b */ /* 0x000e620000000200 */
[----:B------:R-:W-:Y:S01]  /*14450*/  FMUL.FTZ R37, R37, UR17 ;  /* 0x0000001125257c20 */ /* 0x000fe20008410000 */
[----:B------:R-:W-:Y:S01]  /*14460*/  FMUL.FTZ R38, R38, UR17 ;  /* 0x0000001126267c20 */ /* 0x000fe20008410000 */
[----:B------:R-:W-:Y:S01]  /*14470*/  FMUL.FTZ R39, R39, UR17 ;  /* 0x0000001127277c20 */ /* 0x000fe20008410000 */
[----:B------:R-:W-:Y:S01]  /*14480*/  FMUL.FTZ R0, R36, UR17 ;  /* 0x0000001124007c20 */ /* 0x000fe20008410000 */
[C---:B------:R-:W-:Y:S01]  /*14490*/  HMMA.16816.F32 R104, R16.reuse, R120, R104 ;  /* 0x000000781068723c */ /* 0x040fe20000001868 */
[----:B------:R-:W-:Y:S01]  /*144a0*/  FMUL.FTZ R32, R32, UR17 ;  /* 0x0000001120207c20 */ /* 0x000fe20008410000 */
[----:B------:R-:W-:Y:S01]  /*144b0*/  FMUL.FTZ R33, R33, UR17 ;  /* 0x0000001121217c20 */ /* 0x000fe20008410000 */
[----:B------:R-:W-:Y:S01]  /*144c0*/  MUFU.TANH R42, R37 ;  /* 0x00000025002a7308 */ /* 0x000fe20000002400 */
[----:B------:R-:W-:Y:S01]  /*144d0*/  FMUL.FTZ R61, R34, UR17 ;  /* 0x00000011223d7c20 */ /* 0x000fe20008410000 */
[----:B------:R-:W-:Y:S01]  /*144e0*/  FMUL.FTZ R63, R35, UR17 ;  /* 0x00000011233f7c20 */ /* 0x000fe20008410000 */
[----:B------:R-:W-:Y:S01]  /*144f0*/  HMMA.16816.F32 R116, R16, R122, R116 ;  /* 0x0000007a1074723c */ /* 0x000fe20000001874 */
[----:B------:R-:W-:Y:S01]  /*14500*/  FMUL.FTZ R64, R64, UR17 ;  /* 0x0000001140407c20 */ /* 0x000fe20008410000 */
[----:B------:R-:W-:-:S03]  /*14510*/  FMUL.FTZ R65, R65, UR17 ;  /* 0x0000001141417c20 */ /* 0x000fc60008410000 */
[----:B------:R-:W-:Y:S01]  /*14520*/  MUFU.TANH R41, R38 ;  /* 0x0000002600297308 */ /* 0x000fe20000002400 */
[----:B------:R-:W-:Y:S01]  /*14530*/  HMMA.16816.F32 R96, R20, R48, R96 ;  /* 0x000000301460723c */ /* 0x000fe20000001860 */
[----:B------:R-:W-:Y:S01]  /*14540*/  FMUL.FTZ R123, R66, UR17 ;  /* 0x00000011427b7c20 */ /* 0x000fe20008410000 */
[----:B------:R-:W-:-:S04]  /*14550*/  FMUL.FTZ R122, R67, UR17 ;  /* 0x00000011437a7c20 */ /* 0x000fc80008410000 */
[C---:B---3--:R-:W-:Y:S01]  /*14560*/  HMMA.16816.F32 R112, R8.reuse, R28, R112 ;  /* 0x0000001c0870723c */ /* 0x048fe20000001870 */
[----:B------:R2:W3:Y:S05]  /*14570*/  MUFU.TANH R44, R39 ;  /* 0x00000027002c7308 */ /* 0x0004ea0000002400 */
[----:B------:R-:W-:Y:S01]  /*14580*/  HMMA.16816.F32 R108, R8, R30, R108 ;  /* 0x0000001e086c723c */ /* 0x000fe2000000186c */
[----:B------:R-:W4:Y:S02]  /*14590*/  LDSM.16.M88.4 R28, [R212+0x2800] ;  /* 0x00280000d41c783b */ /* 0x000f240000000200 */
[----:B------:R-:W-:Y:S03]  /*145a0*/  MUFU.TANH R47, R32 ;  /* 0x00000020002f7308 */ /* 0x000fe60000002400 */
[C---:B------:R-:W-:Y:S05]  /*145b0*/  HMMA.16816.F32 R104, R12.reuse, R24, R104 ;  /* 0x000000180c68723c */ /* 0x040fea0000001868 */
[----:B------:R5:W-:Y:S01]  /*145c0*/  MUFU.TANH R46, R33 ;  /* 0x00000021002e7308 */ /* 0x000be20000002400 */
[----:B--2---:R-:W2:Y:S01]  /*145d0*/  LDSM.16.M88.4 R36, [R212+0x5000] ;  /* 0x00500000d424783b */ /* 0x004ea20000000200 */
[----:B------:R-:W-:Y:S03]  /*145e0*/  HMMA.16816.F32 R116, R12, R26, R116 ;  /* 0x0000001a0c74723c */ /* 0x000fe60000001874 */
[----:B------:R-:W-:Y:S03]  /*145f0*/  LDSM.16.M88.4 R24, [R212+0x3000] ;  /* 0x00300000d418783b */ /* 0x000fe60000000200 */
[----:B------:R-:W-:Y:S01]  /*14600*/  MUFU.TANH R121, R64 ;  /* 0x0000004000797308 */ /* 0x000fe20000002400 */
[----:B-1----:R-:W-:Y:S06]  /*14610*/  HMMA.16816.F32 R96, R16, R68, R96 ;  /* 0x000000441060723c */ /* 0x002fec0000001860 */
[----:B------:R-:W-:Y:S01]  /*14620*/  HMMA.16816.F32 R92, R20, R50, R92 ;  /* 0x00000032145c723c */ /* 0x000fe2000000185c */
[----:B------:R1:W-:Y:S01]  /*14630*/  MUFU.TANH R120, R65 ;  /* 0x0000004100787308 */ /* 0x0003e20000002400 */
[----:B-----5:R-:W5:Y:S04]  /*14640*/  LDSM.16.M88.4 R32, [R223+0x9800] ;  /* 0x00980000df20783b */ /* 0x020f680000000200 */
[----:B------:R-:W-:Y:S01]  /*14650*/  LDSM.16.M88.4 R48, [R212+0x3800] ;  /* 0x00380000d430783b */ /* 0x000fe20000000200 */
[----:B------:R-:W-:Y:S02]  /*14660*/  HMMA.16816.F32 R72, R8, R130, R72 ;  /* 0x000000820848723c */ /* 0x000fe40000001848 */
[----:B------:R-:W3:Y:S04]  /*14670*/  MUFU.TANH R63, R63 ;  /* 0x0000003f003f7308 */ /* 0x000ee80000002400 */
[C---:B----4-:R-:W-:Y:S04]  /*14680*/  HMMA.16816.F32 R88, R20.reuse, R28, R88 ;  /* 0x0000001c1458723c */ /* 0x050fe80000001858 */
[----:B------:R-:W4:Y:S01]  /*14690*/  MUFU.TANH R123, R123 ;  /* 0x0000007b007b7308 */ /* 0x000f220000002400 */
[----:B-1----:R-:W1:Y:S01]  /*146a0*/  LDSM.16.M88.4 R64, [R227+0x6000] ;  /* 0x00600000e340783b */ /* 0x002e620000000200 */
[----:B------:R-:W-:Y:S03]  /*146b0*/  HMMA.16816.F32 R84, R20, R30, R84 ;  /* 0x0000001e1454723c */ /* 0x000fe60000001854 */
[----:B------:R-:W-:Y:S03]  /*146c0*/  LDSM.16.M88.4 R28, [R212+0x6000] ;  /* 0x00600000d41c783b */ /* 0x000fe60000000200 */
[----:B------:R-:W-:Y:S01]  /*146d0*/  MUFU.TANH R61, R61 ;  /* 0x0000003d003d7308 */ /* 0x000fe20000002400 */
[C---:B--2---:R-:W-:Y:S06]  /*146e0*/  HMMA.16816.F32 R112, R4.reuse, R36, R112 ;  /* 0x000000240470723c */ /* 0x044fec0000001870 */
[----:B------:R-:W-:Y:S01]  /*146f0*/  HMMA.16816.F32 R108, R4, R38, R108 ;  /* 0x00000026046c723c */ /* 0x000fe2000000186c */
[----:B------:R-:W2:Y:S01]  /*14700*/  LDSM.16.M88.4 R36, [R223+0xa000] ;  /* 0x00a00000df24783b */ /* 0x000ea20000000200 */
[----:B------:R-:W-:Y:S04]  /*14710*/  MUFU.TANH R122, R122 ;  /* 0x0000007a007a7308 */ /* 0x000fe80000002400 */
[----:B------:R-:W-:Y:S01]  /*14720*/  HMMA.16816.F32 R92, R16, R70, R92 ;  /* 0x00000046105c723c */ /* 0x000fe2000000185c */
[----:B------:R-:W-:Y:S03]  /*14730*/  LDSM.16.M88.4 R68, [R227+0x6800] ;  /* 0x00680000e344783b */ /* 0x000fe60000000200 */
[----:B------:R-:W-:Y:S02]  /*14740*/  MUFU.TANH R0, R0 ;  /* 0x0000000000007308 */ /* 0x000fe40000002400 */
[C---:B-----5:R-:W-:Y:S06]  /*14750*/  HMMA.16816.F32 R104, R8.reuse, R32, R104 ;  /* 0x000000200868723c */ /* 0x060fec0000001868 */
[----:B------:R-:W-:Y:S01]  /*14760*/  HMMA.16816.F32 R116, R8, R34, R116 ;  /* 0x000000220874723c */ /* 0x000fe20000001874 */
[----:B------:R-:W5:Y:S01]  /*14770*/  LDSM.16.M88.4 R32, [R229+0xa800] ;  /* 0x00a80000e520783b */ /* 0x000f620000000200 */
[----:B------:R-:W-:Y:S01]  /*14780*/  FMUL.FTZ R128, R112, UR17 ;  /* 0x0000001170807c20 */ /* 0x000fe20008410000 */
[----:B------:R-:W-:Y:S01]  /*14790*/  FMUL.FTZ R112, R113, UR17 ;  /* 0x0000001171707c20 */ /* 0x000fe20008410000 */
[----:B------:R-:W-:Y:S01]  /*147a0*/  FMUL.FTZ R113, R114, UR17 ;  /* 0x0000001172717c20 */ /* 0x000fe20008410000 */
[----:B------:R-:W-:Y:S01]  /*147b0*/  FMUL.FTZ R115, R115, UR17 ;  /* 0x0000001173737c20 */ /* 0x000fe20008410000 */
[----:B------:R-:W-:Y:S01]  /*147c0*/  HMMA.16816.F32 R80, R20, R24, R80 ;  /* 0x000000181450723c */ /* 0x000fe20000001850 */
[----:B------:R-:W-:Y:S01]  /*147d0*/  FMUL.FTZ R110, R110, UR17 ;  /* 0x000000116e6e7c20 */ /* 0x000fe20008410000 */
[----:B------:R-:W-:Y:S01]  /*147e0*/  MUFU.TANH R128, R128 ;  /* 0x0000008000807308 */ /* 0x000fe20000002400 */
[----:B------:R-:W-:-:S03]  /*147f0*/  FMUL.FTZ R109, R109, UR17 ;  /* 0x000000116d6d7c20 */ /* 0x000fc60008410000 */
[C---:B-1----:R-:W-:Y:S04]  /*14800*/  HMMA.16816.F32 R96, R12.reuse, R64, R96 ;  /* 0x000000400c60723c */ /* 0x042fe80000001860 */
[----:B------:R-:W-:Y:S02]  /*14810*/  MUFU.TANH R113, R113 ;  /* 0x0000007100717308 */ /* 0x000fe40000002400 */
[----:B------:R-:W-:Y:S01]  /*14820*/  HMMA.16816.F32 R92, R12, R66, R92 ;  /* 0x000000420c5c723c */ /* 0x000fe2000000185c */
[----:B------:R-:W-:Y:S01]  /*14830*/  FMUL.FTZ R65, R111, UR17 ;  /* 0x000000116f417c20 */ /* 0x000fe20008410000 */
[----:B------:R-:W-:-:S04]  /*14840*/  FMUL.FTZ R64, R108, UR17 ;  /* 0x000000116c407c20 */ /* 0x000fc80008410000 */
[C---:B------:R-:W-:Y:S01]  /*14850*/  HMMA.16816.F32 R76, R20.reuse, R26, R76 ;  /* 0x0000001a144c723c */ /* 0x040fe2000000184c */
[----:B------:R-:W1:Y:S01]  /*14860*/  LDSM.16.M88.4 R24, [R223+0xa800] ;  /* 0x00a80000df18783b */ /* 0x000e620000000200 */
[----:B------:R-:W-:Y:S04]  /*14870*/  MUFU.TANH R65, R65 ;  /* 0x0000004100417308 */ /* 0x000fe80000002400 */
[----:B------:R-:W-:Y:S04]  /*14880*/  HMMA.16816.F32 R140, R20, R48, R140 ;  /* 0x00000030148c723c */ /* 0x000fe8000000188c */
[----:B------:R-:W-:Y:S02]  /*14890*/  MUFU.TANH R112, R112 ;  /* 0x0000007000707308 */ /* 0x000fe40000002400 */
[----:B--2---:R-:W-:Y:S06]  /*148a0*/  HMMA.16816.F32 R96, R8, R36, R96 ;  /* 0x000000240860723c */ /* 0x004fec0000001860 */
[C---:B-----5:R-:W-:Y:S01]  /*148b0*/  HMMA.16816.F32 R88, R16.reuse, R32, R88 ;  /* 0x000000201058723c */ /* 0x060fe20000001858 */
[----:B------:R-:W-:Y:S05]  /*148c0*/  MUFU.TANH R175, R115 ;  /* 0x0000007300af7308 */ /* 0x000fea0000002400 */
[----:B------:R-:W-:Y:S01]  /*148d0*/  HMMA.16816.F32 R84, R16, R34, R84 ;  /* 0x000000221054723c */ /* 0x000fe20000001854 */
[----:B------:R-:W2:Y:S02]  /*148e0*/  LDSM.16.M88.4 R32, [R229+0xb000] ;  /* 0x00b00000e520783b */ /* 0x000ea40000000200 */
[----:B------:R-:W-:Y:S03]  /*148f0*/  MUFU.TANH R64, R64 ;  /* 0x0000004000407308 */ /* 0x000fe60000002400 */
[----:B------:R-:W-:Y:S01]  /*14900*/  HMMA.16816.F32 R92, R8, R38, R92 ;  /* 0x00000026085c723c */ /* 0x000fe2000000185c */
[----:B------:R-:W5:Y:S04]  /*14910*/  LDSM.16.M88.4 R36, [R212+0x6800] ;  /* 0x00680000d424783b */ /* 0x000f680000000200 */
[----:B------:R-:W-:Y:S01]  /*14920*/  MUFU.TANH R173, R110 ;  /* 0x0000006e00ad7308 */ /* 0x000fe20000002400 */
[----:B------:R-:W-:Y:S06]  /*14930*/  HMMA.16816.F32 R96, R4, R28, R96 ;  /* 0x0000001c0460723c */ /* 0x000fec0000001860 */
[----:B------:R-:W-:Y:S01]  /*14940*/  HMMA.16816.F32 R88, R12, R68, R88 ;  /* 0x000000440c58723c */ /* 0x000fe20000001858 */
[----:B------:R-:W-:Y:S01]  /*14950*/  IMAD R29, R58, 0x10, R60 ;  /* 0x000000103a1d7824 */ /* 0x000fe200078e023c */
[----:B------:R-:W-:Y:S01]  /*14960*/  MUFU.TANH R170, R109 ;  /* 0x0000006d00aa7308 */ /* 0x000fe20000002400 */
[----:B------:R-:W-:-:S03]  /*14970*/  IMAD.IADD R58, R2, 0x1, R193 ;  /* 0x00000001023a7824 */ /* 0x000fc600078e02c1 */
[----:B------:R-:W-:Y:S01]  /*14980*/  IADD3 R29, R29, 0x1, R244 ;  /* 0x000000011d1d7810 */ /* 0x000fe20007ffe0f4 */
[----:B------:R-:W-:Y:S01]  /*14990*/  VIADD R28, R58, 0x1 ;  /* 0x000000013a1c7836 */ /* 0x000fe20000000000 */
[----:B------:R-:W-:Y:S01]  /*149a0*/  HMMA.16816.F32 R124, R20, R50, R124 ;  /* 0x00000032147c723c */ /* 0x000fe2000000187c */
[----:B------:R-:W4:Y:S01]  /*149b0*/  LDSM.16.M88.4 R20, [R227+0x7000] ;  /* 0x00700000e314783b */ /* 0x000f220000000200 */
[----:B------:R-:W-:-:S03]  /*149c0*/  IADD3 R53, R62, R29, -R231 ;  /* 0x0000001d3e357210 */ /* 0x000fc60007ffe8e7 */
[----:B------:R-:W-:Y:S01]  /*149d0*/  LDSM.16.M88.4 R48, [R227+0x7800] ;  /* 0x00780000e330783b */ /* 0x000fe20000000200 */
[C---:B------:R-:W-:Y:S01]  /*149e0*/  HMMA.16816.F32 R72, R4.reuse, R102, R72 ;  /* 0x000000660448723c */ /* 0x040fe20000001848 */
[----:B------:R-:W-:Y:S02]  /*149f0*/  VIADD R53, R53, UR16 ;  /* 0x0000001035357c36 */ /* 0x000fe40008000000 */
[----:B------:R-:W4:Y:S01]  /*14a00*/  LDSM.16.M88.4 R100, [R212+0x5800] ;  /* 0x00580000d464783b */ /* 0x000f220000000200 */
[----:B------:R-:W-:Y:S01]  /*14a10*/  FMUL.FTZ R99, R99, UR17 ;  /* 0x0000001163637c20 */ /* 0x000fe20008410000 */
[----:B------:R-:W-:Y:S01]  /*14a20*/  FMUL.FTZ R97, R97, UR17 ;  /* 0x0000001161617c20 */ /* 0x000fe20008410000 */
[C---:B------:R-:W-:Y:S01]  /*14a30*/  VIMNMX R55, R53.reuse, R62, PT ;  /* 0x0000003e35377248 */ /* 0x040fe20003fe0100 */
[----:B------:R-:W-:Y:S01]  /*14a40*/  HMMA.16816.F32 R92, R4, R30, R92 ;  /* 0x0000001e045c723c */ /* 0x000fe2000000185c */
[----:B------:R-:W-:Y:S01]  /*14a50*/  VIADDMNMX R53, R53, 0x8, R62, PT ;  /* 0x0000000835357846 */ /* 0x000fe2000380013e */
[----:B------:R4:W-:Y:S01]  /*14a60*/  MUFU.TANH R161, R99 ;  /* 0x0000006300a17308 */ /* 0x0009e20000002400 */
[----:B------:R-:W-:Y:S01]  /*14a70*/  ISETP.GE.AND P2, PT, R28, R55, PT ;  /* 0x000000371c00720c */ /* 0x000fe20003f46270 */
[----:B------:R-:W-:Y:S01]  /*14a80*/  FMUL.FTZ R98, R98, UR17 ;  /* 0x0000001162627c20 */ /* 0x000fe20008410000 */
[----:B------:R-:W-:Y:S01]  /*14a90*/  ISETP.GE.AND P0, PT, R28, R53, PT ;  /* 0x000000351c00720c */ /* 0x000fe20003f06270 */
[C---:B------:R-:W-:Y:S01]  /*14aa0*/  VIADD R28, R58.reuse, 0x8 ;  /* 0x000000083a1c7836 */ /* 0x040fe20000000000 */
[----:B-1----:R-:W-:Y:S01]  /*14ab0*/  HMMA.16816.F32 R88, R8, R24, R88 ;  /* 0x000000180858723c */ /* 0x002fe20000001858 */
[----:B------:R-:W-:Y:S01]  /*14ac0*/  VIADD R30, R58, 0x9 ;  /* 0x000000093a1e7836 */ /* 0x000fe20000000000 */
[----:B---3--:R-:W-:Y:S01]  /*14ad0*/  FSEL R57, R44, -INF , !P0 ;  /* 0xff8000002c397808 */ /* 0x008fe20004000000 */
[----:B------:R-:W-:Y:S01]  /*14ae0*/  MUFU.TANH R162, R97 ;  /* 0x0000006100a27308 */ /* 0x000fe20000002400 */
[----:B------:R-:W-:Y:S01]  /*14af0*/  ISETP.GE.AND P1, PT, R28, R55, PT ;  /* 0x000000371c00720c */ /* 0x000fe20003f26270 */
[----:B------:R-:W-:Y:S01]  /*14b00*/  FMUL.FTZ R96, R96, UR17 ;  /* 0x0000001160607c20 */ /* 0x000fe20008410000 */
[----:B------:R-:W-:Y:S01]  /*14b10*/  ISETP.GE.AND P3, PT, R28, R53, PT ;  /* 0x000000351c00720c */ /* 0x000fe20003f66270 */
[C---:B------:R-:W-:Y:S01]  /*14b20*/  VIADD R24, R58.reuse, 0x10 ;  /* 0x000000103a187836 */ /* 0x040fe20000000000 */
[----:B--2---:R-:W-:Y:S01]  /*14b30*/  HMMA.16816.F32 R80, R16, R32, R80 ;  /* 0x000000201050723c */ /* 0x004fe20000001850 */
[----:B------:R-:W-:Y:S01]  /*14b40*/  VIADD R28, R58, 0x11 ;  /* 0x000000113a1c7836 */ /* 0x000fe20000000000 */
[-C--:B------:R-:W-:Y:S01]  /*14b50*/  ISETP.GE.AND P4, PT, R30, R55.reuse, PT ;  /* 0x000000371e00720c */ /* 0x080fe20003f86270 */
[----:B------:R-:W-:Y:S01]  /*14b60*/  FMUL.FTZ R75, R75, UR17 ;  /* 0x000000114b4b7c20 */ /* 0x000fe20008410000 */
[----:B------:R-:W-:Y:S01]  /*14b70*/  ISETP.GE.AND P6, PT, R24, R55, PT ;  /* 0x000000371800720c */ /* 0x000fe20003fc6270 */
[----:B------:R-:W-:Y:S01]  /*14b80*/  FMUL.FTZ R72, R72, UR17 ;  /* 0x0000001148487c20 */ /* 0x000fe20008410000 */
[----:B------:R-:W-:Y:S01]  /*14b90*/  ISETP.GE.AND P5, PT, R30, R53, PT ;  /* 0x000000351e00720c */ /* 0x000fe20003fa6270 */
[----:B------:R-:W-:Y:S01]  /*14ba0*/  HMMA.16816.F32 R84, R12, R70, R84 ;  /* 0x000000460c54723c */ /* 0x000fe20000001854 */
[----:B------:R-:W-:Y:S01]  /*14bb0*/  P2R R33, PR, RZ, 0x40 ;  /* 0x00000040ff217803 */ /* 0x000fe20000000000 */
[----:B------:R-:W1:Y:S01]  /*14bc0*/  MUFU.TANH R75, R75 ;  /* 0x0000004b004b7308 */ /* 0x000e620000002400 */
[C---:B------:R-:W-:Y:S01]  /*14bd0*/  ISETP.GE.AND P6, PT, R28.reuse, R55, PT ;  /* 0x000000371c00720c */ /* 0x040fe20003fc6270 */
[----:B------:R-:W-:Y:S01]  /*14be0*/  FMUL.FTZ R73, R73, UR17 ;  /* 0x0000001149497c20 */ /* 0x000fe20008410000 */
[-C--:B------:R-:W-:Y:S01]  /*14bf0*/  ISETP.GE.AND P0, PT, R28, R53.reuse, PT ;  /* 0x000000351c00720c */ /* 0x080fe20003f06270 */
[----:B------:R-:W-:Y:S01]  /*14c00*/  HMMA.16816.F32 R76, R16, R34, R76 ;  /* 0x00000022104c723c */ /* 0x000fe2000000184c */
[----:B------:R-:W2:Y:S01]  /*14c10*/  LDSM.16.M88.4 R28, [R229+0xb800] ;  /* 0x00b80000e51c783b */ /* 0x000ea20000000200 */
[----:B------:R-:W-:Y:S01]  /*14c20*/  FSEL R60, R42, -INF , !P2 ;  /* 0xff8000002a3c7808 */ /* 0x000fe20005000000 */
[----:B------:R-:W-:Y:S01]  /*14c30*/  FMUL.FTZ R74, R74, UR17 ;  /* 0x000000114a4a7c20 */ /* 0x000fe20008410000 */
[----:B------:R-:W-:Y:S01]  /*14c40*/  ISETP.GE.AND P2, PT, R24, R53, PT ;  /* 0x000000351800720c */ /* 0x000fe20003f46270 */
[----:B------:R-:W3:Y:S01]  /*14c50*/  MUFU.TANH R72, R72 ;  /* 0x0000004800487308 */ /* 0x000ee20000002400 */
[----:B-----5:R-:W-:Y:S01]  /*14c60*/  HMMA.16816.F32 R88, R4, R36, R88 ;  /* 0x000000240458723c */ /* 0x020fe20000001858 */
[----:B------:R-:W-:Y:S01]  /*14c70*/  FSEL R59, R63, -INF , !P5 ;  /* 0xff8000003f3b7808 */ /* 0x000fe20006800000 */
[----:B------:R-:W-:Y:S01]  /*14c80*/  FMUL.FTZ R93, R93, UR17 ;  /* 0x000000115d5d7c20 */ /* 0x000fe20008410000 */
[----:B------:R-:W-:Y:S01]  /*14c90*/  P2R R32, PR, RZ, 0x4 ;  /* 0x00000004ff207803 */ /* 0x000fe20000000000 */
[----:B------:R-:W-:Y:S01]  /*14ca0*/  FMUL.FTZ R63, R95, UR17 ;  /* 0x000000115f3f7c20 */ /* 0x000fe20008410000 */
[----:B------:R-:W-:Y:S01]  /*14cb0*/  FSEL R62, R47, -INF , !P1 ;  /* 0xff8000002f3e7808 */ /* 0x000fe20004800000 */
[----:B----4-:R-:W-:Y:S01]  /*14cc0*/  HMMA.16816.F32 R80, R12, R20, R80 ;  /* 0x000000140c50723c */ /* 0x010fe20000001850 */
[----:B------:R-:W-:Y:S01]  /*14cd0*/  VIADD R36, R58, 0x18 ;  /* 0x000000183a247836 */ /* 0x000fe20000000000 */
[----:B------:R-:W-:Y:S01]  /*14ce0*/  ISETP.NE.AND P5, PT, R32, RZ, PT ;  /* 0x000000ff2000720c */ /* 0x000fe20003fa5270 */
[----:B------:R-:W4:Y:S01]  /*14cf0*/  MUFU.TANH R73, R73 ;  /* 0x0000004900497308 */ /* 0x000f220000002400 */
[----:B------:R-:W-:Y:S01]  /*14d00*/  FSEL R70, R46, -INF , !P4 ;  /* 0xff8000002e467808 */ /* 0x000fe20006000000 */
[----:B------:R-:W-:Y:S01]  /*14d10*/  FMUL.FTZ R92, R92, UR17 ;  /* 0x000000115c5c7c20 */ /* 0x000fe20008410000 */
[----:B------:R-:W-:Y:S01]  /*14d20*/  HMMA.16816.F32 R84, R8, R26, R84 ;  /* 0x0000001a0854723c */ /* 0x000fe20000001854 */
[----:B------:R-:W5:Y:S01]  /*14d30*/  LDSM.16.M88.4 R24, [R223+0xb000] ;  /* 0x00b00000df18783b */ /* 0x000f620000000200 */
[----:B------:R-:W-:Y:S01]  /*14d40*/  VIADD R20, R58, 0x20 ;  /* 0x000000203a147836 */ /* 0x000fe20000000000 */
[----:B------:R-:W-:Y:S01]  /*14d50*/  ISETP.GE.AND P1, PT, R36, R55, PT ;  /* 0x000000372400720c */ /* 0x000fe20003f26270 */
[----:B------:R-:W-:Y:S01]  /*14d60*/  FMUL.FTZ R69, R94, UR17 ;  /* 0x000000115e457c20 */ /* 0x000fe20008410000 */
[----:B------:R-:W-:Y:S01]  /*14d70*/  ISETP.GE.AND P2, PT, R36, R53, PT ;  /* 0x000000352400720c */ /* 0x000fe20003f46270 */
[----:B------:R-:W-:Y:S01]  /*14d80*/  HMMA.16816.F32 R104, R4, R100, R104 ;  /* 0x000000640468723c */ /* 0x000fe20000001868 */
[----:B------:R-:W-:Y:S01]  /*14d90*/  ISETP.NE.AND P4, PT, R33, RZ, PT ;  /* 0x000000ff2100720c */ /* 0x000fe20003f85270 */
[----:B------:R-:W-:Y:S01]  /*14da0*/  VIADD R36, R58, 0x19 ;  /* 0x000000193a247836 */ /* 0x000fe20000000000 */
[----:B------:R-:W-:Y:S01]  /*14db0*/  FSEL R99, R123, -INF , !P5 ;  /* 0xff8000007b637808 */ /* 0x000fe20006800000 */
[----:B------:R-:W4:Y:S01]  /*14dc0*/  LDSM.16.M88.4 R32, [R212+0x7000] ;  /* 0x00700000d420783b */ /* 0x000f220000000200 */
[----:B------:R-:W-:Y:S01]  /*14dd0*/  ISETP.GE.AND P5, PT, R20, R55, PT ;  /* 0x000000371400720c */ /* 0x000fe20003fa6270 */
[----:B------:R-:W-:Y:S01]  /*14de0*/  HMMA.16816.F32 R76, R12, R22, R76 ;  /* 0x000000160c4c723c */ /* 0x000fe2000000184c */
[----:B------:R-:W-:Y:S01]  /*14df0*/  FSEL R120, R120, -INF , !P6 ;  /* 0xff80000078787808 */ /* 0x000fe20007000000 */
[----:B------:R-:W4:Y:S01]  /*14e00*/  MUFU.TANH R74, R74 ;  /* 0x0000004a004a7308 */ /* 0x000f220000002400 */
[----:B------:R-:W-:Y:S01]  /*14e10*/  FSEL R68, R121, -INF , !P4 ;  /* 0xff80000079447808 */ /* 0x000fe20006000000 */
[----:B------:R-:W-:Y:S01]  /*14e20*/  FMUL.FTZ R164, R88, UR17 ;  /* 0x0000001158a47c20 */ /* 0x000fe20008410000 */
[-C--:B------:R-:W-:Y:S01]  /*14e30*/  ISETP.GE.AND P6, PT, R20, R53.reuse, PT ;  /* 0x000000351400720c */ /* 0x080fe20003fc6270 */
[----:B------:R-:W-:Y:S01]  /*14e40*/  HMMA.16816.F32 R116, R4, R102, R116 ;  /* 0x000000660474723c */ /* 0x000fe20000001874 */
[----:B------:R-:W-:Y:S01]  /*14e50*/  ISETP.GE.AND P4, PT, R36, R53, PT ;  /* 0x000000352400720c */ /* 0x000fe20003f86270 */
[----:B------:R-:W-:Y:S01]  /*14e60*/  FMUL.FTZ R71, R89, UR17 ;  /* 0x0000001159477c20 */ /* 0x000fe20008410000 */
[----:B------:R-:W-:Y:S01]  /*14e70*/  P2R R20, PR, RZ, 0x20 ;  /* 0x00000020ff147803 */ /* 0x000fe20000000000 */
[----:B------:R-:W-:Y:S01]  /*14e80*/  MUFU.TANH R159, R98 ;  /* 0x00000062009f7308 */ /* 0x000fe20000002400 */
[----:B-1----:R-:W-:Y:S01]  /*14e90*/  FSEL R75, R75, -INF , !P4 ;  /* 0xff8000004b4b7808 */ /* 0x002fe20006000000 */
[C---:B--2---:R-:W-:Y:S01]  /*14ea0*/  HMMA.16816.F32 R140, R16.reuse, R28, R140 ;  /* 0x0000001c108c723c */ /* 0x044fe2000000188c */
[----:B------:R-:W-:Y:S01]  /*14eb0*/  ISETP.NE.AND P4, PT, R20, RZ, PT ;  /* 0x000000ff1400720c */ /* 0x000fe20003f85270 */
[----:B------:R-:W-:Y:S01]  /*14ec0*/  FMUL.FTZ R90, R90, UR17 ;  /* 0x000000115a5a7c20 */ /* 0x000fe20008410000 */
[----:B------:R-:W1:Y:S01]  /*14ed0*/  LDSM.16.M88.4 R20, [R223+0xb800] ;  /* 0x00b80000df14783b */ /* 0x000e620000000200 */
[----:B------:R-:W-:Y:S01]  /*14ee0*/  FSEL R61, R61, -INF , !P3 ;  /* 0xff8000003d3d7808 */ /* 0x000fe20005800000 */
[----:B------:R-:W-:Y:S01]  /*14ef0*/  FMUL.FTZ R91, R91, UR17 ;  /* 0x000000115b5b7c20 */ /* 0x000fe20008410000 */
[----:B------:R-:W-:Y:S01]  /*14f00*/  HMMA.16816.F32 R124, R16, R30, R124 ;  /* 0x0000001e107c723c */ /* 0x000fe2000000187c */
[----:B------:R-:W-:Y:S01]  /*14f10*/  FMUL.FTZ R66, R106, UR17 ;  /* 0x000000116a427c20 */ /* 0x000fe20008410000 */
[----:B------:R-:W-:Y:S01]  /*14f20*/  FMUL.FTZ R100, R104, UR17 ;  /* 0x0000001168647c20 */ /* 0x000fe20008410000 */
[----:B------:R-:W-:Y:S01]  /*14f30*/  VIADD R28, R58, 0x30 ;  /* 0x000000303a1c7836 */ /* 0x000fe20000000000 */
[-C--:B------:R-:W-:Y:S01]  /*14f40*/  ISETP.GE.AND P3, PT, R36, R55.reuse, PT ;  /* 0x000000372400720c */ /* 0x080fe20003f66270 */
[----:B------:R-:W-:Y:S01]  /*14f50*/  VIADD R36, R58, 0x21 ;  /* 0x000000213a247836 */ /* 0x000fe20000000000 */
[----:B------:R-:W-:Y:S01]  /*14f60*/  FSEL R47, R113, -INF , !P6 ;  /* 0xff800000712f7808 */ /* 0x000fe20007000000 */
[----:B------:R-:W2:Y:S01]  /*14f70*/  MUFU.TANH R66, R66 ;  /* 0x0000004200427308 */ /* 0x000ea20000002400 */
[-C--:B------:R-:W-:Y:S01]  /*14f80*/  ISETP.GE.AND P6, PT, R28, R55.reuse, PT ;  /* 0x000000371c00720c */ /* 0x080fe20003fc6270 */
[----:B------:R-:W1:Y:S01]  /*14f90*/  LDSM.16.M88.4 R16, [R212+0x7800] ;  /* 0x00780000d410783b */ /* 0x000e620000000200 */
[----:B---3--:R-:W-:Y:S01]  /*14fa0*/  FSEL R88, R72, -INF , !P1 ;  /* 0xff80000048587808 */ /* 0x008fe20004800000 */
[----:B-----5:R-:W-:Y:S01]  /*14fb0*/  HMMA.16816.F32 R80, R8, R24, R80 ;  /* 0x000000180850723c */ /* 0x020fe20000001850 */
[----:B----4-:R-:W-:Y:S01]  /*14fc0*/  FSEL R72, R73, -INF , !P3 ;  /* 0xff80000049487808 */ /* 0x010fe20005800000 */
[----:B------:R-:W-:Y:S01]  /*14fd0*/  FMUL.FTZ R105, R105, UR17 ;  /* 0x0000001169697c20 */ /* 0x000fe20008410000 */
[----:B------:R-:W-:Y:S01]  /*14fe0*/  FSEL R40, R128, -INF , !P4 ;  /* 0xff80000080287808 */ /* 0x000fe20006000000 */
[----:B------:R-:W3:Y:S01]  /*14ff0*/  MUFU.TANH R100, R100 ;  /* 0x0000006400647308 */ /* 0x000ee20000002400 */
[----:B------:R-:W-:Y:S01]  /*15000*/  FSEL R97, R122, -INF , !P0 ;  /* 0xff8000007a617808 */ /* 0x000fe20004000000 */
[----:B------:R-:W-:Y:S01]  /*15010*/  HMMA.16816.F32 R84, R4, R38, R84 ;  /* 0x000000260454723c */ /* 0x000fe20000001854 */
[----:B------:R-:W-:Y:S01]  /*15020*/  VIADD R24, R58, 0x29 ;  /* 0x000000293a187836 */ /* 0x000fe20000000000 */
[C---:B------:R-:W-:Y:S01]  /*15030*/  ISETP.GE.AND P5, PT, R36.reuse, R55, PT ;  /* 0x000000372400720c */ /* 0x040fe20003fa6270 */
[----:B------:R-:W-:Y:S01]  /*15040*/  FMUL.FTZ R101, R117, UR17 ;  /* 0x0000001175657c20 */ /* 0x000fe20008410000 */
[----:B------:R-:W-:Y:S01]  /*15050*/  ISETP.GE.AND P0, PT, R36, R53, PT ;  /* 0x000000352400720c */ /* 0x000fe20003f06270 */
[----:B------:R-:W-:Y:S01]  /*15060*/  VIADD R36, R58, 0x28 ;  /* 0x000000283a247836 */ /* 0x000fe20000000000 */
[C---:B------:R-:W-:Y:S01]  /*15070*/  HMMA.16816.F32 R140, R12.reuse, R48, R140 ;  /* 0x000000300c8c723c */ /* 0x040fe2000000188c */
[C---:B------:R-:W-:Y:S01]  /*15080*/  ISETP.GE.AND P3, PT, R24.reuse, R55, PT ;  /* 0x000000371800720c */ /* 0x040fe20003f66270 */
[----:B------:R-:W4:Y:S01]  /*15090*/  MUFU.TANH R144, R105 ;  /* 0x0000006900907308 */ /* 0x000f220000002400 */
[-C--:B------:R-:W-:Y:S01]  /*150a0*/  ISETP.GE.AND P4, PT, R24, R53.reuse, PT ;  /* 0x000000351800720c */ /* 0x080fe20003f86270 */
[----:B------:R-:W-:Y:S01]  /*150b0*/  FMUL.FTZ R107, R107, UR17 ;  /* 0x000000116b6b7c20 */ /* 0x000fe20008410000 */
[----:B------:R-:W-:Y:S01]  /*150c0*/  P2R R24, PR, RZ, 0x40 ;  /* 0x00000040ff187803 */ /* 0x000fe20000000000 */
[----:B------:R-:W-:Y:S01]  /*150d0*/  HMMA.16816.F32 R124, R12, R50, R124 ;  /* 0x000000320c7c723c */ /* 0x000fe2000000187c */
[----:B------:R-:W-:Y:S01]  /*150e0*/  ISETP.GE.AND P6, PT, R28, R53, PT ;  /* 0x000000351c00720c */ /* 0x000fe20003fc6270 */
[----:B------:R-:W-:Y:S01]  /*150f0*/  VIADD R28, R58, 0x31 ;  /* 0x000000313a1c7836 */ /* 0x000fe20000000000 */
[----:B------:R-:W-:Y:S01]  /*15100*/  FSEL R37, R65, -INF , !P4 ;  /* 0xff80000041257808 */ /* 0x000fe20006000000 */
[----:B------:R-:W-:Y:S01]  /*15110*/  FMUL.FTZ R119, R119, UR17 ;  /* 0x0000001177777c20 */ /* 0x000fe20008410000 */
[----:B------:R-:W-:Y:S01]  /*15120*/  ISETP.NE.AND P4, PT, R24, RZ, PT ;  /* 0x000000ff1800720c */ /* 0x000fe20003f85270 */
[----:B------:R-:W-:Y:S01]  /*15130*/  VIADD R24, R58, 0x40 ;  /* 0x000000403a187836 */ /* 0x000fe20000000000 */
[----:B------:R-:W-:Y:S01]  /*15140*/  FSEL R46, R112, -INF , !P5 ;  /* 0xff800000702e7808 */ /* 0x000fe20006800000 */
[----:B------:R-:W-:Y:S01]  /*15150*/  HMMA.16816.F32 R76, R8, R26, R76 ;  /* 0x0000001a084c723c */ /* 0x000fe2000000184c */
[----:B------:R-:W-:Y:S01]  /*15160*/  FSEL R175, R175, -INF , !P0 ;  /* 0xff800000afaf7808 */ /* 0x000fe20004000000 */
[----:B------:R-:W5:Y:S01]  /*15170*/  MUFU.TANH R171, R107 ;  /* 0x0000006b00ab7308 */ /* 0x000f620000002400 */
[----:B------:R-:W-:Y:S01]  /*15180*/  FSEL R89, R74, -INF , !P2 ;  /* 0xff8000004a597808 */ /* 0x000fe20005000000 */
[----:B------:R-:W-:Y:S01]  /*15190*/  FMUL.FTZ R67, R116, UR17 ;  /* 0x0000001174437c20 */ /* 0x000fe20008410000 */
[C---:B------:R-:W-:Y:S01]  /*151a0*/  ISETP.GE.AND P5, PT, R28.reuse, R55, PT ;  /* 0x000000371c00720c */ /* 0x040fe20003fa6270 */
[----:B------:R-:W-:Y:S01]  /*151b0*/  HMMA.16816.F32 R80, R4, R32, R80 ;  /* 0x000000200450723c */ /* 0x000fe20000001850 */
[----:B------:R-:W-:Y:S01]  /*151c0*/  ISETP.GE.AND P0, PT, R28, R53, PT ;  /* 0x000000351c00720c */ /* 0x000fe20003f06270 */
[----:B------:R-:W-:Y:S01]  /*151d0*/  VIADD R28, R58, 0x38 ;  /* 0x000000383a1c7836 */ /* 0x000fe20000000000 */
[----:B------:R-:W-:Y:S01]  /*151e0*/  ISETP.GE.AND P1, PT, R36, R55, PT ;  /* 0x000000372400720c */ /* 0x000fe20003f26270 */
[----:B------:R-:W-:Y:S01]  /*151f0*/  VIADD R26, R58, 0x39 ;  /* 0x000000393a1a7836 */ /* 0x000fe20000000000 */
[----:B------:R-:W-:Y:S01]  /*15200*/  ISETP.GE.AND P2, PT, R36, R53, PT ;  /* 0x000000352400720c */ /* 0x000fe20003f46270 */
[----:B------:R-:W5:Y:S01]  /*15210*/  MUFU.TANH R101, R101 ;  /* 0x0000006500657308 */ /* 0x000f620000002400 */
[----:B--2---:R-:W-:Y:S01]  /*15220*/  FSEL R39, R66, -INF , !P6 ;  /* 0xff80000042277808 */ /* 0x004fe20007000000 */
[----:B------:R-:W-:Y:S01]  /*15230*/  VIADD R30, R58, 0x41 ;  /* 0x000000413a1e7836 */ /* 0x000fe20000000000 */
[-C--:B------:R-:W-:Y:S01]  /*15240*/  ISETP.GE.AND P6, PT, R24, R55.reuse, PT ;  /* 0x000000371800720c */ /* 0x080fe20003fc6270 */
[----:B-1----:R-:W-:Y:S01]  /*15250*/  HMMA.16816.F32 R124, R8, R22, R124 ;  /* 0x00000016087c723c */ /* 0x002fe2000000187c */
[----:B------:R-:W-:Y:S01]  /*15260*/  FSEL R44, R64, -INF , !P1 ;  /* 0xff800000402c7808 */ /* 0x000fe20004800000 */
[----:B------:R-:W-:Y:S01]  /*15270*/  VIADD R12, R58, 0x50 ;  /* 0x000000503a0c7836 */ /* 0x000fe20000000000 */
[----:B------:R-:W-:Y:S01]  /*15280*/  FSEL R173, R173, -INF , !P2 ;  /* 0xff800000adad7808 */ /* 0x000fe20005000000 */
[----:B------:R-:W1:Y:S01]  /*15290*/  MUFU.TANH R157, R119 ;  /* 0x00000077009d7308 */ /* 0x000e620000002400 */
[----:B------:R-:W-:Y:S01]  /*152a0*/  ISETP.GE.AND P1, PT, R28, R55, PT ;  /* 0x000000371c00720c */ /* 0x000fe20003f26270 */
[----:B------:R-:W-:Y:S01]  /*152b0*/  FMUL.FTZ R102, R118, UR17 ;  /* 0x0000001176667c20 */ /* 0x000fe20008410000 */
[----:B------:R-:W-:Y:S01]  /*152c0*/  ISETP.GE.AND P2, PT, R28, R53, PT ;  /* 0x000000351c00720c */ /* 0x000fe20003f46270 */
[----:B------:R-:W-:Y:S01]  /*152d0*/  HMMA.16816.F32 R76, R4, R34, R76 ;  /* 0x00000022044c723c */ /* 0x000fe2000000184c */
[----:B------:R-:W-:Y:S01]  /*152e0*/  FSEL R170, R170, -INF , !P3 ;  /* 0xff800000aaaa7808 */ /* 0x000fe20005800000 */
[----:B------:R-:W-:Y:S01]  /*152f0*/  FMUL.FTZ R86, R86, UR17 ;  /* 0x0000001156567c20 */ /* 0x000fe20008410000 */
[----:B---3--:R-:W-:Y:S01]  /*15300*/  FSEL R42, R100, -INF , !P4 ;  /* 0xff800000642a7808 */ /* 0x008fe20006000000 */
[----:B------:R-:W2:Y:S01]  /*15310*/  MUFU.TANH R158, R93 ;  /* 0x0000005d009e7308 */ /* 0x000ea20000002400 */
[----:B------:R-:W-:Y:S01]  /*15320*/  P2R R28, PR, RZ, 0x40 ;  /* 0x00000040ff1c7803 */ /* 0x000fe20000000000 */
[----:B------:R-:W-:Y:S01]  /*15330*/  FMUL.FTZ R87, R87, UR17 ;  /* 0x0000001157577c20 */ /* 0x000fe20008410000 */
[C---:B------:R-:W-:Y:S01]  /*15340*/  ISETP.GE.AND P3, PT, R26.reuse, R55, PT ;  /* 0x000000371a00720c */ /* 0x040fe20003f66270 */
[----:B------:R-:W-:Y:S01]  /*15350*/  FMUL.FTZ R85, R85, UR17 ;  /* 0x0000001155557c20 */ /* 0x000fe20008410000 */
[-C--:B------:R-:W-:Y:S01]  /*15360*/  ISETP.GE.AND P4, PT, R26, R53.reuse, PT ;  /* 0x000000351a00720c */ /* 0x080fe20003f86270 */
[----:B------:R-:W-:Y:S01]  /*15370*/  FMUL.FTZ R84, R84, UR17 ;  /* 0x0000001154547c20 */ /* 0x000fe20008410000 */
[----:B------:R-:W-:Y:S01]  /*15380*/  ISETP.GE.AND P6, PT, R24, R53, PT ;  /* 0x000000351800720c */ /* 0x000fe20003fc6270 */
[----:B------:R-:W3:Y:S01]  /*15390*/  MUFU.TANH R67, R67 ;  /* 0x0000004300437308 */ /* 0x000ee20000002400 */
[----:B------:R-:W-:Y:S01]  /*153a0*/  HMMA.16816.F32 R24, R8, R20, R140 ;  /* 0x000000140818723c */ /* 0x000fe2000000188c */
[----:B----4-:R-:W-:Y:S01]  /*153b0*/  FSEL R144, R144, -INF , !P5 ;  /* 0xff80000090907808 */ /* 0x010fe20006800000 */
[----:B------:R-:W-:Y:S01]  /*153c0*/  FMUL.FTZ R80, R80, UR17 ;  /* 0x0000001150507c20 */ /* 0x000fe20008410000 */
[----:B------:R-:W-:Y:S01]  /*153d0*/  ISETP.GE.AND P5, PT, R30, R55, PT ;  /* 0x000000371e00720c */ /* 0x000fe20003fa6270 */
[----:B------:R-:W-:Y:S01]  /*153e0*/  FMUL.FTZ R82, R82, UR17 ;  /* 0x0000001152527c20 */ /* 0x000fe20008410000 */
[----:B-----5:R-:W-:Y:S01]  /*153f0*/  FSEL R171, R171, -INF , !P0 ;  /* 0xff800000abab7808 */ /* 0x020fe20004000000 */
[C---:B------:R-:W-:Y:S01]  /*15400*/  VIADD R14, R58.reuse, 0x51 ;  /* 0x000000513a0e7836 */ /* 0x040fe20000000000 */
[----:B------:R-:W4:Y:S01]  /*15410*/  MUFU.TANH R168, R96 ;  /* 0x0000006000a87308 */ /* 0x000f220000002400 */
[----:B------:R-:W-:Y:S01]  /*15420*/  VIADD R20, R58, 0x49 ;  /* 0x000000493a147836 */ /* 0x000fe20000000000 */
[----:B------:R-:W-:Y:S01]  /*15430*/  FSEL R162, R162, -INF , !P5 ;  /* 0xff800000a2a27808 */ /* 0x000fe20006800000 */
[----:B------:R-:W-:Y:S01]  /*15440*/  VIADD R8, R58, 0x60 ;  /* 0x000000603a087836 */ /* 0x000fe20000000000 */
[-C--:B------:R-:W-:Y:S01]  /*15450*/  ISETP.GE.AND P5, PT, R12, R53.reuse, PT ;  /* 0x000000350c00720c */ /* 0x080fe20003fa6270 */
[----:B------:R-:W-:Y:S01]  /*15460*/  FMUL.FTZ R81, R81, UR17 ;  /* 0x0000001151517c20 */ /* 0x000fe20008410000 */
[----:B------:R-:W-:Y:S01]  /*15470*/  FSEL R36, R101, -INF , !P3 ;  /* 0xff80000065247808 */ /* 0x000fe20005800000 */
[----:B------:R-:W-:Y:S01]  /*15480*/  VIADD R10, R58, 0x68 ;  /* 0x000000683a0a7836 */ /* 0x000fe20000000000 */
[----:B------:R-:W5:Y:S01]  /*15490*/  MUFU.TANH R169, R90 ;  /* 0x0000005a00a97308 */ /* 0x000f620000002400 */
[----:B------:R-:W-:Y:S01]  /*154a0*/  FSEL R159, R159, -INF , !P6 ;  /* 0xff8000009f9f7808 */ /* 0x000fe20007000000 */
[----:B------:R-:W-:Y:S01]  /*154b0*/  FMUL.FTZ R77, R77, UR17 ;  /* 0x000000114d4d7c20 */ /* 0x000fe20008410000 */
[----:B------:R-:W-:Y:S01]  /*154c0*/  ISETP.GE.AND P0, PT, R30, R53, PT ;  /* 0x000000351e00720c */ /* 0x000fe20003f06270 */
[----:B------:R-:W-:Y:S01]  /*154d0*/  VIADD R30, R58, 0x48 ;  /* 0x000000483a1e7836 */ /* 0x000fe20000000000 */
[----:B-1----:R-:W-:Y:S01]  /*154e0*/  FSEL R157, R157, -INF , !P4 ;  /* 0xff8000009d9d7808 */ /* 0x002fe20006000000 */
[----:B------:R-:W-:Y:S01]  /*154f0*/  FMUL.FTZ R78, R78, UR17 ;  /* 0x000000114e4e7c20 */ /* 0x000fe20008410000 */
[-C--:B------:R-:W-:Y:S01]  /*15500*/  ISETP.GE.AND P3, PT, R20, R55.reuse, PT ;  /* 0x000000371400720c */ /* 0x080fe20003f66270 */
[----:B------:R-:W1:Y:S01]  /*15510*/  MUFU.TANH R160, R92 ;  /* 0x0000005c00a07308 */ /* 0x000e620000002400 */
[C---:B------:R-:W-:Y:S01]  /*15520*/  HMMA.16816.F32 R24, R4.reuse, R16, R24 ;  /* 0x000000100418723c */ /* 0x040fe20000001818 */
[----:B------:R-:W-:Y:S01]  /*15530*/  ISETP.GE.AND P6, PT, R12, R55, PT ;  /* 0x000000370c00720c */ /* 0x000fe20003fc6270 */
[----:B------:R-:W-:Y:S01]  /*15540*/  FMUL.FTZ R79, R79, UR17 ;  /* 0x000000114f4f7c20 */ /* 0x000fe20008410000 */
[----:B------:R-:W-:Y:S01]  /*15550*/  ISETP.NE.AND P4, PT, R28, RZ, PT ;  /* 0x000000ff1c00720c */ /* 0x000fe20003f85270 */
[----:B------:R-:W-:Y:S01]  /*15560*/  FMUL.FTZ R83, R83, UR17 ;  /* 0x0000001153537c20 */ /* 0x000fe20008410000 */
[----:B------:R-:W-:Y:S01]  /*15570*/  P2R R12, PR, RZ, 0x20 ;  /* 0x00000020ff0c7803 */ /* 0x000fe20000000000 */
[----:B------:R-:W-:Y:S01]  /*15580*/  HMMA.16816.F32 R4, R4, R18, R124 ;  /* 0x000000120404723c */ /* 0x000fe2000000187c */
[----:B------:R-:W1:Y:S01]  /*15590*/  MUFU.TANH R63, R63 ;  /* 0x0000003f003f7308 */ /* 0x000e620000002400 */
[----:B--2---:R-:W-:Y:S01]  /*155a0*/  FSEL R158, R158, -INF , !P3 ;  /* 0xff8000009e9e7808 */ /* 0x004fe20005800000 */
[----:B------:R-:W-:Y:S01]  /*155b0*/  FMUL.FTZ R76, R76, UR17 ;  /* 0x000000114c4c7c20 */ /* 0x000fe20008410000 */
[----:B---3--:R-:W-:Y:S01]  /*155c0*/  FSEL R38, R67, -INF , !P1 ;  /* 0xff80000043267808 */ /* 0x008fe20004800000 */
[----:B------:R-:W-:-:S04]  /*155d0*/  DEPBAR.LE SB0, 0x0 ;  /* 0x000080000000791a */ /* 0x000fc80000000000 */
[----:B------:R-:W2:Y:S01]  /*155e0*/  MUFU.TANH R164, R164 ;  /* 0x000000a400a47308 */ /* 0x000ea20000002400 */
[----:B----4-:R-:W-:Y:S02]  /*155f0*/  FSEL R168, R168, -INF , !P4 ;  /* 0xff800000a8a87808 */ /* 0x010fe40006000000 */
[----:B------:R-:W-:Y:S01]  /*15600*/  ISETP.NE.AND P3, PT, R12, RZ, PT ;  /* 0x000000ff0c00720c */ /* 0x000fe20003f65270 */
[----:B------:R-:W-:Y:S01]  /*15610*/  VIADD R12, R58, 0x59 ;  /* 0x000000593a0c7836 */ /* 0x000fe20000000000 */
[----:B------:R-:W-:Y:S02]  /*15620*/  ISETP.GE.AND P1, PT, R30, R55, PT ;  /* 0x000000371e00720c */ /* 0x000fe40003f26270 */
[----:B------:R-:W-:Y:S01]  /*15630*/  ISETP.GE.AND P4, PT, R20, R53, PT ;  /* 0x000000351400720c */ /* 0x000fe20003f86270 */
[----:B------:R-:W3:Y:S01]  /*15640*/  MUFU.TANH R102, R102 ;  /* 0x0000006600667308 */ /* 0x000ee20000002400 */
[----:B-----5:R-:W-:Y:S01]  /*15650*/  FSEL R169, R169, -INF , !P3 ;  /* 0xff800000a9a97808 */ /* 0x020fe20005800000 */
[----:B------:R-:W-:Y:S01]  /*15660*/  FMUL.FTZ R27, R27, UR17 ;  /* 0x000000111b1b7c20 */ /* 0x000fe20008410000 */
[----:B-1----:R-:W-:Y:S01]  /*15670*/  FSEL R160, R160, -INF , !P1 ;  /* 0xff800000a0a07808 */ /* 0x002fe20004800000 */
[----:B------:R-:W-:Y:S01]  /*15680*/  FMUL.FTZ R24, R24, UR17 ;  /* 0x0000001118187c20 */ /* 0x000fe20008410000 */
[----:B------:R-:W-:Y:S01]  /*15690*/  FSEL R33, R63, -INF , !P4 ;  /* 0xff8000003f217808 */ /* 0x000fe20006000000 */
[----:B------:R-:W-:Y:S01]  /*156a0*/  FMUL.FTZ R25, R25, UR17 ;  /* 0x0000001119197c20 */ /* 0x000fe20008410000 */
[-C--:B------:R-:W-:Y:S01]  /*156b0*/  ISETP.GE.AND P3, PT, R8, R55.reuse, PT ;  /* 0x000000370800720c */ /* 0x080fe20003f66270 */
[----:B------:R-:W1:Y:S01]  /*156c0*/  MUFU.TANH R167, R91 ;  /* 0x0000005b00a77308 */ /* 0x000e620000002400 */
[----:B--2---:R-:W-:Y:S01]  /*156d0*/  FSEL R164, R164, -INF , !P6 ;  /* 0xff800000a4a47808 */ /* 0x004fe20007000000 */
[----:B------:R-:W-:Y:S01]  /*156e0*/  FMUL.FTZ R26, R26, UR17 ;  /* 0x000000111a1a7c20 */ /* 0x000fe20008410000 */
[----:B------:R-:W-:Y:S01]  /*156f0*/  ISETP.GE.AND P5, PT, R14, R55, PT ;  /* 0x000000370e00720c */ /* 0x000fe20003fa6270 */
[----:B------:R-:W-:Y:S01]  /*15700*/  FMUL.FTZ R138, R4, UR17 ;  /* 0x00000011048a7c20 */ /* 0x000fe20008410000 */
[----:B------:R-:W-:Y:S01]  /*15710*/  ISETP.GE.AND P1, PT, R14, R53, PT ;  /* 0x000000350e00720c */ /* 0x000fe20003f26270 */
[----:B------:R-:W-:Y:S01]  /*15720*/  VIADD R14, R58, 0x58 ;  /* 0x000000583a0e7836 */ /* 0x000fe20000000000 */
[C---:B------:R-:W-:Y:S01]  /*15730*/  ISETP.GE.AND P4, PT, R12.reuse, R55, PT ;  /* 0x000000370c00720c */ /* 0x040fe20003f86270 */
[----:B------:R-:W2:Y:S01]  /*15740*/  MUFU.TANH R71, R71 ;  /* 0x0000004700477308 */ /* 0x000ea20000002400 */
[-C--:B------:R-:W-:Y:S01]  /*15750*/  ISETP.GE.AND P6, PT, R12, R53.reuse, PT ;  /* 0x000000350c00720c */ /* 0x080fe20003fc6270 */
[----:B------:R-:W-:Y:S01]  /*15760*/  VIADD R12, R58, 0x61 ;  /* 0x000000613a0c7836 */ /* 0x000fe20000000000 */
[----:B------:R-:W-:Y:S01]  /*15770*/  P2R R9, PR, RZ, 0x8 ;  /* 0x00000008ff097803 */ /* 0x000fe20000000000 */
[----:B------:R-:W-:Y:S01]  /*15780*/  FMUL.FTZ R5, R5, UR17 ;  /* 0x0000001105057c20 */ /* 0x000fe20008410000 */
[-C--:B------:R-:W-:Y:S01]  /*15790*/  ISETP.GE.AND P3, PT, R8, R53.reuse, PT ;  /* 0x000000350800720c */ /* 0x080fe20003f66270 */
[----:B------:R-:W-:Y:S01]  /*157a0*/  FMUL.FTZ R6, R6, UR17 ;  /* 0x0000001106067c20 */ /* 0x000fe20008410000 */
[----:B---3--:R-:W-:Y:S01]  /*157b0*/  FSEL R143, R102, -INF , !P2 ;  /* 0xff800000668f7808 */ /* 0x008fe20005000000 */
[----:B------:R-:W3:Y:S01]  /*157c0*/  MUFU.TANH R69, R69 ;  /* 0x0000004500457308 */ /* 0x000ee20000002400 */
[----:B------:R-:W-:Y:S01]  /*157d0*/  FSEL R161, R161, -INF , !P0 ;  /* 0xff800000a1a17808 */ /* 0x000fe20004000000 */
[----:B------:R-:W-:Y:S01]  /*157e0*/  FMUL.FTZ R7, R7, UR17 ;  /* 0x0000001107077c20 */ /* 0x000fe20008410000 */
[----:B-1----:R-:W-:Y:S01]  /*157f0*/  FSEL R167, R167, -INF , !P1 ;  /* 0xff800000a7a77808 */ /* 0x002fe20004800000 */
[----:B------:R-:W-:Y:S01]  /*15800*/  VIADD R4, R58, 0x79 ;  /* 0x000000793a047836 */ /* 0x000fe20000000000 */
[----:B------:R-:W-:-:S02]  /*15810*/  ISETP.GE.AND P2, PT, R30, R53, PT ;  /* 0x000000351e00720c */ /* 0x000fc40003f46270 */
[----:B------:R-:W-:Y:S01]  /*15820*/  ISETP.GE.AND P0, PT, R14, R53, PT ;  /* 0x000000350e00720c */ /* 0x000fe20003f06270 */
[----:B------:R-:W1:Y:S01]  /*15830*/  MUFU.TANH R165, R86 ;  /* 0x0000005600a57308 */ /* 0x000e620000002400 */
[----:B------:R-:W-:Y:S02]  /*15840*/  ISETP.GE.AND P1, PT, R12, R55, PT ;  /* 0x000000370c00720c */ /* 0x000fe40003f26270 */
[----:B------:R-:W-:Y:S02]  /*15850*/  P2R R8, PR, RZ, 0x8 ;  /* 0x00000008ff087803 */ /* 0x000fe40000000000 */
[----:B--2---:R-:W-:Y:S02]  /*15860*/  FSEL R34, R71, -INF , !P5 ;  /* 0xff80000047227808 */ /* 0x004fe40006800000 */
[----:B------:R-:W-:Y:S01]  /*15870*/  P2R R11, PR, RZ, 0x2 ;  /* 0x00000002ff0b7803 */ /* 0x000fe20000000000 */
[----:B------:R-:W2:Y:S01]  /*15880*/  MUFU.TANH R163, R87 ;  /* 0x0000005700a37308 */ /* 0x000ea20000002400 */
[----:B---3--:R-:W-:-:S02]  /*15890*/  FSEL R35, R69, -INF , !P2 ;  /* 0xff80000045237808 */ /* 0x008fc40005000000 */
[----:B------:R-:W-:Y:S01]  /*158a0*/  ISETP.GE.AND P5, PT, R12, R53, PT ;  /* 0x000000350c00720c */ /* 0x000fe20003fa6270 */
[----:B------:R-:W-:Y:S01]  /*158b0*/  VIADD R12, R58, 0x69 ;  /* 0x000000693a0c7836 */ /* 0x000fe20000000000 */
[-C--:B------:R-:W-:Y:S02]  /*158c0*/  ISETP.GE.AND P2, PT, R14, R55.reuse, PT ;  /* 0x000000370e00720c */ /* 0x080fe40003f46270 */
[C---:B------:R-:W-:Y:S01]  /*158d0*/  ISETP.GE.AND P3, PT, R10.reuse, R55, PT ;  /* 0x000000370a00720c */ /* 0x040fe20003f66270 */
[----:B------:R-:W3:Y:S01]  /*158e0*/  MUFU.TANH R166, R85 ;  /* 0x0000005500a67308 */ /* 0x000ee20000002400 */
[----:B-1----:R-:W-:Y:S02]  /*158f0*/  FSEL R165, R165, -INF , !P0 ;  /* 0xff800000a5a57808 */ /* 0x002fe40004000000 */
[----:B------:R-:W-:Y:S02]  /*15900*/  ISETP.NE.AND P0, PT, R9, RZ, PT ;  /* 0x000000ff0900720c */ /* 0x000fe40003f05270 */
[----:B------:R-:W-:Y:S01]  /*15910*/  ISETP.GE.AND P1, PT, R10, R53, PT ;  /* 0x000000350a00720c */ /* 0x000fe20003f26270 */
[----:B------:R-:W-:-:S02]  /*15920*/  VIADD R10, R58, 0x70 ;  /* 0x000000703a0a7836 */ /* 0x000fc40000000000 */
[----:B------:R-:W1:Y:S01]  /*15930*/  MUFU.TANH R32, R84 ;  /* 0x0000005400207308 */ /* 0x000e620000002400 */
[----:B--2---:R-:W-:Y:S02]  /*15940*/  FSEL R163, R163, -INF , !P6 ;  /* 0xff800000a3a37808 */ /* 0x004fe40007000000 */
[----:B------:R-:W-:-:S05]  /*15950*/  ISETP.NE.AND P6, PT, R8, RZ, PT ;  /* 0x000000ff0800720c */ /* 0x000fca0003fc5270 */
[----:B------:R-:W2:Y:S01]  /*15960*/  MUFU.TANH R156, R80 ;  /* 0x00000050009c7308 */ /* 0x000ea20000002400 */
[----:B---3--:R-:W-:Y:S02]  /*15970*/  FSEL R166, R166, -INF , !P4 ;  /* 0xff800000a6a67808 */ /* 0x008fe40006000000 */
[----:B------:R-:W-:-:S05]  /*15980*/  ISETP.NE.AND P4, PT, R11, RZ, PT ;  /* 0x000000ff0b00720c */ /* 0x000fca0003f85270 */
        /* <DEDUP_REMOVED lines=9> */
[----:B------:R-:W-:-:S04]  /*15a20*/  ISETP.GE.AND P6, PT, R10, R55, PT ;  /* 0x000000370a00720c */ /* 0x000fc80003fc6270 */
[----:B------:R-:W-:Y:S01]  /*15a30*/  P2R R11, PR, RZ, 0x40 ;  /* 0x00000040ff0b7803 */ /* 0x000fe20000000000 */
[----:B------:R-:W3:Y:S01]  /*15a40*/  MUFU.TANH R150, R77 ;  /* 0x0000004d00967308 */ /* 0x000ee20000002400 */
[----:B-1----:R-:W-:Y:S02]  /*15a50*/  FSEL R154, R154, -INF , !P4 ;  /* 0xff8000009a9a7808 */ /* 0x002fe40006000000 */
[-C--:B------:R-:W-:Y:S01]  /*15a60*/  ISETP.GE.AND P4, PT, R10, R53.reuse, PT ;  /* 0x000000350a00720c */ /* 0x080fe20003f86270 */
[----:B------:R-:W-:Y:S01]  /*15a70*/  VIADD R10, R58, 0x78 ;  /* 0x000000783a0a7836 */ /* 0x000fe20000000000 */
[C---:B------:R-:W-:Y:S02]  /*15a80*/  ISETP.GE.AND P6, PT, R12.reuse, R53, PT ;  /* 0x000000350c00720c */ /* 0x040fe40003fc6270 */
[----:B------:R-:W-:Y:S01]  /*15a90*/  P2R R8, PR, RZ, 0x10 ;  /* 0x00000010ff087803 */ /* 0x000fe20000000000 */
[----:B------:R-:W1:Y:S01]  /*15aa0*/  MUFU.TANH R151, R78 ;  /* 0x0000004e00977308 */ /* 0x000e620000002400 */
[----:B------:R-:W-:-:S02]  /*15ab0*/  ISETP.GE.AND P4, PT, R12, R55, PT ;  /* 0x000000370c00720c */ /* 0x000fc40003f86270 */
[----:B--2---:R-:W-:Y:S02]  /*15ac0*/  FSEL R137, R137, -INF , !P6 ;  /* 0xff80000089897808 */ /* 0x004fe40007000000 */
[----:B------:R-:W-:Y:S02]  /*15ad0*/  ISETP.GE.AND P6, PT, R54, 0x2, PT ;  /* 0x000000023600780c */ /* 0x000fe40003fc6270 */
[----:B------:R-:W-:Y:S01]  /*15ae0*/  P2R R9, PR, RZ, 0x10 ;  /* 0x00000010ff097803 */ /* 0x000fe20000000000 */
[----:B------:R-:W2:Y:S01]  /*15af0*/  MUFU.TANH R145, R79 ;  /* 0x0000004f00917308 */ /* 0x000ea20000002400 */
[----:B---3--:R-:W-:Y:S02]  /*15b00*/  FSEL R150, R150, -INF , !P2 ;  /* 0xff80000096967808 */ /* 0x008fe40005000000 */
[----:B------:R-:W-:Y:S02]  /*15b10*/  ISETP.NE.AND P2, PT, R8, RZ, PT ;  /* 0x000000ff0800720c */ /* 0x000fe40003f45270 */
[----:B------:R-:W-:-:S03]  /*15b20*/  ISETP.GE.AND P4, PT, R10, R53, PT ;  /* 0x000000350a00720c */ /* 0x000fc60003f86270 */
[----:B------:R-:W3:Y:S01]  /*15b30*/  MUFU.TANH R153, R83 ;  /* 0x0000005300997308 */ /* 0x000ee20000002400 */
[----:B-1----:R-:W-:Y:S02]  /*15b40*/  FSEL R151, R151, -INF , !P1 ;  /* 0xff80000097977808 */ /* 0x002fe40004800000 */
[----:B------:R-:W-:-:S05]  /*15b50*/  ISETP.NE.AND P1, PT, R11, RZ, PT ;  /* 0x000000ff0b00720c */ /* 0x000fca0003f25270 */
[----:B------:R-:W1:Y:S01]  /*15b60*/  MUFU.TANH R152, R76 ;  /* 0x0000004c00987308 */ /* 0x000e620000002400 */
[----:B--2---:R-:W-:Y:S02]  /*15b70*/  FSEL R145, R145, -INF , !P0 ;  /* 0xff80000091917808 */ /* 0x004fe40004000000 */
[----:B------:R-:W-:-:S05]  /*15b80*/  ISETP.NE.AND P0, PT, R9, RZ, PT ;  /* 0x000000ff0900720c */ /* 0x000fca0003f05270 */
[----:B------:R-:W2:Y:S01]  /*15b90*/  MUFU.TANH R142, R24 ;  /* 0x00000018008e7308 */ /* 0x000ea20000002400 */
[----:B---3--:R-:W-:Y:S02]  /*15ba0*/  FSEL R153, R153, -INF , !P5 ;  /* 0xff80000099997808 */ /* 0x008fe40006800000 */
[----:B------:R-:W-:-:S05]  /*15bb0*/  ISETP.GE.AND P5, PT, R10, R55, PT ;  /* 0x000000370a00720c */ /* 0x000fca0003fa6270 */
[----:B------:R-:W3:Y:S01]  /*15bc0*/  MUFU.TANH R140, R25 ;  /* 0x00000019008c7308 */ /* 0x000ee20000002400 */
[----:B-1----:R-:W-:Y:S02]  /*15bd0*/  FSEL R152, R152, -INF , !P3 ;  /* 0xff80000098987808 */ /* 0x002fe40005800000 */
[----:B------:R-:W-:-:S04]  /*15be0*/  ISETP.GE.AND P3, PT, R58, R55, PT ;  /* 0x000000373a00720c */ /* 0x000fc80003f66270 */
[----:B------:R-:W-:Y:S01]  /*15bf0*/  FSEL R0, R0, -INF , !P3 ;  /* 0xff80000000007808 */ /* 0x000fe20005800000 */
[----:B------:R-:W1:Y:S01]  /*15c00*/  MUFU.TANH R139, R26 ;  /* 0x0000001a008b7308 */ /* 0x000e620000002400 */
[----:B--2---:R-:W-:Y:S01]  /*15c10*/  FSEL R142, R142, -INF , !P1 ;  /* 0xff8000008e8e7808 */ /* 0x004fe20004800000 */
[----:B------:R-:W-:Y:S01]  /*15c20*/  BAR.SYNC.DEFER_BLOCKING 0x0 ;  /* 0x0000000000007b1d */ /* 0x000fe20000010000 */
[----:B------:R-:W-:-:S04]  /*15c30*/  ISETP.GE.AND P1, PT, R58, R53, PT ;  /* 0x000000353a00720c */ /* 0x000fc80003f26270 */
[----:B------:R-:W-:Y:S01]  /*15c40*/  FSEL R41, R41, -INF , !P1 ;  /* 0xff80000029297808 */ /* 0x000fe20004800000 */
[----:B------:R-:W2:Y:S01]  /*15c50*/  MUFU.TANH R138, R138 ;  /* 0x0000008a008a7308 */ /* 0x000ea20000002400 */
[----:B---3--:R-:W-:Y:S02]  /*15c60*/  FSEL R140, R140, -INF , !P0 ;  /* 0xff8000008c8c7808 */ /* 0x008fe40004000000 */
[----:B------:R-:W-:-:S05]  /*15c70*/  ISETP.GE.AND P0, PT, R4, R53, PT ;  /* 0x000000350400720c */ /* 0x000fca0003f06270 */
[----:B------:R-:W3:Y:S01]  /*15c80*/  MUFU.TANH R136, R5 ;  /* 0x0000000500887308 */ /* 0x000ee20000002400 */
[----:B-1----:R-:W-:Y:S02]  /*15c90*/  FSEL R139, R139, -INF , !P2 ;  /* 0xff8000008b8b7808 */ /* 0x002fe40005000000 */
[----:B------:R-:W-:-:S05]  /*15ca0*/  ISETP.GE.AND P2, PT, R4, R55, PT ;  /* 0x000000370400720c */ /* 0x000fca0003f46270 */
[----:B------:R-:W1:Y:S01]  /*15cb0*/  MUFU.TANH R135, R6 ;  /* 0x0000000600877308 */ /* 0x000e620000002400 */
[----:B--2---:R-:W-:-:S07]  /*15cc0*/  FSEL R138, R138, -INF , !P5 ;  /* 0xff8000008a8a7808 */ /* 0x004fce0006800000 */
[----:B------:R-:W2:Y:S01]  /*15cd0*/  MUFU.TANH R133, R7 ;  /* 0x0000000700857308 */ /* 0x000ea20000002400 */
[----:B---3--:R-:W-:Y:S02]  /*15ce0*/  FSEL R136, R136, -INF , !P2 ;  /* 0xff80000088887808 */ /* 0x008fe40005000000 */
[----:B-1----:R-:W-:Y:S02]  /*15cf0*/  FSEL R135, R135, -INF , !P4 ;  /* 0xff80000087877808 */ /* 0x002fe40006000000 */
[----:B--2---:R-:W-:Y:S01]  /*15d00*/  FSEL R133, R133, -INF , !P0 ;  /* 0xff80000085857808 */ /* 0x004fe20004000000 */
        /* <DEDUP_REMOVED lines=12> */
[----:B------:R-:W-:Y:S02]  /*15dd0*/  LOP3.LUT R12, R12, R5, RZ, 0x3c, !PT ;  /* 0x000000050c0c7212 */ /* 0x000fe400078e3cff */
[----:B------:R-:W-:Y:S02]  /*15de0*/  ISETP.GE.AND P5, PT, R2, RZ, PT ;  /* 0x000000ff0200720c */ /* 0x000fe40003fa6270 */
[----:B------:R-:W-:-:S03]  /*15df0*/  ISETP.GE.AND P4, PT, R12, RZ, PT ;  /* 0x000000ff0c00720c */ /* 0x000fc60003f86270 */
        /* <DEDUP_REMOVED lines=48> */
.L_x_2918:
[----:B------:R-:W-:Y:S02]  /*16100*/  ULDC UR14, c[0x0][0x248] ;  /* 0x00009200000e7ab9 */ /* 0x000fe40000000800 */
[----:B------:R-:W-:-:S06]  /*16110*/  USHF.L.U32 UR5, UR14, 0x7, URZ ;  /* 0x000000070e057899 */ /* 0x000fcc000800063f */
[----:B------:R-:W-:-:S04]  /*16120*/  IADD3 R2, RZ, -UR5, RZ ;  /* 0x80000005ff027c10 */ /* 0x000fc8000fffe0ff */
[----:B------:R-:W-:-:S07]  /*16130*/  SHF.R.S32.HI R5, RZ, 0x1f, R2 ;  /* 0x0000001fff057819 */ /* 0x000fce0000011402 */
.L_x_2919:
        /* <DEDUP_REMOVED lines=43> */
.L_x_2917:
        /* <DEDUP_REMOVED lines=79> */
[----:B------:R-:W3:Y:S04]  /*168e0*/  LDSM.16.MT88.4 R92, [R224+0x10000] ;  /* 0x01000000e05c783b */ /* 0x000ee80000004200 */
[----:B------:R-:W4:Y:S04]  /*168f0*/  LDSM.16.MT88.4 R84, [R222+0x10000] ;  /* 0x01000000de54783b */ /* 0x000f280000004200 */
[----:B------:R-:W5:Y:S01]  /*16900*/  LDSM.16.MT88.4 R100, [R220+0xc000] ;  /* 0x00c00000dc64783b */ /* 0x000f620000004200 */
[----:B-1----:R-:W-:-:S03]  /*16910*/  FMNMX.FTZ R2, R7, R2, !PT ;  /* 0x0000000207027209 */ /* 0x002fc60007810000 */
[----:B------:R-:W1:Y:S01]  /*16920*/  LDSM.16.MT88.4 R76, [R221+0x10000] ;  /* 0x01000000dd4c783b */ /* 0x000e620000004200 */
        /* <DEDUP_REMOVED lines=15> */
[----:B------:R-:W2:Y:S01]  /*16a20*/  LDSM.16.MT88.4 R4, [R224+0x10800] ;  /* 0x01080000e004783b */ /* 0x000ea20000004200 */
[----:B------:R-:W-:Y:S01]  /*16a30*/  FSEL R134, R134, RZ, P0 ;  /* 0x000000ff86867208 */ /* 0x000fe20000000000 */
        /* <DEDUP_REMOVED lines=66> */
[----:B------:R-:W3:Y:S01]  /*16e60*/  MUFU.EX2 R59, R59 ;  /* 0x0000003b003b7308 */ /* 0x000ee20000000800 */
[----:B----4-:R-:W-:Y:S01]  /*16e70*/  F2FP.F16.F32.PACK_AB R71, R61, R64 ;  /* 0x000000403d47723e */ /* 0x010fe200000000ff */
[----:B------:R-:W-:Y:S01]  /*16e80*/  FADD.FTZ R65, R65, R132 ;  /* 0x0000008441417221 */ /* 0x000fe20000010000 */
[----:B------:R-:W-:-:S03]  /*16e90*/  FADD.FTZ R64, R64, R63 ;  /* 0x0000003f40407221 */ /* 0x000fc60000010000 */
[----:B------:R-:W-:Y:S01]  /*16ea0*/  FADD.FTZ R65, R62, R65 ;  /* 0x000000413e417221 */ /* 0x000fe20000010000 */
[----:B------:R-:W-:Y:S01]  /*16eb0*/  FADD.FTZ R61, R61, R64 ;  /* 0x000000403d3d7221 */ /* 0x000fe20000010000 */
[C---:B------:R-:W-:Y:S01]  /*16ec0*/  HMMA.16816.F32 R120, R68.reuse, R116, RZ ;  /* 0x000000744478723c */ /* 0x040fe200000018ff */
[----:B------:R-:W-:Y:S05]  /*16ed0*/  MUFU.EX2 R57, R57 ;  /* 0x0000003900397308 */ /* 0x000fea0000000800 */
[----:B------:R-:W-:Y:S03]  /*16ee0*/  HMMA.16816.F32 R116, R68, R118, RZ ;  /* 0x000000764474723c */ /* 0x000fe600000018ff */
[----:B------:R-:W4:Y:S01]  /*16ef0*/  MUFU.EX2 R50, R50 ;  /* 0x0000003200327308 */ /* 0x000f220000000800 */
[----:B---3--:R-:W-:-:S02]  /*16f00*/  F2FP.F16.F32.PACK_AB R12, R59, R58 ;  /* 0x0000003a3b0c723e */ /* 0x008fc400000000ff */
[C---:B------:R-:W-:Y:S05]  /*16f10*/  HMMA.16816.F32 R128, R68.reuse, R124, RZ ;  /* 0x0000007c4480723c */ /* 0x040fea00000018ff */
[----:B------:R-:W-:Y:S01]  /*16f20*/  MUFU.EX2 R60, R60 ;  /* 0x0000003c003c7308 */ /* 0x000fe20000000800 */
[C---:B------:R-:W-:Y:S06]  /*16f30*/  HMMA.16816.F32 R112, R68.reuse, R108, RZ ;  /* 0x0000006c4470723c */ /* 0x040fec00000018ff */
[----:B------:R-:W-:Y:S01]  /*16f40*/  HMMA.16816.F32 R124, R68, R126, RZ ;  /* 0x0000007e447c723c */ /* 0x000fe200000018ff */
[----:B------:R-:W3:Y:S01]  /*16f50*/  MUFU.EX2 R51, R51 ;  /* 0x0000003300337308 */ /* 0x000ee20000000800 */
[----:B----4-:R-:W-:-:S04]  /*16f60*/  F2FP.F16.F32.PACK_AB R14, R50, R57 ;  /* 0x00000039320e723e */ /* 0x010fc800000000ff */
[C---:B------:R-:W-:Y:S03]  /*16f70*/  HMMA.16816.F32 R108, R68.reuse, R110, RZ ;  /* 0x0000006e446c723c */ /* 0x040fe600000018ff */
[----:B------:R-:W-:Y:S03]  /*16f80*/  MUFU.EX2 R56, R56 ;  /* 0x0000003800387308 */ /* 0x000fe60000000800 */
[C---:B------:R-:W-:Y:S05]  /*16f90*/  HMMA.16816.F32 R96, R68.reuse, R92, RZ ;  /* 0x0000005c4460723c */ /* 0x040fea00000018ff */
[----:B------:R-:W4:Y:S01]  /*16fa0*/  MUFU.EX2 R49, R49 ;  /* 0x0000003100317308 */ /* 0x000f220000000800 */
[----:B---3--:R-:W-:Y:S01]  /*16fb0*/  F2FP.F16.F32.PACK_AB R13, R51, R60 ;  /* 0x0000003c330d723e */ /* 0x008fe200000000ff */
[----:B------:R-:W-:Y:S01]  /*16fc0*/  HMMA.16816.F32 R88, R68, R84, RZ ;  /* 0x000000544458723c */ /* 0x000fe200000018ff */
[----:B------:R-:W-:-:S04]  /*16fd0*/  FADD.FTZ R60, R60, R61 ;  /* 0x0000003d3c3c7221 */ /* 0x000fc80000010000 */
[----:B------:R-:W-:Y:S01]  /*16fe0*/  FADD.FTZ R51, R51, R60 ;  /* 0x0000003c33337221 */ /* 0x000fe20000010000 */
[C---:B------:R-:W-:Y:S01]  /*16ff0*/  HMMA.16816.F32 R92, R68.reuse, R94, RZ ;  /* 0x0000005e445c723c */ /* 0x040fe200000018ff */
[----:B------:R-:W-:Y:S05]  /*17000*/  MUFU.EX2 R48, R48 ;  /* 0x0000003000307308 */ /* 0x000fea0000000800 */
[----:B------:R-:W-:Y:S01]  /*17010*/  HMMA.16816.F32 R84, R68, R86, RZ ;  /* 0x000000564454723c */ /* 0x000fe200000018ff */
[----:B----4-:R-:W-:Y:S02]  /*17020*/  F2FP.F16.F32.PACK_AB R15, R49, R56 ;  /* 0x00000038310f723e */ /* 0x010fe400000000ff */
[----:B------:R-:W3:Y:S01]  /*17030*/  MUFU.EX2 R45, R45 ;  /* 0x0000002d002d7308 */ /* 0x000ee20000000800 */
[----:B------:R-:W-:-:S02]  /*17040*/  FADD.FTZ R56, R56, R51 ;  /* 0x0000003338387221 */ /* 0x000fc40000010000 */
[----:B-----5:R-:W-:Y:S02]  /*17050*/  HMMA.16816.F32 R104, R68, R100, RZ ;  /* 0x000000644468723c */ /* 0x020fe400000018ff */
[----:B------:R-:W-:-:S04]  /*17060*/  FADD.FTZ R56, R49, R56 ;  /* 0x0000003831387221 */ /* 0x000fc80000010000 */
[C---:B------:R-:W-:Y:S01]  /*17070*/  HMMA.16816.F32 R120, R12.reuse, R8, R120 ;  /* 0x000000080c78723c */ /* 0x040fe20000001878 */
[----:B------:R-:W-:Y:S05]  /*17080*/  MUFU.EX2 R46, R46 ;  /* 0x0000002e002e7308 */ /* 0x000fea0000000800 */
[C---:B------:R-:W-:Y:S01]  /*17090*/  HMMA.16816.F32 R116, R12.reuse, R10, R116 ;  /* 0x0000000a0c74723c */ /* 0x040fe20000001874 */
[----:B------:R-:W4:Y:S02]  /*170a0*/  LDSM.16.MT88.4 R8, [R222+0x10800] ;  /* 0x01080000de08783b */ /* 0x000f240000004200 */
[----:B------:R-:W-:Y:S03]  /*170b0*/  MUFU.EX2 R41, R41 ;  /* 0x0000002900297308 */ /* 0x000fe60000000800 */
[C---:B------:R-:W-:Y:S05]  /*170c0*/  HMMA.16816.F32 R128, R12.reuse, R24, R128 ;  /* 0x000000180c80723c */ /* 0x040fea0000001880 */
[----:B------:R-:W-:Y:S01]  /*170d0*/  MUFU.EX2 R47, R47 ;  /* 0x0000002f002f7308 */ /* 0x000fe20000000800 */
[C---:B------:R-:W-:Y:S01]  /*170e0*/  HMMA.16816.F32 R124, R12.reuse, R26, R124 ;  /* 0x0000001a0c7c723c */ /* 0x040fe2000000187c */
[----:B------:R-:W-:Y:S05]  /*170f0*/  LDSM.16.MT88.4 R24, [R220+0x10800] ;  /* 0x01080000dc18783b */ /* 0x000fea0000004200 */
[C---:B------:R-:W-:Y:S01]  /*17100*/  HMMA.16816.F32 R112, R12.reuse, R16, R112 ;  /* 0x000000100c70723c */ /* 0x040fe20000001870 */
[----:B------:R-:W5:Y:S05]  /*17110*/  MUFU.EX2 R44, R44 ;  /* 0x0000002c002c7308 */ /* 0x000f6a0000000800 */
[----:B------:R-:W-:Y:S01]  /*17120*/  HMMA.16816.F32 R108, R12, R18, R108 ;  /* 0x000000120c6c723c */ /* 0x000fe2000000186c */
[----:B------:R-:W3:Y:S02]  /*17130*/  LDSM.16.MT88.4 R16, [R221+0x10800] ;  /* 0x01080000dd10783b */ /* 0x000ee40000004200 */
[----:B------:R-:W-:Y:S03]  /*17140*/  MUFU.EX2 R43, R43 ;  /* 0x0000002b002b7308 */ /* 0x000fe60000000800 */
[C---:B-1----:R-:W-:Y:S05]  /*17150*/  HMMA.16816.F32 R80, R68.reuse, R76, RZ ;  /* 0x0000004c4450723c */ /* 0x042fea00000018ff */
[----:B------:R-:W1:Y:S01]  /*17160*/  MUFU.EX2 R40, R40 ;  /* 0x0000002800287308 */ /* 0x000e620000000800 */
[C---:B------:R-:W-:Y:S06]  /*17170*/  HMMA.16816.F32 R100, R68.reuse, R102, RZ ;  /* 0x000000664464723c */ /* 0x040fec00000018ff */
[C---:B------:R-:W-:Y:S01]  /*17180*/  HMMA.16816.F32 R76, R68.reuse, R78, RZ ;  /* 0x0000004e444c723c */ /* 0x040fe200000018ff */
[----:B------:R-:W-:Y:S05]  /*17190*/  MUFU.EX2 R42, R42 ;  /* 0x0000002a002a7308 */ /* 0x000fea0000000800 */
[C---:B------:R-:W-:Y:S03]  /*171a0*/  HMMA.16816.F32 R72, R68.reuse, R28, RZ ;  /* 0x0000001c4448723c */ /* 0x040fe600000018ff */
[----:B------:R-:W1:Y:S03]  /*171b0*/  MUFU.EX2 R37, R37 ;  /* 0x0000002500257308 */ /* 0x000e660000000800 */
[----:B------:R-:W-:Y:S01]  /*171c0*/  HMMA.16816.F32 R68, R68, R30, RZ ;  /* 0x0000001e4444723c */ /* 0x000fe200000018ff */
[----:B------:R-:W-:Y:S04]  /*171d0*/  LDSM.16.MT88.4 R28, [R220+0x11000] ;  /* 0x01100000dc1c783b */ /* 0x000fe80000004200 */
[----:B------:R-:W-:Y:S01]  /*171e0*/  MUFU.EX2 R38, R38 ;  /* 0x0000002600267308 */ /* 0x000fe20000000800 */
[C---:B--2---:R-:W-:Y:S06]  /*171f0*/  HMMA.16816.F32 R96, R12.reuse, R4, R96 ;  /* 0x000000040c60723c */ /* 0x044fec0000001860 */
[C---:B------:R-:W-:Y:S01]  /*17200*/  HMMA.16816.F32 R92, R12.reuse, R6, R92 ;  /* 0x000000060c5c723c */ /* 0x040fe2000000185c */
[----:B------:R-:W2:Y:S01]  /*17210*/  LDSM.16.MT88.4 R4, [R222+0xd000] ;  /* 0x00d00000de04783b */ /* 0x000ea20000004200 */
[----:B------:R-:W-:Y:S04]  /*17220*/  MUFU.EX2 R3, R3 ;  /* 0x0000000300037308 */ /* 0x000fe80000000800 */
[C---:B----4-:R-:W-:Y:S04]  /*17230*/  HMMA.16816.F32 R88, R12.reuse, R8, R88 ;  /* 0x000000080c58723c */ /* 0x050fe80000001858 */
[----:B------:R-:W-:Y:S02]  /*17240*/  MUFU.EX2 R39, R39 ;  /* 0x0000002700277308 */ /* 0x000fe40000000800 */
[C---:B------:R-:W-:Y:S01]  /*17250*/  HMMA.16816.F32 R84, R12.reuse, R10, R84 ;  /* 0x0000000a0c54723c */ /* 0x040fe20000001854 */
[----:B------:R-:W4:Y:S05]  /*17260*/  LDSM.16.MT88.4 R8, [R221+0xd000] ;  /* 0x00d00000dd08783b */ /* 0x000f2a0000004200 */
[C---:B------:R-:W-:Y:S01]  /*17270*/  HMMA.16816.F32 R104, R12.reuse, R20, R104 ;  /* 0x000000140c68723c */ /* 0x040fe20000001868 */
[----:B------:R-:W4:Y:S05]  /*17280*/  MUFU.EX2 R36, R36 ;  /* 0x0000002400247308 */ /* 0x000f2a0000000800 */
[C---:B------:R-:W-:Y:S01]  /*17290*/  HMMA.16816.F32 R100, R12.reuse, R22, R100 ;  /* 0x000000160c64723c */ /* 0x040fe20000001864 */
[----:B------:R-:W4:Y:S02]  /*172a0*/  LDSM.16.MT88.4 R20, [R224+0xd000] ;  /* 0x00d00000e014783b */ /* 0x000f240000004200 */
[----:B------:R-:W-:Y:S03]  /*172b0*/  MUFU.EX2 R143, R143 ;  /* 0x0000008f008f7308 */ /* 0x000fe60000000800 */
        /* <DEDUP_REMOVED lines=8> */
[----:B------:R-:W-:Y:S01]  /*17340*/  F2FP.F16.F32.PACK_AB R24, R45, R48 ;  /* 0x000000302d18723e */ /* 0x000fe200000000ff */
[----:B------:R-:W3:Y:S01]  /*17350*/  MUFU.EX2 R149, R149 ;  /* 0x0000009500957308 */ /* 0x000ee20000000800 */
[----:B-----5:R-:W-:Y:S01]  /*17360*/  F2FP.F16.F32.PACK_AB R25, R44, R47 ;  /* 0x0000002f2c19723e */ /* 0x020fe200000000ff */
[----:B------:R-:W-:-:S02]  /*17370*/  FADD.FTZ R47, R47, R56 ;  /* 0x000000382f2f7221 */ /* 0x000fc40000010000 */
[----:B------:R-:W-:Y:S02]  /*17380*/  F2FP.F16.F32.PACK_AB R26, R41, R46 ;  /* 0x0000002e291a723e */ /* 0x000fe400000000ff */
[----:B-1----:R-:W-:Y:S01]  /*17390*/  F2FP.F16.F32.PACK_AB R27, R40, R43 ;  /* 0x0000002b281b723e */ /* 0x002fe200000000ff */
[----:B------:R-:W-:Y:S01]  /*173a0*/  FADD.FTZ R44, R44, R47 ;  /* 0x0000002f2c2c7221 */ /* 0x000fe20000010000 */
[----:B------:R-:W-:Y:S03]  /*173b0*/  MUFU.EX2 R157, R157 ;  /* 0x0000009d009d7308 */ /* 0x000fe60000000800 */
[----:B------:R-:W-:Y:S02]  /*173c0*/  FADD.FTZ R43, R43, R44 ;  /* 0x0000002c2b2b7221 */ /* 0x000fe40000010000 */
[C---:B--2---:R-:W-:Y:S02]  /*173d0*/  HMMA.16816.F32 R120, R24.reuse, R4, R120 ;  /* 0x000000041878723c */ /* 0x044fe40000001878 */
[----:B------:R-:W-:Y:S01]  /*173e0*/  FADD.FTZ R40, R40, R43 ;  /* 0x0000002b28287221 */ /* 0x000fe20000010000 */
[----:B------:R-:W-:Y:S03]  /*173f0*/  MUFU.EX2 R158, R158 ;  /* 0x0000009e009e7308 */ /* 0x000fe60000000800 */
[C---:B------:R-:W-:Y:S01]  /*17400*/  HMMA.16816.F32 R116, R24.reuse, R6, R116 ;  /* 0x000000061874723c */ /* 0x040fe20000001874 */
[----:B------:R-:W1:Y:S04]  /*17410*/  LDSM.16.MT88.4 R4, [R222+0x11000] ;  /* 0x01100000de04783b */ /* 0x000e680000004200 */
[----:B------:R-:W-:Y:S01]  /*17420*/  MUFU.EX2 R159, R159 ;  /* 0x0000009f009f7308 */ /* 0x000fe20000000800 */
[C---:B----4-:R-:W-:Y:S06]  /*17430*/  HMMA.16816.F32 R112, R24.reuse, R8, R112 ;  /* 0x000000081870723c */ /* 0x050fec0000001870 */
[C---:B------:R-:W-:Y:S01]  /*17440*/  HMMA.16816.F32 R108, R24.reuse, R10, R108 ;  /* 0x0000000a186c723c */ /* 0x040fe2000000186c */
[----:B------:R-:W2:Y:S01]  /*17450*/  LDSM.16.MT88.4 R8, [R221+0x11000] ;  /* 0x01100000dd08783b */ /* 0x000ea20000004200 */
[----:B------:R-:W4:Y:S04]  /*17460*/  MUFU.EX2 R160, R160 ;  /* 0x000000a000a07308 */ /* 0x000f280000000800 */
[C---:B------:R-:W-:Y:S04]  /*17470*/  HMMA.16816.F32 R128, R24.reuse, R20, R128 ;  /* 0x000000141880723c */ /* 0x040fe80000001880 */
[----:B------:R-:W-:Y:S02]  /*17480*/  MUFU.EX2 R161, R161 ;  /* 0x000000a100a17308 */ /* 0x000fe40000000800 */
[C---:B------:R-:W-:Y:S01]  /*17490*/  HMMA.16816.F32 R124, R24.reuse, R22, R124 ;  /* 0x00000016187c723c */ /* 0x040fe2000000187c */
[----:B------:R-:W5:Y:S05]  /*174a0*/  LDSM.16.MT88.4 R20, [R224+0xd800] ;  /* 0x00d80000e014783b */ /* 0x000f6a0000004200 */
[C---:B---3--:R-:W-:Y:S01]  /*174b0*/  HMMA.16816.F32 R96, R24.reuse, R12, R96 ;  /* 0x0000000c1860723c */ /* 0x048fe20000001860 */
[----:B------:R-:W3:Y:S05]  /*174c0*/  MUFU.EX2 R162, R162 ;  /* 0x000000a200a27308 */ /* 0x000eea0000000800 */
[C---:B------:R-:W-:Y:S01]  /*174d0*/  HMMA.16816.F32 R92, R24.reuse, R14, R92 ;  /* 0x0000000e185c723c */ /* 0x040fe2000000185c */
[----:B------:R-:W4:Y:S02]  /*174e0*/  LDSM.16.MT88.4 R12, [R222+0xd800] ;  /* 0x00d80000de0c783b */ /* 0x000f240000004200 */
[----:B------:R-:W-:Y:S03]  /*174f0*/  MUFU.EX2 R164, R164 ;  /* 0x000000a400a47308 */ /* 0x000fe60000000800 */
[C---:B-1----:R-:W-:Y:S05]  /*17500*/  HMMA.16816.F32 R88, R24.reuse, R4, R88 ;  /* 0x000000041858723c */ /* 0x042fea0000001858 */
[----:B------:R-:W1:Y:S01]  /*17510*/  MUFU.EX2 R171, R171 ;  /* 0x000000ab00ab7308 */ /* 0x000e620000000800 */
[C---:B------:R-:W-:Y:S01]  /*17520*/  HMMA.16816.F32 R84, R24.reuse, R6, R84 ;  /* 0x000000061854723c */ /* 0x040fe20000001854 */
[----:B------:R-:W3:Y:S05]  /*17530*/  LDSM.16.MT88.4 R4, [R221+0xd800] ;  /* 0x00d80000dd04783b */ /* 0x000eea0000004200 */
        /* <DEDUP_REMOVED lines=17> */
[----:B------:R-:W1:Y:S02]  /*17650*/  MUFU.EX2 R167, R167 ;  /* 0x000000a700a77308 */ /* 0x000e640000000800 */
[----:B------:R-:W-:Y:S01]  /*17660*/  HMMA.16816.F32 R68, R24, R30, R68 ;  /* 0x0000001e1844723c */ /* 0x000fe20000001844 */
[----:B------:R-:W1:Y:S04]  /*17670*/  LDSM.16.MT88.4 R28, [R224+0x11800] ;  /* 0x01180000e01c783b */ /* 0x000e680000004200 */
        /* <DEDUP_REMOVED lines=42> */
[----:B------:R-:W1:Y:S01]  /*17920*/  LDSM.16.MT88.4 R8, [R220+0xe000] ;  /* 0x00e00000dc08783b */ /* 0x000e620000004200 */
[----:B------:R-:W-:Y:S03]  /*17930*/  MUFU.EX2 R135, R135 ;  /* 0x0000008700877308 */ /* 0x000fe60000000800 */
[----:B------:R-:W-:Y:S01]  /*17940*/  LDSM.16.MT88.4 R24, [R220+0x12000] ;  /* 0x01200000dc18783b */ /* 0x000fe20000004200 */
[C---:B---3--:R-:W-:Y:S06]  /*17950*/  HMMA.16816.F32 R128, R20.reuse, R4, R128 ;  /* 0x000000041480723c */ /* 0x048fec0000001880 */
[C---:B------:R-:W-:Y:S01]  /*17960*/  HMMA.16816.F32 R124, R20.reuse, R6, R124 ;  /* 0x00000006147c723c */ /* 0x040fe2000000187c */
[----:B------:R-:W3:Y:S05]  /*17970*/  LDSM.16.MT88.4 R4, [R221+0x12000] ;  /* 0x01200000dd04783b */ /* 0x000eea0000004200 */
[C---:B--2---:R-:W-:Y:S06]  /*17980*/  HMMA.16816.F32 R120, R20.reuse, R16, R120 ;  /* 0x000000101478723c */ /* 0x044fec0000001878 */
[C---:B------:R-:W-:Y:S01]  /*17990*/  HMMA.16816.F32 R116, R20.reuse, R18, R116 ;  /* 0x000000121474723c */ /* 0x040fe20000001874 */
[----:B------:R-:W-:Y:S05]  /*179a0*/  LDSM.16.MT88.4 R16, [R224+0xe800] ;  /* 0x00e80000e010783b */ /* 0x000fea0000004200 */
        /* <DEDUP_REMOVED lines=21> */
[----:B------:R-:W3:Y:S05]  /*17b00*/  LDSM.16.MT88.4 R24, [R224+0x12800] ;  /* 0x01280000e018783b */ /* 0x000eea0000004200 */
        /* <DEDUP_REMOVED lines=16> */
[C---:B---3--:R-:W-:Y:S06]  /*17c10*/  HMMA.16816.F32 R96, R28.reuse, R24, R96 ;  /* 0x000000181c60723c */ /* 0x048fec0000001860 */
[----:B------:R-:W-:Y:S01]  /*17c20*/  HMMA.16816.F32 R92, R28, R26, R92 ;  /* 0x0000001a1c5c723c */ /* 0x000fe2000000185c */
[----:B------:R-:W-:-:S02]  /*17c30*/  F2FP.F16.F32.PACK_AB R24, R163, R156 ;  /* 0x0000009ca318723e */ /* 0x000fc400000000ff */
[----:B------:R-:W-:Y:S01]  /*17c40*/  F2FP.F16.F32.PACK_AB R25, R153, R150 ;  /* 0x000000969919723e */ /* 0x000fe200000000ff */
[----:B------:R-:W-:Y:S02]  /*17c50*/  FADD.FTZ R150, R150, R165 ;  /* 0x000000a596967221 */ /* 0x000fe40000010000 */
[----:B-1----:R-:W-:Y:S01]  /*17c60*/  HMMA.16816.F32 R88, R28, R16, R88 ;  /* 0x000000101c58723c */ /* 0x002fe20000001858 */
        /* <DEDUP_REMOVED lines=30> */
[C---:B---3--:R-:W-:Y:S06]  /*17e50*/  HMMA.16816.F32 R96, R24.reuse, R12, R96 ;  /* 0x0000000c1860723c */ /* 0x048fec0000001860 */
[C---:B------:R-:W-:Y:S01]  /*17e60*/  HMMA.16816.F32 R92, R24.reuse, R14, R92 ;  /* 0x0000000e185c723c */ /* 0x040fe2000000185c */
[----:B------:R-:W3:Y:S01]  /*17e70*/  MUFU.EX2 R33, R33 ;  /* 0x0000002100217308 */ /* 0x000ee20000000800 */
[----:B------:R-:W5:Y:S04]  /*17e80*/  LDSM.16.MT88.4 R12, [R224+0xf800] ;  /* 0x00f80000e00c783b */ /* 0x000f680000004200 */
[C---:B--2---:R-:W-:Y:S03]  /*17e90*/  HMMA.16816.F32 R80, R24.reuse, R4, R80 ;  /* 0x000000041850723c */ /* 0x044fe60000001850 */
[----:B------:R-:W2:Y:S03]  /*17ea0*/  MUFU.EX2 R35, R35 ;  /* 0x0000002300237308 */ /* 0x000ea60000000800 */
[C---:B------:R-:W-:Y:S05]  /*17eb0*/  HMMA.16816.F32 R76, R24.reuse, R6, R76 ;  /* 0x00000006184c723c */ /* 0x040fea000000184c */
[----:B------:R-:W4:Y:S01]  /*17ec0*/  MUFU.EX2 R136, R136 ;  /* 0x0000008800887308 */ /* 0x000f220000000800 */
[----:B---3--:R-:W-:Y:S01]  /*17ed0*/  F2FP.F16.F32.PACK_AB R4, R33, R32 ;  /* 0x000000202104723e */ /* 0x008fe200000000ff */
[C---:B------:R-:W-:Y:S06]  /*17ee0*/  HMMA.16816.F32 R128, R24.reuse, R20, R128 ;  /* 0x000000141880723c */ /* 0x040fec0000001880 */
[----:B------:R-:W3:Y:S01]  /*17ef0*/  MUFU.EX2 R134, R134 ;  /* 0x0000008600867308 */ /* 0x000ee20000000800 */
[----:B--2---:R-:W-:Y:S01]  /*17f00*/  F2FP.F16.F32.PACK_AB R6, R35, R34 ;  /* 0x000000222306723e */ /* 0x004fe200000000ff */
[C---:B------:R-:W-:Y:S01]  /*17f10*/  HMMA.16816.F32 R124, R24.reuse, R22, R124 ;  /* 0x00000016187c723c */ /* 0x040fe2000000187c */
[----:B------:R-:W-:Y:S05]  /*17f20*/  LDSM.16.MT88.4 R20, [R221+0xf800] ;  /* 0x00f80000dd14783b */ /* 0x000fea0000004200 */
[----:B------:R-:W-:Y:S01]  /*17f30*/  HMMA.16816.F32 R104, R24, R16, R104 ;  /* 0x000000101868723c */ /* 0x000fe20000001868 */
[----:B----4-:R-:W-:Y:S01]  /*17f40*/  F2FP.F16.F32.PACK_AB R5, R137, R136 ;  /* 0x000000888905723e */ /* 0x010fe200000000ff */
[----:B------:R-:W-:-:S04]  /*17f50*/  FADD.FTZ R136, R136, R151 ;  /* 0x0000009788887221 */ /* 0x000fc80000010000 */
[----:B------:R-:W-:Y:S01]  /*17f60*/  HMMA.16816.F32 R100, R24, R18, R100 ;  /* 0x000000121864723c */ /* 0x000fe20000001864 */
[----:B------:R-:W2:Y:S01]  /*17f70*/  LDSM.16.MT88.4 R16, [R220+0xf800] ;  /* 0x00f80000dc10783b */ /* 0x000ea20000004200 */
[----:B------:R-:W-:Y:S01]  /*17f80*/  FADD.FTZ R136, R137, R136 ;  /* 0x0000008889887221 */ /* 0x000fe20000010000 */
[----:B---3--:R-:W-:-:S03]  /*17f90*/  F2FP.F16.F32.PACK_AB R7, R134, R135 ;  /* 0x000000878607723e */ /* 0x008fc600000000ff */
        /* <DEDUP_REMOVED lines=33> */
[----:B---3--:R-:W-:Y:S01]  /*181b0*/  HMMA.16816.F32 R88, R4, R8, R88 ;  /* 0x000000080458723c */ /* 0x008fe20000001858 */
[----:B------:R-:W-:-:S04]  /*181c0*/  FADD.FTZ R157, R158, R157 ;  /* 0x0000009d9e9d7221 */ /* 0x000fc80000010000 */
[----:B------:R-:W-:Y:S01]  /*181d0*/  FADD.FTZ R164, R164, R157 ;  /* 0x0000009da4a47221 */ /* 0x000fe20000010000 */
[----:B------:R-:W-:Y:S03]  /*181e0*/  HMMA.16816.F32 R84, R4, R10, R84 ;  /* 0x0000000a0454723c */ /* 0x000fe60000001854 */
[----:B------:R-:W-:-:S03]  /*181f0*/  FADD.FTZ R171, R171, R164 ;  /* 0x000000a4abab7221 */ /* 0x000fc60000010000 */
[----:B--2---:R-:W-:Y:S01]  /*18200*/  HMMA.16816.F32 R80, R4, R16, R80 ;  /* 0x000000100450723c */ /* 0x004fe20000001850 */
        /* <DEDUP_REMOVED lines=81> */
.L_x_2921:
[----:B------:R-:W-:Y:S02]  /*18720*/  ULDC UR10, c[0x0][0x250] ;  /* 0x00009400000a7ab9 */ /* 0x000fe40000000800 */
[----:B------:R-:W-:-:S06]  /*18730*/  USHF.L.U32 UR4, UR10, 0x7, URZ ;  /* 0x000000070a047899 */ /* 0x000fcc000800063f */
[----:B------:R-:W-:-:S04]  /*18740*/  IADD3 R3, RZ, -UR4, RZ ;  /* 0x80000004ff037c10 */ /* 0x000fc8000fffe0ff */
[----:B------:R-:W-:-:S07]  /*18750*/  SHF.R.S32.HI R6, RZ, 0x1f, R3 ;  /* 0x0000001fff067819 */ /* 0x000fce0000011403 */
.L_x_2922:
        /* <DEDUP_REMOVED lines=21> */
[----:B------:R-:W-:Y:S03]  /*188b0*/  LDGSTS.E.BYPASS.LTC128B.128 [R233+0x10000], desc[UR6][R12.64+0x80] ;  /* 0x100000800ce97fae */ /* 0x000fe6000b901d46 */
        /* <DEDUP_REMOVED lines=11> */
[----:B------:R-:W-:Y:S02]  /*18970*/  IADD3.X R19, R17, UR4, RZ, P0, !PT ;  /* 0x0000000411137c10 */ /* 0x000fe400087fe4ff */
[----:B------:R-:W-:Y:S01]  /*18980*/  ISETP.GE.AND P0, PT, R54, 0x3, PT ;  /* 0x000000033600780c */ /* 0x000fe20003f06270 */
        /* <DEDUP_REMOVED lines=8> */
[----:B------:R3:W-:Y:S04]  /*18a10*/  LDGSTS.E.BYPASS.LTC128B.128 [R233+0x13800], desc[UR6][R18.64+0x80] ;  /* 0x1380008012e97fae */ /* 0x0007e8000b901d46 */
        /* <DEDUP_REMOVED lines=8> */
[----:B------:R-:W-:Y:S04]  /*18aa0*/  LDSM.16.M88.4 R132, [R228] ;  /* 0x00000000e484783b */ /* 0x000fe80000000200 */
[----:B------:R-:W1:Y:S04]  /*18ab0*/  LDSM.16.M88.4 R8, [R227] ;  /* 0x00000000e308783b */ /* 0x000e680000000200 */
[----:B--2---:R-:W2:Y:S04]  /*18ac0*/  LDSM.16.M88.4 R4, [R219] ;  /* 0x00000000db04783b */ /* 0x004ea80000000200 */
[----:B------:R-:W2:Y:S01]  /*18ad0*/  LDSM.16.M88.4 R56, [R229+0x7800] ;  /* 0x00780000e538783b */ /* 0x000ea20000000200 */
[C---:B----4-:R-:W-:Y:S03]  /*18ae0*/  HMMA.16816.F32 R48, R148.reuse, R44, RZ ;  /* 0x0000002c9430723c */ /* 0x050fe600000018ff */
[----:B------:R-:W4:Y:S03]  /*18af0*/  LDSM.16.M88.4 R172, [R217] ;  /* 0x00000000d9ac783b */ /* 0x000f260000000200 */
[C---:B-----5:R-:W-:Y:S01]  /*18b00*/  HMMA.16816.F32 R40, R148.reuse, R36, RZ ;  /* 0x000000249428723c */ /* 0x060fe200000018ff */
[----:B------:R-:W5:Y:S04]  /*18b10*/  LDSM.16.M88.4 R144, [R216] ;  /* 0x00000000d890783b */ /* 0x000f680000000200 */
[----:B------:R-:W5:Y:S01]  /*18b20*/  LDSM.16.M88.4 R140, [R215] ;  /* 0x00000000d78c783b */ /* 0x000f620000000200 */
[C---:B------:R-:W-:Y:S03]  /*18b30*/  HMMA.16816.F32 R44, R148.reuse, R46, RZ ;  /* 0x0000002e942c723c */ /* 0x040fe600000018ff */
[----:B------:R-:W5:Y:S03]  /*18b40*/  LDSM.16.M88.4 R176, [R218] ;  /* 0x00000000dab0783b */ /* 0x000f660000000200 */
[C---:B------:R-:W-:Y:S01]  /*18b50*/  HMMA.16816.F32 R36, R148.reuse, R38, RZ ;  /* 0x000000269424723c */ /* 0x040fe200000018ff */
[----:B------:R-:W5:Y:S04]  /*18b60*/  LDSM.16.M88.4 R136, [R214] ;  /* 0x00000000d688783b */ /* 0x000f680000000200 */
[----:B------:R-:W-:Y:S01]  /*18b70*/  LDSM.16.M88.4 R184, [R226] ;  /* 0x00000000e2b8783b */ /* 0x000fe20000000200 */
[C---:B---3--:R-:W-:Y:S03]  /*18b80*/  HMMA.16816.F32 R24, R148.reuse, R20, RZ ;  /* 0x000000149418723c */ /* 0x048fe600000018ff */
[----:B------:R-:W3:Y:S03]  /*18b90*/  LDSM.16.M88.4 R64, [R223+0x4000] ;  /* 0x00400000df40783b */ /* 0x000ee60000000200 */
[C---:B-1----:R-:W-:Y:S01]  /*18ba0*/  HMMA.16816.F32 R16, R148.reuse, R12, RZ ;  /* 0x0000000c9410723c */ /* 0x042fe200000018ff */
[----:B------:R-:W1:Y:S04]  /*18bb0*/  LDSM.16.M88.4 R60, [R223+0x4800] ;  /* 0x00480000df3c783b */ /* 0x000e680000000200 */
[----:B------:R-:W-:Y:S01]  /*18bc0*/  LDSM.16.M88.4 R188, [R213] ;  /* 0x00000000d5bc783b */ /* 0x000fe20000000200 */
        /* <DEDUP_REMOVED lines=9> */
[----:B------:R-:W-:Y:S06]  /*18c60*/  HMMA.16816.F32 R156, R148, R158, RZ ;  /* 0x0000009e949c723c */ /* 0x000fec00000018ff */
[C---:B------:R-:W-:Y:S06]  /*18c70*/  HMMA.16816.F32 R48, R132.reuse, R8, R48 ;  /* 0x000000088430723c */ /* 0x040fec0000001830 */
[C---:B------:R-:W-:Y:S01]  /*18c80*/  HMMA.16816.F32 R44, R132.reuse, R10, R44 ;  /* 0x0000000a842c723c */ /* 0x040fe2000000182c */
[----:B------:R-:W1:Y:S05]  /*18c90*/  LDSM.16.M88.4 R8, [R223+0x5800] ;  /* 0x00580000df08783b */ /* 0x000e6a0000000200 */
[C---:B--2---:R-:W-:Y:S06]  /*18ca0*/  HMMA.16816.F32 R40, R132.reuse, R4, R40 ;  /* 0x000000048428723c */ /* 0x044fec0000001828 */
[----:B------:R-:W-:Y:S01]  /*18cb0*/  HMMA.16816.F32 R36, R132, R6, R36 ;  /* 0x000000068424723c */ /* 0x000fe20000001824 */
[----:B------:R-:W2:Y:S05]  /*18cc0*/  LDSM.16.M88.4 R4, [R223+0x6000] ;  /* 0x00600000df04783b */ /* 0x000eaa0000000200 */
[C---:B------:R-:W-:Y:S06]  /*18cd0*/  HMMA.16816.F32 R152, R148.reuse, R56, RZ ;  /* 0x000000389498723c */ /* 0x040fec00000018ff */
[----:B------:R-:W-:Y:S01]  /*18ce0*/  HMMA.16816.F32 R148, R148, R58, RZ ;  /* 0x0000003a9494723c */ /* 0x000fe200000018ff */
[----:B------:R-:W2:Y:S05]  /*18cf0*/  LDSM.16.M88.4 R56, [R223+0x5000] ;  /* 0x00500000df38783b */ /* 0x000eaa0000000200 */
[C---:B----4-:R-:W-:Y:S06]  /*18d00*/  HMMA.16816.F32 R24, R132.reuse, R172, R24 ;  /* 0x000000ac8418723c */ /* 0x050fec0000001818 */
[C---:B------:R-:W-:Y:S01]  /*18d10*/  HMMA.16816.F32 R20, R132.reuse, R174, R20 ;  /* 0x000000ae8414723c */ /* 0x040fe20000001814 */
[----:B------:R-:W-:Y:S05]  /*18d20*/  LDSM.16.M88.4 R172, [R223+0x7800] ;  /* 0x00780000dfac783b */ /* 0x000fea0000000200 */
[C---:B-----5:R-:W-:Y:S06]  /*18d30*/  HMMA.16816.F32 R16, R132.reuse, R144, R16 ;  /* 0x000000908410723c */ /* 0x060fec0000001810 */
[C---:B------:R-:W-:Y:S01]  /*18d40*/  HMMA.16816.F32 R12, R132.reuse, R146, R12 ;  /* 0x00000092840c723c */ /* 0x040fe2000000180c */
[----:B------:R-:W-:Y:S05]  /*18d50*/  LDSM.16.M88.4 R144, [R225] ;  /* 0x00000000e190783b */ /* 0x000fea0000000200 */
[C---:B------:R-:W-:Y:S06]  /*18d60*/  HMMA.16816.F32 R168, R132.reuse, R140, R168 ;  /* 0x0000008c84a8723c */ /* 0x040fec00000018a8 */
[C---:B------:R-:W-:Y:S01]  /*18d70*/  HMMA.16816.F32 R164, R132.reuse, R142, R164 ;  /* 0x0000008e84a4723c */ /* 0x040fe200000018a4 */
[----:B------:R-:W4:Y:S05]  /*18d80*/  LDSM.16.M88.4 R140, [R212] ;  /* 0x00000000d48c783b */ /* 0x000f2a0000000200 */
[C---:B------:R-:W-:Y:S06]  /*18d90*/  HMMA.16816.F32 R32, R132.reuse, R176, R32 ;  /* 0x000000b08420723c */ /* 0x040fec0000001820 */
[C---:B------:R-:W-:Y:S01]  /*18da0*/  HMMA.16816.F32 R28, R132.reuse, R178, R28 ;  /* 0x000000b2841c723c */ /* 0x040fe2000000181c */
[----:B------:R-:W-:Y:S05]  /*18db0*/  LDSM.16.M88.4 R176, [R223+0x7000] ;  /* 0x00700000dfb0783b */ /* 0x000fea0000000200 */
[C---:B------:R-:W-:Y:S06]  /*18dc0*/  HMMA.16816.F32 R160, R132.reuse, R136, R160 ;  /* 0x0000008884a0723c */ /* 0x040fec00000018a0 */
[----:B------:R-:W-:Y:S01]  /*18dd0*/  HMMA.16816.F32 R156, R132, R138, R156 ;  /* 0x0000008a849c723c */ /* 0x000fe2000000189c */
[----:B------:R-:W5:Y:S05]  /*18de0*/  LDSM.16.M88.4 R136, [R212+0x800] ;  /* 0x00080000d488783b */ /* 0x000f6a0000000200 */
[C---:B---3--:R-:W-:Y:S06]  /*18df0*/  HMMA.16816.F32 R48, R184.reuse, R64, R48 ;  /* 0x00000040b830723c */ /* 0x048fec0000001830 */
[C---:B------:R-:W-:Y:S01]  /*18e00*/  HMMA.16816.F32 R44, R184.reuse, R66, R44 ;  /* 0x00000042b82c723c */ /* 0x040fe2000000182c */
[----:B------:R-:W-:Y:S05]  /*18e10*/  LDSM.16.M88.4 R64, [R212+0x1800] ;  /* 0x00180000d440783b */ /* 0x000fea0000000200 */
[C---:B-1----:R-:W-:Y:S06]  /*18e20*/  HMMA.16816.F32 R40, R184.reuse, R60, R40 ;  /* 0x0000003cb828723c */ /* 0x042fec0000001828 */
[C---:B------:R-:W-:Y:S01]  /*18e30*/  HMMA.16816.F32 R36, R184.reuse, R62, R36 ;  /* 0x0000003eb824723c */ /* 0x040fe20000001824 */
[----:B------:R-:W-:Y:S05]  /*18e40*/  LDSM.16.M88.4 R60, [R212+0x2000] ;  /* 0x00200000d43c783b */ /* 0x000fea0000000200 */
[C---:B------:R-:W-:Y:S06]  /*18e50*/  HMMA.16816.F32 R24, R184.reuse, R8, R24 ;  /* 0x00000008b818723c */ /* 0x040fec0000001818 */
[C---:B------:R-:W-:Y:S01]  /*18e60*/  HMMA.16816.F32 R20, R184.reuse, R10, R20 ;  /* 0x0000000ab814723c */ /* 0x040fe20000001814 */
[----:B------:R-:W-:Y:S05]  /*18e70*/  LDSM.16.M88.4 R8, [R230+0x2000] ;  /* 0x00200000e608783b */ /* 0x000fea0000000200 */
[C---:B--2---:R-:W-:Y:S06]  /*18e80*/  HMMA.16816.F32 R16, R184.reuse, R4, R16 ;  /* 0x00000004b810723c */ /* 0x044fec0000001810 */
[C---:B------:R-:W-:Y:S01]  /*18e90*/  HMMA.16816.F32 R12, R184.reuse, R6, R12 ;  /* 0x00000006b80c723c */ /* 0x040fe2000000180c */
[----:B------:R-:W1:Y:S05]  /*18ea0*/  LDSM.16.M88.4 R4, [R229+0x8000] ;  /* 0x00800000e504783b */ /* 0x000e6a0000000200 */
[C---:B------:R-:W-:Y:S06]  /*18eb0*/  HMMA.16816.F32 R32, R184.reuse, R56, R32 ;  /* 0x00000038b820723c */ /* 0x040fec0000001820 */
[----:B------:R-:W-:Y:S01]  /*18ec0*/  HMMA.16816.F32 R28, R184, R58, R28 ;  /* 0x0000003ab81c723c */ /* 0x000fe2000000181c */
[----:B------:R-:W2:Y:S05]  /*18ed0*/  LDSM.16.M88.4 R56, [R212+0x2800] ;  /* 0x00280000d438783b */ /* 0x000eaa0000000200 */
[----:B----4-:R-:W-:Y:S06]  /*18ee0*/  HMMA.16816.F32 R48, R144, R140, R48 ;  /* 0x0000008c9030723c */ /* 0x010fec0000001830 */
[C---:B------:R-:W-:Y:S06]  /*18ef0*/  HMMA.16816.F32 R152, R132.reuse, R188, R152 ;  /* 0x000000bc8498723c */ /* 0x040fec0000001898 */
[----:B------:R-:W-:Y:S01]  /*18f00*/  HMMA.16816.F32 R148, R132, R190, R148 ;  /* 0x000000be8494723c */ /* 0x000fe20000001894 */
[----:B------:R-:W3:Y:S05]  /*18f10*/  LDSM.16.M88.4 R132, [R212+0x1000] ;  /* 0x00100000d484783b */ /* 0x000eea0000000200 */
[----:B------:R-:W-:Y:S01]  /*18f20*/  HMMA.16816.F32 R44, R144, R142, R44 ;  /* 0x0000008e902c723c */ /* 0x000fe2000000182c */
[----:B------:R-:W-:Y:S05]  /*18f30*/  LDSM.16.M88.4 R140, [R212+0x3000] ;  /* 0x00300000d48c783b */ /* 0x000fea0000000200 */
[C---:B------:R-:W-:Y:S06]  /*18f40*/  HMMA.16816.F32 R168, R184.reuse, R180, R168 ;  /* 0x000000b4b8a8723c */ /* 0x040fec00000018a8 */
[----:B------:R-:W-:Y:S06]  /*18f50*/  HMMA.16816.F32 R164, R184, R182, R164 ;  /* 0x000000b6b8a4723c */ /* 0x000fec00000018a4 */
[C---:B-----5:R-:W-:Y:S06]  /*18f60*/  HMMA.16816.F32 R40, R144.reuse, R136, R40 ;  /* 0x000000889028723c */ /* 0x060fec0000001828 */
[----:B------:R-:W-:Y:S01]  /*18f70*/  HMMA.16816.F32 R180, R144, R138, R36 ;  /* 0x0000008a90b4723c */ /* 0x000fe20000001824 */
[----:B------:R-:W-:Y:S04]  /*18f80*/  LDSM.16.M88.4 R136, [R228+0x2000] ;  /* 0x00200000e488783b */ /* 0x000fe80000000200 */
[----:B------:R-:W4:Y:S01]  /*18f90*/  LDSM.16.M88.4 R36, [R211] ;  /* 0x00000000d324783b */ /* 0x000f220000000200 */
[C---:B------:R-:W-:Y:S06]  /*18fa0*/  HMMA.16816.F32 R160, R184.reuse, R176, R160 ;  /* 0x000000b0b8a0723c */ /* 0x040fec00000018a0 */
[----:B------:R-:W-:Y:S01]  /*18fb0*/  HMMA.16816.F32 R156, R184, R178, R156 ;  /* 0x000000b2b89c723c */ /* 0x000fe2000000189c */
[----:B------:R-:W5:Y:S05]  /*18fc0*/  LDSM.16.M88.4 R176, [R212+0x3800] ;  /* 0x00380000d4b0783b */ /* 0x000f6a0000000200 */
[----:B-1----:R-:W-:Y:S06]  /*18fd0*/  HMMA.16816.F32 R48, R8, R4, R48 ;  /* 0x000000040830723c */ /* 0x002fec0000001830 */
[C---:B------:R-:W-:Y:S06]  /*18fe0*/  HMMA.16816.F32 R152, R184.reuse, R172, R152 ;  /* 0x000000acb898723c */ /* 0x040fec0000001898 */
[----:B------:R-:W-:Y:S01]  /*18ff0*/  HMMA.16816.F32 R148, R184, R174, R148 ;  /* 0x000000aeb894723c */ /* 0x000fe20000001894 */
[----:B------:R-:W1:Y:S05]  /*19000*/  LDSM.16.M88.4 R172, [R229+0x8800] ;  /* 0x00880000e5ac783b */ /* 0x000e6a0000000200 */
[----:B------:R-:W-:Y:S01]  /*19010*/  HMMA.16816.F32 R44, R8, R6, R44 ;  /* 0x00000006082c723c */ /* 0x000fe2000000182c */
[----:B------:R-:W-:Y:S05]  /*19020*/  LDSM.16.M88.4 R4, [R210] ;  /* 0x00000000d204783b */ /* 0x000fea0000000200 */
        /* <DEDUP_REMOVED lines=9> */
[----:B---3--:R-:W-:Y:S06]  /*190c0*/  HMMA.16816.F32 R32, R144, R132, R32 ;  /* 0x000000849020723c */ /* 0x008fec0000001820 */
[----:B----4-:R-:W-:Y:S06]  /*190d0*/  HMMA.16816.F32 R48, R136, R36, R48 ;  /* 0x000000248830723c */ /* 0x010fec0000001830 */
[----:B------:R-:W-:Y:S01]  /*190e0*/  HMMA.16816.F32 R28, R144, R134, R28 ;  /* 0x00000086901c723c */ /* 0x000fe2000000181c */
[----:B------:R-:W-:Y:S05]  /*190f0*/  LDSM.16.M88.4 R132, [R212+0x4000] ;  /* 0x00400000d484783b */ /* 0x000fea0000000200 */
[----:B------:R-:W-:Y:S01]  /*19100*/  HMMA.16816.F32 R44, R136, R38, R44 ;  /* 0x00000026882c723c */ /* 0x000fe2000000182c */
[----:B------:R-:W-:Y:S05]  /*19110*/  LDSM.16.M88.4 R36, [R229+0xa000] ;  /* 0x00a00000e524783b */ /* 0x000fea0000000200 */
[C---:B------:R-:W-:Y:S06]  /*19120*/  HMMA.16816.F32 R160, R144.reuse, R140, R160 ;  /* 0x0000008c90a0723c */ /* 0x040fec00000018a0 */
[C---:B------:R-:W-:Y:S01]  /*19130*/  HMMA.16816.F32 R156, R144.reuse, R142, R156 ;  /* 0x0000008e909c723c */ /* 0x040fe2000000189c */
[----:B------:R-:W3:Y:S05]  /*19140*/  LDSM.16.M88.4 R140, [R225+0x2000] ;  /* 0x00200000e18c783b */ /* 0x000eea0000000200 */
[C---:B-----5:R-:W-:Y:S06]  /*19150*/  HMMA.16816.F32 R152, R144.reuse, R176, R152 ;  /* 0x000000b09098723c */ /* 0x060fec0000001898 */
[----:B------:R-:W-:Y:S01]  /*19160*/  HMMA.16816.F32 R148, R144, R178, R148 ;  /* 0x000000b29094723c */ /* 0x000fe20000001894 */
[----:B------:R-:W4:Y:S05]  /*19170*/  LDSM.16.M88.4 R144, [R229+0x9800] ;  /* 0x00980000e590783b */ /* 0x000f2a0000000200 */
[C---:B-1----:R-:W-:Y:S06]  /*19180*/  HMMA.16816.F32 R40, R8.reuse, R172, R40 ;  /* 0x000000ac0828723c */ /* 0x042fec0000001828 */
[C---:B------:R-:W-:Y:S06]  /*19190*/  HMMA.16816.F32 R180, R8.reuse, R174, R180 ;  /* 0x000000ae08b4723c */ /* 0x040fec00000018b4 */
[----:B------:R-:W-:Y:S06]  /*191a0*/  HMMA.16816.F32 R32, R8, R60, R32 ;  /* 0x0000003c0820723c */ /* 0x000fec0000001820 */
[----:B--2---:R-:W-:Y:S06]  /*191b0*/  HMMA.16816.F32 R48, R64, R56, R48 ;  /* 0x000000384030723c */ /* 0x004fec0000001830 */
[----:B------:R-:W-:Y:S01]  /*191c0*/  HMMA.16816.F32 R60, R8, R62, R28 ;  /* 0x0000003e083c723c */ /* 0x000fe2000000181c */
[----:B------:R-:W1:Y:S05]  /*191d0*/  LDSM.16.M88.4 R28, [R223+0x8800] ;  /* 0x00880000df1c783b */ /* 0x000e6a0000000200 */
[----:B------:R-:W-:Y:S01]  /*191e0*/  HMMA.16816.F32 R44, R64, R58, R44 ;  /* 0x0000003a402c723c */ /* 0x000fe2000000182c */
[----:B------:R-:W2:Y:S05]  /*191f0*/  LDSM.16.M88.4 R56, [R209] ;  /* 0x00000000d138783b */ /* 0x000eaa0000000200 */
[C---:B------:R-:W-:Y:S06]  /*19200*/  HMMA.16816.F32 R40, R136.reuse, R4, R40 ;  /* 0x000000048828723c */ /* 0x040fec0000001828 */
[----:B------:R-:W-:Y:S01]  /*19210*/  HMMA.16816.F32 R180, R136, R6, R180 ;  /* 0x0000000688b4723c */ /* 0x000fe200000018b4 */
[----:B------:R-:W-:Y:S05]  /*19220*/  LDSM.16.M88.4 R4, [R223+0x9000] ;  /* 0x00900000df04783b */ /* 0x000fea0000000200 */
[----:B---3--:R-:W-:Y:S06]  /*19230*/  HMMA.16816.F32 R48, R140, R132, R48 ;  /* 0x000000848c30723c */ /* 0x008fec0000001830 */
[----:B----4-:R-:W-:Y:S01]  /*19240*/  HMMA.16816.F32 R172, R8, R144, R24 ;  /* 0x0000009008ac723c */ /* 0x010fe20000001818 */
[----:B------:R-:W3:Y:S05]  /*19250*/  LDSM.16.M88.4 R24, [R212+0x4800] ;  /* 0x00480000d418783b */ /* 0x000eea0000000200 */
[----:B------:R-:W-:Y:S01]  /*19260*/  HMMA.16816.F32 R44, R140, R134, R44 ;  /* 0x000000868c2c723c */ /* 0x000fe2000000182c */
[----:B------:R-:W4:Y:S05]  /*19270*/  LDSM.16.M88.4 R132, [R208] ;  /* 0x00000000d084783b */ /* 0x000f2a0000000200 */
[----:B-1----:R-:W-:Y:S06]  /*19280*/  HMMA.16816.F32 R40, R64, R28, R40 ;  /* 0x0000001c4028723c */ /* 0x002fec0000001828 */
[----:B--2---:R-:W-:Y:S01]  /*19290*/  HMMA.16816.F32 R32, R136, R56, R32 ;  /* 0x000000388820723c */ /* 0x004fe20000001820 */
[----:B------:R-:W-:Y:S01]  /*192a0*/  FMUL.FTZ R49, R49, UR17 ;  /* 0x0000001131317c20 */ /* 0x000fe20008410000 */
[----:B------:R-:W-:Y:S01]  /*192b0*/  FMUL.FTZ R3, R48, UR17 ;  /* 0x0000001130037c20 */ /* 0x000fe20008410000 */
[----:B------:R-:W-:-:S02]  /*192c0*/  FMUL.FTZ R144, R50, UR17 ;  /* 0x0000001132907c20 */ /* 0x000fc40008410000 */
[----:B------:R1:W-:Y:S01]  /*192d0*/  MUFU.TANH R52, R49 ;  /* 0x0000003100347308 */ /* 0x0003e20000002400 */
[----:B------:R-:W-:Y:S01]  /*192e0*/  HMMA.16816.F32 R180, R64, R30, R180 ;  /* 0x0000001e40b4723c */ /* 0x000fe200000018b4 */
[----:B------:R-:W-:Y:S05]  /*192f0*/  LDSM.16.M88.4 R28, [R229+0xa800] ;  /* 0x00a80000e51c783b */ /* 0x000fea0000000200 */
[----:B------:R-:W-:Y:S01]  /*19300*/  HMMA.16816.F32 R60, R136, R58, R60 ;  /* 0x0000003a883c723c */ /* 0x000fe2000000183c */
[----:B------:R-:W-:Y:S01]  /*19310*/  FMUL.FTZ R44, R44, UR17 ;  /* 0x000000112c2c7c20 */ /* 0x000fe20008410000 */
[----:B------:R-:W-:Y:S01]  /*19320*/  FMUL.FTZ R45, R45, UR17 ;  /* 0x000000112d2d7c20 */ /* 0x000fe20008410000 */
[----:B------:R-:W-:Y:S01]  /*19330*/  FMUL.FTZ R46, R46, UR17 ;  /* 0x000000112e2e7c20 */ /* 0x000fe20008410000 */
[----:B------:R-:W-:Y:S01]  /*19340*/  FMUL.FTZ R47, R47, UR17 ;  /* 0x000000112f2f7c20 */ /* 0x000fe20008410000 */
[----:B------:R-:W2:Y:S01]  /*19350*/  MUFU.TANH R56, R44 ;  /* 0x0000002c00387308 */ /* 0x000ea20000002400 */
[----:B------:R-:W-:Y:S01]  /*19360*/  HMMA.16816.F32 R20, R8, R146, R20 ;  /* 0x000000920814723c */ /* 0x000fe20000001814 */
[----:B------:R-:W-:-:S02]  /*19370*/  FMUL.FTZ R59, R51, UR17 ;  /* 0x00000011333b7c20 */ /* 0x000fc40008410000 */
[----:B-1----:R-:W1:Y:S03]  /*19380*/  LDSM.16.M88.4 R48, [R212+0x5000] ;  /* 0x00500000d430783b */ /* 0x002e660000000200 */
[----:B---3--:R-:W-:Y:S01]  /*19390*/  HMMA.16816.F32 R40, R140, R24, R40 ;  /* 0x000000188c28723c */ /* 0x008fe20000001828 */
[----:B------:R-:W3:Y:S05]  /*193a0*/  MUFU.TANH R57, R45 ;  /* 0x0000002d00397308 */ /* 0x000eea0000002400 */
[----:B------:R-:W-:Y:S03]  /*193b0*/  HMMA.16816.F32 R32, R64, R4, R32 ;  /* 0x000000044020723c */ /* 0x000fe60000001820 */
[----:B------:R-:W-:Y:S03]  /*193c0*/  MUFU.TANH R58, R46 ;  /* 0x0000002e003a7308 */ /* 0x000fe60000002400 */
[----:B------:R-:W-:Y:S05]  /*193d0*/  HMMA.16816.F32 R16, R8, R36, R16 ;  /* 0x000000240810723c */ /* 0x000fea0000001810 */
[----:B------:R5:W-:Y:S01]  /*193e0*/  MUFU.TANH R145, R47 ;  /* 0x0000002f00917308 */ /* 0x000be20000002400 */
[----:B------:R-:W-:Y:S01]  /*193f0*/  HMMA.16816.F32 R180, R140, R26, R180 ;  /* 0x0000001a8cb4723c */ /* 0x000fe200000018b4 */
[----:B------:R-:W2:Y:S05]  /*19400*/  LDSM.16.M88.4 R24, [R223+0x9800] ;  /* 0x00980000df18783b */ /* 0x000eaa0000000200 */
[----:B------:R-:W-:Y:S01]  /*19410*/  HMMA.16816.F32 R12, R8, R38, R12 ;  /* 0x00000026080c723c */ /* 0x000fe2000000180c */
[----:B------:R-:W3:Y:S01]  /*19420*/  LDSM.16.M88.4 R36, [R207] ;  /* 0x00000000cf24783b */ /* 0x000ee20000000200 */
[----:B------:R-:W-:Y:S01]  /*19430*/  FMUL.FTZ R40, R40, UR17 ;  /* 0x0000001128287c20 */ /* 0x000fe20008410000 */
[----:B------:R-:W-:Y:S01]  /*19440*/  FMUL.FTZ R41, R41, UR17 ;  /* 0x0000001129297c20 */ /* 0x000fe20008410000 */
[----:B------:R-:W-:Y:S01]  /*19450*/  FMUL.FTZ R42, R42, UR17 ;  /* 0x000000112a2a7c20 */ /* 0x000fe20008410000 */
[----:B------:R-:W3:Y:S01]  /*19460*/  MUFU.TANH R3, R3 ;  /* 0x0000000300037308 */ /* 0x000ee20000002400 */
[----:B------:R-:W-:Y:S01]  /*19470*/  HMMA.16816.F32 R60, R64, R6, R60 ;  /* 0x00000006403c723c */ /* 0x000fe2000000183c */
[----:B------:R-:W3:Y:S04]  /*19480*/  LDSM.16.M88.4 R4, [R229+0xb000] ;  /* 0x00b00000e504783b */ /* 0x000ee80000000200 */
[----:B-----5:R-:W-:Y:S01]  /*19490*/  LDSM.16.M88.4 R44, [R229+0xb800] ;  /* 0x00b80000e52c783b */ /* 0x020fe20000000200 */
[C---:B----4-:R-:W-:Y:S01]  /*194a0*/  HMMA.16816.F32 R172, R136.reuse, R132, R172 ;  /* 0x0000008488ac723c */ /* 0x050fe200000018ac */
[----:B------:R-:W-:Y:S05]  /*194b0*/  MUFU.TANH R146, R40 ;  /* 0x0000002800927308 */ /* 0x000fea0000002400 */
[----:B------:R-:W-:Y:S01]  /*194c0*/  HMMA.16816.F32 R20, R136, R134, R20 ;  /* 0x000000868814723c */ /* 0x000fe20000001814 */
[----:B------:R-:W-:Y:S01]  /*194d0*/  FMUL.FTZ R176, R180, UR17 ;  /* 0x00000011b4b07c20 */ /* 0x000fe20008410000 */
[----:B------:R-:W-:Y:S01]  /*194e0*/  FMUL.FTZ R132, R181, UR17 ;  /* 0x00000011b5847c20 */ /* 0x000fe20008410000 */
[----:B------:R-:W-:Y:S03]  /*194f0*/  MUFU.TANH R147, R41 ;  /* 0x0000002900937308 */ /* 0x000fe60000002400 */
[----:B-1----:R-:W-:Y:S05]  /*19500*/  HMMA.16816.F32 R32, R140, R48, R32 ;  /* 0x000000308c20723c */ /* 0x002fea0000001820 */
[----:B------:R1:W-:Y:S01]  /*19510*/  MUFU.TANH R48, R42 ;  /* 0x0000002a00307308 */ /* 0x0003e20000002400 */
[----:B------:R-:W-:Y:S01]  /*19520*/  HMMA.16816.F32 R168, R8, R28, R168 ;  /* 0x0000001c08a8723c */ /* 0x000fe200000018a8 */
[----:B------:R-:W-:-:S05]  /*19530*/  FMUL.FTZ R49, R43, UR17 ;  /* 0x000000112b317c20 */ /* 0x000fca0008410000 */
[----:B------:R-:W-:Y:S01]  /*19540*/  HMMA.16816.F32 R164, R8, R30, R164 ;  /* 0x0000001e08a4723c */ /* 0x000fe200000018a4 */
[----:B------:R-:W4:Y:S01]  /*19550*/  LDSM.16.M88.4 R28, [R212+0x5800] ;  /* 0x00580000d41c783b */ /* 0x000f220000000200 */
[----:B------:R-:W5:Y:S04]  /*19560*/  MUFU.TANH R144, R144 ;  /* 0x0000009000907308 */ /* 0x000f680000002400 */
[----:B--2---:R-:W-:Y:S01]  /*19570*/  HMMA.16816.F32 R172, R64, R24, R172 ;  /* 0x0000001840ac723c */ /* 0x004fe200000018ac */
[----:B-1----:R-:W1:Y:S03]  /*19580*/  LDSM.16.M88.4 R40, [R223+0xa000] ;  /* 0x00a00000df28783b */ /* 0x002e660000000200 */
[----:B------:R-:W2:Y:S02]  /*19590*/  MUFU.TANH R176, R176 ;  /* 0x000000b000b07308 */ /* 0x000ea40000002400 */
[----:B---3--:R-:W-:Y:S01]  /*195a0*/  HMMA.16816.F32 R16, R136, R36, R16 ;  /* 0x000000248810723c */ /* 0x008fe20000001810 */
[----:B------:R-:W-:Y:S01]  /*195b0*/  FMUL.FTZ R32, R32, UR17 ;  /* 0x0000001120207c20 */ /* 0x000fe20008410000 */
[----:B------:R-:W-:Y:S01]  /*195c0*/  FMUL.FTZ R33, R33, UR17 ;  /* 0x0000001121217c20 */ /* 0x000fe20008410000 */
[----:B------:R-:W-:Y:S01]  /*195d0*/  FMUL.FTZ R34, R34, UR17 ;  /* 0x0000001122227c20 */ /* 0x000fe20008410000 */
[----:B------:R-:W-:-:S02]  /*195e0*/  FMUL.FTZ R35, R35, UR17 ;  /* 0x0000001123237c20 */ /* 0x000fc40008410000 */
[----:B------:R-:W-:Y:S01]  /*195f0*/  HMMA.16816.F32 R20, R64, R26, R20 ;  /* 0x0000001a4014723c */ /* 0x000fe20000001814 */
[----:B------:R-:W3:Y:S01]  /*19600*/  LDSM.16.M88.4 R24, [R206] ;  /* 0x00000000ce18783b */ /* 0x000ee20000000200 */
[----:B------:R-:W-:Y:S04]  /*19610*/  MUFU.TANH R133, R32 ;  /* 0x0000002000857308 */ /* 0x000fe80000002400 */
[----:B------:R-:W-:Y:S04]  /*19620*/  HMMA.16816.F32 R12, R136, R38, R12 ;  /* 0x00000026880c723c */ /* 0x000fe8000000180c */
[----:B------:R-:W-:Y:S02]  /*19630*/  MUFU.TANH R134, R33 ;  /* 0x0000002100867308 */ /* 0x000fe40000002400 */
[C---:B------:R-:W-:Y:S06]  /*19640*/  HMMA.16816.F32 R160, R8.reuse, R4, R160 ;  /* 0x0000000408a0723c */ /* 0x040fec00000018a0 */
[----:B------:R-:W-:Y:S01]  /*19650*/  HMMA.16816.F32 R156, R8, R6, R156 ;  /* 0x00000006089c723c */ /* 0x000fe2000000189c */
[----:B------:R-:W5:Y:S01]  /*19660*/  LDSM.16.M88.4 R4, [R212+0x6000] ;  /* 0x00600000d404783b */ /* 0x000f620000000200 */
[----:B------:R-:W-:Y:S04]  /*19670*/  MUFU.TANH R37, R34 ;  /* 0x0000002200257308 */ /* 0x000fe80000002400 */
[C---:B------:R-:W-:Y:S04]  /*19680*/  HMMA.16816.F32 R60, R140.reuse, R50, R60 ;  /* 0x000000328c3c723c */ /* 0x040fe8000000183c */
[----:B------:R-:W2:Y:S02]  /*19690*/  MUFU.TANH R49, R49 ;  /* 0x0000003100317308 */ /* 0x000ea40000002400 */
[----:B----4-:R-:W-:Y:S01]  /*196a0*/  HMMA.16816.F32 R172, R140, R28, R172 ;  /* 0x0000001c8cac723c */ /* 0x010fe200000018ac */
[----:B------:R-:W-:Y:S01]  /*196b0*/  FMUL.FTZ R51, R183, UR17 ;  /* 0x00000011b7337c20 */ /* 0x000fe20008410000 */
[----:B------:R-:W-:-:S04]  /*196c0*/  FMUL.FTZ R50, R182, UR17 ;  /* 0x00000011b6327c20 */ /* 0x000fc80008410000 */
[----:B-1----:R-:W-:Y:S01]  /*196d0*/  HMMA.16816.F32 R16, R64, R40, R16 ;  /* 0x000000284010723c */ /* 0x002fe20000001810 */
[----:B------:R-:W1:Y:S05]  /*196e0*/  MUFU.TANH R59, R59 ;  /* 0x0000003b003b7308 */ /* 0x000e6a0000002400 */
[----:B------:R-:W-:Y:S01]  /*196f0*/  HMMA.16816.F32 R20, R140, R30, R20 ;  /* 0x0000001e8c14723c */ /* 0x000fe20000001814 */
[----:B------:R-:W4:Y:S02]  /*19700*/  LDSM.16.M88.4 R28, [R205] ;  /* 0x00000000cd1c783b */ /* 0x000f240000000200 */
[----:B------:R-:W1:Y:S03]  /*19710*/  MUFU.TANH R132, R132 ;  /* 0x0000008400847308 */ /* 0x000e660000002400 */
[----:B------:R-:W-:Y:S01]  /*19720*/  HMMA.16816.F32 R12, R64, R42, R12 ;  /* 0x0000002a400c723c */ /* 0x000fe2000000180c */
[----:B------:R-:W-:Y:S01]  /*19730*/  FMUL.FTZ R36, R60, UR17 ;  /* 0x000000113c247c20 */ /* 0x000fe20008410000 */
[----:B------:R-:W-:Y:S01]  /*19740*/  FMUL.FTZ R62, R62, UR17 ;  /* 0x000000113e3e7c20 */ /* 0x000fe20008410000 */
[----:B------:R-:W-:Y:S01]  /*19750*/  FMUL.FTZ R39, R63, UR17 ;  /* 0x000000113f277c20 */ /* 0x000fe20008410000 */
[----:B------:R-:W-:Y:S01]  /*19760*/  FMUL.FTZ R61, R61, UR17 ;  /* 0x000000113d3d7c20 */ /* 0x000fe20008410000 */
[----:B------:R2:W-:Y:S01]  /*19770*/  MUFU.TANH R60, R35 ;  /* 0x00000023003c7308 */ /* 0x0005e20000002400 */
[----:B------:R-:W-:Y:S01]  /*19780*/  HMMA.16816.F32 R152, R8, R44, R152 ;  /* 0x0000002c0898723c */ /* 0x000fe20000001898 */
[----:B------:R-:W-:Y:S01]  /*19790*/  FMUL.FTZ R41, R172, UR17 ;  /* 0x00000011ac297c20 */ /* 0x000fe20008410000 */
[----:B------:R-:W-:Y:S01]  /*197a0*/  FMUL.FTZ R172, R173, UR17 ;  /* 0x00000011adac7c20 */ /* 0x000fe20008410000 */
[----:B------:R-:W-:Y:S01]  /*197b0*/  FMUL.FTZ R40, R174, UR17 ;  /* 0x00000011ae287c20 */ /* 0x000fe20008410000 */
[----:B------:R-:W-:-:S02]  /*197c0*/  FMUL.FTZ R173, R175, UR17 ;  /* 0x00000011afad7c20 */ /* 0x000fc40008410000 */
[----:B------:R-:W-:Y:S01]  /*197d0*/  HMMA.16816.F32 R148, R8, R46, R148 ;  /* 0x0000002e0894723c */ /* 0x000fe20000001894 */
[----:B------:R-:W1:Y:S01]  /*197e0*/  LDSM.16.M88.4 R8, [R223+0xa800] ;  /* 0x00a80000df08783b */ /* 0x000e620000000200 */
[----:B------:R-:W1:Y:S04]  /*197f0*/  MUFU.TANH R51, R51 ;  /* 0x0000003300337308 */ /* 0x000e680000002400 */
[----:B---3--:R-:W-:Y:S01]  /*19800*/  HMMA.16816.F32 R164, R136, R26, R164 ;  /* 0x0000001a88a4723c */ /* 0x008fe200000018a4 */
[----:B------:R-:W-:Y:S01]  /*19810*/  FMUL.FTZ R20, R20, UR17 ;  /* 0x0000001114147c20 */ /* 0x000fe20008410000 */
[----:B------:R-:W-:Y:S01]  /*19820*/  FMUL.FTZ R22, R22, UR17 ;  /* 0x0000001116167c20 */ /* 0x000fe20008410000 */
[----:B------:R-:W-:Y:S01]  /*19830*/  FMUL.FTZ R21, R21, UR17 ;  /* 0x0000001115157c20 */ /* 0x000fe20008410000 */
[----:B--2---:R-:W2:Y:S01]  /*19840*/  LDSM.16.M88.4 R32, [R204] ;  /* 0x00000000cc20783b */ /* 0x004ea20000000200 */
[----:B------:R3:W-:Y:S01]  /*19850*/  MUFU.TANH R43, R20 ;  /* 0x00000014002b7308 */ /* 0x0007e20000002400 */
[----:B-----5:R-:W-:Y:S01]  /*19860*/  HMMA.16816.F32 R16, R140, R4, R16 ;  /* 0x000000048c10723c */ /* 0x020fe20000001810 */
[----:B------:R-:W-:-:S05]  /*19870*/  FMUL.FTZ R23, R23, UR17 ;  /* 0x0000001117177c20 */ /* 0x000fca0008410000 */
[----:B------:R-:W-:Y:S01]  /*19880*/  HMMA.16816.F32 R12, R140, R6, R12 ;  /* 0x000000068c0c723c */ /* 0x000fe2000000180c */
[----:B------:R-:W5:Y:S01]  /*19890*/  LDSM.16.M88.4 R4, [R223+0xb000] ;  /* 0x00b00000df04783b */ /* 0x000f620000000200 */
[----:B------:R3:W-:Y:S04]  /*198a0*/  MUFU.TANH R42, R22 ;  /* 0x00000016002a7308 */ /* 0x0007e80000002400 */
[C---:B------:R-:W-:Y:S01]  /*198b0*/  HMMA.16816.F32 R168, R136.reuse, R24, R168 ;  /* 0x0000001888a8723c */ /* 0x040fe200000018a8 */
[----:B------:R-:W3:Y:S03]  /*198c0*/  LDSM.16.M88.4 R24, [R212+0x6800] ;  /* 0x00680000d418783b */ /* 0x000ee60000000200 */
[----:B------:R-:W-:Y:S02]  /*198d0*/  MUFU.TANH R44, R21 ;  /* 0x00000015002c7308 */ /* 0x000fe40000002400 */
[C---:B----4-:R-:W-:Y:S06]  /*198e0*/  HMMA.16816.F32 R160, R136.reuse, R28, R160 ;  /* 0x0000001c88a0723c */ /* 0x050fec00000018a0 */
[----:B------:R-:W-:Y:S01]  /*198f0*/  HMMA.16816.F32 R156, R136, R30, R156 ;  /* 0x0000001e889c723c */ /* 0x000fe2000000189c */
[----:B------:R-:W-:Y:S01]  /*19900*/  FMUL.FTZ R29, R16, UR17 ;  /* 0x00000011101d7c20 */ /* 0x000fe20008410000 */
[----:B------:R-:W-:Y:S01]  /*19910*/  FMUL.FTZ R16, R18, UR17 ;  /* 0x0000001112107c20 */ /* 0x000fe20008410000 */
[----:B------:R-:W-:Y:S01]  /*19920*/  P2R R18, PR, RZ, 0x1 ;  /* 0x00000001ff127803 */ /* 0x000fe20000000000 */
[----:B------:R-:W-:Y:S01]  /*19930*/  FMUL.FTZ R45, R17, UR17 ;  /* 0x00000011112d7c20 */ /* 0x000fe20008410000 */
[----:B------:R-:W-:Y:S01]  /*19940*/  FMUL.FTZ R17, R19, UR17 ;  /* 0x0000001113117c20 */ /* 0x000fe20008410000 */
[C---:B-1----:R-:W-:Y:S01]  /*19950*/  HMMA.16816.F32 R164, R64.reuse, R10, R164 ;  /* 0x0000000a40a4723c */ /* 0x042fe200000018a4 */
[----:B------:R-:W-:Y:S01]  /*19960*/  FMUL.FTZ R31, R12, UR17 ;  /* 0x000000110c1f7c20 */ /* 0x000fe20008410000 */
[----:B------:R-:W-:Y:S01]  /*19970*/  FMUL.FTZ R13, R13, UR17 ;  /* 0x000000110d0d7c20 */ /* 0x000fe20008410000 */
[----:B------:R-:W-:Y:S01]  /*19980*/  FMUL.FTZ R19, R14, UR17 ;  /* 0x000000110e137c20 */ /* 0x000fe20008410000 */
[----:B------:R-:W-:Y:S01]  /*19990*/  FMUL.FTZ R46, R15, UR17 ;  /* 0x000000110f2e7c20 */ /* 0x000fe20008410000 */
[----:B------:R-:W1:Y:S01]  /*199a0*/  MUFU.TANH R36, R36 ;  /* 0x0000002400247308 */ /* 0x000e620000002400 */
[----:B------:R-:W-:Y:S01]  /*199b0*/  HMMA.16816.F32 R168, R64, R8, R168 ;  /* 0x0000000840a8723c */ /* 0x000fe200000018a8 */
[----:B------:R-:W4:Y:S05]  /*199c0*/  LDSM.16.M88.4 R8, [R223+0xb800] ;  /* 0x00b80000df08783b */ /* 0x000f2a0000000200 */
[----:B--2---:R-:W-:Y:S01]  /*199d0*/  HMMA.16816.F32 R152, R136, R32, R152 ;  /* 0x000000208898723c */ /* 0x004fe20000001898 */
[----:B------:R2:W-:Y:S05]  /*199e0*/  MUFU.TANH R47, R13 ;  /* 0x0000000d002f7308 */ /* 0x0005ea0000002400 */
[----:B-----5:R-:W-:Y:S01]  /*199f0*/  HMMA.16816.F32 R160, R64, R4, R160 ;  /* 0x0000000440a0723c */ /* 0x020fe200000018a0 */
[----:B------:R-:W-:-:S02]  /*19a00*/  IMAD R32, R240, 0x80, R193 ;  /* 0x00000080f0207824 */ /* 0x000fc400078e02c1 */
[----:B------:R-:W5:Y:S02]  /*19a10*/  MUFU.TANH R50, R50 ;  /* 0x0000003200327308 */ /* 0x000f640000002400 */
[C---:B---3--:R-:W-:Y:S01]  /*19a20*/  VIADD R20, R32.reuse, 0x8 ;  /* 0x0000000820147836 */ /* 0x048fe20000000000 */
[----:B------:R-:W-:Y:S01]  /*19a30*/  HMMA.16816.F32 R164, R140, R26, R164 ;  /* 0x0000001a8ca4723c */ /* 0x000fe200000018a4 */
[C---:B------:R-:W-:Y:S01]  /*19a40*/  VIADD R4, R32.reuse, 0x10 ;  /* 0x0000001020047836 */ /* 0x040fe20000000000 */
[CC--:B------:R-:W-:Y:S01]  /*19a50*/  ISETP.GE.AND P3, PT, R32.reuse, R55.reuse, PT ;  /* 0x000000372000720c */ /* 0x0c0fe20003f66270 */
[----:B------:R-:W-:Y:S01]  /*19a60*/  VIADD R12, R32, 0x1 ;  /* 0x00000001200c7836 */ /* 0x000fe20000000000 */
[----:B------:R-:W-:Y:S01]  /*19a70*/  ISETP.GE.AND P1, PT, R20, R55, PT ;  /* 0x000000371400720c */ /* 0x000fe20003f26270 */
[----:B------:R-:W-:Y:S01]  /*19a80*/  VIADD R22, R32, 0x18 ;  /* 0x0000001820167836 */ /* 0x000fe20000000000 */
[----:B------:R-:W-:Y:S01]  /*19a90*/  ISETP.GE.AND P4, PT, R20, R53, PT ;  /* 0x000000351400720c */ /* 0x000fe20003f86270 */
[----:B------:R-:W-:Y:S01]  /*19aa0*/  VIADD R20, R32, 0x9 ;  /* 0x0000000920147836 */ /* 0x000fe20000000000 */
[----:B------:R-:W-:Y:S01]  /*19ab0*/  FSEL R56, R56, -INF , !P1 ;  /* 0xff80000038387808 */ /* 0x000fe20004800000 */
[----:B------:R-:W-:Y:S01]  /*19ac0*/  HMMA.16816.F32 R148, R136, R34, R148 ;  /* 0x000000228894723c */ /* 0x000fe20000001894 */
[-C--:B------:R-:W-:Y:S01]  /*19ad0*/  ISETP.GE.AND P6, PT, R4, R55.reuse, PT ;  /* 0x000000370400720c */ /* 0x080fe20003fc6270 */
[----:B------:R-:W-:Y:S01]  /*19ae0*/  MUFU.TANH R41, R41 ;  /* 0x0000002900297308 */ /* 0x000fe20000002400 */
[----:B------:R-:W-:Y:S01]  /*19af0*/  ISETP.GE.AND P0, PT, R20, R55, PT ;  /* 0x000000371400720c */ /* 0x000fe20003f06270 */
[----:B------:R-:W-:Y:S01]  /*19b00*/  VIADD R196, R32, 0x41 ;  /* 0x0000004120c47836 */ /* 0x000fe20000000000 */
[----:B------:R-:W-:Y:S01]  /*19b10*/  ISETP.GE.AND P1, PT, R4, R53, PT ;  /* 0x000000350400720c */ /* 0x000fe20003f26270 */
[----:B------:R-:W-:Y:S01]  /*19b20*/  VIADD R4, R32, 0x11 ;  /* 0x0000001120047836 */ /* 0x000fe20000000000 */
[----:B------:R-:W-:Y:S01]  /*19b30*/  FSEL R26, R57, -INF , !P0 ;  /* 0xff800000391a7808 */ /* 0x000fe20004000000 */
[C---:B------:R-:W-:Y:S01]  /*19b40*/  HMMA.16816.F32 R156, R64.reuse, R6, R156 ;  /* 0x00000006409c723c */ /* 0x040fe2000000189c */
[----:B------:R-:W-:Y:S01]  /*19b50*/  ISETP.GE.AND P2, PT, R12, R55, PT ;  /* 0x000000370c00720c */ /* 0x000fe20003f46270 */
[----:B------:R-:W3:Y:S01]  /*19b60*/  MUFU.TANH R62, R62 ;  /* 0x0000003e003e7308 */ /* 0x000ee20000002400 */
[CC--:B------:R-:W-:Y:S01]  /*19b70*/  ISETP.GE.AND P0, PT, R32.reuse, R53.reuse, PT ;  /* 0x000000352000720c */ /* 0x0c0fe20003f06270 */
[----:B------:R-:W-:Y:S01]  /*19b80*/  VIADD R190, R32, 0x50 ;  /* 0x0000005020be7836 */ /* 0x000fe20000000000 */
[----:B------:R-:W-:Y:S01]  /*19b90*/  ISETP.GE.AND P5, PT, R12, R53, PT ;  /* 0x000000350c00720c */ /* 0x000fe20003fa6270 */
[----:B----4-:R-:W-:Y:S01]  /*19ba0*/  HMMA.16816.F32 R152, R64, R8, R152 ;  /* 0x000000084098723c */ /* 0x010fe20000001898 */
[----:B--2---:R-:W2:Y:S01]  /*19bb0*/  LDSM.16.M88.4 R12, [R212+0x7000] ;  /* 0x00700000d40c783b */ /* 0x004ea20000000200 */
[----:B------:R-:W-:Y:S01]  /*19bc0*/  FSEL R30, R3, -INF , !P3 ;  /* 0xff800000031e7808 */ /* 0x000fe20005800000 */
[----:B------:R-:W-:Y:S01]  /*19bd0*/  VIADD R200, R32, 0x39 ;  /* 0x0000003920c87836 */ /* 0x000fe20000000000 */
[----:B------:R-:W-:Y:S01]  /*19be0*/  FSEL R52, R52, -INF , !P2 ;  /* 0xff80000034347808 */ /* 0x000fe20005000000 */
[----:B------:R-:W4:Y:S01]  /*19bf0*/  MUFU.TANH R45, R45 ;  /* 0x0000002d002d7308 */ /* 0x000f220000002400 */
[----:B------:R-:W-:Y:S01]  /*19c00*/  FSEL R3, R144, -INF , !P0 ;  /* 0xff80000090037808 */ /* 0x000fe20004000000 */
[----:B------:R-:W-:Y:S01]  /*19c10*/  VIADD R8, R32, 0x19 ;  /* 0x0000001920087836 */ /* 0x000fe20000000000 */
[C---:B------:R-:W-:Y:S01]  /*19c20*/  ISETP.GE.AND P2, PT, R4.reuse, R55, PT ;  /* 0x000000370400720c */ /* 0x040fe20003f46270 */
[----:B------:R-:W-:Y:S01]  /*19c30*/  HMMA.16816.F32 R168, R140, R24, R168 ;  /* 0x000000188ca8723c */ /* 0x000fe200000018a8 */
[-C--:B------:R-:W-:Y:S01]  /*19c40*/  ISETP.GE.AND P0, PT, R4, R53.reuse, PT ;  /* 0x000000350400720c */ /* 0x080fe20003f06270 */
[----:B------:R-:W-:Y:S01]  /*19c50*/  VIADD R186, R32, 0x58 ;  /* 0x0000005820ba7836 */ /* 0x000fe20000000000 */
[----:B------:R-:W1:Y:S01]  /*19c60*/  LDSM.16.M88.4 R4, [R212+0x7800] ;  /* 0x00780000d404783b */ /* 0x000e620000000200 */
[----:B------:R-:W-:Y:S01]  /*19c70*/  ISETP.GE.AND P3, PT, R20, R53, PT ;  /* 0x000000351400720c */ /* 0x000fe20003f66270 */
[----:B------:R-:W-:Y:S01]  /*19c80*/  MUFU.TANH R172, R172 ;  /* 0x000000ac00ac7308 */ /* 0x000fe20000002400 */
[----:B------:R-:W-:Y:S01]  /*19c90*/  HMMA.16816.F32 R148, R64, R10, R148 ;  /* 0x0000000a4094723c */ /* 0x000fe20000001894 */
[----:B------:R-:W-:Y:S01]  /*19ca0*/  P2R R20, PR, RZ, 0x2 ;  /* 0x00000002ff147803 */ /* 0x000fe20000000000 */
[----:B------:R-:W-:Y:S01]  /*19cb0*/  VIADD R180, R32, 0x61 ;  /* 0x0000006120b47836 */ /* 0x000fe20000000000 */
[-C--:B------:R-:W-:Y:S01]  /*19cc0*/  ISETP.GE.AND P1, PT, R22, R55.reuse, PT ;  /* 0x000000371600720c */ /* 0x080fe20003f26270 */
[C---:B------:R-:W-:Y:S01]  /*19cd0*/  VIADD R184, R32.reuse, 0x59 ;  /* 0x0000005920b87836 */ /* 0x040fe20000000000 */
[----:B------:R-:W-:Y:S01]  /*19ce0*/  P2R R21, PR, RZ, 0x1 ;  /* 0x00000001ff157803 */ /* 0x000fe20000000000 */
[C---:B------:R-:W-:Y:S01]  /*19cf0*/  VIADD R192, R32.reuse, 0x49 ;  /* 0x0000004920c07836 */ /* 0x040fe20000000000 */
[----:B------:R-:W-:Y:S01]  /*19d00*/  FSEL R135, R145, -INF , !P3 ;  /* 0xff80000091877808 */ /* 0x000fe20005800000 */
[----:B------:R-:W-:Y:S01]  /*19d10*/  VIADD R10, R32, 0x20 ;  /* 0x00000020200a7836 */ /* 0x000fe20000000000 */
[----:B------:R-:W-:Y:S01]  /*19d20*/  FSEL R24, R146, -INF , !P6 ;  /* 0xff80000092187808 */ /* 0x000fe20007000000 */
[----:B------:R-:W-:Y:S01]  /*19d30*/  FMUL.FTZ R64, R165, UR17 ;  /* 0x00000011a5407c20 */ /* 0x000fe20008410000 */
[C---:B------:R-:W-:Y:S01]  /*19d40*/  ISETP.GE.AND P0, PT, R8.reuse, R55, PT ;  /* 0x000000370800720c */ /* 0x040fe20003f06270 */
[----:B------:R5:W-:Y:S01]  /*19d50*/  MUFU.TANH R28, R23 ;  /* 0x00000017001c7308 */ /* 0x000be20000002400 */
[----:B------:R-:W-:Y:S01]  /*19d60*/  ISETP.GE.AND P3, PT, R8, R53, PT ;  /* 0x000000350800720c */ /* 0x000fe20003f66270 */
[----:B------:R-:W-:Y:S01]  /*19d70*/  VIADD R8, R32, 0x21 ;  /* 0x0000002120087836 */ /* 0x000fe20000000000 */
[----:B------:R-:W-:Y:S01]  /*19d80*/  FSEL R176, R176, -INF , !P1 ;  /* 0xff800000b0b07808 */ /* 0x000fe20004800000 */
[----:B------:R-:W-:Y:S01]  /*19d90*/  VIADD R66, R32, 0x38 ;  /* 0x0000003820427836 */ /* 0x000fe20000000000 */
[----:B------:R-:W-:Y:S01]  /*19da0*/  ISETP.NE.AND P6, PT, R21, RZ, PT ;  /* 0x000000ff1500720c */ /* 0x000fe20003fc5270 */
[----:B------:R-:W-:Y:S01]  /*19db0*/  FMUL.FTZ R63, R168, UR17 ;  /* 0x00000011a83f7c20 */ /* 0x000fe20008410000 */
[----:B------:R-:W-:Y:S01]  /*19dc0*/  ISETP.NE.AND P1, PT, R20, RZ, PT ;  /* 0x000000ff1400720c */ /* 0x000fe20003f25270 */
[----:B------:R-:W-:Y:S01]  /*19dd0*/  MUFU.TANH R64, R64 ;  /* 0x0000004000407308 */ /* 0x000fe20000002400 */
[----:B------:R-:W-:Y:S01]  /*19de0*/  FSEL R25, R49, -INF , !P6 ;  /* 0xff80000031197808 */ /* 0x000fe20007000000 */
[----:B------:R-:W-:Y:S01]  /*19df0*/  FMUL.FTZ R54, R170, UR17 ;  /* 0x00000011aa367c20 */ /* 0x000fe20008410000 */
[----:B------:R-:W-:Y:S01]  /*19e00*/  FSEL R27, R48, -INF , !P1 ;  /* 0xff800000301b7808 */ /* 0x000fe20004800000 */
[----:B------:R-:W-:Y:S01]  /*19e10*/  VIADD R138, R32, 0x70 ;  /* 0x00000070208a7836 */ /* 0x000fe20000000000 */
[C---:B------:R-:W-:Y:S01]  /*19e20*/  ISETP.GE.AND P1, PT, R8.reuse, R55, PT ;  /* 0x000000370800720c */ /* 0x040fe20003f26270 */
[C---:B--2---:R-:W-:Y:S01]  /*19e30*/  HMMA.16816.F32 R160, R140.reuse, R12, R160 ;  /* 0x0000000c8ca0723c */ /* 0x044fe200000018a0 */
[-C--:B------:R-:W-:Y:S01]  /*19e40*/  ISETP.GE.AND P6, PT, R8, R53.reuse, PT ;  /* 0x000000350800720c */ /* 0x080fe20003fc6270 */
[----:B------:R-:W-:Y:S01]  /*19e50*/  VIADD R8, R32, 0x28 ;  /* 0x0000002820087836 */ /* 0x000fe20000000000 */
[----:B------:R-:W-:Y:S01]  /*19e60*/  FSEL R177, R58, -INF , !P4 ;  /* 0xff8000003ab17808 */ /* 0x000fe20006000000 */
[----:B------:R-:W2:Y:S01]  /*19e70*/  MUFU.TANH R63, R63 ;  /* 0x0000003f003f7308 */ /* 0x000ea20000002400 */
[----:B------:R-:W-:Y:S01]  /*19e80*/  ISETP.GE.AND P4, PT, R22, R53, PT ;  /* 0x000000351600720c */ /* 0x000fe20003f86270 */
[C---:B------:R-:W-:Y:S01]  /*19e90*/  HMMA.16816.F32 R12, R140.reuse, R14, R156 ;  /* 0x0000000e8c0c723c */ /* 0x040fe2000000189c */
[----:B------:R-:W-:Y:S01]  /*19ea0*/  FSEL R57, R59, -INF , !P5 ;  /* 0xff8000003b397808 */ /* 0x000fe20006800000 */
[----:B------:R-:W-:Y:S01]  /*19eb0*/  FMUL.FTZ R59, R164, UR17 ;  /* 0x00000011a43b7c20 */ /* 0x000fe20008410000 */
[----:B------:R-:W-:Y:S01]  /*19ec0*/  FSEL R22, R147, -INF , !P2 ;  /* 0xff80000093167808 */ /* 0x000fe20005000000 */
[----:B------:R-:W-:Y:S01]  /*19ed0*/  VIADD R194, R32, 0x48 ;  /* 0x0000004820c27836 */ /* 0x000fe20000000000 */
[----:B------:R-:W-:Y:S01]  /*19ee0*/  FSEL R20, R132, -INF , !P0 ;  /* 0xff80000084147808 */ /* 0x000fe20004000000 */
[C---:B-1----:R-:W-:Y:S01]  /*19ef0*/  HMMA.16816.F32 R148, R140.reuse, R6, R148 ;  /* 0x000000068c94723c */ /* 0x042fe20000001894 */
[----:B------:R-:W-:Y:S01]  /*19f00*/  FSEL R21, R51, -INF , !P3 ;  /* 0xff80000033157808 */ /* 0x000fe20005800000 */
[----:B------:R-:W1:Y:S01]  /*19f10*/  MUFU.TANH R59, R59 ;  /* 0x0000003b003b7308 */ /* 0x000e620000002400 */
[----:B------:R-:W-:Y:S01]  /*19f20*/  ISETP.GE.AND P5, PT, R10, R55, PT ;  /* 0x000000370a00720c */ /* 0x000fe20003fa6270 */
[----:B------:R-:W-:Y:S01]  /*19f30*/  VIADD R132, R32, 0x31 ;  /* 0x0000003120847836 */ /* 0x000fe20000000000 */
[----:B------:R-:W-:Y:S01]  /*19f40*/  ISETP.GE.AND P2, PT, R10, R53, PT ;  /* 0x000000350a00720c */ /* 0x000fe20003f46270 */
[----:B------:R-:W-:Y:S01]  /*19f50*/  VIADD R182, R32, 0x60 ;  /* 0x0000006020b67836 */ /* 0x000fe20000000000 */
[----:B------:R-:W-:Y:S01]  /*19f60*/  ISETP.GE.AND P0, PT, R8, R55, PT ;  /* 0x000000370800720c */ /* 0x000fe20003f06270 */
[----:B------:R-:W-:Y:S01]  /*19f70*/  VIADD R6, R32, 0x78 ;  /* 0x0000007820067836 */ /* 0x000fe20000000000 */
[----:B------:R-:W-:Y:S01]  /*19f80*/  ISETP.GE.AND P3, PT, R8, R53, PT ;  /* 0x000000350800720c */ /* 0x000fe20003f66270 */
[----:B------:R-:W-:Y:S01]  /*19f90*/  MUFU.TANH R31, R31 ;  /* 0x0000001f001f7308 */ /* 0x000fe20000002400 */
[----:B------:R-:W-:Y:S01]  /*19fa0*/  HMMA.16816.F32 R8, R140, R4, R152 ;  /* 0x000000048c08723c */ /* 0x000fe20000001898 */
[----:B------:R-:W-:Y:S01]  /*19fb0*/  FMUL.FTZ R144, R161, UR17 ;  /* 0x00000011a1907c20 */ /* 0x000fe20008410000 */
        /* <DEDUP_REMOVED lines=8> */
[----:B------:R-:W-:Y:S01]  /*1a040*/  VIADD R50, R32, 0x29 ;  /* 0x0000002920327836 */ /* 0x000fe20000000000 */
[----:B---3--:R-:W-:Y:S01]  /*1a050*/  FSEL R137, R62, -INF , !P3 ;  /* 0xff8000003e897808 */ /* 0x008fe20005800000 */
[----:B------:R-:W-:Y:S01]  /*1a060*/  FMUL.FTZ R13, R13, UR17 ;  /* 0x000000110d0d7c20 */ /* 0x000fe20008410000 */
[----:B------:R-:W-:Y:S01]  /*1a070*/  FSEL R146, R41, -INF , !P0 ;  /* 0xff80000029927808 */ /* 0x000fe20004000000 */
[----:B------:R-:W-:Y:S01]  /*1a080*/  FMUL.FTZ R145, R162, UR17 ;  /* 0x00000011a2917c20 */ /* 0x000fe20008410000 */
[-C--:B------:R-:W-:Y:S01]  /*1a090*/  ISETP.GE.AND P0, PT, R196, R55.reuse, PT ;  /* 0x00000037c400720c */ /* 0x080fe20003f06270 */
[----:B------:R3:W-:Y:S01]  /*1a0a0*/  MUFU.TANH R142, R12 ;  /* 0x0000000c008e7308 */ /* 0x0007e20000002400 */
[----:B------:R-:W-:Y:S01]  /*1a0b0*/  FSEL R35, R37, -INF , !P2 ;  /* 0xff80000025237808 */ /* 0x000fe20005000000 */
[----:B------:R-:W-:Y:S01]  /*1a0c0*/  FMUL.FTZ R136, R169, UR17 ;  /* 0x00000011a9887c20 */ /* 0x000fe20008410000 */
[----:B------:R-:W-:Y:S01]  /*1a0d0*/  ISETP.GE.AND P3, PT, R190, R55, PT ;  /* 0x00000037be00720c */ /* 0x000fe20003f66270 */
[----:B------:R-:W-:Y:S01]  /*1a0e0*/  VIADD R174, R32, 0x69 ;  /* 0x0000006920ae7836 */ /* 0x000fe20000000000 */
[----:B------:R-:W-:Y:S01]  /*1a0f0*/  ISETP.GE.AND P1, PT, R50, R53, PT ;  /* 0x000000353200720c */ /* 0x000fe20003f26270 */
[----:B------:R-:W-:Y:S01]  /*1a100*/  FMUL.FTZ R143, R163, UR17 ;  /* 0x00000011a38f7c20 */ /* 0x000fe20008410000 */
[-C--:B------:R-:W-:Y:S01]  /*1a110*/  ISETP.GE.AND P2, PT, R200, R55.reuse, PT ;  /* 0x00000037c800720c */ /* 0x080fe20003f46270 */
[----:B------:R-:W-:Y:S01]  /*1a120*/  FMUL.FTZ R8, R8, UR17 ;  /* 0x0000001108087c20 */ /* 0x000fe20008410000 */
[----:B------:R-:W-:Y:S01]  /*1a130*/  FMUL.FTZ R9, R9, UR17 ;  /* 0x0000001109097c20 */ /* 0x000fe20008410000 */
[----:B------:R2:W-:Y:S01]  /*1a140*/  MUFU.TANH R7, R160 ;  /* 0x000000a000077308 */ /* 0x0005e20000002400 */
[----:B----4-:R-:W-:Y:S01]  /*1a150*/  FSEL R170, R45, -INF , !P0 ;  /* 0xff8000002daa7808 */ /* 0x010fe20004000000 */
[----:B------:R-:W-:Y:S01]  /*1a160*/  FMUL.FTZ R48, R166, UR17 ;  /* 0x00000011a6307c20 */ /* 0x000fe20008410000 */
[-C--:B------:R-:W-:Y:S01]  /*1a170*/  ISETP.GE.AND P4, PT, R66, R55.reuse, PT ;  /* 0x000000374200720c */ /* 0x080fe20003f86270 */
[----:B------:R-:W-:Y:S01]  /*1a180*/  VIADD R198, R32, 0x40 ;  /* 0x0000004020c67836 */ /* 0x000fe20000000000 */
[-C--:B------:R-:W-:Y:S01]  /*1a190*/  ISETP.GE.AND P0, PT, R186, R55.reuse, PT ;  /* 0x00000037ba00720c */ /* 0x080fe20003f06270 */
[----:B------:R-:W-:Y:S01]  /*1a1a0*/  FMUL.FTZ R62, R149, UR17 ;  /* 0x00000011953e7c20 */ /* 0x000fe20008410000 */
[----:B---3--:R-:W-:Y:S01]  /*1a1b0*/  FMUL.FTZ R12, R148, UR17 ;  /* 0x00000011940c7c20 */ /* 0x008fe20008410000 */
[----:B------:R-:W3:Y:S01]  /*1a1c0*/  MUFU.TANH R8, R8 ;  /* 0x0000000800087308 */ /* 0x000ee20000002400 */
[----:B------:R-:W-:Y:S01]  /*1a1d0*/  P2R R5, PR, RZ, 0x2 ;  /* 0x00000002ff057803 */ /* 0x000fe20000000000 */
[----:B------:R-:W-:Y:S01]  /*1a1e0*/  FMUL.FTZ R171, R171, UR17 ;  /* 0x00000011abab7c20 */ /* 0x000fe20008410000 */
[----:B------:R-:W-:Y:S01]  /*1a1f0*/  FSEL R152, R44, -INF , !P2 ;  /* 0xff8000002c987808 */ /* 0x000fe20005000000 */
[----:B------:R-:W-:Y:S01]  /*1a200*/  VIADD R188, R32, 0x51 ;  /* 0x0000005120bc7836 */ /* 0x000fe20000000000 */
[-C--:B------:R-:W-:Y:S01]  /*1a210*/  ISETP.GE.AND P1, PT, R132, R55.reuse, PT ;  /* 0x000000378400720c */ /* 0x080fe20003f26270 */
[----:B------:R-:W-:Y:S01]  /*1a220*/  VIADD R178, R32, 0x68 ;  /* 0x0000006820b27836 */ /* 0x000fe20000000000 */
[-C--:B------:R-:W-:Y:S01]  /*1a230*/  ISETP.GE.AND P2, PT, R184, R55.reuse, PT ;  /* 0x00000037b800720c */ /* 0x080fe20003f46270 */
[----:B------:R-:W4:Y:S01]  /*1a240*/  MUFU.TANH R12, R12 ;  /* 0x0000000c000c7308 */ /* 0x000f220000002400 */
[----:B--2---:R-:W-:Y:S01]  /*1a250*/  FSEL R160, R63, -INF , !P3 ;  /* 0xff8000003fa07808 */ /* 0x004fe20005800000 */
[----:B------:R-:W-:Y:S01]  /*1a260*/  VIADD R4, R32, 0x79 ;  /* 0x0000007920047836 */ /* 0x000fe20000000000 */
[-C--:B------:R-:W-:Y:S01]  /*1a270*/  ISETP.GE.AND P3, PT, R180, R55.reuse, PT ;  /* 0x00000037b400720c */ /* 0x080fe20003f66270 */
[----:B------:R-:W-:Y:S01]  /*1a280*/  FMUL.FTZ R167, R167, UR17 ;  /* 0x00000011a7a77c20 */ /* 0x000fe20008410000 */
[----:B------:R-:W-:Y:S01]  /*1a290*/  FSEL R162, R43, -INF , !P4 ;  /* 0xff8000002ba27808 */ /* 0x000fe20006000000 */
[----:B------:R-:W-:Y:S01]  /*1a2a0*/  FMUL.FTZ R14, R14, UR17 ;  /* 0x000000110e0e7c20 */ /* 0x000fe20008410000 */
[----:B-1----:R-:W-:Y:S01]  /*1a2b0*/  FSEL R156, R59, -INF , !P0 ;  /* 0xff8000003b9c7808 */ /* 0x002fe20004000000 */
[----:B------:R-:W1:Y:S01]  /*1a2c0*/  MUFU.TANH R39, R39 ;  /* 0x0000002700277308 */ /* 0x000e620000002400 */
[-C--:B------:R-:W-:Y:S01]  /*1a2d0*/  ISETP.GE.AND P4, PT, R192, R55.reuse, PT ;  /* 0x00000037c000720c */ /* 0x080fe20003f86270 */
[----:B------:R-:W-:Y:S01]  /*1a2e0*/  FMUL.FTZ R59, R150, UR17 ;  /* 0x00000011963b7c20 */ /* 0x000fe20008410000 */
[-C--:B------:R-:W-:Y:S01]  /*1a2f0*/  ISETP.GE.AND P0, PT, R138, R55.reuse, PT ;  /* 0x000000378a00720c */ /* 0x080fe20003f06270 */
[----:B------:R-:W-:Y:S01]  /*1a300*/  FMUL.FTZ R15, R15, UR17 ;  /* 0x000000110f0f7c20 */ /* 0x000fe20008410000 */
[----:B-----5:R-:W-:Y:S01]  /*1a310*/  FSEL R144, R144, -INF , !P3 ;  /* 0xff80000090907808 */ /* 0x020fe20005800000 */
[----:B------:R-:W-:Y:S01]  /*1a320*/  FMUL.FTZ R10, R10, UR17 ;  /* 0x000000110a0a7c20 */ /* 0x000fe20008410000 */
[----:B------:R-:W-:Y:S01]  /*1a330*/  FSEL R172, R172, -INF , !P1 ;  /* 0xff800000acac7808 */ /* 0x000fe20004800000 */
[----:B------:R-:W2:Y:S01]  /*1a340*/  MUFU.TANH R140, R13 ;  /* 0x0000000d008c7308 */ /* 0x000ea20000002400 */
[----:B------:R-:W-:Y:S01]  /*1a350*/  FSEL R154, R64, -INF , !P2 ;  /* 0xff800000409a7808 */ /* 0x000fe20005000000 */
[----:B------:R-:W-:Y:S01]  /*1a360*/  FMUL.FTZ R11, R11, UR17 ;  /* 0x000000110b0b7c20 */ /* 0x000fe20008410000 */
[----:B------:R-:W-:Y:S01]  /*1a370*/  ISETP.GE.AND P3, PT, R6, R55, PT ;  /* 0x000000370600720c */ /* 0x000fe20003f66270 */
[----:B------:R-:W-:-:S04]  /*1a380*/  DEPBAR.LE SB0, 0x0 ;  /* 0x000080000000791a */ /* 0x000fc80000000000 */
[----:B------:R-:W5:Y:S01]  /*1a390*/  MUFU.TANH R61, R61 ;  /* 0x0000003d003d7308 */ /* 0x000f620000002400 */
[----:B------:R-:W-:Y:S02]  /*1a3a0*/  FSEL R38, R133, -INF , !P5 ;  /* 0xff80000085267808 */ /* 0x000fe40006800000 */
[----:B------:R-:W-:Y:S02]  /*1a3b0*/  ISETP.GE.AND P1, PT, R194, R55, PT ;  /* 0x00000037c200720c */ /* 0x000fe40003f26270 */
[----:B------:R-:W-:Y:S02]  /*1a3c0*/  ISETP.GE.AND P2, PT, R134, R53, PT ;  /* 0x000000358600720c */ /* 0x000fe40003f46270 */
[----:B------:R-:W-:Y:S01]  /*1a3d0*/  ISETP.GE.AND P5, PT, R50, R55, PT ;  /* 0x000000373200720c */ /* 0x000fe20003fa6270 */
[----:B------:R-:W5:Y:S01]  /*1a3e0*/  MUFU.TANH R9, R9 ;  /* 0x0000000900097308 */ /* 0x000f620000002400 */
[----:B------:R-:W-:Y:S01]  /*1a3f0*/  FSEL R168, R47, -INF , !P4 ;  /* 0xff8000002fa87808 */ /* 0x000fe20006000000 */
[----:B------:R-:W-:Y:S01]  /*1a400*/  VIADD R50, R32, 0x71 ;  /* 0x0000007120327836 */ /* 0x000fe20000000000 */
[----:B---3--:R-:W-:-:S02]  /*1a410*/  FSEL R134, R8, -INF , !P0 ;  /* 0xff80000008867808 */ /* 0x008fc40004000000 */
[----:B------:R-:W-:Y:S02]  /*1a420*/  ISETP.GE.AND P4, PT, R182, R55, PT ;  /* 0x00000037b600720c */ /* 0x000fe40003f86270 */
[----:B------:R-:W-:Y:S01]  /*1a430*/  ISETP.GE.AND P0, PT, R66, R53, PT ;  /* 0x000000354200720c */ /* 0x000fe20003f06270 */
[----:B------:R-:W-:Y:S01]  /*1a440*/  MUFU.TANH R16, R16 ;  /* 0x0000001000107308 */ /* 0x000fe20000002400 */
[----:B----4-:R-:W-:Y:S02]  /*1a450*/  FSEL R66, R12, -INF , !P3 ;  /* 0xff8000000c427808 */ /* 0x010fe40005800000 */
[----:B------:R-:W-:Y:S02]  /*1a460*/  FSEL R166, R31, -INF , !P1 ;  /* 0xff8000001fa67808 */ /* 0x000fe40004800000 */
[----:B------:R-:W-:Y:S02]  /*1a470*/  ISETP.NE.AND P3, PT, R5, RZ, PT ;  /* 0x000000ff0500720c */ /* 0x000fe40003f65270 */
[----:B------:R-:W-:Y:S01]  /*1a480*/  ISETP.GE.AND P1, PT, R174, R55, PT ;  /* 0x00000037ae00720c */ /* 0x000fe20003f26270 */
[----:B------:R-:W3:Y:S01]  /*1a490*/  MUFU.TANH R29, R29 ;  /* 0x0000001d001d7308 */ /* 0x000ee20000002400 */
[----:B------:R-:W-:-:S02]  /*1a4a0*/  FSEL R148, R7, -INF , !P4 ;  /* 0xff80000007947808 */ /* 0x000fc40006000000 */
[----:B------:R-:W-:Y:S02]  /*1a4b0*/  ISETP.GE.AND P4, PT, R50, R55, PT ;  /* 0x000000373200720c */ /* 0x000fe40003f86270 */
[----:B-1----:R-:W-:Y:S02]  /*1a4c0*/  FSEL R147, R39, -INF , !P3 ;  /* 0xff80000027937808 */ /* 0x002fe40005800000 */
[----:B--2---:R-:W-:Y:S01]  /*1a4d0*/  FSEL R140, R140, -INF , !P1 ;  /* 0xff8000008c8c7808 */ /* 0x004fe20004800000 */
[----:B------:R-:W1:Y:S01]  /*1a4e0*/  MUFU.TANH R136, R136 ;  /* 0x0000008800887308 */ /* 0x000e620000002400 */
[-C--:B------:R-:W-:Y:S02]  /*1a4f0*/  ISETP.GE.AND P3, PT, R196, R53.reuse, PT ;  /* 0x00000035c400720c */ /* 0x080fe40003f66270 */
[----:B------:R-:W-:Y:S02]  /*1a500*/  FSEL R33, R60, -INF , !P6 ;  /* 0xff8000003c217808 */ /* 0x000fe40007000000 */
[----:B------:R-:W-:-:S02]  /*1a510*/  ISETP.GE.AND P1, PT, R132, R53, PT ;  /* 0x000000358400720c */ /* 0x000fc40003f26270 */
[----:B-----5:R-:W-:Y:S01]  /*1a520*/  FSEL R32, R61, -INF , !P5 ;  /* 0xff8000003d207808 */ /* 0x020fe20006800000 */
[----:B------:R-:W-:Y:S01]  /*1a530*/  MUFU.TANH R17, R17 ;  /* 0x0000001100117308 */ /* 0x000fe20000002400 */
[----:B------:R-:W-:Y:S02]  /*1a540*/  FSEL R132, R9, -INF , !P4 ;  /* 0xff80000009847808 */ /* 0x000fe40006000000 */
[C---:B------:R-:W-:Y:S02]  /*1a550*/  ISETP.GE.AND P6, PT, R198.reuse, R53, PT ;  /* 0x00000035c600720c */ /* 0x040fe40003fc6270 */
[----:B------:R-:W-:Y:S02]  /*1a560*/  ISETP.GE.AND P5, PT, R198, R55, PT ;  /* 0x00000037c600720c */ /* 0x000fe40003fa6270 */
[----:B------:R-:W-:Y:S01]  /*1a570*/  ISETP.GE.AND P4, PT, R200, R53, PT ;  /* 0x00000035c800720c */ /* 0x000fe20003f86270 */
[----:B------:R-:W-:Y:S01]  /*1a580*/  MUFU.TANH R143, R143 ;  /* 0x0000008f008f7308 */ /* 0x000fe20000002400 */
[----:B------:R-:W-:-:S02]  /*1a590*/  P2R R5, PR, RZ, 0x8 ;  /* 0x00000008ff057803 */ /* 0x000fc40000000000 */
[----:B---3--:R-:W-:Y:S02]  /*1a5a0*/  FSEL R164, R29, -INF , !P5 ;  /* 0xff8000001da47808 */ /* 0x008fe40006800000 */
[----:B------:R-:W-:Y:S02]  /*1a5b0*/  FSEL R169, R28, -INF , !P4 ;  /* 0xff8000001ca97808 */ /* 0x000fe40006000000 */
[-C--:B------:R-:W-:Y:S01]  /*1a5c0*/  ISETP.GE.AND P5, PT, R188, R55.reuse, PT ;  /* 0x00000037bc00720c */ /* 0x080fe20003fa6270 */
[----:B------:R-:W2:Y:S01]  /*1a5d0*/  MUFU.TANH R40, R40 ;  /* 0x0000002800287308 */ /* 0x000ea20000002400 */
[----:B------:R-:W-:Y:S01]  /*1a5e0*/  ISETP.NE.AND P4, PT, R5, RZ, PT ;  /* 0x000000ff0500720c */ /* 0x000fe20003f85270 */
[----:B------:R-:W-:Y:S01]  /*1a5f0*/  FMUL.FTZ R5, R151, UR17 ;  /* 0x0000001197057c20 */ /* 0x000fe20008410000 */
[----:B-1----:R-:W-:Y:S02]  /*1a600*/  FSEL R158, R136, -INF , !P5 ;  /* 0xff800000889e7808 */ /* 0x002fe40006800000 */
[----:B------:R-:W-:-:S02]  /*1a610*/  ISETP.GE.AND P5, PT, R178, R55, PT ;  /* 0x00000037b200720c */ /* 0x000fc40003fa6270 */
[----:B------:R-:W-:Y:S01]  /*1a620*/  FSEL R161, R42, -INF , !P0 ;  /* 0xff8000002aa17808 */ /* 0x000fe20004000000 */
[----:B------:R-:W1:Y:S01]  /*1a630*/  MUFU.TANH R173, R173 ;  /* 0x000000ad00ad7308 */ /* 0x000e620000002400 */
[----:B------:R-:W-:Y:S02]  /*1a640*/  FSEL R142, R142, -INF , !P5 ;  /* 0xff8000008e8e7808 */ /* 0x000fe40006800000 */
[----:B------:R-:W-:Y:S02]  /*1a650*/  ISETP.GE.AND P5, PT, R4, R55, PT ;  /* 0x000000370400720c */ /* 0x000fe40003fa6270 */
[-C--:B------:R-:W-:Y:S02]  /*1a660*/  ISETP.GE.AND P3, PT, R192, R53.reuse, PT ;  /* 0x00000035c000720c */ /* 0x080fe40003f66270 */
[----:B------:R-:W-:Y:S01]  /*1a670*/  ISETP.GE.AND P0, PT, R186, R53, PT ;  /* 0x00000035ba00720c */ /* 0x000fe20003f06270 */
[----:B------:R-:W3:Y:S01]  /*1a680*/  MUFU.TANH R54, R54 ;  /* 0x0000003600367308 */ /* 0x000ee20000002400 */
[----:B--2---:R-:W-:-:S02]  /*1a690*/  FSEL R175, R40, -INF , !P2 ;  /* 0xff80000028af7808 */ /* 0x004fc40005000000 */
[----:B------:R-:W-:-:S05]  /*1a6a0*/  ISETP.GE.AND P2, PT, R190, R53, PT ;  /* 0x00000035be00720c */ /* 0x000fca0003f46270 */
[----:B------:R2:W4:Y:S01]  /*1a6b0*/  MUFU.TANH R58, R171 ;  /* 0x000000ab003a7308 */ /* 0x0005220000002400 */
[----:B-1----:R-:W-:Y:S02]  /*1a6c0*/  FSEL R173, R173, -INF , !P1 ;  /* 0xff800000adad7808 */ /* 0x002fe40004800000 */
[----:B------:R-:W-:-:S05]  /*1a6d0*/  ISETP.GE.AND P1, PT, R188, R53, PT ;  /* 0x00000035bc00720c */ /* 0x000fca0003f26270 */
[----:B------:R-:W1:Y:S01]  /*1a6e0*/  MUFU.TANH R62, R62 ;  /* 0x0000003e003e7308 */ /* 0x000e620000002400 */
[----:B---3--:R-:W-:-:S07]  /*1a6f0*/  FSEL R159, R54, -INF , !P2 ;  /* 0xff800000369f7808 */ /* 0x008fce0005000000 */
[----:B------:R-:W3:Y:S01]  /*1a700*/  MUFU.TANH R19, R19 ;  /* 0x0000001300137308 */ /* 0x000ee20000002400 */
[----:B--2---:R-:W-:Y:S02]  /*1a710*/  FSEL R171, R16, -INF , !P6 ;  /* 0xff80000010ab7808 */ /* 0x004fe40007000000 */
[-C--:B------:R-:W-:Y:S02]  /*1a720*/  ISETP.GE.AND P6, PT, R184, R53.reuse, PT ;  /* 0x00000035b800720c */ /* 0x080fe40003fc6270 */
[----:B----4-:R-:W-:Y:S02]  /*1a730*/  FSEL R157, R58, -INF , !P1 ;  /* 0xff8000003a9d7808 */ /* 0x010fe40004800000 */
[----:B------:R-:W-:Y:S01]  /*1a740*/  P2R R7, PR, RZ, 0x40 ;  /* 0x00000040ff077803 */ /* 0x000fe20000000000 */
[----:B------:R-:W2:Y:S01]  /*1a750*/  MUFU.TANH R46, R46 ;  /* 0x0000002e002e7308 */ /* 0x000ea20000002400 */
[----:B------:R-:W-:Y:S02]  /*1a760*/  ISETP.GE.AND P6, PT, R180, R53, PT ;  /* 0x00000035b400720c */ /* 0x000fe40003fc6270 */
[----:B-1----:R-:W-:-:S02]  /*1a770*/  FSEL R62, R62, -INF , !P5 ;  /* 0xff8000003e3e7808 */ /* 0x002fc40006800000 */
[----:B------:R-:W-:Y:S02]  /*1a780*/  FSEL R143, R143, -INF , !P6 ;  /* 0xff8000008f8f7808 */ /* 0x000fe40007000000 */
[----:B------:R-:W-:Y:S01]  /*1a790*/  ISETP.NE.AND P6, PT, R18, RZ, PT ;  /* 0x000000ff1200720c */ /* 0x000fe20003fc5270 */
[----:B------:R-:W1:Y:S01]  /*1a7a0*/  MUFU.TANH R48, R48 ;  /* 0x0000003000307308 */ /* 0x000e620000002400 */
[-C--:B------:R-:W-:Y:S02]  /*1a7b0*/  ISETP.GE.AND P5, PT, R194, R53.reuse, PT ;  /* 0x00000035c200720c */ /* 0x080fe40003fa6270 */
[----:B------:R-:W-:Y:S02]  /*1a7c0*/  ISETP.NE.AND P2, PT, R7, RZ, PT ;  /* 0x000000ff0700720c */ /* 0x000fe40003f45270 */
[----:B---3--:R-:W-:Y:S02]  /*1a7d0*/  FSEL R165, R19, -INF , !P5 ;  /* 0xff80000013a57808 */ /* 0x008fe40006800000 */
[----:B------:R-:W-:Y:S01]  /*1a7e0*/  ISETP.GE.AND P5, PT, R178, R53, PT ;  /* 0x00000035b200720c */ /* 0x000fe20003fa6270 */
[----:B------:R3:W4:Y:S01]  /*1a7f0*/  MUFU.TANH R153, R167 ;  /* 0x000000a700997308 */ /* 0x0007220000002400 */
[----:B--2---:R-:W-:-:S02]  /*1a800*/  FSEL R163, R46, -INF , !P3 ;  /* 0xff8000002ea37808 */ /* 0x004fc40005800000 */
[----:B------:R-:W-:-:S05]  /*1a810*/  ISETP.GE.AND P3, PT, R138, R53, PT ;  /* 0x000000358a00720c */ /* 0x000fca0003f66270 */
[----:B------:R-:W2:Y:S01]  /*1a820*/  MUFU.TANH R145, R145 ;  /* 0x0000009100917308 */ /* 0x000ea20000002400 */
[----:B-1----:R-:W-:Y:S02]  /*1a830*/  FSEL R155, R48, -INF , !P0 ;  /* 0xff800000309b7808 */ /* 0x002fe40004000000 */
[----:B------:R-:W-:-:S05]  /*1a840*/  ISETP.GE.AND P0, PT, R4, R53, PT ;  /* 0x000000350400720c */ /* 0x000fca0003f06270 */
[----:B------:R-:W1:Y:S01]  /*1a850*/  MUFU.TANH R141, R14 ;  /* 0x0000000e008d7308 */ /* 0x000e620000002400 */
[----:B---3--:R-:W-:Y:S02]  /*1a860*/  FSEL R167, R17, -INF , !P4 ;  /* 0xff80000011a77808 */ /* 0x008fe40006000000 */
[-C--:B------:R-:W-:Y:S02]  /*1a870*/  ISETP.GE.AND P4, PT, R182, R53.reuse, PT ;  /* 0x00000035b600720c */ /* 0x080fe40003f86270 */
[----:B----4-:R-:W-:Y:S02]  /*1a880*/  FSEL R153, R153, -INF , !P2 ;  /* 0xff80000099997808 */ /* 0x010fe40005000000 */
[----:B------:R-:W-:Y:S01]  /*1a890*/  P2R R8, PR, RZ, 0x10 ;  /* 0x00000010ff087803 */ /* 0x000fe20000000000 */
[----:B------:R-:W3:Y:S01]  /*1a8a0*/  MUFU.TANH R139, R15 ;  /* 0x0000000f008b7308 */ /* 0x000ee20000002400 */
[----:B------:R-:W-:Y:S02]  /*1a8b0*/  ISETP.GE.AND P4, PT, R174, R53, PT ;  /* 0x00000035ae00720c */ /* 0x000fe40003f86270 */
[----:B------:R-:W-:-:S02]  /*1a8c0*/  ISETP.NE.AND P1, PT, R8, RZ, PT ;  /* 0x000000ff0800720c */ /* 0x000fc40003f25270 */
[-C--:B------:R-:W-:Y:S02]  /*1a8d0*/  ISETP.GE.AND P2, PT, R50, R53.reuse, PT ;  /* 0x000000353200720c */ /* 0x080fe40003f46270 */
[----:B--2---:R-:W-:Y:S01]  /*1a8e0*/  FSEL R145, R145, -INF , !P1 ;  /* 0xff80000091917808 */ /* 0x004fe20004800000 */
[----:B------:R-:W2:Y:S01]  /*1a8f0*/  MUFU.TANH R63, R10 ;  /* 0x0000000a003f7308 */ /* 0x000ea20000002400 */
[----:B------:R-:W-:Y:S01]  /*1a900*/  BAR.SYNC.DEFER_BLOCKING 0x0 ;  /* 0x0000000000007b1d */ /* 0x000fe20000010000 */
[----:B------:R-:W-:Y:S02]  /*1a910*/  ISETP.GE.AND P1, PT, R6, R53, PT ;  /* 0x000000350600720c */ /* 0x000fe40003f26270 */
[----:B-1----:R-:W-:-:S04]  /*1a920*/  FSEL R141, R141, -INF , !P5 ;  /* 0xff8000008d8d7808 */ /* 0x002fc80006800000 */
[----:B------:R-:W1:Y:S01]  /*1a930*/  MUFU.TANH R61, R11 ;  /* 0x0000000b003d7308 */ /* 0x000e620000002400 */
[----:B---3--:R-:W-:-:S07]  /*1a940*/  FSEL R139, R139, -INF , !P4 ;  /* 0xff8000008b8b7808 */ /* 0x008fce0006000000 */
[----:B------:R-:W3:Y:S01]  /*1a950*/  MUFU.TANH R59, R59 ;  /* 0x0000003b003b7308 */ /* 0x000ee20000002400 */
[----:B--2---:R-:W-:-:S07]  /*1a960*/  FSEL R63, R63, -INF , !P3 ;  /* 0xff8000003f3f7808 */ /* 0x004fce0005800000 */
[----:B------:R-:W2:Y:S01]  /*1a970*/  MUFU.TANH R5, R5 ;  /* 0x0000000500057308 */ /* 0x000ea20000002400 */
[----:B-1----:R-:W-:Y:S02]  /*1a980*/  FSEL R61, R61, -INF , !P2 ;  /* 0xff8000003d3d7808 */ /* 0x002fe40005000000 */
[----:B---3--:R-:W-:Y:S02]  /*1a990*/  FSEL R59, R59, -INF , !P1 ;  /* 0xff8000003b3b7808 */ /* 0x008fe40004800000 */
[----:B--2---:R-:W-:Y:S01]  /*1a9a0*/  FSEL R53, R5, -INF , !P0 ;  /* 0xff80000005357808 */ /* 0x004fe20004000000 */
        /* <DEDUP_REMOVED lines=58> */
[----:B------:R-:W-:-:S04]  /*1ad50*/  IMAD R5, R5, UR4, RZ ;  /* 0x0000000405057c24 */ /* 0x000fc8000f8e02ff */
[C---:B------:R-:W-:Y:S02]  /*1ad60*/  IMAD R5, R6.reuse, UR5, R5 ;  /* 0x0000000506057c24 */ /* 0x040fe4000f8e0205 */
[----:B------:R-:W-:-:S05]  /*1ad70*/  IMAD.WIDE.U32 R6, R6, UR4, R8 ;  /* 0x0000000406067c25 */ /* 0x000fca000f8e0008 */
[----:B------:R-:W-:Y:S01]  /*1ad80*/  IADD3 R4, R7, R5, RZ ;  /* 0x0000000507047210 */ /* 0x000fe20007ffe0ff */
[----:B------:R-:W-:Y:S01]  /*1ad90*/  IMAD.MOV.U32 R5, RZ, RZ, R6 ;  /* 0x000000ffff057224 */ /* 0x000fe200078e0006 */
[----:B------:R-:W-:Y:S06]  /*1ada0*/  BRA `(.L_x_2925) ;  /* 0x0000000000107947 */ /* 0x000fec0003800000 */
.L_x_2924:
[----:B------:R-:W-:Y:S02]  /*1adb0*/  ULDC UR8, c[0x0][0x248] ;  /* 0x0000920000087ab9 */ /* 0x000fe40000000800 */
[----:B------:R-:W-:-:S06]  /*1adc0*/  USHF.L.U32 UR4, UR8, 0x7, URZ ;  /* 0x0000000708047899 */ /* 0x000fcc000800063f */
[----:B------:R-:W-:-:S04]  /*1add0*/  IADD3 R5, RZ, -UR4, RZ ;  /* 0x80000004ff057c10 */ /* 0x000fc8000fffe0ff */
[----:B------:R-:W-:-:S07]  /*1ade0*/  SHF.R.S32.HI R4, RZ, 0x1f, R5 ;  /* 0x0000001fff047819 */ /* 0x000fce0000011405 */
.L_x_2925:
        /* <DEDUP_REMOVED lines=39> */
.L_x_2923:
[----:B-1----:R-:W-:Y:S01]  /*1b060*/  FMNMX.FTZ R5, R2, R30, !PT ;  /* 0x0000001e02057209 */ /* 0x002fe20007810000 */
        /* <DEDUP_REMOVED lines=119> */
[----:B------:R-:W-:Y:S01]  /*1b7e0*/  LDSM.16.MT88.4 R32, [R224+0xd000] ;  /* 0x00d00000e020783b */ /* 0x000fe20000004200 */
        /* <DEDUP_REMOVED lines=42> */
[----:B------:R-:W-:Y:S01]  /*1ba90*/  FFMA.FTZ R65, R62, UR12, -R65 ;  /* 0x0000000c3e417c23 */ /* 0x000fe20008010841 */
[----:B------:R-:W-:-:S02]  /*1baa0*/  FFMA.FTZ R53, R53, UR12, -R54 ;  /* 0x0000000c35357c23 */ /* 0x000fc40008010836 */
        /* <DEDUP_REMOVED lines=140> */
[----:B------:R-:W3:Y:S01]  /*1c370*/  MUFU.EX2 R147, R147 ;  /* 0x0000009300937308 */ /* 0x000ee20000000800 */
[C---:B------:R-:W-:Y:S01]  /*1c380*/  HMMA.16816.F32 R92, R4.reuse, R18, R92 ;  /* 0x00000012045c723c */ /* 0x040fe2000000185c */
[----:B------:R-:W3:Y:S05]  /*1c390*/  LDSM.16.MT88.4 R16, [R220+0xd000] ;  /* 0x00d00000dc10783b */ /* 0x000eea0000004200 */
[C---:B------:R-:W-:Y:S01]  /*1c3a0*/  HMMA.16816.F32 R88, R4.reuse, R28, R88 ;  /* 0x0000001c0458723c */ /* 0x040fe20000001858 */
[----:B------:R-:W3:Y:S05]  /*1c3b0*/  MUFU.EX2 R149, R149 ;  /* 0x0000009500957308 */ /* 0x000eea0000000800 */
[C---:B------:R-:W-:Y:S01]  /*1c3c0*/  HMMA.16816.F32 R84, R4.reuse, R30, R84 ;  /* 0x0000001e0454723c */ /* 0x040fe20000001854 */
[----:B------:R-:W3:Y:S02]  /*1c3d0*/  LDSM.16.MT88.4 R28, [R224+0x11000] ;  /* 0x01100000e01c783b */ /* 0x000ee40000004200 */
[----:B------:R-:W3:Y:S03]  /*1c3e0*/  MUFU.EX2 R150, R150 ;  /* 0x0000009600967308 */ /* 0x000ee60000000800 */
[C---:B--2---:R-:W-:Y:S05]  /*1c3f0*/  HMMA.16816.F32 R80, R4.reuse, R8, R80 ;  /* 0x000000080450723c */ /* 0x044fea0000001850 */
        /* <DEDUP_REMOVED lines=22> */
[----:B------:R-:W-:Y:S01]  /*1c560*/  HMMA.16816.F32 R116, R8, R26, R116 ;  /* 0x0000001a0874723c */ /* 0x000fe20000001874 */
[----:B------:R-:W2:Y:S01]  /*1c570*/  LDSM.16.MT88.4 R24, [R222+0x11000] ;  /* 0x01100000de18783b */ /* 0x000ea20000004200 */
[----:B------:R-:W4:Y:S01]  /*1c580*/  MUFU.EX2 R162, R162 ;  /* 0x000000a200a27308 */ /* 0x000f220000000800 */
[----:B---3--:R-:W-:-:S03]  /*1c590*/  FADD.FTZ R0, R147, R0 ;  /* 0x0000000093007221 */ /* 0x008fc60000010000 */
[----:B------:R-:W-:Y:S01]  /*1c5a0*/  HMMA.16816.F32 R112, R8, R20, R112 ;  /* 0x000000140870723c */ /* 0x000fe20000001870 */
[----:B------:R-:W-:-:S03]  /*1c5b0*/  FADD.FTZ R3, R149, R0 ;  /* 0x0000000095037221 */ /* 0x000fc60000010000 */
[----:B------:R-:W-:Y:S01]  /*1c5c0*/  MUFU.EX2 R164, R164 ;  /* 0x000000a400a47308 */ /* 0x000fe20000000800 */
[----:B------:R-:W-:Y:S01]  /*1c5d0*/  FADD.FTZ R3, R150, R3 ;  /* 0x0000000396037221 */ /* 0x000fe20000010000 */
[C---:B------:R-:W-:Y:S01]  /*1c5e0*/  HMMA.16816.F32 R108, R8.reuse, R22, R108 ;  /* 0x00000016086c723c */ /* 0x040fe2000000186c */
[----:B------:R-:W3:Y:S05]  /*1c5f0*/  LDSM.16.MT88.4 R20, [R221+0x11000] ;  /* 0x01100000dd14783b */ /* 0x000eea0000004200 */
[C---:B------:R-:W-:Y:S01]  /*1c600*/  HMMA.16816.F32 R104, R8.reuse, R16, R104 ;  /* 0x000000100868723c */ /* 0x040fe20000001868 */
[----:B------:R-:W5:Y:S05]  /*1c610*/  MUFU.EX2 R169, R169 ;  /* 0x000000a900a97308 */ /* 0x000f6a0000000800 */
[C---:B------:R-:W-:Y:S01]  /*1c620*/  HMMA.16816.F32 R100, R8.reuse, R18, R100 ;  /* 0x000000120864723c */ /* 0x040fe20000001864 */
[----:B------:R-:W-:Y:S02]  /*1c630*/  LDSM.16.MT88.4 R16, [R224+0x11800] ;  /* 0x01180000e010783b */ /* 0x000fe40000004200 */
        /* <DEDUP_REMOVED lines=11> */
[----:B------:R-:W-:Y:S01]  /*1c6f0*/  MUFU.EX2 R165, R165 ;  /* 0x000000a500a57308 */ /* 0x000fe20000000800 */
[C---:B------:R-:W-:Y:S01]  /*1c700*/  HMMA.16816.F32 R84, R8.reuse, R26, R84 ;  /* 0x0000001a0854723c */ /* 0x040fe20000001854 */
[----:B------:R-:W2:Y:S05]  /*1c710*/  LDSM.16.MT88.4 R24, [R221+0xd800] ;  /* 0x00d80000dd18783b */ /* 0x000eaa0000004200 */
[C---:B---3--:R-:W-:Y:S01]  /*1c720*/  HMMA.16816.F32 R80, R8.reuse, R20, R80 ;  /* 0x000000140850723c */ /* 0x048fe20000001850 */
[----:B------:R-:W3:Y:S05]  /*1c730*/  MUFU.EX2 R170, R170 ;  /* 0x000000aa00aa7308 */ /* 0x000eea0000000800 */
[C---:B------:R-:W-:Y:S01]  /*1c740*/  HMMA.16816.F32 R76, R8.reuse, R22, R76 ;  /* 0x00000016084c723c */ /* 0x040fe2000000184c */
[----:B------:R-:W-:Y:S02]  /*1c750*/  LDSM.16.MT88.4 R20, [R220+0xd800] ;  /* 0x00d80000dc14783b */ /* 0x000fe40000004200 */
[----:B------:R-:W-:Y:S03]  /*1c760*/  MUFU.EX2 R160, R160 ;  /* 0x000000a000a07308 */ /* 0x000fe60000000800 */
[C---:B------:R-:W-:Y:S05]  /*1c770*/  HMMA.16816.F32 R72, R8.reuse, R12, R72 ;  /* 0x0000000c0848723c */ /* 0x040fea0000001848 */
[----:B------:R-:W-:Y:S01]  /*1c780*/  MUFU.EX2 R163, R163 ;  /* 0x000000a300a37308 */ /* 0x000fe20000000800 */
[----:B------:R-:W-:Y:S01]  /*1c790*/  HMMA.16816.F32 R4, R8, R14, R4 ;  /* 0x0000000e0804723c */ /* 0x000fe20000001804 */
[----:B------:R-:W-:Y:S01]  /*1c7a0*/  F2FP.F16.F32.PACK_AB R12, R147, R146 ;  /* 0x00000092930c723e */ /* 0x000fe200000000ff */
[----:B------:R-:W3:Y:S01]  /*1c7b0*/  LDSM.16.MT88.4 R8, [R221+0x11800] ;  /* 0x01180000dd08783b */ /* 0x000ee20000004200 */
[----:B-1----:R-:W-:Y:S01]  /*1c7c0*/  F2FP.F16.F32.PACK_AB R13, R152, R151 ;  /* 0x00000097980d723e */ /* 0x002fe200000000ff */
[----:B------:R-:W-:-:S03]  /*1c7d0*/  FADD.FTZ R151, R151, R138 ;  /* 0x0000008a97977221 */ /* 0x000fc60000010000 */
[----:B------:R-:W-:Y:S01]  /*1c7e0*/  F2FP.F16.F32.PACK_AB R14, R150, R149 ;  /* 0x00000095960e723e */ /* 0x000fe200000000ff */
[----:B------:R-:W-:Y:S01]  /*1c7f0*/  MUFU.EX2 R156, R156 ;  /* 0x0000009c009c7308 */ /* 0x000fe20000000800 */
[----:B----4-:R-:W-:Y:S01]  /*1c800*/  F2FP.F16.F32.PACK_AB R15, R162, R161 ;  /* 0x000000a1a20f723e */ /* 0x010fe200000000ff */
[----:B------:R-:W-:-:S06]  /*1c810*/  FADD.FTZ R152, R152, R151 ;  /* 0x0000009798987221 */ /* 0x000fcc0000010000 */
[C---:B-----5:R-:W-:Y:S01]  /*1c820*/  HMMA.16816.F32 R120, R12.reuse, R28, R120 ;  /* 0x0000001c0c78723c */ /* 0x060fe20000001878 */
[----:B------:R-:W-:Y:S05]  /*1c830*/  MUFU.EX2 R171, R171 ;  /* 0x000000ab00ab7308 */ /* 0x000fea0000000800 */
[C---:B------:R-:W-:Y:S01]  /*1c840*/  HMMA.16816.F32 R116, R12.reuse, R30, R116 ;  /* 0x0000001e0c74723c */ /* 0x040fe20000001874 */
[----:B------:R-:W1:Y:S02]  /*1c850*/  LDSM.16.MT88.4 R28, [R222+0x11800] ;  /* 0x01180000de1c783b */ /* 0x000e640000004200 */
[----:B------:R-:W-:Y:S03]  /*1c860*/  MUFU.EX2 R154, R154 ;  /* 0x0000009a009a7308 */ /* 0x000fe60000000800 */
[C---:B------:R-:W-:Y:S05]  /*1c870*/  HMMA.16816.F32 R96, R12.reuse, R16, R96 ;  /* 0x000000100c60723c */ /* 0x040fea0000001860 */
[----:B------:R-:W-:Y:S01]  /*1c880*/  MUFU.EX2 R157, R157 ;  /* 0x0000009d009d7308 */ /* 0x000fe20000000800 */
[C---:B------:R-:W-:Y:S01]  /*1c890*/  HMMA.16816.F32 R92, R12.reuse, R18, R92 ;  /* 0x000000120c5c723c */ /* 0x040fe2000000185c */
[----:B------:R-:W4:Y:S05]  /*1c8a0*/  LDSM.16.MT88.4 R16, [R222+0xe000] ;  /* 0x00e00000de10783b */ /* 0x000f2a0000004200 */
        /* <DEDUP_REMOVED lines=24> */
[----:B----4-:R-:W-:Y:S01]  /*1ca30*/  HMMA.16816.F32 R120, R8, R16, R120 ;  /* 0x000000100878723c */ /* 0x010fe20000001878 */
[----:B------:R-:W-:-:S03]  /*1ca40*/  FADD.FTZ R173, R173, R166 ;  /* 0x000000a6adad7221 */ /* 0x000fc60000010000 */
[----:B------:R-:W-:Y:S02]  /*1ca50*/  MUFU.EX2 R140, R140 ;  /* 0x0000008c008c7308 */ /* 0x000fe40000000800 */
[----:B------:R-:W-:Y:S01]  /*1ca60*/  HMMA.16816.F32 R116, R8, R18, R116 ;  /* 0x000000120874723c */ /* 0x000fe20000001874 */
[----:B------:R-:W3:Y:S05]  /*1ca70*/  LDSM.16.MT88.4 R16, [R221+0x12000] ;  /* 0x01200000dd10783b */ /* 0x000eea0000004200 */
[C---:B------:R-:W-:Y:S01]  /*1ca80*/  HMMA.16816.F32 R104, R12.reuse, R20, R104 ;  /* 0x000000140c68723c */ /* 0x040fe20000001868 */
[----:B------:R-:W-:Y:S05]  /*1ca90*/  MUFU.EX2 R143, R143 ;  /* 0x0000008f008f7308 */ /* 0x000fea0000000800 */
[C---:B------:R-:W-:Y:S01]  /*1caa0*/  HMMA.16816.F32 R100, R12.reuse, R22, R100 ;  /* 0x000000160c64723c */ /* 0x040fe20000001864 */
[----:B------:R-:W4:Y:S02]  /*1cab0*/  LDSM.16.MT88.4 R20, [R220+0xe000] ;  /* 0x00e00000dc14783b */ /* 0x000f240000004200 */
[----:B------:R-:W-:Y:S03]  /*1cac0*/  MUFU.EX2 R141, R141 ;  /* 0x0000008d008d7308 */ /* 0x000fe60000000800 */
[C---:B-----5:R-:W-:Y:S05]  /*1cad0*/  HMMA.16816.F32 R72, R12.reuse, R32, R72 ;  /* 0x000000200c48723c */ /* 0x060fea0000001848 */
[----:B------:R-:W-:Y:S01]  /*1cae0*/  MUFU.EX2 R144, R144 ;  /* 0x0000009000907308 */ /* 0x000fe20000000800 */
[----:B------:R-:W-:Y:S01]  /*1caf0*/  HMMA.16816.F32 R4, R12, R34, R4 ;  /* 0x000000220c04723c */ /* 0x000fe20000001804 */
[----:B------:R-:W5:Y:S04]  /*1cb00*/  LDSM.16.MT88.4 R32, [R224+0x12000] ;  /* 0x01200000e020783b */ /* 0x000f680000004200 */
[----:B------:R-:W-:Y:S01]  /*1cb10*/  LDSM.16.MT88.4 R12, [R220+0x12000] ;  /* 0x01200000dc0c783b */ /* 0x000fe20000004200 */
[C---:B--2---:R-:W-:Y:S01]  /*1cb20*/  HMMA.16816.F32 R128, R8.reuse, R24, R128 ;  /* 0x000000180880723c */ /* 0x044fe20000001880 */
[----:B------:R-:W-:Y:S05]  /*1cb30*/  MUFU.EX2 R134, R134 ;  /* 0x0000008600867308 */ /* 0x000fea0000000800 */
[C---:B------:R-:W-:Y:S01]  /*1cb40*/  HMMA.16816.F32 R124, R8.reuse, R26, R124 ;  /* 0x0000001a087c723c */ /* 0x040fe2000000187c */
[----:B------:R-:W2:Y:S02]  /*1cb50*/  LDSM.16.MT88.4 R24, [R222+0x12000] ;  /* 0x01200000de18783b */ /* 0x000ea40000004200 */
[----:B------:R-:W4:Y:S03]  /*1cb60*/  MUFU.EX2 R139, R139 ;  /* 0x0000008b008b7308 */ /* 0x000f260000000800 */
[C---:B-1----:R-:W-:Y:S05]  /*1cb70*/  HMMA.16816.F32 R112, R8.reuse, R28, R112 ;  /* 0x0000001c0870723c */ /* 0x042fea0000001870 */
[----:B------:R-:W-:Y:S01]  /*1cb80*/  MUFU.EX2 R66, R66 ;  /* 0x0000004200427308 */ /* 0x000fe20000000800 */
[C---:B------:R-:W-:Y:S01]  /*1cb90*/  HMMA.16816.F32 R108, R8.reuse, R30, R108 ;  /* 0x0000001e086c723c */ /* 0x040fe2000000186c */
[----:B------:R-:W1:Y:S05]  /*1cba0*/  LDSM.16.MT88.4 R28, [R224+0xe800] ;  /* 0x00e80000e01c783b */ /* 0x000e6a0000004200 */
[----:B---3--:R-:W-:Y:S01]  /*1cbb0*/  HMMA.16816.F32 R80, R8, R16, R80 ;  /* 0x000000100850723c */ /* 0x008fe20000001850 */
[----:B------:R-:W3:Y:S01]  /*1cbc0*/  MUFU.EX2 R65, R65 ;  /* 0x0000004100417308 */ /* 0x000ee20000000800 */
[----:B----4-:R-:W-:-:S04]  /*1cbd0*/  F2FP.F16.F32.PACK_AB R68, R139, R134 ;  /* 0x000000868b44723e */ /* 0x010fc800000000ff */
[C---:B------:R-:W-:Y:S01]  /*1cbe0*/  HMMA.16816.F32 R76, R8.reuse, R18, R76 ;  /* 0x00000012084c723c */ /* 0x040fe2000000184c */
[----:B------:R-:W4:Y:S05]  /*1cbf0*/  LDSM.16.MT88.4 R16, [R221+0xe800] ;  /* 0x00e80000dd10783b */ /* 0x000f2a0000004200 */
[C---:B------:R-:W-:Y:S06]  /*1cc00*/  HMMA.16816.F32 R104, R8.reuse, R20, R104 ;  /* 0x000000140868723c */ /* 0x040fec0000001868 */
[----:B------:R-:W-:Y:S01]  /*1cc10*/  HMMA.16816.F32 R100, R8, R22, R100 ;  /* 0x000000160864723c */ /* 0x000fe20000001864 */
[----:B------:R-:W4:Y:S01]  /*1cc20*/  LDSM.16.MT88.4 R20, [R222+0xe800] ;  /* 0x00e80000de14783b */ /* 0x000f220000004200 */
[----:B---3--:R-:W-:-:S04]  /*1cc30*/  F2FP.F16.F32.PACK_AB R70, R65, R66 ;  /* 0x000000424146723e */ /* 0x008fc800000000ff */
[C---:B-----5:R-:W-:Y:S06]  /*1cc40*/  HMMA.16816.F32 R96, R8.reuse, R32, R96 ;  /* 0x000000200860723c */ /* 0x060fec0000001860 */
[C---:B------:R-:W-:Y:S01]  /*1cc50*/  HMMA.16816.F32 R92, R8.reuse, R34, R92 ;  /* 0x00000022085c723c */ /* 0x040fe2000000185c */
[----:B------:R-:W-:Y:S05]  /*1cc60*/  LDSM.16.MT88.4 R32, [R222+0x12800] ;  /* 0x01280000de20783b */ /* 0x000fea0000004200 */
[C---:B--2---:R-:W-:Y:S06]  /*1cc70*/  HMMA.16816.F32 R88, R8.reuse, R24, R88 ;  /* 0x000000180858723c */ /* 0x044fec0000001858 */
        /* <DEDUP_REMOVED lines=16> */
[C---:B----4-:R-:W-:Y:S06]  /*1cd80*/  HMMA.16816.F32 R112, R24.reuse, R16, R112 ;  /* 0x000000101870723c */ /* 0x050fec0000001870 */
        /* <DEDUP_REMOVED lines=102> */
.L_x_2920:
[----:B------:R-:W-:-:S13]  /*1d3f0*/  ISETP.GE.AND P0, PT, R240, 0x1, PT ;  /* 0x00000001f000780c */ /* 0x000fda0003f06270 */
[----:B------:R-:W-:Y:S05]  /*1d400*/  @!P0 BRA `(.L_x_2926) ;  /* 0x0000004400988947 */ /* 0x000fea0003800000 */
[----:B------:R-:W-:Y:S01]  /*1d410*/  ULDC UR9, c[0x0][0x250] ;  /* 0x0000940000097ab9 */ /* 0x000fe20000000800 */
[----:B------:R-:W-:Y:S01]  /*1d420*/  ULDC.64 UR4, c[0x0][0x250] ;  /* 0x0000940000047ab9 */ /* 0x000fe20000000a00 */
[----:B------:R-:W-:Y:S01]  /*1d430*/  ULEA UR9, -UR9, URZ, 0x7 ;  /* 0x0000003f09097291 */ /* 0x000fe2000f8e393f */
[----:B------:R-:W-:Y:S01]  /*1d440*/  IMAD.MOV.U32 R133, RZ, RZ, R0 ;  /* 0x000000ffff857224 */ /* 0x000fe200078e0000 */
[----:B------:R-:W-:Y:S01]  /*1d450*/  USHF.L.U64.HI UR14, UR4, 0x5, UR5 ;  /* 0x00000005040e7899 */ /* 0x000fe20008010205 */
[----:B------:R-:W-:Y:S01]  /*1d460*/  IMAD.MOV.U32 R135, RZ, RZ, R2 ;  /* 0x000000ffff877224 */ /* 0x000fe200078e0002 */
[----:B------:R-:W-:Y:S02]  /*1d470*/  USHF.L.U32 UR13, UR4, 0x5, URZ ;  /* 0x00000005040d7899 */ /* 0x000fe4000800063f */
[----:B------:R-:W-:Y:S01]  /*1d480*/  USHF.R.S32.HI UR4, URZ, 0x1f, UR9 ;  /* 0x0000001f3f047899 */ /* 0x000fe20008011409 */
[----:B------:R-:W-:Y:S01]  /*1d490*/  MOV R246, UR9 ;  /* 0x0000000900f67c02 */ /* 0x000fe20008000f00 */
[----:B------:R-:W-:Y:S01]  /*1d4a0*/  ULDC UR11, c[0x0][0x248] ;  /* 0x00009200000b7ab9 */ /* 0x000fe20000000800 */
[----:B------:R-:W-:Y:S01]  /*1d4b0*/  ULDC UR8, c[0x0][0x24c] ;  /* 0x0000930000087ab9 */ /* 0x000fe20000000800 */
[----:B------:R-:W-:-:S02]  /*1d4c0*/  USHF.L.U32 UR5, UR11, 0x5, URZ ;  /* 0x000000050b057899 */ /* 0x000fc4000800063f */
[----:B------:R-:W-:Y:S01]  /*1d4d0*/  MOV R245, UR4 ;  /* 0x0000000400f57c02 */ /* 0x000fe20008000f00 */
[----:B------:R-:W-:Y:S01]  /*1d4e0*/  USHF.L.U64.HI UR8, UR11, 0x5, UR8 ;  /* 0x000000050b087899 */ /* 0x000fe20008010208 */
[----:B------:R-:W-:Y:S01]  /*1d4f0*/  ULDC UR4, c[0x0][0x2ec] ;  /* 0x0000bb0000047ab9 */ /* 0x000fe20000000800 */
[----:B------:R-:W-:-:S10]  /*1d500*/  ULDC UR12, c[0x0][0x39c] ;  /* 0x0000e700000c7ab9 */ /* 0x000fd40000000800 */
.L_x_2930:
        /* <DEDUP_REMOVED lines=37> */
[----:B------:R-:W-:Y:S01]  /*1d760*/  ISETP.GE.U32.AND P3, PT, R6, R2, PT ;  /* 0x000000020600720c */ /* 0x000fe20003f66070 */
[----:B------:R-:W1:Y:S01]  /*1d770*/  LDC.64 R4, c[0x0][0x250] ;  /* 0x00009400ff047b82 */ /* 0x000e620000000a00 */
[----:B------:R-:W-:Y:S02]  /*1d780*/  ISETP.NE.AND P0, PT, R0, RZ, PT ;  /* 0x000000ff0000720c */ /* 0x000fe40003f05270 */
[----:B------:R-:W-:Y:S07]  /*1d790*/  LOP3.LUT R2, RZ, R0, RZ, 0x33, !PT ;  /* 0x00000000ff027212 */ /* 0x000fee00078e33ff */
        /* <DEDUP_REMOVED lines=26> */
.L_x_2927:
        /* <DEDUP_REMOVED lines=20> */
[----:B------:R1:W-:Y:S01]  /*1da80*/  LDGSTS.E.BYPASS.LTC128B.128 [R233+0x11000], desc[UR6][R8.64+0x80] ;  /* 0x1100008008e97fae */ /* 0x0003e2000b901d46 */
        /* <DEDUP_REMOVED lines=17> */
[----:B-1----:R-:W2:Y:S06]  /*1dba0*/  LDSM.16.M88.4 R8, [R229+0x4000] ;  /* 0x00400000e508783b */ /* 0x002eac0000000200 */
[----:B------:R-:W3:Y:S06]  /*1dbb0*/  LDSM.16.M88.4 R16, [R229+0x4800] ;  /* 0x00480000e510783b */ /* 0x000eec0000000200 */
[----:B------:R-:W1:Y:S06]  /*1dbc0*/  LDSM.16.M88.4 R24, [R229+0x5000] ;  /* 0x00500000e518783b */ /* 0x000e6c0000000200 */
[----:B------:R-:W4:Y:S06]  /*1dbd0*/  LDSM.16.M88.4 R32, [R229+0x5800] ;  /* 0x00580000e520783b */ /* 0x000f2c0000000200 */
[----:B------:R-:W0:Y:S06]  /*1dbe0*/  LDGDEPBAR ;  /* 0x00000000000079af */ /* 0x000e2c0000000000 */
[----:B------:R-:W5:Y:S06]  /*1dbf0*/  LDSM.16.M88.4 R40, [R229+0x6000] ;  /* 0x00600000e528783b */ /* 0x000f6c0000000200 */
[----:B------:R-:W5:Y:S01]  /*1dc00*/  LDSM.16.M88.4 R48, [R229+0x6800] ;  /* 0x00680000e530783b */ /* 0x000f620000000200 */
[C---:B--2---:R-:W-:Y:S05]  /*1dc10*/  HMMA.16816.F32 R4, R64.reuse, R8, RZ ;  /* 0x000000084004723c */ /* 0x044fea00000018ff */
[----:B------:R-:W2:Y:S01]  /*1dc20*/  LDSM.16.M88.4 R56, [R229+0x7000] ;  /* 0x00700000e538783b */ /* 0x000ea20000000200 */
[C---:B------:R-:W-:Y:S05]  /*1dc30*/  HMMA.16816.F32 R8, R64.reuse, R10, RZ ;  /* 0x0000000a4008723c */ /* 0x040fea00000018ff */
[----:B------:R-:W2:Y:S01]  /*1dc40*/  LDSM.16.M88.4 R136, [R229+0x7800] ;  /* 0x00780000e588783b */ /* 0x000ea20000000200 */
[C---:B---3--:R-:W-:Y:S05]  /*1dc50*/  HMMA.16816.F32 R12, R64.reuse, R16, RZ ;  /* 0x00000010400c723c */ /* 0x048fea00000018ff */
[----:B------:R-:W-:Y:S01]  /*1dc60*/  LDSM.16.M88.4 R140, [R228] ;  /* 0x00000000e48c783b */ /* 0x000fe20000000200 */
[C---:B------:R-:W-:Y:S05]  /*1dc70*/  HMMA.16816.F32 R16, R64.reuse, R18, RZ ;  /* 0x000000124010723c */ /* 0x040fea00000018ff */
[----:B------:R-:W3:Y:S01]  /*1dc80*/  LDSM.16.M88.4 R144, [R227] ;  /* 0x00000000e390783b */ /* 0x000ee20000000200 */
[C---:B-1----:R-:W-:Y:S05]  /*1dc90*/  HMMA.16816.F32 R20, R64.reuse, R24, RZ ;  /* 0x000000184014723c */ /* 0x042fea00000018ff */
[----:B------:R-:W1:Y:S01]  /*1dca0*/  LDSM.16.M88.4 R148, [R219] ;  /* 0x00000000db94783b */ /* 0x000e620000000200 */
[C---:B------:R-:W-:Y:S05]  /*1dcb0*/  HMMA.16816.F32 R24, R64.reuse, R26, RZ ;  /* 0x0000001a4018723c */ /* 0x040fea00000018ff */
[----:B------:R-:W1:Y:S01]  /*1dcc0*/  LDSM.16.M88.4 R152, [R218] ;  /* 0x00000000da98783b */ /* 0x000e620000000200 */
[C---:B----4-:R-:W-:Y:S05]  /*1dcd0*/  HMMA.16816.F32 R28, R64.reuse, R32, RZ ;  /* 0x00000020401c723c */ /* 0x050fea00000018ff */
[----:B------:R-:W4:Y:S01]  /*1dce0*/  LDSM.16.M88.4 R156, [R217] ;  /* 0x00000000d99c783b */ /* 0x000f220000000200 */
[C---:B------:R-:W-:Y:S05]  /*1dcf0*/  HMMA.16816.F32 R32, R64.reuse, R34, RZ ;  /* 0x000000224020723c */ /* 0x040fea00000018ff */
[----:B------:R-:W4:Y:S01]  /*1dd00*/  LDSM.16.M88.4 R160, [R216] ;  /* 0x00000000d8a0783b */ /* 0x000f220000000200 */
[C---:B-----5:R-:W-:Y:S05]  /*1dd10*/  HMMA.16816.F32 R36, R64.reuse, R40, RZ ;  /* 0x000000284024723c */ /* 0x060fea00000018ff */
[----:B------:R-:W5:Y:S01]  /*1dd20*/  LDSM.16.M88.4 R164, [R215] ;  /* 0x00000000d7a4783b */ /* 0x000f620000000200 */
[C---:B------:R-:W-:Y:S05]  /*1dd30*/  HMMA.16816.F32 R40, R64.reuse, R42, RZ ;  /* 0x0000002a4028723c */ /* 0x040fea00000018ff */
[----:B------:R-:W5:Y:S01]  /*1dd40*/  LDSM.16.M88.4 R168, [R214] ;  /* 0x00000000d6a8783b */ /* 0x000f620000000200 */
[C---:B------:R-:W-:Y:S05]  /*1dd50*/  HMMA.16816.F32 R44, R64.reuse, R48, RZ ;  /* 0x00000030402c723c */ /* 0x040fea00000018ff */
[----:B------:R-:W5:Y:S01]  /*1dd60*/  LDSM.16.M88.4 R172, [R213] ;  /* 0x00000000d5ac783b */ /* 0x000f620000000200 */
[C---:B------:R-:W-:Y:S05]  /*1dd70*/  HMMA.16816.F32 R48, R64.reuse, R50, RZ ;  /* 0x000000324030723c */ /* 0x040fea00000018ff */
[----:B------:R-:W-:Y:S01]  /*1dd80*/  LDSM.16.M88.4 R176, [R226] ;  /* 0x00000000e2b0783b */ /* 0x000fe20000000200 */
[C---:B--2---:R-:W-:Y:S05]  /*1dd90*/  HMMA.16816.F32 R52, R64.reuse, R56, RZ ;  /* 0x000000384034723c */ /* 0x044fea00000018ff */
[----:B------:R-:W2:Y:S01]  /*1dda0*/  LDSM.16.M88.4 R180, [R223+0x4000] ;  /* 0x00400000dfb4783b */ /* 0x000ea20000000200 */
[C---:B------:R-:W-:Y:S05]  /*1ddb0*/  HMMA.16816.F32 R56, R64.reuse, R58, RZ ;  /* 0x0000003a4038723c */ /* 0x040fea00000018ff */
[----:B------:R-:W-:Y:S01]  /*1ddc0*/  LDSM.16.M88.4 R184, [R212+0x3000] ;  /* 0x00300000d4b8783b */ /* 0x000fe20000000200 */
[C---:B------:R-:W-:Y:S05]  /*1ddd0*/  HMMA.16816.F32 R60, R64.reuse, R136, RZ ;  /* 0x00000088403c723c */ /* 0x040fea00000018ff */
[----:B------:R-:W-:Y:S01]  /*1dde0*/  LDSM.16.M88.4 R188, [R223+0xb000] ;  /* 0x00b00000dfbc783b */ /* 0x000fe20000000200 */
[----:B------:R-:W-:Y:S05]  /*1ddf0*/  HMMA.16816.F32 R64, R64, R138, RZ ;  /* 0x0000008a4040723c */ /* 0x000fea00000018ff */
[----:B------:R-:W2:Y:S01]  /*1de00*/  LDSM.16.M88.4 R136, [R223+0x4800] ;  /* 0x00480000df88783b */ /* 0x000ea20000000200 */
[C---:B---3--:R-:W-:Y:S05]  /*1de10*/  HMMA.16816.F32 R4, R140.reuse, R144, R4 ;  /* 0x000000908c04723c */ /* 0x048fea0000001804 */
[----:B------:R-:W-:Y:S01]  /*1de20*/  LDSM.16.M88.4 R192, [R223+0xb800] ;  /* 0x00b80000dfc0783b */ /* 0x000fe20000000200 */
[C---:B------:R-:W-:Y:S05]  /*1de30*/  HMMA.16816.F32 R8, R140.reuse, R146, R8 ;  /* 0x000000928c08723c */ /* 0x040fea0000001808 */
[----:B------:R-:W3:Y:S01]  /*1de40*/  LDSM.16.M88.4 R144, [R223+0x5000] ;  /* 0x00500000df90783b */ /* 0x000ee20000000200 */
[C---:B-1----:R-:W-:Y:S05]  /*1de50*/  HMMA.16816.F32 R12, R140.reuse, R148, R12 ;  /* 0x000000948c0c723c */ /* 0x042fea000000180c */
[----:B------:R-:W-:Y:S01]  /*1de60*/  LDSM.16.M88.4 R196, [R225+0x2000] ;  /* 0x00200000e1c4783b */ /* 0x000fe20000000200 */
[C---:B------:R-:W-:Y:S05]  /*1de70*/  HMMA.16816.F32 R16, R140.reuse, R150, R16 ;  /* 0x000000968c10723c */ /* 0x040fea0000001810 */
[----:B------:R-:W1:Y:S01]  /*1de80*/  LDSM.16.M88.4 R148, [R223+0x5800] ;  /* 0x00580000df94783b */ /* 0x000e620000000200 */
[C---:B------:R-:W-:Y:S05]  /*1de90*/  HMMA.16816.F32 R20, R140.reuse, R152, R20 ;  /* 0x000000988c14723c */ /* 0x040fea0000001814 */
[----:B------:R-:W-:Y:S01]  /*1dea0*/  LDSM.16.M88.4 R200, [R212+0x4000] ;  /* 0x00400000d4c8783b */ /* 0x000fe20000000200 */
[C---:B------:R-:W-:Y:S05]  /*1deb0*/  HMMA.16816.F32 R24, R140.reuse, R154, R24 ;  /* 0x0000009a8c18723c */ /* 0x040fea0000001818 */
[----:B------:R-:W1:Y:S01]  /*1dec0*/  LDSM.16.M88.4 R152, [R223+0x6000] ;  /* 0x00600000df98783b */ /* 0x000e620000000200 */
[C---:B----4-:R-:W-:Y:S06]  /*1ded0*/  HMMA.16816.F32 R28, R140.reuse, R156, R28 ;  /* 0x0000009c8c1c723c */ /* 0x050fec000000181c */
[C---:B------:R-:W-:Y:S01]  /*1dee0*/  HMMA.16816.F32 R32, R140.reuse, R158, R32 ;  /* 0x0000009e8c20723c */ /* 0x040fe20000001820 */
[----:B------:R-:W-:Y:S05]  /*1def0*/  LDSM.16.M88.4 R156, [R223+0x7000] ;  /* 0x00700000df9c783b */ /* 0x000fea0000000200 */
[C---:B------:R-:W-:Y:S06]  /*1df00*/  HMMA.16816.F32 R36, R140.reuse, R160, R36 ;  /* 0x000000a08c24723c */ /* 0x040fec0000001824 */
[C---:B------:R-:W-:Y:S01]  /*1df10*/  HMMA.16816.F32 R40, R140.reuse, R162, R40 ;  /* 0x000000a28c28723c */ /* 0x040fe20000001828 */
[----:B------:R-:W-:Y:S05]  /*1df20*/  LDSM.16.M88.4 R160, [R223+0x7800] ;  /* 0x00780000dfa0783b */ /* 0x000fea0000000200 */
[C---:B-----5:R-:W-:Y:S06]  /*1df30*/  HMMA.16816.F32 R44, R140.reuse, R164, R44 ;  /* 0x000000a48c2c723c */ /* 0x060fec000000182c */
[C---:B------:R-:W-:Y:S01]  /*1df40*/  HMMA.16816.F32 R48, R140.reuse, R166, R48 ;  /* 0x000000a68c30723c */ /* 0x040fe20000001830 */
[----:B------:R-:W-:Y:S05]  /*1df50*/  LDSM.16.M88.4 R164, [R212] ;  /* 0x00000000d4a4783b */ /* 0x000fea0000000200 */
[C---:B------:R-:W-:Y:S06]  /*1df60*/  HMMA.16816.F32 R52, R140.reuse, R168, R52 ;  /* 0x000000a88c34723c */ /* 0x040fec0000001834 */
[C---:B------:R-:W-:Y:S01]  /*1df70*/  HMMA.16816.F32 R56, R140.reuse, R170, R56 ;  /* 0x000000aa8c38723c */ /* 0x040fe20000001838 */
[----:B------:R-:W-:Y:S05]  /*1df80*/  LDSM.16.M88.4 R168, [R212+0x800] ;  /* 0x00080000d4a8783b */ /* 0x000fea0000000200 */
[C---:B------:R-:W-:Y:S06]  /*1df90*/  HMMA.16816.F32 R60, R140.reuse, R172, R60 ;  /* 0x000000ac8c3c723c */ /* 0x040fec000000183c */
[----:B------:R-:W-:Y:S01]  /*1dfa0*/  HMMA.16816.F32 R64, R140, R174, R64 ;  /* 0x000000ae8c40723c */ /* 0x000fe20000001840 */
[----:B------:R-:W4:Y:S05]  /*1dfb0*/  LDSM.16.M88.4 R140, [R223+0x6800] ;  /* 0x00680000df8c783b */ /* 0x000f2a0000000200 */
[C---:B--2---:R-:W-:Y:S01]  /*1dfc0*/  HMMA.16816.F32 R4, R176.reuse, R180, R4 ;  /* 0x000000b4b004723c */ /* 0x044fe20000001804 */
[----:B------:R-:W-:Y:S05]  /*1dfd0*/  LDSM.16.M88.4 R172, [R212+0x1000] ;  /* 0x00100000d4ac783b */ /* 0x000fea0000000200 */
[C---:B------:R-:W-:Y:S01]  /*1dfe0*/  HMMA.16816.F32 R8, R176.reuse, R182, R8 ;  /* 0x000000b6b008723c */ /* 0x040fe20000001808 */
[----:B------:R-:W-:Y:S05]  /*1dff0*/  LDSM.16.M88.4 R180, [R212+0x1800] ;  /* 0x00180000d4b4783b */ /* 0x000fea0000000200 */
[C---:B------:R-:W-:Y:S06]  /*1e000*/  HMMA.16816.F32 R12, R176.reuse, R136, R12 ;  /* 0x00000088b00c723c */ /* 0x040fec000000180c */
[C---:B------:R-:W-:Y:S01]  /*1e010*/  HMMA.16816.F32 R16, R176.reuse, R138, R16 ;  /* 0x0000008ab010723c */ /* 0x040fe20000001810 */
[----:B------:R-:W2:Y:S05]  /*1e020*/  LDSM.16.M88.4 R136, [R225] ;  /* 0x00000000e188783b */ /* 0x000eaa0000000200 */
[C---:B---3--:R-:W-:Y:S06]  /*1e030*/  HMMA.16816.F32 R20, R176.reuse, R144, R20 ;  /* 0x00000090b014723c */ /* 0x048fec0000001814 */
[C---:B------:R-:W-:Y:S01]  /*1e040*/  HMMA.16816.F32 R24, R176.reuse, R146, R24 ;  /* 0x00000092b018723c */ /* 0x040fe20000001818 */
[----:B------:R-:W3:Y:S05]  /*1e050*/  LDSM.16.M88.4 R144, [R212+0x2000] ;  /* 0x00200000d490783b */ /* 0x000eea0000000200 */
[C---:B-1----:R-:W-:Y:S06]  /*1e060*/  HMMA.16816.F32 R28, R176.reuse, R148, R28 ;  /* 0x00000094b01c723c */ /* 0x042fec000000181c */
[C---:B------:R-:W-:Y:S01]  /*1e070*/  HMMA.16816.F32 R32, R176.reuse, R150, R32 ;  /* 0x00000096b020723c */ /* 0x040fe20000001820 */
[----:B------:R-:W1:Y:S05]  /*1e080*/  LDSM.16.M88.4 R148, [R212+0x2800] ;  /* 0x00280000d494783b */ /* 0x000e6a0000000200 */
[C---:B------:R-:W-:Y:S06]  /*1e090*/  HMMA.16816.F32 R36, R176.reuse, R152, R36 ;  /* 0x00000098b024723c */ /* 0x040fec0000001824 */
[C---:B------:R-:W-:Y:S01]  /*1e0a0*/  HMMA.16816.F32 R40, R176.reuse, R154, R40 ;  /* 0x0000009ab028723c */ /* 0x040fe20000001828 */
[----:B------:R-:W-:Y:S05]  /*1e0b0*/  LDSM.16.M88.4 R152, [R230+0x2000] ;  /* 0x00200000e698783b */ /* 0x000fea0000000200 */
[C---:B----4-:R-:W-:Y:S06]  /*1e0c0*/  HMMA.16816.F32 R44, R176.reuse, R140, R44 ;  /* 0x0000008cb02c723c */ /* 0x050fec000000182c */
[C---:B------:R-:W-:Y:S01]  /*1e0d0*/  HMMA.16816.F32 R48, R176.reuse, R142, R48 ;  /* 0x0000008eb030723c */ /* 0x040fe20000001830 */
[----:B------:R-:W4:Y:S05]  /*1e0e0*/  LDSM.16.M88.4 R140, [R212+0x3800] ;  /* 0x00380000d48c783b */ /* 0x000f2a0000000200 */
[C---:B------:R-:W-:Y:S06]  /*1e0f0*/  HMMA.16816.F32 R52, R176.reuse, R156, R52 ;  /* 0x0000009cb034723c */ /* 0x040fec0000001834 */
[C---:B------:R-:W-:Y:S01]  /*1e100*/  HMMA.16816.F32 R56, R176.reuse, R158, R56 ;  /* 0x0000009eb038723c */ /* 0x040fe20000001838 */
[----:B------:R-:W5:Y:S05]  /*1e110*/  LDSM.16.M88.4 R156, [R229+0x8000] ;  /* 0x00800000e59c783b */ /* 0x000f6a0000000200 */
        /* <DEDUP_REMOVED lines=26> */
[----:B------:R-:W-:Y:S01]  /*1e2c0*/  HMMA.16816.F32 R64, R136, R142, R64 ;  /* 0x0000008e8840723c */ /* 0x000fe20000001840 */
[----:B------:R-:W4:Y:S05]  /*1e2d0*/  LDSM.16.M88.4 R136, [R229+0xb000] ;  /* 0x00b00000e588783b */ /* 0x000f2a0000000200 */
[C---:B-----5:R-:W-:Y:S01]  /*1e2e0*/  HMMA.16816.F32 R4, R152.reuse, R156, R4 ;  /* 0x0000009c9804723c */ /* 0x060fe20000001804 */
[----:B------:R-:W5:Y:S05]  /*1e2f0*/  LDSM.16.M88.4 R140, [R229+0xb800] ;  /* 0x00b80000e58c783b */ /* 0x000f6a0000000200 */
[C---:B------:R-:W-:Y:S01]  /*1e300*/  HMMA.16816.F32 R8, R152.reuse, R158, R8 ;  /* 0x0000009e9808723c */ /* 0x040fe20000001808 */
[----:B------:R-:W5:Y:S05]  /*1e310*/  LDSM.16.M88.4 R156, [R228+0x2000] ;  /* 0x00200000e49c783b */ /* 0x000f6a0000000200 */
[C---:B------:R-:W-:Y:S06]  /*1e320*/  HMMA.16816.F32 R12, R152.reuse, R160, R12 ;  /* 0x000000a0980c723c */ /* 0x040fec000000180c */
[C---:B------:R-:W-:Y:S01]  /*1e330*/  HMMA.16816.F32 R16, R152.reuse, R162, R16 ;  /* 0x000000a29810723c */ /* 0x040fe20000001810 */
[----:B------:R-:W5:Y:S05]  /*1e340*/  LDSM.16.M88.4 R160, [R210] ;  /* 0x00000000d2a0783b */ /* 0x000f6a0000000200 */
[C---:B--2---:R-:W-:Y:S06]  /*1e350*/  HMMA.16816.F32 R20, R152.reuse, R164, R20 ;  /* 0x000000a49814723c */ /* 0x044fec0000001814 */
[C---:B------:R-:W-:Y:S01]  /*1e360*/  HMMA.16816.F32 R24, R152.reuse, R166, R24 ;  /* 0x000000a69818723c */ /* 0x040fe20000001818 */
[----:B------:R-:W2:Y:S05]  /*1e370*/  LDSM.16.M88.4 R164, [R209] ;  /* 0x00000000d1a4783b */ /* 0x000eaa0000000200 */
[C---:B---3--:R-:W-:Y:S06]  /*1e380*/  HMMA.16816.F32 R28, R152.reuse, R144, R28 ;  /* 0x00000090981c723c */ /* 0x048fec000000181c */
[C---:B------:R-:W-:Y:S01]  /*1e390*/  HMMA.16816.F32 R32, R152.reuse, R146, R32 ;  /* 0x000000929820723c */ /* 0x040fe20000001820 */
[----:B------:R-:W3:Y:S05]  /*1e3a0*/  LDSM.16.M88.4 R144, [R208] ;  /* 0x00000000d090783b */ /* 0x000eea0000000200 */
[C---:B-1----:R-:W-:Y:S06]  /*1e3b0*/  HMMA.16816.F32 R36, R152.reuse, R148, R36 ;  /* 0x000000949824723c */ /* 0x042fec0000001824 */
[C---:B------:R-:W-:Y:S01]  /*1e3c0*/  HMMA.16816.F32 R40, R152.reuse, R150, R40 ;  /* 0x000000969828723c */ /* 0x040fe20000001828 */
[----:B------:R-:W-:Y:S05]  /*1e3d0*/  LDSM.16.M88.4 R148, [R205] ;  /* 0x00000000cd94783b */ /* 0x000fea0000000200 */
[C---:B------:R-:W-:Y:S06]  /*1e3e0*/  HMMA.16816.F32 R44, R152.reuse, R168, R44 ;  /* 0x000000a8982c723c */ /* 0x040fec000000182c */
[C---:B------:R-:W-:Y:S01]  /*1e3f0*/  HMMA.16816.F32 R48, R152.reuse, R170, R48 ;  /* 0x000000aa9830723c */ /* 0x040fe20000001830 */
[----:B------:R-:W-:Y:S05]  /*1e400*/  LDSM.16.M88.4 R168, [R226+0x2000] ;  /* 0x00200000e2a8783b */ /* 0x000fea0000000200 */
[C---:B----4-:R-:W-:Y:S06]  /*1e410*/  HMMA.16816.F32 R52, R152.reuse, R136, R52 ;  /* 0x000000889834723c */ /* 0x050fec0000001834 */
[C---:B------:R-:W-:Y:S01]  /*1e420*/  HMMA.16816.F32 R56, R152.reuse, R138, R56 ;  /* 0x0000008a9838723c */ /* 0x040fe20000001838 */
[----:B------:R-:W1:Y:S05]  /*1e430*/  LDSM.16.M88.4 R136, [R207] ;  /* 0x00000000cf88783b */ /* 0x000e6a0000000200 */
[C---:B-----5:R-:W-:Y:S06]  /*1e440*/  HMMA.16816.F32 R60, R152.reuse, R140, R60 ;  /* 0x0000008c983c723c */ /* 0x060fec000000183c */
[----:B------:R-:W-:Y:S01]  /*1e450*/  HMMA.16816.F32 R64, R152, R142, R64 ;  /* 0x0000008e9840723c */ /* 0x000fe20000001840 */
[----:B------:R-:W4:Y:S05]  /*1e460*/  LDSM.16.M88.4 R140, [R206] ;  /* 0x00000000ce8c783b */ /* 0x000f2a0000000200 */
[C---:B------:R-:W-:Y:S01]  /*1e470*/  HMMA.16816.F32 R4, R156.reuse, R172, R4 ;  /* 0x000000ac9c04723c */ /* 0x040fe20000001804 */
[----:B------:R-:W5:Y:S05]  /*1e480*/  LDSM.16.M88.4 R152, [R204] ;  /* 0x00000000cc98783b */ /* 0x000f6a0000000200 */
[C---:B------:R-:W-:Y:S01]  /*1e490*/  HMMA.16816.F32 R8, R156.reuse, R174, R8 ;  /* 0x000000ae9c08723c */ /* 0x040fe20000001808 */
[----:B------:R-:W-:Y:S05]  /*1e4a0*/  LDSM.16.M88.4 R172, [R223+0x9000] ;  /* 0x00900000dfac783b */ /* 0x000fea0000000200 */
[C---:B------:R-:W-:Y:S06]  /*1e4b0*/  HMMA.16816.F32 R12, R156.reuse, R160, R12 ;  /* 0x000000a09c0c723c */ /* 0x040fec000000180c */
[C---:B------:R-:W-:Y:S01]  /*1e4c0*/  HMMA.16816.F32 R16, R156.reuse, R162, R16 ;  /* 0x000000a29c10723c */ /* 0x040fe20000001810 */
[----:B------:R-:W5:Y:S05]  /*1e4d0*/  LDSM.16.M88.4 R160, [R223+0x8800] ;  /* 0x00880000dfa0783b */ /* 0x000f6a0000000200 */
[C---:B--2---:R-:W-:Y:S06]  /*1e4e0*/  HMMA.16816.F32 R20, R156.reuse, R164, R20 ;  /* 0x000000a49c14723c */ /* 0x044fec0000001814 */
[C---:B------:R-:W-:Y:S01]  /*1e4f0*/  HMMA.16816.F32 R24, R156.reuse, R166, R24 ;  /* 0x000000a69c18723c */ /* 0x040fe20000001818 */
[----:B------:R-:W2:Y:S05]  /*1e500*/  LDSM.16.M88.4 R164, [R223+0xa800] ;  /* 0x00a80000dfa4783b */ /* 0x000eaa0000000200 */
[C---:B---3--:R-:W-:Y:S06]  /*1e510*/  HMMA.16816.F32 R28, R156.reuse, R144, R28 ;  /* 0x000000909c1c723c */ /* 0x048fec000000181c */
[C---:B------:R-:W-:Y:S06]  /*1e520*/  HMMA.16816.F32 R32, R156.reuse, R146, R32 ;  /* 0x000000929c20723c */ /* 0x040fec0000001820 */
[C---:B-1----:R-:W-:Y:S06]  /*1e530*/  HMMA.16816.F32 R36, R156.reuse, R136, R36 ;  /* 0x000000889c24723c */ /* 0x042fec0000001824 */
[C---:B------:R-:W-:Y:S01]  /*1e540*/  HMMA.16816.F32 R40, R156.reuse, R138, R40 ;  /* 0x0000008a9c28723c */ /* 0x040fe20000001828 */
[----:B------:R-:W1:Y:S05]  /*1e550*/  LDSM.16.M88.4 R136, [R212+0x4800] ;  /* 0x00480000d488783b */ /* 0x000e6a0000000200 */
[C---:B----4-:R-:W-:Y:S06]  /*1e560*/  HMMA.16816.F32 R44, R156.reuse, R140, R44 ;  /* 0x0000008c9c2c723c */ /* 0x050fec000000182c */
        /* <DEDUP_REMOVED lines=25> */
[----:B------:R-:W-:Y:S01]  /*1e700*/  FMUL.FTZ R140, R4, UR12 ;  /* 0x0000000c048c7c20 */ /* 0x000fe20008410000 */
[----:B------:R-:W-:Y:S01]  /*1e710*/  FMUL.FTZ R141, R5, UR12 ;  /* 0x0000000c058d7c20 */ /* 0x000fe20008410000 */
[----:B------:R-:W-:Y:S03]  /*1e720*/  FMUL.FTZ R143, R6, UR12 ;  /* 0x0000000c068f7c20 */ /* 0x000fe60008410000 */
[----:B------:R-:W-:Y:S01]  /*1e730*/  FMUL.FTZ R200, R7, UR12 ;  /* 0x0000000c07c87c20 */ /* 0x000fe20008410000 */
[----:B------:R-:W1:Y:S01]  /*1e740*/  MUFU.TANH R140, R140 ;  /* 0x0000008c008c7308 */ /* 0x000e620000002400 */
[----:B------:R-:W2:Y:S01]  /*1e750*/  LDSM.16.M88.4 R4, [R212+0x5000] ;  /* 0x00500000d404783b */ /* 0x000ea20000000200 */
[----:B------:R-:W-:Y:S01]  /*1e760*/  FMUL.FTZ R8, R8, UR12 ;  /* 0x0000000c08087c20 */ /* 0x000fe20008410000 */
[----:B------:R-:W-:Y:S01]  /*1e770*/  FMUL.FTZ R9, R9, UR12 ;  /* 0x0000000c09097c20 */ /* 0x000fe20008410000 */
[----:B------:R-:W-:Y:S01]  /*1e780*/  FMUL.FTZ R10, R10, UR12 ;  /* 0x0000000c0a0a7c20 */ /* 0x000fe20008410000 */
[----:B------:R-:W-:Y:S01]  /*1e790*/  FMUL.FTZ R11, R11, UR12 ;  /* 0x0000000c0b0b7c20 */ /* 0x000fe20008410000 */
[----:B------:R-:W-:Y:S01]  /*1e7a0*/  FMUL.FTZ R12, R12, UR12 ;  /* 0x0000000c0c0c7c20 */ /* 0x000fe20008410000 */
[----:B------:R-:W-:Y:S03]  /*1e7b0*/  FMUL.FTZ R13, R13, UR12 ;  /* 0x0000000c0d0d7c20 */ /* 0x000fe60008410000 */
[----:B------:R-:W3:Y:S01]  /*1e7c0*/  MUFU.TANH R194, R8 ;  /* 0x0000000800c27308 */ /* 0x000ee20000002400 */
[----:B------:R-:W-:Y:S01]  /*1e7d0*/  FMUL.FTZ R14, R14, UR12 ;  /* 0x0000000c0e0e7c20 */ /* 0x000fe20008410000 */
[----:B------:R-:W-:Y:S01]  /*1e7e0*/  FMUL.FTZ R15, R15, UR12 ;  /* 0x0000000c0f0f7c20 */ /* 0x000fe20008410000 */
[----:B------:R-:W-:Y:S01]  /*1e7f0*/  FMUL.FTZ R16, R16, UR12 ;  /* 0x0000000c10107c20 */ /* 0x000fe20008410000 */
[----:B------:R-:W-:Y:S01]  /*1e800*/  FMUL.FTZ R17, R17, UR12 ;  /* 0x0000000c11117c20 */ /* 0x000fe20008410000 */
[----:B------:R-:W-:Y:S01]  /*1e810*/  FMUL.FTZ R18, R18, UR12 ;  /* 0x0000000c12127c20 */ /* 0x000fe20008410000 */
[----:B------:R-:W-:Y:S04]  /*1e820*/  FMUL.FTZ R19, R19, UR12 ;  /* 0x0000000c13137c20 */ /* 0x000fe80008410000 */
[----:B------:R-:W4:Y:S10]  /*1e830*/  MUFU.TANH R137, R9 ;  /* 0x0000000900897308 */ /* 0x000f340000002400 */
[----:B------:R-:W1:Y:S10]  /*1e840*/  MUFU.TANH R136, R10 ;  /* 0x0000000a00887308 */ /* 0x000e740000002400 */
[----:B------:R5:W1:Y:S10]  /*1e850*/  MUFU.TANH R202, R11 ;  /* 0x0000000b00ca7308 */ /* 0x000a740000002400 */
[----:B------:R-:W1:Y:S01]  /*1e860*/  MUFU.TANH R141, R141 ;  /* 0x0000008d008d7308 */ /* 0x000e620000002400 */
[C---:B--2---:R-:W-:Y:S06]  /*1e870*/  HMMA.16816.F32 R20, R196.reuse, R4, R20 ;  /* 0x00000004c414723c */ /* 0x044fec0000001814 */
[C---:B------:R-:W-:Y:S03]  /*1e880*/  HMMA.16816.F32 R24, R196.reuse, R6, R24 ;  /* 0x00000006c418723c */ /* 0x040fe60000001818 */
[----:B------:R-:W2:Y:S01]  /*1e890*/  MUFU.TANH R143, R143 ;  /* 0x0000008f008f7308 */ /* 0x000ea20000002400 */
[----:B-----5:R-:W5:Y:S06]  /*1e8a0*/  LDSM.16.M88.4 R8, [R212+0x5800] ;  /* 0x00580000d408783b */ /* 0x020f6c0000000200 */
[----:B------:R-:W3:Y:S03]  /*1e8b0*/  LDSM.16.M88.4 R4, [R212+0x6000] ;  /* 0x00600000d404783b */ /* 0x000ee60000000200 */
[----:B------:R-:W1:Y:S10]  /*1e8c0*/  MUFU.TANH R200, R200 ;  /* 0x000000c800c87308 */ /* 0x000e740000002400 */
        /* <DEDUP_REMOVED lines=11> */
[----:B------:R1:W1:Y:S01]  /*1e980*/  MUFU.TANH R186, R15 ;  /* 0x0000000f00ba7308 */ /* 0x0002620000002400 */
[C---:B-----5:R-:W-:Y:S06]  /*1e990*/  HMMA.16816.F32 R28, R196.reuse, R8, R28 ;  /* 0x00000008c41c723c */ /* 0x060fec000000181c */
[C---:B------:R-:W-:Y:S03]  /*1e9a0*/  HMMA.16816.F32 R32, R196.reuse, R10, R32 ;  /* 0x0000000ac420723c */ /* 0x040fe60000001820 */
[----:B------:R1:W1:Y:S01]  /*1e9b0*/  MUFU.TANH R184, R16 ;  /* 0x0000001000b87308 */ /* 0x0002620000002400 */
[----:B------:R-:W5:Y:S02]  /*1e9c0*/  LDSM.16.M88.4 R8, [R212+0x6800] ;  /* 0x00680000d408783b */ /* 0x000f640000000200 */
[C---:B---3--:R-:W-:Y:S07]  /*1e9d0*/  HMMA.16816.F32 R36, R196.reuse, R4, R36 ;  /* 0x00000004c424723c */ /* 0x048fee0000001824 */
[----:B------:R3:W1:Y:S01]  /*1e9e0*/  MUFU.TANH R182, R17 ;  /* 0x0000001100b67308 */ /* 0x0006620000002400 */
[C---:B------:R-:W-:Y:S01]  /*1e9f0*/  HMMA.16816.F32 R40, R196.reuse, R6, R40 ;  /* 0x00000006c428723c */ /* 0x040fe20000001828 */
[----:B------:R-:W4:Y:S08]  /*1ea00*/  LDSM.16.M88.4 R4, [R212+0x7000] ;  /* 0x00700000d404783b */ /* 0x000f300000000200 */
        /* <DEDUP_REMOVED lines=18> */
[----:B------:R-:W-:Y:S05]  /*1eb30*/  FMUL.FTZ R43, R43, UR12 ;  /* 0x0000000c2b2b7c20 */ /* 0x000fea0008410000 */
[----:B------:R3:W1:Y:S01]  /*1eb40*/  MUFU.TANH R171, R21 ;  /* 0x0000001500ab7308 */ /* 0x0006620000002400 */
[C---:B-----5:R-:W-:Y:S06]  /*1eb50*/  HMMA.16816.F32 R44, R196.reuse, R8, R44 ;  /* 0x00000008c42c723c */ /* 0x060fec000000182c */
[C---:B------:R-:W-:Y:S03]  /*1eb60*/  HMMA.16816.F32 R48, R196.reuse, R10, R48 ;  /* 0x0000000ac430723c */ /* 0x040fe60000001830 */
[----:B------:R3:W1:Y:S01]  /*1eb70*/  MUFU.TANH R158, R22 ;  /* 0x00000016009e7308 */ /* 0x0006620000002400 */
[----:B------:R-:W5:Y:S02]  /*1eb80*/  LDSM.16.M88.4 R8, [R212+0x7800] ;  /* 0x00780000d408783b */ /* 0x000f640000000200 */
[----:B------:R-:W-:Y:S07]  /*1eb90*/  DEPBAR.LE SB0, 0x0 ;  /* 0x000080000000791a */ /* 0x000fee0000000000 */
[----:B------:R3:W1:Y:S01]  /*1eba0*/  MUFU.TANH R150, R23 ;  /* 0x0000001700967308 */ /* 0x0006620000002400 */
[----:B------:R-:W-:Y:S01]  /*1ebb0*/  BAR.SYNC.DEFER_BLOCKING 0x0 ;  /* 0x0000000000007b1d */ /* 0x000fe20000010000 */
[C---:B----4-:R-:W-:Y:S08]  /*1ebc0*/  HMMA.16816.F32 R52, R196.reuse, R4, R52 ;  /* 0x00000004c434723c */ /* 0x050ff00000001834 */
[----:B------:R3:W4:Y:S01]  /*1ebd0*/  MUFU.TANH R177, R24 ;  /* 0x0000001800b17308 */ /* 0x0007220000002400 */
        /* <DEDUP_REMOVED lines=70> */
[----:B--2-4-:R-:W-:Y:S05]  /*1f040*/  @!P0 BRA `(.L_x_2928) ;  /* 0x0000000400a08947 */ /* 0x014fea0003800000 */
[----:B------:R-:W-:Y:S01]  /*1f050*/  PLOP3.LUT P0, PT, PT, PT, UP0, 0x40, 0x0 ;  /* 0x000000000000781c */ /* 0x000fe20003f0e808 */
[----:B------:R-:W-:Y:S04]  /*1f060*/  ULEA UR10, -UR11, URZ, 0x7 ;  /* 0x0000003f0b0a7291 */ /* 0x000fe8000f8e393f */
[----:B------:R-:W-:Y:S02]  /*1f070*/  USHF.R.S32.HI UR9, URZ, 0x1f, UR10 ;  /* 0x0000001f3f097899 */ /* 0x000fe4000801140a */
[----:B------:R-:W-:Y:S04]  /*1f080*/  IMAD.U32 R10, RZ, RZ, UR10 ;  /* 0x0000000aff0a7e24 */ /* 0x000fe8000f8e00ff */
[----:B------:R-:W-:Y:S02]  /*1f090*/  MOV R7, UR9 ;  /* 0x0000000900077c02 */ /* 0x000fe40008000f00 */
[----:B------:R-:W-:Y:S05]  /*1f0a0*/  @P0 BRA `(.L_x_2929) ;  /* 0x0000000000f80947 */ /* 0x000fea0003800000 */
[----:B------:R-:W2:Y:S01]  /*1f0b0*/  LDC R0, c[0x0][0x380] ;  /* 0x0000e000ff007b82 */ /* 0x000ea20000000800 */
        /* <DEDUP_REMOVED lines=8> */
[----:B--2---:R-:W1:Y:S02]  /*1f140*/  MUFU.RCP R4, R7 ;  /* 0x0000000700047308 */ /* 0x004e640000001000 */
        /* <DEDUP_REMOVED lines=38> */
[----:B------:R-:W4:Y:S01]  /*1f3b0*/  LDC.64 R4, c[0x0][0x230] ;  /* 0x00008c00ff047b82 */ /* 0x000f220000000a00 */
        /* <DEDUP_REMOVED lines=9> */
[CC--:B----4-:R-:W-:Y:S04]  /*1f450*/  IMAD.WIDE.U32 R10, R6.reuse, R4.reuse, R10 ;  /* 0x00000004060a7225 */ /* 0x0d0fe800078e000a */
[----:B------:R-:W-:Y:S04]  /*1f460*/  IMAD R7, R7, R4, RZ ;  /* 0x0000000407077224 */ /* 0x000fe800078e02ff */
[----:B------:R-:W-:Y:S05]  /*1f470*/  IMAD R7, R6, R5, R7 ;  /* 0x0000000506077224 */ /* 0x000fea00078e0207 */
[----:B------:R-:W-:Y:S07]  /*1f480*/  IADD3 R7, R11, R7, RZ ;  /* 0x000000070b077210 */ /* 0x000fee0007ffe0ff */
.L_x_2929:
[C---:B------:R-:W-:Y:S04]  /*1f490*/  LEA R238, P0, R10.reuse, R238, 0x1 ;  /* 0x000000ee0aee7211 */ /* 0x040fe800078008ff */
[----:B------:R-:W-:Y:S02]  /*1f4a0*/  LEA.HI.X R239, R10, R239, R7, 0x1, P0 ;  /* 0x000000ef0aef7211 */ /* 0x000fe400000f0c07 */
[----:B-1----:R-:W-:Y:S03]  /*1f4b0*/  IADD3 R14, P0, R238, UR5, RZ ;  /* 0x00000005ee0e7c10 */ /* 0x002fe6000ff1e0ff */
        /* <DEDUP_REMOVED lines=25> */
[----:B---3--:R-:W-:Y:S03]  /*1f650*/  IADD3.X R17, R5, UR8, RZ, P0, !PT ;  /* 0x0000000805117c10 */ /* 0x008fe600087fe4ff */
[----:B------:R2:W-:Y:S04]  /*1f660*/  LDGSTS.E.BYPASS.LTC128B.128 [R233+0x6800], desc[UR6][R6.64] ;  /* 0x0680000006e97fae */ /* 0x0005e8000b901d46 */
[----:B------:R2:W-:Y:S04]  /*1f670*/  LDGSTS.E.BYPASS.LTC128B.128 [R233+0xa800], desc[UR6][R6.64+0x80] ;  /* 0x0a80008006e97fae */ /* 0x0005e8000b901d46 */
[----:B------:R2:W-:Y:S04]  /*1f680*/  LDGSTS.E.BYPASS.LTC128B.128 [R233+0x7000], desc[UR6][R4.64] ;  /* 0x0700000004e97fae */ /* 0x0005e8000b901d46 */
[----:B------:R2:W-:Y:S04]  /*1f690*/  LDGSTS.E.BYPASS.LTC128B.128 [R233+0xb000], desc[UR6][R4.64+0x80] ;  /* 0x0b00008004e97fae */ /* 0x0005e8000b901d46 */
[----:B------:R2:W-:Y:S04]  /*1f6a0*/  LDGSTS.E.BYPASS.LTC128B.128 [R233+0x7800], desc[UR6][R16.64] ;  /* 0x0780000010e97fae */ /* 0x0005e8000b901d46 */
[----:B------:R2:W-:Y:S04]  /*1f6b0*/  LDGSTS.E.BYPASS.LTC128B.128 [R233+0xb800], desc[UR6][R16.64+0x80] ;  /* 0x0b80008010e97fae */ /* 0x0005e8000b901d46 */
[----:B------:R-:W0:Y:S02]  /*1f6c0*/  LDGDEPBAR ;  /* 0x00000000000079af */ /* 0x000e240000000000 */
.L_x_2928:
[----:B-1----:R-:W-:Y:S01]  /*1f6d0*/  FMNMX.FTZ R0, R140, R135, !PT ;  /* 0x000000878c007209 */ /* 0x002fe20007810000 */
[----:B---3--:R-:W-:Y:S01]  /*1f6e0*/  LDSM.16.MT88.4 R20, [R222+0xc000] ;  /* 0x00c00000de14783b */ /* 0x008fe20000004200 */
        /* <DEDUP_REMOVED lines=67> */
[----:B------:R-:W-:Y:S01]  /*1fb20*/  FMNMX.FTZ R7, R3, R0, !PT ;  /* 0x0000000003077209 */ /* 0x000fe20007810000 */
[----:B------:R-:W-:Y:S08]  /*1fb30*/  LDSM.16.MT88.4 R12, [R224+0xc000] ;  /* 0x00c00000e00c783b */ /* 0x000ff00000004200 */
[----:B------:R-:W1:Y:S08]  /*1fb40*/  SHFL.BFLY PT, R9, R8, 0x2, 0x1f ;  /* 0x0c401f0008097f89 */ /* 0x000e7000000e0000 */
[----:B------:R-:W2:Y:S01]  /*1fb50*/  SHFL.BFLY PT, R0, R7, 0x2, 0x1f ;  /* 0x0c401f0007007f89 */ /* 0x000ea200000e0000 */
[----:B-1----:R-:W-:Y:S02]  /*1fb60*/  FMNMX.FTZ R11, R8, R9, !PT ;  /* 0x00000009080b7209 */ /* 0x002fe40007810000 */
[----:B--2---:R-:W-:Y:S05]  /*1fb70*/  FMNMX.FTZ R5, R7, R0, !PT ;  /* 0x0000000007057209 */ /* 0x004fea0007810000 */
[----:B------:R-:W1:Y:S08]  /*1fb80*/  SHFL.BFLY PT, R2, R11, 0x1, 0x1f ;  /* 0x0c201f000b027f89 */ /* 0x000e7000000e0000 */
[----:B------:R-:W2:Y:S01]  /*1fb90*/  SHFL.BFLY PT, R0, R5, 0x1, 0x1f ;  /* 0x0c201f0005007f89 */ /* 0x000ea200000e0000 */
[----:B-1----:R-:W-:Y:S02]  /*1fba0*/  FMNMX.FTZ R2, R11, R2, !PT ;  /* 0x000000020b027209 */ /* 0x002fe40007810000 */
[----:B--2---:R-:W-:Y:S03]  /*1fbb0*/  FMNMX.FTZ R0, R5, R0, !PT ;  /* 0x0000000005007209 */ /* 0x004fe60007810000 */
[C---:B------:R-:W-:Y:S01]  /*1fbc0*/  FMUL.FTZ R148, R2.reuse, UR4 ;  /* 0x0000000402947c20 */ /* 0x040fe20008410000 */
[C---:B------:R-:W-:Y:S01]  /*1fbd0*/  FSETP.NEU.FTZ.AND P0, PT, R2.reuse, -INF , PT ;  /* 0xff8000000200780b */ /* 0x040fe20003f1d000 */
[----:B------:R-:W-:Y:S01]  /*1fbe0*/  FADD.FTZ R4, -R2, R135 ;  /* 0x0000008702047221 */ /* 0x000fe20000010100 */
[----:B------:R-:W-:Y:S01]  /*1fbf0*/  MOV R135, R2 ;  /* 0x0000000200877202 */ /* 0x000fe20000000f00 */
[----:B------:R-:W-:Y:S01]  /*1fc00*/  FMUL.FTZ R146, R0, UR4 ;  /* 0x0000000400927c20 */ /* 0x000fe20008410000 */
        /* <DEDUP_REMOVED lines=9> */
[----:B------:R-:W-:Y:S01]  /*1fca0*/  FFMA.FTZ R137, R137, UR4, -R148 ;  /* 0x0000000489897c23 */ /* 0x000fe20008010894 */
[--C-:B------:R-:W-:Y:S01]  /*1fcb0*/  FFMA.FTZ R139, R136, UR4, -R146.reuse ;  /* 0x00000004888b7c23 */ /* 0x100fe20008010892 */
[--C-:B------:R-:W-:Y:S01]  /*1fcc0*/  FFMA.FTZ R143, R143, UR4, -R146.reuse ;  /* 0x000000048f8f7c23 */ /* 0x100fe20008010892 */
[--C-:B------:R-:W-:Y:S01]  /*1fcd0*/  FFMA.FTZ R138, R200, UR4, -R146.reuse ;  /* 0x00000004c88a7c23 */ /* 0x100fe20008010892 */
[----:B------:R-:W-:Y:S01]  /*1fce0*/  FFMA.FTZ R136, R202, UR4, -R146 ;  /* 0x00000004ca887c23 */ /* 0x000fe20008010892 */
[----:B------:R-:W1:Y:S01]  /*1fcf0*/  MUFU.EX2 R133, R6 ;  /* 0x0000000600857308 */ /* 0x000e620000000800 */
[----:B------:R-:W-:Y:S01]  /*1fd00*/  FFMA.FTZ R171, R171, UR4, -R148 ;  /* 0x00000004abab7c23 */ /* 0x000fe20008010894 */
[----:B------:R-:W-:Y:S01]  /*1fd10*/  FFMA.FTZ R150, R150, UR4, -R146 ;  /* 0x0000000496967c23 */ /* 0x000fe20008010892 */
[--C-:B------:R-:W-:Y:S01]  /*1fd20*/  FFMA.FTZ R177, R177, UR4, -R148.reuse ;  /* 0x00000004b1b17c23 */ /* 0x100fe20008010894 */
[----:B------:R-:W-:Y:S01]  /*1fd30*/  FFMA.FTZ R152, R152, UR4, -R148 ;  /* 0x0000000498987c23 */ /* 0x000fe20008010894 */
[--C-:B------:R-:W-:Y:S01]  /*1fd40*/  FFMA.FTZ R154, R154, UR4, -R146.reuse ;  /* 0x000000049a9a7c23 */ /* 0x100fe20008010892 */
[----:B------:R-:W-:Y:S01]  /*1fd50*/  FFMA.FTZ R185, R185, UR4, -R146 ;  /* 0x00000004b9b97c23 */ /* 0x000fe20008010892 */
[--C-:B------:R-:W-:Y:S03]  /*1fd60*/  FFMA.FTZ R156, R156, UR4, -R148.reuse ;  /* 0x000000049c9c7c23 */ /* 0x100fe60008010894 */
[----:B------:R-:W2:Y:S01]  /*1fd70*/  MUFU.EX2 R132, R132 ;  /* 0x0000008400847308 */ /* 0x000ea20000000800 */
[--C-:B------:R-:W-:Y:S01]  /*1fd80*/  FFMA.FTZ R193, R193, UR4, -R148.reuse ;  /* 0x00000004c1c17c23 */ /* 0x100fe20008010894 */
[--C-:B------:R-:W-:Y:S01]  /*1fd90*/  FFMA.FTZ R160, R160, UR4, -R148.reuse ;  /* 0x00000004a0a07c23 */ /* 0x100fe20008010894 */
[----:B------:R-:W-:Y:S01]  /*1fda0*/  FFMA.FTZ R197, R172, UR4, -R148 ;  /* 0x00000004acc57c23 */ /* 0x000fe20008010894 */
[--C-:B------:R-:W-:Y:S01]  /*1fdb0*/  FFMA.FTZ R162, R162, UR4, -R146.reuse ;  /* 0x00000004a2a27c23 */ /* 0x100fe20008010892 */
[--C-:B------:R-:W-:Y:S01]  /*1fdc0*/  FFMA.FTZ R199, R170, UR4, -R146.reuse ;  /* 0x00000004aac77c23 */ /* 0x100fe20008010892 */
[----:B------:R-:W-:Y:S01]  /*1fdd0*/  FFMA.FTZ R172, R201, UR4, -R146 ;  /* 0x00000004c9ac7c23 */ /* 0x000fe20008010892 */
        /* <DEDUP_REMOVED lines=41> */
[----:B------:R-:W3:Y:S01]  /*20070*/  MUFU.EX2 R137, R137 ;  /* 0x0000008900897308 */ /* 0x000ee20000000800 */
        /* <DEDUP_REMOVED lines=8> */
[----:B------:R-:W-:Y:S01]  /*20100*/  FFMA.FTZ R166, R166, UR4, -R148 ;  /* 0x00000004a6a67c23 */ /* 0x000fe20008010894 */
[--C-:B------:R-:W-:Y:S01]  /*20110*/  FFMA.FTZ R164, R164, UR4, -R146.reuse ;  /* 0x00000004a4a47c23 */ /* 0x100fe20008010892 */
[----:B------:R-:W-:Y:S01]  /*20120*/  FFMA.FTZ R251, R251, UR4, -R146 ;  /* 0x00000004fbfb7c23 */ /* 0x000fe20008010892 */
[--C-:B------:R-:W-:Y:S01]  /*20130*/  FFMA.FTZ R170, R249, UR4, -R148.reuse ;  /* 0x00000004f9aa7c23 */ /* 0x100fe20008010894 */
[----:B------:R-:W-:Y:S01]  /*20140*/  FFMA.FTZ R243, R243, UR4, -R148 ;  /* 0x00000004f3f37c23 */ /* 0x000fe20008010894 */
[----:B------:R-:W-:Y:S01]  /*20150*/  FFMA.FTZ R201, R203, UR4, -R146 ;  /* 0x00000004cbc97c23 */ /* 0x000fe20008010892 */
[----:B------:R-:W-:Y:S03]  /*20160*/  LDSM.16.MT88.4 R72, [R220+0xc800] ;  /* 0x00c80000dc48783b */ /* 0x000fe60000004200 */
[----:B------:R-:W4:Y:S01]  /*20170*/  MUFU.EX2 R136, R136 ;  /* 0x0000008800887308 */ /* 0x000f220000000800 */
[----:B---3--:R-:W-:Y:S01]  /*20180*/  F2FP.F16.F32.PACK_AB R130, R137, R140 ;  /* 0x0000008c8982723e */ /* 0x008fe200000000ff */
[----:B------:R-:W-:Y:S01]  /*20190*/  FFMA.FTZ R189, R189, UR4, -R148 ;  /* 0x00000004bdbd7c23 */ /* 0x000fe20008010894 */
[----:B------:R-:W-:Y:S01]  /*201a0*/  FFMA.FTZ R183, R183, UR4, -R146 ;  /* 0x00000004b7b77c23 */ /* 0x000fe20008010892 */
[----:B------:R-:W-:Y:S01]  /*201b0*/  FFMA.FTZ R179, R179, UR4, -R148 ;  /* 0x00000004b3b37c23 */ /* 0x000fe20008010894 */
[----:B------:R-:W-:Y:S01]  /*201c0*/  FFMA.FTZ R175, R175, UR4, -R146 ;  /* 0x00000004afaf7c23 */ /* 0x000fe20008010892 */
[----:B------:R-:W-:Y:S01]  /*201d0*/  FFMA.FTZ R169, R169, UR4, -R148 ;  /* 0x00000004a9a97c23 */ /* 0x000fe20008010894 */
[----:B------:R-:W-:Y:S03]  /*201e0*/  LDSM.16.MT88.4 R100, [R221+0xe800] ;  /* 0x00e80000dd64783b */ /* 0x000fe60000004200 */
[----:B------:R-:W-:Y:S01]  /*201f0*/  MUFU.EX2 R171, R171 ;  /* 0x000000ab00ab7308 */ /* 0x000fe20000000800 */
[----:B------:R-:W-:Y:S01]  /*20200*/  FFMA.FTZ R165, R165, UR4, -R146 ;  /* 0x00000004a5a57c23 */ /* 0x000fe20008010892 */
[----:B------:R-:W-:Y:S01]  /*20210*/  FFMA.FTZ R161, R161, UR4, -R148 ;  /* 0x00000004a1a17c23 */ /* 0x000fe20008010894 */
[----:B------:R-:W-:Y:S01]  /*20220*/  FFMA.FTZ R157, R157, UR4, -R146 ;  /* 0x000000049d9d7c23 */ /* 0x000fe20008010892 */
[--C-:B------:R-:W-:Y:S01]  /*20230*/  FFMA.FTZ R153, R153, UR4, -R148.reuse ;  /* 0x0000000499997c23 */ /* 0x100fe20008010894 */
[----:B------:R-:W-:Y:S01]  /*20240*/  ISETP.GT.AND P0, PT, R240, 0x1, PT ;  /* 0x00000001f000780c */ /* 0x000fe20003f04270 */
[----:B------:R-:W-:Y:S01]  /*20250*/  FFMA.FTZ R145, R145, UR4, -R148 ;  /* 0x0000000491917c23 */ /* 0x000fe20008010894 */
[----:B------:R-:W-:Y:S03]  /*20260*/  LDSM.16.MT88.4 R116, [R222+0xf800] ;  /* 0x00f80000de74783b */ /* 0x000fe60000004200 */
[----:B------:R-:W-:Y:S01]  /*20270*/  MUFU.EX2 R150, R150 ;  /* 0x0000009600967308 */ /* 0x000fe20000000800 */
[----:B----4-:R-:W-:Y:S01]  /*20280*/  F2FP.F16.F32.PACK_AB R131, R136, R139 ;  /* 0x0000008b8883723e */ /* 0x010fe200000000ff */
[--C-:B------:R-:W-:Y:S01]  /*20290*/  FFMA.FTZ R149, R149, UR4, -R146.reuse ;  /* 0x0000000495957c23 */ /* 0x100fe20008010892 */
[----:B------:R-:W-:Y:S01]  /*202a0*/  FFMA.FTZ R134, R134, UR4, -R146 ;  /* 0x0000000486867c23 */ /* 0x000fe20008010892 */
[C---:B------:R-:W-:Y:S01]  /*202b0*/  FFMA.FTZ R143, R132.reuse, R247, R143 ;  /* 0x000000f7848f7223 */ /* 0x040fe2000001008f */
[----:B------:R-:W-:Y:S01]  /*202c0*/  FFMA.FTZ R142, R133, R248, R142 ;  /* 0x000000f8858e7223 */ /* 0x000fe2000001008e */
[----:B------:R-:W-:Y:S02]  /*202d0*/  LDSM.16.MT88.4 R108, [R221+0xf800] ;  /* 0x00f80000dd6c783b */ /* 0x000fe40000004200 */
[C---:B------:R-:W-:Y:S02]  /*202e0*/  HMMA.16816.F32 R4, R128.reuse, R12, R4 ;  /* 0x0000000c8004723c */ /* 0x040fe40000001804 */
[----:B------:R-:W-:Y:S03]  /*202f0*/  MUFU.EX2 R177, R177 ;  /* 0x000000b100b17308 */ /* 0x000fe60000000800 */
[----:B------:R-:W-:Y:S01]  /*20300*/  FADD.FTZ R141, R141, R142 ;  /* 0x0000008e8d8d7221 */ /* 0x000fe20000010000 */
        /* <DEDUP_REMOVED lines=11> */
[----:B------:R-:W-:Y:S03]  /*203c0*/  FFMA.FTZ R195, R174, UR4, -R146 ;  /* 0x00000004aec37c23 */ /* 0x000fe60008010892 */
        /* <DEDUP_REMOVED lines=8> */
[----:B------:R-:W-:Y:S01]  /*20450*/  FFMA.FTZ R176, R187, UR4, -R146 ;  /* 0x00000004bbb07c23 */ /* 0x000fe20008010892 */
[----:B------:R-:W-:Y:S01]  /*20460*/  FFMA.FTZ R112, R184, UR4, -R148 ;  /* 0x00000004b8707c23 */ /* 0x000fe20008010894 */
[----:B------:R-:W-:Y:S01]  /*20470*/  FFMA.FTZ R184, R163, UR4, -R146 ;  /* 0x00000004a3b87c23 */ /* 0x000fe20008010892 */
[--C-:B------:R-:W-:Y:S01]  /*20480*/  FFMA.FTZ R113, R182, UR4, -R148.reuse ;  /* 0x00000004b6717c23 */ /* 0x100fe20008010894 */
[C---:B------:R-:W-:Y:S04]  /*20490*/  HMMA.16816.F32 R20, R128.reuse, R28, R20 ;  /* 0x0000001c8014723c */ /* 0x040fe80000001814 */
[----:B------:R-:W-:Y:S01]  /*204a0*/  MUFU.EX2 R185, R185 ;  /* 0x000000b900b97308 */ /* 0x000fe20000000800 */
[----:B------:R-:W-:Y:S01]  /*204b0*/  FFMA.FTZ R182, R167, UR4, -R148 ;  /* 0x00000004a7b67c23 */ /* 0x000fe20008010894 */
[--C-:B------:R-:W-:Y:S01]  /*204c0*/  FFMA.FTZ R114, R180, UR4, -R146.reuse ;  /* 0x00000004b4727c23 */ /* 0x100fe20008010892 */
[----:B------:R-:W-:Y:S01]  /*204d0*/  FFMA.FTZ R180, R173, UR4, -R146 ;  /* 0x00000004adb47c23 */ /* 0x000fe20008010892 */
        /* <DEDUP_REMOVED lines=8> */
[----:B------:R-:W-:Y:S01]  /*20560*/  FFMA.FTZ R104, R190, UR4, -R148 ;  /* 0x00000004be687c23 */ /* 0x000fe20008010894 */
[--C-:B------:R-:W-:Y:S01]  /*20570*/  FFMA.FTZ R106, R188, UR4, -R146.reuse ;  /* 0x00000004bc6a7c23 */ /* 0x100fe20008010892 */
[C---:B------:R-:W-:Y:S03]  /*20580*/  HMMA.16816.F32 R28, R128.reuse, R36, R28 ;  /* 0x00000024801c723c */ /* 0x040fe6000000181c */
[--C-:B------:R-:W-:Y:S01]  /*20590*/  FFMA.FTZ R188, R155, UR4, -R146.reuse ;  /* 0x000000049bbc7c23 */ /* 0x100fe20008010892 */
[----:B------:R-:W-:Y:S03]  /*205a0*/  FFMA.FTZ R107, R186, UR4, -R146 ;  /* 0x00000004ba6b7c23 */ /* 0x000fe60008010892 */
        /* <DEDUP_REMOVED lines=8> */
[----:B------:R-:W-:Y:S01]  /*20630*/  FFMA.FTZ R186, R159, UR4, -R148 ;  /* 0x000000049fba7c23 */ /* 0x000fe20008010894 */
[----:B------:R-:W-:Y:S01]  /*20640*/  FFMA.FTZ R115, R178, UR4, -R146 ;  /* 0x00000004b2737c23 */ /* 0x000fe20008010892 */
[--C-:B------:R-:W-:Y:S01]  /*20650*/  FFMA.FTZ R178, R181, UR4, -R148.reuse ;  /* 0x00000004b5b27c23 */ /* 0x100fe20008010894 */
[----:B------:R-:W-:Y:S01]  /*20660*/  FFMA.FTZ R190, R151, UR4, -R148 ;  /* 0x0000000497be7c23 */ /* 0x000fe20008010894 */
[C---:B------:R-:W-:Y:S04]  /*20670*/  HMMA.16816.F32 R36, R128.reuse, R48, R36 ;  /* 0x000000308024723c */ /* 0x040fe80000001824 */
[----:B------:R-:W-:Y:S01]  /*20680*/  MUFU.EX2 R160, R160 ;  /* 0x000000a000a07308 */ /* 0x000fe20000000800 */
[----:B------:R-:W-:Y:S01]  /*20690*/  FFMA.FTZ R192, R147, UR4, -R146 ;  /* 0x0000000493c07c23 */ /* 0x000fe20008010892 */
[----:B------:R-:W-:Y:S01]  /*206a0*/  FFMA.FTZ R148, R144, UR4, -R148 ;  /* 0x0000000490947c23 */ /* 0x000fe20008010894 */
[----:B------:R-:W-:Y:S01]  /*206b0*/  FFMA.FTZ R146, R3, UR4, -R146 ;  /* 0x0000000403927c23 */ /* 0x000fe20008010892 */
        /* <DEDUP_REMOVED lines=8> */
[----:B------:R-:W3:Y:S01]  /*20740*/  LDSM.16.MT88.4 R84, [R222+0xc800] ;  /* 0x00c80000de54783b */ /* 0x000ee20000004200 */
[----:B------:R-:W-:Y:S02]  /*20750*/  MUFU.EX2 R162, R162 ;  /* 0x000000a200a27308 */ /* 0x000fe40000000800 */
[----:B------:R-:W-:Y:S01]  /*20760*/  FMUL.FTZ R57, R133, R77 ;  /* 0x0000004d85397220 */ /* 0x000fe20000410000 */
[----:B------:R-:W-:Y:S01]  /*20770*/  FADD.FTZ R138, R138, R143 ;  /* 0x0000008f8a8a7221 */ /* 0x000fe20000010000 */
[----:B------:R-:W-:Y:S01]  /*20780*/  FADD.FTZ R140, R140, R141 ;  /* 0x0000008d8c8c7221 */ /* 0x000fe20000010000 */
[C---:B------:R-:W-:Y:S03]  /*20790*/  HMMA.16816.F32 R48, R128.reuse, R58, R48 ;  /* 0x0000003a8030723c */ /* 0x040fe60000001830 */
[----:B------:R-:W-:Y:S02]  /*207a0*/  FADD.FTZ R3, R139, R138 ;  /* 0x0000008a8b037221 */ /* 0x000fe40000010000 */
[----:B------:R-:W-:Y:S01]  /*207b0*/  MUFU.EX2 R199, R199 ;  /* 0x000000c700c77308 */ /* 0x000fe20000000800 */
[----:B------:R-:W-:Y:S01]  /*207c0*/  FADD.FTZ R140, R137, R140 ;  /* 0x0000008c898c7221 */ /* 0x000fe20000010000 */
        /* <DEDUP_REMOVED lines=9> */
[----:B------:R-:W-:Y:S01]  /*20860*/  FADD.FTZ R3, R136, R3 ;  /* 0x0000000388037221 */ /* 0x000fe20000010000 */
[----:B------:R-:W-:Y:S01]  /*20870*/  MOV R133, R0 ;  /* 0x0000000000857202 */ /* 0x000fe20000000f00 */
[C---:B-1----:R-:W-:Y:S07]  /*20880*/  HMMA.16816.F32 R60, R128.reuse, R88, R60 ;  /* 0x00000058803c723c */ /* 0x042fee000000183c */
[----:B------:R-:W-:Y:S01]  /*20890*/  MUFU.EX2 R106, R106 ;  /* 0x0000006a006a7308 */ /* 0x000fe20000000800 */
[C---:B------:R-:W-:Y:S03]  /*208a0*/  FMUL.FTZ R66, R132.reuse, R70 ;  /* 0x0000004684427220 */ /* 0x040fe60000410000 */
[----:B------:R-:W-:Y:S06]  /*208b0*/  FMUL.FTZ R67, R132, R71 ;  /* 0x0000004784437220 */ /* 0x000fec0000410000 */
[----:B------:R-:W1:Y:S01]  /*208c0*/  MUFU.EX2 R107, R107 ;  /* 0x0000006b006b7308 */ /* 0x000e620000000800 */
[----:B------:R-:W-:Y:S01]  /*208d0*/  HMMA.16816.F32 R64, R128, R90, R64 ;  /* 0x0000005a8040723c */ /* 0x000fe20000001840 */
[----:B------:R-:W-:Y:S02]  /*208e0*/  LDSM.16.MT88.4 R88, [R222+0xd000] ;  /* 0x00d00000de58783b */ /* 0x000fe40000004200 */
[C---:B-----5:R-:W-:Y:S01]  /*208f0*/  F2FP.F16.F32.PACK_AB R68, R104.reuse, R105 ;  /* 0x000000696844723e */ /* 0x060fe200000000ff */
[----:B------:R-:W-:Y:S05]  /*20900*/  FADD.FTZ R105, R105, R140 ;  /* 0x0000008c69697221 */ /* 0x000fea0000010000 */
[----:B------:R-:W-:Y:S02]  /*20910*/  MUFU.EX2 R112, R112 ;  /* 0x0000007000707308 */ /* 0x000fe40000000800 */
[----:B------:R-:W-:Y:S08]  /*20920*/  FADD.FTZ R105, R104, R105 ;  /* 0x0000006968697221 */ /* 0x000ff00000010000 */
[----:B------:R-:W5:Y:S01]  /*20930*/  MUFU.EX2 R113, R113 ;  /* 0x0000007100717308 */ /* 0x000f620000000800 */
[C---:B-1----:R-:W-:Y:S01]  /*20940*/  F2FP.F16.F32.PACK_AB R69, R107.reuse, R106 ;  /* 0x0000006a6b45723e */ /* 0x042fe200000000ff */
[----:B------:R-:W-:Y:S04]  /*20950*/  FADD.FTZ R106, R106, R3 ;  /* 0x000000036a6a7221 */ /* 0x000fe80000010000 */
[----:B------:R-:W-:Y:S04]  /*20960*/  FADD.FTZ R107, R107, R106 ;  /* 0x0000006a6b6b7221 */ /* 0x000fe80000010000 */
[----:B------:R-:W-:Y:S10]  /*20970*/  MUFU.EX2 R114, R114 ;  /* 0x0000007200727308 */ /* 0x000ff40000000800 */
[----:B------:R-:W1:Y:S01]  /*20980*/  MUFU.EX2 R115, R115 ;  /* 0x0000007300737308 */ /* 0x000e620000000800 */
[C---:B-----5:R-:W-:Y:S01]  /*20990*/  F2FP.F16.F32.PACK_AB R70, R113.reuse, R112 ;  /* 0x000000707146723e */ /* 0x060fe200000000ff */
[----:B------:R-:W-:Y:S04]  /*209a0*/  FADD.FTZ R112, R112, R105 ;  /* 0x0000006970707221 */ /* 0x000fe80000010000 */
[----:B------:R-:W-:Y:S04]  /*209b0*/  FADD.FTZ R113, R113, R112 ;  /* 0x0000007071717221 */ /* 0x000fe80000010000 */
[----:B------:R-:W-:Y:S10]  /*209c0*/  MUFU.EX2 R168, R168 ;  /* 0x000000a800a87308 */ /* 0x000ff40000000800 */
[----:B------:R-:W-:Y:S01]  /*209d0*/  MUFU.EX2 R166, R166 ;  /* 0x000000a600a67308 */ /* 0x000fe20000000800 */
[C---:B-1----:R-:W-:Y:S01]  /*209e0*/  F2FP.F16.F32.PACK_AB R71, R115.reuse, R114 ;  /* 0x000000727347723e */ /* 0x042fe200000000ff */
[----:B------:R-:W-:Y:S04]  /*209f0*/  FADD.FTZ R114, R114, R107 ;  /* 0x0000006b72727221 */ /* 0x000fe80000010000 */
[----:B------:R-:W-:Y:S02]  /*20a00*/  FADD.FTZ R114, R115, R114 ;  /* 0x0000007273727221 */ /* 0x000fe40000010000 */
[C---:B--2---:R-:W-:Y:S02]  /*20a10*/  HMMA.16816.F32 R4, R68.reuse, R80, R4 ;  /* 0x000000504404723c */ /* 0x044fe40000001804 */
[----:B------:R-:W-:Y:S03]  /*20a20*/  MUFU.EX2 R164, R164 ;  /* 0x000000a400a47308 */ /* 0x000fe60000000800 */
[----:B------:R-:W-:Y:S01]  /*20a30*/  FADD.FTZ R3, R121, R114 ;  /* 0x0000007279037221 */ /* 0x000fe20000010000 */
[C---:B------:R-:W-:Y:S01]  /*20a40*/  HMMA.16816.F32 R8, R68.reuse, R82, R8 ;  /* 0x000000524408723c */ /* 0x040fe20000001808 */
[----:B------:R-:W1:Y:S05]  /*20a50*/  LDSM.16.MT88.4 R80, [R222+0x10800] ;  /* 0x01080000de50783b */ /* 0x000e6a0000004200 */
[----:B------:R-:W-:Y:S01]  /*20a60*/  MUFU.EX2 R251, R251 ;  /* 0x000000fb00fb7308 */ /* 0x000fe20000000800 */
[C---:B------:R-:W-:Y:S01]  /*20a70*/  FADD.FTZ R3, R150.reuse, R3 ;  /* 0x0000000396037221 */ /* 0x040fe20000010000 */
[C---:B---3--:R-:W-:Y:S08]  /*20a80*/  HMMA.16816.F32 R12, R68.reuse, R84, R12 ;  /* 0x00000054440c723c */ /* 0x048ff0000000180c */
[----:B------:R-:W-:Y:S01]  /*20a90*/  MUFU.EX2 R170, R170 ;  /* 0x000000aa00aa7308 */ /* 0x000fe20000000800 */
[C---:B------:R-:W-:Y:S01]  /*20aa0*/  HMMA.16816.F32 R16, R68.reuse, R86, R16 ;  /* 0x000000564410723c */ /* 0x040fe20000001810 */
[----:B------:R-:W2:Y:S05]  /*20ab0*/  LDSM.16.MT88.4 R84, [R221+0x10800] ;  /* 0x01080000dd54783b */ /* 0x000eaa0000004200 */
        /* <DEDUP_REMOVED lines=18> */
[C---:B--2---:R-:W-:Y:S03]  /*20be0*/  HMMA.16816.F32 R52, R68.reuse, R84, R52 ;  /* 0x000000544434723c */ /* 0x044fe60000001834 */
[----:B------:R-:W-:Y:S03]  /*20bf0*/  MUFU.EX2 R183, R183 ;  /* 0x000000b700b77308 */ /* 0x000fe60000000800 */
[C---:B------:R-:W-:Y:S01]  /*20c00*/  HMMA.16816.F32 R56, R68.reuse, R86, R56 ;  /* 0x000000564438723c */ /* 0x040fe20000001838 */
[----:B------:R-:W2:Y:S06]  /*20c10*/  LDSM.16.MT88.4 R84, [R220+0xd000] ;  /* 0x00d00000dc54783b */ /* 0x000eac0000004200 */
[----:B------:R-:W-:Y:S01]  /*20c20*/  MUFU.EX2 R178, R178 ;  /* 0x000000b200b27308 */ /* 0x000fe20000000800 */
[C---:B---3--:R-:W-:Y:S09]  /*20c30*/  HMMA.16816.F32 R60, R68.reuse, R72, R60 ;  /* 0x00000048443c723c */ /* 0x048ff2000000183c */
[----:B------:R-:W-:Y:S01]  /*20c40*/  MUFU.EX2 R179, R179 ;  /* 0x000000b300b37308 */ /* 0x000fe20000000800 */
[----:B------:R-:W-:Y:S01]  /*20c50*/  HMMA.16816.F32 R64, R68, R74, R64 ;  /* 0x0000004a4440723c */ /* 0x000fe20000001840 */
[----:B------:R-:W3:Y:S06]  /*20c60*/  LDSM.16.MT88.4 R72, [R224+0x11000] ;  /* 0x01100000e048783b */ /* 0x000eec0000004200 */
        /* <DEDUP_REMOVED lines=17> */
[C---:B-1----:R-:W-:Y:S07]  /*20d80*/  HMMA.16816.F32 R20, R68.reuse, R80, R20 ;  /* 0x000000504414723c */ /* 0x042fee0000001814 */
        /* <DEDUP_REMOVED lines=10> */
[C---:B------:R-:W-:Y:S03]  /*20e30*/  HMMA.16816.F32 R40, R68.reuse, R74, R40 ;  /* 0x0000004a4428723c */ /* 0x040fe60000001828 */
[----:B------:R-:W-:Y:S03]  /*20e40*/  F2FP.F16.F32.PACK_AB R72, R193, R156 ;  /* 0x0000009cc148723e */ /* 0x000fe600000000ff */
[C---:B----4-:R-:W-:Y:S03]  /*20e50*/  HMMA.16816.F32 R44, R68.reuse, R76, R44 ;  /* 0x0000004c442c723c */ /* 0x050fe6000000182c */
[----:B------:R-:W-:Y:S02]  /*20e60*/  MUFU.EX2 R188, R188 ;  /* 0x000000bc00bc7308 */ /* 0x000fe40000000800 */
[----:B------:R-:W-:Y:S01]  /*20e70*/  F2FP.F16.F32.PACK_AB R73, R195, R158 ;  /* 0x0000009ec349723e */ /* 0x000fe200000000ff */
[C---:B------:R-:W-:Y:S01]  /*20e80*/  HMMA.16816.F32 R48, R68.reuse, R78, R48 ;  /* 0x0000004e4430723c */ /* 0x040fe20000001830 */
[----:B------:R-:W3:Y:S06]  /*20e90*/  LDSM.16.MT88.4 R76, [R221+0xd800] ;  /* 0x00d80000dd4c783b */ /* 0x000eec0000004200 */
[----:B------:R-:W-:Y:S01]  /*20ea0*/  MUFU.EX2 R153, R153 ;  /* 0x0000009900997308 */ /* 0x000fe20000000800 */
[----:B------:R-:W-:Y:S01]  /*20eb0*/  F2FP.F16.F32.PACK_AB R74, R197, R160 ;  /* 0x000000a0c54a723e */ /* 0x000fe200000000ff */
[C---:B-1----:R-:W-:Y:S03]  /*20ec0*/  HMMA.16816.F32 R52, R68.reuse, R80, R52 ;  /* 0x000000504434723c */ /* 0x042fe60000001834 */
[----:B------:R-:W-:Y:S03]  /*20ed0*/  F2FP.F16.F32.PACK_AB R75, R199, R162 ;  /* 0x000000a2c74b723e */ /* 0x000fe600000000ff */
[C---:B------:R-:W-:Y:S01]  /*20ee0*/  HMMA.16816.F32 R56, R68.reuse, R82, R56 ;  /* 0x000000524438723c */ /* 0x040fe20000001838 */
[----:B------:R-:W1:Y:S01]  /*20ef0*/  LDSM.16.MT88.4 R80, [R220+0xd800] ;  /* 0x00d80000dc50783b */ /* 0x000e620000004200 */
        /* <DEDUP_REMOVED lines=8> */
[C---:B--2---:R-:W-:Y:S02]  /*20f80*/  HMMA.16816.F32 R4, R72.reuse, R84, R4 ;  /* 0x000000544804723c */ /* 0x044fe40000001804 */
[----:B------:R-:W2:Y:S01]  /*20f90*/  MUFU.EX2 R192, R192 ;  /* 0x000000c000c07308 */ /* 0x000ea20000000800 */
[----:B------:R-:W-:Y:S02]  /*20fa0*/  LDSM.16.MT88.4 R88, [R221+0x11800] ;  /* 0x01180000dd58783b */ /* 0x000fe40000004200 */
[----:B----4-:R-:W-:Y:S01]  /*20fb0*/  F2FP.F16.F32.PACK_AB R136, R190, R153 ;  /* 0x00000099be88723e */ /* 0x010fe200000000ff */
[C---:B------:R-:W-:Y:S06]  /*20fc0*/  HMMA.16816.F32 R8, R72.reuse, R86, R8 ;  /* 0x000000564808723c */ /* 0x040fec0000001808 */
[----:B------:R-:W-:Y:S01]  /*20fd0*/  MUFU.EX2 R145, R145 ;  /* 0x0000009100917308 */ /* 0x000fe20000000800 */
[----:B------:R-:W4:Y:S01]  /*20fe0*/  LDSM.16.MT88.4 R84, [R222+0x11800] ;  /* 0x01180000de54783b */ /* 0x000f220000004200 */
[C---:B------:R-:W-:Y:S08]  /*20ff0*/  HMMA.16816.F32 R12, R72.reuse, R92, R12 ;  /* 0x0000005c480c723c */ /* 0x040ff0000000180c */
[----:B------:R-:W1:Y:S01]  /*21000*/  MUFU.EX2 R148, R148 ;  /* 0x0000009400947308 */ /* 0x000e620000000800 */
[C---:B------:R-:W-:Y:S01]  /*21010*/  HMMA.16816.F32 R16, R72.reuse, R94, R16 ;  /* 0x0000005e4810723c */ /* 0x040fe20000001810 */
[----:B------:R-:W4:Y:S02]  /*21020*/  LDSM.16.MT88.4 R92, [R220+0x11800] ;  /* 0x01180000dc5c783b */ /* 0x000f240000004200 */
[----:B--2---:R-:W-:Y:S03]  /*21030*/  F2FP.F16.F32.PACK_AB R137, R192, R149 ;  /* 0x00000095c089723e */ /* 0x004fe600000000ff */
[C---:B---3--:R-:W-:Y:S03]  /*21040*/  HMMA.16816.F32 R20, R72.reuse, R76, R20 ;  /* 0x0000004c4814723c */ /* 0x048fe60000001814 */
[----:B------:R-:W-:Y:S02]  /*21050*/  MUFU.EX2 R134, R134 ;  /* 0x0000008600867308 */ /* 0x000fe40000000800 */
[----:B------:R-:W-:Y:S01]  /*21060*/  FADD.FTZ R199, R199, R162 ;  /* 0x000000a2c7c77221 */ /* 0x000fe20000010000 */
[C---:B------:R-:W-:Y:S01]  /*21070*/  HMMA.16816.F32 R24, R72.reuse, R78, R24 ;  /* 0x0000004e4818723c */ /* 0x040fe20000001818 */
[----:B------:R-:W2:Y:S06]  /*21080*/  LDSM.16.MT88.4 R76, [R224+0xe000] ;  /* 0x00e00000e04c783b */ /* 0x000eac0000004200 */
[----:B------:R-:W3:Y:S01]  /*21090*/  MUFU.EX2 R247, R146 ;  /* 0x0000009200f77308 */ /* 0x000ee20000000800 */
[----:B-1----:R-:W-:Y:S01]  /*210a0*/  F2FP.F16.F32.PACK_AB R138, R148, R145 ;  /* 0x00000091948a723e */ /* 0x002fe200000000ff */
[C---:B------:R-:W-:Y:S06]  /*210b0*/  HMMA.16816.F32 R28, R72.reuse, R80, R28 ;  /* 0x00000050481c723c */ /* 0x040fec000000181c */
[C---:B------:R-:W-:Y:S01]  /*210c0*/  HMMA.16816.F32 R32, R72.reuse, R82, R32 ;  /* 0x000000524820723c */ /* 0x040fe20000001820 */
[----:B------:R-:W1:Y:S05]  /*210d0*/  LDSM.16.MT88.4 R80, [R222+0xe000] ;  /* 0x00e00000de50783b */ /* 0x000e6a0000004200 */
[C---:B-----5:R-:W-:Y:S05]  /*210e0*/  HMMA.16816.F32 R36, R72.reuse, R68, R36 ;  /* 0x000000444824723c */ /* 0x060fea0000001824 */
[----:B---3--:R-:W-:Y:S01]  /*210f0*/  F2FP.F16.F32.PACK_AB R139, R247, R134 ;  /* 0x00000086f78b723e */ /* 0x008fe200000000ff */
[C---:B------:R-:W-:Y:S05]  /*21100*/  HMMA.16816.F32 R40, R72.reuse, R70, R40 ;  /* 0x000000464828723c */ /* 0x040fea0000001828 */
[----:B------:R-:W-:Y:S01]  /*21110*/  F2FP.F16.F32.PACK_AB R68, R166, R168 ;  /* 0x000000a8a644723e */ /* 0x000fe200000000ff */
[C---:B----4-:R-:W-:Y:S05]  /*21120*/  HMMA.16816.F32 R44, R72.reuse, R84, R44 ;  /* 0x00000054482c723c */ /* 0x050fea000000182c */
        /* <DEDUP_REMOVED lines=131> */
[----:B------:R-:W-:Y:S01]  /*21960*/  IADD3 R3, R240, -0x1, RZ ;  /* 0xfffffffff0037810 */ /* 0x000fe20007ffe0ff */
[----:B------:R-:W-:Y:S01]  /*21970*/  FADD.FTZ R174, R174, R243 ;  /* 0x000000f3aeae7221 */ /* 0x000fe20000010000 */
[C---:B-1----:R-:W-:Y:S04]  /*21980*/  HMMA.16816.F32 R72, R136.reuse, R68, R60 ;  /* 0x000000448848723c */ /* 0x042fe8000000183c */
[----:B------:R-:W-:Y:S01]  /*21990*/  FADD.FTZ R189, R189, R174 ;  /* 0x000000aebdbd7221 */ /* 0x000fe20000010000 */
[----:B------:R-:W-:Y:S01]  /*219a0*/  MOV R240, R3 ;  /* 0x0000000300f07202 */ /* 0x000fe20000000f00 */
        /* <DEDUP_REMOVED lines=12> */
.L_x_2926:
        /* <DEDUP_REMOVED lines=16> */
[----:B------:R-:W2:Y:S01]  /*21b70*/  @P3 MUFU.RCP R6, R5 ;  /* 0x0000000500063308 */ /* 0x000ea20000001000 */
[----:B------:R-:W3:Y:S07]  /*21b80*/  @P3 LDC R25, c[0x0][0x2e8] ;  /* 0x0000ba00ff193b82 */ /* 0x000eee0000000800 */
[----:B------:R-:W4:Y:S08]  /*21b90*/  @P0 MUFU.RCP R7, R4 ;  /* 0x0000000400070308 */ /* 0x000f300000001000 */
[----:B------:R-:W5:Y:S01]  /*21ba0*/  @P3 MUFU.LG2 R5, R5 ;  /* 0x0000000500053308 */ /* 0x000f620000000c00 */
        /* <DEDUP_REMOVED lines=33> */
[C---:B----4-:R-:W-:Y:S01]  /*21dc0*/  FMUL.FTZ R131, R7.reuse, R131 ;  /* 0x0000008307837220 */ /* 0x050fe20000410000 */
        /* <DEDUP_REMOVED lines=119> */
[----:B---3--:R-:W-:-:S03]  /*22540*/  @P3 FFMA.FTZ R8, R2, R25, R5 ;  /* 0x0000001902083223 */ /* 0x008fc60000010005 */
[----:B------:R-:W-:Y:S04]  /*22550*/  STS [R13+0x2000], R88 ;  /* 0x002000580d007388 */ /* 0x000fe80000000800 */
[----:B------:R1:W-:Y:S04]  /*22560*/  STS [R13+0x2400], R90 ;  /* 0x0024005a0d007388 */ /* 0x0003e80000000800 */
[----:B------:R3:W-:Y:S04]  /*22570*/  STS [R15+0x2000], R84 ;  /* 0x002000540f007388 */ /* 0x0007e80000000800 */
[----:B------:R3:W-:Y:S01]  /*22580*/  STS [R15+0x2400], R86 ;  /* 0x002400560f007388 */ /* 0x0007e20000000800 */
[----:B--2---:R-:W2:Y:S03]  /*22590*/  @P0 LDC R11, c[0x0][0x2e8] ;  /* 0x0000ba00ff0b0b82 */ /* 0x004ea60000000800 */
        /* <DEDUP_REMOVED lines=8> */
[----:B--2---:R-:W-:-:S03]  /*22620*/  @P0 FFMA.FTZ R9, R0, R11, R13 ;  /* 0x0000000b00090223 */ /* 0x004fc6000001000d */
[----:B------:R3:W-:Y:S04]  /*22630*/  STS [R23+0x2000], R68 ;  /* 0x0020004417007388 */ /* 0x0007e80000000800 */
[----:B------:R3:W-:Y:S01]  /*22640*/  STS [R23+0x2400], R70 ;  /* 0x0024004617007388 */ /* 0x0007e20000000800 */
[----:B------:R-:W-:Y:S05]  /*22650*/  @!P1 BRA `(.L_x_2931) ;  /* 0x0000000000249947 */ /* 0x000fea0003800000 */
[----:B------:R-:W1:Y:S01]  /*22660*/  S2R R11, SR_CTAID.Y ;  /* 0x00000000000b7919 */ /* 0x000e620000002600 */
[----:B------:R-:W1:Y:S01]  /*22670*/  LDC R0, c[0x0][0x2c4] ;  /* 0x0000b100ff007b82 */ /* 0x000e620000000800 */
[----:B------:R-:W-:Y:S01]  /*22680*/  ISETP.NE.AND P0, PT, R232, -0x1, PT ;  /* 0xffffffffe800780c */ /* 0x000fe20003f05270 */
[----:B------:R-:W2:Y:S06]  /*22690*/  S2R R24, SR_CTAID.Z ;  /* 0x0000000000187919 */ /* 0x000eac0000002700 */
[----:B------:R-:W2:Y:S01]  /*226a0*/  LDC R5, c[0x0][0x2e4] ;  /* 0x0000b900ff057b82 */ /* 0x000ea20000000800 */
[----:B-1----:R-:W-:-:S05]  /*226b0*/  IMAD R13, R11, R0, RZ ;  /* 0x000000000b0d7224 */ /* 0x002fca00078e02ff */
[----:B------:R-:W-:-:S05]  /*226c0*/  SEL R0, R13, R232, !P0 ;  /* 0x000000e80d007207 */ /* 0x000fca0004000000 */
[----:B--2---:R-:W-:Y:S01]  /*226d0*/  IMAD R0, R24, R5, R0 ;  /* 0x0000000518007224 */ /* 0x004fe200078e0200 */
[----:B------:R-:W-:Y:S06]  /*226e0*/  BRA `(.L_x_2932) ;  /* 0x0000000000187947 */ /* 0x000fec0003800000 */
.L_x_2931:
[----:B------:R-:W1:Y:S01]  /*226f0*/  S2R R24, SR_CTAID.Z ;  /* 0x0000000000187919 */ /* 0x000e620000002700 */
[----:B------:R-:W1:Y:S01]  /*22700*/  LDC R2, c[0x0][0x270] ;  /* 0x00009c00ff027b82 */ /* 0x000e620000000800 */
[----:B------:R-:W1:Y:S07]  /*22710*/  S2R R11, SR_CTAID.Y ;  /* 0x00000000000b7919 */ /* 0x000e6e0000002600 */
[----:B------:R-:W2:Y:S01]  /*22720*/  LDC R0, c[0x0][0x2c4] ;  /* 0x0000b100ff007b82 */ /* 0x000ea20000000800 */
[----:B-1----:R-:W-:-:S04]  /*22730*/  IMAD R5, R11, R2, R24 ;  /* 0x000000020b057224 */ /* 0x002fc800078e0218 */
[----:B--2---:R-:W-:-:S07]  /*22740*/  IMAD R0, R5, R0, RZ ;  /* 0x0000000005007224 */ /* 0x004fce00078e02ff */
.L_x_2932:
        /* <DEDUP_REMOVED lines=25> */
.L_x_2934:
[----:B------:R-:W-:Y:S05]  /*228e0*/  BSYNC B0 ;  /* 0x0000000000007941 */ /* 0x000fea0003800000 */
.L_x_2933:
[----:B------:R-:W2:Y:S01]  /*228f0*/  S2UR UR5, SR_CTAID.X ;  /* 0x00000000000579c3 */ /* 0x000ea20000002500 */
[----:B------:R-:W-:Y:S01]  /*22900*/  LEA.HI R0, R6, R3, RZ, 0x3 ;  /* 0x0000000306007211 */ /* 0x000fe200078f18ff */
[----:B---3--:R3:W4:Y:S01]  /*22910*/  LDS.128 R12, [R233+0x1800] ;  /* 0x00180000e90c7984 */ /* 0x0087220000000c00 */
[----:B------:R-:W-:Y:S01]  /*22920*/  SHF.R.S32.HI R7, RZ, 0x1f, R11 ;  /* 0x0000001fff077819 */ /* 0x000fe2000001140b */
[----:B------:R-:W-:Y:S01]  /*22930*/  BSSY B0, `(.L_x_2935) ;  /* 0x0000032000007945 */ /* 0x000fe20003800000 */
[----:B------:R-:W-:Y:S01]  /*22940*/  LOP3.LUT R0, R0, 0xfffffff8, RZ, 0xc0, !PT ;  /* 0xfffffff800007812 */ /* 0x000fe200078ec0ff */
[----:B------:R3:W3:Y:S01]  /*22950*/  LDS.128 R16, [R233+0x3800] ;  /* 0x00380000e9107984 */ /* 0x0006e20000000c00 */
[----:B------:R-:W-:Y:S01]  /*22960*/  ISETP.NE.AND P0, PT, R232, -0x1, PT ;  /* 0xffffffffe800780c */ /* 0x000fe20003f05270 */
[----:B-1----:R-:W1:Y:S02]  /*22970*/  LDC.64 R4, c[0x0][0x290] ;  /* 0x0000a400ff047b82 */ /* 0x002e640000000a00 */
[----:B------:R-:W-:-:S02]  /*22980*/  IMAD.IADD R3, R3, 0x1, -R0 ;  /* 0x0000000103037824 */ /* 0x000fc400078e0a00 */
[----:B------:R-:W-:Y:S02]  /*22990*/  VIADD R0, R234, 0x10 ;  /* 0x00000010ea007836 */ /* 0x000fe40000000000 */
[----:B------:R-:W-:Y:S02]  /*229a0*/  IMAD.SHL.U32 R2, R3, 0x8, RZ ;  /* 0x0000000803027824 */ /* 0x000fe400078e00ff */
[----:B------:R-:W5:Y:S03]  /*229b0*/  LDC.64 R8, c[0x0][0x298] ;  /* 0x0000a600ff087b82 */ /* 0x000f660000000a00 */
[----:B------:R-:W-:Y:S01]  /*229c0*/  SHF.R.S32.HI R3, RZ, 0x1f, R2 ;  /* 0x0000001fff037819 */ /* 0x000fe20000011402 */
[----:B--2---:R-:W-:-:S04]  /*229d0*/  USHF.L.U32 UR5, UR5, 0x6, URZ ;  /* 0x0000000605057899 */ /* 0x004fc8000800063f */
        /* <DEDUP_REMOVED lines=16> */
[----:B------:R1:W2:Y:S01]  /*22ae0*/  LDS.128 R20, [R233] ;  /* 0x00000000e9147984 */ /* 0x0002a20000000c00 */
        /* <DEDUP_REMOVED lines=11> */
[----:B---34-:R-:W-:Y:S06]  /*22ba0*/  @P0 BRA `(.L_x_2936) ;  /* 0x0000000000280947 */ /* 0x018fec0003800000 */
        /* <DEDUP_REMOVED lines=8> */
[----:B--2---:R3:W-:Y:S04]  /*22c30*/  STG.E.128 desc[UR6][R10.64], R20 ;  /* 0x000000140a007986 */ /* 0x0047e8000c101d06 */
[----:B-1----:R3:W-:Y:S02]  /*22c40*/  STG.E.128 desc[UR6][R10.64+0x80], R4 ;  /* 0x000080040a007986 */ /* 0x0027e4000c101d06 */
.L_x_2936:
[----:B------:R-:W-:Y:S05]  /*22c50*/  BSYNC B0 ;  /* 0x0000000000007941 */ /* 0x000fea0003800000 */
.L_x_2935:
        /* <DEDUP_REMOVED lines=17> */
.L_x_2938:
[----:B------:R-:W-:Y:S05]  /*22d70*/  BSYNC B0 ;  /* 0x0000000000007941 */ /* 0x000fea0003800000 */
.L_x_2937:
        /* <DEDUP_REMOVED lines=17> */
.L_x_2940:
[----:B------:R-:W-:Y:S05]  /*22e90*/  BSYNC B0 ;  /* 0x0000000000007941 */ /* 0x000fea0003800000 */
.L_x_2939:
        /* <DEDUP_REMOVED lines=15> */
.L_x_2941:
        /* <DEDUP_REMOVED lines=15> */
.L_x_8379:


//--------------------- .text._ZN5flash24flash_fwd_splitkv_kernelI23Flash_fwd_kernel_traitsILi128ELi64ELi128ELi4ELb0ELb0EN7cutlass6half_tE19Flash_kernel_traitsILi128ELi64ELi128ELi4ES3_EELb1ELb0ELb1ELb0ELb0ELb0ELb0ELb1EEEvNS_16Flash_fwd_paramsE --------------------------
	.section	.text._ZN5flash24flash_fwd_splitkv_kernelI23Flash_fwd_kernel_traitsILi128ELi64ELi128ELi4ELb0ELb0EN7cutlass6half_tE19Flash_kernel_traitsILi128ELi64ELi128ELi4ES3_EELb1ELb0ELb1ELb0ELb0ELb0ELb0ELb1EEEvNS_16Flash_fwd_paramsE,"ax",@progbits
	.align	128
        .global         _ZN5flash24flash_fwd_splitkv_kernelI23Flash_fwd_kernel_traitsILi128ELi64ELi128ELi4ELb0ELb0EN7cutlass6half_tE19Flash_kernel_traitsILi128ELi64ELi128ELi4ES3_EELb1ELb0ELb1ELb0ELb0ELb0ELb0ELb1EEEvNS_16Flash_fwd_paramsE
        .type           _ZN5flash24flash_fwd_splitkv_kernelI23Flash_fwd_kernel_traitsILi128ELi64ELi128ELi4ELb0ELb0EN7cutlass6half_tE19Flash_kernel_traitsILi128ELi64ELi128ELi4ES3_EELb1ELb0ELb1ELb0ELb0ELb0ELb0ELb1EEEvNS_16Flash_fwd_paramsE,@function
        .size           _ZN5flash24flash_fwd_splitkv_kernelI23Flash_fwd_kernel_traitsILi128ELi64ELi128ELi4ELb0ELb0EN7cutlass6half_tE19Flash_kernel_traitsILi128ELi64ELi128ELi4ES3_EELb1ELb0ELb1ELb0ELb0ELb0ELb0ELb1EEEvNS_16Flash_fwd_paramsE,(.L_x_8330 - _ZN5flash24flash_fwd_splitkv_kernelI23Flash_fwd_kernel_traitsILi128ELi64ELi128ELi4ELb0ELb0EN7cutlass6half_tE19Flash_kernel_traitsILi128ELi64ELi128ELi4ES3_EELb1ELb0ELb1ELb0ELb0ELb0ELb0ELb1EEEvNS_16Flash_fwd_paramsE)
        .other          _ZN5flash24flash_fwd_splitkv_kernelI23Flash_fwd_kernel_traitsILi128ELi64ELi128ELi4ELb0ELb0EN7cutlass6half_tE19Flash_kernel_traitsILi128ELi64ELi128ELi4ES3_EELb1ELb0ELb1ELb0ELb0ELb0ELb0ELb1EEEvNS_16Flash_fwd_paramsE,@"STO_CUDA_ENTRY STV_DEFAULT"
_ZN5flash24flash_fwd_splitkv_kernelI23Flash_fwd_kernel_traitsILi128ELi64ELi128ELi4ELb0ELb0EN7cutlass6half_tE19Flash_kernel_traitsILi128ELi64ELi128ELi4ES3_EELb1ELb0ELb1ELb0ELb0ELb0ELb0ELb1EEEvNS_16Flash_fwd_paramsE:
.text._ZN5flash24flash_fwd_splitkv_kernelI23Flash_fwd_kernel_traitsILi128ELi64ELi128ELi4ELb0ELb0EN7cutlass6half_tE19Flash_kernel_traitsILi128ELi64ELi128ELi4ES3_EELb1ELb0ELb1ELb0ELb0ELb0ELb0ELb1EEEvNS_16Flash_fwd_paramsE:
[----:B------:R-:W-:Y:S01]  /*0000*/  LDC R1, c[0x0][0x28] ;  /* 0x00000a00ff017b82 */ /* 0x000fe20000000800 */
[----:B------:R-:W1:Y:S07]  /*0010*/  S2R R235, SR_CTAID.X ;  /* 0x0000000000eb7919 */ /* 0x000e6e0000002500 */
[----:B------:R-:W2:Y:S01]  /*0020*/  LDC.64 R10, c[0x0][0x198] ;  /* 0x00006600ff0a7b82 */ /* 0x000ea20000000a00 */
[----:B------:R-:W-:Y:S01]  /*0030*/  BSSY B4, `(.L_x_2942) ;  /* 0x0000005000047945 */ /* 0x000fe20003800000 */
[----:B------:R-:W-:Y:S01]  /*0040*/  MOV R234, 0x80 ;  /* 0x0000008000ea7802 */ /* 0x000fe20000000f00 */
[----:B------:R-:W3:Y:S01]  /*0050*/  S2R R233, SR_CTAID.Y ;  /* 0x0000000000e97919 */ /* 0x000ee20000002600 */
[----:B------:R-:W4:Y:S05]  /*0060*/  S2R R236, SR_CTAID.Z ;  /* 0x0000000000ec7919 */ /* 0x000f2a0000002700 */
[----:B-1234-:R-:W-:Y:S05]  /*0070*/  CALL.REL.NOINC `($_ZN5flash24flash_fwd_splitkv_kernelI23Flash_fwd_kernel_traitsILi128ELi64ELi128ELi4ELb0ELb0EN7cutlass6half_tE19Flash_kernel_traitsILi128ELi64ELi128ELi4ES3_EELb1ELb0ELb1ELb0ELb0ELb0ELb0ELb1EEEvNS_16Flash_fwd_paramsE$_ZN5flash30compute_attn_1rowblock_splitkvI23Flash_fwd_kernel_traitsILi128ELi64ELi128ELi4ELb0ELb0EN7cutlass6half_tE19Flash_kernel_traitsILi128ELi64ELi128ELi4ES3_EELb1ELb0ELb1ELb0ELb0ELb0ELb0ELb1ENS_16Flash_fwd_paramsEEEvRKT8_iiiii) ;  /* 0x0000000000087944 */ /* 0x01efea0003c00000 */
[----:B------:R-:W-:Y:S05]  /*0080*/  BSYNC B4 ;  /* 0x0000000000047941 */ /* 0x000fea0003800000 */
.L_x_2942:
[----:B------:R-:W-:Y:S05]  /*0090*/  EXIT ;  /* 0x000000000000794d */ /* 0x000fea0003800000 */
        .type           $_ZN5flash24flash_fwd_splitkv_kernelI23Flash_fwd_kernel_traitsILi128ELi64ELi128ELi4ELb0ELb0EN7cutlass6half_tE19Flash_kernel_traitsILi128ELi64ELi128ELi4ES3_EELb1ELb0ELb1ELb0ELb0ELb0ELb0ELb1EEEvNS_16Flash_fwd_paramsE$_ZN5flash30compute_attn_1rowblock_splitkvI23Flash_fwd_kernel_traitsILi128ELi64ELi128ELi4ELb0ELb0EN7cutlass6half_tE19Flash_kernel_traitsILi128ELi64ELi128ELi4ES3_EELb1ELb0ELb1ELb0ELb0ELb0ELb0ELb1ENS_16Flash_fwd_paramsEEEvRKT8_iiiii,@function
        .size           $_ZN5flash24flash_fwd_splitkv_kernelI23Flash_fwd_kernel_traitsILi128ELi64ELi128ELi4ELb0ELb0EN7cutlass6half_tE19Flash_kernel_traitsILi128ELi64ELi128ELi4ES3_EELb1ELb0ELb1ELb0ELb0ELb0ELb0ELb1EEEvNS_16Flash_fwd_paramsE$_ZN5flash30compute_attn_1rowblock_splitkvI23Flash_fwd_kernel_traitsILi128ELi64ELi128ELi4ELb0ELb0EN7cutlass6half_tE19Flash_kernel_traitsILi128ELi64ELi128ELi4ES3_EELb1ELb0ELb1ELb0ELb0ELb0ELb0ELb1ENS_16Flash_fwd_paramsEEEvRKT8_iiiii,(.L_x_8330 - $_ZN5flash24flash_fwd_splitkv_kernelI23Flash_fwd_kernel_traitsILi128ELi64ELi128ELi4ELb0ELb0EN7cutlass6half_tE19Flash_kernel_traitsILi128ELi64ELi128ELi4ES3_EELb1ELb0ELb1ELb0ELb0ELb0ELb0ELb1EEEvNS_16Flash_fwd_paramsE$_ZN5flash30compute_attn_1rowblock_splitkvI23Flash_fwd_kernel_traitsILi128ELi64ELi128ELi4ELb0ELb0EN7cutlass6half_tE19Flash_kernel_traitsILi128ELi64ELi128ELi4ES3_EELb1ELb0ELb1ELb0ELb0ELb0ELb0ELb1ENS_16Flash_fwd_paramsEEEvRKT8_iiiii)
$_ZN5flash24flash_fwd_splitkv_kernelI23Flash_fwd_kernel_traitsILi128ELi64ELi128ELi4ELb0ELb0EN7cutlass6half_tE19Flash_kernel_traitsILi128ELi64ELi128ELi4ES3_EELb1ELb0ELb1ELb0ELb0ELb0ELb0ELb1EEEvNS_16Flash_fwd_paramsE$_ZN5flash30compute_attn_1rowblock_splitkvI23Flash_fwd_kernel_traitsILi128ELi64ELi128ELi4ELb0ELb0EN7cutlass6half_tE19Flash_kernel_traitsILi128ELi64ELi128ELi4ES3_EELb1ELb0ELb1ELb0ELb0ELb0ELb0ELb1ENS_16Flash_fwd_paramsEEEvRKT8_iiiii:
        /* <DEDUP_REMOVED lines=27> */
.L_x_2944:
[----:B------:R-:W-:Y:S05]  /*0250*/  BSYNC B0 ;  /* 0x0000000000007941 */ /* 0x000fea0003800000 */
.L_x_2943:
        /* <DEDUP_REMOVED lines=8> */
.L_x_2946:
[----:B------:R3:W5:Y:S02]  /*02e0*/  LD.E R90, desc[UR6][R10.64+0xb8] ;  /* 0x0000b8060a5a7980 */ /* 0x000764000c101900 */
.L_x_2947:
[----:B------:R-:W-:Y:S05]  /*02f0*/  BSYNC B0 ;  /* 0x0000000000007941 */ /* 0x000fea0003800000 */
.L_x_2945:
[----:B------:R-:W2:Y:S01]  /*0300*/  LD.E.64 R2, desc[UR6][R10.64+0xf8] ;  /* 0x0000f8060a027980 */ /* 0x000ea2000c101b00 */
        /* <DEDUP_REMOVED lines=9> */
.L_x_2949:
[----:B------:R-:W2:Y:S01]  /*03a0*/  LD.E.64 R2, desc[UR6][R10.64+0x108] ;  /* 0x000108060a027980 */ /* 0x000ea2000c101b00 */
[----:B------:R-:W-:Y:S01]  /*03b0*/  BSSY B0, `(.L_x_2951) ;  /* 0x0000006000007945 */ /* 0x000fe20003800000 */
[----:B--2---:R-:W-:-:S04]  /*03c0*/  ISETP.NE.U32.AND P0, PT, R2, RZ, PT ;  /* 0x000000ff0200720c */ /* 0x004fc80003f05070 */
[----:B------:R-:W-:Y:S01]  /*03d0*/  ISETP.NE.AND.EX P0, PT, R3, RZ, PT, P0 ;  /* 0x000000ff0300720c */ /* 0x000fe20003f05300 */
[----:B------:R-:W-:-:S12]  /*03e0*/  IMAD.MOV.U32 R3, RZ, RZ, RZ ;  /* 0x000000ffff037224 */ /* 0x000fd800078e00ff */
[----:B------:R-:W-:Y:S05]  /*03f0*/  @!P0 BRA `(.L_x_2952) ;  /* 0x0000000000048947 */ /* 0x000fea0003800000 */
[----:B------:R2:W5:Y:S02]  /*0400*/  LD.E R3, desc[UR6][R10.64+0xbc] ;  /* 0x0000bc060a037980 */ /* 0x000564000c101900 */
.L_x_2952:
[----:B------:R-:W-:Y:S05]  /*0410*/  BSYNC B0 ;  /* 0x0000000000007941 */ /* 0x000fea0003800000 */
.L_x_2951:
[----:B-----5:R-:W-:Y:S02]  /*0420*/  IADD3 R56, R90, R3, RZ ;  /* 0x000000035a387210 */ /* 0x020fe40007ffe0ff */
.L_x_2950:
[----:B------:R-:W-:Y:S05]  /*0430*/  BSYNC B1 ;  /* 0x0000000000017941 */ /* 0x000fea0003800000 */
.L_x_2948:
[----:B------:R-:W-:Y:S01]  /*0440*/  IMAD.SHL.U32 R67, R235, 0x40, RZ ;  /* 0x00000040eb437824 */ /* 0x000fe200078e00ff */
[----:B------:R-:W-:Y:S01]  /*0450*/  MOV R2, R234 ;  /* 0x000000ea00027202 */ /* 0x000fe20000000f00 */
[----:B------:R-:W-:-:S03]  /*0460*/  IMAD.MOV.U32 R3, RZ, RZ, 0x0 ;  /* 0x00000000ff037424 */ /* 0x000fc600078e00ff */
[----:B------:R-:W-:-:S13]  /*0470*/  ISETP.GT.AND P0, PT, R238, R67, PT ;  /* 0x00000043ee00720c */ /* 0x000fda0003f04270 */
[----:B-1234-:R-:W-:Y:S05]  /*0480*/  @!P0 RET.REL.NODEC R2 `(_ZN5flash24flash_fwd_splitkv_kernelI23Flash_fwd_kernel_traitsILi128ELi64ELi128ELi4ELb0ELb0EN7cutlass6half_tE19Flash_kernel_traitsILi128ELi64ELi128ELi4ES3_EELb1ELb0ELb1ELb0ELb0ELb0ELb0ELb1EEEvNS_16Flash_fwd_paramsE) ;  /* 0xfffffff802dc8950 */ /* 0x01efea0003c3ffff */
        /* <DEDUP_REMOVED lines=34> */
[----:B------:R-:W-:Y:S01]  /*06b0*/  SHF.R.S32.HI R21, RZ, 0x1f, R20 ;  /* 0x0000001fff157819 */ /* 0x000fe20000011414 */
[--C-:B------:R-:W-:Y:S01]  /*06c0*/  IMAD.IADD R238, R238, 0x1, -R67.reuse ;  /* 0x00000001eeee7824 */ /* 0x100fe200078e0a43 */
[----:B-1----:R-:W-:Y:S02]  /*06d0*/  SHF.R.S32.HI R11, RZ, 0x1f, R67 ;  /* 0x0000001fff0b7819 */ /* 0x002fe40000011443 */
[----:B------:R-:W-:Y:S01]  /*06e0*/  ISETP.NE.AND P6, PT, R58, RZ, PT ;  /* 0x000000ff3a00720c */ /* 0x000fe20003fc5270 */
[----:B------:R-:W-:Y:S01]  /*06f0*/  BSSY B0, `(.L_x_2954) ;  /* 0x0000029000007945 */ /* 0x000fe20003800000 */
[----:B--2---:R-:W-:-:S04]  /*0700*/  @P0 IMAD.WIDE.U32 R22, R16, R237, RZ ;  /* 0x000000ed10160225 */ /* 0x004fc800078e00ff */
[----:B------:R-:W-:Y:S02]  /*0710*/  @P0 IMAD R7, R17, R237, RZ ;  /* 0x000000ed11070224 */ /* 0x000fe400078e02ff */
[----:B----4-:R-:W-:-:S04]  /*0720*/  @!P0 IMAD R9, R15, R233, RZ ;  /* 0x000000e90f098224 */ /* 0x010fc800078e02ff */
[C---:B------:R-:W-:Y:S02]  /*0730*/  @!P0 IMAD R8, R14.reuse, R8, R9 ;  /* 0x000000080e088224 */ /* 0x040fe400078e0209 */
[----:B------:R-:W-:-:S04]  /*0740*/  @!P0 IMAD.WIDE.U32 R14, R14, R233, RZ ;  /* 0x000000e90e0e8225 */ /* 0x000fc800078e00ff */
[----:B------:R-:W-:Y:S02]  /*0750*/  IMAD R9, R17, R67, RZ ;  /* 0x0000004311097224 */ /* 0x000fe400078e02ff */
[----:B------:R-:W-:Y:S01]  /*0760*/  @P0 IMAD.MOV.U32 R10, RZ, RZ, R22 ;  /* 0x000000ffff0a0224 */ /* 0x000fe200078e0016 */
[----:B------:R-:W-:Y:S01]  /*0770*/  @P0 IADD3 R7, R23, R7, RZ ;  /* 0x0000000717070210 */ /* 0x000fe20007ffe0ff */
[----:B------:R-:W-:Y:S02]  /*0780*/  @!P0 IMAD.MOV.U32 R10, RZ, RZ, R14 ;  /* 0x000000ffff0a8224 */ /* 0x000fe400078e000e */
[----:B------:R-:W-:Y:S01]  /*0790*/  IMAD R14, R16, R11, R9 ;  /* 0x0000000b100e7224 */ /* 0x000fe200078e0209 */
[----:B------:R-:W-:Y:S01]  /*07a0*/  SHF.R.S32.HI R9, RZ, 0x3, R6 ;  /* 0x00000003ff097819 */ /* 0x000fe20000011406 */
[----:B------:R-:W-:Y:S01]  /*07b0*/  IMAD.WIDE.U32 R22, R67, R16, R20 ;  /* 0x0000001043167225 */ /* 0x000fe200078e0014 */
[----:B------:R-:W-:Y:S02]  /*07c0*/  @!P0 IADD3 R7, R15, R8, RZ ;  /* 0x000000080f078210 */ /* 0x000fe40007ffe0ff */
[----:B------:R-:W-:-:S02]  /*07d0*/  ISETP.GE.AND P2, PT, R9, R238, PT ;  /* 0x000000ee0900720c */ /* 0x000fc40003f46270 */
[----:B------:R-:W-:Y:S01]  /*07e0*/  IADD3 R22, P0, R10, R22, RZ ;  /* 0x000000160a167210 */ /* 0x000fe20007f1e0ff */
[----:B---3--:R-:W-:Y:S01]  /*07f0*/  IMAD R5, R5, R236, RZ ;  /* 0x000000ec05057224 */ /* 0x008fe200078e02ff */
[----:B------:R-:W-:Y:S02]  /*0800*/  SHF.R.S32.HI R6, RZ, 0x1f, R236 ;  /* 0x0000001fff067819 */ /* 0x000fe400000114ec */
[----:B------:R-:W-:Y:S01]  /*0810*/  IADD3.X R23, R7, R23, R14, P0, !PT ;  /* 0x0000001707177210 */ /* 0x000fe200007fe40e */
[C---:B------:R-:W-:Y:S01]  /*0820*/  VIADD R11, R9.reuse, 0x10 ;  /* 0x00000010090b7836 */ /* 0x040fe20000000000 */
[----:B------:R-:W-:Y:S01]  /*0830*/  IADD3 R7, R9, 0x20, RZ ;  /* 0x0000002009077810 */ /* 0x000fe20007ffe0ff */
[----:B------:R-:W-:Y:S02]  /*0840*/  IMAD R5, R4, R6, R5 ;  /* 0x0000000604057224 */ /* 0x000fe400078e0205 */
[----:B------:R-:W-:Y:S01]  /*0850*/  IMAD.WIDE.U32 R22, R236, R4, R22 ;  /* 0x00000004ec167225 */ /* 0x000fe200078e0016 */
[----:B------:R-:W-:-:S02]  /*0860*/  ISETP.GE.AND P1, PT, R11, R238, PT ;  /* 0x000000ee0b00720c */ /* 0x000fc40003f26270 */
        /* <DEDUP_REMOVED lines=17> */
.L_x_2955:
[----:B------:R-:W-:Y:S05]  /*0980*/  BSYNC B0 ;  /* 0x0000000000007941 */ /* 0x000fea0003800000 */
.L_x_2954:
        /* <DEDUP_REMOVED lines=17> */
.L_x_2957:
[----:B------:R-:W-:Y:S05]  /*0aa0*/  BSYNC B0 ;  /* 0x0000000000007941 */ /* 0x000fea0003800000 */
.L_x_2956:
[----:B-----5:R-:W-:Y:S01]  /*0ab0*/  IMAD R3, R233, R3, R236 ;  /* 0x00000003e9037224 */ /* 0x020fe200078e02ec */
[----:B------:R-:W-:Y:S01]  /*0ac0*/  BSSY B0, `(.L_x_2958) ;  /* 0x0000013000007945 */ /* 0x000fe20003800000 */
[C---:B------:R-:W-:Y:S02]  /*0ad0*/  ISETP.GE.OR P5, PT, R9.reuse, R238, P6 ;  /* 0x000000ee0900720c */ /* 0x040fe400037a6670 */
        /* <DEDUP_REMOVED lines=17> */
.L_x_2959:
[----:B------:R-:W-:Y:S05]  /*0bf0*/  BSYNC B0 ;  /* 0x0000000000007941 */ /* 0x000fea0003800000 */
.L_x_2958:
[CC--:B------:R-:W-:Y:S01]  /*0c00*/  ISETP.GE.AND P1, PT, R7.reuse, R238.reuse, PT ;  /* 0x000000ee0700720c */ /* 0x0c0fe20003f26270 */
[----:B------:R-:W-:Y:S01]  /*0c10*/  BSSY B0, `(.L_x_2960) ;  /* 0x0000018000007945 */ /* 0x000fe20003800000 */
[C---:B------:R-:W-:Y:S01]  /*0c20*/  IADD3 R3, P0, R0.reuse, R9, RZ ;  /* 0x0000000900037210 */ /* 0x040fe20007f1e0ff */
[----:B-123--:R-:W-:Y:S01]  /*0c30*/  @!P5 IMAD.MOV.U32 R4, RZ, RZ, 0x7f800000 ;  /* 0x7f800000ff04d424 */ /* 0x00efe200078e00ff */
[----:B------:R-:W-:Y:S02]  /*0c40*/  ISETP.GE.OR P6, PT, R7, R238, P6 ;  /* 0x000000ee0700720c */ /* 0x000fe400037c6670 */
[----:B------:R-:W-:Y:S02]  /*0c50*/  LEA.HI.X.SX32 R0, R0, R11, 0x1, P0 ;  /* 0x0000000b00007211 */ /* 0x000fe400000f0eff */
[----:B------:R-:W-:-:S04]  /*0c60*/  LEA R6, P0, R3, R12, 0x2 ;  /* 0x0000000c03067211 */ /* 0x000fc800078010ff */
[----:B------:R-:W-:Y:S01]  /*0c70*/  LEA.HI.X R7, R3, R13, R0, 0x2, P0 ;  /* 0x0000000d03077211 */ /* 0x000fe200000f1400 */
[----:B------:R-:W-:Y:S02]  /*0c80*/  @!P4 IMAD.MOV.U32 R3, RZ, RZ, 0x7f800000 ;  /* 0x7f800000ff03c424 */ /* 0x000fe400078e00ff */
[----:B------:R-:W-:Y:S01]  /*0c90*/  @!P3 IMAD.MOV.U32 R0, RZ, RZ, 0x7f800000 ;  /* 0x7f800000ff00b424 */ /* 0x000fe200078e00ff */
[----:B------:R-:W-:Y:S06]  /*0ca0*/  @P1 BRA `(.L_x_2961) ;  /* 0x0000000000381947 */ /* 0x000fec0003800000 */
        /* <DEDUP_REMOVED lines=14> */
.L_x_2961:
[----:B------:R-:W-:Y:S05]  /*0d90*/  BSYNC B0 ;  /* 0x0000000000007941 */ /* 0x000fea0003800000 */
.L_x_2960:
[----:B------:R-:W-:Y:S01]  /*0da0*/  MOV R235, 0x0 ;  /* 0x0000000000eb7802 */ /* 0x000fe20000000f00 */
[----:B------:R-:W-:Y:S04]  /*0db0*/  @!P5 ST.E desc[UR6][R6.64], R4 ;  /* 0x000000040600d985 */ /* 0x000fe8000c101906 */
[----:B------:R-:W-:Y:S04]  /*0dc0*/  @!P4 ST.E desc[UR6][R6.64+0x40], R3 ;  /* 0x000040030600c985 */ /* 0x000fe8000c101906 */
[----:B------:R1:W-:Y:S02]  /*0dd0*/  @!P3 ST.E desc[UR6][R6.64+0x80], R0 ;  /* 0x000080000600b985 */ /* 0x0003e4000c101906 */
[----:B-1----:R-:W-:Y:S05]  /*0de0*/  @P6 RET.REL.NODEC R234 `(_ZN5flash24flash_fwd_splitkv_kernelI23Flash_fwd_kernel_traitsILi128ELi64ELi128ELi4ELb0ELb0EN7cutlass6half_tE19Flash_kernel_traitsILi128ELi64ELi128ELi4ES3_EELb1ELb0ELb1ELb0ELb0ELb0ELb0ELb1EEEvNS_16Flash_fwd_paramsE) ;  /* 0xfffffff0ea846950 */ /* 0x002fea0003c3ffff */
[----:B------:R-:W-:Y:S02]  /*0df0*/  MOV R3, 0x7f800000 ;  /* 0x7f80000000037802 */ /* 0x000fe40000000f00 */
[----:B------:R-:W-:-:S03]  /*0e00*/  MOV R235, 0x0 ;  /* 0x0000000000eb7802 */ /* 0x000fc60000000f00 */
[----:B------:R1:W-:Y:S02]  /*0e10*/  ST.E desc[UR6][R6.64+0xc0], R3 ;  /* 0x0000c00306007985 */ /* 0x0003e4000c101906 */
[----:B-1----:R-:W-:Y:S05]  /*0e20*/  RET.REL.NODEC R234 `(_ZN5flash24flash_fwd_splitkv_kernelI23Flash_fwd_kernel_traitsILi128ELi64ELi128ELi4ELb0ELb0EN7cutlass6half_tE19Flash_kernel_traitsILi128ELi64ELi128ELi4ES3_EELb1ELb0ELb1ELb0ELb0ELb0ELb0ELb1EEEvNS_16Flash_fwd_paramsE) ;  /* 0xfffffff0ea747950 */ /* 0x002fea0003c3ffff */
.L_x_2953:
        /* <DEDUP_REMOVED lines=25> */
[----:B------:R-:W4:Y:S01]  /*0fc0*/  LD.E.64 R18, desc[UR6][R10.64+0x20] ;  /* 0x000020060a127980 */ /* 0x000f22000c101b00 */
[----:B------:R-:W-:-:S03]  /*0fd0*/  IABS R2, R5 ;  /* 0x0000000500027213 */ /* 0x000fc60000000000 */
[----:B------:R-:W4:Y:S04]  /*0fe0*/  LD.E.64 R62, desc[UR6][R10.64+0x38] ;  /* 0x000038060a3e7980 */ /* 0x000f28000c101b00 */
[----:B------:R-:W4:Y:S04]  /*0ff0*/  LD.E.64 R16, desc[UR6][R10.64+0x50] ;  /* 0x000050060a107980 */ /* 0x000f28000c101b00 */
[----:B------:R-:W5:Y:S04]  /*1000*/  LD.E.64 R26, desc[UR6][R10.64+0x58] ;  /* 0x000058060a1a7980 */ /* 0x000f68000c101b00 */
[----:B------:R-:W5:Y:S01]  /*1010*/  LD.E.64 R60, desc[UR6][R10.64+0x40] ;  /* 0x000040060a3c7980 */ /* 0x000f62000c101b00 */
[----:B--2---:R-:W-:-:S04]  /*1020*/  IABS R4, R6 ;  /* 0x0000000600047213 */ /* 0x004fc80000000000 */
[----:B-----5:R-:W1:Y:S08]  /*1030*/  I2F.RP R12, R4 ;  /* 0x00000004000c7306 */ /* 0x020e700000209400 */
[----:B-1----:R-:W1:Y:S02]  /*1040*/  MUFU.RCP R8, R12 ;  /* 0x0000000c00087308 */ /* 0x002e640000001000 */
[----:B-1----:R-:W-:Y:S01]  /*1050*/  IADD3 R8, R8, 0xffffffe, RZ ;  /* 0x0ffffffe08087810 */ /* 0x002fe20007ffe0ff */
[----:B------:R-:W2:Y:S05]  /*1060*/  LD.E.64 R12, desc[UR6][R10.64+0x28] ;  /* 0x000028060a0c7980 */ /* 0x000eaa000c101b00 */
[----:B------:R-:W1:Y:S01]  /*1070*/  F2I.FTZ.U32.TRUNC.NTZ R9, R8 ;  /* 0x0000000800097305 */ /* 0x000e62000021f000 */
[----:B------:R-:W-:-:S02]  /*1080*/  IABS R0, R6 ;  /* 0x0000000600007213 */ /* 0x000fc40000000000 */
[----:B-1----:R-:W-:Y:S01]  /*1090*/  IADD3 R7, RZ, -R9, RZ ;  /* 0x80000009ff077210 */ /* 0x002fe20007ffe0ff */
[----:B------:R-:W-:-:S04]  /*10a0*/  IMAD.MOV.U32 R8, RZ, RZ, RZ ;  /* 0x000000ffff087224 */ /* 0x000fc800078e00ff */
[----:B------:R-:W-:-:S04]  /*10b0*/  IMAD R7, R7, R4, RZ ;  /* 0x0000000407077224 */ /* 0x000fc800078e02ff */
[----:B------:R-:W-:Y:S01]  /*10c0*/  IMAD.HI.U32 R7, R9, R7, R8 ;  /* 0x0000000709077227 */ /* 0x000fe200078e0008 */
[----:B------:R-:W-:-:S05]  /*10d0*/  IADD3 R0, RZ, -R0, RZ ;  /* 0x80000000ff007210 */ /* 0x000fca0007ffe0ff */
        /* <DEDUP_REMOVED lines=13> */
[----:B------:R1:W4:Y:S01]  /*11b0*/  LD.E R2, desc[UR6][R22.64] ;  /* 0x0000000616027980 */ /* 0x000322000c101900 */
        /* <DEDUP_REMOVED lines=22> */
[----:B------:R-:W-:-:S05]  /*1320*/  IMAD R6, R6, R9, R5 ;  /* 0x0000000906067224 */ /* 0x000fca00078e0205 */
[----:B------:R-:W-:Y:S02]  /*1330*/  SHF.R.S32.HI R15, RZ, 0x1f, R6 ;  /* 0x0000001fff0f7819 */ /* 0x000fe40000011406 */
[----:B------:R-:W-:-:S05]  /*1340*/  @P2 IADD3 R4, R4, 0x1, RZ ;  /* 0x0000000104042810 */ /* 0x000fca0007ffe0ff */
[----:B------:R-:W-:Y:S02]  /*1350*/  @!P0 IADD3 R4, -R4, RZ, RZ ;  /* 0x000000ff04048210 */ /* 0x000fe40007ffe1ff */
[----:B------:R-:W-:Y:S02]  /*1360*/  @!P1 LOP3.LUT R4, RZ, R3, RZ, 0x33, !PT ;  /* 0x00000003ff049212 */ /* 0x000fe400078e33ff */
[----:B----4-:R-:W-:Y:S01]  /*1370*/  SHF.R.S32.HI R0, RZ, 0x1f, R2 ;  /* 0x0000001fff007819 */ /* 0x010fe20000011402 */
[-C--:B------:R-:W-:Y:S02]  /*1380*/  IMAD R7, R19, R2.reuse, RZ ;  /* 0x0000000213077224 */ /* 0x080fe400078e02ff */
[----:B------:R-:W-:-:S04]  /*1390*/  IMAD.WIDE.U32 R8, R18, R2, RZ ;  /* 0x0000000212087225 */ /* 0x000fc800078e00ff */
[----:B------:R-:W-:-:S04]  /*13a0*/  IMAD R7, R18, R0, R7 ;  /* 0x0000000012077224 */ /* 0x000fc800078e0207 */
[----:B------:R-:W-:Y:S02]  /*13b0*/  IMAD.IADD R9, R9, 0x1, R7 ;  /* 0x0000000109097824 */ /* 0x000fe400078e0207 */
[----:B------:R-:W-:Y:S02]  /*13c0*/  IMAD R7, R63, R6, RZ ;  /* 0x000000063f077224 */ /* 0x000fe400078e02ff */
[----:B------:R-:W-:-:S04]  /*13d0*/  IMAD.WIDE.U32 R8, R6, R62, R8 ;  /* 0x0000003e06087225 */ /* 0x000fc800078e0008 */
[----:B------:R-:W-:Y:S02]  /*13e0*/  IMAD R7, R62, R15, R7 ;  /* 0x0000000f3e077224 */ /* 0x000fe400078e0207 */
[----:B--2---:R-:W-:Y:S01]  /*13f0*/  IMAD R3, R13, R2, RZ ;  /* 0x000000020d037224 */ /* 0x004fe200078e02ff */
[----:B------:R-:W-:Y:S01]  /*1400*/  SHF.R.S32.HI R13, RZ, 0x1f, R4 ;  /* 0x0000001fff0d7819 */ /* 0x000fe20000011404 */
[----:B------:R-:W-:Y:S02]  /*1410*/  IMAD.IADD R9, R9, 0x1, R7 ;  /* 0x0000000109097824 */ /* 0x000fe400078e0207 */
[----:B------:R-:W-:Y:S02]  /*1420*/  IMAD R7, R17, R4, RZ ;  /* 0x0000000411077224 */ /* 0x000fe400078e02ff */
[----:B------:R-:W-:-:S04]  /*1430*/  IMAD.WIDE.U32 R18, R12, R2, RZ ;  /* 0x000000020c127225 */ /* 0x000fc800078e00ff */
[----:B------:R-:W-:Y:S02]  /*1440*/  IMAD R7, R16, R13, R7 ;  /* 0x0000000d10077224 */ /* 0x000fe400078e0207 */
[----:B------:R-:W-:Y:S02]  /*1450*/  IMAD R3, R12, R0, R3 ;  /* 0x000000000c037224 */ /* 0x000fe400078e0203 */
[----:B------:R-:W-:Y:S01]  /*1460*/  IMAD.WIDE.U32 R16, R4, R16, R8 ;  /* 0x0000001004107225 */ /* 0x000fe200078e0008 */
[----:B------:R-:W-:-:S03]  /*1470*/  MOV R2, R18 ;  /* 0x0000001200027202 */ /* 0x000fc60000000f00 */
[----:B------:R-:W-:Y:S01]  /*1480*/  IMAD.IADD R9, R19, 0x1, R3 ;  /* 0x0000000113097824 */ /* 0x000fe200078e0203 */
[----:B------:R-:W-:Y:S01]  /*1490*/  IADD3 R3, R17, R7, RZ ;  /* 0x0000000711037210 */ /* 0x000fe20007ffe0ff */
[----:B------:R-:W-:Y:S01]  /*14a0*/  IMAD.MOV.U32 R0, RZ, RZ, R16 ;  /* 0x000000ffff007224 */ /* 0x000fe200078e0010 */
[----:B------:R-:W-:Y:S05]  /*14b0*/  BRA `(.L_x_2964) ;  /* 0x0000000400387947 */ /* 0x000fea0003800000 */
.L_x_2963:
        /* <DEDUP_REMOVED lines=8> */
[----:B------:R-:W-:-:S02]  /*1540*/  IMAD.MOV.U32 R24, RZ, RZ, RZ ;  /* 0x000000ffff187224 */ /* 0x000fc400078e00ff */
[----:B------:R-:W-:Y:S01]  /*1550*/  @P3 IMAD.IADD R6, R13, 0x1, R14 ;  /* 0x000000010d063824 */ /* 0x000fe200078e020e */
        /* <DEDUP_REMOVED lines=14> */
[-C--:B---3--:R-:W-:Y:S01]  /*1640*/  @!P3 IMAD R5, R63, R13.reuse, RZ ;  /* 0x0000000d3f05b224 */ /* 0x088fe200078e02ff */
[----:B------:R-:W-:Y:S01]  /*1650*/  @!P3 SHF.R.S32.HI R4, RZ, 0x1f, R13 ;  /* 0x0000001fff04b819 */ /* 0x000fe2000001140d */
[----:B------:R-:W-:-:S04]  /*1660*/  @!P3 IMAD.WIDE.U32 R24, R62, R13, RZ ;  /* 0x0000000d3e18b225 */ /* 0x000fc800078e00ff */
[----:B------:R-:W-:Y:S01]  /*1670*/  @!P3 IMAD R4, R4, R62, R5 ;  /* 0x0000003e0404b224 */ /* 0x000fe200078e0205 */
[----:B-----5:R-:W-:-:S05]  /*1680*/  @!P3 SHF.R.S32.HI R5, RZ, 0x1f, R12 ;  /* 0x0000001fff05b819 */ /* 0x020fca000001140c */
[-C--:B------:R-:W-:Y:S02]  /*1690*/  @!P0 IADD3 R0, R0, -R3.reuse, RZ ;  /* 0x8000000300008210 */ /* 0x080fe40007ffe0ff */
        /* <DEDUP_REMOVED lines=8> */
[----:B------:R-:W-:Y:S02]  /*1720*/  ISETP.GE.AND P1, PT, R0, RZ, PT ;  /* 0x000000ff0000720c */ /* 0x000fe40003f26270 */
[----:B------:R-:W-:Y:S02]  /*1730*/  @!P0 IADD3 R2, R2, 0x1, RZ ;  /* 0x0000000102028810 */ /* 0x000fe40007ffe0ff */
[----:B------:R-:W-:Y:S02]  /*1740*/  @P3 IADD3 R9, R29, R9, RZ ;  /* 0x000000091d093210 */ /* 0x000fe40007ffe0ff */
[----:B------:R-:W-:Y:S02]  /*1750*/  ISETP.NE.AND P0, PT, R7, RZ, PT ;  /* 0x000000ff0700720c */ /* 0x000fe40003f05270 */
[----:B------:R-:W-:Y:S01]  /*1760*/  @!P3 IADD3 R9, R23, R4, RZ ;  /* 0x000000041709b210 */ /* 0x000fe20007ffe0ff */
[----:B------:R-:W-:Y:S01]  /*1770*/  @!P3 IMAD R4, R61, R13, RZ ;  /* 0x0000000d3d04b224 */ /* 0x000fe200078e02ff */
[----:B------:R-:W-:-:S02]  /*1780*/  @!P3 SHF.R.S32.HI R3, RZ, 0x1f, R13 ;  /* 0x0000001fff03b819 */ /* 0x000fc4000001140d */
[----:B------:R-:W-:Y:S02]  /*1790*/  LEA R5, R48, 0xffffff80, 0x7 ;  /* 0xffffff8030057811 */ /* 0x000fe400078e38ff */
[----:B------:R-:W-:Y:S01]  /*17a0*/  @P2 IADD3 R2, R2, 0x1, RZ ;  /* 0x0000000102022810 */ /* 0x000fe20007ffe0ff */
[----:B------:R-:W-:Y:S01]  /*17b0*/  @P3 IMAD.MOV.U32 R8, RZ, RZ, R28 ;  /* 0x000000ffff083224 */ /* 0x000fe200078e001c */
[----:B------:R-:W-:Y:S01]  /*17c0*/  SHF.R.S32.HI R15, RZ, 0x1f, R5 ;  /* 0x0000001fff0f7819 */ /* 0x000fe20000011405 */
[----:B------:R-:W-:Y:S02]  /*17d0*/  @!P3 IMAD R3, R3, R60, R4 ;  /* 0x0000003c0303b224 */ /* 0x000fe400078e0204 */
[----:B------:R-:W-:Y:S01]  /*17e0*/  @!P3 IMAD.WIDE.U32 R24, R60, R13, RZ ;  /* 0x0000000d3c18b225 */ /* 0x000fe200078e00ff */
[----:B------:R-:W-:-:S03]  /*17f0*/  MOV R4, R2 ;  /* 0x0000000200047202 */ /* 0x000fc60000000f00 */
[----:B------:R-:W-:Y:S02]  /*1800*/  @!P3 IMAD.MOV.U32 R8, RZ, RZ, R22 ;  /* 0x000000ffff08b224 */ /* 0x000fe400078e0016 */
[----:B------:R-:W-:Y:S01]  /*1810*/  IMAD R6, R63, R5, RZ ;  /* 0x000000053f067224 */ /* 0x000fe200078e02ff */
[----:B------:R-:W-:Y:S01]  /*1820*/  @!P3 IADD3 R25, R25, R3, RZ ;  /* 0x000000031919b210 */ /* 0x000fe20007ffe0ff */
[----:B------:R-:W-:Y:S01]  /*1830*/  IMAD.WIDE.U32 R22, R62, R5, R8 ;  /* 0x000000053e167225 */ /* 0x000fe200078e0008 */
[----:B------:R-:W-:Y:S02]  /*1840*/  @!P1 IADD3 R4, -R4, RZ, RZ ;  /* 0x000000ff04049210 */ /* 0x000fe40007ffe1ff */
[----:B------:R-:W-:Y:S01]  /*1850*/  @!P3 SHF.R.S32.HI R3, RZ, 0x1f, R12 ;  /* 0x0000001fff03b819 */ /* 0x000fe2000001140c */
[----:B------:R-:W-:Y:S01]  /*1860*/  IMAD R6, R15, R62, R6 ;  /* 0x0000003e0f067224 */ /* 0x000fe200078e0206 */
[----:B------:R-:W-:Y:S01]  /*1870*/  @!P0 LOP3.LUT R4, RZ, R7, RZ, 0x33, !PT ;  /* 0x00000007ff048212 */ /* 0x000fe200078e33ff */
[----:B------:R-:W-:-:S02]  /*1880*/  @P3 IMAD.IADD R13, R13, 0x1, R14 ;  /* 0x000000010d0d3824 */ /* 0x000fc400078e020e */
[----:B------:R-:W-:Y:S02]  /*1890*/  @!P3 IMAD R0, R19, R12, RZ ;  /* 0x0000000c1300b224 */ /* 0x000fe400078e02ff */
[----:B------:R-:W-:Y:S02]  /*18a0*/  IMAD.IADD R23, R23, 0x1, R6 ;  /* 0x0000000117177824 */ /* 0x000fe400078e0206 */
[-C--:B------:R-:W-:Y:S02]  /*18b0*/  @P3 IMAD R9, R61, R13.reuse, RZ ;  /* 0x0000000d3d093224 */ /* 0x080fe400078e02ff */
[----:B------:R-:W-:Y:S01]  /*18c0*/  @P3 IMAD.WIDE.U32 R6, R60, R13, RZ ;  /* 0x0000000d3c063225 */ /* 0x000fe200078e00ff */
[----:B------:R-:W-:-:S03]  /*18d0*/  SHF.R.S32.HI R13, RZ, 0x1f, R4 ;  /* 0x0000001fff0d7819 */ /* 0x000fc60000011404 */
[C---:B------:R-:W-:Y:S02]  /*18e0*/  @!P3 IMAD R0, R18.reuse, R3, R0 ;  /* 0x000000031200b224 */ /* 0x040fe400078e0200 */
[----:B------:R-:W-:Y:S02]  /*18f0*/  IMAD R3, R17, R4, RZ ;  /* 0x0000000411037224 */ /* 0x000fe400078e02ff */
[----:B------:R-:W-:Y:S01]  /*1900*/  @!P3 IMAD.WIDE.U32 R18, R18, R12, R24 ;  /* 0x0000000c1212b225 */ /* 0x000fe200078e0018 */
[----:B------:R-:W-:-:S03]  /*1910*/  @P3 IADD3 R9, R7, R9, RZ ;  /* 0x0000000907093210 */ /* 0x000fc60007ffe0ff */
[----:B------:R-:W-:-:S04]  /*1920*/  IMAD.WIDE.U32 R22, R16, R4, R22 ;  /* 0x0000000410167225 */ /* 0x000fc800078e0016 */
[----:B------:R-:W-:Y:S01]  /*1930*/  IMAD R3, R16, R13, R3 ;  /* 0x0000000d10037224 */ /* 0x000fe200078e0203 */
[----:B------:R-:W-:Y:S01]  /*1940*/  @!P3 IADD3 R9, R19, R0, RZ ;  /* 0x000000001309b210 */ /* 0x000fe20007ffe0ff */
[----:B------:R-:W-:Y:S01]  /*1950*/  @P3 IMAD.MOV.U32 R2, RZ, RZ, R6 ;  /* 0x000000ffff023224 */ /* 0x000fe200078e0006 */
[----:B------:R-:W-:Y:S01]  /*1960*/  @!P3 MOV R2, R18 ;  /* 0x000000120002b202 */ /* 0x000fe20000000f00 */
[----:B------:R-:W-:Y:S01]  /*1970*/  IMAD.MOV.U32 R0, RZ, RZ, R22 ;  /* 0x000000ffff007224 */ /* 0x000fe200078e0016 */
[----:B------:R-:W-:Y:S02]  /*1980*/  IADD3 R3, R23, R3, RZ ;  /* 0x0000000317037210 */ /* 0x000fe40007ffe0ff */
[----:B-1----:R-:W-:Y:S02]  /*1990*/  MOV R6, R5 ;  /* 0x0000000500067202 */ /* 0x002fe40000000f00 */
.L_x_2964:
[----:B------:R-:W-:Y:S05]  /*19a0*/  BSYNC B0 ;  /* 0x0000000000007941 */ /* 0x000fea0003800000 */
.L_x_2962:
[----:B------:R-:W-:Y:S01]  /*19b0*/  ISETP.NE.AND P0, PT, R237, -0x1, PT ;  /* 0xffffffffed00780c */ /* 0x000fe20003f05270 */
[----:B------:R-:W2:Y:S04]  /*19c0*/  LD.E.64 R220, desc[UR6][R10.64+0x30] ;  /* 0x000030060adc7980 */ /* 0x000ea8000c101b00 */
[----:B------:R-:W3:Y:S04]  /*19d0*/  LD.E.64 R22, desc[UR6][R10.64+0x48] ;  /* 0x000048060a167980 */ /* 0x000ee8000c101b00 */
[----:B------:R-:W4:Y:S04]  /*19e0*/  LD.E.64 R16, desc[UR6][R10.64+0x10] ;  /* 0x000010060a107980 */ /* 0x000f28000c101b00 */
[----:B------:R-:W3:Y:S04]  /*19f0*/  @!P0 LD.E.64 R24, desc[UR6][R10.64+0x18] ;  /* 0x000018060a188980 */ /* 0x000ee8000c101b00 */
[----:B------:R-:W4:Y:S04]  /*1a00*/  LD.E R173, desc[UR6][R10.64+0xc0] ;  /* 0x0000c0060aad7980 */ /* 0x000f28000c101900 */
        /* <DEDUP_REMOVED lines=10> */
[----:B------:R-:W-:Y:S02]  /*1ab0*/  IMAD R2, R15, R60, RZ ;  /* 0x0000003c0f027224 */ /* 0x000fe400078e02ff */
[----:B------:R-:W-:Y:S01]  /*1ac0*/  IMAD.SHL.U32 R15, R214, 0x40, RZ ;  /* 0x00000040d60f7824 */ /* 0x000fe200078e00ff */
[----:B------:R-:W-:-:S04]  /*1ad0*/  SHF.R.S32.HI R19, RZ, 0x1f, R18 ;  /* 0x0000001fff137819 */ /* 0x000fc80000011412 */
[----:B------:R-:W-:Y:S01]  /*1ae0*/  LOP3.LUT R15, R15, 0x1c0, RZ, 0xc0, !PT ;  /* 0x000001c00f0f7812 */ /* 0x000fe200078ec0ff */
[----:B------:R-:W-:Y:S01]  /*1af0*/  IMAD.X R29, R19, 0x1, R9, P1 ;  /* 0x00000001131d7824 */ /* 0x000fe200008e0609 */
[----:B------:R-:W-:Y:S02]  /*1b00*/  LEA.HI R175, R7, R58, RZ, 0x4 ;  /* 0x0000003a07af7211 */ /* 0x000fe400078f20ff */
[----:B------:R-:W-:Y:S02]  /*1b10*/  LOP3.LUT R9, R15, 0x38, R18, 0xf8, !PT ;  /* 0x000000380f097812 */ /* 0x000fe400078ef812 */
[----:B------:R-:W-:-:S04]  /*1b20*/  SHF.R.U32.HI R176, RZ, 0x3, R15 ;  /* 0x00000003ffb07819 */ /* 0x000fc8000001160f */
[----:B------:R-:W-:Y:S02]  /*1b30*/  LOP3.LUT R176, R9, R176, RZ, 0x3c, !PT ;  /* 0x000000b009b07212 */ /* 0x000fe400078e3cff */
[----:B------:R-:W-:Y:S01]  /*1b40*/  LOP3.LUT R9, R175, 0xfffffff0, RZ, 0xc0, !PT ;  /* 0xfffffff0af097812 */ /* 0x000fe200078ec0ff */
[C---:B------:R-:W-:Y:S02]  /*1b50*/  IMAD R2, R6.reuse, R61, R2 ;  /* 0x0000003d06027224 */ /* 0x040fe400078e0202 */
[----:B------:R-:W-:-:S04]  /*1b60*/  IMAD.WIDE.U32 R28, R6, R60, R28 ;  /* 0x0000003c061c7225 */ /* 0x000fc800078e001c */
[----:B------:R-:W-:Y:S01]  /*1b70*/  IMAD.IADD R9, R58, 0x1, -R9 ;  /* 0x000000013a097824 */ /* 0x000fe200078e0a09 */
[----:B------:R-:W-:Y:S01]  /*1b80*/  IADD3 R29, R29, R2, RZ ;  /* 0x000000021d1d7210 */ /* 0x000fe20007ffe0ff */
[----:B-1----:R-:W-:Y:S01]  /*1b90*/  IMAD R20, R27, R4, RZ ;  /* 0x000000041b147224 */ /* 0x002fe200078e02ff */
[----:B------:R-:W-:Y:S02]  /*1ba0*/  LEA.HI R15, R7, R58, RZ, 0x6 ;  /* 0x0000003a070f7211 */ /* 0x000fe400078f30ff */
[----:B------:R-:W-:Y:S02]  /*1bb0*/  SHF.R.S32.HI R174, RZ, 0x1f, R9 ;  /* 0x0000001fffae7819 */ /* 0x000fe40000011409 */
[----:B------:R-:W-:Y:S01]  /*1bc0*/  SHF.R.S32.HI R72, RZ, 0x1f, R233 ;  /* 0x0000001fff487819 */ /* 0x000fe200000114e9 */
[-C--:B------:R-:W-:Y:S01]  /*1bd0*/  IMAD R20, R13, R26.reuse, R20 ;  /* 0x0000001a0d147224 */ /* 0x080fe200078e0214 */
[----:B------:R-:W-:Y:S01]  /*1be0*/  LEA.HI R174, R174, R9, RZ, 0x3 ;  /* 0x00000009aeae7211 */ /* 0x000fe200078f18ff */
[----:B------:R-:W-:Y:S01]  /*1bf0*/  IMAD.WIDE.U32 R26, R4, R26, R28 ;  /* 0x0000001a041a7225 */ /* 0x000fe200078e001c */
[----:B------:R-:W-:-:S03]  /*1c00*/  SHF.R.S32.HI R215, RZ, 0x1f, R214 ;  /* 0x0000001fffd77819 */ /* 0x000fc600000114d6 */
[----:B------:R-:W-:Y:S01]  /*1c10*/  IMAD.SHL.U32 R15, R15, 0x8, RZ ;  /* 0x000000080f0f7824 */ /* 0x000fe200078e00ff */
[----:B------:R-:W-:Y:S01]  /*1c20*/  LOP3.LUT R172, R174, 0xfffffff8, RZ, 0xc0, !PT ;  /* 0xfffffff8aeac7812 */ /* 0x000fe200078ec0ff */
[----:B------:R-:W-:Y:S01]  /*1c30*/  IMAD R153, R61, R214, RZ ;  /* 0x000000d63d997224 */ /* 0x000fe200078e02ff */
[----:B------:R-:W-:Y:S02]  /*1c40*/  SHF.R.S32.HI R177, RZ, 0x1f, R236 ;  /* 0x0000001fffb17819 */ /* 0x000fe400000114ec */
[----:B------:R-:W-:Y:S01]  /*1c50*/  LOP3.LUT R176, R176, 0xfffffe00, R15, 0xf8, !PT ;  /* 0xfffffe00b0b07812 */ /* 0x000fe200078ef80f */
[----:B------:R-:W-:Y:S01]  /*1c60*/  IMAD R153, R215, R60, R153 ;  /* 0x0000003cd7997224 */ /* 0x000fe200078e0299 */
[----:B------:R-:W-:Y:S02]  /*1c70*/  IADD3 R172, R9, -R172, RZ ;  /* 0x800000ac09ac7210 */ /* 0x000fe40007ffe0ff */
[----:B------:R-:W-:-:S04]  /*1c80*/  SHF.R.S32.HI R89, RZ, 0x1f, R90 ;  /* 0x0000001fff597819 */ /* 0x000fc8000001145a */
[----:B------:R-:W-:-:S04]  /*1c90*/  LEA.HI R89, R89, R90, RZ, 0x7 ;  /* 0x0000005a59597211 */ /* 0x000fc800078f38ff */
[----:B------:R-:W-:-:S04]  /*1ca0*/  SHF.R.S32.HI R89, RZ, 0x7, R89 ;  /* 0x00000007ff597819 */ /* 0x000fc80000011459 */
[----:B------:R-:W-:Y:S01]  /*1cb0*/  VIMNMX R89, RZ, R89, !PT ;  /* 0x00000059ff597248 */ /* 0x000fe20007fe0100 */
[----:B------:R-:W-:-:S04]  /*1cc0*/  IMAD.WIDE R194, R235, 0x40, R214 ;  /* 0x00000040ebc27825 */ /* 0x000fc800078e02d6 */
[----:B------:R-:W-:Y:S01]  /*1cd0*/  IMAD R197, R63, R214, RZ ;  /* 0x000000d63fc57224 */ /* 0x000fe200078e02ff */
[----:B------:R-:W-:-:S03]  /*1ce0*/  LEA.HI R64, R7, R58, RZ, 0x5 ;  /* 0x0000003a07407211 */ /* 0x000fc600078f28ff */
[----:B------:R-:W-:Y:S01]  /*1cf0*/  IMAD R197, R215, R62, R197 ;  /* 0x0000003ed7c57224 */ /* 0x000fe200078e02c5 */
[----:B------:R-:W-:Y:S01]  /*1d00*/  MOV R47, 0x20 ;  /* 0x00000020002f7802 */ /* 0x000fe20000000f00 */
[----:B------:R-:W-:Y:S01]  /*1d10*/  IMAD.MOV.U32 R49, RZ, RZ, 0x10 ;  /* 0x00000010ff317424 */ /* 0x000fe200078e00ff */
[----:B------:R-:W-:Y:S01]  /*1d20*/  LOP3.LUT R65, R64, 0xffffffe0, RZ, 0xc0, !PT ;  /* 0xffffffe040417812 */ /* 0x000fe200078ec0ff */
[C---:B------:R-:W-:Y:S01]  /*1d30*/  IMAD.SHL.U32 R229, R62.reuse, 0x10, RZ ;  /* 0x000000103ee57824 */ /* 0x040fe200078e00ff */
[----:B------:R-:W-:Y:S01]  /*1d40*/  SHF.L.U64.HI R230, R62, 0x4, R63 ;  /* 0x000000043ee67819 */ /* 0x000fe2000001023f */
[C---:B------:R-:W-:Y:S01]  /*1d50*/  IMAD.SHL.U32 R227, R60.reuse, 0x10, RZ ;  /* 0x000000103ce37824 */ /* 0x040fe200078e00ff */
[----:B------:R-:W-:Y:S01]  /*1d60*/  SHF.L.U64.HI R228, R60, 0x4, R61 ;  /* 0x000000043ce47819 */ /* 0x000fe2000001023d */
[----:B------:R-:W-:Y:S01]  /*1d70*/  IMAD.SHL.U32 R170, R66, 0x4, RZ ;  /* 0x0000000442aa7824 */ /* 0x000fe200078e00ff */
[----:B------:R-:W-:Y:S02]  /*1d80*/  SHF.R.S32.HI R64, RZ, 0x5, R64 ;  /* 0x00000005ff407819 */ /* 0x000fe40000011440 */
[----:B------:R-:W-:Y:S01]  /*1d90*/  IADD3 R65, -R65, R58, RZ ;  /* 0x0000003a41417210 */ /* 0x000fe20007ffe1ff */
[----:B--2---:R-:W-:-:S04]  /*1da0*/  @P0 IMAD.WIDE.U32 R28, R220, R237, RZ ;  /* 0x000000eddc1c0225 */ /* 0x004fc800078e00ff */
[----:B------:R-:W-:Y:S02]  /*1db0*/  @P0 IMAD.MOV.U32 R2, RZ, RZ, R28 ;  /* 0x000000ffff020224 */ /* 0x000fe400078e001c */
[----:B---3--:R-:W-:-:S04]  /*1dc0*/  @!P0 IMAD R21, R25, R233, RZ ;  /* 0x000000e919158224 */ /* 0x008fc800078e02ff */
[C---:B------:R-:W-:Y:S02]  /*1dd0*/  @!P0 IMAD R6, R24.reuse, R72, R21 ;  /* 0x0000004818068224 */ /* 0x040fe400078e0215 */
[----:B------:R-:W-:-:S04]  /*1de0*/  @!P0 IMAD.WIDE.U32 R24, R24, R233, RZ ;  /* 0x000000e918188225 */ /* 0x000fc800078e00ff */
[----:B------:R-:W-:Y:S02]  /*1df0*/  IMAD.IADD R21, R27, 0x1, R20 ;  /* 0x000000011b157824 */ /* 0x000fe400078e0214 */
[----:B------:R-:W-:Y:S02]  /*1e00*/  IMAD.MOV.U32 R20, RZ, RZ, R26 ;  /* 0x000000ffff147224 */ /* 0x000fe400078e001a */
[----:B------:R-:W-:Y:S02]  /*1e10*/  @!P0 IMAD.MOV.U32 R2, RZ, RZ, R24 ;  /* 0x000000ffff028224 */ /* 0x000fe400078e0018 */
[----:B------:R-:W-:Y:S02]  /*1e20*/  @P0 IMAD R15, R221, R237, RZ ;  /* 0x000000eddd0f0224 */ /* 0x000fe400078e02ff */
[----:B------:R-:W-:Y:S02]  /*1e30*/  IMAD R9, R23, R236, RZ ;  /* 0x000000ec17097224 */ /* 0x000fe400078e02ff */
[----:B------:R-:W-:Y:S01]  /*1e40*/  IMAD.WIDE.U32 R20, R214, R60, R20 ;  /* 0x0000003cd6147225 */ /* 0x000fe200078e0014 */
[----:B------:R-:W-:-:S03]  /*1e50*/  IADD3 R14, P1, R18, R2, RZ ;  /* 0x00000002120e7210 */ /* 0x000fc60007f3e0ff */
[----:B------:R-:W-:Y:S02]  /*1e60*/  @P0 IMAD.IADD R15, R29, 0x1, R15 ;  /* 0x000000011d0f0824 */ /* 0x000fe400078e020f */
[----:B------:R-:W-:Y:S01]  /*1e70*/  @!P0 IMAD.IADD R15, R25, 0x1, R6 ;  /* 0x00000001190f8824 */ /* 0x000fe200078e0206 */
[----:B----4-:R-:W-:Y:S01]  /*1e80*/  LEA R152, P0, R20, R16, 0x1 ;  /* 0x0000001014987211 */ /* 0x010fe200078008ff */
[----:B------:R-:W-:Y:S01]  /*1e90*/  IMAD R2, R22, R177, R9 ;  /* 0x000000b116027224 */ /* 0x000fe200078e0209 */
[C---:B------:R-:W-:Y:S01]  /*1ea0*/  IADD3 R9, R18.reuse, 0x40, RZ ;  /* 0x0000004012097810 */ /* 0x040fe20007ffe0ff */
[----:B------:R-:W-:Y:S01]  /*1eb0*/  IMAD.IADD R153, R21, 0x1, R153 ;  /* 0x0000000115997824 */ /* 0x000fe200078e0299 */
[-C--:B------:R-:W-:Y:S01]  /*1ec0*/  ISETP.GE.AND P2, PT, R18, R173.reuse, PT ;  /* 0x000000ad1200720c */ /* 0x080fe20003f46270 */
[----:B------:R-:W-:Y:S01]  /*1ed0*/  IMAD.X R15, R19, 0x1, R15, P1 ;  /* 0x00000001130f7824 */ /* 0x000fe200008e060f */
[----:B------:R-:W-:Y:S02]  /*1ee0*/  ISETP.GE.AND P1, PT, R9, R173, PT ;  /* 0x000000ad0900720c */ /* 0x000fe40003f26270 */
[----:B------:R-:W-:-:S02]  /*1ef0*/  LEA.HI.X R153, R20, R17, R153, 0x1, P0 ;  /* 0x0000001114997211 */ /* 0x000fc400000f0c99 */
[----:B------:R-:W-:Y:S01]  /*1f00*/  IADD3 R192, P0, R18, R0, RZ ;  /* 0x0000000012c07210 */ /* 0x000fe20007f1e0ff */
[----:B------:R-:W-:Y:S01]  /*1f10*/  IMAD.WIDE.U32 R22, R236, R22, R14 ;  /* 0x00000016ec167225 */ /* 0x000fe200078e000e */
[----:B------:R-:W-:Y:S02]  /*1f20*/  SEL R148, RZ, 0xffffffff, P1 ;  /* 0xffffffffff947807 */ /* 0x000fe40000800000 */
[----:B------:R-:W-:Y:S02]  /*1f30*/  SEL R15, RZ, 0x1, P2 ;  /* 0x00000001ff0f7807 */ /* 0x000fe40001000000 */
[----:B------:R-:W-:Y:S02]  /*1f40*/  R2P PR, R172, 0x6 ;  /* 0x00000006ac007804 */ /* 0x000fe40000000000 */
[----:B------:R-:W-:Y:S01]  /*1f50*/  ISETP.GT.AND P3, PT, R48, R89, PT ;  /* 0x000000593000720c */ /* 0x000fe20003f64270 */
[----:B------:R-:W-:Y:S02]  /*1f60*/  IMAD.X R193, R19, 0x1, R3, P0 ;  /* 0x0000000113c17824 */ /* 0x000fe400000e0603 */
[----:B------:R-:W-:-:S02]  /*1f70*/  IMAD R199, R195, R220, RZ ;  /* 0x000000dcc3c77224 */ /* 0x000fc400078e02ff */
[----:B------:R-:W-:-:S04]  /*1f80*/  IMAD.WIDE.U32 R192, R214, R62, R192 ;  /* 0x0000003ed6c07225 */ /* 0x000fc800078e00c0 */
[----:B------:R-:W-:Y:S01]  /*1f90*/  IMAD.IADD R23, R23, 0x1, R2 ;  /* 0x0000000117177824 */ /* 0x000fe200078e0202 */
[----:B------:R-:W-:Y:S01]  /*1fa0*/  LEA R232, P0, R192, R218, 0x1 ;  /* 0x000000dac0e87211 */ /* 0x000fe200078008ff */
[----:B------:R-:W-:Y:S02]  /*1fb0*/  IMAD.SHL.U32 R148, R148, 0x2, RZ ;  /* 0x0000000294947824 */ /* 0x000fe400078e00ff */
[C---:B------:R-:W-:Y:S02]  /*1fc0*/  IMAD R199, R194.reuse, R221, R199 ;  /* 0x000000ddc2c77224 */ /* 0x040fe400078e02c7 */
[----:B------:R-:W-:Y:S02]  /*1fd0*/  IMAD.IADD R197, R193, 0x1, R197 ;  /* 0x00000001c1c57824 */ /* 0x000fe400078e02c5 */
[----:B------:R-:W-:Y:S01]  /*1fe0*/  IMAD.WIDE.U32 R194, R194, R220, R22 ;  /* 0x000000dcc2c27225 */ /* 0x000fe200078e0016 */
[----:B------:R-:W-:Y:S02]  /*1ff0*/  LOP3.LUT R148, R148, 0x2, R15, 0xe2, !PT ;  /* 0x0000000294947812 */ /* 0x000fe400078ee20f */
[----:B------:R-:W-:Y:S01]  /*2000*/  SEL R49, R49, 0xfffffff0, !P1 ;  /* 0xfffffff031317807 */ /* 0x000fe20004800000 */
[----:B------:R-:W-:Y:S01]  /*2010*/  @!P4 IMAD.MOV.U32 R12, RZ, RZ, RZ ;  /* 0x000000ffff0cc224 */ /* 0x000fe200078e00ff */
[----:B------:R-:W-:Y:S01]  /*2020*/  SEL R47, R47, 0xffffffe0, !P2 ;  /* 0xffffffe02f2f7807 */ /* 0x000fe20005000000 */
[----:B------:R-:W-:Y:S01]  /*2030*/  IMAD.IADD R199, R195, 0x1, R199 ;  /* 0x00000001c3c77824 */ /* 0x000fe200078e02c7 */
        /* <DEDUP_REMOVED lines=204> */
.L_x_3099:
        /* <DEDUP_REMOVED lines=21> */
.L_x_2967:
[----:B------:R-:W-:Y:S05]  /*2e50*/  BSYNC B0 ;  /* 0x0000000000007941 */ /* 0x000fea0003800000 */
.L_x_2966:
        /* <DEDUP_REMOVED lines=12> */
.L_x_2969:
[----:B------:R-:W-:Y:S05]  /*2f20*/  BSYNC B0 ;  /* 0x0000000000007941 */ /* 0x000fea0003800000 */
.L_x_2968:
        /* <DEDUP_REMOVED lines=15> */
.L_x_2971:
[----:B------:R-:W-:Y:S05]  /*3020*/  BSYNC B0 ;  /* 0x0000000000007941 */ /* 0x000fea0003800000 */
.L_x_2970:
        /* <DEDUP_REMOVED lines=13> */
.L_x_2973:
[----:B------:R-:W-:Y:S05]  /*3100*/  BSYNC B0 ;  /* 0x0000000000007941 */ /* 0x000fea0003800000 */
.L_x_2972:
        /* <DEDUP_REMOVED lines=17> */
.L_x_2975:
[----:B------:R-:W-:Y:S05]  /*3220*/  BSYNC B0 ;  /* 0x0000000000007941 */ /* 0x000fea0003800000 */
.L_x_2974:
        /* <DEDUP_REMOVED lines=12> */
.L_x_2977:
[----:B------:R-:W-:Y:S05]  /*32f0*/  BSYNC B0 ;  /* 0x0000000000007941 */ /* 0x000fea0003800000 */
.L_x_2976:
        /* <DEDUP_REMOVED lines=12> */
.L_x_2979:
[----:B------:R-:W-:Y:S05]  /*33c0*/  BSYNC B0 ;  /* 0x0000000000007941 */ /* 0x000fea0003800000 */
.L_x_2978:
        /* <DEDUP_REMOVED lines=12> */
.L_x_2981:
[----:B------:R-:W-:Y:S05]  /*3490*/  BSYNC B0 ;  /* 0x0000000000007941 */ /* 0x000fea0003800000 */
.L_x_2980:
        /* <DEDUP_REMOVED lines=70> */
.L_x_2988:
[----:B------:R-:W-:Y:S05]  /*3900*/  BSYNC B0 ;  /* 0x0000000000007941 */ /* 0x000fea0003800000 */
.L_x_2987:
        /* <DEDUP_REMOVED lines=51> */
.L_x_2986:
[----:B------:R-:W-:Y:S05]  /*3c40*/  BSYNC B1 ;  /* 0x0000000000017941 */ /* 0x000fea0003800000 */
.L_x_2985:
        /* <DEDUP_REMOVED lines=68> */
.L_x_2992:
[----:B------:R-:W-:Y:S05]  /*4090*/  BSYNC B0 ;  /* 0x0000000000007941 */ /* 0x000fea0003800000 */
.L_x_2991:
        /* <DEDUP_REMOVED lines=54> */
.L_x_2990:
[----:B------:R-:W-:Y:S05]  /*4400*/  BSYNC B1 ;  /* 0x0000000000017941 */ /* 0x000fea0003800000 */
.L_x_2989:
        /* <DEDUP_REMOVED lines=68> */
.L_x_2996:
[----:B------:R-:W-:Y:S05]  /*4850*/  BSYNC B0 ;  /* 0x0000000000007941 */ /* 0x000fea0003800000 */
.L_x_2995:
        /* <DEDUP_REMOVED lines=54> */
.L_x_2994:
[----:B------:R-:W-:Y:S05]  /*4bc0*/  BSYNC B1 ;  /* 0x0000000000017941 */ /* 0x000fea0003800000 */
.L_x_2993:
        /* <DEDUP_REMOVED lines=70> */
.L_x_3000:
[----:B------:R-:W-:Y:S05]  /*5030*/  BSYNC B0 ;  /* 0x0000000000007941 */ /* 0x000fea0003800000 */
.L_x_2999:
        /* <DEDUP_REMOVED lines=54> */
.L_x_2998:
[----:B------:R-:W-:Y:S05]  /*53a0*/  BSYNC B1 ;  /* 0x0000000000017941 */ /* 0x000fea0003800000 */
.L_x_2997:
        /* <DEDUP_REMOVED lines=68> */
.L_x_3004:
[----:B------:R-:W-:Y:S05]  /*57f0*/  BSYNC B0 ;  /* 0x0000000000007941 */ /* 0x000fea0003800000 */
.L_x_3003:
        /* <DEDUP_REMOVED lines=54> */
.L_x_3002:
[----:B------:R-:W-:Y:S05]  /*5b60*/  BSYNC B1 ;  /* 0x0000000000017941 */ /* 0x000fea0003800000 */
.L_x_3001:
        /* <DEDUP_REMOVED lines=70> */
.L_x_3008:
[----:B------:R-:W-:Y:S05]  /*5fd0*/  BSYNC B0 ;  /* 0x0000000000007941 */ /* 0x000fea0003800000 */
.L_x_3007:
        /* <DEDUP_REMOVED lines=54> */
.L_x_3006:
[----:B------:R-:W-:Y:S05]  /*6340*/  BSYNC B1 ;  /* 0x0000000000017941 */ /* 0x000fea0003800000 */
.L_x_3005:
        /* <DEDUP_REMOVED lines=70> */
.L_x_3012:
[----:B------:R-:W-:Y:S05]  /*67b0*/  BSYNC B0 ;  /* 0x0000000000007941 */ /* 0x000fea0003800000 */
.L_x_3011:
        /* <DEDUP_REMOVED lines=54> */
.L_x_3010:
[----:B------:R-:W-:Y:S05]  /*6b20*/  BSYNC B1 ;  /* 0x0000000000017941 */ /* 0x000fea0003800000 */
.L_x_3009:
        /* <DEDUP_REMOVED lines=70> */
.L_x_3016:
[----:B------:R-:W-:Y:S05]  /*6f90*/  BSYNC B0 ;  /* 0x0000000000007941 */ /* 0x000fea0003800000 */
.L_x_3015:
        /* <DEDUP_REMOVED lines=54> */
.L_x_3014:
[----:B------:R-:W-:Y:S05]  /*7300*/  BSYNC B1 ;  /* 0x0000000000017941 */ /* 0x000fea0003800000 */
.L_x_3013:
[----:B------:R-:W2:Y:S02]  /*7310*/  LD.E R3, desc[UR6][R10.64+0xd0] ;  /* 0x0000d0060a037980 */ /* 0x000ea4000c101900 */
[----:B--2---:R-:W-:Y:S05]  /*7320*/  IMAD.U32 R3, R3, -0x40, RZ ;  /* 0xffffffc003037824 */ /* 0x004fea00078e00ff */
[C---:B------:R-:W-:Y:S02]  /*7330*/  LEA R12, P1, R3.reuse, R12, 0x1 ;  /* 0x0000000c030c7211 */ /* 0x040fe400078208ff */
[C---:B------:R-:W-:Y:S02]  /*7340*/  LEA R50, P0, R3.reuse, R50, 0x1 ;  /* 0x0000003203327211 */ /* 0x040fe400078008ff */
[C---:B------:R-:W-:Y:S02]  /*7350*/  LEA.HI.X.SX32 R13, R3.reuse, R13, 0x1, P1 ;  /* 0x0000000d030d7211 */ /* 0x040fe400008f0eff */
[----:B------:R-:W-:Y:S01]  /*7360*/  LEA.HI.X.SX32 R51, R3, R51, 0x1, P0 ;  /* 0x0000003303337211 */ /* 0x000fe200000f0eff */
[----:B------:R-:W-:Y:S05]  /*7370*/  BRA `(.L_x_3017) ;  /* 0x0000007400007947 */ /* 0x000fea0003800000 */
.L_x_2984:
        /* <DEDUP_REMOVED lines=96> */
.L_x_3023:
[----:B------:R-:W-:Y:S05]  /*7980*/  BSYNC B0 ;  /* 0x0000000000007941 */ /* 0x000fea0003800000 */
.L_x_3022:
[----:B-----5:R2:W-:Y:S02]  /*7990*/  ST.E.128 desc[UR6][R130.64], R36 ;  /* 0x0000002482007985 */ /* 0x0205e4000c101d06 */
.L_x_3021:
[----:B------:R-:W-:Y:S05]  /*79a0*/  BSYNC B1 ;  /* 0x0000000000017941 */ /* 0x000fea0003800000 */
.L_x_3020:
        /* <DEDUP_REMOVED lines=93> */
.L_x_3025:
[----:B------:R-:W-:Y:S05]  /*7f80*/  BSYNC B0 ;  /* 0x0000000000007941 */ /* 0x000fea0003800000 */
.L_x_3024:
[----:B-----5:R3:W-:Y:S02]  /*7f90*/  ST.E.128 desc[UR6][R130.64+0x80], R36 ;  /* 0x0000802482007985 */ /* 0x0207e4000c101d06 */
.L_x_3019:
[----:B------:R-:W-:Y:S05]  /*7fa0*/  BSYNC B2 ;  /* 0x0000000000027941 */ /* 0x000fea0003800000 */
.L_x_3018:
        /* <DEDUP_REMOVED lines=106> */
.L_x_3031:
[----:B------:R-:W-:Y:S05]  /*8650*/  BSYNC B0 ;  /* 0x0000000000007941 */ /* 0x000fea0003800000 */
.L_x_3030:
[----:B-----5:R4:W-:Y:S02]  /*8660*/  ST.E.128 desc[UR6][R242.64], R36 ;  /* 0x00000024f2007985 */ /* 0x0209e4000c101d06 */
.L_x_3029:
[----:B------:R-:W-:Y:S05]  /*8670*/  BSYNC B1 ;  /* 0x0000000000017941 */ /* 0x000fea0003800000 */
.L_x_3028:
        /* <DEDUP_REMOVED lines=27> */
[C---:B--2---:R-:W-:Y:S02]  /*8830*/  LEA R246, P0, R226.reuse, R126, 0x1 ;  /* 0x0000007ee2f67211 */ /* 0x044fe400078008ff */
        /* <DEDUP_REMOVED lines=72> */
.L_x_3033:
[----:B------:R-:W-:Y:S05]  /*8cc0*/  BSYNC B0 ;  /* 0x0000000000007941 */ /* 0x000fea0003800000 */
.L_x_3032:
[----:B-----5:R3:W-:Y:S02]  /*8cd0*/  ST.E.128 desc[UR6][R242.64], R36 ;  /* 0x00000024f2007985 */ /* 0x0207e4000c101d06 */
.L_x_3027:
[----:B------:R-:W-:Y:S05]  /*8ce0*/  BSYNC B2 ;  /* 0x0000000000027941 */ /* 0x000fea0003800000 */
.L_x_3026:
        /* <DEDUP_REMOVED lines=106> */
.L_x_3039:
[----:B------:R-:W-:Y:S05]  /*9390*/  BSYNC B0 ;  /* 0x0000000000007941 */ /* 0x000fea0003800000 */
.L_x_3038:
[----:B-----5:R3:W-:Y:S02]  /*93a0*/  ST.E.128 desc[UR6][R242.64], R36 ;  /* 0x00000024f2007985 */ /* 0x0207e4000c101d06 */
.L_x_3037:
[----:B------:R-:W-:Y:S05]  /*93b0*/  BSYNC B1 ;  /* 0x0000000000017941 */ /* 0x000fea0003800000 */
.L_x_3036:
        /* <DEDUP_REMOVED lines=100> */
.L_x_3041:
[----:B------:R-:W-:Y:S05]  /*9a00*/  BSYNC B0 ;  /* 0x0000000000007941 */ /* 0x000fea0003800000 */
.L_x_3040:
[----:B-----5:R3:W-:Y:S02]  /*9a10*/  ST.E.128 desc[UR6][R242.64], R36 ;  /* 0x00000024f2007985 */ /* 0x0207e4000c101d06 */
.L_x_3035:
[----:B------:R-:W-:Y:S05]  /*9a20*/  BSYNC B2 ;  /* 0x0000000000027941 */ /* 0x000fea0003800000 */
.L_x_3034:
        /* <DEDUP_REMOVED lines=108> */
.L_x_3047:
[----:B------:R-:W-:Y:S05]  /*a0f0*/  BSYNC B0 ;  /* 0x0000000000007941 */ /* 0x000fea0003800000 */
.L_x_3046:
[----:B-----5:R3:W-:Y:S02]  /*a100*/  ST.E.128 desc[UR6][R242.64], R36 ;  /* 0x00000024f2007985 */ /* 0x0207e4000c101d06 */
.L_x_3045:
[----:B------:R-:W-:Y:S05]  /*a110*/  BSYNC B1 ;  /* 0x0000000000017941 */ /* 0x000fea0003800000 */
.L_x_3044:
        /* <DEDUP_REMOVED lines=100> */
.L_x_3049:
[----:B------:R-:W-:Y:S05]  /*a760*/  BSYNC B0 ;  /* 0x0000000000007941 */ /* 0x000fea0003800000 */
.L_x_3048:
[----:B-----5:R3:W-:Y:S02]  /*a770*/  ST.E.128 desc[UR6][R242.64], R36 ;  /* 0x00000024f2007985 */ /* 0x0207e4000c101d06 */
.L_x_3043:
[----:B------:R-:W-:Y:S05]  /*a780*/  BSYNC B2 ;  /* 0x0000000000027941 */ /* 0x000fea0003800000 */
.L_x_3042:
        /* <DEDUP_REMOVED lines=106> */
.L_x_3055:
[----:B------:R-:W-:Y:S05]  /*ae30*/  BSYNC B0 ;  /* 0x0000000000007941 */ /* 0x000fea0003800000 */
.L_x_3054:
[----:B-----5:R3:W-:Y:S02]  /*ae40*/  ST.E.128 desc[UR6][R242.64], R36 ;  /* 0x00000024f2007985 */ /* 0x0207e4000c101d06 */
.L_x_3053:
[----:B------:R-:W-:Y:S05]  /*ae50*/  BSYNC B1 ;  /* 0x0000000000017941 */ /* 0x000fea0003800000 */
.L_x_3052:
        /* <DEDUP_REMOVED lines=100> */
.L_x_3057:
[----:B------:R-:W-:Y:S05]  /*b4a0*/  BSYNC B0 ;  /* 0x0000000000007941 */ /* 0x000fea0003800000 */
.L_x_3056:
[----:B-----5:R3:W-:Y:S02]  /*b4b0*/  ST.E.128 desc[UR6][R242.64], R36 ;  /* 0x00000024f2007985 */ /* 0x0207e4000c101d06 */
.L_x_3051:
[----:B------:R-:W-:Y:S05]  /*b4c0*/  BSYNC B2 ;  /* 0x0000000000027941 */ /* 0x000fea0003800000 */
.L_x_3050:
        /* <DEDUP_REMOVED lines=108> */
.L_x_3063:
[----:B------:R-:W-:Y:S05]  /*bb90*/  BSYNC B0 ;  /* 0x0000000000007941 */ /* 0x000fea0003800000 */
.L_x_3062:
[----:B-----5:R1:W-:Y:S02]  /*bba0*/  ST.E.128 desc[UR6][R44.64], R28 ;  /* 0x0000001c2c007985 */ /* 0x0203e4000c101d06 */
.L_x_3061:
[----:B------:R-:W-:Y:S05]  /*bbb0*/  BSYNC B1 ;  /* 0x0000000000017941 */ /* 0x000fea0003800000 */
.L_x_3060:
        /* <DEDUP_REMOVED lines=100> */
.L_x_3065:
[----:B------:R-:W-:Y:S05]  /*c200*/  BSYNC B0 ;  /* 0x0000000000007941 */ /* 0x000fea0003800000 */
.L_x_3064:
[----:B-----5:R1:W-:Y:S02]  /*c210*/  ST.E.128 desc[UR6][R40.64], R24 ;  /* 0x0000001828007985 */ /* 0x0203e4000c101d06 */
.L_x_3059:
[----:B------:R-:W-:Y:S05]  /*c220*/  BSYNC B2 ;  /* 0x0000000000027941 */ /* 0x000fea0003800000 */
.L_x_3058:
        /* <DEDUP_REMOVED lines=108> */
.L_x_3071:
[----:B------:R-:W-:Y:S05]  /*c8f0*/  BSYNC B0 ;  /* 0x0000000000007941 */ /* 0x000fea0003800000 */
.L_x_3070:
[----:B-----5:R1:W-:Y:S02]  /*c900*/  ST.E.128 desc[UR6][R40.64], R24 ;  /* 0x0000001828007985 */ /* 0x0203e4000c101d06 */
.L_x_3069:
[----:B------:R-:W-:Y:S05]  /*c910*/  BSYNC B1 ;  /* 0x0000000000017941 */ /* 0x000fea0003800000 */
.L_x_3068:
        /* <DEDUP_REMOVED lines=100> */
.L_x_3073:
[----:B------:R-:W-:Y:S05]  /*cf60*/  BSYNC B0 ;  /* 0x0000000000007941 */ /* 0x000fea0003800000 */
.L_x_3072:
[----:B-----5:R1:W-:Y:S02]  /*cf70*/  ST.E.128 desc[UR6][R40.64], R24 ;  /* 0x0000001828007985 */ /* 0x0203e4000c101d06 */
.L_x_3067:
[----:B------:R-:W-:Y:S05]  /*cf80*/  BSYNC B2 ;  /* 0x0000000000027941 */ /* 0x000fea0003800000 */
.L_x_3066:
        /* <DEDUP_REMOVED lines=108> */
.L_x_3079:
[----:B------:R-:W-:Y:S05]  /*d650*/  BSYNC B0 ;  /* 0x0000000000007941 */ /* 0x000fea0003800000 */
.L_x_3078:
[----:B-----5:R1:W-:Y:S02]  /*d660*/  ST.E.128 desc[UR6][R40.64], R24 ;  /* 0x0000001828007985 */ /* 0x0203e4000c101d06 */
.L_x_3077:
[----:B------:R-:W-:Y:S05]  /*d670*/  BSYNC B1 ;  /* 0x0000000000017941 */ /* 0x000fea0003800000 */
.L_x_3076:
        /* <DEDUP_REMOVED lines=102> */
.L_x_3081:
[----:B------:R-:W-:Y:S05]  /*dce0*/  BSYNC B0 ;  /* 0x0000000000007941 */ /* 0x000fea0003800000 */
.L_x_3080:
[----:B-----5:R1:W-:Y:S02]  /*dcf0*/  ST.E.128 desc[UR6][R40.64], R4 ;  /* 0x0000000428007985 */ /* 0x0203e4000c101d06 */
.L_x_3075:
[----:B------:R-:W-:Y:S05]  /*dd00*/  BSYNC B2 ;  /* 0x0000000000027941 */ /* 0x000fea0003800000 */
.L_x_3074:
[----:B-1----:R-:W2:Y:S02]  /*dd10*/  LD.E R3, desc[UR6][R10.64+0xd0] ;  /* 0x0000d0060a037980 */ /* 0x002ea4000c101900 */
[----:B--2---:R-:W-:Y:S05]  /*dd20*/  IMAD.U32 R3, R3, -0x40, RZ ;  /* 0xffffffc003037824 */ /* 0x004fea00078e00ff */
[C---:B------:R-:W-:Y:S02]  /*dd30*/  LEA R128, P1, R3.reuse, R128, 0x1 ;  /* 0x0000008003807211 */ /* 0x040fe400078208ff */
[C---:B------:R-:W-:Y:S02]  /*dd40*/  LEA R126, P0, R3.reuse, R126, 0x1 ;  /* 0x0000007e037e7211 */ /* 0x040fe400078008ff */
[C---:B------:R-:W-:Y:S02]  /*dd50*/  LEA.HI.X.SX32 R129, R3.reuse, R129, 0x1, P1 ;  /* 0x0000008103817211 */ /* 0x040fe400008f0eff */
[----:B------:R-:W-:Y:S01]  /*dd60*/  LEA.HI.X.SX32 R127, R3, R127, 0x1, P0 ;  /* 0x0000007f037f7211 */ /* 0x000fe200000f0eff */
[----:B------:R-:W-:Y:S05]  /*dd70*/  BRA `(.L_x_3017) ;  /* 0x0000000800807947 */ /* 0x000fea0003800000 */
.L_x_2983:
        /* <DEDUP_REMOVED lines=18> */
.L_x_3083:
[----:B------:R-:W-:Y:S05]  /*dea0*/  BSYNC B0 ;  /* 0x0000000000007941 */ /* 0x000fea0003800000 */
.L_x_3082:
        /* <DEDUP_REMOVED lines=20> */
.L_x_3085:
[----:B------:R-:W-:Y:S05]  /*dff0*/  BSYNC B0 ;  /* 0x0000000000007941 */ /* 0x000fea0003800000 */
.L_x_3084:
        /* <DEDUP_REMOVED lines=28> */
.L_x_3087:
[----:B------:R-:W-:Y:S05]  /*e1c0*/  BSYNC B0 ;  /* 0x0000000000007941 */ /* 0x000fea0003800000 */
.L_x_3086:
        /* <DEDUP_REMOVED lines=18> */
.L_x_3089:
[----:B------:R-:W-:Y:S05]  /*e2f0*/  BSYNC B0 ;  /* 0x0000000000007941 */ /* 0x000fea0003800000 */
.L_x_3088:
        /* <DEDUP_REMOVED lines=16> */
.L_x_3091:
[----:B------:R-:W-:Y:S05]  /*e400*/  BSYNC B0 ;  /* 0x0000000000007941 */ /* 0x000fea0003800000 */
.L_x_3090:
        /* <DEDUP_REMOVED lines=18> */
.L_x_3093:
[----:B------:R-:W-:Y:S05]  /*e530*/  BSYNC B0 ;  /* 0x0000000000007941 */ /* 0x000fea0003800000 */
.L_x_3092:
        /* <DEDUP_REMOVED lines=18> */
.L_x_3095:
[----:B------:R-:W-:Y:S05]  /*e660*/  BSYNC B0 ;  /* 0x0000000000007941 */ /* 0x000fea0003800000 */
.L_x_3094:
        /* <DEDUP_REMOVED lines=17> */
.L_x_3017:
[----:B------:R-:W-:Y:S05]  /*e780*/  BSYNC B3 ;  /* 0x0000000000037941 */ /* 0x000fea0003800000 */
.L_x_2982:
        /* <DEDUP_REMOVED lines=89> */
.L_x_3097:
        /* <DEDUP_REMOVED lines=8> */
.L_x_3098:
[----:B------:R-:W-:Y:S05]  /*eda0*/  BSYNC B0 ;  /* 0x0000000000007941 */ /* 0x000fea0003800000 */
.L_x_3096:
[----:B------:R-:W-:Y:S04]  /*edb0*/  IADD3 R14, R14, -0x1, RZ ;  /* 0xffffffff0e0e7810 */ /* 0x000fe80007ffe0ff */
[----:B------:R-:W-:Y:S11]  /*edc0*/  ISETP.GT.AND P0, PT, R14, R89, PT ;  /* 0x000000590e00720c */ /* 0x000ff60003f04270 */
[----:B------:R-:W-:Y:S02]  /*edd0*/  @!UPT UIADD3 URZ, URZ, URZ, URZ ;  /* 0x0000003f3f3ff290 */ /* 0x000fe4000fffe03f */
[----:B------:R-:W-:Y:S05]  /*ede0*/  @P0 BRA `(.L_x_3099) ;  /* 0xffffff3c00c40947 */ /* 0x000fea000383ffff */
.L_x_2965:
        /* <DEDUP_REMOVED lines=19> */
[----:B-----5:R-:W-:Y:S01]  /*ef20*/  @P1 LEA R12, P0, R233, R6, 0x2 ;  /* 0x00000006e90c1211 */ /* 0x020fe200078010ff */
[----:B------:R-:W-:-:S03]  /*ef30*/  IMAD.MOV.U32 R6, RZ, RZ, RZ ;  /* 0x000000ffff067224 */ /* 0x000fc600078e00ff */
[----:B------:R-:W-:-:S05]  /*ef40*/  @P1 LEA.HI.X R13, R233, R7, R72, 0x2, P0 ;  /* 0x00000007e90d1211 */ /* 0x000fca00000f1448 */
[----:B------:R1:W2:Y:S01]  /*ef50*/  @P1 LD.E R6, desc[UR6][R12.64] ;  /* 0x000000060c061980 */ /* 0x0002a2000c101900 */
[----:B------:R-:W-:Y:S02]  /*ef60*/  IADD3 R5, P1, R5, R194, RZ ;  /* 0x000000c205057210 */ /* 0x000fe40007f3e0ff */
[----:B------:R-:W-:Y:S02]  /*ef70*/  LEA.HI R14, R0, R0, RZ, 0x1 ;  /* 0x00000000000e7211 */ /* 0x000fe400078f08ff */
[----:B------:R-:W-:Y:S02]  /*ef80*/  LEA R7, P0, R220, R194, 0x5 ;  /* 0x000000c2dc077211 */ /* 0x000fe400078028ff */
[----:B---3--:R-:W-:Y:S01]  /*ef90*/  ISETP.NE.AND P4, PT, R4, RZ, PT ;  /* 0x000000ff0400720c */ /* 0x008fe20003f85270 */
[----:B------:R-:W-:Y:S01]  /*efa0*/  IMAD.MOV.U32 R198, RZ, RZ, R194 ;  /* 0x000000ffffc67224 */ /* 0x000fe200078e00c2 */
[----:B------:R-:W-:Y:S01]  /*efb0*/  LEA R40, P2, R194, R222, 0x1 ;  /* 0x000000dec2287211 */ /* 0x000fe200078408ff */
[----:B------:R-:W-:-:S02]  /*efc0*/  IMAD R8, R221, 0x30, RZ ;  /* 0x00000030dd087824 */ /* 0x000fc400078e02ff */
[----:B------:R-:W-:Y:S01]  /*efd0*/  IMAD.IADD R29, R238, 0x1, -R67 ;  /* 0x00000001ee1d7824 */ /* 0x000fe200078e0a43 */
[-CC-:B------:R-:W-:Y:S01]  /*efe0*/  LEA.HI.X R41, R194, R223.reuse, R199.reuse, 0x1, P2 ;  /* 0x000000dfc2297211 */ /* 0x180fe200010f0cc7 */
[----:B-1----:R-:W-:Y:S01]  /*eff0*/  IMAD.X R12, R3, 0x1, R199, P1 ;  /* 0x00000001030c7824 */ /* 0x002fe200008e06c7 */
[C---:B------:R-:W-:Y:S02]  /*f000*/  LEA R38, P1, R5.reuse, R222, 0x1 ;  /* 0x000000de05267211 */ /* 0x040fe400078208ff */
[----:B------:R-:W-:Y:S02]  /*f010*/  SHF.R.S32.HI R3, RZ, 0x1, R14 ;  /* 0x00000001ff037819 */ /* 0x000fe4000001140e */
[----:B------:R-:W-:-:S03]  /*f020*/  LEA.HI.X R39, R5, R223, R12, 0x1, P1 ;  /* 0x000000df05277211 */ /* 0x000fc600008f0c0c */
[----:B------:R-:W-:Y:S01]  /*f030*/  IMAD R5, R214, R3, R170 ;  /* 0x00000003d6057224 */ /* 0x000fe200078e02aa */
[C---:B------:R-:W-:Y:S01]  /*f040*/  LEA.HI.X R13, R220.reuse, R199, R221, 0x5, P0 ;  /* 0x000000c7dc0d7211 */ /* 0x040fe200000f2cdd */
[----:B------:R-:W-:Y:S01]  /*f050*/  IMAD.WIDE.U32 R198, R220, 0x30, R198 ;  /* 0x00000030dcc67825 */ /* 0x000fe200078e00c6 */
[----:B------:R-:W-:-:S03]  /*f060*/  LEA R36, P0, R7, R222, 0x1 ;  /* 0x000000de07247211 */ /* 0x000fc600078008ff */
[----:B------:R-:W-:Y:S01]  /*f070*/  IMAD.IADD R17, R170, 0x1, R5 ;  /* 0x00000001aa117824 */ /* 0x000fe200078e0205 */
[----:B------:R-:W-:Y:S01]  /*f080*/  LEA.HI.X R37, R7, R223, R13, 0x1, P0 ;  /* 0x000000df07257211 */ /* 0x000fe200000f0c0d */
[----:B------:R-:W-:Y:S01]  /*f090*/  IMAD.IADD R7, R199, 0x1, R8 ;  /* 0x00000001c7077824 */ /* 0x000fe200078e0208 */
[----:B------:R-:W-:Y:S02]  /*f0a0*/  ISETP.GE.AND P0, PT, R214, R29, PT ;  /* 0x0000001dd600720c */ /* 0x000fe40003f06270 */
[----:B------:R-:W-:Y:S01]  /*f0b0*/  LEA R34, P1, R198, R222, 0x1 ;  /* 0x000000dec6227211 */ /* 0x000fe200078208ff */
[----:B------:R-:W-:Y:S01]  /*f0c0*/  IMAD.SHL.U32 R28, R3, 0x10, RZ ;  /* 0x00000010031c7824 */ /* 0x000fe200078e00ff */
        /* <DEDUP_REMOVED lines=65> */
.L_x_3108:
[----:B------:R-:W-:Y:S05]  /*f4e0*/  BSYNC B0 ;  /* 0x0000000000007941 */ /* 0x000fea0003800000 */
.L_x_3107:
[----:B-----5:R3:W-:Y:S02]  /*f4f0*/  STS.128 [R239], R12 ;  /* 0x0000000cef007388 */ /* 0x0207e40000000c00 */
.L_x_3106:
[----:B------:R-:W-:Y:S05]  /*f500*/  BSYNC B1 ;  /* 0x0000000000017941 */ /* 0x000fea0003800000 */
.L_x_3105:
        /* <DEDUP_REMOVED lines=46> */
.L_x_3110:
[----:B------:R-:W-:Y:S05]  /*f7f0*/  BSYNC B0 ;  /* 0x0000000000007941 */ /* 0x000fea0003800000 */
.L_x_3109:
[----:B-----5:R1:W-:Y:S02]  /*f800*/  STS.128 [R239+0x2000], R12 ;  /* 0x0020000cef007388 */ /* 0x0203e40000000c00 */
.L_x_3104:
[----:B------:R-:W-:Y:S05]  /*f810*/  BSYNC B2 ;  /* 0x0000000000027941 */ /* 0x000fea0003800000 */
.L_x_3103:
        /* <DEDUP_REMOVED lines=62> */
.L_x_3116:
[----:B------:R-:W-:Y:S05]  /*fc00*/  BSYNC B0 ;  /* 0x0000000000007941 */ /* 0x000fea0003800000 */
.L_x_3115:
[----:B-----5:R3:W-:Y:S02]  /*fc10*/  STS.128 [R239+0x800], R12 ;  /* 0x0008000cef007388 */ /* 0x0207e40000000c00 */
.L_x_3114:
[----:B------:R-:W-:Y:S05]  /*fc20*/  BSYNC B1 ;  /* 0x0000000000017941 */ /* 0x000fea0003800000 */
.L_x_3113:
        /* <DEDUP_REMOVED lines=48> */
.L_x_3118:
[----:B------:R-:W-:Y:S05]  /*ff30*/  BSYNC B0 ;  /* 0x0000000000007941 */ /* 0x000fea0003800000 */
.L_x_3117:
[----:B-----5:R3:W-:Y:S02]  /*ff40*/  STS.128 [R239+0x2800], R12 ;  /* 0x0028000cef007388 */ /* 0x0207e40000000c00 */
.L_x_3112:
[----:B------:R-:W-:Y:S05]  /*ff50*/  BSYNC B2 ;  /* 0x0000000000027941 */ /* 0x000fea0003800000 */
.L_x_3111:
        /* <DEDUP_REMOVED lines=63> */
.L_x_3124:
[----:B------:R-:W-:Y:S05]  /*10350*/  BSYNC B0 ;  /* 0x0000000000007941 */ /* 0x000fea0003800000 */
.L_x_3123:
[----:B-----5:R2:W-:Y:S02]  /*10360*/  STS.128 [R239+0x1000], R12 ;  /* 0x0010000cef007388 */ /* 0x0205e40000000c00 */
.L_x_3122:
[----:B------:R-:W-:Y:S05]  /*10370*/  BSYNC B1 ;  /* 0x0000000000017941 */ /* 0x000fea0003800000 */
.L_x_3121:
        /* <DEDUP_REMOVED lines=45> */
.L_x_3126:
[----:B------:R-:W-:Y:S05]  /*10650*/  BSYNC B0 ;  /* 0x0000000000007941 */ /* 0x000fea0003800000 */
.L_x_3125:
[----:B-----5:R1:W-:Y:S02]  /*10660*/  STS.128 [R239+0x3000], R36 ;  /* 0x00300024ef007388 */ /* 0x0203e40000000c00 */
.L_x_3120:
[----:B------:R-:W-:Y:S05]  /*10670*/  BSYNC B2 ;  /* 0x0000000000027941 */ /* 0x000fea0003800000 */
.L_x_3119:
        /* <DEDUP_REMOVED lines=60> */
.L_x_3131:
[----:B------:R-:W-:Y:S05]  /*10a40*/  BSYNC B0 ;  /* 0x0000000000007941 */ /* 0x000fea0003800000 */
.L_x_3130:
[----:B-----5:R3:W-:Y:S02]  /*10a50*/  STS.128 [R239+0x1800], R12 ;  /* 0x0018000cef007388 */ /* 0x0207e40000000c00 */
.L_x_3129:
[----:B------:R-:W-:Y:S05]  /*10a60*/  BSYNC B1 ;  /* 0x0000000000017941 */ /* 0x000fea0003800000 */
.L_x_3128:
        /* <DEDUP_REMOVED lines=45> */
.L_x_3133:
[----:B------:R-:W-:Y:S05]  /*10d40*/  BSYNC B0 ;  /* 0x0000000000007941 */ /* 0x000fea0003800000 */
.L_x_3132:
[----:B-----5:R2:W-:Y:S01]  /*10d50*/  STS.128 [R239+0x3800], R32 ;  /* 0x00380020ef007388 */ /* 0x0205e20000000c00 */
[----:B------:R-:W-:Y:S05]  /*10d60*/  BRA `(.L_x_3127) ;  /* 0x00000034003c7947 */ /* 0x000fea0003800000 */
.L_x_3102:
        /* <DEDUP_REMOVED lines=89> */
.L_x_3139:
[----:B------:R-:W-:Y:S05]  /*11300*/  BSYNC B0 ;  /* 0x0000000000007941 */ /* 0x000fea0003800000 */
.L_x_3138:
[----:B-----5:R3:W-:Y:S02]  /*11310*/  STS.128 [R239], R24 ;  /* 0x00000018ef007388 */ /* 0x0207e40000000c00 */
.L_x_3137:
[----:B------:R-:W-:Y:S05]  /*11320*/  BSYNC B1 ;  /* 0x0000000000017941 */ /* 0x000fea0003800000 */
.L_x_3136:
        /* <DEDUP_REMOVED lines=86> */
.L_x_3141:
[----:B------:R-:W-:Y:S05]  /*11890*/  BSYNC B0 ;  /* 0x0000000000007941 */ /* 0x000fea0003800000 */
.L_x_3140:
[----:B-----5:R1:W-:Y:S02]  /*118a0*/  STS.128 [R239+0x2000], R24 ;  /* 0x00200018ef007388 */ /* 0x0203e40000000c00 */
.L_x_3135:
[----:B------:R-:W-:Y:S05]  /*118b0*/  BSYNC B2 ;  /* 0x0000000000027941 */ /* 0x000fea0003800000 */
.L_x_3134:
        /* <DEDUP_REMOVED lines=95> */
.L_x_3147:
[----:B------:R-:W-:Y:S05]  /*11eb0*/  BSYNC B0 ;  /* 0x0000000000007941 */ /* 0x000fea0003800000 */
.L_x_3146:
[----:B-----5:R3:W-:Y:S02]  /*11ec0*/  STS.128 [R239+0x800], R24 ;  /* 0x00080018ef007388 */ /* 0x0207e40000000c00 */
.L_x_3145:
[----:B------:R-:W-:Y:S05]  /*11ed0*/  BSYNC B1 ;  /* 0x0000000000017941 */ /* 0x000fea0003800000 */
.L_x_3144:
        /* <DEDUP_REMOVED lines=90> */
.L_x_3149:
[----:B------:R-:W-:Y:S05]  /*12480*/  BSYNC B0 ;  /* 0x0000000000007941 */ /* 0x000fea0003800000 */
.L_x_3148:
[----:B-----5:R3:W-:Y:S02]  /*12490*/  STS.128 [R239+0x2800], R24 ;  /* 0x00280018ef007388 */ /* 0x0207e40000000c00 */
.L_x_3143:
[----:B------:R-:W-:Y:S05]  /*124a0*/  BSYNC B2 ;  /* 0x0000000000027941 */ /* 0x000fea0003800000 */
.L_x_3142:
        /* <DEDUP_REMOVED lines=96> */
.L_x_3155:
[----:B------:R-:W-:Y:S05]  /*12ab0*/  BSYNC B0 ;  /* 0x0000000000007941 */ /* 0x000fea0003800000 */
.L_x_3154:
[----:B-----5:R3:W-:Y:S02]  /*12ac0*/  STS.128 [R239+0x1000], R24 ;  /* 0x00100018ef007388 */ /* 0x0207e40000000c00 */
.L_x_3153:
[----:B------:R-:W-:Y:S05]  /*12ad0*/  BSYNC B1 ;  /* 0x0000000000017941 */ /* 0x000fea0003800000 */
.L_x_3152:
        /* <DEDUP_REMOVED lines=90> */
.L_x_3157:
[----:B------:R-:W-:Y:S05]  /*13080*/  BSYNC B0 ;  /* 0x0000000000007941 */ /* 0x000fea0003800000 */
.L_x_3156:
[----:B-----5:R3:W-:Y:S02]  /*13090*/  STS.128 [R239+0x3000], R24 ;  /* 0x00300018ef007388 */ /* 0x0207e40000000c00 */
.L_x_3151:
[----:B------:R-:W-:Y:S05]  /*130a0*/  BSYNC B2 ;  /* 0x0000000000027941 */ /* 0x000fea0003800000 */
.L_x_3150:
        /* <DEDUP_REMOVED lines=94> */
.L_x_3161:
[----:B------:R-:W-:Y:S05]  /*13690*/  BSYNC B0 ;  /* 0x0000000000007941 */ /* 0x000fea0003800000 */
.L_x_3160:
[----:B-----5:R1:W-:Y:S02]  /*136a0*/  STS.128 [R239+0x1800], R20 ;  /* 0x00180014ef007388 */ /* 0x0203e40000000c00 */
.L_x_3159:
[----:B------:R-:W-:Y:S05]  /*136b0*/  BSYNC B1 ;  /* 0x0000000000017941 */ /* 0x000fea0003800000 */
.L_x_3158:
        /* <DEDUP_REMOVED lines=92> */
.L_x_3163:
[----:B------:R-:W-:Y:S05]  /*13c80*/  BSYNC B0 ;  /* 0x0000000000007941 */ /* 0x000fea0003800000 */
.L_x_3162:
[----:B-----5:R1:W-:Y:S01]  /*13c90*/  STS.128 [R239+0x3800], R20 ;  /* 0x00380014ef007388 */ /* 0x0203e20000000c00 */
[----:B------:R-:W-:Y:S05]  /*13ca0*/  BRA `(.L_x_3127) ;  /* 0x00000004006c7947 */ /* 0x000fea0003800000 */
.L_x_3101:
        /* <DEDUP_REMOVED lines=27> */
.L_x_3165:
[----:B------:R-:W-:Y:S05]  /*13e60*/  BSYNC B0 ;  /* 0x0000000000007941 */ /* 0x000fea0003800000 */
.L_x_3164:
        /* <DEDUP_REMOVED lines=20> */
.L_x_3167:
[----:B------:R-:W-:Y:S05]  /*13fb0*/  BSYNC B0 ;  /* 0x0000000000007941 */ /* 0x000fea0003800000 */
.L_x_3166:
        /* <DEDUP_REMOVED lines=20> */
.L_x_3169:
[----:B------:R-:W-:Y:S05]  /*14100*/  BSYNC B0 ;  /* 0x0000000000007941 */ /* 0x000fea0003800000 */
.L_x_3168:
        /* <DEDUP_REMOVED lines=21> */
.L_x_3127:
[----:B------:R-:W-:Y:S05]  /*14260*/  BSYNC B3 ;  /* 0x0000000000037941 */ /* 0x000fea0003800000 */
.L_x_3100:
[----:B------:R-:W-:Y:S01]  /*14270*/  VIADD R242, R48, 0xffffffff ;  /* 0xffffffff30f27836 */ /* 0x000fe20000000000 */
[----:B------:R-:W-:Y:S01]  /*14280*/  BSSY B0, `(.L_x_3170) ;  /* 0x000001f000007945 */ /* 0x000fe20003800000 */
[----:B-123--:R-:W-:Y:S01]  /*14290*/  VIADD R6, R214, 0x40 ;  /* 0x00000040d6067836 */ /* 0x00efe20000000000 */
[----:B------:R-:W-:Y:S01]  /*142a0*/  LOP3.LUT R243, R148, 0xff, RZ, 0xc0, !PT ;  /* 0x000000ff94f37812 */ /* 0x000fe200078ec0ff */
[----:B----4-:R-:W-:Y:S02]  /*142b0*/  IMAD.SHL.U32 R3, R242, 0x80, RZ ;  /* 0x00000080f2037824 */ /* 0x010fe400078e00ff */
[----:B------:R-:W-:Y:S02]  /*142c0*/  VIADD R2, R214, 0x50 ;  /* 0x00000050d6027836 */ /* 0x000fe40000000000 */
        /* <DEDUP_REMOVED lines=26> */
.L_x_3171:
[----:B------:R-:W-:Y:S05]  /*14470*/  BSYNC B0 ;  /* 0x0000000000007941 */ /* 0x000fea0003800000 */
.L_x_3170:
        /* <DEDUP_REMOVED lines=21> */
.L_x_3173:
[----:B------:R-:W-:Y:S05]  /*145d0*/  BSYNC B0 ;  /* 0x0000000000007941 */ /* 0x000fea0003800000 */
.L_x_3172:
        /* <DEDUP_REMOVED lines=25> */
.L_x_3175:
[----:B------:R-:W-:Y:S05]  /*14770*/  BSYNC B0 ;  /* 0x0000000000007941 */ /* 0x000fea0003800000 */
.L_x_3174:
        /* <DEDUP_REMOVED lines=27> */
.L_x_3177:
[----:B------:R-:W-:Y:S05]  /*14930*/  BSYNC B0 ;  /* 0x0000000000007941 */ /* 0x000fea0003800000 */
.L_x_3176:
        /* <DEDUP_REMOVED lines=23> */
.L_x_3179:
[----:B------:R-:W-:Y:S05]  /*14ab0*/  BSYNC B0 ;  /* 0x0000000000007941 */ /* 0x000fea0003800000 */
.L_x_3178:
        /* <DEDUP_REMOVED lines=27> */
.L_x_3181:
[----:B------:R-:W-:Y:S05]  /*14c70*/  BSYNC B0 ;  /* 0x0000000000007941 */ /* 0x000fea0003800000 */
.L_x_3180:
        /* <DEDUP_REMOVED lines=27> */
.L_x_3183:
[----:B------:R-:W-:Y:S05]  /*14e30*/  BSYNC B0 ;  /* 0x0000000000007941 */ /* 0x000fea0003800000 */
.L_x_3182:
        /* <DEDUP_REMOVED lines=27> */
.L_x_3185:
[----:B------:R-:W-:Y:S05]  /*14ff0*/  BSYNC B0 ;  /* 0x0000000000007941 */ /* 0x000fea0003800000 */
.L_x_3184:
[----:B-1-34-:R-:W3:Y:S04]  /*15000*/  LD.E.64 R16, desc[UR6][R10.64+0x1c0] ;  /* 0x0001c0060a107980 */ /* 0x01aee8000c101b00 */
[----:B--2--5:R-:W2:Y:S01]  /*15010*/  LD.E.64 R12, desc[UR6][R10.64+0x1b8] ;  /* 0x0001b8060a0c7980 */ /* 0x024ea2000c101b00 */
[----:B------:R-:W-:Y:S01]  /*15020*/  IMAD.MOV.U32 R176, RZ, RZ, R236 ;  /* 0x000000ffffb07224 */ /* 0x000fe200078e00ec */
[-C--:B------:R-:W-:Y:S02]  /*15030*/  ISETP.GE.AND P3, PT, R8, R5.reuse, PT ;  /* 0x000000050800720c */ /* 0x080fe40003f66270 */
[----:B------:R-:W0:Y:S01]  /*15040*/  LDGDEPBAR ;  /* 0x00000000000079af */ /* 0x000e220000000000 */
[-C--:B------:R-:W-:Y:S02]  /*15050*/  ISETP.GE.AND P4, PT, R2, R5.reuse, PT ;  /* 0x000000050200720c */ /* 0x080fe40003f86270 */
[-C--:B------:R-:W-:Y:S01]  /*15060*/  ISETP.GE.AND P0, PT, R28, R5.reuse, PT ;  /* 0x000000051c00720c */ /* 0x080fe20003f06270 */
[----:B------:R1:W5:Y:S01]  /*15070*/  LD.E R9, desc[UR6][R10.64+0xd8] ;  /* 0x0000d8060a097980 */ /* 0x000362000c101900 */
[----:B------:R-:W-:-:S02]  /*15080*/  ISETP.GE.AND P6, PT, R36, R5, PT ;  /* 0x000000052400720c */ /* 0x000fc40003fc6270 */
[----:B------:R-:W-:Y:S01]  /*15090*/  ISETP.GE.AND P5, PT, R6, R5, PT ;  /* 0x000000050600720c */ /* 0x000fe20003fa6270 */
[----:B------:R1:W5:Y:S01]  /*150a0*/  LD.E R2, desc[UR6][R10.64+0x188] ;  /* 0x000188060a027980 */ /* 0x000362000c101900 */
[----:B------:R-:W-:Y:S01]  /*150b0*/  BSSY B0, `(.L_x_3186) ;  /* 0x0000020000007945 */ /* 0x000fe20003800000 */
[----:B---3--:R-:W-:Y:S02]  /*150c0*/  IMAD R7, R17, R233, RZ ;  /* 0x000000e911077224 */ /* 0x008fe400078e02ff */
[----:B------:R-:W-:-:S04]  /*150d0*/  IMAD.WIDE.U32 R14, R233, R16, R176 ;  /* 0x00000010e90e7225 */ /* 0x000fc800078e00b0 */
[----:B------:R-:W-:Y:S01]  /*150e0*/  IMAD R7, R16, R72, R7 ;  /* 0x0000004810077224 */ /* 0x000fe200078e0207 */
[----:B--2---:R-:W-:Y:S02]  /*150f0*/  LEA R16, P1, R14, R12, 0x2 ;  /* 0x0000000c0e107211 */ /* 0x004fe400078210ff */
[----:B------:R-:W-:Y:S01]  /*15100*/  SHF.R.S32.HI R12, RZ, 0x4, R175 ;  /* 0x00000004ff0c7819 */ /* 0x000fe200000114af */
[----:B------:R-:W-:-:S05]  /*15110*/  IMAD.IADD R7, R15, 0x1, R7 ;  /* 0x000000010f077824 */ /* 0x000fca00078e0207 */
[----:B------:R-:W-:Y:S02]  /*15120*/  LEA.HI.X R17, R14, R13, R7, 0x2, P1 ;  /* 0x0000000d0e117211 */ /* 0x000fe400008f1407 */
[----:B------:R-:W-:Y:S02]  /*15130*/  ISETP.GE.AND P1, PT, R214, R5, PT ;  /* 0x00000005d600720c */ /* 0x000fe40003f26270 */
[----:B------:R-:W-:Y:S01]  /*15140*/  LEA.HI R7, R175, R12, RZ, 0x1 ;  /* 0x0000000caf077211 */ /* 0x000fe200078f08ff */
[----:B------:R1:W5:Y:S01]  /*15150*/  LD.E R8, desc[UR6][R16.64] ;  /* 0x0000000610087980 */ /* 0x000362000c101900 */
[----:B------:R-:W-:-:S04]  /*15160*/  DEPBAR.LE SB0, 0x0 ;  /* 0x000080000000791a */ /* 0x000fc80000000000 */
[----:B------:R-:W-:Y:S01]  /*15170*/  BAR.SYNC.DEFER_BLOCKING 0x0 ;  /* 0x0000000000007b1d */ /* 0x000fe20000010000 */
[----:B------:R-:W-:-:S05]  /*15180*/  LOP3.LUT R7, R7, 0xfffffffe, RZ, 0xc0, !PT ;  /* 0xfffffffe07077812 */ /* 0x000fca00078ec0ff */
        /* <DEDUP_REMOVED lines=18> */
.L_x_3187:
[----:B------:R-:W-:Y:S05]  /*152b0*/  BSYNC B0 ;  /* 0x0000000000007941 */ /* 0x000fea0003800000 */
.L_x_3186:
[----:B------:R3:W-:Y:S01]  /*152c0*/  @P3 STS.128 [R239+0xc800], RZ ;  /* 0x00c800ffef003388 */ /* 0x0007e20000000c00 */
[----:B------:R-:W-:Y:S03]  /*152d0*/  BSSY B0, `(.L_x_3188) ;  /* 0x0000014000007945 */ /* 0x000fe60003800000 */
[----:B------:R3:W-:Y:S01]  /*152e0*/  @P3 STS.128 [R239+0x10800], RZ ;  /* 0x010800ffef003388 */ /* 0x0007e20000000c00 */
[----:B------:R-:W-:Y:S05]  /*152f0*/  @P3 BRA `(.L_x_3189) ;  /* 0x0000000000443947 */ /* 0x000fea0003800000 */
[C---:B------:R-:W-:Y:S02]  /*15300*/  LOP3.LUT R6, R243.reuse, 0x1, RZ, 0xc0, !PT ;  /* 0x00000001f3067812 */ /* 0x040fe400078ec0ff */
[----:B------:R-:W-:Y:S02]  /*15310*/  LOP3.LUT P2, RZ, R243, 0x2, RZ, 0xc0, !PT ;  /* 0x00000002f3ff7812 */ /* 0x000fe4000784c0ff */
[----:B------:R-:W-:-:S13]  /*15320*/  ISETP.NE.U32.AND P3, PT, R6, 0x1, PT ;  /* 0x000000010600780c */ /* 0x000fda0003f65070 */
[----:B-1----:R-:W-:-:S04]  /*15330*/  @!P3 LEA R16, P1, R227, R152, 0x1 ;  /* 0x00000098e310b211 */ /* 0x002fc800078208ff */
[C---:B------:R-:W-:Y:S02]  /*15340*/  @!P3 LEA.HI.X R17, R227.reuse, R153, R228, 0x1, P1 ;  /* 0x00000099e311b211 */ /* 0x040fe400008f0ce4 */
[----:B--2---:R-:W-:-:S03]  /*15350*/  @P2 LEA R14, P1, R227, R152, 0x1 ;  /* 0x00000098e30e2211 */ /* 0x004fc600078208ff */
        /* <DEDUP_REMOVED lines=11> */
.L_x_3189:
[----:B------:R-:W-:Y:S05]  /*15410*/  BSYNC B0 ;  /* 0x0000000000007941 */ /* 0x000fea0003800000 */
.L_x_3188:
[----:B------:R1:W-:Y:S01]  /*15420*/  @P0 STS.128 [R239+0xd000], RZ ;  /* 0x00d000ffef000388 */ /* 0x0003e20000000c00 */
[----:B------:R-:W-:Y:S01]  /*15430*/  ISETP.GE.AND P3, PT, R4, R5, PT ;  /* 0x000000050400720c */ /* 0x000fe20003f66270 */
[----:B------:R-:W-:Y:S01]  /*15440*/  IMAD.SHL.U32 R4, R66, 0x40, RZ ;  /* 0x0000004042047824 */ /* 0x000fe200078e00ff */
[----:B------:R-:W-:Y:S01]  /*15450*/  BSSY B0, `(.L_x_3190) ;  /* 0x0000025000007945 */ /* 0x000fe20003800000 */
[----:B------:R1:W-:Y:S01]  /*15460*/  @P0 STS.128 [R239+0x11000], RZ ;  /* 0x011000ffef000388 */ /* 0x0003e20000000c00 */
[----:B------:R-:W-:Y:S02]  /*15470*/  IMAD.SHL.U32 R172, R172, 0x40, RZ ;  /* 0x00000040acac7824 */ /* 0x000fe400078e00ff */
[----:B------:R-:W-:Y:S01]  /*15480*/  IMAD.IADD R7, R12, 0x1, -R7 ;  /* 0x000000010c077824 */ /* 0x000fe200078e0a07 */
[----:B------:R-:W-:Y:S01]  /*15490*/  LOP3.LUT R13, R4, 0x1c0, RZ, 0xc0, !PT ;  /* 0x000001c0040d7812 */ /* 0x000fe200078ec0ff */
[----:B------:R-:W-:Y:S01]  /*154a0*/  IMAD.SHL.U32 R214, R214, 0x8, RZ ;  /* 0x00000008d6d67824 */ /* 0x000fe200078e00ff */
[----:B--2-4-:R-:W-:Y:S01]  /*154b0*/  LOP3.LUT R15, R172, 0x1c0, RZ, 0xc0, !PT ;  /* 0x000001c0ac0f7812 */ /* 0x014fe200078ec0ff */
[----:B------:R-:W-:-:S02]  /*154c0*/  IMAD.SHL.U32 R4, R7, 0x8, RZ ;  /* 0x0000000807047824 */ /* 0x000fc400078e00ff */
[----:B------:R-:W-:Y:S01]  /*154d0*/  IMAD.SHL.U32 R45, R174, 0x40, RZ ;  /* 0x00000040ae2d7824 */ /* 0x000fe200078e00ff */
[----:B------:R-:W-:Y:S02]  /*154e0*/  LOP3.LUT R214, R13, 0x8, R214, 0xf8, !PT ;  /* 0x000000080dd67812 */ /* 0x000fe400078ef8d6 */
[----:B------:R-:W-:Y:S02]  /*154f0*/  SHF.R.U32.HI R13, RZ, 0x3, R13 ;  /* 0x00000003ff0d7819 */ /* 0x000fe4000001160d */
[----:B------:R-:W-:Y:S02]  /*15500*/  LOP3.LUT R4, R15, 0x8, R4, 0xf8, !PT ;  /* 0x000000080f047812 */ /* 0x000fe400078ef804 */
[----:B------:R-:W-:Y:S02]  /*15510*/  LOP3.LUT R45, R45, 0xfffffe00, RZ, 0xc0, !PT ;  /* 0xfffffe002d2d7812 */ /* 0x000fe400078ec0ff */
[----:B------:R-:W-:Y:S02]  /*15520*/  SHF.R.U32.HI R15, RZ, 0x3, R15 ;  /* 0x00000003ff0f7819 */ /* 0x000fe4000001160f */
[----:B------:R-:W-:Y:S01]  /*15530*/  LOP3.LUT R214, R214, R13, RZ, 0x3c, !PT ;  /* 0x0000000dd6d67212 */ /* 0x000fe200078e3cff */
[----:B------:R-:W-:Y:S01]  /*15540*/  IMAD R13, R64, 0x400, R45 ;  /* 0x00000400400d7824 */ /* 0x000fe200078e022d */
[----:B------:R-:W-:Y:S01]  /*15550*/  LOP3.LUT R44, R4, R15, RZ, 0x3c, !PT ;  /* 0x0000000f042c7212 */ /* 0x000fe200078e3cff */
[----:B-1----:R-:W-:Y:S06]  /*15560*/  @P0 BRA `(.L_x_3191) ;  /* 0x00000000004c0947 */ /* 0x002fec0003800000 */
[C---:B------:R-:W-:Y:S02]  /*15570*/  LOP3.LUT R4, R243.reuse, 0x1, RZ, 0xc0, !PT ;  /* 0x00000001f3047812 */ /* 0x040fe400078ec0ff */
[----:B------:R-:W-:Y:S02]  /*15580*/  LOP3.LUT P1, RZ, R243, 0x2, RZ, 0xc0, !PT ;  /* 0x00000002f3ff7812 */ /* 0x000fe4000782c0ff */
[----:B------:R-:W-:Y:S01]  /*15590*/  ISETP.NE.U32.AND P2, PT, R4, 0x1, PT ;  /* 0x000000010400780c */ /* 0x000fe20003f45070 */
[C---:B------:R-:W-:Y:S01]  /*155a0*/  IMAD.SHL.U32 R4, R60.reuse, 0x20, RZ ;  /* 0x000000203c047824 */ /* 0x040fe200078e00ff */
[----:B------:R-:W-:-:S11]  /*155b0*/  SHF.L.U64.HI R6, R60, 0x5, R61 ;  /* 0x000000053c067819 */ /* 0x000fd6000001023d */
        /* <DEDUP_REMOVED lines=14> */
.L_x_3191:
[----:B------:R-:W-:Y:S05]  /*156a0*/  BSYNC B0 ;  /* 0x0000000000007941 */ /* 0x000fea0003800000 */
.L_x_3190:
        /* <DEDUP_REMOVED lines=14> */
[----:B------:R-:W-:-:S04]  /*15790*/  @!P2 IMAD.WIDE.U32 R12, R60, 0x60, R152 ;  /* 0x000000603c0ca825 */ /* 0x000fc800078e0098 */
        /* <DEDUP_REMOVED lines=13> */
.L_x_3193:
[----:B------:R-:W-:Y:S05]  /*15870*/  BSYNC B0 ;  /* 0x0000000000007941 */ /* 0x000fea0003800000 */
.L_x_3192:
        /* <DEDUP_REMOVED lines=9> */
[CC--:B----4-:R-:W-:Y:S02]  /*15910*/  @P2 LEA R6, P1, R0.reuse, R152.reuse, 0x1 ;  /* 0x0000009800062211 */ /* 0x0d0fe400078208ff */
        /* <DEDUP_REMOVED lines=13> */
.L_x_3195:
[----:B------:R-:W-:Y:S05]  /*159f0*/  BSYNC B0 ;  /* 0x0000000000007941 */ /* 0x000fea0003800000 */
.L_x_3194:
        /* <DEDUP_REMOVED lines=9> */
[----:B----4-:R-:W-:-:S04]  /*15a90*/  @!P2 IMAD.WIDE.U32 R12, R60, 0xa0, R152 ;  /* 0x000000a03c0ca825 */ /* 0x010fc800078e0098 */
        /* <DEDUP_REMOVED lines=13> */
.L_x_3197:
[----:B------:R-:W-:Y:S05]  /*15b70*/  BSYNC B0 ;  /* 0x0000000000007941 */ /* 0x000fea0003800000 */
.L_x_3196:
        /* <DEDUP_REMOVED lines=23> */
.L_x_3199:
[----:B------:R-:W-:Y:S05]  /*15cf0*/  BSYNC B0 ;  /* 0x0000000000007941 */ /* 0x000fea0003800000 */
.L_x_3198:
        /* <DEDUP_REMOVED lines=8> */
[----:B----4-:R-:W-:-:S04]  /*15d80*/  @!P1 IMAD.WIDE.U32 R6, R60, 0xe0, R152 ;  /* 0x000000e03c069825 */ /* 0x010fc800078e0098 */
        /* <DEDUP_REMOVED lines=14> */
.L_x_3201:
[----:B------:R-:W-:Y:S05]  /*15e70*/  BSYNC B0 ;  /* 0x0000000000007941 */ /* 0x000fea0003800000 */
.L_x_3200:
[----:B------:R-:W-:Y:S01]  /*15e80*/  LDSM.16.M88.4 R84, [R226] ;  /* 0x00000000e254783b */ /* 0x000fe20000000200 */
[----:B------:R-:W-:Y:S01]  /*15e90*/  R2P PR, R66, 0x6 ;  /* 0x0000000642007804 */ /* 0x000fe20000000000 */
[C---:B------:R-:W-:Y:S01]  /*15ea0*/  VIADD R0, R225.reuse, 0x4000 ;  /* 0x00004000e1007836 */ /* 0x040fe20000000000 */
[----:B-----5:R-:W2:Y:S01]  /*15eb0*/  MUFU.RCP R9, R9 ;  /* 0x0000000900097308 */ /* 0x020ea20000001000 */
[----:B------:R-:W3:Y:S01]  /*15ec0*/  LDSM.16.M88.4 R28, [R225+0x4800] ;  /* 0x00480000e11c783b */ /* 0x000ee20000000200 */
[----:B------:R-:W-:Y:S01]  /*15ed0*/  VIADD R223, R225, 0x4020 ;  /* 0x00004020e1df7836 */ /* 0x000fe20000000000 */
[----:B------:R-:W-:Y:S01]  /*15ee0*/  BSSY B1, `(.L_x_3202) ;  /* 0x00002b5000017945 */ /* 0x000fe20003800000 */
[--C-:B------:R-:W-:Y:S01]  /*15ef0*/  IMAD R224, R49, 0x2, R226.reuse ;  /* 0x0000000231e07824 */ /* 0x100fe200078e02e2 */
[----:B------:R-:W2:Y:S01]  /*15f00*/  LDSM.16.M88.4 R36, [R225+0x4000] ;  /* 0x00400000e124783b */ /* 0x000ea20000000200 */
[C---:B------:R-:W-:Y:S02]  /*15f10*/  IMAD R222, R47.reuse, 0x2, R226 ;  /* 0x000000022fde7824 */ /* 0x040fe400078e02e2 */
[----:B------:R-:W-:Y:S01]  /*15f20*/  IMAD R221, R47, 0x2, R224 ;  /* 0x000000022fdd7824 */ /* 0x000fe200078e02e0 */
[----:B------:R-:W2:Y:S01]  /*15f30*/  LDSM.16.M88.4 R20, [R225+0x5000] ;  /* 0x00500000e114783b */ /* 0x000ea20000000200 */
[----:B------:R-:W-:-:S02]  /*15f40*/  IMAD.SHL.U32 R58, R58, 0x2, RZ ;  /* 0x000000023a3a7824 */ /* 0x000fc400078e00ff */
[----:B------:R-:W-:Y:S01]  /*15f50*/  @P1 VIADD R223, R0, 0xffffffe0 ;  /* 0xffffffe000df1836 */ /* 0x000fe20000000000 */
[----:B----4-:R-:W4:Y:S01]  /*15f60*/  LDSM.16.M88.4 R4, [R225+0x5800] ;  /* 0x00580000e104783b */ /* 0x010f220000000200 */
[----:B------:R-:W-:Y:S01]  /*15f70*/  IMAD.MOV.U32 R0, RZ, RZ, 0x40 ;  /* 0x00000040ff007424 */ /* 0x000fe200078e00ff */
[----:B------:R-:W-:Y:S01]  /*15f80*/  LOP3.LUT R58, R58, 0x6, RZ, 0xc0, !PT ;  /* 0x000000063a3a7812 */ /* 0x000fe200078ec0ff */
[C---:B------:R-:W-:Y:S01]  /*15f90*/  VIADD R215, R223.reuse, 0x800 ;  /* 0x00000800dfd77836 */ /* 0x040fe20000000000 */
[----:B------:R-:W4:Y:S01]  /*15fa0*/  LDSM.16.M88.4 R108, [R225+0x6000] ;  /* 0x00600000e16c783b */ /* 0x000f220000000200 */
[C---:B------:R-:W-:Y:S01]  /*15fb0*/  VIADD R214, R223.reuse, 0x1000 ;  /* 0x00001000dfd67836 */ /* 0x040fe20000000000 */
[----:B------:R-:W-:Y:S01]  /*15fc0*/  SEL R0, R0, 0xffffffc0, !P2 ;  /* 0xffffffc000007807 */ /* 0x000fe20005000000 */
[C---:B------:R-:W-:Y:S01]  /*15fd0*/  VIADD R213, R223.reuse, 0x1800 ;  /* 0x00001800dfd57836 */ /* 0x040fe20000000000 */
[----:B------:R-:W4:Y:S01]  /*15fe0*/  LDSM.16.M88.4 R100, [R225+0x6800] ;  /* 0x00680000e164783b */ /* 0x000f220000000200 */
[----:B------:R-:W-:-:S02]  /*15ff0*/  VIADD R212, R223, 0x2000 ;  /* 0x00002000dfd47836 */ /* 0x000fc40000000000 */
[----:B------:R-:W-:Y:S01]  /*16000*/  IMAD.IADD R219, R225, 0x1, R0 ;  /* 0x00000001e1db7824 */ /* 0x000fe200078e0200 */
[----:B------:R-:W4:Y:S01]  /*16010*/  LDSM.16.M88.4 R92, [R225+0x7000] ;  /* 0x00700000e15c783b */ /* 0x000f220000000200 */
[----:B------:R-:W-:Y:S01]  /*16020*/  IMAD.IADD R208, R0, 0x1, R223 ;  /* 0x0000000100d07824 */ /* 0x000fe200078e02df */
[----:B------:R-:W-:Y:S01]  /*16030*/  SHF.R.S32.HI R0, RZ, 0x1f, R65 ;  /* 0x0000001fff007819 */ /* 0x000fe20000011441 */
[C---:B------:R-:W-:Y:S01]  /*16040*/  VIADD R211, R223.reuse, 0x2800 ;  /* 0x00002800dfd37836 */ /* 0x040fe20000000000 */
[----:B------:R-:W4:Y:S01]  /*16050*/  LDSM.16.M88.4 R68, [R225+0x7800] ;  /* 0x00780000e144783b */ /* 0x000f220000000200 */
[C---:B------:R-:W-:Y:S01]  /*16060*/  VIADD R210, R223.reuse, 0x3000 ;  /* 0x00003000dfd27836 */ /* 0x040fe20000000000 */
[----:B------:R-:W-:Y:S01]  /*16070*/  LEA.HI R0, R0, R65, RZ, 0x2 ;  /* 0x0000004100007211 */ /* 0x000fe200078f10ff */
[C---:B------:R-:W-:Y:S01]  /*16080*/  VIADD R209, R223.reuse, 0x3800 ;  /* 0x00003800dfd17836 */ /* 0x040fe20000000000 */
[----:B------:R-:W-:Y:S01]  /*16090*/  LDSM.16.M88.4 R52, [R224] ;  /* 0x00000000e034783b */ /* 0x000fe20000000200 */
[----:B------:R-:W-:-:S02]  /*160a0*/  VIADD R207, R223, 0x4000 ;  /* 0x00004000dfcf7836 */ /* 0x000fc40000000000 */
[C---:B------:R-:W-:Y:S01]  /*160b0*/  VIADD R206, R223.reuse, 0x4800 ;  /* 0x00004800dfce7836 */ /* 0x040fe20000000000 */
[----:B------:R-:W4:Y:S01]  /*160c0*/  LDSM.16.M88.4 R60, [R223+0x800] ;  /* 0x00080000df3c783b */ /* 0x000f220000000200 */
[C---:B------:R-:W-:Y:S02]  /*160d0*/  VIADD R205, R223.reuse, 0x5000 ;  /* 0x00005000dfcd7836 */ /* 0x040fe40000000000 */
[C---:B------:R-:W-:Y:S01]  /*160e0*/  VIADD R204, R223.reuse, 0x5800 ;  /* 0x00005800dfcc7836 */ /* 0x040fe20000000000 */
[C---:B---3--:R-:W-:Y:S01]  /*160f0*/  HMMA.16816.F32 R32, R84.reuse, R28, RZ ;  /* 0x0000001c5420723c */ /* 0x048fe200000018ff */
[----:B------:R-:W3:Y:S01]  /*16100*/  LDSM.16.M88.4 R72, [R223] ;  /* 0x00000000df48783b */ /* 0x000ee20000000200 */
[C---:B------:R-:W-:Y:S02]  /*16110*/  VIADD R203, R223.reuse, 0x6000 ;  /* 0x00006000dfcb7836 */ /* 0x040fe40000000000 */
[C---:B------:R-:W-:Y:S01]  /*16120*/  VIADD R202, R223.reuse, 0x6800 ;  /* 0x00006800dfca7836 */ /* 0x040fe20000000000 */
[----:B-1----:R-:W1:Y:S01]  /*16130*/  LDSM.16.M88.4 R12, [R223+0x1000] ;  /* 0x00100000df0c783b */ /* 0x002e620000000200 */
[----:B------:R-:W-:Y:S01]  /*16140*/  HMMA.16816.F32 R28, R84, R30, RZ ;  /* 0x0000001e541c723c */ /* 0x000fe200000018ff */
[----:B------:R-:W-:-:S02]  /*16150*/  VIADD R201, R223, 0x7000 ;  /* 0x00007000dfc97836 */ /* 0x000fc40000000000 */
[----:B------:R-:W1:Y:S01]  /*16160*/  LDSM.16.M88.4 R116, [R223+0x1800] ;  /* 0x00180000df74783b */ /* 0x000e620000000200 */
[----:B------:R-:W-:Y:S02]  /*16170*/  VIADD R200, R223, 0x7800 ;  /* 0x00007800dfc87836 */ /* 0x000fe40000000000 */
[C---:B--2---:R-:W-:Y:S01]  /*16180*/  HMMA.16816.F32 R40, R84.reuse, R36, RZ ;  /* 0x000000245428723c */ /* 0x044fe200000018ff */
[----:B------:R-:W-:Y:S04]  /*16190*/  LDSM.16.M88.4 R80, [R223+0x2800] ;  /* 0x00280000df50783b */ /* 0x000fe80000000200 */
[----:B------:R-:W-:Y:S01]  /*161a0*/  LDSM.16.M88.4 R76, [R223+0x3800] ;  /* 0x00380000df4c783b */ /* 0x000fe20000000200 */
[C---:B------:R-:W-:Y:S03]  /*161b0*/  HMMA.16816.F32 R24, R84.reuse, R20, RZ ;  /* 0x000000145418723c */ /* 0x040fe600000018ff */
[----:B------:R-:W-:Y:S03]  /*161c0*/  LDSM.16.M88.4 R128, [R219+0x5000] ;  /* 0x00500000db80783b */ /* 0x000fe60000000200 */
[C---:B----4-:R-:W-:Y:S01]  /*161d0*/  HMMA.16816.F32 R16, R84.reuse, R4, RZ ;  /* 0x000000045410723c */ /* 0x050fe200000018ff */
        /* <DEDUP_REMOVED lines=19> */
[----:B------:R-:W4:Y:S05]  /*16310*/  LDSM.16.M88.4 R60, [R223+0x3000] ;  /* 0x00300000df3c783b */ /* 0x000f2a0000000200 */
[C---:B---3--:R-:W-:Y:S06]  /*16320*/  HMMA.16816.F32 R40, R52.reuse, R72, R40 ;  /* 0x000000483428723c */ /* 0x048fec0000001828 */
[C---:B------:R-:W-:Y:S01]  /*16330*/  HMMA.16816.F32 R36, R52.reuse, R74, R36 ;  /* 0x0000004a3424723c */ /* 0x040fe20000001824 */
[----:B------:R-:W-:Y:S05]  /*16340*/  LDSM.16.M88.4 R72, [R219+0x4000] ;  /* 0x00400000db48783b */ /* 0x000fea0000000200 */
[C---:B-1----:R-:W-:Y:S06]  /*16350*/  HMMA.16816.F32 R24, R52.reuse, R12, R24 ;  /* 0x0000000c3418723c */ /* 0x042fec0000001818 */
[C---:B------:R-:W-:Y:S01]  /*16360*/  HMMA.16816.F32 R20, R52.reuse, R14, R20 ;  /* 0x0000000e3414723c */ /* 0x040fe20000001814 */
[----:B------:R-:W1:Y:S05]  /*16370*/  LDSM.16.M88.4 R12, [R222] ;  /* 0x00000000de0c783b */ /* 0x000e6a0000000200 */
[C---:B------:R-:W-:Y:S06]  /*16380*/  HMMA.16816.F32 R16, R52.reuse, R116, R16 ;  /* 0x000000743410723c */ /* 0x040fec0000001810 */
[C---:B------:R-:W-:Y:S01]  /*16390*/  HMMA.16816.F32 R4, R52.reuse, R118, R4 ;  /* 0x000000763404723c */ /* 0x040fe20000001804 */
[----:B------:R-:W-:Y:S05]  /*163a0*/  LDSM.16.M88.4 R116, [R219+0x6800] ;  /* 0x00680000db74783b */ /* 0x000fea0000000200 */
        /* <DEDUP_REMOVED lines=11> */
[----:B------:R-:W-:Y:S04]  /*16460*/  LDSM.16.M88.4 R52, [R221] ;  /* 0x00000000dd34783b */ /* 0x000fe80000000200 */
[----:B------:R-:W4:Y:S01]  /*16470*/  LDSM.16.M88.4 R76, [R208] ;  /* 0x00000000d04c783b */ /* 0x000f220000000200 */
        /* <DEDUP_REMOVED lines=24> */
[----:B------:R-:W3:Y:S01]  /*16600*/  LDSM.16.M88.4 R80, [R208+0x3000] ;  /* 0x00300000d050783b */ /* 0x000ee20000000200 */
        /* <DEDUP_REMOVED lines=12> */
[C---:B------:R-:W-:Y:S06]  /*166d0*/  HMMA.16816.F32 R16, R52.reuse, R116, R16 ;  /* 0x000000743410723c */ /* 0x040fec0000001810 */
[C---:B------:R-:W-:Y:S01]  /*166e0*/  HMMA.16816.F32 R4, R52.reuse, R118, R4 ;  /* 0x000000763404723c */ /* 0x040fe20000001804 */
[----:B------:R-:W-:Y:S05]  /*166f0*/  LDSM.16.M88.4 R116, [R225+0xa000] ;  /* 0x00a00000e174783b */ /* 0x000fea0000000200 */
[C---:B------:R-:W-:Y:S06]  /*16700*/  HMMA.16816.F32 R112, R52.reuse, R60, R112 ;  /* 0x0000003c3470723c */ /* 0x040fec0000001870 */
[C---:B------:R-:W-:Y:S01]  /*16710*/  HMMA.16816.F32 R108, R52.reuse, R62, R108 ;  /* 0x0000003e346c723c */ /* 0x040fe2000000186c */
[----:B------:R-:W3:Y:S05]  /*16720*/  LDSM.16.M88.4 R60, [R225+0x8800] ;  /* 0x00880000e13c783b */ /* 0x000eea0000000200 */
[C---:B------:R-:W-:Y:S06]  /*16730*/  HMMA.16816.F32 R96, R52.reuse, R80, R96 ;  /* 0x000000503460723c */ /* 0x040fec0000001860 */
[C---:B------:R-:W-:Y:S01]  /*16740*/  HMMA.16816.F32 R92, R52.reuse, R82, R92 ;  /* 0x00000052345c723c */ /* 0x040fe2000000185c */
[----:B------:R-:W-:Y:S05]  /*16750*/  LDSM.16.M88.4 R80, [R225+0xb000] ;  /* 0x00b00000e150783b */ /* 0x000fea0000000200 */
[C---:B----4-:R-:W-:Y:S06]  /*16760*/  HMMA.16816.F32 R88, R52.reuse, R76, R88 ;  /* 0x0000004c3458723c */ /* 0x050fec0000001858 */
[----:B------:R-:W-:Y:S01]  /*16770*/  HMMA.16816.F32 R84, R52, R78, R84 ;  /* 0x0000004e3454723c */ /* 0x000fe20000001854 */
[----:B------:R-:W4:Y:S04]  /*16780*/  LDSM.16.M88.4 R52, [R225+0xa800] ;  /* 0x00a80000e134783b */ /* 0x000f280000000200 */
[----:B------:R-:W4:Y:S01]  /*16790*/  LDSM.16.M88.4 R76, [R225+0xb800] ;  /* 0x00b80000e14c783b */ /* 0x000f220000000200 */
        /* <DEDUP_REMOVED lines=24> */
[----:B------:R-:W4:Y:S01]  /*16920*/  LDSM.16.M88.4 R72, [R223+0x7800] ;  /* 0x00780000df48783b */ /* 0x000f220000000200 */
        /* <DEDUP_REMOVED lines=11> */
[----:B------:R-:W-:Y:S05]  /*169e0*/  LDSM.16.M88.4 R120, [R219+0xb000] ;  /* 0x00b00000db78783b */ /* 0x000fea0000000200 */
        /* <DEDUP_REMOVED lines=18> */
[C---:B--2---:R-:W-:Y:S06]  /*16b10*/  HMMA.16816.F32 R32, R132.reuse, R60, R32 ;  /* 0x0000003c8420723c */ /* 0x044fec0000001820 */
[C---:B------:R-:W-:Y:S01]  /*16b20*/  HMMA.16816.F32 R28, R132.reuse, R62, R28 ;  /* 0x0000003e841c723c */ /* 0x040fe2000000181c */
[----:B------:R-:W2:Y:S05]  /*16b30*/  LDSM.16.M88.4 R60, [R208+0x6000] ;  /* 0x00600000d03c783b */ /* 0x000eaa0000000200 */
[C---:B------:R-:W-:Y:S06]  /*16b40*/  HMMA.16816.F32 R24, R132.reuse, R52, R24 ;  /* 0x000000348418723c */ /* 0x040fec0000001818 */
[----:B------:R-:W-:Y:S01]  /*16b50*/  HMMA.16816.F32 R20, R132, R54, R20 ;  /* 0x000000368414723c */ /* 0x000fe20000001814 */
[----:B------:R-:W3:Y:S05]  /*16b60*/  LDSM.16.M88.4 R52, [R208+0x6800] ;  /* 0x00680000d034783b */ /* 0x000eea0000000200 */
[C---:B-1----:R-:W-:Y:S06]  /*16b70*/  HMMA.16816.F32 R16, R12.reuse, R68, R16 ;  /* 0x000000440c10723c */ /* 0x042fec0000001810 */
[----:B------:R-:W-:Y:S06]  /*16b80*/  HMMA.16816.F32 R68, R12, R70, R4 ;  /* 0x000000460c44723c */ /* 0x000fec0000001804 */
[----:B------:R-:W-:Y:S01]  /*16b90*/  HMMA.16816.F32 R104, R132, R124, R104 ;  /* 0x0000007c8468723c */ /* 0x000fe20000001868 */
[----:B------:R-:W-:Y:S01]  /*16ba0*/  SHF.R.S32.HI R5, RZ, 0x2, R0 ;  /* 0x00000002ff057819 */ /* 0x000fe20000011400 */
[----:B------:R-:W-:Y:S01]  /*16bb0*/  FMUL.FTZ R0, R8, R9 ;  /* 0x0000000908007220 */ /* 0x000fe20000410000 */
[----:B------:R-:W-:-:S03]  /*16bc0*/  LOP3.LUT R4, R44, R45, RZ, 0xfc, !PT ;  /* 0x0000002d2c047212 */ /* 0x000fc600078efcff */
[C---:B------:R-:W-:Y:S01]  /*16bd0*/  HMMA.16816.F32 R100, R132.reuse, R126, R100 ;  /* 0x0000007e8464723c */ /* 0x040fe20000001864 */
[----:B------:R-:W-:Y:S01]  /*16be0*/  IMAD R64, R64, 0x10, R5 ;  /* 0x0000001040407824 */ /* 0x000fe200078e0205 */
[----:B------:R-:W1:Y:S04]  /*16bf0*/  LDSM.16.M88.4 R124, [R208+0x7000] ;  /* 0x00700000d07c783b */ /* 0x000e680000000200 */
[----:B------:R-:W-:Y:S01]  /*16c00*/  HMMA.16816.F32 R88, R132, R116, R88 ;  /* 0x000000748458723c */ /* 0x000fe20000001858 */
[----:B------:R-:W-:-:S04]  /*16c10*/  IADD3 R67, R64, 0x1, R67 ;  /* 0x0000000140437810 */ /* 0x000fc80007ffe043 */
[----:B------:R-:W-:Y:S01]  /*16c20*/  IADD3 R51, R56, R67, -R238 ;  /* 0x0000004338337210 */ /* 0x000fe20007ffe8ee */
[----:B------:R-:W-:Y:S01]  /*16c30*/  HMMA.16816.F32 R84, R132, R118, R84 ;  /* 0x000000768454723c */ /* 0x000fe20000001854 */
[----:B------:R-:W4:Y:S01]  /*16c40*/  LDSM.16.M88.4 R116, [R208+0x7800] ;  /* 0x00780000d074783b */ /* 0x000f220000000200 */
[----:B------:R-:W-:-:S04]  /*16c50*/  DEPBAR.LE SB0, 0x0 ;  /* 0x000080000000791a */ /* 0x000fc80000000000 */
[----:B------:R-:W-:Y:S01]  /*16c60*/  HMMA.16816.F32 R40, R12, R80, R40 ;  /* 0x000000500c28723c */ /* 0x000fe20000001828 */
[----:B------:R-:W-:Y:S02]  /*16c70*/  IMAD.IADD R51, R2, 0x1, R51 ;  /* 0x0000000102337824 */ /* 0x000fe400078e0233 */
[----:B------:R-:W-:-:S03]  /*16c80*/  IMAD.IADD R2, R3, 0x1, R58 ;  /* 0x0000000103027824 */ /* 0x000fc600078e023a */
[----:B------:R-:W-:Y:S01]  /*16c90*/  HMMA.16816.F32 R36, R12, R82, R36 ;  /* 0x000000520c24723c */ /* 0x000fe20000001824 */
[C---:B------:R-:W-:Y:S01]  /*16ca0*/  VIMNMX R50, R51.reuse, R56, PT ;  /* 0x0000003833327248 */ /* 0x040fe20003fe0100 */
[C---:B------:R-:W-:Y:S01]  /*16cb0*/  VIADD R5, R2.reuse, 0x1 ;  /* 0x0000000102057836 */ /* 0x040fe20000000000 */
[----:B------:R-:W-:Y:S01]  /*16cc0*/  VIADDMNMX R51, R51, 0x8, R56, PT ;  /* 0x0000000833337846 */ /* 0x000fe20003800138 */
[C---:B------:R-:W-:Y:S02]  /*16cd0*/  VIADD R6, R2.reuse, 0x9 ;  /* 0x0000000902067836 */ /* 0x040fe40000000000 */
[C---:B------:R-:W-:Y:S01]  /*16ce0*/  HMMA.16816.F32 R112, R132.reuse, R128, R112 ;  /* 0x000000808470723c */ /* 0x040fe20000001870 */
[C---:B------:R-:W-:Y:S01]  /*16cf0*/  VIADD R8, R2.reuse, 0x8 ;  /* 0x0000000802087836 */ /* 0x040fe20000000000 */
[C---:B------:R-:W-:Y:S01]  /*16d00*/  ISETP.GE.AND P2, PT, R5.reuse, R50, PT ;  /* 0x000000320500720c */ /* 0x040fe20003f46270 */
[C---:B------:R-:W-:Y:S01]  /*16d10*/  VIADD R9, R2.reuse, 0x20 ;  /* 0x0000002002097836 */ /* 0x040fe20000000000 */
[----:B------:R-:W-:Y:S01]  /*16d20*/  ISETP.GE.AND P0, PT, R5, R51, PT ;  /* 0x000000330500720c */ /* 0x000fe20003f06270 */
[----:B------:R-:W-:Y:S01]  /*16d30*/  VIADD R249, R2, 0x31 ;  /* 0x0000003102f97836 */ /* 0x000fe20000000000 */
[----:B------:R-:W-:Y:S01]  /*16d40*/  HMMA.16816.F32 R108, R132, R130, R108 ;  /* 0x00000082846c723c */ /* 0x000fe2000000186c */
[----:B------:R-:W-:-:S02]  /*16d50*/  I2FP.F32.S32 R7, R5 ;  /* 0x0000000500077245 */ /* 0x000fc40000201400 */
[C---:B------:R-:W-:Y:S02]  /*16d60*/  ISETP.GE.AND P6, PT, R6.reuse, R50, PT ;  /* 0x000000320600720c */ /* 0x040fe40003fc6270 */
[----:B------:R-:W-:Y:S01]  /*16d70*/  ISETP.GE.AND P4, PT, R6, R51, PT ;  /* 0x000000330600720c */ /* 0x000fe20003f86270 */
[C---:B------:R-:W-:Y:S01]  /*16d80*/  HMMA.16816.F32 R96, R132.reuse, R120, R96 ;  /* 0x000000788460723c */ /* 0x040fe20000001860 */
[----:B------:R-:W-:Y:S01]  /*16d90*/  I2FP.F32.S32 R5, R8 ;  /* 0x0000000800057245 */ /* 0x000fe20000201400 */
[CC--:B------:R-:W-:Y:S01]  /*16da0*/  FFMA.FTZ R41, R0.reuse, R7.reuse, R41 ;  /* 0x0000000700297223 */ /* 0x0c0fe20000010029 */
[----:B------:R-:W-:Y:S01]  /*16db0*/  I2FP.F32.S32 R6, R6 ;  /* 0x0000000600067245 */ /* 0x000fe20000201400 */
[----:B------:R-:W-:Y:S01]  /*16dc0*/  FFMA.FTZ R43, R0, R7, R43 ;  /* 0x00000007002b7223 */ /* 0x000fe2000001002b */
[----:B------:R-:W-:Y:S01]  /*16dd0*/  ISETP.GE.AND P3, PT, R8, R51, PT ;  /* 0x000000330800720c */ /* 0x000fe20003f66270 */
[----:B------:R-:W-:Y:S01]  /*16de0*/  HMMA.16816.F32 R92, R132, R122, R92 ;  /* 0x0000007a845c723c */ /* 0x000fe2000000185c */
[CC--:B------:R-:W-:Y:S01]  /*16df0*/  FFMA.FTZ R36, R0.reuse, R5.reuse, R36 ;  /* 0x0000000500247223 */ /* 0x0c0fe20000010024 */
[C---:B------:R-:W-:Y:S01]  /*16e00*/  FFMA.FTZ R38, R0.reuse, R5, R38 ;  /* 0x0000000500267223 */ /* 0x040fe20000010026 */
[----:B------:R-:W-:Y:S01]  /*16e10*/  FFMA.FTZ R37, R0, R6, R37 ;  /* 0x0000000600257223 */ /* 0x000fe20000010025 */
[----:B------:R-:W-:-:S02]  /*16e20*/  VIADD R7, R2, 0x10 ;  /* 0x0000001002077836 */ /* 0x000fc40000000000 */
[----:B------:R-:W-:Y:S01]  /*16e30*/  FFMA.FTZ R39, R0, R6, R39 ;  /* 0x0000000600277223 */ /* 0x000fe20000010027 */
[C---:B------:R-:W-:Y:S01]  /*16e40*/  HMMA.16816.F32 R32, R12.reuse, R76, R32 ;  /* 0x0000004c0c20723c */ /* 0x040fe20000001820 */
[----:B------:R-:W-:Y:S01]  /*16e50*/  VIADD R5, R2, 0x18 ;  /* 0x0000001802057836 */ /* 0x000fe20000000000 */
[-C--:B------:R-:W-:Y:S01]  /*16e60*/  ISETP.GE.AND P1, PT, R8, R50.reuse, PT ;  /* 0x000000320800720c */ /* 0x080fe20003f26270 */
[----:B------:R-:W-:Y:S01]  /*16e70*/  VIADD R6, R2, 0x11 ;  /* 0x0000001102067836 */ /* 0x000fe20000000000 */
[----:B------:R-:W-:Y:S02]  /*16e80*/  FSEL R59, R41, -INF , !P2 ;  /* 0xff800000293b7808 */ /* 0x000fe40005000000 */
[----:B------:R-:W-:Y:S01]  /*16e90*/  HMMA.16816.F32 R28, R12, R78, R28 ;  /* 0x0000004e0c1c723c */ /* 0x000fe2000000181c */
[C---:B------:R-:W-:Y:S02]  /*16ea0*/  ISETP.GE.AND P5, PT, R7.reuse, R50, PT ;  /* 0x000000320700720c */ /* 0x040fe40003fa6270 */
[----:B------:R-:W-:-:S02]  /*16eb0*/  ISETP.GE.AND P2, PT, R7, R51, PT ;  /* 0x000000330700720c */ /* 0x000fc40003f46270 */
[----:B------:R-:W-:Y:S01]  /*16ec0*/  I2FP.F32.S32 R7, R7 ;  /* 0x0000000700077245 */ /* 0x000fe20000201400 */
[----:B------:R-:W-:Y:S01]  /*16ed0*/  HMMA.16816.F32 R24, R12, R72, R24 ;  /* 0x000000480c18723c */ /* 0x000fe20000001818 */
[----:B------:R-:W-:Y:S02]  /*16ee0*/  FSEL R57, R36, -INF , !P1 ;  /* 0xff80000024397808 */ /* 0x000fe40004800000 */
[----:B------:R-:W-:-:S03]  /*16ef0*/  ISETP.GE.AND P1, PT, R6, R51, PT ;  /* 0x000000330600720c */ /* 0x000fc60003f26270 */
[----:B--2---:R-:W-:Y:S01]  /*16f00*/  HMMA.16816.F32 R112, R12, R60, R112 ;  /* 0x0000003c0c70723c */ /* 0x004fe20000001870 */
[----:B------:R-:W-:-:S05]  /*16f10*/  FSEL R73, R39, -INF , !P4 ;  /* 0xff80000027497808 */ /* 0x000fca0006000000 */
[C---:B---3--:R-:W-:Y:S01]  /*16f20*/  HMMA.16816.F32 R104, R12.reuse, R52, R104 ;  /* 0x000000340c68723c */ /* 0x048fe20000001868 */
[----:B------:R-:W-:Y:S01]  /*16f30*/  FSEL R61, R38, -INF , !P3 ;  /* 0xff800000263d7808 */ /* 0x000fe20005800000 */
[CC--:B------:R-:W-:Y:S01]  /*16f40*/  FFMA.FTZ R32, R0.reuse, R7.reuse, R32 ;  /* 0x0000000700207223 */ /* 0x0c0fe20000010020 */
[-C--:B------:R-:W-:Y:S01]  /*16f50*/  ISETP.GE.AND P3, PT, R5, R50.reuse, PT ;  /* 0x000000320500720c */ /* 0x080fe20003f66270 */
[----:B------:R-:W-:Y:S02]  /*16f60*/  FFMA.FTZ R34, R0, R7, R34 ;  /* 0x0000000700227223 */ /* 0x000fe40000010022 */
[C---:B------:R-:W-:Y:S01]  /*16f70*/  HMMA.16816.F32 R108, R12.reuse, R62, R108 ;  /* 0x0000003e0c6c723c */ /* 0x040fe2000000186c */
[----:B------:R-:W-:Y:S01]  /*16f80*/  FSEL R53, R37, -INF , !P6 ;  /* 0xff80000025357808 */ /* 0x000fe20007000000 */
[----:B------:R-:W-:Y:S01]  /*16f90*/  VIADD R37, R2, 0x58 ;  /* 0x0000005802257836 */ /* 0x000fe20000000000 */
[----:B------:R-:W-:Y:S02]  /*16fa0*/  ISETP.GE.AND P6, PT, R5, R51, PT ;  /* 0x000000330500720c */ /* 0x000fe40003fc6270 */
[----:B------:R-:W-:Y:S01]  /*16fb0*/  I2FP.F32.S32 R5, R5 ;  /* 0x0000000500057245 */ /* 0x000fe20000201400 */
[C---:B------:R-:W-:Y:S01]  /*16fc0*/  HMMA.16816.F32 R20, R12.reuse, R74, R20 ;  /* 0x0000004a0c14723c */ /* 0x040fe20000001814 */
[----:B------:R-:W-:Y:S01]  /*16fd0*/  FSEL R63, R43, -INF , !P0 ;  /* 0xff8000002b3f7808 */ /* 0x000fe20004000000 */
[----:B------:R-:W-:Y:S01]  /*16fe0*/  BAR.SYNC.DEFER_BLOCKING 0x0 ;  /* 0x0000000000007b1d */ /* 0x000fe20000010000 */
[----:B------:R-:W-:Y:S01]  /*16ff0*/  ISETP.GE.AND P0, PT, R6, R50, PT ;  /* 0x000000320600720c */ /* 0x000fe20003f06270 */
[C---:B------:R-:W-:Y:S01]  /*17000*/  FFMA.FTZ R30, R0.reuse, R5, R30 ;  /* 0x00000005001e7223 */ /* 0x040fe2000001001e */
[----:B------:R-:W-:Y:S01]  /*17010*/  I2FP.F32.S32 R6, R6 ;  /* 0x0000000600067245 */ /* 0x000fe20000201400 */
[----:B------:R-:W-:Y:S04]  /*17020*/  HMMA.16816.F32 R100, R12, R54, R100 ;  /* 0x000000360c64723c */ /* 0x000fe80000001864 */
[----:B------:R-:W-:-:S02]  /*17030*/  FFMA.FTZ R35, R0, R6, R35 ;  /* 0x0000000600237223 */ /* 0x000fc40000010023 */
[C---:B-1----:R-:W-:Y:S01]  /*17040*/  HMMA.16816.F32 R96, R12.reuse, R124, R96 ;  /* 0x0000007c0c60723c */ /* 0x042fe20000001860 */
[----:B------:R-:W-:Y:S02]  /*17050*/  FSEL R55, R34, -INF , !P2 ;  /* 0xff80000022377808 */ /* 0x000fe40005000000 */
[----:B------:R-:W-:Y:S02]  /*17060*/  FSEL R35, R35, -INF , !P1 ;  /* 0xff80000023237808 */ /* 0x000fe40004800000 */
[----:B------:R-:W-:Y:S01]  /*17070*/  ISETP.GE.AND P2, PT, R9, R50, PT ;  /* 0x000000320900720c */ /* 0x000fe20003f46270 */
[C---:B------:R-:W-:Y:S06]  /*17080*/  HMMA.16816.F32 R92, R12.reuse, R126, R92 ;  /* 0x0000007e0c5c723c */ /* 0x040fec000000185c */
[C---:B----4-:R-:W-:Y:S06]  /*17090*/  HMMA.16816.F32 R88, R12.reuse, R116, R88 ;  /* 0x000000740c58723c */ /* 0x050fec0000001858 */
[----:B------:R-:W-:Y:S07]  /*170a0*/  HMMA.16816.F32 R84, R12, R118, R84 ;  /* 0x000000760c54723c */ /* 0x000fee0000001854 */
[----:B------:R-:W-:Y:S01]  /*170b0*/  FFMA.FTZ R13, R0, R5, R28 ;  /* 0x00000005000d7223 */ /* 0x000fe2000001001c */
[----:B------:R-:W-:-:S02]  /*170c0*/  VIADD R5, R2, 0x19 ;  /* 0x0000001902057836 */ /* 0x000fc40000000000 */
[----:B------:R-:W-:Y:S01]  /*170d0*/  FFMA.FTZ R15, R0, R6, R33 ;  /* 0x00000006000f7223 */ /* 0x000fe20000010021 */
[----:B------:R-:W-:Y:S01]  /*170e0*/  VIADD R6, R2, 0x21 ;  /* 0x0000002102067836 */ /* 0x000fe20000000000 */
[----:B------:R-:W-:Y:S01]  /*170f0*/  FSEL R33, R32, -INF , !P5 ;  /* 0xff80000020217808 */ /* 0x000fe20006800000 */
[----:B------:R-:W-:Y:S01]  /*17100*/  VIADD R12, R2, 0x38 ;  /* 0x00000038020c7836 */ /* 0x000fe20000000000 */
[C---:B------:R-:W-:Y:S02]  /*17110*/  ISETP.GE.AND P4, PT, R5.reuse, R50, PT ;  /* 0x000000320500720c */ /* 0x040fe40003f86270 */
[----:B------:R-:W-:Y:S02]  /*17120*/  ISETP.GE.AND P5, PT, R5, R51, PT ;  /* 0x000000330500720c */ /* 0x000fe40003fa6270 */
[----:B------:R-:W-:Y:S02]  /*17130*/  I2FP.F32.S32 R5, R5 ;  /* 0x0000000500057245 */ /* 0x000fe40000201400 */
[----:B------:R-:W-:-:S02]  /*17140*/  FSEL R15, R15, -INF , !P0 ;  /* 0xff8000000f0f7808 */ /* 0x000fc40004000000 */
[----:B------:R-:W-:Y:S01]  /*17150*/  FSEL R13, R13, -INF , !P3 ;  /* 0xff8000000d0d7808 */ /* 0x000fe20005800000 */
[----:B------:R-:W-:Y:S01]  /*17160*/  FFMA.FTZ R7, R0, R5, R29 ;  /* 0x0000000500077223 */ /* 0x000fe2000001001d */
[----:B------:R-:W-:Y:S01]  /*17170*/  ISETP.GE.AND P0, PT, R9, R51, PT ;  /* 0x000000330900720c */ /* 0x000fe20003f06270 */
[----:B------:R-:W-:Y:S01]  /*17180*/  VIADD R29, R2, 0x28 ;  /* 0x00000028021d7836 */ /* 0x000fe20000000000 */
[----:B------:R-:W-:Y:S01]  /*17190*/  ISETP.GE.AND P1, PT, R6, R50, PT ;  /* 0x000000320600720c */ /* 0x000fe20003f26270 */
[----:B------:R-:W-:Y:S01]  /*171a0*/  FFMA.FTZ R5, R0, R5, R31 ;  /* 0x0000000500057223 */ /* 0x000fe2000001001f */
[----:B------:R-:W-:Y:S02]  /*171b0*/  ISETP.GE.AND P3, PT, R6, R51, PT ;  /* 0x000000330600720c */ /* 0x000fe40003f66270 */
[----:B------:R-:W-:Y:S02]  /*171c0*/  I2FP.F32.S32 R9, R9 ;  /* 0x0000000900097245 */ /* 0x000fe40000201400 */
[----:B------:R-:W-:-:S02]  /*171d0*/  I2FP.F32.S32 R6, R6 ;  /* 0x0000000600067245 */ /* 0x000fc40000201400 */
[----:B------:R-:W-:Y:S01]  /*171e0*/  FSEL R7, R7, -INF , !P4 ;  /* 0xff80000007077808 */ /* 0x000fe20006000000 */
[CC--:B------:R-:W-:Y:S01]  /*171f0*/  FFMA.FTZ R24, R0.reuse, R9.reuse, R24 ;  /* 0x0000000900187223 */ /* 0x0c0fe20000010018 */
[C---:B------:R-:W-:Y:S01]  /*17200*/  FFMA.FTZ R26, R0.reuse, R9, R26 ;  /* 0x00000009001a7223 */ /* 0x040fe2000001001a */
[CC--:B------:R-:W-:Y:S01]  /*17210*/  FFMA.FTZ R45, R0.reuse, R6.reuse, R25 ;  /* 0x00000006002d7223 */ /* 0x0c0fe20000010019 */
[----:B------:R-:W-:Y:S01]  /*17220*/  FFMA.FTZ R27, R0, R6, R27 ;  /* 0x00000006001b7223 */ /* 0x000fe2000001001b */
[----:B------:R-:W-:Y:S01]  /*17230*/  VIADD R6, R2, 0x29 ;  /* 0x0000002902067836 */ /* 0x000fe20000000000 */
[----:B------:R-:W-:Y:S01]  /*17240*/  FSEL R25, R30, -INF , !P6 ;  /* 0xff8000001e197808 */ /* 0x000fe20007000000 */
[----:B------:R-:W-:Y:S01]  /*17250*/  VIADD R9, R2, 0x30 ;  /* 0x0000003002097836 */ /* 0x000fe20000000000 */
[C---:B------:R-:W-:Y:S02]  /*17260*/  ISETP.GE.AND P6, PT, R29.reuse, R50, PT ;  /* 0x000000321d00720c */ /* 0x040fe40003fc6270 */
[----:B------:R-:W-:-:S02]  /*17270*/  ISETP.GE.AND P4, PT, R29, R51, PT ;  /* 0x000000331d00720c */ /* 0x000fc40003f86270 */
[----:B------:R-:W-:Y:S02]  /*17280*/  I2FP.F32.S32 R29, R29 ;  /* 0x0000001d001d7245 */ /* 0x000fe40000201400 */
[----:B------:R-:W-:Y:S02]  /*17290*/  FSEL R5, R5, -INF , !P5 ;  /* 0xff80000005057808 */ /* 0x000fe40006800000 */
[----:B------:R-:W-:Y:S01]  /*172a0*/  FSEL R36, R24, -INF , !P2 ;  /* 0xff80000018247808 */ /* 0x000fe20005000000 */
[-C--:B------:R-:W-:Y:S01]  /*172b0*/  FFMA.FTZ R8, R0, R29.reuse, R20 ;  /* 0x0000001d00087223 */ /* 0x080fe20000010014 */
[----:B------:R-:W-:Y:S01]  /*172c0*/  FSEL R38, R26, -INF , !P0 ;  /* 0xff8000001a267808 */ /* 0x000fe20004000000 */
[----:B------:R-:W-:Y:S01]  /*172d0*/  FFMA.FTZ R22, R0, R29, R22 ;  /* 0x0000001d00167223 */ /* 0x000fe20000010016 */
[----:B------:R-:W-:Y:S02]  /*172e0*/  FSEL R45, R45, -INF , !P1 ;  /* 0xff8000002d2d7808 */ /* 0x000fe40004800000 */
[----:B------:R-:W-:-:S02]  /*172f0*/  ISETP.GE.AND P5, PT, R6, R50, PT ;  /* 0x000000320600720c */ /* 0x000fc40003fa6270 */
[-C--:B------:R-:W-:Y:S02]  /*17300*/  ISETP.GE.AND P2, PT, R6, R51.reuse, PT ;  /* 0x000000330600720c */ /* 0x080fe40003f46270 */
[C---:B------:R-:W-:Y:S02]  /*17310*/  ISETP.GE.AND P0, PT, R9.reuse, R50, PT ;  /* 0x000000320900720c */ /* 0x040fe40003f06270 */
[----:B------:R-:W-:Y:S02]  /*17320*/  ISETP.GE.AND P1, PT, R9, R51, PT ;  /* 0x000000330900720c */ /* 0x000fe40003f26270 */
[----:B------:R-:W-:Y:S02]  /*17330*/  I2FP.F32.S32 R6, R6 ;  /* 0x0000000600067245 */ /* 0x000fe40000201400 */
[----:B------:R-:W-:Y:S02]  /*17340*/  I2FP.F32.S32 R9, R9 ;  /* 0x0000000900097245 */ /* 0x000fe40000201400 */
[----:B------:R-:W-:Y:S01]  /*17350*/  FSEL R44, R27, -INF , !P3 ;  /* 0xff8000001b2c7808 */ /* 0x000fe20005800000 */
[CC--:B------:R-:W-:Y:S01]  /*17360*/  FFMA.FTZ R21, R0.reuse, R6.reuse, R21 ;  /* 0x0000000600157223 */ /* 0x0c0fe20000010015 */
[C---:B------:R-:W-:Y:S01]  /*17370*/  FFMA.FTZ R23, R0.reuse, R6, R23 ;  /* 0x0000000600177223 */ /* 0x040fe20000010017 */
[-C--:B------:R-:W-:Y:S01]  /*17380*/  FFMA.FTZ R16, R0, R9.reuse, R16 ;  /* 0x0000000900107223 */ /* 0x080fe20000010010 */
[----:B------:R-:W-:Y:S01]  /*17390*/  VIADD R6, R2, 0x39 ;  /* 0x0000003902067836 */ /* 0x000fe20000000000 */
[----:B------:R-:W-:Y:S01]  /*173a0*/  FSEL R8, R8, -INF , !P6 ;  /* 0xff80000008087808 */ /* 0x000fe20007000000 */
[----:B------:R-:W-:Y:S01]  /*173b0*/  FFMA.FTZ R9, R0, R9, R18 ;  /* 0x0000000900097223 */ /* 0x000fe20000010012 */
[----:B------:R-:W-:-:S02]  /*173c0*/  ISETP.GE.AND P3, PT, R249, R50, PT ;  /* 0x00000032f900720c */ /* 0x000fc40003f66270 */
[----:B------:R-:W-:Y:S02]  /*173d0*/  ISETP.GE.AND P6, PT, R249, R51, PT ;  /* 0x00000033f900720c */ /* 0x000fe40003fc6270 */
[----:B------:R-:W-:Y:S02]  /*173e0*/  I2FP.F32.S32 R249, R249 ;  /* 0x000000f900f97245 */ /* 0x000fe40000201400 */
[----:B------:R-:W-:Y:S02]  /*173f0*/  FSEL R251, R23, -INF , !P2 ;  /* 0xff80000017fb7808 */ /* 0x000fe40005000000 */
[----:B------:R-:W-:Y:S01]  /*17400*/  FSEL R245, R16, -INF , !P0 ;  /* 0xff80000010f57808 */ /* 0x000fe20004000000 */
[CC--:B------:R-:W-:Y:S01]  /*17410*/  FFMA.FTZ R147, R0.reuse, R249.reuse, R17 ;  /* 0x000000f900937223 */ /* 0x0c0fe20000010011 */
[----:B------:R-:W-:Y:S01]  /*17420*/  FSEL R41, R21, -INF , !P5 ;  /* 0xff80000015297808 */ /* 0x000fe20006800000 */
[----:B------:R-:W-:Y:S01]  /*17430*/  FFMA.FTZ R249, R0, R249, R19 ;  /* 0x000000f900f97223 */ /* 0x000fe20000010013 */
[----:B------:R-:W-:Y:S01]  /*17440*/  ISETP.GE.AND P2, PT, R6, R50, PT ;  /* 0x000000320600720c */ /* 0x000fe20003f46270 */
[----:B------:R-:W-:Y:S01]  /*17450*/  VIADD R19, R2, 0x40 ;  /* 0x0000004002137836 */ /* 0x000fe20000000000 */
[----:B------:R-:W-:Y:S01]  /*17460*/  ISETP.GE.AND P0, PT, R6, R51, PT ;  /* 0x000000330600720c */ /* 0x000fe20003f06270 */
[----:B------:R-:W-:Y:S01]  /*17470*/  VIADD R17, R2, 0x48 ;  /* 0x0000004802117836 */ /* 0x000fe20000000000 */
[----:B------:R-:W-:-:S02]  /*17480*/  I2FP.F32.S32 R21, R12 ;  /* 0x0000000c00157245 */ /* 0x000fc40000201400 */
[----:B------:R-:W-:Y:S02]  /*17490*/  I2FP.F32.S32 R6, R6 ;  /* 0x0000000600067245 */ /* 0x000fe40000201400 */
[----:B------:R-:W-:Y:S01]  /*174a0*/  FSEL R43, R22, -INF , !P4 ;  /* 0xff800000162b7808 */ /* 0x000fe20006000000 */
[CC--:B------:R-:W-:Y:S01]  /*174b0*/  FFMA.FTZ R68, R0.reuse, R21.reuse, R68 ;  /* 0x0000001500447223 */ /* 0x0c0fe20000010044 */
[C---:B------:R-:W-:Y:S01]  /*174c0*/  FFMA.FTZ R70, R0.reuse, R21, R70 ;  /* 0x0000001500467223 */ /* 0x040fe20000010046 */
[CC--:B------:R-:W-:Y:S01]  /*174d0*/  FFMA.FTZ R69, R0.reuse, R6.reuse, R69 ;  /* 0x0000000600457223 */ /* 0x0c0fe20000010045 */
[----:B------:R-:W-:Y:S01]  /*174e0*/  FFMA.FTZ R71, R0, R6, R71 ;  /* 0x0000000600477223 */ /* 0x000fe20000010047 */
[----:B------:R-:W-:Y:S01]  /*174f0*/  ISETP.GE.AND P4, PT, R12, R50, PT ;  /* 0x000000320c00720c */ /* 0x000fe20003f86270 */
[----:B------:R-:W-:Y:S01]  /*17500*/  VIADD R6, R2, 0x41 ;  /* 0x0000004102067836 */ /* 0x000fe20000000000 */
        /* <DEDUP_REMOVED lines=9> */
[----:B------:R-:W-:Y:S02]  /*175a0*/  FSEL R149, R69, -INF , !P2 ;  /* 0xff80000045957808 */ /* 0x000fe40005000000 */
[----:B------:R-:W-:Y:S02]  /*175b0*/  I2FP.F32.S32 R19, R19 ;  /* 0x0000001300137245 */ /* 0x000fe40000201400 */
[CC--:B------:R-:W-:Y:S02]  /*175c0*/  ISETP.GE.AND P6, PT, R6.reuse, R50.reuse, PT ;  /* 0x000000320600720c */ /* 0x0c0fe40003fc6270 */
[----:B------:R-:W-:Y:S01]  /*175d0*/  ISETP.GE.AND P4, PT, R6, R51, PT ;  /* 0x000000330600720c */ /* 0x000fe20003f86270 */
[CC--:B------:R-:W-:Y:S01]  /*175e0*/  FFMA.FTZ R112, R0.reuse, R19.reuse, R112 ;  /* 0x0000001300707223 */ /* 0x0c0fe20000010070 */
[C---:B------:R-:W-:Y:S01]  /*175f0*/  ISETP.GE.AND P5, PT, R17.reuse, R50, PT ;  /* 0x000000321100720c */ /* 0x040fe20003fa6270 */
[----:B------:R-:W-:Y:S01]  /*17600*/  FFMA.FTZ R114, R0, R19, R114 ;  /* 0x0000001300727223 */ /* 0x000fe20000010072 */
        /* <DEDUP_REMOVED lines=12> */
[----:B------:R-:W-:-:S02]  /*176d0*/  ISETP.GE.AND P0, PT, R12, R50, PT ;  /* 0x000000320c00720c */ /* 0x000fc40003f06270 */
[----:B------:R-:W-:Y:S02]  /*176e0*/  ISETP.GE.AND P1, PT, R12, R51, PT ;  /* 0x000000330c00720c */ /* 0x000fe40003f26270 */
[----:B------:R-:W-:Y:S02]  /*176f0*/  FSEL R197, R114, -INF , !P3 ;  /* 0xff80000072c57808 */ /* 0x000fe40005800000 */
[----:B------:R-:W-:Y:S02]  /*17700*/  FSEL R173, R113, -INF , !P6 ;  /* 0xff80000071ad7808 */ /* 0x000fe40007000000 */
[----:B------:R-:W-:Y:S02]  /*17710*/  FSEL R169, R115, -INF , !P4 ;  /* 0xff80000073a97808 */ /* 0x000fe40006000000 */
[----:B------:R-:W-:Y:S02]  /*17720*/  FSEL R175, R108, -INF , !P5 ;  /* 0xff8000006caf7808 */ /* 0x000fe40006800000 */
[----:B------:R-:W-:-:S02]  /*17730*/  I2FP.F32.S32 R12, R12 ;  /* 0x0000000c000c7245 */ /* 0x000fc40000201400 */
[C---:B------:R-:W-:Y:S02]  /*17740*/  ISETP.GE.AND P3, PT, R17.reuse, R50, PT ;  /* 0x000000321100720c */ /* 0x040fe40003f66270 */
[-C--:B------:R-:W-:Y:S01]  /*17750*/  ISETP.GE.AND P6, PT, R17, R51.reuse, PT ;  /* 0x000000331100720c */ /* 0x080fe20003fc6270 */
[----:B------:R-:W-:Y:S01]  /*17760*/  FFMA.FTZ R109, R0, R12, R109 ;  /* 0x0000000c006d7223 */ /* 0x000fe2000001006d */
[----:B------:R-:W-:Y:S01]  /*17770*/  ISETP.GE.AND P4, PT, R6, R50, PT ;  /* 0x000000320600720c */ /* 0x000fe20003f86270 */
[----:B------:R-:W-:Y:S01]  /*17780*/  FFMA.FTZ R111, R0, R12, R111 ;  /* 0x0000000c006f7223 */ /* 0x000fe2000001006f */
[----:B------:R-:W-:Y:S01]  /*17790*/  ISETP.GE.AND P5, PT, R6, R51, PT ;  /* 0x000000330600720c */ /* 0x000fe20003fa6270 */
[----:B------:R-:W-:Y:S01]  /*177a0*/  VIADD R12, R2, 0x61 ;  /* 0x00000061020c7836 */ /* 0x000fe20000000000 */
[----:B------:R-:W-:Y:S02]  /*177b0*/  I2FP.F32.S32 R17, R17 ;  /* 0x0000001100117245 */ /* 0x000fe40000201400 */
[----:B------:R-:W-:-:S02]  /*177c0*/  I2FP.F32.S32 R6, R6 ;  /* 0x0000000600067245 */ /* 0x000fc40000201400 */
        /* <DEDUP_REMOVED lines=8> */
[C---:B------:R-:W-:Y:S02]  /*17850*/  ISETP.GE.AND P2, PT, R37.reuse, R50, PT ;  /* 0x000000322500720c */ /* 0x040fe40003f46270 */
[----:B------:R-:W-:-:S02]  /*17860*/  ISETP.GE.AND P0, PT, R37, R51, PT ;  /* 0x000000332500720c */ /* 0x000fc40003f06270 */
[----:B------:R-:W-:Y:S02]  /*17870*/  FSEL R177, R111, -INF , !P1 ;  /* 0xff8000006fb17808 */ /* 0x000fe40004800000 */
[----:B------:R-:W-:Y:S02]  /*17880*/  FSEL R189, R104, -INF , !P3 ;  /* 0xff80000068bd7808 */ /* 0x000fe40005800000 */
[----:B------:R-:W-:Y:S02]  /*17890*/  FSEL R187, R106, -INF , !P6 ;  /* 0xff8000006abb7808 */ /* 0x000fe40007000000 */
[----:B------:R-:W-:Y:S02]  /*178a0*/  FSEL R185, R105, -INF , !P4 ;  /* 0xff80000069b97808 */ /* 0x000fe40006000000 */
[----:B------:R-:W-:Y:S02]  /*178b0*/  I2FP.F32.S32 R37, R37 ;  /* 0x0000002500257245 */ /* 0x000fe40000201400 */
[----:B------:R-:W-:-:S02]  /*178c0*/  ISETP.GE.AND P1, PT, R6, R50, PT ;  /* 0x000000320600720c */ /* 0x000fc40003f26270 */
[----:B------:R-:W-:Y:S01]  /*178d0*/  ISETP.GE.AND P3, PT, R6, R51, PT ;  /* 0x000000330600720c */ /* 0x000fe20003f66270 */
[CC--:B------:R-:W-:Y:S01]  /*178e0*/  FFMA.FTZ R100, R0.reuse, R37.reuse, R100 ;  /* 0x0000002500647223 */ /* 0x0c0fe20000010064 */
[C---:B------:R-:W-:Y:S01]  /*178f0*/  ISETP.GE.AND P6, PT, R17.reuse, R50, PT ;  /* 0x000000321100720c */ /* 0x040fe20003fc6270 */
[C---:B------:R-:W-:Y:S01]  /*17900*/  FFMA.FTZ R37, R0.reuse, R37, R102 ;  /* 0x0000002500257223 */ /* 0x040fe20000010066 */
[----:B------:R-:W-:Y:S02]  /*17910*/  ISETP.GE.AND P4, PT, R17, R51, PT ;  /* 0x000000331100720c */ /* 0x000fe40003f86270 */
[----:B------:R-:W-:Y:S02]  /*17920*/  I2FP.F32.S32 R6, R6 ;  /* 0x0000000600067245 */ /* 0x000fe40000201400 */
[----:B------:R-:W-:Y:S02]  /*17930*/  I2FP.F32.S32 R17, R17 ;  /* 0x0000001100117245 */ /* 0x000fe40000201400 */
        /* <DEDUP_REMOVED lines=8> */
[----:B------:R-:W-:-:S02]  /*179c0*/  FSEL R179, R103, -INF , !P3 ;  /* 0xff80000067b37808 */ /* 0x000fc40005800000 */
[----:B------:R-:W-:Y:S02]  /*179d0*/  FSEL R163, R96, -INF , !P6 ;  /* 0xff80000060a37808 */ /* 0x000fe40007000000 */
[CC--:B------:R-:W-:Y:S02]  /*179e0*/  ISETP.GE.AND P0, PT, R17.reuse, R50.reuse, PT ;  /* 0x000000321100720c */ /* 0x0c0fe40003f06270 */
[-C--:B------:R-:W-:Y:S02]  /*179f0*/  ISETP.GE.AND P1, PT, R17, R51.reuse, PT ;  /* 0x000000331100720c */ /* 0x080fe40003f26270 */
[C---:B------:R-:W-:Y:S02]  /*17a00*/  ISETP.GE.AND P3, PT, R6.reuse, R50, PT ;  /* 0x000000320600720c */ /* 0x040fe40003f66270 */
[----:B------:R-:W-:Y:S02]  /*17a10*/  ISETP.GE.AND P6, PT, R6, R51, PT ;  /* 0x000000330600720c */ /* 0x000fe40003fc6270 */
[----:B------:R-:W-:-:S02]  /*17a20*/  I2FP.F32.S32 R17, R17 ;  /* 0x0000001100117245 */ /* 0x000fc40000201400 */
[----:B------:R-:W-:Y:S02]  /*17a30*/  I2FP.F32.S32 R6, R6 ;  /* 0x0000000600067245 */ /* 0x000fe40000201400 */
[----:B------:R-:W-:Y:S01]  /*17a40*/  FSEL R39, R39, -INF , !P5 ;  /* 0xff80000027277808 */ /* 0x000fe20006800000 */
[-C--:B------:R-:W-:Y:S01]  /*17a50*/  FFMA.FTZ R92, R0, R17.reuse, R92 ;  /* 0x00000011005c7223 */ /* 0x080fe2000001005c */
[----:B------:R-:W-:Y:S01]  /*17a60*/  FSEL R183, R100, -INF , !P2 ;  /* 0xff80000064b77808 */ /* 0x000fe20005000000 */
[----:B------:R-:W-:Y:S01]  /*17a70*/  FFMA.FTZ R94, R0, R17, R94 ;  /* 0x00000011005e7223 */ /* 0x000fe2000001005e */
[----:B------:R-:W-:Y:S01]  /*17a80*/  ISETP.GE.AND P5, PT, R12, R50, PT ;  /* 0x000000320c00720c */ /* 0x000fe20003fa6270 */
[----:B------:R-:W-:Y:S01]  /*17a90*/  FFMA.FTZ R93, R0, R6, R93 ;  /* 0x00000006005d7223 */ /* 0x000fe2000001005d */
[----:B------:R-:W-:Y:S01]  /*17aa0*/  ISETP.GE.AND P2, PT, R12, R51, PT ;  /* 0x000000330c00720c */ /* 0x000fe20003f46270 */
[----:B------:R-:W-:Y:S01]  /*17ab0*/  VIADD R17, R2, 0x78 ;  /* 0x0000007802117836 */ /* 0x000fe20000000000 */
[----:B------:R-:W-:Y:S01]  /*17ac0*/  I2FP.F32.S32 R12, R12 ;  /* 0x0000000c000c7245 */ /* 0x000fe20000201400 */
[----:B------:R-:W-:Y:S01]  /*17ad0*/  FFMA.FTZ R95, R0, R6, R95 ;  /* 0x00000006005f7223 */ /* 0x000fe2000001005f */
[----:B------:R-:W-:Y:S01]  /*17ae0*/  VIADD R6, R2, 0x71 ;  /* 0x0000007102067836 */ /* 0x000fe20000000000 */
[----:B------:R-:W-:-:S02]  /*17af0*/  FSEL R165, R94, -INF , !P1 ;  /* 0xff8000005ea57808 */ /* 0x000fc40004800000 */
[CC--:B------:R-:W-:Y:S01]  /*17b00*/  FFMA.FTZ R97, R0.reuse, R12.reuse, R97 ;  /* 0x0000000c00617223 */ /* 0x0c0fe20000010061 */
[----:B------:R-:W-:Y:S01]  /*17b10*/  FFMA.FTZ R99, R0, R12, R99 ;  /* 0x0000000c00637223 */ /* 0x000fe20000010063 */
[----:B------:R-:W-:Y:S02]  /*17b20*/  FSEL R157, R93, -INF , !P3 ;  /* 0xff8000005d9d7808 */ /* 0x000fe40005800000 */
[C---:B------:R-:W-:Y:S02]  /*17b30*/  ISETP.GE.AND P1, PT, R17.reuse, R50, PT ;  /* 0x000000321100720c */ /* 0x040fe40003f26270 */
[----:B------:R-:W-:Y:S02]  /*17b40*/  ISETP.GE.AND P3, PT, R17, R51, PT ;  /* 0x000000331100720c */ /* 0x000fe40003f66270 */
[----:B------:R-:W-:Y:S02]  /*17b50*/  I2FP.F32.S32 R17, R17 ;  /* 0x0000001100117245 */ /* 0x000fe40000201400 */
[----:B------:R-:W-:-:S02]  /*17b60*/  FSEL R171, R98, -INF , !P4 ;  /* 0xff80000062ab7808 */ /* 0x000fc40006000000 */
[----:B------:R-:W-:Y:S01]  /*17b70*/  FSEL R161, R97, -INF , !P5 ;  /* 0xff80000061a17808 */ /* 0x000fe20006800000 */
[CC--:B------:R-:W-:Y:S01]  /*17b80*/  FFMA.FTZ R84, R0.reuse, R17.reuse, R84 ;  /* 0x0000001100547223 */ /* 0x0c0fe20000010054 */
[----:B------:R-:W-:Y:S01]  /*17b90*/  FSEL R167, R99, -INF , !P2 ;  /* 0xff80000063a77808 */ /* 0x000fe20005000000 */
[----:B------:R-:W-:Y:S01]  /*17ba0*/  FFMA.FTZ R86, R0, R17, R86 ;  /* 0x0000001100567223 */ /* 0x000fe20000010056 */
        /* <DEDUP_REMOVED lines=8> */
[----:B------:R-:W-:Y:S01]  /*17c30*/  FFMA.FTZ R90, R0, R19, R90 ;  /* 0x00000013005a7223 */ /* 0x000fe2000001005a */
[----:B------:R-:W-:Y:S01]  /*17c40*/  ISETP.GE.AND P1, PT, R48, 0x2, PT ;  /* 0x000000023000780c */ /* 0x000fe20003f26270 */
[CC--:B------:R-:W-:Y:S01]  /*17c50*/  FFMA.FTZ R89, R0.reuse, R6.reuse, R89 ;  /* 0x0000000600597223 */ /* 0x0c0fe20000010059 */
[----:B------:R-:W-:Y:S01]  /*17c60*/  FFMA.FTZ R91, R0, R6, R91 ;  /* 0x00000006005b7223 */ /* 0x000fe2000001005b */
[----:B------:R-:W-:-:S02]  /*17c70*/  VIADD R6, R2, 0x79 ;  /* 0x0000007902067836 */ /* 0x000fc40000000000 */
[----:B------:R-:W-:Y:S01]  /*17c80*/  FFMA.FTZ R88, R0, R19, R88 ;  /* 0x0000001300587223 */ /* 0x000fe20000010058 */
[----:B------:R-:W-:Y:S02]  /*17c90*/  FSEL R145, R90, -INF , !P5 ;  /* 0xff8000005a917808 */ /* 0x000fe40006800000 */
[----:B------:R-:W-:Y:S02]  /*17ca0*/  FSEL R137, R89, -INF , !P2 ;  /* 0xff80000059897808 */ /* 0x000fe40005000000 */
[----:B------:R-:W-:Y:S02]  /*17cb0*/  I2FP.F32.S32 R19, R2 ;  /* 0x0000000200137245 */ /* 0x000fe40000201400 */
[C---:B------:R-:W-:Y:S02]  /*17cc0*/  ISETP.GE.AND P5, PT, R6.reuse, R50, PT ;  /* 0x000000320600720c */ /* 0x040fe40003fa6270 */
[----:B------:R-:W-:Y:S01]  /*17cd0*/  ISETP.GE.AND P2, PT, R6, R51, PT ;  /* 0x000000330600720c */ /* 0x000fe20003f46270 */
[CC--:B------:R-:W-:Y:S01]  /*17ce0*/  FFMA.FTZ R17, R0.reuse, R19.reuse, R40 ;  /* 0x0000001300117223 */ /* 0x0c0fe20000010028 */
[----:B------:R-:W-:Y:S01]  /*17cf0*/  I2FP.F32.S32 R6, R6 ;  /* 0x0000000600067245 */ /* 0x000fe20000201400 */
[----:B------:R-:W-:Y:S01]  /*17d00*/  FFMA.FTZ R19, R0, R19, R42 ;  /* 0x0000001300137223 */ /* 0x000fe2000001002a */
[----:B------:R-:W-:-:S02]  /*17d10*/  FSEL R151, R95, -INF , !P6 ;  /* 0xff8000005f977808 */ /* 0x000fc40007000000 */
[----:B------:R-:W-:Y:S01]  /*17d20*/  FSEL R139, R88, -INF , !P4 ;  /* 0xff800000588b7808 */ /* 0x000fe20006000000 */
[CC--:B------:R-:W-:Y:S01]  /*17d30*/  FFMA.FTZ R85, R0.reuse, R6.reuse, R85 ;  /* 0x0000000600557223 */ /* 0x0c0fe20000010055 */
[----:B------:R-:W-:Y:S01]  /*17d40*/  FSEL R143, R91, -INF , !P0 ;  /* 0xff8000005b8f7808 */ /* 0x000fe20004000000 */
[----:B------:R-:W-:Y:S01]  /*17d50*/  FFMA.FTZ R67, R0, R6, R87 ;  /* 0x0000000600437223 */ /* 0x000fe20000010057 */
[C---:B------:R-:W-:Y:S02]  /*17d60*/  ISETP.GE.AND P6, PT, R2.reuse, R50, PT ;  /* 0x000000320200720c */ /* 0x040fe40003fc6270 */
[----:B------:R-:W-:Y:S02]  /*17d70*/  ISETP.GE.AND P4, PT, R2, R51, PT ;  /* 0x000000330200720c */ /* 0x000fe40003f86270 */
[----:B------:R-:W-:Y:S02]  /*17d80*/  ISETP.NE.U32.AND P0, PT, R240, RZ, PT ;  /* 0x000000fff000720c */ /* 0x000fe40003f05070 */
[----:B------:R-:W-:-:S02]  /*17d90*/  FSEL R141, R86, -INF , !P3 ;  /* 0xff800000568d7808 */ /* 0x000fc40005800000 */
[----:B------:R-:W-:Y:S02]  /*17da0*/  ISETP.NE.AND.EX P0, PT, R241, RZ, PT, P0 ;  /* 0x000000fff100720c */ /* 0x000fe40003f05300 */
[----:B------:R-:W-:Y:S02]  /*17db0*/  FSEL R17, R17, -INF , !P6 ;  /* 0xff80000011117808 */ /* 0x000fe40007000000 */
[----:B------:R-:W-:Y:S02]  /*17dc0*/  FSEL R19, R19, -INF , !P4 ;  /* 0xff80000013137808 */ /* 0x000fe40006000000 */
[----:B------:R-:W-:Y:S02]  /*17dd0*/  FSEL R134, R85, -INF , !P5 ;  /* 0xff80000055867808 */ /* 0x000fe40006800000 */
[----:B------:R-:W-:Y:S01]  /*17de0*/  FSEL R67, R67, -INF , !P2 ;  /* 0xff80000043437808 */ /* 0x000fe20005000000 */
[----:B------:R-:W-:Y:S06]  /*17df0*/  @!P1 BRA `(.L_x_3203) ;  /* 0x0000000c000c9947 */ /* 0x000fec0003800000 */
        /* <DEDUP_REMOVED lines=11> */
[-C--:B------:R-:W-:Y:S02]  /*17eb0*/  LOP3.LUT R16, R16, R20.reuse, RZ, 0x3c, !PT ;  /* 0x0000001410107212 */ /* 0x080fe400078e3cff */
[----:B------:R-:W-:Y:S02]  /*17ec0*/  ISETP.GE.AND P4, PT, R3, RZ, PT ;  /* 0x000000ff0300720c */ /* 0x000fe40003f86270 */
[----:B------:R-:W-:Y:S01]  /*17ed0*/  LOP3.LUT R3, RZ, R20, RZ, 0x33, !PT ;  /* 0x00000014ff037212 */ /* 0x000fe200078e33ff */
        /* <DEDUP_REMOVED lines=19> */
[----:B------:R-:W-:Y:S01]  /*18010*/  ISETP.GE.U32.AND P5, PT, R21, R12, PT ;  /* 0x0000000c1500720c */ /* 0x000fe20003fa6070 */
[----:B------:R-:W3:Y:S01]  /*18020*/  LD.E.64 R22, desc[UR6][R10.64+0x38] ;  /* 0x000038060a167980 */ /* 0x000ee2000c101b00 */
        /* <DEDUP_REMOVED lines=17> */
[----:B------:R-:W-:-:S04]  /*18140*/  IMAD R6, R22, R21, R6 ;  /* 0x0000001516067224 */ /* 0x000fc800078e0206 */
[----:B------:R-:W-:Y:S01]  /*18150*/  IMAD.IADD R29, R29, 0x1, R6 ;  /* 0x000000011d1d7824 */ /* 0x000fe200078e0206 */
[----:B----4-:R-:W-:-:S04]  /*18160*/  IADD3 R3, -R3, R2, RZ ;  /* 0x0000000203037210 */ /* 0x010fc80007ffe1ff */
[----:B------:R-:W-:Y:S01]  /*18170*/  SHF.R.S32.HI R2, RZ, 0x1f, R3 ;  /* 0x0000001fff027819 */ /* 0x000fe20000011403 */
[----:B--2---:R-:W-:-:S04]  /*18180*/  IMAD R21, R27, R3, RZ ;  /* 0x000000031b157224 */ /* 0x004fc800078e02ff */
[----:B------:R-:W-:Y:S02]  /*18190*/  IMAD R2, R26, R2, R21 ;  /* 0x000000021a027224 */ /* 0x000fe400078e0215 */
[----:B------:R-:W-:-:S04]  /*181a0*/  IMAD.WIDE.U32 R26, R3, R26, R28 ;  /* 0x0000001a031a7225 */ /* 0x000fc800078e001c */
[----:B------:R-:W-:Y:S01]  /*181b0*/  IMAD.MOV.U32 R6, RZ, RZ, R26 ;  /* 0x000000ffff067224 */ /* 0x000fe200078e001a */
[----:B------:R-:W-:Y:S01]  /*181c0*/  IADD3 R2, R27, R2, RZ ;  /* 0x000000021b027210 */ /* 0x000fe20007ffe0ff */
[----:B------:R-:W-:Y:S05]  /*181d0*/  BRA `(.L_x_3206) ;  /* 0x00000000000c7947 */ /* 0x000fea0003800000 */
.L_x_3205:
[----:B------:R-:W2:Y:S02]  /*181e0*/  LD.E R6, desc[UR6][R10.64+0x38] ;  /* 0x000038060a067980 */ /* 0x000ea4000c101900 */
[----:B--2---:R-:W-:-:S04]  /*181f0*/  LEA R6, -R6, RZ, 0x7 ;  /* 0x000000ff06067211 */ /* 0x004fc800078e39ff */
[----:B------:R-:W-:Y:S02]  /*18200*/  SHF.R.S32.HI R2, RZ, 0x1f, R6 ;  /* 0x0000001fff027819 */ /* 0x000fe40000011406 */
.L_x_3206:
[----:B------:R-:W-:Y:S05]  /*18210*/  BSYNC B0 ;  /* 0x0000000000007941 */ /* 0x000fea0003800000 */
.L_x_3204:
        /* <DEDUP_REMOVED lines=129> */
.L_x_3203:
[----:B------:R-:W-:Y:S05]  /*18a30*/  BSYNC B1 ;  /* 0x0000000000017941 */ /* 0x000fea0003800000 */
.L_x_3202:
        /* <DEDUP_REMOVED lines=16> */
[----:B------:R-:W-:Y:S01]  /*18b40*/  LEA R218, R49, R220, 0x1 ;  /* 0x000000dc31da7211 */ /* 0x000fe200078e08ff */
[----:B------:R-:W-:Y:S01]  /*18b50*/  LDSM.16.MT88.4 R124, [R220+0xc000] ;  /* 0x00c00000dc7c783b */ /* 0x000fe20000004200 */
[----:B------:R-:W-:Y:S02]  /*18b60*/  FMNMX.FTZ R12, R44, R3, !PT ;  /* 0x000000032c0c7209 */ /* 0x000fe40007810000 */
[----:B------:R-:W-:Y:S01]  /*18b70*/  FMNMX.FTZ R3, R7, R2, !PT ;  /* 0x0000000207037209 */ /* 0x000fe20007810000 */
[----:B-1----:R-:W-:Y:S01]  /*18b80*/  LDSM.16.MT88.4 R28, [R220+0xc800] ;  /* 0x00c80000dc1c783b */ /* 0x002fe20000004200 */
        /* <DEDUP_REMOVED lines=48> */
[----:B------:R-:W-:Y:S02]  /*18e90*/  FMNMX.FTZ R23, R135, R2, !PT ;  /* 0x0000000287177209 */ /* 0x000fe40007810000 */
[----:B------:R-:W-:Y:S01]  /*18ea0*/  LEA R216, R47, R218, 0x1 ;  /* 0x000000da2fd87211 */ /* 0x000fe200078e08ff */
[----:B------:R-:W-:Y:S01]  /*18eb0*/  LDSM.16.MT88.4 R80, [R217+0xc000] ;  /* 0x00c00000d950783b */ /* 0x000fe20000004200 */
[----:B------:R-:W-:-:S03]  /*18ec0*/  FMNMX.FTZ R23, R134, R23, !PT ;  /* 0x0000001786177209 */ /* 0x000fc60007810000 */
[----:B------:R-:W-:Y:S04]  /*18ed0*/  LDSM.16.MT88.4 R88, [R216+0xc000] ;  /* 0x00c00000d858783b */ /* 0x000fe80000004200 */
[----:B------:R-:W3:Y:S04]  /*18ee0*/  SHFL.BFLY PT, R6, R23, 0x2, 0x1f ;  /* 0x0c401f0017067f89 */ /* 0x000ee800000e0000 */
[----:B------:R-:W-:Y:S01]  /*18ef0*/  LDSM.16.MT88.4 R108, [R217+0x10000] ;  /* 0x01000000d96c783b */ /* 0x000fe20000004200 */
[----:B-1----:R-:W-:-:S05]  /*18f00*/  FMNMX.FTZ R21, R12, R21, !PT ;  /* 0x000000150c157209 */ /* 0x002fca0007810000 */
[----:B------:R-:W1:Y:S01]  /*18f10*/  SHFL.BFLY PT, R2, R21, 0x1, 0x1f ;  /* 0x0c201f0015027f89 */ /* 0x000e6200000e0000 */
[----:B---3--:R-:W-:-:S05]  /*18f20*/  FMNMX.FTZ R6, R23, R6, !PT ;  /* 0x0000000617067209 */ /* 0x008fca0007810000 */
[----:B------:R-:W3:Y:S01]  /*18f30*/  SHFL.BFLY PT, R3, R6, 0x1, 0x1f ;  /* 0x0c201f0006037f89 */ /* 0x000ee200000e0000 */
[----:B-1----:R-:W-:-:S03]  /*18f40*/  FMNMX.FTZ R2, R21, R2, !PT ;  /* 0x0000000215027209 */ /* 0x002fc60007810000 */
[----:B------:R-:W-:Y:S01]  /*18f50*/  LDSM.16.MT88.4 R20, [R217+0xc800] ;  /* 0x00c80000d914783b */ /* 0x000fe20000004200 */
[----:B------:R-:W-:Y:S02]  /*18f60*/  FSETP.NEU.FTZ.AND P2, PT, R2, -INF , PT ;  /* 0xff8000000200780b */ /* 0x000fe40003f5d000 */
[----:B---3--:R-:W-:Y:S01]  /*18f70*/  FMNMX.FTZ R3, R6, R3, !PT ;  /* 0x0000000306037209 */ /* 0x008fe20007810000 */
[----:B--2---:R-:W-:-:S04]  /*18f80*/  FMUL.FTZ R132, R133, R2 ;  /* 0x0000000285847220 */ /* 0x004fc80000410000 */
[----:B------:R-:W-:Y:S01]  /*18f90*/  FMUL.FTZ R136, R133, R3 ;  /* 0x0000000385887220 */ /* 0x000fe20000410000 */
[----:B------:R-:W-:Y:S02]  /*18fa0*/  FSEL R132, R132, RZ, P2 ;  /* 0x000000ff84847208 */ /* 0x000fe40001000000 */
[----:B------:R-:W-:-:S03]  /*18fb0*/  FSETP.NEU.FTZ.AND P2, PT, R3, -INF , PT ;  /* 0xff8000000300780b */ /* 0x000fc60003f5d000 */
[-CC-:B------:R-:W-:Y:S01]  /*18fc0*/  FFMA.FTZ R60, R73, R133.reuse, -R132.reuse ;  /* 0x00000085493c7223 */ /* 0x180fe20000010884 */
[----:B------:R-:W-:Y:S01]  /*18fd0*/  FSEL R136, R136, RZ, P2 ;  /* 0x000000ff88887208 */ /* 0x000fe20001000000 */
[----:B------:R-:W1:Y:S01]  /*18fe0*/  LDSM.16.MT88.4 R72, [R218+0xc000] ;  /* 0x00c00000da48783b */ /* 0x000e620000004200 */
        /* <DEDUP_REMOVED lines=8> */
[-C--:B------:R-:W-:Y:S01]  /*19070*/  FFMA.FTZ R56, R55, R133.reuse, -R132 ;  /* 0x0000008537387223 */ /* 0x080fe20000010884 */
[-CC-:B------:R-:W-:Y:S01]  /*19080*/  FFMA.FTZ R55, R15, R133.reuse, -R136.reuse ;  /* 0x000000850f377223 */ /* 0x180fe20000010888 */
[-C--:B------:R-:W-:Y:S01]  /*19090*/  FFMA.FTZ R53, R13, R133.reuse, -R136 ;  /* 0x000000850d357223 */ /* 0x080fe20000010888 */
[-CC-:B------:R-:W-:Y:S01]  /*190a0*/  FFMA.FTZ R57, R35, R133.reuse, -R132.reuse ;  /* 0x0000008523397223 */ /* 0x180fe20000010884 */
[----:B------:R-:W2:Y:S01]  /*190b0*/  LDSM.16.MT88.4 R12, [R218+0xc800] ;  /* 0x00c80000da0c783b */ /* 0x000ea20000004200 */
[-C--:B------:R-:W-:Y:S01]  /*190c0*/  FFMA.FTZ R54, R25, R133.reuse, -R132 ;  /* 0x0000008519367223 */ /* 0x080fe20000010884 */
[-CC-:B------:R-:W-:Y:S01]  /*190d0*/  FFMA.FTZ R58, R33, R133.reuse, -R136.reuse ;  /* 0x00000085213a7223 */ /* 0x180fe20000010888 */
[----:B------:R-:W3:Y:S01]  /*190e0*/  MUFU.EX2 R65, R65 ;  /* 0x0000004100417308 */ /* 0x000ee20000000800 */
[-C--:B------:R-:W-:Y:S01]  /*190f0*/  FFMA.FTZ R52, R7, R133.reuse, -R136 ;  /* 0x0000008507347223 */ /* 0x080fe20000010888 */
[-CC-:B------:R-:W-:Y:S01]  /*19100*/  FFMA.FTZ R49, R5, R133.reuse, -R132.reuse ;  /* 0x0000008505317223 */ /* 0x180fe20000010884 */
[----:B------:R-:W4:Y:S01]  /*19110*/  LDSM.16.MT88.4 R32, [R216+0x10000] ;  /* 0x01000000d820783b */ /* 0x000f220000004200 */
[-CC-:B------:R-:W-:Y:S01]  /*19120*/  FFMA.FTZ R42, R44, R133.reuse, -R132.reuse ;  /* 0x000000852c2a7223 */ /* 0x180fe20000010884 */
[-CC-:B------:R-:W-:Y:S01]  /*19130*/  FFMA.FTZ R47, R38, R133.reuse, -R132.reuse ;  /* 0x00000085262f7223 */ /* 0x180fe20000010884 */
[-C--:B------:R-:W-:Y:S01]  /*19140*/  FFMA.FTZ R43, R43, R133.reuse, -R132 ;  /* 0x000000852b2b7223 */ /* 0x080fe20000010884 */
[----:B------:R-:W5:Y:S01]  /*19150*/  LDSM.16.MT88.4 R4, [R220+0x10800] ;  /* 0x01080000dc04783b */ /* 0x000f620000004200 */
[----:B------:R-:W-:Y:S01]  /*19160*/  MUFU.EX2 R61, R61 ;  /* 0x0000003d003d7308 */ /* 0x000fe20000000800 */
[-CC-:B------:R-:W-:Y:S01]  /*19170*/  FFMA.FTZ R46, R36, R133.reuse, -R136.reuse ;  /* 0x00000085242e7223 */ /* 0x180fe20000010888 */
[-CC-:B------:R-:W-:Y:S01]  /*19180*/  FFMA.FTZ R45, R45, R133.reuse, -R136.reuse ;  /* 0x000000852d2d7223 */ /* 0x180fe20000010888 */
[----:B------:R-:W-:Y:S01]  /*19190*/  LDSM.16.MT88.4 R24, [R216+0xc800] ;  /* 0x00c80000d818783b */ /* 0x000fe20000004200 */
[-CC-:B------:R-:W-:Y:S01]  /*191a0*/  FFMA.FTZ R44, R8, R133.reuse, -R136.reuse ;  /* 0x00000085082c7223 */ /* 0x180fe20000010888 */
[-C--:B------:R-:W-:Y:S01]  /*191b0*/  FFMA.FTZ R41, R41, R133.reuse, -R136 ;  /* 0x0000008529297223 */ /* 0x080fe20000010888 */
[-CC-:B------:R-:W-:Y:S01]  /*191c0*/  FFMA.FTZ R40, R251, R133.reuse, -R132.reuse ;  /* 0x00000085fb287223 */ /* 0x180fe20000010884 */
[-CC-:B------:R-:W-:Y:S01]  /*191d0*/  FFMA.FTZ R9, R9, R133.reuse, -R132.reuse ;  /* 0x0000008509097223 */ /* 0x180fe20000010884 */
[----:B------:R-:W1:Y:S01]  /*191e0*/  MUFU.EX2 R60, R60 ;  /* 0x0000003c003c7308 */ /* 0x000e620000000800 */
        /* <DEDUP_REMOVED lines=27> */
[-CC-:B------:R-:W-:Y:S01]  /*193a0*/  FFMA.FTZ R179, R179, R133.reuse, -R132.reuse ;  /* 0x00000085b3b37223 */ /* 0x180fe20000010884 */
[----:B------:R-:W-:Y:S01]  /*193b0*/  LDSM.16.MT88.4 R36, [R220+0x12000] ;  /* 0x01200000dc24783b */ /* 0x000fe20000004200 */
[-CC-:B------:R-:W-:Y:S01]  /*193c0*/  FFMA.FTZ R162, R171, R133.reuse, -R132.reuse ;  /* 0x00000085aba27223 */ /* 0x180fe20000010884 */
[--C-:B------:R-:W-:Y:S01]  /*193d0*/  FFMA.FTZ R167, R167, R133, -R132.reuse ;  /* 0x00000085a7a77223 */ /* 0x100fe20000010884 */
[----:B------:R-:W1:Y:S01]  /*193e0*/  MUFU.EX2 R59, R59 ;  /* 0x0000003b003b7308 */ /* 0x000e620000000800 */
[----:B---3--:R-:W-:Y:S01]  /*193f0*/  F2FP.F16.F32.PACK_AB R112, R64, R63 ;  /* 0x0000003f4070723e */ /* 0x008fe200000000ff */
[-C--:B------:R-:W-:Y:S01]  /*19400*/  FFMA.FTZ R164, R165, R133.reuse, -R132 ;  /* 0x00000085a5a47223 */ /* 0x080fe20000010884 */
[-CC-:B------:R-:W-:Y:S01]  /*19410*/  FFMA.FTZ R163, R163, R133.reuse, -R136.reuse ;  /* 0x00000085a3a37223 */ /* 0x180fe20000010888 */
[-CC-:B------:R-:W-:Y:S01]  /*19420*/  FFMA.FTZ R166, R161, R133.reuse, -R136.reuse ;  /* 0x00000085a1a67223 */ /* 0x180fe20000010888 */
[-CC-:B------:R-:W-:Y:S01]  /*19430*/  FFMA.FTZ R159, R159, R133.reuse, -R136.reuse ;  /* 0x000000859f9f7223 */ /* 0x180fe20000010888 */
[-C--:B------:R-:W-:Y:S01]  /*19440*/  FFMA.FTZ R168, R157, R133.reuse, -R136 ;  /* 0x000000859da87223 */ /* 0x080fe20000010888 */
[-C--:B------:R-:W-:Y:S01]  /*19450*/  FFMA.FTZ R151, R151, R133.reuse, -R132 ;  /* 0x0000008597977223 */ /* 0x080fe20000010884 */
[----:B------:R-:W-:Y:S01]  /*19460*/  MUFU.EX2 R56, R56 ;  /* 0x0000003800387308 */ /* 0x000fe20000000800 */
[----:B------:R-:W-:Y:S01]  /*19470*/  FADD.FTZ R66, R66, R65 ;  /* 0x0000004142427221 */ /* 0x000fe20000010000 */
[----:B------:R-:W-:Y:S01]  /*19480*/  FADD.FTZ R63, R63, R64 ;  /* 0x000000403f3f7221 */ /* 0x000fe20000010000 */
[-CC-:B------:R-:W-:Y:S01]  /*19490*/  FFMA.FTZ R170, R137, R133.reuse, -R136.reuse ;  /* 0x0000008589aa7223 */ /* 0x180fe20000010888 */
[-C--:B------:R-:W-:Y:S01]  /*194a0*/  FFMA.FTZ R135, R135, R133.reuse, -R136 ;  /* 0x0000008587877223 */ /* 0x080fe20000010888 */
[----:B------:R-:W-:Y:S01]  /*194b0*/  FADD.FTZ R61, R61, R66 ;  /* 0x000000423d3d7221 */ /* 0x000fe20000010000 */
[-C--:B------:R-:W-:Y:S01]  /*194c0*/  FFMA.FTZ R244, R134, R133.reuse, -R136 ;  /* 0x0000008586f47223 */ /* 0x080fe20000010888 */
[----:B------:R-:W-:Y:S01]  /*194d0*/  FFMA.FTZ R245, R67, R133, -R132 ;  /* 0x0000008543f57223 */ /* 0x000fe20000010884 */
[----:B------:R-:W3:Y:S01]  /*194e0*/  MUFU.EX2 R57, R57 ;  /* 0x0000003900397308 */ /* 0x000ee20000000800 */
[----:B-1----:R-:W-:Y:S01]  /*194f0*/  F2FP.F16.F32.PACK_AB R114, R59, R62 ;  /* 0x0000003e3b72723e */ /* 0x002fe200000000ff */
[----:B------:R-:W-:Y:S01]  /*19500*/  FADD.FTZ R62, R62, R63 ;  /* 0x0000003f3e3e7221 */ /* 0x000fe20000010000 */
[----:B------:R-:W-:-:S03]  /*19510*/  FADD.FTZ R61, R60, R61 ;  /* 0x0000003d3c3d7221 */ /* 0x000fc60000010000 */
[----:B------:R-:W-:Y:S02]  /*19520*/  FADD.FTZ R59, R59, R62 ;  /* 0x0000003e3b3b7221 */ /* 0x000fe40000010000 */
[C---:B------:R-:W-:Y:S01]  /*19530*/  HMMA.16816.F32 R68, R112.reuse, R72, RZ ;  /* 0x000000487044723c */ /* 0x040fe200000018ff */
[----:B------:R-:W-:Y:S05]  /*19540*/  MUFU.EX2 R54, R54 ;  /* 0x0000003600367308 */ /* 0x000fea0000000800 */
[C---:B------:R-:W-:Y:S03]  /*19550*/  HMMA.16816.F32 R72, R112.reuse, R74, RZ ;  /* 0x0000004a7048723c */ /* 0x040fe600000018ff */
[----:B------:R-:W-:Y:S01]  /*19560*/  MUFU.EX2 R58, R58 ;  /* 0x0000003a003a7308 */ /* 0x000fe20000000800 */
[C---:B---3--:R-:W-:Y:S01]  /*19570*/  F2FP.F16.F32.PACK_AB R17, R57.reuse, R56 ;  /* 0x000000383911723e */ /* 0x048fe200000000ff */
        /* <DEDUP_REMOVED lines=8> */
[----:B------:R-:W3:Y:S01]  /*19600*/  MUFU.EX2 R52, R52 ;  /* 0x0000003400347308 */ /* 0x000ee20000000800 */
[C---:B-1----:R-:W-:Y:S01]  /*19610*/  F2FP.F16.F32.PACK_AB R16, R55.reuse, R58 ;  /* 0x0000003a3710723e */ /* 0x042fe200000000ff */
[----:B------:R-:W-:Y:S01]  /*19620*/  FADD.FTZ R58, R58, R59 ;  /* 0x0000003b3a3a7221 */ /* 0x000fe20000010000 */
[----:B------:R-:W-:Y:S03]  /*19630*/  HMMA.16816.F32 R92, R112, R96, RZ ;  /* 0x00000060705c723c */ /* 0x000fe600000018ff */
[----:B------:R-:W-:-:S02]  /*19640*/  FADD.FTZ R58, R55, R58 ;  /* 0x0000003a373a7221 */ /* 0x000fc40000010000 */
[----:B------:R-:W1:Y:S01]  /*19650*/  MUFU.EX2 R49, R49 ;  /* 0x0000003100317308 */ /* 0x000e620000000800 */
[C---:B------:R-:W-:Y:S06]  /*19660*/  HMMA.16816.F32 R100, R112.reuse, R104, RZ ;  /* 0x000000687064723c */ /* 0x040fec00000018ff */
[----:B------:R-:W-:Y:S01]  /*19670*/  HMMA.16816.F32 R96, R112, R98, RZ ;  /* 0x000000627060723c */ /* 0x000fe200000018ff */
[----:B------:R-:W-:Y:S01]  /*19680*/  MUFU.EX2 R47, R47 ;  /* 0x0000002f002f7308 */ /* 0x000fe20000000800 */
[----:B---3--:R-:W-:Y:S01]  /*19690*/  F2FP.F16.F32.PACK_AB R18, R52, R53 ;  /* 0x000000353412723e */ /* 0x008fe200000000ff */
[----:B------:R-:W-:-:S03]  /*196a0*/  FADD.FTZ R53, R53, R58 ;  /* 0x0000003a35357221 */ /* 0x000fc60000010000 */
[C---:B------:R-:W-:Y:S01]  /*196b0*/  HMMA.16816.F32 R104, R112.reuse, R106, RZ ;  /* 0x0000006a7068723c */ /* 0x040fe200000018ff */
[----:B------:R-:W-:Y:S02]  /*196c0*/  FADD.FTZ R53, R52, R53 ;  /* 0x0000003534357221 */ /* 0x000fe40000010000 */
[----:B------:R-:W-:Y:S01]  /*196d0*/  MUFU.EX2 R42, R42 ;  /* 0x0000002a002a7308 */ /* 0x000fe20000000800 */
[C---:B-1----:R-:W-:Y:S01]  /*196e0*/  F2FP.F16.F32.PACK_AB R19, R49.reuse, R54 ;  /* 0x000000363113723e */ /* 0x042fe200000000ff */
[----:B------:R-:W-:Y:S01]  /*196f0*/  FADD.FTZ R54, R54, R57 ;  /* 0x0000003936367221 */ /* 0x000fe20000010000 */
[----:B------:R-:W-:Y:S03]  /*19700*/  HMMA.16816.F32 R84, R112, R88, RZ ;  /* 0x000000587054723c */ /* 0x000fe600000018ff */
[----:B------:R-:W-:Y:S02]  /*19710*/  FADD.FTZ R54, R49, R54 ;  /* 0x0000003631367221 */ /* 0x000fe40000010000 */
[----:B------:R-:W-:Y:S01]  /*19720*/  MUFU.EX2 R43, R43 ;  /* 0x0000002b002b7308 */ /* 0x000fe20000000800 */
[C---:B--2---:R-:W-:Y:S06]  /*19730*/  HMMA.16816.F32 R68, R16.reuse, R12, R68 ;  /* 0x0000000c1044723c */ /* 0x044fec0000001844 */
        /* <DEDUP_REMOVED lines=11> */
[----:B------:R-:W2:Y:S03]  /*197f0*/  MUFU.EX2 R41, R41 ;  /* 0x0000002900297308 */ /* 0x000ea60000000800 */
[C---:B------:R-:W-:Y:S05]  /*19800*/  HMMA.16816.F32 R120, R112.reuse, R108, RZ ;  /* 0x0000006c7078723c */ /* 0x040fea00000018ff */
[----:B------:R-:W2:Y:S01]  /*19810*/  MUFU.EX2 R40, R40 ;  /* 0x0000002800287308 */ /* 0x000ea20000000800 */
[C---:B------:R-:W-:Y:S06]  /*19820*/  HMMA.16816.F32 R88, R112.reuse, R90, RZ ;  /* 0x0000005a7058723c */ /* 0x040fec00000018ff */
[C---:B------:R-:W-:Y:S01]  /*19830*/  HMMA.16816.F32 R108, R112.reuse, R110, RZ ;  /* 0x0000006e706c723c */ /* 0x040fe200000018ff */
[----:B------:R-:W-:Y:S05]  /*19840*/  MUFU.EX2 R9, R9 ;  /* 0x0000000900097308 */ /* 0x000fea0000000800 */
[C---:B----4-:R-:W-:Y:S03]  /*19850*/  HMMA.16816.F32 R116, R112.reuse, R32, RZ ;  /* 0x000000207074723c */ /* 0x050fe600000018ff */
[----:B------:R-:W-:Y:S03]  /*19860*/  MUFU.EX2 R8, R8 ;  /* 0x0000000800087308 */ /* 0x000fe60000000800 */
[----:B------:R-:W-:Y:S01]  /*19870*/  HMMA.16816.F32 R112, R112, R34, RZ ;  /* 0x000000227070723c */ /* 0x000fe200000018ff */
[----:B------:R-:W-:Y:S04]  /*19880*/  LDSM.16.MT88.4 R32, [R216+0x11000] ;  /* 0x01100000d820783b */ /* 0x000fe80000004200 */
[----:B------:R-:W-:Y:S01]  /*19890*/  MUFU.EX2 R138, R138 ;  /* 0x0000008a008a7308 */ /* 0x000fe20000000800 */
[C---:B-----5:R-:W-:Y:S06]  /*198a0*/  HMMA.16816.F32 R92, R16.reuse, R4, R92 ;  /* 0x00000004105c723c */ /* 0x060fec000000185c */
[C---:B------:R-:W-:Y:S01]  /*198b0*/  HMMA.16816.F32 R96, R16.reuse, R6, R96 ;  /* 0x000000061060723c */ /* 0x040fe20000001860 */
[----:B------:R-:W4:Y:S01]  /*198c0*/  LDSM.16.MT88.4 R4, [R218+0xd000] ;  /* 0x00d00000da04783b */ /* 0x000f220000004200 */
[----:B------:R-:W-:Y:S04]  /*198d0*/  MUFU.EX2 R140, R140 ;  /* 0x0000008c008c7308 */ /* 0x000fe80000000800 */
[C---:B-1----:R-:W-:Y:S04]  /*198e0*/  HMMA.16816.F32 R100, R16.reuse, R12, R100 ;  /* 0x0000000c1064723c */ /* 0x042fe80000001864 */
[----:B------:R-:W1:Y:S02]  /*198f0*/  MUFU.EX2 R147, R147 ;  /* 0x0000009300937308 */ /* 0x000e640000000800 */
[C---:B------:R-:W-:Y:S01]  /*19900*/  HMMA.16816.F32 R104, R16.reuse, R14, R104 ;  /* 0x0000000e1068723c */ /* 0x040fe20000001868 */
[----:B------:R-:W5:Y:S05]  /*19910*/  LDSM.16.MT88.4 R12, [R217+0xd000] ;  /* 0x00d00000d90c783b */ /* 0x000f6a0000004200 */
        /* <DEDUP_REMOVED lines=30> */
[----:B------:R-:W2:Y:S04]  /*19b00*/  LDSM.16.MT88.4 R4, [R218+0x11000] ;  /* 0x01100000da04783b */ /* 0x000ea80000004200 */
[----:B------:R-:W4:Y:S01]  /*19b10*/  MUFU.EX2 R173, R173 ;  /* 0x000000ad00ad7308 */ /* 0x000f220000000800 */
[C---:B-----5:R-:W-:Y:S06]  /*19b20*/  HMMA.16816.F32 R76, R28.reuse, R12, R76 ;  /* 0x0000000c1c4c723c */ /* 0x060fec000000184c */
[C---:B------:R-:W-:Y:S01]  /*19b30*/  HMMA.16816.F32 R80, R28.reuse, R14, R80 ;  /* 0x0000000e1c50723c */ /* 0x040fe20000001850 */
[----:B------:R-:W5:Y:S01]  /*19b40*/  LDSM.16.MT88.4 R12, [R217+0x11000] ;  /* 0x01100000d90c783b */ /* 0x000f620000004200 */
[----:B------:R-:W-:Y:S04]  /*19b50*/  MUFU.EX2 R150, R150 ;  /* 0x0000009600967308 */ /* 0x000fe80000000800 */
[C---:B-1----:R-:W-:Y:S04]  /*19b60*/  HMMA.16816.F32 R128, R28.reuse, R24, R128 ;  /* 0x000000181c80723c */ /* 0x042fe80000001880 */
[----:B------:R-:W1:Y:S02]  /*19b70*/  MUFU.EX2 R175, R175 ;  /* 0x000000af00af7308 */ /* 0x000e640000000800 */
[C---:B------:R-:W-:Y:S01]  /*19b80*/  HMMA.16816.F32 R124, R28.reuse, R26, R124 ;  /* 0x0000001a1c7c723c */ /* 0x040fe2000000187c */
[----:B------:R-:W4:Y:S05]  /*19b90*/  LDSM.16.MT88.4 R24, [R220+0xd800] ;  /* 0x00d80000dc18783b */ /* 0x000f2a0000004200 */
[C---:B---3--:R-:W-:Y:S01]  /*19ba0*/  HMMA.16816.F32 R92, R28.reuse, R16, R92 ;  /* 0x000000101c5c723c */ /* 0x048fe2000000185c */
[----:B------:R-:W3:Y:S05]  /*19bb0*/  MUFU.EX2 R177, R177 ;  /* 0x000000b100b17308 */ /* 0x000eea0000000800 */
[C---:B------:R-:W-:Y:S01]  /*19bc0*/  HMMA.16816.F32 R96, R28.reuse, R18, R96 ;  /* 0x000000121c60723c */ /* 0x040fe20000001860 */
[----:B------:R-:W1:Y:S02]  /*19bd0*/  LDSM.16.MT88.4 R16, [R218+0xd800] ;  /* 0x00d80000da10783b */ /* 0x000e640000004200 */
[----:B------:R-:W-:Y:S03]  /*19be0*/  MUFU.EX2 R154, R154 ;  /* 0x0000009a009a7308 */ /* 0x000fe60000000800 */
[C---:B--2---:R-:W-:Y:S05]  /*19bf0*/  HMMA.16816.F32 R100, R28.reuse, R4, R100 ;  /* 0x000000041c64723c */ /* 0x044fea0000001864 */
[----:B------:R-:W-:Y:S01]  /*19c00*/  MUFU.EX2 R187, R187 ;  /* 0x000000bb00bb7308 */ /* 0x000fe20000000800 */
[C---:B------:R-:W-:Y:S01]  /*19c10*/  HMMA.16816.F32 R104, R28.reuse, R6, R104 ;  /* 0x000000061c68723c */ /* 0x040fe20000001868 */
[----:B------:R-:W2:Y:S05]  /*19c20*/  LDSM.16.MT88.4 R4, [R217+0xd800] ;  /* 0x00d80000d904783b */ /* 0x000eaa0000004200 */
[C---:B-----5:R-:W-:Y:S01]  /*19c30*/  HMMA.16816.F32 R120, R28.reuse, R12, R120 ;  /* 0x0000000c1c78723c */ /* 0x060fe20000001878 */
        /* <DEDUP_REMOVED lines=13> */
[----:B------:R-:W5:Y:S01]  /*19d10*/  LDSM.16.MT88.4 R20, [R216+0xd800] ;  /* 0x00d80000d814783b */ /* 0x000f620000004200 */
[----:B------:R-:W3:Y:S01]  /*19d20*/  MUFU.EX2 R185, R185 ;  /* 0x000000b900b97308 */ /* 0x000ee20000000800 */
[----:B------:R-:W-:Y:S01]  /*19d30*/  FADD.FTZ R138, R138, R9 ;  /* 0x000000098a8a7221 */ /* 0x000fe20000010000 */
[----:B------:R-:W-:Y:S02]  /*19d40*/  FADD.FTZ R142, R142, R147 ;  /* 0x000000938e8e7221 */ /* 0x000fe40000010000 */
[C---:B------:R-:W-:Y:S01]  /*19d50*/  HMMA.16816.F32 R116, R28.reuse, R32, R116 ;  /* 0x000000201c74723c */ /* 0x040fe20000001874 */
[----:B------:R-:W-:Y:S01]  /*19d60*/  FADD.FTZ R155, R155, R138 ;  /* 0x0000008a9b9b7221 */ /* 0x000fe20000010000 */
[----:B------:R-:W-:Y:S02]  /*19d70*/  FADD.FTZ R149, R149, R142 ;  /* 0x0000008e95957221 */ /* 0x000fe40000010000 */
[----:B------:R-:W-:Y:S02]  /*19d80*/  MUFU.EX2 R160, R160 ;  /* 0x000000a000a07308 */ /* 0x000fe40000000800 */
[----:B------:R-:W-:Y:S01]  /*19d90*/  HMMA.16816.F32 R112, R28, R34, R112 ;  /* 0x000000221c70723c */ /* 0x000fe20000001870 */
[----:B------:R-:W3:Y:S04]  /*19da0*/  LDSM.16.MT88.4 R32, [R220+0x11800] ;  /* 0x01180000dc20783b */ /* 0x000ee80000004200 */
[----:B------:R-:W-:Y:S01]  /*19db0*/  LDSM.16.MT88.4 R28, [R216+0x11800] ;  /* 0x01180000d81c783b */ /* 0x000fe20000004200 */
[C---:B----4-:R-:W-:Y:S01]  /*19dc0*/  HMMA.16816.F32 R128, R12.reuse, R24, R128 ;  /* 0x000000180c80723c */ /* 0x050fe20000001880 */
[----:B------:R-:W4:Y:S05]  /*19dd0*/  MUFU.EX2 R181, R181 ;  /* 0x000000b500b57308 */ /* 0x000f2a0000000800 */
        /* <DEDUP_REMOVED lines=12> */
[C---:B-----5:R-:W-:Y:S05]  /*19ea0*/  HMMA.16816.F32 R84, R12.reuse, R20, R84 ;  /* 0x000000140c54723c */ /* 0x060fea0000001854 */
[----:B------:R-:W-:Y:S01]  /*19eb0*/  MUFU.EX2 R163, R163 ;  /* 0x000000a300a37308 */ /* 0x000fe20000000800 */
[C---:B------:R-:W-:Y:S01]  /*19ec0*/  HMMA.16816.F32 R88, R12.reuse, R22, R88 ;  /* 0x000000160c58723c */ /* 0x040fe20000001858 */
[----:B------:R-:W-:Y:S05]  /*19ed0*/  LDSM.16.MT88.4 R20, [R218+0xe000] ;  /* 0x00e00000da14783b */ /* 0x000fea0000004200 */
[C---:B---3--:R-:W-:Y:S01]  /*19ee0*/  HMMA.16816.F32 R92, R12.reuse, R32, R92 ;  /* 0x000000200c5c723c */ /* 0x048fe2000000185c */
[----:B------:R-:W3:Y:S05]  /*19ef0*/  MUFU.EX2 R166, R166 ;  /* 0x000000a600a67308 */ /* 0x000eea0000000800 */
[C---:B------:R-:W-:Y:S01]  /*19f00*/  HMMA.16816.F32 R96, R12.reuse, R34, R96 ;  /* 0x000000220c60723c */ /* 0x040fe20000001860 */
[----:B------:R-:W5:Y:S02]  /*19f10*/  LDSM.16.MT88.4 R32, [R218+0x12000] ;  /* 0x01200000da20783b */ /* 0x000f640000004200 */
[----:B------:R-:W-:Y:S03]  /*19f20*/  MUFU.EX2 R159, R159 ;  /* 0x0000009f009f7308 */ /* 0x000fe60000000800 */
[C---:B----4-:R-:W-:Y:S05]  /*19f30*/  HMMA.16816.F32 R100, R12.reuse, R24, R100 ;  /* 0x000000180c64723c */ /* 0x050fea0000001864 */
[----:B------:R-:W4:Y:S01]  /*19f40*/  MUFU.EX2 R168, R168 ;  /* 0x000000a800a87308 */ /* 0x000f220000000800 */
[----:B------:R-:W-:Y:S01]  /*19f50*/  HMMA.16816.F32 R104, R12, R26, R104 ;  /* 0x0000001a0c68723c */ /* 0x000fe20000001868 */
[----:B------:R-:W-:Y:S01]  /*19f60*/  F2FP.F16.F32.PACK_AB R24, R173, R148 ;  /* 0x00000094ad18723e */ /* 0x000fe200000000ff */
[----:B------:R-:W-:Y:S01]  /*19f70*/  FADD.FTZ R148, R148, R149 ;  /* 0x0000009594947221 */ /* 0x000fe20000010000 */
[----:B------:R-:W-:Y:S01]  /*19f80*/  F2FP.F16.F32.PACK_AB R25, R169, R144 ;  /* 0x00000090a919723e */ /* 0x000fe200000000ff */
[----:B------:R-:W-:-:S02]  /*19f90*/  FADD.FTZ R144, R144, R155 ;  /* 0x0000009b90907221 */ /* 0x000fc40000010000 */
[C---:B-1----:R-:W-:Y:S01]  /*19fa0*/  HMMA.16816.F32 R120, R12.reuse, R16, R120 ;  /* 0x000000100c78723c */ /* 0x042fe20000001878 */
[----:B------:R-:W-:Y:S01]  /*19fb0*/  F2FP.F16.F32.PACK_AB R26, R175, R150 ;  /* 0x00000096af1a723e */ /* 0x000fe200000000ff */
[----:B------:R-:W1:Y:S01]  /*19fc0*/  MUFU.EX2 R151, R151 ;  /* 0x0000009700977308 */ /* 0x000e620000000800 */
[----:B------:R-:W-:Y:S01]  /*19fd0*/  F2FP.F16.F32.PACK_AB R27, R177, R146 ;  /* 0x00000092b11b723e */ /* 0x000fe200000000ff */
[----:B------:R-:W-:Y:S01]  /*19fe0*/  FADD.FTZ R169, R169, R144 ;  /* 0x00000090a9a97221 */ /* 0x000fe20000010000 */
[----:B------:R-:W-:Y:S01]  /*19ff0*/  FADD.FTZ R173, R173, R148 ;  /* 0x00000094adad7221 */ /* 0x000fe20000010000 */
[C---:B------:R-:W-:Y:S01]  /*1a000*/  HMMA.16816.F32 R108, R12.reuse, R18, R108 ;  /* 0x000000120c6c723c */ /* 0x040fe2000000186c */
[----:B------:R-:W3:Y:S01]  /*1a010*/  LDSM.16.MT88.4 R16, [R217+0xe000] ;  /* 0x00e00000d910783b */ /* 0x000ee20000004200 */
[----:B------:R-:W-:Y:S01]  /*1a020*/  FADD.FTZ R146, R146, R169 ;  /* 0x000000a992927221 */ /* 0x000fe20000010000 */
[----:B------:R-:W-:Y:S01]  /*1a030*/  FADD.FTZ R150, R150, R173 ;  /* 0x000000ad96967221 */ /* 0x000fe20000010000 */
[----:B------:R-:W-:Y:S02]  /*1a040*/  MUFU.EX2 R170, R170 ;  /* 0x000000aa00aa7308 */ /* 0x000fe40000000800 */
[----:B------:R-:W-:Y:S01]  /*1a050*/  HMMA.16816.F32 R116, R12, R28, R116 ;  /* 0x0000001c0c74723c */ /* 0x000fe20000001874 */
[----:B------:R-:W-:Y:S01]  /*1a060*/  FADD.FTZ R177, R177, R146 ;  /* 0x00000092b1b17221 */ /* 0x000fe20000010000 */
[----:B------:R-:W-:-:S04]  /*1a070*/  FADD.FTZ R175, R175, R150 ;  /* 0x00000096afaf7221 */ /* 0x000fc80000010000 */
[----:B------:R-:W-:Y:S01]  /*1a080*/  HMMA.16816.F32 R112, R12, R30, R112 ;  /* 0x0000001e0c70723c */ /* 0x000fe20000001870 */
[----:B------:R-:W4:Y:S01]  /*1a090*/  LDSM.16.MT88.4 R12, [R216+0xe000] ;  /* 0x00e00000d80c783b */ /* 0x000f220000004200 */
[----:B------:R-:W-:Y:S03]  /*1a0a0*/  MUFU.EX2 R135, R135 ;  /* 0x0000008700877308 */ /* 0x000fe60000000800 */
[----:B------:R-:W-:Y:S01]  /*1a0b0*/  LDSM.16.MT88.4 R28, [R216+0x12000] ;  /* 0x01200000d81c783b */ /* 0x000fe20000004200 */
[C---:B--2---:R-:W-:Y:S04]  /*1a0c0*/  HMMA.16816.F32 R128, R24.reuse, R4, R128 ;  /* 0x000000041880723c */ /* 0x044fe80000001880 */
[----:B------:R-:W-:Y:S02]  /*1a0d0*/  MUFU.EX2 R244, R244 ;  /* 0x000000f400f47308 */ /* 0x000fe40000000800 */
[C---:B------:R-:W-:Y:S01]  /*1a0e0*/  HMMA.16816.F32 R124, R24.reuse, R6, R124 ;  /* 0x00000006187c723c */ /* 0x040fe2000000187c */
[----:B------:R-:W2:Y:S05]  /*1a0f0*/  LDSM.16.MT88.4 R4, [R217+0x12000] ;  /* 0x01200000d904783b */ /* 0x000eaa0000004200 */
[C---:B-----5:R-:W-:Y:S01]  /*1a100*/  HMMA.16816.F32 R100, R24.reuse, R32, R100 ;  /* 0x000000201864723c */ /* 0x060fe20000001864 */
[----:B------:R-:W-:Y:S05]  /*1a110*/  MUFU.EX2 R245, R245 ;  /* 0x000000f500f57308 */ /* 0x000fea0000000800 */
[----:B------:R-:W-:Y:S01]  /*1a120*/  HMMA.16816.F32 R104, R24, R34, R104 ;  /* 0x000000221868723c */ /* 0x000fe20000001868 */
[----:B------:R-:W-:Y:S01]  /*1a130*/  F2FP.F16.F32.PACK_AB R32, R185, R158 ;  /* 0x0000009eb920723e */ /* 0x000fe200000000ff */
[----:B------:R-:W-:Y:S01]  /*1a140*/  FADD.FTZ R158, R158, R175 ;  /* 0x000000af9e9e7221 */ /* 0x000fe20000010000 */
[----:B------:R-:W-:Y:S01]  /*1a150*/  F2FP.F16.F32.PACK_AB R33, R187, R154 ;  /* 0x0000009abb21723e */ /* 0x000fe200000000ff */
[----:B------:R-:W-:-:S02]  /*1a160*/  FADD.FTZ R154, R154, R177 ;  /* 0x000000b19a9a7221 */ /* 0x000fc40000010000 */
[C---:B---3--:R-:W-:Y:S01]  /*1a170*/  HMMA.16816.F32 R76, R24.reuse, R16, R76 ;  /* 0x00000010184c723c */ /* 0x048fe2000000184c */
        /* <DEDUP_REMOVED lines=8> */
[----:B----4-:R-:W-:Y:S01]  /*1a200*/  HMMA.16816.F32 R84, R24, R12, R84 ;  /* 0x0000000c1854723c */ /* 0x010fe20000001854 */
[----:B------:R-:W-:Y:S01]  /*1a210*/  FADD.FTZ R179, R179, R156 ;  /* 0x0000009cb3b37221 */ /* 0x000fe20000010000 */
[----:B------:R-:W-:-:S04]  /*1a220*/  FADD.FTZ R160, R181, R160 ;  /* 0x000000a0b5a07221 */ /* 0x000fc80000010000 */
[C---:B------:R-:W-:Y:S01]  /*1a230*/  HMMA.16816.F32 R88, R24.reuse, R14, R88 ;  /* 0x0000000e1858723c */ /* 0x040fe20000001858 */
[----:B------:R-:W3:Y:S05]  /*1a240*/  LDSM.16.MT88.4 R12, [R217+0xe800] ;  /* 0x00e80000d90c783b */ /* 0x000eea0000004200 */
[C---:B--2---:R-:W-:Y:S06]  /*1a250*/  HMMA.16816.F32 R120, R24.reuse, R4, R120 ;  /* 0x000000041878723c */ /* 0x044fec0000001878 */
[C---:B------:R-:W-:Y:S01]  /*1a260*/  HMMA.16816.F32 R108, R24.reuse, R6, R108 ;  /* 0x00000006186c723c */ /* 0x040fe2000000186c */
[----:B------:R-:W2:Y:S05]  /*1a270*/  LDSM.16.MT88.4 R4, [R216+0xe800] ;  /* 0x00e80000d804783b */ /* 0x000eaa0000004200 */
[C---:B------:R-:W-:Y:S06]  /*1a280*/  HMMA.16816.F32 R68, R24.reuse, R20, R68 ;  /* 0x000000141844723c */ /* 0x040fec0000001844 */
[C---:B------:R-:W-:Y:S01]  /*1a290*/  HMMA.16816.F32 R72, R24.reuse, R22, R72 ;  /* 0x000000161848723c */ /* 0x040fe20000001848 */
[----:B------:R-:W-:Y:S05]  /*1a2a0*/  LDSM.16.MT88.4 R20, [R220+0xe800] ;  /* 0x00e80000dc14783b */ /* 0x000fea0000004200 */
[C---:B------:R-:W-:Y:S06]  /*1a2b0*/  HMMA.16816.F32 R116, R24.reuse, R28, R116 ;  /* 0x0000001c1874723c */ /* 0x040fec0000001874 */
[----:B------:R-:W-:Y:S01]  /*1a2c0*/  HMMA.16816.F32 R112, R24, R30, R112 ;  /* 0x0000001e1870723c */ /* 0x000fe20000001870 */
[----:B------:R-:W-:Y:S05]  /*1a2d0*/  LDSM.16.MT88.4 R28, [R220+0x12800] ;  /* 0x01280000dc1c783b */ /* 0x000fea0000004200 */
        /* <DEDUP_REMOVED lines=8> */
[----:B------:R-:W2:Y:S04]  /*1a360*/  LDSM.16.MT88.4 R36, [R216+0x12800] ;  /* 0x01280000d824783b */ /* 0x000ea80000004200 */
[----:B------:R-:W-:Y:S01]  /*1a370*/  LDSM.16.MT88.4 R24, [R220+0xf000] ;  /* 0x00f00000dc18783b */ /* 0x000fe20000004200 */
[C---:B------:R-:W-:Y:S06]  /*1a380*/  HMMA.16816.F32 R68, R32.reuse, R16, R68 ;  /* 0x000000102044723c */ /* 0x040fec0000001844 */
[C---:B------:R-:W-:Y:S01]  /*1a390*/  HMMA.16816.F32 R72, R32.reuse, R18, R72 ;  /* 0x000000122048723c */ /* 0x040fe20000001848 */
[----:B------:R-:W4:Y:S05]  /*1a3a0*/  LDSM.16.MT88.4 R16, [R218+0xf000] ;  /* 0x00f00000da10783b */ /* 0x000f2a0000004200 */
[C---:B---3--:R-:W-:Y:S06]  /*1a3b0*/  HMMA.16816.F32 R120, R32.reuse, R12, R120 ;  /* 0x0000000c2078723c */ /* 0x048fec0000001878 */
[C---:B------:R-:W-:Y:S01]  /*1a3c0*/  HMMA.16816.F32 R108, R32.reuse, R14, R108 ;  /* 0x0000000e206c723c */ /* 0x040fe2000000186c */
[----:B------:R-:W3:Y:S05]  /*1a3d0*/  LDSM.16.MT88.4 R12, [R220+0x13000] ;  /* 0x01300000dc0c783b */ /* 0x000eea0000004200 */
[C---:B------:R-:W-:Y:S06]  /*1a3e0*/  HMMA.16816.F32 R128, R32.reuse, R20, R128 ;  /* 0x000000142080723c */ /* 0x040fec0000001880 */
[C---:B------:R-:W-:Y:S01]  /*1a3f0*/  HMMA.16816.F32 R124, R32.reuse, R22, R124 ;  /* 0x00000016207c723c */ /* 0x040fe2000000187c */
[----:B------:R-:W5:Y:S05]  /*1a400*/  LDSM.16.MT88.4 R20, [R218+0x12800] ;  /* 0x01280000da14783b */ /* 0x000f6a0000004200 */
[C---:B------:R-:W-:Y:S06]  /*1a410*/  HMMA.16816.F32 R92, R32.reuse, R28, R92 ;  /* 0x0000001c205c723c */ /* 0x040fec000000185c */
        /* <DEDUP_REMOVED lines=8> */
[----:B-1----:R-:W-:Y:S01]  /*1a4a0*/  F2FP.F16.F32.PACK_AB R31, R151, R164 ;  /* 0x000000a4971f723e */ /* 0x002fe200000000ff */
[----:B------:R-:W-:Y:S02]  /*1a4b0*/  FADD.FTZ R166, R166, R163 ;  /* 0x000000a3a6a67221 */ /* 0x000fe40000010000 */
[----:B------:R-:W-:Y:S01]  /*1a4c0*/  HMMA.16816.F32 R112, R32, R38, R112 ;  /* 0x000000262070723c */ /* 0x000fe20000001870 */
[-CC-:B------:R-:W-:Y:S01]  /*1a4d0*/  FFMA.FTZ R36, R145, R133.reuse, -R132.reuse ;  /* 0x0000008591247223 */ /* 0x180fe20000010884 */
[----:B------:R-:W-:Y:S01]  /*1a4e0*/  FFMA.FTZ R37, R143, R133, -R132 ;  /* 0x000000858f257223 */ /* 0x000fe20000010884 */
[----:B------:R-:W-:Y:S01]  /*1a4f0*/  FADD.FTZ R164, R164, R167 ;  /* 0x000000a7a4a47221 */ /* 0x000fe20000010000 */
[----:B------:R-:W-:-:S02]  /*1a500*/  FADD.FTZ R159, R159, R166 ;  /* 0x000000a69f9f7221 */ /* 0x000fc40000010000 */
[C---:B------:R-:W-:Y:S01]  /*1a510*/  HMMA.16816.F32 R76, R28.reuse, R4, R76 ;  /* 0x000000041c4c723c */ /* 0x040fe2000000184c */
[-C--:B------:R-:W-:Y:S01]  /*1a520*/  FFMA.FTZ R38, R141, R133.reuse, -R132 ;  /* 0x000000858d267223 */ /* 0x080fe20000010884 */
[----:B------:R-:W-:Y:S01]  /*1a530*/  FFMA.FTZ R39, R139, R133, -R136 ;  /* 0x000000858b277223 */ /* 0x000fe20000010888 */
[----:B------:R-:W-:Y:S01]  /*1a540*/  MUFU.EX2 R36, R36 ;  /* 0x0000002400247308 */ /* 0x000fe20000000800 */
[----:B------:R-:W-:Y:S01]  /*1a550*/  FADD.FTZ R151, R151, R164 ;  /* 0x000000a497977221 */ /* 0x000fe20000010000 */
[----:B------:R-:W-:Y:S01]  /*1a560*/  FADD.FTZ R168, R168, R159 ;  /* 0x0000009fa8a87221 */ /* 0x000fe20000010000 */
[C---:B------:R-:W-:Y:S01]  /*1a570*/  HMMA.16816.F32 R80, R28.reuse, R6, R80 ;  /* 0x000000061c50723c */ /* 0x040fe20000001850 */
[----:B------:R-:W1:Y:S04]  /*1a580*/  LDSM.16.MT88.4 R4, [R217+0x13000] ;  /* 0x01300000d904783b */ /* 0x000e680000004200 */
[----:B------:R-:W-:Y:S01]  /*1a590*/  MUFU.EX2 R37, R37 ;  /* 0x0000002500257308 */ /* 0x000fe20000000800 */
[C---:B----4-:R-:W-:Y:S06]  /*1a5a0*/  HMMA.16816.F32 R68, R28.reuse, R16, R68 ;  /* 0x000000101c44723c */ /* 0x050fec0000001844 */
[C---:B------:R-:W-:Y:S01]  /*1a5b0*/  HMMA.16816.F32 R72, R28.reuse, R18, R72 ;  /* 0x000000121c48723c */ /* 0x040fe20000001848 */
[----:B------:R-:W2:Y:S01]  /*1a5c0*/  LDSM.16.MT88.4 R16, [R218+0x13000] ;  /* 0x01300000da10783b */ /* 0x000ea20000004200 */
[----:B------:R-:W-:Y:S04]  /*1a5d0*/  MUFU.EX2 R38, R38 ;  /* 0x0000002600267308 */ /* 0x000fe80000000800 */
[C---:B---3--:R-:W-:Y:S04]  /*1a5e0*/  HMMA.16816.F32 R92, R28.reuse, R12, R92 ;  /* 0x0000000c1c5c723c */ /* 0x048fe8000000185c */
[----:B------:R-:W3:Y:S02]  /*1a5f0*/  MUFU.EX2 R39, R39 ;  /* 0x0000002700277308 */ /* 0x000ee40000000800 */
[----:B------:R-:W-:Y:S01]  /*1a600*/  HMMA.16816.F32 R96, R28, R14, R96 ;  /* 0x0000000e1c60723c */ /* 0x000fe20000001860 */
[----:B------:R-:W4:Y:S05]  /*1a610*/  LDSM.16.MT88.4 R12, [R220+0xf800] ;  /* 0x00f80000dc0c783b */ /* 0x000f2a0000004200 */
[C---:B-----5:R-:W-:Y:S06]  /*1a620*/  HMMA.16816.F32 R100, R32.reuse, R20, R100 ;  /* 0x000000142064723c */ /* 0x060fec0000001864 */
[----:B------:R-:W-:Y:S01]  /*1a630*/  HMMA.16816.F32 R104, R32, R22, R104 ;  /* 0x000000162068723c */ /* 0x000fe20000001868 */
[----:B------:R-:W5:Y:S04]  /*1a640*/  LDSM.16.MT88.4 R20, [R216+0xf000] ;  /* 0x00f00000d814783b */ /* 0x000f680000004200 */
[----:B------:R-:W-:Y:S01]  /*1a650*/  LDSM.16.MT88.4 R32, [R216+0x13000] ;  /* 0x01300000d820783b */ /* 0x000fe20000004200 */
[C---:B------:R-:W-:Y:S06]  /*1a660*/  HMMA.16816.F32 R128, R28.reuse, R24, R128 ;  /* 0x000000181c80723c */ /* 0x040fec0000001880 */
[C---:B------:R-:W-:Y:S01]  /*1a670*/  HMMA.16816.F32 R124, R28.reuse, R26, R124 ;  /* 0x0000001a1c7c723c */ /* 0x040fe2000000187c */
[----:B------:R-:W5:Y:S05]  /*1a680*/  LDSM.16.MT88.4 R24, [R218+0xf800] ;  /* 0x00f80000da18783b */ /* 0x000f6a0000004200 */
[C---:B-1----:R-:W-:Y:S06]  /*1a690*/  HMMA.16816.F32 R120, R28.reuse, R4, R120 ;  /* 0x000000041c78723c */ /* 0x042fec0000001878 */
[----:B------:R-:W-:Y:S01]  /*1a6a0*/  HMMA.16816.F32 R108, R28, R6, R108 ;  /* 0x000000061c6c723c */ /* 0x000fe2000000186c */
[----:B---3--:R-:W-:Y:S01]  /*1a6b0*/  F2FP.F16.F32.PACK_AB R4, R170, R39 ;  /* 0x00000027aa04723e */ /* 0x008fe200000000ff */
        /* <DEDUP_REMOVED lines=12> */
[----:B----4-:R-:W-:Y:S01]  /*1a780*/  HMMA.16816.F32 R128, R4, R12, R128 ;  /* 0x0000000c0480723c */ /* 0x010fe20000001880 */
[----:B------:R-:W-:Y:S01]  /*1a790*/  FADD.FTZ R245, R245, R38 ;  /* 0x00000026f5f57221 */ /* 0x000fe20000010000 */
[----:B------:R-:W-:-:S04]  /*1a7a0*/  FADD.FTZ R244, R244, R135 ;  /* 0x00000087f4f47221 */ /* 0x000fc80000010000 */
[----:B------:R-:W-:Y:S01]  /*1a7b0*/  HMMA.16816.F32 R124, R4, R14, R124 ;  /* 0x0000000e047c723c */ /* 0x000fe2000000187c */
[----:B------:R-:W2:Y:S05]  /*1a7c0*/  LDSM.16.MT88.4 R12, [R220+0x13800] ;  /* 0x01380000dc0c783b */ /* 0x000eaa0000004200 */
[C---:B-----5:R-:W-:Y:S06]  /*1a7d0*/  HMMA.16816.F32 R84, R28.reuse, R20, R84 ;  /* 0x000000141c54723c */ /* 0x060fec0000001854 */
[----:B------:R-:W-:Y:S01]  /*1a7e0*/  HMMA.16816.F32 R88, R28, R22, R88 ;  /* 0x000000161c58723c */ /* 0x000fe20000001858 */
[----:B------:R-:W3:Y:S05]  /*1a7f0*/  LDSM.16.MT88.4 R20, [R217+0xf800] ;  /* 0x00f80000d914783b */ /* 0x000eea0000004200 */
[C---:B------:R-:W-:Y:S06]  /*1a800*/  HMMA.16816.F32 R68, R4.reuse, R24, R68 ;  /* 0x000000180444723c */ /* 0x040fec0000001844 */
[C---:B------:R-:W-:Y:S01]  /*1a810*/  HMMA.16816.F32 R72, R4.reuse, R26, R72 ;  /* 0x0000001a0448723c */ /* 0x040fe20000001848 */
[----:B------:R-:W4:Y:S05]  /*1a820*/  LDSM.16.MT88.4 R24, [R218+0x13800] ;  /* 0x01380000da18783b */ /* 0x000f2a0000004200 */
[C---:B-1----:R-:W-:Y:S06]  /*1a830*/  HMMA.16816.F32 R84, R4.reuse, R16, R84 ;  /* 0x000000100454723c */ /* 0x042fec0000001854 */
[C---:B------:R-:W-:Y:S01]  /*1a840*/  HMMA.16816.F32 R88, R4.reuse, R18, R88 ;  /* 0x000000120458723c */ /* 0x040fe20000001858 */
[----:B------:R-:W1:Y:S05]  /*1a850*/  LDSM.16.MT88.4 R16, [R217+0x13800] ;  /* 0x01380000d910783b */ /* 0x000e6a0000004200 */
[C---:B--2---:R-:W-:Y:S06]  /*1a860*/  HMMA.16816.F32 R92, R4.reuse, R12, R92 ;  /* 0x0000000c045c723c */ /* 0x044fec000000185c */
[----:B------:R-:W-:Y:S01]  /*1a870*/  HMMA.16816.F32 R96, R4, R14, R96 ;  /* 0x0000000e0460723c */ /* 0x000fe20000001860 */
[----:B------:R-:W2:Y:S05]  /*1a880*/  LDSM.16.MT88.4 R12, [R216+0x13800] ;  /* 0x01380000d80c783b */ /* 0x000eaa0000004200 */
[C---:B------:R-:W-:Y:S06]  /*1a890*/  HMMA.16816.F32 R116, R28.reuse, R32, R116 ;  /* 0x000000201c74723c */ /* 0x040fec0000001874 */
[----:B------:R-:W-:Y:S06]  /*1a8a0*/  HMMA.16816.F32 R112, R28, R34, R112 ;  /* 0x000000221c70723c */ /* 0x000fec0000001870 */
        /* <DEDUP_REMOVED lines=35> */
[----:B------:R-:W-:Y:S02]  /*1aae0*/  ISETP.GE.AND P3, PT, R14, RZ, PT ;  /* 0x000000ff0e00720c */ /* 0x000fe40003f66270 */
[----:B------:R-:W2:Y:S01]  /*1aaf0*/  LD.E.64 R14, desc[UR6][R10.64+0x28] ;  /* 0x000028060a0e7980 */ /* 0x000ea2000c101b00 */
        /* <DEDUP_REMOVED lines=21> */
[----:B------:R-:W-:Y:S01]  /*1ac50*/  IMAD.WIDE R18, R6, 0x4, R240 ;  /* 0x0000000406127825 */ /* 0x000fe200078e02f0 */
        /* <DEDUP_REMOVED lines=13> */
[----:B------:R-:W-:-:S04]  /*1ad30*/  IMAD R4, R14, R4, R5 ;  /* 0x000000040e047224 */ /* 0x000fc800078e0205 */
[----:B------:R-:W-:Y:S01]  /*1ad40*/  IMAD.IADD R4, R7, 0x1, R4 ;  /* 0x0000000107047824 */ /* 0x000fe200078e0204 */
[----:B------:R-:W-:Y:S05]  /*1ad50*/  BRA `(.L_x_3210) ;  /* 0x00000000000c7947 */ /* 0x000fea0003800000 */
.L_x_3209:
[----:B------:R-:W2:Y:S02]  /*1ad60*/  LD.E R6, desc[UR6][R10.64+0x40] ;  /* 0x000040060a067980 */ /* 0x000ea4000c101900 */
[----:B--2---:R-:W-:-:S04]  /*1ad70*/  LEA R6, -R6, RZ, 0x7 ;  /* 0x000000ff06067211 */ /* 0x004fc800078e39ff */
[----:B------:R-:W-:Y:S02]  /*1ad80*/  SHF.R.S32.HI R4, RZ, 0x1f, R6 ;  /* 0x0000001fff047819 */ /* 0x000fe40000011406 */
.L_x_3210:
[----:B------:R-:W-:Y:S05]  /*1ad90*/  BSYNC B0 ;  /* 0x0000000000007941 */ /* 0x000fea0003800000 */
.L_x_3208:
[C---:B------:R-:W-:Y:S01]  /*1ada0*/  LOP3.LUT P4, RZ, R243.reuse, 0x1, RZ, 0xc0, !PT ;  /* 0x00000001f3ff7812 */ /* 0x040fe2000788c0ff */
[----:B------:R-:W1:Y:S01]  /*1adb0*/  S2R R49, SR_TID.X ;  /* 0x0000000000317919 */ /* 0x000e620000002100 */
[----:B------:R-:W-:Y:S01]  /*1adc0*/  LOP3.LUT P1, RZ, R243, 0x2, RZ, 0xc0, !PT ;  /* 0x00000002f3ff7812 */ /* 0x000fe2000782c0ff */
[----:B------:R-:W-:Y:S01]  /*1add0*/  ULDC.64 UR4, c[0x0][0x208] ;  /* 0x0000820000047ab9 */ /* 0x000fe20000000a00 */
[C---:B------:R-:W-:Y:S01]  /*1ade0*/  LEA R188, P3, R6.reuse, R152, 0x1 ;  /* 0x0000009806bc7211 */ /* 0x040fe200078608ff */
[----:B------:R-:W-:Y:S01]  /*1adf0*/  BSSY B1, `(.L_x_3211) ;  /* 0x0000317000017945 */ /* 0x000fe20003800000 */
        /* <DEDUP_REMOVED lines=28> */
[----:B------:R-:W-:Y:S01]  /*1afc0*/  @P1 LEA R10, P2, R5, R152, 0x1 ;  /* 0x00000098050a1211 */ /* 0x000fe200078408ff */
[----:B-1----:R-:W-:Y:S01]  /*1afd0*/  IMAD.SHL.U32 R49, R49, 0x2, RZ ;  /* 0x0000000231317824 */ /* 0x002fe200078e00ff */
        /* <DEDUP_REMOVED lines=37> */
[CC--:B--2---:R-:W-:Y:S01]  /*1b230*/  @P1 LEA R28, P3, R7.reuse, R152.reuse, 0x1 ;  /* 0x00000098071c1211 */ /* 0x0c4fe200078608ff */
        /* <DEDUP_REMOVED lines=17> */
[----:B------:R-:W-:Y:S02]  /*1b350*/  LOP3.LUT R49, R49, 0x6, RZ, 0xc0, !PT ;  /* 0x0000000631317812 */ /* 0x000fe400078ec0ff */
[----:B------:R-:W-:Y:S01]  /*1b360*/  ISETP.GE.AND P2, PT, R48, 0x3, PT ;  /* 0x000000033000780c */ /* 0x000fe20003f46270 */
        /* <DEDUP_REMOVED lines=59> */
[----:B------:R-:W-:Y:S01]  /*1b720*/  LDSM.16.M88.4 R164, [R209] ;  /* 0x00000000d1a4783b */ /* 0x000fe20000000200 */
[C---:B-----5:R-:W-:Y:S03]  /*1b730*/  HMMA.16816.F32 R52, R172.reuse, R44, RZ ;  /* 0x0000002cac34723c */ /* 0x060fe600000018ff */
[----:B------:R-:W-:Y:S03]  /*1b740*/  LDSM.16.M88.4 R160, [R219+0x4000] ;  /* 0x00400000dba0783b */ /* 0x000fe60000000200 */
[C---:B--2---:R-:W-:Y:S01]  /*1b750*/  HMMA.16816.F32 R40, R172.reuse, R36, RZ ;  /* 0x00000024ac28723c */ /* 0x044fe200000018ff */
[----:B------:R-:W-:Y:S04]  /*1b760*/  LDSM.16.M88.4 R156, [R219+0x4800] ;  /* 0x00480000db9c783b */ /* 0x000fe80000000200 */
[----:B------:R-:W-:Y:S01]  /*1b770*/  LDSM.16.M88.4 R168, [R208] ;  /* 0x00000000d0a8783b */ /* 0x000fe20000000200 */
[C---:B-1----:R-:W-:Y:S03]  /*1b780*/  HMMA.16816.F32 R32, R172.reuse, R28, RZ ;  /* 0x0000001cac20723c */ /* 0x042fe600000018ff */
[----:B------:R-:W-:Y:S03]  /*1b790*/  LDSM.16.M88.4 R184, [R224+0x2000] ;  /* 0x00200000e0b8783b */ /* 0x000fe60000000200 */
[C---:B------:R-:W-:Y:S01]  /*1b7a0*/  HMMA.16816.F32 R24, R172.reuse, R20, RZ ;  /* 0x00000014ac18723c */ /* 0x040fe200000018ff */
[----:B------:R-:W-:Y:S04]  /*1b7b0*/  LDSM.16.M88.4 R180, [R200] ;  /* 0x00000000c8b4783b */ /* 0x000fe80000000200 */
        /* <DEDUP_REMOVED lines=16> */
[----:B------:R-:W3:Y:S05]  /*1b8c0*/  LDSM.16.M88.4 R144, [R222] ;  /* 0x00000000de90783b */ /* 0x000eea0000000200 */
[C---:B------:R-:W-:Y:S06]  /*1b8d0*/  HMMA.16816.F32 R52, R148.reuse, R4, R52 ;  /* 0x000000049434723c */ /* 0x040fec0000001834 */
[C---:B------:R-:W-:Y:S01]  /*1b8e0*/  HMMA.16816.F32 R44, R148.reuse, R6, R44 ;  /* 0x00000006942c723c */ /* 0x040fe2000000182c */
[----:B------:R-:W5:Y:S05]  /*1b8f0*/  LDSM.16.M88.4 R4, [R219+0x5000] ;  /* 0x00500000db04783b */ /* 0x000f6a0000000200 */
        /* <DEDUP_REMOVED lines=14> */
[----:B------:R-:W2:Y:S04]  /*1b9e0*/  LDSM.16.M88.4 R148, [R219+0x7800] ;  /* 0x00780000db94783b */ /* 0x000ea80000000200 */
[----:B------:R-:W-:Y:S01]  /*1b9f0*/  LDSM.16.M88.4 R164, [R208+0x1800] ;  /* 0x00180000d0a4783b */ /* 0x000fe20000000200 */
[C---:B---3--:R-:W-:Y:S06]  /*1ba00*/  HMMA.16816.F32 R132, R144.reuse, R160, R132 ;  /* 0x000000a09084723c */ /* 0x048fec0000001884 */
[C---:B------:R-:W-:Y:S01]  /*1ba10*/  HMMA.16816.F32 R64, R144.reuse, R162, R64 ;  /* 0x000000a29040723c */ /* 0x040fe20000001840 */
[----:B------:R-:W-:Y:S05]  /*1ba20*/  LDSM.16.M88.4 R160, [R208+0x2000] ;  /* 0x00200000d0a0783b */ /* 0x000fea0000000200 */
[C---:B-----5:R-:W-:Y:S06]  /*1ba30*/  HMMA.16816.F32 R52, R144.reuse, R4, R52 ;  /* 0x000000049034723c */ /* 0x060fec0000001834 */
[C---:B------:R-:W-:Y:S01]  /*1ba40*/  HMMA.16816.F32 R44, R144.reuse, R6, R44 ;  /* 0x00000006902c723c */ /* 0x040fe2000000182c */
[----:B------:R-:W3:Y:S05]  /*1ba50*/  LDSM.16.M88.4 R4, [R221] ;  /* 0x00000000dd04783b */ /* 0x000eea0000000200 */
        /* <DEDUP_REMOVED lines=16> */
[----:B------:R-:W-:Y:S01]  /*1bb60*/  HMMA.16816.F32 R56, R144, R158, R56 ;  /* 0x0000009e9038723c */ /* 0x000fe20000001838 */
[----:B------:R-:W-:Y:S04]  /*1bb70*/  LDSM.16.M88.4 R156, [R226+0x2000] ;  /* 0x00200000e29c783b */ /* 0x000fe80000000200 */
[----:B------:R-:W-:Y:S01]  /*1bb80*/  LDSM.16.M88.4 R144, [R225+0x8000] ;  /* 0x00800000e190783b */ /* 0x000fe20000000200 */
[C---:B---3--:R-:W-:Y:S06]  /*1bb90*/  HMMA.16816.F32 R132, R4.reuse, R168, R132 ;  /* 0x000000a80484723c */ /* 0x048fec0000001884 */
[C---:B------:R-:W-:Y:S01]  /*1bba0*/  HMMA.16816.F32 R64, R4.reuse, R170, R64 ;  /* 0x000000aa0440723c */ /* 0x040fe20000001840 */
[----:B------:R-:W-:Y:S05]  /*1bbb0*/  LDSM.16.M88.4 R168, [R225+0xa000] ;  /* 0x00a00000e1a8783b */ /* 0x000fea0000000200 */
[C---:B----4-:R-:W-:Y:S06]  /*1bbc0*/  HMMA.16816.F32 R60, R4.reuse, R140, R60 ;  /* 0x0000008c043c723c */ /* 0x050fec000000183c */
[C---:B------:R-:W-:Y:S01]  /*1bbd0*/  HMMA.16816.F32 R56, R4.reuse, R142, R56 ;  /* 0x0000008e0438723c */ /* 0x040fe20000001838 */
[----:B------:R-:W3:Y:S05]  /*1bbe0*/  LDSM.16.M88.4 R140, [R225+0x8800] ;  /* 0x00880000e18c783b */ /* 0x000eea0000000200 */
        /* <DEDUP_REMOVED lines=11> */
[----:B------:R-:W-:Y:S05]  /*1bca0*/  LDSM.16.M88.4 R152, [R207] ;  /* 0x00000000cf98783b */ /* 0x000fea0000000200 */
[C---:B--2---:R-:W-:Y:S06]  /*1bcb0*/  HMMA.16816.F32 R16, R4.reuse, R8, R16 ;  /* 0x000000080410723c */ /* 0x044fec0000001810 */
[C---:B------:R-:W-:Y:S01]  /*1bcc0*/  HMMA.16816.F32 R12, R4.reuse, R10, R12 ;  /* 0x0000000a040c723c */ /* 0x040fe2000000180c */
[----:B------:R-:W1:Y:S05]  /*1bcd0*/  LDSM.16.M88.4 R8, [R225+0x9800] ;  /* 0x00980000e108783b */ /* 0x000e6a0000000200 */
[C---:B-----5:R-:W-:Y:S06]  /*1bce0*/  HMMA.16816.F32 R176, R4.reuse, R148, R176 ;  /* 0x0000009404b0723c */ /* 0x060fec00000018b0 */
[----:B------:R-:W-:Y:S01]  /*1bcf0*/  HMMA.16816.F32 R172, R4, R150, R172 ;  /* 0x0000009604ac723c */ /* 0x000fe200000018ac */
[----:B------:R-:W2:Y:S04]  /*1bd00*/  LDSM.16.M88.4 R4, [R225+0xa800] ;  /* 0x00a80000e104783b */ /* 0x000ea80000000200 */
[----:B------:R-:W-:Y:S01]  /*1bd10*/  LDSM.16.M88.4 R148, [R206] ;  /* 0x00000000ce94783b */ /* 0x000fe20000000200 */
[C---:B---3--:R-:W-:Y:S06]  /*1bd20*/  HMMA.16816.F32 R60, R156.reuse, R140, R60 ;  /* 0x0000008c9c3c723c */ /* 0x048fec000000183c */
[C---:B------:R-:W-:Y:S01]  /*1bd30*/  HMMA.16816.F32 R56, R156.reuse, R142, R56 ;  /* 0x0000008e9c38723c */ /* 0x040fe20000001838 */
[----:B------:R-:W-:Y:S05]  /*1bd40*/  LDSM.16.M88.4 R140, [R204] ;  /* 0x00000000cc8c783b */ /* 0x000fea0000000200 */
[C---:B------:R-:W-:Y:S06]  /*1bd50*/  HMMA.16816.F32 R132, R156.reuse, R144, R132 ;  /* 0x000000909c84723c */ /* 0x040fec0000001884 */
[C---:B------:R-:W-:Y:S06]  /*1bd60*/  HMMA.16816.F32 R32, R156.reuse, R168, R32 ;  /* 0x000000a89c20723c */ /* 0x040fec0000001820 */
[C---:B-1----:R-:W-:Y:S06]  /*1bd70*/  HMMA.16816.F32 R40, R156.reuse, R8, R40 ;  /* 0x000000089c28723c */ /* 0x042fec0000001828 */
[C---:B------:R-:W-:Y:S01]  /*1bd80*/  HMMA.16816.F32 R36, R156.reuse, R10, R36 ;  /* 0x0000000a9c24723c */ /* 0x040fe20000001824 */
[----:B------:R-:W1:Y:S05]  /*1bd90*/  LDSM.16.M88.4 R8, [R202] ;  /* 0x00000000ca08783b */ /* 0x000e6a0000000200 */
[C---:B--2---:R-:W-:Y:S06]  /*1bda0*/  HMMA.16816.F32 R24, R156.reuse, R4, R24 ;  /* 0x000000049c18723c */ /* 0x044fec0000001818 */
[C---:B------:R-:W-:Y:S01]  /*1bdb0*/  HMMA.16816.F32 R20, R156.reuse, R6, R20 ;  /* 0x000000069c14723c */ /* 0x040fe20000001814 */
[----:B------:R-:W2:Y:S05]  /*1bdc0*/  LDSM.16.M88.4 R4, [R201] ;  /* 0x00000000c904783b */ /* 0x000eaa0000000200 */
[C---:B------:R-:W-:Y:S01]  /*1bdd0*/  HMMA.16816.F32 R28, R156.reuse, R170, R28 ;  /* 0x000000aa9c1c723c */ /* 0x040fe2000000181c */
[----:B------:R-:W-:Y:S05]  /*1bde0*/  LDSM.16.M88.4 R168, [R222+0x2000] ;  /* 0x00200000dea8783b */ /* 0x000fea0000000200 */
[C---:B------:R-:W-:Y:S06]  /*1bdf0*/  HMMA.16816.F32 R16, R156.reuse, R164, R16 ;  /* 0x000000a49c10723c */ /* 0x040fec0000001810 */
[C---:B------:R-:W-:Y:S01]  /*1be00*/  HMMA.16816.F32 R12, R156.reuse, R166, R12 ;  /* 0x000000a69c0c723c */ /* 0x040fe2000000180c */
[----:B------:R-:W3:Y:S05]  /*1be10*/  LDSM.16.M88.4 R164, [R219+0x8000] ;  /* 0x00800000dba4783b */ /* 0x000eea0000000200 */
[----:B------:R-:W-:Y:S01]  /*1be20*/  HMMA.16816.F32 R64, R156, R146, R64 ;  /* 0x000000929c40723c */ /* 0x000fe20000001840 */
[----:B------:R-:W4:Y:S05]  /*1be30*/  LDSM.16.M88.4 R144, [R205] ;  /* 0x00000000cd90783b */ /* 0x000f2a0000000200 */
[----:B------:R-:W-:Y:S06]  /*1be40*/  HMMA.16816.F32 R132, R184, R152, R132 ;  /* 0x00000098b884723c */ /* 0x000fec0000001884 */
[C---:B------:R-:W-:Y:S06]  /*1be50*/  HMMA.16816.F32 R176, R156.reuse, R160, R176 ;  /* 0x000000a09cb0723c */ /* 0x040fec00000018b0 */
[----:B------:R-:W-:Y:S01]  /*1be60*/  HMMA.16816.F32 R172, R156, R162, R172 ;  /* 0x000000a29cac723c */ /* 0x000fe200000018ac */
[----:B------:R-:W5:Y:S05]  /*1be70*/  LDSM.16.M88.4 R160, [R219+0x8800] ;  /* 0x00880000dba0783b */ /* 0x000f6a0000000200 */
        /* <DEDUP_REMOVED lines=9> */
[----:B------:R-:W-:Y:S01]  /*1bf10*/  HMMA.16816.F32 R64, R184, R154, R64 ;  /* 0x0000009ab840723c */ /* 0x000fe20000001840 */
[----:B------:R-:W2:Y:S05]  /*1bf20*/  LDSM.16.M88.4 R152, [R219+0x9800] ;  /* 0x00980000db98783b */ /* 0x000eaa0000000200 */
[C---:B------:R-:W-:Y:S06]  /*1bf30*/  HMMA.16816.F32 R52, R156.reuse, R136, R52 ;  /* 0x000000889c34723c */ /* 0x040fec0000001834 */
[----:B------:R-:W-:Y:S01]  /*1bf40*/  HMMA.16816.F32 R44, R156, R138, R44 ;  /* 0x0000008a9c2c723c */ /* 0x000fe2000000182c */
[----:B------:R-:W2:Y:S04]  /*1bf50*/  LDSM.16.M88.4 R136, [R203] ;  /* 0x00000000cb88783b */ /* 0x000ea80000000200 */
[----:B------:R-:W2:Y:S01]  /*1bf60*/  LDSM.16.M88.4 R156, [R219+0x9000] ;  /* 0x00900000db9c783b */ /* 0x000ea20000000200 */
[----:B------:R-:W-:Y:S06]  /*1bf70*/  HMMA.16816.F32 R60, R184, R148, R60 ;  /* 0x00000094b83c723c */ /* 0x000fec000000183c */
[----:B---3--:R-:W-:Y:S06]  /*1bf80*/  HMMA.16816.F32 R132, R168, R164, R132 ;  /* 0x000000a4a884723c */ /* 0x008fec0000001884 */
[C---:B------:R-:W-:Y:S06]  /*1bf90*/  HMMA.16816.F32 R176, R184.reuse, R180, R176 ;  /* 0x000000b4b8b0723c */ /* 0x040fec00000018b0 */
[C---:B------:R-:W-:Y:S01]  /*1bfa0*/  HMMA.16816.F32 R172, R184.reuse, R182, R172 ;  /* 0x000000b6b8ac723c */ /* 0x040fe200000018ac */
[----:B------:R-:W3:Y:S05]  /*1bfb0*/  LDSM.16.M88.4 R180, [R208+0x4800] ;  /* 0x00480000d0b4783b */ /* 0x000eea0000000200 */
[----:B------:R-:W-:Y:S01]  /*1bfc0*/  HMMA.16816.F32 R56, R184, R150, R56 ;  /* 0x00000096b838723c */ /* 0x000fe20000001838 */
[----:B------:R-:W-:Y:S05]  /*1bfd0*/  LDSM.16.M88.4 R148, [R219+0xa000] ;  /* 0x00a00000db94783b */ /* 0x000fea0000000200 */
[----:B------:R-:W-:Y:S06]  /*1bfe0*/  HMMA.16816.F32 R64, R168, R166, R64 ;  /* 0x000000a6a840723c */ /* 0x000fec0000001840 */
[----:B----4-:R-:W-:Y:S06]  /*1bff0*/  HMMA.16816.F32 R52, R184, R144, R52 ;  /* 0x00000090b834723c */ /* 0x010fec0000001834 */
[----:B-----5:R-:W-:Y:S06]  /*1c000*/  HMMA.16816.F32 R60, R168, R160, R60 ;  /* 0x000000a0a83c723c */ /* 0x020fec000000183c */
[----:B-1----:R-:W-:Y:S06]  /*1c010*/  HMMA.16816.F32 R132, R8, R4, R132 ;  /* 0x000000040884723c */ /* 0x002fec0000001884 */
[C---:B--2---:R-:W-:Y:S06]  /*1c020*/  HMMA.16816.F32 R16, R168.reuse, R140, R16 ;  /* 0x0000008ca810723c */ /* 0x044fec0000001810 */
[C---:B------:R-:W-:Y:S01]  /*1c030*/  HMMA.16816.F32 R12, R168.reuse, R142, R12 ;  /* 0x0000008ea80c723c */ /* 0x040fe2000000180c */
[----:B------:R-:W1:Y:S05]  /*1c040*/  LDSM.16.M88.4 R140, [R208+0x5000] ;  /* 0x00500000d08c783b */ /* 0x000e6a0000000200 */
[----:B------:R-:W-:Y:S06]  /*1c050*/  HMMA.16816.F32 R40, R168, R152, R40 ;  /* 0x00000098a828723c */ /* 0x000fec0000001828 */
[----:B------:R-:W-:Y:S01]  /*1c060*/  HMMA.16816.F32 R44, R184, R146, R44 ;  /* 0x00000092b82c723c */ /* 0x000fe2000000182c */
[----:B------:R-:W-:Y:S01]  /*1c070*/  IMAD R152, R242, 0x80, R49 ;  /* 0x00000080f2987824 */ /* 0x000fe200078e0231 */
[----:B------:R-:W2:Y:S01]  /*1c080*/  LDSM.16.M88.4 R144, [R219+0xa800] ;  /* 0x00a80000db90783b */ /* 0x000ea20000000200 */
[----:B------:R-:W-:-:S02]  /*1c090*/  IMAD.MOV.U32 R153, RZ, RZ, R189 ;  /* 0x000000ffff997224 */ /* 0x000fc400078e00bd */
[C---:B------:R-:W-:Y:S01]  /*1c0a0*/  VIADD R4, R152.reuse, 0x1 ;  /* 0x0000000198047836 */ /* 0x040fe20000000000 */
[----:B------:R-:W-:Y:S01]  /*1c0b0*/  HMMA.16816.F32 R56, R168, R162, R56 ;  /* 0x000000a2a838723c */ /* 0x000fe20000001838 */
[----:B------:R-:W-:-:S03]  /*1c0c0*/  VIADD R48, R152, 0x9 ;  /* 0x0000000998307836 */ /* 0x000fc60000000000 */
[----:B------:R-:W-:Y:S02]  /*1c0d0*/  I2FP.F32.S32 R5, R4 ;  /* 0x0000000400057245 */ /* 0x000fe40000201400 */
[C---:B------:R-:W-:Y:S01]  /*1c0e0*/  HMMA.16816.F32 R32, R184.reuse, R136, R32 ;  /* 0x00000088b820723c */ /* 0x040fe20000001820 */
[CC--:B------:R-:W-:Y:S02]  /*1c0f0*/  ISETP.GE.AND P3, PT, R4.reuse, R50.reuse, PT ;  /* 0x000000320400720c */ /* 0x0c0fe40003f66270 */
[----:B------:R-:W-:Y:S01]  /*1c100*/  ISETP.GE.AND P6, PT, R4, R51, PT ;  /* 0x000000330400720c */ /* 0x000fe20003fc6270 */
[CC--:B------:R-:W-:Y:S01]  /*1c110*/  FFMA.FTZ R49, R0.reuse, R5.reuse, R133 ;  /* 0x0000000500317223 */ /* 0x0c0fe20000010085 */
[----:B------:R-:W-:Y:S01]  /*1c120*/  FFMA.FTZ R135, R0, R5, R135 ;  /* 0x0000000500877223 */ /* 0x000fe20000010087 */
[----:B------:R-:W-:Y:S01]  /*1c130*/  HMMA.16816.F32 R28, R184, R138, R28 ;  /* 0x0000008ab81c723c */ /* 0x000fe2000000181c */
[----:B------:R-:W4:Y:S01]  /*1c140*/  LDSM.16.M88.4 R136, [R219+0xb800] ;  /* 0x00b80000db88783b */ /* 0x000f220000000200 */
[----:B------:R-:W-:Y:S01]  /*1c150*/  ISETP.GE.AND P4, PT, R48, R50, PT ;  /* 0x000000323000720c */ /* 0x000fe20003f86270 */
[----:B------:R-:W-:Y:S01]  /*1c160*/  VIADD R133, R152, 0x10 ;  /* 0x0000001098857836 */ /* 0x000fe20000000000 */
[----:B------:R-:W-:-:S02]  /*1c170*/  ISETP.GE.AND P5, PT, R48, R51, PT ;  /* 0x000000333000720c */ /* 0x000fc40003fa6270 */
[----:B------:R-:W-:Y:S01]  /*1c180*/  HMMA.16816.F32 R64, R8, R6, R64 ;  /* 0x000000060840723c */ /* 0x000fe20000001840 */
[----:B------:R-:W5:Y:S01]  /*1c190*/  LDSM.16.M88.4 R4, [R208+0x5800] ;  /* 0x00580000d004783b */ /* 0x000f620000000200 */
[----:B------:R-:W-:Y:S02]  /*1c1a0*/  I2FP.F32.S32 R48, R48 ;  /* 0x0000003000307245 */ /* 0x000fe40000201400 */
[----:B------:R-:W-:Y:S02]  /*1c1b0*/  FSEL R49, R49, -INF , !P3 ;  /* 0xff80000031317808 */ /* 0x000fe40005800000 */
[----:B------:R-:W-:Y:S01]  /*1c1c0*/  HMMA.16816.F32 R52, R168, R156, R52 ;  /* 0x0000009ca834723c */ /* 0x000fe20000001834 */
[----:B------:R-:W-:-:S05]  /*1c1d0*/  ISETP.GE.AND P3, PT, R133, R50, PT ;  /* 0x000000328500720c */ /* 0x000fca0003f66270 */
[----:B---3--:R-:W-:Y:S06]  /*1c1e0*/  HMMA.16816.F32 R60, R8, R180, R60 ;  /* 0x000000b4083c723c */ /* 0x008fec000000183c */
[----:B------:R-:W-:Y:S06]  /*1c1f0*/  HMMA.16816.F32 R44, R168, R158, R44 ;  /* 0x0000009ea82c723c */ /* 0x000fec000000182c */
[----:B------:R-:W-:Y:S01]  /*1c200*/  HMMA.16816.F32 R56, R8, R182, R56 ;  /* 0x000000b60838723c */ /* 0x000fe20000001838 */
[CC--:B------:R-:W-:Y:S01]  /*1c210*/  FFMA.FTZ R65, R0.reuse, R48.reuse, R65 ;  /* 0x0000003000417223 */ /* 0x0c0fe20000010041 */
[----:B------:R-:W-:Y:S01]  /*1c220*/  FFMA.FTZ R67, R0, R48, R67 ;  /* 0x0000003000437223 */ /* 0x000fe20000010043 */
[----:B------:R-:W-:-:S03]  /*1c230*/  VIADD R48, R152, 0x11 ;  /* 0x0000001198307836 */ /* 0x000fc60000000000 */
[----:B-1----:R-:W-:Y:S01]  /*1c240*/  HMMA.16816.F32 R52, R8, R140, R52 ;  /* 0x0000008c0834723c */ /* 0x002fe20000001834 */
[----:B------:R-:W-:Y:S02]  /*1c250*/  FSEL R182, R135, -INF , !P6 ;  /* 0xff80000087b67808 */ /* 0x000fe40007000000 */
[----:B------:R-:W-:Y:S02]  /*1c260*/  ISETP.GE.AND P6, PT, R133, R51, PT ;  /* 0x000000338500720c */ /* 0x000fe40003fc6270 */
[----:B------:R-:W-:Y:S01]  /*1c270*/  I2FP.F32.S32 R133, R133 ;  /* 0x0000008500857245 */ /* 0x000fe20000201400 */
[C---:B------:R-:W-:Y:S01]  /*1c280*/  HMMA.16816.F32 R36, R168.reuse, R154, R36 ;  /* 0x0000009aa824723c */ /* 0x040fe20000001824 */
[----:B------:R-:W-:Y:S02]  /*1c290*/  FSEL R180, R65, -INF , !P4 ;  /* 0xff80000041b47808 */ /* 0x000fe40006000000 */
[----:B------:R-:W-:Y:S01]  /*1c2a0*/  FSEL R184, R67, -INF , !P5 ;  /* 0xff80000043b87808 */ /* 0x000fe20006800000 */
[----:B------:R-:W-:Y:S01]  /*1c2b0*/  FFMA.FTZ R162, R0, R133, R60 ;  /* 0x0000008500a27223 */ /* 0x000fe2000001003c */
[----:B------:R-:W-:Y:S01]  /*1c2c0*/  ISETP.GE.AND P4, PT, R48, R50, PT ;  /* 0x000000323000720c */ /* 0x000fe20003f86270 */
[----:B------:R-:W-:Y:S01]  /*1c2d0*/  VIADD R60, R152, 0x18 ;  /* 0x00000018983c7836 */ /* 0x000fe20000000000 */
[----:B------:R-:W-:Y:S01]  /*1c2e0*/  ISETP.GE.AND P5, PT, R48, R51, PT ;  /* 0x000000333000720c */ /* 0x000fe20003fa6270 */
[----:B------:R-:W-:Y:S01]  /*1c2f0*/  FFMA.FTZ R62, R0, R133, R62 ;  /* 0x00000085003e7223 */ /* 0x000fe2000001003e */
[----:B------:R-:W-:Y:S01]  /*1c300*/  I2FP.F32.S32 R48, R48 ;  /* 0x0000003000307245 */ /* 0x000fe20000201400 */
[----:B------:R-:W-:Y:S01]  /*1c310*/  HMMA.16816.F32 R32, R168, R148, R32 ;  /* 0x00000094a820723c */ /* 0x000fe20000001820 */
[----:B------:R-:W-:-:S02]  /*1c320*/  I2FP.F32.S32 R65, R60 ;  /* 0x0000003c00417245 */ /* 0x000fc40000201400 */
[----:B------:R-:W-:Y:S01]  /*1c330*/  FSEL R162, R162, -INF , !P3 ;  /* 0xff800000a2a27808 */ /* 0x000fe20005800000 */
[CC--:B------:R-:W-:Y:S01]  /*1c340*/  FFMA.FTZ R61, R0.reuse, R48.reuse, R61 ;  /* 0x00000030003d7223 */ /* 0x0c0fe2000001003d */
[----:B------:R-:W-:Y:S01]  /*1c350*/  FFMA.FTZ R63, R0, R48, R63 ;  /* 0x00000030003f7223 */ /* 0x000fe2000001003f */
[----:B------:R-:W-:Y:S01]  /*1c360*/  VIADD R48, R152, 0x19 ;  /* 0x0000001998307836 */ /* 0x000fe20000000000 */
[C---:B------:R-:W-:Y:S01]  /*1c370*/  HMMA.16816.F32 R28, R168.reuse, R150, R28 ;  /* 0x00000096a81c723c */ /* 0x040fe2000000181c */
[CC--:B------:R-:W-:Y:S01]  /*1c380*/  FFMA.FTZ R56, R0.reuse, R65.reuse, R56 ;  /* 0x0000004100387223 */ /* 0x0c0fe20000010038 */
[----:B------:R-:W-:Y:S01]  /*1c390*/  FFMA.FTZ R58, R0, R65, R58 ;  /* 0x00000041003a7223 */ /* 0x000fe2000001003a */
[----:B------:R-:W-:Y:S01]  /*1c3a0*/  FSEL R164, R61, -INF , !P4 ;  /* 0xff8000003da47808 */ /* 0x000fe20006000000 */
[----:B------:R-:W-:Y:S01]  /*1c3b0*/  VIADD R65, R152, 0x20 ;  /* 0x0000002098417836 */ /* 0x000fe20000000000 */
[-C--:B------:R-:W-:Y:S01]  /*1c3c0*/  ISETP.GE.AND P3, PT, R60, R50.reuse, PT ;  /* 0x000000323c00720c */ /* 0x080fe20003f66270 */
[----:B--2---:R-:W-:Y:S01]  /*1c3d0*/  HMMA.16816.F32 R24, R168, R144, R24 ;  /* 0x00000090a818723c */ /* 0x004fe20000001818 */
[----:B------:R-:W-:-:S02]  /*1c3e0*/  ISETP.GE.AND P4, PT, R48, R50, PT ;  /* 0x000000323000720c */ /* 0x000fc40003f86270 */
[----:B------:R-:W-:Y:S02]  /*1c3f0*/  FSEL R160, R56, -INF , !P3 ;  /* 0xff80000038a07808 */ /* 0x000fe40005800000 */
[----:B------:R-:W-:Y:S01]  /*1c400*/  ISETP.GE.AND P3, PT, R65, R50, PT ;  /* 0x000000324100720c */ /* 0x000fe20003f66270 */
[C---:B------:R-:W-:Y:S06]  /*1c410*/  HMMA.16816.F32 R20, R168.reuse, R146, R20 ;  /* 0x00000092a814723c */ /* 0x040fec0000001814 */
[C---:B----4-:R-:W-:Y:S06]  /*1c420*/  HMMA.16816.F32 R176, R168.reuse, R136, R176 ;  /* 0x00000088a8b0723c */ /* 0x050fec00000018b0 */
[----:B------:R-:W-:Y:S06]  /*1c430*/  HMMA.16816.F32 R172, R168, R138, R172 ;  /* 0x0000008aa8ac723c */ /* 0x000fec00000018ac */
[----:B------:R-:W-:Y:S01]  /*1c440*/  HMMA.16816.F32 R44, R8, R142, R44 ;  /* 0x0000008e082c723c */ /* 0x000fe2000000182c */
[----:B------:R-:W-:-:S02]  /*1c450*/  FSEL R170, R62, -INF , !P6 ;  /* 0xff8000003eaa7808 */ /* 0x000fc40007000000 */
[----:B------:R-:W-:Y:S02]  /*1c460*/  FSEL R168, R63, -INF , !P5 ;  /* 0xff8000003fa87808 */ /* 0x000fe40006800000 */
[-C--:B------:R-:W-:Y:S01]  /*1c470*/  ISETP.GE.AND P6, PT, R60, R51.reuse, PT ;  /* 0x000000333c00720c */ /* 0x080fe20003fc6270 */
[C---:B-----5:R-:W-:Y:S01]  /*1c480*/  HMMA.16816.F32 R40, R8.reuse, R4, R40 ;  /* 0x000000040828723c */ /* 0x060fe20000001828 */
[-C--:B------:R-:W-:Y:S01]  /*1c490*/  ISETP.GE.AND P5, PT, R48, R51.reuse, PT ;  /* 0x000000333000720c */ /* 0x080fe20003fa6270 */
[----:B------:R-:W1:Y:S01]  /*1c4a0*/  LDSM.16.M88.4 R60, [R208+0x6000] ;  /* 0x00600000d03c783b */ /* 0x000e620000000200 */
[----:B------:R-:W-:Y:S02]  /*1c4b0*/  I2FP.F32.S32 R48, R48 ;  /* 0x0000003000307245 */ /* 0x000fe40000201400 */
[----:B------:R-:W-:Y:S01]  /*1c4c0*/  FSEL R166, R58, -INF , !P6 ;  /* 0xff8000003aa67808 */ /* 0x000fe20007000000 */
[----:B------:R-:W-:Y:S01]  /*1c4d0*/  HMMA.16816.F32 R36, R8, R6, R36 ;  /* 0x000000060824723c */ /* 0x000fe20000001824 */
[----:B------:R-:W-:Y:S01]  /*1c4e0*/  ISETP.GE.AND P6, PT, R65, R51, PT ;  /* 0x000000334100720c */ /* 0x000fe20003fc6270 */
[CC--:B------:R-:W-:Y:S01]  /*1c4f0*/  FFMA.FTZ R57, R0.reuse, R48.reuse, R57 ;  /* 0x0000003000397223 */ /* 0x0c0fe20000010039 */
[----:B------:R-:W-:Y:S01]  /*1c500*/  I2FP.F32.S32 R65, R65 ;  /* 0x0000004100417245 */ /* 0x000fe20000201400 */
[----:B------:R-:W-:Y:S01]  /*1c510*/  FFMA.FTZ R59, R0, R48, R59 ;  /* 0x00000030003b7223 */ /* 0x000fe2000001003b */
[----:B------:R-:W-:-:S02]  /*1c520*/  VIADD R4, R152, 0x21 ;  /* 0x0000002198047836 */ /* 0x000fc40000000000 */
[----:B------:R-:W-:Y:S01]  /*1c530*/  FSEL R58, R57, -INF , !P4 ;  /* 0xff800000393a7808 */ /* 0x000fe20006000000 */
[CC--:B------:R-:W-:Y:S01]  /*1c540*/  FFMA.FTZ R52, R0.reuse, R65.reuse, R52 ;  /* 0x0000004100347223 */ /* 0x0c0fe20000010034 */
[----:B------:R-:W-:Y:S01]  /*1c550*/  FFMA.FTZ R54, R0, R65, R54 ;  /* 0x0000004100367223 */ /* 0x000fe20000010036 */
[----:B------:R-:W-:Y:S01]  /*1c560*/  FSEL R59, R59, -INF , !P5 ;  /* 0xff8000003b3b7808 */ /* 0x000fe20006800000 */
[----:B------:R-:W-:Y:S01]  /*1c570*/  VIADD R5, R152, 0x28 ;  /* 0x0000002898057836 */ /* 0x000fe20000000000 */
[C---:B------:R-:W-:Y:S02]  /*1c580*/  ISETP.GE.AND P4, PT, R4.reuse, R50, PT ;  /* 0x000000320400720c */ /* 0x040fe40003f86270 */
[----:B------:R-:W-:Y:S02]  /*1c590*/  ISETP.GE.AND P5, PT, R4, R51, PT ;  /* 0x000000330400720c */ /* 0x000fe40003fa6270 */
[----:B------:R-:W-:Y:S02]  /*1c5a0*/  I2FP.F32.S32 R4, R4 ;  /* 0x0000000400047245 */ /* 0x000fe40000201400 */
[----:B------:R-:W-:-:S02]  /*1c5b0*/  FSEL R139, R52, -INF , !P3 ;  /* 0xff800000348b7808 */ /* 0x000fc40005800000 */
[----:B------:R-:W-:Y:S01]  /*1c5c0*/  FSEL R133, R54, -INF , !P6 ;  /* 0xff80000036857808 */ /* 0x000fe20007000000 */
[C---:B------:R-:W-:Y:S01]  /*1c5d0*/  FFMA.FTZ R154, R0.reuse, R4, R53 ;  /* 0x00000004009a7223 */ /* 0x040fe20000010035 */
[C---:B------:R-:W-:Y:S01]  /*1c5e0*/  ISETP.GE.AND P3, PT, R5.reuse, R50, PT ;  /* 0x000000320500720c */ /* 0x040fe20003f66270 */
[----:B------:R-:W-:Y:S01]  /*1c5f0*/  FFMA.FTZ R55, R0, R4, R55 ;  /* 0x0000000400377223 */ /* 0x000fe20000010037 */
[----:B------:R-:W-:Y:S01]  /*1c600*/  ISETP.GE.AND P6, PT, R5, R51, PT ;  /* 0x000000330500720c */ /* 0x000fe20003fc6270 */
[C---:B------:R-:W-:Y:S01]  /*1c610*/  VIADD R4, R152.reuse, 0x29 ;  /* 0x0000002998047836 */ /* 0x040fe20000000000 */
[----:B------:R-:W-:Y:S01]  /*1c620*/  I2FP.F32.S32 R5, R5 ;  /* 0x0000000500057245 */ /* 0x000fe20000201400 */
[----:B------:R-:W-:Y:S01]  /*1c630*/  VIADD R53, R152, 0x30 ;  /* 0x0000003098357836 */ /* 0x000fe20000000000 */
[----:B------:R-:W-:Y:S02]  /*1c640*/  FSEL R154, R154, -INF , !P4 ;  /* 0xff8000009a9a7808 */ /* 0x000fe40006000000 */
[----:B------:R-:W-:Y:S01]  /*1c650*/  FSEL R158, R55, -INF , !P5 ;  /* 0xff800000379e7808 */ /* 0x000fe20006800000 */
[CC--:B------:R-:W-:Y:S01]  /*1c660*/  FFMA.FTZ R136, R0.reuse, R5.reuse, R44 ;  /* 0x0000000500887223 */ /* 0x0c0fe2000001002c */
[----:B------:R-:W-:Y:S01]  /*1c670*/  FFMA.FTZ R46, R0, R5, R46 ;  /* 0x00000005002e7223 */ /* 0x000fe2000001002e */
[----:B------:R-:W-:-:S02]  /*1c680*/  ISETP.GE.AND P4, PT, R4, R50, PT ;  /* 0x000000320400720c */ /* 0x000fc40003f86270 */
[-C--:B------:R-:W-:Y:S01]  /*1c690*/  ISETP.GE.AND P5, PT, R4, R51.reuse, PT ;  /* 0x000000330400720c */ /* 0x080fe20003fa6270 */
[C---:B-1----:R-:W-:Y:S01]  /*1c6a0*/  HMMA.16816.F32 R32, R8.reuse, R60, R32 ;  /* 0x0000003c0820723c */ /* 0x042fe20000001820 */
[----:B------:R-:W-:Y:S02]  /*1c6b0*/  I2FP.F32.S32 R44, R4 ;  /* 0x00000004002c7245 */ /* 0x000fe40000201400 */
[----:B------:R-:W1:Y:S01]  /*1c6c0*/  LDSM.16.M88.4 R4, [R208+0x6800] ;  /* 0x00680000d004783b */ /* 0x000e620000000200 */
[----:B------:R-:W-:Y:S02]  /*1c6d0*/  FSEL R136, R136, -INF , !P3 ;  /* 0xff80000088887808 */ /* 0x000fe40005800000 */
[----:B------:R-:W-:Y:S01]  /*1c6e0*/  FSEL R156, R46, -INF , !P6 ;  /* 0xff8000002e9c7808 */ /* 0x000fe20007000000 */
[C---:B------:R-:W-:Y:S01]  /*1c6f0*/  FFMA.FTZ R45, R0.reuse, R44, R45 ;  /* 0x0000002c002d7223 */ /* 0x040fe2000001002d */
[C---:B------:R-:W-:Y:S01]  /*1c700*/  ISETP.GE.AND P3, PT, R53.reuse, R50, PT ;  /* 0x000000323500720c */ /* 0x040fe20003f66270 */
[----:B------:R-:W-:Y:S01]  /*1c710*/  FFMA.FTZ R47, R0, R44, R47 ;  /* 0x0000002c002f7223 */ /* 0x000fe2000001002f */
[----:B------:R-:W-:Y:S01]  /*1c720*/  ISETP.GE.AND P6, PT, R53, R51, PT ;  /* 0x000000333500720c */ /* 0x000fe20003fc6270 */
[----:B------:R-:W-:Y:S01]  /*1c730*/  VIADD R44, R152, 0x31 ;  /* 0x00000031982c7836 */ /* 0x000fe20000000000 */
[----:B------:R-:W-:Y:S01]  /*1c740*/  I2FP.F32.S32 R53, R53 ;  /* 0x0000003500357245 */ /* 0x000fe20000201400 */
[----:B------:R-:W-:Y:S01]  /*1c750*/  HMMA.16816.F32 R28, R8, R62, R28 ;  /* 0x0000003e081c723c */ /* 0x000fe2000000181c */
[----:B------:R-:W-:-:S02]  /*1c760*/  FSEL R141, R45, -INF , !P4 ;  /* 0xff8000002d8d7808 */ /* 0x000fc40006000000 */
[----:B------:R-:W-:Y:S01]  /*1c770*/  FSEL R143, R47, -INF , !P5 ;  /* 0xff8000002f8f7808 */ /* 0x000fe20006800000 */
[CC--:B------:R-:W-:Y:S01]  /*1c780*/  FFMA.FTZ R138, R0.reuse, R53.reuse, R42 ;  /* 0x00000035008a7223 */ /* 0x0c0fe2000001002a */
[----:B------:R-:W-:Y:S01]  /*1c790*/  FFMA.FTZ R142, R0, R53, R40 ;  /* 0x00000035008e7223 */ /* 0x000fe20000010028 */
[----:B------:R-:W-:Y:S01]  /*1c7a0*/  VIADD R42, R152, 0x38 ;  /* 0x00000038982a7836 */ /* 0x000fe20000000000 */
[----:B------:R-:W-:Y:S02]  /*1c7b0*/  I2FP.F32.S32 R40, R44 ;  /* 0x0000002c00287245 */ /* 0x000fe40000201400 */
[----:B------:R-:W-:Y:S02]  /*1c7c0*/  FSEL R138, R138, -INF , !P6 ;  /* 0xff8000008a8a7808 */ /* 0x000fe40007000000 */
[----:B------:R-:W-:Y:S01]  /*1c7d0*/  I2FP.F32.S32 R45, R42 ;  /* 0x0000002a002d7245 */ /* 0x000fe20000201400 */
[CC--:B------:R-:W-:Y:S01]  /*1c7e0*/  FFMA.FTZ R41, R0.reuse, R40.reuse, R41 ;  /* 0x0000002800297223 */ /* 0x0c0fe20000010029 */
[----:B------:R-:W-:Y:S01]  /*1c7f0*/  FFMA.FTZ R43, R0, R40, R43 ;  /* 0x00000028002b7223 */ /* 0x000fe2000001002b */
[----:B------:R-:W-:Y:S01]  /*1c800*/  VIADD R40, R152, 0x39 ;  /* 0x0000003998287836 */ /* 0x000fe20000000000 */
[----:B------:R-:W-:Y:S01]  /*1c810*/  FSEL R142, R142, -INF , !P3 ;  /* 0xff8000008e8e7808 */ /* 0x000fe20005800000 */
[CC--:B------:R-:W-:Y:S01]  /*1c820*/  FFMA.FTZ R144, R0.reuse, R45.reuse, R36 ;  /* 0x0000002d00907223 */ /* 0x0c0fe20000010024 */
[----:B------:R-:W-:Y:S01]  /*1c830*/  FFMA.FTZ R38, R0, R45, R38 ;  /* 0x0000002d00267223 */ /* 0x000fe20000010026 */
[----:B------:R-:W-:Y:S01]  /*1c840*/  ISETP.GE.AND P3, PT, R42, R50, PT ;  /* 0x000000322a00720c */ /* 0x000fe20003f66270 */
[----:B------:R-:W-:Y:S01]  /*1c850*/  VIADD R45, R152, 0x40 ;  /* 0x00000040982d7836 */ /* 0x000fe20000000000 */
[----:B------:R-:W-:-:S02]  /*1c860*/  ISETP.GE.AND P6, PT, R42, R51, PT ;  /* 0x000000332a00720c */ /* 0x000fc40003fc6270 */
[----:B------:R-:W-:Y:S02]  /*1c870*/  I2FP.F32.S32 R36, R40 ;  /* 0x0000002800247245 */ /* 0x000fe40000201400 */
[C---:B------:R-:W-:Y:S02]  /*1c880*/  ISETP.GE.AND P4, PT, R44.reuse, R50, PT ;  /* 0x000000322c00720c */ /* 0x040fe40003f86270 */
[----:B------:R-:W-:Y:S01]  /*1c890*/  ISETP.GE.AND P5, PT, R44, R51, PT ;  /* 0x000000332c00720c */ /* 0x000fe20003fa6270 */
[-C--:B------:R-:W-:Y:S01]  /*1c8a0*/  FFMA.FTZ R37, R0, R36.reuse, R37 ;  /* 0x0000002400257223 */ /* 0x080fe20000010025 */
[----:B------:R-:W-:Y:S01]  /*1c8b0*/  FSEL R144, R144, -INF , !P3 ;  /* 0xff80000090907808 */ /* 0x000fe20005800000 */
[----:B------:R-:W-:Y:S01]  /*1c8c0*/  FFMA.FTZ R39, R0, R36, R39 ;  /* 0x0000002400277223 */ /* 0x000fe20000010027 */
[----:B------:R-:W-:Y:S01]  /*1c8d0*/  FSEL R140, R38, -INF , !P6 ;  /* 0xff800000268c7808 */ /* 0x000fe20007000000 */
[----:B-1----:R-:W-:Y:S01]  /*1c8e0*/  HMMA.16816.F32 R24, R8, R4, R24 ;  /* 0x000000040818723c */ /* 0x002fe20000001818 */
[----:B------:R-:W-:-:S02]  /*1c8f0*/  ISETP.GE.AND P3, PT, R45, R50, PT ;  /* 0x000000322d00720c */ /* 0x000fc40003f66270 */
[----:B------:R-:W-:Y:S02]  /*1c900*/  ISETP.GE.AND P6, PT, R45, R51, PT ;  /* 0x000000332d00720c */ /* 0x000fe40003fc6270 */
[----:B------:R-:W-:Y:S01]  /*1c910*/  FSEL R148, R41, -INF , !P4 ;  /* 0xff80000029947808 */ /* 0x000fe20006000000 */
[----:B------:R-:W-:Y:S01]  /*1c920*/  HMMA.16816.F32 R20, R8, R6, R20 ;  /* 0x000000060814723c */ /* 0x000fe20000001814 */
[----:B------:R-:W-:Y:S01]  /*1c930*/  FSEL R150, R43, -INF , !P5 ;  /* 0xff8000002b967808 */ /* 0x000fe20006800000 */
[C---:B------:R-:W-:Y:S01]  /*1c940*/  VIADD R4, R152.reuse, 0x41 ;  /* 0x0000004198047836 */ /* 0x040fe20000000000 */
[----:B------:R-:W-:Y:S01]  /*1c950*/  I2FP.F32.S32 R45, R45 ;  /* 0x0000002d002d7245 */ /* 0x000fe20000201400 */
[----:B------:R-:W-:Y:S01]  /*1c960*/  VIADD R5, R152, 0x48 ;  /* 0x0000004898057836 */ /* 0x000fe20000000000 */
[C---:B------:R-:W-:Y:S02]  /*1c970*/  ISETP.GE.AND P4, PT, R40.reuse, R50, PT ;  /* 0x000000322800720c */ /* 0x040fe40003f86270 */
[----:B------:R-:W-:Y:S01]  /*1c980*/  ISETP.GE.AND P5, PT, R40, R51, PT ;  /* 0x000000332800720c */ /* 0x000fe20003fa6270 */
[CC--:B------:R-:W-:Y:S01]  /*1c990*/  FFMA.FTZ R32, R0.reuse, R45.reuse, R32 ;  /* 0x0000002d00207223 */ /* 0x0c0fe20000010020 */
[----:B------:R-:W-:Y:S01]  /*1c9a0*/  FFMA.FTZ R34, R0, R45, R34 ;  /* 0x0000002d00227223 */ /* 0x000fe20000010022 */
[----:B------:R-:W-:Y:S01]  /*1c9b0*/  FSEL R146, R37, -INF , !P4 ;  /* 0xff80000025927808 */ /* 0x000fe20006000000 */
[----:B------:R-:W1:Y:S01]  /*1c9c0*/  LDSM.16.M88.4 R40, [R208+0x7000] ;  /* 0x00700000d028783b */ /* 0x000e620000000200 */
[----:B------:R-:W-:-:S02]  /*1c9d0*/  FSEL R251, R39, -INF , !P5 ;  /* 0xff80000027fb7808 */ /* 0x000fc40006800000 */
[C---:B------:R-:W-:Y:S02]  /*1c9e0*/  ISETP.GE.AND P4, PT, R4.reuse, R50, PT ;  /* 0x000000320400720c */ /* 0x040fe40003f86270 */
[-C--:B------:R-:W-:Y:S02]  /*1c9f0*/  ISETP.GE.AND P5, PT, R4, R51.reuse, PT ;  /* 0x000000330400720c */ /* 0x080fe40003fa6270 */
[----:B------:R-:W-:Y:S02]  /*1ca00*/  I2FP.F32.S32 R4, R4 ;  /* 0x0000000400047245 */ /* 0x000fe40000201400 */
[----:B------:R-:W-:Y:S02]  /*1ca10*/  FSEL R195, R32, -INF , !P3 ;  /* 0xff80000020c37808 */ /* 0x000fe40005800000 */
        /* <DEDUP_REMOVED lines=8> */
[----:B------:R-:W-:-:S02]  /*1caa0*/  FSEL R197, R197, -INF , !P4 ;  /* 0xff800000c5c57808 */ /* 0x000fc40006000000 */
[----:B------:R-:W-:Y:S01]  /*1cab0*/  FSEL R249, R35, -INF , !P5 ;  /* 0xff80000023f97808 */ /* 0x000fe20006800000 */
[CC--:B------:R-:W-:Y:S01]  /*1cac0*/  FFMA.FTZ R191, R0.reuse, R5.reuse, R28 ;  /* 0x0000000500bf7223 */ /* 0x0c0fe2000001001c */
[----:B------:R-:W-:Y:S01]  /*1cad0*/  FFMA.FTZ R30, R0, R5, R30 ;  /* 0x00000005001e7223 */ /* 0x000fe2000001001e */
[C---:B------:R-:W-:Y:S02]  /*1cae0*/  ISETP.GE.AND P4, PT, R4.reuse, R50, PT ;  /* 0x000000320400720c */ /* 0x040fe40003f86270 */
[----:B------:R-:W-:Y:S02]  /*1caf0*/  ISETP.GE.AND P5, PT, R4, R51, PT ;  /* 0x000000330400720c */ /* 0x000fe40003fa6270 */
[----:B------:R-:W-:Y:S02]  /*1cb00*/  I2FP.F32.S32 R28, R4 ;  /* 0x00000004001c7245 */ /* 0x000fe40000201400 */
[----:B------:R-:W2:Y:S01]  /*1cb10*/  LDSM.16.M88.4 R4, [R208+0x7800] ;  /* 0x00780000d004783b */ /* 0x000ea20000000200 */
[----:B------:R-:W-:Y:S01]  /*1cb20*/  FSEL R191, R191, -INF , !P3 ;  /* 0xff800000bfbf7808 */ /* 0x000fe20005800000 */
[----:B------:R-:W-:-:S04]  /*1cb30*/  DEPBAR.LE SB0, 0x0 ;  /* 0x000080000000791a */ /* 0x000fc80000000000 */
[----:B------:R-:W-:Y:S01]  /*1cb40*/  FSEL R199, R30, -INF , !P6 ;  /* 0xff8000001ec77808 */ /* 0x000fe20007000000 */
[C---:B------:R-:W-:Y:S01]  /*1cb50*/  FFMA.FTZ R29, R0.reuse, R28, R29 ;  /* 0x0000001c001d7223 */ /* 0x040fe2000001001d */
[C---:B------:R-:W-:Y:S01]  /*1cb60*/  ISETP.GE.AND P3, PT, R33.reuse, R50, PT ;  /* 0x000000322100720c */ /* 0x040fe20003f66270 */
[----:B------:R-:W-:Y:S01]  /*1cb70*/  FFMA.FTZ R31, R0, R28, R31 ;  /* 0x0000001c001f7223 */ /* 0x000fe2000001001f */
[----:B------:R-:W-:Y:S01]  /*1cb80*/  ISETP.GE.AND P6, PT, R33, R51, PT ;  /* 0x000000332100720c */ /* 0x000fe20003fc6270 */
[----:B------:R-:W-:Y:S01]  /*1cb90*/  VIADD R28, R152, 0x51 ;  /* 0x00000051981c7836 */ /* 0x000fe20000000000 */
[----:B------:R-:W-:Y:S01]  /*1cba0*/  I2FP.F32.S32 R33, R33 ;  /* 0x0000002100217245 */ /* 0x000fe20000201400 */
[C---:B-1----:R-:W-:Y:S01]  /*1cbb0*/  HMMA.16816.F32 R16, R8.reuse, R40, R16 ;  /* 0x000000280810723c */ /* 0x042fe20000001810 */
[----:B------:R-:W-:Y:S02]  /*1cbc0*/  FSEL R193, R29, -INF , !P4 ;  /* 0xff8000001dc17808 */ /* 0x000fe40006000000 */
[----:B------:R-:W-:Y:S01]  /*1cbd0*/  FSEL R187, R31, -INF , !P5 ;  /* 0xff8000001fbb7808 */ /* 0x000fe20006800000 */
[CC--:B------:R-:W-:Y:S01]  /*1cbe0*/  FFMA.FTZ R171, R0.reuse, R33.reuse, R24 ;  /* 0x0000002100ab7223 */ /* 0x0c0fe20000010018 */
[----:B------:R-:W-:Y:S01]  /*1cbf0*/  FFMA.FTZ R185, R0, R33, R26 ;  /* 0x0000002100b97223 */ /* 0x000fe2000001001a */
[----:B------:R-:W-:Y:S01]  /*1cc00*/  VIADD R26, R152, 0x58 ;  /* 0x00000058981a7836 */ /* 0x000fe20000000000 */
[----:B------:R-:W-:Y:S01]  /*1cc10*/  I2FP.F32.S32 R24, R28 ;  /* 0x0000001c00187245 */ /* 0x000fe20000201400 */
[----:B------:R-:W-:Y:S01]  /*1cc20*/  HMMA.16816.F32 R12, R8, R42, R12 ;  /* 0x0000002a080c723c */ /* 0x000fe2000000180c */
[----:B------:R-:W-:-:S02]  /*1cc30*/  ISETP.GE.AND P4, PT, R28, R50, PT ;  /* 0x000000321c00720c */ /* 0x000fc40003f86270 */
[----:B------:R-:W-:Y:S01]  /*1cc40*/  I2FP.F32.S32 R29, R26 ;  /* 0x0000001a001d7245 */ /* 0x000fe20000201400 */
[CC--:B------:R-:W-:Y:S01]  /*1cc50*/  FFMA.FTZ R25, R0.reuse, R24.reuse, R25 ;  /* 0x0000001800197223 */ /* 0x0c0fe20000010019 */
[----:B------:R-:W-:Y:S01]  /*1cc60*/  FFMA.FTZ R27, R0, R24, R27 ;  /* 0x00000018001b7223 */ /* 0x000fe2000001001b */
[----:B------:R-:W-:Y:S01]  /*1cc70*/  VIADD R24, R152, 0x59 ;  /* 0x0000005998187836 */ /* 0x000fe20000000000 */
[----:B------:R-:W-:Y:S01]  /*1cc80*/  ISETP.GE.AND P5, PT, R28, R51, PT ;  /* 0x000000331c00720c */ /* 0x000fe20003fa6270 */
[CC--:B------:R-:W-:Y:S01]  /*1cc90*/  FFMA.FTZ R167, R0.reuse, R29.reuse, R20 ;  /* 0x0000001d00a77223 */ /* 0x0c0fe20000010014 */
[----:B------:R-:W-:Y:S01]  /*1cca0*/  FSEL R169, R25, -INF , !P4 ;  /* 0xff80000019a97808 */ /* 0x000fe20006000000 */
[----:B------:R-:W-:Y:S01]  /*1ccb0*/  FFMA.FTZ R181, R0, R29, R22 ;  /* 0x0000001d00b57223 */ /* 0x000fe20000010016 */
[----:B------:R-:W-:Y:S01]  /*1ccc0*/  I2FP.F32.S32 R20, R24 ;  /* 0x0000001800147245 */ /* 0x000fe20000201400 */
[----:B------:R-:W-:Y:S01]  /*1ccd0*/  VIADD R22, R152, 0x60 ;  /* 0x0000006098167836 */ /* 0x000fe20000000000 */
[----:B------:R-:W-:-:S02]  /*1cce0*/  FSEL R183, R27, -INF , !P5 ;  /* 0xff8000001bb77808 */ /* 0x000fc40006800000 */
[----:B------:R-:W-:Y:S01]  /*1ccf0*/  ISETP.GE.AND P4, PT, R24, R50, PT ;  /* 0x000000321800720c */ /* 0x000fe20003f86270 */
[CC--:B------:R-:W-:Y:S01]  /*1cd00*/  FFMA.FTZ R21, R0.reuse, R20.reuse, R21 ;  /* 0x0000001400157223 */ /* 0x0c0fe20000010015 */
[----:B------:R-:W-:Y:S01]  /*1cd10*/  FFMA.FTZ R23, R0, R20, R23 ;  /* 0x0000001400177223 */ /* 0x000fe20000010017 */
[----:B------:R-:W-:Y:S01]  /*1cd20*/  BAR.SYNC.DEFER_BLOCKING 0x0 ;  /* 0x0000000000007b1d */ /* 0x000fe20000010000 */
[C---:B--2---:R-:W-:Y:S01]  /*1cd30*/  HMMA.16816.F32 R176, R8.reuse, R4, R176 ;  /* 0x0000000408b0723c */ /* 0x044fe200000018b0 */
[----:B------:R-:W-:Y:S02]  /*1cd40*/  ISETP.GE.AND P5, PT, R24, R51, PT ;  /* 0x000000331800720c */ /* 0x000fe40003fa6270 */
[----:B------:R-:W-:Y:S02]  /*1cd50*/  FSEL R165, R21, -INF , !P4 ;  /* 0xff80000015a57808 */ /* 0x000fe40006000000 */
[----:B------:R-:W-:Y:S01]  /*1cd60*/  FSEL R163, R23, -INF , !P5 ;  /* 0xff80000017a37808 */ /* 0x000fe20006800000 */
[----:B------:R-:W-:Y:S01]  /*1cd70*/  HMMA.16816.F32 R172, R8, R6, R172 ;  /* 0x0000000608ac723c */ /* 0x000fe200000018ac */
[C---:B------:R-:W-:Y:S01]  /*1cd80*/  VIADD R4, R152.reuse, 0x61 ;  /* 0x0000006198047836 */ /* 0x040fe20000000000 */
[----:B------:R-:W-:Y:S01]  /*1cd90*/  FSEL R171, R171, -INF , !P3 ;  /* 0xff800000abab7808 */ /* 0x000fe20005800000 */
[----:B------:R-:W-:Y:S01]  /*1cda0*/  VIADD R5, R152, 0x68 ;  /* 0x0000006898057836 */ /* 0x000fe20000000000 */
[----:B------:R-:W-:Y:S01]  /*1cdb0*/  FSEL R185, R185, -INF , !P6 ;  /* 0xff800000b9b97808 */ /* 0x000fe20007000000 */
[----:B------:R-:W1:Y:S01]  /*1cdc0*/  LDC.64 R8, c[0x0][0x198] ;  /* 0x00006600ff087b82 */ /* 0x000e620000000a00 */
[----:B------:R-:W-:-:S02]  /*1cdd0*/  ISETP.GE.AND P4, PT, R4, R50, PT ;  /* 0x000000320400720c */ /* 0x000fc40003f86270 */
[-C--:B------:R-:W-:Y:S02]  /*1cde0*/  ISETP.GE.AND P5, PT, R4, R51.reuse, PT ;  /* 0x000000330400720c */ /* 0x080fe40003fa6270 */
[----:B------:R-:W-:Y:S02]  /*1cdf0*/  I2FP.F32.S32 R4, R4 ;  /* 0x0000000400047245 */ /* 0x000fe40000201400 */
[----:B------:R-:W-:Y:S02]  /*1ce00*/  I2FP.F32.S32 R25, R22 ;  /* 0x0000001600197245 */ /* 0x000fe40000201400 */
[----:B------:R-:W-:Y:S01]  /*1ce10*/  ISETP.GE.AND P3, PT, R26, R50, PT ;  /* 0x000000321a00720c */ /* 0x000fe20003f66270 */
[-C--:B------:R-:W-:Y:S01]  /*1ce20*/  FFMA.FTZ R17, R0, R4.reuse, R17 ;  /* 0x0000000400117223 */ /* 0x080fe20000010011 */
[----:B------:R-:W-:Y:S01]  /*1ce30*/  ISETP.GE.AND P6, PT, R26, R51, PT ;  /* 0x000000331a00720c */ /* 0x000fe20003fc6270 */
[C---:B------:R-:W-:Y:S01]  /*1ce40*/  FFMA.FTZ R19, R0.reuse, R4, R19 ;  /* 0x0000000400137223 */ /* 0x040fe20000010013 */
[----:B------:R-:W-:Y:S01]  /*1ce50*/  FSEL R167, R167, -INF , !P3 ;  /* 0xff800000a7a77808 */ /* 0x000fe20005800000 */
[CC--:B------:R-:W-:Y:S01]  /*1ce60*/  FFMA.FTZ R16, R0.reuse, R25.reuse, R16 ;  /* 0x0000001900107223 */ /* 0x0c0fe20000010010 */
[----:B------:R-:W-:Y:S01]  /*1ce70*/  FSEL R181, R181, -INF , !P6 ;  /* 0xff800000b5b57808 */ /* 0x000fe20007000000 */
[----:B------:R-:W-:Y:S01]  /*1ce80*/  FFMA.FTZ R18, R0, R25, R18 ;  /* 0x0000001900127223 */ /* 0x000fe20000010012 */
        /* <DEDUP_REMOVED lines=22> */
[----:B------:R-:W-:Y:S01]  /*1cff0*/  FFMA.FTZ R134, R0, R11, R134 ;  /* 0x0000000b00867223 */ /* 0x000fe20000010086 */
[----:B------:R-:W-:-:S02]  /*1d000*/  ISETP.GE.AND P4, PT, R4, R50, PT ;  /* 0x000000320400720c */ /* 0x000fc40003f86270 */
[----:B------:R-:W-:Y:S02]  /*1d010*/  ISETP.GE.AND P5, PT, R4, R51, PT ;  /* 0x000000330400720c */ /* 0x000fe40003fa6270 */
[----:B------:R-:W-:Y:S02]  /*1d020*/  FSEL R149, R12, -INF , !P3 ;  /* 0xff8000000c957808 */ /* 0x000fe40005800000 */
[----:B------:R-:W-:Y:S02]  /*1d030*/  I2FP.F32.S32 R7, R5 ;  /* 0x0000000500077245 */ /* 0x000fe40000201400 */
[----:B------:R-:W-:Y:S02]  /*1d040*/  FSEL R157, R14, -INF , !P6 ;  /* 0xff8000000e9d7808 */ /* 0x000fe40007000000 */
[----:B------:R-:W-:Y:S01]  /*1d050*/  I2FP.F32.S32 R4, R4 ;  /* 0x0000000400047245 */ /* 0x000fe20000201400 */
[CC--:B------:R-:W-:Y:S01]  /*1d060*/  FFMA.FTZ R65, R0.reuse, R7.reuse, R176 ;  /* 0x0000000700417223 */ /* 0x0c0fe200000100b0 */
[C---:B------:R-:W-:Y:S01]  /*1d070*/  ISETP.GE.AND P3, PT, R5.reuse, R50, PT ;  /* 0x000000320500720c */ /* 0x040fe20003f66270 */
[----:B------:R-:W-:Y:S01]  /*1d080*/  FFMA.FTZ R137, R0, R7, R178 ;  /* 0x0000000700897223 */ /* 0x000fe200000100b2 */
[----:B------:R-:W-:Y:S01]  /*1d090*/  ISETP.GE.AND P6, PT, R5, R51, PT ;  /* 0x000000330500720c */ /* 0x000fe20003fc6270 */
[----:B------:R-:W-:-:S02]  /*1d0a0*/  VIADD R5, R152, 0x78 ;  /* 0x0000007898057836 */ /* 0x000fc40000000000 */
[CC--:B------:R-:W-:Y:S01]  /*1d0b0*/  FFMA.FTZ R63, R0.reuse, R4.reuse, R177 ;  /* 0x00000004003f7223 */ /* 0x0c0fe200000100b1 */
[----:B------:R-:W-:Y:S01]  /*1d0c0*/  FFMA.FTZ R135, R0, R4, R179 ;  /* 0x0000000400877223 */ /* 0x000fe200000100b3 */
[----:B------:R-:W-:Y:S01]  /*1d0d0*/  VIADD R4, R152, 0x8 ;  /* 0x0000000898047836 */ /* 0x000fe20000000000 */
[----:B------:R-:W-:Y:S02]  /*1d0e0*/  FSEL R65, R65, -INF , !P3 ;  /* 0xff80000041417808 */ /* 0x000fe40005800000 */
[----:B------:R-:W-:Y:S02]  /*1d0f0*/  I2FP.F32.S32 R7, R5 ;  /* 0x0000000500077245 */ /* 0x000fe40000201400 */
[----:B------:R-:W-:Y:S02]  /*1d100*/  FSEL R137, R137, -INF , !P6 ;  /* 0xff80000089897808 */ /* 0x000fe40007000000 */
[----:B------:R-:W-:Y:S01]  /*1d110*/  FSEL R63, R63, -INF , !P4 ;  /* 0xff8000003f3f7808 */ /* 0x000fe20006000000 */
[CC--:B------:R-:W-:Y:S01]  /*1d120*/  FFMA.FTZ R60, R0.reuse, R7.reuse, R172 ;  /* 0x00000007003c7223 */ /* 0x0c0fe200000100ac */
[----:B------:R-:W-:Y:S01]  /*1d130*/  FSEL R135, R135, -INF , !P5 ;  /* 0xff80000087877808 */ /* 0x000fe20006800000 */
[C---:B------:R-:W-:Y:S01]  /*1d140*/  FFMA.FTZ R67, R0.reuse, R7, R174 ;  /* 0x0000000700437223 */ /* 0x040fe200000100ae */
[C---:B------:R-:W-:Y:S01]  /*1d150*/  ISETP.GE.AND P3, PT, R5.reuse, R50, PT ;  /* 0x000000320500720c */ /* 0x040fe20003f66270 */
[----:B------:R-:W-:Y:S01]  /*1d160*/  FFMA.FTZ R7, R0, R11, R132 ;  /* 0x0000000b00077223 */ /* 0x000fe20000010084 */
[----:B------:R-:W-:-:S02]  /*1d170*/  ISETP.GE.AND P6, PT, R5, R51, PT ;  /* 0x000000330500720c */ /* 0x000fc40003fc6270 */
[C---:B------:R-:W-:Y:S02]  /*1d180*/  ISETP.GE.AND P4, PT, R152.reuse, R50, PT ;  /* 0x000000329800720c */ /* 0x040fe40003f86270 */
[C---:B------:R-:W-:Y:S01]  /*1d190*/  ISETP.GE.AND P5, PT, R152.reuse, R51, PT ;  /* 0x000000339800720c */ /* 0x040fe20003fa6270 */
[----:B------:R-:W-:Y:S01]  /*1d1a0*/  VIADD R152, R152, 0x79 ;  /* 0x0000007998987836 */ /* 0x000fe20000000000 */
[----:B------:R-:W-:Y:S02]  /*1d1b0*/  I2FP.F32.S32 R5, R4 ;  /* 0x0000000400057245 */ /* 0x000fe40000201400 */
[----:B------:R-:W-:Y:S02]  /*1d1c0*/  FSEL R60, R60, -INF , !P3 ;  /* 0xff8000003c3c7808 */ /* 0x000fe40005800000 */
[----:B------:R-:W-:Y:S01]  /*1d1d0*/  I2FP.F32.S32 R6, R152 ;  /* 0x0000009800067245 */ /* 0x000fe20000201400 */
[----:B------:R-:W-:Y:S01]  /*1d1e0*/  FFMA.FTZ R5, R0, R5, R64 ;  /* 0x0000000500057223 */ /* 0x000fe20000010040 */
[----:B------:R-:W-:-:S02]  /*1d1f0*/  I2FP.F32.S32 R13, R4 ;  /* 0x00000004000d7245 */ /* 0x000fc40000201400 */
[----:B------:R-:W-:Y:S01]  /*1d200*/  ISETP.GE.AND P3, PT, R4, R50, PT ;  /* 0x000000320400720c */ /* 0x000fe20003f66270 */
[CC--:B------:R-:W-:Y:S01]  /*1d210*/  FFMA.FTZ R62, R0.reuse, R6.reuse, R173 ;  /* 0x00000006003e7223 */ /* 0x0c0fe200000100ad */
[----:B------:R-:W-:Y:S01]  /*1d220*/  FSEL R67, R67, -INF , !P6 ;  /* 0xff80000043437808 */ /* 0x000fe20007000000 */
[C---:B------:R-:W-:Y:S01]  /*1d230*/  FFMA.FTZ R55, R0.reuse, R6, R175 ;  /* 0x0000000600377223 */ /* 0x040fe200000100af */
[----:B------:R-:W-:Y:S01]  /*1d240*/  FSEL R7, R7, -INF , !P4 ;  /* 0xff80000007077808 */ /* 0x000fe20006000000 */
[----:B------:R-:W-:Y:S01]  /*1d250*/  FFMA.FTZ R11, R0, R13, R66 ;  /* 0x0000000d000b7223 */ /* 0x000fe20000010042 */
[----:B------:R-:W-:Y:S02]  /*1d260*/  FSEL R5, R5, -INF , !P3 ;  /* 0xff80000005057808 */ /* 0x000fe40005800000 */
[----:B------:R-:W-:Y:S02]  /*1d270*/  ISETP.GE.AND P6, PT, R152, R50, PT ;  /* 0x000000329800720c */ /* 0x000fe40003fc6270 */
[----:B------:R-:W-:-:S02]  /*1d280*/  ISETP.GE.AND P4, PT, R4, R51, PT ;  /* 0x000000330400720c */ /* 0x000fc40003f86270 */
[----:B------:R-:W-:Y:S01]  /*1d290*/  ISETP.GE.AND P3, PT, R152, R51, PT ;  /* 0x000000339800720c */ /* 0x000fe20003f66270 */
[----:B------:R-:W-:Y:S01]  /*1d2a0*/  IMAD.MOV.U32 R152, RZ, RZ, R188 ;  /* 0x000000ffff987224 */ /* 0x000fe200078e00bc */
[----:B------:R-:W-:Y:S02]  /*1d2b0*/  FSEL R13, R134, -INF , !P5 ;  /* 0xff800000860d7808 */ /* 0x000fe40006800000 */
[----:B------:R-:W-:Y:S02]  /*1d2c0*/  FSEL R62, R62, -INF , !P6 ;  /* 0xff8000003e3e7808 */ /* 0x000fe40007000000 */
[----:B------:R-:W-:Y:S02]  /*1d2d0*/  FSEL R11, R11, -INF , !P4 ;  /* 0xff8000000b0b7808 */ /* 0x000fe40006000000 */
[----:B------:R-:W-:Y:S01]  /*1d2e0*/  FSEL R55, R55, -INF , !P3 ;  /* 0xff80000037377808 */ /* 0x000fe20005800000 */
[----:B-1----:R-:W-:Y:S05]  /*1d2f0*/  @!P2 BRA `(.L_x_3212) ;  /* 0x0000000c0018a947 */ /* 0x002fea0003800000 */
        /* <DEDUP_REMOVED lines=14> */
[----:B------:R-:W-:Y:S01]  /*1d3e0*/  ISETP.GE.AND P3, PT, R4, RZ, PT ;  /* 0x000000ff0400720c */ /* 0x000fe20003f66270 */
[----:B-1----:R-:W1:Y:S02]  /*1d3f0*/  MUFU.RCP R22, R14 ;  /* 0x0000000e00167308 */ /* 0x002e640000001000 */
[----:B-1----:R-:W-:-:S06]  /*1d400*/  VIADD R22, R22, 0xffffffe ;  /* 0x0ffffffe16167836 */ /* 0x002fcc0000000000 */
[----:B------:R-:W1:Y:S02]  /*1d410*/  F2I.FTZ.U32.TRUNC.NTZ R23, R22 ;  /* 0x0000001600177305 */ /* 0x000e64000021f000 */
[----:B-1----:R-:W-:Y:S01]  /*1d420*/  IMAD.MOV R21, RZ, RZ, -R23 ;  /* 0x000000ffff157224 */ /* 0x002fe200078e0a17 */
[----:B------:R-:W-:-:S03]  /*1d430*/  MOV R22, RZ ;  /* 0x000000ff00167202 */ /* 0x000fc60000000f00 */
        /* <DEDUP_REMOVED lines=14> */
[----:B------:R-:W-:Y:S01]  /*1d520*/  ISETP.GE.U32.AND P5, PT, R15, R12, PT ;  /* 0x0000000c0f00720c */ /* 0x000fe20003fa6070 */
[----:B------:R-:W3:Y:S01]  /*1d530*/  LD.E.64 R20, desc[UR4][R8.64+0x38] ;  /* 0x0000380408147980 */ /* 0x000ee2000c101b00 */
        /* <DEDUP_REMOVED lines=17> */
[----:B------:R-:W-:-:S05]  /*1d650*/  IMAD R6, R20, R17, R6 ;  /* 0x0000001114067224 */ /* 0x000fca00078e0206 */
[----:B------:R-:W-:Y:S01]  /*1d660*/  IADD3 R19, R19, R6, RZ ;  /* 0x0000000613137210 */ /* 0x000fe20007ffe0ff */
[----:B----4-:R-:W-:-:S04]  /*1d670*/  IMAD.IADD R15, R4, 0x1, -R15 ;  /* 0x00000001040f7824 */ /* 0x010fc800078e0a0f */
[----:B--2---:R-:W-:Y:S01]  /*1d680*/  IMAD R17, R23, R15, RZ ;  /* 0x0000000f17117224 */ /* 0x004fe200078e02ff */
[----:B------:R-:W-:Y:S01]  /*1d690*/  SHF.R.S32.HI R4, RZ, 0x1f, R15 ;  /* 0x0000001fff047819 */ /* 0x000fe2000001140f */
[----:B------:R-:W-:-:S04]  /*1d6a0*/  IMAD.WIDE.U32 R18, R15, R22, R18 ;  /* 0x000000160f127225 */ /* 0x000fc800078e0012 */
[----:B------:R-:W-:Y:S01]  /*1d6b0*/  IMAD R17, R22, R4, R17 ;  /* 0x0000000416117224 */ /* 0x000fe200078e0211 */
[----:B------:R-:W-:-:S03]  /*1d6c0*/  MOV R4, R18 ;  /* 0x0000001200047202 */ /* 0x000fc60000000f00 */
[----:B------:R-:W-:Y:S01]  /*1d6d0*/  IMAD.IADD R17, R19, 0x1, R17 ;  /* 0x0000000113117824 */ /* 0x000fe200078e0211 */
[----:B------:R-:W-:Y:S05]  /*1d6e0*/  BRA `(.L_x_3215) ;  /* 0x00000000000c7947 */ /* 0x000fea0003800000 */
.L_x_3214:
[----:B------:R-:W2:Y:S02]  /*1d6f0*/  LD.E R4, desc[UR4][R8.64+0x38] ;  /* 0x0000380408047980 */ /* 0x000ea4000c101900 */
[----:B--2---:R-:W-:-:S04]  /*1d700*/  LEA R4, -R4, RZ, 0x7 ;  /* 0x000000ff04047211 */ /* 0x004fc800078e39ff */
[----:B------:R-:W-:Y:S02]  /*1d710*/  SHF.R.S32.HI R17, RZ, 0x1f, R4 ;  /* 0x0000001fff117819 */ /* 0x000fe40000011404 */
.L_x_3215:
[----:B------:R-:W-:Y:S05]  /*1d720*/  BSYNC B0 ;  /* 0x0000000000007941 */ /* 0x000fea0003800000 */
.L_x_3213:
        /* <DEDUP_REMOVED lines=15> */
[-C--:B------:R-:W-:Y:S01]  /*1d820*/  @P1 LEA R20, P0, R15, R232.reuse, 0x1 ;  /* 0x000000e80f141211 */ /* 0x080fe200078008ff */
[----:B------:R-:W-:Y:S01]  /*1d830*/  @!P2 IMAD.X R4, R17, 0x1, R230, P4 ;  /* 0x000000011104a824 */ /* 0x000fe200020e06e6 */
[CC--:B------:R-:W-:Y:S01]  /*1d840*/  @!P2 LEA R26, P4, R15.reuse, R232.reuse, 0x1 ;  /* 0x000000e80f1aa211 */ /* 0x0c0fe200078808ff */
[----:B------:R1:W-:Y:S01]  /*1d850*/  @P2 STS.128 [R239+0x4000], RZ ;  /* 0x004000ffef002388 */ /* 0x0003e20000000c00 */
[C---:B------:R-:W-:Y:S02]  /*1d860*/  IADD3 R17, P3, R15.reuse, R229, RZ ;  /* 0x000000e50f117210 */ /* 0x040fe40007f7e0ff */
[CCC-:B------:R-:W-:Y:S01]  /*1d870*/  @P1 LEA.HI.X R21, R15.reuse, R231.reuse, R6.reuse, 0x1, P0 ;  /* 0x000000e70f151211 */ /* 0x1c0fe200000f0c06 */
[----:B------:R-:W-:Y:S01]  /*1d880*/  @!PT LDS RZ, [RZ] ;  /* 0x00000000fffff984 */ /* 0x000fe20000000800 */
[----:B------:R-:W-:Y:S01]  /*1d890*/  @!PT LDS RZ, [RZ] ;  /* 0x00000000fffff984 */ /* 0x000fe20000000800 */
[----:B------:R-:W-:Y:S01]  /*1d8a0*/  @!PT LDS RZ, [RZ] ;  /* 0x00000000fffff984 */ /* 0x000fe20000000800 */
[----:B------:R1:W-:Y:S01]  /*1d8b0*/  @P1 LDGSTS.E.BYPASS.LTC128B.128 [R239+0x8000], desc[UR4][R30.64+0x80] ;  /* 0x080000801eef1fae */ /* 0x0003e2000b901d44 */
[----:B------:R-:W-:Y:S01]  /*1d8c0*/  @!P2 LEA.HI.X R27, R15, R231, R6, 0x1, P4 ;  /* 0x000000e70f1ba211 */ /* 0x000fe200020f0c06 */
[----:B------:R-:W-:Y:S01]  /*1d8d0*/  IMAD.X R6, R6, 0x1, R230, P3 ;  /* 0x0000000106067824 */ /* 0x000fe200018e06e6 */
[-C--:B------:R-:W-:Y:S01]  /*1d8e0*/  @!P2 LEA R28, P5, R19, R232.reuse, 0x1 ;  /* 0x000000e8131ca211 */ /* 0x080fe200078a08ff */
[----:B------:R1:W-:Y:S01]  /*1d8f0*/  @!P1 STS.128 [R239+0x8000], RZ ;  /* 0x008000ffef009388 */ /* 0x0003e20000000c00 */
[----:B------:R-:W-:-:S02]  /*1d900*/  @!P2 LEA R24, P4, R17, R232, 0x1 ;  /* 0x000000e81118a211 */ /* 0x000fc400078808ff */
[CC--:B------:R-:W-:Y:S02]  /*1d910*/  @P1 LEA R18, P0, R17.reuse, R232.reuse, 0x1 ;  /* 0x000000e811121211 */ /* 0x0c0fe400078008ff */
[----:B------:R-:W-:Y:S02]  /*1d920*/  IADD3 R15, P3, R17, R229, RZ ;  /* 0x000000e5110f7210 */ /* 0x000fe40007f7e0ff */
[-C--:B------:R-:W-:Y:S02]  /*1d930*/  @!P2 LEA.HI.X R29, R19, R231.reuse, R4, 0x1, P5 ;  /* 0x000000e7131da211 */ /* 0x080fe400028f0c04 */
        /* <DEDUP_REMOVED lines=8> */
[----:B------:R-:W-:-:S02]  /*1d9c0*/  @P1 LEA R32, P0, R15, R232, 0x1 ;  /* 0x000000e80f201211 */ /* 0x000fc400078008ff */
[C---:B------:R-:W-:Y:S01]  /*1d9d0*/  IADD3 R17, P3, R15.reuse, R229, RZ ;  /* 0x000000e50f117210 */ /* 0x040fe20007f7e0ff */
[----:B------:R1:W-:Y:S01]  /*1d9e0*/  @P2 STS.128 [R239+0x4800], RZ ;  /* 0x004800ffef002388 */ /* 0x0003e20000000c00 */
[CCC-:B------:R-:W-:Y:S02]  /*1d9f0*/  @!P2 LEA.HI.X R35, R15.reuse, R231.reuse, R6.reuse, 0x1, P4 ;  /* 0x000000e70f23a211 */ /* 0x1c0fe400020f0c06 */
[----:B------:R-:W-:Y:S01]  /*1da00*/  @P1 LEA.HI.X R33, R15, R231, R6, 0x1, P0 ;  /* 0x000000e70f211211 */ /* 0x000fe200000f0c06 */
        /* <DEDUP_REMOVED lines=9> */
[----:B------:R-:W-:-:S02]  /*1daa0*/  @!P2 LEA.HI.X R37, R17, R231, R6, 0x1, P4 ;  /* 0x000000e71125a211 */ /* 0x000fc400020f0c06 */
[----:B------:R-:W-:Y:S01]  /*1dab0*/  @P1 LEA.HI.X R17, R17, R231, R6, 0x1, P0 ;  /* 0x000000e711111211 */ /* 0x000fe200000f0c06 */
[----:B------:R-:W-:Y:S01]  /*1dac0*/  @!PT LDS RZ, [RZ] ;  /* 0x00000000fffff984 */ /* 0x000fe20000000800 */
[----:B------:R-:W-:Y:S01]  /*1dad0*/  @!PT LDS RZ, [RZ] ;  /* 0x00000000fffff984 */ /* 0x000fe20000000800 */
[----:B------:R-:W-:Y:S01]  /*1dae0*/  @!PT LDS RZ, [RZ] ;  /* 0x00000000fffff984 */ /* 0x000fe20000000800 */
[----:B------:R1:W-:Y:S01]  /*1daf0*/  @!P2 LDGSTS.E.BYPASS.LTC128B.128 [R239+0x5000], desc[UR4][R26.64] ;  /* 0x050000001aefafae */ /* 0x0003e2000b901d44 */
[----:B------:R-:W-:Y:S01]  /*1db00*/  IMAD.X R6, R6, 0x1, R230, P3 ;  /* 0x0000000106067824 */ /* 0x000fe200018e06e6 */
[CC--:B------:R-:W-:Y:S02]  /*1db10*/  @!P2 LEA R38, P4, R15.reuse, R232.reuse, 0x1 ;  /* 0x000000e80f26a211 */ /* 0x0c0fe400078808ff */
[----:B------:R1:W-:Y:S01]  /*1db20*/  @P2 STS.128 [R239+0x5000], RZ ;  /* 0x005000ffef002388 */ /* 0x0003e20000000c00 */
[C---:B------:R-:W-:Y:S02]  /*1db30*/  @P1 LEA R14, P0, R15.reuse, R232, 0x1 ;  /* 0x000000e80f0e1211 */ /* 0x040fe400078008ff */
[C---:B------:R-:W-:Y:S01]  /*1db40*/  IADD3 R4, P3, R15.reuse, R229, RZ ;  /* 0x000000e50f047210 */ /* 0x040fe20007f7e0ff */
[----:B------:R-:W-:Y:S01]  /*1db50*/  @!PT LDS RZ, [RZ] ;  /* 0x00000000fffff984 */ /* 0x000fe20000000800 */
[----:B------:R-:W-:Y:S01]  /*1db60*/  @!PT LDS RZ, [RZ] ;  /* 0x00000000fffff984 */ /* 0x000fe20000000800 */
[----:B------:R-:W-:Y:S01]  /*1db70*/  @!PT LDS RZ, [RZ] ;  /* 0x00000000fffff984 */ /* 0x000fe20000000800 */
[----:B------:R1:W-:Y:S01]  /*1db80*/  @P1 LDGSTS.E.BYPASS.LTC128B.128 [R239+0x9000], desc[UR4][R20.64+0x80] ;  /* 0x0900008014ef1fae */ /* 0x0003e2000b901d44 */
[----:B------:R-:W-:-:S02]  /*1db90*/  @!P2 LEA.HI.X R39, R15, R231, R6, 0x1, P4 ;  /* 0x000000e70f27a211 */ /* 0x000fc400020f0c06 */
[-C--:B------:R-:W-:Y:S01]  /*1dba0*/  @P1 LEA.HI.X R15, R15, R231.reuse, R6, 0x1, P0 ;  /* 0x000000e70f0f1211 */ /* 0x080fe200000f0c06 */
[----:B------:R1:W-:Y:S01]  /*1dbb0*/  @!P1 STS.128 [R239+0x9000], RZ ;  /* 0x009000ffef009388 */ /* 0x0003e20000000c00 */
[----:B------:R-:W-:Y:S01]  /*1dbc0*/  IMAD.X R6, R6, 0x1, R230, P3 ;  /* 0x0000000106067824 */ /* 0x000fe200018e06e6 */
[CC--:B------:R-:W-:Y:S02]  /*1dbd0*/  @!P2 LEA R40, P3, R4.reuse, R232.reuse, 0x1 ;  /* 0x000000e80428a211 */ /* 0x0c0fe400078608ff */
[----:B------:R-:W-:Y:S01]  /*1dbe0*/  @!PT LDS RZ, [RZ] ;  /* 0x00000000fffff984 */ /* 0x000fe20000000800 */
[----:B------:R-:W-:Y:S01]  /*1dbf0*/  @!PT LDS RZ, [RZ] ;  /* 0x00000000fffff984 */ /* 0x000fe20000000800 */
[----:B------:R-:W-:Y:S01]  /*1dc00*/  @!PT LDS RZ, [RZ] ;  /* 0x00000000fffff984 */ /* 0x000fe20000000800 */
[----:B------:R1:W-:Y:S01]  /*1dc10*/  @!P2 LDGSTS.E.BYPASS.LTC128B.128 [R239+0x5800], desc[UR4][R24.64] ;  /* 0x0580000018efafae */ /* 0x0003e2000b901d44 */
[C---:B------:R-:W-:Y:S01]  /*1dc20*/  @P1 LEA R42, P0, R4.reuse, R232, 0x1 ;  /* 0x000000e8042a1211 */ /* 0x040fe200078008ff */
[----:B------:R-:W-:Y:S01]  /*1dc30*/  IMAD.MOV.U32 R232, RZ, RZ, R30 ;  /* 0x000000ffffe87224 */ /* 0x000fe200078e001e */
[CCC-:B------:R-:W-:Y:S01]  /*1dc40*/  @!P2 LEA.HI.X R41, R4.reuse, R231.reuse, R6.reuse, 0x1, P3 ;  /* 0x000000e70429a211 */ /* 0x1c0fe200018f0c06 */
[----:B------:R1:W-:Y:S01]  /*1dc50*/  @P2 STS.128 [R239+0x5800], RZ ;  /* 0x005800ffef002388 */ /* 0x0003e20000000c00 */
        /* <DEDUP_REMOVED lines=48> */
.L_x_3212:
[----:B------:R-:W-:Y:S05]  /*1df60*/  BSYNC B1 ;  /* 0x0000000000017941 */ /* 0x000fea0003800000 */
.L_x_3211:
[----:B------:R2:W3:Y:S01]  /*1df70*/  LD.E R57, desc[UR4][R8.64+0xdc] ;  /* 0x0000dc0408397980 */ /* 0x0004e2000c101900 */
[----:B-1----:R-:W-:Y:S02]  /*1df80*/  FMNMX.FTZ R15, R2, R13, !PT ;  /* 0x0000000d020f7209 */ /* 0x002fe40007810000 */
[----:B------:R-:W-:Y:S01]  /*1df90*/  FMNMX.FTZ R6, R3, R7, !PT ;  /* 0x0000000703067209 */ /* 0x000fe20007810000 */
[----:B------:R-:W-:Y:S01]  /*1dfa0*/  LDSM.16.MT88.4 R16, [R218+0xc000] ;  /* 0x00c00000da10783b */ /* 0x000fe20000004200 */
[----:B------:R-:W-:Y:S02]  /*1dfb0*/  FMNMX.FTZ R4, R182, R15, !PT ;  /* 0x0000000fb6047209 */ /* 0x000fe40007810000 */
[----:B------:R-:W-:Y:S01]  /*1dfc0*/  FMNMX.FTZ R6, R49, R6, !PT ;  /* 0x0000000631067209 */ /* 0x000fe20007810000 */
[----:B------:R-:W-:Y:S01]  /*1dfd0*/  LDSM.16.MT88.4 R28, [R216+0x10000] ;  /* 0x01000000d81c783b */ /* 0x000fe20000004200 */
[----:B------:R-:W-:-:S03]  /*1dfe0*/  FMNMX.FTZ R15, R11, R4, !PT ;  /* 0x000000040b0f7209 */ /* 0x000fc60007810000 */
[----:B------:R-:W-:Y:S01]  /*1dff0*/  LDSM.16.MT88.4 R24, [R218+0xc800] ;  /* 0x00c80000da18783b */ /* 0x000fe20000004200 */
[----:B------:R-:W-:-:S03]  /*1e000*/  FMNMX.FTZ R15, R184, R15, !PT ;  /* 0x0000000fb80f7209 */ /* 0x000fc60007810000 */
[----:B------:R-:W-:Y:S01]  /*1e010*/  LDSM.16.MT88.4 R20, [R216+0xc800] ;  /* 0x00c80000d814783b */ /* 0x000fe20000004200 */
[----:B------:R-:W-:-:S03]  /*1e020*/  FMNMX.FTZ R15, R170, R15, !PT ;  /* 0x0000000faa0f7209 */ /* 0x000fc60007810000 */
[----:B------:R-:W-:Y:S01]  /*1e030*/  LDSM.16.MT88.4 R36, [R216+0x10800] ;  /* 0x01080000d824783b */ /* 0x000fe20000004200 */
[----:B------:R-:W-:-:S03]  /*1e040*/  FMNMX.FTZ R15, R168, R15, !PT ;  /* 0x0000000fa80f7209 */ /* 0x000fc60007810000 */
[----:B------:R-:W-:Y:S01]  /*1e050*/  LDSM.16.MT88.4 R32, [R220+0xd000] ;  /* 0x00d00000dc20783b */ /* 0x000fe20000004200 */
[----:B------:R-:W-:Y:S02]  /*1e060*/  FMNMX.FTZ R4, R166, R15, !PT ;  /* 0x0000000fa6047209 */ /* 0x000fe40007810000 */
[----:B------:R-:W-:Y:S02]  /*1e070*/  FMNMX.FTZ R15, R5, R6, !PT ;  /* 0x00000006050f7209 */ /* 0x000fe40007810000 */
[----:B------:R-:W-:Y:S02]  /*1e080*/  FMNMX.FTZ R4, R59, R4, !PT ;  /* 0x000000043b047209 */ /* 0x000fe40007810000 */
[----:B--2---:R-:W-:Y:S02]  /*1e090*/  FMNMX.FTZ R9, R180, R15, !PT ;  /* 0x0000000fb4097209 */ /* 0x004fe40007810000 */
        /* <DEDUP_REMOVED lines=59> */
[----:B------:R-:W-:Y:S02]  /*1e450*/  FSETP.NEU.FTZ.AND P0, PT, R46, -INF , PT ;  /* 0xff8000002e00780b */ /* 0x000fe40003f1d000 */
[----:B--2---:R-:W-:-:S04]  /*1e460*/  FMNMX.FTZ R47, R4, R47, !PT ;  /* 0x0000002f042f7209 */ /* 0x004fc80007810000 */
[----:B------:R-:W-:-:S04]  /*1e470*/  FSETP.NEU.FTZ.AND P1, PT, R47, -INF , PT ;  /* 0xff8000002f00780b */ /* 0x000fc80003f3d000 */
[----:B------:R-:W-:-:S05]  /*1e480*/  FSEL R10, R47, RZ, P1 ;  /* 0x000000ff2f0a7208 */ /* 0x000fca0000800000 */
[----:B------:R-:W-:Y:S01]  /*1e490*/  FADD.FTZ R10, R3, -R10 ;  /* 0x8000000a030a7221 */ /* 0x000fe20000010000 */
[C---:B---3--:R-:W-:Y:S01]  /*1e4a0*/  FMUL.FTZ R64, R57.reuse, R47 ;  /* 0x0000002f39407220 */ /* 0x048fe20000410000 */
[C---:B------:R-:W-:Y:S02]  /*1e4b0*/  FMUL.FTZ R56, R57.reuse, R46 ;  /* 0x0000002e39387220 */ /* 0x040fe40000410000 */
[----:B------:R-:W-:Y:S02]  /*1e4c0*/  FMUL.FTZ R3, R57, R10 ;  /* 0x0000000a39037220 */ /* 0x000fe40000410000 */
[----:B------:R-:W-:Y:S02]  /*1e4d0*/  FSEL R64, R64, RZ, P1 ;  /* 0x000000ff40407208 */ /* 0x000fe40000800000 */
[----:B------:R-:W-:Y:S02]  /*1e4e0*/  FSEL R56, R56, RZ, P0 ;  /* 0x000000ff38387208 */ /* 0x000fe40000000000 */
[----:B------:R-:W1:Y:S01]  /*1e4f0*/  MUFU.EX2 R3, R3 ;  /* 0x0000000300037308 */ /* 0x000e620000000800 */
[-CC-:B------:R-:W-:Y:S01]  /*1e500*/  FFMA.FTZ R45, R7, R57.reuse, -R64.reuse ;  /* 0x00000039072d7223 */ /* 0x180fe20000010840 */
[----:B------:R-:W-:Y:S01]  /*1e510*/  FSEL R7, R46, RZ, P0 ;  /* 0x000000ff2e077208 */ /* 0x000fe20000000000 */
[-CC-:B------:R-:W-:Y:S01]  /*1e520*/  FFMA.FTZ R43, R5, R57.reuse, -R64.reuse ;  /* 0x00000039052b7223 */ /* 0x180fe20000010840 */
[-C--:B------:R-:W-:Y:S01]  /*1e530*/  FFMA.FTZ R44, R49, R57.reuse, -R64 ;  /* 0x00000039312c7223 */ /* 0x080fe20000010840 */
[-CC-:B------:R-:W-:Y:S01]  /*1e540*/  FFMA.FTZ R48, R13, R57.reuse, -R56.reuse ;  /* 0x000000390d307223 */ /* 0x180fe20000010838 */
[-CC-:B------:R-:W-:Y:S01]  /*1e550*/  FFMA.FTZ R42, R182, R57.reuse, -R56.reuse ;  /* 0x00000039b62a7223 */ /* 0x180fe20000010838 */
[----:B------:R-:W-:Y:S01]  /*1e560*/  FADD.FTZ R8, R2, -R7 ;  /* 0x8000000702087221 */ /* 0x000fe20000010000 */
[-CC-:B------:R-:W-:Y:S01]  /*1e570*/  FFMA.FTZ R41, R11, R57.reuse, -R56.reuse ;  /* 0x000000390b297223 */ /* 0x180fe20000010838 */
[----:B------:R-:W2:Y:S01]  /*1e580*/  LDSM.16.MT88.4 R4, [R220+0xc000] ;  /* 0x00c00000dc04783b */ /* 0x000ea20000004200 */
[-C--:B------:R-:W-:Y:S01]  /*1e590*/  FFMA.FTZ R40, R184, R57.reuse, -R56 ;  /* 0x00000039b8287223 */ /* 0x080fe20000010838 */
[-C--:B------:R-:W-:Y:S01]  /*1e5a0*/  FFMA.FTZ R2, R180, R57.reuse, -R64 ;  /* 0x00000039b4027223 */ /* 0x080fe20000010840 */
[----:B------:R-:W-:Y:S01]  /*1e5b0*/  FMUL.FTZ R49, R57, R8 ;  /* 0x0000000839317220 */ /* 0x000fe20000410000 */
[----:B------:R-:W-:Y:S01]  /*1e5c0*/  MUFU.EX2 R48, R48 ;  /* 0x0000003000307308 */ /* 0x000fe20000000800 */
[----:B------:R-:W3:Y:S01]  /*1e5d0*/  LDSM.16.MT88.4 R8, [R217+0xc000] ;  /* 0x00c00000d908783b */ /* 0x000ee20000004200 */
[--C-:B------:R-:W-:Y:S01]  /*1e5e0*/  FFMA.FTZ R52, R59, R57, -R56.reuse ;  /* 0x000000393b347223 */ /* 0x100fe20000010838 */
[-C--:B-1----:R-:W-:Y:S01]  /*1e5f0*/  FMUL.FTZ R128, R128, R3.reuse ;  /* 0x0000000380807220 */ /* 0x082fe20000410000 */
[-C--:B------:R-:W-:Y:S01]  /*1e600*/  FMUL.FTZ R129, R129, R3.reuse ;  /* 0x0000000381817220 */ /* 0x080fe20000410000 */
[-C--:B------:R-:W-:Y:S01]  /*1e610*/  FMUL.FTZ R124, R124, R3.reuse ;  /* 0x000000037c7c7220 */ /* 0x080fe20000410000 */
[-C--:B------:R-:W-:Y:S01]  /*1e620*/  FMUL.FTZ R125, R125, R3.reuse ;  /* 0x000000037d7d7220 */ /* 0x080fe20000410000 */
        /* <DEDUP_REMOVED lines=17> */
[----:B------:R-:W4:Y:S01]  /*1e740*/  MUFU.EX2 R40, R40 ;  /* 0x0000002800287308 */ /* 0x000f220000000800 */
[----:B-1----:R-:W-:Y:S01]  /*1e750*/  F2FP.F16.F32.PACK_AB R13, R42, R48 ;  /* 0x000000302a0d723e */ /* 0x002fe200000000ff */
[----:B------:R-:W-:Y:S01]  /*1e760*/  FMUL.FTZ R97, R97, R3 ;  /* 0x0000000361617220 */ /* 0x000fe20000410000 */
[-CC-:B------:R-:W-:Y:S01]  /*1e770*/  FFMA.FTZ R51, R170, R57.reuse, -R56.reuse ;  /* 0x00000039aa337223 */ /* 0x180fe20000010838 */
[-CC-:B------:R-:W-:Y:S01]  /*1e780*/  FFMA.FTZ R50, R168, R57.reuse, -R56.reuse ;  /* 0x00000039a8327223 */ /* 0x180fe20000010838 */
[-C--:B------:R-:W-:Y:S01]  /*1e790*/  FFMA.FTZ R53, R166, R57.reuse, -R56 ;  /* 0x00000039a6357223 */ /* 0x080fe20000010838 */
[-CC-:B------:R-:W-:Y:S01]  /*1e7a0*/  FFMA.FTZ R61, R162, R57.reuse, -R64.reuse ;  /* 0x00000039a23d7223 */ /* 0x180fe20000010840 */
[-CC-:B------:R-:W-:Y:S01]  /*1e7b0*/  FFMA.FTZ R54, R164, R57.reuse, -R64.reuse ;  /* 0x00000039a4367223 */ /* 0x180fe20000010840 */
        /* <DEDUP_REMOVED lines=8> */
[----:B------:R-:W1:Y:S01]  /*1e840*/  MUFU.EX2 R44, R44 ;  /* 0x0000002c002c7308 */ /* 0x000e620000000800 */
[----:B----4-:R-:W-:Y:S01]  /*1e850*/  F2FP.F16.F32.PACK_AB R15, R40, R41 ;  /* 0x00000029280f723e */ /* 0x010fe200000000ff */
[-C--:B------:R-:W-:Y:S01]  /*1e860*/  FMUL.FTZ R121, R121, R3.reuse ;  /* 0x0000000379797220 */ /* 0x080fe20000410000 */
[-C--:B------:R-:W-:Y:S01]  /*1e870*/  FMUL.FTZ R108, R108, R3.reuse ;  /* 0x000000036c6c7220 */ /* 0x080fe20000410000 */
[-C--:B------:R-:W-:Y:S01]  /*1e880*/  FMUL.FTZ R109, R109, R3.reuse ;  /* 0x000000036d6d7220 */ /* 0x080fe20000410000 */
[-C--:B------:R-:W-:Y:S01]  /*1e890*/  FMUL.FTZ R116, R116, R3.reuse ;  /* 0x0000000374747220 */ /* 0x080fe20000410000 */
[-C--:B------:R-:W-:Y:S01]  /*1e8a0*/  FMUL.FTZ R117, R117, R3.reuse ;  /* 0x0000000375757220 */ /* 0x080fe20000410000 */
[-C--:B------:R-:W-:Y:S01]  /*1e8b0*/  FMUL.FTZ R112, R112, R3.reuse ;  /* 0x0000000370707220 */ /* 0x080fe20000410000 */
[----:B------:R-:W-:Y:S01]  /*1e8c0*/  MUFU.EX2 R43, R43 ;  /* 0x0000002b002b7308 */ /* 0x000fe20000000800 */
[----:B------:R-:W-:Y:S01]  /*1e8d0*/  FMUL.FTZ R113, R113, R3 ;  /* 0x0000000371717220 */ /* 0x000fe20000410000 */
[-C--:B------:R-:W-:Y:S01]  /*1e8e0*/  FFMA.FTZ R66, R133, R57.reuse, -R56 ;  /* 0x0000003985427223 */ /* 0x080fe20000010838 */
[-C--:B------:R-:W-:Y:S01]  /*1e8f0*/  FFMA.FTZ R134, R139, R57.reuse, -R64 ;  /* 0x000000398b867223 */ /* 0x080fe20000010840 */
[-CC-:B------:R-:W-:Y:S01]  /*1e900*/  FFMA.FTZ R133, R158, R57.reuse, -R56.reuse ;  /* 0x000000399e857223 */ /* 0x180fe20000010838 */
[-C--:B------:R-:W-:Y:S01]  /*1e910*/  FFMA.FTZ R132, R156, R57.reuse, -R56 ;  /* 0x000000399c847223 */ /* 0x080fe20000010838 */
[-CC-:B------:R-:W-:Y:S01]  /*1e920*/  FFMA.FTZ R139, R154, R57.reuse, -R64.reuse ;  /* 0x000000399a8b7223 */ /* 0x180fe20000010840 */
[--C-:B------:R-:W-:Y:S01]  /*1e930*/  FFMA.FTZ R136, R136, R57, -R64.reuse ;  /* 0x0000003988887223 */ /* 0x100fe20000010840 */
[----:B------:R-:W4:Y:S01]  /*1e940*/  MUFU.EX2 R2, R2 ;  /* 0x0000000200027308 */ /* 0x000f220000000800 */
        /* <DEDUP_REMOVED lines=12> */
[-CC-:B------:R-:W-:Y:S01]  /*1ea10*/  FFMA.FTZ R150, R195, R57.reuse, -R64.reuse ;  /* 0x00000039c3967223 */ /* 0x180fe20000010840 */
[-C--:B------:R-:W-:Y:S01]  /*1ea20*/  FFMA.FTZ R154, R191, R57.reuse, -R64 ;  /* 0x00000039bf9a7223 */ /* 0x080fe20000010840 */
[--C-:B------:R-:W-:Y:S01]  /*1ea30*/  FFMA.FTZ R146, R247, R57, -R56.reuse ;  /* 0x00000039f7927223 */ /* 0x100fe20000010838 */
[----:B------:R-:W-:Y:S01]  /*1ea40*/  MUFU.EX2 R51, R51 ;  /* 0x0000003300337308 */ /* 0x000fe20000000800 */
[----:B----4-:R-:W-:Y:S01]  /*1ea50*/  F2FP.F16.F32.PACK_AB R14, R2, R43 ;  /* 0x0000002b020e723e */ /* 0x010fe200000000ff */
[-CC-:B------:R-:W-:Y:S01]  /*1ea60*/  FFMA.FTZ R189, R249, R57.reuse, -R56.reuse ;  /* 0x00000039f9bd7223 */ /* 0x180fe20000010838 */
[-C--:B------:R-:W-:Y:S01]  /*1ea70*/  FFMA.FTZ R148, R199, R57.reuse, -R56 ;  /* 0x00000039c7947223 */ /* 0x080fe20000010838 */
[-CC-:B------:R-:W-:Y:S01]  /*1ea80*/  FFMA.FTZ R195, R197, R57.reuse, -R64.reuse ;  /* 0x00000039c5c37223 */ /* 0x180fe20000010840 */
[-C--:B------:R-:W-:Y:S01]  /*1ea90*/  FFMA.FTZ R191, R193, R57.reuse, -R64 ;  /* 0x00000039c1bf7223 */ /* 0x080fe20000010840 */
[-CC-:B------:R-:W-:Y:S01]  /*1eaa0*/  FFMA.FTZ R187, R187, R57.reuse, -R56.reuse ;  /* 0x00000039bbbb7223 */ /* 0x180fe20000010838 */
[--C-:B------:R-:W-:Y:S01]  /*1eab0*/  FFMA.FTZ R156, R185, R57, -R56.reuse ;  /* 0x00000039b99c7223 */ /* 0x100fe20000010838 */
        /* <DEDUP_REMOVED lines=46> */
[-C--:B------:R-:W-:Y:S01]  /*1eda0*/  FFMA.FTZ R158, R181, R57.reuse, -R56 ;  /* 0x00000039b59e7223 */ /* 0x080fe20000010838 */
[-CC-:B------:R-:W-:Y:S01]  /*1edb0*/  FFMA.FTZ R160, R171, R57.reuse, -R64.reuse ;  /* 0x00000039aba07223 */ /* 0x180fe20000010840 */
        /* <DEDUP_REMOVED lines=38> */
[C---:B------:R-:W-:Y:S01]  /*1f020*/  HMMA.16816.F32 R104, R12.reuse, R10, R104 ;  /* 0x0000000a0c68723c */ /* 0x040fe20000001868 */
[----:B------:R-:W3:Y:S05]  /*1f030*/  LDSM.16.MT88.4 R8, [R217+0xc800] ;  /* 0x00c80000d908783b */ /* 0x000eea0000004200 */
        /* <DEDUP_REMOVED lines=49> */
[C---:B------:R-:W-:Y:S01]  /*1f350*/  HMMA.16816.F32 R108, R4.reuse, R10, R108 ;  /* 0x0000000a046c723c */ /* 0x040fe2000000186c */
[----:B-1----:R-:W-:Y:S01]  /*1f360*/  F2FP.F16.F32.PACK_AB R8, R139, R134 ;  /* 0x000000868b08723e */ /* 0x002fe200000000ff */
[----:B------:R-:W-:Y:S01]  /*1f370*/  FADD.FTZ R134, R134, R3 ;  /* 0x0000000386867221 */ /* 0x000fe20000010000 */
[----:B------:R-:W-:Y:S01]  /*1f380*/  F2FP.F16.F32.PACK_AB R9, R133, R66 ;  /* 0x000000428509723e */ /* 0x000fe200000000ff */
[----:B------:R-:W-:Y:S01]  /*1f390*/  FADD.FTZ R66, R66, R53 ;  /* 0x0000003542427221 */ /* 0x000fe20000010000 */
[----:B------:R-:W-:Y:S01]  /*1f3a0*/  MOV R3, R47 ;  /* 0x0000002f00037202 */ /* 0x000fe20000000f00 */
        /* <DEDUP_REMOVED lines=60> */
[----:B----4-:R-:W-:Y:S01]  /*1f770*/  HMMA.16816.F32 R68, R12, R28, R68 ;  /* 0x0000001c0c44723c */ /* 0x010fe20000001844 */
[----:B------:R-:W-:Y:S01]  /*1f780*/  MUFU.EX2 R165, R165 ;  /* 0x000000a500a57308 */ /* 0x000fe20000000800 */
        /* <DEDUP_REMOVED lines=98> */
[----:B------:R-:W-:Y:S01]  /*1fdb0*/  FADD.FTZ R161, R161, R2 ;  /* 0x00000002a1a17221 */ /* 0x000fe20000010000 */
[----:B------:R-:W-:Y:S01]  /*1fdc0*/  MOV R2, R46 ;  /* 0x0000002e00027202 */ /* 0x000fe20000000f00 */
        /* <DEDUP_REMOVED lines=83> */
.L_x_3207:
[----:B------:R-:W-:-:S13]  /*20300*/  ISETP.GE.AND P0, PT, R242, 0x1, PT ;  /* 0x00000001f200780c */ /* 0x000fda0003f06270 */
[----:B------:R-:W-:Y:S05]  /*20310*/  @!P0 BRA `(.L_x_3216) ;  /* 0x0000005400a88947 */ /* 0x000fea0003800000 */
[----:B------:R-:W-:Y:S02]  /*20320*/  MOV R133, R2 ;  /* 0x0000000200857202 */ /* 0x000fe40000000f00 */
[----:B------:R-:W-:-:S07]  /*20330*/  MOV R132, R3 ;  /* 0x0000000300847202 */ /* 0x000fce0000000f00 */
.L_x_3225:
        /* <DEDUP_REMOVED lines=19> */
[----:B-1----:R-:W2:Y:S02]  /*20470*/  LD.E R11, desc[UR4][R2.64+0x170] ;  /* 0x00017004020b7980 */ /* 0x002ea4000c101900 */
        /* <DEDUP_REMOVED lines=8> */
[-C--:B------:R-:W-:Y:S05]  /*20500*/  LOP3.LUT R12, R12, R11.reuse, RZ, 0x3c, !PT ;  /* 0x0000000b0c0c7212 */ /* 0x080fea00078e3cff */
        /* <DEDUP_REMOVED lines=22> */
[----:B------:R-:W3:Y:S01]  /*20670*/  LD.E.64 R12, desc[UR4][R2.64+0x40] ;  /* 0x00004004020c7980 */ /* 0x000ee2000c101b00 */
[----:B------:R-:W-:Y:S02]  /*20680*/  ISETP.NE.AND P2, PT, R11, RZ, PT ;  /* 0x000000ff0b00720c */ /* 0x000fe40003f45270 */
[----:B------:R-:W-:Y:S04]  /*20690*/  LOP3.LUT R7, RZ, R11, RZ, 0x33, !PT ;  /* 0x0000000bff077212 */ /* 0x000fe800078e33ff */
        /* <DEDUP_REMOVED lines=15> */
[-C--:B---3--:R-:W-:Y:S02]  /*20790*/  IMAD R6, R13, R11.reuse, RZ ;  /* 0x0000000b0d067224 */ /* 0x088fe400078e02ff */
[C---:B------:R-:W-:Y:S04]  /*207a0*/  IMAD.WIDE.U32 R8, R12.reuse, R11, RZ ;  /* 0x0000000b0c087225 */ /* 0x040fe800078e00ff */
[----:B------:R-:W-:Y:S04]  /*207b0*/  IMAD R6, R12, R7, R6 ;  /* 0x000000070c067224 */ /* 0x000fe800078e0206 */
[----:B------:R-:W-:Y:S02]  /*207c0*/  IMAD.IADD R9, R9, 0x1, R6 ;  /* 0x0000000109097824 */ /* 0x000fe400078e0206 */
[----:B----4-:R-:W-:Y:S04]  /*207d0*/  IMAD.IADD R5, R4, 0x1, -R5 ;  /* 0x0000000104057824 */ /* 0x010fe800078e0a05 */
[----:B--2---:R-:W-:Y:S01]  /*207e0*/  IMAD R7, R15, R5, RZ ;  /* 0x000000050f077224 */ /* 0x004fe200078e02ff */
[----:B------:R-:W-:Y:S01]  /*207f0*/  SHF.R.S32.HI R4, RZ, 0x1f, R5 ;  /* 0x0000001fff047819 */ /* 0x000fe20000011405 */
[----:B------:R-:W-:Y:S04]  /*20800*/  IMAD.WIDE.U32 R8, R5, R14, R8 ;  /* 0x0000000e05087225 */ /* 0x000fe800078e0008 */
[----:B------:R-:W-:Y:S04]  /*20810*/  IMAD R7, R14, R4, R7 ;  /* 0x000000040e077224 */ /* 0x000fe800078e0207 */
[----:B------:R-:W-:Y:S01]  /*20820*/  IMAD.IADD R5, R9, 0x1, R7 ;  /* 0x0000000109057824 */ /* 0x000fe200078e0207 */
[----:B------:R-:W-:Y:S05]  /*20830*/  BRA `(.L_x_3219) ;  /* 0x0000000000187947 */ /* 0x000fea0003800000 */
.L_x_3218:
[----:B--2---:R-:W-:Y:S02]  /*20840*/  R2UR UR4, R134 ;  /* 0x00000000860472ca */ /* 0x004fe400000e0000 */
[----:B------:R-:W-:Y:S11]  /*20850*/  R2UR UR5, R135 ;  /* 0x00000000870572ca */ /* 0x000ff600000e0000 */
[----:B------:R-:W-:Y:S02]  /*20860*/  @!UPT UIADD3 URZ, URZ, URZ, URZ ;  /* 0x0000003f3f3ff290 */ /* 0x000fe4000fffe03f */
[----:B-1----:R-:W2:Y:S02]  /*20870*/  LD.E R8, desc[UR4][R2.64+0x40] ;  /* 0x0000400402087980 */ /* 0x002ea4000c101900 */
[----:B--2---:R-:W-:Y:S05]  /*20880*/  IMAD.U32 R8, R8, -0x80, RZ ;  /* 0xffffff8008087824 */ /* 0x004fea00078e00ff */
[----:B------:R-:W-:Y:S02]  /*20890*/  SHF.R.S32.HI R5, RZ, 0x1f, R8 ;  /* 0x0000001fff057819 */ /* 0x000fe40000011408 */
.L_x_3219:
[----:B------:R-:W-:Y:S05]  /*208a0*/  BSYNC B0 ;  /* 0x0000000000007941 */ /* 0x000fea0003800000 */
.L_x_3217:
        /* <DEDUP_REMOVED lines=72> */
[----:B------:R-:W-:Y:S01]  /*20d30*/  IMAD.X R6, R6, 0x1, R228, P1 ;  /* 0x0000000106067824 */ /* 0x000fe200008e06e4 */
[C---:B------:R-:W-:Y:S01]  /*20d40*/  @P2 R2UR UR14, R134.reuse ;  /* 0x00000000860e22ca */ /* 0x040fe200000e0000 */
[----:B------:R-:W-:Y:S01]  /*20d50*/  @!P2 STS.128 [R239+0x11000], RZ ;  /* 0x011000ffef00a388 */ /* 0x000fe20000000c00 */
[----:B------:R-:W-:Y:S02]  /*20d60*/  @P2 R2UR UR15, R135 ;  /* 0x00000000870f22ca */ /* 0x000fe400000e0000 */
[C-C-:B------:R-:W-:Y:S01]  /*20d70*/  @P3 LEA.HI.X R25, R7.reuse, R153, R6.reuse, 0x1, P4 ;  /* 0x0000009907193211 */ /* 0x140fe200020f0c06 */
[----:B------:R-:W-:Y:S01]  /*20d80*/  @!PT LDS RZ, [RZ] ;  /* 0x00000000fffff984 */ /* 0x000fe20000000800 */
[----:B------:R-:W-:Y:S01]  /*20d90*/  @!PT LDS RZ, [RZ] ;  /* 0x00000000fffff984 */ /* 0x000fe20000000800 */
[----:B------:R-:W-:Y:S01]  /*20da0*/  @!PT LDS RZ, [RZ] ;  /* 0x00000000fffff984 */ /* 0x000fe20000000800 */
[----:B------:R-:W-:Y:S01]  /*20db0*/  @P3 LDGSTS.E.BYPASS.LTC128B.128 [R239+0xd800], desc[UR4][R14.64] ;  /* 0x0d8000000eef3fae */ /* 0x000fe2000b901d44 */
[CC--:B-1----:R-:W-:Y:S02]  /*20dc0*/  @P2 LEA R22, P1, R7.reuse, R152.reuse, 0x1 ;  /* 0x0000009807162211 */ /* 0x0c2fe400078208ff */
        /* <DEDUP_REMOVED lines=282> */
[C---:B------:R-:W-:Y:S02]  /*21f70*/  R2UR UR4, R134.reuse ;  /* 0x00000000860472ca */ /* 0x040fe400000e0000 */
[----:B------:R-:W-:Y:S01]  /*21f80*/  R2UR UR5, R135 ;  /* 0x00000000870572ca */ /* 0x000fe200000e0000 */
[C---:B------:R-:W-:Y:S01]  /*21f90*/  VIADD R141, R143.reuse, 0xffffff00 ;  /* 0xffffff008f8d7836 */ /* 0x040fe20000000000 */
[C---:B------:R-:W-:Y:S01]  /*21fa0*/  R2UR UR10, R134.reuse ;  /* 0x00000000860a72ca */ /* 0x040fe200000e0000 */
[----:B------:R-:W-:Y:S01]  /*21fb0*/  VIADD R143, R143, 0xffffff80 ;  /* 0xffffff808f8f7836 */ /* 0x000fe20000000000 */
[C---:B------:R-:W-:Y:S02]  /*21fc0*/  R2UR UR11, R135.reuse ;  /* 0x00000000870b72ca */ /* 0x040fe400000e0000 */
[C---:B------:R-:W-:Y:S02]  /*21fd0*/  R2UR UR12, R134.reuse ;  /* 0x00000000860c72ca */ /* 0x040fe400000e0000 */
[C---:B------:R-:W-:Y:S02]  /*21fe0*/  R2UR UR13, R135.reuse ;  /* 0x00000000870d72ca */ /* 0x040fe400000e0000 */
[----:B------:R-:W-:Y:S02]  /*21ff0*/  R2UR UR8, R134 ;  /* 0x00000000860872ca */ /* 0x000fe400000e0000 */
[----:B------:R-:W-:Y:S01]  /*22000*/  R2UR UR9, R135 ;  /* 0x00000000870972ca */ /* 0x000fe200000e0000 */
[----:B------:R-:W2:Y:S02]  /*22010*/  LD.E R144, desc[UR4][R2.64+0x170] ;  /* 0x0001700402907980 */ /* 0x000ea4000c101900 */
[-C--:B--2---:R-:W-:Y:S02]  /*22020*/  IABS R139, R144.reuse ;  /* 0x00000090008b7213 */ /* 0x084fe40000000000 */
[-C--:B------:R-:W-:Y:S02]  /*22030*/  IABS R137, R144.reuse ;  /* 0x0000009000897213 */ /* 0x080fe40000000000 */
[----:B------:R-:W1:Y:S03]  /*22040*/  I2F.RP R138, R139 ;  /* 0x0000008b008a7306 */ /* 0x000e660000209400 */
[----:B------:R-:W-:Y:S07]  /*22050*/  IMAD.MOV R137, RZ, RZ, -R137 ;  /* 0x000000ffff897224 */ /* 0x000fee00078e0a89 */
[----:B-1----:R-:W1:Y:S02]  /*22060*/  MUFU.RCP R136, R138 ;  /* 0x0000008a00887308 */ /* 0x002e640000001000 */
[----:B-1----:R-:W-:Y:S01]  /*22070*/  VIADD R146, R136, 0xffffffe ;  /* 0x0ffffffe88927836 */ /* 0x002fe20000000000 */
[----:B------:R-:W-:Y:S02]  /*22080*/  IABS R138, R143 ;  /* 0x0000008f008a7213 */ /* 0x000fe40000000000 */
        /* <DEDUP_REMOVED lines=31> */
[-C--:B------:R-:W-:Y:S01]  /*22280*/  LEA R150, P1, R141, R240.reuse, 0x2 ;  /* 0x000000f08d967211 */ /* 0x080fe200078210ff */
[----:B------:R-:W3:Y:S01]  /*22290*/  LD.E.64 R142, desc[UR4][R2.64+0x38] ;  /* 0x00003804028e7980 */ /* 0x000ee2000c101b00 */
        /* <DEDUP_REMOVED lines=19> */
.L_x_3223:
[----:B------:R-:W-:Y:S02]  /*223d0*/  R2UR UR4, R134 ;  /* 0x00000000860472ca */ /* 0x000fe400000e0000 */
[----:B------:R-:W-:Y:S11]  /*223e0*/  R2UR UR5, R135 ;  /* 0x00000000870572ca */ /* 0x000ff600000e0000 */
[----:B------:R-:W-:Y:S02]  /*223f0*/  @!UPT UIADD3 URZ, URZ, URZ, URZ ;  /* 0x0000003f3f3ff290 */ /* 0x000fe4000fffe03f */
[----:B------:R-:W2:Y:S02]  /*22400*/  LD.E R144, desc[UR4][R2.64+0x38] ;  /* 0x0000380402907980 */ /* 0x000ea4000c101900 */
[----:B--2---:R-:W-:Y:S05]  /*22410*/  IMAD.U32 R144, R144, -0x80, RZ ;  /* 0xffffff8090907824 */ /* 0x004fea00078e00ff */
[----:B------:R-:W-:Y:S02]  /*22420*/  SHF.R.S32.HI R137, RZ, 0x1f, R144 ;  /* 0x0000001fff897819 */ /* 0x000fe40000011490 */
.L_x_3224:
[----:B------:R-:W-:Y:S05]  /*22430*/  BSYNC B0 ;  /* 0x0000000000007941 */ /* 0x000fea0003800000 */
.L_x_3222:
        /* <DEDUP_REMOVED lines=73> */
[CC--:B------:R-:W-:Y:S01]  /*228d0*/  @P1 LEA R160, P4, R139.reuse, R232.reuse, 0x1 ;  /* 0x000000e88ba01211 */ /* 0x0c0fe200078808ff */
[----:B------:R-:W-:Y:S01]  /*228e0*/  @!PT LDS RZ, [RZ] ;  /* 0x00000000fffff984 */ /* 0x000fe20000000800 */
[----:B------:R-:W-:Y:S01]  /*228f0*/  @!PT LDS RZ, [RZ] ;  /* 0x00000000fffff984 */ /* 0x000fe20000000800 */
[----:B------:R-:W-:Y:S01]  /*22900*/  @!PT LDS RZ, [RZ] ;  /* 0x00000000fffff984 */ /* 0x000fe20000000800 */
[----:B------:R1:W-:Y:S01]  /*22910*/  @P1 LDGSTS.E.BYPASS.LTC128B.128 [R239+0x5800], desc[UR4][R146.64] ;  /* 0x0580000092ef1fae */ /* 0x0003e2000b901d44 */
[----:B------:R-:W-:Y:S01]  /*22920*/  IMAD.X R138, R138, 0x1, R230, P3 ;  /* 0x000000018a8a7824 */ /* 0x000fe200018e06e6 */
[CC--:B--2---:R-:W-:Y:S02]  /*22930*/  @P0 LEA R158, P3, R139.reuse, R232.reuse, 0x1 ;  /* 0x000000e88b9e0211 */ /* 0x0c4fe400078608ff */
        /* <DEDUP_REMOVED lines=27> */
[----:B------:R-:W-:Y:S01]  /*22af0*/  @P0 LEA.HI.X R163, R137, R231, R138, 0x1, P3 ;  /* 0x000000e789a30211 */ /* 0x000fe200018f0c8a */
        /* <DEDUP_REMOVED lines=43> */
.L_x_3221:
[----:B------:R-:W-:Y:S05]  /*22db0*/  BSYNC B1 ;  /* 0x0000000000017941 */ /* 0x000fea0003800000 */
.L_x_3220:
[----:B------:R-:W-:Y:S01]  /*22dc0*/  R2UR UR4, R134 ;  /* 0x00000000860472ca */ /* 0x000fe200000e0000 */
[----:B------:R-:W2:Y:S01]  /*22dd0*/  S2R R136, SR_TID.X ;  /* 0x0000000000887919 */ /* 0x000ea20000002100 */
[----:B------:R-:W-:Y:S02]  /*22de0*/  R2UR UR5, R135 ;  /* 0x00000000870572ca */ /* 0x000fe400000e0000 */
[----:B-1----:R-:W-:Y:S01]  /*22df0*/  IADD3 R154, R242, -0x1, RZ ;  /* 0xfffffffff29a7810 */ /* 0x002fe20007ffe0ff */
[----:B------:R-:W-:Y:S08]  /*22e00*/  LDSM.16.MT88.4 R144, [R217+0xc000] ;  /* 0x00c00000d990783b */ /* 0x000ff00000004200 */
[----:B------:R-:W-:Y:S08]  /*22e10*/  LDSM.16.MT88.4 R148, [R220+0x10800] ;  /* 0x01080000dc94783b */ /* 0x000ff00000004200 */
[----:B------:R1:W3:Y:S01]  /*22e20*/  LD.E R134, desc[UR4][R2.64+0xdc] ;  /* 0x0000dc0402867980 */ /* 0x0002e2000c101900 */
[----:B--2---:R-:W-:Y:S04]  /*22e30*/  SHF.L.U32 R136, R136, 0x1, RZ ;  /* 0x0000000188887819 */ /* 0x004fe800000006ff */
[----:B------:R-:W-:Y:S04]  /*22e40*/  LOP3.LUT R137, R136, 0x6, RZ, 0xc0, !PT ;  /* 0x0000000688897812 */ /* 0x000fe800078ec0ff */
[----:B------:R-:W-:Y:S04]  /*22e50*/  LEA R136, R154, R137, 0x7 ;  /* 0x000000899a887211 */ /* 0x000fe800078e38ff */
[C---:B------:R-:W-:Y:S02]  /*22e60*/  IADD3 R137, R136.reuse, 0x8, RZ ;  /* 0x0000000888897810 */ /* 0x040fe40007ffe0ff */
[C---:B-1----:R-:W-:Y:S02]  /*22e70*/  IADD3 R2, R136.reuse, 0x9, RZ ;  /* 0x0000000988027810 */ /* 0x042fe40007ffe0ff */
[----:B------:R-:W-:Y:S02]  /*22e80*/  I2FP.F32.S32 R3, R137 ;  /* 0x0000008900037245 */ /* 0x000fe40000201400 */
[----:B------:R-:W-:Y:S02]  /*22e90*/  I2FP.F32.S32 R2, R2 ;  /* 0x0000000200027245 */ /* 0x000fe40000201400 */
[----:B------:R-:W-:Y:S01]  /*22ea0*/  IADD3 R138, R136, 0x1, RZ ;  /* 0x00000001888a7810 */ /* 0x000fe20007ffe0ff */
[CC--:B------:R-:W-:Y:S01]  /*22eb0*/  FFMA.FTZ R10, R0.reuse, R3.reuse, R10 ;  /* 0x00000003000a7223 */ /* 0x0c0fe2000001000a */
[C---:B------:R-:W-:Y:S01]  /*22ec0*/  FFMA.FTZ R8, R0.reuse, R3, R8 ;  /* 0x0000000300087223 */ /* 0x040fe20000010008 */
[CC--:B------:R-:W-:Y:S01]  /*22ed0*/  FFMA.FTZ R11, R0.reuse, R2.reuse, R11 ;  /* 0x00000002000b7223 */ /* 0x0c0fe2000001000b */
[----:B------:R-:W-:Y:S01]  /*22ee0*/  FFMA.FTZ R9, R0, R2, R9 ;  /* 0x0000000200097223 */ /* 0x000fe20000010009 */
[----:B------:R-:W-:Y:S02]  /*22ef0*/  I2FP.F32.S32 R138, R138 ;  /* 0x0000008a008a7245 */ /* 0x000fe40000201400 */
[C---:B------:R-:W-:Y:S02]  /*22f00*/  IADD3 R3, R136.reuse, 0x18, RZ ;  /* 0x0000001888037810 */ /* 0x040fe40007ffe0ff */
[----:B------:R-:W-:Y:S01]  /*22f10*/  IADD3 R2, R136, 0x19, RZ ;  /* 0x0000001988027810 */ /* 0x000fe20007ffe0ff */
[-C--:B------:R-:W-:Y:S01]  /*22f20*/  FFMA.FTZ R7, R0, R138.reuse, R7 ;  /* 0x0000008a00077223 */ /* 0x080fe20000010007 */
[----:B------:R-:W-:Y:S01]  /*22f30*/  IADD3 R137, R136, 0x10, RZ ;  /* 0x0000001088897810 */ /* 0x000fe20007ffe0ff */
[C---:B------:R-:W-:Y:S01]  /*22f40*/  FFMA.FTZ R5, R0.reuse, R138, R5 ;  /* 0x0000008a00057223 */ /* 0x040fe20000010005 */
[----:B------:R-:W-:Y:S02]  /*22f50*/  I2FP.F32.S32 R3, R3 ;  /* 0x0000000300037245 */ /* 0x000fe40000201400 */
[----:B------:R-:W-:Y:S02]  /*22f60*/  I2FP.F32.S32 R2, R2 ;  /* 0x0000000200027245 */ /* 0x000fe40000201400 */
[----:B------:R-:W-:Y:S01]  /*22f70*/  I2FP.F32.S32 R137, R137 ;  /* 0x0000008900897245 */ /* 0x000fe20000201400 */
[-C--:B------:R-:W-:Y:S01]  /*22f80*/  FFMA.FTZ R18, R0, R3.reuse, R18 ;  /* 0x0000000300127223 */ /* 0x080fe20000010012 */
[----:B------:R-:W-:Y:S01]  /*22f90*/  IADD3 R138, R136, 0x11, RZ ;  /* 0x00000011888a7810 */ /* 0x000fe20007ffe0ff */
[C---:B------:R-:W-:Y:S01]  /*22fa0*/  FFMA.FTZ R16, R0.reuse, R3, R16 ;  /* 0x0000000300107223 */ /* 0x040fe20000010010 */
[CC--:B------:R-:W-:Y:S01]  /*22fb0*/  FFMA.FTZ R19, R0.reuse, R2.reuse, R19 ;  /* 0x0000000200137223 */ /* 0x0c0fe20000010013 */
[C---:B------:R-:W-:Y:S01]  /*22fc0*/  FFMA.FTZ R17, R0.reuse, R2, R17 ;  /* 0x0000000200117223 */ /* 0x040fe20000010011 */
[----:B------:R-:W-:Y:S01]  /*22fd0*/  I2FP.F32.S32 R138, R138 ;  /* 0x0000008a008a7245 */ /* 0x000fe20000201400 */
[-C--:B------:R-:W-:Y:S01]  /*22fe0*/  FFMA.FTZ R14, R0, R137.reuse, R14 ;  /* 0x00000089000e7223 */ /* 0x080fe2000001000e */
[----:B------:R-:W-:Y:S01]  /*22ff0*/  IADD3 R3, R136, 0x28, RZ ;  /* 0x0000002888037810 */ /* 0x000fe20007ffe0ff */
[----:B------:R-:W-:Y:S01]  /*23000*/  FFMA.FTZ R12, R0, R137, R12 ;  /* 0x00000089000c7223 */ /* 0x000fe2000001000c */
        /* <DEDUP_REMOVED lines=10> */
[----:B------:R-:W-:Y:S01]  /*230b0*/  I2FP.F32.S32 R139, R136 ;  /* 0x00000088008b7245 */ /* 0x000fe20000201400 */
        /* <DEDUP_REMOVED lines=10> */
[----:B------:R-:W-:Y:S01]  /*23160*/  I2FP.F32.S32 R3, R3 ;  /* 0x0000000300037245 */ /* 0x000fe20000201400 */
[C---:B------:R-:W-:Y:S01]  /*23170*/  FFMA.FTZ R23, R0.reuse, R138, R23 ;  /* 0x0000008a00177223 */ /* 0x040fe20000010017 */
[----:B------:R-:W-:Y:S01]  /*23180*/  I2FP.F32.S32 R2, R2 ;  /* 0x0000000200027245 */ /* 0x000fe20000201400 */
[----:B------:R-:W-:Y:S01]  /*23190*/  FFMA.FTZ R21, R0, R138, R21 ;  /* 0x0000008a00157223 */ /* 0x000fe20000010015 */
[----:B------:R-:W-:Y:S01]  /*231a0*/  IADD3 R139, R136, 0x30, RZ ;  /* 0x00000030888b7810 */ /* 0x000fe20007ffe0ff */
[C---:B------:R-:W-:Y:S01]  /*231b0*/  FFMA.FTZ R31, R0.reuse, R3, R31 ;  /* 0x00000003001f7223 */ /* 0x040fe2000001001f */
[----:B------:R-:W-:Y:S01]  /*231c0*/  I2FP.F32.S32 R137, R137 ;  /* 0x0000008900897245 */ /* 0x000fe20000201400 */
[----:B------:R-:W-:Y:S01]  /*231d0*/  FFMA.FTZ R29, R0, R3, R29 ;  /* 0x00000003001d7223 */ /* 0x000fe2000001001d */
[----:B------:R-:W-:Y:S01]  /*231e0*/  IADD3 R138, R136, 0x40, RZ ;  /* 0x00000040888a7810 */ /* 0x000fe20007ffe0ff */
[CC--:B------:R-:W-:Y:S01]  /*231f0*/  FFMA.FTZ R35, R0.reuse, R2.reuse, R35 ;  /* 0x0000000200237223 */ /* 0x0c0fe20000010023 */
[----:B------:R-:W-:Y:S01]  /*23200*/  I2FP.F32.S32 R139, R139 ;  /* 0x0000008b008b7245 */ /* 0x000fe20000201400 */
[C---:B------:R-:W-:Y:S01]  /*23210*/  FFMA.FTZ R33, R0.reuse, R2, R33 ;  /* 0x0000000200217223 */ /* 0x040fe20000010021 */
[----:B------:R-:W-:Y:S01]  /*23220*/  I2FP.F32.S32 R3, R138 ;  /* 0x0000008a00037245 */ /* 0x000fe20000201400 */
[-C--:B------:R-:W-:Y:S01]  /*23230*/  FFMA.FTZ R34, R0, R137.reuse, R34 ;  /* 0x0000008900227223 */ /* 0x080fe20000010022 */
[----:B------:R-:W-:Y:S01]  /*23240*/  FMNMX.FTZ R2, R4, R132, !PT ;  /* 0x0000008404027209 */ /* 0x000fe20007810000 */
[----:B------:R-:W-:Y:S01]  /*23250*/  FFMA.FTZ R32, R0, R137, R32 ;  /* 0x0000008900207223 */ /* 0x000fe20000010020 */
[----:B------:R-:W-:Y:S01]  /*23260*/  FMNMX.FTZ R138, R6, R133, !PT ;  /* 0x00000085068a7209 */ /* 0x000fe20007810000 */
[-C--:B------:R-:W-:Y:S01]  /*23270*/  FFMA.FTZ R30, R0, R139.reuse, R30 ;  /* 0x0000008b001e7223 */ /* 0x080fe2000001001e */
[----:B------:R-:W-:Y:S01]  /*23280*/  IADD3 R137, R136, 0x41, RZ ;  /* 0x0000004188897810 */ /* 0x000fe20007ffe0ff */
[C---:B------:R-:W-:Y:S01]  /*23290*/  FFMA.FTZ R28, R0.reuse, R139, R28 ;  /* 0x0000008b001c7223 */ /* 0x040fe2000001001c */
[----:B------:R-:W-:Y:S01]  /*232a0*/  FMNMX.FTZ R139, R5, R2, !PT ;  /* 0x00000002058b7209 */ /* 0x000fe20007810000 */
[CC--:B------:R-:W-:Y:S01]  /*232b0*/  FFMA.FTZ R38, R0.reuse, R3.reuse, R38 ;  /* 0x0000000300267223 */ /* 0x0c0fe20000010026 */
[----:B------:R-:W-:Y:S01]  /*232c0*/  FMNMX.FTZ R141, R7, R138, !PT ;  /* 0x0000008a078d7209 */ /* 0x000fe20007810000 */
[----:B------:R-:W-:Y:S01]  /*232d0*/  FFMA.FTZ R36, R0, R3, R36 ;  /* 0x0000000300247223 */ /* 0x000fe20000010024 */
        /* <DEDUP_REMOVED lines=16> */
[----:B------:R-:W-:Y:S02]  /*233e0*/  FMNMX.FTZ R140, R18, R137, !PT ;  /* 0x00000089128c7209 */ /* 0x000fe40007810000 */
[C---:B------:R-:W-:Y:S02]  /*233f0*/  IADD3 R137, R136.reuse, 0x50, RZ ;  /* 0x0000005088897810 */ /* 0x040fe40007ffe0ff */
[----:B------:R-:W-:Y:S02]  /*23400*/  IADD3 R2, R136, 0x49, RZ ;  /* 0x0000004988027810 */ /* 0x000fe40007ffe0ff */
[----:B------:R-:W-:Y:S02]  /*23410*/  FMNMX.FTZ R139, R17, R138, !PT ;  /* 0x0000008a118b7209 */ /* 0x000fe40007810000 */
[----:B------:R-:W-:Y:S02]  /*23420*/  FMNMX.FTZ R3, R19, R140, !PT ;  /* 0x0000008c13037209 */ /* 0x000fe40007810000 */
[----:B------:R-:W-:Y:S02]  /*23430*/  I2FP.F32.S32 R137, R137 ;  /* 0x0000008900897245 */ /* 0x000fe40000201400 */
[----:B------:R-:W-:Y:S02]  /*23440*/  I2FP.F32.S32 R2, R2 ;  /* 0x0000000200027245 */ /* 0x000fe40000201400 */
[----:B------:R-:W-:Y:S01]  /*23450*/  FMNMX.FTZ R138, R20, R139, !PT ;  /* 0x0000008b148a7209 */ /* 0x000fe20007810000 */
[----:B------:R-:W-:Y:S01]  /*23460*/  FFMA.FTZ R46, R0, R137, R46 ;  /* 0x00000089002e7223 */ /* 0x000fe2000001002e */
[----:B------:R-:W-:Y:S01]  /*23470*/  FMNMX.FTZ R140, R22, R3, !PT ;  /* 0x00000003168c7209 */ /* 0x000fe20007810000 */
[C---:B------:R-:W-:Y:S01]  /*23480*/  FFMA.FTZ R44, R0.reuse, R137, R44 ;  /* 0x00000089002c7223 */ /* 0x040fe2000001002c */
        /* <DEDUP_REMOVED lines=15> */
[----:B------:R-:W-:Y:S02]  /*23580*/  IADD3 R137, R136, 0x59, RZ ;  /* 0x0000005988897810 */ /* 0x000fe40007ffe0ff */
[----:B------:R-:W-:Y:S02]  /*23590*/  FMNMX.FTZ R139, R29, R2, !PT ;  /* 0x000000021d8b7209 */ /* 0x000fe40007810000 */
[----:B------:R-:W-:Y:S02]  /*235a0*/  I2FP.F32.S32 R3, R3 ;  /* 0x0000000300037245 */ /* 0x000fe40000201400 */
[----:B------:R-:W-:Y:S02]  /*235b0*/  FMNMX.FTZ R141, R31, R138, !PT ;  /* 0x0000008a1f8d7209 */ /* 0x000fe40007810000 */
[----:B------:R-:W-:Y:S01]  /*235c0*/  I2FP.F32.S32 R137, R137 ;  /* 0x0000008900897245 */ /* 0x000fe20000201400 */
[----:B------:R-:W-:Y:S01]  /*235d0*/  FFMA.FTZ R50, R0, R3, R50 ;  /* 0x0000000300327223 */ /* 0x000fe20000010032 */
[----:B------:R-:W-:Y:S01]  /*235e0*/  FMNMX.FTZ R138, R32, R139, !PT ;  /* 0x0000008b208a7209 */ /* 0x000fe20007810000 */
[----:B------:R-:W-:Y:S01]  /*235f0*/  FFMA.FTZ R48, R0, R3, R48 ;  /* 0x0000000300307223 */ /* 0x000fe20000010030 */
        /* <DEDUP_REMOVED lines=36> */
[C---:B------:R-:W-:Y:S01]  /*23840*/  FFMA.FTZ R59, R0.reuse, R2, R59 ;  /* 0x00000002003b7223 */ /* 0x040fe2000001003b */
[----:B------:R-:W-:Y:S01]  /*23850*/  FMNMX.FTZ R137, R51, R140, !PT ;  /* 0x0000008c33897209 */ /* 0x000fe20007810000 */
[----:B------:R-:W-:Y:S01]  /*23860*/  FFMA.FTZ R57, R0, R2, R57 ;  /* 0x0000000200397223 */ /* 0x000fe20000010039 */
        /* <DEDUP_REMOVED lines=14> */
[----:B------:R-:W-:Y:S02]  /*23950*/  I2FP.F32.S32 R137, R137 ;  /* 0x0000008900897245 */ /* 0x000fe40000201400 */
        /* <DEDUP_REMOVED lines=9> */
[-C--:B------:R-:W-:Y:S01]  /*239f0*/  FFMA.FTZ R65, R0, R136.reuse, R65 ;  /* 0x0000008800417223 */ /* 0x080fe20000010041 */
[----:B------:R-:W-:Y:S01]  /*23a00*/  FMNMX.FTZ R140, R64, R141, !PT ;  /* 0x0000008d408c7209 */ /* 0x000fe20007810000 */
[----:B------:R-:W-:Y:S01]  /*23a10*/  FFMA.FTZ R67, R0, R136, R67 ;  /* 0x0000008800437223 */ /* 0x000fe20000010043 */
        /* <DEDUP_REMOVED lines=12> */
[----:B------:R-:W-:Y:S01]  /*23ae0*/  FADD.FTZ R135, -R3, R132 ;  /* 0x0000008403877221 */ /* 0x000fe20000010100 */
[----:B---3--:R-:W-:Y:S01]  /*23af0*/  FMUL.FTZ R163, R134, R3 ;  /* 0x0000000386a37220 */ /* 0x008fe20000410000 */
[C---:B------:R-:W-:Y:S01]  /*23b00*/  FSETP.NEU.FTZ.AND P0, PT, R2.reuse, -INF , PT ;  /* 0xff8000000200780b */ /* 0x040fe20003f1d000 */
[----:B------:R-:W-:Y:S01]  /*23b10*/  FADD.FTZ R133, -R2, R133 ;  /* 0x0000008502857221 */ /* 0x000fe20000010100 */
[C---:B------:R-:W-:Y:S01]  /*23b20*/  FMUL.FTZ R136, R134.reuse, R135 ;  /* 0x0000008786887220 */ /* 0x040fe20000410000 */
[C---:B------:R-:W-:Y:S02]  /*23b30*/  FMUL.FTZ R165, R134.reuse, R2 ;  /* 0x0000000286a57220 */ /* 0x040fe40000410000 */
[----:B------:R-:W-:Y:S02]  /*23b40*/  FMUL.FTZ R132, R134, R133 ;  /* 0x0000008586847220 */ /* 0x000fe40000410000 */
[----:B------:R1:W2:Y:S01]  /*23b50*/  MUFU.EX2 R133, R136 ;  /* 0x0000008800857308 */ /* 0x0002a20000000800 */
[----:B------:R-:W-:Y:S02]  /*23b60*/  FSEL R165, R165, RZ, P0 ;  /* 0x000000ffa5a57208 */ /* 0x000fe40000000000 */
[----:B------:R-:W-:Y:S03]  /*23b70*/  FSETP.NEU.FTZ.AND P0, PT, R3, -INF , PT ;  /* 0xff8000000300780b */ /* 0x000fe60003f1d000 */
[-CC-:B------:R-:W-:Y:S01]  /*23b80*/  FFMA.FTZ R158, R10, R134.reuse, -R165.reuse ;  /* 0x000000860a9e7223 */ /* 0x180fe200000108a5 */
[----:B------:R-:W-:Y:S01]  /*23b90*/  FSEL R163, R163, RZ, P0 ;  /* 0x000000ffa3a37208 */ /* 0x000fe20000000000 */
[-CC-:B------:R-:W-:Y:S01]  /*23ba0*/  FFMA.FTZ R155, R11, R134.reuse, -R165.reuse ;  /* 0x000000860b9b7223 */ /* 0x180fe200000108a5 */
[-CC-:B------:R-:W-:Y:S01]  /*23bb0*/  FFMA.FTZ R161, R6, R134.reuse, -R165.reuse ;  /* 0x0000008606a17223 */ /* 0x180fe200000108a5 */
[-C--:B------:R-:W-:Y:S01]  /*23bc0*/  FFMA.FTZ R159, R7, R134.reuse, -R165 ;  /* 0x00000086079f7223 */ /* 0x080fe200000108a5 */
[----:B------:R-:W3:Y:S01]  /*23bd0*/  MUFU.EX2 R132, R132 ;  /* 0x0000008400847308 */ /* 0x000ee20000000800 */
[-CC-:B------:R-:W-:Y:S01]  /*23be0*/  FFMA.FTZ R157, R8, R134.reuse, -R163.reuse ;  /* 0x00000086089d7223 */ /* 0x180fe200000108a3 */
[-CC-:B------:R-:W-:Y:S01]  /*23bf0*/  FFMA.FTZ R156, R9, R134.reuse, -R163.reuse ;  /* 0x00000086099c7223 */ /* 0x180fe200000108a3 */
[-CC-:B------:R-:W-:Y:S01]  /*23c00*/  FFMA.FTZ R162, R4, R134.reuse, -R163.reuse ;  /* 0x0000008604a27223 */ /* 0x180fe200000108a3 */
[-C--:B------:R-:W-:Y:S01]  /*23c10*/  FFMA.FTZ R160, R5, R134.reuse, -R163 ;  /* 0x0000008605a07223 */ /* 0x080fe200000108a3 */
[--C-:B------:R-:W-:Y:S01]  /*23c20*/  FFMA.FTZ R175, R38, R134, -R165.reuse ;  /* 0x0000008626af7223 */ /* 0x100fe200000108a5 */
[----:B-1----:R-:W1:Y:S01]  /*23c30*/  LDSM.16.MT88.4 R136, [R220+0xc000] ;  /* 0x00c00000dc88783b */ /* 0x002e620000004200 */
[C---:B--2---:R-:W-:Y:S03]  /*23c40*/  FMUL.FTZ R4, R133.reuse, R128 ;  /* 0x0000008085047220 */ /* 0x044fe60000410000 */
        /* <DEDUP_REMOVED lines=22> */
[----:B------:R-:W-:Y:S01]  /*23db0*/  FMUL.FTZ R77, R133, R77 ;  /* 0x0000004d854d7220 */ /* 0x000fe20000410000 */
[C---:B------:R-:W-:Y:S03]  /*23dc0*/  FMUL.FTZ R82, R132.reuse, R82 ;  /* 0x0000005284527220 */ /* 0x040fe60000410000 */
[----:B------:R-:W4:Y:S01]  /*23dd0*/  MUFU.EX2 R155, R155 ;  /* 0x0000009b009b7308 */ /* 0x000f220000000800 */
[----:B--2---:R-:W-:Y:S01]  /*23de0*/  F2FP.F16.F32.PACK_AB R129, R159, R161 ;  /* 0x000000a19f81723e */ /* 0x004fe200000000ff */
[----:B------:R-:W-:Y:S01]  /*23df0*/  FMUL.FTZ R83, R132, R83 ;  /* 0x0000005384537220 */ /* 0x000fe20000410000 */
[C---:B------:R-:W-:Y:S01]  /*23e00*/  FMUL.FTZ R80, R133.reuse, R80 ;  /* 0x0000005085507220 */ /* 0x040fe20000410000 */
[----:B------:R-:W-:Y:S01]  /*23e10*/  FMUL.FTZ R81, R133, R81 ;  /* 0x0000005185517220 */ /* 0x000fe20000410000 */
[-CC-:B------:R-:W-:Y:S01]  /*23e20*/  FFMA.FTZ R172, R39, R134.reuse, -R165.reuse ;  /* 0x0000008627ac7223 */ /* 0x180fe200000108a5 */
[-CC-:B------:R-:W-:Y:S01]  /*23e30*/  FFMA.FTZ R174, R42, R134.reuse, -R165.reuse ;  /* 0x000000862aae7223 */ /* 0x180fe200000108a5 */
[-C--:B------:R-:W-:Y:S03]  /*23e40*/  FFMA.FTZ R177, R43, R134.reuse, -R165 ;  /* 0x000000862bb17223 */ /* 0x080fe600000108a5 */
[----:B------:R-:W-:Y:S01]  /*23e50*/  MUFU.EX2 R162, R162 ;  /* 0x000000a200a27308 */ /* 0x000fe20000000800 */
[-CC-:B------:R-:W-:Y:S01]  /*23e60*/  FFMA.FTZ R176, R36, R134.reuse, -R163.reuse ;  /* 0x0000008624b07223 */ /* 0x180fe200000108a3 */
[-CC-:B------:R-:W-:Y:S01]  /*23e70*/  FFMA.FTZ R179, R37, R134.reuse, -R163.reuse ;  /* 0x0000008625b37223 */ /* 0x180fe200000108a3 */
[-CC-:B------:R-:W-:Y:S01]  /*23e80*/  FFMA.FTZ R178, R40, R134.reuse, -R163.reuse ;  /* 0x0000008628b27223 */ /* 0x180fe200000108a3 */
[----:B------:R-:W-:Y:S01]  /*23e90*/  LDSM.16.MT88.4 R36, [R218+0xe000] ;  /* 0x00e00000da24783b */ /* 0x000fe20000004200 */
[-C--:B------:R-:W-:Y:S01]  /*23ea0*/  FFMA.FTZ R181, R41, R134.reuse, -R163 ;  /* 0x0000008629b57223 */ /* 0x080fe200000108a3 */
[-CC-:B------:R-:W-:Y:S01]  /*23eb0*/  FFMA.FTZ R180, R46, R134.reuse, -R165.reuse ;  /* 0x000000862eb47223 */ /* 0x180fe200000108a5 */
[--C-:B------:R-:W-:Y:S03]  /*23ec0*/  FFMA.FTZ R183, R47, R134, -R165.reuse ;  /* 0x000000862fb77223 */ /* 0x100fe600000108a5 */
[----:B------:R-:W2:Y:S01]  /*23ed0*/  MUFU.EX2 R160, R160 ;  /* 0x000000a000a07308 */ /* 0x000ea20000000800 */
[----:B----4-:R-:W-:Y:S01]  /*23ee0*/  F2FP.F16.F32.PACK_AB R131, R155, R158 ;  /* 0x0000009e9b83723e */ /* 0x010fe200000000ff */
[-CC-:B------:R-:W-:Y:S01]  /*23ef0*/  FFMA.FTZ R182, R50, R134.reuse, -R165.reuse ;  /* 0x0000008632b67223 */ /* 0x180fe200000108a5 */
[-C--:B------:R-:W-:Y:S01]  /*23f00*/  FFMA.FTZ R185, R51, R134.reuse, -R165 ;  /* 0x0000008633b97223 */ /* 0x080fe200000108a5 */
[----:B------:R-:W-:Y:S01]  /*23f10*/  LDSM.16.MT88.4 R40, [R218+0x12000] ;  /* 0x01200000da28783b */ /* 0x000fe20000004200 */
[-CC-:B------:R-:W-:Y:S01]  /*23f20*/  FFMA.FTZ R184, R44, R134.reuse, -R163.reuse ;  /* 0x000000862cb87223 */ /* 0x180fe200000108a3 */
[-CC-:B------:R-:W-:Y:S01]  /*23f30*/  FFMA.FTZ R187, R45, R134.reuse, -R163.reuse ;  /* 0x000000862dbb7223 */ /* 0x180fe200000108a3 */
[-CC-:B------:R-:W-:Y:S03]  /*23f40*/  FFMA.FTZ R186, R48, R134.reuse, -R163.reuse ;  /* 0x0000008630ba7223 */ /* 0x180fe600000108a3 */
[----:B------:R-:W-:Y:S01]  /*23f50*/  MUFU.EX2 R157, R157 ;  /* 0x0000009d009d7308 */ /* 0x000fe20000000800 */
[----:B------:R-:W-:Y:S01]  /*23f60*/  FFMA.FTZ R189, R49, R134, -R163 ;  /* 0x0000008631bd7223 */ /* 0x000fe200000108a3 */
[C---:B------:R-:W-:Y:S01]  /*23f70*/  FMUL.FTZ R86, R132.reuse, R86 ;  /* 0x0000005684567220 */ /* 0x040fe20000410000 */
[C---:B------:R-:W-:Y:S01]  /*23f80*/  FMUL.FTZ R87, R132.reuse, R87 ;  /* 0x0000005784577220 */ /* 0x040fe20000410000 */
[----:B------:R-:W-:Y:S01]  /*23f90*/  LDSM.16.MT88.4 R44, [R217+0xe800] ;  /* 0x00e80000d92c783b */ /* 0x000fe20000004200 */
[C---:B------:R-:W-:Y:S01]  /*23fa0*/  FMUL.FTZ R84, R133.reuse, R84 ;  /* 0x0000005485547220 */ /* 0x040fe20000410000 */
[C---:B------:R-:W-:Y:S01]  /*23fb0*/  FMUL.FTZ R85, R133.reuse, R85 ;  /* 0x0000005585557220 */ /* 0x040fe20000410000 */
[----:B------:R-:W-:Y:S03]  /*23fc0*/  FMUL.FTZ R90, R132, R90 ;  /* 0x0000005a845a7220 */ /* 0x000fe60000410000 */
[----:B------:R-:W4:Y:S01]  /*23fd0*/  MUFU.EX2 R156, R156 ;  /* 0x0000009c009c7308 */ /* 0x000f220000000800 */
[----:B--2---:R-:W-:Y:S01]  /*23fe0*/  F2FP.F16.F32.PACK_AB R128, R160, R162 ;  /* 0x000000a2a080723e */ /* 0x004fe200000000ff */
        /* <DEDUP_REMOVED lines=12> */
[--C-:B------:R-:W-:Y:S01]  /*240b0*/  FFMA.FTZ R167, R14, R134, -R165.reuse ;  /* 0x000000860ea77223 */ /* 0x100fe200000108a5 */
[----:B------:R-:W-:Y:S01]  /*240c0*/  FMUL.FTZ R14, R132, R122 ;  /* 0x0000007a840e7220 */ /* 0x000fe20000410000 */
[----:B------:R-:W-:Y:S01]  /*240d0*/  FFMA.FTZ R164, R15, R134, -R165 ;  /* 0x000000860fa47223 */ /* 0x000fe200000108a5 */
[----:B----4-:R-:W-:Y:S01]  /*240e0*/  F2FP.F16.F32.PACK_AB R130, R156, R157 ;  /* 0x0000009d9c82723e */ /* 0x010fe200000000ff */
[C---:B------:R-:W-:Y:S01]  /*240f0*/  FMUL.FTZ R15, R132.reuse, R123 ;  /* 0x0000007b840f7220 */ /* 0x040fe20000410000 */
[C---:B------:R-:W-:Y:S01]  /*24100*/  FMUL.FTZ R102, R132.reuse, R102 ;  /* 0x0000006684667220 */ /* 0x040fe20000410000 */
[----:B------:R-:W-:Y:S01]  /*24110*/  FMUL.FTZ R103, R132, R103 ;  /* 0x0000006784677220 */ /* 0x000fe20000410000 */
[C---:B------:R-:W-:Y:S01]  /*24120*/  FMUL.FTZ R100, R133.reuse, R100 ;  /* 0x0000006485647220 */ /* 0x040fe20000410000 */
[C---:B------:R-:W-:Y:S01]  /*24130*/  FMUL.FTZ R101, R133.reuse, R101 ;  /* 0x0000006585657220 */ /* 0x040fe20000410000 */
[--C-:B------:R-:W-:Y:S01]  /*24140*/  FFMA.FTZ R168, R12, R134, -R163.reuse ;  /* 0x000000860ca87223 */ /* 0x100fe200000108a3 */
[C---:B-1----:R-:W-:Y:S01]  /*24150*/  HMMA.16816.F32 R4, R128.reuse, R136, R4 ;  /* 0x000000888004723c */ /* 0x042fe20000001804 */
[----:B------:R-:W-:Y:S04]  /*24160*/  MUFU.EX2 R167, R167 ;  /* 0x000000a700a77308 */ /* 0x000fe80000000800 */
[----:B------:R-:W-:Y:S01]  /*24170*/  FMUL.FTZ R12, R133, R120 ;  /* 0x00000078850c7220 */ /* 0x000fe20000410000 */
[C---:B------:R-:W-:Y:S01]  /*24180*/  HMMA.16816.F32 R8, R128.reuse, R138, R8 ;  /* 0x0000008a8008723c */ /* 0x040fe20000001808 */
[----:B------:R-:W1:Y:S04]  /*24190*/  LDSM.16.MT88.4 R136, [R220+0x10000] ;  /* 0x01000000dc88783b */ /* 0x000e680000004200 */
[----:B------:R-:W-:Y:S01]  /*241a0*/  MUFU.EX2 R164, R164 ;  /* 0x000000a400a47308 */ /* 0x000fe20000000800 */
[----:B------:R-:W-:Y:S01]  /*241b0*/  ISETP.GT.AND P0, PT, R242, 0x1, PT ;  /* 0x00000001f200780c */ /* 0x000fe20003f04270 */
[----:B------:R-:W-:Y:S01]  /*241c0*/  FFMA.FTZ R171, R13, R134, -R163 ;  /* 0x000000860dab7223 */ /* 0x000fe200000108a3 */
[C---:B------:R-:W-:Y:S03]  /*241d0*/  HMMA.16816.F32 R68, R128.reuse, R140, R68 ;  /* 0x0000008c8044723c */ /* 0x040fe60000001844 */
[C---:B------:R-:W-:Y:S03]  /*241e0*/  FMUL.FTZ R13, R133.reuse, R121 ;  /* 0x00000079850d7220 */ /* 0x040fe60000410000 */
        /* <DEDUP_REMOVED lines=18> */
[C---:B------:R-:W-:Y:S03]  /*24310*/  FMUL.FTZ R110, R132.reuse, R110 ;  /* 0x0000006e846e7220 */ /* 0x040fe60000410000 */
[C---:B------:R-:W-:Y:S01]  /*24320*/  HMMA.16816.F32 R96, R128.reuse, R138, R96 ;  /* 0x0000008a8060723c */ /* 0x040fe20000001860 */
[----:B------:R-:W1:Y:S01]  /*24330*/  LDSM.16.MT88.4 R136, [R216+0x10000] ;  /* 0x01000000d888783b */ /* 0x000e620000004200 */
[----:B------:R-:W-:Y:S03]  /*24340*/  MUFU.EX2 R174, R174 ;  /* 0x000000ae00ae7308 */ /* 0x000fe60000000800 */
[----:B------:R-:W-:Y:S01]  /*24350*/  FMUL.FTZ R111, R132, R111 ;  /* 0x0000006f846f7220 */ /* 0x000fe20000410000 */
[C---:B--2---:R-:W-:Y:S06]  /*24360*/  HMMA.16816.F32 R100, R128.reuse, R140, R100 ;  /* 0x0000008c8064723c */ /* 0x044fec0000001864 */
[----:B------:R-:W-:Y:S01]  /*24370*/  MUFU.EX2 R177, R177 ;  /* 0x000000b100b17308 */ /* 0x000fe20000000800 */
[----:B------:R-:W-:Y:S01]  /*24380*/  FMUL.FTZ R108, R133, R108 ;  /* 0x0000006c856c7220 */ /* 0x000fe20000410000 */
[C---:B------:R-:W-:Y:S01]  /*24390*/  HMMA.16816.F32 R104, R128.reuse, R142, R104 ;  /* 0x0000008e8068723c */ /* 0x040fe20000001868 */
[----:B------:R-:W2:Y:S02]  /*243a0*/  LDSM.16.MT88.4 R140, [R218+0xc800] ;  /* 0x00c80000da8c783b */ /* 0x000ea40000004200 */
[-CC-:B------:R-:W-:Y:S01]  /*243b0*/  FFMA.FTZ R166, R18, R134.reuse, -R165.reuse ;  /* 0x0000008612a67223 */ /* 0x180fe200000108a5 */
[-C--:B------:R-:W-:Y:S01]  /*243c0*/  FFMA.FTZ R169, R19, R134.reuse, -R165 ;  /* 0x0000008613a97223 */ /* 0x080fe200000108a5 */
[-CC-:B------:R-:W-:Y:S01]  /*243d0*/  FFMA.FTZ R170, R16, R134.reuse, -R163.reuse ;  /* 0x0000008610aa7223 */ /* 0x180fe200000108a3 */
[----:B------:R-:W-:Y:S02]  /*243e0*/  FFMA.FTZ R173, R17, R134, -R163 ;  /* 0x0000008611ad7223 */ /* 0x000fe400000108a3 */
[----:B------:R-:W-:Y:S03]  /*243f0*/  MUFU.EX2 R176, R176 ;  /* 0x000000b000b07308 */ /* 0x000fe60000000800 */
[C---:B------:R-:W-:Y:S01]  /*24400*/  FMUL.FTZ R109, R133.reuse, R109 ;  /* 0x0000006d856d7220 */ /* 0x040fe20000410000 */
[C---:B------:R-:W-:Y:S01]  /*24410*/  FMUL.FTZ R18, R132.reuse, R118 ;  /* 0x0000007684127220 */ /* 0x040fe20000410000 */
[----:B------:R-:W-:Y:S01]  /*24420*/  FMUL.FTZ R19, R132, R119 ;  /* 0x0000007784137220 */ /* 0x000fe20000410000 */
[----:B------:R-:W-:Y:S01]  /*24430*/  FMUL.FTZ R16, R133, R116 ;  /* 0x0000007485107220 */ /* 0x000fe20000410000 */
[----:B----4-:R-:W-:Y:S01]  /*24440*/  F2FP.F16.F32.PACK_AB R116, R171, R168 ;  /* 0x000000a8ab74723e */ /* 0x010fe200000000ff */
[C---:B------:R-:W-:Y:S01]  /*24450*/  FMUL.FTZ R17, R133.reuse, R117 ;  /* 0x0000007585117220 */ /* 0x040fe20000410000 */
[C---:B---3--:R-:W-:Y:S01]  /*24460*/  HMMA.16816.F32 R12, R128.reuse, R124, R12 ;  /* 0x0000007c800c723c */ /* 0x048fe2000000180c */
[----:B------:R-:W-:Y:S02]  /*24470*/  MUFU.EX2 R166, R166 ;  /* 0x000000a600a67308 */ /* 0x000fe40000000800 */
[----:B------:R-:W-:Y:S01]  /*24480*/  F2FP.F16.F32.PACK_AB R117, R164, R167 ;  /* 0x000000a7a475723e */ /* 0x000fe200000000ff */
[C---:B------:R-:W-:Y:S01]  /*24490*/  FMUL.FTZ R114, R132.reuse, R114 ;  /* 0x0000007284727220 */ /* 0x040fe20000410000 */
[----:B------:R-:W-:Y:S01]  /*244a0*/  FMUL.FTZ R115, R132, R115 ;  /* 0x0000007384737220 */ /* 0x000fe20000410000 */
[C---:B------:R-:W-:Y:S01]  /*244b0*/  HMMA.16816.F32 R108, R128.reuse, R126, R108 ;  /* 0x0000007e806c723c */ /* 0x040fe2000000186c */
[----:B------:R-:W3:Y:S04]  /*244c0*/  LDSM.16.MT88.4 R124, [R216+0xc800] ;  /* 0x00c80000d87c783b */ /* 0x000ee80000004200 */
[----:B------:R-:W4:Y:S01]  /*244d0*/  MUFU.EX2 R169, R169 ;  /* 0x000000a900a97308 */ /* 0x000f220000000800 */
[C---:B------:R-:W-:Y:S01]  /*244e0*/  FMUL.FTZ R112, R133.reuse, R112 ;  /* 0x0000007085707220 */ /* 0x040fe20000410000 */
[C---:B-1----:R-:W-:Y:S08]  /*244f0*/  HMMA.16816.F32 R16, R128.reuse, R136, R16 ;  /* 0x000000888010723c */ /* 0x042ff00000001810 */
[----:B------:R-:W-:Y:S03]  /*24500*/  MUFU.EX2 R170, R170 ;  /* 0x000000aa00aa7308 */ /* 0x000fe60000000800 */
[----:B------:R-:W-:Y:S01]  /*24510*/  FMUL.FTZ R113, R133, R113 ;  /* 0x0000007185717220 */ /* 0x000fe20000410000 */
[-CC-:B------:R-:W-:Y:S01]  /*24520*/  FFMA.FTZ R54, R54, R134.reuse, -R165.reuse ;  /* 0x0000008636367223 */ /* 0x180fe200000108a5 */
[-CC-:B------:R-:W-:Y:S01]  /*24530*/  FFMA.FTZ R55, R55, R134.reuse, -R165.reuse ;  /* 0x0000008637377223 */ /* 0x180fe200000108a5 */
[-CC-:B------:R-:W-:Y:S01]  /*24540*/  FFMA.FTZ R58, R58, R134.reuse, -R165.reuse ;  /* 0x000000863a3a7223 */ /* 0x180fe200000108a5 */
[----:B------:R-:W-:Y:S03]  /*24550*/  FFMA.FTZ R59, R59, R134, -R165 ;  /* 0x000000863b3b7223 */ /* 0x000fe600000108a5 */
[----:B------:R-:W-:Y:S01]  /*24560*/  HMMA.16816.F32 R112, R128, R138, R112 ;  /* 0x0000008a8070723c */ /* 0x000fe20000001870 */
[----:B------:R-:W1:Y:S01]  /*24570*/  MUFU.EX2 R173, R173 ;  /* 0x000000ad00ad7308 */ /* 0x000e620000000800 */
[----:B------:R-:W-:Y:S01]  /*24580*/  LDSM.16.MT88.4 R128, [R217+0x10800] ;  /* 0x01080000d980783b */ /* 0x000fe20000004200 */
[----:B----4-:R-:W-:Y:S01]  /*24590*/  F2FP.F16.F32.PACK_AB R119, R169, R166 ;  /* 0x000000a6a977723e */ /* 0x010fe200000000ff */
[-CC-:B------:R-:W-:Y:S01]  /*245a0*/  FFMA.FTZ R52, R52, R134.reuse, -R163.reuse ;  /* 0x0000008634347223 */ /* 0x180fe200000108a3 */
[-CC-:B------:R-:W-:Y:S01]  /*245b0*/  FFMA.FTZ R53, R53, R134.reuse, -R163.reuse ;  /* 0x0000008635357223 */ /* 0x180fe200000108a3 */
[-CC-:B------:R-:W-:Y:S01]  /*245c0*/  FFMA.FTZ R56, R56, R134.reuse, -R163.reuse ;  /* 0x0000008638387223 */ /* 0x180fe200000108a3 */
[----:B------:R-:W-:Y:S01]  /*245d0*/  FFMA.FTZ R57, R57, R134, -R163 ;  /* 0x0000008639397223 */ /* 0x000fe200000108a3 */
[----:B------:R-:W-:Y:S03]  /*245e0*/  FFMA.FTZ R162, R133, R244, R162 ;  /* 0x000000f485a27223 */ /* 0x000fe600000100a2 */
[----:B------:R-:W-:Y:S01]  /*245f0*/  MUFU.EX2 R179, R179 ;  /* 0x000000b300b37308 */ /* 0x000fe20000000800 */
[----:B------:R-:W-:Y:S01]  /*24600*/  LDSM.16.MT88.4 R136, [R220+0xd000] ;  /* 0x00d00000dc88783b */ /* 0x000fe20000004200 */
[----:B------:R-:W-:Y:S01]  /*24610*/  FFMA.FTZ R161, R132, R245, R161 ;  /* 0x000000f584a17223 */ /* 0x000fe200000100a1 */
[----:B------:R-:W-:Y:S01]  /*24620*/  MOV R242, R154 ;  /* 0x0000009a00f27202 */ /* 0x000fe20000000f00 */
[----:B------:R-:W-:Y:S01]  /*24630*/  FADD.FTZ R162, R160, R162 ;  /* 0x000000a2a0a27221 */ /* 0x000fe20000010000 */
[----:B------:R-:W-:Y:S01]  /*24640*/  MOV R133, R2 ;  /* 0x0000000200857202 */ /* 0x000fe20000000f00 */
[----:B------:R-:W-:Y:S01]  /*24650*/  FADD.FTZ R161, R159, R161 ;  /* 0x000000a19fa17221 */ /* 0x000fe20000010000 */
[----:B------:R-:W-:Y:S03]  /*24660*/  MOV R132, R3 ;  /* 0x0000000300847202 */ /* 0x000fe60000000f00 */
[----:B------:R-:W-:Y:S01]  /*24670*/  MUFU.EX2 R178, R178 ;  /* 0x000000b200b27308 */ /* 0x000fe20000000800 */
[----:B-1----:R-:W-:Y:S01]  /*24680*/  F2FP.F16.F32.PACK_AB R118, R173, R170 ;  /* 0x000000aaad76723e */ /* 0x002fe200000000ff */
        /* <DEDUP_REMOVED lines=9> */
[C---:B--2---:R-:W-:Y:S08]  /*24720*/  HMMA.16816.F32 R68, R116.reuse, R140, R68 ;  /* 0x0000008c7444723c */ /* 0x044ff00000001844 */
[----:B------:R-:W-:Y:S01]  /*24730*/  MUFU.EX2 R183, R183 ;  /* 0x000000b700b77308 */ /* 0x000fe20000000800 */
[C---:B------:R-:W-:Y:S01]  /*24740*/  HMMA.16816.F32 R72, R116.reuse, R142, R72 ;  /* 0x0000008e7448723c */ /* 0x040fe20000001848 */
[----:B------:R-:W-:Y:S02]  /*24750*/  LDSM.16.MT88.4 R140, [R218+0xd000] ;  /* 0x00d00000da8c783b */ /* 0x000fe40000004200 */
[----:B------:R-:W-:Y:S03]  /*24760*/  FADD.FTZ R166, R166, R167 ;  /* 0x000000a7a6a67221 */ /* 0x000fe60000010000 */
[C---:B------:R-:W-:Y:S03]  /*24770*/  HMMA.16816.F32 R76, R116.reuse, R144, R76 ;  /* 0x00000090744c723c */ /* 0x040fe6000000184c */
[----:B------:R-:W-:Y:S02]  /*24780*/  MUFU.EX2 R182, R182 ;  /* 0x000000b600b67308 */ /* 0x000fe40000000800 */
[----:B------:R-:W-:Y:S01]  /*24790*/  FADD.FTZ R169, R169, R166 ;  /* 0x000000a6a9a97221 */ /* 0x000fe20000010000 */
[C---:B------:R-:W-:Y:S07]  /*247a0*/  HMMA.16816.F32 R80, R116.reuse, R146, R80 ;  /* 0x000000927450723c */ /* 0x040fee0000001850 */
[----:B------:R-:W-:Y:S01]  /*247b0*/  MUFU.EX2 R185, R185 ;  /* 0x000000b900b97308 */ /* 0x000fe20000000800 */
[-CC-:B------:R-:W-:Y:S01]  /*247c0*/  FFMA.FTZ R144, R22, R134.reuse, -R165.reuse ;  /* 0x0000008616907223 */ /* 0x180fe200000108a5 */
[C---:B---3--:R-:W-:Y:S03]  /*247d0*/  HMMA.16816.F32 R84, R116.reuse, R124, R84 ;  /* 0x0000007c7454723c */ /* 0x048fe60000001854 */
[-CC-:B------:R-:W-:Y:S03]  /*247e0*/  FFMA.FTZ R147, R26, R134.reuse, -R165.reuse ;  /* 0x000000861a937223 */ /* 0x180fe600000108a5 */
[C---:B------:R-:W-:Y:S01]  /*247f0*/  HMMA.16816.F32 R88, R116.reuse, R126, R88 ;  /* 0x0000007e7458723c */ /* 0x040fe20000001858 */
[----:B------:R-:W2:Y:S01]  /*24800*/  LDSM.16.MT88.4 R124, [R216+0x10800] ;  /* 0x01080000d87c783b */ /* 0x000ea20000004200 */
[----:B------:R-:W-:Y:S03]  /*24810*/  MUFU.EX2 R144, R144 ;  /* 0x0000009000907308 */ /* 0x000fe60000000800 */
[-CC-:B------:R-:W-:Y:S01]  /*24820*/  FFMA.FTZ R146, R27, R134.reuse, -R165.reuse ;  /* 0x000000861b927223 */ /* 0x180fe200000108a5 */
[C---:B------:R-:W-:Y:S06]  /*24830*/  HMMA.16816.F32 R92, R116.reuse, R148, R92 ;  /* 0x00000094745c723c */ /* 0x040fec000000185c */
        /* <DEDUP_REMOVED lines=8> */
[----:B------:R-:W3:Y:S05]  /*248c0*/  LDSM.16.MT88.4 R120, [R217+0xd000] ;  /* 0x00d00000d978783b */ /* 0x000eea0000004200 */
[----:B------:R-:W4:Y:S01]  /*248d0*/  MUFU.EX2 R146, R146 ;  /* 0x0000009200927308 */ /* 0x000f220000000800 */
[-CC-:B------:R-:W-:Y:S01]  /*248e0*/  FFMA.FTZ R151, R25, R134.reuse, -R163.reuse ;  /* 0x0000008619977223 */ /* 0x180fe200000108a3 */
[C---:B------:R-:W-:Y:S01]  /*248f0*/  HMMA.16816.F32 R12, R116.reuse, R128, R12 ;  /* 0x00000080740c723c */ /* 0x040fe2000000180c */
[----:B------:R-:W5:Y:S02]  /*24900*/  LDSM.16.MT88.4 R24, [R216+0xd000] ;  /* 0x00d00000d818783b */ /* 0x000f640000004200 */
[----:B------:R-:W-:Y:S03]  /*24910*/  FFMA.FTZ R149, R21, R134, -R163 ;  /* 0x0000008615957223 */ /* 0x000fe600000108a3 */
[C---:B------:R-:W-:Y:S02]  /*24920*/  HMMA.16816.F32 R108, R116.reuse, R130, R108 ;  /* 0x00000082746c723c */ /* 0x040fe4000000186c */
[----:B------:R-:W-:Y:S01]  /*24930*/  MUFU.EX2 R148, R148 ;  /* 0x0000009400947308 */ /* 0x000fe20000000800 */
[----:B------:R-:W-:Y:S03]  /*24940*/  LDSM.16.MT88.4 R128, [R216+0x11000] ;  /* 0x01100000d880783b */ /* 0x000fe60000004200 */
[C---:B--2---:R-:W-:Y:S06]  /*24950*/  HMMA.16816.F32 R16, R116.reuse, R124, R16 ;  /* 0x0000007c7410723c */ /* 0x044fec0000001810 */
[----:B------:R-:W2:Y:S01]  /*24960*/  MUFU.EX2 R149, R149 ;  /* 0x0000009500957308 */ /* 0x000ea20000000800 */
[C---:B-1----:R-:W-:Y:S01]  /*24970*/  F2FP.F16.F32.PACK_AB R21, R145.reuse, R144 ;  /* 0x000000909115723e */ /* 0x042fe200000000ff */
[----:B------:R-:W-:Y:S01]  /*24980*/  HMMA.16816.F32 R112, R116, R126, R112 ;  /* 0x0000007e7470723c */ /* 0x000fe20000001870 */
[----:B------:R-:W1:Y:S07]  /*24990*/  LDSM.16.MT88.4 R116, [R220+0x11000] ;  /* 0x01100000dc74783b */ /* 0x000e6e0000004200 */
[----:B------:R-:W-:Y:S03]  /*249a0*/  MUFU.EX2 R150, R150 ;  /* 0x0000009600967308 */ /* 0x000fe60000000800 */
[----:B----4-:R-:W-:Y:S01]  /*249b0*/  F2FP.F16.F32.PACK_AB R23, R146, R147 ;  /* 0x000000939217723e */ /* 0x010fe200000000ff */
[----:B------:R-:W-:Y:S01]  /*249c0*/  FADD.FTZ R144, R144, R169 ;  /* 0x000000a990907221 */ /* 0x000fe20000010000 */
[----:B------:R-:W4:Y:S03]  /*249d0*/  LDSM.16.MT88.4 R124, [R218+0x11000] ;  /* 0x01100000da7c783b */ /* 0x000f260000004200 */
[----:B------:R-:W-:Y:S02]  /*249e0*/  FADD.FTZ R144, R145, R144 ;  /* 0x0000009091907221 */ /* 0x000fe40000010000 */
[----:B------:R-:W3:Y:S01]  /*249f0*/  MUFU.EX2 R151, R151 ;  /* 0x0000009700977308 */ /* 0x000ee20000000800 */
[----:B--2---:R-:W-:Y:S01]  /*24a00*/  F2FP.F16.F32.PACK_AB R20, R149, R148 ;  /* 0x000000949514723e */ /* 0x004fe200000000ff */
[----:B------:R-:W-:Y:S04]  /*24a10*/  FADD.FTZ R147, R147, R144 ;  /* 0x0000009093937221 */ /* 0x000fe80000010000 */
[----:B------:R-:W-:Y:S04]  /*24a20*/  FADD.FTZ R147, R146, R147 ;  /* 0x0000009392937221 */ /* 0x000fe80000010000 */
[----:B------:R-:W-:Y:S10]  /*24a30*/  MUFU.EX2 R184, R184 ;  /* 0x000000b800b87308 */ /* 0x000ff40000000800 */
[----:B------:R-:W-:Y:S01]  /*24a40*/  MUFU.EX2 R187, R187 ;  /* 0x000000bb00bb7308 */ /* 0x000fe20000000800 */
[----:B---3--:R-:W-:Y:S07]  /*24a50*/  F2FP.F16.F32.PACK_AB R22, R151, R150 ;  /* 0x000000969716723e */ /* 0x008fee00000000ff */
[C---:B------:R-:W-:Y:S02]  /*24a60*/  HMMA.16816.F32 R4, R20.reuse, R136, R4 ;  /* 0x000000881404723c */ /* 0x040fe40000001804 */
[----:B------:R-:W-:Y:S04]  /*24a70*/  MUFU.EX2 R186, R186 ;  /* 0x000000ba00ba7308 */ /* 0x000fe80000000800 */
[C---:B------:R-:W-:Y:S06]  /*24a80*/  HMMA.16816.F32 R8, R20.reuse, R138, R8 ;  /* 0x0000008a1408723c */ /* 0x040fec0000001808 */
[----:B------:R-:W-:Y:S01]  /*24a90*/  MUFU.EX2 R189, R189 ;  /* 0x000000bd00bd7308 */ /* 0x000fe20000000800 */
[-CC-:B------:R-:W-:Y:S01]  /*24aa0*/  FFMA.FTZ R136, R30, R134.reuse, -R165.reuse ;  /* 0x000000861e887223 */ /* 0x180fe200000108a5 */
[C---:B------:R-:W-:Y:S03]  /*24ab0*/  HMMA.16816.F32 R68, R20.reuse, R140, R68 ;  /* 0x0000008c1444723c */ /* 0x040fe60000001844 */
[-C--:B------:R-:W-:Y:S03]  /*24ac0*/  FFMA.FTZ R139, R31, R134.reuse, -R165 ;  /* 0x000000861f8b7223 */ /* 0x080fe600000108a5 */
[C---:B------:R-:W-:Y:S02]  /*24ad0*/  HMMA.16816.F32 R72, R20.reuse, R142, R72 ;  /* 0x0000008e1448723c */ /* 0x040fe40000001848 */
[----:B------:R-:W-:Y:S03]  /*24ae0*/  MUFU.EX2 R136, R136 ;  /* 0x0000008800887308 */ /* 0x000fe60000000800 */
[-CC-:B------:R-:W-:Y:S01]  /*24af0*/  FFMA.FTZ R140, R28, R134.reuse, -R163.reuse ;  /* 0x000000861c8c7223 */ /* 0x180fe200000108a3 */
[C---:B------:R-:W-:Y:S06]  /*24b00*/  HMMA.16816.F32 R76, R20.reuse, R120, R76 ;  /* 0x00000078144c723c */ /* 0x040fec000000184c */
[----:B------:R-:W2:Y:S01]  /*24b10*/  MUFU.EX2 R139, R139 ;  /* 0x0000008b008b7308 */ /* 0x000ea20000000800 */
[-C--:B------:R-:W-:Y:S01]  /*24b20*/  FFMA.FTZ R141, R29, R134.reuse, -R163 ;  /* 0x000000861d8d7223 */ /* 0x080fe200000108a3 */
[C---:B------:R-:W-:Y:S01]  /*24b30*/  HMMA.16816.F32 R80, R20.reuse, R122, R80 ;  /* 0x0000007a1450723c */ /* 0x040fe20000001850 */
[----:B------:R-:W3:Y:S02]  /*24b40*/  LDSM.16.MT88.4 R120, [R217+0x11000] ;  /* 0x01100000d978783b */ /* 0x000ee40000004200 */
[-CC-:B------:R-:W-:Y:S03]  /*24b50*/  FFMA.FTZ R137, R34, R134.reuse, -R165.reuse ;  /* 0x0000008622897223 */ /* 0x180fe600000108a5 */
[C---:B-----5:R-:W-:Y:S02]  /*24b60*/  HMMA.16816.F32 R84, R20.reuse, R24, R84 ;  /* 0x000000181454723c */ /* 0x060fe40000001854 */
[----:B------:R-:W-:Y:S01]  /*24b70*/  MUFU.EX2 R140, R140 ;  /* 0x0000008c008c7308 */ /* 0x000fe20000000800 */
[----:B------:R-:W5:Y:S02]  /*24b80*/  LDSM.16.MT88.4 R28, [R220+0xd800] ;  /* 0x00d80000dc1c783b */ /* 0x000f640000004200 */
[-C--:B------:R-:W-:Y:S01]  /*24b90*/  FFMA.FTZ R138, R35, R134.reuse, -R165 ;  /* 0x00000086238a7223 */ /* 0x080fe200000108a5 */
[C---:B------:R-:W-:Y:S06]  /*24ba0*/  HMMA.16816.F32 R88, R20.reuse, R26, R88 ;  /* 0x0000001a1458723c */ /* 0x040fec0000001858 */
[----:B------:R-:W-:Y:S01]  /*24bb0*/  MUFU.EX2 R137, R137 ;  /* 0x0000008900897308 */ /* 0x000fe20000000800 */
[-CC-:B------:R-:W-:Y:S01]  /*24bc0*/  FFMA.FTZ R142, R32, R134.reuse, -R163.reuse ;  /* 0x00000086208e7223 */ /* 0x180fe200000108a3 */
[C---:B-1----:R-:W-:Y:S03]  /*24bd0*/  HMMA.16816.F32 R92, R20.reuse, R116, R92 ;  /* 0x00000074145c723c */ /* 0x042fe6000000185c */
[----:B------:R-:W-:Y:S03]  /*24be0*/  FFMA.FTZ R143, R33, R134, -R163 ;  /* 0x00000086218f7223 */ /* 0x000fe600000108a3 */
        /* <DEDUP_REMOVED lines=109> */
[-CC-:B------:R-:W-:Y:S01]  /*252c0*/  FFMA.FTZ R40, R62, R134.reuse, -R165.reuse ;  /* 0x000000863e287223 */ /* 0x180fe200000108a5 */
[C---:B-1----:R-:W-:Y:S05]  /*252d0*/  HMMA.16816.F32 R4, R20.reuse, R32, R4 ;  /* 0x000000201404723c */ /* 0x042fea0000001804 */
[----:B------:R-:W-:Y:S01]  /*252e0*/  MUFU.EX2 R40, R40 ;  /* 0x0000002800287308 */ /* 0x000fe20000000800 */
[C---:B------:R-:W-:Y:S01]  /*252f0*/  HMMA.16816.F32 R8, R20.reuse, R34, R8 ;  /* 0x000000221408723c */ /* 0x040fe20000001808 */
[----:B------:R-:W1:Y:S04]  /*25300*/  LDSM.16.MT88.4 R32, [R217+0x13000] ;  /* 0x01300000d920783b */ /* 0x000e680000004200 */
[-CC-:B------:R-:W-:Y:S01]  /*25310*/  FFMA.FTZ R41, R63, R134.reuse, -R165.reuse ;  /* 0x000000863f297223 */ /* 0x180fe200000108a5 */
        /* <DEDUP_REMOVED lines=8> */
[C---:B--2---:R-:W-:Y:S05]  /*253a0*/  HMMA.16816.F32 R84, R20.reuse, R28, R84 ;  /* 0x0000001c1454723c */ /* 0x044fea0000001854 */
[----:B------:R-:W2:Y:S01]  /*253b0*/  MUFU.EX2 R165, R165 ;  /* 0x000000a500a57308 */ /* 0x000ea20000000800 */
[C---:B------:R-:W-:Y:S01]  /*253c0*/  HMMA.16816.F32 R88, R20.reuse, R30, R88 ;  /* 0x0000001e1458723c */ /* 0x040fe20000001858 */
[----:B------:R-:W2:Y:S04]  /*253d0*/  LDSM.16.MT88.4 R28, [R216+0x13000] ;  /* 0x01300000d81c783b */ /* 0x000ea80000004200 */
[-CC-:B------:R-:W-:Y:S01]  /*253e0*/  FFMA.FTZ R43, R60, R134.reuse, -R163.reuse ;  /* 0x000000863c2b7223 */ /* 0x180fe200000108a3 */
[C---:B---3--:R-:W-:Y:S05]  /*253f0*/  HMMA.16816.F32 R92, R20.reuse, R36, R92 ;  /* 0x00000024145c723c */ /* 0x048fea000000185c */
[----:B------:R-:W-:Y:S01]  /*25400*/  MUFU.EX2 R43, R43 ;  /* 0x0000002b002b7308 */ /* 0x000fe20000000800 */
[C---:B------:R-:W-:Y:S01]  /*25410*/  HMMA.16816.F32 R96, R20.reuse, R38, R96 ;  /* 0x000000261460723c */ /* 0x040fe20000001860 */
[----:B------:R-:W3:Y:S04]  /*25420*/  LDSM.16.MT88.4 R36, [R218+0xf800] ;  /* 0x00f80000da24783b */ /* 0x000ee80000004200 */
[-CC-:B------:R-:W-:Y:S01]  /*25430*/  FFMA.FTZ R44, R61, R134.reuse, -R163.reuse ;  /* 0x000000863d2c7223 */ /* 0x180fe200000108a3 */
[C---:B----4-:R-:W-:Y:S05]  /*25440*/  HMMA.16816.F32 R100, R20.reuse, R24, R100 ;  /* 0x000000181464723c */ /* 0x050fea0000001864 */
[----:B------:R-:W4:Y:S01]  /*25450*/  MUFU.EX2 R44, R44 ;  /* 0x0000002c002c7308 */ /* 0x000f220000000800 */
[C---:B------:R-:W-:Y:S05]  /*25460*/  HMMA.16816.F32 R104, R20.reuse, R26, R104 ;  /* 0x0000001a1468723c */ /* 0x040fea0000001868 */
[-CC-:B------:R-:W-:Y:S01]  /*25470*/  FFMA.FTZ R45, R64, R134.reuse, -R163.reuse ;  /* 0x00000086402d7223 */ /* 0x180fe200000108a3 */
[C---:B-1----:R-:W-:Y:S05]  /*25480*/  HMMA.16816.F32 R12, R20.reuse, R32, R12 ;  /* 0x00000020140c723c */ /* 0x042fea000000180c */
[----:B------:R-:W-:Y:S01]  /*25490*/  FFMA.FTZ R163, R65, R134, -R163 ;  /* 0x0000008641a37223 */ /* 0x000fe200000108a3 */
[C---:B------:R-:W-:Y:S01]  /*254a0*/  HMMA.16816.F32 R108, R20.reuse, R34, R108 ;  /* 0x00000022146c723c */ /* 0x040fe2000000186c */
[----:B------:R-:W-:Y:S01]  /*254b0*/  MUFU.EX2 R45, R45 ;  /* 0x0000002d002d7308 */ /* 0x000fe20000000800 */
[----:B------:R-:W1:Y:S03]  /*254c0*/  LDSM.16.MT88.4 R32, [R217+0xf800] ;  /* 0x00f80000d920783b */ /* 0x000e660000004200 */
[----:B-----5:R-:W-:Y:S01]  /*254d0*/  F2FP.F16.F32.PACK_AB R25, R41, R40 ;  /* 0x000000282919723e */ /* 0x020fe200000000ff */
[C---:B--2---:R-:W-:Y:S05]  /*254e0*/  HMMA.16816.F32 R16, R20.reuse, R28, R16 ;  /* 0x0000001c1410723c */ /* 0x044fea0000001810 */
[----:B------:R-:W2:Y:S01]  /*254f0*/  MUFU.EX2 R244, R163 ;  /* 0x000000a300f47308 */ /* 0x000ea20000000800 */
[----:B------:R-:W-:Y:S01]  /*25500*/  FADD.FTZ R47, R157, R162 ;  /* 0x000000a29d2f7221 */ /* 0x000fe20000010000 */
[----:B------:R-:W-:Y:S01]  /*25510*/  HMMA.16816.F32 R112, R20, R30, R112 ;  /* 0x0000001e1470723c */ /* 0x000fe20000001870 */
[----:B------:R-:W5:Y:S03]  /*25520*/  LDSM.16.MT88.4 R20, [R216+0xf800] ;  /* 0x00f80000d814783b */ /* 0x000f660000004200 */
[----:B------:R-:W-:Y:S01]  /*25530*/  F2FP.F16.F32.PACK_AB R27, R165, R42 ;  /* 0x0000002aa51b723e */ /* 0x000fe200000000ff */
[----:B------:R-:W-:Y:S01]  /*25540*/  FADD.FTZ R47, R156, R47 ;  /* 0x0000002f9c2f7221 */ /* 0x000fe20000010000 */
[----:B----4-:R-:W-:Y:S03]  /*25550*/  F2FP.F16.F32.PACK_AB R24, R44, R43 ;  /* 0x0000002b2c18723e */ /* 0x010fe600000000ff */
[----:B------:R-:W-:Y:S02]  /*25560*/  LDSM.16.MT88.4 R28, [R217+0x13800] ;  /* 0x01380000d91c783b */ /* 0x000fe40000004200 */
[----:B------:R-:W-:Y:S01]  /*25570*/  FADD.FTZ R168, R168, R47 ;  /* 0x0000002fa8a87221 */ /* 0x000fe20000010000 */
[----:B--2---:R-:W-:Y:S03]  /*25580*/  F2FP.F16.F32.PACK_AB R26, R244, R45 ;  /* 0x0000002df41a723e */ /* 0x004fe600000000ff */
[----:B------:R-:W-:Y:S04]  /*25590*/  FADD.FTZ R171, R171, R168 ;  /* 0x000000a8abab7221 */ /* 0x000fe80000010000 */
[----:B------:R-:W-:Y:S01]  /*255a0*/  FADD.FTZ R170, R170, R171 ;  /* 0x000000abaaaa7221 */ /* 0x000fe20000010000 */
[C---:B------:R-:W-:Y:S01]  /*255b0*/  HMMA.16816.F32 R128, R24.reuse, R124, R4 ;  /* 0x0000007c1880723c */ /* 0x040fe20000001804 */
[----:B------:R-:W2:Y:S04]  /*255c0*/  LDSM.16.MT88.4 R4, [R220+0x13800] ;  /* 0x01380000dc04783b */ /* 0x000ea80000004200 */
[----:B------:R-:W-:Y:S01]  /*255d0*/  FADD.FTZ R173, R173, R170 ;  /* 0x000000aaadad7221 */ /* 0x000fe20000010000 */
[C---:B------:R-:W-:Y:S03]  /*255e0*/  HMMA.16816.F32 R124, R24.reuse, R126, R8 ;  /* 0x0000007e187c723c */ /* 0x040fe60000001808 */
[----:B------:R-:W4:Y:S02]  /*255f0*/  LDSM.16.MT88.4 R8, [R218+0x13800] ;  /* 0x01380000da08783b */ /* 0x000f240000004200 */
        /* <DEDUP_REMOVED lines=9> */
[C---:B-----5:R-:W-:Y:S05]  /*25690*/  HMMA.16816.F32 R84, R24.reuse, R20, R84 ;  /* 0x000000141854723c */ /* 0x060fea0000001854 */
[----:B------:R-:W-:Y:S01]  /*256a0*/  FADD.FTZ R140, R140, R151 ;  /* 0x000000978c8c7221 */ /* 0x000fe20000010000 */
[C---:B------:R-:W-:Y:S01]  /*256b0*/  HMMA.16816.F32 R88, R24.reuse, R22, R88 ;  /* 0x000000161858723c */ /* 0x040fe20000001858 */
[----:B------:R-:W1:Y:S04]  /*256c0*/  LDSM.16.MT88.4 R20, [R216+0x13800] ;  /* 0x01380000d814783b */ /* 0x000e680000004200 */
[----:B------:R-:W-:Y:S01]  /*256d0*/  FADD.FTZ R32, R139, R32 ;  /* 0x000000208b207221 */ /* 0x000fe20000010000 */
[C---:B--2---:R-:W-:Y:S05]  /*256e0*/  HMMA.16816.F32 R92, R24.reuse, R4, R92 ;  /* 0x00000004185c723c */ /* 0x044fea000000185c */
[----:B------:R-:W-:Y:S01]  /*256f0*/  FADD.FTZ R141, R141, R140 ;  /* 0x0000008c8d8d7221 */ /* 0x000fe20000010000 */
[C---:B------:R-:W-:Y:S05]  /*25700*/  HMMA.16816.F32 R96, R24.reuse, R6, R96 ;  /* 0x000000061860723c */ /* 0x040fea0000001860 */
[----:B------:R-:W-:Y:S01]  /*25710*/  FADD.FTZ R137, R137, R32 ;  /* 0x0000002089897221 */ /* 0x000fe20000010000 */
[C---:B----4-:R-:W-:Y:S05]  /*25720*/  HMMA.16816.F32 R100, R24.reuse, R8, R100 ;  /* 0x000000081864723c */ /* 0x050fea0000001864 */
        /* <DEDUP_REMOVED lines=41> */
.L_x_3216:
        /* <DEDUP_REMOVED lines=14> */
.L_x_3242:
[----:B------:R-:W-:Y:S01]  /*25aa0*/  FSETP.NE.FTZ.AND P4, PT, R7, RZ, PT ;  /* 0x000000ff0700720b */ /* 0x000fe20003f95000 */
[----:B----4-:R-:W-:Y:S01]  /*25ab0*/  FADD.FTZ R14, R11, R14 ;  /* 0x0000000e0b0e7221 */ /* 0x010fe20000010000 */
[----:B------:R-:W-:Y:S01]  /*25ac0*/  MOV R0, 0x3f800000 ;  /* 0x3f80000000007802 */ /* 0x000fe20000000f00 */
[----:B------:R-:W2:Y:S01]  /*25ad0*/  S2UR UR4, SR_CgaCtaId ;  /* 0x00000000000479c3 */ /* 0x000ea20000008800 */
[----:B------:R-:W-:Y:S01]  /*25ae0*/  MOV R4, 0x3f800000 ;  /* 0x3f80000000047802 */ /* 0x000fe20000000f00 */
[----:B------:R-:W-:Y:S01]  /*25af0*/  UMOV UR5, 0x400 ;  /* 0x0000040000057882 */ /* 0x000fe20000000000 */
[----:B------:R-:W-:Y:S02]  /*25b00*/  FSETP.NE.FTZ.AND P3, PT, R14, RZ, PT ;  /* 0x000000ff0e00720b */ /* 0x000fe40003f75000 */
[----:B------:R-:W-:Y:S02]  /*25b10*/  R2UR UR10, R12 ;  /* 0x000000000c0a72ca */ /* 0x000fe400000e0000 */
[----:B------:R-:W-:-:S03]  /*25b20*/  R2UR UR11, R13 ;  /* 0x000000000d0b72ca */ /* 0x000fc600000e0000 */
[----:B------:R-:W4:Y:S08]  /*25b30*/  @P4 MUFU.RCP R0, R7 ;  /* 0x0000000700004308 */ /* 0x000f300000001000 */
[----:B------:R-:W1:Y:S01]  /*25b40*/  @P3 MUFU.RCP R4, R14 ;  /* 0x0000000e00043308 */ /* 0x000e620000001000 */
[----:B--2---:R-:W-:Y:S01]  /*25b50*/  ULEA UR4, UR4, UR5, 0x18 ;  /* 0x0000000504047291 */ /* 0x004fe2000f8ec03f */
[----:B------:R-:W-:Y:S01]  /*25b60*/  R2UR UR5, R13 ;  /* 0x000000000d0572ca */ /* 0x000fe200000e0000 */
[C---:B----4-:R-:W-:Y:S01]  /*25b70*/  FMUL.FTZ R128, R0.reuse, R128 ;  /* 0x0000008000807220 */ /* 0x050fe20000410000 */
        /* <DEDUP_REMOVED lines=31> */
[C---:B-1----:R-:W-:Y:S01]  /*25d70*/  FMUL.FTZ R131, R4.reuse, R131 ;  /* 0x0000008304837220 */ /* 0x042fe20000410000 */
[----:B------:R-:W1:Y:S01]  /*25d80*/  S2R R0, SR_TID.X ;  /* 0x0000000000007919 */ /* 0x000e620000002100 */
        /* <DEDUP_REMOVED lines=31> */
[----:B-1----:R-:W-:-:S02]  /*25f80*/  SHF.R.S32.HI R5, RZ, 0x1f, R0 ;  /* 0x0000001fff057819 */ /* 0x002fc40000011400 */
[----:B------:R-:W-:Y:S02]  /*25f90*/  F2FP.F16.F32.PACK_AB R128, R129, R128 ;  /* 0x000000808180723e */ /* 0x000fe400000000ff */
[----:B------:R-:W-:Y:S02]  /*25fa0*/  LEA.HI R10, R5, R0, RZ, 0x2 ;  /* 0x00000000050a7211 */ /* 0x000fe400078f10ff */
[----:B------:R-:W-:Y:S02]  /*25fb0*/  F2FP.F16.F32.PACK_AB R130, R131, R130 ;  /* 0x000000828382723e */ /* 0x000fe400000000ff */
[--C-:B---3--:R-:W-:Y:S02]  /*25fc0*/  SHF.R.S32.HI R11, RZ, 0x2, R10.reuse ;  /* 0x00000002ff0b7819 */ /* 0x108fe4000001140a */
[----:B------:R-:W-:Y:S02]  /*25fd0*/  SHF.R.S32.HI R4, RZ, 0x1f, R10 ;  /* 0x0000001fff047819 */ /* 0x000fe4000001140a */
[----:B------:R-:W-:-:S02]  /*25fe0*/  LOP3.LUT R15, R10, 0x3ffffffc, RZ, 0xc0, !PT ;  /* 0x3ffffffc0a0f7812 */ /* 0x000fc400078ec0ff */
[----:B------:R-:W-:Y:S02]  /*25ff0*/  LEA.HI R4, R4, R11, RZ, 0x3 ;  /* 0x0000000b04047211 */ /* 0x000fe400078f18ff */
[----:B------:R-:W-:Y:S01]  /*26000*/  F2FP.F16.F32.PACK_AB R124, R125, R124 ;  /* 0x0000007c7d7c723e */ /* 0x000fe200000000ff */
[----:B------:R-:W-:Y:S01]  /*26010*/  IMAD.IADD R15, R0, 0x1, -R15 ;  /* 0x00000001000f7824 */ /* 0x000fe200078e0a0f */
[----:B------:R-:W-:Y:S02]  /*26020*/  LOP3.LUT R4, R4, 0xfffffff8, RZ, 0xc0, !PT ;  /* 0xfffffff804047812 */ /* 0x000fe400078ec0ff */
[----:B------:R-:W-:Y:S02]  /*26030*/  F2FP.F16.F32.PACK_AB R126, R127, R126 ;  /* 0x0000007e7f7e723e */ /* 0x000fe400000000ff */
[----:B------:R-:W-:Y:S02]  /*26040*/  IADD3 R11, R11, -R4, RZ ;  /* 0x800000040b0b7210 */ /* 0x000fe40007ffe0ff */
[----:B------:R-:W-:-:S02]  /*26050*/  LEA.HI R4, R5, R0, RZ, 0x5 ;  /* 0x0000000005047211 */ /* 0x000fc400078f28ff */
[C---:B------:R-:W-:Y:S02]  /*26060*/  SHF.L.U32 R16, R11.reuse, 0x6, RZ ;  /* 0x000000060b107819 */ /* 0x040fe400000006ff */
        /* <DEDUP_REMOVED lines=8> */
[----:B------:R-:W-:Y:S02]  /*260f0*/  LEA R15, R15, UR4, 0x1 ;  /* 0x000000040f0f7c11 */ /* 0x000fe4000f8e08ff */
[----:B------:R-:W-:Y:S02]  /*26100*/  MOV R11, 0x20 ;  /* 0x00000020000b7802 */ /* 0x000fe40000000f00 */
[----:B------:R-:W-:Y:S01]  /*26110*/  MOV R16, 0x40 ;  /* 0x0000004000107802 */ /* 0x000fe20000000f00 */
[----:B------:R-:W-:Y:S01]  /*26120*/  VIADD R17, R15, 0xfffffff0 ;  /* 0xfffffff00f117836 */ /* 0x000fe20000000000 */
[----:B------:R-:W-:Y:S01]  /*26130*/  SEL R18, R11, 0xffffffe0, !P1 ;  /* 0xffffffe00b127807 */ /* 0x000fe20004800000 */
[----:B------:R-:W-:Y:S01]  /*26140*/  STS [R15], R128 ;  /* 0x000000800f007388 */ /* 0x000fe20000000800 */
[----:B------:R-:W-:-:S02]  /*26150*/  @P0 IADD3 R17, R15, 0x10, RZ ;  /* 0x000000100f110810 */ /* 0x000fc40007ffe0ff */
[----:B------:R-:W-:Y:S01]  /*26160*/  SEL R16, R16, 0xffffffc0, !P2 ;  /* 0xffffffc010107807 */ /* 0x000fe20005000000 */
[----:B------:R-:W-:Y:S01]  /*26170*/  STS [R15+0x400], R130 ;  /* 0x000400820f007388 */ /* 0x000fe20000000800 */
[----:B------:R-:W-:Y:S02]  /*26180*/  ISETP.NE.AND P0, PT, R237, -0x1, PT ;  /* 0xffffffffed00780c */ /* 0x000fe40003f05270 */
[----:B------:R-:W-:Y:S01]  /*26190*/  F2FP.F16.F32.PACK_AB R68, R69, R68 ;  /* 0x000000444544723e */ /* 0x000fe200000000ff */
[----:B------:R-:W-:Y:S01]  /*261a0*/  IMAD.IADD R21, R15, 0x1, R16 ;  /* 0x000000010f157824 */ /* 0x000fe200078e0210 */
[----:B------:R-:W-:Y:S01]  /*261b0*/  F2FP.F16.F32.PACK_AB R70, R71, R70 ;  /* 0x000000464746723e */ /* 0x000fe200000000ff */
[----:B------:R-:W-:Y:S01]  /*261c0*/  STS [R17], R124 ;  /* 0x0000007c11007388 */ /* 0x000fe20000000800 */
[----:B------:R-:W-:Y:S02]  /*261d0*/  IADD3 R11, R15, R18, RZ ;  /* 0x000000120f0b7210 */ /* 0x000fe40007ffe0ff */
        /* <DEDUP_REMOVED lines=41> */
[----:B------:R-:W-:Y:S02]  /*26470*/  @!P0 R2UR UR8, R12 ;  /* 0x000000000c0882ca */ /* 0x000fe400000e0000 */
[----:B------:R-:W-:Y:S01]  /*26480*/  @!P0 R2UR UR9, R13 ;  /* 0x000000000d0982ca */ /* 0x000fe200000e0000 */
[----:B------:R-:W-:Y:S01]  /*26490*/  STS [R15+0x2400], R94 ;  /* 0x0024005e0f007388 */ /* 0x000fe20000000800 */
[----:B------:R-:W-:Y:S02]  /*264a0*/  F2FP.F16.F32.PACK_AB R116, R117, R116 ;  /* 0x000000747574723e */ /* 0x000fe400000000ff */
[----:B------:R-:W-:Y:S01]  /*264b0*/  F2FP.F16.F32.PACK_AB R118, R119, R118 ;  /* 0x000000767776723e */ /* 0x000fe200000000ff */
[----:B------:R-:W-:Y:S01]  /*264c0*/  STS [R17+0x2000], R96 ;  /* 0x0020006011007388 */ /* 0x000fe20000000800 */
[----:B------:R-:W-:-:S02]  /*264d0*/  F2FP.F16.F32.PACK_AB R112, R113, R112 ;  /* 0x000000707170723e */ /* 0x000fc400000000ff */
[----:B------:R-:W-:Y:S01]  /*264e0*/  F2FP.F16.F32.PACK_AB R114, R115, R114 ;  /* 0x000000727372723e */ /* 0x000fe200000000ff */
[----:B------:R-:W-:Y:S04]  /*264f0*/  STS [R17+0x2400], R98 ;  /* 0x0024006211007388 */ /* 0x000fe80000000800 */
[----:B------:R-:W-:Y:S04]  /*26500*/  STS [R11+0x2000], R100 ;  /* 0x002000640b007388 */ /* 0x000fe80000000800 */
[----:B------:R1:W-:Y:S04]  /*26510*/  STS [R11+0x2400], R102 ;  /* 0x002400660b007388 */ /* 0x0003e80000000800 */
[----:B------:R-:W-:Y:S04]  /*26520*/  STS [R19+0x2000], R104 ;  /* 0x0020006813007388 */ /* 0x000fe80000000800 */
[----:B------:R2:W-:Y:S04]  /*26530*/  STS [R19+0x2400], R106 ;  /* 0x0024006a13007388 */ /* 0x0005e80000000800 */
[----:B------:R-:W-:Y:S04]  /*26540*/  STS [R21+0x2000], R120 ;  /* 0x0020007815007388 */ /* 0x000fe80000000800 */
[----:B------:R3:W-:Y:S04]  /*26550*/  STS [R21+0x2400], R122 ;  /* 0x0024007a15007388 */ /* 0x0007e80000000800 */
[----:B------:R4:W-:Y:S04]  /*26560*/  STS [R23+0x2000], R108 ;  /* 0x0020006c17007388 */ /* 0x0009e80000000800 */
[----:B------:R4:W-:Y:S04]  /*26570*/  STS [R23+0x2400], R110 ;  /* 0x0024006e17007388 */ /* 0x0009e80000000800 */
[----:B------:R4:W-:Y:S04]  /*26580*/  STS [R25+0x2000], R116 ;  /* 0x0020007419007388 */ /* 0x0009e80000000800 */
[----:B------:R4:W-:Y:S04]  /*26590*/  STS [R25+0x2400], R118 ;  /* 0x0024007619007388 */ /* 0x0009e80000000800 */
[----:B------:R4:W-:Y:S04]  /*265a0*/  STS [R27+0x2000], R112 ;  /* 0x002000701b007388 */ /* 0x0009e80000000800 */
[----:B------:R4:W-:Y:S04]  /*265b0*/  STS [R27+0x2400], R114 ;  /* 0x002400721b007388 */ /* 0x0009e80000000800 */
[----:B-1----:R-:W3:Y:S04]  /*265c0*/  LD.E.U8 R11, desc[UR4][R8.64+0x1c8] ;  /* 0x0001c804080b7980 */ /* 0x002ee8000c101100 */
[----:B------:R-:W4:Y:S04]  /*265d0*/  @!P0 LD.E.64 R28, desc[UR8][R8.64+0x80] ;  /* 0x00008008081c8980 */ /* 0x000f28000c101b00 */
[----:B------:R-:W4:Y:S01]  /*265e0*/  LD.E.64 R54, desc[UR10][R8.64+0x88] ;  /* 0x0000880a08367980 */ /* 0x000f22000c101b00 */
[----:B--2---:R-:W1:Y:S01]  /*265f0*/  @P4 MUFU.LG2 R19, R7 ;  /* 0x0000000700134308 */ /* 0x004e620000000c00 */
[----:B------:R-:W-:Y:S01]  /*26600*/  @!P0 SHF.R.S32.HI R16, RZ, 0x1f, R233 ;  /* 0x0000001fff108819 */ /* 0x000fe200000114e9 */
[----:B------:R-:W-:Y:S01]  /*26610*/  BSSY B0, `(.L_x_3227) ;  /* 0x0000026000007945 */ /* 0x000fe20003800000 */
[----:B------:R2:W5:Y:S05]  /*26620*/  LD.E.64 R52, desc[UR4][R8.64+0x90] ;  /* 0x0000900408347980 */ /* 0x00056a000c101b00 */
[----:B------:R-:W2:Y:S01]  /*26630*/  @P3 MUFU.LG2 R17, R14 ;  /* 0x0000000e00113308 */ /* 0x000ea20000000c00 */
[----:B-1----:R-:W-:Y:S01]  /*26640*/  @P4 FMUL.FTZ R19, R19, 0.69314718246459960938 ;  /* 0x3f31721813134820 */ /* 0x002fe20000410000 */
[----:B--2---:R-:W-:Y:S01]  /*26650*/  @P3 FMUL.FTZ R17, R17, 0.69314718246459960938 ;  /* 0x3f31721811113820 */ /* 0x004fe20000410000 */
[----:B---3--:R-:W-:Y:S01]  /*26660*/  ISETP.NE.AND P1, PT, R11, RZ, PT ;  /* 0x000000ff0b00720c */ /* 0x008fe20003f25270 */
[----:B----4-:R-:W-:-:S04]  /*26670*/  @!P0 IMAD R15, R29, R233, RZ ;  /* 0x000000e91d0f8224 */ /* 0x010fc800078e02ff */
[----:B------:R-:W-:Y:S02]  /*26680*/  @!P0 IMAD R16, R28, R16, R15 ;  /* 0x000000101c108224 */ /* 0x000fe400078e020f */
[-C--:B------:R-:W-:Y:S02]  /*26690*/  @P0 IMAD R18, R55, R237.reuse, RZ ;  /* 0x000000ed37120224 */ /* 0x080fe400078e02ff */
[----:B------:R-:W-:-:S04]  /*266a0*/  @P0 IMAD.WIDE.U32 R20, R54, R237, RZ ;  /* 0x000000ed36140225 */ /* 0x000fc800078e00ff */
[----:B------:R-:W-:Y:S01]  /*266b0*/  @!P0 IMAD.WIDE.U32 R28, R28, R233, RZ ;  /* 0x000000e91c1c8225 */ /* 0x000fe200078e00ff */
[----:B------:R-:W-:-:S03]  /*266c0*/  MOV R11, 0x7f800000 ;  /* 0x7f800000000b7802 */ /* 0x000fc60000000f00 */
[C---:B-----5:R-:W-:Y:S01]  /*266d0*/  @P4 FFMA.FTZ R11, R6.reuse, R3, R19 ;  /* 0x00000003060b4223 */ /* 0x060fe20000010013 */
[----:B------:R-:W-:Y:S01]  /*266e0*/  @P0 IADD3 R7, R21, R18, RZ ;  /* 0x0000001215070210 */ /* 0x000fe20007ffe0ff */
[----:B------:R-:W-:Y:S01]  /*266f0*/  IMAD.MOV.U32 R15, RZ, RZ, 0x7f800000 ;  /* 0x7f800000ff0f7424 */ /* 0x000fe200078e00ff */
[----:B------:R-:W-:Y:S01]  /*26700*/  @P0 MOV R14, R20 ;  /* 0x00000014000e0202 */ /* 0x000fe20000000f00 */
[----:B------:R-:W-:Y:S01]  /*26710*/  @P3 FFMA.FTZ R15, R6, R2, R17 ;  /* 0x00000002060f3223 */ /* 0x000fe20000010011 */
        /* <DEDUP_REMOVED lines=13> */
.L_x_3228:
        /* <DEDUP_REMOVED lines=8> */
.L_x_3229:
[----:B------:R-:W-:Y:S05]  /*26870*/  BSYNC B0 ;  /* 0x0000000000007941 */ /* 0x000fea0003800000 */
.L_x_3227:
        /* <DEDUP_REMOVED lines=9> */
[----:B------:R-:W-:-:S03]  /*26910*/  LOP3.LUT R17, R17, 0xffffffc, RZ, 0xc0, !PT ;  /* 0x0ffffffc11117812 */ /* 0x000fc600078ec0ff */
[----:B------:R2:W5:Y:S01]  /*26920*/  LD.E.64 R58, desc[UR4][R8.64+0xa0] ;  /* 0x0000a004083a7980 */ /* 0x000562000c101b00 */
[----:B------:R-:W-:Y:S05]  /*26930*/  WARPSYNC.ALL ;  /* 0x0000000000007948 */ /* 0x000fea0003800000 */
[----:B------:R-:W-:Y:S01]  /*26940*/  BAR.SYNC.DEFER_BLOCKING 0x0 ;  /* 0x0000000000007b1d */ /* 0x000fe20000010000 */
[----:B------:R-:W-:Y:S01]  /*26950*/  IMAD.IADD R17, R10, 0x1, -R17 ;  /* 0x000000010a117824 */ /* 0x000fe200078e0a11 */
[----:B-1----:R-:W-:-:S04]  /*26960*/  SHF.R.S32.HI R2, RZ, 0x1f, R3 ;  /* 0x0000001fff027819 */ /* 0x002fc80000011403 */
[----:B------:R-:W-:-:S04]  /*26970*/  LEA.HI R16, R2, R3, RZ, 0x5 ;  /* 0x0000000302107211 */ /* 0x000fc800078f28ff */
[----:B------:R-:W-:-:S05]  /*26980*/  LOP3.LUT R16, R16, 0xffffffe0, RZ, 0xc0, !PT ;  /* 0xffffffe010107812 */ /* 0x000fca00078ec0ff */
[----:B------:R-:W-:Y:S02]  /*26990*/  IMAD.IADD R19, R3, 0x1, -R16 ;  /* 0x0000000103137824 */ /* 0x000fe400078e0a10 */
[----:B------:R-:W-:-:S03]  /*269a0*/  IMAD.IADD R16, R0, 0x1, -R21 ;  /* 0x0000000100107824 */ /* 0x000fc600078e0a15 */
[----:B------:R-:W-:Y:S01]  /*269b0*/  SHF.R.S32.HI R4, RZ, 0x1f, R19 ;  /* 0x0000001fff047819 */ /* 0x000fe20000011413 */
[----:B------:R2:W1:Y:S01]  /*269c0*/  LDS.128 R40, [R239] ;  /* 0x00000000ef287984 */ /* 0x0004620000000c00 */
[----:B------:R-:W-:Y:S02]  /*269d0*/  LOP3.LUT P0, RZ, R16, 0x3, RZ, 0xc0, !PT ;  /* 0x0000000310ff7812 */ /* 0x000fe4000780c0ff */
        /* <DEDUP_REMOVED lines=28> */
.L_x_3231:
[----:B------:R-:W-:Y:S05]  /*26ba0*/  BSYNC B0 ;  /* 0x0000000000007941 */ /* 0x000fea0003800000 */
.L_x_3230:
        /* <DEDUP_REMOVED lines=8> */
[----:B------:R-:W-:Y:S01]  /*26c30*/  IMAD R5, R53, R236, RZ ;  /* 0x000000ec35057224 */ /* 0x000fe200078e02ff */
[----:B------:R-:W-:Y:S01]  /*26c40*/  SHF.R.S32.HI R0, RZ, 0x1f, R236 ;  /* 0x0000001fff007819 */ /* 0x000fe200000114ec */
[--C-:B------:R-:W-:Y:S01]  /*26c50*/  IMAD.IADD R238, R238, 0x1, -R235.reuse ;  /* 0x00000001eeee7824 */ /* 0x100fe200078e0aeb */
        /* <DEDUP_REMOVED lines=10> */
[----:B------:R-:W-:Y:S01]  /*26d00*/  IMAD.SHL.U32 R0, R0, 0x8, RZ ;  /* 0x0000000800007824 */ /* 0x000fe200078e00ff */
        /* <DEDUP_REMOVED lines=11> */
[----:B------:R-:W-:Y:S01]  /*26dc0*/  VIADD R7, R0, 0x40 ;  /* 0x0000004000077836 */ /* 0x000fe20000000000 */
[----:B------:R-:W-:Y:S01]  /*26dd0*/  SHF.R.S32.HI R3, RZ, 0x1f, R9 ;  /* 0x0000001fff037819 */ /* 0x000fe20000011409 */
[----:B------:R-:W-:-:S04]  /*26de0*/  IMAD.IADD R15, R53, 0x1, R5 ;  /* 0x00000001350f7824 */ /* 0x000fc800078e0205 */
        /* <DEDUP_REMOVED lines=16> */
.L_x_3233:
[----:B------:R-:W-:Y:S05]  /*26ef0*/  BSYNC B0 ;  /* 0x0000000000007941 */ /* 0x000fea0003800000 */
.L_x_3232:
        /* <DEDUP_REMOVED lines=20> */
.L_x_3235:
[----:B------:R-:W-:Y:S05]  /*27040*/  BSYNC B0 ;  /* 0x0000000000007941 */ /* 0x000fea0003800000 */
.L_x_3234:
        /* <DEDUP_REMOVED lines=20> */
.L_x_3237:
[----:B------:R-:W-:Y:S05]  /*27190*/  BSYNC B0 ;  /* 0x0000000000007941 */ /* 0x000fea0003800000 */
.L_x_3236:
[----:B------:R-:W-:-:S04]  /*271a0*/  MOV R235, 0x0 ;  /* 0x0000000000eb7802 */ /* 0x000fc80000000f00 */
[----:B-12345:R-:W-:Y:S05]  /*271b0*/  @P1 RET.REL.NODEC R234 `(_ZN5flash24flash_fwd_splitkv_kernelI23Flash_fwd_kernel_traitsILi128ELi64ELi128ELi4ELb0ELb0EN7cutlass6half_tE19Flash_kernel_traitsILi128ELi64ELi128ELi4ES3_EELb1ELb0ELb1ELb0ELb0ELb0ELb0ELb1EEEvNS_16Flash_fwd_paramsE) ;  /* 0xfffffd8cea901950 */ /* 0x03efea0003c3ffff */
        /* <DEDUP_REMOVED lines=16> */
[----:B-1----:R-:W-:Y:S05]  /*272c0*/  @P0 RET.REL.NODEC R234 `(_ZN5flash24flash_fwd_splitkv_kernelI23Flash_fwd_kernel_traitsILi128ELi64ELi128ELi4ELb0ELb0EN7cutlass6half_tE19Flash_kernel_traitsILi128ELi64ELi128ELi4ES3_EELb1ELb0ELb1ELb0ELb0ELb0ELb0ELb1EEEvNS_16Flash_fwd_paramsE) ;  /* 0xfffffd8cea4c0950 */ /* 0x002fea0003c3ffff */
[----:B------:R-:W-:Y:S01]  /*272d0*/  R2UR UR4, R12 ;  /* 0x000000000c0472ca */ /* 0x000fe200000e0000 */
[----:B------:R-:W-:Y:S01]  /*272e0*/  IMAD.MOV.U32 R235, RZ, RZ, 0x0 ;  /* 0x00000000ffeb7424 */ /* 0x000fe200078e00ff */
[----:B------:R-:W-:-:S13]  /*272f0*/  R2UR UR5, R13 ;  /* 0x000000000d0572ca */ /* 0x000fda00000e0000 */
[----:B------:R1:W-:Y:S02]  /*27300*/  ST.E.128 desc[UR4][R2.64+0x80], R44 ;  /* 0x0000802c02007985 */ /* 0x0003e4000c101d04 */
[----:B-1----:R-:W-:Y:S05]  /*27310*/  RET.REL.NODEC R234 `(_ZN5flash24flash_fwd_splitkv_kernelI23Flash_fwd_kernel_traitsILi128ELi64ELi128ELi4ELb0ELb0EN7cutlass6half_tE19Flash_kernel_traitsILi128ELi64ELi128ELi4ES3_EELb1ELb0ELb1ELb0ELb0ELb0ELb0ELb1EEEvNS_16Flash_fwd_paramsE) ;  /* 0xfffffd8cea387950 */ /* 0x002fea0003c3ffff */
.L_x_3226:
[----:B------:R-:W-:Y:S01]  /*27320*/  MOV R5, 0x2 ;  /* 0x0000000200057802 */ /* 0x000fe20000000f00 */
[----:B------:R-:W-:Y:S01]  /*27330*/  IMAD.MOV.U32 R0, RZ, RZ, 0x1f ;  /* 0x0000001fff007424 */ /* 0x000fe200078e00ff */
[----:B------:R-:W-:-:S07]  /*27340*/  MOV R4, 0xffffffff ;  /* 0xffffffff00047802 */ /* 0x000fce0000000f00 */
[----:B-1---5:R-:W-:Y:S05]  /*27350*/  WARPSYNC.COLLECTIVE R4, `(.L_x_3238) ;  /* 0x0000000004087348 */ /* 0x022fea0003c00000 */
[----:B------:R2:W3:Y:S02]  /*27360*/  SHFL.BFLY P0, R14, R244, R5, R0 ;  /* 0x0c000005f40e7389 */ /* 0x0004e40000000000 */
[----:B-123-5:R-:W-:Y:S01]  /*27370*/  ENDCOLLECTIVE ;  /* 0x000000000000791b */ /* 0x02efe20003800000 */
.L_x_3238:
[----:B------:R-:W-:Y:S02]  /*27380*/  IMAD.MOV.U32 R7, RZ, RZ, R14 ;  /* 0x000000ffff077224 */ /* 0x000fe400078e000e */
[----:B------:R-:W-:Y:S02]  /*27390*/  IMAD.MOV.U32 R5, RZ, RZ, 0x1 ;  /* 0x00000001ff057424 */ /* 0x000fe400078e00ff */
[----:B------:R-:W-:-:S05]  /*273a0*/  FADD.FTZ R10, R7, R244 ;  /* 0x000000f4070a7221 */ /* 0x000fca0000010000 */
[----:B------:R-:W-:-:S07]  /*273b0*/  MOV R244, R10 ;  /* 0x0000000a00f47202 */ /* 0x000fce0000000f00 */
[----:B------:R-:W-:Y:S05]  /*273c0*/  WARPSYNC.COLLECTIVE R4, `(.L_x_3239) ;  /* 0x0000000004087348 */ /* 0x000fea0003c00000 */
[----:B------:R1:W2:Y:S02]  /*273d0*/  SHFL.BFLY P0, R14, R244, R5, R0 ;  /* 0x0c000005f40e7389 */ /* 0x0002a40000000000 */
[----:B-12---:R-:W-:Y:S01]  /*273e0*/  ENDCOLLECTIVE ;  /* 0x000000000000791b */ /* 0x006fe20003800000 */
.L_x_3239:
[----:B------:R-:W-:Y:S01]  /*273f0*/  MOV R244, R245 ;  /* 0x000000f500f47202 */ /* 0x000fe20000000f00 */
[----:B------:R-:W-:Y:S01]  /*27400*/  IMAD.MOV.U32 R5, RZ, RZ, 0x2 ;  /* 0x00000002ff057424 */ /* 0x000fe200078e00ff */
[----:B------:R-:W-:-:S07]  /*27410*/  MOV R7, R14 ;  /* 0x0000000e00077202 */ /* 0x000fce0000000f00 */
[----:B------:R-:W-:Y:S05]  /*27420*/  WARPSYNC.COLLECTIVE R4, `(.L_x_3240) ;  /* 0x0000000004087348 */ /* 0x000fea0003c00000 */
[----:B------:R1:W2:Y:S02]  /*27430*/  SHFL.BFLY P0, R14, R244, R5, R0 ;  /* 0x0c000005f40e7389 */ /* 0x0002a40000000000 */
[----:B-12---:R-:W-:Y:S01]  /*27440*/  ENDCOLLECTIVE ;  /* 0x000000000000791b */ /* 0x006fe20003800000 */
.L_x_3240:
[----:B------:R-:W-:Y:S01]  /*27450*/  FADD.FTZ R7, R10, R7 ;  /* 0x000000070a077221 */ /* 0x000fe20000010000 */
[----:B------:R-:W-:Y:S01]  /*27460*/  FADD.FTZ R11, R14, R245 ;  /* 0x000000f50e0b7221 */ /* 0x000fe20000010000 */
[----:B------:R-:W-:-:S04]  /*27470*/  MOV R5, 0x1 ;  /* 0x0000000100057802 */ /* 0x000fc80000000f00 */
[----:B------:R-:W-:-:S07]  /*27480*/  MOV R244, R11 ;  /* 0x0000000b00f47202 */ /* 0x000fce0000000f00 */
[----:B------:R-:W-:Y:S05]  /*27490*/  WARPSYNC.COLLECTIVE R4, `(.L_x_3241) ;  /* 0x0000000004087348 */ /* 0x000fea0003c00000 */
[----:B------:R1:W2:Y:S02]  /*274a0*/  SHFL.BFLY P0, R14, R244, R5, R0 ;  /* 0x0c000005f40e7389 */ /* 0x0002a40000000000 */
[----:B-12---:R-:W-:Y:S01]  /*274b0*/  ENDCOLLECTIVE ;  /* 0x000000000000791b */ /* 0x006fe20003800000 */
.L_x_3241:
[----:B------:R-:W-:Y:S05]  /*274c0*/  BRA `(.L_x_3242) ;  /* 0xffffffe400747947 */ /* 0x000fea000383ffff */
.L_x_3243:
        /* <DEDUP_REMOVED lines=11> */
.L_x_8330:


//--------------------- .text._ZN5flash24flash_fwd_splitkv_kernelI23Flash_fwd_kernel_traitsILi128ELi64ELi128ELi4ELb0ELb0EN7cutlass6half_tE19Flash_kernel_traitsILi128ELi64ELi128ELi4ES3_EELb1ELb0ELb1ELb0ELb0ELb1ELb0ELb1EEEvNS_16Flash_fwd_paramsE --------------------------
	.section	.text._ZN5flash24flash_fwd_splitkv_kernelI23Flash_fwd_kernel_traitsILi128ELi64ELi128ELi4ELb0ELb0EN7cutlass6half_tE19Flash_kernel_traitsILi128ELi64ELi128ELi4ES3_EELb1ELb0ELb1ELb0ELb0ELb1ELb0ELb1EEEvNS_16Flash_fwd_paramsE,"ax",@progbits
	.align	128
        .global         _ZN5flash24flash_fwd_splitkv_kernelI23Flash_fwd_kernel_traitsILi128ELi64ELi128ELi4ELb0ELb0EN7cutlass6half_tE19Flash_kernel_traitsILi128ELi64ELi128ELi4ES3_EELb1ELb0ELb1ELb0ELb0ELb1ELb0ELb1EEEvNS_16Flash_fwd_paramsE
        .type           _ZN5flash24flash_fwd_splitkv_kernelI23Flash_fwd_kernel_traitsILi128ELi64ELi128ELi4ELb0ELb0EN7cutlass6half_tE19Flash_kernel_traitsILi128ELi64ELi128ELi4ES3_EELb1ELb0ELb1ELb0ELb0ELb1ELb0ELb1EEEvNS_16Flash_fwd_paramsE,@function
        .size           _ZN5flash24flash_fwd_splitkv_kernelI23Flash_fwd_kernel_traitsILi128ELi64ELi128ELi4ELb0ELb0EN7cutlass6half_tE19Flash_kernel_traitsILi128ELi64ELi128ELi4ES3_EELb1ELb0ELb1ELb0ELb0ELb1ELb0ELb1EEEvNS_16Flash_fwd_paramsE,(.L_x_8331 - _ZN5flash24flash_fwd_splitkv_kernelI23Flash_fwd_kernel_traitsILi128ELi64ELi128ELi4ELb0ELb0EN7cutlass6half_tE19Flash_kernel_traitsILi128ELi64ELi128ELi4ES3_EELb1ELb0ELb1ELb0ELb0ELb1ELb0ELb1EEEvNS_16Flash_fwd_paramsE)
        .other          _ZN5flash24flash_fwd_splitkv_kernelI23Flash_fwd_kernel_traitsILi128ELi64ELi128ELi4ELb0ELb0EN7cutlass6half_tE19Flash_kernel_traitsILi128ELi64ELi128ELi4ES3_EELb1ELb0ELb1ELb0ELb0ELb1ELb0ELb1EEEvNS_16Flash_fwd_paramsE,@"STO_CUDA_ENTRY STV_DEFAULT"
_ZN5flash24flash_fwd_splitkv_kernelI23Flash_fwd_kernel_traitsILi128ELi64ELi128ELi4ELb0ELb0EN7cutlass6half_tE19Flash_kernel_traitsILi128ELi64ELi128ELi4ES3_EELb1ELb0ELb1ELb0ELb0ELb1ELb0ELb1EEEvNS_16Flash_fwd_paramsE:
.text._ZN5flash24flash_fwd_splitkv_kernelI23Flash_fwd_kernel_traitsILi128ELi64ELi128ELi4ELb0ELb0EN7cutlass6half_tE19Flash_kernel_traitsILi128ELi64ELi128ELi4ES3_EELb1ELb0ELb1ELb0ELb0ELb1ELb0ELb1EEEvNS_16Flash_fwd_paramsE:
[----:B------:R-:W1:Y:S08]  /*0000*/  LDC R1, c[0x0][0x28] ;  /* 0x00000a00ff017b82 */ /* 0x000e700000000800 */
[----:B------:R-:W2:Y:S01]  /*0010*/  LDC.64 R28, c[0x0][0x198] ;  /* 0x00006600ff1c7b82 */ /* 0x000ea20000000a00 */
[----:B------:R-:W-:Y:S01]  /*0020*/  BSSY B4, `(.L_x_3244) ;  /* 0x0000003000047945 */ /* 0x000fe20003800000 */
[----:B-1----:R-:W-:-:S06]  /*0030*/  IADD3 R1, R1, -0x10, RZ ;  /* 0xfffffff001017810 */ /* 0x002fcc0007ffe0ff */
[----:B--2---:R-:W-:Y:S05]  /*0040*/  CALL.REL.NOINC `($_ZN5flash24flash_fwd_splitkv_kernelI23Flash_fwd_kernel_traitsILi128ELi64ELi128ELi4ELb0ELb0EN7cutlass6half_tE19Flash_kernel_traitsILi128ELi64ELi128ELi4ES3_EELb1ELb0ELb1ELb0ELb0ELb1ELb0ELb1EEEvNS_16Flash_fwd_paramsE$_ZN5flash30compute_attn_1rowblock_splitkvI23Flash_fwd_kernel_traitsILi128ELi64ELi128ELi4ELb0ELb0EN7cutlass6half_tE19Flash_kernel_traitsILi128ELi64ELi128ELi4ES3_EELb1ELb0ELb1ELb0ELb0ELb1ELb0ELb1ENS_16Flash_fwd_paramsEEEvRKT8_iiiii) ;  /* 0x0000000000087944 */ /* 0x004fea0003c00000 */
[----:B------:R-:W-:Y:S05]  /*0050*/  BSYNC B4 ;  /* 0x0000000000047941 */ /* 0x000fea0003800000 */
.L_x_3244:
[----:B------:R-:W-:Y:S05]  /*0060*/  EXIT ;  /* 0x000000000000794d */ /* 0x000fea0003800000 */
        .type           $_ZN5flash24flash_fwd_splitkv_kernelI23Flash_fwd_kernel_traitsILi128ELi64ELi128ELi4ELb0ELb0EN7cutlass6half_tE19Flash_kernel_traitsILi128ELi64ELi128ELi4ES3_EELb1ELb0ELb1ELb0ELb0ELb1ELb0ELb1EEEvNS_16Flash_fwd_paramsE$_ZN5flash30compute_attn_1rowblock_splitkvI23Flash_fwd_kernel_traitsILi128ELi64ELi128ELi4ELb0ELb0EN7cutlass6half_tE19Flash_kernel_traitsILi128ELi64ELi128ELi4ES3_EELb1ELb0ELb1ELb0ELb0ELb1ELb0ELb1ENS_16Flash_fwd_paramsEEEvRKT8_iiiii,@function
        .size           $_ZN5flash24flash_fwd_splitkv_kernelI23Flash_fwd_kernel_traitsILi128ELi64ELi128ELi4ELb0ELb0EN7cutlass6half_tE19Flash_kernel_traitsILi128ELi64ELi128ELi4ES3_EELb1ELb0ELb1ELb0ELb0ELb1ELb0ELb1EEEvNS_16Flash_fwd_paramsE$_ZN5flash30compute_attn_1rowblock_splitkvI23Flash_fwd_kernel_traitsILi128ELi64ELi128ELi4ELb0ELb0EN7cutlass6half_tE19Flash_kernel_traitsILi128ELi64ELi128ELi4ES3_EELb1ELb0ELb1ELb0ELb0ELb1ELb0ELb1ENS_16Flash_fwd_paramsEEEvRKT8_iiiii,(.L_x_8331 - $_ZN5flash24flash_fwd_splitkv_kernelI23Flash_fwd_kernel_traitsILi128ELi64ELi128ELi4ELb0ELb0EN7cutlass6half_tE19Flash_kernel_traitsILi128ELi64ELi128ELi4ES3_EELb1ELb0ELb1ELb0ELb0ELb1ELb0ELb1EEEvNS_16Flash_fwd_paramsE$_ZN5flash30compute_attn_1rowblock_splitkvI23Flash_fwd_kernel_traitsILi128ELi64ELi128ELi4ELb0ELb0EN7cutlass6half_tE19Flash_kernel_traitsILi128ELi64ELi128ELi4ES3_EELb1ELb0ELb1ELb0ELb0ELb1ELb0ELb1ENS_16Flash_fwd_paramsEEEvRKT8_iiiii)
$_ZN5flash24flash_fwd_splitkv_kernelI23Flash_fwd_kernel_traitsILi128ELi64ELi128ELi4ELb0ELb0EN7cutlass6half_tE19Flash_kernel_traitsILi128ELi64ELi128ELi4ES3_EELb1ELb0ELb1ELb0ELb0ELb1ELb0ELb1EEEvNS_16Flash_fwd_paramsE$_ZN5flash30compute_attn_1rowblock_splitkvI23Flash_fwd_kernel_traitsILi128ELi64ELi128ELi4ELb0ELb0EN7cutlass6half_tE19Flash_kernel_traitsILi128ELi64ELi128ELi4ES3_EELb1ELb0ELb1ELb0ELb0ELb1ELb0ELb1ENS_16Flash_fwd_paramsEEEvRKT8_iiiii:
[----:B------:R-:W-:Y:S02]  /*0070*/  ULDC.64 UR6, c[0x0][0x208] ;  /* 0x0000820000067ab9 */ /* 0x000fe40000000a00 */
[----:B------:R-:W2:Y:S01]  /*0080*/  LD.E.64 R2, desc[UR6][R28.64+0xe0] ;  /* 0x0000e0061c027980 */ /* 0x000ea2000c101b00 */
[----:B------:R-:W1:Y:S01]  /*0090*/  S2R R35, SR_CTAID.Y ;  /* 0x0000000000237919 */ /* 0x000e620000002600 */
[----:B------:R-:W-:Y:S02]  /*00a0*/  IMAD.MOV.U32 R37, RZ, RZ, -0x1 ;  /* 0xffffffffff257424 */ /* 0x000fe400078e00ff */
[----:B------:R-:W3:Y:S01]  /*00b0*/  LD.E.64 R4, desc[UR6][R28.64+0xf0] ;  /* 0x0000f0061c047980 */ /* 0x000ee2000c101b00 */
[----:B--2---:R-:W-:-:S04]  /*00c0*/  ISETP.NE.U32.AND P0, PT, R2, RZ, PT ;  /* 0x000000ff0200720c */ /* 0x004fc80003f05070 */
[----:B------:R-:W-:Y:S01]  /*00d0*/  ISETP.NE.AND.EX P0, PT, R3, RZ, PT, P0 ;  /* 0x000000ff0300720c */ /* 0x000fe20003f05300 */
[----:B-1----:R-:W-:-:S12]  /*00e0*/  IMAD.WIDE R2, R35, 0x4, R2 ;  /* 0x0000000423027825 */ /* 0x002fd800078e0202 */
[----:B------:R-:W2:Y:S04]  /*00f0*/  @P0 LD.E R37, desc[UR6][R2.64] ;  /* 0x0000000602250980 */ /* 0x000ea8000c101900 */
[----:B------:R-:W2:Y:S01]  /*0100*/  @P0 LD.E R0, desc[UR6][R2.64+0x4] ;  /* 0x0000040602000980 */ /* 0x000ea2000c101900 */
[----:B---3--:R-:W-:-:S04]  /*0110*/  ISETP.NE.U32.AND P4, PT, R4, RZ, PT ;  /* 0x000000ff0400720c */ /* 0x008fc80003f85070 */
[----:B------:R-:W-:Y:S01]  /*0120*/  ISETP.NE.AND.EX P4, PT, R5, RZ, PT, P4 ;  /* 0x000000ff0500720c */ /* 0x000fe20003f85340 */
[----:B------:R-:W-:Y:S01]  /*0130*/  IMAD.MOV.U32 R10, RZ, RZ, RZ ;  /* 0x000000ffff0a7224 */ /* 0x000fe200078e00ff */
[----:B------:R-:W3:Y:S01]  /*0140*/  LD.E.64 R2, desc[UR6][R28.64+0xe8] ;  /* 0x0000e8061c027980 */ /* 0x000ee2000c101b00 */
[----:B------:R-:W-:-:S10]  /*0150*/  IMAD.WIDE R32, R35, 0x4, R4 ;  /* 0x0000000423207825 */ /* 0x000fd400078e0204 */
[----:B------:R1:W5:Y:S01]  /*0160*/  @P4 LD.E R10, desc[UR6][R32.64] ;  /* 0x00000006200a4980 */ /* 0x000362000c101900 */
[----:B--2---:R-:W-:-:S06]  /*0170*/  @P0 IADD3 R25, -R37, R0, RZ ;  /* 0x0000000025190210 */ /* 0x004fcc0007ffe1ff */
[----:B------:R-:W2:Y:S04]  /*0180*/  @!P0 LD.E R25, desc[UR6][R28.64+0xb4] ;  /* 0x0000b4061c198980 */ /* 0x000ea8000c101900 */
[----:B------:R1:W-:Y:S01]  /*0190*/  STL [R1], R37 ;  /* 0x0000002501007387 */ /* 0x0003e20000100800 */
[----:B---3--:R-:W-:-:S04]  /*01a0*/  ISETP.NE.U32.AND P0, PT, R2, RZ, PT ;  /* 0x000000ff0200720c */ /* 0x008fc80003f05070 */
[----:B------:R-:W-:Y:S01]  /*01b0*/  ISETP.NE.AND.EX P0, PT, R3, RZ, PT, P0 ;  /* 0x000000ff0300720c */ /* 0x000fe20003f05300 */
[----:B------:R-:W-:Y:S01]  /*01c0*/  BSSY B0, `(.L_x_3245) ;  /* 0x0000009000007945 */ /* 0x000fe20003800000 */
[----:B------:R-:W-:Y:S02]  /*01d0*/  IMAD.MOV.U32 R20, RZ, RZ, -0x1 ;  /* 0xffffffffff147424 */ /* 0x000fe400078e00ff */
[----:B------:R-:W-:Y:S01]  /*01e0*/  IMAD.WIDE R2, R35, 0x4, R2 ;  /* 0x0000000423027825 */ /* 0x000fe200078e0202 */
[----:B--2---:R1:W-:Y:S08]  /*01f0*/  STL [R1+0x8], R25 ;  /* 0x0000081901007387 */ /* 0x0043f00000100800 */
[----:B------:R-:W-:Y:S05]  /*0200*/  @!P0 BRA `(.L_x_3246) ;  /* 0x0000000000108947 */ /* 0x000fea0003800000 */
[----:B------:R-:W2:Y:S02]  /*0210*/  LD.E.U8 R0, desc[UR6][R28.64+0x1b2] ;  /* 0x0001b2061c007980 */ /* 0x000ea4000c101100 */
[----:B--2---:R-:W-:-:S13]  /*0220*/  ISETP.NE.AND P1, PT, R0, RZ, PT ;  /* 0x000000ff0000720c */ /* 0x004fda0003f25270 */
[----:B------:R-:W-:Y:S05]  /*0230*/  @!P1 BRA `(.L_x_3246) ;  /* 0x0000000000049947 */ /* 0x000fea0003800000 */
[----:B------:R2:W5:Y:S02]  /*0240*/  LD.E R20, desc[UR6][R2.64] ;  /* 0x0000000602147980 */ /* 0x000564000c101900 */
.L_x_3246:
[----:B------:R-:W-:Y:S05]  /*0250*/  BSYNC B0 ;  /* 0x0000000000007941 */ /* 0x000fea0003800000 */
.L_x_3245:
        /* <DEDUP_REMOVED lines=8> */
.L_x_3248:
[----:B------:R3:W5:Y:S02]  /*02e0*/  LD.E R0, desc[UR6][R28.64+0xb8] ;  /* 0x0000b8061c007980 */ /* 0x000764000c101900 */
.L_x_3249:
[----:B------:R-:W-:Y:S05]  /*02f0*/  BSYNC B0 ;  /* 0x0000000000007941 */ /* 0x000fea0003800000 */
.L_x_3247:
        /* <DEDUP_REMOVED lines=10> */
.L_x_3251:
[----:B------:R-:W2:Y:S01]  /*03a0*/  LD.E.64 R2, desc[UR6][R28.64+0x108] ;  /* 0x000108061c027980 */ /* 0x000ea2000c101b00 */
[----:B------:R-:W-:Y:S01]  /*03b0*/  BSSY B0, `(.L_x_3253) ;  /* 0x0000006000007945 */ /* 0x000fe20003800000 */
[----:B------:R-:W-:Y:S01]  /*03c0*/  IMAD.MOV.U32 R0, RZ, RZ, RZ ;  /* 0x000000ffff007224 */ /* 0x000fe200078e00ff */
[----:B--2---:R-:W-:-:S04]  /*03d0*/  ISETP.NE.U32.AND P0, PT, R2, RZ, PT ;  /* 0x000000ff0200720c */ /* 0x004fc80003f05070 */
[----:B------:R-:W-:-:S13]  /*03e0*/  ISETP.NE.AND.EX P0, PT, R3, RZ, PT, P0 ;  /* 0x000000ff0300720c */ /* 0x000fda0003f05300 */
[----:B------:R-:W-:Y:S05]  /*03f0*/  @!P0 BRA `(.L_x_3254) ;  /* 0x0000000000048947 */ /* 0x000fea0003800000 */
[----:B------:R2:W5:Y:S02]  /*0400*/  LD.E R0, desc[UR6][R28.64+0xbc] ;  /* 0x0000bc061c007980 */ /* 0x000564000c101900 */
.L_x_3254:
[----:B------:R-:W-:Y:S05]  /*0410*/  BSYNC B0 ;  /* 0x0000000000007941 */ /* 0x000fea0003800000 */
.L_x_3253:
[----:B-----5:R-:W-:Y:S02]  /*0420*/  IADD3 R183, R150, R0, RZ ;  /* 0x0000000096b77210 */ /* 0x020fe40007ffe0ff */
.L_x_3252:
[----:B------:R-:W-:Y:S05]  /*0430*/  BSYNC B1 ;  /* 0x0000000000017941 */ /* 0x000fea0003800000 */
.L_x_3250:
[----:B------:R-:W4:Y:S01]  /*0440*/  S2R R31, SR_CTAID.X ;  /* 0x00000000001f7919 */ /* 0x000f220000002500 */
[----:B------:R-:W-:Y:S01]  /*0450*/  MOV R23, 0x50 ;  /* 0x0000005000177802 */ /* 0x000fe20000000f00 */
[----:B------:R-:W-:-:S03]  /*0460*/  IMAD.MOV.U32 R3, RZ, RZ, 0x0 ;  /* 0x00000000ff037424 */ /* 0x000fc600078e00ff */
[----:B------:R-:W-:Y:S01]  /*0470*/  MOV R2, R23 ;  /* 0x0000001700027202 */ /* 0x000fe20000000f00 */
[----:B----4-:R-:W-:-:S05]  /*0480*/  IMAD.SHL.U32 R212, R31, 0x40, RZ ;  /* 0x000000401fd47824 */ /* 0x010fca00078e00ff */
[----:B------:R-:W-:-:S13]  /*0490*/  ISETP.GT.AND P0, PT, R25, R212, PT ;  /* 0x000000d41900720c */ /* 0x000fda0003f04270 */
[----:B-123--:R-:W-:Y:S05]  /*04a0*/  @!P0 RET.REL.NODEC R2 `(_ZN5flash24flash_fwd_splitkv_kernelI23Flash_fwd_kernel_traitsILi128ELi64ELi128ELi4ELb0ELb0EN7cutlass6half_tE19Flash_kernel_traitsILi128ELi64ELi128ELi4ES3_EELb1ELb0ELb1ELb0ELb0ELb1ELb0ELb1EEEvNS_16Flash_fwd_paramsE) ;  /* 0xfffffff802d48950 */ /* 0x00efea0003c3ffff */
[----:B------:R-:W2:Y:S04]  /*04b0*/  LD.E R0, desc[UR6][R28.64+0xb8] ;  /* 0x0000b8061c007980 */ /* 0x000ea8000c101900 */
[----:B------:R-:W3:Y:S01]  /*04c0*/  LD.E R2, desc[UR6][R28.64+0x188] ;  /* 0x000188061c027980 */ /* 0x000ee2000c101900 */
[----:B------:R-:W-:Y:S01]  /*04d0*/  IADD3 R4, -R25, 0xbf, R212 ;  /* 0x000000bf19047810 */ /* 0x000fe20007ffe1d4 */
[----:B------:R-:W-:Y:S01]  /*04e0*/  VIADD R3, R183, 0x7f ;  /* 0x0000007fb7037836 */ /* 0x000fe20000000000 */
[----:B------:R-:W1:Y:S01]  /*04f0*/  S2R R210, SR_TID.X ;  /* 0x0000000000d27919 */ /* 0x000e620000002100 */
[----:B--2---:R-:W-:Y:S01]  /*0500*/  VIADD R0, R0, 0x7f ;  /* 0x0000007f00007836 */ /* 0x004fe20000000000 */
[----:B---3--:R-:W-:Y:S02]  /*0510*/  IADD3 R2, R2, R4, R183 ;  /* 0x0000000402027210 */ /* 0x008fe40007ffe0b7 */
[----:B------:R-:W-:-:S02]  /*0520*/  SHF.R.S32.HI R4, RZ, 0x1f, R3 ;  /* 0x0000001fff047819 */ /* 0x000fc40000011403 */
[----:B------:R-:W-:Y:S02]  /*0530*/  SHF.R.S32.HI R6, RZ, 0x1f, R0 ;  /* 0x0000001fff067819 */ /* 0x000fe40000011400 */
[----:B------:R-:W-:Y:S02]  /*0540*/  SHF.R.S32.HI R5, RZ, 0x1f, R2 ;  /* 0x0000001fff057819 */ /* 0x000fe40000011402 */
[----:B------:R-:W-:Y:S02]  /*0550*/  LEA.HI R3, R4, R3, RZ, 0x7 ;  /* 0x0000000304037211 */ /* 0x000fe400078f38ff */
[----:B------:R-:W-:Y:S02]  /*0560*/  LEA.HI R4, R6, R0, RZ, 0x7 ;  /* 0x0000000006047211 */ /* 0x000fe400078f38ff */
[----:B------:R-:W-:Y:S02]  /*0570*/  LEA.HI R0, R5, R2, RZ, 0x7 ;  /* 0x0000000205007211 */ /* 0x000fe400078f38ff */
[----:B------:R-:W-:-:S02]  /*0580*/  SHF.R.S32.HI R2, RZ, 0x7, R3 ;  /* 0x00000007ff027819 */ /* 0x000fc40000011403 */
[----:B------:R-:W-:Y:S02]  /*0590*/  SHF.R.S32.HI R3, RZ, 0x7, R4 ;  /* 0x00000007ff037819 */ /* 0x000fe40000011404 */
[----:B------:R-:W-:-:S04]  /*05a0*/  SHF.R.S32.HI R0, RZ, 0x7, R0 ;  /* 0x00000007ff007819 */ /* 0x000fc80000011400 */
[----:B------:R-:W-:-:S04]  /*05b0*/  VIMNMX3 R34, R3, R2, R0, PT ;  /* 0x000000020322720f */ /* 0x000fc80003800100 */
[----:B------:R-:W-:Y:S01]  /*05c0*/  ISETP.GT.AND P0, PT, R34, RZ, PT ;  /* 0x000000ff2200720c */ /* 0x000fe20003f04270 */
[----:B------:R2:W-:-:S12]  /*05d0*/  STL [R1+0x4], R34 ;  /* 0x0000042201007387 */ /* 0x0005d80000100800 */
[----:B-1----:R-:W-:Y:S05]  /*05e0*/  @P0 BRA `(.L_x_3255) ;  /* 0x0000000800240947 */ /* 0x002fea0003800000 */
[----:B------:R-:W-:Y:S01]  /*05f0*/  ISETP.NE.AND P0, PT, R37, -0x1, PT ;  /* 0xffffffff2500780c */ /* 0x000fe20003f05270 */
[----:B------:R-:W3:Y:S04]  /*0600*/  LD.E.64 R2, desc[UR6][R28.64+0x88] ;  /* 0x000088061c027980 */ /* 0x000ee8000c101b00 */
[----:B------:R-:W4:Y:S04]  /*0610*/  LD.E.64 R12, desc[UR6][R28.64+0x90] ;  /* 0x000090061c0c7980 */ /* 0x000f28000c101b00 */
[----:B------:R1:W5:Y:S04]  /*0620*/  LD.E R20, desc[UR6][R28.64+0x60] ;  /* 0x000060061c147980 */ /* 0x000368000c101900 */
[----:B------:R-:W2:Y:S04]  /*0630*/  @!P0 LD.E.64 R6, desc[UR6][R28.64+0x80] ;  /* 0x000080061c068980 */ /* 0x000ea8000c101b00 */
[----:B------:R1:W5:Y:S04]  /*0640*/  LD.E R21, desc[UR6][R28.64+0xb4] ;  /* 0x0000b4061c157980 */ /* 0x000368000c101900 */
[----:B------:R1:W5:Y:S04]  /*0650*/  LD.E.64 R18, desc[UR6][R28.64+0xa0] ;  /* 0x0000a0061c127980 */ /* 0x000368000c101b00 */
[----:B------:R1:W5:Y:S04]  /*0660*/  LD.E R15, desc[UR6][R28.64+0xc0] ;  /* 0x0000c0061c0f7980 */ /* 0x000368000c101900 */
[----:B------:R-:W5:Y:S01]  /*0670*/  LD.E.64 R28, desc[UR6][R28.64+0x70] ;  /* 0x000070061c1c7980 */ /* 0x000f62000c101b00 */
[----:B------:R-:W-:-:S04]  /*0680*/  SHF.R.S32.HI R17, RZ, 0x1f, R210 ;  /* 0x0000001fff117819 */ /* 0x000fc800000114d2 */
[----:B------:R-:W-:-:S04]  /*0690*/  LEA.HI R17, R17, R210, RZ, 0x3 ;  /* 0x000000d211117211 */ /* 0x000fc800078f18ff */
[----:B------:R-:W-:Y:S01]  /*06a0*/  LOP3.LUT R11, R17, 0xfffffff8, RZ, 0xc0, !PT ;  /* 0xfffffff8110b7812 */ /* 0x000fe200078ec0ff */
[----:B------:R-:W1:Y:S01]  /*06b0*/  S2R R24, SR_CTAID.Z ;  /* 0x0000000000187919 */ /* 0x000e620000002700 */
[----:B------:R-:W-:-:S03]  /*06c0*/  @!P0 SHF.R.S32.HI R16, RZ, 0x1f, R35 ;  /* 0x0000001fff108819 */ /* 0x000fc60000011423 */
[----:B------:R-:W-:-:S04]  /*06d0*/  IMAD.IADD R11, R210, 0x1, -R11 ;  /* 0x00000001d20b7824 */ /* 0x000fc800078e0a0b */
[C---:B------:R-:W-:Y:S01]  /*06e0*/  IMAD.SHL.U32 R4, R11.reuse, 0x8, RZ ;  /* 0x000000080b047824 */ /* 0x040fe200078e00ff */
[----:B------:R-:W-:Y:S02]  /*06f0*/  SHF.R.S32.HI R22, RZ, 0x1f, R212 ;  /* 0x0000001fff167819 */ /* 0x000fe400000114d4 */
[----:B------:R-:W-:Y:S01]  /*0700*/  ISETP.NE.AND P6, PT, R11, RZ, PT ;  /* 0x000000ff0b00720c */ /* 0x000fe20003fc5270 */
[----:B------:R-:W-:Y:S01]  /*0710*/  BSSY B0, `(.L_x_3256) ;  /* 0x000002b000007945 */ /* 0x000fe20003800000 */
[-C--:B---3--:R-:W-:Y:S02]  /*0720*/  @P0 IMAD R0, R3, R37.reuse, RZ ;  /* 0x0000002503000224 */ /* 0x088fe400078e02ff */
[----:B------:R-:W-:-:S05]  /*0730*/  @P0 IMAD.WIDE.U32 R8, R2, R37, RZ ;  /* 0x0000002502080225 */ /* 0x000fca00078e00ff */
[----:B------:R-:W-:Y:S01]  /*0740*/  @P0 IADD3 R10, R9, R0, RZ ;  /* 0x00000000090a0210 */ /* 0x000fe20007ffe0ff */
[-C--:B--2---:R-:W-:Y:S02]  /*0750*/  @!P0 IMAD R5, R7, R35.reuse, RZ ;  /* 0x0000002307058224 */ /* 0x084fe400078e02ff */
[----:B------:R-:W-:Y:S02]  /*0760*/  @P0 IMAD.MOV.U32 R0, RZ, RZ, R8 ;  /* 0x000000ffff000224 */ /* 0x000fe400078e0008 */
[C---:B------:R-:W-:Y:S01]  /*0770*/  @!P0 IMAD R16, R6.reuse, R16, R5 ;  /* 0x0000001006108224 */ /* 0x040fe200078e0205 */
[----:B------:R-:W-:Y:S01]  /*0780*/  SHF.R.S32.HI R5, RZ, 0x1f, R4 ;  /* 0x0000001fff057819 */ /* 0x000fe20000011404 */
[----:B------:R-:W-:-:S04]  /*0790*/  @!P0 IMAD.WIDE.U32 R8, R6, R35, RZ ;  /* 0x0000002306088225 */ /* 0x000fc800078e00ff */
[----:B------:R-:W-:Y:S02]  /*07a0*/  IMAD R14, R3, R212, RZ ;  /* 0x000000d4030e7224 */ /* 0x000fe400078e02ff */
[----:B------:R-:W-:-:S04]  /*07b0*/  IMAD.WIDE.U32 R6, R212, R2, R4 ;  /* 0x00000002d4067225 */ /* 0x000fc800078e0004 */
[----:B------:R-:W-:Y:S01]  /*07c0*/  @!P0 IMAD.MOV.U32 R0, RZ, RZ, R8 ;  /* 0x000000ffff008224 */ /* 0x000fe200078e0008 */
[----:B------:R-:W-:Y:S01]  /*07d0*/  @!P0 IADD3 R10, R9, R16, RZ ;  /* 0x00000010090a8210 */ /* 0x000fe20007ffe0ff */
[----:B------:R-:W-:-:S03]  /*07e0*/  IMAD R14, R2, R22, R14 ;  /* 0x00000016020e7224 */ /* 0x000fc600078e020e */
[----:B------:R-:W-:Y:S02]  /*07f0*/  IADD3 R6, P0, R0, R6, RZ ;  /* 0x0000000600067210 */ /* 0x000fe40007f1e0ff */
[----:B------:R-:W-:Y:S02]  /*0800*/  SHF.R.S32.HI R0, RZ, 0x3, R17 ;  /* 0x00000003ff007819 */ /* 0x000fe40000011411 */
[----:B------:R-:W-:Y:S01]  /*0810*/  IADD3.X R7, R10, R7, R14, P0, !PT ;  /* 0x000000070a077210 */ /* 0x000fe200007fe40e */
[----:B------:R-:W-:Y:S01]  /*0820*/  IMAD.IADD R14, R25, 0x1, -R212 ;  /* 0x00000001190e7824 */ /* 0x000fe200078e0ad4 */
[----:B-1----:R-:W-:Y:S01]  /*0830*/  SHF.R.S32.HI R10, RZ, 0x1f, R24 ;  /* 0x0000001fff0a7819 */ /* 0x002fe20000011418 */
[----:B------:R-:W-:-:S03]  /*0840*/  VIADD R8, R0, 0x10 ;  /* 0x0000001000087836 */ /* 0x000fc60000000000 */
[----:B------:R-:W-:Y:S01]  /*0850*/  ISETP.GE.AND P2, PT, R0, R14, PT ;  /* 0x0000000e0000720c */ /* 0x000fe20003f46270 */
[----:B----4-:R-:W-:Y:S01]  /*0860*/  IMAD R9, R13, R24, RZ ;  /* 0x000000180d097224 */ /* 0x010fe200078e02ff */
[CC--:B------:R-:W-:Y:S02]  /*0870*/  ISETP.GE.AND P1, PT, R8.reuse, R14.reuse, PT ;  /* 0x0000000e0800720c */ /* 0x0c0fe40003f26270 */
[----:B------:R-:W-:Y:S01]  /*0880*/  ISETP.GE.OR P4, PT, R8, R14, P6 ;  /* 0x0000000e0800720c */ /* 0x000fe20003786670 */
[----:B------:R-:W-:Y:S01]  /*0890*/  IMAD R8, R12, R10, R9 ;  /* 0x0000000a0c087224 */ /* 0x000fe200078e0209 */
[----:B------:R-:W-:Y:S01]  /*08a0*/  IADD3 R16, R0, 0x20, RZ ;  /* 0x0000002000107810 */ /* 0x000fe20007ffe0ff */
[----:B------:R-:W-:Y:S01]  /*08b0*/  IMAD.WIDE.U32 R12, R24, R12, R6 ;  /* 0x0000000c180c7225 */ /* 0x000fe200078e0006 */
[----:B------:R-:W-:Y:S02]  /*08c0*/  SHF.R.S32.HI R22, RZ, 0x1f, R0 ;  /* 0x0000001fff167819 */ /* 0x000fe40000011400 */
[----:B------:R-:W-:Y:S01]  /*08d0*/  ISETP.GE.AND P0, PT, R16, R14, PT ;  /* 0x0000000e1000720c */ /* 0x000fe20003f06270 */
[----:B------:R-:W-:Y:S01]  /*08e0*/  VIADD R17, R4, 0x40 ;  /* 0x0000004004117836 */ /* 0x000fe20000000000 */
[----:B------:R-:W-:Y:S01]  /*08f0*/  IADD3 R7, R13, R8, RZ ;  /* 0x000000080d077210 */ /* 0x000fe20007ffe0ff */
[----:B------:R-:W-:Y:S10]  /*0900*/  @P2 BRA `(.L_x_3257) ;  /* 0x00000000002c2947 */ /* 0x000ff40003800000 */
        /* <DEDUP_REMOVED lines=11> */
.L_x_3257:
[----:B------:R-:W-:Y:S05]  /*09c0*/  BSYNC B0 ;  /* 0x0000000000007941 */ /* 0x000fea0003800000 */
.L_x_3256:
[----:B------:R-:W-:Y:S01]  /*09d0*/  BSSY B0, `(.L_x_3258) ;  /* 0x0000011000007945 */ /* 0x000fe20003800000 */
[----:B------:R-:W-:-:S03]  /*09e0*/  ISETP.GE.OR P3, PT, R16, R14, P6 ;  /* 0x0000000e1000720c */ /* 0x000fc60003766670 */
[----:B------:R-:W-:Y:S10]  /*09f0*/  @P1 BRA `(.L_x_3259) ;  /* 0x0000000000381947 */ /* 0x000ff40003800000 */
[----:B-1----:R-:W-:Y:S01]  /*0a00*/  IADD3 R8, P1, R0, 0x10, RZ ;  /* 0x0000001000087810 */ /* 0x002fe20007f3e0ff */
        /* <DEDUP_REMOVED lines=13> */
.L_x_3259:
[----:B------:R-:W-:Y:S05]  /*0ae0*/  BSYNC B0 ;  /* 0x0000000000007941 */ /* 0x000fea0003800000 */
.L_x_3258:
[----:B-----5:R-:W-:Y:S01]  /*0af0*/  IMAD R16, R35, R20, R24 ;  /* 0x0000001423107224 */ /* 0x020fe200078e0218 */
[----:B------:R-:W-:Y:S01]  /*0b00*/  BSSY B0, `(.L_x_3260) ;  /* 0x0000013000007945 */ /* 0x000fe20003800000 */
[C---:B------:R-:W-:Y:S02]  /*0b10*/  ISETP.GE.OR P5, PT, R0.reuse, R14, P6 ;  /* 0x0000000e0000720c */ /* 0x040fe400037a6670 */
[----:B------:R-:W-:Y:S01]  /*0b20*/  IMAD R16, R21, R16, R212 ;  /* 0x0000001015107224 */ /* 0x000fe200078e02d4 */
[----:B------:R-:W-:Y:S01]  /*0b30*/  IADD3 R20, R0, 0x30, RZ ;  /* 0x0000003000147810 */ /* 0x000fe20007ffe0ff */
[----:B------:R-:W-:Y:S05]  /*0b40*/  @P0 BRA `(.L_x_3261) ;  /* 0x0000000000380947 */ /* 0x000fea0003800000 */
[----:B-12---:R-:W-:Y:S01]  /*0b50*/  IADD3 R8, P0, R0, 0x20, RZ ;  /* 0x0000002000087810 */ /* 0x006fe20007f1e0ff */
        /* <DEDUP_REMOVED lines=13> */
.L_x_3261:
[----:B------:R-:W-:Y:S05]  /*0c30*/  BSYNC B0 ;  /* 0x0000000000007941 */ /* 0x000fea0003800000 */
.L_x_3260:
[----:B------:R-:W-:Y:S01]  /*0c40*/  ISETP.GE.AND P1, PT, R20, R14, PT ;  /* 0x0000000e1400720c */ /* 0x000fe20003f26270 */
[----:B------:R-:W-:Y:S01]  /*0c50*/  BSSY B0, `(.L_x_3262) ;  /* 0x0000017000007945 */ /* 0x000fe20003800000 */
[----:B-123--:R-:W-:Y:S01]  /*0c60*/  IADD3 R9, P0, R16, R0, RZ ;  /* 0x0000000010097210 */ /* 0x00efe20007f1e0ff */
[----:B------:R-:W-:Y:S01]  /*0c70*/  @!P4 IMAD.MOV.U32 R11, RZ, RZ, 0x7f800000 ;  /* 0x7f800000ff0bc424 */ /* 0x000fe200078e00ff */
[----:B------:R-:W-:Y:S01]  /*0c80*/  ISETP.GE.OR P6, PT, R20, R14, P6 ;  /* 0x0000000e1400720c */ /* 0x000fe200037c6670 */
[----:B------:R-:W-:Y:S01]  /*0c90*/  @!P5 IMAD.MOV.U32 R14, RZ, RZ, 0x7f800000 ;  /* 0x7f800000ff0ed424 */ /* 0x000fe200078e00ff */
[----:B------:R-:W-:Y:S01]  /*0ca0*/  LEA.HI.X.SX32 R16, R16, R22, 0x1, P0 ;  /* 0x0000001610107211 */ /* 0x000fe200000f0eff */
[----:B------:R-:W-:Y:S01]  /*0cb0*/  @!P3 IMAD.MOV.U32 R10, RZ, RZ, 0x7f800000 ;  /* 0x7f800000ff0ab424 */ /* 0x000fe200078e00ff */
[----:B------:R-:W-:-:S04]  /*0cc0*/  LEA R8, P0, R9, R18, 0x2 ;  /* 0x0000001209087211 */ /* 0x000fc800078010ff */
[----:B------:R-:W-:Y:S01]  /*0cd0*/  LEA.HI.X R9, R9, R19, R16, 0x2, P0 ;  /* 0x0000001309097211 */ /* 0x000fe200000f1410 */
[----:B------:R-:W-:Y:S08]  /*0ce0*/  @P1 BRA `(.L_x_3263) ;  /* 0x0000000000341947 */ /* 0x000ff00003800000 */
[----:B------:R-:W-:Y:S02]  /*0cf0*/  IADD3 R0, P0, R0, 0x30, RZ ;  /* 0x0000003000007810 */ /* 0x000fe40007f1e0ff */
        /* <DEDUP_REMOVED lines=12> */
.L_x_3263:
[----:B------:R-:W-:Y:S05]  /*0dc0*/  BSYNC B0 ;  /* 0x0000000000007941 */ /* 0x000fea0003800000 */
.L_x_3262:
[----:B-1----:R-:W-:Y:S01]  /*0dd0*/  MOV R2, R23 ;  /* 0x0000001700027202 */ /* 0x002fe20000000f00 */
[----:B------:R-:W-:Y:S01]  /*0de0*/  @!P5 ST.E desc[UR6][R8.64], R14 ;  /* 0x0000000e0800d985 */ /* 0x000fe2000c101906 */
[----:B------:R-:W-:-:S03]  /*0df0*/  MOV R3, 0x0 ;  /* 0x0000000000037802 */ /* 0x000fc60000000f00 */
[----:B------:R-:W-:Y:S04]  /*0e00*/  @!P4 ST.E desc[UR6][R8.64+0x40], R11 ;  /* 0x0000400b0800c985 */ /* 0x000fe8000c101906 */
[----:B------:R1:W-:Y:S02]  /*0e10*/  @!P3 ST.E desc[UR6][R8.64+0x80], R10 ;  /* 0x0000800a0800b985 */ /* 0x0003e4000c101906 */
[----:B-1----:R-:W-:Y:S05]  /*0e20*/  @P6 RET.REL.NODEC R2 `(_ZN5flash24flash_fwd_splitkv_kernelI23Flash_fwd_kernel_traitsILi128ELi64ELi128ELi4ELb0ELb0EN7cutlass6half_tE19Flash_kernel_traitsILi128ELi64ELi128ELi4ES3_EELb1ELb0ELb1ELb0ELb0ELb1ELb0ELb1EEEvNS_16Flash_fwd_paramsE) ;  /* 0xfffffff002746950 */ /* 0x002fea0003c3ffff */
[----:B------:R-:W-:Y:S02]  /*0e30*/  MOV R0, 0x7f800000 ;  /* 0x7f80000000007802 */ /* 0x000fe40000000f00 */
[----:B------:R-:W-:Y:S02]  /*0e40*/  MOV R2, R23 ;  /* 0x0000001700027202 */ /* 0x000fe40000000f00 */
[----:B------:R-:W-:Y:S01]  /*0e50*/  MOV R3, 0x0 ;  /* 0x0000000000037802 */ /* 0x000fe20000000f00 */
[----:B------:R1:W-:Y:S03]  /*0e60*/  ST.E desc[UR6][R8.64+0xc0], R0 ;  /* 0x0000c00008007985 */ /* 0x0003e6000c101906 */
[----:B-1----:R-:W-:Y:S05]  /*0e70*/  RET.REL.NODEC R2 `(_ZN5flash24flash_fwd_splitkv_kernelI23Flash_fwd_kernel_traitsILi128ELi64ELi128ELi4ELb0ELb0EN7cutlass6half_tE19Flash_kernel_traitsILi128ELi64ELi128ELi4ES3_EELb1ELb0ELb1ELb0ELb0ELb1ELb0ELb1EEEvNS_16Flash_fwd_paramsE) ;  /* 0xfffffff002607950 */ /* 0x002fea0003c3ffff */
.L_x_3255:
[----:B------:R-:W3:Y:S04]  /*0e80*/  LD.E.64 R4, desc[UR6][R28.64+0x160] ;  /* 0x000160061c047980 */ /* 0x000ee8000c101b00 */
[----:B------:R-:W4:Y:S01]  /*0e90*/  LD.E.64 R2, desc[UR6][R28.64+0x158] ;  /* 0x000158061c027980 */ /* 0x000f22000c101b00 */
[----:B---3--:R-:W-:-:S04]  /*0ea0*/  ISETP.NE.U32.AND P1, PT, R4, RZ, PT ;  /* 0x000000ff0400720c */ /* 0x008fc80003f25070 */
[----:B------:R-:W-:-:S13]  /*0eb0*/  ISETP.NE.AND.EX P1, PT, R5, RZ, PT, P1 ;  /* 0x000000ff0500720c */ /* 0x000fda0003f25310 */
[----:B------:R-:W3:Y:S01]  /*0ec0*/  @P1 LD.E.64 R6, desc[UR6][R28.64+0x168] ;  /* 0x000168061c061980 */ /* 0x000ee2000c101b00 */
[----:B----4-:R-:W-:Y:S01]  /*0ed0*/  ISETP.NE.U32.AND P0, PT, R2, RZ, PT ;  /* 0x000000ff0200720c */ /* 0x010fe20003f05070 */
[----:B------:R-:W-:-:S03]  /*0ee0*/  IMAD.MOV.U32 R12, RZ, RZ, R35 ;  /* 0x000000ffff0c7224 */ /* 0x000fc600078e0023 */
[----:B------:R-:W-:Y:S02]  /*0ef0*/  ISETP.NE.AND.EX P0, PT, R3, RZ, PT, P0 ;  /* 0x000000ff0300720c */ /* 0x000fe40003f05300 */
[----:B------:R-:W-:-:S11]  /*0f00*/  @P1 SHF.R.S32.HI R0, RZ, 0x1f, R35 ;  /* 0x0000001fff001819 */ /* 0x000fd60000011423 */
[----:B------:R-:W-:-:S05]  /*0f10*/  @P0 IMAD.WIDE R2, R35, 0x4, R2 ;  /* 0x0000000423020825 */ /* 0x000fca00078e0202 */
[----:B------:R1:W5:Y:S01]  /*0f20*/  @P0 LD.E R12, desc[UR6][R2.64] ;  /* 0x00000006020c0980 */ /* 0x000362000c101900 */
[----:B------:R-:W-:Y:S01]  /*0f30*/  BSSY B0, `(.L_x_3264) ;  /* 0x00000bb000007945 */ /* 0x000fe20003800000 */
[----:B------:R-:W4:Y:S01]  /*0f40*/  S2R R36, SR_CTAID.Z ;  /* 0x0000000000247919 */ /* 0x000f220000002700 */
[-C--:B---3--:R-:W-:Y:S02]  /*0f50*/  @P1 IMAD R7, R7, R35.reuse, RZ ;  /* 0x0000002307071224 */ /* 0x088fe400078e02ff */
[----:B-1----:R-:W-:-:S04]  /*0f60*/  @P1 IMAD.WIDE.U32 R2, R6, R35, RZ ;  /* 0x0000002306021225 */ /* 0x002fc800078e00ff */
[----:B------:R-:W-:Y:S02]  /*0f70*/  @P1 IMAD R7, R6, R0, R7 ;  /* 0x0000000006071224 */ /* 0x000fe400078e0207 */
[----:B------:R-:W-:Y:S01]  /*0f80*/  IMAD.MOV.U32 R6, RZ, RZ, RZ ;  /* 0x000000ffff067224 */ /* 0x000fe200078e00ff */
[----:B------:R-:W-:Y:S01]  /*0f90*/  @P1 LEA R6, P0, R2, R4, 0x2 ;  /* 0x0000000402061211 */ /* 0x000fe200078010ff */
[----:B------:R-:W-:Y:S01]  /*0fa0*/  IMAD.MOV.U32 R0, RZ, RZ, RZ ;  /* 0x000000ffff007224 */ /* 0x000fe200078e00ff */
[----:B------:R-:W-:-:S03]  /*0fb0*/  @P1 IADD3 R7, R3, R7, RZ ;  /* 0x0000000703071210 */ /* 0x000fc60007ffe0ff */
[----:B------:R-:W-:Y:S01]  /*0fc0*/  IMAD.MOV.U32 R240, RZ, RZ, R6 ;  /* 0x000000fffff07224 */ /* 0x000fe200078e0006 */
[----:B------:R-:W-:-:S04]  /*0fd0*/  @P1 LEA.HI.X R0, R2, R5, R7, 0x2, P0 ;  /* 0x0000000502001211 */ /* 0x000fc800000f1407 */
[----:B------:R-:W-:Y:S02]  /*0fe0*/  MOV R241, R0 ;  /* 0x0000000000f17202 */ /* 0x000fe40000000f00 */
[----:B------:R-:W-:-:S04]  /*0ff0*/  ISETP.NE.U32.AND P0, PT, R240, RZ, PT ;  /* 0x000000fff000720c */ /* 0x000fc80003f05070 */
[----:B------:R-:W-:-:S13]  /*1000*/  ISETP.NE.AND.EX P0, PT, R241, RZ, PT, P0 ;  /* 0x000000fff100720c */ /* 0x000fda0003f05300 */
[----:B----4-:R-:W-:Y:S05]  /*1010*/  @!P0 BRA `(.L_x_3265) ;  /* 0x0000000400688947 */ /* 0x010fea0003800000 */
[----:B------:R-:W3:Y:S04]  /*1020*/  LD.E R13, desc[UR6][R28.64+0x170] ;  /* 0x000170061c0d7980 */ /* 0x000ee8000c101900 */
[----:B------:R-:W4:Y:S01]  /*1030*/  LD.E R14, desc[UR6][R28.64+0x68] ;  /* 0x000068061c0e7980 */ /* 0x000f22000c101900 */
[----:B------:R-:W-:-:S03]  /*1040*/  LEA R22, R34, 0xffffff80, 0x7 ;  /* 0xffffff8022167811 */ /* 0x000fc600078e38ff */
[----:B------:R-:W2:Y:S04]  /*1050*/  LD.E.64 R68, desc[UR6][R28.64+0x38] ;  /* 0x000038061c447980 */ /* 0x000ea8000c101b00 */
[----:B------:R-:W2:Y:S04]  /*1060*/  LD.E.64 R8, desc[UR6][R28.64+0x28] ;  /* 0x000028061c087980 */ /* 0x000ea8000c101b00 */
[----:B------:R-:W2:Y:S04]  /*1070*/  LD.E.64 R10, desc[UR6][R28.64+0x50] ;  /* 0x000050061c0a7980 */ /* 0x000ea8000c101b00 */
[----:B------:R-:W5:Y:S04]  /*1080*/  LD.E.64 R24, desc[UR6][R28.64+0x58] ;  /* 0x000058061c187980 */ /* 0x000f68000c101b00 */
[----:B------:R-:W5:Y:S01]  /*1090*/  LD.E.64 R152, desc[UR6][R28.64+0x40] ;  /* 0x000040061c987980 */ /* 0x000f62000c101b00 */
[----:B---3--:R-:W-:-:S04]  /*10a0*/  IABS R4, R13 ;  /* 0x0000000d00047213 */ /* 0x008fc80000000000 */
[----:B------:R-:W1:Y:S08]  /*10b0*/  I2F.RP R2, R4 ;  /* 0x0000000400027306 */ /* 0x000e700000209400 */
[----:B-1----:R-:W1:Y:S02]  /*10c0*/  MUFU.RCP R2, R2 ;  /* 0x0000000200027308 */ /* 0x002e640000001000 */
[----:B-1----:R-:W-:-:S06]  /*10d0*/  VIADD R2, R2, 0xffffffe ;  /* 0x0ffffffe02027836 */ /* 0x002fcc0000000000 */
[----:B------:R-:W1:Y:S01]  /*10e0*/  F2I.FTZ.U32.TRUNC.NTZ R3, R2 ;  /* 0x0000000200037305 */ /* 0x000e62000021f000 */
[----:B------:R-:W-:Y:S01]  /*10f0*/  IABS R6, R13 ;  /* 0x0000000d00067213 */ /* 0x000fe20000000000 */
[----:B-1----:R-:W-:Y:S01]  /*1100*/  IMAD.MOV R0, RZ, RZ, -R3 ;  /* 0x000000ffff007224 */ /* 0x002fe200078e0a03 */
[----:B------:R-:W-:-:S03]  /*1110*/  MOV R2, RZ ;  /* 0x000000ff00027202 */ /* 0x000fc60000000f00 */
[----:B------:R-:W-:Y:S01]  /*1120*/  IMAD R5, R0, R4, RZ ;  /* 0x0000000400057224 */ /* 0x000fe200078e02ff */
[----:B------:R-:W-:-:S03]  /*1130*/  IABS R0, R22 ;  /* 0x0000001600007213 */ /* 0x000fc60000000000 */
[----:B------:R-:W-:-:S04]  /*1140*/  IMAD.HI.U32 R5, R3, R5, R2 ;  /* 0x0000000503057227 */ /* 0x000fc800078e0002 */
[----:B------:R-:W-:Y:S01]  /*1150*/  IMAD.MOV.U32 R2, RZ, RZ, R0 ;  /* 0x000000ffff027224 */ /* 0x000fe200078e0000 */
[----:B------:R-:W-:Y:S02]  /*1160*/  IADD3 R0, RZ, -R6, RZ ;  /* 0x80000006ff007210 */ /* 0x000fe40007ffe0ff */
[----:B------:R-:W3:Y:S03]  /*1170*/  LD.E.64 R6, desc[UR6][R28.64+0x20] ;  /* 0x000020061c067980 */ /* 0x000ee6000c101b00 */
[----:B------:R-:W-:Y:S02]  /*1180*/  IMAD.MOV.U32 R3, RZ, RZ, R0 ;  /* 0x000000ffff037224 */ /* 0x000fe400078e0000 */
        /* <DEDUP_REMOVED lines=14> */
[----:B-----5:R1:W3:Y:S01]  /*1270*/  LD.E R12, desc[UR6][R2.64] ;  /* 0x00000006020c7980 */ /* 0x0202e2000c101900 */
[----:B----4-:R-:W-:-:S04]  /*1280*/  IABS R4, R14 ;  /* 0x0000000e00047213 */ /* 0x010fc80000000000 */
[----:B-1----:R-:W1:Y:S08]  /*1290*/  I2F.RP R2, R4 ;  /* 0x0000000400027306 */ /* 0x002e700000209400 */
[----:B-1----:R-:W1:Y:S02]  /*12a0*/  MUFU.RCP R2, R2 ;  /* 0x0000000200027308 */ /* 0x002e640000001000 */
[----:B-1----:R-:W-:-:S06]  /*12b0*/  VIADD R2, R2, 0xffffffe ;  /* 0x0ffffffe02027836 */ /* 0x002fcc0000000000 */
[----:B------:R-:W1:Y:S01]  /*12c0*/  F2I.FTZ.U32.TRUNC.NTZ R3, R2 ;  /* 0x0000000200037305 */ /* 0x000e62000021f000 */
[----:B------:R-:W-:Y:S02]  /*12d0*/  IABS R16, R36 ;  /* 0x0000002400107213 */ /* 0x000fe40000000000 */
[----:B------:R-:W-:Y:S02]  /*12e0*/  IABS R15, R14 ;  /* 0x0000000e000f7213 */ /* 0x000fe40000000000 */
[----:B-1----:R-:W-:Y:S01]  /*12f0*/  IADD3 R0, RZ, -R3, RZ ;  /* 0x80000003ff007210 */ /* 0x002fe20007ffe0ff */
[----:B------:R-:W-:-:S04]  /*1300*/  IMAD.MOV.U32 R2, RZ, RZ, RZ ;  /* 0x000000ffff027224 */ /* 0x000fc800078e00ff */
[----:B------:R-:W-:-:S04]  /*1310*/  IMAD R0, R0, R4, RZ ;  /* 0x0000000400007224 */ /* 0x000fc800078e02ff */
[----:B------:R-:W-:Y:S01]  /*1320*/  IMAD.HI.U32 R2, R3, R0, R2 ;  /* 0x0000000003027227 */ /* 0x000fe200078e0002 */
[----:B------:R-:W-:-:S03]  /*1330*/  MOV R3, R16 ;  /* 0x0000001000037202 */ /* 0x000fc60000000f00 */
[----:B------:R-:W-:Y:S02]  /*1340*/  IMAD.MOV R0, RZ, RZ, -R15 ;  /* 0x000000ffff007224 */ /* 0x000fe400078e0a0f */
[----:B------:R-:W-:-:S04]  /*1350*/  IMAD.HI.U32 R2, R2, R3, RZ ;  /* 0x0000000302027227 */ /* 0x000fc800078e00ff */
[----:B------:R-:W-:-:S05]  /*1360*/  IMAD R0, R2, R0, R3 ;  /* 0x0000000002007224 */ /* 0x000fca00078e0203 */
[----:B------:R-:W-:-:S13]  /*1370*/  ISETP.GT.U32.AND P1, PT, R4, R0, PT ;  /* 0x000000000400720c */ /* 0x000fda0003f24070 */
[----:B------:R-:W-:-:S04]  /*1380*/  @!P1 IADD3 R0, R0, -R4, RZ ;  /* 0x8000000400009210 */ /* 0x000fc80007ffe0ff */
[----:B------:R-:W-:Y:S02]  /*1390*/  ISETP.GE.U32.AND P2, PT, R0, R4, PT ;  /* 0x000000040000720c */ /* 0x000fe40003f46070 */
[----:B------:R-:W-:Y:S01]  /*13a0*/  LOP3.LUT R0, R36, R14, RZ, 0x3c, !PT ;  /* 0x0000000e24007212 */ /* 0x000fe200078e3cff */
[----:B------:R-:W-:Y:S01]  /*13b0*/  IMAD.MOV R5, RZ, RZ, -R5 ;  /* 0x000000ffff057224 */ /* 0x000fe200078e0a05 */
[----:B------:R-:W-:Y:S02]  /*13c0*/  @!P1 IADD3 R2, R2, 0x1, RZ ;  /* 0x0000000102029810 */ /* 0x000fe40007ffe0ff */
[----:B------:R-:W-:Y:S01]  /*13d0*/  ISETP.GE.AND P0, PT, R0, RZ, PT ;  /* 0x000000ff0000720c */ /* 0x000fe20003f06270 */
[----:B------:R-:W-:Y:S01]  /*13e0*/  IMAD R13, R13, R5, R22 ;  /* 0x000000050d0d7224 */ /* 0x000fe200078e0216 */
[----:B------:R-:W-:-:S05]  /*13f0*/  ISETP.NE.AND P1, PT, R14, RZ, PT ;  /* 0x000000ff0e00720c */ /* 0x000fca0003f25270 */
[----:B------:R-:W-:Y:S01]  /*1400*/  @P2 VIADD R2, R2, 0x1 ;  /* 0x0000000102022836 */ /* 0x000fe20000000000 */
[----:B------:R-:W-:Y:S01]  /*1410*/  SHF.R.S32.HI R15, RZ, 0x1f, R13 ;  /* 0x0000001fff0f7819 */ /* 0x000fe2000001140d */
[----:B--2---:R-:W-:Y:S02]  /*1420*/  IMAD R4, R69, R13, RZ ;  /* 0x0000000d45047224 */ /* 0x004fe400078e02ff */
[----:B------:R-:W-:Y:S02]  /*1430*/  IMAD.MOV.U32 R0, RZ, RZ, R2 ;  /* 0x000000ffff007224 */ /* 0x000fe400078e0002 */
[----:B------:R-:W-:Y:S02]  /*1440*/  IMAD R4, R68, R15, R4 ;  /* 0x0000000f44047224 */ /* 0x000fe400078e0204 */
[----:B------:R-:W-:Y:S01]  /*1450*/  @!P0 IMAD.MOV R0, RZ, RZ, -R0 ;  /* 0x000000ffff008224 */ /* 0x000fe200078e0a00 */
[----:B------:R-:W-:-:S04]  /*1460*/  @!P1 LOP3.LUT R0, RZ, R14, RZ, 0x33, !PT ;  /* 0x0000000eff009212 */ /* 0x000fc800078e33ff */
[----:B------:R-:W-:Y:S02]  /*1470*/  SHF.R.S32.HI R30, RZ, 0x1f, R0 ;  /* 0x0000001fff1e7819 */ /* 0x000fe40000011400 */
[----:B------:R-:W-:Y:S02]  /*1480*/  MOV R21, R0 ;  /* 0x0000000000157202 */ /* 0x000fe40000000f00 */
[----:B---3--:R-:W-:Y:S01]  /*1490*/  SHF.R.S32.HI R16, RZ, 0x1f, R12 ;  /* 0x0000001fff107819 */ /* 0x008fe2000001140c */
[----:B------:R-:W-:-:S04]  /*14a0*/  IMAD R3, R7, R12, RZ ;  /* 0x0000000c07037224 */ /* 0x000fc800078e02ff */
[C---:B------:R-:W-:Y:S02]  /*14b0*/  IMAD R3, R6.reuse, R16, R3 ;  /* 0x0000001006037224 */ /* 0x040fe400078e0203 */
[----:B------:R-:W-:-:S05]  /*14c0*/  IMAD.WIDE.U32 R6, R6, R12, RZ ;  /* 0x0000000c06067225 */ /* 0x000fca00078e00ff */
[----:B------:R-:W-:Y:S02]  /*14d0*/  IADD3 R3, R7, R3, RZ ;  /* 0x0000000307037210 */ /* 0x000fe40007ffe0ff */
[----:B------:R-:W-:-:S05]  /*14e0*/  MOV R2, R6 ;  /* 0x0000000600027202 */ /* 0x000fca0000000f00 */
[----:B------:R-:W-:-:S04]  /*14f0*/  IMAD.WIDE.U32 R2, R13, R68, R2 ;  /* 0x000000440d027225 */ /* 0x000fc800078e0002 */
[----:B------:R-:W-:Y:S01]  /*1500*/  IMAD R9, R9, R12, RZ ;  /* 0x0000000c09097224 */ /* 0x000fe200078e02ff */
[----:B------:R-:W-:Y:S01]  /*1510*/  IADD3 R3, R3, R4, RZ ;  /* 0x0000000403037210 */ /* 0x000fe20007ffe0ff */
[----:B------:R-:W-:Y:S02]  /*1520*/  IMAD R4, R11, R0, RZ ;  /* 0x000000000b047224 */ /* 0x000fe400078e02ff */
[----:B------:R-:W-:-:S04]  /*1530*/  IMAD.WIDE.U32 R6, R8, R12, RZ ;  /* 0x0000000c08067225 */ /* 0x000fc800078e00ff */
[----:B------:R-:W-:Y:S02]  /*1540*/  IMAD R9, R8, R16, R9 ;  /* 0x0000001008097224 */ /* 0x000fe400078e0209 */
[----:B------:R-:W-:-:S04]  /*1550*/  IMAD.WIDE.U32 R2, R0, R10, R2 ;  /* 0x0000000a00027225 */ /* 0x000fc800078e0002 */
[----:B------:R-:W-:Y:S01]  /*1560*/  IMAD R4, R10, R30, R4 ;  /* 0x0000001e0a047224 */ /* 0x000fe200078e0204 */
[----:B------:R-:W-:Y:S01]  /*1570*/  IADD3 R9, R7, R9, RZ ;  /* 0x0000000907097210 */ /* 0x000fe20007ffe0ff */
[----:B------:R-:W-:Y:S01]  /*1580*/  IMAD.MOV.U32 R8, RZ, RZ, R6 ;  /* 0x000000ffff087224 */ /* 0x000fe200078e0006 */
[----:B------:R-:W-:Y:S01]  /*1590*/  MOV R23, R2 ;  /* 0x0000000200177202 */ /* 0x000fe20000000f00 */
[----:B------:R-:W-:Y:S01]  /*15a0*/  IMAD.IADD R26, R3, 0x1, R4 ;  /* 0x00000001031a7824 */ /* 0x000fe200078e0204 */
[----:B------:R-:W-:Y:S05]  /*15b0*/  BRA `(.L_x_3266) ;  /* 0x0000000400487947 */ /* 0x000fea0003800000 */
.L_x_3265:
[----:B------:R-:W3:Y:S01]  /*15c0*/  LD.E R11, desc[UR6][R28.64+0x68] ;  /* 0x000068061c0b7980 */ /* 0x000ee2000c101900 */
[----:B------:R-:W-:-:S03]  /*15d0*/  ISETP.NE.AND P3, PT, R20, -0x1, PT ;  /* 0xffffffff1400780c */ /* 0x000fc60003f65270 */
[----:B------:R-:W4:Y:S04]  /*15e0*/  LD.E.64 R68, desc[UR6][R28.64+0x38] ;  /* 0x000038061c447980 */ /* 0x000f28000c101b00 */
[----:B------:R-:W2:Y:S04]  /*15f0*/  LD.E.64 R152, desc[UR6][R28.64+0x40] ;  /* 0x000040061c987980 */ /* 0x000ea8000c101b00 */
[----:B------:R-:W2:Y:S04]  /*1600*/  LD.E.64 R18, desc[UR6][R28.64+0x50] ;  /* 0x000050061c127980 */ /* 0x000ea8000c101b00 */
[----:B------:R-:W2:Y:S04]  /*1610*/  @!P3 LD.E.64 R6, desc[UR6][R28.64+0x20] ;  /* 0x000020061c06b980 */ /* 0x000ea8000c101b00 */
[----:B------:R-:W2:Y:S04]  /*1620*/  @!P3 LD.E.64 R16, desc[UR6][R28.64+0x28] ;  /* 0x000028061c10b980 */ /* 0x000ea8000c101b00 */
[----:B------:R1:W5:Y:S01]  /*1630*/  LD.E.64 R24, desc[UR6][R28.64+0x58] ;  /* 0x000058061c187980 */ /* 0x000362000c101b00 */
[----:B------:R-:W-:-:S02]  /*1640*/  IABS R5, R36 ;  /* 0x0000002400057213 */ /* 0x000fc40000000000 */
[----:B-----5:R-:W-:Y:S02]  /*1650*/  @!P3 SHF.R.S32.HI R13, RZ, 0x1f, R12 ;  /* 0x0000001fff0db819 */ /* 0x020fe4000001140c */
[----:B------:R-:W-:-:S04]  /*1660*/  LEA R22, R34, 0xffffff80, 0x7 ;  /* 0xffffff8022167811 */ /* 0x000fc800078e38ff */
[----:B------:R-:W-:Y:S02]  /*1670*/  SHF.R.S32.HI R15, RZ, 0x1f, R22 ;  /* 0x0000001fff0f7819 */ /* 0x000fe40000011416 */
[----:B---3--:R-:W-:-:S04]  /*1680*/  IABS R8, R11 ;  /* 0x0000000b00087213 */ /* 0x008fc80000000000 */
[----:B------:R-:W3:Y:S08]  /*1690*/  I2F.RP R2, R8 ;  /* 0x0000000800027306 */ /* 0x000ef00000209400 */
[----:B---3--:R-:W3:Y:S02]  /*16a0*/  MUFU.RCP R2, R2 ;  /* 0x0000000200027308 */ /* 0x008ee40000001000 */
[----:B---3--:R-:W-:-:S06]  /*16b0*/  IADD3 R2, R2, 0xffffffe, RZ ;  /* 0x0ffffffe02027810 */ /* 0x008fcc0007ffe0ff */
[----:B------:R-:W3:Y:S01]  /*16c0*/  F2I.FTZ.U32.TRUNC.NTZ R3, R2 ;  /* 0x0000000200037305 */ /* 0x000ee2000021f000 */
[----:B------:R-:W-:Y:S01]  /*16d0*/  IABS R4, R11 ;  /* 0x0000000b00047213 */ /* 0x000fe20000000000 */
[----:B---3--:R-:W-:Y:S01]  /*16e0*/  IMAD.MOV R0, RZ, RZ, -R3 ;  /* 0x000000ffff007224 */ /* 0x008fe200078e0a03 */
[----:B------:R-:W-:-:S03]  /*16f0*/  MOV R2, RZ ;  /* 0x000000ff00027202 */ /* 0x000fc60000000f00 */
[----:B------:R-:W-:-:S04]  /*1700*/  IMAD R0, R0, R8, RZ ;  /* 0x0000000800007224 */ /* 0x000fc800078e02ff */
[----:B------:R-:W-:Y:S01]  /*1710*/  IMAD.HI.U32 R2, R3, R0, R2 ;  /* 0x0000000003027227 */ /* 0x000fe200078e0002 */
[----:B------:R-:W-:-:S03]  /*1720*/  IADD3 R0, RZ, -R4, RZ ;  /* 0x80000004ff007210 */ /* 0x000fc60007ffe0ff */
[----:B------:R-:W-:-:S04]  /*1730*/  IMAD.MOV.U32 R3, RZ, RZ, R5 ;  /* 0x000000ffff037224 */ /* 0x000fc800078e0005 */
[----:B------:R-:W-:Y:S01]  /*1740*/  IMAD.HI.U32 R9, R2, R3, RZ ;  /* 0x0000000302097227 */ /* 0x000fe200078e00ff */
[----:B------:R-:W-:-:S03]  /*1750*/  @!P3 SHF.R.S32.HI R5, RZ, 0x1f, R10 ;  /* 0x0000001fff05b819 */ /* 0x000fc6000001140a */
[----:B------:R-:W-:Y:S02]  /*1760*/  IMAD R0, R9, R0, R3 ;  /* 0x0000000009007224 */ /* 0x000fe400078e0203 */
[----:B----4-:R-:W-:-:S03]  /*1770*/  @!P3 IMAD R2, R69, R10, RZ ;  /* 0x0000000a4502b224 */ /* 0x010fc600078e02ff */
[----:B------:R-:W-:Y:S01]  /*1780*/  ISETP.GT.U32.AND P0, PT, R8, R0, PT ;  /* 0x000000000800720c */ /* 0x000fe20003f04070 */
[----:B------:R-:W-:Y:S02]  /*1790*/  @!P3 IMAD R5, R5, R68, R2 ;  /* 0x000000440505b224 */ /* 0x000fe400078e0202 */
[----:B------:R-:W-:-:S04]  /*17a0*/  @!P3 IMAD.WIDE.U32 R2, R68, R10, RZ ;  /* 0x0000000a4402b225 */ /* 0x000fc800078e00ff */
[----:B------:R-:W-:Y:S01]  /*17b0*/  @P3 IMAD.IADD R4, R10, 0x1, R20 ;  /* 0x000000010a043824 */ /* 0x000fe200078e0214 */
[----:B------:R-:W-:Y:S01]  /*17c0*/  @!P3 IADD3 R3, R3, R5, RZ ;  /* 0x000000050303b210 */ /* 0x000fe20007ffe0ff */
[----:B--2---:R-:W-:Y:S02]  /*17d0*/  @!P3 IMAD R7, R7, R12, RZ ;  /* 0x0000000c0707b224 */ /* 0x004fe400078e02ff */
[-C--:B------:R-:W-:Y:S02]  /*17e0*/  @P3 IMAD R14, R69, R4.reuse, RZ ;  /* 0x00000004450e3224 */ /* 0x080fe400078e02ff */
[----:B------:R-:W-:Y:S02]  /*17f0*/  @!P0 IMAD.IADD R0, R0, 0x1, -R8 ;  /* 0x0000000100008824 */ /* 0x000fe400078e0a08 */
[----:B------:R-:W-:-:S04]  /*1800*/  @P3 IMAD.WIDE.U32 R4, R68, R4, RZ ;  /* 0x0000000444043225 */ /* 0x000fc800078e00ff */
[----:B------:R-:W-:Y:S01]  /*1810*/  @!P3 IMAD.WIDE.U32 R2, R6, R12, R2 ;  /* 0x0000000c0602b225 */ /* 0x000fe200078e0002 */
[----:B------:R-:W-:-:S03]  /*1820*/  ISETP.GE.U32.AND P2, PT, R0, R8, PT ;  /* 0x000000080000720c */ /* 0x000fc60003f46070 */
[----:B------:R-:W-:Y:S01]  /*1830*/  @!P3 IMAD R7, R6, R13, R7 ;  /* 0x0000000d0607b224 */ /* 0x000fe200078e0207 */
[----:B------:R-:W-:Y:S02]  /*1840*/  @P3 IADD3 R5, R5, R14, RZ ;  /* 0x0000000e05053210 */ /* 0x000fe40007ffe0ff */
[----:B------:R-:W-:Y:S01]  /*1850*/  @!P3 MOV R4, R2 ;  /* 0x000000020004b202 */ /* 0x000fe20000000f00 */
[----:B------:R-:W-:Y:S01]  /*1860*/  @!P3 IMAD R2, R153, R10, RZ ;  /* 0x0000000a9902b224 */ /* 0x000fe200078e02ff */
[----:B------:R-:W-:Y:S02]  /*1870*/  @!P3 SHF.R.S32.HI R0, RZ, 0x1f, R10 ;  /* 0x0000001fff00b819 */ /* 0x000fe4000001140a */
[----:B------:R-:W-:Y:S01]  /*1880*/  @!P3 IADD3 R5, R3, R7, RZ ;  /* 0x000000070305b210 */ /* 0x000fe20007ffe0ff */
[----:B------:R-:W-:Y:S01]  /*1890*/  IMAD R3, R69, R22, RZ ;  /* 0x0000001645037224 */ /* 0x000fe200078e02ff */
[----:B------:R-:W-:Y:S01]  /*18a0*/  LOP3.LUT R6, R36, R11, RZ, 0x3c, !PT ;  /* 0x0000000b24067212 */ /* 0x000fe200078e3cff */
[----:B------:R-:W-:-:S02]  /*18b0*/  @!P3 IMAD R8, R0, R152, R2 ;  /* 0x000000980008b224 */ /* 0x000fc400078e0202 */
[----:B------:R-:W-:Y:S01]  /*18c0*/  IMAD R0, R15, R68, R3 ;  /* 0x000000440f007224 */ /* 0x000fe200078e0203 */
[----:B------:R-:W-:Y:S01]  /*18d0*/  MOV R3, R5 ;  /* 0x0000000500037202 */ /* 0x000fe20000000f00 */
[----:B------:R-:W-:Y:S01]  /*18e0*/  IMAD.MOV.U32 R2, RZ, RZ, R4 ;  /* 0x000000ffff027224 */ /* 0x000fe200078e0004 */
[----:B------:R-:W-:Y:S02]  /*18f0*/  ISETP.GE.AND P1, PT, R6, RZ, PT ;  /* 0x000000ff0600720c */ /* 0x000fe40003f26270 */
[----:B------:R-:W-:Y:S02]  /*1900*/  @!P0 IADD3 R9, R9, 0x1, RZ ;  /* 0x0000000109098810 */ /* 0x000fe40007ffe0ff */
[----:B------:R-:W-:Y:S01]  /*1910*/  ISETP.NE.AND P0, PT, R11, RZ, PT ;  /* 0x000000ff0b00720c */ /* 0x000fe20003f05270 */
[----:B------:R-:W-:-:S04]  /*1920*/  IMAD.WIDE.U32 R2, R68, R22, R2 ;  /* 0x0000001644027225 */ /* 0x000fc800078e0002 */
[----:B------:R-:W-:Y:S01]  /*1930*/  @P2 VIADD R9, R9, 0x1 ;  /* 0x0000000109092836 */ /* 0x000fe20000000000 */
[----:B------:R-:W-:Y:S01]  /*1940*/  IADD3 R5, R3, R0, RZ ;  /* 0x0000000003057210 */ /* 0x000fe20007ffe0ff */
[----:B------:R-:W-:-:S04]  /*1950*/  @!P3 IMAD.WIDE.U32 R6, R152, R10, RZ ;  /* 0x0000000a9806b225 */ /* 0x000fc800078e00ff */
[----:B------:R-:W-:Y:S01]  /*1960*/  IMAD.MOV.U32 R0, RZ, RZ, R9 ;  /* 0x000000ffff007224 */ /* 0x000fe200078e0009 */
[----:B------:R-:W-:Y:S02]  /*1970*/  @!P3 IADD3 R3, R7, R8, RZ ;  /* 0x000000080703b210 */ /* 0x000fe40007ffe0ff */
[----:B------:R-:W-:Y:S01]  /*1980*/  MOV R4, R2 ;  /* 0x0000000200047202 */ /* 0x000fe20000000f00 */
[----:B------:R-:W-:Y:S01]  /*1990*/  @!P1 IMAD.MOV R0, RZ, RZ, -R0 ;  /* 0x000000ffff009224 */ /* 0x000fe200078e0a00 */
[----:B------:R-:W-:Y:S02]  /*19a0*/  @P3 IADD3 R8, R10, R20, RZ ;  /* 0x000000140a083210 */ /* 0x000fe40007ffe0ff */
[----:B------:R-:W-:Y:S02]  /*19b0*/  @!P3 MOV R2, R6 ;  /* 0x000000060002b202 */ /* 0x000fe40000000f00 */
[----:B------:R-:W-:Y:S01]  /*19c0*/  @!P0 LOP3.LUT R0, RZ, R11, RZ, 0x33, !PT ;  /* 0x0000000bff008212 */ /* 0x000fe200078e33ff */
[----:B------:R-:W-:Y:S01]  /*19d0*/  @!P3 IMAD R7, R17, R12, RZ ;  /* 0x0000000c1107b224 */ /* 0x000fe200078e02ff */
[----:B------:R-:W-:Y:S01]  /*19e0*/  @!P3 SHF.R.S32.HI R6, RZ, 0x1f, R12 ;  /* 0x0000001fff06b819 */ /* 0x000fe2000001140c */
[----:B------:R-:W-:Y:S01]  /*19f0*/  @P3 IMAD R11, R153, R8, RZ ;  /* 0x00000008990b3224 */ /* 0x000fe200078e02ff */
[----:B------:R-:W-:Y:S01]  /*1a00*/  SHF.R.S32.HI R30, RZ, 0x1f, R0 ;  /* 0x0000001fff1e7819 */ /* 0x000fe20000011400 */
[----:B------:R-:W-:-:S02]  /*1a10*/  IMAD R10, R19, R0, RZ ;  /* 0x00000000130a7224 */ /* 0x000fc400078e02ff */
[----:B------:R-:W-:-:S04]  /*1a20*/  @P3 IMAD.WIDE.U32 R8, R152, R8, RZ ;  /* 0x0000000898083225 */ /* 0x000fc800078e00ff */
[C---:B------:R-:W-:Y:S02]  /*1a30*/  @!P3 IMAD R13, R16.reuse, R6, R7 ;  /* 0x00000006100db224 */ /* 0x040fe400078e0207 */
[----:B------:R-:W-:Y:S01]  /*1a40*/  @!P3 IMAD.WIDE.U32 R6, R16, R12, R2 ;  /* 0x0000000c1006b225 */ /* 0x000fe200078e0002 */
[----:B------:R-:W-:-:S03]  /*1a50*/  @P3 IADD3 R9, R9, R11, RZ ;  /* 0x0000000b09093210 */ /* 0x000fc60007ffe0ff */
[----:B------:R-:W-:-:S04]  /*1a60*/  IMAD.WIDE.U32 R2, R18, R0, R4 ;  /* 0x0000000012027225 */ /* 0x000fc800078e0004 */
[----:B------:R-:W-:Y:S01]  /*1a70*/  IMAD R4, R18, R30, R10 ;  /* 0x0000001e12047224 */ /* 0x000fe200078e020a */
[----:B------:R-:W-:Y:S01]  /*1a80*/  @!P3 MOV R8, R6 ;  /* 0x000000060008b202 */ /* 0x000fe20000000f00 */
[----:B------:R-:W-:Y:S01]  /*1a90*/  @!P3 IMAD.IADD R9, R7, 0x1, R13 ;  /* 0x000000010709b824 */ /* 0x000fe200078e020d */
[----:B------:R-:W-:Y:S01]  /*1aa0*/  MOV R23, R2 ;  /* 0x0000000200177202 */ /* 0x000fe20000000f00 */
[----:B------:R-:W-:Y:S01]  /*1ab0*/  IMAD.IADD R26, R3, 0x1, R4 ;  /* 0x00000001031a7824 */ /* 0x000fe200078e0204 */
[----:B------:R-:W-:Y:S02]  /*1ac0*/  MOV R13, R22 ;  /* 0x00000016000d7202 */ /* 0x000fe40000000f00 */
[----:B-1----:R-:W-:Y:S02]  /*1ad0*/  MOV R21, R0 ;  /* 0x0000000000157202 */ /* 0x002fe40000000f00 */
.L_x_3266:
[----:B------:R-:W-:Y:S05]  /*1ae0*/  BSYNC B0 ;  /* 0x0000000000007941 */ /* 0x000fea0003800000 */
.L_x_3264:
        /* <DEDUP_REMOVED lines=18> */
[----:B------:R-:W-:-:S04]  /*1c10*/  IMAD R0, R15, R152, RZ ;  /* 0x000000980f007224 */ /* 0x000fc800078e02ff */
[----:B------:R-:W-:Y:S01]  /*1c20*/  IMAD.X R3, R17, 0x1, R9, P1 ;  /* 0x0000000111037824 */ /* 0x000fe200008e0609 */
[----:B------:R-:W-:Y:S01]  /*1c30*/  LOP3.LUT R9, R8, 0x1c0, RZ, 0xc0, !PT ;  /* 0x000001c008097812 */ /* 0x000fe200078ec0ff */
[----:B------:R-:W-:Y:S01]  /*1c40*/  IMAD R8, R13, R153, R0 ;  /* 0x000000990d087224 */ /* 0x000fe200078e0200 */
[----:B------:R-:W-:Y:S02]  /*1c50*/  LEA.HI R211, R27, R210, RZ, 0x4 ;  /* 0x000000d21bd37211 */ /* 0x000fe400078f20ff */
[----:B------:R-:W-:Y:S02]  /*1c60*/  LOP3.LUT R0, R9, 0x38, R16, 0xf8, !PT ;  /* 0x0000003809007812 */ /* 0x000fe400078ef810 */
[----:B------:R-:W-:Y:S01]  /*1c70*/  SHF.R.U32.HI R9, RZ, 0x3, R9 ;  /* 0x00000003ff097819 */ /* 0x000fe20000011609 */
[----:B------:R-:W-:Y:S01]  /*1c80*/  IMAD.WIDE.U32 R2, R13, R152, R2 ;  /* 0x000000980d027225 */ /* 0x000fe200078e0002 */
[----:B------:R-:W-:Y:S02]  /*1c90*/  LEA.HI R13, R27, R210, RZ, 0x6 ;  /* 0x000000d21b0d7211 */ /* 0x000fe400078f30ff */
[----:B------:R-:W-:-:S02]  /*1ca0*/  LOP3.LUT R12, R0, R9, RZ, 0x3c, !PT ;  /* 0x00000009000c7212 */ /* 0x000fc400078e3cff */
[----:B------:R-:W-:Y:S01]  /*1cb0*/  LOP3.LUT R0, R211, 0xfffffff0, RZ, 0xc0, !PT ;  /* 0xfffffff0d3007812 */ /* 0x000fe200078ec0ff */
[----:B------:R-:W-:Y:S01]  /*1cc0*/  IMAD.IADD R3, R3, 0x1, R8 ;  /* 0x0000000103037824 */ /* 0x000fe200078e0208 */
[----:B------:R-:W-:Y:S01]  /*1cd0*/  SHF.L.U32 R9, R13, 0x3, RZ ;  /* 0x000000030d097819 */ /* 0x000fe200000006ff */
[----:B------:R-:W-:Y:S02]  /*1ce0*/  IMAD R8, R25, R21, RZ ;  /* 0x0000001519087224 */ /* 0x000fe400078e02ff */
[----:B------:R-:W-:Y:S01]  /*1cf0*/  IMAD.IADD R0, R210, 0x1, -R0 ;  /* 0x00000001d2007824 */ /* 0x000fe200078e0a00 */
[----:B------:R-:W-:Y:S01]  /*1d00*/  LOP3.LUT R235, R12, 0xfffffe00, R9, 0xf8, !PT ;  /* 0xfffffe000ceb7812 */ /* 0x000fe200078ef809 */
[-C--:B------:R-:W-:Y:S01]  /*1d10*/  IMAD R12, R30, R24.reuse, R8 ;  /* 0x000000181e0c7224 */ /* 0x080fe200078e0208 */
[----:B------:R-:W-:Y:S01]  /*1d20*/  SHF.R.S32.HI R213, RZ, 0x1f, R35 ;  /* 0x0000001fffd57819 */ /* 0x000fe20000011423 */
[----:B------:R-:W-:Y:S01]  /*1d30*/  IMAD.WIDE.U32 R2, R21, R24, R2 ;  /* 0x0000001815027225 */ /* 0x000fe200078e0002 */
[----:B------:R-:W-:-:S03]  /*1d40*/  SHF.R.S32.HI R8, RZ, 0x1f, R0 ;  /* 0x0000001fff087819 */ /* 0x000fc60000011400 */
[----:B------:R-:W-:Y:S01]  /*1d50*/  IMAD.IADD R3, R3, 0x1, R12 ;  /* 0x0000000103037824 */ /* 0x000fe200078e020c */
[----:B------:R-:W-:-:S04]  /*1d60*/  LEA.HI R206, R8, R0, RZ, 0x3 ;  /* 0x0000000008ce7211 */ /* 0x000fc800078f18ff */
[----:B------:R-:W-:Y:S02]  /*1d70*/  LOP3.LUT R14, R206, 0xfffffff8, RZ, 0xc0, !PT ;  /* 0xfffffff8ce0e7812 */ /* 0x000fe400078ec0ff */
[----:B------:R-:W-:-:S03]  /*1d80*/  SHF.R.S32.HI R107, RZ, 0x1f, R106 ;  /* 0x0000001fff6b7819 */ /* 0x000fc6000001146a */
[----:B------:R-:W-:Y:S01]  /*1d90*/  IMAD.IADD R204, R0, 0x1, -R14 ;  /* 0x0000000100cc7824 */ /* 0x000fe200078e0a0e */
[----:B------:R-:W-:Y:S01]  /*1da0*/  IADD3 R20, R16, 0x40, RZ ;  /* 0x0000004010147810 */ /* 0x000fe20007ffe0ff */
[----:B------:R-:W-:Y:S01]  /*1db0*/  IMAD R0, R153, R106, RZ ;  /* 0x0000006a99007224 */ /* 0x000fe200078e02ff */
[----:B------:R-:W-:Y:S01]  /*1dc0*/  SHF.R.S32.HI R199, RZ, 0x1f, R36 ;  /* 0x0000001fffc77819 */ /* 0x000fe20000011424 */
[----:B------:R-:W-:-:S04]  /*1dd0*/  IMAD.WIDE.U32 R2, R106, R152, R2 ;  /* 0x000000986a027225 */ /* 0x000fc800078e0002 */
[----:B------:R-:W-:-:S04]  /*1de0*/  IMAD R0, R107, R152, R0 ;  /* 0x000000986b007224 */ /* 0x000fc800078e0200 */
[----:B------:R-:W-:Y:S02]  /*1df0*/  IMAD.IADD R0, R3, 0x1, R0 ;  /* 0x0000000103007824 */ /* 0x000fe400078e0200 */
[----:B------:R-:W-:Y:S02]  /*1e00*/  IMAD.MOV.U32 R41, RZ, RZ, 0x10 ;  /* 0x00000010ff297424 */ /* 0x000fe400078e00ff */
[----:B------:R-:W-:Y:S01]  /*1e10*/  IMAD.MOV.U32 R40, RZ, RZ, 0x20 ;  /* 0x00000020ff287424 */ /* 0x000fe200078e00ff */
[C---:B------:R-:W-:Y:S01]  /*1e20*/  SHF.L.U64.HI R247, R68.reuse, 0x4, R69 ;  /* 0x0000000444f77819 */ /* 0x040fe20000010245 */
[----:B------:R-:W-:Y:S01]  /*1e30*/  IMAD.SHL.U32 R244, R68, 0x10, RZ ;  /* 0x0000001044f47824 */ /* 0x000fe200078e00ff */
[C---:B------:R-:W-:Y:S01]  /*1e40*/  SHF.L.U64.HI R249, R152.reuse, 0x4, R153 ;  /* 0x0000000498f97819 */ /* 0x040fe20000010299 */
[----:B------:R-:W-:Y:S01]  /*1e50*/  IMAD.SHL.U32 R208, R197, 0x4, RZ ;  /* 0x00000004c5d07824 */ /* 0x000fe200078e00ff */
[----:B------:R-:W-:Y:S01]  /*1e60*/  SHF.L.U32 R248, R152, 0x4, RZ ;  /* 0x0000000498f87819 */ /* 0x000fe200000006ff */
[----:B--2---:R-:W-:-:S04]  /*1e70*/  @P0 IMAD.WIDE.U32 R8, R4, R37, RZ ;  /* 0x0000002504080225 */ /* 0x004fc800078e00ff */
[----:B---3--:R-:W-:-:S04]  /*1e80*/  @!P0 IMAD R13, R7, R35, RZ ;  /* 0x00000023070d8224 */ /* 0x008fc800078e02ff */
[C---:B------:R-:W-:Y:S02]  /*1e90*/  @!P0 IMAD R15, R6.reuse, R213, R13 ;  /* 0x000000d5060f8224 */ /* 0x040fe400078e020d */
[----:B------:R-:W-:-:S04]  /*1ea0*/  @!P0 IMAD.WIDE.U32 R12, R6, R35, RZ ;  /* 0x00000023060c8225 */ /* 0x000fc800078e00ff */
[----:B------:R-:W-:Y:S02]  /*1eb0*/  @P0 IMAD.MOV.U32 R6, RZ, RZ, R8 ;  /* 0x000000ffff060224 */ /* 0x000fe400078e0008 */
[----:B------:R-:W-:Y:S02]  /*1ec0*/  @P0 IMAD R7, R5, R37, RZ ;  /* 0x0000002505070224 */ /* 0x000fe400078e02ff */
[----:B------:R-:W-:-:S03]  /*1ed0*/  @!P0 IMAD.MOV.U32 R6, RZ, RZ, R12 ;  /* 0x000000ffff068224 */ /* 0x000fc600078e000c */
[----:B------:R-:W-:Y:S01]  /*1ee0*/  @P0 IADD3 R7, R9, R7, RZ ;  /* 0x0000000709070210 */ /* 0x000fe20007ffe0ff */
[----:B------:R-:W-:Y:S01]  /*1ef0*/  @!P0 IMAD.IADD R7, R13, 0x1, R15 ;  /* 0x000000010d078824 */ /* 0x000fe200078e020f */
[----:B------:R-:W-:Y:S01]  /*1f00*/  IADD3 R6, P1, R16, R6, RZ ;  /* 0x0000000610067210 */ /* 0x000fe20007f3e0ff */
[----:B------:R-:W-:Y:S01]  /*1f10*/  IMAD R9, R11, R36, RZ ;  /* 0x000000240b097224 */ /* 0x000fe200078e02ff */
[----:B------:R-:W-:-:S03]  /*1f20*/  @P0 MOV R173, R5 ;  /* 0x0000000500ad0202 */ /* 0x000fc60000000f00 */
[----:B------:R-:W-:Y:S01]  /*1f30*/  IMAD.X R7, R17, 0x1, R7, P1 ;  /* 0x0000000111077824 */ /* 0x000fe200008e0607 */
[----:B----4-:R-:W-:Y:S01]  /*1f40*/  ISETP.GE.AND P1, PT, R20, R184, PT ;  /* 0x000000b81400720c */ /* 0x010fe20003f26270 */
[--C-:B------:R-:W-:Y:S02]  /*1f50*/  @P0 IMAD.MOV.U32 R172, RZ, RZ, R4.reuse ;  /* 0x000000ffffac0224 */ /* 0x100fe400078e0004 */
[----:B------:R-:W-:Y:S01]  /*1f60*/  @!P0 IMAD.MOV.U32 R172, RZ, RZ, R4 ;  /* 0x000000ffffac8224 */ /* 0x000fe200078e0004 */
[----:B------:R-:W-:Y:S01]  /*1f70*/  SEL R8, RZ, 0xffffffff, P1 ;  /* 0xffffffffff087807 */ /* 0x000fe20000800000 */
[----:B------:R-:W-:Y:S01]  /*1f80*/  @!P0 IMAD.MOV.U32 R173, RZ, RZ, R5 ;  /* 0x000000ffffad8224 */ /* 0x000fe200078e0005 */
[----:B------:R-:W-:Y:S01]  /*1f90*/  LEA R205, P0, R2, R18, 0x1 ;  /* 0x0000001202cd7211 */ /* 0x000fe200078008ff */
[----:B------:R-:W-:Y:S02]  /*1fa0*/  IMAD R9, R10, R199, R9 ;  /* 0x000000c70a097224 */ /* 0x000fe400078e0209 */
[----:B------:R-:W-:Y:S01]  /*1fb0*/  IMAD.WIDE.U32 R4, R36, R10, R6 ;  /* 0x0000000a24047225 */ /* 0x000fe200078e0006 */
[----:B------:R-:W-:-:S03]  /*1fc0*/  ISETP.GE.AND P2, PT, R16, R184, PT ;  /* 0x000000b81000720c */ /* 0x000fc60003f46270 */
[----:B------:R-:W-:Y:S01]  /*1fd0*/  IMAD.WIDE R6, R31, 0x40, R106 ;  /* 0x000000401f067825 */ /* 0x000fe200078e026a */
[----:B------:R-:W-:-:S03]  /*1fe0*/  LEA.HI.X R203, R2, R19, R0, 0x1, P0 ;  /* 0x0000001302cb7211 */ /* 0x000fc600000f0c00 */
[----:B------:R-:W-:Y:S02]  /*1ff0*/  IMAD.IADD R3, R5, 0x1, R9 ;  /* 0x0000000105037824 */ /* 0x000fe400078e0209 */
[----:B------:R-:W-:Y:S01]  /*2000*/  IMAD R5, R7, R172, RZ ;  /* 0x000000ac07057224 */ /* 0x000fe200078e02ff */
[----:B------:R-:W-:Y:S01]  /*2010*/  SEL R7, RZ, 0x1, P2 ;  /* 0x00000001ff077807 */ /* 0x000fe20001000000 */
[----:B------:R-:W-:-:S05]  /*2020*/  IMAD.SHL.U32 R0, R8, 0x2, RZ ;  /* 0x0000000208007824 */ /* 0x000fca00078e00ff */
[----:B------:R-:W-:Y:S02]  /*2030*/  LOP3.LUT R238, R0, 0x2, R7, 0xe2, !PT ;  /* 0x0000000200ee7812 */ /* 0x000fe400078ee207 */
[----:B------:R-:W-:Y:S02]  /*2040*/  SHF.R.S32.HI R0, RZ, 0x1f, R150 ;  /* 0x0000001fff007819 */ /* 0x000fe40000011496 */
[----:B------:R-:W-:Y:S02]  /*2050*/  MOV R2, R4 ;  /* 0x0000000400027202 */ /* 0x000fe40000000f00 */
[----:B------:R-:W-:-:S04]  /*2060*/  LEA.HI R0, R0, R150, RZ, 0x7 ;  /* 0x0000009600007211 */ /* 0x000fc800078f38ff */
[----:B------:R-:W-:Y:S01]  /*2070*/  SHF.R.S32.HI R4, RZ, 0x7, R0 ;  /* 0x00000007ff047819 */ /* 0x000fe20000011400 */
[----:B------:R-:W-:Y:S01]  /*2080*/  IMAD.WIDE.U32 R174, R6, R172, R2 ;  /* 0x000000ac06ae7225 */ /* 0x000fe200078e0002 */
[----:B------:R-:W-:Y:S02]  /*2090*/  IADD3 R2, P0, R16, R23, RZ ;  /* 0x0000001710027210 */ /* 0x000fe40007f1e0ff */
[----:B------:R-:W-:Y:S02]  /*20a0*/  VIMNMX R125, RZ, R4, !PT ;  /* 0x00000004ff7d7248 */ /* 0x000fe40007fe0100 */
[----:B------:R-:W-:Y:S02]  /*20b0*/  R2P PR, R204, 0x6 ;  /* 0x00000006cc007804 */ /* 0x000fe40000000000 */
[----:B------:R-:W-:Y:S01]  /*20c0*/  ISETP.GT.AND P3, PT, R34, R125, PT ;  /* 0x0000007d2200720c */ /* 0x000fe20003f64270 */
[----:B------:R-:W-:Y:S02]  /*20d0*/  IMAD.X R3, R17, 0x1, R26, P0 ;  /* 0x0000000111037824 */ /* 0x000fe400000e061a */
[----:B------:R-:W-:-:S02]  /*20e0*/  IMAD R0, R69, R106, RZ ;  /* 0x0000006a45007224 */ /* 0x000fc400078e02ff */
[----:B------:R-:W-:Y:S01]  /*20f0*/  IMAD R8, R6, R173, R5 ;  /* 0x000000ad06087224 */ /* 0x000fe200078e0205 */
[----:B------:R-:W-:Y:S01]  /*2100*/  LEA.HI R6, R27, R210, RZ, 0x5 ;  /* 0x000000d21b067211 */ /* 0x000fe200078f28ff */
[----:B------:R-:W-:-:S04]  /*2110*/  IMAD.WIDE.U32 R192, R106, R68, R2 ;  /* 0x000000446ac07225 */ /* 0x000fc800078e0002 */
[----:B------:R-:W-:Y:S01]  /*2120*/  IMAD R0, R107, R68, R0 ;  /* 0x000000446b007224 */ /* 0x000fe200078e0200 */
[----:B------:R-:W-:Y:S02]  /*2130*/  LOP3.LUT R5, R6, 0xffffffe0, RZ, 0xc0, !PT ;  /* 0xffffffe006057812 */ /* 0x000fe400078ec0ff */
[----:B------:R-:W-:Y:S02]  /*2140*/  LEA R243, P0, R192, R186, 0x1 ;  /* 0x000000bac0f37211 */ /* 0x000fe400078008ff */
[----:B------:R-:W-:Y:S01]  /*2150*/  IADD3 R191, R193, R0, RZ ;  /* 0x00000000c1bf7210 */ /* 0x000fe20007ffe0ff */
[----:B------:R-:W-:Y:S01]  /*2160*/  @!P4 IMAD.MOV.U32 R32, RZ, RZ, RZ ;  /* 0x000000ffff20c224 */ /* 0x000fe200078e00ff */
[----:B------:R-:W-:Y:S01]  /*2170*/  SHF.R.S32.HI R209, RZ, 0x5, R6 ;  /* 0x00000005ffd17819 */ /* 0x000fe20000011406 */
[----:B------:R-:W-:Y:S01]  /*2180*/  IMAD.IADD R207, R210, 0x1, -R5 ;  /* 0x00000001d2cf7824 */ /* 0x000fe200078e0a05 */
        /* <DEDUP_REMOVED lines=16> */
[C---:B------:R-:W-:Y:S01]  /*2290*/  IMAD.SHL.U32 R94, R68.reuse, 0x40, RZ ;  /* 0x00000040445e7824 */ /* 0x040fe200078e00ff */
[----:B------:R-:W-:Y:S01]  /*22a0*/  SHF.L.U64.HI R113, R68, 0x6, R69 ;  /* 0x0000000644717819 */ /* 0x000fe20000010245 */
[----:B------:R-:W-:Y:S01]  /*22b0*/  IMAD.WIDE.U32 R148, R152, 0x60, RZ ;  /* 0x0000006098947825 */ /* 0x000fe200078e00ff */
[----:B------:R-:W-:-:S02]  /*22c0*/  IADD3 R71, R106, 0x20, RZ ;  /* 0x000000206a477810 */ /* 0x000fc40007ffe0ff */
[----:B------:R-:W-:Y:S01]  /*22d0*/  IADD3 R73, R106, 0x50, RZ ;  /* 0x000000506a497810 */ /* 0x000fe20007ffe0ff */
[----:B------:R-:W-:Y:S01]  /*22e0*/  IMAD.WIDE.U32 R144, R152, 0xc0, RZ ;  /* 0x000000c098907825 */ /* 0x000fe200078e00ff */
[C---:B------:R-:W-:Y:S02]  /*22f0*/  SHF.L.U64.HI R119, R68.reuse, 0x5, R69 ;  /* 0x0000000544777819 */ /* 0x040fe40000010245 */
[----:B------:R-:W-:Y:S01]  /*2300*/  SHF.L.U32 R98, R68, 0x5, RZ ;  /* 0x0000000544627819 */ /* 0x000fe200000006ff */
[C---:B------:R-:W-:Y:S01]  /*2310*/  IMAD.WIDE.U32 R146, R152.reuse, 0xa0, RZ ;  /* 0x000000a098927825 */ /* 0x040fe200078e00ff */
[----:B------:R-:W-:Y:S02]  /*2320*/  MOV R48, R243 ;  /* 0x000000f300307202 */ /* 0x000fe40000000f00 */
[----:B------:R-:W-:Y:S01]  /*2330*/  MOV R64, R205 ;  /* 0x000000cd00407202 */ /* 0x000fe20000000f00 */
[----:B------:R-:W-:-:S04]  /*2340*/  IMAD.WIDE.U32 R142, R152, 0xe0, RZ ;  /* 0x000000e0988e7825 */ /* 0x000fc800078e00ff */
[C---:B------:R-:W-:Y:S02]  /*2350*/  VIADD R67, R106.reuse, 0x10 ;  /* 0x000000106a437836 */ /* 0x040fe40000000000 */
[C---:B------:R-:W-:Y:S02]  /*2360*/  VIADD R70, R106.reuse, 0x30 ;  /* 0x000000306a467836 */ /* 0x040fe40000000000 */
[C---:B------:R-:W-:Y:S02]  /*2370*/  VIADD R74, R106.reuse, 0x40 ;  /* 0x000000406a4a7836 */ /* 0x040fe40000000000 */
[C---:B------:R-:W-:Y:S02]  /*2380*/  VIADD R72, R106.reuse, 0x60 ;  /* 0x000000606a487836 */ /* 0x040fe40000000000 */
[----:B------:R-:W-:Y:S02]  /*2390*/  VIADD R75, R106, 0x70 ;  /* 0x000000706a4b7836 */ /* 0x000fe40000000000 */
[----:B------:R-:W-:-:S02]  /*23a0*/  IMAD.MOV.U32 R49, RZ, RZ, R245 ;  /* 0x000000ffff317224 */ /* 0x000fc400078e00f5 */
[----:B------:R-:W-:Y:S02]  /*23b0*/  IMAD.MOV.U32 R63, RZ, RZ, R203 ;  /* 0x000000ffff3f7224 */ /* 0x000fe400078e00cb */
[----:B--2---:R-:W-:-:S04]  /*23c0*/  IMAD R23, R5, R35, RZ ;  /* 0x0000002305177224 */ /* 0x004fc800078e02ff */
[----:B------:R-:W-:Y:S02]  /*23d0*/  IMAD R23, R4, R213, R23 ;  /* 0x000000d504177224 */ /* 0x000fe400078e0217 */
[----:B------:R-:W-:-:S04]  /*23e0*/  IMAD.WIDE.U32 R4, R35, R4, R16 ;  /* 0x0000000423047225 */ /* 0x000fc800078e0010 */
[----:B---3--:R-:W-:Y:S02]  /*23f0*/  IMAD R0, R7, R35, RZ ;  /* 0x0000002307007224 */ /* 0x008fe400078e02ff */
[----:B------:R-:W-:Y:S01]  /*2400*/  IMAD.IADD R7, R5, 0x1, R23 ;  /* 0x0000000105077824 */ /* 0x000fe200078e0217 */
[C---:B----4-:R-:W-:Y:S01]  /*2410*/  SHF.L.U32 R194, R56.reuse, 0x4, RZ ;  /* 0x0000000438c27819 */ /* 0x050fe200000006ff */
[----:B------:R-:W-:Y:S01]  /*2420*/  IMAD.WIDE.U32 R10, R35, R6, R16 ;  /* 0x00000006230a7225 */ /* 0x000fe200078e0010 */
[C-C-:B------:R-:W-:Y:S02]  /*2430*/  SHF.L.U64.HI R195, R56.reuse, 0x4, R57.reuse ;  /* 0x0000000438c37819 */ /* 0x140fe40000010239 */
[--C-:B------:R-:W-:Y:S01]  /*2440*/  SHF.L.U64.HI R189, R56, 0x5, R57.reuse ;  /* 0x0000000538bd7819 */ /* 0x100fe20000010239 */
[----:B------:R-:W-:Y:S01]  /*2450*/  IMAD R5, R6, R213, R0 ;  /* 0x000000d506057224 */ /* 0x000fe200078e0200 */
[----:B------:R-:W-:Y:S01]  /*2460*/  SHF.R.S32.HI R0, RZ, 0x1f, R22 ;  /* 0x0000001fff007819 */ /* 0x000fe20000011416 */
[-C--:B------:R-:W-:Y:S01]  /*2470*/  IMAD R23, R3, R22.reuse, RZ ;  /* 0x0000001603177224 */ /* 0x080fe200078e02ff */
[C---:B------:R-:W-:Y:S01]  /*2480*/  SHF.L.U64.HI R200, R56.reuse, 0x6, R57 ;  /* 0x0000000638c87819 */ /* 0x040fe20000010239 */
[----:B------:R-:W-:Y:S01]  /*2490*/  IMAD.MOV.U32 R6, RZ, RZ, R4 ;  /* 0x000000ffff067224 */ /* 0x000fe200078e0004 */
[----:B------:R-:W-:Y:S01]  /*24a0*/  IADD3 R5, R11, R5, RZ ;  /* 0x000000050b057210 */ /* 0x000fe20007ffe0ff */
[----:B------:R-:W-:Y:S01]  /*24b0*/  IMAD R11, R57, R22, RZ ;  /* 0x00000016390b7224 */ /* 0x000fe200078e02ff */
[----:B------:R-:W-:Y:S01]  /*24c0*/  SHF.L.U32 R196, R56, 0x6, RZ ;  /* 0x0000000638c47819 */ /* 0x000fe200000006ff */
[----:B------:R-:W-:-:S02]  /*24d0*/  IMAD.MOV.U32 R4, RZ, RZ, R10 ;  /* 0x000000ffff047224 */ /* 0x000fc400078e000a */
[-C--:B------:R-:W-:Y:S02]  /*24e0*/  IMAD R23, R2, R0.reuse, R23 ;  /* 0x0000000002177224 */ /* 0x080fe400078e0217 */
[C---:B------:R-:W-:Y:S02]  /*24f0*/  IMAD R0, R56.reuse, R0, R11 ;  /* 0x0000000038007224 */ /* 0x040fe400078e020b */
[----:B------:R-:W-:-:S04]  /*2500*/  IMAD.WIDE.U32 R4, R56, R22, R4 ;  /* 0x0000001638047225 */ /* 0x000fc800078e0004 */
[----:B------:R-:W-:Y:S01]  /*2510*/  IMAD.WIDE.U32 R6, R2, R22, R6 ;  /* 0x0000001602067225 */ /* 0x000fe200078e0006 */
[----:B------:R-:W-:-:S03]  /*2520*/  IADD3 R5, R5, R0, RZ ;  /* 0x0000000005057210 */ /* 0x000fc60007ffe0ff */
[----:B------:R-:W-:Y:S02]  /*2530*/  IMAD.IADD R7, R7, 0x1, R23 ;  /* 0x0000000107077824 */ /* 0x000fe400078e0217 */
[-C--:B------:R-:W-:Y:S02]  /*2540*/  IMAD R9, R9, R21.reuse, RZ ;  /* 0x0000001509097224 */ /* 0x080fe400078e02ff */
[-C--:B------:R-:W-:Y:S02]  /*2550*/  IMAD R0, R13, R21.reuse, RZ ;  /* 0x000000150d007224 */ /* 0x080fe400078e02ff */
[C---:B------:R-:W-:Y:S01]  /*2560*/  IMAD R11, R8.reuse, R30, R9 ;  /* 0x0000001e080b7224 */ /* 0x040fe200078e0209 */
[----:B------:R-:W-:Y:S01]  /*2570*/  SHF.R.S32.HI R9, RZ, 0x1f, R150 ;  /* 0x0000001fff097819 */ /* 0x000fe20000011496 */
[----:B------:R-:W-:Y:S01]  /*2580*/  IMAD.WIDE.U32 R6, R8, R21, R6 ;  /* 0x0000001508067225 */ /* 0x000fe200078e0006 */
[----:B------:R-:W-:-:S03]  /*2590*/  IADD3 R8, P0, -R150, R106, RZ ;  /* 0x0000006a96087210 */ /* 0x000fc60007f1e1ff */
[C---:B------:R-:W-:Y:S01]  /*25a0*/  IMAD R10, R12.reuse, R30, R0 ;  /* 0x0000001e0c0a7224 */ /* 0x040fe200078e0200 */
[----:B------:R-:W-:Y:S01]  /*25b0*/  LEA.HI R0, R31, R31, RZ, 0x1 ;  /* 0x0000001f1f007211 */ /* 0x000fe200078f08ff */
[----:B------:R-:W-:-:S03]  /*25c0*/  IMAD.WIDE.U32 R4, R12, R21, R4 ;  /* 0x000000150c047225 */ /* 0x000fc600078e0004 */
[----:B------:R-:W-:Y:S01]  /*25d0*/  SHF.R.S32.HI R0, RZ, 0x1, R0 ;  /* 0x00000001ff007819 */ /* 0x000fe20000011400 */
[----:B------:R-:W-:Y:S01]  /*25e0*/  IMAD.X R9, R107, 0x1, ~R9, P0 ;  /* 0x000000016b097824 */ /* 0x000fe200000e0e09 */
[----:B------:R-:W-:Y:S01]  /*25f0*/  IADD3 R5, R5, R10, RZ ;  /* 0x0000000a05057210 */ /* 0x000fe20007ffe0ff */
[----:B-----5:R-:W-:Y:S01]  /*2600*/  IMAD.IADD R22, R32, 0x1, R22 ;  /* 0x0000000120167824 */ /* 0x020fe200078e0216 */
[C---:B------:R-:W-:Y:S01]  /*2610*/  SHF.L.U32 R76, R0.reuse, 0x4, RZ ;  /* 0x00000004004c7819 */ /* 0x040fe200000006ff */
[----:B------:R-:W-:Y:S01]  /*2620*/  IMAD.IADD R7, R7, 0x1, R11 ;  /* 0x0000000107077824 */ /* 0x000fe200078e020b */
[C---:B------:R-:W-:Y:S01]  /*2630*/  SHF.L.U32 R102, R0.reuse, 0x6, RZ ;  /* 0x0000000600667819 */ /* 0x040fe200000006ff */
[C---:B------:R-:W-:Y:S01]  /*2640*/  IMAD R11, R9.reuse, R2, RZ ;  /* 0x00000002090b7224 */ /* 0x040fe200078e02ff */
[----:B------:R-:W-:Y:S01]  /*2650*/  SHF.R.S32.HI R182, RZ, 0x1f, R76 ;  /* 0x0000001fffb67819 */ /* 0x000fe2000001144c */
[----:B------:R-:W-:Y:S01]  /*2660*/  IMAD R10, R9, R56, RZ ;  /* 0x00000038090a7224 */ /* 0x000fe200078e02ff */
[----:B------:R-:W-:Y:S01]  /*2670*/  SHF.R.S32.HI R179, RZ, 0x1f, R102 ;  /* 0x0000001fffb37819 */ /* 0x000fe20000011466 */
[----:B------:R-:W-:-:S02]  /*2680*/  IMAD R22, R0, R22, RZ ;  /* 0x0000001600167224 */ /* 0x000fc400078e02ff */
[----:B------:R-:W-:Y:S02]  /*2690*/  IMAD R9, R106, R0, R208 ;  /* 0x000000006a097224 */ /* 0x000fe400078e02d0 */
[-C--:B------:R-:W-:Y:S01]  /*26a0*/  IMAD R11, R3, R8.reuse, R11 ;  /* 0x00000008030b7224 */ /* 0x080fe200078e020b */
[----:B------:R-:W-:Y:S01]  /*26b0*/  SHF.R.S32.HI R12, RZ, 0x1f, R22 ;  /* 0x0000001fff0c7819 */ /* 0x000fe20000011416 */
[----:B------:R-:W-:Y:S01]  /*26c0*/  IMAD.WIDE.U32 R6, R2, R8, R6 ;  /* 0x0000000802067225 */ /* 0x000fe200078e0006 */
[----:B------:R-:W-:-:S03]  /*26d0*/  IADD3 R21, P3, R22, R9, RZ ;  /* 0x0000000916157210 */ /* 0x000fc60007f7e0ff */
[-C--:B------:R-:W-:Y:S01]  /*26e0*/  IMAD R10, R57, R8.reuse, R10 ;  /* 0x00000008390a7224 */ /* 0x080fe200078e020a */
[----:B------:R-:W-:Y:S01]  /*26f0*/  IADD3 R7, R7, R11, RZ ;  /* 0x0000000b07077210 */ /* 0x000fe20007ffe0ff */
[----:B------:R-:W-:Y:S01]  /*2700*/  IMAD.WIDE.U32 R4, R56, R8, R4 ;  /* 0x0000000838047225 */ /* 0x000fe200078e0004 */
[----:B------:R-:W-:Y:S02]  /*2710*/  LEA R66, P1, R6, R24, 0x1 ;  /* 0x0000001806427211 */ /* 0x000fe400078208ff */
[----:B------:R-:W-:Y:S01]  /*2720*/  SHF.L.U64.HI R11, R152, 0x5, R153 ;  /* 0x00000005980b7819 */ /* 0x000fe20000010299 */
[----:B------:R-:W-:Y:S01]  /*2730*/  IMAD.IADD R8, R208, 0x1, R9 ;  /* 0x00000001d0087824 */ /* 0x000fe200078e0209 */
[----:B------:R-:W-:Y:S01]  /*2740*/  LEA.HI.X.SX32 R9, R9, R12, 0x1, P3 ;  /* 0x0000000c09097211 */ /* 0x000fe200018f0eff */
[----:B------:R-:W-:Y:S01]  /*2750*/  IMAD.IADD R10, R5, 0x1, R10 ;  /* 0x00000001050a7824 */ /* 0x000fe200078e020a */
[----:B------:R-:W-:Y:S01]  /*2760*/  LEA R51, P0, R4, R26, 0x1 ;  /* 0x0000001a04337211 */ /* 0x000fe200078008ff */
[----:B------:R-:W-:Y:S01]  /*2770*/  VIADD R131, R76, 0x40 ;  /* 0x000000404c837836 */ /* 0x000fe20000000000 */
[----:B------:R-:W-:Y:S01]  /*2780*/  IADD3 R5, P2, R22, R8, RZ ;  /* 0x0000000816057210 */ /* 0x000fe20007f5e0ff */
[C---:B------:R-:W-:Y:S01]  /*2790*/  IMAD.SHL.U32 R22, R21.reuse, 0x2, RZ ;  /* 0x0000000215167824 */ /* 0x040fe200078e00ff */
[----:B------:R-:W-:Y:S01]  /*27a0*/  LEA.HI.X R65, R6, R25, R7, 0x1, P1 ;  /* 0x0000001906417211 */ /* 0x000fe200008f0c07 */
[----:B------:R-:W-:Y:S01]  /*27b0*/  IMAD.SHL.U32 R188, R56, 0x20, RZ ;  /* 0x0000002038bc7824 */ /* 0x000fe200078e00ff */
[----:B------:R-:W-:Y:S01]  /*27c0*/  SHF.L.U64.HI R21, R21, 0x1, R9 ;  /* 0x0000000115157819 */ /* 0x000fe20000010209 */
[----:B------:R-:W-:Y:S01]  /*27d0*/  IMAD.SHL.U32 R6, R152, 0x40, RZ ;  /* 0x0000004098067824 */ /* 0x000fe200078e00ff */
[-C--:B------:R-:W-:Y:S01]  /*27e0*/  IADD3 R39, P1, R14, R22.reuse, RZ ;  /* 0x000000160e277210 */ /* 0x080fe20007f3e0ff */
[C---:B------:R-:W-:Y:S01]  /*27f0*/  IMAD R9, R153.reuse, 0xa0, RZ ;  /* 0x000000a099097824 */ /* 0x040fe200078e02ff */
[----:B------:R-:W-:Y:S01]  /*2800*/  LEA.HI.X R50, R4, R27, R10, 0x1, P0 ;  /* 0x0000001b04327211 */ /* 0x000fe200000f0c0a */
[----:B------:R-:W-:Y:S01]  /*2810*/  IMAD R10, R153, 0x60, RZ ;  /* 0x00000060990a7824 */ /* 0x000fe200078e02ff */
[----:B------:R-:W-:Y:S01]  /*2820*/  IADD3 R22, P0, R18, R22, RZ ;  /* 0x0000001612167210 */ /* 0x000fe20007f1e0ff */
[----:B------:R-:W-:Y:S01]  /*2830*/  IMAD.X R38, R15, 0x1, R21, P1 ;  /* 0x000000010f267824 */ /* 0x000fe200008e0615 */
[----:B------:R-:W-:Y:S01]  /*2840*/  IADD3 R158, R76, R131, RZ ;  /* 0x000000834c9e7210 */ /* 0x000fe20007ffe0ff */
[----:B------:R-:W-:Y:S01]  /*2850*/  IMAD R7, R153, 0xe0, RZ ;  /* 0x000000e099077824 */ /* 0x000fe200078e02ff */
[----:B------:R-:W-:Y:S01]  /*2860*/  IADD3.X R21, R19, R21, RZ, P0, !PT ;  /* 0x0000001513157210 */ /* 0x000fe200007fe4ff */
[----:B------:R-:W-:Y:S01]  /*2870*/  IMAD.SHL.U32 R168, R6, 0x2, RZ ;  /* 0x0000000206a87824 */ /* 0x000fe200078e00ff */
[----:B------:R-:W-:Y:S01]  /*2880*/  IADD3 R95, P0, R244, 0x40, RZ ;  /* 0x00000040f45f7810 */ /* 0x000fe20007f1e0ff */
[C---:B------:R-:W-:Y:S01]  /*2890*/  IMAD.IADD R123, R76.reuse, 0x1, R158 ;  /* 0x000000014c7b7824 */ /* 0x040fe200078e029e */
[----:B------:R-:W-:Y:S01]  /*28a0*/  SHF.L.U32 R62, R5, 0x1, RZ ;  /* 0x00000001053e7819 */ /* 0x000fe200000006ff */
[----:B------:R-:W-:Y:S01]  /*28b0*/  IMAD.IADD R166, R147, 0x1, R9 ;  /* 0x0000000193a67824 */ /* 0x000fe200078e0209 */
[----:B------:R-:W-:Y:S01]  /*28c0*/  IADD3.X R112, RZ, R247, RZ, P0, !PT ;  /* 0x000000f7ff707210 */ /* 0x000fe200007fe4ff */
[----:B------:R-:W-:Y:S01]  /*28d0*/  IMAD.IADD R122, R76, 0x1, R123 ;  /* 0x000000014c7a7824 */ /* 0x000fe200078e027b */
[----:B------:R-:W-:Y:S01]  /*28e0*/  IADD3 R78, P1, R95, R244, RZ ;  /* 0x000000f45f4e7210 */ /* 0x000fe20007f3e0ff */
[----:B------:R-:W-:Y:S01]  /*28f0*/  IMAD.IADD R164, R143, 0x1, R7 ;  /* 0x000000018fa47824 */ /* 0x000fe200078e0207 */
[----:B------:R-:W-:Y:S01]  /*2900*/  IADD3 R82, P0, R94, 0x40, RZ ;  /* 0x000000405e527810 */ /* 0x000fe20007f1e0ff */
[----:B------:R-:W-:Y:S01]  /*2910*/  IMAD.IADD R121, R76, 0x1, R122 ;  /* 0x000000014c797824 */ /* 0x000fe200078e027a */
[----:B------:R-:W-:Y:S01]  /*2920*/  LEA.HI.X.SX32 R4, R8, R12, 0x1, P2 ;  /* 0x0000000c08047211 */ /* 0x000fe200010f0eff */
[----:B------:R-:W-:Y:S01]  /*2930*/  IMAD.X R79, R112, 0x1, R247, P1 ;  /* 0x00000001704f7824 */ /* 0x000fe200008e06f7 */
[----:B------:R-:W-:Y:S01]  /*2940*/  IADD3.X R83, RZ, R113, RZ, P0, !PT ;  /* 0x00000071ff537210 */ /* 0x000fe200007fe4ff */
[----:B------:R-:W-:Y:S01]  /*2950*/  IMAD R8, R153, 0xc0, RZ ;  /* 0x000000c099087824 */ /* 0x000fe200078e02ff */
[----:B------:R-:W-:Y:S01]  /*2960*/  IADD3 R80, P1, R78, R244, RZ ;  /* 0x000000f44e507210 */ /* 0x000fe20007f3e0ff */
[----:B------:R-:W-:Y:S01]  /*2970*/  IMAD R13, R69, 0x30, RZ ;  /* 0x00000030450d7824 */ /* 0x000fe200078e02ff */
[----:B------:R-:W-:Y:S01]  /*2980*/  IADD3 R77, P0, R194, 0x40, RZ ;  /* 0x00000040c24d7810 */ /* 0x000fe20007f1e0ff */
[C---:B------:R-:W-:Y:S01]  /*2990*/  IMAD R9, R3.reuse, 0x60, RZ ;  /* 0x0000006003097824 */ /* 0x040fe200078e02ff */
[-C--:B------:R-:W-:Y:S01]  /*29a0*/  IADD3 R61, P3, R14, R62.reuse, RZ ;  /* 0x0000003e0e3d7210 */ /* 0x080fe20007f7e0ff */
[----:B------:R-:W-:Y:S01]  /*29b0*/  IMAD R7, R3, 0xc0, RZ ;  /* 0x000000c003077824 */ /* 0x000fe200078e02ff */
[----:B------:R-:W-:Y:S01]  /*29c0*/  IADD3.X R81, R79, R247, RZ, P1, !PT ;  /* 0x000000f74f517210 */ /* 0x000fe20000ffe4ff */
[----:B------:R-:W-:Y:S01]  /*29d0*/  IMAD.X R105, RZ, RZ, R195, P0 ;  /* 0x000000ffff697224 */ /* 0x000fe200000e06c3 */
[----:B------:R-:W-:Y:S01]  /*29e0*/  SHF.L.U64.HI R4, R5, 0x1, R4 ;  /* 0x0000000105047819 */ /* 0x000fe20000010204 */
[----:B------:R-:W-:Y:S01]  /*29f0*/  IMAD.WIDE.U32 R140, R2, 0x60, RZ ;  /* 0x00000060028c7825 */ /* 0x000fe200078e00ff */
[----:B------:R-:W-:-:S02]  /*2a00*/  IADD3 R62, P2, R18, R62, RZ ;  /* 0x0000003e123e7210 */ /* 0x000fc40007f5e0ff */
[----:B------:R-:W-:Y:S01]  /*2a10*/  IADD3 R92, P1, R77, R194, RZ ;  /* 0x000000c24d5c7210 */ /* 0x000fe20007f3e0ff */
[--C-:B------:R-:W-:Y:S01]  /*2a20*/  IMAD.X R60, R15, 0x1, R4.reuse, P3 ;  /* 0x000000010f3c7824 */ /* 0x100fe200018e0604 */
[----:B------:R-:W-:Y:S01]  /*2a30*/  IADD3 R93, P0, R188, R77, RZ ;  /* 0x0000004dbc5d7210 */ /* 0x000fe20007f1e0ff */
[----:B------:R-:W-:Y:S01]  /*2a40*/  IMAD.X R59, R19, 0x1, R4, P2 ;  /* 0x00000001133b7824 */ /* 0x000fe200010e0604 */
[----:B------:R-:W-:Y:S01]  /*2a50*/  LOP3.LUT R5, R238, 0xffff, RZ, 0xc0, !PT ;  /* 0x0000ffffee057812 */ /* 0x000fe200078ec0ff */
[----:B------:R-:W-:Y:S01]  /*2a60*/  IMAD.X R108, R105, 0x1, R195, P1 ;  /* 0x00000001696c7824 */ /* 0x000fe200008e06c3 */
[----:B------:R-:W-:Y:S01]  /*2a70*/  IADD3.X R109, R189, R105, RZ, P0, !PT ;  /* 0x00000069bd6d7210 */ /* 0x000fe200007fe4ff */
[----:B------:R-:W-:Y:S01]  /*2a80*/  IMAD.WIDE.U32 R136, R2, 0xc0, RZ ;  /* 0x000000c002887825 */ /* 0x000fe200078e00ff */
[C---:B------:R-:W-:Y:S02]  /*2a90*/  SHF.L.U32 R4, R152.reuse, 0x5, RZ ;  /* 0x0000000598047819 */ /* 0x040fe400000006ff */
[----:B------:R-:W-:Y:S01]  /*2aa0*/  SHF.L.U64.HI R12, R152, 0x6, R153 ;  /* 0x00000006980c7819 */ /* 0x000fe20000010299 */
[----:B------:R-:W-:Y:S01]  /*2ab0*/  IMAD.SHL.U32 R104, R0, 0x20, RZ ;  /* 0x0000002000687824 */ /* 0x000fe200078e00ff */
[----:B------:R-:W-:Y:S01]  /*2ac0*/  IADD3 R90, P1, R188, R92, RZ ;  /* 0x0000005cbc5a7210 */ /* 0x000fe20007f3e0ff */
[C---:B------:R-:W-:Y:S01]  /*2ad0*/  IMAD R103, R0.reuse, 0x30, RZ ;  /* 0x0000003000677824 */ /* 0x040fe200078e02ff */
[----:B------:R-:W-:Y:S01]  /*2ae0*/  IADD3 R91, P0, R93, R188, RZ ;  /* 0x000000bc5d5b7210 */ /* 0x000fe20007f1e0ff */
[----:B------:R-:W-:Y:S01]  /*2af0*/  IMAD R101, R0, 0x50, RZ ;  /* 0x0000005000657824 */ /* 0x000fe200078e02ff */
[----:B------:R-:W-:Y:S01]  /*2b00*/  IADD3 R120, R76, R121, RZ ;  /* 0x000000794c787210 */ /* 0x000fe20007ffe0ff */
[C---:B------:R-:W-:Y:S01]  /*2b10*/  IMAD R100, R0.reuse, 0x60, RZ ;  /* 0x0000006000647824 */ /* 0x040fe200078e02ff */
[C---:B------:R-:W-:Y:S01]  /*2b20*/  LOP3.LUT R55, R5.reuse, 0x1, RZ, 0xc0, !PT ;  /* 0x0000000105377812 */ /* 0x040fe200078ec0ff */
[----:B------:R-:W-:Y:S01]  /*2b30*/  IMAD R99, R0, 0x70, RZ ;  /* 0x0000007000637824 */ /* 0x000fe200078e02ff */
[----:B------:R-:W-:Y:S01]  /*2b40*/  LOP3.LUT R58, R5, 0x2, RZ, 0xc0, !PT ;  /* 0x00000002053a7812 */ /* 0x000fe200078ec0ff */
[----:B------:R-:W-:Y:S01]  /*2b50*/  IMAD.SHL.U32 R5, R2, 0x40, RZ ;  /* 0x0000004002057824 */ /* 0x000fe200078e00ff */
[----:B------:R-:W-:Y:S01]  /*2b60*/  SHF.L.U64.HI R171, R4, 0x1, R11 ;  /* 0x0000000104ab7819 */ /* 0x000fe2000001020b */
[----:B------:R-:W-:Y:S01]  /*2b70*/  IMAD.WIDE.U32 R88, R68, 0x30, R78 ;  /* 0x0000003044587825 */ /* 0x000fe200078e004e */
[----:B------:R-:W-:-:S02]  /*2b80*/  SHF.L.U64.HI R169, R6, 0x1, R12 ;  /* 0x0000000106a97819 */ /* 0x000fc4000001020c */
[----:B------:R-:W-:Y:S01]  /*2b90*/  IADD3 R167, R149, R10, RZ ;  /* 0x0000000a95a77210 */ /* 0x000fe20007ffe0ff */
[----:B------:R-:W-:Y:S01]  /*2ba0*/  IMAD.SHL.U32 R6, R2, 0x10, RZ ;  /* 0x0000001002067824 */ /* 0x000fe200078e00ff */
[----:B------:R-:W-:Y:S01]  /*2bb0*/  IADD3 R165, R145, R8, RZ ;  /* 0x0000000891a57210 */ /* 0x000fe20007ffe0ff */
[----:B------:R-:W-:Y:S01]  /*2bc0*/  IMAD R8, R3, 0xa0, RZ ;  /* 0x000000a003087824 */ /* 0x000fe200078e02ff */
[----:B------:R-:W-:Y:S01]  /*2bd0*/  IADD3.X R110, R189, R108, RZ, P1, !PT ;  /* 0x0000006cbd6e7210 */ /* 0x000fe20000ffe4ff */
[----:B------:R-:W-:Y:S01]  /*2be0*/  IMAD.WIDE.U32 R86, R68, 0x30, R80 ;  /* 0x0000003044567825 */ /* 0x000fe200078e0050 */
[----:B------:R-:W-:Y:S02]  /*2bf0*/  IADD3.X R111, R109, R189, RZ, P0, !PT ;  /* 0x000000bd6d6f7210 */ /* 0x000fe400007fe4ff */
[----:B------:R-:W-:Y:S01]  /*2c00*/  SHF.L.U32 R170, R4, 0x1, RZ ;  /* 0x0000000104aa7819 */ /* 0x000fe200000006ff */
[C---:B------:R-:W-:Y:S01]  /*2c10*/  IMAD.WIDE.U32 R138, R2.reuse, 0xa0, RZ ;  /* 0x000000a0028a7825 */ /* 0x040fe200078e00ff */
[----:B------:R-:W-:-:S02]  /*2c20*/  SHF.L.U64.HI R12, R2, 0x4, R3 ;  /* 0x00000004020c7819 */ /* 0x000fc40000010203 */
[C-C-:B------:R-:W-:Y:S01]  /*2c30*/  SHF.L.U64.HI R10, R2.reuse, 0x5, R3.reuse ;  /* 0x00000005020a7819 */ /* 0x140fe20000010203 */
[C---:B------:R-:W-:Y:S01]  /*2c40*/  IMAD.WIDE.U32 R134, R2.reuse, 0xe0, RZ ;  /* 0x000000e002867825 */ /* 0x040fe200078e00ff */
[----:B------:R-:W-:Y:S02]  /*2c50*/  SHF.L.U64.HI R11, R2, 0x6, R3 ;  /* 0x00000006020b7819 */ /* 0x000fe40000010203 */
[-C--:B------:R-:W-:Y:S01]  /*2c60*/  IADD3 R96, P1, R90, R188.reuse, RZ ;  /* 0x000000bc5a607210 */ /* 0x080fe20007f3e0ff */
[----:B------:R-:W-:Y:S01]  /*2c70*/  IMAD R3, R3, 0xe0, RZ ;  /* 0x000000e003037824 */ /* 0x000fe200078e02ff */
[----:B------:R-:W-:Y:S01]  /*2c80*/  IADD3 R97, P0, R91, R188, RZ ;  /* 0x000000bc5b617210 */ /* 0x000fe20007f1e0ff */
[----:B------:R-:W-:Y:S01]  /*2c90*/  IMAD.WIDE.U32 R84, R68, 0x30, R82 ;  /* 0x0000003044547825 */ /* 0x000fe200078e0052 */
[----:B------:R-:W-:Y:S02]  /*2ca0*/  SHF.L.U32 R4, R2, 0x5, RZ ;  /* 0x0000000502047819 */ /* 0x000fe400000006ff */
[----:B------:R-:W-:Y:S01]  /*2cb0*/  IADD3 R124, R76, R120, RZ ;  /* 0x000000784c7c7210 */ /* 0x000fe20007ffe0ff */
[----:B------:R-:W-:Y:S01]  /*2cc0*/  IMAD.MOV.U32 R25, RZ, RZ, R34 ;  /* 0x000000ffff197224 */ /* 0x000fe200078e0022 */
[C---:B------:R-:W-:Y:S01]  /*2cd0*/  SHF.L.U64.HI R163, R6.reuse, 0x1, R12 ;  /* 0x0000000106a37819 */ /* 0x040fe2000001020c */
[----:B------:R-:W-:Y:S01]  /*2ce0*/  IMAD.SHL.U32 R162, R6, 0x2, RZ ;  /* 0x0000000206a27824 */ /* 0x000fe200078e00ff */
[C---:B------:R-:W-:Y:S01]  /*2cf0*/  SHF.L.U64.HI R161, R4.reuse, 0x1, R10 ;  /* 0x0000000104a17819 */ /* 0x040fe2000001020a */
[----:B------:R-:W-:Y:S01]  /*2d00*/  IMAD.SHL.U32 R157, R5, 0x2, RZ ;  /* 0x00000002059d7824 */ /* 0x000fe200078e00ff */
[----:B------:R-:W-:Y:S01]  /*2d10*/  SHF.L.U32 R160, R4, 0x1, RZ ;  /* 0x0000000104a07819 */ /* 0x000fe200000006ff */
[----:B------:R-:W-:Y:S01]  /*2d20*/  IMAD.IADD R155, R139, 0x1, R8 ;  /* 0x000000018b9b7824 */ /* 0x000fe200078e0208 */
[----:B------:R-:W-:Y:S01]  /*2d30*/  SHF.L.U64.HI R159, R5, 0x1, R11 ;  /* 0x00000001059f7819 */ /* 0x000fe2000001020b */
[----:B------:R-:W-:Y:S01]  /*2d40*/  IMAD.IADD R151, R135, 0x1, R3 ;  /* 0x0000000187977824 */ /* 0x000fe200078e0203 */
[----:B------:R-:W-:Y:S01]  /*2d50*/  IADD3 R156, R141, R9, RZ ;  /* 0x000000098d9c7210 */ /* 0x000fe20007ffe0ff */
[----:B------:R-:W-:Y:S01]  /*2d60*/  IMAD.IADD R117, R13, 0x1, R85 ;  /* 0x000000010d757824 */ /* 0x000fe200078e0255 */
[----:B------:R-:W-:Y:S01]  /*2d70*/  IADD3 R154, R137, R7, RZ ;  /* 0x00000007899a7210 */ /* 0x000fe20007ffe0ff */
[--C-:B------:R-:W-:Y:S01]  /*2d80*/  IMAD.X R115, R110, 0x1, R189.reuse, P1 ;  /* 0x000000016e737824 */ /* 0x100fe200008e06bd */
[----:B------:R-:W-:Y:S01]  /*2d90*/  SHF.R.S32.HI R181, RZ, 0x1f, R104 ;  /* 0x0000001fffb57819 */ /* 0x000fe20000011468 */
[----:B------:R-:W-:Y:S01]  /*2da0*/  IMAD.X R116, R111, 0x1, R189, P0 ;  /* 0x000000016f747824 */ /* 0x000fe200000e06bd */
[----:B------:R-:W-:-:S02]  /*2db0*/  SHF.R.S32.HI R180, RZ, 0x1f, R103 ;  /* 0x0000001fffb47819 */ /* 0x000fc40000011467 */
[----:B------:R-:W-:Y:S02]  /*2dc0*/  SHF.R.S32.HI R178, RZ, 0x1f, R101 ;  /* 0x0000001fffb27819 */ /* 0x000fe40000011465 */
[----:B------:R-:W-:Y:S02]  /*2dd0*/  SHF.R.S32.HI R177, RZ, 0x1f, R100 ;  /* 0x0000001fffb17819 */ /* 0x000fe40000011464 */
[----:B------:R-:W-:Y:S02]  /*2de0*/  SHF.R.S32.HI R176, RZ, 0x1f, R99 ;  /* 0x0000001fffb07819 */ /* 0x000fe40000011463 */
[----:B------:R-:W-:Y:S02]  /*2df0*/  IADD3 R118, R89, R13, RZ ;  /* 0x0000000d59767210 */ /* 0x000fe40007ffe0ff */
[----:B------:R-:W-:Y:S02]  /*2e00*/  SHF.R.S32.HI R202, RZ, 0x1f, R131 ;  /* 0x0000001fffca7819 */ /* 0x000fe40000011483 */
[----:B------:R-:W-:-:S02]  /*2e10*/  IADD3 R114, R13, R87, RZ ;  /* 0x000000570d727210 */ /* 0x000fc40007ffe0ff */
[----:B------:R-:W-:Y:S02]  /*2e20*/  SHF.R.S32.HI R201, RZ, 0x1f, R158 ;  /* 0x0000001fffc97819 */ /* 0x000fe4000001149e */
[----:B------:R-:W-:Y:S02]  /*2e30*/  SHF.R.S32.HI R130, RZ, 0x1f, R123 ;  /* 0x0000001fff827819 */ /* 0x000fe4000001147b */
[----:B------:R-:W-:Y:S02]  /*2e40*/  SHF.R.S32.HI R129, RZ, 0x1f, R122 ;  /* 0x0000001fff817819 */ /* 0x000fe4000001147a */
[----:B------:R-:W-:Y:S02]  /*2e50*/  SHF.R.S32.HI R128, RZ, 0x1f, R121 ;  /* 0x0000001fff807819 */ /* 0x000fe40000011479 */
[----:B------:R-:W-:Y:S02]  /*2e60*/  SHF.R.S32.HI R127, RZ, 0x1f, R120 ;  /* 0x0000001fff7f7819 */ /* 0x000fe40000011478 */
[----:B------:R-:W-:-:S07]  /*2e70*/  SHF.R.S32.HI R126, RZ, 0x1f, R124 ;  /* 0x0000001fff7e7819 */ /* 0x000fce000001147c */
.L_x_3401:
        /* <DEDUP_REMOVED lines=27> */
.L_x_3269:
[----:B------:R-:W-:Y:S05]  /*3030*/  BSYNC B0 ;  /* 0x0000000000007941 */ /* 0x000fea0003800000 */
.L_x_3268:
[----:B------:R-:W-:Y:S04]  /*3040*/  BSSY B0, `(.L_x_3270) ;  /* 0x000000c000007945 */ /* 0x000fe80003800000 */
[----:B------:R-:W-:Y:S05]  /*3050*/  @!P3 BRA `(.L_x_3271) ;  /* 0x000000000028b947 */ /* 0x000fea0003800000 */
[----:B------:R-:W-:Y:S02]  /*3060*/  ISETP.NE.AND P4, PT, R55, RZ, PT ;  /* 0x000000ff3700720c */ /* 0x000fe40003f85270 */
[----:B-1----:R-:W-:Y:S02]  /*3070*/  IADD3 R4, P3, R66, R162, RZ ;  /* 0x000000a242047210 */ /* 0x002fe40007f7e0ff */
[----:B------:R-:W-:Y:S03]  /*3080*/  LEA R2, P5, R248, R64, 0x1 ;  /* 0x00000040f8027211 */ /* 0x000fe600078a08ff */
[----:B------:R-:W-:Y:S01]  /*3090*/  IMAD.X R5, R65, 0x1, R163, P3 ;  /* 0x0000000141057824 */ /* 0x000fe200018e06a3 */
[----:B------:R-:W-:Y:S02]  /*30a0*/  ISETP.NE.AND P3, PT, R58, RZ, PT ;  /* 0x000000ff3a00720c */ /* 0x000fe40003f65270 */
[----:B------:R-:W-:Y:S03]  /*30b0*/  LEA.HI.X R3, R248, R63, R249, 0x1, P5 ;  /* 0x0000003ff8037211 */ /* 0x000fe600028f0cf9 */
[----:B------:R-:W2:Y:S04]  /*30c0*/  @P4 LD.E.128 R8, desc[UR6][R4.64] ;  /* 0x0000000604084980 */ /* 0x000ea8000c101d00 */
[----:B--2---:R2:W-:Y:S04]  /*30d0*/  @P4 ST.E.128 desc[UR6][R2.64], R8 ;  /* 0x0000000802004985 */ /* 0x0045e8000c101d06 */
[----:B------:R-:W3:Y:S04]  /*30e0*/  @P3 LD.E.128 R4, desc[UR6][R4.64+0x80] ;  /* 0x0000800604043980 */ /* 0x000ee8000c101d00 */
[----:B---3--:R2:W-:Y:S02]  /*30f0*/  @P3 ST.E.128 desc[UR6][R2.64+0x80], R4 ;  /* 0x0000800402003985 */ /* 0x0085e4000c101d06 */
.L_x_3271:
[----:B------:R-:W-:Y:S05]  /*3100*/  BSYNC B0 ;  /* 0x0000000000007941 */ /* 0x000fea0003800000 */
.L_x_3270:
[-C--:B------:R-:W-:Y:S01]  /*3110*/  ISETP.GE.AND P2, PT, R71, R54.reuse, !P2 ;  /* 0x000000364700720c */ /* 0x080fe20005746270 */
[----:B------:R-:W-:Y:S01]  /*3120*/  BSSY B0, `(.L_x_3272) ;  /* 0x000000e000007945 */ /* 0x000fe20003800000 */
[----:B------:R-:W-:Y:S02]  /*3130*/  ISETP.GE.AND P4, PT, R73, R53, PT ;  /* 0x000000354900720c */ /* 0x000fe40003f86270 */
[----:B------:R-:W-:Y:S09]  /*3140*/  ISETP.GE.AND P1, PT, R70, R54, !P1 ;  /* 0x000000364600720c */ /* 0x000ff20004f26270 */
[----:B------:R-:W-:Y:S05]  /*3150*/  @!P2 BRA `(.L_x_3273) ;  /* 0x000000000028a947 */ /* 0x000fea0003800000 */
[----:B------:R-:W-:Y:S02]  /*3160*/  ISETP.NE.AND P3, PT, R55, RZ, PT ;  /* 0x000000ff3700720c */ /* 0x000fe40003f65270 */
[----:B-12---:R-:W-:Y:S02]  /*3170*/  IADD3 R4, P2, R66, R160, RZ ;  /* 0x000000a042047210 */ /* 0x006fe40007f5e0ff */
[----:B------:R-:W-:Y:S03]  /*3180*/  IADD3 R2, P5, R64, R170, RZ ;  /* 0x000000aa40027210 */ /* 0x000fe60007fbe0ff */
[----:B------:R-:W-:Y:S01]  /*3190*/  IMAD.X R5, R65, 0x1, R161, P2 ;  /* 0x0000000141057824 */ /* 0x000fe200010e06a1 */
[----:B------:R-:W-:Y:S01]  /*31a0*/  ISETP.NE.AND P2, PT, R58, RZ, PT ;  /* 0x000000ff3a00720c */ /* 0x000fe20003f45270 */
[----:B------:R-:W-:Y:S04]  /*31b0*/  IMAD.X R3, R63, 0x1, R171, P5 ;  /* 0x000000013f037824 */ /* 0x000fe800028e06ab */
[----:B------:R-:W2:Y:S04]  /*31c0*/  @P3 LD.E.128 R8, desc[UR6][R4.64] ;  /* 0x0000000604083980 */ /* 0x000ea8000c101d00 */
[----:B--2---:R3:W-:Y:S04]  /*31d0*/  @P3 ST.E.128 desc[UR6][R2.64], R8 ;  /* 0x0000000802003985 */ /* 0x0047e8000c101d06 */
[----:B------:R-:W2:Y:S04]  /*31e0*/  @P2 LD.E.128 R4, desc[UR6][R4.64+0x80] ;  /* 0x0000800604042980 */ /* 0x000ea8000c101d00 */
[----:B--2---:R3:W-:Y:S02]  /*31f0*/  @P2 ST.E.128 desc[UR6][R2.64+0x80], R4 ;  /* 0x0000800402002985 */ /* 0x0047e4000c101d06 */
.L_x_3273:
[----:B------:R-:W-:Y:S05]  /*3200*/  BSYNC B0 ;  /* 0x0000000000007941 */ /* 0x000fea0003800000 */
.L_x_3272:
[----:B------:R-:W-:Y:S01]  /*3210*/  ISETP.GE.AND P3, PT, R72, R53, PT ;  /* 0x000000354800720c */ /* 0x000fe20003f66270 */
[----:B------:R-:W-:Y:S04]  /*3220*/  BSSY B0, `(.L_x_3274) ;  /* 0x000000c000007945 */ /* 0x000fe80003800000 */
[----:B------:R-:W-:Y:S08]  /*3230*/  @!P1 BRA `(.L_x_3275) ;  /* 0x0000000000289947 */ /* 0x000ff00003800000 */
[----:B------:R-:W-:Y:S02]  /*3240*/  ISETP.NE.AND P2, PT, R55, RZ, PT ;  /* 0x000000ff3700720c */ /* 0x000fe40003f45270 */
[----:B-123--:R-:W-:Y:S02]  /*3250*/  IADD3 R4, P1, R66, R140, RZ ;  /* 0x0000008c42047210 */ /* 0x00efe40007f3e0ff */
        /* <DEDUP_REMOVED lines=8> */
.L_x_3275:
[----:B------:R-:W-:Y:S05]  /*32e0*/  BSYNC B0 ;  /* 0x0000000000007941 */ /* 0x000fea0003800000 */
.L_x_3274:
        /* <DEDUP_REMOVED lines=8> */
[----:B-1234-:R-:W-:Y:S02]  /*3370*/  IADD3 R4, P0, R66, R157, RZ ;  /* 0x0000009d42047210 */ /* 0x01efe40007f1e0ff */
        /* <DEDUP_REMOVED lines=8> */
.L_x_3277:
[----:B------:R-:W-:Y:S05]  /*3400*/  BSYNC B0 ;  /* 0x0000000000007941 */ /* 0x000fea0003800000 */
.L_x_3276:
[----:B------:R-:W-:Y:S04]  /*3410*/  BSSY B0, `(.L_x_3278) ;  /* 0x000000c000007945 */ /* 0x000fe80003800000 */
[----:B------:R-:W-:Y:S05]  /*3420*/  @!P4 BRA `(.L_x_3279) ;  /* 0x000000000028c947 */ /* 0x000fea0003800000 */
        /* <DEDUP_REMOVED lines=10> */
.L_x_3279:
[----:B------:R-:W-:Y:S05]  /*34d0*/  BSYNC B0 ;  /* 0x0000000000007941 */ /* 0x000fea0003800000 */
.L_x_3278:
        /* <DEDUP_REMOVED lines=12> */
.L_x_3281:
[----:B------:R-:W-:Y:S05]  /*35a0*/  BSYNC B0 ;  /* 0x0000000000007941 */ /* 0x000fea0003800000 */
.L_x_3280:
        /* <DEDUP_REMOVED lines=12> */
.L_x_3283:
[----:B------:R-:W-:Y:S05]  /*3670*/  BSYNC B0 ;  /* 0x0000000000007941 */ /* 0x000fea0003800000 */
.L_x_3282:
        /* <DEDUP_REMOVED lines=25> */
[----:B------:R-:W-:Y:S02]  /*3810*/  @!P0 MOV R4, R39 ;  /* 0x0000002700048202 */ /* 0x000fe40000000f00 */
[----:B------:R-:W-:Y:S05]  /*3820*/  @!P0 MOV R5, R38 ;  /* 0x0000002600058202 */ /* 0x000fea0000000f00 */
[----:B------:R-:W3:Y:S01]  /*3830*/  @!P0 LD.E.64 R6, desc[UR6][R4.64] ;  /* 0x0000000604068980 */ /* 0x000ee2000c101b00 */
[----:B-1----:R-:W-:Y:S02]  /*3840*/  @!P0 MOV R2, R22 ;  /* 0x0000001600028202 */ /* 0x002fe40000000f00 */
[----:B------:R-:W-:Y:S06]  /*3850*/  @!P0 MOV R3, R21 ;  /* 0x0000001500038202 */ /* 0x000fec0000000f00 */
[----:B------:R-:W4:Y:S01]  /*3860*/  @!P0 LD.E.64 R2, desc[UR6][R2.64] ;  /* 0x0000000602028980 */ /* 0x000f22000c101b00 */
[----:B---3--:R-:W-:Y:S01]  /*3870*/  @!P0 HADD2.F32 R18, -RZ, R6.H0_H0 ;  /* 0x20000006ff128230 */ /* 0x008fe20000004100 */
[----:B--2---:R-:W-:Y:S01]  /*3880*/  @!P0 MOV R4, R8 ;  /* 0x0000000800048202 */ /* 0x004fe20000000f00 */
[--C-:B------:R-:W-:Y:S02]  /*3890*/  @!P0 HADD2.F32 R23, -RZ, R7.reuse.H0_H0 ;  /* 0x20000007ff178230 */ /* 0x100fe40000004100 */
[----:B------:R-:W-:Y:S01]  /*38a0*/  @!P0 HADD2.F32 R27, -RZ, R7.H1_H1 ;  /* 0x30000007ff1b8230 */ /* 0x000fe20000004100 */
[----:B------:R-:W-:Y:S01]  /*38b0*/  @!P0 MOV R7, R10 ;  /* 0x0000000a00078202 */ /* 0x000fe20000000f00 */
[----:B------:R-:W-:Y:S02]  /*38c0*/  @!P0 HADD2.F32 R0, -RZ, R4.H1_H1 ;  /* 0x30000004ff008230 */ /* 0x000fe40000004100 */
[----:B------:R-:W-:Y:S01]  /*38d0*/  @!P0 HADD2.F32 R19, -RZ, R6.H1_H1 ;  /* 0x30000006ff138230 */ /* 0x000fe20000004100 */
[----:B------:R-:W-:Y:S01]  /*38e0*/  @!P0 MOV R6, R11 ;  /* 0x0000000b00068202 */ /* 0x000fe20000000f00 */
[--C-:B----4-:R-:W-:Y:S02]  /*38f0*/  @!P0 HADD2.F32 R13, -RZ, R3.reuse.H1_H1 ;  /* 0x30000003ff0d8230 */ /* 0x110fe40000004100 */
[----:B------:R-:W-:Y:S02]  /*3900*/  @!P0 HADD2.F32 R15, -RZ, R3.H0_H0 ;  /* 0x20000003ff0f8230 */ /* 0x000fe40000004100 */
[--C-:B------:R-:W-:Y:S02]  /*3910*/  @!P0 HADD2.F32 R5, -RZ, R2.reuse.H0_H0 ;  /* 0x20000002ff058230 */ /* 0x100fe40000004100 */
[----:B------:R-:W-:Y:S01]  /*3920*/  @!P0 HADD2.F32 R12, -RZ, R2.H1_H1 ;  /* 0x30000002ff0c8230 */ /* 0x000fe20000004100 */
[----:B------:R-:W-:Y:S01]  /*3930*/  @!P0 MOV R2, R9 ;  /* 0x0000000900028202 */ /* 0x000fe20000000f00 */
[----:B------:R-:W-:Y:S02]  /*3940*/  @!P0 HADD2.F32 R3, -RZ, R4.H0_H0 ;  /* 0x20000004ff038230 */ /* 0x000fe40000004100 */
[C---:B------:R-:W-:Y:S01]  /*3950*/  @!P0 FMUL.FTZ R4, R0.reuse, R18 ;  /* 0x0000001200048220 */ /* 0x040fe20000410000 */
[-C--:B------:R-:W-:Y:S03]  /*3960*/  @!P0 FMUL.FTZ R0, R0, R5.reuse ;  /* 0x0000000500008220 */ /* 0x080fe60000410000 */
[----:B------:R-:W-:Y:S01]  /*3970*/  @!P0 FFMA.FTZ R31, R3, R5, -R4 ;  /* 0x00000005031f8223 */ /* 0x000fe20000010804 */
[--C-:B------:R-:W-:Y:S02]  /*3980*/  @!P0 HADD2.F32 R5, -RZ, R2.reuse.H1_H1 ;  /* 0x30000002ff058230 */ /* 0x100fe40000004100 */
[----:B------:R-:W-:Y:S01]  /*3990*/  @!P0 FFMA.FTZ R0, R18, R3, R0 ;  /* 0x0000000312008223 */ /* 0x000fe20000010000 */
[----:B------:R-:W-:Y:S02]  /*39a0*/  @!P0 HADD2.F32 R18, -RZ, R2.H0_H0 ;  /* 0x20000002ff128230 */ /* 0x000fe40000004100 */
[--C-:B------:R-:W-:Y:S02]  /*39b0*/  @!P0 HADD2.F32 R3, -RZ, R7.reuse.H1_H1 ;  /* 0x30000007ff038230 */ /* 0x100fe40000004100 */
[C---:B------:R-:W-:Y:S01]  /*39c0*/  @!P0 FMUL.FTZ R30, R5.reuse, R19 ;  /* 0x00000013051e8220 */ /* 0x040fe20000410000 */
[----:B------:R-:W-:Y:S01]  /*39d0*/  @!P0 F2FP.F16.F32.PACK_AB R0, R0, R31 ;  /* 0x0000001f0000823e */ /* 0x000fe200000000ff */
[--C-:B------:R-:W-:Y:S02]  /*39e0*/  @!P0 HADD2.F32 R4, -RZ, R6.reuse.H1_H1 ;  /* 0x30000006ff048230 */ /* 0x100fe40000004100 */
[-C--:B------:R-:W-:Y:S01]  /*39f0*/  @!P0 FMUL.FTZ R2, R5, R12.reuse ;  /* 0x0000000c05028220 */ /* 0x080fe20000410000 */
[----:B------:R-:W-:Y:S01]  /*3a00*/  @!P0 FFMA.FTZ R30, R18, R12, -R30 ;  /* 0x0000000c121e8223 */ /* 0x000fe2000001081e */
[----:B------:R-:W-:Y:S01]  /*3a10*/  @!P0 MOV R8, R0 ;  /* 0x0000000000088202 */ /* 0x000fe20000000f00 */
[----:B------:R-:W-:Y:S02]  /*3a20*/  @!P0 HADD2.F32 R5, -RZ, R7.H0_H0 ;  /* 0x20000007ff058230 */ /* 0x000fe40000004100 */
[C---:B------:R-:W-:Y:S01]  /*3a30*/  @!P0 FMUL.FTZ R12, R3.reuse, R23 ;  /* 0x00000017030c8220 */ /* 0x040fe20000410000 */
[----:B------:R-:W-:Y:S02]  /*3a40*/  @!P0 HADD2.F32 R6, -RZ, R6.H0_H0 ;  /* 0x20000006ff068230 */ /* 0x000fe40000004100 */
[C---:B------:R-:W-:Y:S01]  /*3a50*/  @!P0 FMUL.FTZ R7, R4.reuse, R27 ;  /* 0x0000001b04078220 */ /* 0x040fe20000410000 */
[----:B------:R-:W-:Y:S01]  /*3a60*/  @!P0 FMUL.FTZ R3, R3, R15 ;  /* 0x0000000f03038220 */ /* 0x000fe20000410000 */
[-C--:B------:R-:W-:Y:S01]  /*3a70*/  @!P0 FMUL.FTZ R4, R4, R13.reuse ;  /* 0x0000000d04048220 */ /* 0x080fe20000410000 */
[----:B------:R-:W-:Y:S01]  /*3a80*/  @!P0 FFMA.FTZ R2, R19, R18, R2 ;  /* 0x0000001213028223 */ /* 0x000fe20000010002 */
[----:B------:R-:W-:Y:S01]  /*3a90*/  @!P0 FFMA.FTZ R7, R6, R13, -R7 ;  /* 0x0000000d06078223 */ /* 0x000fe20000010807 */
[----:B------:R-:W-:Y:S01]  /*3aa0*/  @!P0 FFMA.FTZ R3, R23, R5, R3 ;  /* 0x0000000517038223 */ /* 0x000fe20000010003 */
[----:B------:R-:W-:Y:S01]  /*3ab0*/  @!P0 FFMA.FTZ R4, R27, R6, R4 ;  /* 0x000000061b048223 */ /* 0x000fe20000010004 */
[----:B------:R-:W-:Y:S01]  /*3ac0*/  MOV R6, R48 ;  /* 0x0000003000067202 */ /* 0x000fe20000000f00 */
[----:B------:R-:W-:Y:S01]  /*3ad0*/  @!P0 FFMA.FTZ R12, R5, R15, -R12 ;  /* 0x0000000f050c8223 */ /* 0x000fe2000001080c */
[----:B------:R-:W-:Y:S02]  /*3ae0*/  @!P0 F2FP.F16.F32.PACK_AB R2, R2, R30 ;  /* 0x0000001e0202823e */ /* 0x000fe400000000ff */
[----:B------:R-:W-:Y:S02]  /*3af0*/  @!P0 F2FP.F16.F32.PACK_AB R4, R4, R7 ;  /* 0x000000070404823e */ /* 0x000fe400000000ff */
[----:B------:R-:W-:Y:S02]  /*3b00*/  @!P0 F2FP.F16.F32.PACK_AB R3, R3, R12 ;  /* 0x0000000c0303823e */ /* 0x000fe400000000ff */
[----:B------:R-:W-:Y:S02]  /*3b10*/  @!P0 MOV R9, R2 ;  /* 0x0000000200098202 */ /* 0x000fe40000000f00 */
[----:B------:R-:W-:Y:S02]  /*3b20*/  MOV R7, R49 ;  /* 0x0000003100077202 */ /* 0x000fe40000000f00 */
[----:B------:R-:W-:Y:S02]  /*3b30*/  @!P0 MOV R10, R3 ;  /* 0x00000003000a8202 */ /* 0x000fe40000000f00 */
[----:B------:R-:W-:Y:S05]  /*3b40*/  @!P0 MOV R11, R4 ;  /* 0x00000004000b8202 */ /* 0x000fea0000000f00 */
[----:B------:R1:W-:Y:S02]  /*3b50*/  ST.E.128 desc[UR6][R6.64], R8 ;  /* 0x0000000806007985 */ /* 0x0003e4000c101d06 */
.L_x_3290:
[----:B------:R-:W-:Y:S05]  /*3b60*/  BSYNC B0 ;  /* 0x0000000000007941 */ /* 0x000fea0003800000 */
.L_x_3289:
[----:B------:R-:W-:Y:S05]  /*3b70*/  @P1 BRA `(.L_x_3288) ;  /* 0x0000000000e41947 */ /* 0x000fea0003800000 */
[----:B------:R-:W-:Y:S02]  /*3b80*/  MOV R2, R51 ;  /* 0x0000003300027202 */ /* 0x000fe40000000f00 */
[----:B------:R-:W-:Y:S02]  /*3b90*/  MOV R3, R50 ;  /* 0x0000003200037202 */ /* 0x000fe40000000f00 */
[----:B------:R-:W-:Y:S03]  /*3ba0*/  ISETP.GE.AND P0, PT, R20, R14, PT ;  /* 0x0000000e1400720c */ /* 0x000fe60003f06270 */
[----:B-1----:R1:W2:Y:S10]  /*3bb0*/  LD.E.128 R8, desc[UR6][R2.64+0x80] ;  /* 0x0000800602087980 */ /* 0x0022b4000c101d00 */
        /* <DEDUP_REMOVED lines=53> */
.L_x_3288:
[----:B------:R-:W-:Y:S05]  /*3f10*/  BSYNC B1 ;  /* 0x0000000000017941 */ /* 0x000fea0003800000 */
.L_x_3287:
        /* <DEDUP_REMOVED lines=15> */
[----:B-12---:R-:W-:Y:S02]  /*4010*/  LEA R8, P2, R194, R51, 0x1 ;  /* 0x00000033c2087211 */ /* 0x006fe400078408ff */
        /* <DEDUP_REMOVED lines=11> */
[----:B------:R-:W-:Y:S02]  /*40d0*/  @!P0 HADD2.F32 R0, -RZ, R4.H1_H1 ;  /* 0x30000004ff008230 */ /* 0x000fe40000004100 */
[--C-:B----4-:R-:W-:Y:S02]  /*40e0*/  @!P0 HADD2.F32 R19, -RZ, R3.reuse.H0_H0 ;  /* 0x20000003ff138230 */ /* 0x110fe40000004100 */
[----:B------:R-:W-:Y:S02]  /*40f0*/  @!P0 HADD2.F32 R18, -RZ, R3.H1_H1 ;  /* 0x30000003ff128230 */ /* 0x000fe40000004100 */
[--C-:B------:R-:W-:Y:S02]  /*4100*/  @!P0 HADD2.F32 R5, -RZ, R2.reuse.H0_H0 ;  /* 0x20000002ff058230 */ /* 0x100fe40000004100 */
[----:B------:R-:W-:Y:S01]  /*4110*/  @!P0 HADD2.F32 R15, -RZ, R2.H1_H1 ;  /* 0x30000002ff0f8230 */ /* 0x000fe20000004100 */
[----:B------:R-:W-:Y:S01]  /*4120*/  @!P0 MOV R2, R9 ;  /* 0x0000000900028202 */ /* 0x000fe20000000f00 */
[----:B------:R-:W-:Y:S02]  /*4130*/  @!P0 HADD2.F32 R3, -RZ, R4.H0_H0 ;  /* 0x20000004ff038230 */ /* 0x000fe40000004100 */
[C---:B------:R-:W-:Y:S01]  /*4140*/  @!P0 FMUL.FTZ R4, R0.reuse, R23 ;  /* 0x0000001700048220 */ /* 0x040fe20000410000 */
[-C--:B------:R-:W-:Y:S01]  /*4150*/  @!P0 FMUL.FTZ R0, R0, R5.reuse ;  /* 0x0000000500008220 */ /* 0x080fe20000410000 */
[----:B------:R-:W-:Y:S02]  /*4160*/  @!P0 HADD2.F32 R31, -RZ, R31.H1_H1 ;  /* 0x3000001fff1f8230 */ /* 0x000fe40000004100 */
        /* <DEDUP_REMOVED lines=21> */
[----:B------:R-:W-:Y:S01]  /*42c0*/  LEA R6, P2, R244, R48, 0x1 ;  /* 0x00000030f4067211 */ /* 0x000fe200078408ff */
[----:B------:R-:W-:Y:S01]  /*42d0*/  @!P0 FFMA.FTZ R15, R5, R19, -R15 ;  /* 0x00000013050f8223 */ /* 0x000fe2000001080f */
        /* <DEDUP_REMOVED lines=8> */
.L_x_3294:
[----:B------:R-:W-:Y:S05]  /*4360*/  BSYNC B0 ;  /* 0x0000000000007941 */ /* 0x000fea0003800000 */
.L_x_3293:
[----:B------:R-:W-:Y:S05]  /*4370*/  @P1 BRA `(.L_x_3292) ;  /* 0x0000000000d41947 */ /* 0x000fea0003800000 */
[C---:B-123--:R-:W-:Y:S02]  /*4380*/  LEA R8, P1, R77.reuse, R51, 0x1 ;  /* 0x000000334d087211 */ /* 0x04efe400078208ff */
[----:B------:R-:W-:Y:S02]  /*4390*/  ISETP.GE.AND P0, PT, R20, R14, PT ;  /* 0x0000000e1400720c */ /* 0x000fe40003f06270 */
[----:B------:R-:W-:Y:S06]  /*43a0*/  LEA.HI.X R9, R77, R50, R105, 0x1, P1 ;  /* 0x000000324d097211 */ /* 0x000fec00008f0c69 */
[----:B------:R-:W2:Y:S08]  /*43b0*/  LD.E.128 R8, desc[UR6][R8.64] ;  /* 0x0000000608087980 */ /* 0x000eb0000c101d00 */
[----:B------:R-:W3:Y:S06]  /*43c0*/  @!P0 LD.E.64 R6, desc[UR6][R32.64+0x40] ;  /* 0x0000400620068980 */ /* 0x000eec000c101b00 */
[----:B------:R-:W4:Y:S01]  /*43d0*/  @!P0 LD.E.64 R2, desc[UR6][R12.64+0x40] ;  /* 0x000040060c028980 */ /* 0x000f22000c101b00 */
[----:B---3--:R-:W-:Y:S01]  /*43e0*/  @!P0 HADD2.F32 R18, -RZ, R6.H0_H0 ;  /* 0x20000006ff128230 */ /* 0x008fe20000004100 */
[----:B--2---:R-:W-:Y:S01]  /*43f0*/  @!P0 MOV R4, R8 ;  /* 0x0000000800048202 */ /* 0x004fe20000000f00 */
[--C-:B------:R-:W-:Y:S02]  /*4400*/  @!P0 HADD2.F32 R23, -RZ, R7.reuse.H0_H0 ;  /* 0x20000007ff178230 */ /* 0x100fe40000004100 */
[----:B------:R-:W-:Y:S01]  /*4410*/  @!P0 HADD2.F32 R27, -RZ, R7.H1_H1 ;  /* 0x30000007ff1b8230 */ /* 0x000fe20000004100 */
[----:B------:R-:W-:Y:S01]  /*4420*/  @!P0 MOV R7, R10 ;  /* 0x0000000a00078202 */ /* 0x000fe20000000f00 */
[----:B------:R-:W-:Y:S02]  /*4430*/  @!P0 HADD2.F32 R0, -RZ, R4.H1_H1 ;  /* 0x30000004ff008230 */ /* 0x000fe40000004100 */
[--C-:B----4-:R-:W-:Y:S02]  /*4440*/  @!P0 HADD2.F32 R13, -RZ, R3.reuse.H1_H1 ;  /* 0x30000003ff0d8230 */ /* 0x110fe40000004100 */
[----:B------:R-:W-:Y:S02]  /*4450*/  @!P0 HADD2.F32 R15, -RZ, R3.H0_H0 ;  /* 0x20000003ff0f8230 */ /* 0x000fe40000004100 */
[--C-:B------:R-:W-:Y:S02]  /*4460*/  @!P0 HADD2.F32 R5, -RZ, R2.reuse.H0_H0 ;  /* 0x20000002ff058230 */ /* 0x100fe40000004100 */
[----:B------:R-:W-:Y:S01]  /*4470*/  @!P0 HADD2.F32 R12, -RZ, R2.H1_H1 ;  /* 0x30000002ff0c8230 */ /* 0x000fe20000004100 */
[----:B------:R-:W-:Y:S01]  /*4480*/  @!P0 MOV R2, R9 ;  /* 0x0000000900028202 */ /* 0x000fe20000000f00 */
[----:B------:R-:W-:Y:S02]  /*4490*/  @!P0 HADD2.F32 R3, -RZ, R4.H0_H0 ;  /* 0x20000004ff038230 */ /* 0x000fe40000004100 */
[C---:B------:R-:W-:Y:S01]  /*44a0*/  @!P0 FMUL.FTZ R4, R0.reuse, R18 ;  /* 0x0000001200048220 */ /* 0x040fe20000410000 */
[----:B------:R-:W-:Y:S01]  /*44b0*/  @!P0 FMUL.FTZ R0, R0, R5 ;  /* 0x0000000500008220 */ /* 0x000fe20000410000 */
[----:B------:R-:W-:Y:S01]  /*44c0*/  @!P0 HADD2.F32 R19, -RZ, R6.H1_H1 ;  /* 0x30000006ff138230 */ /* 0x000fe20000004100 */
[----:B------:R-:W-:Y:S01]  /*44d0*/  @!P0 MOV R6, R11 ;  /* 0x0000000b00068202 */ /* 0x000fe20000000f00 */
        /* <DEDUP_REMOVED lines=31> */
.L_x_3292:
[----:B------:R-:W-:Y:S05]  /*46d0*/  BSYNC B1 ;  /* 0x0000000000017941 */ /* 0x000fea0003800000 */
.L_x_3291:
        /* <DEDUP_REMOVED lines=15> */
[----:B-1234-:R-:W-:Y:S02]  /*47d0*/  LEA R8, P2, R188, R51, 0x1 ;  /* 0x00000033bc087211 */ /* 0x01efe400078408ff */
        /* <DEDUP_REMOVED lines=52> */
.L_x_3298:
[----:B------:R-:W-:Y:S05]  /*4b20*/  BSYNC B0 ;  /* 0x0000000000007941 */ /* 0x000fea0003800000 */
.L_x_3297:
[----:B------:R-:W-:Y:S05]  /*4b30*/  @P1 BRA `(.L_x_3296) ;  /* 0x0000000000d41947 */ /* 0x000fea0003800000 */
[----:B-1234-:R-:W-:Y:S02]  /*4b40*/  LEA R8, P1, R92, R51, 0x1 ;  /* 0x000000335c087211 */ /* 0x01efe400078208ff */
        /* <DEDUP_REMOVED lines=52> */
.L_x_3296:
[----:B------:R-:W-:Y:S05]  /*4e90*/  BSYNC B1 ;  /* 0x0000000000017941 */ /* 0x000fea0003800000 */
.L_x_3295:
        /* <DEDUP_REMOVED lines=16> */
[----:B-1234-:R-:W-:Y:S02]  /*4fa0*/  MOV R8, R51 ;  /* 0x0000003300087202 */ /* 0x01efe40000000f00 */
[----:B------:R-:W-:Y:S02]  /*4fb0*/  MOV R9, R50 ;  /* 0x0000003200097202 */ /* 0x000fe40000000f00 */
[----:B------:R-:W-:Y:S01]  /*4fc0*/  ISETP.GE.AND P0, PT, R16, R14, PT ;  /* 0x0000000e1000720c */ /* 0x000fe20003f06270 */
[----:B------:R-:W-:Y:S05]  /*4fd0*/  IMAD.WIDE.U32 R8, R56, 0x60, R8 ;  /* 0x0000006038087825 */ /* 0x000fea00078e0008 */
[----:B------:R-:W-:Y:S07]  /*4fe0*/  IADD3 R9, R9, R0, RZ ;  /* 0x0000000009097210 */ /* 0x000fee0007ffe0ff */
[----:B------:R-:W2:Y:S06]  /*4ff0*/  @!P0 LD.E.64 R30, desc[UR6][R32.64] ;  /* 0x00000006201e8980 */ /* 0x000eac000c101b00 */
[----:B------:R-:W3:Y:S08]  /*5000*/  LD.E.128 R8, desc[UR6][R8.64] ;  /* 0x0000000608087980 */ /* 0x000ef0000c101d00 */
[----:B------:R-:W4:Y:S01]  /*5010*/  @!P0 LD.E.64 R2, desc[UR6][R12.64] ;  /* 0x000000060c028980 */ /* 0x000f22000c101b00 */
[--C-:B--2---:R-:W-:Y:S02]  /*5020*/  @!P0 HADD2.F32 R23, -RZ, R30.reuse.H0_H0 ;  /* 0x2000001eff178230 */ /* 0x104fe40000004100 */
[----:B------:R-:W-:Y:S02]  /*5030*/  @!P0 HADD2.F32 R27, -RZ, R30.H1_H1 ;  /* 0x3000001eff1b8230 */ /* 0x000fe40000004100 */
[--C-:B------:R-:W-:Y:S01]  /*5040*/  @!P0 HADD2.F32 R30, -RZ, R31.reuse.H0_H0 ;  /* 0x2000001fff1e8230 */ /* 0x100fe20000004100 */
[----:B---3--:R-:W-:Y:S01]  /*5050*/  @!P0 MOV R4, R8 ;  /* 0x0000000800048202 */ /* 0x008fe20000000f00 */
[----:B------:R-:W-:Y:S01]  /*5060*/  @!P0 HADD2.F32 R31, -RZ, R31.H1_H1 ;  /* 0x3000001fff1f8230 */ /* 0x000fe20000004100 */
[----:B------:R-:W-:Y:S02]  /*5070*/  @!P0 MOV R7, R10 ;  /* 0x0000000a00078202 */ /* 0x000fe40000000f00 */
        /* <DEDUP_REMOVED lines=16> */
[--C-:B------:R-:W-:Y:S02]  /*5180*/  @!P0 HADD2.F32 R4, -RZ, R6.reuse.H1_H1 ;  /* 0x30000006ff048230 */ /* 0x100fe40000004100 */
[-C--:B------:R-:W-:Y:S01]  /*5190*/  @!P0 FMUL.FTZ R2, R5, R15.reuse ;  /* 0x0000000f05028220 */ /* 0x080fe20000410000 */
[----:B------:R-:W-:Y:S02]  /*51a0*/  @!P0 HADD2.F32 R5, -RZ, R7.H0_H0 ;  /* 0x20000007ff058230 */ /* 0x000fe40000004100 */
[----:B------:R-:W-:Y:S01]  /*51b0*/  @!P0 FFMA.FTZ R34, R23, R15, -R34 ;  /* 0x0000000f17228223 */ /* 0x000fe20000010822 */
[----:B------:R-:W-:Y:S02]  /*51c0*/  @!P0 HADD2.F32 R6, -RZ, R6.H0_H0 ;  /* 0x20000006ff068230 */ /* 0x000fe40000004100 */
[C---:B------:R-:W-:Y:S01]  /*51d0*/  @!P0 FMUL.FTZ R15, R3.reuse, R30 ;  /* 0x0000001e030f8220 */ /* 0x040fe20000410000 */
[C---:B------:R-:W-:Y:S01]  /*51e0*/  @!P0 FMUL.FTZ R7, R4.reuse, R31 ;  /* 0x0000001f04078220 */ /* 0x040fe20000410000 */
[-C--:B------:R-:W-:Y:S01]  /*51f0*/  @!P0 FMUL.FTZ R3, R3, R19.reuse ;  /* 0x0000001303038220 */ /* 0x080fe20000410000 */
[-C--:B------:R-:W-:Y:S01]  /*5200*/  @!P0 FMUL.FTZ R4, R4, R18.reuse ;  /* 0x0000001204048220 */ /* 0x080fe20000410000 */
[----:B------:R-:W-:Y:S01]  /*5210*/  @!P0 FFMA.FTZ R15, R5, R19, -R15 ;  /* 0x00000013050f8223 */ /* 0x000fe2000001080f */
[----:B------:R-:W-:Y:S01]  /*5220*/  MOV R19, R49 ;  /* 0x0000003100137202 */ /* 0x000fe20000000f00 */
[----:B------:R-:W-:Y:S01]  /*5230*/  @!P0 FFMA.FTZ R7, R6, R18, -R7 ;  /* 0x0000001206078223 */ /* 0x000fe20000010807 */
[----:B------:R-:W-:Y:S01]  /*5240*/  MOV R18, R48 ;  /* 0x0000003000127202 */ /* 0x000fe20000000f00 */
[----:B------:R-:W-:Y:S01]  /*5250*/  @!P0 FFMA.FTZ R2, R27, R23, R2 ;  /* 0x000000171b028223 */ /* 0x000fe20000010002 */
[----:B------:R-:W-:Y:S01]  /*5260*/  @!P0 FFMA.FTZ R3, R30, R5, R3 ;  /* 0x000000051e038223 */ /* 0x000fe20000010003 */
[----:B------:R-:W-:Y:S01]  /*5270*/  @!P0 FFMA.FTZ R4, R31, R6, R4 ;  /* 0x000000061f048223 */ /* 0x000fe20000010004 */
[----:B------:R-:W-:Y:S01]  /*5280*/  @!P0 F2FP.F16.F32.PACK_AB R6, R0, R35 ;  /* 0x000000230006823e */ /* 0x000fe200000000ff */
[----:B------:R-:W-:Y:S01]  /*5290*/  IMAD R23, R69, 0x60, RZ ;  /* 0x0000006045177824 */ /* 0x000fe200078e02ff */
[----:B------:R-:W-:Y:S01]  /*52a0*/  @!P0 F2FP.F16.F32.PACK_AB R2, R2, R34 ;  /* 0x000000220202823e */ /* 0x000fe200000000ff */
[----:B------:R-:W-:Y:S01]  /*52b0*/  IMAD.WIDE.U32 R18, R68, 0x60, R18 ;  /* 0x0000006044127825 */ /* 0x000fe200078e0012 */
[----:B------:R-:W-:Y:S02]  /*52c0*/  @!P0 F2FP.F16.F32.PACK_AB R3, R3, R15 ;  /* 0x0000000f0303823e */ /* 0x000fe400000000ff */
[----:B------:R-:W-:Y:S02]  /*52d0*/  @!P0 F2FP.F16.F32.PACK_AB R0, R4, R7 ;  /* 0x000000070400823e */ /* 0x000fe400000000ff */
[----:B------:R-:W-:Y:S02]  /*52e0*/  IADD3 R5, R19, R23, RZ ;  /* 0x0000001713057210 */ /* 0x000fe40007ffe0ff */
[----:B------:R-:W-:Y:S02]  /*52f0*/  MOV R4, R18 ;  /* 0x0000001200047202 */ /* 0x000fe40000000f00 */
[----:B------:R-:W-:Y:S02]  /*5300*/  @!P0 MOV R8, R6 ;  /* 0x0000000600088202 */ /* 0x000fe40000000f00 */
[----:B------:R-:W-:Y:S02]  /*5310*/  @!P0 MOV R9, R2 ;  /* 0x0000000200098202 */ /* 0x000fe40000000f00 */
[----:B------:R-:W-:Y:S02]  /*5320*/  @!P0 MOV R10, R3 ;  /* 0x00000003000a8202 */ /* 0x000fe40000000f00 */
[----:B------:R-:W-:Y:S05]  /*5330*/  @!P0 MOV R11, R0 ;  /* 0x00000000000b8202 */ /* 0x000fea0000000f00 */
[----:B------:R1:W-:Y:S02]  /*5340*/  ST.E.128 desc[UR6][R4.64], R8 ;  /* 0x0000000804007985 */ /* 0x0003e4000c101d06 */
.L_x_3302:
[----:B------:R-:W-:Y:S05]  /*5350*/  BSYNC B0 ;  /* 0x0000000000007941 */ /* 0x000fea0003800000 */
.L_x_3301:
[----:B------:R-:W-:Y:S05]  /*5360*/  @P1 BRA `(.L_x_3300) ;  /* 0x0000000000d41947 */ /* 0x000fea0003800000 */
[C---:B-1234-:R-:W-:Y:S02]  /*5370*/  LEA R8, P1, R93.reuse, R51, 0x1 ;  /* 0x000000335d087211 */ /* 0x05efe400078208ff */
        /* <DEDUP_REMOVED lines=52> */
.L_x_3300:
[----:B------:R-:W-:Y:S05]  /*56c0*/  BSYNC B1 ;  /* 0x0000000000017941 */ /* 0x000fea0003800000 */
.L_x_3299:
        /* <DEDUP_REMOVED lines=68> */
.L_x_3306:
[----:B------:R-:W-:Y:S05]  /*5b10*/  BSYNC B0 ;  /* 0x0000000000007941 */ /* 0x000fea0003800000 */
.L_x_3305:
        /* <DEDUP_REMOVED lines=54> */
.L_x_3304:
[----:B------:R-:W-:Y:S05]  /*5e80*/  BSYNC B1 ;  /* 0x0000000000017941 */ /* 0x000fea0003800000 */
.L_x_3303:
        /* <DEDUP_REMOVED lines=75> */
.L_x_3310:
[----:B------:R-:W-:Y:S05]  /*6340*/  BSYNC B0 ;  /* 0x0000000000007941 */ /* 0x000fea0003800000 */
.L_x_3309:
        /* <DEDUP_REMOVED lines=54> */
.L_x_3308:
[----:B------:R-:W-:Y:S05]  /*66b0*/  BSYNC B1 ;  /* 0x0000000000017941 */ /* 0x000fea0003800000 */
.L_x_3307:
        /* <DEDUP_REMOVED lines=75> */
.L_x_3314:
[----:B------:R-:W-:Y:S05]  /*6b70*/  BSYNC B0 ;  /* 0x0000000000007941 */ /* 0x000fea0003800000 */
.L_x_3313:
        /* <DEDUP_REMOVED lines=54> */
.L_x_3312:
[----:B------:R-:W-:Y:S05]  /*6ee0*/  BSYNC B1 ;  /* 0x0000000000017941 */ /* 0x000fea0003800000 */
.L_x_3311:
        /* <DEDUP_REMOVED lines=75> */
.L_x_3318:
[----:B------:R-:W-:Y:S05]  /*73a0*/  BSYNC B0 ;  /* 0x0000000000007941 */ /* 0x000fea0003800000 */
.L_x_3317:
        /* <DEDUP_REMOVED lines=39> */
[----:B------:R-:W-:Y:S01]  /*7620*/  @!P0 FMUL.FTZ R4, R4, R13 ;  /* 0x0000000d04048220 */ /* 0x000fe20000410000 */
        /* <DEDUP_REMOVED lines=14> */
.L_x_3316:
[----:B------:R-:W-:Y:S05]  /*7710*/  BSYNC B1 ;  /* 0x0000000000017941 */ /* 0x000fea0003800000 */
.L_x_3315:
        /* <DEDUP_REMOVED lines=10> */
.L_x_3286:
        /* <DEDUP_REMOVED lines=23> */
[----:B------:R-:W-:Y:S02]  /*7930*/  MOV R37, R10 ;  /* 0x0000000a00257202 */ /* 0x000fe40000000f00 */
[----:B------:R-:W-:Y:S02]  /*7940*/  MOV R36, R11 ;  /* 0x0000000b00247202 */ /* 0x000fe40000000f00 */
[C---:B------:R-:W-:Y:S02]  /*7950*/  @P2 IADD3 R6, -R0.reuse, RZ, RZ ;  /* 0x000000ff00062210 */ /* 0x040fe40007ffe1ff */
[----:B------:R-:W-:Y:S02]  /*7960*/  @P2 IADD3 R7, -R0, RZ, RZ ;  /* 0x000000ff00072210 */ /* 0x000fe40007ffe1ff */
[C---:B------:R-:W-:Y:S02]  /*7970*/  LEA R12, P0, R6.reuse, R4, 0x1 ;  /* 0x00000004060c7211 */ /* 0x040fe400078008ff */
[C---:B-1----:R-:W-:Y:S02]  /*7980*/  LEA R2, P1, R7.reuse, R2, 0x1 ;  /* 0x0000000207027211 */ /* 0x042fe400078208ff */
[----:B------:R-:W-:Y:S02]  /*7990*/  LEA.HI.X.SX32 R13, R6, R5, 0x1, P0 ;  /* 0x00000005060d7211 */ /* 0x000fe400000f0eff */
[----:B------:R-:W-:Y:S03]  /*79a0*/  LEA.HI.X.SX32 R3, R7, R3, 0x1, P1 ;  /* 0x0000000307037211 */ /* 0x000fe600008f0eff */
[----:B------:R1:W2:Y:S08]  /*79b0*/  LD.E.128 R44, desc[UR6][R12.64] ;  /* 0x000000060c2c7980 */ /* 0x0002b0000c101d00 */
[----:B------:R3:W4:Y:S01]  /*79c0*/  LD.E.128 R4, desc[UR6][R2.64] ;  /* 0x0000000602047980 */ /* 0x000722000c101d00 */
[----:B-1----:R-:W-:Y:S02]  /*79d0*/  MOV R12, RZ ;  /* 0x000000ff000c7202 */ /* 0x002fe40000000f00 */
[----:B------:R-:W-:Y:S02]  /*79e0*/  @P2 IADD3 R12, -R0, RZ, RZ ;  /* 0x000000ff000c2210 */ /* 0x000fe40007ffe1ff */
[----:B---3--:R-:W-:Y:S02]  /*79f0*/  MOV R2, R62 ;  /* 0x0000003e00027202 */ /* 0x008fe40000000f00 */
[----:B------:R-:W-:Y:S02]  /*7a00*/  MOV R3, R59 ;  /* 0x0000003b00037202 */ /* 0x000fe40000000f00 */
[C---:B------:R-:W-:Y:S04]  /*7a10*/  LEA R2, P0, R12.reuse, R2, 0x1 ;  /* 0x000000020c027211 */ /* 0x040fe800078008ff */
[----:B------:R-:W-:Y:S05]  /*7a20*/  LEA.HI.X.SX32 R3, R12, R3, 0x1, P0 ;  /* 0x000000030c037211 */ /* 0x000fea00000f0eff */
[----:B------:R2:W3:Y:S02]  /*7a30*/  LD.E.128 R32, desc[UR6][R2.64] ;  /* 0x0000000602207980 */ /* 0x0004e4000c101d00 */
[--C-:B--2---:R-:W-:Y:S02]  /*7a40*/  HADD2.F32 R2, -RZ, R44.reuse.H1_H1 ;  /* 0x3000002cff027230 */ /* 0x104fe40000004100 */
[----:B------:R-:W-:Y:S02]  /*7a50*/  HADD2.F32 R8, -RZ, R45.H1_H1 ;  /* 0x3000002dff087230 */ /* 0x000fe40000004100 */
[----:B------:R-:W-:Y:S02]  /*7a60*/  HADD2.F32 R0, -RZ, R44.H0_H0 ;  /* 0x2000002cff007230 */ /* 0x000fe40000004100 */
[----:B------:R-:W-:Y:S01]  /*7a70*/  @!P2 FADD.FTZ R2, -R2, -RZ ;  /* 0x800000ff0202a221 */ /* 0x000fe20000010100 */
[----:B------:R-:W-:Y:S02]  /*7a80*/  HADD2.F32 R9, -RZ, R46.H0_H0 ;  /* 0x2000002eff097230 */ /* 0x000fe40000004100 */
[----:B------:R-:W-:Y:S01]  /*7a90*/  @!P2 FADD.FTZ R8, -R8, -RZ ;  /* 0x800000ff0808a221 */ /* 0x000fe20000010100 */
[--C-:B----4-:R-:W-:Y:S02]  /*7aa0*/  HADD2.F32 R13, -RZ, R4.reuse.H0_H0 ;  /* 0x20000004ff0d7230 */ /* 0x110fe40000004100 */
        /* <DEDUP_REMOVED lines=8> */
[--C-:B------:R-:W-:Y:S02]  /*7b30*/  HADD2.F32 R11, -RZ, R47.reuse.H0_H0 ;  /* 0x2000002fff0b7230 */ /* 0x100fe40000004100 */
[----:B------:R-:W-:Y:S01]  /*7b40*/  FMUL.FTZ R4, R5, R8 ;  /* 0x0000000805047220 */ /* 0x000fe20000410000 */
[----:B------:R-:W-:Y:S02]  /*7b50*/  HADD2.F32 R12, -RZ, R47.H1_H1 ;  /* 0x3000002fff0c7230 */ /* 0x000fe40000004100 */
[----:B------:R-:W-:Y:S01]  /*7b60*/  @!P2 FADD.FTZ R10, -R10, -RZ ;  /* 0x800000ff0a0aa221 */ /* 0x000fe20000010100 */
[--C-:B------:R-:W-:Y:S02]  /*7b70*/  HADD2.F32 R5, -RZ, R6.reuse.H0_H0 ;  /* 0x20000006ff057230 */ /* 0x100fe40000004100 */
[----:B------:R-:W-:Y:S01]  /*7b80*/  @!P2 FADD.FTZ R11, -R11, -RZ ;  /* 0x800000ff0b0ba221 */ /* 0x000fe20000010100 */
[----:B------:R-:W-:Y:S02]  /*7b90*/  HADD2.F32 R3, -RZ, R45.H0_H0 ;  /* 0x2000002dff037230 */ /* 0x000fe40000004100 */
[----:B------:R-:W-:Y:S01]  /*7ba0*/  @!P2 FADD.FTZ R12, -R12, -RZ ;  /* 0x800000ff0c0ca221 */ /* 0x000fe20000010100 */
[----:B------:R-:W-:Y:S02]  /*7bb0*/  HADD2.F32 R6, -RZ, R6.H1_H1 ;  /* 0x30000006ff067230 */ /* 0x000fe40000004100 */
[----:B------:R-:W-:Y:S01]  /*7bc0*/  FMUL.FTZ R5, R5, R9 ;  /* 0x0000000905057220 */ /* 0x000fe20000410000 */
        /* <DEDUP_REMOVED lines=9> */
[----:B------:R-:W-:Y:S01]  /*7c60*/  FMUL.FTZ R3, R15, R3 ;  /* 0x000000030f037220 */ /* 0x000fe20000410000 */
[--C-:B---3--:R-:W-:Y:S02]  /*7c70*/  HADD2.F32 R10, -RZ, R32.reuse.H0_H0 ;  /* 0x20000020ff0a7230 */ /* 0x108fe40000004100 */
[----:B------:R-:W-:Y:S02]  /*7c80*/  HADD2.F32 R12, -RZ, R32.H1_H1 ;  /* 0x30000020ff0c7230 */ /* 0x000fe40000004100 */
[--C-:B------:R-:W-:Y:S02]  /*7c90*/  HADD2.F32 R15, -RZ, R33.reuse.H0_H0 ;  /* 0x20000021ff0f7230 */ /* 0x100fe40000004100 */
[----:B------:R-:W-:Y:S01]  /*7ca0*/  FFMA.FTZ R0, R9, R10, R0 ;  /* 0x0000000a09007223 */ /* 0x000fe20000010000 */
[----:B------:R-:W-:Y:S02]  /*7cb0*/  HADD2.F32 R18, -RZ, R33.H1_H1 ;  /* 0x30000021ff127230 */ /* 0x000fe40000004100 */
[----:B------:R-:W-:Y:S01]  /*7cc0*/  FFMA.FTZ R2, R11, R12, R2 ;  /* 0x0000000c0b027223 */ /* 0x000fe20000010002 */
[----:B------:R-:W-:Y:S02]  /*7cd0*/  HADD2.F32 R9, -RZ, R31.H1_H1 ;  /* 0x3000001fff097230 */ /* 0x000fe40000004100 */
[----:B------:R-:W-:Y:S01]  /*7ce0*/  FFMA.FTZ R3, R13, R15, R3 ;  /* 0x0000000f0d037223 */ /* 0x000fe20000010003 */
[--C-:B------:R-:W-:Y:S02]  /*7cf0*/  HADD2.F32 R19, -RZ, R34.reuse.H0_H0 ;  /* 0x20000022ff137230 */ /* 0x100fe40000004100 */
[--C-:B------:R-:W-:Y:S02]  /*7d00*/  HADD2.F32 R10, -RZ, R37.reuse.H0_H0 ;  /* 0x20000025ff0a7230 */ /* 0x100fe40000004100 */
[----:B------:R-:W-:Y:S01]  /*7d10*/  FFMA.FTZ R4, R9, R18, R4 ;  /* 0x0000001209047223 */ /* 0x000fe20000010004 */
[----:B------:R-:W-:Y:S01]  /*7d20*/  HADD2.F32 R23, -RZ, R34.H1_H1 ;  /* 0x30000022ff177230 */ /* 0x000fe20000004100 */
[----:B------:R-:W-:Y:S01]  /*7d30*/  F2FP.F16.F32.PACK_AB R0, R2, R0 ;  /* 0x000000000200723e */ /* 0x000fe200000000ff */
        /* <DEDUP_REMOVED lines=10> */
[----:B------:R-:W-:Y:S05]  /*7de0*/  FFMA.FTZ R8, R13, R30, R8 ;  /* 0x0000001e0d087223 */ /* 0x000fea0000010008 */
[----:B------:R-:W-:Y:S02]  /*7df0*/  F2FP.F16.F32.PACK_AB R11, R8, R7 ;  /* 0x00000007080b723e */ /* 0x000fe400000000ff */
[----:B------:R-:W-:Y:S02]  /*7e00*/  MOV R8, R0 ;  /* 0x0000000000087202 */ /* 0x000fe40000000f00 */
.L_x_3325:
[----:B------:R-:W-:Y:S05]  /*7e10*/  BSYNC B0 ;  /* 0x0000000000007941 */ /* 0x000fea0003800000 */
.L_x_3324:
[----:B-----5:R2:W-:Y:S02]  /*7e20*/  ST.E.128 desc[UR6][R42.64], R8 ;  /* 0x000000082a007985 */ /* 0x0205e4000c101d06 */
.L_x_3323:
[----:B------:R-:W-:Y:S05]  /*7e30*/  BSYNC B1 ;  /* 0x0000000000017941 */ /* 0x000fea0003800000 */
.L_x_3322:
[----:B------:R-:W-:Y:S11]  /*7e40*/  ISETP.GE.AND P0, PT, R20, R52, PT ;  /* 0x000000341400720c */ /* 0x000ff60003f06270 */
[----:B------:R-:W-:Y:S02]  /*7e50*/  @!UPT UIADD3 URZ, URZ, URZ, URZ ;  /* 0x0000003f3f3ff290 */ /* 0x000fe4000fffe03f */
[----:B------:R-:W-:Y:S05]  /*7e60*/  @P0 BRA `(.L_x_3321) ;  /* 0x0000000400840947 */ /* 0x000fea0003800000 */
[----:B------:R-:W-:Y:S01]  /*7e70*/  ISETP.GE.AND P0, PT, R20, R14, PT ;  /* 0x0000000e1400720c */ /* 0x000fe20003f06270 */
[----:B-1----:R-:W-:Y:S01]  /*7e80*/  IMAD.MOV.U32 R2, RZ, RZ, R51 ;  /* 0x000000ffff027224 */ /* 0x002fe200078e0033 */
[----:B------:R-:W-:Y:S01]  /*7e90*/  BSSY B0, `(.L_x_3326) ;  /* 0x000005d000007945 */ /* 0x000fe20003800000 */
[----:B------:R-:W-:Y:S01]  /*7ea0*/  IMAD.MOV.U32 R3, RZ, RZ, R50 ;  /* 0x000000ffff037224 */ /* 0x000fe200078e0032 */
[----:B--2---:R-:W-:Y:S02]  /*7eb0*/  MOV R42, R48 ;  /* 0x00000030002a7202 */ /* 0x004fe40000000f00 */
        /* <DEDUP_REMOVED lines=90> */
.L_x_3327:
[----:B------:R-:W-:Y:S05]  /*8460*/  BSYNC B0 ;  /* 0x0000000000007941 */ /* 0x000fea0003800000 */
.L_x_3326:
[----:B-----5:R3:W-:Y:S02]  /*8470*/  ST.E.128 desc[UR6][R42.64+0x80], R8 ;  /* 0x000080082a007985 */ /* 0x0207e4000c101d06 */
.L_x_3321:
[----:B------:R-:W-:Y:S05]  /*8480*/  BSYNC B2 ;  /* 0x0000000000027941 */ /* 0x000fea0003800000 */
.L_x_3320:
        /* <DEDUP_REMOVED lines=9> */
[----:B-1----:R-:W-:Y:S01]  /*8520*/  LEA R2, P0, R194, R51, 0x1 ;  /* 0x00000033c2027211 */ /* 0x002fe200078008ff */
        /* <DEDUP_REMOVED lines=18> */
[C---:B-1----:R-:W-:Y:S02]  /*8650*/  LEA R2, P0, R5.reuse, R2, 0x1 ;  /* 0x0000000205027211 */ /* 0x042fe400078008ff */
[----:B------:R-:W-:Y:S02]  /*8660*/  IADD3 R6, P2, R76, R4, RZ ;  /* 0x000000044c067210 */ /* 0x000fe40007f5e0ff */
[----:B------:R-:W-:Y:S02]  /*8670*/  LEA.HI.X.SX32 R3, R5, R3, 0x1, P0 ;  /* 0x0000000305037211 */ /* 0x000fe400000f0eff */
[----:B------:R-:W-:Y:S02]  /*8680*/  LEA.HI.X.SX32 R4, R4, R182, 0x1, P2 ;  /* 0x000000b604047211 */ /* 0x000fe400010f0eff */
[C---:B------:R-:W-:Y:S04]  /*8690*/  LEA R12, P0, R6.reuse, R61, 0x1 ;  /* 0x0000003d060c7211 */ /* 0x040fe800078008ff */
[----:B------:R-:W-:Y:S02]  /*86a0*/  LEA.HI.X R13, R6, R60, R4, 0x1, P0 ;  /* 0x0000003c060d7211 */ /* 0x000fe400000f0c04 */
[----:B------:R1:W2:Y:S08]  /*86b0*/  LD.E.128 R4, desc[UR6][R2.64] ;  /* 0x0000000602047980 */ /* 0x0002b0000c101d00 */
[----:B------:R2:W3:Y:S01]  /*86c0*/  LD.E.128 R44, desc[UR6][R12.64] ;  /* 0x000000060c2c7980 */ /* 0x0004e2000c101d00 */
[----:B-1----:R-:W-:Y:S02]  /*86d0*/  MOV R2, RZ ;  /* 0x000000ff00027202 */ /* 0x002fe40000000f00 */
[----:B------:R-:W-:Y:S04]  /*86e0*/  @P1 IADD3 R2, -R0, RZ, RZ ;  /* 0x000000ff00021210 */ /* 0x000fe80007ffe1ff */
[----:B------:R-:W-:Y:S04]  /*86f0*/  IADD3 R0, P0, R76, R2, RZ ;  /* 0x000000024c007210 */ /* 0x000fe80007f1e0ff */
[----:B------:R-:W-:Y:S02]  /*8700*/  LEA.HI.X.SX32 R3, R2, R182, 0x1, P0 ;  /* 0x000000b602037211 */ /* 0x000fe400000f0eff */
[C---:B------:R-:W-:Y:S04]  /*8710*/  LEA R2, P0, R0.reuse, R62, 0x1 ;  /* 0x0000003e00027211 */ /* 0x040fe800078008ff */
[----:B------:R-:W-:Y:S05]  /*8720*/  LEA.HI.X R3, R0, R59, R3, 0x1, P0 ;  /* 0x0000003b00037211 */ /* 0x000fea00000f0c03 */
[----:B------:R3:W4:Y:S01]  /*8730*/  LD.E.128 R32, desc[UR6][R2.64] ;  /* 0x0000000602207980 */ /* 0x000722000c101d00 */
[--C-:B--2---:R-:W-:Y:S02]  /*8740*/  HADD2.F32 R13, -RZ, R4.reuse.H0_H0 ;  /* 0x20000004ff0d7230 */ /* 0x104fe40000004100 */
[----:B------:R-:W-:Y:S02]  /*8750*/  HADD2.F32 R4, -RZ, R4.H1_H1 ;  /* 0x30000004ff047230 */ /* 0x000fe40000004100 */
[--C-:B------:R-:W-:Y:S02]  /*8760*/  HADD2.F32 R15, -RZ, R5.reuse.H0_H0 ;  /* 0x20000005ff0f7230 */ /* 0x100fe40000004100 */
[----:B------:R-:W-:Y:S02]  /*8770*/  HADD2.F32 R5, -RZ, R5.H1_H1 ;  /* 0x30000005ff057230 */ /* 0x000fe40000004100 */
[--C-:B---3--:R-:W-:Y:S02]  /*8780*/  HADD2.F32 R2, -RZ, R44.reuse.H1_H1 ;  /* 0x3000002cff027230 */ /* 0x108fe40000004100 */
[----:B------:R-:W-:Y:S02]  /*8790*/  HADD2.F32 R8, -RZ, R45.H1_H1 ;  /* 0x3000002dff087230 */ /* 0x000fe40000004100 */
[----:B------:R-:W-:Y:S02]  /*87a0*/  HADD2.F32 R0, -RZ, R44.H0_H0 ;  /* 0x2000002cff007230 */ /* 0x000fe40000004100 */
        /* <DEDUP_REMOVED lines=11> */
[----:B------:R-:W-:Y:S02]  /*8860*/  HADD2.F32 R3, -RZ, R45.H0_H0 ;  /* 0x2000002dff037230 */ /* 0x000fe40000004100 */
[----:B------:R-:W-:Y:S01]  /*8870*/  @!P1 FADD.FTZ R9, -R9, -RZ ;  /* 0x800000ff09099221 */ /* 0x000fe20000010100 */
[----:B------:R-:W-:Y:S02]  /*8880*/  HADD2.F32 R6, -RZ, R6.H1_H1 ;  /* 0x30000006ff067230 */ /* 0x000fe40000004100 */
[----:B------:R-:W-:Y:S01]  /*8890*/  @!P1 FADD.FTZ R10, -R10, -RZ ;  /* 0x800000ff0a0a9221 */ /* 0x000fe20000010100 */
[--C-:B------:R-:W-:Y:S02]  /*88a0*/  HADD2.F32 R8, -RZ, R7.reuse.H0_H0 ;  /* 0x20000007ff087230 */ /* 0x100fe40000004100 */
[----:B------:R-:W-:Y:S01]  /*88b0*/  @!P1 FADD.FTZ R11, -R11, -RZ ;  /* 0x800000ff0b0b9221 */ /* 0x000fe20000010100 */
[----:B------:R-:W-:Y:S02]  /*88c0*/  HADD2.F32 R13, -RZ, R7.H1_H1 ;  /* 0x30000007ff0d7230 */ /* 0x000fe40000004100 */
[----:B------:R-:W-:Y:S01]  /*88d0*/  @!P1 FADD.FTZ R12, -R12, -RZ ;  /* 0x800000ff0c0c9221 */ /* 0x000fe20000010100 */
[----:B------:R-:W-:Y:S01]  /*88e0*/  @!P1 FADD.FTZ R3, -R3, -RZ ;  /* 0x800000ff03039221 */ /* 0x000fe20000010100 */
[----:B------:R-:W-:Y:S01]  /*88f0*/  FMUL.FTZ R5, R5, R9 ;  /* 0x0000000905057220 */ /* 0x000fe20000410000 */
[--C-:B------:R-:W-:Y:S02]  /*8900*/  HADD2.F32 R9, -RZ, R18.reuse.H0_H0 ;  /* 0x20000012ff097230 */ /* 0x100fe40000004100 */
[----:B------:R-:W-:Y:S01]  /*8910*/  FMUL.FTZ R6, R6, R10 ;  /* 0x0000000a06067220 */ /* 0x000fe20000410000 */
[----:B------:R-:W-:Y:S01]  /*8920*/  FMUL.FTZ R7, R8, R11 ;  /* 0x0000000b08077220 */ /* 0x000fe20000410000 */
[----:B------:R-:W-:Y:S02]  /*8930*/  HADD2.F32 R11, -RZ, R18.H1_H1 ;  /* 0x30000012ff0b7230 */ /* 0x000fe40000004100 */
[----:B------:R-:W-:Y:S01]  /*8940*/  FMUL.FTZ R8, R13, R12 ;  /* 0x0000000c0d087220 */ /* 0x000fe20000410000 */
[----:B------:R-:W-:Y:S02]  /*8950*/  HADD2.F32 R13, -RZ, R31.H0_H0 ;  /* 0x2000001fff0d7230 */ /* 0x000fe40000004100 */
[----:B------:R-:W-:Y:S01]  /*8960*/  FMUL.FTZ R3, R15, R3 ;  /* 0x000000030f037220 */ /* 0x000fe20000410000 */
[--C-:B----4-:R-:W-:Y:S02]  /*8970*/  HADD2.F32 R10, -RZ, R32.reuse.H0_H0 ;  /* 0x20000020ff0a7230 */ /* 0x110fe40000004100 */
        /* <DEDUP_REMOVED lines=25> */
.L_x_3333:
[----:B------:R-:W-:Y:S05]  /*8b10*/  BSYNC B0 ;  /* 0x0000000000007941 */ /* 0x000fea0003800000 */
.L_x_3332:
[----:B-----5:R4:W-:Y:S02]  /*8b20*/  ST.E.128 desc[UR6][R42.64], R8 ;  /* 0x000000082a007985 */ /* 0x0209e4000c101d06 */
.L_x_3331:
[----:B------:R-:W-:Y:S05]  /*8b30*/  BSYNC B1 ;  /* 0x0000000000017941 */ /* 0x000fea0003800000 */
.L_x_3330:
[----:B------:R-:W-:Y:S11]  /*8b40*/  ISETP.GE.AND P0, PT, R20, R52, PT ;  /* 0x000000341400720c */ /* 0x000ff60003f06270 */
[----:B------:R-:W-:Y:S02]  /*8b50*/  @!UPT UIADD3 URZ, URZ, URZ, URZ ;  /* 0x0000003f3f3ff290 */ /* 0x000fe4000fffe03f */
[----:B------:R-:W-:Y:S05]  /*8b60*/  @P0 BRA `(.L_x_3329) ;  /* 0x0000000400840947 */ /* 0x000fea0003800000 */
[C---:B-1----:R-:W-:Y:S01]  /*8b70*/  LEA R2, P0, R77.reuse, R51, 0x1 ;  /* 0x000000334d027211 */ /* 0x042fe200078008ff */
[----:B------:R-:W-:Y:S01]  /*8b80*/  BSSY B0, `(.L_x_3334) ;  /* 0x000005e000007945 */ /* 0x000fe20003800000 */
[----:B------:R-:W-:Y:S02]  /*8b90*/  ISETP.GE.AND P1, PT, R20, R14, PT ;  /* 0x0000000e1400720c */ /* 0x000fe40003f26270 */
[----:B------:R-:W-:Y:S02]  /*8ba0*/  LEA.HI.X R3, R77, R50, R105, 0x1, P0 ;  /* 0x000000324d037211 */ /* 0x000fe400000f0c69 */
[C---:B--234-:R-:W-:Y:S03]  /*8bb0*/  LEA R42, P0, R95.reuse, R48, 0x1 ;  /* 0x000000305f2a7211 */ /* 0x05cfe600078008ff */
        /* <DEDUP_REMOVED lines=90> */
.L_x_3335:
[----:B------:R-:W-:Y:S05]  /*9160*/  BSYNC B0 ;  /* 0x0000000000007941 */ /* 0x000fea0003800000 */
.L_x_3334:
[----:B-----5:R2:W-:Y:S02]  /*9170*/  ST.E.128 desc[UR6][R42.64], R8 ;  /* 0x000000082a007985 */ /* 0x0205e4000c101d06 */
.L_x_3329:
[----:B------:R-:W-:Y:S05]  /*9180*/  BSYNC B2 ;  /* 0x0000000000027941 */ /* 0x000fea0003800000 */
.L_x_3328:
        /* <DEDUP_REMOVED lines=104> */
.L_x_3341:
[----:B------:R-:W-:Y:S05]  /*9810*/  BSYNC B0 ;  /* 0x0000000000007941 */ /* 0x000fea0003800000 */
.L_x_3340:
[----:B-----5:R2:W-:Y:S02]  /*9820*/  ST.E.128 desc[UR6][R42.64], R8 ;  /* 0x000000082a007985 */ /* 0x0205e4000c101d06 */
.L_x_3339:
[----:B------:R-:W-:Y:S05]  /*9830*/  BSYNC B1 ;  /* 0x0000000000017941 */ /* 0x000fea0003800000 */
.L_x_3338:
[----:B------:R-:W-:Y:S11]  /*9840*/  ISETP.GE.AND P0, PT, R20, R52, PT ;  /* 0x000000341400720c */ /* 0x000ff60003f06270 */
[----:B------:R-:W-:Y:S02]  /*9850*/  @!UPT UIADD3 URZ, URZ, URZ, URZ ;  /* 0x0000003f3f3ff290 */ /* 0x000fe4000fffe03f */
        /* <DEDUP_REMOVED lines=96> */
.L_x_3343:
[----:B------:R-:W-:Y:S05]  /*9e60*/  BSYNC B0 ;  /* 0x0000000000007941 */ /* 0x000fea0003800000 */
.L_x_3342:
[----:B-----5:R2:W-:Y:S02]  /*9e70*/  ST.E.128 desc[UR6][R42.64], R8 ;  /* 0x000000082a007985 */ /* 0x0205e4000c101d06 */
.L_x_3337:
[----:B------:R-:W-:Y:S05]  /*9e80*/  BSYNC B2 ;  /* 0x0000000000027941 */ /* 0x000fea0003800000 */
.L_x_3336:
        /* <DEDUP_REMOVED lines=10> */
[----:B-1----:R-:W-:Y:S01]  /*9f30*/  MOV R2, R51 ;  /* 0x0000003300027202 */ /* 0x002fe20000000f00 */
[----:B------:R-:W-:Y:S01]  /*9f40*/  IMAD.MOV.U32 R5, RZ, RZ, R49 ;  /* 0x000000ffff057224 */ /* 0x000fe200078e0031 */
[----:B------:R-:W-:Y:S01]  /*9f50*/  MOV R3, R50 ;  /* 0x0000003200037202 */ /* 0x000fe20000000f00 */
[----:B------:R-:W-:Y:S01]  /*9f60*/  BSSY B0, `(.L_x_3348) ;  /* 0x0000062000007945 */ /* 0x000fe20003800000 */
[----:B------:R-:W-:Y:S02]  /*9f70*/  ISETP.GE.AND P0, PT, R16, R14, PT ;  /* 0x0000000e1000720c */ /* 0x000fe40003f06270 */
[----:B------:R-:W-:Y:S01]  /*9f80*/  MOV R4, R48 ;  /* 0x0000003000047202 */ /* 0x000fe20000000f00 */
[----:B------:R-:W-:Y:S04]  /*9f90*/  IMAD.WIDE.U32 R2, R56, 0x60, R2 ;  /* 0x0000006038027825 */ /* 0x000fe800078e0002 */
[----:B------:R-:W-:Y:S02]  /*9fa0*/  IMAD.IADD R3, R3, 0x1, R0 ;  /* 0x0000000103037824 */ /* 0x000fe400078e0200 */
[----:B------:R-:W-:Y:S02]  /*9fb0*/  IMAD R0, R69, 0x60, RZ ;  /* 0x0000006045007824 */ /* 0x000fe400078e02ff */
[----:B------:R-:W-:Y:S01]  /*9fc0*/  IMAD.WIDE.U32 R4, R68, 0x60, R4 ;  /* 0x0000006044047825 */ /* 0x000fe200078e0004 */
[----:B--234-:R1:W5:Y:S04]  /*9fd0*/  LD.E.128 R8, desc[UR6][R2.64] ;  /* 0x0000000602087980 */ /* 0x01c368000c101d00 */
[----:B------:R-:W-:Y:S02]  /*9fe0*/  IADD3 R43, R5, R0, RZ ;  /* 0x00000000052b7210 */ /* 0x000fe40007ffe0ff */
[----:B------:R-:W-:Y:S01]  /*9ff0*/  MOV R42, R4 ;  /* 0x00000004002a7202 */ /* 0x000fe20000000f00 */
        /* <DEDUP_REMOVED lines=88> */
.L_x_3349:
[----:B------:R-:W-:Y:S05]  /*a580*/  BSYNC B0 ;  /* 0x0000000000007941 */ /* 0x000fea0003800000 */
.L_x_3348:
[----:B-----5:R2:W-:Y:S02]  /*a590*/  ST.E.128 desc[UR6][R42.64], R8 ;  /* 0x000000082a007985 */ /* 0x0205e4000c101d06 */
.L_x_3347:
[----:B------:R-:W-:Y:S05]  /*a5a0*/  BSYNC B1 ;  /* 0x0000000000017941 */ /* 0x000fea0003800000 */
.L_x_3346:
        /* <DEDUP_REMOVED lines=98> */
.L_x_3351:
[----:B------:R-:W-:Y:S05]  /*abd0*/  BSYNC B0 ;  /* 0x0000000000007941 */ /* 0x000fea0003800000 */
.L_x_3350:
[----:B-----5:R2:W-:Y:S02]  /*abe0*/  ST.E.128 desc[UR6][R42.64], R8 ;  /* 0x000000082a007985 */ /* 0x0205e4000c101d06 */
.L_x_3345:
[----:B------:R-:W-:Y:S05]  /*abf0*/  BSYNC B2 ;  /* 0x0000000000027941 */ /* 0x000fea0003800000 */
.L_x_3344:
        /* <DEDUP_REMOVED lines=104> */
.L_x_3357:
[----:B------:R-:W-:Y:S05]  /*b280*/  BSYNC B0 ;  /* 0x0000000000007941 */ /* 0x000fea0003800000 */
.L_x_3356:
[----:B-----5:R2:W-:Y:S02]  /*b290*/  ST.E.128 desc[UR6][R42.64], R8 ;  /* 0x000000082a007985 */ /* 0x0205e4000c101d06 */
.L_x_3355:
[----:B------:R-:W-:Y:S05]  /*b2a0*/  BSYNC B1 ;  /* 0x0000000000017941 */ /* 0x000fea0003800000 */
.L_x_3354:
        /* <DEDUP_REMOVED lines=98> */
.L_x_3359:
[----:B------:R-:W-:Y:S05]  /*b8d0*/  BSYNC B0 ;  /* 0x0000000000007941 */ /* 0x000fea0003800000 */
.L_x_3358:
[----:B-----5:R2:W-:Y:S02]  /*b8e0*/  ST.E.128 desc[UR6][R42.64], R8 ;  /* 0x000000082a007985 */ /* 0x0205e4000c101d06 */
.L_x_3353:
[----:B------:R-:W-:Y:S05]  /*b8f0*/  BSYNC B2 ;  /* 0x0000000000027941 */ /* 0x000fea0003800000 */
.L_x_3352:
        /* <DEDUP_REMOVED lines=111> */
.L_x_3365:
[----:B------:R-:W-:Y:S05]  /*bff0*/  BSYNC B0 ;  /* 0x0000000000007941 */ /* 0x000fea0003800000 */
.L_x_3364:
[----:B-----5:R2:W-:Y:S02]  /*c000*/  ST.E.128 desc[UR6][R42.64], R8 ;  /* 0x000000082a007985 */ /* 0x0205e4000c101d06 */
.L_x_3363:
[----:B------:R-:W-:Y:S05]  /*c010*/  BSYNC B1 ;  /* 0x0000000000017941 */ /* 0x000fea0003800000 */
.L_x_3362:
        /* <DEDUP_REMOVED lines=98> */
.L_x_3367:
[----:B------:R-:W-:Y:S05]  /*c640*/  BSYNC B0 ;  /* 0x0000000000007941 */ /* 0x000fea0003800000 */
.L_x_3366:
[----:B-----5:R2:W-:Y:S02]  /*c650*/  ST.E.128 desc[UR6][R42.64], R8 ;  /* 0x000000082a007985 */ /* 0x0205e4000c101d06 */
.L_x_3361:
[----:B------:R-:W-:Y:S05]  /*c660*/  BSYNC B2 ;  /* 0x0000000000027941 */ /* 0x000fea0003800000 */
.L_x_3360:
        /* <DEDUP_REMOVED lines=111> */
.L_x_3373:
[----:B------:R-:W-:Y:S05]  /*cd60*/  BSYNC B0 ;  /* 0x0000000000007941 */ /* 0x000fea0003800000 */
.L_x_3372:
[----:B-----5:R2:W-:Y:S02]  /*cd70*/  ST.E.128 desc[UR6][R42.64], R8 ;  /* 0x000000082a007985 */ /* 0x0205e4000c101d06 */
.L_x_3371:
[----:B------:R-:W-:Y:S05]  /*cd80*/  BSYNC B1 ;  /* 0x0000000000017941 */ /* 0x000fea0003800000 */
.L_x_3370:
        /* <DEDUP_REMOVED lines=98> */
.L_x_3375:
[----:B------:R-:W-:Y:S05]  /*d3b0*/  BSYNC B0 ;  /* 0x0000000000007941 */ /* 0x000fea0003800000 */
.L_x_3374:
[----:B-----5:R2:W-:Y:S02]  /*d3c0*/  ST.E.128 desc[UR6][R42.64], R8 ;  /* 0x000000082a007985 */ /* 0x0205e4000c101d06 */
.L_x_3369:
[----:B------:R-:W-:Y:S05]  /*d3d0*/  BSYNC B2 ;  /* 0x0000000000027941 */ /* 0x000fea0003800000 */
.L_x_3368:
        /* <DEDUP_REMOVED lines=111> */
.L_x_3381:
[----:B------:R-:W-:Y:S05]  /*dad0*/  BSYNC B0 ;  /* 0x0000000000007941 */ /* 0x000fea0003800000 */
.L_x_3380:
[----:B-----5:R2:W-:Y:S02]  /*dae0*/  ST.E.128 desc[UR6][R42.64], R8 ;  /* 0x000000082a007985 */ /* 0x0205e4000c101d06 */
.L_x_3379:
[----:B------:R-:W-:Y:S05]  /*daf0*/  BSYNC B1 ;  /* 0x0000000000017941 */ /* 0x000fea0003800000 */
.L_x_3378:
        /* <DEDUP_REMOVED lines=80> */
[----:B------:R-:W-:Y:S02]  /*e000*/  HADD2.F32 R18, -RZ, R34.H0_H0 ;  /* 0x20000022ff127230 */ /* 0x000fe40000004100 */
[----:B------:R-:W-:Y:S02]  /*e010*/  HADD2.F32 R10, -RZ, R36.H0_H0 ;  /* 0x20000024ff0a7230 */ /* 0x000fe40000004100 */
[----:B------:R-:W-:Y:S01]  /*e020*/  FFMA.FTZ R4, R9, R15, R4 ;  /* 0x0000000f09047223 */ /* 0x000fe20000010004 */
[----:B------:R-:W-:Y:S01]  /*e030*/  HADD2.F32 R19, -RZ, R34.H1_H1 ;  /* 0x30000022ff137230 */ /* 0x000fe20000004100 */
[----:B------:R-:W-:Y:S01]  /*e040*/  F2FP.F16.F32.PACK_AB R0, R2, R0 ;  /* 0x000000000200723e */ /* 0x000fe200000000ff */
[----:B------:R-:W-:Y:S02]  /*e050*/  HADD2.F32 R11, -RZ, R36.H1_H1 ;  /* 0x30000024ff0b7230 */ /* 0x000fe40000004100 */
[----:B------:R-:W-:Y:S01]  /*e060*/  FFMA.FTZ R5, R10, R18, R5 ;  /* 0x000000120a057223 */ /* 0x000fe20000010005 */
[----:B------:R-:W-:Y:S01]  /*e070*/  F2FP.F16.F32.PACK_AB R9, R4, R3 ;  /* 0x000000030409723e */ /* 0x000fe200000000ff */
[----:B------:R-:W-:Y:S02]  /*e080*/  HADD2.F32 R23, -RZ, R35.H0_H0 ;  /* 0x20000023ff177230 */ /* 0x000fe40000004100 */
        /* <DEDUP_REMOVED lines=9> */
.L_x_3383:
[----:B------:R-:W-:Y:S05]  /*e120*/  BSYNC B0 ;  /* 0x0000000000007941 */ /* 0x000fea0003800000 */
.L_x_3382:
[----:B-----5:R2:W-:Y:S02]  /*e130*/  ST.E.128 desc[UR6][R42.64], R8 ;  /* 0x000000082a007985 */ /* 0x0205e4000c101d06 */
.L_x_3377:
[----:B------:R-:W-:Y:S05]  /*e140*/  BSYNC B2 ;  /* 0x0000000000027941 */ /* 0x000fea0003800000 */
.L_x_3376:
[----:B------:R-:W-:Y:S01]  /*e150*/  MOV R5, R59 ;  /* 0x0000003b00057202 */ /* 0x000fe20000000f00 */
[----:B------:R-:W3:Y:S01]  /*e160*/  LD.E R0, desc[UR6][R28.64+0xd0] ;  /* 0x0000d0061c007980 */ /* 0x000ee2000c101900 */
[----:B-1----:R-:W-:Y:S01]  /*e170*/  MOV R3, R60 ;  /* 0x0000003c00037202 */ /* 0x002fe20000000f00 */
[----:B------:R-:W-:Y:S02]  /*e180*/  IMAD.MOV.U32 R4, RZ, RZ, R62 ;  /* 0x000000ffff047224 */ /* 0x000fe400078e003e */
[----:B------:R-:W-:Y:S02]  /*e190*/  IMAD.MOV.U32 R2, RZ, RZ, R61 ;  /* 0x000000ffff027224 */ /* 0x000fe400078e003d */
[----:B---3--:R-:W-:Y:S05]  /*e1a0*/  IMAD.U32 R0, R0, -0x40, RZ ;  /* 0xffffffc000007824 */ /* 0x008fea00078e00ff */
[C---:B------:R-:W-:Y:S02]  /*e1b0*/  LEA R62, P1, R0.reuse, R4, 0x1 ;  /* 0x00000004003e7211 */ /* 0x040fe400078208ff */
[C---:B------:R-:W-:Y:S02]  /*e1c0*/  LEA R61, P0, R0.reuse, R2, 0x1 ;  /* 0x00000002003d7211 */ /* 0x040fe400078008ff */
[C---:B------:R-:W-:Y:S02]  /*e1d0*/  LEA.HI.X.SX32 R59, R0.reuse, R5, 0x1, P1 ;  /* 0x00000005003b7211 */ /* 0x040fe400008f0eff */
[----:B------:R-:W-:Y:S01]  /*e1e0*/  LEA.HI.X.SX32 R60, R0, R3, 0x1, P0 ;  /* 0x00000003003c7211 */ /* 0x000fe200000f0eff */
[----:B------:R-:W-:Y:S05]  /*e1f0*/  BRA `(.L_x_3319) ;  /* 0x0000000800e07947 */ /* 0x000fea0003800000 */
.L_x_3285:
        /* <DEDUP_REMOVED lines=13> */
[--C-:B------:R-:W-:Y:S05]  /*e2d0*/  @P6 IMAD.MOV.U32 R3, RZ, RZ, R50.reuse ;  /* 0x000000ffff036224 */ /* 0x100fea00078e0032 */
[----:B------:R1:W2:Y:S02]  /*e2e0*/  @P6 LD.E.128 R4, desc[UR6][R2.64] ;  /* 0x0000000602046980 */ /* 0x0002a4000c101d00 */
[-C--:B-1----:R-:W-:Y:S01]  /*e2f0*/  @P6 MOV R2, R48.reuse ;  /* 0x0000003000026202 */ /* 0x082fe20000000f00 */
[--C-:B------:R-:W-:Y:S05]  /*e300*/  @P6 IMAD.MOV.U32 R3, RZ, RZ, R49.reuse ;  /* 0x000000ffff036224 */ /* 0x100fea00078e0031 */
        /* <DEDUP_REMOVED lines=9> */
.L_x_3385:
[----:B------:R-:W-:Y:S05]  /*e3a0*/  BSYNC B0 ;  /* 0x0000000000007941 */ /* 0x000fea0003800000 */
.L_x_3384:
        /* <DEDUP_REMOVED lines=20> */
.L_x_3387:
[----:B------:R-:W-:Y:S05]  /*e4f0*/  BSYNC B0 ;  /* 0x0000000000007941 */ /* 0x000fea0003800000 */
.L_x_3386:
        /* <DEDUP_REMOVED lines=10> */
[C---:B------:R-:W-:Y:S11]  /*e5a0*/  ISETP.NE.AND P6, PT, R55.reuse, RZ, PT ;  /* 0x000000ff3700720c */ /* 0x040ff60003fc5270 */
        /* <DEDUP_REMOVED lines=17> */
.L_x_3389:
[----:B------:R-:W-:Y:S05]  /*e6c0*/  BSYNC B0 ;  /* 0x0000000000007941 */ /* 0x000fea0003800000 */
.L_x_3388:
[----:B------:R-:W-:Y:S04]  /*e6d0*/  BSSY B0, `(.L_x_3390) ;  /* 0x0000016000007945 */ /* 0x000fe80003800000 */
[----:B------:R-:W-:Y:S05]  /*e6e0*/  @!P4 BRA `(.L_x_3391) ;  /* 0x000000000050c947 */ /* 0x000fea0003800000 */
[----:B------:R-:W-:Y:S02]  /*e6f0*/  ISETP.NE.AND P6, PT, R55, RZ, PT ;  /* 0x000000ff3700720c */ /* 0x000fe40003fc5270 */
[----:B------:R-:W-:Y:S11]  /*e700*/  ISETP.NE.AND P5, PT, R58, RZ, PT ;  /* 0x000000ff3a00720c */ /* 0x000ff60003fa5270 */
[----:B-123--:R-:W-:Y:S02]  /*e710*/  @P6 IMAD.MOV.U32 R2, RZ, RZ, R51 ;  /* 0x000000ffff026224 */ /* 0x00efe400078e0033 */
[----:B------:R-:W-:Y:S01]  /*e720*/  @P6 IMAD.MOV.U32 R3, RZ, RZ, R50 ;  /* 0x000000ffff036224 */ /* 0x000fe200078e0032 */
[----:B------:R-:W-:Y:S01]  /*e730*/  @P5 LEA R4, P4, R93, R51, 0x1 ;  /* 0x000000335d045211 */ /* 0x000fe200078808ff */
[----:B------:R-:W-:Y:S02]  /*e740*/  @P6 IMAD R0, R57, 0x60, RZ ;  /* 0x0000006039006824 */ /* 0x000fe400078e02ff */
[----:B------:R-:W-:Y:S01]  /*e750*/  @P6 IMAD.WIDE.U32 R2, R56, 0x60, R2 ;  /* 0x0000006038026825 */ /* 0x000fe200078e0002 */
[----:B------:R-:W-:Y:S04]  /*e760*/  @P5 LEA.HI.X R5, R93, R50, R109, 0x1, P4 ;  /* 0x000000325d055211 */ /* 0x000fe800020f0c6d */
[----:B------:R-:W-:Y:S01]  /*e770*/  @P6 IADD3 R3, R3, R0, RZ ;  /* 0x0000000003036210 */ /* 0x000fe20007ffe0ff */
[----:B------:R-:W-:Y:S04]  /*e780*/  @P6 IMAD R0, R69, 0x60, RZ ;  /* 0x0000006045006824 */ /* 0x000fe800078e02ff */
[----:B------:R1:W2:Y:S02]  /*e790*/  @P6 LD.E.128 R8, desc[UR6][R2.64] ;  /* 0x0000000602086980 */ /* 0x0002a4000c101d00 */
[-C--:B-1----:R-:W-:Y:S01]  /*e7a0*/  @P6 MOV R3, R49.reuse ;  /* 0x0000003100036202 */ /* 0x082fe20000000f00 */
[----:B------:R-:W-:Y:S04]  /*e7b0*/  @P6 IMAD.MOV.U32 R2, RZ, RZ, R48 ;  /* 0x000000ffff026224 */ /* 0x000fe800078e0030 */
[----:B------:R-:W-:Y:S04]  /*e7c0*/  @P6 IMAD.WIDE.U32 R2, R68, 0x60, R2 ;  /* 0x0000006044026825 */ /* 0x000fe800078e0002 */
[----:B------:R-:W-:Y:S05]  /*e7d0*/  @P6 IMAD.IADD R3, R3, 0x1, R0 ;  /* 0x0000000103036824 */ /* 0x000fea00078e0200 */
[----:B--2---:R1:W-:Y:S04]  /*e7e0*/  @P6 ST.E.128 desc[UR6][R2.64], R8 ;  /* 0x0000000802006985 */ /* 0x0043e8000c101d06 */
[----:B------:R-:W2:Y:S01]  /*e7f0*/  @P5 LD.E.128 R4, desc[UR6][R4.64] ;  /* 0x0000000604045980 */ /* 0x000ea2000c101d00 */
[C---:B-1----:R-:W-:Y:S04]  /*e800*/  @P5 LEA R2, P4, R80.reuse, R48, 0x1 ;  /* 0x0000003050025211 */ /* 0x042fe800078808ff */
[----:B------:R-:W-:Y:S05]  /*e810*/  @P5 LEA.HI.X R3, R80, R49, R81, 0x1, P4 ;  /* 0x0000003150035211 */ /* 0x000fea00020f0c51 */
[----:B--2---:R4:W-:Y:S04]  /*e820*/  @P5 ST.E.128 desc[UR6][R2.64], R4 ;  /* 0x0000000402005985 */ /* 0x0049e8000c101d06 */
.L_x_3391:
[----:B------:R-:W-:Y:S05]  /*e830*/  BSYNC B0 ;  /* 0x0000000000007941 */ /* 0x000fea0003800000 */
.L_x_3390:
[----:B------:R-:W-:Y:S04]  /*e840*/  BSSY B0, `(.L_x_3392) ;  /* 0x0000010000007945 */ /* 0x000fe80003800000 */
[----:B------:R-:W-:Y:S05]  /*e850*/  @!P3 BRA `(.L_x_3393) ;  /* 0x000000000038b947 */ /* 0x000fea0003800000 */
[----:B------:R-:W-:Y:S02]  /*e860*/  ISETP.NE.AND P6, PT, R55, RZ, PT ;  /* 0x000000ff3700720c */ /* 0x000fe40003fc5270 */
[----:B------:R-:W-:Y:S11]  /*e870*/  ISETP.NE.AND P4, PT, R58, RZ, PT ;  /* 0x000000ff3a00720c */ /* 0x000ff60003f85270 */
[----:B-1234-:R-:W-:Y:S02]  /*e880*/  @P6 LEA R2, P3, R196, R51, 0x1 ;  /* 0x00000033c4026211 */ /* 0x01efe400078608ff */
[----:B------:R-:W-:Y:S02]  /*e890*/  @P6 LEA R4, P5, R94, R48, 0x1 ;  /* 0x000000305e046211 */ /* 0x000fe400078a08ff */
[-C--:B------:R-:W-:Y:S02]  /*e8a0*/  @P6 LEA.HI.X R3, R196, R50.reuse, R200, 0x1, P3 ;  /* 0x00000032c4036211 */ /* 0x080fe400018f0cc8 */
[----:B------:R-:W-:Y:S03]  /*e8b0*/  @P6 LEA.HI.X R5, R94, R49, R113, 0x1, P5 ;  /* 0x000000315e056211 */ /* 0x000fe600028f0c71 */
[----:B------:R1:W2:Y:S02]  /*e8c0*/  @P6 LD.E.128 R8, desc[UR6][R2.64] ;  /* 0x0000000602086980 */ /* 0x0002a4000c101d00 */
[C---:B-1----:R-:W-:Y:S04]  /*e8d0*/  @P4 LEA R2, P3, R90.reuse, R51, 0x1 ;  /* 0x000000335a024211 */ /* 0x042fe800078608ff */
[----:B------:R-:W-:Y:S01]  /*e8e0*/  @P4 LEA.HI.X R3, R90, R50, R110, 0x1, P3 ;  /* 0x000000325a034211 */ /* 0x000fe200018f0c6e */
[----:B--2---:R1:W-:Y:S04]  /*e8f0*/  @P6 ST.E.128 desc[UR6][R4.64], R8 ;  /* 0x0000000804006985 */ /* 0x0043e8000c101d06 */
[----:B-1----:R1:W2:Y:S02]  /*e900*/  @P4 LD.E.128 R4, desc[UR6][R2.64] ;  /* 0x0000000602044980 */ /* 0x0022a4000c101d00 */
[C---:B-1----:R-:W-:Y:S04]  /*e910*/  @P4 LEA R2, P3, R82.reuse, R48, 0x1 ;  /* 0x0000003052024211 */ /* 0x042fe800078608ff */
[----:B------:R-:W-:Y:S05]  /*e920*/  @P4 LEA.HI.X R3, R82, R49, R83, 0x1, P3 ;  /* 0x0000003152034211 */ /* 0x000fea00018f0c53 */
[----:B--2---:R1:W-:Y:S04]  /*e930*/  @P4 ST.E.128 desc[UR6][R2.64], R4 ;  /* 0x0000000402004985 */ /* 0x0043e8000c101d06 */
.L_x_3393:
[----:B------:R-:W-:Y:S05]  /*e940*/  BSYNC B0 ;  /* 0x0000000000007941 */ /* 0x000fea0003800000 */
.L_x_3392:
[----:B------:R-:W-:Y:S04]  /*e950*/  BSSY B0, `(.L_x_3394) ;  /* 0x0000016000007945 */ /* 0x000fe80003800000 */
[----:B------:R-:W-:Y:S05]  /*e960*/  @!P2 BRA `(.L_x_3395) ;  /* 0x000000000050a947 */ /* 0x000fea0003800000 */
[----:B------:R-:W-:Y:S02]  /*e970*/  ISETP.NE.AND P4, PT, R55, RZ, PT ;  /* 0x000000ff3700720c */ /* 0x000fe40003f85270 */
[----:B------:R-:W-:Y:S11]  /*e980*/  ISETP.NE.AND P3, PT, R58, RZ, PT ;  /* 0x000000ff3a00720c */ /* 0x000ff60003f65270 */
[----:B-1234-:R-:W-:Y:S02]  /*e990*/  @P4 IMAD.MOV.U32 R2, RZ, RZ, R51 ;  /* 0x000000ffff024224 */ /* 0x01efe400078e0033 */
        /* <DEDUP_REMOVED lines=17> */
.L_x_3395:
[----:B------:R-:W-:Y:S05]  /*eab0*/  BSYNC B0 ;  /* 0x0000000000007941 */ /* 0x000fea0003800000 */
.L_x_3394:
        /* <DEDUP_REMOVED lines=22> */
.L_x_3397:
[----:B------:R-:W-:Y:S05]  /*ec20*/  BSYNC B0 ;  /* 0x0000000000007941 */ /* 0x000fea0003800000 */
.L_x_3396:
        /* <DEDUP_REMOVED lines=21> */
.L_x_3319:
[----:B------:R-:W-:Y:S05]  /*ed80*/  BSYNC B3 ;  /* 0x0000000000037941 */ /* 0x000fea0003800000 */
.L_x_3284:
        /* <DEDUP_REMOVED lines=15> */
[----:B------:R-:W-:Y:S03]  /*ee80*/  IABS R9, R24 ;  /* 0x0000001800097213 */ /* 0x000fe60000000000 */
[----:B------:R-:W3:Y:S01]  /*ee90*/  LD.E.64 R12, desc[UR6][R28.64+0x28] ;  /* 0x000028061c0c7980 */ /* 0x000ee2000c101b00 */
[-C--:B--2---:R-:W-:Y:S02]  /*eea0*/  IABS R5, R3.reuse ;  /* 0x0000000300057213 */ /* 0x084fe40000000000 */
[----:B------:R-:W-:Y:S02]  /*eeb0*/  IABS R8, R3 ;  /* 0x0000000300087213 */ /* 0x000fe40000000000 */
[----:B------:R-:W1:Y:S03]  /*eec0*/  I2F.RP R6, R5 ;  /* 0x0000000500067306 */ /* 0x000e660000209400 */
[----:B------:R-:W-:Y:S07]  /*eed0*/  IMAD.MOV R8, RZ, RZ, -R8 ;  /* 0x000000ffff087224 */ /* 0x000fee00078e0a08 */
[----:B-1----:R-:W1:Y:S02]  /*eee0*/  MUFU.RCP R6, R6 ;  /* 0x0000000600067308 */ /* 0x002e640000001000 */
[----:B-1----:R-:W-:Y:S08]  /*eef0*/  VIADD R6, R6, 0xffffffe ;  /* 0x0ffffffe06067836 */ /* 0x002ff00000000000 */
[----:B------:R-:W1:Y:S02]  /*ef00*/  F2I.FTZ.U32.TRUNC.NTZ R7, R6 ;  /* 0x0000000600077305 */ /* 0x000e64000021f000 */
[--C-:B-1----:R-:W-:Y:S02]  /*ef10*/  IMAD.MOV R0, RZ, RZ, -R7.reuse ;  /* 0x000000ffff007224 */ /* 0x102fe400078e0a07 */
[----:B------:R-:W-:Y:S03]  /*ef20*/  IMAD.MOV.U32 R6, RZ, RZ, RZ ;  /* 0x000000ffff067224 */ /* 0x000fe600078e00ff */
[----:B------:R-:W-:Y:S01]  /*ef30*/  MOV R2, R0 ;  /* 0x0000000000027202 */ /* 0x000fe20000000f00 */
[----:B------:R-:W-:Y:S04]  /*ef40*/  VIADD R0, R26, 0xffffff00 ;  /* 0xffffff001a007836 */ /* 0x000fe80000000000 */
[----:B------:R-:W-:Y:S01]  /*ef50*/  IMAD R2, R2, R5, RZ ;  /* 0x0000000502027224 */ /* 0x000fe200078e02ff */
[----:B------:R-:W-:Y:S03]  /*ef60*/  IABS R4, R0 ;  /* 0x0000000000047213 */ /* 0x000fe60000000000 */
[----:B------:R-:W-:Y:S01]  /*ef70*/  IMAD.HI.U32 R7, R7, R2, R6 ;  /* 0x0000000207077227 */ /* 0x000fe200078e0006 */
[----:B------:R-:W-:Y:S05]  /*ef80*/  MOV R6, R4 ;  /* 0x0000000400067202 */ /* 0x000fea0000000f00 */
[C---:B------:R-:W-:Y:S04]  /*ef90*/  IMAD.HI.U32 R2, R7.reuse, R6, RZ ;  /* 0x0000000607027227 */ /* 0x040fe800078e00ff */
[----:B------:R-:W-:Y:S04]  /*efa0*/  IMAD.HI.U32 R4, R7, R9, RZ ;  /* 0x0000000907047227 */ /* 0x000fe800078e00ff */
[-C--:B------:R-:W-:Y:S02]  /*efb0*/  IMAD R6, R2, R8.reuse, R6 ;  /* 0x0000000802067224 */ /* 0x080fe400078e0206 */
[----:B------:R-:W-:Y:S03]  /*efc0*/  IMAD R7, R4, R8, R9 ;  /* 0x0000000804077224 */ /* 0x000fe600078e0209 */
        /* <DEDUP_REMOVED lines=9> */
[-C--:B------:R-:W-:Y:S02]  /*f060*/  LOP3.LUT R6, R0, R3.reuse, RZ, 0x3c, !PT ;  /* 0x0000000300067212 */ /* 0x080fe400078e3cff */
[-C--:B------:R-:W-:Y:S02]  /*f070*/  LOP3.LUT R5, R24, R3.reuse, RZ, 0x3c, !PT ;  /* 0x0000000318057212 */ /* 0x080fe400078e3cff */
[----:B------:R-:W-:Y:S02]  /*f080*/  ISETP.GE.AND P1, PT, R6, RZ, PT ;  /* 0x000000ff0600720c */ /* 0x000fe40003f26270 */
[----:B------:R-:W-:Y:S02]  /*f090*/  ISETP.GE.AND P2, PT, R5, RZ, PT ;  /* 0x000000ff0500720c */ /* 0x000fe40003f46270 */
[----:B------:R-:W-:Y:S02]  /*f0a0*/  LOP3.LUT R6, RZ, R3, RZ, 0x33, !PT ;  /* 0x00000003ff067212 */ /* 0x000fe400078e33ff */
[----:B------:R-:W-:Y:S01]  /*f0b0*/  @P4 IADD3 R2, R2, 0x1, RZ ;  /* 0x0000000102024810 */ /* 0x000fe20007ffe0ff */
[----:B------:R-:W-:Y:S01]  /*f0c0*/  @P5 VIADD R4, R4, 0x1 ;  /* 0x0000000104045836 */ /* 0x000fe20000000000 */
[----:B------:R-:W-:Y:S05]  /*f0d0*/  IADD3 R0, -R24, R0, RZ ;  /* 0x0000000018007210 */ /* 0x000fea0007ffe1ff */
[----:B------:R-:W-:Y:S02]  /*f0e0*/  @!P1 IADD3 R2, -R2, RZ, RZ ;  /* 0x000000ff02029210 */ /* 0x000fe40007ffe1ff */
[----:B------:R-:W-:Y:S02]  /*f0f0*/  @!P2 IMAD.MOV R4, RZ, RZ, -R4 ;  /* 0x000000ffff04a224 */ /* 0x000fe400078e0a04 */
[C---:B------:R-:W-:Y:S03]  /*f100*/  SEL R5, R6.reuse, R2, !P0 ;  /* 0x0000000206057207 */ /* 0x040fe60004000000 */
[----:B------:R-:W-:Y:S02]  /*f110*/  SEL R2, R6, R4, !P0 ;  /* 0x0000000406027207 */ /* 0x000fe40004000000 */
[CC--:B------:R-:W-:Y:S01]  /*f120*/  LEA R10, P1, R5.reuse, R240.reuse, 0x2 ;  /* 0x000000f0050a7211 */ /* 0x0c0fe200078210ff */
[----:B------:R-:W2:Y:S01]  /*f130*/  LD.E.64 R6, desc[UR6][R28.64+0x40] ;  /* 0x000040061c067980 */ /* 0x000ea2000c101b00 */
[C---:B------:R-:W-:Y:S02]  /*f140*/  LEA R8, P0, R2.reuse, R240, 0x2 ;  /* 0x000000f002087211 */ /* 0x040fe400078010ff */
[-C--:B------:R-:W-:Y:S02]  /*f150*/  LEA.HI.X.SX32 R11, R5, R241.reuse, 0x2, P1 ;  /* 0x000000f1050b7211 */ /* 0x080fe400008f16ff */
[C---:B------:R-:W-:Y:S01]  /*f160*/  LEA.HI.X.SX32 R9, R2.reuse, R241, 0x2, P0 ;  /* 0x000000f102097211 */ /* 0x040fe200000f16ff */
[----:B------:R-:W-:Y:S02]  /*f170*/  IMAD.IADD R2, R2, 0x1, -R5 ;  /* 0x0000000102027824 */ /* 0x000fe400078e0a05 */
[----:B------:R-:W4:Y:S02]  /*f180*/  LD.E R15, desc[UR6][R10.64] ;  /* 0x000000060a0f7980 */ /* 0x000f24000c101900 */
[----:B------:R-:W-:Y:S02]  /*f190*/  IMAD R0, R2, R3, R0 ;  /* 0x0000000302007224 */ /* 0x000fe400078e0200 */
[----:B------:R-:W4:Y:S03]  /*f1a0*/  LD.E R4, desc[UR6][R8.64] ;  /* 0x0000000608047980 */ /* 0x000f26000c101900 */
[----:B------:R-:W-:Y:S01]  /*f1b0*/  SHF.R.S32.HI R14, RZ, 0x1f, R0 ;  /* 0x0000001fff0e7819 */ /* 0x000fe20000011400 */
[----:B------:R-:W3:Y:S06]  /*f1c0*/  LD.E.64 R10, desc[UR6][R28.64+0x38] ;  /* 0x000038061c0a7980 */ /* 0x000eec000c101b00 */
[----:B------:R-:W3:Y:S01]  /*f1d0*/  LD.E.64 R8, desc[UR6][R28.64+0x20] ;  /* 0x000020061c087980 */ /* 0x000ee2000c101b00 */
[----:B--2---:R-:W-:Y:S04]  /*f1e0*/  IMAD R2, R7, R0, RZ ;  /* 0x0000000007027224 */ /* 0x004fe800078e02ff */
[----:B------:R-:W-:Y:S01]  /*f1f0*/  IMAD R7, R6, R14, R2 ;  /* 0x0000000e06077224 */ /* 0x000fe200078e0202 */
[----:B----4-:R-:W-:Y:S01]  /*f200*/  IADD3 R15, -R4, R15, RZ ;  /* 0x0000000f040f7210 */ /* 0x010fe20007ffe1ff */
[----:B------:R-:W-:Y:S03]  /*f210*/  IMAD.WIDE.U32 R4, R6, R0, RZ ;  /* 0x0000000006047225 */ /* 0x000fe600078e00ff */
[----:B------:R-:W-:Y:S01]  /*f220*/  SHF.R.S32.HI R18, RZ, 0x1f, R15 ;  /* 0x0000001fff127819 */ /* 0x000fe2000001140f */
[----:B------:R-:W-:Y:S02]  /*f230*/  IMAD.IADD R5, R5, 0x1, R7 ;  /* 0x0000000105057824 */ /* 0x000fe400078e0207 */
[----:B---3--:R-:W-:Y:S03]  /*f240*/  IMAD.WIDE.U32 R4, R15, R12, R4 ;  /* 0x0000000c0f047225 */ /* 0x008fe600078e0004 */
[----:B------:R-:W-:Y:S01]  /*f250*/  LEA R64, P1, R4, R64, 0x1 ;  /* 0x0000004004407211 */ /* 0x000fe200078208ff */
[-C--:B------:R-:W-:Y:S04]  /*f260*/  IMAD R2, R9, R15.reuse, RZ ;  /* 0x0000000f09027224 */ /* 0x080fe800078e02ff */
[C---:B------:R-:W-:Y:S02]  /*f270*/  IMAD R6, R8.reuse, R18, R2 ;  /* 0x0000001208067224 */ /* 0x040fe400078e0202 */
[-C--:B------:R-:W-:Y:S04]  /*f280*/  IMAD.WIDE.U32 R2, R8, R15.reuse, RZ ;  /* 0x0000000f08027225 */ /* 0x080fe800078e00ff */
[----:B------:R-:W-:Y:S01]  /*f290*/  IMAD R15, R13, R15, RZ ;  /* 0x0000000f0d0f7224 */ /* 0x000fe200078e02ff */
[----:B------:R-:W-:Y:S01]  /*f2a0*/  IADD3 R3, R3, R6, RZ ;  /* 0x0000000603037210 */ /* 0x000fe20007ffe0ff */
        /* <DEDUP_REMOVED lines=10> */
.L_x_3399:
        /* <DEDUP_REMOVED lines=12> */
.L_x_3400:
[----:B------:R-:W-:Y:S05]  /*f410*/  BSYNC B0 ;  /* 0x0000000000007941 */ /* 0x000fea0003800000 */
.L_x_3398:
[----:B------:R-:W-:Y:S04]  /*f420*/  IADD3 R25, R25, -0x1, RZ ;  /* 0xffffffff19197810 */ /* 0x000fe80007ffe0ff */
[----:B------:R-:W-:Y:S11]  /*f430*/  ISETP.GT.AND P0, PT, R25, R125, PT ;  /* 0x0000007d1900720c */ /* 0x000ff60003f04270 */
[----:B------:R-:W-:Y:S02]  /*f440*/  @!UPT UIADD3 URZ, URZ, URZ, URZ ;  /* 0x0000003f3f3ff290 */ /* 0x000fe4000fffe03f */
[----:B------:R-:W-:Y:S05]  /*f450*/  @P0 BRA `(.L_x_3401) ;  /* 0xffffff3800880947 */ /* 0x000fea000383ffff */
.L_x_3267:
[----:B------:R-:W-:Y:S05]  /*f460*/  WARPSYNC.ALL ;  /* 0x0000000000007948 */ /* 0x000fea0003800000 */
[----:B------:R-:W-:Y:S06]  /*f470*/  BAR.SYNC.DEFER_BLOCKING 0x0 ;  /* 0x0000000000007b1d */ /* 0x000fec0000010000 */
[----:B------:R1:W5:Y:S04]  /*f480*/  LDL R220, [R1+0x8] ;  /* 0x0000080001dc7983 */ /* 0x0003680000100800 */
[----:B------:R-:W2:Y:S01]  /*f490*/  LD.E R39, desc[UR6][R28.64+0xd0] ;  /* 0x0000d0061c277980 */ /* 0x000ea2000c101900 */
[----:B------:R-:W3:Y:S01]  /*f4a0*/  S2UR UR4, SR_CgaCtaId ;  /* 0x00000000000479c3 */ /* 0x000ee20000008800 */
[----:B------:R-:W-:Y:S01]  /*f4b0*/  UMOV UR5, 0x400 ;  /* 0x0000040000057882 */ /* 0x000fe20000000000 */
[----:B------:R-:W-:Y:S01]  /*f4c0*/  BSSY B3, `(.L_x_3402) ;  /* 0x0000593000037945 */ /* 0x000fe20003800000 */
[----:B------:R-:W4:Y:S01]  /*f4d0*/  S2R R54, SR_CTAID.Y ;  /* 0x0000000000367919 */ /* 0x000f220000002600 */
[C---:B------:R-:W-:Y:S01]  /*f4e0*/  SHF.L.U64.HI R6, R172.reuse, 0x4, R173 ;  /* 0x00000004ac067819 */ /* 0x040fe200000102ad */
[----:B------:R-:W-:Y:S01]  /*f4f0*/  IMAD.SHL.U32 R4, R172, 0x10, RZ ;  /* 0x00000010ac047824 */ /* 0x000fe200078e00ff */
[----:B---3--:R-:W-:-:S06]  /*f500*/  ULEA UR4, UR4, UR5, 0x18 ;  /* 0x0000000504047291 */ /* 0x008fcc000f8ec03f */
[----:B------:R-:W-:Y:S02]  /*f510*/  LEA R235, R235, UR4, 0x1 ;  /* 0x00000004ebeb7c11 */ /* 0x000fe4000f8e08ff */
[----:B--2---:R-:W-:-:S13]  /*f520*/  ISETP.NE.AND P0, PT, R39, RZ, PT ;  /* 0x000000ff2700720c */ /* 0x004fda0003f05270 */
[----:B-1--4-:R-:W-:Y:S05]  /*f530*/  @!P0 BRA `(.L_x_3403) ;  /* 0x0000005000bc8947 */ /* 0x012fea0003800000 */
[----:B------:R-:W2:Y:S01]  /*f540*/  LD.E.64 R2, desc[UR6][R28.64+0xf0] ;  /* 0x0000f0061c027980 */ /* 0x000ea2000c101b00 */
[----:B------:R-:W-:-:S03]  /*f550*/  IMAD.MOV.U32 R5, RZ, RZ, RZ ;  /* 0x000000ffff057224 */ /* 0x000fc600078e00ff */
[----:B------:R-:W3:Y:S04]  /*f560*/  LD.E.U8 R9, desc[UR6][R28.64+0x1b3] ;  /* 0x0001b3061c097980 */ /* 0x000ee8000c101100 */
[----:B------:R-:W5:Y:S04]  /*f570*/  LD.E R44, desc[UR6][R28.64+0xc0] ;  /* 0x0000c0061c2c7980 */ /* 0x000f68000c101900 */
[----:B------:R-:W5:Y:S04]  /*f580*/  LD.E.64 R34, desc[UR6][R28.64+0x148] ;  /* 0x000148061c227980 */ /* 0x000f68000c101b00 */
[----:B-----5:R-:W5:Y:S01]  /*f590*/  LD.E.64 R32, desc[UR6][R28.64+0x150] ;  /* 0x000150061c207980 */ /* 0x020f62000c101b00 */
[----:B--2---:R-:W-:-:S04]  /*f5a0*/  ISETP.NE.U32.AND P1, PT, R2, RZ, PT ;  /* 0x000000ff0200720c */ /* 0x004fc80003f25070 */
[----:B------:R-:W-:-:S13]  /*f5b0*/  ISETP.NE.AND.EX P1, PT, R3, RZ, PT, P1 ;  /* 0x000000ff0300720c */ /* 0x000fda0003f25310 */
[----:B------:R-:W-:-:S04]  /*f5c0*/  @P1 LEA R2, P0, R54, R2, 0x2 ;  /* 0x0000000236021211 */ /* 0x000fc800078010ff */
[----:B------:R-:W-:-:S05]  /*f5d0*/  @P1 LEA.HI.X R3, R54, R3, R213, 0x2, P0 ;  /* 0x0000000336031211 */ /* 0x000fca00000f14d5 */
[----:B------:R1:W2:Y:S01]  /*f5e0*/  @P1 LD.E R5, desc[UR6][R2.64] ;  /* 0x0000000602051980 */ /* 0x0002a2000c101900 */
[-C--:B------:R-:W-:Y:S02]  /*f5f0*/  IADD3 R0, P1, R4, R174.reuse, RZ ;  /* 0x000000ae04007210 */ /* 0x080fe40007f3e0ff */
[----:B------:R-:W-:Y:S02]  /*f600*/  LEA.HI R21, R39, R39, RZ, 0x1 ;  /* 0x0000002727157211 */ /* 0x000fe400078f08ff */
[----:B------:R-:W-:Y:S01]  /*f610*/  LEA R4, P0, R172, R174, 0x5 ;  /* 0x000000aeac047211 */ /* 0x000fe200078028ff */
[----:B------:R-:W-:Y:S01]  /*f620*/  IMAD.X R6, R6, 0x1, R185, P1 ;  /* 0x0000000106067824 */ /* 0x000fe200008e06b9 */
[----:B------:R-:W-:Y:S01]  /*f630*/  LEA R42, P1, R0, R132, 0x1 ;  /* 0x00000084002a7211 */ /* 0x000fe200078208ff */
[----:B------:R-:W-:Y:S01]  /*f640*/  IMAD.MOV.U32 R184, RZ, RZ, R174 ;  /* 0x000000ffffb87224 */ /* 0x000fe200078e00ae */
[----:B------:R-:W-:Y:S02]  /*f650*/  SHF.R.S32.HI R21, RZ, 0x1, R21 ;  /* 0x00000001ff157819 */ /* 0x000fe40000011415 */
[----:B------:R-:W-:-:S02]  /*f660*/  LEA.HI.X R7, R172, R185, R173, 0x5, P0 ;  /* 0x000000b9ac077211 */ /* 0x000fc400000f2cad */
[-C--:B------:R-:W-:Y:S01]  /*f670*/  LEA R48, P0, R4, R132.reuse, 0x1 ;  /* 0x0000008404307211 */ /* 0x080fe200078008ff */
[----:B------:R-:W-:Y:S01]  /*f680*/  IMAD R8, R173, 0x30, RZ ;  /* 0x00000030ad087824 */ /* 0x000fe200078e02ff */
[----:B---3--:R-:W-:Y:S02]  /*f690*/  ISETP.NE.AND P4, PT, R9, RZ, PT ;  /* 0x000000ff0900720c */ /* 0x008fe40003f85270 */
[----:B------:R-:W-:Y:S01]  /*f6a0*/  LEA.HI.X R43, R0, R133, R6, 0x1, P1 ;  /* 0x00000085002b7211 */ /* 0x000fe200008f0c06 */
[----:B------:R-:W-:Y:S01]  /*f6b0*/  IMAD R0, R106, R21, R208 ;  /* 0x000000156a007224 */ /* 0x000fe200078e02d0 */
[----:B------:R-:W-:Y:S01]  /*f6c0*/  LEA.HI.X R49, R4, R133, R7, 0x1, P0 ;  /* 0x0000008504317211 */ /* 0x000fe200000f0c07 */
[----:B------:R-:W-:Y:S02]  /*f6d0*/  IMAD.IADD R47, R220, 0x1, -R212 ;  /* 0x00000001dc2f7824 */ /* 0x000fe400078e0ad4 */
[----:B-1----:R-:W-:Y:S01]  /*f6e0*/  IMAD.WIDE.U32 R2, R172, 0x30, R184 ;  /* 0x00000030ac027825 */ /* 0x002fe200078e00b8 */
[----:B------:R-:W-:-:S02]  /*f6f0*/  LEA R22, P2, R174, R132, 0x1 ;  /* 0x00000084ae167211 */ /* 0x000fc400078408ff */
[----:B------:R-:W-:Y:S02]  /*f700*/  ISETP.GE.AND P0, PT, R106, R47, PT ;  /* 0x0000002f6a00720c */ /* 0x000fe40003f06270 */
[----:B------:R-:W-:Y:S02]  /*f710*/  LEA.HI.X R23, R174, R133, R185, 0x1, P2 ;  /* 0x00000085ae177211 */ /* 0x000fe400010f0cb9 */
[----:B------:R-:W-:Y:S01]  /*f720*/  LEA R50, P1, R2, R132, 0x1 ;  /* 0x0000008402327211 */ /* 0x000fe200078208ff */
[----:B------:R-:W-:Y:S01]  /*f730*/  IMAD.SHL.U32 R53, R21, 0x10, RZ ;  /* 0x0000001015357824 */ /* 0x000fe200078e00ff */
[----:B------:R-:W-:Y:S02]  /*f740*/  ISETP.GT.AND P0, PT, R210, -0x8, !P0 ;  /* 0xfffffff8d200780c */ /* 0x000fe40004704270 */
[----:B--2---:R-:W-:-:S05]  /*f750*/  IADD3 R5, R5, R150, R212 ;  /* 0x0000009605057210 */ /* 0x004fca0007ffe0d4 */
[----:B------:R-:W-:Y:S02]  /*f760*/  IMAD R4, R5, R21, RZ ;  /* 0x0000001505047224 */ /* 0x000fe400078e02ff */
[----:B------:R-:W-:Y:S02]  /*f770*/  IMAD.IADD R5, R3, 0x1, R8 ;  /* 0x0000000103057824 */ /* 0x000fe400078e0208 */
[----:B------:R-:W-:Y:S01]  /*f780*/  IMAD.IADD R3, R208, 0x1, R0 ;  /* 0x00000001d0037824 */ /* 0x000fe200078e0200 */
[----:B------:R-:W-:Y:S02]  /*f790*/  SHF.R.S32.HI R6, RZ, 0x1f, R4 ;  /* 0x0000001fff067819 */ /* 0x000fe40000011404 */
[C---:B------:R-:W-:Y:S02]  /*f7a0*/  IADD3 R27, P3, R4.reuse, R0, RZ ;  /* 0x00000000041b7210 */ /* 0x040fe40007f7e0ff */
[----:B------:R-:W-:Y:S02]  /*f7b0*/  IADD3 R46, P2, R4, R3, RZ ;  /* 0x00000003042e7210 */ /* 0x000fe40007f5e0ff */
[----:B------:R-:W-:-:S02]  /*f7c0*/  LEA.HI.X R51, R2, R133, R5, 0x1, P1 ;  /* 0x0000008502337211 */ /* 0x000fc400008f0c05 */
[-C--:B------:R-:W-:Y:S02]  /*f7d0*/  LEA.HI.X.SX32 R30, R0, R6.reuse, 0x1, P3 ;  /* 0x00000006001e7211 */ /* 0x080fe400018f0eff */
[----:B------:R-:W-:Y:S01]  /*f7e0*/  LEA.HI.X.SX32 R45, R3, R6, 0x1, P2 ;  /* 0x00000006032d7211 */ /* 0x000fe200010f0eff */
[----:B------:R-:W-:Y:S06]  /*f7f0*/  @!P4 BRA `(.L_x_3404) ;  /* 0x0000001c0050c947 */ /* 0x000fec0003800000 */
[----:B------:R-:W-:Y:S04]  /*f800*/  BSSY B2, `(.L_x_3405) ;  /* 0x0000070000027945 */ /* 0x000fe80003800000 */
[----:B------:R-:W-:Y:S05]  /*f810*/  @!P0 BRA `(.L_x_3406) ;  /* 0x0000000400b88947 */ /* 0x000fea0003800000 */
[----:B------:R-:W-:Y:S01]  /*f820*/  ISETP.GE.AND P2, PT, R16, R44, PT ;  /* 0x0000002c1000720c */ /* 0x000fe20003f46270 */
[C---:B------:R-:W-:Y:S01]  /*f830*/  IMAD.SHL.U32 R2, R27.reuse, 0x2, RZ ;  /* 0x000000021b027824 */ /* 0x040fe200078e00ff */
[----:B------:R-:W-:Y:S01]  /*f840*/  SHF.L.U64.HI R0, R27, 0x1, R30 ;  /* 0x000000011b007819 */ /* 0x000fe2000001021e */
[----:B------:R-:W-:Y:S03]  /*f850*/  BSSY B1, `(.L_x_3407) ;  /* 0x0000037000017945 */ /* 0x000fe60003800000 */
[-C--:B------:R-:W-:Y:S02]  /*f860*/  IADD3 R14, P1, R34, R2.reuse, RZ ;  /* 0x00000002220e7210 */ /* 0x080fe40007f3e0ff */
[----:B-----5:R-:W-:-:S03]  /*f870*/  IADD3 R12, P0, R32, R2, RZ ;  /* 0x00000002200c7210 */ /* 0x020fc60007f1e0ff */
        /* <DEDUP_REMOVED lines=20> */
[----:B----4-:R-:W-:Y:S02]  /*f9c0*/  HADD2.F32 R25, -RZ, R8.H1_H1 ;  /* 0x30000008ff197230 */ /* 0x010fe40000004100 */
[----:B------:R-:W-:Y:S01]  /*f9d0*/  FMUL.FTZ R18, R3, R24 ;  /* 0x0000001803127220 */ /* 0x000fe20000410000 */
[----:B------:R-:W-:-:S02]  /*f9e0*/  HADD2.F32 R19, -RZ, R9.H1_H1 ;  /* 0x30000009ff137230 */ /* 0x000fc40000004100 */
[----:B------:R-:W-:Y:S02]  /*f9f0*/  HADD2.F32 R8, -RZ, R8.H0_H0 ;  /* 0x20000008ff087230 */ /* 0x000fe40000004100 */
[----:B------:R-:W-:Y:S01]  /*fa00*/  FMUL.FTZ R6, R3, R25 ;  /* 0x0000001903067220 */ /* 0x000fe20000410000 */
[CC--:B------:R-:W-:Y:S01]  /*fa10*/  FMUL.FTZ R3, R0.reuse, R26.reuse ;  /* 0x0000001a00037220 */ /* 0x0c0fe20000410000 */
[----:B------:R-:W-:Y:S01]  /*fa20*/  FMUL.FTZ R0, R0, R19 ;  /* 0x0000001300007220 */ /* 0x000fe20000410000 */
[----:B------:R-:W-:Y:S01]  /*fa30*/  FFMA.FTZ R25, R4, R25, -R18 ;  /* 0x0000001904197223 */ /* 0x000fe20000010812 */
[----:B------:R-:W-:Y:S02]  /*fa40*/  HADD2.F32 R10, -RZ, R10.H0_H0 ;  /* 0x2000000aff0a7230 */ /* 0x000fe40000004100 */
[C---:B------:R-:W-:Y:S01]  /*fa50*/  FFMA.FTZ R19, R2.reuse, R19, -R3 ;  /* 0x0000001302137223 */ /* 0x040fe20000010803 */
[----:B------:R-:W-:Y:S01]  /*fa60*/  FFMA.FTZ R18, R2, R26, R0 ;  /* 0x0000001a02127223 */ /* 0x000fe20000010000 */
[----:B------:R-:W-:-:S02]  /*fa70*/  HADD2.F32 R3, -RZ, R7.H1_H1 ;  /* 0x30000007ff037230 */ /* 0x000fc40000004100 */
[----:B------:R-:W-:Y:S01]  /*fa80*/  FFMA.FTZ R24, R4, R24, R6 ;  /* 0x0000001804187223 */ /* 0x000fe20000010006 */
[----:B------:R-:W-:Y:S02]  /*fa90*/  HADD2.F32 R11, -RZ, R11.H0_H0 ;  /* 0x2000000bff0b7230 */ /* 0x000fe40000004100 */
[----:B------:R-:W-:Y:S02]  /*faa0*/  HADD2.F32 R0, -RZ, R5.H1_H1 ;  /* 0x30000005ff007230 */ /* 0x000fe40000004100 */
[----:B------:R-:W-:Y:S01]  /*fab0*/  FMUL.FTZ R6, R3, R10 ;  /* 0x0000000a03067220 */ /* 0x000fe20000410000 */
[----:B------:R-:W-:Y:S02]  /*fac0*/  HADD2.F32 R9, -RZ, R9.H0_H0 ;  /* 0x20000009ff097230 */ /* 0x000fe40000004100 */
[----:B------:R-:W-:Y:S01]  /*fad0*/  HADD2.F32 R4, -RZ, R7.H0_H0 ;  /* 0x20000007ff047230 */ /* 0x000fe20000004100 */
[----:B------:R-:W-:Y:S01]  /*fae0*/  F2FP.F16.F32.PACK_AB R7, R18, R19 ;  /* 0x000000131207723e */ /* 0x000fe200000000ff */
[----:B------:R-:W-:-:S02]  /*faf0*/  HADD2.F32 R2, -RZ, R5.H0_H0 ;  /* 0x20000005ff027230 */ /* 0x000fc40000004100 */
[-C--:B------:R-:W-:Y:S01]  /*fb00*/  FMUL.FTZ R5, R3, R8.reuse ;  /* 0x0000000803057220 */ /* 0x080fe20000410000 */
        /* <DEDUP_REMOVED lines=9> */
.L_x_3410:
[----:B------:R-:W-:Y:S05]  /*fba0*/  BSYNC B0 ;  /* 0x0000000000007941 */ /* 0x000fea0003800000 */
.L_x_3409:
[----:B-----5:R3:W-:Y:S02]  /*fbb0*/  STS.128 [R235], R4 ;  /* 0x00000004eb007388 */ /* 0x0207e40000000c00 */
.L_x_3408:
[----:B------:R-:W-:Y:S05]  /*fbc0*/  BSYNC B1 ;  /* 0x0000000000017941 */ /* 0x000fea0003800000 */
.L_x_3407:
        /* <DEDUP_REMOVED lines=8> */
[----:B------:R2:W4:Y:S01]  /*fc50*/  LD.E.64 R8, desc[UR6][R14.64+0x40] ;  /* 0x000040060e087980 */ /* 0x000522000c101b00 */
        /* <DEDUP_REMOVED lines=8> */
[----:B--2---:R-:W-:Y:S02]  /*fce0*/  HADD2.F32 R14, -RZ, R10.H1_H1 ;  /* 0x3000000aff0e7230 */ /* 0x004fe40000004100 */
        /* <DEDUP_REMOVED lines=31> */
.L_x_3412:
[----:B------:R-:W-:Y:S05]  /*fee0*/  BSYNC B0 ;  /* 0x0000000000007941 */ /* 0x000fea0003800000 */
.L_x_3411:
[----:B-----5:R1:W-:Y:S02]  /*fef0*/  STS.128 [R235+0x2000], R4 ;  /* 0x00200004eb007388 */ /* 0x0203e40000000c00 */
.L_x_3406:
[----:B------:R-:W-:Y:S05]  /*ff00*/  BSYNC B2 ;  /* 0x0000000000027941 */ /* 0x000fea0003800000 */
.L_x_3405:
        /* <DEDUP_REMOVED lines=13> */
[----:B-----5:R-:W-:-:S03]  /*ffe0*/  IADD3 R12, P1, R32, R12, RZ ;  /* 0x0000000c200c7210 */ /* 0x020fc60007f3e0ff */
[--C-:B------:R-:W-:Y:S02]  /*fff0*/  IMAD.X R15, R35, 0x1, R0.reuse, P2 ;  /* 0x00000001230f7824 */ /* 0x100fe400010e0600 */
[----:B------:R-:W-:Y:S01]  /*10000*/  IMAD.X R13, R33, 0x1, R0, P1 ;  /* 0x00000001210d7824 */ /* 0x000fe200008e0600 */
[----:B------:R-:W-:Y:S07]  /*10010*/  @P0 BRA `(.L_x_3416) ;  /* 0x0000000000c00947 */ /* 0x000fee0003800000 */
[----:B-1-3--:R1:W5:Y:S01]  /*10020*/  LD.E.128 R4, desc[UR6][R42.64] ;  /* 0x000000062a047980 */ /* 0x00a362000c101d00 */
        /* <DEDUP_REMOVED lines=15> */
[----:B---3--:R-:W-:Y:S02]  /*10120*/  HADD2.F32 R23, -RZ, R8.H1_H1 ;  /* 0x30000008ff177230 */ /* 0x008fe40000004100 */
        /* <DEDUP_REMOVED lines=29> */
.L_x_3418:
[----:B------:R-:W-:Y:S05]  /*10300*/  BSYNC B0 ;  /* 0x0000000000007941 */ /* 0x000fea0003800000 */
.L_x_3417:
[----:B-----5:R3:W-:Y:S02]  /*10310*/  STS.128 [R235+0x800], R4 ;  /* 0x00080004eb007388 */ /* 0x0207e40000000c00 */
.L_x_3416:
[----:B------:R-:W-:Y:S05]  /*10320*/  BSYNC B1 ;  /* 0x0000000000017941 */ /* 0x000fea0003800000 */
.L_x_3415:
        /* <DEDUP_REMOVED lines=8> */
[----:B------:R3:W2:Y:S01]  /*103b0*/  LD.E.64 R8, desc[UR6][R14.64+0x40] ;  /* 0x000040060e087980 */ /* 0x0006a2000c101b00 */
        /* <DEDUP_REMOVED lines=40> */
.L_x_3420:
[----:B------:R-:W-:Y:S05]  /*10640*/  BSYNC B0 ;  /* 0x0000000000007941 */ /* 0x000fea0003800000 */
.L_x_3419:
[----:B-----5:R3:W-:Y:S02]  /*10650*/  STS.128 [R235+0x2800], R4 ;  /* 0x00280004eb007388 */ /* 0x0207e40000000c00 */
.L_x_3414:
[----:B------:R-:W-:Y:S05]  /*10660*/  BSYNC B2 ;  /* 0x0000000000027941 */ /* 0x000fea0003800000 */
.L_x_3413:
        /* <DEDUP_REMOVED lines=13> */
[-C--:B------:R-:W-:Y:S02]  /*10740*/  IADD3 R14, P2, R34, R12.reuse, RZ ;  /* 0x0000000c220e7210 */ /* 0x080fe40007f5e0ff */
        /* <DEDUP_REMOVED lines=50> */
.L_x_3426:
[----:B------:R-:W-:Y:S05]  /*10a70*/  BSYNC B0 ;  /* 0x0000000000007941 */ /* 0x000fea0003800000 */
.L_x_3425:
[----:B-----5:R3:W-:Y:S02]  /*10a80*/  STS.128 [R235+0x1000], R4 ;  /* 0x00100004eb007388 */ /* 0x0207e40000000c00 */
.L_x_3424:
[----:B------:R-:W-:Y:S05]  /*10a90*/  BSYNC B1 ;  /* 0x0000000000017941 */ /* 0x000fea0003800000 */
.L_x_3423:
        /* <DEDUP_REMOVED lines=49> */
.L_x_3428:
[----:B------:R-:W-:Y:S05]  /*10db0*/  BSYNC B0 ;  /* 0x0000000000007941 */ /* 0x000fea0003800000 */
.L_x_3427:
[----:B-----5:R3:W-:Y:S02]  /*10dc0*/  STS.128 [R235+0x3000], R4 ;  /* 0x00300004eb007388 */ /* 0x0207e40000000c00 */
.L_x_3422:
[----:B------:R-:W-:Y:S05]  /*10dd0*/  BSYNC B2 ;  /* 0x0000000000027941 */ /* 0x000fea0003800000 */
.L_x_3421:
[----:B------:R-:W-:-:S05]  /*10de0*/  VIADD R36, R106, 0x30 ;  /* 0x000000306a247836 */ /* 0x000fca0000000000 */
        /* <DEDUP_REMOVED lines=37> */
[C---:B------:R-:W-:Y:S01]  /*11040*/  FMUL.FTZ R3, R0.reuse, R21 ;  /* 0x0000001500037220 */ /* 0x040fe20000410000 */
        /* <DEDUP_REMOVED lines=24> */
.L_x_3433:
[----:B------:R-:W-:Y:S05]  /*111d0*/  BSYNC B0 ;  /* 0x0000000000007941 */ /* 0x000fea0003800000 */
.L_x_3432:
[----:B-----5:R3:W-:Y:S02]  /*111e0*/  STS.128 [R235+0x1800], R4 ;  /* 0x00180004eb007388 */ /* 0x0207e40000000c00 */
.L_x_3431:
[----:B------:R-:W-:Y:S05]  /*111f0*/  BSYNC B1 ;  /* 0x0000000000017941 */ /* 0x000fea0003800000 */
.L_x_3430:
        /* <DEDUP_REMOVED lines=49> */
.L_x_3435:
[----:B------:R-:W-:Y:S05]  /*11510*/  BSYNC B0 ;  /* 0x0000000000007941 */ /* 0x000fea0003800000 */
.L_x_3434:
[----:B-----5:R3:W-:Y:S01]  /*11520*/  STS.128 [R235+0x3800], R4 ;  /* 0x00380004eb007388 */ /* 0x0207e20000000c00 */
[----:B------:R-:W-:Y:S05]  /*11530*/  BRA `(.L_x_3429) ;  /* 0x00000038002c7947 */ /* 0x000fea0003800000 */
.L_x_3404:
        /* <DEDUP_REMOVED lines=18> */
[----:B-----5:R-:W-:-:S04]  /*11660*/  LEA R2, P0, R10, R32, 0x1 ;  /* 0x000000200a027211 */ /* 0x020fc800078008ff */
[----:B------:R-:W-:Y:S02]  /*11670*/  LEA.HI.X R3, R10, R33, R0, 0x1, P0 ;  /* 0x000000210a037211 */ /* 0x000fe400000f0c00 */
[----:B------:R-:W3:Y:S01]  /*11680*/  LD.E.128 R8, desc[UR6][R8.64] ;  /* 0x0000000608087980 */ /* 0x000ee2000c101d00 */
[----:B------:R-:W-:Y:S02]  /*11690*/  MOV R0, RZ ;  /* 0x000000ff00007202 */ /* 0x000fe40000000f00 */
[----:B------:R-:W-:Y:S01]  /*116a0*/  @P1 IADD3 R0, -R21, RZ, RZ ;  /* 0x000000ff15001210 */ /* 0x000fe20007ffe1ff */
[----:B------:R4:W2:Y:S03]  /*116b0*/  LD.E.128 R12, desc[UR6][R2.64] ;  /* 0x00000006020c7980 */ /* 0x0008a6000c101d00 */
[----:B----4-:R-:W-:-:S04]  /*116c0*/  IADD3 R3, P0, R0, R46, RZ ;  /* 0x0000002e00037210 */ /* 0x010fc80007f1e0ff */
[----:B------:R-:W-:Y:S02]  /*116d0*/  LEA.HI.X.SX32 R0, R0, R45, 0x1, P0 ;  /* 0x0000002d00007211 */ /* 0x000fe400000f0eff */
[----:B------:R-:W-:-:S04]  /*116e0*/  LEA R2, P0, R3, R34, 0x1 ;  /* 0x0000002203027211 */ /* 0x000fc800078008ff */
[----:B------:R-:W-:-:S05]  /*116f0*/  LEA.HI.X R3, R3, R35, R0, 0x1, P0 ;  /* 0x0000002303037211 */ /* 0x000fca00000f0c00 */
[----:B------:R4:W4:Y:S01]  /*11700*/  LD.E.128 R24, desc[UR6][R2.64] ;  /* 0x0000000602187980 */ /* 0x000922000c101d00 */
[----:B------:R-:W-:Y:S02]  /*11710*/  MOV R30, R6 ;  /* 0x00000006001e7202 */ /* 0x000fe40000000f00 */
[----:B------:R-:W-:Y:S02]  /*11720*/  MOV R18, R5 ;  /* 0x0000000500127202 */ /* 0x000fe40000000f00 */
[----:B------:R-:W-:Y:S02]  /*11730*/  MOV R19, R7 ;  /* 0x0000000700137202 */ /* 0x000fe40000000f00 */
[----:B------:R-:W-:Y:S02]  /*11740*/  MOV R31, R4 ;  /* 0x00000004001f7202 */ /* 0x000fe40000000f00 */
[----:B---3--:R-:W-:Y:S02]  /*11750*/  MOV R36, R9 ;  /* 0x0000000900247202 */ /* 0x008fe40000000f00 */
[----:B------:R-:W-:Y:S01]  /*11760*/  MOV R38, R8 ;  /* 0x0000000800267202 */ /* 0x000fe20000000f00 */
[--C-:B--2---:R-:W-:Y:S01]  /*11770*/  HADD2.F32 R6, -RZ, R13.reuse.H0_H0 ;  /* 0x2000000dff067230 */ /* 0x104fe20000004100 */
[----:B------:R-:W-:Y:S01]  /*11780*/  MOV R37, R10 ;  /* 0x0000000a00257202 */ /* 0x000fe20000000f00 */
[----:B------:R-:W-:-:S02]  /*11790*/  HADD2.F32 R5, -RZ, R13.H1_H1 ;  /* 0x3000000dff057230 */ /* 0x000fc40000004100 */
[--C-:B----4-:R-:W-:Y:S02]  /*117a0*/  HADD2.F32 R2, -RZ, R15.reuse.H0_H0 ;  /* 0x2000000fff027230 */ /* 0x110fe40000004100 */
[----:B------:R-:W-:Y:S01]  /*117b0*/  @!P1 FADD.FTZ R6, -R6, -RZ ;  /* 0x800000ff06069221 */ /* 0x000fe20000010100 */
[----:B------:R-:W-:Y:S02]  /*117c0*/  HADD2.F32 R0, -RZ, R15.H1_H1 ;  /* 0x3000000fff007230 */ /* 0x000fe40000004100 */
[----:B------:R-:W-:Y:S01]  /*117d0*/  @!P1 FADD.FTZ R5, -R5, -RZ ;  /* 0x800000ff05059221 */ /* 0x000fe20000010100 */
        /* <DEDUP_REMOVED lines=8> */
[--C-:B------:R-:W-:Y:S02]  /*11860*/  HADD2.F32 R12, -RZ, R11.reuse.H0_H0 ;  /* 0x2000000bff0c7230 */ /* 0x100fe40000004100 */
[----:B------:R-:W-:Y:S01]  /*11870*/  FMUL.FTZ R9, R9, R6 ;  /* 0x0000000609097220 */ /* 0x000fe20000410000 */
[----:B------:R-:W-:Y:S02]  /*11880*/  HADD2.F32 R11, -RZ, R11.H1_H1 ;  /* 0x3000000bff0b7230 */ /* 0x000fe40000004100 */
[----:B------:R-:W-:Y:S01]  /*11890*/  FMUL.FTZ R6, R10, R5 ;  /* 0x000000050a067220 */ /* 0x000fe20000410000 */
[----:B------:R-:W-:-:S02]  /*118a0*/  HADD2.F32 R4, -RZ, R14.H0_H0 ;  /* 0x2000000eff047230 */ /* 0x000fc40000004100 */
[----:B------:R-:W-:Y:S01]  /*118b0*/  FMUL.FTZ R5, R12, R2 ;  /* 0x000000020c057220 */ /* 0x000fe20000410000 */
        /* <DEDUP_REMOVED lines=8> */
[----:B------:R-:W-:Y:S02]  /*11940*/  HADD2.F32 R11, -RZ, R37.H1_H1 ;  /* 0x30000025ff0b7230 */ /* 0x000fe40000004100 */
[----:B------:R-:W-:Y:S01]  /*11950*/  FMUL.FTZ R13, R13, R7 ;  /* 0x000000070d0d7220 */ /* 0x000fe20000410000 */
[--C-:B------:R-:W-:Y:S02]  /*11960*/  HADD2.F32 R2, -RZ, R18.reuse.H1_H1 ;  /* 0x30000012ff027230 */ /* 0x100fe40000004100 */
[----:B------:R-:W-:Y:S01]  /*11970*/  FMUL.FTZ R12, R12, R4 ;  /* 0x000000040c0c7220 */ /* 0x000fe20000410000 */
[----:B------:R-:W-:Y:S02]  /*11980*/  HADD2.F32 R0, -RZ, R19.H0_H0 ;  /* 0x20000013ff007230 */ /* 0x000fe40000004100 */
[----:B------:R-:W-:Y:S01]  /*11990*/  FMUL.FTZ R11, R11, R3 ;  /* 0x000000030b0b7220 */ /* 0x000fe20000410000 */
[----:B------:R-:W-:-:S02]  /*119a0*/  HADD2.F32 R3, -RZ, R18.H0_H0 ;  /* 0x20000012ff037230 */ /* 0x000fc40000004100 */
[--C-:B------:R-:W-:Y:S02]  /*119b0*/  HADD2.F32 R4, -RZ, R25.reuse.H0_H0 ;  /* 0x20000019ff047230 */ /* 0x100fe40000004100 */
[----:B------:R-:W-:Y:S02]  /*119c0*/  HADD2.F32 R8, -RZ, R25.H1_H1 ;  /* 0x30000019ff087230 */ /* 0x000fe40000004100 */
[----:B------:R-:W-:Y:S02]  /*119d0*/  HADD2.F32 R7, -RZ, R27.H0_H0 ;  /* 0x2000001bff077230 */ /* 0x000fe40000004100 */
[----:B------:R-:W-:Y:S01]  /*119e0*/  FFMA.FTZ R9, R3, R4, R9 ;  /* 0x0000000403097223 */ /* 0x000fe20000010009 */
[----:B------:R-:W-:Y:S02]  /*119f0*/  HADD2.F32 R15, -RZ, R24.H0_H0 ;  /* 0x20000018ff0f7230 */ /* 0x000fe40000004100 */
[----:B------:R-:W-:Y:S01]  /*11a00*/  FFMA.FTZ R8, R2, R8, R6 ;  /* 0x0000000802087223 */ /* 0x000fe20000010006 */
[----:B------:R-:W-:-:S02]  /*11a10*/  HADD2.F32 R18, -RZ, R26.H0_H0 ;  /* 0x2000001aff127230 */ /* 0x000fc40000004100 */
[----:B------:R-:W-:Y:S01]  /*11a20*/  FFMA.FTZ R7, R0, R7, R5 ;  /* 0x0000000700077223 */ /* 0x000fe20000010005 */
[----:B------:R-:W-:Y:S02]  /*11a30*/  HADD2.F32 R27, -RZ, R27.H1_H1 ;  /* 0x3000001bff1b7230 */ /* 0x000fe40000004100 */
[----:B------:R-:W-:Y:S01]  /*11a40*/  HADD2.F32 R24, -RZ, R24.H1_H1 ;  /* 0x30000018ff187230 */ /* 0x000fe20000004100 */
[----:B------:R-:W-:Y:S01]  /*11a50*/  F2FP.F16.F32.PACK_AB R5, R8, R9 ;  /* 0x000000090805723e */ /* 0x000fe200000000ff */
[----:B------:R-:W-:Y:S02]  /*11a60*/  HADD2.F32 R26, -RZ, R26.H1_H1 ;  /* 0x3000001aff1a7230 */ /* 0x000fe40000004100 */
[----:B------:R-:W-:Y:S02]  /*11a70*/  HADD2.F32 R0, -RZ, R19.H1_H1 ;  /* 0x30000013ff007230 */ /* 0x000fe40000004100 */
[--C-:B------:R-:W-:Y:S02]  /*11a80*/  HADD2.F32 R2, -RZ, R31.reuse.H0_H0 ;  /* 0x2000001fff027230 */ /* 0x100fe40000004100 */
[----:B------:R-:W-:-:S02]  /*11a90*/  HADD2.F32 R4, -RZ, R31.H1_H1 ;  /* 0x3000001fff047230 */ /* 0x000fc40000004100 */
[----:B------:R-:W-:Y:S01]  /*11aa0*/  FFMA.FTZ R0, R0, R27, R10 ;  /* 0x0000001b00007223 */ /* 0x000fe2000001000a */
[--C-:B------:R-:W-:Y:S02]  /*11ab0*/  HADD2.F32 R3, -RZ, R30.reuse.H0_H0 ;  /* 0x2000001eff037230 */ /* 0x100fe40000004100 */
[----:B------:R-:W-:Y:S01]  /*11ac0*/  FFMA.FTZ R2, R2, R15, R14 ;  /* 0x0000000f02027223 */ /* 0x000fe2000001000e */
[----:B------:R-:W-:Y:S02]  /*11ad0*/  HADD2.F32 R6, -RZ, R30.H1_H1 ;  /* 0x3000001eff067230 */ /* 0x000fe40000004100 */
[----:B------:R-:W-:Y:S01]  /*11ae0*/  FFMA.FTZ R4, R4, R24, R13 ;  /* 0x0000001804047223 */ /* 0x000fe2000001000d */
[----:B------:R-:W-:Y:S01]  /*11af0*/  F2FP.F16.F32.PACK_AB R7, R0, R7 ;  /* 0x000000070007723e */ /* 0x000fe200000000ff */
[----:B------:R-:W-:Y:S01]  /*11b00*/  FFMA.FTZ R3, R3, R18, R12 ;  /* 0x0000001203037223 */ /* 0x000fe2000001000c */
[----:B------:R-:W-:Y:S02]  /*11b10*/  FFMA.FTZ R6, R6, R26, R11 ;  /* 0x0000001a06067223 */ /* 0x000fe4000001000b */
[----:B------:R-:W-:-:S03]  /*11b20*/  F2FP.F16.F32.PACK_AB R4, R4, R2 ;  /* 0x000000020404723e */ /* 0x000fc600000000ff */
[----:B------:R-:W-:-:S03]  /*11b30*/  F2FP.F16.F32.PACK_AB R6, R6, R3 ;  /* 0x000000030606723e */ /* 0x000fc600000000ff */
.L_x_3441:
[----:B------:R-:W-:Y:S05]  /*11b40*/  BSYNC B0 ;  /* 0x0000000000007941 */ /* 0x000fea0003800000 */
.L_x_3440:
[----:B-----5:R3:W-:Y:S02]  /*11b50*/  STS.128 [R235], R4 ;  /* 0x00000004eb007388 */ /* 0x0207e40000000c00 */
.L_x_3439:
[----:B------:R-:W-:Y:S05]  /*11b60*/  BSYNC B1 ;  /* 0x0000000000017941 */ /* 0x000fea0003800000 */
.L_x_3438:
        /* <DEDUP_REMOVED lines=17> */
[----:B------:R-:W-:Y:S01]  /*11c80*/  MOV R0, RZ ;  /* 0x000000ff00007202 */ /* 0x000fe20000000f00 */
[----:B------:R-:W4:Y:S01]  /*11c90*/  LD.E.128 R8, desc[UR6][R8.64+0x80] ;  /* 0x0000800608087980 */ /* 0x000f22000c101d00 */
[----:B------:R-:W-:-:S03]  /*11ca0*/  @P1 IADD3 R0, -R21, RZ, RZ ;  /* 0x000000ff15001210 */ /* 0x000fc60007ffe1ff */
[----:B------:R1:W4:Y:S02]  /*11cb0*/  LD.E.128 R12, desc[UR6][R2.64+0x80] ;  /* 0x00008006020c7980 */ /* 0x000324000c101d00 */
[----:B-1----:R-:W-:-:S04]  /*11cc0*/  IADD3 R3, P0, R0, R46, RZ ;  /* 0x0000002e00037210 */ /* 0x002fc80007f1e0ff */
[----:B------:R-:W-:Y:S02]  /*11cd0*/  LEA.HI.X.SX32 R0, R0, R45, 0x1, P0 ;  /* 0x0000002d00007211 */ /* 0x000fe400000f0eff */
[----:B------:R-:W-:-:S04]  /*11ce0*/  LEA R2, P0, R3, R34, 0x1 ;  /* 0x0000002203027211 */ /* 0x000fc800078008ff */
[----:B------:R-:W-:-:S05]  /*11cf0*/  LEA.HI.X R3, R3, R35, R0, 0x1, P0 ;  /* 0x0000002303037211 */ /* 0x000fca00000f0c00 */
[----:B------:R1:W4:Y:S01]  /*11d00*/  LD.E.128 R24, desc[UR6][R2.64+0x80] ;  /* 0x0000800602187980 */ /* 0x000322000c101d00 */
[----:B--23--:R-:W-:Y:S02]  /*11d10*/  MOV R22, R5 ;  /* 0x0000000500167202 */ /* 0x00cfe40000000f00 */
[----:B------:R-:W-:Y:S02]  /*11d20*/  MOV R23, R7 ;  /* 0x0000000700177202 */ /* 0x000fe40000000f00 */
[----:B------:R-:W-:Y:S02]  /*11d30*/  MOV R19, R6 ;  /* 0x0000000600137202 */ /* 0x000fe40000000f00 */
[----:B------:R-:W-:Y:S02]  /*11d40*/  MOV R18, R4 ;  /* 0x0000000400127202 */ /* 0x000fe40000000f00 */
[----:B----4-:R-:W-:Y:S02]  /*11d50*/  MOV R30, R9 ;  /* 0x00000009001e7202 */ /* 0x010fe40000000f00 */
[----:B------:R-:W-:Y:S01]  /*11d60*/  MOV R31, R8 ;  /* 0x00000008001f7202 */ /* 0x000fe20000000f00 */
[--C-:B------:R-:W-:Y:S01]  /*11d70*/  HADD2.F32 R5, -RZ, R13.reuse.H1_H1 ;  /* 0x3000000dff057230 */ /* 0x100fe20000004100 */
[----:B------:R-:W-:Y:S01]  /*11d80*/  MOV R37, R10 ;  /* 0x0000000a00257202 */ /* 0x000fe20000000f00 */
[----:B------:R-:W-:Y:S01]  /*11d90*/  HADD2.F32 R7, -RZ, R12.H1_H1 ;  /* 0x3000000cff077230 */ /* 0x000fe20000004100 */
[----:B------:R-:W-:Y:S01]  /*11da0*/  MOV R36, R11 ;  /* 0x0000000b00247202 */ /* 0x000fe20000000f00 */
[----:B------:R-:W-:-:S02]  /*11db0*/  HADD2.F32 R6, -RZ, R13.H0_H0 ;  /* 0x2000000dff067230 */ /* 0x000fc40000004100 */
[----:B------:R-:W-:Y:S01]  /*11dc0*/  @!P1 FADD.FTZ R5, -R5, -RZ ;  /* 0x800000ff05059221 */ /* 0x000fe20000010100 */
[----:B------:R-:W-:Y:S02]  /*11dd0*/  HADD2.F32 R8, -RZ, R12.H0_H0 ;  /* 0x2000000cff087230 */ /* 0x000fe40000004100 */
[----:B------:R-:W-:Y:S01]  /*11de0*/  @!P1 FADD.FTZ R7, -R7, -RZ ;  /* 0x800000ff07079221 */ /* 0x000fe20000010100 */
[--C-:B------:R-:W-:Y:S02]  /*11df0*/  HADD2.F32 R12, -RZ, R30.reuse.H1_H1 ;  /* 0x3000001eff0c7230 */ /* 0x100fe40000004100 */
[----:B------:R-:W-:Y:S01]  /*11e00*/  @!P1 FADD.FTZ R6, -R6, -RZ ;  /* 0x800000ff06069221 */ /* 0x000fe20000010100 */
[----:B------:R-:W-:Y:S02]  /*11e10*/  HADD2.F32 R10, -RZ, R31.H1_H1 ;  /* 0x3000001fff0a7230 */ /* 0x000fe40000004100 */
[----:B------:R-:W-:Y:S01]  /*11e20*/  @!P1 FADD.FTZ R8, -R8, -RZ ;  /* 0x800000ff08089221 */ /* 0x000fe20000010100 */
[----:B------:R-:W-:-:S02]  /*11e30*/  HADD2.F32 R11, -RZ, R30.H0_H0 ;  /* 0x2000001eff0b7230 */ /* 0x000fc40000004100 */
[----:B------:R-:W-:Y:S01]  /*11e40*/  FMUL.FTZ R5, R12, R5 ;  /* 0x000000050c057220 */ /* 0x000fe20000410000 */
[--C-:B------:R-:W-:Y:S02]  /*11e50*/  HADD2.F32 R4, -RZ, R14.reuse.H0_H0 ;  /* 0x2000000eff047230 */ /* 0x100fe40000004100 */
[----:B------:R-:W-:Y:S01]  /*11e60*/  FMUL.FTZ R7, R10, R7 ;  /* 0x000000070a077220 */ /* 0x000fe20000410000 */
[----:B-1----:R-:W-:Y:S02]  /*11e70*/  HADD2.F32 R3, -RZ, R14.H1_H1 ;  /* 0x3000000eff037230 */ /* 0x002fe40000004100 */
[----:B------:R-:W-:Y:S01]  /*11e80*/  FMUL.FTZ R6, R11, R6 ;  /* 0x000000060b067220 */ /* 0x000fe20000410000 */
[--C-:B------:R-:W-:Y:S02]  /*11e90*/  HADD2.F32 R2, -RZ, R15.reuse.H0_H0 ;  /* 0x2000000fff027230 */ /* 0x100fe40000004100 */
[----:B------:R-:W-:Y:S01]  /*11ea0*/  @!P1 FADD.FTZ R4, -R4, -RZ ;  /* 0x800000ff04049221 */ /* 0x000fe20000010100 */
[----:B------:R-:W-:-:S02]  /*11eb0*/  HADD2.F32 R0, -RZ, R15.H1_H1 ;  /* 0x3000000fff007230 */ /* 0x000fc40000004100 */
[----:B------:R-:W-:Y:S01]  /*11ec0*/  @!P1 FADD.FTZ R3, -R3, -RZ ;  /* 0x800000ff03039221 */ /* 0x000fe20000010100 */
[--C-:B------:R-:W-:Y:S02]  /*11ed0*/  HADD2.F32 R13, -RZ, R37.reuse.H0_H0 ;  /* 0x20000025ff0d7230 */ /* 0x100fe40000004100 */
[----:B------:R-:W-:Y:S01]  /*11ee0*/  @!P1 FADD.FTZ R2, -R2, -RZ ;  /* 0x800000ff02029221 */ /* 0x000fe20000010100 */
[----:B------:R-:W-:Y:S02]  /*11ef0*/  HADD2.F32 R12, -RZ, R37.H1_H1 ;  /* 0x30000025ff0c7230 */ /* 0x000fe40000004100 */
[----:B------:R-:W-:Y:S01]  /*11f00*/  @!P1 FADD.FTZ R0, -R0, -RZ ;  /* 0x800000ff00009221 */ /* 0x000fe20000010100 */
[----:B------:R-:W-:Y:S02]  /*11f10*/  HADD2.F32 R9, -RZ, R31.H0_H0 ;  /* 0x2000001fff097230 */ /* 0x000fe40000004100 */
[----:B------:R-:W-:Y:S01]  /*11f20*/  FMUL.FTZ R13, R13, R4 ;  /* 0x000000040d0d7220 */ /* 0x000fe20000410000 */
[----:B------:R-:W-:-:S02]  /*11f30*/  HADD2.F32 R11, -RZ, R36.H0_H0 ;  /* 0x20000024ff0b7230 */ /* 0x000fc40000004100 */
[----:B------:R-:W-:Y:S01]  /*11f40*/  FMUL.FTZ R12, R12, R3 ;  /* 0x000000030c0c7220 */ /* 0x000fe20000410000 */
[----:B------:R-:W-:Y:S02]  /*11f50*/  HADD2.F32 R10, -RZ, R36.H1_H1 ;  /* 0x30000024ff0a7230 */ /* 0x000fe40000004100 */
[----:B------:R-:W-:Y:S01]  /*11f60*/  FMUL.FTZ R9, R9, R8 ;  /* 0x0000000809097220 */ /* 0x000fe20000410000 */
[--C-:B------:R-:W-:Y:S02]  /*11f70*/  HADD2.F32 R3, -RZ, R18.reuse.H0_H0 ;  /* 0x20000012ff037230 */ /* 0x100fe40000004100 */
[----:B------:R-:W-:Y:S01]  /*11f80*/  FMUL.FTZ R11, R11, R2 ;  /* 0x000000020b0b7220 */ /* 0x000fe20000410000 */
[----:B------:R-:W-:Y:S02]  /*11f90*/  HADD2.F32 R2, -RZ, R18.H1_H1 ;  /* 0x30000012ff027230 */ /* 0x000fe40000004100 */
[----:B------:R-:W-:Y:S01]  /*11fa0*/  FMUL.FTZ R10, R10, R0 ;  /* 0x000000000a0a7220 */ /* 0x000fe20000410000 */
[----:B------:R-:W-:-:S02]  /*11fb0*/  HADD2.F32 R0, -RZ, R22.H0_H0 ;  /* 0x20000016ff007230 */ /* 0x000fc40000004100 */
[--C-:B------:R-:W-:Y:S02]  /*11fc0*/  HADD2.F32 R4, -RZ, R24.reuse.H0_H0 ;  /* 0x20000018ff047230 */ /* 0x100fe40000004100 */
[----:B------:R-:W-:Y:S02]  /*11fd0*/  HADD2.F32 R8, -RZ, R24.H1_H1 ;  /* 0x30000018ff087230 */ /* 0x000fe40000004100 */
[--C-:B------:R-:W-:Y:S02]  /*11fe0*/  HADD2.F32 R14, -RZ, R25.reuse.H0_H0 ;  /* 0x20000019ff0e7230 */ /* 0x100fe40000004100 */
[----:B------:R-:W-:Y:S01]  /*11ff0*/  FFMA.FTZ R9, R3, R4, R9 ;  /* 0x0000000403097223 */ /* 0x000fe20000010009 */
[----:B------:R-:W-:Y:S02]  /*12000*/  HADD2.F32 R25, -RZ, R25.H1_H1 ;  /* 0x30000019ff197230 */ /* 0x000fe40000004100 */
[----:B------:R-:W-:Y:S01]  /*12010*/  FFMA.FTZ R8, R2, R8, R7 ;  /* 0x0000000802087223 */ /* 0x000fe20000010007 */
[----:B------:R-:W-:-:S02]  /*12020*/  HADD2.F32 R15, -RZ, R26.H0_H0 ;  /* 0x2000001aff0f7230 */ /* 0x000fc40000004100 */
[----:B------:R-:W-:Y:S01]  /*12030*/  FFMA.FTZ R6, R0, R14, R6 ;  /* 0x0000000e00067223 */ /* 0x000fe20000010006 */
[--C-:B------:R-:W-:Y:S02]  /*12040*/  HADD2.F32 R18, -RZ, R27.reuse.H0_H0 ;  /* 0x2000001bff127230 */ /* 0x100fe40000004100 */
[----:B------:R-:W-:Y:S02]  /*12050*/  HADD2.F32 R4, -RZ, R22.H1_H1 ;  /* 0x30000016ff047230 */ /* 0x000fe40000004100 */
[----:B------:R-:W-:Y:S02]  /*12060*/  HADD2.F32 R26, -RZ, R26.H1_H1 ;  /* 0x3000001aff1a7230 */ /* 0x000fe40000004100 */
[----:B------:R-:W-:Y:S02]  /*12070*/  HADD2.F32 R27, -RZ, R27.H1_H1 ;  /* 0x3000001bff1b7230 */ /* 0x000fe40000004100 */
[----:B------:R-:W-:Y:S01]  /*12080*/  FFMA.FTZ R5, R4, R25, R5 ;  /* 0x0000001904057223 */ /* 0x000fe20000010005 */
[--C-:B------:R-:W-:Y:S01]  /*12090*/  HADD2.F32 R3, -RZ, R19.reuse.H0_H0 ;  /* 0x20000013ff037230 */ /* 0x100fe20000004100 */
[----:B------:R-:W-:Y:S01]  /*120a0*/  F2FP.F16.F32.PACK_AB R4, R8, R9 ;  /* 0x000000090804723e */ /* 0x000fe200000000ff */
[----:B------:R-:W-:-:S02]  /*120b0*/  HADD2.F32 R2, -RZ, R19.H1_H1 ;  /* 0x30000013ff027230 */ /* 0x000fc40000004100 */
        /* <DEDUP_REMOVED lines=9> */
.L_x_3443:
[----:B------:R-:W-:Y:S05]  /*12150*/  BSYNC B0 ;  /* 0x0000000000007941 */ /* 0x000fea0003800000 */
.L_x_3442:
[----:B-----5:R1:W-:Y:S02]  /*12160*/  STS.128 [R235+0x2000], R4 ;  /* 0x00200004eb007388 */ /* 0x0203e40000000c00 */
.L_x_3437:
[----:B------:R-:W-:Y:S05]  /*12170*/  BSYNC B2 ;  /* 0x0000000000027941 */ /* 0x000fea0003800000 */
.L_x_3436:
        /* <DEDUP_REMOVED lines=26> */
[----:B------:R-:W3:Y:S01]  /*12320*/  LD.E.128 R8, desc[UR6][R8.64] ;  /* 0x0000000608087980 */ /* 0x000ee2000c101d00 */
[----:B------:R-:W-:-:S03]  /*12330*/  @P0 IADD3 R0, -R21, RZ, RZ ;  /* 0x000000ff15000210 */ /* 0x000fc60007ffe1ff */
[----:B------:R2:W4:Y:S02]  /*12340*/  LD.E.128 R12, desc[UR6][R2.64] ;  /* 0x00000006020c7980 */ /* 0x000524000c101d00 */
[----:B--2---:R-:W-:-:S04]  /*12350*/  IADD3 R3, P1, R0, R18, RZ ;  /* 0x0000001200037210 */ /* 0x004fc80007f3e0ff */
[----:B------:R-:W-:Y:S02]  /*12360*/  LEA.HI.X.SX32 R0, R0, R19, 0x1, P1 ;  /* 0x0000001300007211 */ /* 0x000fe400008f0eff */
[----:B------:R-:W-:-:S04]  /*12370*/  LEA R2, P1, R3, R34, 0x1 ;  /* 0x0000002203027211 */ /* 0x000fc800078208ff */
[----:B------:R-:W-:-:S05]  /*12380*/  LEA.HI.X R3, R3, R35, R0, 0x1, P1 ;  /* 0x0000002303037211 */ /* 0x000fca00008f0c00 */
[----:B------:R2:W2:Y:S01]  /*12390*/  LD.E.128 R24, desc[UR6][R2.64] ;  /* 0x0000000602187980 */ /* 0x0004a2000c101d00 */
[----:B------:R-:W-:Y:S02]  /*123a0*/  MOV R22, R5 ;  /* 0x0000000500167202 */ /* 0x000fe40000000f00 */
[----:B------:R-:W-:Y:S02]  /*123b0*/  MOV R23, R7 ;  /* 0x0000000700177202 */ /* 0x000fe40000000f00 */
[----:B------:R-:W-:Y:S02]  /*123c0*/  MOV R19, R6 ;  /* 0x0000000600137202 */ /* 0x000fe40000000f00 */
[----:B------:R-:W-:Y:S02]  /*123d0*/  MOV R18, R4 ;  /* 0x0000000400127202 */ /* 0x000fe40000000f00 */
[----:B---3--:R-:W-:Y:S02]  /*123e0*/  MOV R30, R9 ;  /* 0x00000009001e7202 */ /* 0x008fe40000000f00 */
[----:B------:R-:W-:Y:S01]  /*123f0*/  MOV R31, R8 ;  /* 0x00000008001f7202 */ /* 0x000fe20000000f00 */
[--C-:B----4-:R-:W-:Y:S01]  /*12400*/  HADD2.F32 R5, -RZ, R13.reuse.H1_H1 ;  /* 0x3000000dff057230 */ /* 0x110fe20000004100 */
        /* <DEDUP_REMOVED lines=15> */
[----:B--2---:R-:W-:Y:S02]  /*12500*/  HADD2.F32 R3, -RZ, R14.H1_H1 ;  /* 0x3000000eff037230 */ /* 0x004fe40000004100 */
        /* <DEDUP_REMOVED lines=45> */
.L_x_3449:
[----:B------:R-:W-:Y:S05]  /*127e0*/  BSYNC B0 ;  /* 0x0000000000007941 */ /* 0x000fea0003800000 */
.L_x_3448:
[----:B-----5:R3:W-:Y:S02]  /*127f0*/  STS.128 [R235+0x800], R4 ;  /* 0x00080004eb007388 */ /* 0x0207e40000000c00 */
.L_x_3447:
[----:B------:R-:W-:Y:S05]  /*12800*/  BSYNC B1 ;  /* 0x0000000000017941 */ /* 0x000fea0003800000 */
.L_x_3446:
        /* <DEDUP_REMOVED lines=97> */
.L_x_3451:
[----:B------:R-:W-:Y:S05]  /*12e20*/  BSYNC B0 ;  /* 0x0000000000007941 */ /* 0x000fea0003800000 */
.L_x_3450:
[----:B-----5:R3:W-:Y:S02]  /*12e30*/  STS.128 [R235+0x2800], R4 ;  /* 0x00280004eb007388 */ /* 0x0207e40000000c00 */
.L_x_3445:
[----:B------:R-:W-:Y:S05]  /*12e40*/  BSYNC B2 ;  /* 0x0000000000027941 */ /* 0x000fea0003800000 */
.L_x_3444:
        /* <DEDUP_REMOVED lines=103> */
.L_x_3457:
[----:B------:R-:W-:Y:S05]  /*134c0*/  BSYNC B0 ;  /* 0x0000000000007941 */ /* 0x000fea0003800000 */
.L_x_3456:
[----:B-----5:R3:W-:Y:S02]  /*134d0*/  STS.128 [R235+0x1000], R4 ;  /* 0x00100004eb007388 */ /* 0x0207e40000000c00 */
.L_x_3455:
[----:B------:R-:W-:Y:S05]  /*134e0*/  BSYNC B1 ;  /* 0x0000000000017941 */ /* 0x000fea0003800000 */
.L_x_3454:
        /* <DEDUP_REMOVED lines=97> */
.L_x_3459:
[----:B------:R-:W-:Y:S05]  /*13b00*/  BSYNC B0 ;  /* 0x0000000000007941 */ /* 0x000fea0003800000 */
.L_x_3458:
[----:B-----5:R3:W-:Y:S02]  /*13b10*/  STS.128 [R235+0x3000], R4 ;  /* 0x00300004eb007388 */ /* 0x0207e40000000c00 */
.L_x_3453:
[----:B------:R-:W-:Y:S05]  /*13b20*/  BSYNC B2 ;  /* 0x0000000000027941 */ /* 0x000fea0003800000 */
.L_x_3452:
[----:B------:R-:W-:-:S05]  /*13b30*/  VIADD R36, R106, 0x30 ;  /* 0x000000306a247836 */ /* 0x000fca0000000000 */
        /* <DEDUP_REMOVED lines=25> */
[----:B------:R-:W2:Y:S01]  /*13cd0*/  LD.E.128 R8, desc[UR6][R8.64] ;  /* 0x0000000608087980 */ /* 0x000ea2000c101d00 */
[----:B------:R-:W-:-:S03]  /*13ce0*/  @P0 IADD3 R0, -R21, RZ, RZ ;  /* 0x000000ff15000210 */ /* 0x000fc60007ffe1ff */
[----:B------:R3:W4:Y:S02]  /*13cf0*/  LD.E.128 R12, desc[UR6][R2.64] ;  /* 0x00000006020c7980 */ /* 0x000724000c101d00 */
[----:B---3--:R-:W-:-:S04]  /*13d00*/  IADD3 R3, P1, R0, R16, RZ ;  /* 0x0000001000037210 */ /* 0x008fc80007f3e0ff */
[----:B------:R-:W-:Y:S02]  /*13d10*/  LEA.HI.X.SX32 R0, R0, R17, 0x1, P1 ;  /* 0x0000001100007211 */ /* 0x000fe400008f0eff */
[----:B------:R-:W-:-:S04]  /*13d20*/  LEA R2, P1, R3, R34, 0x1 ;  /* 0x0000002203027211 */ /* 0x000fc800078208ff */
[----:B------:R-:W-:-:S05]  /*13d30*/  LEA.HI.X R3, R3, R35, R0, 0x1, P1 ;  /* 0x0000002303037211 */ /* 0x000fca00008f0c00 */
[----:B------:R3:W3:Y:S01]  /*13d40*/  LD.E.128 R24, desc[UR6][R2.64] ;  /* 0x0000000602187980 */ /* 0x0006e2000c101d00 */
[----:B------:R-:W-:Y:S02]  /*13d50*/  MOV R18, R5 ;  /* 0x0000000500127202 */ /* 0x000fe40000000f00 */
[----:B------:R-:W-:Y:S02]  /*13d60*/  MOV R19, R7 ;  /* 0x0000000700137202 */ /* 0x000fe40000000f00 */
[----:B------:R-:W-:Y:S02]  /*13d70*/  MOV R17, R6 ;  /* 0x0000000600117202 */ /* 0x000fe40000000f00 */
[----:B------:R-:W-:Y:S02]  /*13d80*/  MOV R16, R4 ;  /* 0x0000000400107202 */ /* 0x000fe40000000f00 */
[----:B--2---:R-:W-:Y:S02]  /*13d90*/  MOV R23, R8 ;  /* 0x0000000800177202 */ /* 0x004fe40000000f00 */
[----:B------:R-:W-:Y:S01]  /*13da0*/  MOV R22, R9 ;  /* 0x0000000900167202 */ /* 0x000fe20000000f00 */
[----:B----4-:R-:W-:Y:S01]  /*13db0*/  HADD2.F32 R7, -RZ, R12.H1_H1 ;  /* 0x3000000cff077230 */ /* 0x010fe20000004100 */
[----:B------:R-:W-:Y:S01]  /*13dc0*/  MOV R31, R10 ;  /* 0x0000000a001f7202 */ /* 0x000fe20000000f00 */
[--C-:B------:R-:W-:Y:S01]  /*13dd0*/  HADD2.F32 R5, -RZ, R13.reuse.H1_H1 ;  /* 0x3000000dff057230 */ /* 0x100fe20000004100 */
[----:B------:R-:W-:Y:S01]  /*13de0*/  MOV R30, R11 ;  /* 0x0000000b001e7202 */ /* 0x000fe20000000f00 */
[----:B------:R-:W-:-:S02]  /*13df0*/  HADD2.F32 R6, -RZ, R13.H0_H0 ;  /* 0x2000000dff067230 */ /* 0x000fc40000004100 */
[----:B------:R-:W-:Y:S01]  /*13e00*/  @!P0 FADD.FTZ R7, -R7, -RZ ;  /* 0x800000ff07078221 */ /* 0x000fe20000010100 */
[----:B------:R-:W-:Y:S02]  /*13e10*/  HADD2.F32 R8, -RZ, R12.H0_H0 ;  /* 0x2000000cff087230 */ /* 0x000fe40000004100 */
[----:B------:R-:W-:Y:S01]  /*13e20*/  @!P0 FADD.FTZ R5, -R5, -RZ ;  /* 0x800000ff05058221 */ /* 0x000fe20000010100 */
[----:B------:R-:W-:Y:S02]  /*13e30*/  HADD2.F32 R10, -RZ, R23.H1_H1 ;  /* 0x30000017ff0a7230 */ /* 0x000fe40000004100 */
[----:B------:R-:W-:Y:S01]  /*13e40*/  @!P0 FADD.FTZ R6, -R6, -RZ ;  /* 0x800000ff06068221 */ /* 0x000fe20000010100 */
[--C-:B------:R-:W-:Y:S02]  /*13e50*/  HADD2.F32 R12, -RZ, R22.reuse.H1_H1 ;  /* 0x30000016ff0c7230 */ /* 0x100fe40000004100 */
[----:B------:R-:W-:Y:S01]  /*13e60*/  @!P0 FADD.FTZ R8, -R8, -RZ ;  /* 0x800000ff08088221 */ /* 0x000fe20000010100 */
[----:B------:R-:W-:-:S02]  /*13e70*/  HADD2.F32 R11, -RZ, R22.H0_H0 ;  /* 0x20000016ff0b7230 */ /* 0x000fc40000004100 */
[----:B------:R-:W-:Y:S01]  /*13e80*/  FMUL.FTZ R7, R10, R7 ;  /* 0x000000070a077220 */ /* 0x000fe20000410000 */
[--C-:B------:R-:W-:Y:S02]  /*13e90*/  HADD2.F32 R4, -RZ, R14.reuse.H0_H0 ;  /* 0x2000000eff047230 */ /* 0x100fe40000004100 */
[----:B------:R-:W-:Y:S01]  /*13ea0*/  FMUL.FTZ R5, R12, R5 ;  /* 0x000000050c057220 */ /* 0x000fe20000410000 */
[----:B---3--:R-:W-:Y:S02]  /*13eb0*/  HADD2.F32 R3, -RZ, R14.H1_H1 ;  /* 0x3000000eff037230 */ /* 0x008fe40000004100 */
[----:B------:R-:W-:Y:S01]  /*13ec0*/  FMUL.FTZ R6, R11, R6 ;  /* 0x000000060b067220 */ /* 0x000fe20000410000 */
[--C-:B------:R-:W-:Y:S02]  /*13ed0*/  HADD2.F32 R0, -RZ, R15.reuse.H1_H1 ;  /* 0x3000000fff007230 */ /* 0x100fe40000004100 */
[----:B------:R-:W-:Y:S01]  /*13ee0*/  @!P0 FADD.FTZ R4, -R4, -RZ ;  /* 0x800000ff04048221 */ /* 0x000fe20000010100 */
[----:B------:R-:W-:-:S02]  /*13ef0*/  HADD2.F32 R2, -RZ, R15.H0_H0 ;  /* 0x2000000fff027230 */ /* 0x000fc40000004100 */
[----:B------:R-:W-:Y:S01]  /*13f00*/  @!P0 FADD.FTZ R3, -R3, -RZ ;  /* 0x800000ff03038221 */ /* 0x000fe20000010100 */
[----:B------:R-:W-:Y:S02]  /*13f10*/  HADD2.F32 R9, -RZ, R23.H0_H0 ;  /* 0x20000017ff097230 */ /* 0x000fe40000004100 */
[----:B------:R-:W-:Y:S01]  /*13f20*/  @!P0 FADD.FTZ R0, -R0, -RZ ;  /* 0x800000ff00008221 */ /* 0x000fe20000010100 */
[--C-:B------:R-:W-:Y:S02]  /*13f30*/  HADD2.F32 R13, -RZ, R31.reuse.H0_H0 ;  /* 0x2000001fff0d7230 */ /* 0x100fe40000004100 */
[----:B------:R-:W-:Y:S01]  /*13f40*/  @!P0 FADD.FTZ R2, -R2, -RZ ;  /* 0x800000ff02028221 */ /* 0x000fe20000010100 */
[----:B------:R-:W-:Y:S02]  /*13f50*/  HADD2.F32 R12, -RZ, R31.H1_H1 ;  /* 0x3000001fff0c7230 */ /* 0x000fe40000004100 */
        /* <DEDUP_REMOVED lines=8> */
[----:B------:R-:W-:Y:S01]  /*13fe0*/  FMUL.FTZ R11, R11, R2 ;  /* 0x000000020b0b7220 */ /* 0x000fe20000410000 */
[----:B------:R-:W-:-:S02]  /*13ff0*/  HADD2.F32 R2, -RZ, R16.H1_H1 ;  /* 0x30000010ff027230 */ /* 0x000fc40000004100 */
[--C-:B------:R-:W-:Y:S02]  /*14000*/  HADD2.F32 R9, -RZ, R24.reuse.H0_H0 ;  /* 0x20000018ff097230 */ /* 0x100fe40000004100 */
[--C-:B------:R-:W-:Y:S02]  /*14010*/  HADD2.F32 R4, -RZ, R25.reuse.H0_H0 ;  /* 0x20000019ff047230 */ /* 0x100fe40000004100 */
[----:B------:R-:W-:Y:S02]  /*14020*/  HADD2.F32 R24, -RZ, R24.H1_H1 ;  /* 0x30000018ff187230 */ /* 0x000fe40000004100 */
        /* <DEDUP_REMOVED lines=22> */
.L_x_3463:
[----:B------:R-:W-:Y:S05]  /*14190*/  BSYNC B0 ;  /* 0x0000000000007941 */ /* 0x000fea0003800000 */
.L_x_3462:
[----:B-----5:R3:W-:Y:S02]  /*141a0*/  STS.128 [R235+0x1800], R4 ;  /* 0x00180004eb007388 */ /* 0x0207e40000000c00 */
.L_x_3461:
[----:B------:R-:W-:Y:S05]  /*141b0*/  BSYNC B1 ;  /* 0x0000000000017941 */ /* 0x000fea0003800000 */
.L_x_3460:
[----:B------:R-:W-:-:S13]  /*141c0*/  ISETP.GE.AND P0, PT, R20, R44, PT ;  /* 0x0000002c1400720c */ /* 0x000fda0003f06270 */
[----:B------:R1:W-:Y:S01]  /*141d0*/  @P0 STS.128 [R235+0x3800], RZ ;  /* 0x003800ffeb000388 */ /* 0x0003e20000000c00 */
[----:B------:R-:W-:Y:S05]  /*141e0*/  @P0 BRA `(.L_x_3429) ;  /* 0x0000000c00000947 */ /* 0x000fea0003800000 */
[----:B-1-3--:R1:W5:Y:S01]  /*141f0*/  LD.E.128 R4, desc[UR6][R50.64+0x80] ;  /* 0x0000800632047980 */ /* 0x00a362000c101d00 */
        /* <DEDUP_REMOVED lines=10> */
[----:B------:R-:W-:Y:S02]  /*142a0*/  IADD3 R16, P1, R17, R46, RZ ;  /* 0x0000002e11107210 */ /* 0x000fe40007f3e0ff */
[----:B------:R-:W-:Y:S02]  /*142b0*/  @P0 IADD3 R0, -R21, RZ, RZ ;  /* 0x000000ff15000210 */ /* 0x000fe40007ffe1ff */
[----:B------:R-:W-:Y:S02]  /*142c0*/  LEA.HI.X.SX32 R17, R17, R45, 0x1, P1 ;  /* 0x0000002d11117211 */ /* 0x000fe400008f0eff */
[C---:B------:R-:W-:Y:S02]  /*142d0*/  IADD3 R10, P1, R0.reuse, R16, RZ ;  /* 0x00000010000a7210 */ /* 0x040fe40007f3e0ff */
[----:B------:R-:W-:Y:S02]  /*142e0*/  @P0 IADD3 R3, -R21, RZ, RZ ;  /* 0x000000ff15030210 */ /* 0x000fe40007ffe1ff */
[----:B------:R-:W-:-:S02]  /*142f0*/  LEA.HI.X.SX32 R0, R0, R17, 0x1, P1 ;  /* 0x0000001100007211 */ /* 0x000fc400008f0eff */
[----:B-----5:R-:W-:Y:S01]  /*14300*/  LEA R2, P1, R10, R32, 0x1 ;  /* 0x000000200a027211 */ /* 0x020fe200078208ff */
[----:B------:R-:W-:-:S03]  /*14310*/  IMAD.WIDE R8, R3, 0x2, R8 ;  /* 0x0000000203087825 */ /* 0x000fc600078e0208 */
        /* <DEDUP_REMOVED lines=16> */
[--C-:B----4-:R-:W-:Y:S01]  /*14420*/  HADD2.F32 R8, -RZ, R12.reuse.H0_H0 ;  /* 0x2000000cff087230 */ /* 0x110fe20000004100 */
[----:B------:R-:W-:Y:S01]  /*14430*/  MOV R27, R10 ;  /* 0x0000000a001b7202 */ /* 0x000fe20000000f00 */
[----:B------:R-:W-:Y:S01]  /*14440*/  HADD2.F32 R7, -RZ, R12.H1_H1 ;  /* 0x3000000cff077230 */ /* 0x000fe20000004100 */
[----:B------:R-:W-:Y:S01]  /*14450*/  MOV R26, R11 ;  /* 0x0000000b001a7202 */ /* 0x000fe20000000f00 */
[----:B------:R-:W-:-:S02]  /*14460*/  HADD2.F32 R6, -RZ, R13.H0_H0 ;  /* 0x2000000dff067230 */ /* 0x000fc40000004100 */
[----:B------:R-:W-:Y:S01]  /*14470*/  @!P0 FADD.FTZ R8, -R8, -RZ ;  /* 0x800000ff08088221 */ /* 0x000fe20000010100 */
[--C-:B------:R-:W-:Y:S02]  /*14480*/  HADD2.F32 R9, -RZ, R25.reuse.H0_H0 ;  /* 0x20000019ff097230 */ /* 0x100fe40000004100 */
[----:B------:R-:W-:Y:S01]  /*14490*/  @!P0 FADD.FTZ R7, -R7, -RZ ;  /* 0x800000ff07078221 */ /* 0x000fe20000010100 */
[----:B------:R-:W-:Y:S02]  /*144a0*/  HADD2.F32 R10, -RZ, R25.H1_H1 ;  /* 0x30000019ff0a7230 */ /* 0x000fe40000004100 */
[----:B------:R-:W-:Y:S01]  /*144b0*/  @!P0 FADD.FTZ R6, -R6, -RZ ;  /* 0x800000ff06068221 */ /* 0x000fe20000010100 */
[----:B------:R-:W-:Y:S02]  /*144c0*/  HADD2.F32 R11, -RZ, R24.H0_H0 ;  /* 0x20000018ff0b7230 */ /* 0x000fe40000004100 */
[----:B------:R-:W-:Y:S01]  /*144d0*/  FMUL.FTZ R8, R9, R8 ;  /* 0x0000000809087220 */ /* 0x000fe20000410000 */
[----:B------:R-:W-:-:S02]  /*144e0*/  HADD2.F32 R5, -RZ, R13.H1_H1 ;  /* 0x3000000dff057230 */ /* 0x000fc40000004100 */
[----:B------:R-:W-:Y:S01]  /*144f0*/  FMUL.FTZ R7, R10, R7 ;  /* 0x000000070a077220 */ /* 0x000fe20000410000 */
[--C-:B--2---:R-:W-:Y:S02]  /*14500*/  HADD2.F32 R3, -RZ, R14.reuse.H1_H1 ;  /* 0x3000000eff037230 */ /* 0x104fe40000004100 */
[----:B------:R-:W-:Y:S01]  /*14510*/  FMUL.FTZ R6, R11, R6 ;  /* 0x000000060b067220 */ /* 0x000fe20000410000 */
[----:B------:R-:W-:Y:S02]  /*14520*/  HADD2.F32 R4, -RZ, R14.H0_H0 ;  /* 0x2000000eff047230 */ /* 0x000fe40000004100 */
[----:B------:R-:W-:Y:S01]  /*14530*/  @!P0 FADD.FTZ R5, -R5, -RZ ;  /* 0x800000ff05058221 */ /* 0x000fe20000010100 */
[--C-:B------:R-:W-:Y:S02]  /*14540*/  HADD2.F32 R2, -RZ, R15.reuse.H0_H0 ;  /* 0x2000000fff027230 */ /* 0x100fe40000004100 */
[----:B------:R-:W-:Y:S01]  /*14550*/  @!P0 FADD.FTZ R3, -R3, -RZ ;  /* 0x800000ff03038221 */ /* 0x000fe20000010100 */
[----:B------:R-:W-:-:S02]  /*14560*/  HADD2.F32 R0, -RZ, R15.H1_H1 ;  /* 0x3000000fff007230 */ /* 0x000fc40000004100 */
[----:B------:R-:W-:Y:S01]  /*14570*/  @!P0 FADD.FTZ R4, -R4, -RZ ;  /* 0x800000ff04048221 */ /* 0x000fe20000010100 */
[----:B------:R-:W-:Y:S02]  /*14580*/  HADD2.F32 R12, -RZ, R24.H1_H1 ;  /* 0x30000018ff0c7230 */ /* 0x000fe40000004100 */
[----:B------:R-:W-:Y:S01]  /*14590*/  @!P0 FADD.FTZ R2, -R2, -RZ ;  /* 0x800000ff02028221 */ /* 0x000fe20000010100 */
[--C-:B------:R-:W-:Y:S02]  /*145a0*/  HADD2.F32 R13, -RZ, R27.reuse.H1_H1 ;  /* 0x3000001bff0d7230 */ /* 0x100fe40000004100 */
        /* <DEDUP_REMOVED lines=25> */
[----:B------:R-:W-:Y:S02]  /*14740*/  HADD2.F32 R2, -RZ, R17.H0_H0 ;  /* 0x20000011ff027230 */ /* 0x000fe40000004100 */
[----:B------:R-:W-:-:S02]  /*14750*/  HADD2.F32 R0, -RZ, R19.H0_H0 ;  /* 0x20000013ff007230 */ /* 0x000fc40000004100 */
[----:B------:R-:W-:Y:S01]  /*14760*/  FFMA.FTZ R3, R3, R21, R12 ;  /* 0x0000001503037223 */ /* 0x000fe2000001000c */
[----:B------:R-:W-:Y:S02]  /*14770*/  HADD2.F32 R7, -RZ, R19.H1_H1 ;  /* 0x30000013ff077230 */ /* 0x000fe40000004100 */
[----:B------:R-:W-:Y:S01]  /*14780*/  FFMA.FTZ R2, R2, R16, R11 ;  /* 0x0000001002027223 */ /* 0x000fe2000001000b */
[----:B------:R-:W-:Y:S02]  /*14790*/  HADD2.F32 R6, -RZ, R17.H1_H1 ;  /* 0x30000011ff067230 */ /* 0x000fe40000004100 */
[----:B------:R-:W-:Y:S01]  /*147a0*/  FFMA.FTZ R0, R0, R15, R10 ;  /* 0x0000000f00007223 */ /* 0x000fe2000001000a */
[----:B------:R-:W-:Y:S01]  /*147b0*/  F2FP.F16.F32.PACK_AB R5, R3, R5 ;  /* 0x000000050305723e */ /* 0x000fe200000000ff */
[----:B------:R-:W-:Y:S01]  /*147c0*/  FFMA.FTZ R7, R7, R23, R9 ;  /* 0x0000001707077223 */ /* 0x000fe20000010009 */
[----:B------:R-:W-:-:S04]  /*147d0*/  FFMA.FTZ R6, R6, R22, R13 ;  /* 0x0000001606067223 */ /* 0x000fc8000001000d */
[----:B------:R-:W-:Y:S02]  /*147e0*/  F2FP.F16.F32.PACK_AB R7, R7, R0 ;  /* 0x000000000707723e */ /* 0x000fe400000000ff */
[----:B------:R-:W-:Y:S02]  /*147f0*/  F2FP.F16.F32.PACK_AB R6, R6, R2 ;  /* 0x000000020606723e */ /* 0x000fe400000000ff */
.L_x_3465:
[----:B------:R-:W-:Y:S05]  /*14800*/  BSYNC B0 ;  /* 0x0000000000007941 */ /* 0x000fea0003800000 */
.L_x_3464:
[----:B-----5:R3:W-:Y:S01]  /*14810*/  STS.128 [R235+0x3800], R4 ;  /* 0x00380004eb007388 */ /* 0x0207e20000000c00 */
[----:B------:R-:W-:Y:S05]  /*14820*/  BRA `(.L_x_3429) ;  /* 0x0000000400707947 */ /* 0x000fea0003800000 */
.L_x_3403:
[----:B-----5:R-:W-:Y:S01]  /*14830*/  IMAD.IADD R0, R220, 0x1, -R212 ;  /* 0x00000001dc007824 */ /* 0x020fe200078e0ad4 */
        /* <DEDUP_REMOVED lines=26> */
.L_x_3467:
[----:B------:R-:W-:Y:S05]  /*149e0*/  BSYNC B0 ;  /* 0x0000000000007941 */ /* 0x000fea0003800000 */
.L_x_3466:
        /* <DEDUP_REMOVED lines=20> */
.L_x_3469:
[----:B------:R-:W-:Y:S05]  /*14b30*/  BSYNC B0 ;  /* 0x0000000000007941 */ /* 0x000fea0003800000 */
.L_x_3468:
[----:B------:R-:W-:Y:S04]  /*14b40*/  BSSY B0, `(.L_x_3470) ;  /* 0x0000014000007945 */ /* 0x000fe80003800000 */
[----:B------:R-:W-:Y:S05]  /*14b50*/  @P4 BRA `(.L_x_3471) ;  /* 0x0000000000484947 */ /* 0x000fea0003800000 */
[----:B------:R-:W-:Y:S02]  /*14b60*/  ISETP.GE.AND P2, PT, R16, R184, PT ;  /* 0x000000b81000720c */ /* 0x000fe40003f46270 */
[----:B------:R-:W-:-:S04]  /*14b70*/  LEA R0, P1, R172, R174, 0x5 ;  /* 0x000000aeac007211 */ /* 0x000fc800078228ff */
[----:B------:R-:W-:-:S07]  /*14b80*/  LEA.HI.X R4, R172, R185, R173, 0x5, P1 ;  /* 0x000000b9ac047211 */ /* 0x000fce00008f2cad */
        /* <DEDUP_REMOVED lines=15> */
.L_x_3471:
[----:B------:R-:W-:Y:S05]  /*14c80*/  BSYNC B0 ;  /* 0x0000000000007941 */ /* 0x000fea0003800000 */
.L_x_3470:
[----:B------:R-:W-:Y:S05]  /*14c90*/  @P3 BRA `(.L_x_3429) ;  /* 0x0000000000543947 */ /* 0x000fea0003800000 */
[----:B------:R-:W-:Y:S01]  /*14ca0*/  ISETP.GE.AND P1, PT, R16, R184, PT ;  /* 0x000000b81000720c */ /* 0x000fe20003f26270 */
[----:B-1234-:R-:W-:Y:S01]  /*14cb0*/  IMAD.MOV.U32 R2, RZ, RZ, R174 ;  /* 0x000000ffff027224 */ /* 0x01efe200078e00ae */
[----:B------:R-:W-:Y:S01]  /*14cc0*/  MOV R3, R185 ;  /* 0x000000b900037202 */ /* 0x000fe20000000f00 */
[----:B------:R-:W-:Y:S02]  /*14cd0*/  IMAD R0, R173, 0x30, RZ ;  /* 0x00000030ad007824 */ /* 0x000fe400078e02ff */
[----:B------:R-:W-:-:S04]  /*14ce0*/  IMAD.WIDE.U32 R4, R172, 0x30, R2 ;  /* 0x00000030ac047825 */ /* 0x000fc800078e0002 */
[----:B------:R-:W-:-:S04]  /*14cf0*/  IMAD.IADD R0, R0, 0x1, R5 ;  /* 0x0000000100007824 */ /* 0x000fc800078e0205 */
        /* <DEDUP_REMOVED lines=15> */
.L_x_3429:
[----:B------:R-:W-:Y:S05]  /*14df0*/  BSYNC B3 ;  /* 0x0000000000037941 */ /* 0x000fea0003800000 */
.L_x_3402:
[----:B------:R-:W2:Y:S01]  /*14e00*/  LDL R178, [R1+0x4] ;  /* 0x0000040001b27983 */ /* 0x000ea20000100800 */
[C---:B------:R-:W-:Y:S01]  /*14e10*/  VIADD R10, R106.reuse, 0x40 ;  /* 0x000000406a0a7836 */ /* 0x040fe20000000000 */
[----:B------:R-:W-:Y:S01]  /*14e20*/  BSSY B0, `(.L_x_3472) ;  /* 0x000001f000007945 */ /* 0x000fe20003800000 */
[----:B------:R-:W-:Y:S01]  /*14e30*/  VIADD R11, R106, 0x50 ;  /* 0x000000506a0b7836 */ /* 0x000fe20000000000 */
[----:B------:R-:W-:Y:S01]  /*14e40*/  LOP3.LUT R238, R238, 0xff, RZ, 0xc0, !PT ;  /* 0x000000ffeeee7812 */ /* 0x000fe200078ec0ff */
[----:B------:R-:W-:Y:S02]  /*14e50*/  VIADD R12, R106, 0x60 ;  /* 0x000000606a0c7836 */ /* 0x000fe40000000000 */
[----:B--2---:R-:W-:-:S04]  /*14e60*/  VIADD R246, R178, 0xffffffff ;  /* 0xffffffffb2f67836 */ /* 0x004fc80000000000 */
[----:B------:R-:W-:-:S04]  /*14e70*/  IMAD.SHL.U32 R160, R246, 0x80, RZ ;  /* 0x00000080f6a07824 */ /* 0x000fc800078e00ff */
[----:B------:R-:W-:-:S05]  /*14e80*/  IMAD.IADD R8, R183, 0x1, -R160 ;  /* 0x00000001b7087824 */ /* 0x000fca00078e0aa0 */
        /* <DEDUP_REMOVED lines=10> */
[----:B-1-34-:R-:W-:Y:S02]  /*14f30*/  @P4 IMAD.MOV.U32 R2, RZ, RZ, R243 ;  /* 0x000000ffff024224 */ /* 0x01afe400078e00f3 */
        /* <DEDUP_REMOVED lines=13> */
.L_x_3473:
[----:B------:R-:W-:Y:S05]  /*15010*/  BSYNC B0 ;  /* 0x0000000000007941 */ /* 0x000fea0003800000 */
.L_x_3472:
[----:B------:R-:W-:Y:S04]  /*15020*/  BSSY B0, `(.L_x_3474) ;  /* 0x0000015000007945 */ /* 0x000fe80003800000 */
[----:B------:R-:W-:Y:S05]  /*15030*/  @P2 BRA `(.L_x_3475) ;  /* 0x00000000004c2947 */ /* 0x000fea0003800000 */
[C---:B------:R-:W-:Y:S02]  /*15040*/  LOP3.LUT R0, R238.reuse, 0x1, RZ, 0xc0, !PT ;  /* 0x00000001ee007812 */ /* 0x040fe400078ec0ff */
[----:B------:R-:W-:Y:S02]  /*15050*/  LOP3.LUT P2, RZ, R238, 0x2, RZ, 0xc0, !PT ;  /* 0x00000002eeff7812 */ /* 0x000fe4000784c0ff */
[----:B------:R-:W-:-:S13]  /*15060*/  ISETP.NE.U32.AND P4, PT, R0, 0x1, PT ;  /* 0x000000010000780c */ /* 0x000fda0003f85070 */
[----:B-123--:R-:W-:-:S04]  /*15070*/  @!P4 LEA R4, P5, R244, R243, 0x1 ;  /* 0x000000f3f404c211 */ /* 0x00efc800078a08ff */
[C---:B------:R-:W-:Y:S02]  /*15080*/  @!P4 LEA.HI.X R5, R244.reuse, R245, R247, 0x1, P5 ;  /* 0x000000f5f405c211 */ /* 0x040fe400028f0cf7 */
[----:B------:R-:W-:-:S03]  /*15090*/  @P2 IADD3 R0, P5, R244, R192, RZ ;  /* 0x000000c0f4002210 */ /* 0x000fc60007fbe0ff */
[----:B------:R-:W-:Y:S01]  /*150a0*/  @!PT LDS RZ, [RZ] ;  /* 0x00000000fffff984 */ /* 0x000fe20000000800 */
[----:B------:R-:W-:Y:S01]  /*150b0*/  @!PT LDS RZ, [RZ] ;  /* 0x00000000fffff984 */ /* 0x000fe20000000800 */
[----:B------:R-:W-:Y:S01]  /*150c0*/  @!PT LDS RZ, [RZ] ;  /* 0x00000000fffff984 */ /* 0x000fe20000000800 */
[----:B------:R1:W-:Y:S02]  /*150d0*/  @!P4 LDGSTS.E.BYPASS.LTC128B.128 [R235+0x4800], desc[UR6][R4.64] ;  /* 0x0480000004ebcfae */ /* 0x0003e4000b901d46 */
[----:B----4-:R-:W-:Y:S01]  /*150e0*/  @P2 IMAD.X R3, R191, 0x1, R247, P5 ;  /* 0x00000001bf032824 */ /* 0x010fe200028e06f7 */
        /* <DEDUP_REMOVED lines=8> */
.L_x_3475:
[----:B------:R-:W-:Y:S05]  /*15170*/  BSYNC B0 ;  /* 0x0000000000007941 */ /* 0x000fea0003800000 */
.L_x_3474:
[----:B------:R-:W-:Y:S01]  /*15180*/  BSSY B0, `(.L_x_3476) ;  /* 0x0000019000007945 */ /* 0x000fe20003800000 */
[----:B------:R-:W-:Y:S02]  /*15190*/  ISETP.GE.AND P5, PT, R12, R8, PT ;  /* 0x000000080c00720c */ /* 0x000fe40003fa6270 */
[----:B------:R-:W-:Y:S01]  /*151a0*/  IADD3 R13, R106, 0x70, RZ ;  /* 0x000000706a0d7810 */ /* 0x000fe20007ffe0ff */
[----:B------:R-:W-:Y:S05]  /*151b0*/  @P1 BRA `(.L_x_3477) ;  /* 0x0000000000541947 */ /* 0x000fea0003800000 */
[----:B------:R-:W-:Y:S01]  /*151c0*/  LOP3.LUT R0, R238, 0x1, RZ, 0xc0, !PT ;  /* 0x00000001ee007812 */ /* 0x000fe200078ec0ff */
[----:B-1234-:R-:W-:Y:S01]  /*151d0*/  IMAD.SHL.U32 R2, R68, 0x20, RZ ;  /* 0x0000002044027824 */ /* 0x01efe200078e00ff */
[----:B------:R-:W-:Y:S02]  /*151e0*/  LOP3.LUT P1, RZ, R238, 0x2, RZ, 0xc0, !PT ;  /* 0x00000002eeff7812 */ /* 0x000fe4000782c0ff */
[----:B------:R-:W-:Y:S02]  /*151f0*/  ISETP.NE.U32.AND P2, PT, R0, 0x1, PT ;  /* 0x000000010000780c */ /* 0x000fe40003f45070 */
        /* <DEDUP_REMOVED lines=17> */
.L_x_3477:
[----:B------:R-:W-:Y:S05]  /*15310*/  BSYNC B0 ;  /* 0x0000000000007941 */ /* 0x000fea0003800000 */
.L_x_3476:
        /* <DEDUP_REMOVED lines=10> */
[----:B----4-:R-:W-:-:S04]  /*153c0*/  @P0 IMAD.WIDE.U32 R2, R68, 0x30, R190 ;  /* 0x0000003044020825 */ /* 0x010fc800078e00be */
[----:B------:R-:W-:Y:S01]  /*153d0*/  @!P1 IMAD R7, R69, 0x60, RZ ;  /* 0x0000006045079824 */ /* 0x000fe200078e02ff */
[----:B------:R-:W-:Y:S01]  /*153e0*/  @P0 LEA R6, P2, R2, R186, 0x1 ;  /* 0x000000ba02060211 */ /* 0x000fe200078408ff */
[----:B------:R-:W-:-:S04]  /*153f0*/  @!P1 IMAD.WIDE.U32 R4, R68, 0x60, R4 ;  /* 0x0000006044049825 */ /* 0x000fc800078e0004 */
[----:B------:R-:W-:Y:S01]  /*15400*/  @P0 IMAD.IADD R0, R0, 0x1, R3 ;  /* 0x0000000100000824 */ /* 0x000fe200078e0203 */
[----:B------:R-:W-:-:S04]  /*15410*/  @!P1 IADD3 R3, R7, R5, RZ ;  /* 0x0000000507039210 */ /* 0x000fc80007ffe0ff */
[----:B------:R-:W-:Y:S02]  /*15420*/  @P0 LEA.HI.X R7, R2, R187, R0, 0x1, P2 ;  /* 0x000000bb02070211 */ /* 0x000fe400010f0c00 */
[----:B------:R-:W-:-:S05]  /*15430*/  @!P1 MOV R2, R4 ;  /* 0x0000000400029202 */ /* 0x000fca0000000f00 */
        /* <DEDUP_REMOVED lines=10> */
.L_x_3479:
[----:B------:R-:W-:Y:S05]  /*154e0*/  BSYNC B0 ;  /* 0x0000000000007941 */ /* 0x000fea0003800000 */
.L_x_3478:
[----:B------:R-:W-:Y:S04]  /*154f0*/  BSSY B0, `(.L_x_3480) ;  /* 0x0000017000007945 */ /* 0x000fe80003800000 */
[----:B------:R-:W-:Y:S05]  /*15500*/  @P3 BRA `(.L_x_3481) ;  /* 0x0000000000543947 */ /* 0x000fea0003800000 */
[----:B------:R-:W-:Y:S01]  /*15510*/  LOP3.LUT R0, R238, 0x1, RZ, 0xc0, !PT ;  /* 0x00000001ee007812 */ /* 0x000fe200078ec0ff */
[----:B-1234-:R-:W-:Y:S01]  /*15520*/  IMAD.SHL.U32 R2, R68, 0x40, RZ ;  /* 0x0000004044027824 */ /* 0x01efe200078e00ff */
[----:B------:R-:W-:Y:S02]  /*15530*/  LOP3.LUT P0, RZ, R238, 0x2, RZ, 0xc0, !PT ;  /* 0x00000002eeff7812 */ /* 0x000fe4000780c0ff */
[----:B------:R-:W-:Y:S02]  /*15540*/  ISETP.NE.U32.AND P1, PT, R0, 0x1, PT ;  /* 0x000000010000780c */ /* 0x000fe40003f25070 */
[----:B------:R-:W-:-:S09]  /*15550*/  SHF.L.U64.HI R0, R68, 0x6, R69 ;  /* 0x0000000644007819 */ /* 0x000fd20000010245 */
[C---:B------:R-:W-:Y:S02]  /*15560*/  @P0 IADD3 R3, P2, R2.reuse, R192, RZ ;  /* 0x000000c002030210 */ /* 0x040fe40007f5e0ff */
[----:B------:R-:W-:-:S03]  /*15570*/  @!P1 LEA R4, P3, R2, R243, 0x1 ;  /* 0x000000f302049211 */ /* 0x000fc600078608ff */
        /* <DEDUP_REMOVED lines=14> */
.L_x_3481:
[----:B------:R-:W-:Y:S05]  /*15660*/  BSYNC B0 ;  /* 0x0000000000007941 */ /* 0x000fea0003800000 */
.L_x_3480:
[----:B------:R-:W-:Y:S04]  /*15670*/  BSSY B0, `(.L_x_3482) ;  /* 0x000001c000007945 */ /* 0x000fe80003800000 */
[----:B------:R-:W-:Y:S05]  /*15680*/  @P6 BRA `(.L_x_3483) ;  /* 0x0000000000686947 */ /* 0x000fea0003800000 */
[C---:B------:R-:W-:Y:S02]  /*15690*/  LOP3.LUT R0, R238.reuse, 0x1, RZ, 0xc0, !PT ;  /* 0x00000001ee007812 */ /* 0x040fe400078ec0ff */
[----:B------:R-:W-:Y:S02]  /*156a0*/  LOP3.LUT P0, RZ, R238, 0x2, RZ, 0xc0, !PT ;  /* 0x00000002eeff7812 */ /* 0x000fe4000780c0ff */
[----:B------:R-:W-:-:S11]  /*156b0*/  ISETP.NE.U32.AND P1, PT, R0, 0x1, PT ;  /* 0x000000010000780c */ /* 0x000fd60003f25070 */
[----:B-1234-:R-:W-:Y:S01]  /*156c0*/  @P0 MOV R3, R191 ;  /* 0x000000bf00030202 */ /* 0x01efe20000000f00 */
[----:B------:R-:W-:Y:S01]  /*156d0*/  @P0 IMAD.MOV.U32 R2, RZ, RZ, R192 ;  /* 0x000000ffff020224 */ /* 0x000fe200078e00c0 */
[----:B------:R-:W-:Y:S01]  /*156e0*/  @!P1 MOV R5, R245 ;  /* 0x000000f500059202 */ /* 0x000fe20000000f00 */
[----:B------:R-:W-:Y:S02]  /*156f0*/  @!P1 IMAD.MOV.U32 R4, RZ, RZ, R243 ;  /* 0x000000ffff049224 */ /* 0x000fe400078e00f3 */
[----:B------:R-:W-:Y:S02]  /*15700*/  @P0 IMAD R0, R69, 0x50, RZ ;  /* 0x0000005045000824 */ /* 0x000fe400078e02ff */
[----:B------:R-:W-:-:S04]  /*15710*/  @P0 IMAD.WIDE.U32 R2, R68, 0x50, R2 ;  /* 0x0000005044020825 */ /* 0x000fc800078e0002 */
[----:B------:R-:W-:Y:S01]  /*15720*/  @!P1 IMAD R7, R69, 0xa0, RZ ;  /* 0x000000a045079824 */ /* 0x000fe200078e02ff */
[----:B------:R-:W-:Y:S01]  /*15730*/  @P0 LEA R6, P2, R2, R186, 0x1 ;  /* 0x000000ba02060211 */ /* 0x000fe200078408ff */
[----:B------:R-:W-:-:S04]  /*15740*/  @!P1 IMAD.WIDE.U32 R4, R68, 0xa0, R4 ;  /* 0x000000a044049825 */ /* 0x000fc800078e0004 */
[----:B------:R-:W-:Y:S01]  /*15750*/  @P0 IMAD.IADD R0, R3, 0x1, R0 ;  /* 0x0000000103000824 */ /* 0x000fe200078e0200 */
[----:B------:R-:W-:-:S04]  /*15760*/  @!P1 IADD3 R3, R7, R5, RZ ;  /* 0x0000000507039210 */ /* 0x000fc80007ffe0ff */
[----:B------:R-:W-:Y:S01]  /*15770*/  @P0 LEA.HI.X R7, R2, R187, R0, 0x1, P2 ;  /* 0x000000bb02070211 */ /* 0x000fe200010f0c00 */
        /* <DEDUP_REMOVED lines=11> */
.L_x_3483:
[----:B------:R-:W-:Y:S05]  /*15830*/  BSYNC B0 ;  /* 0x0000000000007941 */ /* 0x000fea0003800000 */
.L_x_3482:
        /* <DEDUP_REMOVED lines=28> */
.L_x_3485:
[----:B------:R-:W-:Y:S05]  /*15a00*/  BSYNC B0 ;  /* 0x0000000000007941 */ /* 0x000fea0003800000 */
.L_x_3484:
        /* <DEDUP_REMOVED lines=10> */
[C---:B------:R-:W-:Y:S02]  /*15ab0*/  @P0 LEA R6, P2, R4.reuse, R186, 0x1 ;  /* 0x000000ba04060211 */ /* 0x040fe400078408ff */
[----:B----4-:R-:W-:Y:S01]  /*15ac0*/  @!P1 MOV R2, R243 ;  /* 0x000000f300029202 */ /* 0x010fe20000000f00 */
        /* <DEDUP_REMOVED lines=15> */
.L_x_3487:
[----:B------:R-:W-:Y:S05]  /*15bc0*/  BSYNC B0 ;  /* 0x0000000000007941 */ /* 0x000fea0003800000 */
.L_x_3486:
[----:B-1234-:R-:W2:Y:S04]  /*15bd0*/  LD.E.64 R2, desc[UR6][R28.64+0x1c0] ;  /* 0x0001c0061c027980 */ /* 0x01eea8000c101b00 */
[----:B------:R-:W3:Y:S01]  /*15be0*/  LD.E.64 R4, desc[UR6][R28.64+0x1b8] ;  /* 0x0001b8061c047980 */ /* 0x000ee2000c101b00 */
[----:B------:R-:W1:Y:S03]  /*15bf0*/  S2R R0, SR_CTAID.Z ;  /* 0x0000000000007919 */ /* 0x000e660000002700 */
[----:B------:R-:W0:Y:S04]  /*15c00*/  LDGDEPBAR ;  /* 0x00000000000079af */ /* 0x000e280000000000 */
[----:B------:R4:W5:Y:S04]  /*15c10*/  LD.E R30, desc[UR6][R28.64+0xd8] ;  /* 0x0000d8061c1e7980 */ /* 0x000968000c101900 */
[----:B------:R4:W5:Y:S01]  /*15c20*/  LD.E R162, desc[UR6][R28.64+0x188] ;  /* 0x000188061ca27980 */ /* 0x000962000c101900 */
[----:B-1----:R-:W-:Y:S01]  /*15c30*/  IMAD.MOV.U32 R198, RZ, RZ, R0 ;  /* 0x000000ffffc67224 */ /* 0x002fe200078e0000 */
[----:B------:R-:W-:Y:S01]  /*15c40*/  SHF.R.S32.HI R9, RZ, 0x4, R211 ;  /* 0x00000004ff097819 */ /* 0x000fe200000114d3 */
[----:B------:R-:W-:Y:S03]  /*15c50*/  BSSY B0, `(.L_x_3488) ;  /* 0x0000026000007945 */ /* 0x000fe60003800000 */
[----:B------:R-:W-:-:S02]  /*15c60*/  LEA.HI R0, R211, R9, RZ, 0x1 ;  /* 0x00000009d3007211 */ /* 0x000fc400078f08ff */
[-C--:B------:R-:W-:Y:S02]  /*15c70*/  ISETP.GE.AND P3, PT, R52, R8.reuse, PT ;  /* 0x000000083400720c */ /* 0x080fe40003f66270 */
[-C--:B------:R-:W-:Y:S02]  /*15c80*/  ISETP.GE.AND P0, PT, R38, R8.reuse, PT ;  /* 0x000000082600720c */ /* 0x080fe40003f06270 */
[-C--:B------:R-:W-:Y:S02]  /*15c90*/  ISETP.GE.AND P6, PT, R36, R8.reuse, PT ;  /* 0x000000082400720c */ /* 0x080fe40003fc6270 */
[-C--:B------:R-:W-:Y:S02]  /*15ca0*/  ISETP.GE.AND P5, PT, R10, R8.reuse, PT ;  /* 0x000000080a00720c */ /* 0x080fe40003fa6270 */
[----:B------:R-:W-:Y:S01]  /*15cb0*/  ISETP.GE.AND P4, PT, R11, R8, PT ;  /* 0x000000080b00720c */ /* 0x000fe20003f86270 */
[----:B--2---:R-:W-:Y:S02]  /*15cc0*/  IMAD R3, R3, R54, RZ ;  /* 0x0000003603037224 */ /* 0x004fe400078e02ff */
[----:B------:R-:W-:-:S04]  /*15cd0*/  IMAD.WIDE.U32 R6, R54, R2, R198 ;  /* 0x0000000236067225 */ /* 0x000fc800078e00c6 */
[----:B------:R-:W-:Y:S01]  /*15ce0*/  IMAD R3, R2, R213, R3 ;  /* 0x000000d502037224 */ /* 0x000fe200078e0203 */
[----:B---3--:R-:W-:-:S03]  /*15cf0*/  LEA R2, P1, R6, R4, 0x2 ;  /* 0x0000000406027211 */ /* 0x008fc600078210ff */
[----:B------:R-:W-:-:S05]  /*15d00*/  IMAD.IADD R3, R7, 0x1, R3 ;  /* 0x0000000107037824 */ /* 0x000fca00078e0203 */
[----:B------:R-:W-:-:S05]  /*15d10*/  LEA.HI.X R3, R6, R5, R3, 0x2, P1 ;  /* 0x0000000506037211 */ /* 0x000fca00008f1403 */
[----:B------:R4:W5:Y:S01]  /*15d20*/  LD.E R163, desc[UR6][R2.64] ;  /* 0x0000000602a37980 */ /* 0x000962000c101900 */
[----:B------:R-:W-:-:S04]  /*15d30*/  DEPBAR.LE SB0, 0x0 ;  /* 0x000080000000791a */ /* 0x000fc80000000000 */
[----:B------:R-:W-:Y:S01]  /*15d40*/  BAR.SYNC.DEFER_BLOCKING 0x0 ;  /* 0x0000000000007b1d */ /* 0x000fe20000010000 */
[----:B------:R-:W-:Y:S02]  /*15d50*/  ISETP.GE.AND P1, PT, R106, R8, PT ;  /* 0x000000086a00720c */ /* 0x000fe40003f26270 */
[----:B------:R-:W-:-:S11]  /*15d60*/  LOP3.LUT R7, R0, 0xfffffffe, RZ, 0xc0, !PT ;  /* 0xfffffffe00077812 */ /* 0x000fd600078ec0ff */
[----:B------:R4:W-:Y:S04]  /*15d70*/  @P1 STS.128 [R235+0xc000], RZ ;  /* 0x00c000ffeb001388 */ /* 0x0009e80000000c00 */
[----:B------:R4:W-:Y:S01]  /*15d80*/  @P1 STS.128 [R235+0x10000], RZ ;  /* 0x010000ffeb001388 */ /* 0x0009e20000000c00 */
[----:B------:R-:W-:Y:S05]  /*15d90*/  @P1 BRA `(.L_x_3489) ;  /* 0x0000000000441947 */ /* 0x000fea0003800000 */
[C---:B------:R-:W-:Y:S02]  /*15da0*/  LOP3.LUT R0, R238.reuse, 0x1, RZ, 0xc0, !PT ;  /* 0x00000001ee007812 */ /* 0x040fe400078ec0ff */
[----:B------:R-:W-:Y:S02]  /*15db0*/  LOP3.LUT P1, RZ, R238, 0x2, RZ, 0xc0, !PT ;  /* 0x00000002eeff7812 */ /* 0x000fe4000782c0ff */
[----:B------:R-:W-:-:S11]  /*15dc0*/  ISETP.NE.U32.AND P2, PT, R0, 0x1, PT ;  /* 0x000000010000780c */ /* 0x000fd60003f45070 */
[----:B----4-:R-:W-:Y:S02]  /*15dd0*/  @P1 IMAD.MOV.U32 R2, RZ, RZ, R205 ;  /* 0x000000ffff021224 */ /* 0x010fe400078e00cd */
        /* <DEDUP_REMOVED lines=13> */
.L_x_3489:
[----:B------:R-:W-:Y:S05]  /*15eb0*/  BSYNC B0 ;  /* 0x0000000000007941 */ /* 0x000fea0003800000 */
.L_x_3488:
        /* <DEDUP_REMOVED lines=9> */
[----:B----4-:R-:W-:-:S03]  /*15f50*/  @P2 LEA R2, P1, R248, R205, 0x1 ;  /* 0x000000cdf8022211 */ /* 0x010fc600078208ff */
        /* <DEDUP_REMOVED lines=11> */
.L_x_3491:
[----:B------:R-:W-:Y:S05]  /*16010*/  BSYNC B0 ;  /* 0x0000000000007941 */ /* 0x000fea0003800000 */
.L_x_3490:
[----:B------:R2:W-:Y:S01]  /*16020*/  @P0 STS.128 [R235+0xd000], RZ ;  /* 0x00d000ffeb000388 */ /* 0x0005e20000000c00 */
[----:B------:R-:W-:Y:S01]  /*16030*/  IMAD.SHL.U32 R0, R197, 0x40, RZ ;  /* 0x00000040c5007824 */ /* 0x000fe200078e00ff */
[----:B------:R-:W-:Y:S01]  /*16040*/  BSSY B0, `(.L_x_3492) ;  /* 0x0000026000007945 */ /* 0x000fe20003800000 */
[----:B-1-34-:R-:W-:Y:S01]  /*16050*/  IMAD.SHL.U32 R2, R204, 0x40, RZ ;  /* 0x00000040cc027824 */ /* 0x01afe200078e00ff */
[----:B------:R2:W-:Y:S01]  /*16060*/  @P0 STS.128 [R235+0x11000], RZ ;  /* 0x011000ffeb000388 */ /* 0x0005e20000000c00 */
[----:B------:R-:W-:Y:S01]  /*16070*/  IMAD.IADD R7, R9, 0x1, -R7 ;  /* 0x0000000109077824 */ /* 0x000fe200078e0a07 */
[----:B------:R-:W-:Y:S01]  /*16080*/  LOP3.LUT R0, R0, 0x1c0, RZ, 0xc0, !PT ;  /* 0x000001c000007812 */ /* 0x000fe200078ec0ff */
[----:B------:R-:W-:Y:S01]  /*16090*/  IMAD.SHL.U32 R3, R106, 0x8, RZ ;  /* 0x000000086a037824 */ /* 0x000fe200078e00ff */
[----:B------:R-:W-:Y:S01]  /*160a0*/  LOP3.LUT R2, R2, 0x1c0, RZ, 0xc0, !PT ;  /* 0x000001c002027812 */ /* 0x000fe200078ec0ff */
[----:B------:R-:W-:Y:S01]  /*160b0*/  IMAD.SHL.U32 R4, R7, 0x8, RZ ;  /* 0x0000000807047824 */ /* 0x000fe200078e00ff */
[----:B------:R-:W-:Y:S01]  /*160c0*/  ISETP.GE.AND P3, PT, R12, R8, PT ;  /* 0x000000080c00720c */ /* 0x000fe20003f66270 */
        /* <DEDUP_REMOVED lines=10> */
[----:B------:R-:W-:Y:S01]  /*16170*/  LOP3.LUT R0, R238, 0x1, RZ, 0xc0, !PT ;  /* 0x00000001ee007812 */ /* 0x000fe200078ec0ff */
[----:B------:R-:W-:Y:S01]  /*16180*/  IMAD.SHL.U32 R3, R152, 0x20, RZ ;  /* 0x0000002098037824 */ /* 0x000fe200078e00ff */
[----:B------:R-:W-:Y:S02]  /*16190*/  LOP3.LUT P1, RZ, R238, 0x2, RZ, 0xc0, !PT ;  /* 0x00000002eeff7812 */ /* 0x000fe4000782c0ff */
[----:B------:R-:W-:Y:S02]  /*161a0*/  ISETP.NE.U32.AND P2, PT, R0, 0x1, PT ;  /* 0x000000010000780c */ /* 0x000fe40003f45070 */
        /* <DEDUP_REMOVED lines=15> */
.L_x_3493:
[----:B------:R-:W-:Y:S05]  /*162a0*/  BSYNC B0 ;  /* 0x0000000000007941 */ /* 0x000fea0003800000 */
.L_x_3492:
[----:B------:R3:W-:Y:S01]  /*162b0*/  @P6 STS.128 [R235+0xd800], RZ ;  /* 0x00d800ffeb006388 */ /* 0x0007e20000000c00 */
[----:B------:R-:W-:Y:S01]  /*162c0*/  IMAD R0, R7, 0x200, R9 ;  /* 0x0000020007007824 */ /* 0x000fe200078e0209 */
[----:B------:R-:W-:Y:S01]  /*162d0*/  BSSY B0, `(.L_x_3494) ;  /* 0x000001e000007945 */ /* 0x000fe20003800000 */
[----:B-1----:R-:W-:Y:S01]  /*162e0*/  IMAD.IADD R2, R31, 0x1, R6 ;  /* 0x000000011f027824 */ /* 0x002fe200078e0206 */
        /* <DEDUP_REMOVED lines=28> */
.L_x_3495:
[----:B------:R-:W-:Y:S05]  /*164b0*/  BSYNC B0 ;  /* 0x0000000000007941 */ /* 0x000fea0003800000 */
.L_x_3494:
[----:B------:R4:W-:Y:S01]  /*164c0*/  @P5 STS.128 [R235+0xe000], RZ ;  /* 0x00e000ffeb005388 */ /* 0x0009e20000000c00 */
[----:B------:R-:W-:Y:S03]  /*164d0*/  BSSY B0, `(.L_x_3496) ;  /* 0x0000016000007945 */ /* 0x000fe60003800000 */
[----:B------:R4:W-:Y:S01]  /*164e0*/  @P5 STS.128 [R235+0x12000], RZ ;  /* 0x012000ffeb005388 */ /* 0x0009e20000000c00 */
[----:B------:R-:W-:Y:S05]  /*164f0*/  @P5 BRA `(.L_x_3497) ;  /* 0x00000000004c5947 */ /* 0x000fea0003800000 */
[----:B------:R-:W-:Y:S01]  /*16500*/  LOP3.LUT R0, R238, 0x1, RZ, 0xc0, !PT ;  /* 0x00000001ee007812 */ /* 0x000fe200078ec0ff */
[----:B-1----:R-:W-:Y:S01]  /*16510*/  IMAD.SHL.U32 R5, R152, 0x40, RZ ;  /* 0x0000004098057824 */ /* 0x002fe200078e00ff */
[----:B------:R-:W-:Y:S02]  /*16520*/  LOP3.LUT P2, RZ, R238, 0x2, RZ, 0xc0, !PT ;  /* 0x00000002eeff7812 */ /* 0x000fe4000784c0ff */
[----:B------:R-:W-:Y:S02]  /*16530*/  ISETP.NE.U32.AND P5, PT, R0, 0x1, PT ;  /* 0x000000010000780c */ /* 0x000fe40003fa5070 */
[----:B------:R-:W-:-:S09]  /*16540*/  SHF.L.U64.HI R0, R152, 0x6, R153 ;  /* 0x0000000698007819 */ /* 0x000fd20000010299 */
[CC--:B------:R-:W-:Y:S02]  /*16550*/  @P2 LEA R2, P1, R5.reuse, R205.reuse, 0x1 ;  /* 0x000000cd05022211 */ /* 0x0c0fe400078208ff */
        /* <DEDUP_REMOVED lines=13> */
.L_x_3497:
[----:B------:R-:W-:Y:S05]  /*16630*/  BSYNC B0 ;  /* 0x0000000000007941 */ /* 0x000fea0003800000 */
.L_x_3496:
        /* <DEDUP_REMOVED lines=27> */
.L_x_3499:
[----:B------:R-:W-:Y:S05]  /*167f0*/  BSYNC B0 ;  /* 0x0000000000007941 */ /* 0x000fea0003800000 */
.L_x_3498:
        /* <DEDUP_REMOVED lines=27> */
.L_x_3501:
[----:B------:R-:W-:Y:S05]  /*169b0*/  BSYNC B0 ;  /* 0x0000000000007941 */ /* 0x000fea0003800000 */
.L_x_3500:
        /* <DEDUP_REMOVED lines=27> */
.L_x_3503:
[----:B------:R-:W-:Y:S05]  /*16b70*/  BSYNC B0 ;  /* 0x0000000000007941 */ /* 0x000fea0003800000 */
.L_x_3502:
[----:B-1----:R-:W-:Y:S01]  /*16b80*/  LDSM.16.M88.4 R4, [R216] ;  /* 0x00000000d804783b */ /* 0x002fe20000000200 */
[----:B------:R-:W-:Y:S01]  /*16b90*/  R2P PR, R197, 0x6 ;  /* 0x00000006c5007804 */ /* 0x000fe20000000000 */
[C---:B------:R-:W-:Y:S02]  /*16ba0*/  VIADD R0, R208.reuse, 0x4000 ;  /* 0x00004000d0007836 */ /* 0x040fe40000000000 */
[----:B------:R-:W1:Y:S01]  /*16bb0*/  LDSM.16.M88.4 R12, [R208+0x4800] ;  /* 0x00480000d00c783b */ /* 0x000e620000000200 */
[----:B------:R-:W-:Y:S02]  /*16bc0*/  VIADD R215, R208, 0x4020 ;  /* 0x00004020d0d77836 */ /* 0x000fe40000000000 */
[----:B------:R-:W-:Y:S01]  /*16bd0*/  IMAD R217, R41, 0x2, R216 ;  /* 0x0000000229d97824 */ /* 0x000fe200078e02d8 */
[----:B------:R-:W2:Y:S04]  /*16be0*/  LDSM.16.M88.4 R8, [R208+0x5000] ;  /* 0x00500000d008783b */ /* 0x000ea80000000200 */
[----:B------:R-:W3:Y:S02]  /*16bf0*/  LDSM.16.M88.4 R16, [R208+0x4000] ;  /* 0x00400000d010783b */ /* 0x000ee40000000200 */
[----:B------:R-:W-:-:S02]  /*16c00*/  @P1 VIADD R215, R0, 0xffffffe0 ;  /* 0xffffffe000d71836 */ /* 0x000fc40000000000 */
[----:B-----5:R-:W4:Y:S04]  /*16c10*/  LDSM.16.M88.4 R32, [R208+0x6000] ;  /* 0x00600000d020783b */ /* 0x020f280000000200 */
[----:B------:R-:W4:Y:S04]  /*16c20*/  LD.E R2, desc[UR6][R28.64+0x18c] ;  /* 0x00018c061c027980 */ /* 0x000f28000c101900 */
[----:B------:R-:W4:Y:S04]  /*16c30*/  LDSM.16.M88.4 R24, [R208+0x7000] ;  /* 0x00700000d018783b */ /* 0x000f280000000200 */
[----:B------:R-:W4:Y:S04]  /*16c40*/  LDSM.16.M88.4 R20, [R208+0x5800] ;  /* 0x00580000d014783b */ /* 0x000f280000000200 */
[----:B------:R-:W4:Y:S04]  /*16c50*/  LDSM.16.M88.4 R36, [R208+0x6800] ;  /* 0x00680000d024783b */ /* 0x000f280000000200 */
[----:B------:R-:W-:Y:S04]  /*16c60*/  LDSM.16.M88.4 R60, [R215+0x1000] ;  /* 0x00100000d73c783b */ /* 0x000fe80000000200 */
[----:B------:R-:W-:Y:S01]  /*16c70*/  LDSM.16.M88.4 R72, [R215+0x800] ;  /* 0x00080000d748783b */ /* 0x000fe20000000200 */
[C---:B-1----:R-:W-:Y:S03]  /*16c80*/  HMMA.16816.F32 R112, R4.reuse, R12, RZ ;  /* 0x0000000c0470723c */ /* 0x042fe600000018ff */
[----:B------:R-:W-:Y:S04]  /*16c90*/  LDSM.16.M88.4 R44, [R215+0x2000] ;  /* 0x00200000d72c783b */ /* 0x000fe80000000200 */
[----:B------:R-:W-:Y:S01]  /*16ca0*/  LDSM.16.M88.4 R48, [R215+0x1800] ;  /* 0x00180000d730783b */ /* 0x000fe20000000200 */
[C---:B------:R-:W-:Y:S03]  /*16cb0*/  HMMA.16816.F32 R108, R4.reuse, R14, RZ ;  /* 0x0000000e046c723c */ /* 0x040fe600000018ff */
[----:B------:R-:W1:Y:S03]  /*16cc0*/  LDSM.16.M88.4 R12, [R208+0x7800] ;  /* 0x00780000d00c783b */ /* 0x000e660000000200 */
[C---:B--2---:R-:W-:Y:S01]  /*16cd0*/  HMMA.16816.F32 R104, R4.reuse, R8, RZ ;  /* 0x000000080468723c */ /* 0x044fe200000018ff */
[----:B------:R-:W-:Y:S01]  /*16ce0*/  IMAD R219, R40, 0x2, R216 ;  /* 0x0000000228db7824 */ /* 0x000fe200078e02d8 */
[----:B------:R-:W-:Y:S01]  /*16cf0*/  SHF.R.S32.HI R3, RZ, 0x1f, R207 ;  /* 0x0000001fff037819 */ /* 0x000fe200000114cf */
[----:B------:R-:W2:Y:S01]  /*16d00*/  MUFU.RCP R30, R30 ;  /* 0x0000001e001e7308 */ /* 0x000ea20000001000 */
[----:B------:R-:W0:Y:S02]  /*16d10*/  LDGDEPBAR ;  /* 0x00000000000079af */ /* 0x000e240000000000 */
[C---:B------:R-:W-:Y:S02]  /*16d20*/  HMMA.16816.F32 R100, R4.reuse, R10, RZ ;  /* 0x0000000a0464723c */ /* 0x040fe400000018ff */
[----:B------:R-:W2:Y:S04]  /*16d30*/  LDSM.16.M88.4 R8, [R217] ;  /* 0x00000000d908783b */ /* 0x000ea80000000200 */
[C---:B---3--:R-:W-:Y:S06]  /*16d40*/  HMMA.16816.F32 R80, R4.reuse, R16, RZ ;  /* 0x000000100450723c */ /* 0x048fec00000018ff */
[C---:B------:R-:W-:Y:S01]  /*16d50*/  HMMA.16816.F32 R92, R4.reuse, R18, RZ ;  /* 0x00000012045c723c */ /* 0x040fe200000018ff */
[----:B------:R-:W3:Y:S05]  /*16d60*/  LDSM.16.M88.4 R16, [R215] ;  /* 0x00000000d710783b */ /* 0x000eea0000000200 */
[C---:B----4-:R-:W-:Y:S06]  /*16d70*/  HMMA.16816.F32 R84, R4.reuse, R32, RZ ;  /* 0x000000200454723c */ /* 0x050fec00000018ff */
[C---:B------:R-:W-:Y:S01]  /*16d80*/  HMMA.16816.F32 R76, R4.reuse, R34, RZ ;  /* 0x00000022044c723c */ /* 0x040fe200000018ff */
[----:B------:R-:W4:Y:S05]  /*16d90*/  LDSM.16.M88.4 R32, [R215+0x3000] ;  /* 0x00300000d720783b */ /* 0x000f2a0000000200 */
[----:B------:R-:W-:Y:S01]  /*16da0*/  HMMA.16816.F32 R56, R4, R24, RZ ;  /* 0x000000180438723c */ /* 0x000fe200000018ff */
[----:B------:R-:W-:-:S05]  /*16db0*/  IMAD.MOV.U32 R0, RZ, RZ, 0x40 ;  /* 0x00000040ff007424 */ /* 0x000fca00078e00ff */
[----:B------:R-:W-:Y:S01]  /*16dc0*/  SEL R0, R0, 0xffffffc0, !P2 ;  /* 0xffffffc000007807 */ /* 0x000fe20005000000 */
[C---:B------:R-:W-:Y:S04]  /*16dd0*/  HMMA.16816.F32 R96, R4.reuse, R20, RZ ;  /* 0x000000140460723c */ /* 0x040fe800000018ff */
[----:B------:R-:W-:Y:S02]  /*16de0*/  IMAD.IADD R214, R208, 0x1, R0 ;  /* 0x00000001d0d67824 */ /* 0x000fe400078e0200 */
[C---:B------:R-:W-:Y:S01]  /*16df0*/  HMMA.16816.F32 R88, R4.reuse, R22, RZ ;  /* 0x000000160458723c */ /* 0x040fe200000018ff */
[----:B------:R-:W-:Y:S04]  /*16e00*/  LDSM.16.M88.4 R20, [R215+0x3800] ;  /* 0x00380000d714783b */ /* 0x000fe80000000200 */
[----:B------:R-:W-:Y:S01]  /*16e10*/  LDSM.16.M88.4 R136, [R214+0x5000] ;  /* 0x00500000d688783b */ /* 0x000fe20000000200 */
[C---:B------:R-:W-:Y:S03]  /*16e20*/  HMMA.16816.F32 R68, R4.reuse, R36, RZ ;  /* 0x000000240444723c */ /* 0x040fe600000018ff */
[----:B------:R-:W-:Y:S03]  /*16e30*/  LDSM.16.M88.4 R132, [R214+0x4800] ;  /* 0x00480000d684783b */ /* 0x000fe60000000200 */
[C---:B------:R-:W-:Y:S01]  /*16e40*/  HMMA.16816.F32 R64, R4.reuse, R38, RZ ;  /* 0x000000260440723c */ /* 0x040fe200000018ff */
[----:B------:R-:W4:Y:S05]  /*16e50*/  LDSM.16.M88.4 R36, [R215+0x2800] ;  /* 0x00280000d724783b */ /* 0x000f2a0000000200 */
[C---:B------:R-:W-:Y:S06]  /*16e60*/  HMMA.16816.F32 R52, R4.reuse, R26, RZ ;  /* 0x0000001a0434723c */ /* 0x040fec00000018ff */
[C---:B-1----:R-:W-:Y:S06]  /*16e70*/  HMMA.16816.F32 R120, R4.reuse, R12, RZ ;  /* 0x0000000c0478723c */ /* 0x042fec00000018ff */
[----:B------:R-:W-:Y:S01]  /*16e80*/  HMMA.16816.F32 R24, R4, R14, RZ ;  /* 0x0000000e0418723c */ /* 0x000fe200000018ff */
[----:B------:R-:W1:Y:S05]  /*16e90*/  LDSM.16.M88.4 R12, [R219] ;  /* 0x00000000db0c783b */ /* 0x000e6a0000000200 */
[C---:B--2---:R-:W-:Y:S06]  /*16ea0*/  HMMA.16816.F32 R128, R8.reuse, R62, R100 ;  /* 0x0000003e0880723c */ /* 0x044fec0000001864 */
[C---:B---3--:R-:W-:Y:S06]  /*16eb0*/  HMMA.16816.F32 R116, R8.reuse, R16, R80 ;  /* 0x000000100874723c */ /* 0x048fec0000001850 */
[C---:B------:R-:W-:Y:S01]  /*16ec0*/  HMMA.16816.F32 R4, R8.reuse, R18, R92 ;  /* 0x000000120804723c */ /* 0x040fe2000000185c */
[----:B------:R-:W2:Y:S05]  /*16ed0*/  LDSM.16.M88.4 R16, [R214+0x4000] ;  /* 0x00400000d610783b */ /* 0x000eaa0000000200 */
[C---:B------:R-:W-:Y:S06]  /*16ee0*/  HMMA.16816.F32 R112, R8.reuse, R72, R112 ;  /* 0x000000480870723c */ /* 0x040fec0000001870 */
[C---:B------:R-:W-:Y:S01]  /*16ef0*/  HMMA.16816.F32 R108, R8.reuse, R74, R108 ;  /* 0x0000004a086c723c */ /* 0x040fe2000000186c */
[----:B------:R-:W3:Y:S05]  /*16f00*/  LDSM.16.M88.4 R72, [R214+0x5800] ;  /* 0x00580000d648783b */ /* 0x000eea0000000200 */
[C---:B------:R-:W-:Y:S06]  /*16f10*/  HMMA.16816.F32 R100, R8.reuse, R44, R84 ;  /* 0x0000002c0864723c */ /* 0x040fec0000001854 */
[C---:B----4-:R-:W-:Y:S01]  /*16f20*/  HMMA.16816.F32 R84, R8.reuse, R32, R56 ;  /* 0x000000200854723c */ /* 0x050fe20000001838 */
[----:B------:R-:W4:Y:S05]  /*16f30*/  LDSM.16.M88.4 R56, [R214+0x6000] ;  /* 0x00600000d638783b */ /* 0x000f2a0000000200 */
[C---:B------:R-:W-:Y:S06]  /*16f40*/  HMMA.16816.F32 R140, R8.reuse, R48, R96 ;  /* 0x00000030088c723c */ /* 0x040fec0000001860 */
[C---:B------:R-:W-:Y:S01]  /*16f50*/  HMMA.16816.F32 R124, R8.reuse, R50, R88 ;  /* 0x00000032087c723c */ /* 0x040fe20000001858 */
[----:B------:R-:W-:Y:S05]  /*16f60*/  LDSM.16.M88.4 R48, [R214+0x7000] ;  /* 0x00700000d630783b */ /* 0x000fea0000000200 */
[C---:B------:R-:W-:Y:S01]  /*16f70*/  HMMA.16816.F32 R96, R8.reuse, R46, R76 ;  /* 0x0000002e0860723c */ /* 0x040fe2000000184c */
[----:B------:R-:W-:Y:S05]  /*16f80*/  LDSM.16.M88.4 R44, [R214+0x7800] ;  /* 0x00780000d62c783b */ /* 0x000fea0000000200 */
[----:B------:R-:W-:Y:S01]  /*16f90*/  HMMA.16816.F32 R80, R8, R34, R52 ;  /* 0x000000220850723c */ /* 0x000fe20000001834 */
[----:B------:R-:W4:Y:S01]  /*16fa0*/  LDSM.16.M88.4 R52, [R214+0x6800] ;  /* 0x00680000d634783b */ /* 0x000f220000000200 */
[----:B------:R-:W-:Y:S01]  /*16fb0*/  LEA R218, R40, R217, 0x1 ;  /* 0x000000d928da7211 */ /* 0x000fe200078e08ff */
[----:B------:R-:W-:-:S03]  /*16fc0*/  IMAD.IADD R213, R0, 0x1, R215 ;  /* 0x0000000100d57824 */ /* 0x000fc600078e02d7 */
[C---:B------:R-:W-:Y:S06]  /*16fd0*/  HMMA.16816.F32 R104, R8.reuse, R60, R104 ;  /* 0x0000003c0868723c */ /* 0x040fec0000001868 */
[C---:B------:R-:W-:Y:S06]  /*16fe0*/  HMMA.16816.F32 R92, R8.reuse, R36, R68 ;  /* 0x00000024085c723c */ /* 0x040fec0000001844 */
[----:B------:R-:W-:Y:S06]  /*16ff0*/  HMMA.16816.F32 R88, R8, R38, R64 ;  /* 0x000000260858723c */ /* 0x000fec0000001840 */
[----:B-1----:R-:W-:Y:S06]  /*17000*/  HMMA.16816.F32 R68, R12, R138, R128 ;  /* 0x0000008a0c44723c */ /* 0x002fec0000001880 */
[C---:B------:R-:W-:Y:S06]  /*17010*/  HMMA.16816.F32 R76, R8.reuse, R20, R120 ;  /* 0x00000014084c723c */ /* 0x040fec0000001878 */
[----:B------:R-:W-:Y:S01]  /*17020*/  HMMA.16816.F32 R64, R8, R22, R24 ;  /* 0x000000160840723c */ /* 0x000fe20000001818 */
[----:B------:R-:W-:Y:S05]  /*17030*/  LDSM.16.M88.4 R8, [R213+0x800] ;  /* 0x00080000d508783b */ /* 0x000fea0000000200 */
[C---:B--2---:R-:W-:Y:S01]  /*17040*/  HMMA.16816.F32 R36, R12.reuse, R18, R4 ;  /* 0x000000120c24723c */ /* 0x044fe20000001804 */
[----:B------:R-:W1:Y:S05]  /*17050*/  LDSM.16.M88.4 R4, [R218] ;  /* 0x00000000da04783b */ /* 0x000e6a0000000200 */
[C---:B------:R-:W-:Y:S06]  /*17060*/  HMMA.16816.F32 R32, R12.reuse, R132, R112 ;  /* 0x000000840c20723c */ /* 0x040fec0000001870 */
[C---:B---3--:R-:W-:Y:S06]  /*17070*/  HMMA.16816.F32 R128, R12.reuse, R74, R124 ;  /* 0x0000004a0c80723c */ /* 0x048fec000000187c */
[C---:B----4-:R-:W-:Y:S06]  /*17080*/  HMMA.16816.F32 R112, R12.reuse, R56, R100 ;  /* 0x000000380c70723c */ /* 0x050fec0000001864 */
[C---:B------:R-:W-:Y:S01]  /*17090*/  HMMA.16816.F32 R124, R12.reuse, R58, R96 ;  /* 0x0000003a0c7c723c */ /* 0x040fe20000001860 */
[----:B------:R-:W2:Y:S05]  /*170a0*/  LDSM.16.M88.4 R56, [R213+0x1000] ;  /* 0x00100000d538783b */ /* 0x000eaa0000000200 */
[C---:B------:R-:W-:Y:S01]  /*170b0*/  HMMA.16816.F32 R60, R12.reuse, R16, R116 ;  /* 0x000000100c3c723c */ /* 0x040fe20000001874 */
[----:B------:R-:W3:Y:S05]  /*170c0*/  LDSM.16.M88.4 R16, [R213] ;  /* 0x00000000d510783b */ /* 0x000eea0000000200 */
[C---:B------:R-:W-:Y:S06]  /*170d0*/  HMMA.16816.F32 R24, R12.reuse, R134, R108 ;  /* 0x000000860c18723c */ /* 0x040fec000000186c */
[C---:B------:R-:W-:Y:S01]  /*170e0*/  HMMA.16816.F32 R20, R12.reuse, R136, R104 ;  /* 0x000000880c14723c */ /* 0x040fe20000001868 */
[----:B------:R-:W-:Y:S05]  /*170f0*/  LDSM.16.M88.4 R136, [R215+0x4000] ;  /* 0x00400000d788783b */ /* 0x000fea0000000200 */
[C---:B------:R-:W-:Y:S01]  /*17100*/  HMMA.16816.F32 R120, R12.reuse, R72, R140 ;  /* 0x000000480c78723c */ /* 0x040fe2000000188c */
[----:B------:R-:W-:Y:S05]  /*17110*/  LDSM.16.M88.4 R72, [R213+0x3000] ;  /* 0x00300000d548783b */ /* 0x000fea0000000200 */
[C---:B------:R-:W-:Y:S01]  /*17120*/  HMMA.16816.F32 R116, R12.reuse, R52, R92 ;  /* 0x000000340c74723c */ /* 0x040fe2000000185c */
[----:B------:R-:W4:Y:S05]  /*17130*/  LDSM.16.M88.4 R92, [R213+0x1800] ;  /* 0x00180000d55c783b */ /* 0x000f2a0000000200 */
[C---:B------:R-:W-:Y:S01]  /*17140*/  HMMA.16816.F32 R108, R12.reuse, R54, R88 ;  /* 0x000000360c6c723c */ /* 0x040fe20000001858 */
[----:B------:R-:W-:Y:S05]  /*17150*/  LDSM.16.M88.4 R52, [R208+0x8000] ;  /* 0x00800000d034783b */ /* 0x000fea0000000200 */
[C---:B------:R-:W-:Y:S06]  /*17160*/  HMMA.16816.F32 R132, R12.reuse, R48, R84 ;  /* 0x000000300c84723c */ /* 0x040fec0000001854 */
[C---:B------:R-:W-:Y:S01]  /*17170*/  HMMA.16816.F32 R104, R12.reuse, R50, R80 ;  /* 0x000000320c68723c */ /* 0x040fe20000001850 */
[----:B------:R-:W-:Y:S05]  /*17180*/  LDSM.16.M88.4 R48, [R208+0x8800] ;  /* 0x00880000d030783b */ /* 0x000fea0000000200 */
[C---:B------:R-:W-:Y:S01]  /*17190*/  HMMA.16816.F32 R100, R12.reuse, R44, R76 ;  /* 0x0000002c0c64723c */ /* 0x040fe2000000184c */
[----:B------:R-:W-:Y:S05]  /*171a0*/  LDSM.16.M88.4 R76, [R213+0x2000] ;  /* 0x00200000d54c783b */ /* 0x000fea0000000200 */
[----:B------:R-:W-:Y:S01]  /*171b0*/  HMMA.16816.F32 R96, R12, R46, R64 ;  /* 0x0000002e0c60723c */ /* 0x000fe20000001840 */
[----:B------:R-:W4:Y:S04]  /*171c0*/  LDSM.16.M88.4 R12, [R213+0x2800] ;  /* 0x00280000d50c783b */ /* 0x000f280000000200 */
[----:B------:R-:W-:Y:S01]  /*171d0*/  LDSM.16.M88.4 R44, [R208+0x9000] ;  /* 0x00900000d02c783b */ /* 0x000fe20000000200 */
[C---:B-1----:R-:W-:Y:S06]  /*171e0*/  HMMA.16816.F32 R80, R4.reuse, R8, R32 ;  /* 0x000000080450723c */ /* 0x042fec0000001820 */
[C---:B------:R-:W-:Y:S06]  /*171f0*/  HMMA.16816.F32 R64, R4.reuse, R10, R24 ;  /* 0x0000000a0440723c */ /* 0x040fec0000001818 */
[C---:B--2---:R-:W-:Y:S06]  /*17200*/  HMMA.16816.F32 R32, R4.reuse, R56, R20 ;  /* 0x000000380420723c */ /* 0x044fec0000001814 */
[C---:B------:R-:W-:Y:S01]  /*17210*/  HMMA.16816.F32 R24, R4.reuse, R58, R68 ;  /* 0x0000003a0418723c */ /* 0x040fe20000001844 */
[----:B------:R-:W1:Y:S04]  /*17220*/  LDSM.16.M88.4 R56, [R213+0x3800] ;  /* 0x00380000d538783b */ /* 0x000e680000000200 */
[----:B------:R-:W-:Y:S01]  /*17230*/  LDSM.16.M88.4 R68, [R208+0xa000] ;  /* 0x00a00000d044783b */ /* 0x000fe20000000200 */
[C---:B---3--:R-:W-:Y:S06]  /*17240*/  HMMA.16816.F32 R88, R4.reuse, R16, R60 ;  /* 0x000000100458723c */ /* 0x048fec000000183c */
[C---:B------:R-:W-:Y:S01]  /*17250*/  HMMA.16816.F32 R84, R4.reuse, R18, R36 ;  /* 0x000000120454723c */ /* 0x040fe20000001824 */
[----:B------:R-:W2:Y:S04]  /*17260*/  LDSM.16.M88.4 R16, [R216+0x2000] ;  /* 0x00200000d810783b */ /* 0x000ea80000000200 */
[----:B------:R-:W3:Y:S01]  /*17270*/  LDSM.16.M88.4 R36, [R208+0x9800] ;  /* 0x00980000d024783b */ /* 0x000ee20000000200 */
[C---:B----4-:R-:W-:Y:S06]  /*17280*/  HMMA.16816.F32 R20, R4.reuse, R92, R120 ;  /* 0x0000005c0414723c */ /* 0x050fec0000001878 */
[C---:B------:R-:W-:Y:S01]  /*17290*/  HMMA.16816.F32 R8, R4.reuse, R94, R128 ;  /* 0x0000005e0408723c */ /* 0x040fe20000001880 */
[----:B------:R-:W-:Y:S05]  /*172a0*/  LDSM.16.M88.4 R92, [R208+0xa800] ;  /* 0x00a80000d05c783b */ /* 0x000fea0000000200 */
[C---:B------:R-:W-:Y:S06]  /*172b0*/  HMMA.16816.F32 R116, R4.reuse, R12, R116 ;  /* 0x0000000c0474723c */ /* 0x040fec0000001874 */
[C---:B------:R-:W-:Y:S01]  /*172c0*/  HMMA.16816.F32 R144, R4.reuse, R14, R108 ;  /* 0x0000000e0490723c */ /* 0x040fe2000000186c */
[----:B------:R-:W4:Y:S04]  /*172d0*/  LDSM.16.M88.4 R12, [R217+0x2000] ;  /* 0x00200000d90c783b */ /* 0x000f280000000200 */
[----:B------:R-:W-:Y:S01]  /*172e0*/  LDSM.16.M88.4 R108, [R213+0x4000] ;  /* 0x00400000d56c783b */ /* 0x000fe20000000200 */
[C---:B-1----:R-:W-:Y:S03]  /*172f0*/  HMMA.16816.F32 R152, R4.reuse, R56, R100 ;  /* 0x000000380498723c */ /* 0x042fe60000001864 */
[----:B------:R-:W-:Y:S03]  /*17300*/  LDSM.16.M88.4 R100, [R215+0x7000] ;  /* 0x00700000d764783b */ /* 0x000fe60000000200 */
[----:B------:R-:W-:Y:S06]  /*17310*/  HMMA.16816.F32 R148, R4, R58, R96 ;  /* 0x0000003a0494723c */ /* 0x000fec0000001860 */
[----:B--2---:R-:W-:Y:S06]  /*17320*/  HMMA.16816.F32 R56, R16, R52, R88 ;  /* 0x000000341038723c */ /* 0x004fec0000001858 */
[C---:B------:R-:W-:Y:S06]  /*17330*/  HMMA.16816.F32 R60, R4.reuse, R76, R112 ;  /* 0x0000004c043c723c */ /* 0x040fec0000001870 */
[C---:B------:R-:W-:Y:S06]  /*17340*/  HMMA.16816.F32 R156, R4.reuse, R72, R132 ;  /* 0x00000048049c723c */ /* 0x040fec0000001884 */
[C---:B------:R-:W-:Y:S06]  /*17350*/  HMMA.16816.F32 R76, R4.reuse, R78, R124 ;  /* 0x0000004e044c723c */ /* 0x040fec000000187c */
[----:B------:R-:W-:Y:S01]  /*17360*/  HMMA.16816.F32 R72, R4, R74, R104 ;  /* 0x0000004a0448723c */ /* 0x000fe20000001868 */
[----:B------:R-:W-:Y:S04]  /*17370*/  LDSM.16.M88.4 R4, [R219+0x2000] ;  /* 0x00200000db04783b */ /* 0x000fe80000000200 */
[----:B------:R-:W-:Y:S01]  /*17380*/  LDSM.16.M88.4 R104, [R215+0x6800] ;  /* 0x00680000d768783b */ /* 0x000fe20000000200 */
[C---:B---3--:R-:W-:Y:S06]  /*17390*/  HMMA.16816.F32 R120, R16.reuse, R36, R20 ;  /* 0x000000241078723c */ /* 0x048fec0000001814 */
[C---:B------:R-:W-:Y:S01]  /*173a0*/  HMMA.16816.F32 R112, R16.reuse, R38, R8 ;  /* 0x000000261070723c */ /* 0x040fe20000001808 */
[----:B------:R-:W1:Y:S04]  /*173b0*/  LDSM.16.M88.4 R36, [R214+0x8000] ;  /* 0x00800000d624783b */ /* 0x000e680000000200 */
[----:B------:R-:W-:Y:S01]  /*173c0*/  LDSM.16.M88.4 R8, [R218+0x2000] ;  /* 0x00200000da08783b */ /* 0x000fe20000000200 */
[C---:B------:R-:W-:Y:S06]  /*173d0*/  HMMA.16816.F32 R84, R16.reuse, R54, R84 ;  /* 0x000000361054723c */ /* 0x040fec0000001854 */
[C---:B------:R-:W-:Y:S01]  /*173e0*/  HMMA.16816.F32 R128, R16.reuse, R44, R32 ;  /* 0x0000002c1080723c */ /* 0x040fe20000001820 */
[----:B------:R-:W-:Y:S05]  /*173f0*/  LDSM.16.M88.4 R32, [R208+0xb800] ;  /* 0x00b80000d020783b */ /* 0x000fea0000000200 */
[----:B------:R-:W-:Y:S01]  /*17400*/  HMMA.16816.F32 R124, R16, R46, R24 ;  /* 0x0000002e107c723c */ /* 0x000fe20000001818 */
[----:B------:R-:W2:Y:S04]  /*17410*/  LDSM.16.M88.4 R44, [R215+0x4800] ;  /* 0x00480000d72c783b */ /* 0x000ea80000000200 */
[----:B------:R-:W3:Y:S01]  /*17420*/  LDSM.16.M88.4 R24, [R208+0xb000] ;  /* 0x00b00000d018783b */ /* 0x000ee20000000200 */
[----:B----4-:R-:W-:Y:S03]  /*17430*/  HMMA.16816.F32 R20, R12, R136, R56 ;  /* 0x000000880c14723c */ /* 0x010fe60000001838 */
[----:B------:R-:W4:Y:S03]  /*17440*/  LDSM.16.M88.4 R56, [R215+0x6000] ;  /* 0x00600000d738783b */ /* 0x000f260000000200 */
[C---:B------:R-:W-:Y:S01]  /*17450*/  HMMA.16816.F32 R132, R16.reuse, R50, R64 ;  /* 0x000000321084723c */ /* 0x040fe20000001840 */
[----:B------:R-:W4:Y:S05]  /*17460*/  LDSM.16.M88.4 R64, [R215+0x5000] ;  /* 0x00500000d740783b */ /* 0x000f2a0000000200 */
[C---:B------:R-:W-:Y:S01]  /*17470*/  HMMA.16816.F32 R88, R16.reuse, R68, R60 ;  /* 0x000000441058723c */ /* 0x040fe2000000183c */
[----:B------:R-:W4:Y:S05]  /*17480*/  LDSM.16.M88.4 R60, [R215+0x5800] ;  /* 0x00580000d73c783b */ /* 0x000f2a0000000200 */
[----:B------:R-:W-:Y:S06]  /*17490*/  HMMA.16816.F32 R140, R16, R48, R80 ;  /* 0x00000030108c723c */ /* 0x000fec0000001850 */
[----:B------:R-:W-:Y:S01]  /*174a0*/  HMMA.16816.F32 R48, R12, R138, R84 ;  /* 0x0000008a0c30723c */ /* 0x000fe20000001854 */
[----:B------:R-:W4:Y:S05]  /*174b0*/  LDSM.16.M88.4 R136, [R214+0x8800] ;  /* 0x00880000d688783b */ /* 0x000f2a0000000200 */
[----:B------:R-:W-:Y:S06]  /*174c0*/  HMMA.16816.F32 R52, R16, R70, R76 ;  /* 0x000000461034723c */ /* 0x000fec000000184c */
[----:B-1----:R-:W-:Y:S06]  /*174d0*/  HMMA.16816.F32 R68, R4, R36, R20 ;  /* 0x000000240444723c */ /* 0x002fec0000001814 */
[----:B--2---:R-:W-:Y:S06]  /*174e0*/  HMMA.16816.F32 R20, R12, R44, R140 ;  /* 0x0000002c0c14723c */ /* 0x004fec000000188c */
[C---:B------:R-:W-:Y:S01]  /*174f0*/  HMMA.16816.F32 R96, R16.reuse, R92, R116 ;  /* 0x0000005c1060723c */ /* 0x040fe20000001874 */
[----:B------:R-:W1:Y:S05]  /*17500*/  LDSM.16.M88.4 R116, [R215+0x7800] ;  /* 0x00780000d774783b */ /* 0x000e6a0000000200 */
[C---:B---3--:R-:W-:Y:S06]  /*17510*/  HMMA.16816.F32 R76, R16.reuse, R24, R156 ;  /* 0x00000018104c723c */ /* 0x048fec000000189c */
[C---:B------:R-:W-:Y:S06]  /*17520*/  HMMA.16816.F32 R72, R16.reuse, R26, R72 ;  /* 0x0000001a1048723c */ /* 0x040fec0000001848 */
[C---:B------:R-:W-:Y:S06]  /*17530*/  HMMA.16816.F32 R92, R16.reuse, R94, R144 ;  /* 0x0000005e105c723c */ /* 0x040fec0000001890 */
[C---:B------:R-:W-:Y:S06]  /*17540*/  HMMA.16816.F32 R24, R16.reuse, R32, R152 ;  /* 0x000000201018723c */ /* 0x040fec0000001898 */
[----:B------:R-:W-:Y:S01]  /*17550*/  HMMA.16816.F32 R80, R16, R34, R148 ;  /* 0x000000221050723c */ /* 0x000fe20000001894 */
[----:B------:R-:W-:Y:S05]  /*17560*/  LDSM.16.M88.4 R32, [R214+0x9800] ;  /* 0x00980000d620783b */ /* 0x000fea0000000200 */
[----:B------:R-:W-:Y:S01]  /*17570*/  HMMA.16816.F32 R16, R4, R38, R48 ;  /* 0x000000260410723c */ /* 0x000fe20000001830 */
[----:B------:R-:W2:Y:S04]  /*17580*/  LDSM.16.M88.4 R48, [R214+0x9000] ;  /* 0x00900000d630783b */ /* 0x000ea80000000200 */
[----:B------:R-:W-:Y:S01]  /*17590*/  LDSM.16.M88.4 R36, [R214+0xa000] ;  /* 0x00a00000d624783b */ /* 0x000fe20000000200 */
[C---:B------:R-:W-:Y:S06]  /*175a0*/  HMMA.16816.F32 R44, R12.reuse, R46, R132 ;  /* 0x0000002e0c2c723c */ /* 0x040fec0000001884 */
[C---:B----4-:R-:W-:Y:S01]  /*175b0*/  HMMA.16816.F32 R132, R12.reuse, R58, R52 ;  /* 0x0000003a0c84723c */ /* 0x050fe20000001834 */
[----:B------:R-:W3:Y:S05]  /*175c0*/  LDSM.16.M88.4 R52, [R213+0x4800] ;  /* 0x00480000d534783b */ /* 0x000eea0000000200 */
[C---:B------:R-:W-:Y:S06]  /*175d0*/  HMMA.16816.F32 R84, R12.reuse, R64, R128 ;  /* 0x000000400c54723c */ /* 0x040fec0000001880 */
[C---:B------:R-:W-:Y:S06]  /*175e0*/  HMMA.16816.F32 R64, R12.reuse, R66, R124 ;  /* 0x000000420c40723c */ /* 0x040fec000000187c */
[C---:B------:R-:W-:Y:S06]  /*175f0*/  HMMA.16816.F32 R124, R12.reuse, R60, R120 ;  /* 0x0000003c0c7c723c */ /* 0x040fec0000001878 */
[----:B------:R-:W-:Y:S06]  /*17600*/  HMMA.16816.F32 R120, R12, R62, R112 ;  /* 0x0000003e0c78723c */ /* 0x000fec0000001870 */
[----:B------:R-:W-:Y:S06]  /*17610*/  HMMA.16816.F32 R112, R8, R108, R68 ;  /* 0x0000006c0870723c */ /* 0x000fec0000001844 */
[----:B------:R-:W-:Y:S06]  /*17620*/  HMMA.16816.F32 R20, R4, R136, R20 ;  /* 0x000000880414723c */ /* 0x000fec0000001814 */
[----:B------:R-:W-:Y:S06]  /*17630*/  HMMA.16816.F32 R16, R8, R110, R16 ;  /* 0x0000006e0810723c */ /* 0x000fec0000001810 */
[C---:B------:R-:W-:Y:S06]  /*17640*/  HMMA.16816.F32 R96, R12.reuse, R104, R96 ;  /* 0x000000680c60723c */ /* 0x040fec0000001860 */
[-C--:B------:R-:W-:Y:S01]  /*17650*/  FMUL.FTZ R0, R112, R2.reuse ;  /* 0x0000000270007220 */ /* 0x080fe20000410000 */
[C---:B------:R-:W-:Y:S03]  /*17660*/  HMMA.16816.F32 R92, R12.reuse, R106, R92 ;  /* 0x0000006a0c5c723c */ /* 0x040fe6000000185c */
[----:B------:R4:W-:Y:S03]  /*17670*/  MUFU.TANH R177, R0 ;  /* 0x0000000000b17308 */ /* 0x0009e60000002400 */
[C---:B------:R-:W-:Y:S06]  /*17680*/  HMMA.16816.F32 R76, R12.reuse, R100, R76 ;  /* 0x000000640c4c723c */ /* 0x040fec000000184c */
[C---:B------:R-:W-:Y:S06]  /*17690*/  HMMA.16816.F32 R104, R12.reuse, R102, R72 ;  /* 0x000000660c68723c */ /* 0x040fec0000001848 */
[----:B-1----:R-:W-:Y:S01]  /*176a0*/  HMMA.16816.F32 R100, R12, R116, R24 ;  /* 0x000000740c64723c */ /* 0x002fe20000001818 */
[----:B----4-:R-:W-:-:S05]  /*176b0*/  FMUL.FTZ R0, R113, R2 ;  /* 0x0000000271007220 */ /* 0x010fca0000410000 */
[C---:B------:R-:W-:Y:S06]  /*176c0*/  HMMA.16816.F32 R128, R12.reuse, R56, R88 ;  /* 0x000000380c80723c */ /* 0x040fec0000001858 */
[----:B------:R-:W-:Y:S06]  /*176d0*/  HMMA.16816.F32 R116, R12, R118, R80 ;  /* 0x000000760c74723c */ /* 0x000fec0000001850 */
[C---:B------:R-:W-:Y:S01]  /*176e0*/  HMMA.16816.F32 R12, R4.reuse, R138, R44 ;  /* 0x0000008a040c723c */ /* 0x040fe2000000182c */
[----:B------:R1:W4:Y:S01]  /*176f0*/  MUFU.TANH R139, R0 ;  /* 0x00000000008b7308 */ /* 0x0003220000002400 */
[----:B------:R-:W-:Y:S04]  /*17700*/  LDSM.16.M88.4 R44, [R214+0xa800] ;  /* 0x00a80000d62c783b */ /* 0x000fe80000000200 */
[C---:B--2---:R-:W-:Y:S06]  /*17710*/  HMMA.16816.F32 R56, R4.reuse, R48, R84 ;  /* 0x000000300438723c */ /* 0x044fec0000001854 */
[----:B------:R-:W-:Y:S01]  /*17720*/  HMMA.16816.F32 R60, R4, R50, R64 ;  /* 0x00000032043c723c */ /* 0x000fe20000001840 */
[----:B------:R-:W2:Y:S01]  /*17730*/  LDSM.16.M88.4 R48, [R213+0x5000] ;  /* 0x00500000d530783b */ /* 0x000ea20000000200 */
[----:B-1----:R-:W-:-:S04]  /*17740*/  FMUL.FTZ R0, R115, R2 ;  /* 0x0000000273007220 */ /* 0x002fc80000410000 */
[----:B---3--:R-:W-:Y:S01]  /*17750*/  HMMA.16816.F32 R24, R8, R52, R20 ;  /* 0x000000340818723c */ /* 0x008fe20000001814 */
[----:B------:R-:W1:Y:S01]  /*17760*/  LDSM.16.M88.4 R20, [R214+0xb000] ;  /* 0x00b00000d614783b */ /* 0x000e620000000200 */
[----:B------:R3:W4:Y:S02]  /*17770*/  MUFU.TANH R138, R0 ;  /* 0x00000000008a7308 */ /* 0x0007240000002400 */
[----:B---3--:R-:W-:-:S06]  /*17780*/  FMUL.FTZ R0, R16, R2 ;  /* 0x0000000210007220 */ /* 0x008fcc0000410000 */
[----:B------:R3:W4:Y:S01]  /*17790*/  MUFU.TANH R137, R0 ;  /* 0x0000000000897308 */ /* 0x0007220000002400 */
[----:B------:R-:W-:Y:S01]  /*177a0*/  HMMA.16816.F32 R12, R8, R54, R12 ;  /* 0x00000036080c723c */ /* 0x000fe2000000180c */
[----:B---3--:R-:W-:-:S06]  /*177b0*/  FMUL.FTZ R0, R17, R2 ;  /* 0x0000000211007220 */ /* 0x008fcc0000410000 */
[----:B------:R3:W-:Y:S01]  /*177c0*/  MUFU.TANH R136, R0 ;  /* 0x0000000000887308 */ /* 0x0007e20000002400 */
[----:B------:R-:W-:Y:S01]  /*177d0*/  HMMA.16816.F32 R52, R4, R36, R128 ;  /* 0x000000240434723c */ /* 0x000fe20000001880 */
[----:B---3--:R-:W-:-:S06]  /*177e0*/  FMUL.FTZ R0, R18, R2 ;  /* 0x0000000212007220 */ /* 0x008fcc0000410000 */
[----:B------:R3:W4:Y:S01]  /*177f0*/  MUFU.TANH R113, R0 ;  /* 0x0000000000717308 */ /* 0x0007220000002400 */
[----:B------:R-:W-:Y:S01]  /*17800*/  HMMA.16816.F32 R80, R4, R38, R132 ;  /* 0x000000260450723c */ /* 0x000fe20000001884 */
[----:B------:R-:W-:Y:S01]  /*17810*/  LDSM.16.M88.4 R36, [R213+0x5800] ;  /* 0x00580000d524783b */ /* 0x000fe20000000200 */
[----:B---3--:R-:W-:-:S03]  /*17820*/  FMUL.FTZ R0, R19, R2 ;  /* 0x0000000213007220 */ /* 0x008fc60000410000 */
[----:B------:R-:W3:Y:S02]  /*17830*/  LDSM.16.M88.4 R16, [R214+0xb800] ;  /* 0x00b80000d610783b */ /* 0x000ee40000000200 */
[----:B------:R2:W4:Y:S01]  /*17840*/  MUFU.TANH R42, R0 ;  /* 0x00000000002a7308 */ /* 0x0005220000002400 */
[----:B------:R-:W-:Y:S01]  /*17850*/  HMMA.16816.F32 R68, R4, R32, R124 ;  /* 0x000000200444723c */ /* 0x000fe2000000187c */
[----:B--2---:R-:W-:-:S06]  /*17860*/  FMUL.FTZ R0, R24, R2 ;  /* 0x0000000218007220 */ /* 0x004fcc0000410000 */
[----:B------:R2:W4:Y:S01]  /*17870*/  MUFU.TANH R115, R0 ;  /* 0x0000000000737308 */ /* 0x0005220000002400 */
[----:B------:R-:W-:Y:S01]  /*17880*/  HMMA.16816.F32 R88, R4, R34, R120 ;  /* 0x000000220458723c */ /* 0x000fe20000001878 */
[----:B--2---:R-:W-:-:S06]  /*17890*/  FMUL.FTZ R0, R25, R2 ;  /* 0x0000000219007220 */ /* 0x004fcc0000410000 */
[----:B------:R2:W-:Y:S01]  /*178a0*/  MUFU.TANH R112, R0 ;  /* 0x0000000000707308 */ /* 0x0005e20000002400 */
[----:B------:R-:W-:Y:S01]  /*178b0*/  HMMA.16816.F32 R32, R8, R48, R56 ;  /* 0x000000300820723c */ /* 0x000fe20000001838 */
[----:B--2---:R-:W-:-:S06]  /*178c0*/  FMUL.FTZ R0, R26, R2 ;  /* 0x000000021a007220 */ /* 0x004fcc0000410000 */
[----:B------:R2:W4:Y:S02]  /*178d0*/  MUFU.TANH R111, R0 ;  /* 0x00000000006f7308 */ /* 0x0005240000002400 */
[-C--:B--2---:R-:W-:Y:S02]  /*178e0*/  FMUL.FTZ R0, R27, R2.reuse ;  /* 0x000000021b007220 */ /* 0x084fe40000410000 */
[----:B------:R-:W2:Y:S04]  /*178f0*/  LDSM.16.M88.4 R24, [R213+0x6000] ;  /* 0x00600000d518783b */ /* 0x000ea80000000200 */
[----:B------:R1:W4:Y:S02]  /*17900*/  MUFU.TANH R109, R0 ;  /* 0x00000000006d7308 */ /* 0x0003240000002400 */
[----:B-1----:R-:W-:-:S06]  /*17910*/  FMUL.FTZ R0, R12, R2 ;  /* 0x000000020c007220 */ /* 0x002fcc0000410000 */
[----:B------:R1:W4:Y:S01]  /*17920*/  MUFU.TANH R108, R0 ;  /* 0x00000000006c7308 */ /* 0x0003220000002400 */
[----:B------:R-:W-:Y:S01]  /*17930*/  HMMA.16816.F32 R84, R4, R44, R96 ;  /* 0x0000002c0454723c */ /* 0x000fe20000001860 */
[----:B-1----:R-:W-:-:S06]  /*17940*/  FMUL.FTZ R0, R13, R2 ;  /* 0x000000020d007220 */ /* 0x002fcc0000410000 */
[----:B------:R1:W-:Y:S01]  /*17950*/  MUFU.TANH R110, R0 ;  /* 0x00000000006e7308 */ /* 0x0003e20000002400 */
[----:B------:R-:W-:Y:S01]  /*17960*/  HMMA.16816.F32 R64, R4, R46, R92 ;  /* 0x0000002e0440723c */ /* 0x000fe2000000185c */
[----:B-1----:R-:W-:-:S06]  /*17970*/  FMUL.FTZ R0, R14, R2 ;  /* 0x000000020e007220 */ /* 0x002fcc0000410000 */
[----:B------:R1:W4:Y:S01]  /*17980*/  MUFU.TANH R43, R0 ;  /* 0x00000000002b7308 */ /* 0x0003220000002400 */
[C---:B------:R-:W-:Y:S06]  /*17990*/  HMMA.16816.F32 R72, R4.reuse, R20, R76 ;  /* 0x000000140448723c */ /* 0x040fec000000184c */
[----:B------:R-:W-:Y:S01]  /*179a0*/  HMMA.16816.F32 R76, R4, R22, R104 ;  /* 0x00000016044c723c */ /* 0x000fe20000001868 */
[----:B------:R-:W-:Y:S01]  /*179b0*/  LDSM.16.M88.4 R20, [R213+0x6800] ;  /* 0x00680000d514783b */ /* 0x000fe20000000200 */
[----:B-1----:R-:W-:-:S04]  /*179c0*/  FMUL.FTZ R0, R15, R2 ;  /* 0x000000020f007220 */ /* 0x002fc80000410000 */
[----:B------:R-:W-:Y:S01]  /*179d0*/  HMMA.16816.F32 R12, R8, R50, R60 ;  /* 0x00000032080c723c */ /* 0x000fe2000000183c */
[----:B------:R1:W4:Y:S05]  /*179e0*/  MUFU.TANH R99, R0 ;  /* 0x0000000000637308 */ /* 0x00032a0000002400 */
[C---:B---3--:R-:W-:Y:S06]  /*179f0*/  HMMA.16816.F32 R92, R4.reuse, R16, R100 ;  /* 0x00000010045c723c */ /* 0x048fec0000001864 */
[----:B------:R-:W-:Y:S01]  /*17a00*/  HMMA.16816.F32 R60, R4, R18, R116 ;  /* 0x00000012043c723c */ /* 0x000fe20000001874 */
[----:B------:R-:W3:Y:S01]  /*17a10*/  LDSM.16.M88.4 R4, [R213+0x7000] ;  /* 0x00700000d504783b */ /* 0x000ee20000000200 */
[----:B-1----:R-:W-:-:S04]  /*17a20*/  FMUL.FTZ R0, R32, R2 ;  /* 0x0000000220007220 */ /* 0x002fc80000410000 */
[C---:B------:R-:W-:Y:S01]  /*17a30*/  HMMA.16816.F32 R48, R8.reuse, R36, R68 ;  /* 0x000000240830723c */ /* 0x040fe20000001844 */
[----:B------:R1:W4:Y:S05]  /*17a40*/  MUFU.TANH R98, R0 ;  /* 0x0000000000627308 */ /* 0x00032a0000002400 */
[C---:B------:R-:W-:Y:S01]  /*17a50*/  HMMA.16816.F32 R56, R8.reuse, R38, R88 ;  /* 0x000000260838723c */ /* 0x040fe20000001858 */
[----:B------:R-:W4:Y:S05]  /*17a60*/  LDSM.16.M88.4 R36, [R213+0x7800] ;  /* 0x00780000d524783b */ /* 0x000f2a0000000200 */
[C---:B--2---:R-:W-:Y:S06]  /*17a70*/  HMMA.16816.F32 R44, R8.reuse, R26, R80 ;  /* 0x0000001a082c723c */ /* 0x044fec0000001850 */
[C---:B------:R-:W-:Y:S06]  /*17a80*/  HMMA.16816.F32 R52, R8.reuse, R24, R52 ;  /* 0x000000180834723c */ /* 0x040fec0000001834 */
[----:B---3--:R-:W-:Y:S01]  /*17a90*/  HMMA.16816.F32 R16, R8, R6, R76 ;  /* 0x000000060810723c */ /* 0x008fe2000000184c */
[----:B-1----:R-:W-:Y:S01]  /*17aa0*/  FMUL.FTZ R0, R33, R2 ;  /* 0x0000000221007220 */ /* 0x002fe20000410000 */
[----:B------:R-:W-:Y:S01]  /*17ab0*/  FMUL.FTZ R69, R163, R30 ;  /* 0x0000001ea3457220 */ /* 0x000fe20000410000 */
[-C--:B------:R-:W-:Y:S01]  /*17ac0*/  FMUL.FTZ R50, R50, R2.reuse ;  /* 0x0000000232327220 */ /* 0x080fe20000410000 */
[-C--:B------:R-:W-:Y:S01]  /*17ad0*/  FMUL.FTZ R114, R114, R2.reuse ;  /* 0x0000000272727220 */ /* 0x080fe20000410000 */
[----:B------:R1:W-:Y:S01]  /*17ae0*/  MUFU.TANH R97, R0 ;  /* 0x0000000000617308 */ /* 0x0003e20000002400 */
[-C--:B------:R-:W-:Y:S01]  /*17af0*/  FMUL.FTZ R51, R51, R2.reuse ;  /* 0x0000000233337220 */ /* 0x080fe20000410000 */
[-C--:B------:R-:W-:Y:S01]  /*17b00*/  FMUL.FTZ R56, R56, R2.reuse ;  /* 0x0000000238387220 */ /* 0x080fe20000410000 */
[-C--:B------:R-:W-:Y:S01]  /*17b10*/  FMUL.FTZ R57, R57, R2.reuse ;  /* 0x0000000239397220 */ /* 0x080fe20000410000 */
[----:B------:R-:W-:Y:S01]  /*17b20*/  FMUL.FTZ R58, R58, R2 ;  /* 0x000000023a3a7220 */ /* 0x000fe20000410000 */
[----:B------:R-:W-:-:S04]  /*17b30*/  DEPBAR.LE SB0, 0x0 ;  /* 0x000080000000791a */ /* 0x000fc80000000000 */
[----:B-1----:R-:W-:-:S04]  /*17b40*/  FMUL.FTZ R0, R34, R2 ;  /* 0x0000000222007220 */ /* 0x002fc80000410000 */
[----:B------:R1:W2:Y:S02]  /*17b50*/  MUFU.TANH R96, R0 ;  /* 0x0000000000607308 */ /* 0x0002a40000002400 */
[----:B-1----:R-:W-:-:S06]  /*17b60*/  FMUL.FTZ R0, R35, R2 ;  /* 0x0000000223007220 */ /* 0x002fcc0000410000 */
[----:B------:R1:W3:Y:S02]  /*17b70*/  MUFU.TANH R88, R0 ;  /* 0x0000000000587308 */ /* 0x0002e40000002400 */
[----:B-1----:R-:W-:-:S06]  /*17b80*/  FMUL.FTZ R0, R12, R2 ;  /* 0x000000020c007220 */ /* 0x002fcc0000410000 */
[----:B------:R1:W3:Y:S02]  /*17b90*/  MUFU.TANH R90, R0 ;  /* 0x00000000005a7308 */ /* 0x0002e40000002400 */
[----:B-1----:R-:W-:-:S06]  /*17ba0*/  FMUL.FTZ R0, R13, R2 ;  /* 0x000000020d007220 */ /* 0x002fcc0000410000 */
[----:B------:R1:W-:Y:S01]  /*17bb0*/  MUFU.TANH R82, R0 ;  /* 0x0000000000527308 */ /* 0x0003e20000002400 */
[----:B------:R-:W-:Y:S01]  /*17bc0*/  HMMA.16816.F32 R32, R8, R20, R84 ;  /* 0x000000140820723c */ /* 0x000fe20000001854 */
[----:B-1----:R-:W-:-:S06]  /*17bd0*/  FMUL.FTZ R0, R14, R2 ;  /* 0x000000020e007220 */ /* 0x002fcc0000410000 */
[----:B------:R1:W3:Y:S01]  /*17be0*/  MUFU.TANH R81, R0 ;  /* 0x0000000000517308 */ /* 0x0002e20000002400 */
[----:B------:R-:W-:Y:S01]  /*17bf0*/  HMMA.16816.F32 R24, R8, R22, R64 ;  /* 0x000000160818723c */ /* 0x000fe20000001840 */
[----:B-1----:R-:W-:-:S04]  /*17c00*/  LEA.HI R0, R3, R207, RZ, 0x2 ;  /* 0x000000cf03007211 */ /* 0x002fc800078f10ff */
[----:B------:R-:W-:Y:S01]  /*17c10*/  SHF.R.S32.HI R0, RZ, 0x2, R0 ;  /* 0x00000002ff007819 */ /* 0x000fe20000011400 */
[----:B------:R-:W-:Y:S01]  /*17c20*/  FMUL.FTZ R3, R15, R2 ;  /* 0x000000020f037220 */ /* 0x000fe20000410000 */
[----:B------:R-:W-:Y:S03]  /*17c30*/  HMMA.16816.F32 R20, R8, R4, R72 ;  /* 0x000000040814723c */ /* 0x000fe60000001848 */
[----:B------:R-:W-:-:S03]  /*17c40*/  IMAD R0, R209, 0x10, R0 ;  /* 0x00000010d1007824 */ /* 0x000fc600078e0200 */
[----:B----4-:R-:W-:Y:S02]  /*17c50*/  HMMA.16816.F32 R12, R8, R36, R92 ;  /* 0x00000024080c723c */ /* 0x010fe4000000185c */
[----:B------:R-:W-:-:S04]  /*17c60*/  IADD3 R0, R0, 0x1, R212 ;  /* 0x0000000100007810 */ /* 0x000fc80007ffe0d4 */
[----:B------:R-:W-:Y:S01]  /*17c70*/  HMMA.16816.F32 R8, R8, R38, R60 ;  /* 0x000000260808723c */ /* 0x000fe2000000183c */
[----:B------:R1:W4:Y:S01]  /*17c80*/  MUFU.TANH R80, R3 ;  /* 0x0000000300507308 */ /* 0x0003220000002400 */
[----:B------:R-:W-:Y:S01]  /*17c90*/  IADD3 R0, R183, R0, -R220 ;  /* 0x00000000b7007210 */ /* 0x000fe20007ffe8dc */
[----:B------:R-:W-:-:S06]  /*17ca0*/  FMUL.FTZ R4, R49, R2 ;  /* 0x0000000231047220 */ /* 0x000fcc0000410000 */
[----:B------:R2:W-:Y:S01]  /*17cb0*/  MUFU.TANH R67, R4 ;  /* 0x0000000400437308 */ /* 0x0005e20000002400 */
[----:B-1----:R-:W-:-:S07]  /*17cc0*/  FMUL.FTZ R3, R48, R2 ;  /* 0x0000000230037220 */ /* 0x002fce0000410000 */
[----:B------:R1:W4:Y:S01]  /*17cd0*/  MUFU.TANH R70, R3 ;  /* 0x0000000300467308 */ /* 0x0003220000002400 */
[----:B--2---:R-:W-:Y:S02]  /*17ce0*/  IMAD.SHL.U32 R4, R210, 0x2, RZ ;  /* 0x00000002d2047824 */ /* 0x004fe400078e00ff */
[----:B------:R-:W-:-:S03]  /*17cf0*/  FMUL.FTZ R62, R16, R2 ;  /* 0x00000002103e7220 */ /* 0x000fc60000410000 */
[----:B------:R-:W-:Y:S01]  /*17d00*/  LOP3.LUT R4, R4, 0x6, RZ, 0xc0, !PT ;  /* 0x0000000604047812 */ /* 0x000fe200078ec0ff */
[----:B-1----:R-:W-:-:S05]  /*17d10*/  IMAD.IADD R3, R162, 0x1, R0 ;  /* 0x00000001a2037824 */ /* 0x002fca00078e0200 */
[C---:B------:R-:W-:Y:S02]  /*17d20*/  VIMNMX R6, R3.reuse, R183, PT ;  /* 0x000000b703067248 */ /* 0x040fe40003fe0100 */
[----:B------:R-:W-:Y:S01]  /*17d30*/  VIADDMNMX R5, R3, 0x8, R183, PT ;  /* 0x0000000803057846 */ /* 0x000fe200038001b7 */
[----:B------:R-:W-:Y:S01]  /*17d40*/  FMUL.FTZ R3, R59, R2 ;  /* 0x000000023b037220 */ /* 0x000fe20000410000 */
[----:B------:R-:W-:-:S03]  /*17d50*/  LOP3.LUT R0, R31, R161, RZ, 0xfc, !PT ;  /* 0x000000a11f007212 */ /* 0x000fc600078efcff */
[----:B------:R1:W-:Y:S01]  /*17d60*/  MUFU.TANH R16, R3 ;  /* 0x0000000300107308 */ /* 0x0003e20000002400 */
        /* <DEDUP_REMOVED lines=13> */
[----:B------:R-:W-:Y:S01]  /*17e40*/  FMUL.FTZ R25, R25, R2 ;  /* 0x0000000219197220 */ /* 0x000fe20000410000 */
[----:B-1----:R-:W-:-:S02]  /*17e50*/  IMAD.IADD R3, R160, 0x1, R4 ;  /* 0x00000001a0037824 */ /* 0x002fc400078e0204 */
        /* <DEDUP_REMOVED lines=17> */
[C---:B------:R-:W-:Y:S01]  /*17f70*/  VIADD R7, R3.reuse, 0x1 ;  /* 0x0000000103077836 */ /* 0x040fe20000000000 */
[C---:B------:R-:W-:Y:S01]  /*17f80*/  IADD3 R4, R3.reuse, 0x8, RZ ;  /* 0x0000000803047810 */ /* 0x040fe20007ffe0ff */
[----:B------:R-:W-:-:S03]  /*17f90*/  VIADD R2, R3, 0x9 ;  /* 0x0000000903027836 */ /* 0x000fc60000000000 */
[CC--:B------:R-:W-:Y:S02]  /*17fa0*/  ISETP.GE.AND P2, PT, R7.reuse, R6.reuse, PT ;  /* 0x000000060700720c */ /* 0x0c0fe40003f46270 */
[-C--:B------:R-:W-:Y:S02]  /*17fb0*/  ISETP.GE.AND P0, PT, R7, R5.reuse, PT ;  /* 0x000000050700720c */ /* 0x080fe40003f06270 */
[CC--:B------:R-:W-:Y:S02]  /*17fc0*/  ISETP.GE.AND P1, PT, R4.reuse, R6.reuse, PT ;  /* 0x000000060400720c */ /* 0x0c0fe40003f26270 */
[-C--:B------:R-:W-:Y:S02]  /*17fd0*/  ISETP.GE.AND P3, PT, R4, R5.reuse, PT ;  /* 0x000000050400720c */ /* 0x080fe40003f66270 */
[C---:B------:R-:W-:Y:S02]  /*17fe0*/  ISETP.GE.AND P6, PT, R2.reuse, R6, PT ;  /* 0x000000060200720c */ /* 0x040fe40003fc6270 */
[----:B------:R-:W-:-:S02]  /*17ff0*/  ISETP.GE.AND P4, PT, R2, R5, PT ;  /* 0x000000050200720c */ /* 0x000fc40003f86270 */
[----:B------:R-:W-:Y:S02]  /*18000*/  I2FP.F32.S32 R7, R7 ;  /* 0x0000000700077245 */ /* 0x000fe40000201400 */
[----:B------:R-:W-:Y:S02]  /*18010*/  I2FP.F32.S32 R4, R4 ;  /* 0x0000000400047245 */ /* 0x000fe40000201400 */
[----:B------:R-:W-:Y:S01]  /*18020*/  I2FP.F32.S32 R2, R2 ;  /* 0x0000000200027245 */ /* 0x000fe20000201400 */
[CC--:B------:R-:W-:Y:S01]  /*18030*/  FFMA.FTZ R12, R69.reuse, R7.reuse, R139 ;  /* 0x00000007450c7223 */ /* 0x0c0fe2000001008b */
[C---:B------:R-:W-:Y:S01]  /*18040*/  FFMA.FTZ R11, R69.reuse, R7, R138 ;  /* 0x00000007450b7223 */ /* 0x040fe2000001008a */
[CC--:B------:R-:W-:Y:S01]  /*18050*/  FFMA.FTZ R10, R69.reuse, R4.reuse, R137 ;  /* 0x00000004450a7223 */ /* 0x0c0fe20000010089 */
[C---:B------:R-:W-:Y:S01]  /*18060*/  FFMA.FTZ R8, R69.reuse, R4, R113 ;  /* 0x0000000445087223 */ /* 0x040fe20000010071 */
[CC--:B------:R-:W-:Y:S01]  /*18070*/  FFMA.FTZ R9, R69.reuse, R2.reuse, R136 ;  /* 0x0000000245097223 */ /* 0x0c0fe20000010088 */
[----:B------:R-:W-:Y:S01]  /*18080*/  FFMA.FTZ R13, R69, R2, R42 ;  /* 0x00000002450d7223 */ /* 0x000fe2000001002a */
[----:B------:R-:W-:-:S02]  /*18090*/  VIADD R7, R3, 0x10 ;  /* 0x0000001003077836 */ /* 0x000fc40000000000 */
[C---:B------:R-:W-:Y:S02]  /*180a0*/  VIADD R4, R3.reuse, 0x11 ;  /* 0x0000001103047836 */ /* 0x040fe40000000000 */
[----:B------:R-:W-:Y:S01]  /*180b0*/  VIADD R2, R3, 0x18 ;  /* 0x0000001803027836 */ /* 0x000fe20000000000 */
[----:B------:R-:W-:Y:S02]  /*180c0*/  FSEL R48, R12, -INF , !P2 ;  /* 0xff8000000c307808 */ /* 0x000fe40005000000 */
[----:B------:R-:W-:Y:S02]  /*180d0*/  FSEL R42, R11, -INF , !P0 ;  /* 0xff8000000b2a7808 */ /* 0x000fe40004000000 */
[----:B------:R-:W-:Y:S02]  /*180e0*/  FSEL R60, R10, -INF , !P1 ;  /* 0xff8000000a3c7808 */ /* 0x000fe40004800000 */
[----:B------:R-:W-:Y:S02]  /*180f0*/  FSEL R47, R8, -INF , !P3 ;  /* 0xff800000082f7808 */ /* 0x000fe40005800000 */
[----:B------:R-:W-:-:S02]  /*18100*/  FSEL R61, R9, -INF , !P6 ;  /* 0xff800000093d7808 */ /* 0x000fc40007000000 */
        /* <DEDUP_REMOVED lines=15> */
[C---:B------:R-:W-:Y:S01]  /*18200*/  VIADD R7, R3.reuse, 0x19 ;  /* 0x0000001903077836 */ /* 0x040fe20000000000 */
[C---:B------:R-:W-:Y:S01]  /*18210*/  IADD3 R2, R3.reuse, 0x21, RZ ;  /* 0x0000002103027810 */ /* 0x040fe20007ffe0ff */
[----:B------:R-:W-:Y:S01]  /*18220*/  VIADD R4, R3, 0x20 ;  /* 0x0000002003047836 */ /* 0x000fe20000000000 */
[----:B------:R1:W-:Y:S01]  /*18230*/  MUFU.TANH R21, R46 ;  /* 0x0000002e00157308 */ /* 0x0003e20000002400 */
[----:B------:R-:W-:-:S02]  /*18240*/  FSEL R43, R13, -INF , !P4 ;  /* 0xff8000000d2b7808 */ /* 0x000fc40006000000 */
[----:B------:R-:W-:Y:S02]  /*18250*/  FSEL R63, R12, -INF , !P5 ;  /* 0xff8000000c3f7808 */ /* 0x000fe40006800000 */
[----:B------:R-:W-:Y:S02]  /*18260*/  FSEL R49, R9, -INF , !P2 ;  /* 0xff80000009317808 */ /* 0x000fe40005000000 */
[----:B------:R-:W-:Y:S02]  /*18270*/  FSEL R65, R11, -INF , !P0 ;  /* 0xff8000000b417808 */ /* 0x000fe40004000000 */
[----:B------:R-:W-:Y:S01]  /*18280*/  FSEL R66, R10, -INF , !P3 ;  /* 0xff8000000a427808 */ /* 0x000fe20005800000 */
[----:B------:R-:W2:Y:S01]  /*18290*/  MUFU.TANH R50, R50 ;  /* 0x0000003200327308 */ /* 0x000ea20000002400 */
[C---:B------:R-:W-:Y:S02]  /*182a0*/  ISETP.GE.AND P4, PT, R7.reuse, R6, PT ;  /* 0x000000060700720c */ /* 0x040fe40003f86270 */
[----:B------:R-:W-:-:S02]  /*182b0*/  ISETP.GE.AND P5, PT, R7, R5, PT ;  /* 0x000000050700720c */ /* 0x000fc40003fa6270 */
[-C--:B------:R-:W-:Y:S02]  /*182c0*/  ISETP.GE.AND P2, PT, R4, R6.reuse, PT ;  /* 0x000000060400720c */ /* 0x080fe40003f46270 */
[----:B-1----:R-:W-:Y:S02]  /*182d0*/  FSEL R46, R8, -INF , !P1 ;  /* 0xff800000082e7808 */ /* 0x002fe40004800000 */
[-C--:B------:R-:W-:Y:S02]  /*182e0*/  ISETP.GE.AND P0, PT, R4, R5.reuse, PT ;  /* 0x000000050400720c */ /* 0x080fe40003f06270 */
[C---:B------:R-:W-:Y:S02]  /*182f0*/  ISETP.GE.AND P1, PT, R2.reuse, R6, PT ;  /* 0x000000060200720c */ /* 0x040fe40003f26270 */
[----:B------:R-:W-:Y:S02]  /*18300*/  ISETP.GE.AND P3, PT, R2, R5, PT ;  /* 0x000000050200720c */ /* 0x000fe40003f66270 */
[----:B------:R-:W-:-:S02]  /*18310*/  I2FP.F32.S32 R7, R7 ;  /* 0x0000000700077245 */ /* 0x000fc40000201400 */
[----:B------:R-:W-:Y:S02]  /*18320*/  I2FP.F32.S32 R4, R4 ;  /* 0x0000000400047245 */ /* 0x000fe40000201400 */
[----:B------:R-:W-:Y:S01]  /*18330*/  I2FP.F32.S32 R2, R2 ;  /* 0x0000000200027245 */ /* 0x000fe20000201400 */
[CC--:B------:R-:W-:Y:S01]  /*18340*/  FFMA.FTZ R12, R69.reuse, R7.reuse, R110 ;  /* 0x00000007450c7223 */ /* 0x0c0fe2000001006e */
[C---:B------:R-:W-:Y:S01]  /*18350*/  FFMA.FTZ R9, R69.reuse, R7, R99 ;  /* 0x0000000745097223 */ /* 0x040fe20000010063 */
[CC--:B------:R-:W-:Y:S01]  /*18360*/  FFMA.FTZ R11, R69.reuse, R4.reuse, R98 ;  /* 0x00000004450b7223 */ /* 0x0c0fe20000010062 */
[C---:B------:R-:W-:Y:S01]  /*18370*/  FFMA.FTZ R8, R69.reuse, R4, R96 ;  /* 0x0000000445087223 */ /* 0x040fe20000010060 */
[CC--:B------:R-:W-:Y:S01]  /*18380*/  FFMA.FTZ R10, R69.reuse, R2.reuse, R97 ;  /* 0x00000002450a7223 */ /* 0x0c0fe20000010061 */
[----:B---3--:R-:W-:Y:S01]  /*18390*/  FFMA.FTZ R13, R69, R2, R88 ;  /* 0x00000002450d7223 */ /* 0x008fe20000010058 */
[C---:B------:R-:W-:Y:S02]  /*183a0*/  VIADD R7, R3.reuse, 0x28 ;  /* 0x0000002803077836 */ /* 0x040fe40000000000 */
[----:B------:R-:W-:-:S02]  /*183b0*/  VIADD R4, R3, 0x29 ;  /* 0x0000002903047836 */ /* 0x000fc40000000000 */
[----:B------:R-:W-:Y:S01]  /*183c0*/  VIADD R2, R3, 0x30 ;  /* 0x0000003003027836 */ /* 0x000fe20000000000 */
[----:B------:R-:W-:Y:S02]  /*183d0*/  FSEL R59, R14, -INF , !P6 ;  /* 0xff8000000e3b7808 */ /* 0x000fe40007000000 */
[----:B------:R-:W-:Y:S02]  /*183e0*/  FSEL R88, R12, -INF , !P4 ;  /* 0xff8000000c587808 */ /* 0x000fe40006000000 */
[----:B------:R-:W-:Y:S02]  /*183f0*/  FSEL R89, R9, -INF , !P5 ;  /* 0xff80000009597808 */ /* 0x000fe40006800000 */
[----:B------:R-:W-:Y:S02]  /*18400*/  FSEL R140, R11, -INF , !P2 ;  /* 0xff8000000b8c7808 */ /* 0x000fe40005000000 */
[----:B------:R-:W-:Y:S02]  /*18410*/  FSEL R138, R8, -INF , !P0 ;  /* 0xff800000088a7808 */ /* 0x000fe40004000000 */
[----:B------:R-:W-:Y:S01]  /*18420*/  FSEL R141, R10, -INF , !P1 ;  /* 0xff8000000a8d7808 */ /* 0x000fe20004800000 */
[----:B------:R-:W1:Y:S01]  /*18430*/  MUFU.TANH R51, R51 ;  /* 0x0000003300337308 */ /* 0x000e620000002400 */
[----:B------:R-:W-:-:S02]  /*18440*/  ISETP.GE.AND P6, PT, R7, R6, PT ;  /* 0x000000060700720c */ /* 0x000fc40003fc6270 */
[-C--:B------:R-:W-:Y:S02]  /*18450*/  ISETP.GE.AND P4, PT, R7, R5.reuse, PT ;  /* 0x000000050700720c */ /* 0x080fe40003f86270 */
[CC--:B------:R-:W-:Y:S02]  /*18460*/  ISETP.GE.AND P5, PT, R4.reuse, R6.reuse, PT ;  /* 0x000000060400720c */ /* 0x0c0fe40003fa6270 */
[-C--:B------:R-:W-:Y:S01]  /*18470*/  ISETP.GE.AND P2, PT, R4, R5.reuse, PT ;  /* 0x000000050400720c */ /* 0x080fe20003f46270 */
[----:B------:R-:W3:Y:S01]  /*18480*/  MUFU.TANH R56, R56 ;  /* 0x0000003800387308 */ /* 0x000ee20000002400 */
[C---:B------:R-:W-:Y:S02]  /*18490*/  ISETP.GE.AND P0, PT, R2.reuse, R6, PT ;  /* 0x000000060200720c */ /* 0x040fe40003f06270 */
[----:B------:R-:W-:Y:S02]  /*184a0*/  ISETP.GE.AND P1, PT, R2, R5, PT ;  /* 0x000000050200720c */ /* 0x000fe40003f26270 */
[----:B------:R-:W-:-:S02]  /*184b0*/  I2FP.F32.S32 R7, R7 ;  /* 0x0000000700077245 */ /* 0x000fc40000201400 */
[----:B------:R-:W-:Y:S01]  /*184c0*/  I2FP.F32.S32 R4, R4 ;  /* 0x0000000400047245 */ /* 0x000fe20000201400 */
[----:B------:R-:W-:Y:S01]  /*184d0*/  MUFU.TANH R57, R57 ;  /* 0x0000003900397308 */ /* 0x000fe20000002400 */
[----:B------:R-:W-:Y:S01]  /*184e0*/  I2FP.F32.S32 R2, R2 ;  /* 0x0000000200027245 */ /* 0x000fe20000201400 */
[CC--:B------:R-:W-:Y:S01]  /*184f0*/  FFMA.FTZ R12, R69.reuse, R7.reuse, R90 ;  /* 0x00000007450c7223 */ /* 0x0c0fe2000001005a */
[----:B------:R-:W-:-:S05]  /*18500*/  FFMA.FTZ R9, R69, R7, R81 ;  /* 0x0000000745097223 */ /* 0x000fca0000010051 */
[----:B------:R-:W3:Y:S01]  /*18510*/  MUFU.TANH R58, R58 ;  /* 0x0000003a003a7308 */ /* 0x000ee20000002400 */
[CC--:B------:R-:W-:Y:S01]  /*18520*/  FFMA.FTZ R11, R69.reuse, R4.reuse, R82 ;  /* 0x00000004450b7223 */ /* 0x0c0fe20000010052 */
[C---:B----4-:R-:W-:Y:S01]  /*18530*/  FFMA.FTZ R8, R69.reuse, R4, R80 ;  /* 0x0000000445087223 */ /* 0x050fe20000010050 */
[CC--:B------:R-:W-:Y:S01]  /*18540*/  FFMA.FTZ R10, R69.reuse, R2.reuse, R70 ;  /* 0x00000002450a7223 */ /* 0x0c0fe20000010046 */
[----:B--2---:R-:W-:Y:S01]  /*18550*/  FFMA.FTZ R14, R69, R2, R50 ;  /* 0x00000002450e7223 */ /* 0x004fe20000010032 */
[C---:B------:R-:W-:Y:S02]  /*18560*/  VIADD R7, R3.reuse, 0x31 ;  /* 0x0000003103077836 */ /* 0x040fe40000000000 */
[C---:B------:R-:W-:Y:S02]  /*18570*/  VIADD R4, R3.reuse, 0x38 ;  /* 0x0000003803047836 */ /* 0x040fe40000000000 */
[----:B------:R-:W-:Y:S01]  /*18580*/  VIADD R2, R3, 0x39 ;  /* 0x0000003903027836 */ /* 0x000fe20000000000 */
[----:B------:R-:W-:-:S02]  /*18590*/  FSEL R136, R13, -INF , !P3 ;  /* 0xff8000000d887808 */ /* 0x000fc40005800000 */
[----:B------:R-:W-:Y:S02]  /*185a0*/  FSEL R139, R12, -INF , !P6 ;  /* 0xff8000000c8b7808 */ /* 0x000fe40007000000 */
[----:B------:R-:W-:Y:S02]  /*185b0*/  FSEL R137, R9, -INF , !P4 ;  /* 0xff80000009897808 */ /* 0x000fe40006000000 */
[----:B------:R-:W-:Y:S02]  /*185c0*/  FSEL R142, R11, -INF , !P5 ;  /* 0xff8000000b8e7808 */ /* 0x000fe40006800000 */
[----:B------:R-:W-:Y:S02]  /*185d0*/  FSEL R143, R8, -INF , !P2 ;  /* 0xff800000088f7808 */ /* 0x000fe40005000000 */
[----:B------:R-:W-:Y:S01]  /*185e0*/  FSEL R150, R10, -INF , !P0 ;  /* 0xff8000000a967808 */ /* 0x000fe20004000000 */
[----:B------:R-:W2:Y:S01]  /*185f0*/  MUFU.TANH R52, R52 ;  /* 0x0000003400347308 */ /* 0x000ea20000002400 */
[----:B------:R-:W-:-:S02]  /*18600*/  ISETP.GE.AND P3, PT, R7, R6, PT ;  /* 0x000000060700720c */ /* 0x000fc40003f66270 */
[-C--:B------:R-:W-:Y:S02]  /*18610*/  ISETP.GE.AND P6, PT, R7, R5.reuse, PT ;  /* 0x000000050700720c */ /* 0x080fe40003fc6270 */
[CC--:B------:R-:W-:Y:S02]  /*18620*/  ISETP.GE.AND P4, PT, R4.reuse, R6.reuse, PT ;  /* 0x000000060400720c */ /* 0x0c0fe40003f86270 */
[-C--:B------:R-:W-:Y:S01]  /*18630*/  ISETP.GE.AND P5, PT, R4, R5.reuse, PT ;  /* 0x000000050400720c */ /* 0x080fe20003fa6270 */
[----:B------:R-:W-:Y:S01]  /*18640*/  MUFU.TANH R53, R53 ;  /* 0x0000003500357308 */ /* 0x000fe20000002400 */
[C---:B------:R-:W-:Y:S02]  /*18650*/  ISETP.GE.AND P2, PT, R2.reuse, R6, PT ;  /* 0x000000060200720c */ /* 0x040fe40003f46270 */
[----:B------:R-:W-:Y:S02]  /*18660*/  ISETP.GE.AND P0, PT, R2, R5, PT ;  /* 0x000000050200720c */ /* 0x000fe40003f06270 */
[----:B------:R-:W-:-:S02]  /*18670*/  I2FP.F32.S32 R7, R7 ;  /* 0x0000000700077245 */ /* 0x000fc40000201400 */
[----:B------:R-:W-:Y:S01]  /*18680*/  I2FP.F32.S32 R4, R4 ;  /* 0x0000000400047245 */ /* 0x000fe20000201400 */
[----:B------:R-:W4:Y:S01]  /*18690*/  MUFU.TANH R54, R54 ;  /* 0x0000003600367308 */ /* 0x000f220000002400 */
[----:B------:R-:W-:Y:S01]  /*186a0*/  I2FP.F32.S32 R2, R2 ;  /* 0x0000000200027245 */ /* 0x000fe20000201400 */
[CC--:B------:R-:W-:Y:S01]  /*186b0*/  FFMA.FTZ R12, R69.reuse, R7.reuse, R67 ;  /* 0x00000007450c7223 */ /* 0x0c0fe20000010043 */
[----:B-1----:R-:W-:-:S05]  /*186c0*/  FFMA.FTZ R9, R69, R7, R51 ;  /* 0x0000000745097223 */ /* 0x002fca0000010033 */
[----:B------:R-:W1:Y:S01]  /*186d0*/  MUFU.TANH R55, R55 ;  /* 0x0000003700377308 */ /* 0x000e620000002400 */
[CC--:B---3--:R-:W-:Y:S01]  /*186e0*/  FFMA.FTZ R11, R69.reuse, R4.reuse, R56 ;  /* 0x00000004450b7223 */ /* 0x0c8fe20000010038 */
[C---:B------:R-:W-:Y:S01]  /*186f0*/  FFMA.FTZ R8, R69.reuse, R4, R58 ;  /* 0x0000000445087223 */ /* 0x040fe2000001003a */
[----:B------:R-:W-:-:S05]  /*18700*/  FFMA.FTZ R10, R69, R2, R57 ;  /* 0x00000002450a7223 */ /* 0x000fca0000010039 */
[----:B------:R-:W3:Y:S01]  /*18710*/  MUFU.TANH R44, R44 ;  /* 0x0000002c002c7308 */ /* 0x000ee20000002400 */
[----:B------:R-:W-:Y:S01]  /*18720*/  FFMA.FTZ R13, R69, R2, R16 ;  /* 0x00000002450d7223 */ /* 0x000fe20000010010 */
[C---:B------:R-:W-:Y:S01]  /*18730*/  VIADD R4, R3.reuse, 0x41 ;  /* 0x0000004103047836 */ /* 0x040fe20000000000 */
[C---:B------:R-:W-:Y:S01]  /*18740*/  IADD3 R7, R3.reuse, 0x40, RZ ;  /* 0x0000004003077810 */ /* 0x040fe20007ffe0ff */
[----:B------:R-:W-:Y:S01]  /*18750*/  VIADD R2, R3, 0x48 ;  /* 0x0000004803027836 */ /* 0x000fe20000000000 */
[----:B------:R-:W-:Y:S02]  /*18760*/  FSEL R144, R14, -INF , !P1 ;  /* 0xff8000000e907808 */ /* 0x000fe40004800000 */
[----:B------:R-:W-:Y:S02]  /*18770*/  FSEL R147, R12, -INF , !P3 ;  /* 0xff8000000c937808 */ /* 0x000fe40005800000 */
[----:B------:R-:W-:Y:S02]  /*18780*/  FSEL R145, R9, -INF , !P6 ;  /* 0xff80000009917808 */ /* 0x000fe40007000000 */
[----:B------:R-:W-:-:S02]  /*18790*/  FSEL R148, R11, -INF , !P4 ;  /* 0xff8000000b947808 */ /* 0x000fc40006000000 */
[----:B------:R-:W-:Y:S02]  /*187a0*/  FSEL R146, R8, -INF , !P5 ;  /* 0xff80000008927808 */ /* 0x000fe40006800000 */
[----:B------:R-:W-:Y:S01]  /*187b0*/  FSEL R151, R10, -INF , !P2 ;  /* 0xff8000000a977808 */ /* 0x000fe20005000000 */
[----:B------:R-:W3:Y:S01]  /*187c0*/  MUFU.TANH R31, R31 ;  /* 0x0000001f001f7308 */ /* 0x000ee20000002400 */
[CC--:B------:R-:W-:Y:S02]  /*187d0*/  ISETP.GE.AND P1, PT, R7.reuse, R6.reuse, PT ;  /* 0x000000060700720c */ /* 0x0c0fe40003f26270 */
[-C--:B------:R-:W-:Y:S02]  /*187e0*/  ISETP.GE.AND P3, PT, R7, R5.reuse, PT ;  /* 0x000000050700720c */ /* 0x080fe40003f66270 */
[CC--:B------:R-:W-:Y:S02]  /*187f0*/  ISETP.GE.AND P6, PT, R4.reuse, R6.reuse, PT ;  /* 0x000000060400720c */ /* 0x0c0fe40003fc6270 */
[----:B------:R-:W-:Y:S01]  /*18800*/  ISETP.GE.AND P4, PT, R4, R5, PT ;  /* 0x000000050400720c */ /* 0x000fe20003f86270 */
[----:B------:R-:W3:Y:S01]  /*18810*/  MUFU.TANH R30, R30 ;  /* 0x0000001e001e7308 */ /* 0x000ee20000002400 */
[----:B------:R-:W-:-:S02]  /*18820*/  ISETP.GE.AND P5, PT, R2, R6, PT ;  /* 0x000000060200720c */ /* 0x000fc40003fa6270 */
[----:B------:R-:W-:Y:S02]  /*18830*/  ISETP.GE.AND P2, PT, R2, R5, PT ;  /* 0x000000050200720c */ /* 0x000fe40003f46270 */
[----:B------:R-:W-:Y:S02]  /*18840*/  I2FP.F32.S32 R7, R7 ;  /* 0x0000000700077245 */ /* 0x000fe40000201400 */
[----:B------:R-:W-:Y:S01]  /*18850*/  I2FP.F32.S32 R4, R4 ;  /* 0x0000000400047245 */ /* 0x000fe20000201400 */
[----:B------:R-:W-:Y:S01]  /*18860*/  MUFU.TANH R22, R33 ;  /* 0x0000002100167308 */ /* 0x000fe20000002400 */
[----:B------:R-:W-:Y:S01]  /*18870*/  I2FP.F32.S32 R2, R2 ;  /* 0x0000000200027245 */ /* 0x000fe20000201400 */
[CC--:B--2---:R-:W-:Y:S01]  /*18880*/  FFMA.FTZ R12, R69.reuse, R7.reuse, R52 ;  /* 0x00000007450c7223 */ /* 0x0c4fe20000010034 */
[----:B----4-:R-:W-:-:S05]  /*18890*/  FFMA.FTZ R9, R69, R7, R54 ;  /* 0x0000000745097223 */ /* 0x010fca0000010036 */
[----:B------:R-:W2:Y:S01]  /*188a0*/  MUFU.TANH R17, R34 ;  /* 0x0000002200117308 */ /* 0x000ea20000002400 */
[CC--:B------:R-:W-:Y:S01]  /*188b0*/  FFMA.FTZ R11, R69.reuse, R4.reuse, R53 ;  /* 0x00000004450b7223 */ /* 0x0c0fe20000010035 */
[C---:B-1----:R-:W-:Y:S01]  /*188c0*/  FFMA.FTZ R8, R69.reuse, R4, R55 ;  /* 0x0000000445087223 */ /* 0x042fe20000010037 */
[----:B---3--:R-:W-:-:S05]  /*188d0*/  FFMA.FTZ R10, R69, R2, R44 ;  /* 0x00000002450a7223 */ /* 0x008fca000001002c */
[----:B------:R-:W1:Y:S01]  /*188e0*/  MUFU.TANH R15, R35 ;  /* 0x00000023000f7308 */ /* 0x000e620000002400 */
[----:B------:R-:W-:Y:S01]  /*188f0*/  FFMA.FTZ R14, R69, R2, R21 ;  /* 0x00000002450e7223 */ /* 0x000fe20000010015 */
[C---:B------:R-:W-:Y:S02]  /*18900*/  VIADD R7, R3.reuse, 0x49 ;  /* 0x0000004903077836 */ /* 0x040fe40000000000 */
[----:B------:R-:W-:-:S04]  /*18910*/  VIADD R4, R3, 0x50 ;  /* 0x0000005003047836 */ /* 0x000fc80000000000 */
[----:B------:R-:W3:Y:S01]  /*18920*/  MUFU.TANH R45, R45 ;  /* 0x0000002d002d7308 */ /* 0x000ee20000002400 */
[----:B------:R-:W-:Y:S01]  /*18930*/  VIADD R2, R3, 0x51 ;  /* 0x0000005103027836 */ /* 0x000fe20000000000 */
[----:B------:R-:W-:Y:S02]  /*18940*/  FSEL R149, R13, -INF , !P0 ;  /* 0xff8000000d957808 */ /* 0x000fe40004000000 */
[----:B------:R-:W-:Y:S02]  /*18950*/  FSEL R154, R12, -INF , !P1 ;  /* 0xff8000000c9a7808 */ /* 0x000fe40004800000 */
[----:B------:R-:W-:Y:S02]  /*18960*/  FSEL R152, R9, -INF , !P3 ;  /* 0xff80000009987808 */ /* 0x000fe40005800000 */
[----:B------:R-:W-:Y:S02]  /*18970*/  FSEL R157, R11, -INF , !P6 ;  /* 0xff8000000b9d7808 */ /* 0x000fe40007000000 */
[----:B------:R-:W-:-:S02]  /*18980*/  FSEL R153, R8, -INF , !P4 ;  /* 0xff80000008997808 */ /* 0x000fc40006000000 */
[----:B------:R-:W-:Y:S01]  /*18990*/  FSEL R158, R10, -INF , !P5 ;  /* 0xff8000000a9e7808 */ /* 0x000fe20006800000 */
[----:B------:R-:W4:Y:S01]  /*189a0*/  MUFU.TANH R19, R36 ;  /* 0x0000002400137308 */ /* 0x000f220000002400 */
[CC--:B------:R-:W-:Y:S02]  /*189b0*/  ISETP.GE.AND P0, PT, R7.reuse, R6.reuse, PT ;  /* 0x000000060700720c */ /* 0x0c0fe40003f06270 */
[-C--:B------:R-:W-:Y:S02]  /*189c0*/  ISETP.GE.AND P1, PT, R7, R5.reuse, PT ;  /* 0x000000050700720c */ /* 0x080fe40003f26270 */
[CC--:B------:R-:W-:Y:S02]  /*189d0*/  ISETP.GE.AND P3, PT, R4.reuse, R6.reuse, PT ;  /* 0x000000060400720c */ /* 0x0c0fe40003f66270 */
[----:B------:R-:W-:Y:S01]  /*189e0*/  ISETP.GE.AND P6, PT, R4, R5, PT ;  /* 0x000000050400720c */ /* 0x000fe20003fc6270 */
[----:B------:R-:W4:Y:S01]  /*189f0*/  MUFU.TANH R18, R37 ;  /* 0x0000002500127308 */ /* 0x000f220000002400 */
[----:B------:R-:W-:-:S02]  /*18a00*/  ISETP.GE.AND P4, PT, R2, R6, PT ;  /* 0x000000060200720c */ /* 0x000fc40003f86270 */
[----:B------:R-:W-:Y:S02]  /*18a10*/  ISETP.GE.AND P5, PT, R2, R5, PT ;  /* 0x000000050200720c */ /* 0x000fe40003fa6270 */
[----:B------:R-:W-:Y:S02]  /*18a20*/  I2FP.F32.S32 R7, R7 ;  /* 0x0000000700077245 */ /* 0x000fe40000201400 */
[----:B------:R-:W-:Y:S01]  /*18a30*/  I2FP.F32.S32 R4, R4 ;  /* 0x0000000400047245 */ /* 0x000fe20000201400 */
[----:B------:R-:W4:Y:S01]  /*18a40*/  MUFU.TANH R16, R39 ;  /* 0x0000002700107308 */ /* 0x000f220000002400 */
[----:B------:R-:W-:Y:S01]  /*18a50*/  I2FP.F32.S32 R2, R2 ;  /* 0x0000000200027245 */ /* 0x000fe20000201400 */
[C---:B------:R-:W-:Y:S02]  /*18a60*/  FFMA.FTZ R9, R69.reuse, R7, R31 ;  /* 0x0000000745097223 */ /* 0x040fe4000001001f */
[CC--:B------:R-:W-:Y:S01]  /*18a70*/  FFMA.FTZ R11, R69.reuse, R4.reuse, R30 ;  /* 0x00000004450b7223 */ /* 0x0c0fe2000001001e */
[----:B--2---:R-:W-:-:S03]  /*18a80*/  FFMA.FTZ R8, R69, R4, R17 ;  /* 0x0000000445087223 */ /* 0x004fc60000010011 */
[----:B------:R-:W2:Y:S01]  /*18a90*/  MUFU.TANH R27, R24 ;  /* 0x00000018001b7308 */ /* 0x000ea20000002400 */
[CC--:B------:R-:W-:Y:S01]  /*18aa0*/  FFMA.FTZ R10, R69.reuse, R2.reuse, R22 ;  /* 0x00000002450a7223 */ /* 0x0c0fe20000010016 */
[----:B-1----:R-:W-:Y:S01]  /*18ab0*/  FFMA.FTZ R13, R69, R2, R15 ;  /* 0x00000002450d7223 */ /* 0x002fe2000001000f */
[----:B------:R-:W-:-:S05]  /*18ac0*/  VIADD R2, R3, 0x60 ;  /* 0x0000006003027836 */ /* 0x000fca0000000000 */
[----:B------:R-:W1:Y:S01]  /*18ad0*/  MUFU.TANH R20, R32 ;  /* 0x0000002000147308 */ /* 0x000e620000002400 */
[----:B---3--:R-:W-:Y:S01]  /*18ae0*/  FFMA.FTZ R12, R69, R7, R45 ;  /* 0x00000007450c7223 */ /* 0x008fe2000001002d */
[C---:B------:R-:W-:Y:S01]  /*18af0*/  IADD3 R4, R3.reuse, 0x59, RZ ;  /* 0x0000005903047810 */ /* 0x040fe20007ffe0ff */
[----:B------:R-:W-:-:S05]  /*18b00*/  VIADD R7, R3, 0x58 ;  /* 0x0000005803077836 */ /* 0x000fca0000000000 */
[----:B------:R-:W3:Y:S01]  /*18b10*/  MUFU.TANH R26, R25 ;  /* 0x00000019001a7308 */ /* 0x000ee20000002400 */
[----:B------:R-:W-:Y:S02]  /*18b20*/  FSEL R156, R9, -INF , !P1 ;  /* 0xff800000099c7808 */ /* 0x000fe40004800000 */
[----:B------:R-:W-:Y:S02]  /*18b30*/  FSEL R164, R11, -INF , !P3 ;  /* 0xff8000000ba47808 */ /* 0x000fe40005800000 */
[----:B------:R-:W-:Y:S02]  /*18b40*/  FSEL R159, R8, -INF , !P6 ;  /* 0xff800000089f7808 */ /* 0x000fe40007000000 */
[----:B------:R-:W-:Y:S01]  /*18b50*/  FSEL R165, R10, -INF , !P4 ;  /* 0xff8000000aa57808 */ /* 0x000fe20006000000 */
[----:B------:R4:W-:Y:S01]  /*18b60*/  MUFU.TANH R17, R68 ;  /* 0x0000004400117308 */ /* 0x0009e20000002400 */
[C---:B------:R-:W-:Y:S02]  /*18b70*/  ISETP.GE.AND P1, PT, R4.reuse, R6, PT ;  /* 0x000000060400720c */ /* 0x040fe40003f26270 */
[----:B------:R-:W-:-:S02]  /*18b80*/  ISETP.GE.AND P3, PT, R4, R5, PT ;  /* 0x000000050400720c */ /* 0x000fc40003f66270 */
[C---:B------:R-:W-:Y:S02]  /*18b90*/  ISETP.GE.AND P6, PT, R2.reuse, R6, PT ;  /* 0x000000060200720c */ /* 0x040fe40003fc6270 */
[-C--:B------:R-:W-:Y:S01]  /*18ba0*/  ISETP.GE.AND P4, PT, R2, R5.reuse, PT ;  /* 0x000000050200720c */ /* 0x080fe20003f86270 */
[----:B------:R-:W3:Y:S01]  /*18bb0*/  MUFU.TANH R15, R71 ;  /* 0x00000047000f7308 */ /* 0x000ee20000002400 */
[----:B------:R-:W-:Y:S02]  /*18bc0*/  FSEL R155, R12, -INF , !P0 ;  /* 0xff8000000c9b7808 */ /* 0x000fe40004000000 */
[----:B------:R-:W-:Y:S02]  /*18bd0*/  I2FP.F32.S32 R4, R4 ;  /* 0x0000000400047245 */ /* 0x000fe40000201400 */
[----:B------:R-:W-:Y:S02]  /*18be0*/  I2FP.F32.S32 R2, R2 ;  /* 0x0000000200027245 */ /* 0x000fe40000201400 */
[----:B------:R-:W-:-:S02]  /*18bf0*/  ISETP.GE.AND P0, PT, R7, R5, PT ;  /* 0x000000050700720c */ /* 0x000fc40003f06270 */
[----:B----4-:R-:W-:Y:S01]  /*18c00*/  FSEL R68, R14, -INF , !P2 ;  /* 0xff8000000e447808 */ /* 0x010fe20005000000 */
[----:B------:R-:W4:Y:S01]  /*18c10*/  MUFU.TANH R25, R38 ;  /* 0x0000002600197308 */ /* 0x000f220000002400 */
[----:B------:R-:W-:Y:S02]  /*18c20*/  ISETP.GE.AND P2, PT, R7, R6, PT ;  /* 0x000000060700720c */ /* 0x000fe40003f46270 */
[----:B------:R-:W-:Y:S01]  /*18c30*/  I2FP.F32.S32 R7, R7 ;  /* 0x0000000700077245 */ /* 0x000fe20000201400 */
[C---:B------:R-:W-:Y:S01]  /*18c40*/  FFMA.FTZ R8, R69.reuse, R4, R19 ;  /* 0x0000000445087223 */ /* 0x040fe20000010013 */
[----:B------:R-:W-:-:S03]  /*18c50*/  FFMA.FTZ R10, R69, R2, R18 ;  /* 0x00000002450a7223 */ /* 0x000fc60000010012 */
[----:B------:R-:W4:Y:S01]  /*18c60*/  MUFU.TANH R24, R23 ;  /* 0x0000001700187308 */ /* 0x000f220000002400 */
[----:B------:R-:W-:Y:S01]  /*18c70*/  FFMA.FTZ R14, R69, R2, R16 ;  /* 0x00000002450e7223 */ /* 0x000fe20000010010 */
[----:B------:R-:W-:Y:S02]  /*18c80*/  VIADD R2, R3, 0x69 ;  /* 0x0000006903027836 */ /* 0x000fe40000000000 */
[CC--:B--2---:R-:W-:Y:S01]  /*18c90*/  FFMA.FTZ R12, R69.reuse, R7.reuse, R27 ;  /* 0x00000007450c7223 */ /* 0x0c4fe2000001001b */
[----:B-1----:R-:W-:-:S03]  /*18ca0*/  FFMA.FTZ R9, R69, R7, R20 ;  /* 0x0000000745097223 */ /* 0x002fc60000010014 */
[----:B------:R-:W1:Y:S01]  /*18cb0*/  MUFU.TANH R21, R64 ;  /* 0x0000004000157308 */ /* 0x000e620000002400 */
[----:B---3--:R-:W-:Y:S01]  /*18cc0*/  FFMA.FTZ R11, R69, R4, R26 ;  /* 0x00000004450b7223 */ /* 0x008fe2000001001a */
[C---:B------:R-:W-:Y:S01]  /*18cd0*/  VIADD R7, R3.reuse, 0x61 ;  /* 0x0000006103077836 */ /* 0x040fe20000000000 */
[----:B------:R-:W-:Y:S01]  /*18ce0*/  FSEL R167, R8, -INF , !P3 ;  /* 0xff80000008a77808 */ /* 0x000fe20005800000 */
[----:B------:R-:W-:-:S04]  /*18cf0*/  VIADD R4, R3, 0x68 ;  /* 0x0000006803047836 */ /* 0x000fc80000000000 */
[----:B------:R-:W2:Y:S01]  /*18d00*/  MUFU.TANH R23, R62 ;  /* 0x0000003e00177308 */ /* 0x000ea20000002400 */
[----:B------:R-:W-:Y:S02]  /*18d10*/  FSEL R173, R10, -INF , !P6 ;  /* 0xff8000000aad7808 */ /* 0x000fe40007000000 */
[C---:B------:R-:W-:Y:S02]  /*18d20*/  ISETP.GE.AND P3, PT, R2.reuse, R6, PT ;  /* 0x000000060200720c */ /* 0x040fe40003f66270 */
[----:B------:R-:W-:Y:S02]  /*18d30*/  ISETP.GE.AND P6, PT, R2, R5, PT ;  /* 0x000000050200720c */ /* 0x000fe40003fc6270 */
[----:B------:R-:W-:Y:S01]  /*18d40*/  FSEL R161, R13, -INF , !P5 ;  /* 0xff8000000da17808 */ /* 0x000fe20006800000 */
[----:B------:R-:W-:Y:S01]  /*18d50*/  MUFU.TANH R22, R72 ;  /* 0x0000004800167308 */ /* 0x000fe20000002400 */
[----:B------:R-:W-:Y:S02]  /*18d60*/  FSEL R163, R12, -INF , !P2 ;  /* 0xff8000000ca37808 */ /* 0x000fe40005000000 */
[----:B------:R-:W-:-:S02]  /*18d70*/  I2FP.F32.S32 R2, R2 ;  /* 0x0000000200027245 */ /* 0x000fc40000201400 */
[CC--:B------:R-:W-:Y:S02]  /*18d80*/  ISETP.GE.AND P5, PT, R7.reuse, R6.reuse, PT ;  /* 0x000000060700720c */ /* 0x0c0fe40003fa6270 */
[----:B------:R-:W-:Y:S01]  /*18d90*/  ISETP.GE.AND P2, PT, R7, R5, PT ;  /* 0x000000050700720c */ /* 0x000fe20003f46270 */
[----:B------:R-:W3:Y:S01]  /*18da0*/  MUFU.TANH R19, R74 ;  /* 0x0000004a00137308 */ /* 0x000ee20000002400 */
[----:B------:R-:W-:Y:S02]  /*18db0*/  FSEL R162, R9, -INF , !P0 ;  /* 0xff80000009a27808 */ /* 0x000fe40004000000 */
[----:B------:R-:W-:Y:S02]  /*18dc0*/  FSEL R166, R11, -INF , !P1 ;  /* 0xff8000000ba67808 */ /* 0x000fe40004800000 */
[----:B------:R-:W-:Y:S02]  /*18dd0*/  I2FP.F32.S32 R7, R7 ;  /* 0x0000000700077245 */ /* 0x000fe40000201400 */
[C---:B------:R-:W-:Y:S01]  /*18de0*/  ISETP.GE.AND P0, PT, R4.reuse, R6, PT ;  /* 0x000000060400720c */ /* 0x040fe20003f06270 */
[----:B------:R-:W3:Y:S01]  /*18df0*/  MUFU.TANH R16, R76 ;  /* 0x0000004c00107308 */ /* 0x000ee20000002400 */
[----:B------:R-:W-:-:S02]  /*18e00*/  ISETP.GE.AND P1, PT, R4, R5, PT ;  /* 0x000000050400720c */ /* 0x000fc40003f26270 */
[----:B------:R-:W-:Y:S01]  /*18e10*/  I2FP.F32.S32 R4, R4 ;  /* 0x0000000400047245 */ /* 0x000fe20000201400 */
[C---:B------:R-:W-:Y:S01]  /*18e20*/  FFMA.FTZ R13, R69.reuse, R2, R15 ;  /* 0x00000002450d7223 */ /* 0x040fe2000001000f */
[CC--:B----4-:R-:W-:Y:S01]  /*18e30*/  FFMA.FTZ R12, R69.reuse, R7.reuse, R25 ;  /* 0x00000007450c7223 */ /* 0x0d0fe20000010019 */
[C---:B------:R-:W-:Y:S02]  /*18e40*/  FFMA.FTZ R9, R69.reuse, R7, R24 ;  /* 0x0000000745097223 */ /* 0x040fe40000010018 */
[----:B------:R-:W-:Y:S01]  /*18e50*/  MUFU.TANH R20, R73 ;  /* 0x0000004900147308 */ /* 0x000fe20000002400 */
[C---:B------:R-:W-:Y:S01]  /*18e60*/  FFMA.FTZ R8, R69.reuse, R4, R17 ;  /* 0x0000000445087223 */ /* 0x040fe20000010011 */
[----:B-1----:R-:W-:Y:S01]  /*18e70*/  FFMA.FTZ R10, R69, R2, R21 ;  /* 0x00000002450a7223 */ /* 0x002fe20000010015 */
[C---:B------:R-:W-:Y:S01]  /*18e80*/  VIADD R7, R3.reuse, 0x70 ;  /* 0x0000007003077836 */ /* 0x040fe20000000000 */
[----:B------:R-:W-:-:S04]  /*18e90*/  IADD3 R2, R3, 0x78, RZ ;  /* 0x0000007803027810 */ /* 0x000fc80007ffe0ff */
[----:B------:R-:W1:Y:S01]  /*18ea0*/  MUFU.TANH R15, R77 ;  /* 0x0000004d000f7308 */ /* 0x000e620000002400 */
[----:B--2---:R-:W-:Y:S01]  /*18eb0*/  FFMA.FTZ R11, R69, R4, R23 ;  /* 0x00000004450b7223 */ /* 0x004fe20000010017 */
[----:B------:R-:W-:Y:S01]  /*18ec0*/  VIADD R4, R3, 0x71 ;  /* 0x0000007103047836 */ /* 0x000fe20000000000 */
[----:B------:R-:W-:Y:S02]  /*18ed0*/  FSEL R171, R12, -INF , !P5 ;  /* 0xff8000000cab7808 */ /* 0x000fe40006800000 */
[----:B------:R-:W-:Y:S02]  /*18ee0*/  I2FP.F32.S32 R12, R7 ;  /* 0x00000007000c7245 */ /* 0x000fe40000201400 */
[----:B------:R-:W-:Y:S01]  /*18ef0*/  FSEL R170, R8, -INF , !P1 ;  /* 0xff80000008aa7808 */ /* 0x000fe20004800000 */
[----:B------:R-:W2:Y:S01]  /*18f00*/  MUFU.TANH R18, R75 ;  /* 0x0000004b00127308 */ /* 0x000ea20000002400 */
[----:B------:R-:W-:Y:S02]  /*18f10*/  FSEL R175, R10, -INF , !P3 ;  /* 0xff8000000aaf7808 */ /* 0x000fe40005800000 */
[----:B------:R-:W-:-:S02]  /*18f20*/  ISETP.GE.AND P1, PT, R2, R6, PT ;  /* 0x000000060200720c */ /* 0x000fc40003f26270 */
[-C--:B------:R-:W-:Y:S02]  /*18f30*/  ISETP.GE.AND P3, PT, R2, R5.reuse, PT ;  /* 0x000000050200720c */ /* 0x080fe40003f66270 */
[----:B------:R-:W-:Y:S02]  /*18f40*/  FSEL R168, R14, -INF , !P4 ;  /* 0xff8000000ea87808 */ /* 0x000fe40006000000 */
[----:B------:R-:W-:Y:S01]  /*18f50*/  I2FP.F32.S32 R2, R2 ;  /* 0x0000000200027245 */ /* 0x000fe20000201400 */
[----:B------:R-:W4:Y:S01]  /*18f60*/  MUFU.TANH R17, R114 ;  /* 0x0000007200117308 */ /* 0x000f220000002400 */
[C---:B------:R-:W-:Y:S02]  /*18f70*/  ISETP.GE.AND P4, PT, R7.reuse, R6, PT ;  /* 0x000000060700720c */ /* 0x040fe40003f86270 */
[----:B------:R-:W-:Y:S02]  /*18f80*/  ISETP.GE.AND P5, PT, R7, R5, PT ;  /* 0x000000050700720c */ /* 0x000fe40003fa6270 */
[----:B------:R-:W-:-:S02]  /*18f90*/  FSEL R169, R9, -INF , !P2 ;  /* 0xff80000009a97808 */ /* 0x000fc40005000000 */
[----:B------:R-:W-:Y:S01]  /*18fa0*/  FSEL R172, R11, -INF , !P0 ;  /* 0xff8000000bac7808 */ /* 0x000fe20004000000 */
[----:B------:R-:W4:Y:S01]  /*18fb0*/  MUFU.TANH R14, R78 ;  /* 0x0000004e000e7308 */ /* 0x000f220000002400 */
[C---:B------:R-:W-:Y:S01]  /*18fc0*/  ISETP.GE.AND P2, PT, R4.reuse, R6, PT ;  /* 0x000000060400720c */ /* 0x040fe20003f46270 */
[C---:B---3--:R-:W-:Y:S01]  /*18fd0*/  FFMA.FTZ R8, R69.reuse, R12, R19 ;  /* 0x0000000c45087223 */ /* 0x048fe20000010013 */
[----:B------:R-:W-:Y:S02]  /*18fe0*/  ISETP.GE.AND P0, PT, R4, R5, PT ;  /* 0x000000050400720c */ /* 0x000fe40003f06270 */
[----:B------:R-:W-:Y:S01]  /*18ff0*/  I2FP.F32.S32 R7, R4 ;  /* 0x0000000400077245 */ /* 0x000fe20000201400 */
[C---:B------:R-:W-:Y:S01]  /*19000*/  FFMA.FTZ R4, R69.reuse, R12, R22 ;  /* 0x0000000c45047223 */ /* 0x040fe20000010016 */
[CC--:B------:R-:W-:Y:S01]  /*19010*/  FFMA.FTZ R9, R69.reuse, R2.reuse, R16 ;  /* 0x0000000245097223 */ /* 0x0c0fe20000010010 */
[----:B------:R-:W3:Y:S01]  /*19020*/  MUFU.TANH R12, R79 ;  /* 0x0000004f000c7308 */ /* 0x000ee20000002400 */
[C---:B-1----:R-:W-:Y:S01]  /*19030*/  FFMA.FTZ R11, R69.reuse, R2, R15 ;  /* 0x00000002450b7223 */ /* 0x042fe2000001000f */
[----:B------:R-:W-:Y:S01]  /*19040*/  FFMA.FTZ R10, R69, R7, R20 ;  /* 0x00000007450a7223 */ /* 0x000fe20000010014 */
[----:B------:R-:W-:Y:S01]  /*19050*/  VIADD R2, R3, 0x79 ;  /* 0x0000007903027836 */ /* 0x000fe20000000000 */
[----:B------:R-:W-:-:S02]  /*19060*/  FSEL R180, R9, -INF , !P1 ;  /* 0xff80000009b47808 */ /* 0x000fc40004800000 */
[----:B------:R-:W-:Y:S02]  /*19070*/  ISETP.GE.AND P1, PT, R178, 0x2, PT ;  /* 0x00000002b200780c */ /* 0x000fe40003f26270 */
[----:B------:R-:W-:Y:S02]  /*19080*/  FSEL R174, R13, -INF , !P6 ;  /* 0xff8000000dae7808 */ /* 0x000fe40007000000 */
[----:B------:R-:W-:Y:S02]  /*19090*/  FSEL R179, R4, -INF , !P4 ;  /* 0xff80000004b37808 */ /* 0x000fe40006000000 */
[C---:B------:R-:W-:Y:S02]  /*190a0*/  ISETP.GE.AND P6, PT, R3.reuse, R6, PT ;  /* 0x000000060300720c */ /* 0x040fe40003fc6270 */
[----:B------:R-:W-:Y:S02]  /*190b0*/  ISETP.GE.AND P4, PT, R3, R5, PT ;  /* 0x000000050300720c */ /* 0x000fe40003f86270 */
[----:B------:R-:W-:-:S02]  /*190c0*/  FSEL R176, R8, -INF , !P5 ;  /* 0xff80000008b07808 */ /* 0x000fc40006800000 */
[----:B------:R-:W-:Y:S02]  /*190d0*/  FSEL R181, R10, -INF , !P2 ;  /* 0xff8000000ab57808 */ /* 0x000fe40005000000 */
[----:B------:R-:W-:Y:S02]  /*190e0*/  I2FP.F32.S32 R3, R3 ;  /* 0x0000000300037245 */ /* 0x000fe40000201400 */
[C---:B------:R-:W-:Y:S02]  /*190f0*/  ISETP.GE.AND P5, PT, R2.reuse, R6, PT ;  /* 0x000000060200720c */ /* 0x040fe40003fa6270 */
[----:B------:R-:W-:Y:S01]  /*19100*/  ISETP.GE.AND P2, PT, R2, R5, PT ;  /* 0x000000050200720c */ /* 0x000fe20003f46270 */
[C---:B--2---:R-:W-:Y:S01]  /*19110*/  FFMA.FTZ R7, R69.reuse, R7, R18 ;  /* 0x0000000745077223 */ /* 0x044fe20000010012 */
[----:B------:R-:W-:Y:S01]  /*19120*/  I2FP.F32.S32 R2, R2 ;  /* 0x0000000200027245 */ /* 0x000fe20000201400 */
[CC--:B------:R-:W-:Y:S01]  /*19130*/  FFMA.FTZ R8, R69.reuse, R3.reuse, R177 ;  /* 0x0000000345087223 */ /* 0x0c0fe200000100b1 */
[----:B----4-:R-:W-:-:S02]  /*19140*/  FFMA.FTZ R4, R69, R3, R17 ;  /* 0x0000000345047223 */ /* 0x010fc40000010011 */
[----:B------:R-:W-:Y:S01]  /*19150*/  FSEL R177, R7, -INF , !P0 ;  /* 0xff80000007b17808 */ /* 0x000fe20004000000 */
[CC--:B------:R-:W-:Y:S01]  /*19160*/  FFMA.FTZ R3, R69.reuse, R2.reuse, R14 ;  /* 0x0000000245037223 */ /* 0x0c0fe2000001000e */
[----:B---3--:R-:W-:Y:S01]  /*19170*/  FFMA.FTZ R2, R69, R2, R12 ;  /* 0x0000000245027223 */ /* 0x008fe2000001000c */
[----:B------:R-:W-:Y:S01]  /*19180*/  ISETP.NE.U32.AND P0, PT, R240, RZ, PT ;  /* 0x000000fff000720c */ /* 0x000fe20003f05070 */
[----:B------:R-:W-:Y:S01]  /*19190*/  BSSY B1, `(.L_x_3504) ;  /* 0x00000dc000017945 */ /* 0x000fe20003800000 */
[C---:B------:R-:W-:Y:S01]  /*191a0*/  VIADD R234, R215.reuse, 0x800 ;  /* 0x00000800d7ea7836 */ /* 0x040fe20000000000 */
[C---:B------:R-:W-:Y:S01]  /*191b0*/  IADD3 R230, R215.reuse, 0x2800, RZ ;  /* 0x00002800d7e67810 */ /* 0x040fe20007ffe0ff */
[----:B------:R-:W-:Y:S01]  /*191c0*/  VIADD R233, R215, 0x1000 ;  /* 0x00001000d7e97836 */ /* 0x000fe20000000000 */
[----:B------:R-:W-:Y:S01]  /*191d0*/  ISETP.NE.AND.EX P0, PT, R241, RZ, PT, P0 ;  /* 0x000000fff100720c */ /* 0x000fe20003f05300 */
[C---:B------:R-:W-:Y:S01]  /*191e0*/  VIADD R232, R215.reuse, 0x1800 ;  /* 0x00001800d7e87836 */ /* 0x040fe20000000000 */
[C---:B------:R-:W-:Y:S01]  /*191f0*/  IADD3 R224, R215.reuse, 0x5800, RZ ;  /* 0x00005800d7e07810 */ /* 0x040fe20007ffe0ff */
[----:B------:R-:W-:Y:S01]  /*19200*/  VIADD R231, R215, 0x2000 ;  /* 0x00002000d7e77836 */ /* 0x000fe20000000000 */
[----:B------:R-:W-:Y:S01]  /*19210*/  FSEL R178, R11, -INF , !P3 ;  /* 0xff8000000bb27808 */ /* 0x000fe20005800000 */
[C---:B------:R-:W-:Y:S01]  /*19220*/  VIADD R229, R215.reuse, 0x3000 ;  /* 0x00003000d7e57836 */ /* 0x040fe20000000000 */
[----:B------:R-:W-:Y:S01]  /*19230*/  FSEL R39, R8, -INF , !P6 ;  /* 0xff80000008277808 */ /* 0x000fe20007000000 */
[C---:B------:R-:W-:Y:S01]  /*19240*/  VIADD R228, R215.reuse, 0x3800 ;  /* 0x00003800d7e47836 */ /* 0x040fe20000000000 */
[----:B------:R-:W-:Y:S01]  /*19250*/  FSEL R38, R4, -INF , !P4 ;  /* 0xff80000004267808 */ /* 0x000fe20006000000 */
[----:B------:R-:W-:Y:S01]  /*19260*/  VIADD R227, R215, 0x4000 ;  /* 0x00004000d7e37836 */ /* 0x000fe20000000000 */
[----:B------:R-:W-:Y:S01]  /*19270*/  FSEL R182, R3, -INF , !P5 ;  /* 0xff80000003b67808 */ /* 0x000fe20006800000 */
[C---:B------:R-:W-:Y:S01]  /*19280*/  VIADD R226, R215.reuse, 0x4800 ;  /* 0x00004800d7e27836 */ /* 0x040fe20000000000 */
[----:B------:R-:W-:Y:S01]  /*19290*/  FSEL R183, R2, -INF , !P2 ;  /* 0xff80000002b77808 */ /* 0x000fe20005000000 */
[----:B------:R-:W-:-:S02]  /*192a0*/  VIADD R225, R215, 0x5000 ;  /* 0x00005000d7e17836 */ /* 0x000fc40000000000 */
[C---:B------:R-:W-:Y:S02]  /*192b0*/  VIADD R223, R215.reuse, 0x6000 ;  /* 0x00006000d7df7836 */ /* 0x040fe40000000000 */
[C---:B------:R-:W-:Y:S02]  /*192c0*/  VIADD R222, R215.reuse, 0x6800 ;  /* 0x00006800d7de7836 */ /* 0x040fe40000000000 */
[C---:B------:R-:W-:Y:S02]  /*192d0*/  VIADD R221, R215.reuse, 0x7000 ;  /* 0x00007000d7dd7836 */ /* 0x040fe40000000000 */
[----:B------:R-:W-:Y:S01]  /*192e0*/  VIADD R220, R215, 0x7800 ;  /* 0x00007800d7dc7836 */ /* 0x000fe20000000000 */
[----:B------:R-:W-:Y:S06]  /*192f0*/  BAR.SYNC.DEFER_BLOCKING 0x0 ;  /* 0x0000000000007b1d */ /* 0x000fec0000010000 */
[----:B------:R-:W-:Y:S05]  /*19300*/  @!P1 BRA `(.L_x_3505) ;  /* 0x0000000c00109947 */ /* 0x000fea0003800000 */
[----:B------:R-:W-:Y:S04]  /*19310*/  BSSY B0, `(.L_x_3506) ;  /* 0x0000042000007945 */ /* 0x000fe80003800000 */
[----:B------:R-:W-:Y:S05]  /*19320*/  @!P0 BRA `(.L_x_3507) ;  /* 0x0000000000f48947 */ /* 0x000fea0003800000 */
[----:B------:R-:W2:Y:S01]  /*19330*/  LD.E R3, desc[UR6][R28.64+0x170] ;  /* 0x000170061c037980 */ /* 0x000ea2000c101900 */
[----:B------:R-:W-:Y:S02]  /*19340*/  IADD3 R11, R160, -0x80, RZ ;  /* 0xffffff80a00b7810 */ /* 0x000fe40007ffe0ff */
[----:B------:R-:W-:Y:S02]  /*19350*/  IABS R7, R160 ;  /* 0x000000a000077213 */ /* 0x000fe40000000000 */
[----:B------:R-:W-:Y:S02]  /*19360*/  IABS R12, R11 ;  /* 0x0000000b000c7213 */ /* 0x000fe40000000000 */
[-C--:B--2---:R-:W-:Y:S02]  /*19370*/  IABS R2, R3.reuse ;  /* 0x0000000300027213 */ /* 0x084fe40000000000 */
[-C--:B------:R-:W-:Y:S02]  /*19380*/  IABS R10, R3.reuse ;  /* 0x00000003000a7213 */ /* 0x080fe40000000000 */
[----:B------:R-:W1:Y:S01]  /*19390*/  I2F.RP R8, R2 ;  /* 0x0000000200087306 */ /* 0x000e620000209400 */
[----:B------:R-:W-:-:S02]  /*193a0*/  LOP3.LUT R11, R11, R3, RZ, 0x3c, !PT ;  /* 0x000000030b0b7212 */ /* 0x000fc400078e3cff */
[----:B------:R-:W-:-:S05]  /*193b0*/  IMAD.MOV R10, RZ, RZ, -R10 ;  /* 0x000000ffff0a7224 */ /* 0x000fca00078e0a0a */
[----:B-1----:R-:W1:Y:S02]  /*193c0*/  MUFU.RCP R8, R8 ;  /* 0x0000000800087308 */ /* 0x002e640000001000 */
[----:B-1----:R-:W-:-:S06]  /*193d0*/  VIADD R8, R8, 0xffffffe ;  /* 0x0ffffffe08087836 */ /* 0x002fcc0000000000 */
[----:B------:R-:W1:Y:S02]  /*193e0*/  F2I.FTZ.U32.TRUNC.NTZ R9, R8 ;  /* 0x0000000800097305 */ /* 0x000e64000021f000 */
[----:B-1----:R-:W-:Y:S02]  /*193f0*/  IMAD.MOV R4, RZ, RZ, -R9 ;  /* 0x000000ffff047224 */ /* 0x002fe400078e0a09 */
[----:B------:R-:W-:Y:S02]  /*19400*/  IMAD.MOV.U32 R8, RZ, RZ, RZ ;  /* 0x000000ffff087224 */ /* 0x000fe400078e00ff */
[----:B------:R-:W-:-:S04]  /*19410*/  IMAD R4, R4, R2, RZ ;  /* 0x0000000204047224 */ /* 0x000fc800078e02ff */
[----:B------:R-:W-:Y:S01]  /*19420*/  IMAD.HI.U32 R4, R9, R4, R8 ;  /* 0x0000000409047227 */ /* 0x000fe200078e0008 */
[----:B------:R-:W-:Y:S02]  /*19430*/  MOV R9, R7 ;  /* 0x0000000700097202 */ /* 0x000fe40000000f00 */
[----:B------:R-:W-:-:S03]  /*19440*/  MOV R8, R12 ;  /* 0x0000000c00087202 */ /* 0x000fc60000000f00 */
        /* <DEDUP_REMOVED lines=12> */
[----:B------:R-:W-:Y:S01]  /*19510*/  LOP3.LUT R2, R160, R3, RZ, 0x3c, !PT ;  /* 0x00000003a0027212 */ /* 0x000fe200078e3cff */
[----:B------:R-:W2:Y:S01]  /*19520*/  LD.E.64 R8, desc[UR6][R28.64+0x38] ;  /* 0x000038061c087980 */ /* 0x000ea2000c101b00 */
[----:B------:R-:W-:-:S02]  /*19530*/  @!P3 IADD3 R4, R4, 0x1, RZ ;  /* 0x000000010404b810 */ /* 0x000fc40007ffe0ff */
[----:B------:R-:W-:Y:S02]  /*19540*/  ISETP.GE.AND P4, PT, R2, RZ, PT ;  /* 0x000000ff0200720c */ /* 0x000fe40003f86270 */
[----:B------:R-:W-:Y:S02]  /*19550*/  ISETP.NE.AND P3, PT, R3, RZ, PT ;  /* 0x000000ff0300720c */ /* 0x000fe40003f65270 */
[----:B------:R-:W-:Y:S01]  /*19560*/  LOP3.LUT R2, RZ, R3, RZ, 0x33, !PT ;  /* 0x00000003ff027212 */ /* 0x000fe200078e33ff */
[----:B------:R-:W-:Y:S02]  /*19570*/  @P6 VIADD R7, R7, 0x1 ;  /* 0x0000000107076836 */ /* 0x000fe40000000000 */
[----:B------:R-:W-:-:S04]  /*19580*/  @P5 IADD3 R4, R4, 0x1, RZ ;  /* 0x0000000104045810 */ /* 0x000fc80007ffe0ff */
[----:B------:R-:W-:Y:S02]  /*19590*/  @!P2 IADD3 R4, -R4, RZ, RZ ;  /* 0x000000ff0404a210 */ /* 0x000fe40007ffe1ff */
[----:B------:R-:W-:Y:S02]  /*195a0*/  @!P4 IMAD.MOV R7, RZ, RZ, -R7 ;  /* 0x000000ffff07c224 */ /* 0x000fe400078e0a07 */
[----:B------:R-:W-:-:S03]  /*195b0*/  SEL R4, R2, R4, !P3 ;  /* 0x0000000402047207 */ /* 0x000fc60005800000 */
[----:B------:R-:W-:Y:S02]  /*195c0*/  SEL R7, R2, R7, !P3 ;  /* 0x0000000702077207 */ /* 0x000fe40005800000 */
[----:B------:R-:W-:-:S04]  /*195d0*/  IMAD.WIDE R12, R4, 0x4, R240 ;  /* 0x00000004040c7825 */ /* 0x000fc800078e02f0 */
[C---:B------:R-:W-:Y:S02]  /*195e0*/  IMAD.WIDE R10, R7.reuse, 0x4, R240 ;  /* 0x00000004070a7825 */ /* 0x040fe400078e02f0 */
[----:B------:R-:W3:Y:S04]  /*195f0*/  LD.E R12, desc[UR6][R12.64] ;  /* 0x000000060c0c7980 */ /* 0x000ee8000c101900 */
[----:B------:R-:W3:Y:S04]  /*19600*/  LD.E R2, desc[UR6][R10.64] ;  /* 0x000000060a027980 */ /* 0x000ee8000c101900 */
[----:B------:R-:W4:Y:S01]  /*19610*/  LD.E.64 R10, desc[UR6][R28.64+0x20] ;  /* 0x000020061c0a7980 */ /* 0x000f22000c101b00 */
[----:B------:R-:W-:-:S04]  /*19620*/  IMAD.IADD R4, R7, 0x1, -R4 ;  /* 0x0000000107047824 */ /* 0x000fc800078e0a04 */
[----:B------:R-:W-:-:S05]  /*19630*/  IMAD R3, R3, R4, -0x80 ;  /* 0xffffff8003037424 */ /* 0x000fca00078e0204 */
[----:B------:R-:W-:Y:S01]  /*19640*/  SHF.R.S32.HI R7, RZ, 0x1f, R3 ;  /* 0x0000001fff077819 */ /* 0x000fe20000011403 */
[-C--:B--2---:R-:W-:Y:S01]  /*19650*/  IMAD R4, R9, R3.reuse, RZ ;  /* 0x0000000309047224 */ /* 0x084fe200078e02ff */
[----:B---3--:R-:W-:Y:S01]  /*19660*/  IADD3 R12, -R2, R12, RZ ;  /* 0x0000000c020c7210 */ /* 0x008fe20007ffe1ff */
[----:B------:R-:W-:-:S04]  /*19670*/  IMAD.WIDE.U32 R2, R8, R3, RZ ;  /* 0x0000000308027225 */ /* 0x000fc800078e00ff */
[----:B------:R-:W-:Y:S01]  /*19680*/  IMAD R8, R8, R7, R4 ;  /* 0x0000000708087224 */ /* 0x000fe200078e0204 */
[----:B------:R-:W-:-:S03]  /*19690*/  SHF.R.S32.HI R7, RZ, 0x1f, R12 ;  /* 0x0000001fff077819 */ /* 0x000fc6000001140c */
[----:B------:R-:W-:Y:S02]  /*196a0*/  IMAD.IADD R3, R3, 0x1, R8 ;  /* 0x0000000103037824 */ /* 0x000fe400078e0208 */
[----:B----4-:R-:W-:Y:S02]  /*196b0*/  IMAD R4, R11, R12, RZ ;  /* 0x0000000c0b047224 */ /* 0x010fe400078e02ff */
[----:B------:R-:W-:-:S04]  /*196c0*/  IMAD.WIDE.U32 R2, R12, R10, R2 ;  /* 0x0000000a0c027225 */ /* 0x000fc800078e0002 */
[----:B------:R-:W-:-:S05]  /*196d0*/  IMAD R4, R10, R7, R4 ;  /* 0x000000070a047224 */ /* 0x000fca00078e0204 */
[----:B------:R-:W-:Y:S01]  /*196e0*/  IADD3 R4, R3, R4, RZ ;  /* 0x0000000403047210 */ /* 0x000fe20007ffe0ff */
[----:B------:R-:W-:Y:S05]  /*196f0*/  BRA `(.L_x_3508) ;  /* 0x00000000000c7947 */ /* 0x000fea0003800000 */
.L_x_3507:
[----:B------:R-:W2:Y:S02]  /*19700*/  LD.E R2, desc[UR6][R28.64+0x38] ;  /* 0x000038061c027980 */ /* 0x000ea4000c101900 */
[----:B--2---:R-:W-:-:S04]  /*19710*/  LEA R2, -R2, RZ, 0x7 ;  /* 0x000000ff02027211 */ /* 0x004fc800078e39ff */
[----:B------:R-:W-:Y:S02]  /*19720*/  SHF.R.S32.HI R4, RZ, 0x1f, R2 ;  /* 0x0000001fff047819 */ /* 0x000fe40000011402 */
.L_x_3508:
[----:B------:R-:W-:Y:S05]  /*19730*/  BSYNC B0 ;  /* 0x0000000000007941 */ /* 0x000fea0003800000 */
.L_x_3506:
        /* <DEDUP_REMOVED lines=12> */
[C---:B------:R-:W-:Y:S02]  /*19800*/  @P3 LEA R34, P2, R3.reuse, R243, 0x1 ;  /* 0x000000f303223211 */ /* 0x040fe400078408ff */
        /* <DEDUP_REMOVED lines=10> */
[CC--:B------:R-:W-:Y:S01]  /*198b0*/  IADD3 R3, P4, R2.reuse, R244.reuse, RZ ;  /* 0x000000f402037210 */ /* 0x0c0fe20007f9e0ff */
        /* <DEDUP_REMOVED lines=105> */
.L_x_3505:
[----:B------:R-:W-:Y:S05]  /*19f50*/  BSYNC B1 ;  /* 0x0000000000017941 */ /* 0x000fea0003800000 */
.L_x_3504:
        /* <DEDUP_REMOVED lines=78> */
[----:B------:R-:W-:Y:S01]  /*1a440*/  LDSM.16.MT88.4 R20, [R209+0xc800] ;  /* 0x00c80000d114783b */ /* 0x000fe20000004200 */
[----:B-1----:R-:W-:-:S04]  /*1a450*/  FMNMX.FTZ R70, R70, R4, !PT ;  /* 0x0000000446467209 */ /* 0x002fc80007810000 */
[----:B------:R-:W-:Y:S02]  /*1a460*/  FSETP.NEU.FTZ.AND P2, PT, R70, -INF , PT ;  /* 0xff8000004600780b */ /* 0x000fe40003f5d000 */
[----:B---3--:R-:W-:Y:S01]  /*1a470*/  FMNMX.FTZ R71, R71, R7, !PT ;  /* 0x0000000747477209 */ /* 0x008fe20007810000 */
[----:B--2---:R-:W-:-:S04]  /*1a480*/  FMUL.FTZ R3, R2, R70 ;  /* 0x0000004602037220 */ /* 0x004fc80000410000 */
[----:B------:R-:W-:Y:S01]  /*1a490*/  FMUL.FTZ R7, R2, R71 ;  /* 0x0000004702077220 */ /* 0x000fe20000410000 */
[----:B------:R-:W-:Y:S02]  /*1a4a0*/  FSEL R3, R3, RZ, P2 ;  /* 0x000000ff03037208 */ /* 0x000fe40001000000 */
[----:B------:R-:W-:-:S03]  /*1a4b0*/  FSETP.NEU.FTZ.AND P2, PT, R71, -INF , PT ;  /* 0xff8000004700780b */ /* 0x000fc60003f5d000 */
[----:B------:R-:W-:-:S04]  /*1a4c0*/  FFMA.FTZ R4, R38, R2, -R3 ;  /* 0x0000000226047223 */ /* 0x000fc80000010803 */
[----:B------:R1:W-:Y:S02]  /*1a4d0*/  MUFU.EX2 R31, R4 ;  /* 0x00000004001f7308 */ /* 0x0003e40000000800 */
[----:B-1----:R-:W-:-:S06]  /*1a4e0*/  FFMA.FTZ R4, R42, R2, -R3 ;  /* 0x000000022a047223 */ /* 0x002fcc0000010803 */
[----:B------:R1:W2:Y:S02]  /*1a4f0*/  MUFU.EX2 R30, R4 ;  /* 0x00000004001e7308 */ /* 0x0002a40000000800 */
[----:B-1----:R-:W-:Y:S01]  /*1a500*/  FFMA.FTZ R4, R47, R2, -R3 ;  /* 0x000000022f047223 */ /* 0x002fe20000010803 */
[----:B--2---:R-:W-:-:S05]  /*1a510*/  F2FP.F16.F32.PACK_AB R13, R30, R31 ;  /* 0x0000001f1e0d723e */ /* 0x004fca00000000ff */
[----:B------:R1:W-:Y:S02]  /*1a520*/  MUFU.EX2 R251, R4 ;  /* 0x0000000400fb7308 */ /* 0x0003e40000000800 */
[----:B-1----:R-:W-:Y:S01]  /*1a530*/  FSEL R4, R7, RZ, P2 ;  /* 0x000000ff07047208 */ /* 0x002fe20001000000 */
[----:B------:R-:W-:-:S04]  /*1a540*/  FFMA.FTZ R7, R43, R2, -R3 ;  /* 0x000000022b077223 */ /* 0x000fc80000010803 */
[-CC-:B------:R-:W-:Y:S01]  /*1a550*/  FFMA.FTZ R0, R48, R2.reuse, -R4.reuse ;  /* 0x0000000230007223 */ /* 0x180fe20000010804 */
[----:B------:R1:W2:Y:S08]  /*1a560*/  MUFU.EX2 R188, R7 ;  /* 0x0000000700bc7308 */ /* 0x0002b00000000800 */
[----:B------:R3:W-:Y:S01]  /*1a570*/  MUFU.EX2 R252, R0 ;  /* 0x0000000000fc7308 */ /* 0x0007e20000000800 */
[-CC-:B-1----:R-:W-:Y:S01]  /*1a580*/  FFMA.FTZ R7, R39, R2.reuse, -R4.reuse ;  /* 0x0000000227077223 */ /* 0x182fe20000010804 */
[----:B--2---:R-:W-:Y:S01]  /*1a590*/  F2FP.F16.F32.PACK_AB R15, R188, R251 ;  /* 0x000000fbbc0f723e */ /* 0x004fe200000000ff */
[----:B------:R-:W1:Y:S05]  /*1a5a0*/  LDSM.16.MT88.4 R36, [R211+0xc000] ;  /* 0x00c00000d324783b */ /* 0x000e6a0000004200 */
[----:B------:R-:W2:Y:S01]  /*1a5b0*/  MUFU.EX2 R250, R7 ;  /* 0x0000000700fa7308 */ /* 0x000ea20000000800 */
[----:B---3--:R-:W-:-:S07]  /*1a5c0*/  FFMA.FTZ R0, R60, R2, -R4 ;  /* 0x000000023c007223 */ /* 0x008fce0000010804 */
[----:B------:R3:W-:Y:S01]  /*1a5d0*/  MUFU.EX2 R7, R0 ;  /* 0x0000000000077308 */ /* 0x0007e20000000800 */
[----:B--2---:R-:W-:Y:S01]  /*1a5e0*/  F2FP.F16.F32.PACK_AB R12, R252, R250 ;  /* 0x000000fafc0c723e */ /* 0x004fe200000000ff */
[----:B---3--:R-:W-:-:S06]  /*1a5f0*/  FFMA.FTZ R0, R61, R2, -R4 ;  /* 0x000000023d007223 */ /* 0x008fcc0000010804 */
[----:B------:R2:W3:Y:S02]  /*1a600*/  MUFU.EX2 R187, R0 ;  /* 0x0000000000bb7308 */ /* 0x0004e40000000800 */
[-CC-:B--2---:R-:W-:Y:S01]  /*1a610*/  FFMA.FTZ R0, R49, R2.reuse, -R3.reuse ;  /* 0x0000000231007223 */ /* 0x184fe20000010803 */
[----:B---3--:R-:W-:Y:S01]  /*1a620*/  F2FP.F16.F32.PACK_AB R14, R187, R7 ;  /* 0x00000007bb0e723e */ /* 0x008fe200000000ff */
[----:B------:R-:W2:Y:S04]  /*1a630*/  LDSM.16.MT88.4 R48, [R210+0x10000] ;  /* 0x01000000d230783b */ /* 0x000ea80000004200 */
[----:B------:R3:W-:Y:S02]  /*1a640*/  MUFU.EX2 R186, R0 ;  /* 0x0000000000ba7308 */ /* 0x0007e40000000800 */
[C---:B------:R-:W-:Y:S06]  /*1a650*/  HMMA.16816.F32 R84, R12.reuse, R16, RZ ;  /* 0x000000100c54723c */ /* 0x040fec00000018ff */
[C---:B------:R-:W-:Y:S01]  /*1a660*/  HMMA.16816.F32 R80, R12.reuse, R18, RZ ;  /* 0x000000120c50723c */ /* 0x040fe200000018ff */
[----:B------:R-:W-:Y:S05]  /*1a670*/  LDSM.16.MT88.4 R16, [R210+0xc800] ;  /* 0x00c80000d210783b */ /* 0x000fea0000004200 */
[----:B------:R-:W-:Y:S01]  /*1a680*/  HMMA.16816.F32 R72, R12, R32, RZ ;  /* 0x000000200c48723c */ /* 0x000fe200000018ff */
[----:B---3--:R-:W-:-:S04]  /*1a690*/  FFMA.FTZ R0, R46, R2, -R3 ;  /* 0x000000022e007223 */ /* 0x008fc80000010803 */
[----:B------:R3:W4:Y:S01]  /*1a6a0*/  MUFU.EX2 R185, R0 ;  /* 0x0000000000b97308 */ /* 0x0007220000000800 */
[C---:B------:R-:W-:Y:S06]  /*1a6b0*/  HMMA.16816.F32 R76, R12.reuse, R8, RZ ;  /* 0x000000080c4c723c */ /* 0x040fec00000018ff */
[C---:B------:R-:W-:Y:S06]  /*1a6c0*/  HMMA.16816.F32 R44, R12.reuse, R10, RZ ;  /* 0x0000000a0c2c723c */ /* 0x040fec00000018ff */
[----:B------:R-:W-:Y:S01]  /*1a6d0*/  HMMA.16816.F32 R32, R12, R34, RZ ;  /* 0x000000220c20723c */ /* 0x000fe200000018ff */
[----:B---3--:R-:W-:Y:S01]  /*1a6e0*/  FFMA.FTZ R0, R59, R2, -R3 ;  /* 0x000000023b007223 */ /* 0x008fe20000010803 */
[----:B----4-:R-:W-:-:S04]  /*1a6f0*/  F2FP.F16.F32.PACK_AB R9, R185, R186 ;  /* 0x000000bab909723e */ /* 0x010fc800000000ff */
[C---:B-1----:R-:W-:Y:S01]  /*1a700*/  HMMA.16816.F32 R40, R12.reuse, R38, RZ ;  /* 0x000000260c28723c */ /* 0x042fe200000018ff */
[----:B------:R-:W-:Y:S01]  /*1a710*/  LDSM.16.MT88.4 R56, [R212+0xc800] ;  /* 0x00c80000d438783b */ /* 0x000fe20000004200 */
[----:B------:R1:W-:Y:S04]  /*1a720*/  MUFU.EX2 R184, R0 ;  /* 0x0000000000b87308 */ /* 0x0003e80000000800 */
[C---:B------:R-:W-:Y:S06]  /*1a730*/  HMMA.16816.F32 R92, R12.reuse, R54, RZ ;  /* 0x000000360c5c723c */ /* 0x040fec00000018ff */
[C---:B--2---:R-:W-:Y:S06]  /*1a740*/  HMMA.16816.F32 R96, R12.reuse, R48, RZ ;  /* 0x000000300c60723c */ /* 0x044fec00000018ff */
[C---:B------:R-:W-:Y:S01]  /*1a750*/  HMMA.16816.F32 R100, R12.reuse, R50, RZ ;  /* 0x000000320c64723c */ /* 0x040fe200000018ff */
[-CC-:B-1----:R-:W-:Y:S01]  /*1a760*/  FFMA.FTZ R0, R63, R2.reuse, -R4.reuse ;  /* 0x000000023f007223 */ /* 0x182fe20000010804 */
[----:B------:R-:W-:Y:S03]  /*1a770*/  LDSM.16.MT88.4 R48, [R209+0x10800] ;  /* 0x01080000d130783b */ /* 0x000fe60000004200 */
[----:B------:R1:W-:Y:S01]  /*1a780*/  MUFU.EX2 R242, R0 ;  /* 0x0000000000f27308 */ /* 0x0003e20000000800 */
[----:B------:R-:W2:Y:S01]  /*1a790*/  LDSM.16.MT88.4 R60, [R212+0x10000] ;  /* 0x01000000d43c783b */ /* 0x000ea20000004200 */
[C---:B------:R-:W-:Y:S06]  /*1a7a0*/  HMMA.16816.F32 R124, R12.reuse, R24, RZ ;  /* 0x000000180c7c723c */ /* 0x040fec00000018ff */
[----:B------:R-:W-:Y:S01]  /*1a7b0*/  HMMA.16816.F32 R116, R12, R26, RZ ;  /* 0x0000001a0c74723c */ /* 0x000fe200000018ff */
[----:B------:R-:W-:Y:S01]  /*1a7c0*/  LDSM.16.MT88.4 R24, [R212+0x10800] ;  /* 0x01080000d418783b */ /* 0x000fe20000004200 */
[----:B-1----:R-:W-:-:S04]  /*1a7d0*/  FFMA.FTZ R0, R65, R2, -R4 ;  /* 0x0000000241007223 */ /* 0x002fc80000010804 */
[----:B------:R1:W3:Y:S02]  /*1a7e0*/  MUFU.EX2 R239, R0 ;  /* 0x0000000000ef7308 */ /* 0x0002e40000000800 */
[--C-:B-1----:R-:W-:Y:S01]  /*1a7f0*/  FFMA.FTZ R0, R66, R2, -R4.reuse ;  /* 0x0000000242007223 */ /* 0x102fe20000010804 */
[----:B---3--:R-:W-:Y:S01]  /*1a800*/  F2FP.F16.F32.PACK_AB R8, R239, R242 ;  /* 0x000000f2ef08723e */ /* 0x008fe200000000ff */
[C---:B------:R-:W-:Y:S01]  /*1a810*/  HMMA.16816.F32 R64, R12.reuse, R36, RZ ;  /* 0x000000240c40723c */ /* 0x040fe200000018ff */
[----:B------:R-:W-:Y:S03]  /*1a820*/  LDSM.16.MT88.4 R36, [R211+0xc800] ;  /* 0x00c80000d324783b */ /* 0x000fe60000004200 */
[----:B------:R1:W-:Y:S02]  /*1a830*/  MUFU.EX2 R237, R0 ;  /* 0x0000000000ed7308 */ /* 0x0003e40000000800 */
[C---:B--2---:R-:W-:Y:S06]  /*1a840*/  HMMA.16816.F32 R108, R12.reuse, R60, RZ ;  /* 0x0000003c0c6c723c */ /* 0x044fec00000018ff */
[----:B------:R-:W-:Y:S01]  /*1a850*/  HMMA.16816.F32 R112, R12, R62, RZ ;  /* 0x0000003e0c70723c */ /* 0x000fe200000018ff */
[----:B-1----:R-:W-:-:S04]  /*1a860*/  FFMA.FTZ R0, R88, R2, -R4 ;  /* 0x0000000258007223 */ /* 0x002fc80000010804 */
[----:B------:R1:W2:Y:S02]  /*1a870*/  MUFU.EX2 R160, R0 ;  /* 0x0000000000a07308 */ /* 0x0002a40000000800 */
[-CC-:B-1----:R-:W-:Y:S01]  /*1a880*/  FFMA.FTZ R0, R89, R2.reuse, -R3.reuse ;  /* 0x0000000259007223 */ /* 0x182fe20000010803 */
[----:B--2---:R-:W-:Y:S01]  /*1a890*/  F2FP.F16.F32.PACK_AB R10, R160, R237 ;  /* 0x000000eda00a723e */ /* 0x004fe200000000ff */
[----:B------:R-:W-:Y:S01]  /*1a8a0*/  HMMA.16816.F32 R88, R12, R52, RZ ;  /* 0x000000340c58723c */ /* 0x000fe200000018ff */
[----:B------:R-:W1:Y:S03]  /*1a8b0*/  LDSM.16.MT88.4 R12, [R210+0x10800] ;  /* 0x01080000d20c783b */ /* 0x000e660000004200 */
[----:B------:R2:W3:Y:S02]  /*1a8c0*/  MUFU.EX2 R236, R0 ;  /* 0x0000000000ec7308 */ /* 0x0004e40000000800 */
[----:B--2---:R-:W-:Y:S01]  /*1a8d0*/  FFMA.FTZ R0, R138, R2, -R3 ;  /* 0x000000028a007223 */ /* 0x004fe20000010803 */
[----:B---3--:R-:W-:-:S02]  /*1a8e0*/  F2FP.F16.F32.PACK_AB R11, R236, R184 ;  /* 0x000000b8ec0b723e */ /* 0x008fc400000000ff */
[----:B------:R-:W-:-:S03]  /*1a8f0*/  MOV R138, R188 ;  /* 0x000000bc008a7202 */ /* 0x000fc60000000f00 */
[----:B------:R2:W-:Y:S02]  /*1a900*/  MUFU.EX2 R207, R0 ;  /* 0x0000000000cf7308 */ /* 0x0005e40000000800 */
[C---:B------:R-:W-:Y:S06]  /*1a910*/  HMMA.16816.F32 R132, R8.reuse, R20, R84 ;  /* 0x000000140884723c */ /* 0x040fec0000001854 */
[C---:B------:R-:W-:Y:S01]  /*1a920*/  HMMA.16816.F32 R128, R8.reuse, R22, R80 ;  /* 0x000000160880723c */ /* 0x040fe20000001850 */
[----:B------:R-:W3:Y:S05]  /*1a930*/  LDSM.16.MT88.4 R20, [R211+0x10800] ;  /* 0x01080000d314783b */ /* 0x000eea0000004200 */
[----:B------:R-:W-:Y:S01]  /*1a940*/  HMMA.16816.F32 R104, R8, R18, R44 ;  /* 0x000000120868723c */ /* 0x000fe2000000182c */
[----:B--2---:R-:W-:Y:S01]  /*1a950*/  FFMA.FTZ R0, R136, R2, -R3 ;  /* 0x0000000288007223 */ /* 0x004fe20000010803 */
[----:B------:R-:W-:-:S03]  /*1a960*/  MOV R136, R187 ;  /* 0x000000bb00887202 */ /* 0x000fc60000000f00 */
[----:B------:R2:W-:Y:S01]  /*1a970*/  MUFU.EX2 R206, R0 ;  /* 0x0000000000ce7308 */ /* 0x0005e20000000800 */
[C---:B-1----:R-:W-:Y:S06]  /*1a980*/  HMMA.16816.F32 R44, R8.reuse, R12, R96 ;  /* 0x0000000c082c723c */ /* 0x042fec0000001860 */
[C---:B------:R-:W-:Y:S01]  /*1a990*/  HMMA.16816.F32 R60, R8.reuse, R14, R100 ;  /* 0x0000000e083c723c */ /* 0x040fe20000001864 */
[----:B------:R-:W1:Y:S05]  /*1a9a0*/  LDSM.16.MT88.4 R12, [R212+0xd000] ;  /* 0x00d00000d40c783b */ /* 0x000e6a0000004200 */
[----:B------:R-:W-:Y:S01]  /*1a9b0*/  HMMA.16816.F32 R84, R8, R56, R72 ;  /* 0x000000380854723c */ /* 0x000fe20000001848 */
[----:B--2---:R-:W-:Y:S01]  /*1a9c0*/  FFMA.FTZ R0, R137, R2, -R3 ;  /* 0x0000000289007223 */ /* 0x004fe20000010803 */
[----:B------:R-:W-:-:S04]  /*1a9d0*/  MOV R137, R186 ;  /* 0x000000ba00897202 */ /* 0x000fc80000000f00 */
[C---:B------:R-:W-:Y:S01]  /*1a9e0*/  HMMA.16816.F32 R72, R8.reuse, R58, R32 ;  /* 0x0000003a0848723c */ /* 0x040fe20000001820 */
[----:B------:R-:W2:Y:S01]  /*1a9f0*/  LDSM.16.MT88.4 R32, [R209+0xd000] ;  /* 0x00d00000d120783b */ /* 0x000ea20000004200 */
[----:B------:R4:W-:Y:S04]  /*1aa00*/  MUFU.EX2 R204, R0 ;  /* 0x0000000000cc7308 */ /* 0x0009e80000000800 */
[C---:B------:R-:W-:Y:S01]  /*1aa10*/  HMMA.16816.F32 R120, R8.reuse, R16, R76 ;  /* 0x000000100878723c */ /* 0x040fe2000000184c */
[----:B------:R-:W5:Y:S05]  /*1aa20*/  LDSM.16.MT88.4 R16, [R210+0xd000] ;  /* 0x00d00000d210783b */ /* 0x000f6a0000004200 */
[C---:B------:R-:W-:Y:S06]  /*1aa30*/  HMMA.16816.F32 R56, R8.reuse, R38, R40 ;  /* 0x000000260838723c */ /* 0x040fec0000001828 */
[----:B------:R-:W-:Y:S01]  /*1aa40*/  HMMA.16816.F32 R40, R8, R24, R108 ;  /* 0x000000180828723c */ /* 0x000fe2000000186c */
[----:B----4-:R-:W-:Y:S01]  /*1aa50*/  FFMA.FTZ R0, R140, R2, -R4 ;  /* 0x000000028c007223 */ /* 0x010fe20000010804 */
[----:B------:R-:W-:-:S03]  /*1aa60*/  MOV R140, R185 ;  /* 0x000000b9008c7202 */ /* 0x000fc60000000f00 */
[----:B------:R4:W-:Y:S01]  /*1aa70*/  MUFU.EX2 R202, R0 ;  /* 0x0000000000ca7308 */ /* 0x0009e20000000800 */
[C---:B------:R-:W-:Y:S01]  /*1aa80*/  HMMA.16816.F32 R76, R8.reuse, R26, R112 ;  /* 0x0000001a084c723c */ /* 0x040fe20000001870 */
[----:B------:R-:W5:Y:S05]  /*1aa90*/  LDSM.16.MT88.4 R24, [R209+0x11000] ;  /* 0x01100000d118783b */ /* 0x000f6a0000004200 */
[C---:B------:R-:W-:Y:S06]  /*1aaa0*/  HMMA.16816.F32 R52, R8.reuse, R48, R88 ;  /* 0x000000300834723c */ /* 0x040fec0000001858 */
[----:B------:R-:W-:Y:S01]  /*1aab0*/  HMMA.16816.F32 R48, R8, R50, R92 ;  /* 0x000000320830723c */ /* 0x000fe2000000185c */
[----:B----4-:R-:W-:Y:S01]  /*1aac0*/  FFMA.FTZ R0, R141, R2, -R4 ;  /* 0x000000028d007223 */ /* 0x010fe20000010804 */
[----:B------:R-:W-:-:S04]  /*1aad0*/  MOV R141, R184 ;  /* 0x000000b8008d7202 */ /* 0x000fc80000000f00 */
[C---:B------:R-:W-:Y:S01]  /*1aae0*/  HMMA.16816.F32 R64, R8.reuse, R36, R64 ;  /* 0x000000240840723c */ /* 0x040fe20000001840 */
[----:B------:R-:W4:Y:S01]  /*1aaf0*/  LDSM.16.MT88.4 R36, [R211+0xd000] ;  /* 0x00d00000d324783b */ /* 0x000f220000004200 */
[----:B------:R1:W2:Y:S04]  /*1ab00*/  MUFU.EX2 R201, R0 ;  /* 0x0000000000c97308 */ /* 0x0002a80000000800 */
[C---:B---3--:R-:W-:Y:S06]  /*1ab10*/  HMMA.16816.F32 R80, R8.reuse, R20, R124 ;  /* 0x000000140850723c */ /* 0x048fec000000187c */
[----:B------:R-:W-:Y:S01]  /*1ab20*/  HMMA.16816.F32 R88, R8, R22, R116 ;  /* 0x000000160858723c */ /* 0x000fe20000001874 */
[----:B------:R-:W-:Y:S01]  /*1ab30*/  LDSM.16.MT88.4 R20, [R209+0xd800] ;  /* 0x00d80000d114783b */ /* 0x000fe20000004200 */
[----:B-1----:R-:W-:-:S05]  /*1ab40*/  FFMA.FTZ R0, R139, R2, -R4 ;  /* 0x000000028b007223 */ /* 0x002fca0000010804 */
[----:B--2---:R-:W-:Y:S02]  /*1ab50*/  F2FP.F16.F32.PACK_AB R8, R201, R202 ;  /* 0x000000cac908723e */ /* 0x004fe400000000ff */
[----:B------:R-:W-:Y:S01]  /*1ab60*/  F2FP.F16.F32.PACK_AB R9, R206, R207 ;  /* 0x000000cfce09723e */ /* 0x000fe200000000ff */
[----:B------:R1:W-:Y:S01]  /*1ab70*/  MUFU.EX2 R200, R0 ;  /* 0x0000000000c87308 */ /* 0x0003e20000000800 */
[----:B------:R-:W-:Y:S01]  /*1ab80*/  MOV R139, R160 ;  /* 0x000000a0008b7202 */ /* 0x000fe20000000f00 */
[----:B-1----:R-:W-:-:S06]  /*1ab90*/  FFMA.FTZ R0, R142, R2, -R4 ;  /* 0x000000028e007223 */ /* 0x002fcc0000010804 */
[----:B------:R1:W2:Y:S02]  /*1aba0*/  MUFU.EX2 R199, R0 ;  /* 0x0000000000c77308 */ /* 0x0002a40000000800 */
[----:B-1----:R-:W-:Y:S01]  /*1abb0*/  FFMA.FTZ R0, R143, R2, -R3 ;  /* 0x000000028f007223 */ /* 0x002fe20000010803 */
[----:B--2---:R-:W-:-:S05]  /*1abc0*/  F2FP.F16.F32.PACK_AB R10, R199, R200 ;  /* 0x000000c8c70a723e */ /* 0x004fca00000000ff */
[----:B------:R1:W2:Y:S02]  /*1abd0*/  MUFU.EX2 R198, R0 ;  /* 0x0000000000c67308 */ /* 0x0002a40000000800 */
[----:B-1----:R-:W-:Y:S01]  /*1abe0*/  FFMA.FTZ R0, R144, R2, -R3 ;  /* 0x0000000290007223 */ /* 0x002fe20000010803 */
[----:B--2---:R-:W-:-:S05]  /*1abf0*/  F2FP.F16.F32.PACK_AB R11, R198, R204 ;  /* 0x000000ccc60b723e */ /* 0x004fca00000000ff */
[----:B------:R1:W-:Y:S02]  /*1ac00*/  MUFU.EX2 R197, R0 ;  /* 0x0000000000c57308 */ /* 0x0003e40000000800 */
[C---:B------:R-:W-:Y:S06]  /*1ac10*/  HMMA.16816.F32 R112, R8.reuse, R12, R84 ;  /* 0x0000000c0870723c */ /* 0x040fec0000001854 */
[C---:B------:R-:W-:Y:S01]  /*1ac20*/  HMMA.16816.F32 R124, R8.reuse, R14, R72 ;  /* 0x0000000e087c723c */ /* 0x040fe20000001848 */
[----:B------:R-:W2:Y:S05]  /*1ac30*/  LDSM.16.MT88.4 R12, [R212+0x11000] ;  /* 0x01100000d40c783b */ /* 0x000eaa0000004200 */
[----:B------:R-:W-:Y:S01]  /*1ac40*/  HMMA.16816.F32 R96, R8, R32, R132 ;  /* 0x000000200860723c */ /* 0x000fe20000001884 */
[----:B-1----:R-:W-:-:S04]  /*1ac50*/  FFMA.FTZ R0, R145, R2, -R3 ;  /* 0x0000000291007223 */ /* 0x002fc80000010803 */
[----:B------:R1:W3:Y:S01]  /*1ac60*/  MUFU.EX2 R196, R0 ;  /* 0x0000000000c47308 */ /* 0x0002e20000000800 */
[C---:B------:R-:W-:Y:S01]  /*1ac70*/  HMMA.16816.F32 R100, R8.reuse, R34, R128 ;  /* 0x000000220864723c */ /* 0x040fe20000001880 */
[----:B------:R-:W3:Y:S05]  /*1ac80*/  LDSM.16.MT88.4 R32, [R210+0x11000] ;  /* 0x01100000d220783b */ /* 0x000eea0000004200 */
[C---:B-----5:R-:W-:Y:S06]  /*1ac90*/  HMMA.16816.F32 R120, R8.reuse, R16, R120 ;  /* 0x000000100878723c */ /* 0x060fec0000001878 */
[----:B------:R-:W-:Y:S01]  /*1aca0*/  HMMA.16816.F32 R104, R8, R18, R104 ;  /* 0x000000120868723c */ /* 0x000fe20000001868 */
[----:B------:R-:W5:Y:S01]  /*1acb0*/  LDSM.16.MT88.4 R16, [R211+0x11000] ;  /* 0x01100000d310783b */ /* 0x000f620000004200 */
[----:B-1----:R-:W-:-:S04]  /*1acc0*/  FFMA.FTZ R0, R146, R2, -R3 ;  /* 0x0000000292007223 */ /* 0x002fc80000010803 */
[C---:B------:R-:W-:Y:S01]  /*1acd0*/  HMMA.16816.F32 R92, R8.reuse, R24, R52 ;  /* 0x00000018085c723c */ /* 0x040fe20000001834 */
[----:B------:R1:W-:Y:S05]  /*1ace0*/  MUFU.EX2 R195, R0 ;  /* 0x0000000000c37308 */ /* 0x0003ea0000000800 */
[C---:B------:R-:W-:Y:S01]  /*1acf0*/  HMMA.16816.F32 R84, R8.reuse, R26, R48 ;  /* 0x0000001a0854723c */ /* 0x040fe20000001830 */
[----:B------:R-:W5:Y:S05]  /*1ad00*/  LDSM.16.MT88.4 R24, [R210+0xd800] ;  /* 0x00d80000d218783b */ /* 0x000f6a0000004200 */
[C---:B----4-:R-:W-:Y:S06]  /*1ad10*/  HMMA.16816.F32 R108, R8.reuse, R38, R56 ;  /* 0x00000026086c723c */ /* 0x050fec0000001838 */
[----:B--2---:R-:W-:Y:S01]  /*1ad20*/  HMMA.16816.F32 R56, R8, R12, R40 ;  /* 0x0000000c0838723c */ /* 0x004fe20000001828 */
[----:B-1----:R-:W-:-:S04]  /*1ad30*/  FFMA.FTZ R0, R150, R2, -R4 ;  /* 0x0000000296007223 */ /* 0x002fc80000010804 */
[----:B------:R1:W-:Y:S01]  /*1ad40*/  MUFU.EX2 R194, R0 ;  /* 0x0000000000c27308 */ /* 0x0003e20000000800 */
[----:B------:R-:W-:Y:S01]  /*1ad50*/  HMMA.16816.F32 R40, R8, R14, R76 ;  /* 0x0000000e0828723c */ /* 0x000fe2000000184c */
[----:B---3--:R-:W-:-:S05]  /*1ad60*/  F2FP.F16.F32.PACK_AB R13, R196, R197 ;  /* 0x000000c5c40d723e */ /* 0x008fca00000000ff */
[C---:B------:R-:W-:Y:S01]  /*1ad70*/  HMMA.16816.F32 R116, R8.reuse, R36, R64 ;  /* 0x000000240874723c */ /* 0x040fe20000001840 */
[----:B------:R-:W-:Y:S05]  /*1ad80*/  LDSM.16.MT88.4 R36, [R211+0xd800] ;  /* 0x00d80000d324783b */ /* 0x000fea0000004200 */
[----:B------:R-:W-:Y:S01]  /*1ad90*/  HMMA.16816.F32 R72, R8, R32, R44 ;  /* 0x000000200848723c */ /* 0x000fe2000000182c */
[----:B-1----:R-:W-:-:S05]  /*1ada0*/  FFMA.FTZ R0, R147, R2, -R4 ;  /* 0x0000000293007223 */ /* 0x002fca0000010804 */
[C---:B------:R-:W-:Y:S01]  /*1adb0*/  HMMA.16816.F32 R64, R8.reuse, R34, R60 ;  /* 0x000000220840723c */ /* 0x040fe2000000183c */
[----:B------:R-:W1:Y:S01]  /*1adc0*/  LDSM.16.MT88.4 R32, [R212+0xd800] ;  /* 0x00d80000d420783b */ /* 0x000e620000004200 */
[----:B------:R2:W3:Y:S04]  /*1add0*/  MUFU.EX2 R193, R0 ;  /* 0x0000000000c17308 */ /* 0x0004e80000000800 */
[C---:B-----5:R-:W-:Y:S06]  /*1ade0*/  HMMA.16816.F32 R48, R8.reuse, R16, R80 ;  /* 0x000000100830723c */ /* 0x060fec0000001850 */
[----:B------:R-:W-:Y:S01]  /*1adf0*/  HMMA.16816.F32 R44, R8, R18, R88 ;  /* 0x00000012082c723c */ /* 0x000fe20000001858 */
[----:B------:R-:W-:Y:S04]  /*1ae00*/  LDSM.16.MT88.4 R8, [R212+0x11800] ;  /* 0x01180000d408783b */ /* 0x000fe80000004200 */
[----:B------:R-:W-:Y:S01]  /*1ae10*/  LDSM.16.MT88.4 R16, [R210+0x11800] ;  /* 0x01180000d210783b */ /* 0x000fe20000004200 */
[----:B--2---:R-:W-:Y:S01]  /*1ae20*/  FFMA.FTZ R0, R148, R2, -R4 ;  /* 0x0000000294007223 */ /* 0x004fe20000010804 */
[----:B---3--:R-:W-:-:S03]  /*1ae30*/  F2FP.F16.F32.PACK_AB R12, R193, R194 ;  /* 0x000000c2c10c723e */ /* 0x008fc600000000ff */
[----:B------:R2:W-:Y:S02]  /*1ae40*/  MUFU.EX2 R191, R0 ;  /* 0x0000000000bf7308 */ /* 0x0005e40000000800 */
[----:B--2---:R-:W-:-:S06]  /*1ae50*/  FFMA.FTZ R0, R151, R2, -R4 ;  /* 0x0000000297007223 */ /* 0x004fcc0000010804 */
[----:B------:R2:W3:Y:S02]  /*1ae60*/  MUFU.EX2 R192, R0 ;  /* 0x0000000000c07308 */ /* 0x0004e40000000800 */
[----:B--2---:R-:W-:Y:S01]  /*1ae70*/  FFMA.FTZ R0, R149, R2, -R3 ;  /* 0x0000000295007223 */ /* 0x004fe20000010803 */
[----:B---3--:R-:W-:-:S05]  /*1ae80*/  F2FP.F16.F32.PACK_AB R14, R192, R191 ;  /* 0x000000bfc00e723e */ /* 0x008fca00000000ff */
[----:B------:R2:W3:Y:S02]  /*1ae90*/  MUFU.EX2 R190, R0 ;  /* 0x0000000000be7308 */ /* 0x0004e40000000800 */
[----:B--2---:R-:W-:Y:S01]  /*1aea0*/  FFMA.FTZ R0, R152, R2, -R3 ;  /* 0x0000000298007223 */ /* 0x004fe20000010803 */
[----:B---3--:R-:W-:-:S05]  /*1aeb0*/  F2FP.F16.F32.PACK_AB R15, R190, R195 ;  /* 0x000000c3be0f723e */ /* 0x008fca00000000ff */
[----:B------:R2:W-:Y:S02]  /*1aec0*/  MUFU.EX2 R189, R0 ;  /* 0x0000000000bd7308 */ /* 0x0005e40000000800 */
[C---:B------:R-:W-:Y:S06]  /*1aed0*/  HMMA.16816.F32 R60, R12.reuse, R20, R96 ;  /* 0x000000140c3c723c */ /* 0x040fec0000001860 */
[C---:B------:R-:W-:Y:S01]  /*1aee0*/  HMMA.16816.F32 R52, R12.reuse, R22, R100 ;  /* 0x000000160c34723c */ /* 0x040fe20000001864 */
[----:B------:R-:W3:Y:S05]  /*1aef0*/  LDSM.16.MT88.4 R20, [R209+0x11800] ;  /* 0x01180000d114783b */ /* 0x000eea0000004200 */
[----:B------:R-:W-:Y:S01]  /*1af00*/  HMMA.16816.F32 R88, R12, R24, R120 ;  /* 0x000000180c58723c */ /* 0x000fe20000001878 */
[----:B--2---:R-:W-:-:S04]  /*1af10*/  FFMA.FTZ R0, R153, R2, -R3 ;  /* 0x0000000299007223 */ /* 0x004fc80000010803 */
[----:B------:R2:W4:Y:S01]  /*1af20*/  MUFU.EX2 R188, R0 ;  /* 0x0000000000bc7308 */ /* 0x0005220000000800 */
[C---:B------:R-:W-:Y:S01]  /*1af30*/  HMMA.16816.F32 R104, R12.reuse, R26, R104 ;  /* 0x0000001a0c68723c */ /* 0x040fe20000001868 */
[----:B------:R-:W5:Y:S05]  /*1af40*/  LDSM.16.MT88.4 R24, [R211+0x11800] ;  /* 0x01180000d318783b */ /* 0x000f6a0000004200 */
[C---:B-1----:R-:W-:Y:S06]  /*1af50*/  HMMA.16816.F32 R112, R12.reuse, R32, R112 ;  /* 0x000000200c70723c */ /* 0x042fec0000001870 */
[----:B------:R-:W-:Y:S01]  /*1af60*/  HMMA.16816.F32 R124, R12, R34, R124 ;  /* 0x000000220c7c723c */ /* 0x000fe2000000187c */
[----:B------:R-:W1:Y:S01]  /*1af70*/  LDSM.16.MT88.4 R32, [R209+0xe000] ;  /* 0x00e00000d120783b */ /* 0x000e620000004200 */
[----:B--2---:R-:W-:-:S04]  /*1af80*/  FFMA.FTZ R0, R68, R2, -R3 ;  /* 0x0000000244007223 */ /* 0x004fc80000010803 */
[C---:B------:R-:W-:Y:S01]  /*1af90*/  HMMA.16816.F32 R132, R12.reuse, R36, R116 ;  /* 0x000000240c84723c */ /* 0x040fe20000001874 */
[----:B------:R2:W-:Y:S05]  /*1afa0*/  MUFU.EX2 R187, R0 ;  /* 0x0000000000bb7308 */ /* 0x0005ea0000000800 */
[C---:B------:R-:W-:Y:S01]  /*1afb0*/  HMMA.16816.F32 R116, R12.reuse, R38, R108 ;  /* 0x000000260c74723c */ /* 0x040fe2000000186c */
[----:B------:R-:W-:Y:S05]  /*1afc0*/  LDSM.16.MT88.4 R36, [R210+0xe000] ;  /* 0x00e00000d224783b */ /* 0x000fea0000004200 */
[C---:B---3--:R-:W-:Y:S06]  /*1afd0*/  HMMA.16816.F32 R128, R12.reuse, R20, R92 ;  /* 0x000000140c80723c */ /* 0x048fec000000185c */
[C---:B------:R-:W-:Y:S01]  /*1afe0*/  HMMA.16816.F32 R92, R12.reuse, R10, R40 ;  /* 0x0000000a0c5c723c */ /* 0x040fe20000001828 */
[-CC-:B--2---:R-:W-:Y:S01]  /*1aff0*/  FFMA.FTZ R0, R154, R2.reuse, -R4.reuse ;  /* 0x000000029a007223 */ /* 0x184fe20000010804 */
[----:B------:R-:W2:Y:S03]  /*1b000*/  LDSM.16.MT88.4 R40, [R212+0xe000] ;  /* 0x00e00000d428783b */ /* 0x000ea60000004200 */
[----:B------:R3:W-:Y:S01]  /*1b010*/  MUFU.EX2 R186, R0 ;  /* 0x0000000000ba7308 */ /* 0x0007e20000000800 */
[C---:B------:R-:W-:Y:S01]  /*1b020*/  HMMA.16816.F32 R120, R12.reuse, R22, R84 ;  /* 0x000000160c78723c */ /* 0x040fe20000001854 */
[----:B------:R-:W-:Y:S05]  /*1b030*/  LDSM.16.MT88.4 R20, [R209+0x12000] ;  /* 0x01200000d114783b */ /* 0x000fea0000004200 */
[C---:B-----5:R-:W-:Y:S06]  /*1b040*/  HMMA.16816.F32 R84, R12.reuse, R24, R48 ;  /* 0x000000180c54723c */ /* 0x060fec0000001830 */
[----:B------:R-:W-:Y:S01]  /*1b050*/  HMMA.16816.F32 R80, R12, R26, R44 ;  /* 0x0000001a0c50723c */ /* 0x000fe2000000182c */
[----:B------:R-:W5:Y:S01]  /*1b060*/  LDSM.16.MT88.4 R24, [R211+0xe000] ;  /* 0x00e00000d318783b */ /* 0x000f620000004200 */
[----:B---3--:R-:W-:-:S04]  /*1b070*/  FFMA.FTZ R0, R157, R2, -R4 ;  /* 0x000000029d007223 */ /* 0x008fc80000010804 */
[C---:B------:R-:W-:Y:S01]  /*1b080*/  HMMA.16816.F32 R96, R12.reuse, R8, R56 ;  /* 0x000000080c60723c */ /* 0x040fe20000001838 */
[----:B------:R3:W1:Y:S05]  /*1b090*/  MUFU.EX2 R185, R0 ;  /* 0x0000000000b97308 */ /* 0x00066a0000000800 */
[----:B------:R-:W-:Y:S01]  /*1b0a0*/  HMMA.16816.F32 R108, R12, R16, R72 ;  /* 0x000000100c6c723c */ /* 0x000fe20000001848 */
[----:B----4-:R-:W-:-:S05]  /*1b0b0*/  F2FP.F16.F32.PACK_AB R9, R188, R189 ;  /* 0x000000bdbc09723e */ /* 0x010fca00000000ff */
[----:B------:R-:W-:Y:S01]  /*1b0c0*/  HMMA.16816.F32 R100, R12, R18, R64 ;  /* 0x000000120c64723c */ /* 0x000fe20000001840 */
[----:B------:R-:W4:Y:S04]  /*1b0d0*/  LDSM.16.MT88.4 R16, [R210+0x12000] ;  /* 0x01200000d210783b */ /* 0x000f280000004200 */
[----:B------:R-:W4:Y:S01]  /*1b0e0*/  LDSM.16.MT88.4 R12, [R212+0x12000] ;  /* 0x01200000d40c783b */ /* 0x000f220000004200 */
[----:B---3--:R-:W-:Y:S01]  /*1b0f0*/  FFMA.FTZ R0, R158, R2, -R4 ;  /* 0x000000029e007223 */ /* 0x008fe20000010804 */
[----:B-1----:R-:W-:-:S03]  /*1b100*/  F2FP.F16.F32.PACK_AB R8, R185, R186 ;  /* 0x000000bab908723e */ /* 0x002fc600000000ff */
[----:B------:R1:W-:Y:S02]  /*1b110*/  MUFU.EX2 R184, R0 ;  /* 0x0000000000b87308 */ /* 0x0003e40000000800 */
[----:B-1----:R-:W-:-:S06]  /*1b120*/  FFMA.FTZ R0, R155, R2, -R4 ;  /* 0x000000029b007223 */ /* 0x002fcc0000010804 */
[----:B------:R1:W3:Y:S02]  /*1b130*/  MUFU.EX2 R160, R0 ;  /* 0x0000000000a07308 */ /* 0x0002e40000000800 */
[----:B-1----:R-:W-:Y:S01]  /*1b140*/  FFMA.FTZ R0, R156, R2, -R3 ;  /* 0x000000029c007223 */ /* 0x002fe20000010803 */
[----:B---3--:R-:W-:-:S05]  /*1b150*/  F2FP.F16.F32.PACK_AB R10, R160, R184 ;  /* 0x000000b8a00a723e */ /* 0x008fca00000000ff */
[----:B------:R1:W3:Y:S02]  /*1b160*/  MUFU.EX2 R158, R0 ;  /* 0x00000000009e7308 */ /* 0x0002e40000000800 */
[----:B-1----:R-:W-:Y:S01]  /*1b170*/  FFMA.FTZ R0, R159, R2, -R3 ;  /* 0x000000029f007223 */ /* 0x002fe20000010803 */
[----:B---3--:R-:W-:Y:S02]  /*1b180*/  F2FP.F16.F32.PACK_AB R11, R158, R187 ;  /* 0x000000bb9e0b723e */ /* 0x008fe400000000ff */
[----:B------:R-:W-:-:S03]  /*1b190*/  MOV R159, R139 ;  /* 0x0000008b009f7202 */ /* 0x000fc60000000f00 */
[----:B------:R1:W-:Y:S02]  /*1b1a0*/  MUFU.EX2 R157, R0 ;  /* 0x00000000009d7308 */ /* 0x0003e40000000800 */
[C---:B------:R-:W-:Y:S06]  /*1b1b0*/  HMMA.16816.F32 R76, R8.reuse, R32, R60 ;  /* 0x00000020084c723c */ /* 0x040fec000000183c */
[C---:B------:R-:W-:Y:S01]  /*1b1c0*/  HMMA.16816.F32 R52, R8.reuse, R34, R52 ;  /* 0x000000220834723c */ /* 0x040fe20000001834 */
[----:B------:R-:W3:Y:S05]  /*1b1d0*/  LDSM.16.MT88.4 R32, [R211+0x12000] ;  /* 0x01200000d320783b */ /* 0x000eea0000004200 */
[----:B--2---:R-:W-:Y:S01]  /*1b1e0*/  HMMA.16816.F32 R56, R8, R40, R112 ;  /* 0x000000280838723c */ /* 0x004fe20000001870 */
[----:B-1----:R-:W-:Y:S01]  /*1b1f0*/  FFMA.FTZ R0, R161, R2, -R3 ;  /* 0x00000002a1007223 */ /* 0x002fe20000010803 */
[----:B------:R-:W-:-:S03]  /*1b200*/  MOV R161, R141 ;  /* 0x0000008d00a17202 */ /* 0x000fc60000000f00 */
[----:B------:R1:W2:Y:S01]  /*1b210*/  MUFU.EX2 R156, R0 ;  /* 0x00000000009c7308 */ /* 0x0002a20000000800 */
[C---:B------:R-:W-:Y:S01]  /*1b220*/  HMMA.16816.F32 R48, R8.reuse, R42, R124 ;  /* 0x0000002a0830723c */ /* 0x040fe2000000187c */
[----:B------:R-:W3:Y:S05]  /*1b230*/  LDSM.16.MT88.4 R40, [R210+0xe800] ;  /* 0x00e80000d228783b */ /* 0x000eea0000004200 */
[C---:B------:R-:W-:Y:S06]  /*1b240*/  HMMA.16816.F32 R60, R8.reuse, R36, R88 ;  /* 0x00000024083c723c */ /* 0x040fec0000001858 */
[----:B------:R-:W-:Y:S01]  /*1b250*/  HMMA.16816.F32 R44, R8, R38, R104 ;  /* 0x00000026082c723c */ /* 0x000fe20000001868 */
[----:B------:R-:W3:Y:S01]  /*1b260*/  LDSM.16.MT88.4 R36, [R209+0xe800] ;  /* 0x00e80000d124783b */ /* 0x000ee20000004200 */
[----:B-1----:R-:W-:Y:S01]  /*1b270*/  FFMA.FTZ R0, R162, R2, -R3 ;  /* 0x00000002a2007223 */ /* 0x002fe20000010803 */
[----:B------:R-:W-:-:S03]  /*1b280*/  MOV R162, R140 ;  /* 0x0000008c00a27202 */ /* 0x000fc60000000f00 */
[C---:B-----5:R-:W-:Y:S01]  /*1b290*/  HMMA.16816.F32 R72, R8.reuse, R24, R132 ;  /* 0x000000180848723c */ /* 0x060fe20000001884 */
[----:B------:R1:W-:Y:S05]  /*1b2a0*/  MUFU.EX2 R155, R0 ;  /* 0x00000000009b7308 */ /* 0x0003ea0000000800 */
[----:B------:R-:W-:Y:S01]  /*1b2b0*/  HMMA.16816.F32 R64, R8, R26, R116 ;  /* 0x0000001a0840723c */ /* 0x000fe20000001874 */
[----:B------:R-:W5:Y:S01]  /*1b2c0*/  LDSM.16.MT88.4 R24, [R212+0xe800] ;  /* 0x00e80000d418783b */ /* 0x000f620000004200 */
[----:B------:R-:W-:Y:S02]  /*1b2d0*/  MOV R133, R31 ;  /* 0x0000001f00857202 */ /* 0x000fe40000000f00 */
[----:B------:R-:W-:-:S02]  /*1b2e0*/  MOV R132, R30 ;  /* 0x0000001e00847202 */ /* 0x000fc40000000f00 */
[----:B------:R-:W-:Y:S01]  /*1b2f0*/  HMMA.16816.F32 R116, R8, R20, R128 ;  /* 0x000000140874723c */ /* 0x000fe20000001880 */
[----:B------:R-:W-:Y:S02]  /*1b300*/  MOV R134, R250 ;  /* 0x000000fa00867202 */ /* 0x000fe40000000f00 */
[----:B------:R-:W-:-:S03]  /*1b310*/  MOV R135, R251 ;  /* 0x000000fb00877202 */ /* 0x000fc60000000f00 */
[C---:B------:R-:W-:Y:S01]  /*1b320*/  HMMA.16816.F32 R128, R8.reuse, R22, R120 ;  /* 0x000000160880723c */ /* 0x040fe20000001878 */
[-CC-:B-1----:R-:W-:Y:S01]  /*1b330*/  FFMA.FTZ R0, R164, R2.reuse, -R4.reuse ;  /* 0x00000002a4007223 */ /* 0x182fe20000010804 */
[----:B------:R-:W-:Y:S01]  /*1b340*/  LDSM.16.MT88.4 R20, [R210+0xf000] ;  /* 0x00f00000d214783b */ /* 0x000fe20000004200 */
[----:B------:R-:W-:Y:S02]  /*1b350*/  MOV R164, R137 ;  /* 0x0000008900a47202 */ /* 0x000fe40000000f00 */
[----:B------:R1:W-:Y:S01]  /*1b360*/  MUFU.EX2 R154, R0 ;  /* 0x00000000009a7308 */ /* 0x0003e20000000800 */
[C---:B----4-:R-:W-:Y:S06]  /*1b370*/  HMMA.16816.F32 R120, R8.reuse, R16, R108 ;  /* 0x000000100878723c */ /* 0x050fec000000186c */
[C---:B------:R-:W-:Y:S06]  /*1b380*/  HMMA.16816.F32 R124, R8.reuse, R12, R96 ;  /* 0x0000000c087c723c */ /* 0x040fec0000001860 */
[----:B------:R-:W-:Y:S01]  /*1b390*/  HMMA.16816.F32 R108, R8, R14, R92 ;  /* 0x0000000e086c723c */ /* 0x000fe2000000185c */
[----:B--2---:R-:W-:Y:S01]  /*1b3a0*/  F2FP.F16.F32.PACK_AB R13, R156, R157 ;  /* 0x0000009d9c0d723e */ /* 0x004fe200000000ff */
[----:B-1----:R-:W-:Y:S01]  /*1b3b0*/  FFMA.FTZ R0, R165, R2, -R4 ;  /* 0x00000002a5007223 */ /* 0x002fe20000010804 */
[----:B------:R-:W-:-:S03]  /*1b3c0*/  MOV R165, R136 ;  /* 0x0000008800a57202 */ /* 0x000fc60000000f00 */
[C---:B------:R-:W-:Y:S01]  /*1b3d0*/  HMMA.16816.F32 R112, R8.reuse, R18, R100 ;  /* 0x000000120870723c */ /* 0x040fe20000001864 */
[----:B------:R-:W-:Y:S01]  /*1b3e0*/  LDSM.16.MT88.4 R16, [R211+0xe800] ;  /* 0x00e80000d310783b */ /* 0x000fe20000004200 */
[----:B------:R1:W2:Y:S04]  /*1b3f0*/  MUFU.EX2 R153, R0 ;  /* 0x0000000000997308 */ /* 0x0002a80000000800 */
[C---:B---3--:R-:W-:Y:S06]  /*1b400*/  HMMA.16816.F32 R100, R8.reuse, R32, R84 ;  /* 0x000000200864723c */ /* 0x048fec0000001854 */
[----:B------:R-:W-:Y:S01]  /*1b410*/  HMMA.16816.F32 R104, R8, R34, R80 ;  /* 0x000000220868723c */ /* 0x000fe20000001850 */
[----:B------:R-:W3:Y:S04]  /*1b420*/  LDSM.16.MT88.4 R8, [R209+0x12800] ;  /* 0x01280000d108783b */ /* 0x000ee80000004200 */
[----:B------:R-:W-:Y:S01]  /*1b430*/  LDSM.16.MT88.4 R32, [R210+0x12800] ;  /* 0x01280000d220783b */ /* 0x000fe20000004200 */
[----:B-1----:R-:W-:Y:S01]  /*1b440*/  FFMA.FTZ R0, R163, R2, -R4 ;  /* 0x00000002a3007223 */ /* 0x002fe20000010804 */
[----:B--2---:R-:W-:-:S02]  /*1b450*/  F2FP.F16.F32.PACK_AB R12, R153, R154 ;  /* 0x0000009a990c723e */ /* 0x004fc400000000ff */
[----:B------:R-:W-:Y:S01]  /*1b460*/  MOV R163, R138 ;  /* 0x0000008a00a37202 */ /* 0x000fe20000000f00 */
[----:B------:R1:W-:Y:S02]  /*1b470*/  MUFU.EX2 R152, R0 ;  /* 0x0000000000987308 */ /* 0x0003e40000000800 */
[----:B-1----:R-:W-:Y:S01]  /*1b480*/  FFMA.FTZ R0, R166, R2, -R4 ;  /* 0x00000002a6007223 */ /* 0x002fe20000010804 */
[----:B------:R-:W-:-:S05]  /*1b490*/  MOV R166, R7 ;  /* 0x0000000700a67202 */ /* 0x000fca0000000f00 */
[----:B------:R1:W2:Y:S02]  /*1b4a0*/  MUFU.EX2 R151, R0 ;  /* 0x0000000000977308 */ /* 0x0002a40000000800 */
[----:B-1----:R-:W-:Y:S01]  /*1b4b0*/  FFMA.FTZ R0, R167, R2, -R3 ;  /* 0x00000002a7007223 */ /* 0x002fe20000010803 */
[----:B--2---:R-:W-:-:S05]  /*1b4c0*/  F2FP.F16.F32.PACK_AB R14, R151, R152 ;  /* 0x00000098970e723e */ /* 0x004fca00000000ff */
[----:B------:R1:W2:Y:S02]  /*1b4d0*/  MUFU.EX2 R150, R0 ;  /* 0x0000000000967308 */ /* 0x0002a40000000800 */
[----:B-1----:R-:W-:Y:S01]  /*1b4e0*/  FFMA.FTZ R0, R168, R2, -R3 ;  /* 0x00000002a8007223 */ /* 0x002fe20000010803 */
[----:B--2---:R-:W-:-:S05]  /*1b4f0*/  F2FP.F16.F32.PACK_AB R15, R150, R155 ;  /* 0x0000009b960f723e */ /* 0x004fca00000000ff */
[----:B------:R1:W-:Y:S02]  /*1b500*/  MUFU.EX2 R149, R0 ;  /* 0x0000000000957308 */ /* 0x0003e40000000800 */
[C---:B------:R-:W-:Y:S01]  /*1b510*/  HMMA.16816.F32 R92, R12.reuse, R42, R44 ;  /* 0x0000002a0c5c723c */ /* 0x040fe2000000182c */
[----:B------:R-:W2:Y:S05]  /*1b520*/  LDSM.16.MT88.4 R44, [R211+0x12800] ;  /* 0x01280000d32c783b */ /* 0x000eaa0000004200 */
[C---:B------:R-:W-:Y:S06]  /*1b530*/  HMMA.16816.F32 R80, R12.reuse, R36, R76 ;  /* 0x000000240c50723c */ /* 0x040fec000000184c */
[C---:B------:R-:W-:Y:S01]  /*1b540*/  HMMA.16816.F32 R88, R12.reuse, R38, R52 ;  /* 0x000000260c58723c */ /* 0x040fe20000001834 */
[-CC-:B-1----:R-:W-:Y:S01]  /*1b550*/  FFMA.FTZ R0, R169, R2.reuse, -R3.reuse ;  /* 0x00000002a9007223 */ /* 0x182fe20000010803 */
[----:B------:R-:W1:Y:S03]  /*1b560*/  LDSM.16.MT88.4 R36, [R212+0x12800] ;  /* 0x01280000d424783b */ /* 0x000e660000004200 */
[----:B------:R4:W2:Y:S01]  /*1b570*/  MUFU.EX2 R148, R0 ;  /* 0x0000000000947308 */ /* 0x0008a20000000800 */
[C---:B-----5:R-:W-:Y:S06]  /*1b580*/  HMMA.16816.F32 R84, R12.reuse, R24, R56 ;  /* 0x000000180c54723c */ /* 0x060fec0000001838 */
[C---:B------:R-:W-:Y:S01]  /*1b590*/  HMMA.16816.F32 R76, R12.reuse, R26, R48 ;  /* 0x0000001a0c4c723c */ /* 0x040fe20000001830 */
[----:B------:R-:W5:Y:S05]  /*1b5a0*/  LDSM.16.MT88.4 R24, [R209+0xf000] ;  /* 0x00f00000d118783b */ /* 0x000f6a0000004200 */
[----:B------:R-:W-:Y:S01]  /*1b5b0*/  HMMA.16816.F32 R96, R12, R40, R60 ;  /* 0x000000280c60723c */ /* 0x000fe2000000183c */
[----:B------:R-:W5:Y:S01]  /*1b5c0*/  LDSM.16.MT88.4 R40, [R212+0xf000] ;  /* 0x00f00000d428783b */ /* 0x000f620000004200 */
[----:B----4-:R-:W-:-:S04]  /*1b5d0*/  FFMA.FTZ R0, R170, R2, -R3 ;  /* 0x00000002aa007223 */ /* 0x010fc80000010803 */
[C---:B---3--:R-:W-:Y:S01]  /*1b5e0*/  HMMA.16816.F32 R60, R12.reuse, R8, R116 ;  /* 0x000000080c3c723c */ /* 0x048fe20000001874 */
[----:B------:R3:W-:Y:S05]  /*1b5f0*/  MUFU.EX2 R147, R0 ;  /* 0x0000000000937308 */ /* 0x0007ea0000000800 */
[----:B------:R-:W-:Y:S01]  /*1b600*/  HMMA.16816.F32 R48, R12, R10, R128 ;  /* 0x0000000a0c30723c */ /* 0x000fe20000001880 */
[----:B--2---:R-:W-:-:S05]  /*1b610*/  F2FP.F16.F32.PACK_AB R9, R148, R149 ;  /* 0x000000959409723e */ /* 0x004fca00000000ff */
[C---:B------:R-:W-:Y:S06]  /*1b620*/  HMMA.16816.F32 R52, R12.reuse, R18, R64 ;  /* 0x000000120c34723c */ /* 0x040fec0000001840 */
[C---:B------:R-:W-:Y:S01]  /*1b630*/  HMMA.16816.F32 R64, R12.reuse, R44, R100 ;  /* 0x0000002c0c40723c */ /* 0x040fe20000001864 */
[-CC-:B---3--:R-:W-:Y:S01]  /*1b640*/  FFMA.FTZ R0, R173, R2.reuse, -R4.reuse ;  /* 0x00000002ad007223 */ /* 0x188fe20000010804 */
[----:B------:R-:W-:Y:S03]  /*1b650*/  LDSM.16.MT88.4 R100, [R211+0xf800] ;  /* 0x00f80000d364783b */ /* 0x000fe60000004200 */
[----:B------:R2:W-:Y:S01]  /*1b660*/  MUFU.EX2 R146, R0 ;  /* 0x0000000000927308 */ /* 0x0005e20000000800 */
[C---:B------:R-:W-:Y:S01]  /*1b670*/  HMMA.16816.F32 R72, R12.reuse, R16, R72 ;  /* 0x000000100c48723c */ /* 0x040fe20000001848 */
[----:B------:R-:W3:Y:S05]  /*1b680*/  LDSM.16.MT88.4 R16, [R211+0xf000] ;  /* 0x00f00000d310783b */ /* 0x000eea0000004200 */
[C---:B------:R-:W-:Y:S06]  /*1b690*/  HMMA.16816.F32 R44, R12.reuse, R46, R104 ;  /* 0x0000002e0c2c723c */ /* 0x040fec0000001868 */
[----:B-1----:R-:W-:Y:S01]  /*1b6a0*/  HMMA.16816.F32 R116, R12, R36, R124 ;  /* 0x000000240c74723c */ /* 0x002fe2000000187c */
[----:B------:R-:W-:Y:S01]  /*1b6b0*/  LDSM.16.MT88.4 R124, [R210+0x13800] ;  /* 0x01380000d27c783b */ /* 0x000fe20000004200 */
[----:B--2---:R-:W-:-:S04]  /*1b6c0*/  FFMA.FTZ R0, R171, R2, -R4 ;  /* 0x00000002ab007223 */ /* 0x004fc80000010804 */
[C---:B------:R-:W-:Y:S01]  /*1b6d0*/  HMMA.16816.F32 R120, R12.reuse, R32, R120 ;  /* 0x000000200c78723c */ /* 0x040fe20000001878 */
[----:B------:R1:W2:Y:S05]  /*1b6e0*/  MUFU.EX2 R145, R0 ;  /* 0x0000000000917308 */ /* 0x0002aa0000000800 */
[C---:B------:R-:W-:Y:S01]  /*1b6f0*/  HMMA.16816.F32 R56, R12.reuse, R34, R112 ;  /* 0x000000220c38723c */ /* 0x040fe20000001870 */
[----:B------:R-:W-:Y:S05]  /*1b700*/  LDSM.16.MT88.4 R32, [R209+0x13000] ;  /* 0x01300000d120783b */ /* 0x000fea0000004200 */
[----:B------:R-:W-:Y:S01]  /*1b710*/  HMMA.16816.F32 R36, R12, R38, R108 ;  /* 0x000000260c24723c */ /* 0x000fe2000000186c */
[----:B------:R-:W-:Y:S04]  /*1b720*/  LDSM.16.MT88.4 R12, [R211+0x13000] ;  /* 0x01300000d30c783b */ /* 0x000fe80000004200 */
[----:B------:R-:W-:Y:S01]  /*1b730*/  LDSM.16.MT88.4 R108, [R209+0x13800] ;  /* 0x01380000d16c783b */ /* 0x000fe20000004200 */
[----:B-1----:R-:W-:Y:S01]  /*1b740*/  FFMA.FTZ R0, R172, R2, -R4 ;  /* 0x00000002ac007223 */ /* 0x002fe20000010804 */
[----:B--2---:R-:W-:-:S03]  /*1b750*/  F2FP.F16.F32.PACK_AB R8, R145, R146 ;  /* 0x000000929108723e */ /* 0x004fc600000000ff */
[----:B------:R1:W-:Y:S02]  /*1b760*/  MUFU.EX2 R144, R0 ;  /* 0x0000000000907308 */ /* 0x0003e40000000800 */
        /* <DEDUP_REMOVED lines=10> */
[----:B------:R-:W2:Y:S04]  /*1b810*/  LDSM.16.MT88.4 R20, [R210+0x13000] ;  /* 0x01300000d214783b */ /* 0x000ea80000004200 */
[----:B------:R-:W-:Y:S01]  /*1b820*/  LDSM.16.MT88.4 R92, [R212+0xf800] ;  /* 0x00f80000d45c783b */ /* 0x000fe20000004200 */
[----:B-----5:R-:W-:Y:S01]  /*1b830*/  HMMA.16816.F32 R80, R8, R24, R80 ;  /* 0x000000180850723c */ /* 0x020fe20000001850 */
[----:B-1----:R-:W-:-:S04]  /*1b840*/  FFMA.FTZ R0, R177, R2, -R3 ;  /* 0x00000002b1007223 */ /* 0x002fc80000010803 */
[----:B------:R1:W4:Y:S01]  /*1b850*/  MUFU.EX2 R140, R0 ;  /* 0x00000000008c7308 */ /* 0x0003220000000800 */
[C---:B------:R-:W-:Y:S01]  /*1b860*/  HMMA.16816.F32 R88, R8.reuse, R26, R88 ;  /* 0x0000001a0858723c */ /* 0x040fe20000001858 */
[----:B------:R-:W5:Y:S05]  /*1b870*/  LDSM.16.MT88.4 R24, [R212+0x13000] ;  /* 0x01300000d418783b */ /* 0x000f6a0000004200 */
[C---:B------:R-:W-:Y:S01]  /*1b880*/  HMMA.16816.F32 R112, R8.reuse, R40, R84 ;  /* 0x000000280870723c */ /* 0x040fe20000001854 */
[----:B------:R-:W-:Y:S05]  /*1b890*/  LDSM.16.MT88.4 R84, [R210+0xf800] ;  /* 0x00f80000d254783b */ /* 0x000fea0000004200 */
[----:B------:R-:W-:Y:S01]  /*1b8a0*/  HMMA.16816.F32 R40, R8, R42, R76 ;  /* 0x0000002a0828723c */ /* 0x000fe2000000184c */
[----:B------:R-:W5:Y:S01]  /*1b8b0*/  LDSM.16.MT88.4 R76, [R209+0xf800] ;  /* 0x00f80000d14c783b */ /* 0x000f620000004200 */
[----:B-1----:R-:W-:Y:S01]  /*1b8c0*/  FFMA.FTZ R0, R178, R2, -R3 ;  /* 0x00000002b2007223 */ /* 0x002fe20000010803 */
[----:B----4-:R-:W-:-:S03]  /*1b8d0*/  F2FP.F16.F32.PACK_AB R137, R140, R141 ;  /* 0x0000008d8c89723e */ /* 0x010fc600000000ff */
[C---:B---3--:R-:W-:Y:S01]  /*1b8e0*/  HMMA.16816.F32 R72, R8.reuse, R16, R72 ;  /* 0x000000100848723c */ /* 0x048fe20000001848 */
[----:B------:R1:W-:Y:S05]  /*1b8f0*/  MUFU.EX2 R68, R0 ;  /* 0x0000000000447308 */ /* 0x0003ea0000000800 */
[C---:B------:R-:W-:Y:S06]  /*1b900*/  HMMA.16816.F32 R52, R8.reuse, R18, R52 ;  /* 0x000000120834723c */ /* 0x040fec0000001834 */
[C---:B--2---:R-:W-:Y:S06]  /*1b910*/  HMMA.16816.F32 R16, R8.reuse, R20, R120 ;  /* 0x000000140810723c */ /* 0x044fec0000001878 */
[----:B------:R-:W-:Y:S01]  /*1b920*/  HMMA.16816.F32 R60, R8, R32, R60 ;  /* 0x00000020083c723c */ /* 0x000fe2000000183c */
[----:B-1----:R-:W-:-:S04]  /*1b930*/  FFMA.FTZ R0, R179, R2, -R4 ;  /* 0x00000002b3007223 */ /* 0x002fc80000010804 */
[----:B------:R1:W-:Y:S01]  /*1b940*/  MUFU.EX2 R31, R0 ;  /* 0x00000000001f7308 */ /* 0x0003e20000000800 */
[C---:B------:R-:W-:Y:S06]  /*1b950*/  HMMA.16816.F32 R48, R8.reuse, R34, R48 ;  /* 0x000000220830723c */ /* 0x040fec0000001830 */
[C---:B------:R-:W-:Y:S06]  /*1b960*/  HMMA.16816.F32 R56, R8.reuse, R22, R56 ;  /* 0x000000160838723c */ /* 0x040fec0000001838 */
[----:B-----5:R-:W-:Y:S01]  /*1b970*/  HMMA.16816.F32 R120, R8, R24, R116 ;  /* 0x000000180878723c */ /* 0x020fe20000001874 */
[----:B-1----:R-:W-:-:S05]  /*1b980*/  FFMA.FTZ R0, R181, R2, -R4 ;  /* 0x00000002b5007223 */ /* 0x002fca0000010804 */
[C---:B------:R-:W-:Y:S01]  /*1b990*/  HMMA.16816.F32 R36, R8.reuse, R26, R36 ;  /* 0x0000001a0824723c */ /* 0x040fe20000001824 */
[----:B------:R1:W2:Y:S05]  /*1b9a0*/  MUFU.EX2 R30, R0 ;  /* 0x00000000001e7308 */ /* 0x0002aa0000000800 */
[C---:B------:R-:W-:Y:S06]  /*1b9b0*/  HMMA.16816.F32 R64, R8.reuse, R12, R64 ;  /* 0x0000000c0840723c */ /* 0x040fec0000001840 */
[----:B------:R-:W-:Y:S01]  /*1b9c0*/  HMMA.16816.F32 R44, R8, R14, R44 ;  /* 0x0000000e082c723c */ /* 0x000fe2000000182c */
[----:B------:R-:W-:Y:S01]  /*1b9d0*/  LDSM.16.MT88.4 R8, [R211+0x13800] ;  /* 0x01380000d308783b */ /* 0x000fe20000004200 */
[----:B-1----:R-:W-:Y:S01]  /*1b9e0*/  FFMA.FTZ R0, R180, R2, -R4 ;  /* 0x00000002b4007223 */ /* 0x002fe20000010804 */
[----:B--2---:R-:W-:-:S03]  /*1b9f0*/  F2FP.F16.F32.PACK_AB R136, R30, R31 ;  /* 0x0000001f1e88723e */ /* 0x004fc600000000ff */
[----:B------:R1:W-:Y:S02]  /*1ba00*/  MUFU.EX2 R7, R0 ;  /* 0x0000000000077308 */ /* 0x0003e40000000800 */
[-C--:B-1----:R-:W-:Y:S01]  /*1ba10*/  FFMA.FTZ R0, R182, R2.reuse, -R4 ;  /* 0x00000002b6007223 */ /* 0x082fe20000010804 */
[----:B------:R-:W-:-:S05]  /*1ba20*/  FFMA.FTZ R2, R183, R2, -R3 ;  /* 0x00000002b7027223 */ /* 0x000fca0000010803 */
[----:B------:R1:W2:Y:S08]  /*1ba30*/  MUFU.EX2 R251, R0 ;  /* 0x0000000000fb7308 */ /* 0x0002b00000000800 */
[----:B------:R3:W4:Y:S01]  /*1ba40*/  MUFU.EX2 R250, R2 ;  /* 0x0000000200fa7308 */ /* 0x0007220000000800 */
[----:B-1----:R-:W-:Y:S01]  /*1ba50*/  FADD.FTZ R0, R133, R132 ;  /* 0x0000008485007221 */ /* 0x002fe20000010000 */
[----:B--2---:R-:W-:-:S03]  /*1ba60*/  F2FP.F16.F32.PACK_AB R138, R251, R7 ;  /* 0x00000007fb8a723e */ /* 0x004fc600000000ff */
[----:B------:R-:W-:Y:S01]  /*1ba70*/  FADD.FTZ R0, R135, R0 ;  /* 0x0000000087007221 */ /* 0x000fe20000010000 */
[----:B---3--:R-:W-:-:S03]  /*1ba80*/  FADD.FTZ R2, R134, R252 ;  /* 0x000000fc86027221 */ /* 0x008fc60000010000 */
[----:B------:R-:W-:Y:S01]  /*1ba90*/  FADD.FTZ R0, R163, R0 ;  /* 0x00000000a3007221 */ /* 0x000fe20000010000 */
[----:B------:R-:W1:Y:S01]  /*1baa0*/  LDSM.16.MT88.4 R132, [R212+0x13800] ;  /* 0x01380000d484783b */ /* 0x000e620000004200 */
[----:B----4-:R-:W-:Y:S01]  /*1bab0*/  F2FP.F16.F32.PACK_AB R139, R250, R68 ;  /* 0x00000044fa8b723e */ /* 0x010fe200000000ff */
[----:B------:R-:W-:Y:S01]  /*1bac0*/  FADD.FTZ R2, R166, R2 ;  /* 0x00000002a6027221 */ /* 0x000fe20000010000 */
[----:B------:R-:W-:-:S03]  /*1bad0*/  FADD.FTZ R0, R164, R0 ;  /* 0x00000000a4007221 */ /* 0x000fc60000010000 */
[----:B------:R-:W-:Y:S01]  /*1bae0*/  FADD.FTZ R2, R165, R2 ;  /* 0x00000002a5027221 */ /* 0x000fe20000010000 */
[----:B------:R-:W-:Y:S01]  /*1baf0*/  FADD.FTZ R0, R162, R0 ;  /* 0x00000000a2007221 */ /* 0x000fe20000010000 */
[----:B------:R-:W-:Y:S02]  /*1bb00*/  HMMA.16816.F32 R80, R136, R76, R80 ;  /* 0x0000004c8850723c */ /* 0x000fe40000001850 */
        /* <DEDUP_REMOVED lines=39> */
[----:B-1----:R-:W-:Y:S02]  /*1bd80*/  HMMA.16816.F32 R120, R136, R132, R120 ;  /* 0x000000848878723c */ /* 0x002fe40000001878 */
        /* <DEDUP_REMOVED lines=23> */
[----:B------:R-:W-:Y:S01]  /*1bf00*/  HMMA.16816.F32 R132, R136, R134, R36 ;  /* 0x000000868884723c */ /* 0x000fe20000001824 */
[----:B------:R-:W-:Y:S02]  /*1bf10*/  FADD.FTZ R250, R250, R0 ;  /* 0x00000000fafa7221 */ /* 0x000fe40000010000 */
[----:B------:R-:W-:-:S03]  /*1bf20*/  FADD.FTZ R2, R7, R2 ;  /* 0x0000000207027221 */ /* 0x000fc60000010000 */
[----:B------:R-:W-:Y:S01]  /*1bf30*/  HMMA.16816.F32 R128, R136, R8, R64 ;  /* 0x000000088880723c */ /* 0x000fe20000001840 */
[----:B------:R-:W-:-:S05]  /*1bf40*/  FADD.FTZ R251, R251, R2 ;  /* 0x00000002fbfb7221 */ /* 0x000fca0000010000 */
[----:B------:R-:W-:Y:S01]  /*1bf50*/  HMMA.16816.F32 R136, R136, R10, R44 ;  /* 0x0000000a8888723c */ /* 0x000fe2000000182c */
[----:B------:R-:W-:-:S08]  /*1bf60*/  NOP ;  /* 0x0000000000007918 */ /* 0x000fd00000000000 */
[----:B------:R-:W-:-:S15]  /*1bf70*/  @!P1 BRA `(.L_x_3509) ;  /* 0x0000006400089947 */ /* 0x000fde0003800000 */
[----:B------:R-:W2:Y:S01]  /*1bf80*/  LDL R252, [R1+0x4] ;  /* 0x0000040001fc7983 */ /* 0x000ea20000100800 */
[----:B------:R-:W-:-:S04]  /*1bf90*/  DEPBAR.LE SB0, 0x0 ;  /* 0x000080000000791a */ /* 0x000fc80000000000 */
[----:B------:R-:W-:Y:S05]  /*1bfa0*/  WARPSYNC.ALL ;  /* 0x0000000000007948 */ /* 0x000fea0003800000 */
[----:B------:R-:W-:Y:S01]  /*1bfb0*/  BSSY B0, `(.L_x_3510) ;  /* 0x0000045000007945 */ /* 0x000fe20003800000 */
[----:B------:R-:W-:Y:S01]  /*1bfc0*/  BAR.SYNC.DEFER_BLOCKING 0x0 ;  /* 0x0000000000007b1d */ /* 0x000fe20000010000 */
[----:B--2---:R-:W-:-:S05]  /*1bfd0*/  IADD3 R246, R252, -0x2, RZ ;  /* 0xfffffffefcf67810 */ /* 0x004fca0007ffe0ff */
        /* <DEDUP_REMOVED lines=8> */
[----:B------:R-:W-:-:S04]  /*1c060*/  LOP3.LUT R10, R10, R2, RZ, 0x3c, !PT ;  /* 0x000000020a0a7212 */ /* 0x000fc800078e3cff */
        /* <DEDUP_REMOVED lines=9> */
[----:B------:R-:W-:Y:S01]  /*1c100*/  IMAD.HI.U32 R4, R9, R4, R8 ;  /* 0x0000000409047227 */ /* 0x000fe200078e0008 */
[----:B------:R-:W-:Y:S02]  /*1c110*/  MOV R9, R3 ;  /* 0x0000000300097202 */ /* 0x000fe40000000f00 */
[----:B------:R-:W-:Y:S01]  /*1c120*/  ISETP.GE.AND P3, PT, R11, RZ, PT ;  /* 0x000000ff0b00720c */ /* 0x000fe20003f66270 */
[----:B------:R-:W-:Y:S02]  /*1c130*/  IMAD.MOV R8, RZ, RZ, -R12 ;  /* 0x000000ffff087224 */ /* 0x000fe400078e0a0c */
        /* <DEDUP_REMOVED lines=12> */
[----:B------:R-:W-:Y:S01]  /*1c200*/  ISETP.NE.AND P2, PT, R2, RZ, PT ;  /* 0x000000ff0200720c */ /* 0x000fe20003f45270 */
[----:B------:R-:W2:Y:S01]  /*1c210*/  LD.E.64 R8, desc[UR6][R28.64+0x40] ;  /* 0x000040061c087980 */ /* 0x000ea2000c101b00 */
[----:B------:R-:W-:-:S07]  /*1c220*/  LOP3.LUT R0, RZ, R2, RZ, 0x33, !PT ;  /* 0x00000002ff007212 */ /* 0x000fce00078e33ff */
[----:B------:R-:W-:Y:S02]  /*1c230*/  @P5 VIADD R3, R3, 0x1 ;  /* 0x0000000103035836 */ /* 0x000fe40000000000 */
[----:B------:R-:W-:Y:S02]  /*1c240*/  @P6 IADD3 R4, R4, 0x1, RZ ;  /* 0x0000000104046810 */ /* 0x000fe40007ffe0ff */
[----:B------:R-:W-:Y:S02]  /*1c250*/  @!P1 IMAD.MOV R3, RZ, RZ, -R3 ;  /* 0x000000ffff039224 */ /* 0x000fe400078e0a03 */
[----:B------:R-:W-:-:S03]  /*1c260*/  @!P3 IADD3 R4, -R4, RZ, RZ ;  /* 0x000000ff0404b210 */ /* 0x000fc60007ffe1ff */
[C---:B------:R-:W-:Y:S02]  /*1c270*/  SEL R3, R0.reuse, R3, !P2 ;  /* 0x0000000300037207 */ /* 0x040fe40005000000 */
[----:B------:R-:W-:-:S03]  /*1c280*/  SEL R4, R0, R4, !P2 ;  /* 0x0000000400047207 */ /* 0x000fc60005000000 */
[--C-:B------:R-:W-:Y:S01]  /*1c290*/  IMAD.WIDE R12, R3, 0x4, R240.reuse ;  /* 0x00000004030c7825 */ /* 0x100fe200078e02f0 */
[----:B------:R-:W3:Y:S03]  /*1c2a0*/  LD.E.64 R28, desc[UR6][R28.64+0x28] ;  /* 0x000028061c1c7980 */ /* 0x000ee6000c101b00 */
[C---:B------:R-:W-:Y:S02]  /*1c2b0*/  IMAD.WIDE R10, R4.reuse, 0x4, R240 ;  /* 0x00000004040a7825 */ /* 0x040fe400078e02f0 */
[----:B------:R-:W4:Y:S04]  /*1c2c0*/  LD.E R12, desc[UR6][R12.64] ;  /* 0x000000060c0c7980 */ /* 0x000f28000c101900 */
[----:B------:R-:W4:Y:S01]  /*1c2d0*/  LD.E R10, desc[UR6][R10.64] ;  /* 0x000000060a0a7980 */ /* 0x000f22000c101900 */
[----:B------:R-:W-:-:S04]  /*1c2e0*/  IMAD.IADD R3, R4, 0x1, -R3 ;  /* 0x0000000104037824 */ /* 0x000fc800078e0a03 */
[----:B------:R-:W-:-:S05]  /*1c2f0*/  IMAD R2, R2, R3, -0x80 ;  /* 0xffffff8002027424 */ /* 0x000fca00078e0203 */
[----:B------:R-:W-:Y:S01]  /*1c300*/  SHF.R.S32.HI R4, RZ, 0x1f, R2 ;  /* 0x0000001fff047819 */ /* 0x000fe20000011402 */
[-C--:B--2---:R-:W-:Y:S02]  /*1c310*/  IMAD R0, R9, R2.reuse, RZ ;  /* 0x0000000209007224 */ /* 0x084fe400078e02ff */
[----:B------:R-:W-:-:S04]  /*1c320*/  IMAD.WIDE.U32 R2, R8, R2, RZ ;  /* 0x0000000208027225 */ /* 0x000fc800078e00ff */
[----:B------:R-:W-:-:S04]  /*1c330*/  IMAD R8, R8, R4, R0 ;  /* 0x0000000408087224 */ /* 0x000fc800078e0200 */
[----:B------:R-:W-:Y:S01]  /*1c340*/  IMAD.IADD R3, R3, 0x1, R8 ;  /* 0x0000000103037824 */ /* 0x000fe200078e0208 */
[----:B----4-:R-:W-:-:S04]  /*1c350*/  IADD3 R10, -R10, R12, RZ ;  /* 0x0000000c0a0a7210 */ /* 0x010fc80007ffe1ff */
[----:B------:R-:W-:Y:S01]  /*1c360*/  SHF.R.S32.HI R4, RZ, 0x1f, R10 ;  /* 0x0000001fff047819 */ /* 0x000fe2000001140a */
[----:B---3--:R-:W-:Y:S02]  /*1c370*/  IMAD R0, R29, R10, RZ ;  /* 0x0000000a1d007224 */ /* 0x008fe400078e02ff */
[----:B------:R-:W-:-:S04]  /*1c380*/  IMAD.WIDE.U32 R2, R10, R28, R2 ;  /* 0x0000001c0a027225 */ /* 0x000fc800078e0002 */
[----:B------:R-:W-:-:S05]  /*1c390*/  IMAD R0, R28, R4, R0 ;  /* 0x000000041c007224 */ /* 0x000fca00078e0200 */
[----:B------:R-:W-:Y:S01]  /*1c3a0*/  IADD3 R3, R3, R0, RZ ;  /* 0x0000000003037210 */ /* 0x000fe20007ffe0ff */
[----:B------:R-:W-:Y:S01]  /*1c3b0*/  IMAD.MOV.U32 R0, RZ, RZ, R2 ;  /* 0x000000ffff007224 */ /* 0x000fe200078e0002 */
[----:B------:R-:W-:Y:S05]  /*1c3c0*/  BRA `(.L_x_3512) ;  /* 0x00000000000c7947 */ /* 0x000fea0003800000 */
.L_x_3511:
[----:B------:R-:W2:Y:S02]  /*1c3d0*/  LD.E R0, desc[UR6][R28.64+0x40] ;  /* 0x000040061c007980 */ /* 0x000ea4000c101900 */
[----:B--2---:R-:W-:-:S04]  /*1c3e0*/  LEA R0, -R0, RZ, 0x7 ;  /* 0x000000ff00007211 */ /* 0x004fc800078e39ff */
[----:B------:R-:W-:Y:S02]  /*1c3f0*/  SHF.R.S32.HI R3, RZ, 0x1f, R0 ;  /* 0x0000001fff037819 */ /* 0x000fe40000011400 */
.L_x_3512:
[----:B------:R-:W-:Y:S05]  /*1c400*/  BSYNC B0 ;  /* 0x0000000000007941 */ /* 0x000fea0003800000 */
.L_x_3510:
        /* <DEDUP_REMOVED lines=14> */
[C---:B------:R-:W-:Y:S01]  /*1c4f0*/  @P1 LEA R32, P2, R2.reuse, R205, 0x1 ;  /* 0x000000cd02201211 */ /* 0x040fe200078408ff */
        /* <DEDUP_REMOVED lines=8> */
[CC--:B------:R-:W-:Y:S01]  /*1c580*/  IADD3 R2, P3, R0.reuse, R248.reuse, RZ ;  /* 0x000000f800027210 */ /* 0x0c0fe20007f7e0ff */
        /* <DEDUP_REMOVED lines=47> */
[C---:B------:R-:W-:Y:S01]  /*1c880*/  @P1 LEA R10, P3, R0.reuse, R205, 0x1 ;  /* 0x000000cd000a1211 */ /* 0x040fe200078608ff */
[----:B------:R-:W-:Y:S01]  /*1c890*/  @!P1 STS.128 [R235+0x11000], RZ ;  /* 0x011000ffeb009388 */ /* 0x000fe20000000c00 */
[----:B------:R-:W-:Y:S01]  /*1c8a0*/  @P4 LEA.HI.X R15, R0, R203, R3, 0x1, P5 ;  /* 0x000000cb000f4211 */ /* 0x000fe200028f0c03 */
[----:B------:R-:W-:Y:S01]  /*1c8b0*/  IMAD.X R4, R3, 0x1, R249, P2 ;  /* 0x0000000103047824 */ /* 0x000fe200010e06f9 */
[CC--:B------:R-:W-:Y:S01]  /*1c8c0*/  @P4 LEA R12, P5, R2.reuse, R205.reuse, 0x1 ;  /* 0x000000cd020c4211 */ /* 0x0c0fe200078a08ff */
[----:B------:R-:W-:Y:S01]  /*1c8d0*/  @!PT LDS RZ, [RZ] ;  /* 0x00000000fffff984 */ /* 0x000fe20000000800 */
[----:B------:R-:W-:Y:S01]  /*1c8e0*/  @!PT LDS RZ, [RZ] ;  /* 0x00000000fffff984 */ /* 0x000fe20000000800 */
[----:B------:R-:W-:Y:S01]  /*1c8f0*/  @!PT LDS RZ, [RZ] ;  /* 0x00000000fffff984 */ /* 0x000fe20000000800 */
[----:B------:R-:W-:Y:S01]  /*1c900*/  @P4 LDGSTS.E.BYPASS.LTC128B.128 [R235+0xd800], desc[UR6][R26.64] ;  /* 0x0d8000001aeb4fae */ /* 0x000fe2000b901d46 */
[----:B--2---:R-:W-:Y:S02]  /*1c910*/  @P1 LEA R8, P2, R2, R205, 0x1 ;  /* 0x000000cd02081211 */ /* 0x004fe400078408ff */
        /* <DEDUP_REMOVED lines=49> */
[----:B--2---:R-:W-:Y:S04]  /*1cc30*/  LDSM.16.M88.4 R20, [R208+0x4000] ;  /* 0x00400000d014783b */ /* 0x004fe80000000200 */
[----:B-1----:R1:W2:Y:S04]  /*1cc40*/  LD.E R0, desc[UR4][R52.64+0x18c] ;  /* 0x00018c0434007980 */ /* 0x0022a8000c101900 */
[----:B------:R-:W-:Y:S04]  /*1cc50*/  LDSM.16.M88.4 R44, [R208+0x5000] ;  /* 0x00500000d02c783b */ /* 0x000fe80000000200 */
[----:B------:R-:W-:Y:S04]  /*1cc60*/  LDSM.16.M88.4 R48, [R208+0x4800] ;  /* 0x00480000d030783b */ /* 0x000fe80000000200 */
[----:B------:R-:W-:Y:S04]  /*1cc70*/  LDSM.16.M88.4 R36, [R208+0x6000] ;  /* 0x00600000d024783b */ /* 0x000fe80000000200 */
[----:B---3--:R-:W3:Y:S04]  /*1cc80*/  LDSM.16.M88.4 R8, [R216] ;  /* 0x00000000d808783b */ /* 0x008ee80000000200 */
[----:B------:R-:W-:Y:S04]  /*1cc90*/  LDSM.16.M88.4 R16, [R217] ;  /* 0x00000000d910783b */ /* 0x000fe80000000200 */
[----:B------:R-:W4:Y:S04]  /*1cca0*/  LDSM.16.M88.4 R56, [R215] ;  /* 0x00000000d738783b */ /* 0x000f280000000200 */
[----:B------:R-:W5:Y:S04]  /*1ccb0*/  LDSM.16.M88.4 R40, [R208+0x5800] ;  /* 0x00580000d028783b */ /* 0x000f680000000200 */
[----:B------:R-:W5:Y:S04]  /*1ccc0*/  LDSM.16.M88.4 R32, [R208+0x6800] ;  /* 0x00680000d020783b */ /* 0x000f680000000200 */
[----:B------:R-:W5:Y:S04]  /*1ccd0*/  LDSM.16.M88.4 R28, [R208+0x7000] ;  /* 0x00700000d01c783b */ /* 0x000f680000000200 */
[----:B------:R-:W5:Y:S04]  /*1cce0*/  LDSM.16.M88.4 R24, [R208+0x7800] ;  /* 0x00780000d018783b */ /* 0x000f680000000200 */
[----:B------:R-:W5:Y:S04]  /*1ccf0*/  LDSM.16.M88.4 R152, [R233] ;  /* 0x00000000e998783b */ /* 0x000f680000000200 */
[----:B------:R-:W5:Y:S04]  /*1cd00*/  LDSM.16.M88.4 R144, [R234] ;  /* 0x00000000ea90783b */ /* 0x000f680000000200 */
[----:B------:R-:W5:Y:S01]  /*1cd10*/  LDSM.16.M88.4 R72, [R230] ;  /* 0x00000000e648783b */ /* 0x000f620000000200 */
[C---:B---3--:R-:W-:Y:S03]  /*1cd20*/  HMMA.16816.F32 R12, R8.reuse, R20, RZ ;  /* 0x00000014080c723c */ /* 0x048fe600000018ff */
[----:B------:R-:W3:Y:S04]  /*1cd30*/  LDSM.16.M88.4 R64, [R229] ;  /* 0x00000000e540783b */ /* 0x000ee80000000200 */
[----:B------:R-:W3:Y:S01]  /*1cd40*/  LDSM.16.M88.4 R168, [R232] ;  /* 0x00000000e8a8783b */ /* 0x000ee20000000200 */
[C---:B------:R-:W-:Y:S03]  /*1cd50*/  HMMA.16816.F32 R20, R8.reuse, R22, RZ ;  /* 0x000000160814723c */ /* 0x040fe600000018ff */
[----:B-1----:R-:W1:Y:S03]  /*1cd60*/  LDSM.16.M88.4 R52, [R228] ;  /* 0x00000000e434783b */ /* 0x002e660000000200 */
[C---:B------:R-:W-:Y:S01]  /*1cd70*/  HMMA.16816.F32 R176, R8.reuse, R44, RZ ;  /* 0x0000002c08b0723c */ /* 0x040fe200000018ff */
[----:B------:R-:W-:Y:S04]  /*1cd80*/  LDSM.16.M88.4 R140, [R231] ;  /* 0x00000000e78c783b */ /* 0x000fe80000000200 */
[----:B------:R-:W0:Y:S01]  /*1cd90*/  LDGDEPBAR ;  /* 0x00000000000079af */ /* 0x000e220000000000 */
[C---:B------:R-:W-:Y:S03]  /*1cda0*/  HMMA.16816.F32 R192, R8.reuse, R46, RZ ;  /* 0x0000002e08c0723c */ /* 0x040fe600000018ff */
[----:B------:R-:W-:Y:S03]  /*1cdb0*/  LDSM.16.M88.4 R44, [R214+0x4800] ;  /* 0x00480000d62c783b */ /* 0x000fe60000000200 */
[C---:B------:R-:W-:Y:S06]  /*1cdc0*/  HMMA.16816.F32 R164, R8.reuse, R50, RZ ;  /* 0x0000003208a4723c */ /* 0x040fec00000018ff */
[C---:B------:R-:W-:Y:S06]  /*1cdd0*/  HMMA.16816.F32 R196, R8.reuse, R36, RZ ;  /* 0x0000002408c4723c */ /* 0x040fec00000018ff */
[C---:B------:R-:W-:Y:S06]  /*1cde0*/  HMMA.16816.F32 R188, R8.reuse, R38, RZ ;  /* 0x0000002608bc723c */ /* 0x040fec00000018ff */
[----:B------:R-:W-:Y:S01]  /*1cdf0*/  HMMA.16816.F32 R148, R8, R48, RZ ;  /* 0x000000300894723c */ /* 0x000fe200000018ff */
[----:B------:R-:W-:Y:S05]  /*1ce00*/  LDSM.16.M88.4 R48, [R214+0x4000] ;  /* 0x00400000d630783b */ /* 0x000fea0000000200 */
[----:B----4-:R-:W-:Y:S01]  /*1ce10*/  HMMA.16816.F32 R36, R16, R56, R12 ;  /* 0x000000381024723c */ /* 0x010fe2000000180c */
[----:B------:R-:W4:Y:S05]  /*1ce20*/  LDSM.16.M88.4 R12, [R219] ;  /* 0x00000000db0c783b */ /* 0x000f2a0000000200 */
[C---:B-----5:R-:W-:Y:S06]  /*1ce30*/  HMMA.16816.F32 R200, R8.reuse, R40, RZ ;  /* 0x0000002808c8723c */ /* 0x060fec00000018ff */
[C---:B------:R-:W-:Y:S01]  /*1ce40*/  HMMA.16816.F32 R204, R8.reuse, R42, RZ ;  /* 0x0000002a08cc723c */ /* 0x040fe200000018ff */
[----:B------:R-:W5:Y:S05]  /*1ce50*/  LDSM.16.M88.4 R40, [R214+0x5000] ;  /* 0x00500000d628783b */ /* 0x000f6a0000000200 */
[C---:B------:R-:W-:Y:S06]  /*1ce60*/  HMMA.16816.F32 R184, R8.reuse, R32, RZ ;  /* 0x0000002008b8723c */ /* 0x040fec00000018ff */
[C---:B------:R-:W-:Y:S06]  /*1ce70*/  HMMA.16816.F32 R180, R8.reuse, R34, RZ ;  /* 0x0000002208b4723c */ /* 0x040fec00000018ff */
[C---:B------:R-:W-:Y:S06]  /*1ce80*/  HMMA.16816.F32 R172, R8.reuse, R28, RZ ;  /* 0x0000001c08ac723c */ /* 0x040fec00000018ff */
[C---:B------:R-:W-:Y:S06]  /*1ce90*/  HMMA.16816.F32 R160, R8.reuse, R30, RZ ;  /* 0x0000001e08a0723c */ /* 0x040fec00000018ff */
[C---:B------:R-:W-:Y:S06]  /*1cea0*/  HMMA.16816.F32 R156, R8.reuse, R24, RZ ;  /* 0x00000018089c723c */ /* 0x040fec00000018ff */
[----:B------:R-:W-:Y:S06]  /*1ceb0*/  HMMA.16816.F32 R60, R8, R26, RZ ;  /* 0x0000001a083c723c */ /* 0x000fec00000018ff */
[C---:B------:R-:W-:Y:S01]  /*1cec0*/  HMMA.16816.F32 R32, R16.reuse, R58, R20 ;  /* 0x0000003a1020723c */ /* 0x040fe20000001814 */
[----:B------:R-:W5:Y:S05]  /*1ced0*/  LDSM.16.M88.4 R56, [R214+0x7000] ;  /* 0x00700000d638783b */ /* 0x000f6a0000000200 */
[C---:B------:R-:W-:Y:S06]  /*1cee0*/  HMMA.16816.F32 R20, R16.reuse, R152, R176 ;  /* 0x000000981014723c */ /* 0x040fec00000018b0 */
[C---:B------:R-:W-:Y:S06]  /*1cef0*/  HMMA.16816.F32 R8, R16.reuse, R154, R192 ;  /* 0x0000009a1008723c */ /* 0x040fec00000018c0 */
[C---:B------:R-:W-:Y:S06]  /*1cf00*/  HMMA.16816.F32 R24, R16.reuse, R146, R164 ;  /* 0x000000921018723c */ /* 0x040fec00000018a4 */
[C---:B------:R-:W-:Y:S06]  /*1cf10*/  HMMA.16816.F32 R184, R16.reuse, R72, R184 ;  /* 0x0000004810b8723c */ /* 0x040fec00000018b8 */
[C---:B------:R-:W-:Y:S06]  /*1cf20*/  HMMA.16816.F32 R180, R16.reuse, R74, R180 ;  /* 0x0000004a10b4723c */ /* 0x040fec00000018b4 */
[C---:B---3--:R-:W-:Y:S06]  /*1cf30*/  HMMA.16816.F32 R72, R16.reuse, R64, R172 ;  /* 0x000000401048723c */ /* 0x048fec00000018ac */
[C---:B------:R-:W-:Y:S06]  /*1cf40*/  HMMA.16816.F32 R172, R16.reuse, R66, R160 ;  /* 0x0000004210ac723c */ /* 0x040fec00000018a0 */
[C---:B------:R-:W-:Y:S01]  /*1cf50*/  HMMA.16816.F32 R28, R16.reuse, R144, R148 ;  /* 0x00000090101c723c */ /* 0x040fe20000001894 */
[----:B------:R-:W3:Y:S05]  /*1cf60*/  LDSM.16.M88.4 R148, [R214+0x5800] ;  /* 0x00580000d694783b */ /* 0x000eea0000000200 */
[C---:B------:R-:W-:Y:S06]  /*1cf70*/  HMMA.16816.F32 R144, R16.reuse, R168, R200 ;  /* 0x000000a81090723c */ /* 0x040fec00000018c8 */
[C---:B------:R-:W-:Y:S06]  /*1cf80*/  HMMA.16816.F32 R204, R16.reuse, R170, R204 ;  /* 0x000000aa10cc723c */ /* 0x040fec00000018cc */
[C---:B-1----:R-:W-:Y:S06]  /*1cf90*/  HMMA.16816.F32 R168, R16.reuse, R52, R156 ;  /* 0x0000003410a8723c */ /* 0x042fec000000189c */
[----:B------:R-:W-:Y:S01]  /*1cfa0*/  HMMA.16816.F32 R164, R16, R54, R60 ;  /* 0x0000003610a4723c */ /* 0x000fe2000000183c */
[----:B------:R-:W1:Y:S05]  /*1cfb0*/  LDSM.16.M88.4 R60, [R214+0x6800] ;  /* 0x00680000d63c783b */ /* 0x000e6a0000000200 */
[C---:B----4-:R-:W-:Y:S06]  /*1cfc0*/  HMMA.16816.F32 R160, R12.reuse, R48, R36 ;  /* 0x000000300ca0723c */ /* 0x050fec0000001824 */
[----:B------:R-:W-:Y:S06]  /*1cfd0*/  HMMA.16816.F32 R156, R12, R50, R32 ;  /* 0x000000320c9c723c */ /* 0x000fec0000001820 */
[C---:B------:R-:W-:Y:S06]  /*1cfe0*/  HMMA.16816.F32 R196, R16.reuse, R140, R196 ;  /* 0x0000008c10c4723c */ /* 0x040fec00000018c4 */
[----:B------:R-:W-:Y:S01]  /*1cff0*/  HMMA.16816.F32 R188, R16, R142, R188 ;  /* 0x0000008e10bc723c */ /* 0x000fe200000018bc */
[----:B------:R-:W4:Y:S04]  /*1d000*/  LDSM.16.M88.4 R140, [R214+0x6000] ;  /* 0x00600000d68c783b */ /* 0x000f280000000200 */
[----:B------:R-:W-:Y:S01]  /*1d010*/  LDSM.16.M88.4 R16, [R213+0x800] ;  /* 0x00080000d510783b */ /* 0x000fe20000000200 */
[C---:B-----5:R-:W-:Y:S03]  /*1d020*/  HMMA.16816.F32 R48, R12.reuse, R40, R20 ;  /* 0x000000280c30723c */ /* 0x060fe60000001814 */
[----:B------:R-:W-:Y:S03]  /*1d030*/  LDSM.16.M88.4 R20, [R213] ;  /* 0x00000000d514783b */ /* 0x000fe60000000200 */
[C---:B------:R-:W-:Y:S01]  /*1d040*/  HMMA.16816.F32 R36, R12.reuse, R42, R8 ;  /* 0x0000002a0c24723c */ /* 0x040fe20000001808 */
[----:B------:R-:W5:Y:S04]  /*1d050*/  LDSM.16.M88.4 R8, [R218] ;  /* 0x00000000da08783b */ /* 0x000f680000000200 */
[----:B------:R-:W-:Y:S01]  /*1d060*/  LDSM.16.M88.4 R40, [R213+0x1800] ;  /* 0x00180000d528783b */ /* 0x000fe20000000200 */
[C---:B------:R-:W-:Y:S03]  /*1d070*/  HMMA.16816.F32 R52, R12.reuse, R46, R24 ;  /* 0x0000002e0c34723c */ /* 0x040fe60000001818 */
[----:B------:R-:W2:Y:S03]  /*1d080*/  LDSM.16.M88.4 R24, [R214+0x7800] ;  /* 0x00780000d618783b */ /* 0x000ea60000000200 */
[C---:B------:R-:W-:Y:S06]  /*1d090*/  HMMA.16816.F32 R176, R12.reuse, R58, R172 ;  /* 0x0000003a0cb0723c */ /* 0x040fec00000018ac */
[C---:B------:R-:W-:Y:S01]  /*1d0a0*/  HMMA.16816.F32 R152, R12.reuse, R44, R28 ;  /* 0x0000002c0c98723c */ /* 0x040fe2000000181c */
[----:B------:R-:W2:Y:S05]  /*1d0b0*/  LDSM.16.M88.4 R44, [R213+0x1000] ;  /* 0x00100000d52c783b */ /* 0x000eaa0000000200 */
[C---:B------:R-:W-:Y:S01]  /*1d0c0*/  HMMA.16816.F32 R200, R12.reuse, R56, R72 ;  /* 0x000000380cc8723c */ /* 0x040fe20000001848 */
[----:B------:R-:W2:Y:S05]  /*1d0d0*/  LDSM.16.M88.4 R72, [R213+0x2000] ;  /* 0x00200000d548783b */ /* 0x000eaa0000000200 */
[C---:B---3--:R-:W-:Y:S01]  /*1d0e0*/  HMMA.16816.F32 R32, R12.reuse, R148, R144 ;  /* 0x000000940c20723c */ /* 0x048fe20000001890 */
[----:B------:R-:W3:Y:S05]  /*1d0f0*/  LDSM.16.M88.4 R144, [R213+0x2800] ;  /* 0x00280000d590783b */ /* 0x000eea0000000200 */
[----:B------:R-:W-:Y:S01]  /*1d100*/  HMMA.16816.F32 R28, R12, R150, R204 ;  /* 0x000000960c1c723c */ /* 0x000fe200000018cc */
[----:B------:R-:W-:-:S02]  /*1d110*/  IMAD.MOV.U32 R7, RZ, RZ, R176 ;  /* 0x000000ffff077224 */ /* 0x000fc400078e00b0 */
[----:B------:R-:W-:-:S03]  /*1d120*/  IMAD.MOV.U32 R4, RZ, RZ, R177 ;  /* 0x000000ffff047224 */ /* 0x000fc600078e00b1 */
[C---:B-1----:R-:W-:Y:S01]  /*1d130*/  HMMA.16816.F32 R148, R12.reuse, R60, R184 ;  /* 0x0000003c0c94723c */ /* 0x042fe200000018b8 */
[----:B------:R-:W-:Y:S02]  /*1d140*/  IMAD.MOV.U32 R3, RZ, RZ, R178 ;  /* 0x000000ffff037224 */ /* 0x000fe400078e00b2 */
[----:B------:R-:W-:Y:S02]  /*1d150*/  IMAD.MOV.U32 R2, RZ, RZ, R179 ;  /* 0x000000ffff027224 */ /* 0x000fe400078e00b3 */
[----:B------:R-:W-:Y:S01]  /*1d160*/  LDSM.16.M88.4 R176, [R213+0x3000] ;  /* 0x00300000d5b0783b */ /* 0x000fe20000000200 */
[----:B----4-:R-:W-:Y:S06]  /*1d170*/  HMMA.16816.F32 R64, R12, R140, R196 ;  /* 0x0000008c0c40723c */ /* 0x010fec00000018c4 */
[----:B-----5:R-:W-:Y:S01]  /*1d180*/  HMMA.16816.F32 R184, R8, R22, R156 ;  /* 0x0000001608b8723c */ /* 0x020fe2000000189c */
[----:B------:R-:W1:Y:S05]  /*1d190*/  LDSM.16.M88.4 R156, [R213+0x3800] ;  /* 0x00380000d59c783b */ /* 0x000e6a0000000200 */
[C---:B------:R-:W-:Y:S06]  /*1d1a0*/  HMMA.16816.F32 R140, R12.reuse, R142, R188 ;  /* 0x0000008e0c8c723c */ /* 0x040fec00000018bc */
[----:B--2---:R-:W-:Y:S01]  /*1d1b0*/  HMMA.16816.F32 R196, R12, R26, R164 ;  /* 0x0000001a0cc4723c */ /* 0x004fe200000018a4 */
[----:B------:R-:W-:Y:S05]  /*1d1c0*/  LDSM.16.M88.4 R164, [R208+0x8000] ;  /* 0x00800000d0a4783b */ /* 0x000fea0000000200 */
[----:B------:R-:W-:Y:S01]  /*1d1d0*/  HMMA.16816.F32 R188, R8, R20, R160 ;  /* 0x0000001408bc723c */ /* 0x000fe200000018a0 */
[----:B------:R-:W2:Y:S04]  /*1d1e0*/  LDSM.16.M88.4 R20, [R216+0x2000] ;  /* 0x00200000d814783b */ /* 0x000ea80000000200 */
[----:B------:R-:W4:Y:S01]  /*1d1f0*/  LDSM.16.M88.4 R160, [R208+0x8800] ;  /* 0x00880000d0a0783b */ /* 0x000f220000000200 */
[C---:B------:R-:W-:Y:S03]  /*1d200*/  HMMA.16816.F32 R192, R12.reuse, R62, R180 ;  /* 0x0000003e0cc0723c */ /* 0x040fe600000018b4 */
[----:B------:R-:W5:Y:S03]  /*1d210*/  LDSM.16.M88.4 R60, [R208+0x9000] ;  /* 0x00900000d03c783b */ /* 0x000f660000000200 */
[----:B------:R-:W-:Y:S01]  /*1d220*/  HMMA.16816.F32 R204, R12, R24, R168 ;  /* 0x000000180ccc723c */ /* 0x000fe200000018a8 */
[----:B------:R-:W5:Y:S05]  /*1d230*/  LDSM.16.M88.4 R24, [R208+0x9800] ;  /* 0x00980000d018783b */ /* 0x000f6a0000000200 */
[C---:B------:R-:W-:Y:S01]  /*1d240*/  HMMA.16816.F32 R172, R8.reuse, R18, R52 ;  /* 0x0000001208ac723c */ /* 0x040fe20000001834 */
[----:B------:R-:W5:Y:S05]  /*1d250*/  LDSM.16.M88.4 R52, [R208+0xa000] ;  /* 0x00a00000d034783b */ /* 0x000f6a0000000200 */
[C---:B------:R-:W-:Y:S01]  /*1d260*/  HMMA.16816.F32 R168, R8.reuse, R44, R48 ;  /* 0x0000002c08a8723c */ /* 0x040fe20000001830 */
[----:B------:R-:W5:Y:S05]  /*1d270*/  LDSM.16.M88.4 R48, [R208+0xa800] ;  /* 0x00a80000d030783b */ /* 0x000f6a0000000200 */
[C---:B------:R-:W-:Y:S01]  /*1d280*/  HMMA.16816.F32 R180, R8.reuse, R16, R152 ;  /* 0x0000001008b4723c */ /* 0x040fe20000001898 */
[----:B------:R-:W-:Y:S05]  /*1d290*/  LDSM.16.M88.4 R16, [R217+0x2000] ;  /* 0x00200000d910783b */ /* 0x000fea0000000200 */
[C---:B------:R-:W-:Y:S06]  /*1d2a0*/  HMMA.16816.F32 R56, R8.reuse, R40, R32 ;  /* 0x000000280838723c */ /* 0x040fec0000001820 */
[C---:B------:R-:W-:Y:S06]  /*1d2b0*/  HMMA.16816.F32 R12, R8.reuse, R42, R28 ;  /* 0x0000002a080c723c */ /* 0x040fec000000181c */
[C---:B------:R-:W-:Y:S01]  /*1d2c0*/  HMMA.16816.F32 R40, R8.reuse, R74, R140 ;  /* 0x0000004a0828723c */ /* 0x040fe2000000188c */
[----:B------:R-:W5:Y:S05]  /*1d2d0*/  LDSM.16.M88.4 R140, [R227] ;  /* 0x00000000e38c783b */ /* 0x000f6a0000000200 */
[----:B------:R-:W-:Y:S01]  /*1d2e0*/  HMMA.16816.F32 R152, R8, R46, R36 ;  /* 0x0000002e0898723c */ /* 0x000fe20000001824 */
[----:B------:R-:W-:-:S02]  /*1d2f0*/  IMAD.MOV.U32 R74, RZ, RZ, R3 ;  /* 0x000000ffff4a7224 */ /* 0x000fc400078e0003 */
[----:B------:R-:W-:-:S03]  /*1d300*/  IMAD.MOV.U32 R75, RZ, RZ, R2 ;  /* 0x000000ffff4b7224 */ /* 0x000fc600078e0002 */
[C---:B------:R-:W-:Y:S01]  /*1d310*/  HMMA.16816.F32 R44, R8.reuse, R72, R64 ;  /* 0x00000048082c723c */ /* 0x040fe20000001840 */
[----:B------:R-:W5:Y:S06]  /*1d320*/  LDSM.16.M88.4 R64, [R208+0xb000] ;  /* 0x00b00000d040783b */ /* 0x000f6c0000000200 */
[----:B------:R-:W-:Y:S02]  /*1d330*/  IMAD.MOV.U32 R72, RZ, RZ, R7 ;  /* 0x000000ffff487224 */ /* 0x000fe400078e0007 */
[----:B------:R-:W-:Y:S01]  /*1d340*/  IMAD.MOV.U32 R73, RZ, RZ, R4 ;  /* 0x000000ffff497224 */ /* 0x000fe200078e0004 */
[C---:B---3--:R-:W-:Y:S06]  /*1d350*/  HMMA.16816.F32 R32, R8.reuse, R146, R192 ;  /* 0x000000920820723c */ /* 0x048fec00000018c0 */
[C---:B------:R-:W-:Y:S06]  /*1d360*/  HMMA.16816.F32 R36, R8.reuse, R144, R148 ;  /* 0x000000900824723c */ /* 0x040fec0000001894 */
[C---:B-1----:R-:W-:Y:S06]  /*1d370*/  HMMA.16816.F32 R144, R8.reuse, R156, R204 ;  /* 0x0000009c0890723c */ /* 0x042fec00000018cc */
[C---:B------:R-:W-:Y:S06]  /*1d380*/  HMMA.16816.F32 R28, R8.reuse, R176, R200 ;  /* 0x000000b0081c723c */ /* 0x040fec00000018c8 */
[C---:B------:R-:W-:Y:S06]  /*1d390*/  HMMA.16816.F32 R72, R8.reuse, R178, R72 ;  /* 0x000000b20848723c */ /* 0x040fec0000001848 */
[----:B------:R-:W-:Y:S01]  /*1d3a0*/  HMMA.16816.F32 R204, R8, R158, R196 ;  /* 0x0000009e08cc723c */ /* 0x000fe200000018c4 */
[----:B------:R-:W-:Y:S05]  /*1d3b0*/  LDSM.16.M88.4 R156, [R208+0xb800] ;  /* 0x00b80000d09c783b */ /* 0x000fea0000000200 */
[C---:B--2---:R-:W-:Y:S06]  /*1d3c0*/  HMMA.16816.F32 R8, R20.reuse, R164, R188 ;  /* 0x000000a41408723c */ /* 0x044fec00000018bc */
[C---:B----4-:R-:W-:Y:S06]  /*1d3d0*/  HMMA.16816.F32 R188, R20.reuse, R160, R180 ;  /* 0x000000a014bc723c */ /* 0x050fec00000018b4 */
[C---:B------:R-:W-:Y:S06]  /*1d3e0*/  HMMA.16816.F32 R176, R20.reuse, R162, R172 ;  /* 0x000000a214b0723c */ /* 0x040fec00000018ac */
[C---:B-----5:R-:W-:Y:S06]  /*1d3f0*/  HMMA.16816.F32 R160, R20.reuse, R60, R168 ;  /* 0x0000003c14a0723c */ /* 0x060fec00000018a8 */
[C---:B------:R-:W-:Y:S01]  /*1d400*/  HMMA.16816.F32 R168, R20.reuse, R24, R56 ;  /* 0x0000001814a8723c */ /* 0x040fe20000001838 */
[----:B------:R-:W-:Y:S05]  /*1d410*/  LDSM.16.M88.4 R56, [R214+0x8000] ;  /* 0x00800000d638783b */ /* 0x000fea0000000200 */
[C---:B------:R-:W-:Y:S01]  /*1d420*/  HMMA.16816.F32 R172, R20.reuse, R26, R12 ;  /* 0x0000001a14ac723c */ /* 0x040fe2000000180c */
[----:B------:R-:W1:Y:S05]  /*1d430*/  LDSM.16.M88.4 R12, [R219+0x2000] ;  /* 0x00200000db0c783b */ /* 0x000e6a0000000200 */
[C---:B------:R-:W-:Y:S06]  /*1d440*/  HMMA.16816.F32 R148, R20.reuse, R166, R184 ;  /* 0x000000a61494723c */ /* 0x040fec00000018b8 */
[C---:B------:R-:W-:Y:S01]  /*1d450*/  HMMA.16816.F32 R200, R20.reuse, R54, R40 ;  /* 0x0000003614c8723c */ /* 0x040fe20000001828 */
[----:B------:R-:W2:Y:S05]  /*1d460*/  LDSM.16.M88.4 R40, [R226] ;  /* 0x00000000e228783b */ /* 0x000eaa0000000200 */
[----:B------:R-:W-:Y:S01]  /*1d470*/  HMMA.16816.F32 R192, R20, R50, R32 ;  /* 0x0000003214c0723c */ /* 0x000fe20000001820 */
[----:B------:R-:W3:Y:S05]  /*1d480*/  LDSM.16.M88.4 R32, [R224] ;  /* 0x00000000e020783b */ /* 0x000eea0000000200 */
[----:B------:R-:W-:Y:S01]  /*1d490*/  HMMA.16816.F32 R24, R16, R140, R8 ;  /* 0x0000008c1018723c */ /* 0x000fe20000001808 */
[----:B------:R-:W-:Y:S05]  /*1d4a0*/  LDSM.16.M88.4 R8, [R218+0x2000] ;  /* 0x00200000da08783b */ /* 0x000fea0000000200 */
[C---:B------:R-:W-:Y:S01]  /*1d4b0*/  HMMA.16816.F32 R184, R20.reuse, R52, R44 ;  /* 0x0000003414b8723c */ /* 0x040fe2000000182c */
[----:B------:R-:W4:Y:S05]  /*1d4c0*/  LDSM.16.M88.4 R52, [R213+0x4000] ;  /* 0x00400000d534783b */ /* 0x000f2a0000000200 */
[C---:B------:R-:W-:Y:S06]  /*1d4d0*/  HMMA.16816.F32 R180, R20.reuse, R64, R28 ;  /* 0x0000004014b4723c */ /* 0x040fec000000181c */
[----:B------:R-:W-:Y:S01]  /*1d4e0*/  HMMA.16816.F32 R164, R20, R66, R72 ;  /* 0x0000004214a4723c */ /* 0x000fe20000001848 */
[----:B------:R-:W5:Y:S04]  /*1d4f0*/  LDSM.16.M88.4 R72, [R214+0x8800] ;  /* 0x00880000d648783b */ /* 0x000f680000000200 */
[----:B------:R-:W-:Y:S01]  /*1d500*/  LDSM.16.M88.4 R64, [R223] ;  /* 0x00000000df40783b */ /* 0x000fe20000000200 */
[----:B------:R-:W-:Y:S03]  /*1d510*/  HMMA.16816.F32 R28, R16, R142, R148 ;  /* 0x0000008e101c723c */ /* 0x000fe60000001894 */
[----:B------:R-:W-:Y:S03]  /*1d520*/  LDSM.16.M88.4 R140, [R220] ;  /* 0x00000000dc8c783b */ /* 0x000fe60000000200 */
[----:B------:R-:W-:Y:S01]  /*1d530*/  HMMA.16816.F32 R196, R20, R48, R36 ;  /* 0x0000003014c4723c */ /* 0x000fe20000001824 */
[----:B------:R-:W5:Y:S04]  /*1d540*/  LDSM.16.M88.4 R36, [R225] ;  /* 0x00000000e124783b */ /* 0x000f680000000200 */
[----:B------:R-:W5:Y:S01]  /*1d550*/  LDSM.16.M88.4 R48, [R221] ;  /* 0x00000000dd30783b */ /* 0x000f620000000200 */
[----:B-1----:R-:W-:Y:S06]  /*1d560*/  HMMA.16816.F32 R24, R12, R56, R24 ;  /* 0x000000380c18723c */ /* 0x002fec0000001818 */
[----:B--2---:R-:W-:Y:S06]  /*1d570*/  HMMA.16816.F32 R44, R16, R40, R188 ;  /* 0x00000028102c723c */ /* 0x004fec00000018bc */
[----:B------:R-:W-:Y:S01]  /*1d580*/  HMMA.16816.F32 R28, R12, R58, R28 ;  /* 0x0000003a0c1c723c */ /* 0x000fe2000000181c */
[----:B------:R-:W1:Y:S05]  /*1d590*/  LDSM.16.M88.4 R56, [R213+0x4800] ;  /* 0x00480000d538783b */ /* 0x000e6a0000000200 */
[C---:B---3--:R-:W-:Y:S06]  /*1d5a0*/  HMMA.16816.F32 R168, R16.reuse, R32, R168 ;  /* 0x0000002010a8723c */ /* 0x048fec00000018a8 */
[----:B------:R-:W-:Y:S01]  /*1d5b0*/  HMMA.16816.F32 R172, R16, R34, R172 ;  /* 0x0000002210ac723c */ /* 0x000fe200000018ac */
[----:B------:R-:W2:Y:S05]  /*1d5c0*/  LDSM.16.M88.4 R32, [R214+0x9000] ;  /* 0x00900000d620783b */ /* 0x000eaa0000000200 */
[C---:B------:R-:W-:Y:S06]  /*1d5d0*/  HMMA.16816.F32 R144, R20.reuse, R156, R144 ;  /* 0x0000009c1490723c */ /* 0x040fec0000001890 */
[C---:B------:R-:W-:Y:S01]  /*1d5e0*/  HMMA.16816.F32 R152, R20.reuse, R62, R152 ;  /* 0x0000003e1498723c */ /* 0x040fe20000001898 */
[----:B------:R-:W3:Y:S05]  /*1d5f0*/  LDSM.16.M88.4 R60, [R222] ;  /* 0x00000000de3c783b */ /* 0x000eea0000000200 */
[----:B------:R-:W-:Y:S06]  /*1d600*/  HMMA.16816.F32 R156, R20, R158, R204 ;  /* 0x0000009e149c723c */ /* 0x000fec00000018cc */
[----:B----4-:R-:W-:Y:S06]  /*1d610*/  HMMA.16816.F32 R20, R8, R52, R24 ;  /* 0x000000340814723c */ /* 0x010fec0000001818 */
[----:B------:R-:W-:Y:S06]  /*1d620*/  HMMA.16816.F32 R40, R16, R42, R176 ;  /* 0x0000002a1028723c */ /* 0x000fec00000018b0 */
[----:B-----5:R-:W-:Y:S01]  /*1d630*/  HMMA.16816.F32 R24, R12, R72, R44 ;  /* 0x000000480c18723c */ /* 0x020fe2000000182c */
[----:B------:R-:W4:Y:S05]  /*1d640*/  LDSM.16.M88.4 R44, [R214+0x9800] ;  /* 0x00980000d62c783b */ /* 0x000f2a0000000200 */
[C---:B------:R-:W-:Y:S06]  /*1d650*/  HMMA.16816.F32 R148, R16.reuse, R36, R160 ;  /* 0x000000241094723c */ /* 0x040fec00000018a0 */
[----:B------:R-:W-:Y:S06]  /*1d660*/  HMMA.16816.F32 R188, R16, R48, R180 ;  /* 0x0000003010bc723c */ /* 0x000fec00000018b4 */
[----:B------:R-:W-:Y:S01]  /*1d670*/  HMMA.16816.F32 R180, R8, R54, R28 ;  /* 0x0000003608b4723c */ /* 0x000fe2000000181c */
[----:B------:R-:W5:Y:S04]  /*1d680*/  LDSM.16.M88.4 R28, [R213+0x5000] ;  /* 0x00500000d51c783b */ /* 0x000f680000000200 */
[----:B------:R-:W5:Y:S01]  /*1d690*/  LDSM.16.M88.4 R52, [R214+0xa000] ;  /* 0x00a00000d634783b */ /* 0x000f620000000200 */
[----:B------:R-:W-:Y:S06]  /*1d6a0*/  HMMA.16816.F32 R152, R16, R38, R152 ;  /* 0x000000261098723c */ /* 0x000fec0000001898 */
[----:B------:R-:W-:Y:S06]  /*1d6b0*/  HMMA.16816.F32 R40, R12, R74, R40 ;  /* 0x0000004a0c28723c */ /* 0x000fec0000001828 */
[----:B-1----:R-:W-:Y:S06]  /*1d6c0*/  HMMA.16816.F32 R36, R8, R56, R24 ;  /* 0x000000380824723c */ /* 0x002fec0000001818 */
[----:B--2---:R-:W-:Y:S01]  /*1d6d0*/  HMMA.16816.F32 R24, R12, R32, R148 ;  /* 0x000000200c18723c */ /* 0x004fe20000001894 */
[-C--:B------:R-:W-:Y:S01]  /*1d6e0*/  FMUL.FTZ R181, R181, R0.reuse ;  /* 0x00000000b5b57220 */ /* 0x080fe20000410000 */
[----:B------:R-:W-:-:S04]  /*1d6f0*/  FMUL.FTZ R183, R183, R0 ;  /* 0x00000000b7b77220 */ /* 0x000fc80000410000 */
[C---:B------:R-:W-:Y:S06]  /*1d700*/  HMMA.16816.F32 R160, R16.reuse, R64, R184 ;  /* 0x0000004010a0723c */ /* 0x040fec00000018b8 */
[C---:B---3--:R-:W-:Y:S01]  /*1d710*/  HMMA.16816.F32 R176, R16.reuse, R60, R196 ;  /* 0x0000003c10b0723c */ /* 0x048fe200000018c4 */
[----:B------:R-:W-:Y:S05]  /*1d720*/  MUFU.TANH R197, R181 ;  /* 0x000000b500c57308 */ /* 0x000fea0000002400 */
[----:B------:R-:W-:Y:S01]  /*1d730*/  HMMA.16816.F32 R60, R16, R62, R192 ;  /* 0x0000003e103c723c */ /* 0x000fe200000018c0 */
[-C--:B------:R-:W-:Y:S01]  /*1d740*/  FMUL.FTZ R36, R36, R0.reuse ;  /* 0x0000000024247220 */ /* 0x080fe20000410000 */
[-C--:B------:R-:W-:Y:S01]  /*1d750*/  FMUL.FTZ R37, R37, R0.reuse ;  /* 0x0000000025257220 */ /* 0x080fe20000410000 */
[-C--:B------:R-:W-:Y:S01]  /*1d760*/  FMUL.FTZ R38, R38, R0.reuse ;  /* 0x0000000026267220 */ /* 0x080fe20000410000 */
[----:B------:R-:W-:-:S02]  /*1d770*/  FMUL.FTZ R39, R39, R0 ;  /* 0x0000000027277220 */ /* 0x000fc40000410000 */
[C---:B------:R-:W-:Y:S01]  /*1d780*/  HMMA.16816.F32 R184, R16.reuse, R50, R164 ;  /* 0x0000003210b8723c */ /* 0x040fe200000018a4 */
[----:B------:R-:W-:Y:S01]  /*1d790*/  MUFU.TANH R196, R183 ;  /* 0x000000b700c47308 */ /* 0x000fe20000002400 */
[-C--:B------:R-:W-:Y:S01]  /*1d7a0*/  FMUL.FTZ R20, R20, R0.reuse ;  /* 0x0000000014147220 */ /* 0x080fe20000410000 */
[-C--:B------:R-:W-:Y:S01]  /*1d7b0*/  FMUL.FTZ R21, R21, R0.reuse ;  /* 0x0000000015157220 */ /* 0x080fe20000410000 */
[-C--:B------:R-:W-:Y:S01]  /*1d7c0*/  FMUL.FTZ R22, R22, R0.reuse ;  /* 0x0000000016167220 */ /* 0x080fe20000410000 */
[-C--:B------:R-:W-:Y:S01]  /*1d7d0*/  FMUL.FTZ R23, R23, R0.reuse ;  /* 0x0000000017177220 */ /* 0x080fe20000410000 */
[C---:B------:R-:W-:Y:S01]  /*1d7e0*/  HMMA.16816.F32 R64, R16.reuse, R66, R200 ;  /* 0x000000421040723c */ /* 0x040fe200000018c8 */
[----:B------:R-:W-:Y:S05]  /*1d7f0*/  LDSM.16.M88.4 R48, [R214+0xb000] ;  /* 0x00b00000d630783b */ /* 0x000fea0000000200 */
[C---:B------:R-:W-:Y:S01]  /*1d800*/  HMMA.16816.F32 R192, R16.reuse, R140, R144 ;  /* 0x0000008c10c0723c */ /* 0x040fe20000001890 */
[----:B------:R-:W-:Y:S05]  /*1d810*/  MUFU.TANH R181, R36 ;  /* 0x0000002400b57308 */ /* 0x000fea0000002400 */
[----:B------:R-:W-:Y:S06]  /*1d820*/  HMMA.16816.F32 R164, R16, R142, R156 ;  /* 0x0000008e10a4723c */ /* 0x000fec000000189c */
[----:B------:R-:W-:Y:S01]  /*1d830*/  HMMA.16816.F32 R16, R8, R58, R40 ;  /* 0x0000003a0810723c */ /* 0x000fe20000001828 */
[----:B------:R-:W1:Y:S01]  /*1d840*/  LDSM.16.M88.4 R40, [R213+0x5800] ;  /* 0x00580000d528783b */ /* 0x000e620000000200 */
[----:B------:R-:W-:Y:S04]  /*1d850*/  MUFU.TANH R183, R37 ;  /* 0x0000002500b77308 */ /* 0x000fe80000002400 */
[C---:B----4-:R-:W-:Y:S06]  /*1d860*/  HMMA.16816.F32 R56, R12.reuse, R44, R168 ;  /* 0x0000002c0c38723c */ /* 0x050fec00000018a8 */
[----:B------:R-:W-:Y:S01]  /*1d870*/  HMMA.16816.F32 R148, R12, R46, R172 ;  /* 0x0000002e0c94723c */ /* 0x000fe200000018ac */
[----:B------:R-:W-:Y:S01]  /*1d880*/  MUFU.TANH R173, R38 ;  /* 0x0000002600ad7308 */ /* 0x000fe20000002400 */
[----:B------:R-:W2:Y:S07]  /*1d890*/  LDSM.16.M88.4 R44, [R214+0xb800] ;  /* 0x00b80000d62c783b */ /* 0x000eae0000000200 */
[----:B------:R5:W-:Y:S08]  /*1d8a0*/  MUFU.TANH R174, R39 ;  /* 0x0000002700ae7308 */ /* 0x000bf00000002400 */
[----:B------:R-:W-:Y:S01]  /*1d8b0*/  MUFU.TANH R200, R20 ;  /* 0x0000001400c87308 */ /* 0x000fe20000002400 */
[----:B-----5:R-:W-:Y:S07]  /*1d8c0*/  HMMA.16816.F32 R36, R8, R28, R24 ;  /* 0x0000001c0824723c */ /* 0x020fee0000001818 */
[----:B------:R-:W3:Y:S08]  /*1d8d0*/  MUFU.TANH R7, R21 ;  /* 0x0000001500077308 */ /* 0x000ef00000002400 */
[----:B------:R-:W-:Y:S08]  /*1d8e0*/  MUFU.TANH R199, R22 ;  /* 0x0000001600c77308 */ /* 0x000ff00000002400 */
[----:B------:R4:W5:Y:S01]  /*1d8f0*/  MUFU.TANH R198, R23 ;  /* 0x0000001700c67308 */ /* 0x0009620000002400 */
[-C--:B------:R-:W-:Y:S01]  /*1d900*/  FMUL.FTZ R2, R19, R0.reuse ;  /* 0x0000000013027220 */ /* 0x080fe20000410000 */
[-C--:B------:R-:W-:Y:S01]  /*1d910*/  FMUL.FTZ R16, R16, R0.reuse ;  /* 0x0000000010107220 */ /* 0x080fe20000410000 */
[-C--:B------:R-:W-:Y:S01]  /*1d920*/  FMUL.FTZ R17, R17, R0.reuse ;  /* 0x0000000011117220 */ /* 0x080fe20000410000 */
[-C--:B------:R-:W-:Y:S01]  /*1d930*/  FMUL.FTZ R18, R18, R0.reuse ;  /* 0x0000000012127220 */ /* 0x080fe20000410000 */
[C---:B------:R-:W-:Y:S01]  /*1d940*/  HMMA.16816.F32 R156, R12.reuse, R52, R160 ;  /* 0x000000340c9c723c */ /* 0x040fe200000018a0 */
[----:B------:R-:W-:Y:S05]  /*1d950*/  LDSM.16.M88.4 R24, [R213+0x6000] ;  /* 0x00600000d518783b */ /* 0x000fea0000000200 */
[----:B----4-:R-:W-:Y:S01]  /*1d960*/  HMMA.16816.F32 R20, R12, R34, R152 ;  /* 0x000000220c14723c */ /* 0x010fe20000001898 */
[----:B------:R-:W4:Y:S01]  /*1d970*/  LDSM.16.M88.4 R32, [R214+0xa800] ;  /* 0x00a80000d620783b */ /* 0x000f220000000200 */
[----:B------:R1:W-:Y:S01]  /*1d980*/  MUFU.TANH R170, R2 ;  /* 0x0000000200aa7308 */ /* 0x0003e20000002400 */
[----:B------:R-:W-:-:S07]  /*1d990*/  FMUL.FTZ R39, R39, R0 ;  /* 0x0000000027277220 */ /* 0x000fce0000410000 */
[----:B------:R-:W5:Y:S01]  /*1d9a0*/  MUFU.TANH R171, R16 ;  /* 0x0000001000ab7308 */ /* 0x000f620000002400 */
[----:B-1----:R-:W-:-:S07]  /*1d9b0*/  FMUL.FTZ R2, R36, R0 ;  /* 0x0000000024027220 */ /* 0x002fce0000410000 */
[----:B------:R-:W-:Y:S08]  /*1d9c0*/  MUFU.TANH R172, R17 ;  /* 0x0000001100ac7308 */ /* 0x000ff00000002400 */
[----:B------:R1:W5:Y:S08]  /*1d9d0*/  MUFU.TANH R68, R18 ;  /* 0x0000001200447308 */ /* 0x0003700000002400 */
[----:B------:R2:W5:Y:S01]  /*1d9e0*/  MUFU.TANH R168, R2 ;  /* 0x0000000200a87308 */ /* 0x0005620000002400 */
[----:B-1----:R-:W-:Y:S01]  /*1d9f0*/  HMMA.16816.F32 R16, R8, R30, R20 ;  /* 0x0000001e0810723c */ /* 0x002fe20000001814 */
[----:B------:R-:W1:Y:S06]  /*1da00*/  LDSM.16.M88.4 R20, [R213+0x6800] ;  /* 0x00680000d514783b */ /* 0x000e6c0000000200 */
[----:B------:R-:W-:Y:S01]  /*1da10*/  MUFU.TANH R163, R39 ;  /* 0x0000002700a37308 */ /* 0x000fe20000002400 */
[----:B--2---:R-:W-:-:S07]  /*1da20*/  FMUL.FTZ R2, R37, R0 ;  /* 0x0000000025027220 */ /* 0x004fce0000410000 */
[----:B------:R2:W-:Y:S01]  /*1da30*/  MUFU.TANH R169, R2 ;  /* 0x0000000200a97308 */ /* 0x0005e20000002400 */
[----:B------:R-:W-:Y:S06]  /*1da40*/  HMMA.16816.F32 R28, R8, R40, R56 ;  /* 0x00000028081c723c */ /* 0x000fec0000001838 */
[C---:B------:R-:W-:Y:S01]  /*1da50*/  HMMA.16816.F32 R72, R12.reuse, R44, R192 ;  /* 0x0000002c0c48723c */ /* 0x040fe200000018c0 */
[-C--:B--2---:R-:W-:Y:S02]  /*1da60*/  FMUL.FTZ R2, R38, R0.reuse ;  /* 0x0000000026027220 */ /* 0x084fe40000410000 */
[----:B------:R-:W2:Y:S03]  /*1da70*/  LDSM.16.M88.4 R36, [R213+0x7000] ;  /* 0x00700000d524783b */ /* 0x000ea60000000200 */
[C---:B------:R-:W-:Y:S01]  /*1da80*/  HMMA.16816.F32 R56, R12.reuse, R46, R164 ;  /* 0x0000002e0c38723c */ /* 0x040fe200000018a4 */
[----:B------:R-:W3:Y:S05]  /*1da90*/  LDSM.16.M88.4 R44, [R213+0x7800] ;  /* 0x00780000d52c783b */ /* 0x000eea0000000200 */
[C---:B----4-:R-:W-:Y:S01]  /*1daa0*/  HMMA.16816.F32 R144, R12.reuse, R32, R176 ;  /* 0x000000200c90723c */ /* 0x050fe200000018b0 */
[----:B------:R-:W4:Y:S05]  /*1dab0*/  S2R R3, SR_TID.X ;  /* 0x0000000000037919 */ /* 0x000f2a0000002100 */
[C---:B------:R-:W-:Y:S06]  /*1dac0*/  HMMA.16816.F32 R152, R12.reuse, R34, R60 ;  /* 0x000000220c98723c */ /* 0x040fec000000183c */
[C---:B------:R-:W-:Y:S01]  /*1dad0*/  HMMA.16816.F32 R140, R12.reuse, R54, R64 ;  /* 0x000000360c8c723c */ /* 0x040fe20000001840 */
[----:B------:R5:W4:Y:S01]  /*1dae0*/  MUFU.TANH R162, R2 ;  /* 0x0000000200a27308 */ /* 0x000b220000002400 */
[-C--:B------:R-:W-:Y:S01]  /*1daf0*/  FMUL.FTZ R16, R16, R0.reuse ;  /* 0x0000000010107220 */ /* 0x080fe20000410000 */
[-C--:B------:R-:W-:Y:S01]  /*1db00*/  FMUL.FTZ R17, R17, R0.reuse ;  /* 0x0000000011117220 */ /* 0x080fe20000410000 */
[-C--:B------:R-:W-:Y:S01]  /*1db10*/  FMUL.FTZ R18, R18, R0.reuse ;  /* 0x0000000012127220 */ /* 0x080fe20000410000 */
[-C--:B------:R-:W-:Y:S01]  /*1db20*/  FMUL.FTZ R19, R19, R0.reuse ;  /* 0x0000000013137220 */ /* 0x080fe20000410000 */
[----:B------:R-:W-:Y:S01]  /*1db30*/  HMMA.16816.F32 R60, R12, R48, R188 ;  /* 0x000000300c3c723c */ /* 0x000fe200000018bc */
[-C--:B------:R-:W-:Y:S01]  /*1db40*/  FMUL.FTZ R28, R28, R0.reuse ;  /* 0x000000001c1c7220 */ /* 0x080fe20000410000 */
[-C--:B------:R-:W-:Y:S01]  /*1db50*/  FMUL.FTZ R180, R180, R0.reuse ;  /* 0x00000000b4b47220 */ /* 0x080fe20000410000 */
[----:B------:R-:W-:Y:S01]  /*1db60*/  FMUL.FTZ R182, R182, R0 ;  /* 0x00000000b6b67220 */ /* 0x000fe20000410000 */
[----:B------:R-:W3:Y:S01]  /*1db70*/  LDC.64 R206, c[0x0][0x198] ;  /* 0x00006600ffce7b82 */ /* 0x000ee20000000a00 */
[----:B------:R-:W-:Y:S01]  /*1db80*/  ISETP.GE.AND P2, PT, R252, 0x3, PT ;  /* 0x00000003fc00780c */ /* 0x000fe20003f46270 */
[----:B------:R-:W-:Y:S01]  /*1db90*/  HMMA.16816.F32 R52, R8, R42, R148 ;  /* 0x0000002a0834723c */ /* 0x000fe20000001894 */
[----:B------:R-:W-:-:S04]  /*1dba0*/  DEPBAR.LE SB0, 0x0 ;  /* 0x000080000000791a */ /* 0x000fc80000000000 */
[-C--:B-----5:R-:W-:Y:S01]  /*1dbb0*/  FMUL.FTZ R2, R29, R0.reuse ;  /* 0x000000001d027220 */ /* 0x0a0fe20000410000 */
[----:B------:R-:W-:Y:S03]  /*1dbc0*/  HMMA.16816.F32 R64, R12, R50, R184 ;  /* 0x000000320c40723c */ /* 0x000fe600000018b8 */
[----:B------:R5:W-:Y:S03]  /*1dbd0*/  MUFU.TANH R151, R2 ;  /* 0x0000000200977308 */ /* 0x000be60000002400 */
[C---:B-1----:R-:W-:Y:S06]  /*1dbe0*/  HMMA.16816.F32 R32, R8.reuse, R20, R144 ;  /* 0x000000140820723c */ /* 0x042fec0000001890 */
[----:B--2---:R-:W-:Y:S01]  /*1dbf0*/  HMMA.16816.F32 R12, R8, R36, R60 ;  /* 0x00000024080c723c */ /* 0x004fe2000000183c */
[----:B-----5:R-:W-:-:S04]  /*1dc00*/  FMUL.FTZ R2, R30, R0 ;  /* 0x000000001e027220 */ /* 0x020fc80000410000 */
[----:B------:R1:W-:Y:S01]  /*1dc10*/  MUFU.TANH R146, R2 ;  /* 0x0000000200927308 */ /* 0x0003e20000002400 */
[C---:B------:R-:W-:Y:S06]  /*1dc20*/  HMMA.16816.F32 R48, R8.reuse, R24, R156 ;  /* 0x000000180830723c */ /* 0x040fec000000189c */
[----:B------:R-:W-:Y:S01]  /*1dc30*/  HMMA.16816.F32 R40, R8, R26, R140 ;  /* 0x0000001a0828723c */ /* 0x000fe2000000188c */
[----:B-1----:R-:W-:-:S04]  /*1dc40*/  FMUL.FTZ R2, R31, R0 ;  /* 0x000000001f027220 */ /* 0x002fc80000410000 */
[----:B------:R1:W-:Y:S01]  /*1dc50*/  MUFU.TANH R60, R2 ;  /* 0x00000002003c7308 */ /* 0x0003e20000002400 */
[----:B---3--:R-:W-:Y:S07]  /*1dc60*/  HMMA.16816.F32 R24, R8, R44, R72 ;  /* 0x0000002c0818723c */ /* 0x008fee0000001848 */
[----:B------:R-:W2:Y:S01]  /*1dc70*/  MUFU.TANH R161, R16 ;  /* 0x0000001000a17308 */ /* 0x000ea20000002400 */
[----:B-1----:R-:W-:-:S07]  /*1dc80*/  FMUL.FTZ R2, R52, R0 ;  /* 0x0000000034027220 */ /* 0x002fce0000410000 */
[----:B------:R1:W-:Y:S08]  /*1dc90*/  MUFU.TANH R45, R2 ;  /* 0x00000002002d7308 */ /* 0x0003f00000002400 */
[----:B------:R-:W-:Y:S01]  /*1dca0*/  MUFU.TANH R160, R17 ;  /* 0x0000001100a07308 */ /* 0x000fe20000002400 */
[----:B-1----:R-:W-:-:S07]  /*1dcb0*/  FMUL.FTZ R2, R53, R0 ;  /* 0x0000000035027220 */ /* 0x002fce0000410000 */
[----:B------:R-:W1:Y:S08]  /*1dcc0*/  MUFU.TANH R149, R18 ;  /* 0x0000001200957308 */ /* 0x000e700000002400 */
[----:B------:R3:W5:Y:S08]  /*1dcd0*/  MUFU.TANH R157, R19 ;  /* 0x00000013009d7308 */ /* 0x0007700000002400 */
[----:B------:R4:W-:Y:S01]  /*1dce0*/  MUFU.TANH R36, R2 ;  /* 0x0000000200247308 */ /* 0x0009e20000002400 */
[C---:B---3--:R-:W-:Y:S06]  /*1dcf0*/  HMMA.16816.F32 R16, R8.reuse, R22, R152 ;  /* 0x000000160810723c */ /* 0x048fec0000001898 */
[----:B------:R-:W-:Y:S01]  /*1dd00*/  HMMA.16816.F32 R20, R8, R38, R64 ;  /* 0x000000260814723c */ /* 0x000fe20000001840 */
[----:B----4-:R-:W-:-:S05]  /*1dd10*/  IMAD.SHL.U32 R2, R3, 0x2, RZ ;  /* 0x0000000203027824 */ /* 0x010fca00078e00ff */
[----:B------:R-:W-:Y:S01]  /*1dd20*/  HMMA.16816.F32 R8, R8, R46, R56 ;  /* 0x0000002e0808723c */ /* 0x000fe20000001838 */
[----:B------:R-:W-:-:S05]  /*1dd30*/  LOP3.LUT R2, R2, 0x6, RZ, 0xc0, !PT ;  /* 0x0000000602027812 */ /* 0x000fca00078ec0ff */
[----:B------:R-:W-:-:S04]  /*1dd40*/  IMAD R2, R246, 0x80, R2 ;  /* 0x00000080f6027824 */ /* 0x000fc800078e0202 */
[----:B------:R-:W-:-:S05]  /*1dd50*/  VIADD R3, R2, 0x1 ;  /* 0x0000000102037836 */ /* 0x000fca0000000000 */
[----:B------:R-:W-:Y:S02]  /*1dd60*/  I2FP.F32.S32 R4, R3 ;  /* 0x0000000300047245 */ /* 0x000fe40000201400 */
[C---:B------:R-:W-:Y:S02]  /*1dd70*/  ISETP.GE.AND P3, PT, R3.reuse, R6, PT ;  /* 0x000000060300720c */ /* 0x040fe40003f66270 */
[----:B------:R-:W-:Y:S01]  /*1dd80*/  ISETP.GE.AND P6, PT, R3, R5, PT ;  /* 0x000000050300720c */ /* 0x000fe20003fc6270 */
[----:B------:R-:W-:Y:S01]  /*1dd90*/  VIADD R3, R2, 0x9 ;  /* 0x0000000902037836 */ /* 0x000fe20000000000 */
[----:B------:R3:W4:Y:S01]  /*1dda0*/  MUFU.TANH R156, R28 ;  /* 0x0000001c009c7308 */ /* 0x0007220000002400 */
[----:B------:R-:W-:Y:S01]  /*1ddb0*/  FFMA.FTZ R7, R69, R4, R7 ;  /* 0x0000000445077223 */ /* 0x000fe20000010007 */
        /* <DEDUP_REMOVED lines=34> */
[----:B------:R-:W-:Y:S01]  /*1dfe0*/  FFMA.FTZ R4, R69, R4, R198 ;  /* 0x0000000445047223 */ /* 0x000fe200000100c6 */
[----:B------:R-:W-:Y:S01]  /*1dff0*/  VIADD R0, R2, 0x10 ;  /* 0x0000001002007836 */ /* 0x000fe20000000000 */
[----:B------:R-:W-:-:S02]  /*1e000*/  ISETP.GE.AND P4, PT, R3, R6, PT ;  /* 0x000000060300720c */ /* 0x000fc40003f86270 */
[----:B------:R-:W-:Y:S01]  /*1e010*/  ISETP.GE.AND P5, PT, R3, R5, PT ;  /* 0x000000050300720c */ /* 0x000fe20003fa6270 */
[----:B------:R3:W-:Y:S01]  /*1e020*/  MUFU.TANH R17, R40 ;  /* 0x0000002800117308 */ /* 0x0007e20000002400 */
[----:B------:R-:W-:Y:S02]  /*1e030*/  I2FP.F32.S32 R3, R3 ;  /* 0x0000000300037245 */ /* 0x000fe40000201400 */
[----:B------:R-:W-:Y:S02]  /*1e040*/  FSEL R39, R4, -INF , !P6 ;  /* 0xff80000004277808 */ /* 0x000fe40007000000 */
[----:B------:R-:W-:Y:S01]  /*1e050*/  ISETP.GE.AND P6, PT, R0, R5, PT ;  /* 0x000000050000720c */ /* 0x000fe20003fc6270 */
[----:B------:R-:W-:Y:S02]  /*1e060*/  FFMA.FTZ R9, R69, R3, R197 ;  /* 0x0000000345097223 */ /* 0x000fe400000100c5 */
[----:B------:R2:W-:Y:S01]  /*1e070*/  MUFU.TANH R18, R41 ;  /* 0x0000002900127308 */ /* 0x0005e20000002400 */
[----:B---3--:R-:W-:-:S02]  /*1e080*/  FSEL R40, R7, -INF , !P3 ;  /* 0xff80000007287808 */ /* 0x008fc40005800000 */
[----:B------:R-:W-:Y:S01]  /*1e090*/  ISETP.GE.AND P3, PT, R0, R6, PT ;  /* 0x000000060000720c */ /* 0x000fe20003f66270 */
[----:B------:R-:W-:Y:S01]  /*1e0a0*/  FFMA.FTZ R7, R69, R3, R196 ;  /* 0x0000000345077223 */ /* 0x000fe200000100c4 */
[----:B------:R-:W-:Y:S01]  /*1e0b0*/  I2FP.F32.S32 R0, R0 ;  /* 0x0000000000007245 */ /* 0x000fe20000201400 */
[----:B------:R-:W-:Y:S01]  /*1e0c0*/  VIADD R3, R2, 0x11 ;  /* 0x0000001102037836 */ /* 0x000fe20000000000 */
[----:B--2---:R-:W-:-:S03]  /*1e0d0*/  FSEL R41, R9, -INF , !P4 ;  /* 0xff80000009297808 */ /* 0x004fc60006000000 */
[CC--:B------:R-:W-:Y:S01]  /*1e0e0*/  FFMA.FTZ R8, R69.reuse, R0.reuse, R181 ;  /* 0x0000000045087223 */ /* 0x0c0fe200000100b5 */
[----:B------:R-:W-:Y:S01]  /*1e0f0*/  FFMA.FTZ R4, R69, R0, R173 ;  /* 0x0000000045047223 */ /* 0x000fe200000100ad */
[----:B------:R-:W-:Y:S01]  /*1e100*/  VIADD R0, R2, 0x18 ;  /* 0x0000001802007836 */ /* 0x000fe20000000000 */
[----:B------:R-:W-:Y:S02]  /*1e110*/  FSEL R38, R7, -INF , !P5 ;  /* 0xff80000007267808 */ /* 0x000fe40006800000 */
[C---:B------:R-:W-:Y:S02]  /*1e120*/  ISETP.GE.AND P4, PT, R3.reuse, R6, PT ;  /* 0x000000060300720c */ /* 0x040fe40003f86270 */
[----:B------:R-:W-:Y:S02]  /*1e130*/  ISETP.GE.AND P5, PT, R3, R5, PT ;  /* 0x000000050300720c */ /* 0x000fe40003fa6270 */
[----:B------:R-:W-:Y:S02]  /*1e140*/  I2FP.F32.S32 R3, R3 ;  /* 0x0000000300037245 */ /* 0x000fe40000201400 */
[----:B------:R-:W-:-:S02]  /*1e150*/  FSEL R142, R8, -INF , !P3 ;  /* 0xff800000088e7808 */ /* 0x000fc40005800000 */
[----:B------:R-:W-:Y:S02]  /*1e160*/  FSEL R52, R4, -INF , !P6 ;  /* 0xff80000004347808 */ /* 0x000fe40007000000 */
[C---:B------:R-:W-:Y:S02]  /*1e170*/  ISETP.GE.AND P3, PT, R0.reuse, R6, PT ;  /* 0x000000060000720c */ /* 0x040fe40003f66270 */
[----:B------:R-:W-:Y:S01]  /*1e180*/  ISETP.GE.AND P6, PT, R0, R5, PT ;  /* 0x000000050000720c */ /* 0x000fe20003fc6270 */
[CC--:B------:R-:W-:Y:S01]  /*1e190*/  FFMA.FTZ R9, R69.reuse, R3.reuse, R183 ;  /* 0x0000000345097223 */ /* 0x0c0fe200000100b7 */
[----:B------:R-:W-:Y:S01]  /*1e1a0*/  I2FP.F32.S32 R0, R0 ;  /* 0x0000000000007245 */ /* 0x000fe20000201400 */
[----:B------:R-:W-:Y:S01]  /*1e1b0*/  FFMA.FTZ R7, R69, R3, R174 ;  /* 0x0000000345077223 */ /* 0x000fe200000100ae */
[C---:B------:R-:W-:Y:S02]  /*1e1c0*/  VIADD R3, R2.reuse, 0x19 ;  /* 0x0000001902037836 */ /* 0x040fe40000000000 */
[----:B------:R-:W-:Y:S01]  /*1e1d0*/  FSEL R143, R9, -INF , !P4 ;  /* 0xff800000098f7808 */ /* 0x000fe20006000000 */
[CC--:B------:R-:W-:Y:S01]  /*1e1e0*/  FFMA.FTZ R8, R69.reuse, R0.reuse, R171 ;  /* 0x0000000045087223 */ /* 0x0c0fe200000100ab */
[----:B------:R-:W-:Y:S01]  /*1e1f0*/  FFMA.FTZ R4, R69, R0, R68 ;  /* 0x0000000045047223 */ /* 0x000fe20000010044 */
[----:B------:R-:W-:Y:S01]  /*1e200*/  VIADD R0, R2, 0x20 ;  /* 0x0000002002007836 */ /* 0x000fe20000000000 */
[----:B------:R-:W-:-:S02]  /*1e210*/  FSEL R68, R7, -INF , !P5 ;  /* 0xff80000007447808 */ /* 0x000fc40006800000 */
[CC--:B------:R-:W-:Y:S02]  /*1e220*/  ISETP.GE.AND P4, PT, R3.reuse, R6.reuse, PT ;  /* 0x000000060300720c */ /* 0x0c0fe40003f86270 */
[----:B------:R-:W-:Y:S02]  /*1e230*/  ISETP.GE.AND P5, PT, R3, R5, PT ;  /* 0x000000050300720c */ /* 0x000fe40003fa6270 */
[----:B------:R-:W-:Y:S02]  /*1e240*/  I2FP.F32.S32 R3, R3 ;  /* 0x0000000300037245 */ /* 0x000fe40000201400 */
[----:B------:R-:W-:Y:S02]  /*1e250*/  FSEL R144, R8, -INF , !P3 ;  /* 0xff80000008907808 */ /* 0x000fe40005800000 */
[----:B------:R-:W-:Y:S02]  /*1e260*/  FSEL R140, R4, -INF , !P6 ;  /* 0xff800000048c7808 */ /* 0x000fe40007000000 */
[----:B------:R-:W-:-:S02]  /*1e270*/  ISETP.GE.AND P3, PT, R0, R6, PT ;  /* 0x000000060000720c */ /* 0x000fc40003f66270 */
        /* <DEDUP_REMOVED lines=23> */
[----:B-1----:R-:W-:Y:S01]  /*1e3f0*/  FFMA.FTZ R4, R69, R0, R149 ;  /* 0x0000000045047223 */ /* 0x002fe20000010095 */
[----:B------:R-:W-:Y:S01]  /*1e400*/  VIADD R0, R2, 0x30 ;  /* 0x0000003002007836 */ /* 0x000fe20000000000 */
[----:B------:R-:W-:-:S02]  /*1e410*/  FSEL R147, R7, -INF , !P5 ;  /* 0xff80000007937808 */ /* 0x000fc40006800000 */
[CC--:B------:R-:W-:Y:S02]  /*1e420*/  ISETP.GE.AND P4, PT, R3.reuse, R6.reuse, PT ;  /* 0x000000060300720c */ /* 0x0c0fe40003f86270 */
[----:B------:R-:W-:Y:S02]  /*1e430*/  ISETP.GE.AND P5, PT, R3, R5, PT ;  /* 0x000000050300720c */ /* 0x000fe40003fa6270 */
[----:B------:R-:W-:Y:S02]  /*1e440*/  I2FP.F32.S32 R3, R3 ;  /* 0x0000000300037245 */ /* 0x000fe40000201400 */
[----:B------:R-:W-:Y:S02]  /*1e450*/  FSEL R153, R8, -INF , !P3 ;  /* 0xff80000008997808 */ /* 0x000fe40005800000 */
[----:B------:R-:W-:Y:S01]  /*1e460*/  FSEL R149, R4, -INF , !P6 ;  /* 0xff80000004957808 */ /* 0x000fe20007000000 */
[----:B------:R-:W1:Y:S01]  /*1e470*/  MUFU.TANH R54, R54 ;  /* 0x0000003600367308 */ /* 0x000e620000002400 */
[----:B------:R-:W-:-:S02]  /*1e480*/  ISETP.GE.AND P3, PT, R0, R6, PT ;  /* 0x000000060000720c */ /* 0x000fc40003f66270 */
[----:B------:R-:W-:Y:S01]  /*1e490*/  ISETP.GE.AND P6, PT, R0, R5, PT ;  /* 0x000000050000720c */ /* 0x000fe20003fc6270 */
[CC--:B------:R-:W-:Y:S01]  /*1e4a0*/  FFMA.FTZ R9, R69.reuse, R3.reuse, R160 ;  /* 0x0000000345097223 */ /* 0x0c0fe200000100a0 */
[----:B------:R-:W-:Y:S01]  /*1e4b0*/  I2FP.F32.S32 R0, R0 ;  /* 0x0000000000007245 */ /* 0x000fe20000201400 */
[----:B-----5:R-:W-:Y:S01]  /*1e4c0*/  FFMA.FTZ R7, R69, R3, R157 ;  /* 0x0000000345077223 */ /* 0x020fe2000001009d */
[----:B------:R-:W-:-:S03]  /*1e4d0*/  VIADD R3, R2, 0x31 ;  /* 0x0000003102037836 */ /* 0x000fc60000000000 */
[CC--:B----4-:R-:W-:Y:S01]  /*1e4e0*/  FFMA.FTZ R8, R69.reuse, R0.reuse, R156 ;  /* 0x0000000045087223 */ /* 0x0d0fe2000001009c */
[----:B------:R-:W-:Y:S01]  /*1e4f0*/  FFMA.FTZ R4, R69, R0, R146 ;  /* 0x0000000045047223 */ /* 0x000fe20000010092 */
[----:B------:R-:W-:Y:S01]  /*1e500*/  VIADD R0, R2, 0x38 ;  /* 0x0000003802007836 */ /* 0x000fe20000000000 */
[----:B------:R-:W-:Y:S02]  /*1e510*/  FSEL R146, R9, -INF , !P4 ;  /* 0xff80000009927808 */ /* 0x000fe40006000000 */
[----:B------:R-:W-:Y:S01]  /*1e520*/  FSEL R154, R7, -INF , !P5 ;  /* 0xff800000079a7808 */ /* 0x000fe20006800000 */
[----:B------:R-:W2:Y:S01]  /*1e530*/  MUFU.TANH R55, R55 ;  /* 0x0000003700377308 */ /* 0x000ea20000002400 */
[C---:B------:R-:W-:Y:S02]  /*1e540*/  ISETP.GE.AND P4, PT, R3.reuse, R6, PT ;  /* 0x000000060300720c */ /* 0x040fe40003f86270 */
[----:B------:R-:W-:Y:S02]  /*1e550*/  ISETP.GE.AND P5, PT, R3, R5, PT ;  /* 0x000000050300720c */ /* 0x000fe40003fa6270 */
[----:B------:R-:W-:-:S02]  /*1e560*/  I2FP.F32.S32 R3, R3 ;  /* 0x0000000300037245 */ /* 0x000fc40000201400 */
[----:B------:R-:W-:Y:S02]  /*1e570*/  FSEL R159, R8, -INF , !P3 ;  /* 0xff800000089f7808 */ /* 0x000fe40005800000 */
[----:B------:R-:W-:Y:S01]  /*1e580*/  FSEL R156, R4, -INF , !P6 ;  /* 0xff800000049c7808 */ /* 0x000fe20007000000 */
[----:B------:R-:W3:Y:S01]  /*1e590*/  MUFU.TANH R48, R48 ;  /* 0x0000003000307308 */ /* 0x000ee20000002400 */
[C---:B------:R-:W-:Y:S02]  /*1e5a0*/  ISETP.GE.AND P3, PT, R0.reuse, R6, PT ;  /* 0x000000060000720c */ /* 0x040fe40003f66270 */
[----:B------:R-:W-:Y:S01]  /*1e5b0*/  ISETP.GE.AND P6, PT, R0, R5, PT ;  /* 0x000000050000720c */ /* 0x000fe20003fc6270 */
[CC--:B------:R-:W-:Y:S01]  /*1e5c0*/  FFMA.FTZ R9, R69.reuse, R3.reuse, R151 ;  /* 0x0000000345097223 */ /* 0x0c0fe20000010097 */
[----:B------:R-:W-:Y:S01]  /*1e5d0*/  I2FP.F32.S32 R0, R0 ;  /* 0x0000000000007245 */ /* 0x000fe20000201400 */
[----:B------:R-:W-:Y:S02]  /*1e5e0*/  FFMA.FTZ R7, R69, R3, R60 ;  /* 0x0000000345077223 */ /* 0x000fe4000001003c */
[----:B------:R-:W4:Y:S01]  /*1e5f0*/  MUFU.TANH R50, R50 ;  /* 0x0000003200327308 */ /* 0x000f220000002400 */
[----:B------:R-:W-:-:S02]  /*1e600*/  VIADD R3, R2, 0x39 ;  /* 0x0000003902037836 */ /* 0x000fc40000000000 */
[CC--:B------:R-:W-:Y:S01]  /*1e610*/  FFMA.FTZ R8, R69.reuse, R0.reuse, R45 ;  /* 0x0000000045087223 */ /* 0x0c0fe2000001002d */
[----:B-1----:R-:W-:Y:S01]  /*1e620*/  FFMA.FTZ R4, R69, R0, R54 ;  /* 0x0000000045047223 */ /* 0x002fe20000010036 */
[----:B------:R-:W-:Y:S01]  /*1e630*/  VIADD R0, R2, 0x40 ;  /* 0x0000004002007836 */ /* 0x000fe20000000000 */
[----:B------:R-:W-:Y:S02]  /*1e640*/  FSEL R157, R9, -INF , !P4 ;  /* 0xff800000099d7808 */ /* 0x000fe40006000000 */
[----:B------:R-:W-:Y:S01]  /*1e650*/  FSEL R151, R7, -INF , !P5 ;  /* 0xff80000007977808 */ /* 0x000fe20006800000 */
[----:B------:R-:W1:Y:S01]  /*1e660*/  MUFU.TANH R49, R49 ;  /* 0x0000003100317308 */ /* 0x000e620000002400 */
[C---:B------:R-:W-:Y:S02]  /*1e670*/  ISETP.GE.AND P4, PT, R3.reuse, R6, PT ;  /* 0x000000060300720c */ /* 0x040fe40003f86270 */
[----:B------:R-:W-:Y:S02]  /*1e680*/  ISETP.GE.AND P5, PT, R3, R5, PT ;  /* 0x000000050300720c */ /* 0x000fe40003fa6270 */
[----:B------:R-:W-:-:S03]  /*1e690*/  I2FP.F32.S32 R3, R3 ;  /* 0x0000000300037245 */ /* 0x000fc60000201400 */
[----:B------:R-:W5:Y:S01]  /*1e6a0*/  MUFU.TANH R51, R51 ;  /* 0x0000003300337308 */ /* 0x000f620000002400 */
[----:B------:R-:W-:Y:S02]  /*1e6b0*/  FSEL R158, R8, -INF , !P3 ;  /* 0xff800000089e7808 */ /* 0x000fe40005800000 */
[----:B------:R-:W-:Y:S02]  /*1e6c0*/  FSEL R155, R4, -INF , !P6 ;  /* 0xff800000049b7808 */ /* 0x000fe40007000000 */
[C---:B------:R-:W-:Y:S02]  /*1e6d0*/  ISETP.GE.AND P3, PT, R0.reuse, R6, PT ;  /* 0x000000060000720c */ /* 0x040fe40003f66270 */
[----:B------:R-:W-:Y:S01]  /*1e6e0*/  ISETP.GE.AND P6, PT, R0, R5, PT ;  /* 0x000000050000720c */ /* 0x000fe20003fc6270 */
[----:B------:R-:W5:Y:S01]  /*1e6f0*/  MUFU.TANH R42, R42 ;  /* 0x0000002a002a7308 */ /* 0x000f620000002400 */
[----:B------:R-:W-:Y:S01]  /*1e700*/  I2FP.F32.S32 R0, R0 ;  /* 0x0000000000007245 */ /* 0x000fe20000201400 */
[CC--:B------:R-:W-:Y:S01]  /*1e710*/  FFMA.FTZ R9, R69.reuse, R3.reuse, R36 ;  /* 0x0000000345097223 */ /* 0x0c0fe20000010024 */
[----:B--2---:R-:W-:Y:S01]  /*1e720*/  FFMA.FTZ R7, R69, R3, R55 ;  /* 0x0000000345077223 */ /* 0x004fe20000010037 */
[----:B------:R-:W-:-:S02]  /*1e730*/  VIADD R3, R2, 0x41 ;  /* 0x0000004102037836 */ /* 0x000fc40000000000 */
[CC--:B---3--:R-:W-:Y:S01]  /*1e740*/  FFMA.FTZ R8, R69.reuse, R0.reuse, R48 ;  /* 0x0000000045087223 */ /* 0x0c8fe20000010030 */
[----:B----4-:R-:W-:Y:S01]  /*1e750*/  FFMA.FTZ R4, R69, R0, R50 ;  /* 0x0000000045047223 */ /* 0x010fe20000010032 */
        /* <DEDUP_REMOVED lines=12> */
[CC--:B-1----:R-:W-:Y:S01]  /*1e820*/  FFMA.FTZ R9, R69.reuse, R3.reuse, R49 ;  /* 0x0000000345097223 */ /* 0x0c2fe20000010031 */
[----:B------:R-:W-:Y:S01]  /*1e830*/  I2FP.F32.S32 R0, R0 ;  /* 0x0000000000007245 */ /* 0x000fe20000201400 */
[----:B-----5:R-:W-:Y:S02]  /*1e840*/  FFMA.FTZ R7, R69, R3, R51 ;  /* 0x0000000345077223 */ /* 0x020fe40000010033 */
[----:B------:R-:W1:Y:S01]  /*1e850*/  MUFU.TANH R10, R34 ;  /* 0x00000022000a7308 */ /* 0x000e620000002400 */
[----:B------:R-:W-:-:S02]  /*1e860*/  VIADD R3, R2, 0x49 ;  /* 0x0000004902037836 */ /* 0x000fc40000000000 */
[CC--:B------:R-:W-:Y:S01]  /*1e870*/  FFMA.FTZ R8, R69.reuse, R0.reuse, R17 ;  /* 0x0000000045087223 */ /* 0x0c0fe20000010011 */
[----:B------:R-:W-:Y:S01]  /*1e880*/  FFMA.FTZ R4, R69, R0, R42 ;  /* 0x0000000045047223 */ /* 0x000fe2000001002a */
[----:B------:R-:W-:Y:S01]  /*1e890*/  VIADD R0, R2, 0x50 ;  /* 0x0000005002007836 */ /* 0x000fe20000000000 */
[----:B------:R-:W-:Y:S02]  /*1e8a0*/  FSEL R166, R9, -INF , !P4 ;  /* 0xff80000009a67808 */ /* 0x000fe40006000000 */
[----:B------:R-:W-:Y:S01]  /*1e8b0*/  FSEL R162, R7, -INF , !P5 ;  /* 0xff80000007a27808 */ /* 0x000fe20006800000 */
[----:B------:R-:W4:Y:S01]  /*1e8c0*/  MUFU.TANH R33, R33 ;  /* 0x0000002100217308 */ /* 0x000f220000002400 */
        /* <DEDUP_REMOVED lines=12> */
[----:B------:R-:W-:-:S04]  /*1e990*/  VIADD R3, R2, 0x51 ;  /* 0x0000005102037836 */ /* 0x000fc80000000000 */
[----:B------:R-:W2:Y:S01]  /*1e9a0*/  MUFU.TANH R12, R29 ;  /* 0x0000001d000c7308 */ /* 0x000ea20000002400 */
[CC--:B---3--:R-:W-:Y:S01]  /*1e9b0*/  FFMA.FTZ R8, R69.reuse, R0.reuse, R32 ;  /* 0x0000000045087223 */ /* 0x0c8fe20000010020 */
[----:B-1----:R-:W-:Y:S01]  /*1e9c0*/  FFMA.FTZ R4, R69, R0, R10 ;  /* 0x0000000045047223 */ /* 0x002fe2000001000a */
[----:B------:R-:W-:Y:S01]  /*1e9d0*/  VIADD R0, R2, 0x58 ;  /* 0x0000005802007836 */ /* 0x000fe20000000000 */
[----:B------:R-:W-:Y:S02]  /*1e9e0*/  FSEL R165, R9, -INF , !P4 ;  /* 0xff80000009a57808 */ /* 0x000fe40006000000 */
[----:B------:R-:W-:Y:S02]  /*1e9f0*/  FSEL R169, R7, -INF , !P5 ;  /* 0xff80000007a97808 */ /* 0x000fe40006800000 */
[C---:B------:R-:W-:Y:S01]  /*1ea00*/  ISETP.GE.AND P4, PT, R3.reuse, R6, PT ;  /* 0x000000060300720c */ /* 0x040fe20003f86270 */
[----:B------:R-:W1:Y:S01]  /*1ea10*/  MUFU.TANH R21, R28 ;  /* 0x0000001c00157308 */ /* 0x000e620000002400 */
[----:B------:R-:W-:-:S02]  /*1ea20*/  ISETP.GE.AND P5, PT, R3, R5, PT ;  /* 0x000000050300720c */ /* 0x000fc40003fa6270 */
[----:B------:R-:W-:Y:S02]  /*1ea30*/  I2FP.F32.S32 R3, R3 ;  /* 0x0000000300037245 */ /* 0x000fe40000201400 */
[----:B------:R-:W-:-:S03]  /*1ea40*/  FSEL R175, R8, -INF , !P3 ;  /* 0xff80000008af7808 */ /* 0x000fc60005800000 */
[----:B------:R-:W3:Y:S01]  /*1ea50*/  MUFU.TANH R16, R19 ;  /* 0x0000001300107308 */ /* 0x000ee20000002400 */
[----:B------:R-:W-:Y:S02]  /*1ea60*/  FSEL R172, R4, -INF , !P6 ;  /* 0xff80000004ac7808 */ /* 0x000fe40007000000 */
[C---:B------:R-:W-:Y:S02]  /*1ea70*/  ISETP.GE.AND P3, PT, R0.reuse, R6, PT ;  /* 0x000000060000720c */ /* 0x040fe40003f66270 */
[----:B------:R-:W-:Y:S01]  /*1ea80*/  ISETP.GE.AND P6, PT, R0, R5, PT ;  /* 0x000000050000720c */ /* 0x000fe20003fc6270 */
[CC--:B----4-:R-:W-:Y:S01]  /*1ea90*/  FFMA.FTZ R9, R69.reuse, R3.reuse, R33 ;  /* 0x0000000345097223 */ /* 0x0d0fe20000010021 */
[----:B------:R-:W-:Y:S01]  /*1eaa0*/  I2FP.F32.S32 R0, R0 ;  /* 0x0000000000007245 */ /* 0x000fe20000201400 */
[----:B------:R-:W4:Y:S01]  /*1eab0*/  MUFU.TANH R19, R30 ;  /* 0x0000001e00137308 */ /* 0x000f220000002400 */
[----:B-----5:R-:W-:Y:S01]  /*1eac0*/  FFMA.FTZ R7, R69, R3, R15 ;  /* 0x0000000345077223 */ /* 0x020fe2000001000f */
[----:B------:R-:W-:-:S06]  /*1ead0*/  VIADD R3, R2, 0x59 ;  /* 0x0000005902037836 */ /* 0x000fcc0000000000 */
[----:B------:R-:W5:Y:S01]  /*1eae0*/  MUFU.TANH R11, R31 ;  /* 0x0000001f000b7308 */ /* 0x000f620000002400 */
[CC--:B------:R-:W-:Y:S01]  /*1eaf0*/  FFMA.FTZ R8, R69.reuse, R0.reuse, R14 ;  /* 0x0000000045087223 */ /* 0x0c0fe2000001000e */
[----:B--2---:R-:W-:Y:S01]  /*1eb00*/  FFMA.FTZ R4, R69, R0, R12 ;  /* 0x0000000045047223 */ /* 0x004fe2000001000c */
[----:B------:R-:W-:Y:S01]  /*1eb10*/  VIADD R0, R2, 0x60 ;  /* 0x0000006002007836 */ /* 0x000fe20000000000 */
[----:B------:R-:W-:Y:S02]  /*1eb20*/  FSEL R174, R9, -INF , !P4 ;  /* 0xff80000009ae7808 */ /* 0x000fe40006000000 */
[----:B------:R-:W-:Y:S02]  /*1eb30*/  FSEL R170, R7, -INF , !P5 ;  /* 0xff80000007aa7808 */ /* 0x000fe40006800000 */
[----:B------:R-:W2:Y:S01]  /*1eb40*/  MUFU.TANH R20, R13 ;  /* 0x0000000d00147308 */ /* 0x000ea20000002400 */
[C---:B------:R-:W-:Y:S02]  /*1eb50*/  ISETP.GE.AND P4, PT, R3.reuse, R6, PT ;  /* 0x000000060300720c */ /* 0x040fe40003f86270 */
[----:B------:R-:W-:-:S02]  /*1eb60*/  ISETP.GE.AND P5, PT, R3, R5, PT ;  /* 0x000000050300720c */ /* 0x000fc40003fa6270 */
[----:B------:R-:W-:-:S03]  /*1eb70*/  I2FP.F32.S32 R3, R3 ;  /* 0x0000000300037245 */ /* 0x000fc60000201400 */
[----:B------:R-:W2:Y:S01]  /*1eb80*/  MUFU.TANH R13, R37 ;  /* 0x00000025000d7308 */ /* 0x000ea20000002400 */
[----:B------:R-:W-:Y:S02]  /*1eb90*/  FSEL R177, R8, -INF , !P3 ;  /* 0xff80000008b17808 */ /* 0x000fe40005800000 */
[----:B------:R-:W-:Y:S02]  /*1eba0*/  FSEL R171, R4, -INF , !P6 ;  /* 0xff80000004ab7808 */ /* 0x000fe40007000000 */
[C---:B------:R-:W-:Y:S02]  /*1ebb0*/  ISETP.GE.AND P3, PT, R0.reuse, R6, PT ;  /* 0x000000060000720c */ /* 0x040fe40003f66270 */
[----:B------:R-:W-:Y:S01]  /*1ebc0*/  ISETP.GE.AND P6, PT, R0, R5, PT ;  /* 0x000000050000720c */ /* 0x000fe20003fc6270 */
[----:B------:R-:W2:Y:S01]  /*1ebd0*/  MUFU.TANH R17, R44 ;  /* 0x0000002c00117308 */ /* 0x000ea20000002400 */
[----:B------:R-:W-:Y:S01]  /*1ebe0*/  I2FP.F32.S32 R0, R0 ;  /* 0x0000000000007245 */ /* 0x000fe20000201400 */
[CC--:B-1----:R-:W-:Y:S01]  /*1ebf0*/  FFMA.FTZ R9, R69.reuse, R3.reuse, R21 ;  /* 0x0000000345097223 */ /* 0x0c2fe20000010015 */
[----:B---3--:R-:W-:Y:S01]  /*1ec00*/  FFMA.FTZ R7, R69, R3, R16 ;  /* 0x0000000345077223 */ /* 0x008fe20000010010 */
[----:B------:R-:W-:-:S04]  /*1ec10*/  VIADD R3, R2, 0x61 ;  /* 0x0000006102037836 */ /* 0x000fc80000000000 */
[----:B------:R-:W1:Y:S01]  /*1ec20*/  MUFU.TANH R10, R22 ;  /* 0x00000016000a7308 */ /* 0x000e620000002400 */
[CC--:B----4-:R-:W-:Y:S01]  /*1ec30*/  FFMA.FTZ R8, R69.reuse, R0.reuse, R19 ;  /* 0x0000000045087223 */ /* 0x0d0fe20000010013 */
[----:B-----5:R-:W-:Y:S01]  /*1ec40*/  FFMA.FTZ R4, R69, R0, R11 ;  /* 0x0000000045047223 */ /* 0x020fe2000001000b */
[----:B------:R-:W-:Y:S01]  /*1ec50*/  VIADD R0, R2, 0x68 ;  /* 0x0000006802007836 */ /* 0x000fe20000000000 */
[----:B------:R-:W-:Y:S02]  /*1ec60*/  FSEL R173, R9, -INF , !P4 ;  /* 0xff80000009ad7808 */ /* 0x000fe40006000000 */
[----:B------:R-:W-:Y:S02]  /*1ec70*/  FSEL R176, R7, -INF , !P5 ;  /* 0xff80000007b07808 */ /* 0x000fe40006800000 */
[C---:B------:R-:W-:Y:S01]  /*1ec80*/  ISETP.GE.AND P4, PT, R3.reuse, R6, PT ;  /* 0x000000060300720c */ /* 0x040fe20003f86270 */
[----:B------:R-:W3:Y:S01]  /*1ec90*/  MUFU.TANH R18, R46 ;  /* 0x0000002e00127308 */ /* 0x000ee20000002400 */
[----:B------:R-:W-:-:S02]  /*1eca0*/  ISETP.GE.AND P5, PT, R3, R5, PT ;  /* 0x000000050300720c */ /* 0x000fc40003fa6270 */
[----:B------:R-:W-:Y:S02]  /*1ecb0*/  I2FP.F32.S32 R3, R3 ;  /* 0x0000000300037245 */ /* 0x000fe40000201400 */
[----:B------:R-:W-:-:S03]  /*1ecc0*/  FSEL R185, R8, -INF , !P3 ;  /* 0xff80000008b97808 */ /* 0x000fc60005800000 */
[----:B------:R-:W4:Y:S01]  /*1ecd0*/  MUFU.TANH R15, R23 ;  /* 0x00000017000f7308 */ /* 0x000f220000002400 */
[----:B------:R-:W-:Y:S02]  /*1ece0*/  FSEL R178, R4, -INF , !P6 ;  /* 0xff80000004b27808 */ /* 0x000fe40007000000 */
[C---:B------:R-:W-:Y:S02]  /*1ecf0*/  ISETP.GE.AND P3, PT, R0.reuse, R6, PT ;  /* 0x000000060000720c */ /* 0x040fe40003f66270 */
[----:B------:R-:W-:Y:S01]  /*1ed00*/  ISETP.GE.AND P6, PT, R0, R5, PT ;  /* 0x000000050000720c */ /* 0x000fe20003fc6270 */
[CC--:B--2---:R-:W-:Y:S01]  /*1ed10*/  FFMA.FTZ R9, R69.reuse, R3.reuse, R20 ;  /* 0x0000000345097223 */ /* 0x0c4fe20000010014 */
[----:B------:R-:W-:Y:S01]  /*1ed20*/  I2FP.F32.S32 R0, R0 ;  /* 0x0000000000007245 */ /* 0x000fe20000201400 */
[----:B------:R-:W2:Y:S01]  /*1ed30*/  MUFU.TANH R14, R24 ;  /* 0x00000018000e7308 */ /* 0x000ea20000002400 */
[----:B------:R-:W-:Y:S01]  /*1ed40*/  FFMA.FTZ R7, R69, R3, R13 ;  /* 0x0000000345077223 */ /* 0x000fe2000001000d */
[----:B------:R-:W-:-:S06]  /*1ed50*/  VIADD R3, R2, 0x69 ;  /* 0x0000006902037836 */ /* 0x000fcc0000000000 */
[----:B------:R-:W5:Y:S01]  /*1ed60*/  MUFU.TANH R12, R26 ;  /* 0x0000001a000c7308 */ /* 0x000f620000002400 */
[CC--:B------:R-:W-:Y:S01]  /*1ed70*/  FFMA.FTZ R8, R69.reuse, R0.reuse, R17 ;  /* 0x0000000045087223 */ /* 0x0c0fe20000010011 */
[----:B-1----:R-:W-:Y:S01]  /*1ed80*/  FFMA.FTZ R4, R69, R0, R10 ;  /* 0x0000000045047223 */ /* 0x002fe2000001000a */
[----:B------:R-:W-:Y:S01]  /*1ed90*/  VIADD R0, R2, 0x70 ;  /* 0x0000007002007836 */ /* 0x000fe20000000000 */
[----:B------:R-:W-:Y:S02]  /*1eda0*/  FSEL R183, R9, -INF , !P4 ;  /* 0xff80000009b77808 */ /* 0x000fe40006000000 */
[----:B------:R-:W-:Y:S02]  /*1edb0*/  FSEL R179, R7, -INF , !P5 ;  /* 0xff80000007b37808 */ /* 0x000fe40006800000 */
[----:B------:R-:W1:Y:S01]  /*1edc0*/  MUFU.TANH R13, R27 ;  /* 0x0000001b000d7308 */ /* 0x000e620000002400 */
[C---:B------:R-:W-:Y:S02]  /*1edd0*/  ISETP.GE.AND P4, PT, R3.reuse, R6, PT ;  /* 0x000000060300720c */ /* 0x040fe40003f86270 */
[----:B------:R-:W-:-:S02]  /*1ede0*/  ISETP.GE.AND P5, PT, R3, R5, PT ;  /* 0x000000050300720c */ /* 0x000fc40003fa6270 */
[----:B------:R-:W-:Y:S02]  /*1edf0*/  I2FP.F32.S32 R3, R3 ;  /* 0x0000000300037245 */ /* 0x000fe40000201400 */
[----:B------:R-:W-:Y:S01]  /*1ee00*/  FSEL R184, R8, -INF , !P3 ;  /* 0xff80000008b87808 */ /* 0x000fe20005800000 */
[----:B------:R-:W1:Y:S01]  /*1ee10*/  MUFU.TANH R16, R25 ;  /* 0x0000001900107308 */ /* 0x000e620000002400 */
[----:B------:R-:W-:Y:S02]  /*1ee20*/  FSEL R181, R4, -INF , !P6 ;  /* 0xff80000004b57808 */ /* 0x000fe40007000000 */
[C---:B------:R-:W-:Y:S02]  /*1ee30*/  ISETP.GE.AND P3, PT, R0.reuse, R6, PT ;  /* 0x000000060000720c */ /* 0x040fe40003f66270 */
[----:B------:R-:W-:Y:S01]  /*1ee40*/  ISETP.GE.AND P6, PT, R0, R5, PT ;  /* 0x000000050000720c */ /* 0x000fe20003fc6270 */
[CC--:B---3--:R-:W-:Y:S01]  /*1ee50*/  FFMA.FTZ R9, R69.reuse, R3.reuse, R18 ;  /* 0x0000000345097223 */ /* 0x0c8fe20000010012 */
[----:B------:R-:W-:Y:S01]  /*1ee60*/  I2FP.F32.S32 R0, R0 ;  /* 0x0000000000007245 */ /* 0x000fe20000201400 */
[----:B------:R-:W3:Y:S01]  /*1ee70*/  MUFU.TANH R11, R47 ;  /* 0x0000002f000b7308 */ /* 0x000ee20000002400 */
[----:B----4-:R-:W-:Y:S01]  /*1ee80*/  FFMA.FTZ R7, R69, R3, R15 ;  /* 0x0000000345077223 */ /* 0x010fe2000001000f */
[----:B------:R-:W-:-:S06]  /*1ee90*/  VIADD R3, R2, 0x71 ;  /* 0x0000007102037836 */ /* 0x000fcc0000000000 */
[----:B------:R-:W4:Y:S01]  /*1eea0*/  MUFU.TANH R10, R53 ;  /* 0x00000035000a7308 */ /* 0x000f220000002400 */
[CC--:B--2---:R-:W-:Y:S01]  /*1eeb0*/  FFMA.FTZ R8, R69.reuse, R0.reuse, R14 ;  /* 0x0000000045087223 */ /* 0x0c4fe2000001000e */
[----:B-----5:R-:W-:Y:S01]  /*1eec0*/  FFMA.FTZ R4, R69, R0, R12 ;  /* 0x0000000045047223 */ /* 0x020fe2000001000c */
[----:B------:R-:W-:Y:S01]  /*1eed0*/  VIADD R0, R2, 0x78 ;  /* 0x0000007802007836 */ /* 0x000fe20000000000 */
[----:B------:R-:W-:Y:S02]  /*1eee0*/  FSEL R187, R7, -INF , !P5 ;  /* 0xff80000007bb7808 */ /* 0x000fe40006800000 */
[----:B------:R-:W-:Y:S02]  /*1eef0*/  I2FP.F32.S32 R7, R3 ;  /* 0x0000000300077245 */ /* 0x000fe40000201400 */
[----:B------:R-:W-:Y:S01]  /*1ef00*/  FSEL R192, R8, -INF , !P3 ;  /* 0xff80000008c07808 */ /* 0x000fe20005800000 */
[----:B------:R2:W5:Y:S01]  /*1ef10*/  MUFU.TANH R12, R180 ;  /* 0x000000b4000c7308 */ /* 0x0005620000002400 */
[----:B------:R-:W-:-:S02]  /*1ef20*/  FSEL R188, R4, -INF , !P6 ;  /* 0xff80000004bc7808 */ /* 0x000fc40007000000 */
[C---:B------:R-:W-:Y:S02]  /*1ef30*/  ISETP.GE.AND P3, PT, R0.reuse, R6, PT ;  /* 0x000000060000720c */ /* 0x040fe40003f66270 */
[----:B------:R-:W-:Y:S02]  /*1ef40*/  ISETP.GE.AND P6, PT, R0, R5, PT ;  /* 0x000000050000720c */ /* 0x000fe40003fc6270 */
[----:B------:R-:W-:Y:S01]  /*1ef50*/  I2FP.F32.S32 R4, R0 ;  /* 0x0000000000047245 */ /* 0x000fe20000201400 */
[----:B-1----:R-:W-:Y:S01]  /*1ef60*/  FFMA.FTZ R0, R69, R7, R13 ;  /* 0x0000000745007223 */ /* 0x002fe2000001000d */
[----:B------:R-:W-:Y:S02]  /*1ef70*/  FSEL R186, R9, -INF , !P4 ;  /* 0xff80000009ba7808 */ /* 0x000fe40006000000 */
[C---:B------:R-:W-:Y:S02]  /*1ef80*/  ISETP.GE.AND P5, PT, R3.reuse, R5, PT ;  /* 0x000000050300720c */ /* 0x040fe40003fa6270 */
[----:B------:R-:W-:Y:S01]  /*1ef90*/  ISETP.GE.AND P4, PT, R3, R6, PT ;  /* 0x000000060300720c */ /* 0x000fe20003f86270 */
[C---:B------:R-:W-:Y:S01]  /*1efa0*/  FFMA.FTZ R3, R69.reuse, R7, R16 ;  /* 0x0000000745037223 */ /* 0x040fe20000010010 */
[CC--:B---3--:R-:W-:Y:S01]  /*1efb0*/  FFMA.FTZ R7, R69.reuse, R4.reuse, R11 ;  /* 0x0000000445077223 */ /* 0x0c8fe2000001000b */
[----:B----4-:R-:W-:Y:S01]  /*1efc0*/  FFMA.FTZ R4, R69, R4, R10 ;  /* 0x0000000445047223 */ /* 0x010fe2000001000a */
[----:B--2---:R-:W-:Y:S01]  /*1efd0*/  FSEL R180, R0, -INF , !P5 ;  /* 0xff80000000b47808 */ /* 0x004fe20006800000 */
[----:B------:R-:W1:Y:S01]  /*1efe0*/  MUFU.TANH R13, R56 ;  /* 0x00000038000d7308 */ /* 0x000e620000002400 */
[----:B------:R-:W-:Y:S01]  /*1eff0*/  VIADD R0, R2, 0x8 ;  /* 0x0000000802007836 */ /* 0x000fe20000000000 */
[----:B------:R-:W-:-:S06]  /*1f000*/  FSEL R191, R3, -INF , !P4 ;  /* 0xff80000003bf7808 */ /* 0x000fcc0006000000 */
[----:B------:R-:W2:Y:S01]  /*1f010*/  MUFU.TANH R10, R57 ;  /* 0x00000039000a7308 */ /* 0x000ea20000002400 */
[C---:B------:R-:W-:Y:S02]  /*1f020*/  ISETP.GE.AND P4, PT, R2.reuse, R6, PT ;  /* 0x000000060200720c */ /* 0x040fe40003f86270 */
[----:B------:R-:W-:-:S05]  /*1f030*/  ISETP.GE.AND P5, PT, R2, R5, PT ;  /* 0x000000050200720c */ /* 0x000fca0003fa6270 */
[----:B------:R-:W3:Y:S01]  /*1f040*/  MUFU.TANH R9, R182 ;  /* 0x000000b600097308 */ /* 0x000ee20000002400 */
[----:B------:R-:W-:Y:S01]  /*1f050*/  I2FP.F32.S32 R8, R2 ;  /* 0x0000000200087245 */ /* 0x000fe20000201400 */
[----:B------:R-:W-:Y:S01]  /*1f060*/  VIADD R2, R2, 0x79 ;  /* 0x0000007902027836 */ /* 0x000fe20000000000 */
[----:B------:R-:W-:Y:S02]  /*1f070*/  I2FP.F32.S32 R3, R0 ;  /* 0x0000000000037245 */ /* 0x000fe40000201400 */
[----:B------:R-:W-:Y:S01]  /*1f080*/  FSEL R189, R4, -INF , !P6 ;  /* 0xff80000004bd7808 */ /* 0x000fe20007000000 */
[----:B------:R-:W-:Y:S01]  /*1f090*/  FFMA.FTZ R4, R69, R8, R200 ;  /* 0x0000000845047223 */ /* 0x000fe200000100c8 */
[----:B------:R-:W-:Y:S01]  /*1f0a0*/  FSEL R193, R7, -INF , !P3 ;  /* 0xff80000007c17808 */ /* 0x000fe20005800000 */
[----:B-----5:R-:W-:Y:S01]  /*1f0b0*/  FFMA.FTZ R3, R69, R3, R12 ;  /* 0x0000000345037223 */ /* 0x020fe2000001000c */
[----:B------:R-:W-:Y:S01]  /*1f0c0*/  BAR.SYNC.DEFER_BLOCKING 0x0 ;  /* 0x0000000000007b1d */ /* 0x000fe20000010000 */
[----:B------:R-:W-:-:S02]  /*1f0d0*/  ISETP.GE.AND P3, PT, R0, R6, PT ;  /* 0x000000060000720c */ /* 0x000fc40003f66270 */
[----:B------:R-:W-:Y:S02]  /*1f0e0*/  ISETP.GE.AND P6, PT, R2, R6, PT ;  /* 0x000000060200720c */ /* 0x000fe40003fc6270 */
[----:B------:R-:W-:Y:S02]  /*1f0f0*/  I2FP.F32.S32 R6, R2 ;  /* 0x0000000200067245 */ /* 0x000fe40000201400 */
[----:B------:R-:W-:Y:S02]  /*1f100*/  I2FP.F32.S32 R7, R0 ;  /* 0x0000000000077245 */ /* 0x000fe40000201400 */
[----:B------:R-:W-:Y:S02]  /*1f110*/  FSEL R36, R4, -INF , !P4 ;  /* 0xff80000004247808 */ /* 0x000fe40006000000 */
[----:B------:R-:W-:Y:S01]  /*1f120*/  FSEL R37, R3, -INF , !P3 ;  /* 0xff80000003257808 */ /* 0x000fe20005800000 */
[C---:B------:R-:W-:Y:S01]  /*1f130*/  FFMA.FTZ R3, R69.reuse, R8, R199 ;  /* 0x0000000845037223 */ /* 0x040fe200000100c7 */
[-C--:B------:R-:W-:Y:S01]  /*1f140*/  ISETP.GE.AND P4, PT, R0, R5.reuse, PT ;  /* 0x000000050000720c */ /* 0x080fe20003f86270 */
[CC--:B-1----:R-:W-:Y:S01]  /*1f150*/  FFMA.FTZ R4, R69.reuse, R6.reuse, R13 ;  /* 0x0000000645047223 */ /* 0x0c2fe2000001000d */
[----:B------:R-:W-:Y:S01]  /*1f160*/  ISETP.GE.AND P3, PT, R2, R5, PT ;  /* 0x000000050200720c */ /* 0x000fe20003f66270 */
[C---:B--2---:R-:W-:Y:S01]  /*1f170*/  FFMA.FTZ R0, R69.reuse, R6, R10 ;  /* 0x0000000645007223 */ /* 0x044fe2000001000a */
[----:B---3--:R-:W-:Y:S01]  /*1f180*/  FFMA.FTZ R2, R69, R7, R9 ;  /* 0x0000000745027223 */ /* 0x008fe20000010009 */
[----:B------:R-:W-:Y:S01]  /*1f190*/  BSSY B1, `(.L_x_3513) ;  /* 0x00000ce000017945 */ /* 0x000fe20003800000 */
[----:B------:R-:W-:Y:S01]  /*1f1a0*/  IMAD.MOV.U32 R205, RZ, RZ, R236 ;  /* 0x000000ffffcd7224 */ /* 0x000fe200078e00ec */
[----:B------:R-:W-:Y:S01]  /*1f1b0*/  FSEL R34, R3, -INF , !P5 ;  /* 0xff80000003227808 */ /* 0x000fe20006800000 */
[----:B------:R-:W-:Y:S01]  /*1f1c0*/  IMAD.MOV.U32 R203, RZ, RZ, R237 ;  /* 0x000000ffffcb7224 */ /* 0x000fe200078e00ed */
[----:B------:R-:W-:-:S02]  /*1f1d0*/  FSEL R182, R4, -INF , !P6 ;  /* 0xff80000004b67808 */ /* 0x000fc40007000000 */
[----:B------:R-:W-:Y:S02]  /*1f1e0*/  FSEL R35, R2, -INF , !P4 ;  /* 0xff80000002237808 */ /* 0x000fe40006000000 */
[----:B------:R-:W-:Y:S01]  /*1f1f0*/  FSEL R190, R0, -INF , !P3 ;  /* 0xff80000000be7808 */ /* 0x000fe20005800000 */
        /* <DEDUP_REMOVED lines=12> */
[----:B------:R-:W-:Y:S02]  /*1f2c0*/  LOP3.LUT R7, R7, R2, RZ, 0x3c, !PT ;  /* 0x0000000207077212 */ /* 0x000fe400078e3cff */
[----:B------:R-:W-:-:S02]  /*1f2d0*/  ISETP.GE.AND P0, PT, R9, RZ, PT ;  /* 0x000000ff0900720c */ /* 0x000fc40003f06270 */
[----:B------:R-:W-:Y:S01]  /*1f2e0*/  ISETP.GE.AND P3, PT, R7, RZ, PT ;  /* 0x000000ff0700720c */ /* 0x000fe20003f66270 */
[----:B-1----:R-:W1:Y:S02]  /*1f2f0*/  MUFU.RCP R4, R4 ;  /* 0x0000000400047308 */ /* 0x002e640000001000 */
[----:B-1----:R-:W-:-:S06]  /*1f300*/  VIADD R4, R4, 0xffffffe ;  /* 0x0ffffffe04047836 */ /* 0x002fcc0000000000 */
[----:B------:R-:W1:Y:S02]  /*1f310*/  F2I.FTZ.U32.TRUNC.NTZ R5, R4 ;  /* 0x0000000400057305 */ /* 0x000e64000021f000 */
[----:B-1----:R-:W-:Y:S01]  /*1f320*/  IMAD.MOV R3, RZ, RZ, -R5 ;  /* 0x000000ffff037224 */ /* 0x002fe200078e0a05 */
[----:B------:R-:W-:-:S03]  /*1f330*/  MOV R4, RZ ;  /* 0x000000ff00047202 */ /* 0x000fc60000000f00 */
[----:B------:R-:W-:-:S04]  /*1f340*/  IMAD R3, R3, R0, RZ ;  /* 0x0000000003037224 */ /* 0x000fc800078e02ff */
[----:B------:R-:W-:-:S04]  /*1f350*/  IMAD.HI.U32 R3, R5, R3, R4 ;  /* 0x0000000305037227 */ /* 0x000fc800078e0004 */
[----:B------:R-:W-:Y:S02]  /*1f360*/  IMAD.MOV R5, RZ, RZ, -R10 ;  /* 0x000000ffff057224 */ /* 0x000fe400078e0a0a */
        /* <DEDUP_REMOVED lines=20> */
[C-C-:B------:R-:W-:Y:S01]  /*1f4b0*/  IMAD.WIDE R6, R0.reuse, 0x4, R240.reuse ;  /* 0x0000000400067825 */ /* 0x140fe200078e02f0 */
[----:B------:R-:W2:Y:S03]  /*1f4c0*/  LD.E.64 R4, desc[UR4][R206.64+0x38] ;  /* 0x00003804ce047980 */ /* 0x000ea6000c101b00 */
[----:B------:R-:W-:Y:S01]  /*1f4d0*/  IMAD.WIDE R8, R3, 0x4, R240 ;  /* 0x0000000403087825 */ /* 0x000fe200078e02f0 */
[----:B------:R-:W3:Y:S05]  /*1f4e0*/  LD.E R10, desc[UR4][R6.64] ;  /* 0x00000004060a7980 */ /* 0x000eea000c101900 */
[----:B------:R1:W3:Y:S04]  /*1f4f0*/  LD.E R9, desc[UR4][R8.64] ;  /* 0x0000000408097980 */ /* 0x0002e8000c101900 */
[----:B------:R-:W4:Y:S01]  /*1f500*/  LD.E.64 R6, desc[UR4][R206.64+0x20] ;  /* 0x00002004ce067980 */ /* 0x000f22000c101b00 */
[----:B------:R-:W-:-:S05]  /*1f510*/  IADD3 R0, R0, -R3, RZ ;  /* 0x8000000300007210 */ /* 0x000fca0007ffe0ff */
[----:B------:R-:W-:-:S05]  /*1f520*/  IMAD R2, R2, R0, -0x80 ;  /* 0xffffff8002027424 */ /* 0x000fca00078e0200 */
[----:B-1----:R-:W-:Y:S01]  /*1f530*/  SHF.R.S32.HI R8, RZ, 0x1f, R2 ;  /* 0x0000001fff087819 */ /* 0x002fe20000011402 */
[-C--:B--2---:R-:W-:Y:S02]  /*1f540*/  IMAD R0, R5, R2.reuse, RZ ;  /* 0x0000000205007224 */ /* 0x084fe400078e02ff */
[----:B------:R-:W-:-:S04]  /*1f550*/  IMAD.WIDE.U32 R2, R4, R2, RZ ;  /* 0x0000000204027225 */ /* 0x000fc800078e00ff */
[----:B------:R-:W-:Y:S02]  /*1f560*/  IMAD R4, R4, R8, R0 ;  /* 0x0000000804047224 */ /* 0x000fe400078e0200 */
[----:B---3--:R-:W-:-:S03]  /*1f570*/  IMAD.IADD R9, R9, 0x1, -R10 ;  /* 0x0000000109097824 */ /* 0x008fc600078e0a0a */
[----:B------:R-:W-:Y:S02]  /*1f580*/  IADD3 R3, R3, R4, RZ ;  /* 0x0000000403037210 */ /* 0x000fe40007ffe0ff */
[----:B------:R-:W-:Y:S01]  /*1f590*/  SHF.R.S32.HI R5, RZ, 0x1f, R9 ;  /* 0x0000001fff057819 */ /* 0x000fe20000011409 */
[----:B----4-:R-:W-:Y:S02]  /*1f5a0*/  IMAD R0, R7, R9, RZ ;  /* 0x0000000907007224 */ /* 0x010fe400078e02ff */
[----:B------:R-:W-:-:S04]  /*1f5b0*/  IMAD.WIDE.U32 R2, R9, R6, R2 ;  /* 0x0000000609027225 */ /* 0x000fc800078e0002 */
[----:B------:R-:W-:Y:S01]  /*1f5c0*/  IMAD R4, R6, R5, R0 ;  /* 0x0000000506047224 */ /* 0x000fe200078e0200 */
[----:B------:R-:W-:-:S03]  /*1f5d0*/  MOV R0, R2 ;  /* 0x0000000200007202 */ /* 0x000fc60000000f00 */
[----:B------:R-:W-:Y:S01]  /*1f5e0*/  IMAD.IADD R4, R3, 0x1, R4 ;  /* 0x0000000103047824 */ /* 0x000fe200078e0204 */
[----:B------:R-:W-:Y:S05]  /*1f5f0*/  BRA `(.L_x_3517) ;  /* 0x00000000000c7947 */ /* 0x000fea0003800000 */
.L_x_3516:
[----:B------:R-:W2:Y:S02]  /*1f600*/  LD.E R0, desc[UR4][R206.64+0x38] ;  /* 0x00003804ce007980 */ /* 0x000ea4000c101900 */
[----:B--2---:R-:W-:-:S04]  /*1f610*/  LEA R0, -R0, RZ, 0x7 ;  /* 0x000000ff00007211 */ /* 0x004fc800078e39ff */
[----:B------:R-:W-:Y:S02]  /*1f620*/  SHF.R.S32.HI R4, RZ, 0x1f, R0 ;  /* 0x0000001fff047819 */ /* 0x000fe40000011400 */
.L_x_3517:
[----:B------:R-:W-:Y:S05]  /*1f630*/  BSYNC B0 ;  /* 0x0000000000007941 */ /* 0x000fea0003800000 */
.L_x_3515:
[----:B------:R-:W-:Y:S02]  /*1f640*/  LOP3.LUT R2, R238, 0x1, RZ, 0xc0, !PT ;  /* 0x00000001ee027812 */ /* 0x000fe400078ec0ff */
[----:B------:R-:W-:Y:S02]  /*1f650*/  @P1 IADD3 R5, P0, R0, R244, RZ ;  /* 0x000000f400051210 */ /* 0x000fe40007f1e0ff */
[----:B------:R-:W-:Y:S02]  /*1f660*/  ISETP.NE.U32.AND P2, PT, R2, 0x1, PT ;  /* 0x000000010200780c */ /* 0x000fe40003f45070 */
[-C--:B------:R-:W-:Y:S01]  /*1f670*/  LEA R2, P3, R0, R243.reuse, 0x1 ;  /* 0x000000f300027211 */ /* 0x080fe200078608ff */
        /* <DEDUP_REMOVED lines=11> */
[-C--:B------:R-:W-:Y:S01]  /*1f730*/  @!P2 LEA R30, P5, R7, R243.reuse, 0x1 ;  /* 0x000000f3071ea211 */ /* 0x080fe200078a08ff */
[--C-:B------:R-:W-:Y:S01]  /*1f740*/  @!P2 IMAD.X R4, R4, 0x1, R247.reuse, P4 ;  /* 0x000000010404a824 */ /* 0x100fe200020e06f7 */
[C---:B------:R-:W-:Y:S01]  /*1f750*/  IADD3 R0, P3, R5.reuse, R244, RZ ;  /* 0x000000f405007210 */ /* 0x040fe20007f7e0ff */
[----:B------:R1:W-:Y:S01]  /*1f760*/  @P2 STS.128 [R235+0x4000], RZ ;  /* 0x004000ffeb002388 */ /* 0x0003e20000000c00 */
[CC--:B------:R-:W-:Y:S02]  /*1f770*/  @P1 LEA R26, P0, R5.reuse, R243.reuse, 0x1 ;  /* 0x000000f3051a1211 */ /* 0x0c0fe400078008ff */
[----:B------:R-:W-:Y:S01]  /*1f780*/  @!P2 LEA R28, P4, R5, R243, 0x1 ;  /* 0x000000f3051ca211 */ /* 0x000fe200078808ff */
[----:B------:R-:W-:Y:S01]  /*1f790*/  @!PT LDS RZ, [RZ] ;  /* 0x00000000fffff984 */ /* 0x000fe20000000800 */
[----:B------:R-:W-:Y:S01]  /*1f7a0*/  @!PT LDS RZ, [RZ] ;  /* 0x00000000fffff984 */ /* 0x000fe20000000800 */
[----:B------:R-:W-:Y:S01]  /*1f7b0*/  @!PT LDS RZ, [RZ] ;  /* 0x00000000fffff984 */ /* 0x000fe20000000800 */
[----:B------:R1:W-:Y:S01]  /*1f7c0*/  @P1 LDGSTS.E.BYPASS.LTC128B.128 [R235+0x8000], desc[UR4][R2.64+0x80] ;  /* 0x0800008002eb1fae */ /* 0x0003e2000b901d44 */
[-C--:B------:R-:W-:Y:S01]  /*1f7d0*/  @!P2 LEA.HI.X R31, R7, R245.reuse, R4, 0x1, P5 ;  /* 0x000000f5071fa211 */ /* 0x080fe200028f0c04 */
[----:B------:R-:W-:Y:S01]  /*1f7e0*/  IMAD.X R4, R6, 0x1, R247, P3 ;  /* 0x0000000106047824 */ /* 0x000fe200018e06f7 */
[CCC-:B------:R-:W-:Y:S01]  /*1f7f0*/  @P1 LEA.HI.X R27, R5.reuse, R245.reuse, R6.reuse, 0x1, P0 ;  /* 0x000000f5051b1211 */ /* 0x1c0fe200000f0c06 */
[----:B------:R1:W-:Y:S01]  /*1f800*/  @!P1 STS.128 [R235+0x8000], RZ ;  /* 0x008000ffeb009388 */ /* 0x0003e20000000c00 */
[----:B------:R-:W-:-:S02]  /*1f810*/  @!P2 LEA.HI.X R29, R5, R245, R6, 0x1, P4 ;  /* 0x000000f5051da211 */ /* 0x000fc400020f0c06 */
        /* <DEDUP_REMOVED lines=17> */
[CC--:B------:R-:W-:Y:S01]  /*1f930*/  IADD3 R4, P3, R5.reuse, R244.reuse, RZ ;  /* 0x000000f405047210 */ /* 0x0c0fe20007f7e0ff */
        /* <DEDUP_REMOVED lines=28> */
[----:B------:R-:W-:Y:S01]  /*1fb00*/  @P1 LEA.HI.X R11, R0, R245, R5, 0x1, P0 ;  /* 0x000000f5000b1211 */ /* 0x000fe200000f0c05 */
        /* <DEDUP_REMOVED lines=54> */
.L_x_3514:
[----:B------:R-:W-:Y:S05]  /*1fe70*/  BSYNC B1 ;  /* 0x0000000000017941 */ /* 0x000fea0003800000 */
.L_x_3513:
        /* <DEDUP_REMOVED lines=82> */
[----:B--2---:R-:W-:-:S03]  /*203a0*/  FMUL.FTZ R2, R0, R19 ;  /* 0x0000001300027220 */ /* 0x004fc60000410000 */
[----:B------:R-:W-:Y:S02]  /*203b0*/  FMUL.FTZ R5, R0, R5 ;  /* 0x0000000500057220 */ /* 0x000fe40000410000 */
[----:B------:R-:W-:Y:S02]  /*203c0*/  FSEL R2, R2, RZ, P0 ;  /* 0x000000ff02027208 */ /* 0x000fe40000000000 */
[----:B------:R-:W1:Y:S03]  /*203d0*/  MUFU.EX2 R16, R5 ;  /* 0x0000000500107308 */ /* 0x000e660000000800 */
[-CC-:B------:R-:W-:Y:S01]  /*203e0*/  FFMA.FTZ R4, R34, R0.reuse, -R2.reuse ;  /* 0x0000000022047223 */ /* 0x180fe20000010802 */
[----:B------:R-:W-:-:S04]  /*203f0*/  FFMA.FTZ R3, R39, R0, -R2 ;  /* 0x0000000027037223 */ /* 0x000fc80000010802 */
[----:B------:R2:W3:Y:S08]  /*20400*/  MUFU.EX2 R6, R4 ;  /* 0x0000000400067308 */ /* 0x0004f00000000800 */
[----:B------:R4:W5:Y:S01]  /*20410*/  MUFU.EX2 R43, R3 ;  /* 0x00000003002b7308 */ /* 0x0009620000000800 */
        /* <DEDUP_REMOVED lines=8> */
[----:B--2---:R-:W-:Y:S01]  /*204a0*/  FMUL.FTZ R4, R0, R18 ;  /* 0x0000001200047220 */ /* 0x004fe20000410000 */
[----:B---3--:R-:W-:Y:S01]  /*204b0*/  MOV R70, R6 ;  /* 0x0000000600467202 */ /* 0x008fe20000000f00 */
[-C--:B------:R-:W-:Y:S01]  /*204c0*/  FMUL.FTZ R94, R94, R16.reuse ;  /* 0x000000105e5e7220 */ /* 0x080fe20000410000 */
[----:B------:R-:W-:Y:S01]  /*204d0*/  FSEL R6, R18, RZ, P1 ;  /* 0x000000ff12067208 */ /* 0x000fe20000800000 */
[-C--:B------:R-:W-:Y:S01]  /*204e0*/  FMUL.FTZ R95, R95, R16.reuse ;  /* 0x000000105f5f7220 */ /* 0x080fe20000410000 */
[-C--:B------:R-:W-:Y:S01]  /*204f0*/  FMUL.FTZ R114, R114, R16.reuse ;  /* 0x0000001072727220 */ /* 0x080fe20000410000 */
[-C--:B------:R-:W-:Y:S01]  /*20500*/  FMUL.FTZ R115, R115, R16.reuse ;  /* 0x0000001073737220 */ /* 0x080fe20000410000 */
[----:B------:R-:W-:Y:S01]  /*20510*/  FMUL.FTZ R110, R110, R16 ;  /* 0x000000106e6e7220 */ /* 0x000fe20000410000 */
[--C-:B----4-:R-:W-:Y:S01]  /*20520*/  FFMA.FTZ R3, R35, R0, -R2.reuse ;  /* 0x0000000023037223 */ /* 0x110fe20000010802 */
[----:B-----5:R-:W-:Y:S01]  /*20530*/  F2FP.F16.F32.PACK_AB R5, R43, R70 ;  /* 0x000000462b05723e */ /* 0x020fe200000000ff */
[-C--:B------:R-:W-:Y:S01]  /*20540*/  FMUL.FTZ R111, R111, R16.reuse ;  /* 0x000000106f6f7220 */ /* 0x080fe20000410000 */
[-C--:B------:R-:W-:Y:S01]  /*20550*/  FMUL.FTZ R118, R118, R16.reuse ;  /* 0x0000001076767220 */ /* 0x080fe20000410000 */
[----:B------:R1:W-:Y:S01]  /*20560*/  MUFU.EX2 R33, R3 ;  /* 0x0000000300217308 */ /* 0x0003e20000000800 */
        /* <DEDUP_REMOVED lines=16> */
[----:B-1----:R-:W-:Y:S01]  /*20670*/  FSEL R3, R4, RZ, P1 ;  /* 0x000000ff04037208 */ /* 0x002fe20000800000 */
[----:B------:R-:W-:Y:S01]  /*20680*/  FFMA.FTZ R4, R38, R0, -R2 ;  /* 0x0000000026047223 */ /* 0x000fe20000010802 */
[----:B------:R-:W-:-:S03]  /*20690*/  FMUL.FTZ R139, R139, R16 ;  /* 0x000000108b8b7220 */ /* 0x000fc60000410000 */
[----:B------:R1:W-:Y:S02]  /*206a0*/  MUFU.EX2 R194, R4 ;  /* 0x0000000400c27308 */ /* 0x0003e40000000800 */
[----:B-1----:R-:W-:-:S06]  /*206b0*/  FFMA.FTZ R4, R36, R0, -R3 ;  /* 0x0000000024047223 */ /* 0x002fcc0000010803 */
[----:B------:R1:W2:Y:S02]  /*206c0*/  MUFU.EX2 R7, R4 ;  /* 0x0000000400077308 */ /* 0x0002a40000000800 */
[----:B-1----:R-:W-:-:S06]  /*206d0*/  FFMA.FTZ R4, R40, R0, -R3 ;  /* 0x0000000028047223 */ /* 0x002fcc0000010803 */
[----:B------:R1:W-:Y:S02]  /*206e0*/  MUFU.EX2 R42, R4 ;  /* 0x00000004002a7308 */ /* 0x0003e40000000800 */
[----:B-1----:R-:W-:-:S06]  /*206f0*/  FFMA.FTZ R4, R37, R0, -R3 ;  /* 0x0000000025047223 */ /* 0x002fcc0000010803 */
[----:B------:R1:W-:Y:S02]  /*20700*/  MUFU.EX2 R195, R4 ;  /* 0x0000000400c37308 */ /* 0x0003e40000000800 */
[----:B-1----:R-:W-:-:S06]  /*20710*/  FFMA.FTZ R4, R41, R0, -R3 ;  /* 0x0000000029047223 */ /* 0x002fcc0000010803 */
[----:B------:R1:W3:Y:S02]  /*20720*/  MUFU.EX2 R37, R4 ;  /* 0x0000000400257308 */ /* 0x0002e40000000800 */
[----:B-1----:R-:W-:Y:S01]  /*20730*/  FADD.FTZ R4, R71, -R6 ;  /* 0x8000000647047221 */ /* 0x002fe20000010000 */
[----:B--2---:R-:W-:Y:S02]  /*20740*/  MOV R71, R7 ;  /* 0x0000000700477202 */ /* 0x004fe40000000f00 */
[----:B---3--:R-:W-:Y:S01]  /*20750*/  F2FP.F16.F32.PACK_AB R6, R37, R195 ;  /* 0x000000c32506723e */ /* 0x008fe200000000ff */
[----:B------:R-:W-:Y:S01]  /*20760*/  FMUL.FTZ R4, R0, R4 ;  /* 0x0000000400047220 */ /* 0x000fe20000410000 */
[----:B------:R-:W-:-:S03]  /*20770*/  F2FP.F16.F32.PACK_AB R7, R194, R33 ;  /* 0x00000021c207723e */ /* 0x000fc600000000ff */
[----:B------:R1:W2:Y:S02]  /*20780*/  MUFU.EX2 R17, R4 ;  /* 0x0000000400117308 */ /* 0x0002a40000000800 */
[----:B-1----:R-:W-:Y:S01]  /*20790*/  F2FP.F16.F32.PACK_AB R4, R42, R71 ;  /* 0x000000472a04723e */ /* 0x002fe200000000ff */
        /* <DEDUP_REMOVED lines=27> */
[----:B------:R-:W-:Y:S01]  /*20950*/  FFMA.FTZ R8, R52, R0, -R2 ;  /* 0x0000000034087223 */ /* 0x000fe20000010802 */
[-C--:B------:R-:W-:Y:S01]  /*20960*/  FMUL.FTZ R120, R120, R17.reuse ;  /* 0x0000001178787220 */ /* 0x080fe20000410000 */
[-C--:B------:R-:W-:Y:S01]  /*20970*/  FMUL.FTZ R121, R121, R17.reuse ;  /* 0x0000001179797220 */ /* 0x080fe20000410000 */
[-C--:B------:R-:W-:Y:S01]  /*20980*/  FMUL.FTZ R132, R132, R17.reuse ;  /* 0x0000001184847220 */ /* 0x080fe20000410000 */
[----:B------:R2:W3:Y:S01]  /*20990*/  MUFU.EX2 R36, R8 ;  /* 0x0000000800247308 */ /* 0x0004e20000000800 */
[C---:B------:R-:W-:Y:S01]  /*209a0*/  HMMA.16816.F32 R44, R4.reuse, R30, R92 ;  /* 0x0000001e042c723c */ /* 0x040fe2000000185c */
[----:B------:R-:W4:Y:S01]  /*209b0*/  LDSM.16.MT88.4 R28, [R212+0x10000] ;  /* 0x01000000d41c783b */ /* 0x000f220000004200 */
[-C--:B------:R-:W-:Y:S01]  /*209c0*/  FMUL.FTZ R133, R133, R17.reuse ;  /* 0x0000001185857220 */ /* 0x080fe20000410000 */
[-C--:B------:R-:W-:Y:S01]  /*209d0*/  FMUL.FTZ R76, R76, R17.reuse ;  /* 0x000000114c4c7220 */ /* 0x080fe20000410000 */
[-C--:B------:R-:W-:Y:S01]  /*209e0*/  FMUL.FTZ R77, R77, R17.reuse ;  /* 0x000000114d4d7220 */ /* 0x080fe20000410000 */
[-C--:B------:R-:W-:Y:S01]  /*209f0*/  FMUL.FTZ R128, R128, R17.reuse ;  /* 0x0000001180807220 */ /* 0x080fe20000410000 */
[----:B------:R-:W-:Y:S01]  /*20a00*/  HMMA.16816.F32 R84, R4, R20, R112 ;  /* 0x000000140454723c */ /* 0x000fe20000001870 */
[-C--:B------:R-:W-:Y:S01]  /*20a10*/  FMUL.FTZ R129, R129, R17.reuse ;  /* 0x0000001181817220 */ /* 0x080fe20000410000 */
[-C--:B------:R-:W-:Y:S01]  /*20a20*/  FMUL.FTZ R136, R136, R17.reuse ;  /* 0x0000001188887220 */ /* 0x080fe20000410000 */
[----:B------:R-:W-:-:S03]  /*20a30*/  FMUL.FTZ R137, R137, R17 ;  /* 0x0000001189897220 */ /* 0x000fc60000410000 */
[C---:B------:R-:W-:Y:S01]  /*20a40*/  HMMA.16816.F32 R88, R4.reuse, R22, R108 ;  /* 0x000000160458723c */ /* 0x040fe2000000186c */
[----:B------:R-:W5:Y:S01]  /*20a50*/  LDSM.16.MT88.4 R20, [R211+0x10000] ;  /* 0x01000000d314783b */ /* 0x000f620000004200 */
[----:B------:R-:W-:Y:S01]  /*20a60*/  MOV R114, R37 ;  /* 0x0000002500727202 */ /* 0x000fe20000000f00 */
[----:B--2---:R-:W-:Y:S01]  /*20a70*/  FFMA.FTZ R8, R68, R0, -R2 ;  /* 0x0000000044087223 */ /* 0x004fe20000010802 */
[----:B---3--:R-:W-:Y:S02]  /*20a80*/  MOV R113, R36 ;  /* 0x0000002400717202 */ /* 0x008fe40000000f00 */
[----:B------:R-:W-:Y:S01]  /*20a90*/  HMMA.16816.F32 R52, R4, R24, R104 ;  /* 0x000000180434723c */ /* 0x000fe20000001868 */
[----:B------:R-:W-:Y:S01]  /*20aa0*/  MOV R68, R43 ;  /* 0x0000002b00447202 */ /* 0x000fe20000000f00 */
[----:B------:R2:W3:Y:S01]  /*20ab0*/  MUFU.EX2 R35, R8 ;  /* 0x0000000800237308 */ /* 0x0004e20000000800 */
[----:B------:R-:W-:Y:S01]  /*20ac0*/  LDSM.16.MT88.4 R36, [R212+0xd000] ;  /* 0x00d00000d424783b */ /* 0x000fe20000004200 */
[----:B------:R-:W-:-:S02]  /*20ad0*/  MOV R115, R194 ;  /* 0x000000c200737202 */ /* 0x000fc40000000f00 */
[C---:B-1----:R-:W-:Y:S06]  /*20ae0*/  HMMA.16816.F32 R92, R4.reuse, R12, R116 ;  /* 0x0000000c045c723c */ /* 0x042fec0000001874 */
[C---:B------:R-:W-:Y:S01]  /*20af0*/  HMMA.16816.F32 R124, R4.reuse, R14, R124 ;  /* 0x0000000e047c723c */ /* 0x040fe2000000187c */
[----:B------:R-:W1:Y:S05]  /*20b00*/  LDSM.16.MT88.4 R12, [R210+0xc800] ;  /* 0x00c80000d20c783b */ /* 0x000e6a0000004200 */
[C---:B------:R-:W-:Y:S01]  /*20b10*/  HMMA.16816.F32 R72, R4.reuse, R26, R100 ;  /* 0x0000001a0448723c */ /* 0x040fe20000001864 */
[--C-:B--2---:R-:W-:Y:S01]  /*20b20*/  FFMA.FTZ R8, R140, R0, -R2.reuse ;  /* 0x000000008c087223 */ /* 0x104fe20000010802 */
[----:B---3--:R-:W-:Y:S01]  /*20b30*/  MOV R112, R35 ;  /* 0x0000002300707202 */ /* 0x008fe20000000f00 */
[----:B------:R-:W-:Y:S01]  /*20b40*/  LDSM.16.MT88.4 R24, [R212+0xc800] ;  /* 0x00c80000d418783b */ /* 0x000fe20000004200 */
[----:B------:R-:W-:Y:S01]  /*20b50*/  MOV R140, R42 ;  /* 0x0000002a008c7202 */ /* 0x000fe20000000f00 */
[----:B------:R2:W-:Y:S01]  /*20b60*/  MUFU.EX2 R34, R8 ;  /* 0x0000000800227308 */ /* 0x0005e20000000800 */
[C---:B----4-:R-:W-:Y:S01]  /*20b70*/  HMMA.16816.F32 R120, R4.reuse, R28, R120 ;  /* 0x0000001c0478723c */ /* 0x050fe20000001878 */
[----:B------:R-:W-:Y:S01]  /*20b80*/  F2FP.F16.F32.PACK_AB R9, R112, R113 ;  /* 0x000000717009723e */ /* 0x000fe200000000ff */
[----:B------:R-:W-:Y:S04]  /*20b90*/  LDSM.16.MT88.4 R40, [R211+0x10800] ;  /* 0x01080000d328783b */ /* 0x000fe80000004200 */
[C---:B------:R-:W-:Y:S01]  /*20ba0*/  HMMA.16816.F32 R132, R4.reuse, R30, R132 ;  /* 0x0000001e0484723c */ /* 0x040fe20000001884 */
[----:B------:R-:W-:Y:S05]  /*20bb0*/  LDSM.16.MT88.4 R28, [R211+0xc800] ;  /* 0x00c80000d31c783b */ /* 0x000fea0000004200 */
[----:B------:R-:W-:Y:S01]  /*20bc0*/  HMMA.16816.F32 R64, R4, R10, R76 ;  /* 0x0000000a0440723c */ /* 0x000fe2000000184c */
[----:B--2---:R-:W-:Y:S01]  /*20bd0*/  FFMA.FTZ R8, R141, R0, -R2 ;  /* 0x000000008d087223 */ /* 0x004fe20000010802 */
[----:B------:R-:W-:-:S04]  /*20be0*/  MOV R141, R33 ;  /* 0x00000021008d7202 */ /* 0x000fc80000000f00 */
[C---:B-----5:R-:W-:Y:S01]  /*20bf0*/  HMMA.16816.F32 R128, R4.reuse, R20, R128 ;  /* 0x000000140480723c */ /* 0x060fe20000001880 */
[----:B------:R2:W3:Y:S05]  /*20c00*/  MUFU.EX2 R32, R8 ;  /* 0x0000000800207308 */ /* 0x0004ea0000000800 */
[----:B------:R-:W-:Y:S01]  /*20c10*/  HMMA.16816.F32 R136, R4, R22, R136 ;  /* 0x000000160488723c */ /* 0x000fe20000001888 */
[----:B------:R-:W-:Y:S06]  /*20c20*/  LDSM.16.MT88.4 R20, [R209+0x10800] ;  /* 0x01080000d114783b */ /* 0x000fec0000004200 */
[----:B------:R-:W-:-:S04]  /*20c30*/  FFMA.FTZ R4, R148, R0, -R2 ;  /* 0x0000000094047223 */ /* 0x000fc80000010802 */
[----:B------:R4:W-:Y:S01]  /*20c40*/  MUFU.EX2 R236, R4 ;  /* 0x0000000400ec7308 */ /* 0x0009e20000000800 */
[----:B--2---:R-:W-:Y:S01]  /*20c50*/  FFMA.FTZ R8, R142, R0, -R3 ;  /* 0x000000008e087223 */ /* 0x004fe20000010803 */
[----:B---3--:R-:W-:Y:S02]  /*20c60*/  MOV R119, R32 ;  /* 0x0000002000777202 */ /* 0x008fe40000000f00 */
[----:B------:R-:W-:-:S04]  /*20c70*/  MOV R142, R195 ;  /* 0x000000c3008e7202 */ /* 0x000fc80000000f00 */
[----:B------:R2:W-:Y:S01]  /*20c80*/  MUFU.EX2 R252, R8 ;  /* 0x0000000800fc7308 */ /* 0x0005e20000000800 */
[----:B----4-:R-:W-:-:S07]  /*20c90*/  FFMA.FTZ R4, R147, R0, -R2 ;  /* 0x0000000093047223 */ /* 0x010fce0000010802 */
[----:B------:R3:W4:Y:S01]  /*20ca0*/  MUFU.EX2 R207, R4 ;  /* 0x0000000400cf7308 */ /* 0x0007220000000800 */
[----:B--2---:R-:W-:Y:S01]  /*20cb0*/  FFMA.FTZ R8, R143, R0, -R3 ;  /* 0x000000008f087223 */ /* 0x004fe20000010803 */
[----:B------:R-:W-:Y:S02]  /*20cc0*/  MOV R143, R34 ;  /* 0x00000022008f7202 */ /* 0x000fe40000000f00 */
[----:B------:R-:W2:Y:S04]  /*20cd0*/  LDSM.16.MT88.4 R32, [R209+0xc800] ;  /* 0x00c80000d120783b */ /* 0x000ea80000004200 */
[----:B------:R5:W1:Y:S01]  /*20ce0*/  MUFU.EX2 R242, R8 ;  /* 0x0000000800f27308 */ /* 0x000a620000000800 */
[----:B------:R-:W-:Y:S01]  /*20cf0*/  F2FP.F16.F32.PACK_AB R11, R119, R143 ;  /* 0x0000008f770b723e */ /* 0x000fe200000000ff */
[----:B---3--:R-:W-:Y:S01]  /*20d00*/  FFMA.FTZ R4, R149, R0, -R2 ;  /* 0x0000000095047223 */ /* 0x008fe20000010802 */
[----:B----4-:R-:W-:-:S05]  /*20d10*/  F2FP.F16.F32.PACK_AB R5, R207, R236 ;  /* 0x000000eccf05723e */ /* 0x010fca00000000ff */
[----:B------:R3:W-:Y:S01]  /*20d20*/  MUFU.EX2 R206, R4 ;  /* 0x0000000400ce7308 */ /* 0x0007e20000000800 */
[----:B-----5:R-:W-:-:S07]  /*20d30*/  FFMA.FTZ R8, R144, R0, -R3 ;  /* 0x0000000090087223 */ /* 0x020fce0000010803 */
[----:B------:R4:W-:Y:S01]  /*20d40*/  MUFU.EX2 R239, R8 ;  /* 0x0000000800ef7308 */ /* 0x0009e20000000800 */
[----:B---3--:R-:W-:-:S07]  /*20d50*/  FFMA.FTZ R4, R150, R0, -R3 ;  /* 0x0000000096047223 */ /* 0x008fce0000010803 */
[----:B------:R3:W-:Y:S01]  /*20d60*/  MUFU.EX2 R204, R4 ;  /* 0x0000000400cc7308 */ /* 0x0007e20000000800 */
[----:B----4-:R-:W-:-:S07]  /*20d70*/  FFMA.FTZ R8, R145, R0, -R3 ;  /* 0x0000000091087223 */ /* 0x010fce0000010803 */
[----:B------:R1:W4:Y:S01]  /*20d80*/  MUFU.EX2 R237, R8 ;  /* 0x0000000800ed7308 */ /* 0x0003220000000800 */
[----:B---3--:R-:W-:-:S07]  /*20d90*/  FFMA.FTZ R4, R152, R0, -R3 ;  /* 0x0000000098047223 */ /* 0x008fce0000010803 */
[----:B------:R3:W-:Y:S01]  /*20da0*/  MUFU.EX2 R202, R4 ;  /* 0x0000000400ca7308 */ /* 0x0007e20000000800 */
[----:B-1----:R-:W-:Y:S02]  /*20db0*/  F2FP.F16.F32.PACK_AB R8, R242, R252 ;  /* 0x000000fcf208723e */ /* 0x002fe400000000ff */
[----:B----4-:R-:W-:-:S07]  /*20dc0*/  F2FP.F16.F32.PACK_AB R10, R237, R239 ;  /* 0x000000efed0a723e */ /* 0x010fce00000000ff */
[----:B------:R-:W-:Y:S01]  /*20dd0*/  HMMA.16816.F32 R60, R8, R12, R60 ;  /* 0x0000000c083c723c */ /* 0x000fe2000000183c */
[----:B---3--:R-:W-:-:S05]  /*20de0*/  FFMA.FTZ R4, R153, R0, -R3 ;  /* 0x0000000099047223 */ /* 0x008fca0000010803 */
[C---:B------:R-:W-:Y:S01]  /*20df0*/  HMMA.16816.F32 R48, R8.reuse, R14, R48 ;  /* 0x0000000e0830723c */ /* 0x040fe20000001830 */
[----:B------:R-:W1:Y:S01]  /*20e00*/  LDSM.16.MT88.4 R12, [R210+0x10800] ;  /* 0x01080000d20c783b */ /* 0x000e620000004200 */
[----:B------:R3:W-:Y:S04]  /*20e10*/  MUFU.EX2 R201, R4 ;  /* 0x0000000400c97308 */ /* 0x0007e80000000800 */
[C---:B--2---:R-:W-:Y:S06]  /*20e20*/  HMMA.16816.F32 R76, R8.reuse, R32, R80 ;  /* 0x00000020084c723c */ /* 0x044fec0000001850 */
[C---:B------:R-:W-:Y:S01]  /*20e30*/  HMMA.16816.F32 R64, R8.reuse, R34, R64 ;  /* 0x000000220840723c */ /* 0x040fe20000001840 */
[----:B------:R-:W-:Y:S05]  /*20e40*/  LDSM.16.MT88.4 R32, [R209+0xd000] ;  /* 0x00d00000d120783b */ /* 0x000fea0000004200 */
[----:B------:R-:W-:Y:S01]  /*20e50*/  HMMA.16816.F32 R56, R8, R24, R56 ;  /* 0x000000180838723c */ /* 0x000fe20000001838 */
[----:B---3--:R-:W-:-:S04]  /*20e60*/  FFMA.FTZ R4, R146, R0, -R3 ;  /* 0x0000000092047223 */ /* 0x008fc80000010803 */
[----:B------:R2:W3:Y:S01]  /*20e70*/  MUFU.EX2 R200, R4 ;  /* 0x0000000400c87308 */ /* 0x0004e20000000800 */
[C---:B------:R-:W-:Y:S01]  /*20e80*/  HMMA.16816.F32 R44, R8.reuse, R26, R44 ;  /* 0x0000001a082c723c */ /* 0x040fe2000000182c */
[----:B------:R-:W4:Y:S05]  /*20e90*/  LDSM.16.MT88.4 R24, [R212+0x10800] ;  /* 0x01080000d418783b */ /* 0x000f2a0000004200 */
[C---:B------:R-:W-:Y:S06]  /*20ea0*/  HMMA.16816.F32 R52, R8.reuse, R28, R52 ;  /* 0x0000001c0834723c */ /* 0x040fec0000001834 */
[----:B------:R-:W-:Y:S01]  /*20eb0*/  HMMA.16816.F32 R72, R8, R30, R72 ;  /* 0x0000001e0848723c */ /* 0x000fe20000001848 */
[----:B------:R-:W5:Y:S01]  /*20ec0*/  LDSM.16.MT88.4 R28, [R210+0xd000] ;  /* 0x00d00000d21c783b */ /* 0x000f620000004200 */
[----:B--2---:R-:W-:Y:S01]  /*20ed0*/  FFMA.FTZ R4, R154, R0, -R2 ;  /* 0x000000009a047223 */ /* 0x004fe20000010802 */
[----:B---3--:R-:W-:-:S03]  /*20ee0*/  F2FP.F16.F32.PACK_AB R6, R200, R201 ;  /* 0x000000c9c806723e */ /* 0x008fc600000000ff */
[C---:B------:R-:W-:Y:S01]  /*20ef0*/  HMMA.16816.F32 R84, R8.reuse, R20, R84 ;  /* 0x000000140854723c */ /* 0x040fe20000001854 */
[----:B------:R2:W3:Y:S05]  /*20f00*/  MUFU.EX2 R199, R4 ;  /* 0x0000000400c77308 */ /* 0x0004ea0000000800 */
[C---:B------:R-:W-:Y:S01]  /*20f10*/  HMMA.16816.F32 R88, R8.reuse, R22, R88 ;  /* 0x000000160858723c */ /* 0x040fe20000001858 */
[----:B------:R-:W5:Y:S05]  /*20f20*/  LDSM.16.MT88.4 R20, [R211+0xd000] ;  /* 0x00d00000d314783b */ /* 0x000f6a0000004200 */
[C---:B-1----:R-:W-:Y:S06]  /*20f30*/  HMMA.16816.F32 R92, R8.reuse, R12, R92 ;  /* 0x0000000c085c723c */ /* 0x042fec000000185c */
[----:B------:R-:W-:Y:S01]  /*20f40*/  HMMA.16816.F32 R124, R8, R14, R124 ;  /* 0x0000000e087c723c */ /* 0x000fe2000000187c */
[----:B------:R-:W1:Y:S01]  /*20f50*/  LDSM.16.MT88.4 R12, [R209+0x11000] ;  /* 0x01100000d10c783b */ /* 0x000e620000004200 */
[----:B--2---:R-:W-:-:S02]  /*20f60*/  F2FP.F16.F32.PACK_AB R4, R202, R204 ;  /* 0x000000ccca04723e */ /* 0x004fc400000000ff */
[----:B---3--:R-:W-:Y:S02]  /*20f70*/  F2FP.F16.F32.PACK_AB R7, R199, R206 ;  /* 0x000000cec707723e */ /* 0x008fe400000000ff */
[C---:B----4-:R-:W-:Y:S06]  /*20f80*/  HMMA.16816.F32 R120, R8.reuse, R24, R120 ;  /* 0x000000180878723c */ /* 0x050fec0000001878 */
[C---:B------:R-:W-:Y:S01]  /*20f90*/  HMMA.16816.F32 R132, R8.reuse, R26, R132 ;  /* 0x0000001a0884723c */ /* 0x040fe20000001884 */
[----:B------:R-:W-:Y:S05]  /*20fa0*/  LDSM.16.MT88.4 R24, [R209+0xd800] ;  /* 0x00d80000d118783b */ /* 0x000fea0000004200 */
[C---:B------:R-:W-:Y:S06]  /*20fb0*/  HMMA.16816.F32 R128, R8.reuse, R40, R128 ;  /* 0x000000280880723c */ /* 0x040fec0000001880 */
[----:B------:R-:W-:Y:S06]  /*20fc0*/  HMMA.16816.F32 R100, R8, R42, R136 ;  /* 0x0000002a0864723c */ /* 0x000fec0000001888 */
[----:B------:R-:W-:Y:S01]  /*20fd0*/  HMMA.16816.F32 R104, R4, R32, R76 ;  /* 0x000000200468723c */ /* 0x000fe2000000184c */
[----:B------:R-:W-:Y:S01]  /*20fe0*/  FFMA.FTZ R8, R156, R0, -R2 ;  /* 0x000000009c087223 */ /* 0x000fe20000010802 */
[----:B------:R-:W-:-:S03]  /*20ff0*/  MOV R139, R70 ;  /* 0x00000046008b7202 */ /* 0x000fc60000000f00 */
[----:B------:R2:W-:Y:S01]  /*21000*/  MUFU.EX2 R198, R8 ;  /* 0x0000000800c67308 */ /* 0x0005e20000000800 */
[C---:B------:R-:W-:Y:S01]  /*21010*/  HMMA.16816.F32 R108, R4.reuse, R34, R64 ;  /* 0x00000022046c723c */ /* 0x040fe20000001840 */
[----:B------:R-:W3:Y:S05]  /*21020*/  LDSM.16.MT88.4 R32, [R210+0x11000] ;  /* 0x01100000d220783b */ /* 0x000eea0000004200 */
[C---:B-----5:R-:W-:Y:S06]  /*21030*/  HMMA.16816.F32 R96, R4.reuse, R28, R60 ;  /* 0x0000001c0460723c */ /* 0x060fec000000183c */
[----:B------:R-:W-:Y:S01]  /*21040*/  HMMA.16816.F32 R80, R4, R30, R48 ;  /* 0x0000001e0450723c */ /* 0x000fe20000001830 */
[----:B------:R-:W4:Y:S01]  /*21050*/  LDSM.16.MT88.4 R28, [R211+0x11000] ;  /* 0x01100000d31c783b */ /* 0x000f220000004200 */
[----:B--2---:R-:W-:-:S04]  /*21060*/  FFMA.FTZ R8, R151, R0, -R2 ;  /* 0x0000000097087223 */ /* 0x004fc80000010802 */
[C---:B------:R-:W-:Y:S01]  /*21070*/  HMMA.16816.F32 R76, R4.reuse, R36, R56 ;  /* 0x00000024044c723c */ /* 0x040fe20000001838 */
[----:B------:R2:W5:Y:S05]  /*21080*/  MUFU.EX2 R197, R8 ;  /* 0x0000000800c57308 */ /* 0x00056a0000000800 */
[C---:B------:R-:W-:Y:S01]  /*21090*/  HMMA.16816.F32 R60, R4.reuse, R38, R44 ;  /* 0x00000026043c723c */ /* 0x040fe2000000182c */
[----:B------:R-:W5:Y:S05]  /*210a0*/  LDSM.16.MT88.4 R36, [R212+0x11000] ;  /* 0x01100000d424783b */ /* 0x000f6a0000004200 */
[C---:B------:R-:W-:Y:S06]  /*210b0*/  HMMA.16816.F32 R52, R4.reuse, R20, R52 ;  /* 0x000000140434723c */ /* 0x040fec0000001834 */
[C---:B------:R-:W-:Y:S01]  /*210c0*/  HMMA.16816.F32 R56, R4.reuse, R22, R72 ;  /* 0x000000160438723c */ /* 0x040fe20000001848 */
[-C--:B--2---:R-:W-:Y:S01]  /*210d0*/  FFMA.FTZ R8, R155, R0.reuse, -R2 ;  /* 0x000000009b087223 */ /* 0x084fe20000010802 */
[----:B------:R-:W-:Y:S03]  /*210e0*/  LDSM.16.MT88.4 R20, [R212+0xd800] ;  /* 0x00d80000d414783b */ /* 0x000fe60000004200 */
[----:B------:R2:W-:Y:S01]  /*210f0*/  MUFU.EX2 R196, R8 ;  /* 0x0000000800c47308 */ /* 0x0005e20000000800 */
[C---:B-1----:R-:W-:Y:S06]  /*21100*/  HMMA.16816.F32 R44, R4.reuse, R12, R84 ;  /* 0x0000000c042c723c */ /* 0x042fec0000001854 */
[C---:B------:R-:W-:Y:S01]  /*21110*/  HMMA.16816.F32 R48, R4.reuse, R14, R88 ;  /* 0x0000000e0430723c */ /* 0x040fe20000001858 */
[----:B------:R-:W1:Y:S05]  /*21120*/  LDSM.16.MT88.4 R12, [R210+0xd800] ;  /* 0x00d80000d20c783b */ /* 0x000e6a0000004200 */
[----:B---3--:R-:W-:Y:S01]  /*21130*/  HMMA.16816.F32 R40, R4, R32, R92 ;  /* 0x000000200428723c */ /* 0x008fe2000000185c */
[----:B--2---:R-:W-:-:S05]  /*21140*/  FFMA.FTZ R8, R159, R0, -R3 ;  /* 0x000000009f087223 */ /* 0x004fca0000010803 */
[C---:B----4-:R-:W-:Y:S01]  /*21150*/  HMMA.16816.F32 R92, R4.reuse, R28, R128 ;  /* 0x0000001c045c723c */ /* 0x050fe20000001880 */
[----:B------:R2:W-:Y:S05]  /*21160*/  MUFU.EX2 R195, R8 ;  /* 0x0000000800c37308 */ /* 0x0005ea0000000800 */
[C---:B------:R-:W-:Y:S01]  /*21170*/  HMMA.16816.F32 R100, R4.reuse, R30, R100 ;  /* 0x0000001e0464723c */ /* 0x040fe20000001864 */
[----:B------:R-:W3:Y:S05]  /*21180*/  LDSM.16.MT88.4 R28, [R209+0x11800] ;  /* 0x01180000d11c783b */ /* 0x000eea0000004200 */
[C---:B-----5:R-:W-:Y:S06]  /*21190*/  HMMA.16816.F32 R72, R4.reuse, R36, R120 ;  /* 0x000000240448723c */ /* 0x060fec0000001878 */
[C---:B------:R-:W-:Y:S01]  /*211a0*/  HMMA.16816.F32 R88, R4.reuse, R38, R132 ;  /* 0x000000260458723c */ /* 0x040fe20000001884 */
[----:B--2---:R-:W-:Y:S01]  /*211b0*/  FFMA.FTZ R8, R157, R0, -R3 ;  /* 0x000000009d087223 */ /* 0x004fe20000010803 */
[----:B------:R-:W2:Y:S03]  /*211c0*/  LDSM.16.MT88.4 R36, [R211+0xd800] ;  /* 0x00d80000d324783b */ /* 0x000ea60000004200 */
[----:B------:R4:W5:Y:S01]  /*211d0*/  MUFU.EX2 R194, R8 ;  /* 0x0000000800c27308 */ /* 0x0009620000000800 */
[----:B------:R-:W-:Y:S01]  /*211e0*/  HMMA.16816.F32 R64, R4, R34, R124 ;  /* 0x000000220440723c */ /* 0x000fe2000000187c */
[----:B------:R-:W2:Y:S01]  /*211f0*/  LDSM.16.MT88.4 R32, [R210+0x11800] ;  /* 0x01180000d220783b */ /* 0x000ea20000004200 */
[----:B------:R-:W-:-:S02]  /*21200*/  MOV R135, R112 ;  /* 0x0000007000877202 */ /* 0x000fc40000000f00 */
[----:B------:R-:W-:Y:S02]  /*21210*/  MOV R134, R113 ;  /* 0x0000007100867202 */ /* 0x000fe40000000f00 */
[----:B------:R-:W-:Y:S02]  /*21220*/  MOV R133, R114 ;  /* 0x0000007200857202 */ /* 0x000fe40000000f00 */
[----:B------:R-:W-:Y:S02]  /*21230*/  F2FP.F16.F32.PACK_AB R5, R197, R198 ;  /* 0x000000c6c505723e */ /* 0x000fe400000000ff */
[----:B------:R-:W-:Y:S01]  /*21240*/  MOV R132, R115 ;  /* 0x0000007300847202 */ /* 0x000fe20000000f00 */
[----:B----4-:R-:W-:Y:S01]  /*21250*/  FFMA.FTZ R8, R158, R0, -R3 ;  /* 0x000000009e087223 */ /* 0x010fe20000010803 */
[----:B-----5:R-:W-:-:S03]  /*21260*/  F2FP.F16.F32.PACK_AB R4, R194, R195 ;  /* 0x000000c3c204723e */ /* 0x020fc600000000ff */
[----:B------:R4:W-:Y:S02]  /*21270*/  MUFU.EX2 R159, R8 ;  /* 0x00000008009f7308 */ /* 0x0009e40000000800 */
[----:B----4-:R-:W-:Y:S01]  /*21280*/  FFMA.FTZ R8, R160, R0, -R3 ;  /* 0x00000000a0087223 */ /* 0x010fe20000010803 */
[----:B------:R-:W-:-:S05]  /*21290*/  MOV R160, R119 ;  /* 0x0000007700a07202 */ /* 0x000fca0000000f00 */
[----:B------:R4:W5:Y:S02]  /*212a0*/  MUFU.EX2 R158, R8 ;  /* 0x00000008009e7308 */ /* 0x0009640000000800 */
[----:B----4-:R-:W-:Y:S01]  /*212b0*/  FFMA.FTZ R8, R161, R0, -R2 ;  /* 0x00000000a1087223 */ /* 0x010fe20000010802 */
[----:B-----5:R-:W-:Y:S02]  /*212c0*/  F2FP.F16.F32.PACK_AB R6, R158, R159 ;  /* 0x0000009f9e06723e */ /* 0x020fe400000000ff */
[----:B------:R-:W-:-:S03]  /*212d0*/  MOV R161, R143 ;  /* 0x0000008f00a17202 */ /* 0x000fc60000000f00 */
[----:B------:R4:W5:Y:S02]  /*212e0*/  MUFU.EX2 R157, R8 ;  /* 0x00000008009d7308 */ /* 0x0009640000000800 */
[----:B----4-:R-:W-:Y:S01]  /*212f0*/  FFMA.FTZ R8, R163, R0, -R2 ;  /* 0x00000000a3087223 */ /* 0x010fe20000010802 */
[----:B-----5:R-:W-:Y:S02]  /*21300*/  F2FP.F16.F32.PACK_AB R7, R157, R196 ;  /* 0x000000c49d07723e */ /* 0x020fe400000000ff */
[----:B------:R-:W-:-:S03]  /*21310*/  MOV R163, R142 ;  /* 0x0000008e00a37202 */ /* 0x000fc60000000f00 */
[----:B------:R4:W-:Y:S02]  /*21320*/  MUFU.EX2 R156, R8 ;  /* 0x00000008009c7308 */ /* 0x0009e40000000800 */
[C---:B-1----:R-:W-:Y:S06]  /*21330*/  HMMA.16816.F32 R120, R4.reuse, R12, R96 ;  /* 0x0000000c0478723c */ /* 0x042fec0000001860 */
[C---:B------:R-:W-:Y:S01]  /*21340*/  HMMA.16816.F32 R112, R4.reuse, R14, R80 ;  /* 0x0000000e0470723c */ /* 0x040fe20000001850 */
[----:B------:R-:W1:Y:S05]  /*21350*/  LDSM.16.MT88.4 R12, [R212+0x11800] ;  /* 0x01180000d40c783b */ /* 0x000e6a0000004200 */
[----:B------:R-:W-:Y:S01]  /*21360*/  HMMA.16816.F32 R124, R4, R20, R76 ;  /* 0x00000014047c723c */ /* 0x000fe2000000184c */
[----:B----4-:R-:W-:Y:S01]  /*21370*/  FFMA.FTZ R8, R162, R0, -R2 ;  /* 0x00000000a2087223 */ /* 0x010fe20000010802 */
[----:B------:R-:W-:-:S03]  /*21380*/  MOV R162, R141 ;  /* 0x0000008d00a27202 */ /* 0x000fc60000000f00 */
[----:B------:R4:W5:Y:S01]  /*21390*/  MUFU.EX2 R155, R8 ;  /* 0x00000008009b7308 */ /* 0x0009620000000800 */
[C---:B------:R-:W-:Y:S01]  /*213a0*/  HMMA.16816.F32 R128, R4.reuse, R22, R60 ;  /* 0x000000160480723c */ /* 0x040fe2000000183c */
[----:B------:R-:W5:Y:S05]  /*213b0*/  LDSM.16.MT88.4 R20, [R211+0x11800] ;  /* 0x01180000d314783b */ /* 0x000f6a0000004200 */
[C---:B------:R-:W-:Y:S06]  /*213c0*/  HMMA.16816.F32 R104, R4.reuse, R24, R104 ;  /* 0x000000180468723c */ /* 0x040fec0000001868 */
[----:B------:R-:W-:Y:S01]  /*213d0*/  HMMA.16816.F32 R108, R4, R26, R108 ;  /* 0x0000001a046c723c */ /* 0x000fe2000000186c */
[----:B------:R-:W5:Y:S01]  /*213e0*/  LDSM.16.MT88.4 R24, [R209+0xe000] ;  /* 0x00e00000d118783b */ /* 0x000f620000004200 */
[----:B----4-:R-:W-:Y:S01]  /*213f0*/  FFMA.FTZ R8, R164, R0, -R2 ;  /* 0x00000000a4087223 */ /* 0x010fe20000010802 */
[----:B------:R-:W-:-:S03]  /*21400*/  MOV R164, R140 ;  /* 0x0000008c00a47202 */ /* 0x000fc60000000f00 */
[C---:B---3--:R-:W-:Y:S01]  /*21410*/  HMMA.16816.F32 R84, R4.reuse, R28, R44 ;  /* 0x0000001c0454723c */ /* 0x048fe2000000182c */
[----:B------:R3:W-:Y:S05]  /*21420*/  MUFU.EX2 R154, R8 ;  /* 0x00000008009a7308 */ /* 0x0007ea0000000800 */
[C---:B------:R-:W-:Y:S01]  /*21430*/  HMMA.16816.F32 R80, R4.reuse, R30, R48 ;  /* 0x0000001e0450723c */ /* 0x040fe20000001830 */
[----:B------:R-:W4:Y:S05]  /*21440*/  LDSM.16.MT88.4 R28, [R210+0xe000] ;  /* 0x00e00000d21c783b */ /* 0x000f2a0000004200 */
[C---:B--2---:R-:W-:Y:S06]  /*21450*/  HMMA.16816.F32 R116, R4.reuse, R36, R52 ;  /* 0x000000240474723c */ /* 0x044fec0000001834 */
[----:B------:R-:W-:Y:S01]  /*21460*/  HMMA.16816.F32 R96, R4, R38, R56 ;  /* 0x000000260460723c */ /* 0x000fe20000001838 */
[----:B---3--:R-:W-:Y:S01]  /*21470*/  FFMA.FTZ R8, R168, R0, -R3 ;  /* 0x00000000a8087223 */ /* 0x008fe20000010803 */
[----:B------:R-:W-:Y:S01]  /*21480*/  LDSM.16.MT88.4 R36, [R211+0xe000] ;  /* 0x00e00000d324783b */ /* 0x000fe20000004200 */
[----:B------:R-:W-:-:S02]  /*21490*/  MOV R168, R68 ;  /* 0x0000004400a87202 */ /* 0x000fc40000000f00 */
[----:B------:R2:W-:Y:S01]  /*214a0*/  MUFU.EX2 R153, R8 ;  /* 0x0000000800997308 */ /* 0x0005e20000000800 */
[C---:B------:R-:W-:Y:S06]  /*214b0*/  HMMA.16816.F32 R56, R4.reuse, R32, R40 ;  /* 0x000000200438723c */ /* 0x040fec0000001828 */
[C---:B------:R-:W-:Y:S01]  /*214c0*/  HMMA.16816.F32 R52, R4.reuse, R34, R64 ;  /* 0x000000220434723c */ /* 0x040fe20000001840 */
[----:B------:R-:W3:Y:S05]  /*214d0*/  LDSM.16.MT88.4 R32, [R212+0xe000] ;  /* 0x00e00000d420783b */ /* 0x000eea0000004200 */
[----:B-1----:R-:W-:Y:S01]  /*214e0*/  HMMA.16816.F32 R48, R4, R12, R72 ;  /* 0x0000000c0430723c */ /* 0x002fe20000001848 */
[----:B--2---:R-:W-:Y:S01]  /*214f0*/  FFMA.FTZ R8, R166, R0, -R3 ;  /* 0x00000000a6087223 */ /* 0x004fe20000010803 */
[----:B------:R-:W-:-:S04]  /*21500*/  MOV R166, R71 ;  /* 0x0000004700a67202 */ /* 0x000fc80000000f00 */
[C---:B------:R-:W-:Y:S01]  /*21510*/  HMMA.16816.F32 R40, R4.reuse, R14, R88 ;  /* 0x0000000e0428723c */ /* 0x040fe20000001858 */
[----:B-----5:R-:W-:Y:S01]  /*21520*/  F2FP.F16.F32.PACK_AB R13, R155, R156 ;  /* 0x0000009c9b0d723e */ /* 0x020fe200000000ff */
[----:B------:R1:W2:Y:S04]  /*21530*/  MUFU.EX2 R152, R8 ;  /* 0x0000000800987308 */ /* 0x0002a80000000800 */
[C---:B------:R-:W-:Y:S06]  /*21540*/  HMMA.16816.F32 R44, R4.reuse, R20, R92 ;  /* 0x00000014042c723c */ /* 0x040fec000000185c */
[----:B------:R-:W-:Y:S01]  /*21550*/  HMMA.16816.F32 R60, R4, R22, R100 ;  /* 0x00000016043c723c */ /* 0x000fe20000001864 */
[----:B------:R-:W-:Y:S01]  /*21560*/  LDSM.16.MT88.4 R20, [R210+0x12000] ;  /* 0x01200000d214783b */ /* 0x000fe20000004200 */
[----:B-1----:R-:W-:-:S05]  /*21570*/  FFMA.FTZ R8, R167, R0, -R3 ;  /* 0x00000000a7087223 */ /* 0x002fca0000010803 */
[-C--:B------:R-:W-:Y:S01]  /*21580*/  FFMA.FTZ R4, R172, R0.reuse, -R2 ;  /* 0x00000000ac047223 */ /* 0x080fe20000010802 */
[----:B--2---:R-:W-:Y:S01]  /*21590*/  F2FP.F16.F32.PACK_AB R12, R152, R153 ;  /* 0x00000099980c723e */ /* 0x004fe200000000ff */
[----:B------:R1:W-:Y:S08]  /*215a0*/  MUFU.EX2 R151, R8 ;  /* 0x0000000800977308 */ /* 0x0003f00000000800 */
[----:B------:R2:W-:Y:S01]  /*215b0*/  MUFU.EX2 R148, R4 ;  /* 0x0000000400947308 */ /* 0x0005e20000000800 */
[----:B-1----:R-:W-:-:S07]  /*215c0*/  FFMA.FTZ R8, R165, R0, -R3 ;  /* 0x00000000a5087223 */ /* 0x002fce0000010803 */
[----:B------:R1:W5:Y:S01]  /*215d0*/  MUFU.EX2 R150, R8 ;  /* 0x0000000800967308 */ /* 0x0003620000000800 */
[----:B--2---:R-:W-:-:S07]  /*215e0*/  FFMA.FTZ R4, R170, R0, -R2 ;  /* 0x00000000aa047223 */ /* 0x004fce0000010802 */
[----:B------:R2:W-:Y:S01]  /*215f0*/  MUFU.EX2 R147, R4 ;  /* 0x0000000400937308 */ /* 0x0005e20000000800 */
[----:B-1----:R-:W-:Y:S01]  /*21600*/  FFMA.FTZ R8, R169, R0, -R2 ;  /* 0x00000000a9087223 */ /* 0x002fe20000010802 */
[----:B-----5:R-:W-:-:S06]  /*21610*/  F2FP.F16.F32.PACK_AB R14, R150, R151 ;  /* 0x00000097960e723e */ /* 0x020fcc00000000ff */
[----:B------:R-:W1:Y:S01]  /*21620*/  MUFU.EX2 R149, R8 ;  /* 0x0000000800957308 */ /* 0x000e620000000800 */
[----:B--2---:R-:W-:-:S07]  /*21630*/  FFMA.FTZ R4, R171, R0, -R2 ;  /* 0x00000000ab047223 */ /* 0x004fce0000010802 */
[----:B------:R2:W-:Y:S01]  /*21640*/  MUFU.EX2 R146, R4 ;  /* 0x0000000400927308 */ /* 0x0005e20000000800 */
[----:B-1----:R-:W-:Y:S01]  /*21650*/  F2FP.F16.F32.PACK_AB R15, R149, R154 ;  /* 0x0000009a950f723e */ /* 0x002fe200000000ff */
[----:B------:R-:W-:Y:S06]  /*21660*/  LDSM.16.MT88.4 R8, [R212+0x12000] ;  /* 0x01200000d408783b */ /* 0x000fec0000004200 */
[----:B------:R-:W-:Y:S01]  /*21670*/  HMMA.16816.F32 R72, R12, R24, R104 ;  /* 0x000000180c48723c */ /* 0x000fe20000001868 */
[----:B--2---:R-:W-:-:S04]  /*21680*/  FFMA.FTZ R4, R175, R0, -R3 ;  /* 0x00000000af047223 */ /* 0x004fc80000010803 */
[----:B------:R1:W-:Y:S01]  /*21690*/  MUFU.EX2 R145, R4 ;  /* 0x0000000400917308 */ /* 0x0003e20000000800 */
[C---:B------:R-:W-:Y:S01]  /*216a0*/  HMMA.16816.F32 R76, R12.reuse, R26, R108 ;  /* 0x0000001a0c4c723c */ /* 0x040fe2000000186c */
[----:B------:R-:W2:Y:S05]  /*216b0*/  LDSM.16.MT88.4 R24, [R209+0x12000] ;  /* 0x01200000d118783b */ /* 0x000eaa0000004200 */
[C---:B----4-:R-:W-:Y:S06]  /*216c0*/  HMMA.16816.F32 R88, R12.reuse, R28, R120 ;  /* 0x0000001c0c58723c */ /* 0x050fec0000001878 */
[----:B------:R-:W-:Y:S01]  /*216d0*/  HMMA.16816.F32 R100, R12, R30, R112 ;  /* 0x0000001e0c64723c */ /* 0x000fe20000001870 */
[----:B------:R-:W4:Y:S01]  /*216e0*/  LDSM.16.MT88.4 R28, [R211+0x12000] ;  /* 0x01200000d31c783b */ /* 0x000f220000004200 */
[----:B-1----:R-:W-:-:S04]  /*216f0*/  FFMA.FTZ R4, R174, R0, -R3 ;  /* 0x00000000ae047223 */ /* 0x002fc80000010803 */
[C---:B---3--:R-:W-:Y:S01]  /*21700*/  HMMA.16816.F32 R104, R12.reuse, R32, R124 ;  /* 0x000000200c68723c */ /* 0x048fe2000000187c */
[----:B------:R1:W3:Y:S05]  /*21710*/  MUFU.EX2 R144, R4 ;  /* 0x0000000400907308 */ /* 0x0002ea0000000800 */
[C---:B------:R-:W-:Y:S01]  /*21720*/  HMMA.16816.F32 R120, R12.reuse, R34, R128 ;  /* 0x000000220c78723c */ /* 0x040fe20000001880 */
[----:B------:R-:W5:Y:S05]  /*21730*/  LDSM.16.MT88.4 R32, [R209+0xe800] ;  /* 0x00e80000d120783b */ /* 0x000f6a0000004200 */
[C---:B------:R-:W-:Y:S06]  /*21740*/  HMMA.16816.F32 R124, R12.reuse, R36, R116 ;  /* 0x000000240c7c723c */ /* 0x040fec0000001874 */
[C---:B------:R-:W-:Y:S01]  /*21750*/  HMMA.16816.F32 R112, R12.reuse, R38, R96 ;  /* 0x000000260c70723c */ /* 0x040fe20000001860 */
[--C-:B-1----:R-:W-:Y:S01]  /*21760*/  FFMA.FTZ R4, R177, R0, -R3.reuse ;  /* 0x00000000b1047223 */ /* 0x102fe20000010803 */
[----:B------:R-:W1:Y:S03]  /*21770*/  LDSM.16.MT88.4 R36, [R210+0xe800] ;  /* 0x00e80000d224783b */ /* 0x000e660000004200 */
[----:B------:R4:W-:Y:S01]  /*21780*/  MUFU.EX2 R143, R4 ;  /* 0x00000004008f7308 */ /* 0x0009e20000000800 */
[C---:B--2---:R-:W-:Y:S06]  /*21790*/  HMMA.16816.F32 R108, R12.reuse, R26, R80 ;  /* 0x0000001a0c6c723c */ /* 0x044fec0000001850 */
[C---:B------:R-:W-:Y:S06]  /*217a0*/  HMMA.16816.F32 R80, R12.reuse, R8, R48 ;  /* 0x000000080c50723c */ /* 0x040fec0000001830 */
[----:B------:R-:W-:Y:S01]  /*217b0*/  HMMA.16816.F32 R64, R12, R10, R40 ;  /* 0x0000000a0c40723c */ /* 0x000fe20000001828 */
[----:B---3--:R-:W-:Y:S01]  /*217c0*/  F2FP.F16.F32.PACK_AB R8, R144, R145 ;  /* 0x000000919008723e */ /* 0x008fe200000000ff */
[----:B------:R-:W-:Y:S01]  /*217d0*/  LDSM.16.MT88.4 R40, [R212+0xe800] ;  /* 0x00e80000d428783b */ /* 0x000fe20000004200 */
[----:B------:R-:W-:Y:S01]  /*217e0*/  F2FP.F16.F32.PACK_AB R9, R147, R148 ;  /* 0x000000949309723e */ /* 0x000fe200000000ff */
[----:B----4-:R-:W-:-:S02]  /*217f0*/  FFMA.FTZ R4, R173, R0, -R3 ;  /* 0x00000000ad047223 */ /* 0x010fc40000010803 */
[C---:B------:R-:W-:Y:S02]  /*21800*/  HMMA.16816.F32 R92, R12.reuse, R20, R56 ;  /* 0x000000140c5c723c */ /* 0x040fe40000001838 */
[----:B------:R2:W3:Y:S04]  /*21810*/  MUFU.EX2 R142, R4 ;  /* 0x00000004008e7308 */ /* 0x0004e80000000800 */
[C---:B------:R-:W-:Y:S01]  /*21820*/  HMMA.16816.F32 R56, R12.reuse, R28, R44 ;  /* 0x0000001c0c38723c */ /* 0x040fe2000000182c */
[----:B------:R-:W-:Y:S05]  /*21830*/  LDSM.16.MT88.4 R44, [R212+0xf000] ;  /* 0x00f00000d42c783b */ /* 0x000fea0000004200 */
[C---:B------:R-:W-:Y:S01]  /*21840*/  HMMA.16816.F32 R60, R12.reuse, R30, R60 ;  /* 0x0000001e0c3c723c */ /* 0x040fe2000000183c */
[----:B------:R-:W4:Y:S05]  /*21850*/  LDSM.16.MT88.4 R28, [R211+0xe800] ;  /* 0x00e80000d31c783b */ /* 0x000f2a0000004200 */
[C---:B------:R-:W-:Y:S01]  /*21860*/  HMMA.16816.F32 R116, R12.reuse, R24, R84 ;  /* 0x000000180c74723c */ /* 0x040fe20000001854 */
[-CC-:B--2---:R-:W-:Y:S01]  /*21870*/  FFMA.FTZ R4, R176, R0.reuse, -R2.reuse ;  /* 0x00000000b0047223 */ /* 0x184fe20000010802 */
[----:B---3--:R-:W-:Y:S01]  /*21880*/  F2FP.F16.F32.PACK_AB R10, R142, R143 ;  /* 0x0000008f8e0a723e */ /* 0x008fe200000000ff */
[----:B------:R-:W2:Y:S02]  /*21890*/  LDSM.16.MT88.4 R24, [R209+0x12800] ;  /* 0x01280000d118783b */ /* 0x000ea40000004200 */
[----:B------:R3:W5:Y:S01]  /*218a0*/  MUFU.EX2 R141, R4 ;  /* 0x00000004008d7308 */ /* 0x0007620000000800 */
[----:B------:R-:W-:Y:S01]  /*218b0*/  HMMA.16816.F32 R84, R12, R22, R52 ;  /* 0x000000160c54723c */ /* 0x000fe20000001834 */
[----:B------:R-:W2:Y:S04]  /*218c0*/  LDSM.16.MT88.4 R20, [R210+0x12800] ;  /* 0x01280000d214783b */ /* 0x000ea80000004200 */
[----:B------:R-:W2:Y:S01]  /*218d0*/  LDSM.16.MT88.4 R12, [R212+0x12800] ;  /* 0x01280000d40c783b */ /* 0x000ea20000004200 */
[----:B---3--:R-:W-:Y:S01]  /*218e0*/  FFMA.FTZ R4, R178, R0, -R2 ;  /* 0x00000000b2047223 */ /* 0x008fe20000010802 */
[----:B-----5:R-:W-:-:S03]  /*218f0*/  F2FP.F16.F32.PACK_AB R11, R141, R146 ;  /* 0x000000928d0b723e */ /* 0x020fc600000000ff */
[----:B------:R3:W-:Y:S04]  /*21900*/  MUFU.EX2 R131, R4 ;  /* 0x0000000400837308 */ /* 0x0007e80000000800 */
[C---:B------:R-:W-:Y:S06]  /*21910*/  HMMA.16816.F32 R52, R8.reuse, R32, R72 ;  /* 0x000000200834723c */ /* 0x040fec0000001848 */
[C---:B------:R-:W-:Y:S01]  /*21920*/  HMMA.16816.F32 R48, R8.reuse, R34, R76 ;  /* 0x000000220830723c */ /* 0x040fe2000000184c */
[----:B------:R-:W5:Y:S05]  /*21930*/  LDSM.16.MT88.4 R32, [R211+0x12800] ;  /* 0x01280000d320783b */ /* 0x000f6a0000004200 */
[----:B-1----:R-:W-:Y:S01]  /*21940*/  HMMA.16816.F32 R88, R8, R36, R88 ;  /* 0x000000240858723c */ /* 0x002fe20000001858 */
[----:B---3--:R-:W-:-:S04]  /*21950*/  FFMA.FTZ R4, R179, R0, -R2 ;  /* 0x00000000b3047223 */ /* 0x008fc80000010802 */
[----:B------:R1:W3:Y:S01]  /*21960*/  MUFU.EX2 R130, R4 ;  /* 0x0000000400827308 */ /* 0x0002e20000000800 */
[C---:B------:R-:W-:Y:S01]  /*21970*/  HMMA.16816.F32 R72, R8.reuse, R38, R100 ;  /* 0x000000260848723c */ /* 0x040fe20000001864 */
[----:B------:R-:W5:Y:S05]  /*21980*/  LDSM.16.MT88.4 R36, [R209+0xf000] ;  /* 0x00f00000d124783b */ /* 0x000f6a0000004200 */
[C---:B----4-:R-:W-:Y:S06]  /*21990*/  HMMA.16816.F32 R100, R8.reuse, R30, R112 ;  /* 0x0000001e0864723c */ /* 0x050fec0000001870 */
[----:B--2---:R-:W-:Y:S01]  /*219a0*/  HMMA.16816.F32 R112, R8, R24, R116 ;  /* 0x000000180870723c */ /* 0x004fe20000001874 */
[----:B-1----:R-:W-:Y:S01]  /*219b0*/  FFMA.FTZ R4, R181, R0, -R2 ;  /* 0x00000000b5047223 */ /* 0x002fe20000010802 */
[----:B---3--:R-:W-:-:S04]  /*219c0*/  F2FP.F16.F32.PACK_AB R5, R130, R131 ;  /* 0x000000838205723e */ /* 0x008fc800000000ff */
[C---:B------:R-:W-:Y:S01]  /*219d0*/  HMMA.16816.F32 R116, R8.reuse, R26, R108 ;  /* 0x0000001a0874723c */ /* 0x040fe2000000186c */
[----:B------:R-:W-:Y:S01]  /*219e0*/  LDSM.16.MT88.4 R24, [R210+0x13000] ;  /* 0x01300000d218783b */ /* 0x000fe20000004200 */
[----:B------:R1:W-:Y:S04]  /*219f0*/  MUFU.EX2 R140, R4 ;  /* 0x00000004008c7308 */ /* 0x0003e80000000800 */
[C---:B------:R-:W-:Y:S06]  /*21a00*/  HMMA.16816.F32 R96, R8.reuse, R40, R104 ;  /* 0x000000280860723c */ /* 0x040fec0000001868 */
[C---:B------:R-:W-:Y:S06]  /*21a10*/  HMMA.16816.F32 R108, R8.reuse, R20, R92 ;  /* 0x00000014086c723c */ /* 0x040fec000000185c */
[C---:B------:R-:W-:Y:S01]  /*21a20*/  HMMA.16816.F32 R76, R8.reuse, R42, R120 ;  /* 0x0000002a084c723c */ /* 0x040fe20000001878 */
[-CC-:B-1----:R-:W-:Y:S01]  /*21a30*/  FFMA.FTZ R4, R185, R0.reuse, -R3.reuse ;  /* 0x00000000b9047223 */ /* 0x182fe20000010803 */
[----:B------:R-:W-:Y:S03]  /*21a40*/  LDSM.16.MT88.4 R40, [R210+0xf000] ;  /* 0x00f00000d228783b */ /* 0x000fe60000004200 */
[----:B------:R1:W-:Y:S01]  /*21a50*/  MUFU.EX2 R129, R4 ;  /* 0x0000000400817308 */ /* 0x0003e20000000800 */
[C---:B------:R-:W-:Y:S01]  /*21a60*/  HMMA.16816.F32 R104, R8.reuse, R28, R124 ;  /* 0x0000001c0868723c */ /* 0x040fe2000000187c */
[----:B------:R-:W-:Y:S04]  /*21a70*/  LDSM.16.MT88.4 R28, [R211+0xf000] ;  /* 0x00f00000d31c783b */ /* 0x000fe80000004200 */
[----:B------:R-:W-:Y:S01]  /*21a80*/  LDSM.16.MT88.4 R124, [R210+0x13800] ;  /* 0x01380000d27c783b */ /* 0x000fe20000004200 */
[C---:B------:R-:W-:Y:S03]  /*21a90*/  HMMA.16816.F32 R92, R8.reuse, R22, R84 ;  /* 0x00000016085c723c */ /* 0x040fe60000001854 */
[----:B------:R-:W2:Y:S03]  /*21aa0*/  LDSM.16.MT88.4 R20, [R209+0x13000] ;  /* 0x01300000d114783b */ /* 0x000ea60000004200 */
[----:B------:R-:W-:Y:S01]  /*21ab0*/  HMMA.16816.F32 R80, R8, R12, R80 ;  /* 0x0000000c0850723c */ /* 0x000fe20000001850 */
[----:B------:R-:W-:Y:S01]  /*21ac0*/  LDSM.16.MT88.4 R84, [R210+0xf800] ;  /* 0x00f80000d254783b */ /* 0x000fe20000004200 */
[----:B-1----:R-:W-:-:S04]  /*21ad0*/  FFMA.FTZ R4, R183, R0, -R3 ;  /* 0x00000000b7047223 */ /* 0x002fc80000010803 */
[C---:B------:R-:W-:Y:S01]  /*21ae0*/  HMMA.16816.F32 R64, R8.reuse, R14, R64 ;  /* 0x0000000e0840723c */ /* 0x040fe20000001840 */
[----:B------:R-:W1:Y:S01]  /*21af0*/  LDSM.16.MT88.4 R12, [R212+0x13000] ;  /* 0x01300000d40c783b */ /* 0x000e620000004200 */
[----:B------:R3:W-:Y:S04]  /*21b00*/  MUFU.EX2 R128, R4 ;  /* 0x0000000400807308 */ /* 0x0007e80000000800 */
[C---:B-----5:R-:W-:Y:S06]  /*21b10*/  HMMA.16816.F32 R56, R8.reuse, R32, R56 ;  /* 0x000000200838723c */ /* 0x060fec0000001838 */
[----:B------:R-:W-:Y:S01]  /*21b20*/  HMMA.16816.F32 R60, R8, R34, R60 ;  /* 0x00000022083c723c */ /* 0x000fe2000000183c */
[----:B------:R-:W4:Y:S01]  /*21b30*/  LDSM.16.MT88.4 R32, [R211+0x13000] ;  /* 0x01300000d320783b */ /* 0x000f220000004200 */
[----:B---3--:R-:W-:-:S05]  /*21b40*/  FFMA.FTZ R4, R184, R0, -R3 ;  /* 0x00000000b8047223 */ /* 0x008fca0000010803 */
[-C--:B------:R-:W-:Y:S01]  /*21b50*/  FFMA.FTZ R8, R188, R0.reuse, -R2 ;  /* 0x00000000bc087223 */ /* 0x080fe20000010802 */
[----:B------:R3:W-:Y:S02]  /*21b60*/  MUFU.EX2 R71, R4 ;  /* 0x0000000400477308 */ /* 0x0007e40000000800 */
[----:B---3--:R-:W-:-:S06]  /*21b70*/  FFMA.FTZ R4, R186, R0, -R3 ;  /* 0x00000000ba047223 */ /* 0x008fcc0000010803 */
[----:B------:R3:W5:Y:S02]  /*21b80*/  MUFU.EX2 R70, R4 ;  /* 0x0000000400467308 */ /* 0x0007640000000800 */
[----:B---3--:R-:W-:Y:S01]  /*21b90*/  FFMA.FTZ R4, R187, R0, -R2 ;  /* 0x00000000bb047223 */ /* 0x008fe20000010802 */
[----:B-----5:R-:W-:-:S05]  /*21ba0*/  F2FP.F16.F32.PACK_AB R6, R70, R71 ;  /* 0x000000474606723e */ /* 0x020fca00000000ff */
[----:B------:R3:W5:Y:S02]  /*21bb0*/  MUFU.EX2 R68, R4 ;  /* 0x0000000400447308 */ /* 0x0007640000000800 */
[----:B---3--:R-:W-:Y:S02]  /*21bc0*/  F2FP.F16.F32.PACK_AB R4, R128, R129 ;  /* 0x000000818004723e */ /* 0x008fe400000000ff */
[----:B-----5:R-:W-:-:S07]  /*21bd0*/  F2FP.F16.F32.PACK_AB R7, R68, R140 ;  /* 0x0000008c4407723e */ /* 0x020fce00000000ff */
[C---:B------:R-:W-:Y:S01]  /*21be0*/  HMMA.16816.F32 R48, R4.reuse, R38, R48 ;  /* 0x000000260430723c */ /* 0x040fe20000001830 */
[----:B------:R3:W-:Y:S05]  /*21bf0*/  MUFU.EX2 R39, R8 ;  /* 0x0000000800277308 */ /* 0x0007ea0000000800 */
[C---:B------:R-:W-:Y:S06]  /*21c00*/  HMMA.16816.F32 R52, R4.reuse, R36, R52 ;  /* 0x000000240434723c */ /* 0x040fec0000001834 */
[----:B--2---:R-:W-:Y:S01]  /*21c10*/  HMMA.16816.F32 R112, R4, R20, R112 ;  /* 0x000000140470723c */ /* 0x004fe20000001870 */
[----:B---3--:R-:W-:-:S05]  /*21c20*/  FFMA.FTZ R8, R180, R0, -R2 ;  /* 0x00000000b4087223 */ /* 0x008fca0000010802 */
[C---:B------:R-:W-:Y:S01]  /*21c30*/  HMMA.16816.F32 R20, R4.reuse, R22, R116 ;  /* 0x000000160414723c */ /* 0x040fe20000001874 */
[----:B------:R2:W3:Y:S05]  /*21c40*/  MUFU.EX2 R38, R8 ;  /* 0x0000000800267308 */ /* 0x0004ea0000000800 */
[C---:B------:R-:W-:Y:S06]  /*21c50*/  HMMA.16816.F32 R96, R4.reuse, R44, R96 ;  /* 0x0000002c0460723c */ /* 0x040fec0000001860 */
[C---:B------:R-:W-:Y:S06]  /*21c60*/  HMMA.16816.F32 R104, R4.reuse, R28, R104 ;  /* 0x0000001c0468723c */ /* 0x040fec0000001868 */
[----:B------:R-:W-:Y:S01]  /*21c70*/  HMMA.16816.F32 R116, R4, R24, R108 ;  /* 0x000000180474723c */ /* 0x000fe2000000186c */
[----:B------:R-:W-:Y:S01]  /*21c80*/  LDSM.16.MT88.4 R108, [R209+0x13800] ;  /* 0x01380000d16c783b */ /* 0x000fe20000004200 */
[----:B--2---:R-:W-:Y:S01]  /*21c90*/  FFMA.FTZ R8, R189, R0, -R2 ;  /* 0x00000000bd087223 */ /* 0x004fe20000010802 */
[----:B---3--:R-:W-:-:S03]  /*21ca0*/  F2FP.F16.F32.PACK_AB R137, R38, R39 ;  /* 0x000000272689723e */ /* 0x008fc600000000ff */
[----:B------:R2:W-:Y:S01]  /*21cb0*/  MUFU.EX2 R37, R8 ;  /* 0x0000000800257308 */ /* 0x0005e20000000800 */
[C---:B------:R-:W-:Y:S06]  /*21cc0*/  HMMA.16816.F32 R88, R4.reuse, R40, R88 ;  /* 0x000000280458723c */ /* 0x040fec0000001858 */
[C---:B------:R-:W-:Y:S01]  /*21cd0*/  HMMA.16816.F32 R44, R4.reuse, R46, R76 ;  /* 0x0000002e042c723c */ /* 0x040fe2000000184c */
[----:B------:R-:W3:Y:S05]  /*21ce0*/  LDSM.16.MT88.4 R76, [R209+0xf800] ;  /* 0x00f80000d14c783b */ /* 0x000eea0000004200 */
[----:B------:R-:W-:Y:S01]  /*21cf0*/  HMMA.16816.F32 R28, R4, R30, R100 ;  /* 0x0000001e041c723c */ /* 0x000fe20000001864 */
[----:B------:R-:W-:Y:S01]  /*21d00*/  LDSM.16.MT88.4 R100, [R211+0xf800] ;  /* 0x00f80000d364783b */ /* 0x000fe20000004200 */
[----:B--2---:R-:W-:-:S04]  /*21d10*/  FFMA.FTZ R8, R192, R0, -R3 ;  /* 0x00000000c0087223 */ /* 0x004fc80000010803 */
[C---:B------:R-:W-:Y:S01]  /*21d20*/  HMMA.16816.F32 R24, R4.reuse, R26, R92 ;  /* 0x0000001a0418723c */ /* 0x040fe2000000185c */
[----:B------:R-:W2:Y:S01]  /*21d30*/  LDSM.16.MT88.4 R92, [R212+0xf800] ;  /* 0x00f80000d45c783b */ /* 0x000ea20000004200 */
[----:B------:R5:W-:Y:S04]  /*21d40*/  MUFU.EX2 R36, R8 ;  /* 0x0000000800247308 */ /* 0x000be80000000800 */
[C---:B------:R-:W-:Y:S06]  /*21d50*/  HMMA.16816.F32 R40, R4.reuse, R42, R72 ;  /* 0x0000002a0428723c */ /* 0x040fec0000001848 */
[C---:B-1----:R-:W-:Y:S06]  /*21d60*/  HMMA.16816.F32 R120, R4.reuse, R12, R80 ;  /* 0x0000000c0478723c */ /* 0x042fec0000001850 */
[----:B------:R-:W-:Y:S01]  /*21d70*/  HMMA.16816.F32 R64, R4, R14, R64 ;  /* 0x0000000e0440723c */ /* 0x000fe20000001840 */
[----:B-----5:R-:W-:-:S04]  /*21d80*/  FFMA.FTZ R8, R191, R0, -R3 ;  /* 0x00000000bf087223 */ /* 0x020fc80000010803 */
[----:B------:R1:W5:Y:S01]  /*21d90*/  MUFU.EX2 R11, R8 ;  /* 0x00000008000b7308 */ /* 0x0003620000000800 */
[C---:B----4-:R-:W-:Y:S06]  /*21da0*/  HMMA.16816.F32 R56, R4.reuse, R32, R56 ;  /* 0x000000200438723c */ /* 0x050fec0000001838 */
[----:B------:R-:W-:Y:S01]  /*21db0*/  HMMA.16816.F32 R60, R4, R34, R60 ;  /* 0x00000022043c723c */ /* 0x000fe2000000183c */
[----:B------:R-:W-:Y:S01]  /*21dc0*/  LDSM.16.MT88.4 R4, [R211+0x13800] ;  /* 0x01380000d304783b */ /* 0x000fe20000004200 */
[-CC-:B-1----:R-:W-:Y:S01]  /*21dd0*/  FFMA.FTZ R8, R193, R0.reuse, -R3.reuse ;  /* 0x00000000c1087223 */ /* 0x182fe20000010803 */
[-C--:B------:R-:W-:Y:S01]  /*21de0*/  FFMA.FTZ R3, R182, R0.reuse, -R3 ;  /* 0x00000000b6037223 */ /* 0x080fe20000010803 */
[----:B------:R-:W-:Y:S01]  /*21df0*/  FFMA.FTZ R0, R190, R0, -R2 ;  /* 0x00000000be007223 */ /* 0x000fe20000010802 */
[----:B------:R-:W-:Y:S01]  /*21e00*/  FFMA.FTZ R2, R250, R16, R139 ;  /* 0x00000010fa027223 */ /* 0x000fe2000001008b */
[----:B------:R-:W-:Y:S01]  /*21e10*/  MUFU.EX2 R10, R8 ;  /* 0x00000008000a7308 */ /* 0x000fe20000000800 */
[----:B-----5:R-:W-:-:S02]  /*21e20*/  F2FP.F16.F32.PACK_AB R136, R11, R36 ;  /* 0x000000240b88723e */ /* 0x020fc400000000ff */
[----:B------:R-:W-:-:S05]  /*21e30*/  FADD.FTZ R2, R168, R2 ;  /* 0x00000002a8027221 */ /* 0x000fca0000010000 */
[----:B------:R1:W4:Y:S08]  /*21e40*/  MUFU.EX2 R8, R0 ;  /* 0x0000000000087308 */ /* 0x0003300000000800 */
[----:B------:R5:W3:Y:S01]  /*21e50*/  MUFU.EX2 R9, R3 ;  /* 0x0000000300097308 */ /* 0x000ae20000000800 */
[----:B-1----:R-:W-:Y:S01]  /*21e60*/  FFMA.FTZ R0, R251, R17, R166 ;  /* 0x00000011fb007223 */ /* 0x002fe200000100a6 */
[----:B----4-:R-:W-:-:S03]  /*21e70*/  F2FP.F16.F32.PACK_AB R139, R8, R37 ;  /* 0x00000025088b723e */ /* 0x010fc600000000ff */
[----:B-----5:R-:W-:Y:S01]  /*21e80*/  FADD.FTZ R3, R164, R0 ;  /* 0x00000000a4037221 */ /* 0x020fe20000010000 */
[----:B------:R-:W-:Y:S01]  /*21e90*/  FADD.FTZ R0, R162, R2 ;  /* 0x00000002a2007221 */ /* 0x000fe20000010000 */
[----:B---3--:R-:W-:Y:S02]  /*21ea0*/  F2FP.F16.F32.PACK_AB R138, R9, R10 ;  /* 0x0000000a098a723e */ /* 0x008fe400000000ff */
[----:B------:R-:W-:Y:S01]  /*21eb0*/  FADD.FTZ R2, R163, R3 ;  /* 0x00000003a3027221 */ /* 0x000fe20000010000 */
[----:B------:R-:W-:-:S03]  /*21ec0*/  FADD.FTZ R0, R132, R0 ;  /* 0x0000000084007221 */ /* 0x000fc60000010000 */
[----:B------:R-:W-:Y:S01]  /*21ed0*/  FADD.FTZ R2, R133, R2 ;  /* 0x0000000285027221 */ /* 0x000fe20000010000 */
[----:B------:R-:W-:Y:S01]  /*21ee0*/  FADD.FTZ R0, R134, R0 ;  /* 0x0000000086007221 */ /* 0x000fe20000010000 */
[C---:B------:R-:W-:Y:S02]  /*21ef0*/  HMMA.16816.F32 R80, R136.reuse, R76, R52 ;  /* 0x0000004c8850723c */ /* 0x040fe40000001834 */
[----:B------:R-:W-:Y:S01]  /*21f00*/  FADD.FTZ R2, R252, R2 ;  /* 0x00000002fc027221 */ /* 0x000fe20000010000 */
[----:B------:R-:W-:Y:S02]  /*21f10*/  FADD.FTZ R0, R135, R0 ;  /* 0x0000000087007221 */ /* 0x000fe40000010000 */
[----:B------:R-:W1:Y:S01]  /*21f20*/  LDSM.16.MT88.4 R132, [R212+0x13800] ;  /* 0x01380000d484783b */ /* 0x000e620000004200 */
[----:B------:R-:W-:Y:S01]  /*21f30*/  FADD.FTZ R2, R242, R2 ;  /* 0x00000002f2027221 */ /* 0x000fe20000010000 */
[----:B------:R-:W-:Y:S01]  /*21f40*/  FADD.FTZ R0, R161, R0 ;  /* 0x00000000a1007221 */ /* 0x000fe20000010000 */
[----:B------:R-:W-:Y:S02]  /*21f50*/  HMMA.16816.F32 R88, R136, R84, R88 ;  /* 0x000000548858723c */ /* 0x000fe40000001858 */
[----:B------:R-:W-:Y:S01]  /*21f60*/  FADD.FTZ R2, R239, R2 ;  /* 0x00000002ef027221 */ /* 0x000fe20000010000 */
[----:B------:R-:W-:-:S03]  /*21f70*/  FADD.FTZ R0, R160, R0 ;  /* 0x00000000a0007221 */ /* 0x000fc60000010000 */
[----:B------:R-:W-:Y:S01]  /*21f80*/  FADD.FTZ R2, R237, R2 ;  /* 0x00000002ed027221 */ /* 0x000fe20000010000 */
[----:B------:R-:W-:Y:S01]  /*21f90*/  FADD.FTZ R0, R236, R0 ;  /* 0x00000000ec007221 */ /* 0x000fe20000010000 */
[----:B--2---:R-:W-:Y:S02]  /*21fa0*/  HMMA.16816.F32 R96, R136, R92, R96 ;  /* 0x0000005c8860723c */ /* 0x004fe40000001860 */
        /* <DEDUP_REMOVED lines=44> */
[C---:B------:R-:W-:Y:S02]  /*22270*/  HMMA.16816.F32 R108, R136.reuse, R110, R20 ;  /* 0x0000006e886c723c */ /* 0x040fe40000001814 */
[----:B------:R-:W-:Y:S01]  /*22280*/  FADD.FTZ R2, R71, R2 ;  /* 0x0000000247027221 */ /* 0x000fe20000010000 */
[----:B------:R-:W-:Y:S01]  /*22290*/  FADD.FTZ R0, R68, R0 ;  /* 0x0000000044007221 */ /* 0x000fe20000010000 */
[----:B------:R-:W-:Y:S02]  /*222a0*/  MOV R71, R18 ;  /* 0x0000001200477202 */ /* 0x000fe40000000f00 */
[----:B------:R-:W-:Y:S01]  /*222b0*/  HMMA.16816.F32 R124, R136, R126, R24 ;  /* 0x0000007e887c723c */ /* 0x000fe20000001818 */
[----:B------:R-:W-:Y:S01]  /*222c0*/  FADD.FTZ R2, R70, R2 ;  /* 0x0000000246027221 */ /* 0x000fe20000010000 */
[----:B------:R-:W-:Y:S01]  /*222d0*/  FADD.FTZ R0, R39, R0 ;  /* 0x0000000027007221 */ /* 0x000fe20000010000 */
[----:B------:R-:W-:-:S02]  /*222e0*/  MOV R70, R19 ;  /* 0x0000001300467202 */ /* 0x000fc40000000f00 */
[----:B------:R-:W-:Y:S01]  /*222f0*/  FADD.FTZ R2, R36, R2 ;  /* 0x0000000224027221 */ /* 0x000fe20000010000 */
[C---:B------:R-:W-:Y:S01]  /*22300*/  HMMA.16816.F32 R132, R136.reuse, R134, R64 ;  /* 0x000000868884723c */ /* 0x040fe20000001840 */
[----:B------:R-:W-:Y:S02]  /*22310*/  FADD.FTZ R0, R38, R0 ;  /* 0x0000000026007221 */ /* 0x000fe40000010000 */
[----:B------:R-:W-:Y:S02]  /*22320*/  FADD.FTZ R2, R11, R2 ;  /* 0x000000020b027221 */ /* 0x000fe40000010000 */
[----:B------:R-:W-:Y:S01]  /*22330*/  FADD.FTZ R0, R37, R0 ;  /* 0x0000000025007221 */ /* 0x000fe20000010000 */
[----:B------:R-:W-:Y:S01]  /*22340*/  HMMA.16816.F32 R128, R136, R4, R56 ;  /* 0x000000048880723c */ /* 0x000fe20000001838 */
[----:B------:R-:W-:Y:S02]  /*22350*/  FADD.FTZ R2, R10, R2 ;  /* 0x000000020a027221 */ /* 0x000fe40000010000 */
[----:B------:R-:W-:-:S02]  /*22360*/  FADD.FTZ R250, R8, R0 ;  /* 0x0000000008fa7221 */ /* 0x000fc40000010000 */
[----:B------:R-:W-:Y:S01]  /*22370*/  FADD.FTZ R251, R9, R2 ;  /* 0x0000000209fb7221 */ /* 0x000fe20000010000 */
[----:B------:R-:W-:-:S15]  /*22380*/  HMMA.16816.F32 R136, R136, R6, R60 ;  /* 0x000000068888723c */ /* 0x000fde000000183c */
[----:B------:R-:W-:-:S09]  /*22390*/  NOP ;  /* 0x0000000000007918 */ /* 0x000fd20000000000 */
.L_x_3509:
[----:B------:R-:W-:-:S13]  /*223a0*/  ISETP.GE.AND P0, PT, R246, 0x1, PT ;  /* 0x00000001f600780c */ /* 0x000fda0003f06270 */
[----:B------:R-:W-:Y:S05]  /*223b0*/  @!P0 BRA `(.L_x_3518) ;  /* 0x0000005c00bc8947 */ /* 0x000fea0003800000 */
[----:B------:R-:W-:Y:S02]  /*223c0*/  MOV R72, R70 ;  /* 0x0000004600487202 */ /* 0x000fe40000000f00 */
[----:B------:R-:W-:-:S07]  /*223d0*/  MOV R73, R71 ;  /* 0x0000004700497202 */ /* 0x000fce0000000f00 */
.L_x_3527:
        /* <DEDUP_REMOVED lines=20> */
[----:B-1----:R-:W2:Y:S01]  /*22520*/  LD.E R4, desc[UR4][R70.64+0x170] ;  /* 0x0001700446047980 */ /* 0x002ea2000c101900 */
[----:B------:R-:W-:Y:S02]  /*22530*/  R2UR UR8, R2 ;  /* 0x00000000020872ca */ /* 0x000fe400000e0000 */
[----:B------:R-:W-:Y:S02]  /*22540*/  R2UR UR9, R3 ;  /* 0x00000000030972ca */ /* 0x000fe400000e0000 */
[-C--:B--2---:R-:W-:Y:S02]  /*22550*/  IABS R0, R4.reuse ;  /* 0x0000000400007213 */ /* 0x084fe40000000000 */
[-C--:B------:R-:W-:Y:S02]  /*22560*/  IABS R9, R4.reuse ;  /* 0x0000000400097213 */ /* 0x080fe40000000000 */
[----:B------:R-:W1:Y:S01]  /*22570*/  I2F.RP R6, R0 ;  /* 0x0000000000067306 */ /* 0x000e620000209400 */
[-C--:B------:R-:W-:Y:S02]  /*22580*/  LOP3.LUT R12, R12, R4.reuse, RZ, 0x3c, !PT ;  /* 0x000000040c0c7212 */ /* 0x080fe400078e3cff */
[----:B------:R-:W-:Y:S01]  /*22590*/  IMAD.MOV R9, RZ, RZ, -R9 ;  /* 0x000000ffff097224 */ /* 0x000fe200078e0a09 */
[----:B------:R-:W-:Y:S02]  /*225a0*/  LOP3.LUT R10, R10, R4, RZ, 0x3c, !PT ;  /* 0x000000040a0a7212 */ /* 0x000fe400078e3cff */
[----:B------:R-:W-:Y:S04]  /*225b0*/  ISETP.GE.AND P0, PT, R12, RZ, PT ;  /* 0x000000ff0c00720c */ /* 0x000fe80003f06270 */
        /* <DEDUP_REMOVED lines=28> */
[CC--:B------:R-:W-:Y:S01]  /*22780*/  LEA R10, P1, R5.reuse, R240.reuse, 0x2 ;  /* 0x000000f0050a7211 */ /* 0x0c0fe200078210ff */
[----:B------:R-:W2:Y:S01]  /*22790*/  LD.E.64 R6, desc[UR4][R70.64+0x40] ;  /* 0x0000400446067980 */ /* 0x000ea2000c101b00 */
[C---:B------:R-:W-:Y:S02]  /*227a0*/  LEA R8, P0, R0.reuse, R240, 0x2 ;  /* 0x000000f000087211 */ /* 0x040fe400078010ff */
[-C--:B------:R-:W-:Y:S02]  /*227b0*/  LEA.HI.X.SX32 R11, R5, R241.reuse, 0x2, P1 ;  /* 0x000000f1050b7211 */ /* 0x080fe400008f16ff */
[C---:B------:R-:W-:Y:S01]  /*227c0*/  LEA.HI.X.SX32 R9, R0.reuse, R241, 0x2, P0 ;  /* 0x000000f100097211 */ /* 0x040fe200000f16ff */
[----:B------:R-:W-:Y:S02]  /*227d0*/  IMAD.IADD R0, R0, 0x1, -R5 ;  /* 0x0000000100007824 */ /* 0x000fe400078e0a05 */
[----:B------:R1:W3:Y:S02]  /*227e0*/  LD.E R12, desc[UR10][R10.64] ;  /* 0x0000000a0a0c7980 */ /* 0x0002e4000c101900 */
[----:B------:R-:W-:Y:S02]  /*227f0*/  IMAD R4, R4, R0, -0x80 ;  /* 0xffffff8004047424 */ /* 0x000fe400078e0200 */
[----:B------:R-:W3:Y:S03]  /*22800*/  LD.E R11, desc[UR12][R8.64] ;  /* 0x0000000c080b7980 */ /* 0x000ee6000c101900 */
[----:B-1----:R-:W-:Y:S01]  /*22810*/  SHF.R.S32.HI R10, RZ, 0x1f, R4 ;  /* 0x0000001fff0a7819 */ /* 0x002fe20000011404 */
[----:B------:R-:W4:Y:S01]  /*22820*/  LD.E.64 R8, desc[UR8][R70.64+0x28] ;  /* 0x0000280846087980 */ /* 0x000f22000c101b00 */
[-C--:B--2---:R-:W-:Y:S02]  /*22830*/  IMAD R0, R7, R4.reuse, RZ ;  /* 0x0000000407007224 */ /* 0x084fe400078e02ff */
[C---:B------:R-:W-:Y:S04]  /*22840*/  IMAD.WIDE.U32 R4, R6.reuse, R4, RZ ;  /* 0x0000000406047225 */ /* 0x040fe800078e00ff */
[----:B------:R-:W-:Y:S04]  /*22850*/  IMAD R6, R6, R10, R0 ;  /* 0x0000000a06067224 */ /* 0x000fe800078e0200 */
[----:B------:R-:W-:Y:S01]  /*22860*/  IMAD.IADD R5, R5, 0x1, R6 ;  /* 0x0000000105057824 */ /* 0x000fe200078e0206 */
[----:B---3--:R-:W-:Y:S04]  /*22870*/  IADD3 R11, -R11, R12, RZ ;  /* 0x0000000c0b0b7210 */ /* 0x008fe80007ffe1ff */
[----:B------:R-:W-:Y:S01]  /*22880*/  SHF.R.S32.HI R6, RZ, 0x1f, R11 ;  /* 0x0000001fff067819 */ /* 0x000fe2000001140b */
[----:B----4-:R-:W-:Y:S02]  /*22890*/  IMAD R0, R9, R11, RZ ;  /* 0x0000000b09007224 */ /* 0x010fe400078e02ff */
[----:B------:R-:W-:Y:S04]  /*228a0*/  IMAD.WIDE.U32 R4, R11, R8, R4 ;  /* 0x000000080b047225 */ /* 0x000fe800078e0004 */
[----:B------:R-:W-:Y:S02]  /*228b0*/  IMAD R8, R8, R6, R0 ;  /* 0x0000000608087224 */ /* 0x000fe400078e0200 */
[----:B------:R-:W-:Y:S02]  /*228c0*/  IMAD.MOV.U32 R0, RZ, RZ, R4 ;  /* 0x000000ffff007224 */ /* 0x000fe400078e0004 */
[----:B------:R-:W-:Y:S01]  /*228d0*/  IMAD.IADD R5, R5, 0x1, R8 ;  /* 0x0000000105057824 */ /* 0x000fe200078e0208 */
[----:B------:R-:W-:Y:S05]  /*228e0*/  BRA `(.L_x_3521) ;  /* 0x0000000000187947 */ /* 0x000fea0003800000 */
.L_x_3520:
[----:B--2---:R-:W-:Y:S02]  /*228f0*/  R2UR UR4, R2 ;  /* 0x00000000020472ca */ /* 0x004fe400000e0000 */
[----:B------:R-:W-:Y:S11]  /*22900*/  R2UR UR5, R3 ;  /* 0x00000000030572ca */ /* 0x000ff600000e0000 */
[----:B------:R-:W-:Y:S02]  /*22910*/  @!UPT UIADD3 URZ, URZ, URZ, URZ ;  /* 0x0000003f3f3ff290 */ /* 0x000fe4000fffe03f */
[----:B-1----:R-:W2:Y:S02]  /*22920*/  LD.E R0, desc[UR4][R70.64+0x40] ;  /* 0x0000400446007980 */ /* 0x002ea4000c101900 */
[----:B--2---:R-:W-:Y:S05]  /*22930*/  IMAD.U32 R0, R0, -0x80, RZ ;  /* 0xffffff8000007824 */ /* 0x004fea00078e00ff */
[----:B------:R-:W-:Y:S02]  /*22940*/  SHF.R.S32.HI R5, RZ, 0x1f, R0 ;  /* 0x0000001fff057819 */ /* 0x000fe40000011400 */
.L_x_3521:
[----:B------:R-:W-:Y:S05]  /*22950*/  BSYNC B0 ;  /* 0x0000000000007941 */ /* 0x000fea0003800000 */
.L_x_3519:
        /* <DEDUP_REMOVED lines=9> */
[----:B------:R-:W-:Y:S01]  /*229f0*/  @P2 IMAD.MOV.U32 R9, RZ, RZ, R237 ;  /* 0x000000ffff092224 */ /* 0x000fe200078e00ed */
[C---:B------:R-:W-:Y:S02]  /*22a00*/  @P3 R2UR UR9, R3.reuse ;  /* 0x00000000030932ca */ /* 0x040fe400000e0000 */
[----:B------:R-:W-:Y:S02]  /*22a10*/  @P2 R2UR UR4, R2 ;  /* 0x00000000020422ca */ /* 0x000fe400000e0000 */
[C---:B------:R-:W-:Y:S02]  /*22a20*/  @P2 R2UR UR5, R3.reuse ;  /* 0x00000000030522ca */ /* 0x040fe400000e0000 */
[----:B------:R-:W-:Y:S02]  /*22a30*/  @P2 MOV R8, R236 ;  /* 0x000000ec00082202 */ /* 0x000fe40000000f00 */
[----:B------:R-:W-:Y:S02]  /*22a40*/  @P3 LEA R6, P4, R4, R205, 0x1 ;  /* 0x000000cd04063211 */ /* 0x000fe400078808ff */
[----:B------:R-:W-:Y:S02]  /*22a50*/  @P2 R2UR UR12, R2 ;  /* 0x00000000020c22ca */ /* 0x000fe400000e0000 */
[C-C-:B------:R-:W-:Y:S01]  /*22a60*/  @P3 LEA.HI.X R7, R4.reuse, R203, R5.reuse, 0x1, P4 ;  /* 0x000000cb04073211 */ /* 0x140fe200020f0c05 */
[----:B------:R-:W-:Y:S01]  /*22a70*/  @!PT LDS RZ, [RZ] ;  /* 0x00000000fffff984 */ /* 0x000fe20000000800 */
[----:B------:R-:W-:Y:S01]  /*22a80*/  @!PT LDS RZ, [RZ] ;  /* 0x00000000fffff984 */ /* 0x000fe20000000800 */
[----:B------:R-:W-:Y:S01]  /*22a90*/  @!PT LDS RZ, [RZ] ;  /* 0x00000000fffff984 */ /* 0x000fe20000000800 */
[----:B------:R-:W-:Y:S01]  /*22aa0*/  @P3 LDGSTS.E.BYPASS.LTC128B.128 [R235+0xc000], desc[UR8][R236.64] ;  /* 0x0c000000eceb3fae */ /* 0x000fe2000b901d48 */
[C---:B------:R-:W-:Y:S02]  /*22ab0*/  @P2 R2UR UR13, R3.reuse ;  /* 0x00000000030d22ca */ /* 0x040fe400000e0000 */
[----:B------:R-:W-:Y:S02]  /*22ac0*/  @P2 LEA R30, P0, R4, R205, 0x1 ;  /* 0x000000cd041e2211 */ /* 0x000fe400078008ff */
        /* <DEDUP_REMOVED lines=11> */
[----:B------:R-:W-:Y:S02]  /*22b80*/  @P3 LEA R28, P4, R0, R205, 0x1 ;  /* 0x000000cd001c3211 */ /* 0x000fe400078808ff */
[----:B------:R-:W-:Y:S02]  /*22b90*/  IADD3.X R5, R5, R249, RZ, P1, !PT ;  /* 0x000000f905057210 */ /* 0x000fe40000ffe4ff */
[----:B------:R-:W-:Y:S02]  /*22ba0*/  @P2 R2UR UR8, R2 ;  /* 0x00000000020822ca */ /* 0x000fe400000e0000 */
[C-C-:B------:R-:W-:Y:S02]  /*22bb0*/  @P3 LEA.HI.X R29, R0.reuse, R203, R5.reuse, 0x1, P4 ;  /* 0x000000cb001d3211 */ /* 0x140fe400020f0c05 */
[----:B------:R-:W-:Y:S01]  /*22bc0*/  @P2 R2UR UR9, R3 ;  /* 0x00000000030922ca */ /* 0x000fe200000e0000 */
[----:B------:R-:W-:Y:S01]  /*22bd0*/  @!PT LDS RZ, [RZ] ;  /* 0x00000000fffff984 */ /* 0x000fe20000000800 */
[----:B------:R-:W-:Y:S01]  /*22be0*/  @!PT LDS RZ, [RZ] ;  /* 0x00000000fffff984 */ /* 0x000fe20000000800 */
[----:B------:R-:W-:Y:S01]  /*22bf0*/  @!PT LDS RZ, [RZ] ;  /* 0x00000000fffff984 */ /* 0x000fe20000000800 */
[----:B------:R2:W-:Y:S01]  /*22c00*/  @P3 LDGSTS.E.BYPASS.LTC128B.128 [R235+0xc800], desc[UR4][R6.64] ;  /* 0x0c80000006eb3fae */ /* 0x0005e2000b901d44 */
[C---:B------:R-:W-:Y:S02]  /*22c10*/  @P2 LEA R26, P0, R0.reuse, R205, 0x1 ;  /* 0x000000cd001a2211 */ /* 0x040fe400078008ff */
[CC--:B------:R-:W-:Y:S02]  /*22c20*/  IADD3 R4, P1, R0.reuse, R248.reuse, RZ ;  /* 0x000000f800047210 */ /* 0x0c0fe40007f3e0ff */
[----:B------:R-:W-:Y:S01]  /*22c30*/  @!P3 STS.128 [R235+0xc800], RZ ;  /* 0x00c800ffeb00b388 */ /* 0x000fe20000000c00 */
[----:B------:R-:W-:Y:S02]  /*22c40*/  @P2 LEA.HI.X R27, R0, R203, R5, 0x1, P0 ;  /* 0x000000cb001b2211 */ /* 0x000fe400000f0c05 */
[CC--:B------:R-:W-:Y:S02]  /*22c50*/  @P3 LEA R24, P4, R4.reuse, R205.reuse, 0x1 ;  /* 0x000000cd04183211 */ /* 0x0c0fe400078808ff */
[----:B------:R-:W-:Y:S01]  /*22c60*/  @!PT LDS RZ, [RZ] ;  /* 0x00000000fffff984 */ /* 0x000fe20000000800 */
[----:B------:R-:W-:Y:S01]  /*22c70*/  @!PT LDS RZ, [RZ] ;  /* 0x00000000fffff984 */ /* 0x000fe20000000800 */
[----:B------:R-:W-:Y:S01]  /*22c80*/  @!PT LDS RZ, [RZ] ;  /* 0x00000000fffff984 */ /* 0x000fe20000000800 */
[----:B------:R-:W-:Y:S01]  /*22c90*/  @P2 LDGSTS.E.BYPASS.LTC128B.128 [R235+0x10800], desc[UR12][R30.64+0x80] ;  /* 0x108000801eeb2fae */ /* 0x000fe2000b901d4c */
[----:B------:R-:W-:Y:S01]  /*22ca0*/  IMAD.X R5, R5, 0x1, R249, P1 ;  /* 0x0000000105057824 */ /* 0x000fe200008e06f9 */
[C---:B------:R-:W-:Y:S03]  /*22cb0*/  @P2 LEA R22, P0, R4.reuse, R205, 0x1 ;  /* 0x000000cd04162211 */ /* 0x040fe600078008ff */
[----:B------:R-:W-:Y:S01]  /*22cc0*/  @!P2 STS.128 [R235+0x10800], RZ ;  /* 0x010800ffeb00a388 */ /* 0x000fe20000000c00 */
[CC--:B------:R-:W-:Y:S02]  /*22cd0*/  IADD3 R0, P1, R4.reuse, R248.reuse, RZ ;  /* 0x000000f804007210 */ /* 0x0c0fe40007f3e0ff */
[CCC-:B------:R-:W-:Y:S02]  /*22ce0*/  @P3 LEA.HI.X R25, R4.reuse, R203.reuse, R5.reuse, 0x1, P4 ;  /* 0x000000cb04193211 */ /* 0x1c0fe400020f0c05 */
[----:B------:R-:W-:Y:S01]  /*22cf0*/  @!PT LDS RZ, [RZ] ;  /* 0x00000000fffff984 */ /* 0x000fe20000000800 */
[----:B------:R-:W-:Y:S01]  /*22d00*/  @!PT LDS RZ, [RZ] ;  /* 0x00000000fffff984 */ /* 0x000fe20000000800 */
[----:B------:R-:W-:Y:S01]  /*22d10*/  @!PT LDS RZ, [RZ] ;  /* 0x00000000fffff984 */ /* 0x000fe20000000800 */
[----:B------:R-:W-:Y:S01]  /*22d20*/  @P3 LDGSTS.E.BYPASS.LTC128B.128 [R235+0xd000], desc[UR10][R28.64] ;  /* 0x0d0000001ceb3fae */ /* 0x000fe2000b901d4a */
[----:B------:R-:W-:Y:S02]  /*22d30*/  @P2 LEA.HI.X R23, R4, R203, R5, 0x1, P0 ;  /* 0x000000cb04172211 */ /* 0x000fe400000f0c05 */
[C---:B------:R-:W-:Y:S02]  /*22d40*/  @P3 LEA R20, P4, R0.reuse, R205, 0x1 ;  /* 0x000000cd00143211 */ /* 0x040fe400078808ff */
[----:B------:R-:W-:Y:S01]  /*22d50*/  @!P3 STS.128 [R235+0xd000], RZ ;  /* 0x00d000ffeb00b388 */ /* 0x000fe20000000c00 */
[----:B------:R-:W-:Y:S02]  /*22d60*/  IADD3.X R5, R5, R249, RZ, P1, !PT ;  /* 0x000000f905057210 */ /* 0x000fe40000ffe4ff */
[C---:B------:R-:W-:Y:S02]  /*22d70*/  @P2 LEA R18, P0, R0.reuse, R205, 0x1 ;  /* 0x000000cd00122211 */ /* 0x040fe400078008ff */
[----:B------:R-:W-:Y:S01]  /*22d80*/  @!PT LDS RZ, [RZ] ;  /* 0x00000000fffff984 */ /* 0x000fe20000000800 */
[----:B------:R-:W-:Y:S01]  /*22d90*/  @!PT LDS RZ, [RZ] ;  /* 0x00000000fffff984 */ /* 0x000fe20000000800 */
[----:B------:R-:W-:Y:S01]  /*22da0*/  @!PT LDS RZ, [RZ] ;  /* 0x00000000fffff984 */ /* 0x000fe20000000800 */
[----:B------:R-:W-:Y:S01]  /*22db0*/  @P2 LDGSTS.E.BYPASS.LTC128B.128 [R235+0x11000], desc[UR8][R26.64+0x80] ;  /* 0x110000801aeb2fae */ /* 0x000fe2000b901d48 */
[CCC-:B------:R-:W-:Y:S02]  /*22dc0*/  @P3 LEA.HI.X R21, R0.reuse, R203.reuse, R5.reuse, 0x1, P4 ;  /* 0x000000cb00153211 */ /* 0x1c0fe400020f0c05 */
[CC--:B------:R-:W-:Y:S02]  /*22dd0*/  IADD3 R4, P1, R0.reuse, R248.reuse, RZ ;  /* 0x000000f800047210 */ /* 0x0c0fe40007f3e0ff */
[----:B------:R-:W-:Y:S01]  /*22de0*/  @!P2 STS.128 [R235+0x11000], RZ ;  /* 0x011000ffeb00a388 */ /* 0x000fe20000000c00 */
[----:B------:R-:W-:Y:S02]  /*22df0*/  @P2 LEA.HI.X R19, R0, R203, R5, 0x1, P0 ;  /* 0x000000cb00132211 */ /* 0x000fe400000f0c05 */
[----:B------:R-:W-:Y:S02]  /*22e00*/  @P3 LEA R16, P4, R4, R205, 0x1 ;  /* 0x000000cd04103211 */ /* 0x000fe400078808ff */
        /* <DEDUP_REMOVED lines=8> */
[C-C-:B------:R-:W-:Y:S02]  /*22e90*/  @P3 LEA.HI.X R17, R4.reuse, R203, R5.reuse, 0x1, P4 ;  /* 0x000000cb04113211 */ /* 0x140fe400020f0c05 */
[----:B------:R-:W-:Y:S01]  /*22ea0*/  @!PT LDS RZ, [RZ] ;  /* 0x00000000fffff984 */ /* 0x000fe20000000800 */
[----:B------:R-:W-:Y:S01]  /*22eb0*/  @!PT LDS RZ, [RZ] ;  /* 0x00000000fffff984 */ /* 0x000fe20000000800 */
[----:B------:R-:W-:Y:S01]  /*22ec0*/  @!PT LDS RZ, [RZ] ;  /* 0x00000000fffff984 */ /* 0x000fe20000000800 */
[----:B------:R-:W-:Y:S01]  /*22ed0*/  @P2 LDGSTS.E.BYPASS.LTC128B.128 [R235+0x11800], desc[UR12][R22.64+0x80] ;  /* 0x1180008016eb2fae */ /* 0x000fe2000b901d4c */
[C---:B------:R-:W-:Y:S02]  /*22ee0*/  @P2 LEA R14, P1, R4.reuse, R205, 0x1 ;  /* 0x000000cd040e2211 */ /* 0x040fe400078208ff */
[CC--:B------:R-:W-:Y:S02]  /*22ef0*/  IADD3 R0, P0, R4.reuse, R248.reuse, RZ ;  /* 0x000000f804007210 */ /* 0x0c0fe40007f1e0ff */
        /* <DEDUP_REMOVED lines=8> */
[----:B------:R-:W-:Y:S02]  /*22f80*/  @P3 LEA R12, P6, R0, R205, 0x1 ;  /* 0x000000cd000c3211 */ /* 0x000fe400078c08ff */
[----:B------:R-:W-:Y:S01]  /*22f90*/  @!P3 STS.128 [R235+0xe000], RZ ;  /* 0x00e000ffeb00b388 */ /* 0x000fe20000000c00 */
[----:B------:R-:W-:Y:S02]  /*22fa0*/  IADD3.X R5, R5, R249, RZ, P0, !PT ;  /* 0x000000f905057210 */ /* 0x000fe400007fe4ff */
[----:B------:R-:W-:Y:S02]  /*22fb0*/  @P2 R2UR UR10, R2 ;  /* 0x00000000020a22ca */ /* 0x000fe400000e0000 */
[----:B------:R-:W-:Y:S01]  /*22fc0*/  @!PT LDS RZ, [RZ] ;  /* 0x00000000fffff984 */ /* 0x000fe20000000800 */
[----:B------:R-:W-:Y:S01]  /*22fd0*/  @!PT LDS RZ, [RZ] ;  /* 0x00000000fffff984 */ /* 0x000fe20000000800 */
[----:B------:R-:W-:Y:S01]  /*22fe0*/  @!PT LDS RZ, [RZ] ;  /* 0x00000000fffff984 */ /* 0x000fe20000000800 */
[----:B------:R-:W-:Y:S01]  /*22ff0*/  @P2 LDGSTS.E.BYPASS.LTC128B.128 [R235+0x12000], desc[UR8][R18.64+0x80] ;  /* 0x1200008012eb2fae */ /* 0x000fe2000b901d48 */
[C-C-:B------:R-:W-:Y:S02]  /*23000*/  @P3 LEA.HI.X R13, R0.reuse, R203, R5.reuse, 0x1, P6 ;  /* 0x000000cb000d3211 */ /* 0x140fe400030f0c05 */
[C---:B------:R-:W-:Y:S02]  /*23010*/  @P2 R2UR UR11, R3.reuse ;  /* 0x00000000030b22ca */ /* 0x040fe400000e0000 */
[----:B------:R-:W-:Y:S01]  /*23020*/  @!P2 STS.128 [R235+0x12000], RZ ;  /* 0x012000ffeb00a388 */ /* 0x000fe20000000c00 */
[C---:B-1----:R-:W-:Y:S02]  /*23030*/  @P2 LEA R8, P1, R0.reuse, R205, 0x1 ;  /* 0x000000cd00082211 */ /* 0x042fe400078208ff */
[C---:B------:R-:W-:Y:S02]  /*23040*/  IADD3 R4, P5, R0.reuse, R248, RZ ;  /* 0x000000f800047210 */ /* 0x040fe40007fbe0ff */
[----:B------:R-:W-:Y:S01]  /*23050*/  @!PT LDS RZ, [RZ] ;  /* 0x00000000fffff984 */ /* 0x000fe20000000800 */
[----:B------:R-:W-:Y:S01]  /*23060*/  @!PT LDS RZ, [RZ] ;  /* 0x00000000fffff984 */ /* 0x000fe20000000800 */
[----:B------:R-:W-:Y:S01]  /*23070*/  @!PT LDS RZ, [RZ] ;  /* 0x00000000fffff984 */ /* 0x000fe20000000800 */
[----:B------:R1:W-:Y:S01]  /*23080*/  @P3 LDGSTS.E.BYPASS.LTC128B.128 [R235+0xe800], desc[UR4][R16.64] ;  /* 0x0e80000010eb3fae */ /* 0x0003e2000b901d44 */
[----:B------:R-:W-:Y:S02]  /*23090*/  @P2 LEA.HI.X R9, R0, R203, R5, 0x1, P1 ;  /* 0x000000cb00092211 */ /* 0x000fe400008f0c05 */
[----:B------:R-:W-:Y:S02]  /*230a0*/  @P3 R2UR UR8, R2 ;  /* 0x00000000020832ca */ /* 0x000fe400000e0000 */
[----:B------:R-:W-:Y:S01]  /*230b0*/  @!P3 STS.128 [R235+0xe800], RZ ;  /* 0x00e800ffeb00b388 */ /* 0x000fe20000000c00 */
[----:B------:R-:W-:Y:S01]  /*230c0*/  @P3 R2UR UR9, R3 ;  /* 0x00000000030932ca */ /* 0x000fe200000e0000 */
[----:B--2---:R-:W-:Y:S01]  /*230d0*/  IMAD.X R7, R5, 0x1, R249, P5 ;  /* 0x0000000105077824 */ /* 0x004fe200028e06f9 */
[----:B------:R-:W-:Y:S02]  /*230e0*/  @P3 LEA R10, P4, R4, R205, 0x1 ;  /* 0x000000cd040a3211 */ /* 0x000fe400078808ff */
[----:B------:R-:W-:Y:S01]  /*230f0*/  @!PT LDS RZ, [RZ] ;  /* 0x00000000fffff984 */ /* 0x000fe20000000800 */
[----:B------:R-:W-:Y:S01]  /*23100*/  @!PT LDS RZ, [RZ] ;  /* 0x00000000fffff984 */ /* 0x000fe20000000800 */
[----:B------:R-:W-:Y:S01]  /*23110*/  @!PT LDS RZ, [RZ] ;  /* 0x00000000fffff984 */ /* 0x000fe20000000800 */
[----:B------:R-:W-:Y:S01]  /*23120*/  @P2 LDGSTS.E.BYPASS.LTC128B.128 [R235+0x12800], desc[UR14][R14.64+0x80] ;  /* 0x128000800eeb2fae */ /* 0x000fe2000b901d4e */
[----:B------:R-:W-:Y:S02]  /*23130*/  @P2 R2UR UR4, R2 ;  /* 0x00000000020422ca */ /* 0x000fe400000e0000 */
[C-C-:B------:R-:W-:Y:S02]  /*23140*/  @P3 LEA.HI.X R11, R4.reuse, R203, R7.reuse, 0x1, P4 ;  /* 0x000000cb040b3211 */ /* 0x140fe400020f0c07 */
        /* <DEDUP_REMOVED lines=28> */
[----:B-1----:R-:W-:Y:S05]  /*23310*/  LDSM.16.M88.4 R16, [R208+0x4800] ;  /* 0x00480000d010783b */ /* 0x002fea0000000200 */
[----:B------:R-:W-:Y:S05]  /*23320*/  LDSM.16.M88.4 R24, [R208+0x5000] ;  /* 0x00500000d018783b */ /* 0x000fea0000000200 */
[----:B--2---:R-:W3:Y:S05]  /*23330*/  LDSM.16.M88.4 R8, [R208+0x4000] ;  /* 0x00400000d008783b */ /* 0x004eea0000000200 */
[----:B------:R-:W1:Y:S05]  /*23340*/  LDSM.16.M88.4 R32, [R208+0x5800] ;  /* 0x00580000d020783b */ /* 0x000e6a0000000200 */
[----:B------:R-:W0:Y:S05]  /*23350*/  LDGDEPBAR ;  /* 0x00000000000079af */ /* 0x000e2a0000000000 */
[----:B------:R-:W2:Y:S05]  /*23360*/  LDSM.16.M88.4 R40, [R208+0x6000] ;  /* 0x00600000d028783b */ /* 0x000eaa0000000200 */
[----:B------:R-:W4:Y:S05]  /*23370*/  LDSM.16.M88.4 R48, [R208+0x6800] ;  /* 0x00680000d030783b */ /* 0x000f2a0000000200 */
[----:B------:R-:W5:Y:S05]  /*23380*/  LDSM.16.M88.4 R56, [R208+0x7000] ;  /* 0x00700000d038783b */ /* 0x000f6a0000000200 */
[----:B------:R-:W5:Y:S05]  /*23390*/  LDSM.16.M88.4 R140, [R208+0x7800] ;  /* 0x00780000d08c783b */ /* 0x000f6a0000000200 */
[----:B------:R-:W-:Y:S05]  /*233a0*/  LDSM.16.M88.4 R144, [R217] ;  /* 0x00000000d990783b */ /* 0x000fea0000000200 */
[----:B------:R-:W5:Y:S01]  /*233b0*/  LDSM.16.M88.4 R148, [R215] ;  /* 0x00000000d794783b */ /* 0x000f620000000200 */
[C---:B---3--:R-:W-:Y:S04]  /*233c0*/  HMMA.16816.F32 R4, R64.reuse, R8, RZ ;  /* 0x000000084004723c */ /* 0x048fe800000018ff */
[----:B------:R-:W3:Y:S02]  /*233d0*/  LDSM.16.M88.4 R152, [R234] ;  /* 0x00000000ea98783b */ /* 0x000ee40000000200 */
[C---:B------:R-:W-:Y:S03]  /*233e0*/  HMMA.16816.F32 R8, R64.reuse, R10, RZ ;  /* 0x0000000a4008723c */ /* 0x040fe600000018ff */
[----:B------:R-:W3:Y:S03]  /*233f0*/  LDSM.16.M88.4 R156, [R233] ;  /* 0x00000000e99c783b */ /* 0x000ee60000000200 */
[C---:B------:R-:W-:Y:S02]  /*23400*/  HMMA.16816.F32 R12, R64.reuse, R16, RZ ;  /* 0x00000010400c723c */ /* 0x040fe400000018ff */
[----:B------:R-:W3:Y:S04]  /*23410*/  LDSM.16.M88.4 R160, [R232] ;  /* 0x00000000e8a0783b */ /* 0x000ee80000000200 */
[C---:B------:R-:W-:Y:S01]  /*23420*/  HMMA.16816.F32 R16, R64.reuse, R18, RZ ;  /* 0x000000124010723c */ /* 0x040fe200000018ff */
[----:B------:R-:W-:Y:S05]  /*23430*/  LDSM.16.M88.4 R164, [R230] ;  /* 0x00000000e6a4783b */ /* 0x000fea0000000200 */
[C---:B------:R-:W-:Y:S01]  /*23440*/  HMMA.16816.F32 R20, R64.reuse, R24, RZ ;  /* 0x000000184014723c */ /* 0x040fe200000018ff */
[----:B------:R-:W-:Y:S05]  /*23450*/  LDSM.16.M88.4 R168, [R219] ;  /* 0x00000000dba8783b */ /* 0x000fea0000000200 */
[C---:B------:R-:W-:Y:S01]  /*23460*/  HMMA.16816.F32 R24, R64.reuse, R26, RZ ;  /* 0x0000001a4018723c */ /* 0x040fe200000018ff */
[----:B------:R-:W-:Y:S05]  /*23470*/  LDSM.16.M88.4 R172, [R214+0x4000] ;  /* 0x00400000d6ac783b */ /* 0x000fea0000000200 */
[C---:B-1----:R-:W-:Y:S01]  /*23480*/  HMMA.16816.F32 R28, R64.reuse, R32, RZ ;  /* 0x00000020401c723c */ /* 0x042fe200000018ff */
[----:B------:R-:W-:Y:S05]  /*23490*/  LDSM.16.M88.4 R176, [R213+0x1000] ;  /* 0x00100000d5b0783b */ /* 0x000fea0000000200 */
[C---:B------:R-:W-:Y:S01]  /*234a0*/  HMMA.16816.F32 R32, R64.reuse, R34, RZ ;  /* 0x000000224020723c */ /* 0x040fe200000018ff */
[----:B------:R-:W-:Y:S05]  /*234b0*/  LDSM.16.M88.4 R180, [R213+0x2000] ;  /* 0x00200000d5b4783b */ /* 0x000fea0000000200 */
[C---:B--2---:R-:W-:Y:S01]  /*234c0*/  HMMA.16816.F32 R36, R64.reuse, R40, RZ ;  /* 0x000000284024723c */ /* 0x044fe200000018ff */
[----:B------:R-:W2:Y:S05]  /*234d0*/  LD.E R0, desc[UR4][R70.64+0x18c] ;  /* 0x00018c0446007980 */ /* 0x000eaa000c101900 */
[----:B------:R-:W-:Y:S01]  /*234e0*/  LDSM.16.M88.4 R184, [R214+0x9800] ;  /* 0x00980000d6b8783b */ /* 0x000fe20000000200 */
[C---:B------:R-:W-:Y:S04]  /*234f0*/  HMMA.16816.F32 R40, R64.reuse, R42, RZ ;  /* 0x0000002a4028723c */ /* 0x040fe800000018ff */
[----:B------:R-:W-:Y:S02]  /*23500*/  LDSM.16.M88.4 R188, [R214+0xa800] ;  /* 0x00a80000d6bc783b */ /* 0x000fe40000000200 */
[C---:B----4-:R-:W-:Y:S03]  /*23510*/  HMMA.16816.F32 R44, R64.reuse, R48, RZ ;  /* 0x00000030402c723c */ /* 0x050fe600000018ff */
[----:B------:R-:W-:Y:S03]  /*23520*/  LDSM.16.M88.4 R192, [R214+0xb000] ;  /* 0x00b00000d6c0783b */ /* 0x000fe60000000200 */
[C---:B------:R-:W-:Y:S02]  /*23530*/  HMMA.16816.F32 R48, R64.reuse, R50, RZ ;  /* 0x000000324030723c */ /* 0x040fe400000018ff */
[----:B------:R-:W-:Y:S04]  /*23540*/  LDSM.16.M88.4 R196, [R214+0xb800] ;  /* 0x00b80000d6c4783b */ /* 0x000fe80000000200 */
[C---:B-----5:R-:W-:Y:S01]  /*23550*/  HMMA.16816.F32 R52, R64.reuse, R56, RZ ;  /* 0x000000384034723c */ /* 0x060fe200000018ff */
[----:B------:R-:W-:Y:S05]  /*23560*/  LDSM.16.M88.4 R200, [R218+0x2000] ;  /* 0x00200000dac8783b */ /* 0x000fea0000000200 */
[C---:B------:R-:W-:Y:S01]  /*23570*/  HMMA.16816.F32 R56, R64.reuse, R58, RZ ;  /* 0x0000003a4038723c */ /* 0x040fe200000018ff */
[----:B------:R-:W-:Y:S05]  /*23580*/  LDSM.16.M88.4 R204, [R213+0x4000] ;  /* 0x00400000d5cc783b */ /* 0x000fea0000000200 */
[C---:B------:R-:W-:Y:S06]  /*23590*/  HMMA.16816.F32 R60, R64.reuse, R140, RZ ;  /* 0x0000008c403c723c */ /* 0x040fec00000018ff */
[----:B------:R-:W-:Y:S01]  /*235a0*/  HMMA.16816.F32 R64, R64, R142, RZ ;  /* 0x0000008e4040723c */ /* 0x000fe200000018ff */
[----:B------:R-:W1:Y:S05]  /*235b0*/  LDSM.16.M88.4 R140, [R231] ;  /* 0x00000000e78c783b */ /* 0x000e6a0000000200 */
[C---:B------:R-:W-:Y:S06]  /*235c0*/  HMMA.16816.F32 R4, R144.reuse, R148, R4 ;  /* 0x000000949004723c */ /* 0x040fec0000001804 */
[C---:B------:R-:W-:Y:S01]  /*235d0*/  HMMA.16816.F32 R8, R144.reuse, R150, R8 ;  /* 0x000000969008723c */ /* 0x040fe20000001808 */
[----:B------:R-:W4:Y:S05]  /*235e0*/  LDSM.16.M88.4 R148, [R229] ;  /* 0x00000000e594783b */ /* 0x000f2a0000000200 */
        /* <DEDUP_REMOVED lines=14> */
[----:B------:R-:W-:Y:S05]  /*236d0*/  LDSM.16.M88.4 R164, [R218] ;  /* 0x00000000daa4783b */ /* 0x000fea0000000200 */
[C---:B----4-:R-:W-:Y:S06]  /*236e0*/  HMMA.16816.F32 R52, R144.reuse, R148, R52 ;  /* 0x000000949034723c */ /* 0x050fec0000001834 */
[C---:B------:R-:W-:Y:S01]  /*236f0*/  HMMA.16816.F32 R56, R144.reuse, R150, R56 ;  /* 0x000000969038723c */ /* 0x040fe20000001838 */
[----:B------:R-:W-:Y:S05]  /*23700*/  LDSM.16.M88.4 R148, [R214+0x6800] ;  /* 0x00680000d694783b */ /* 0x000fea0000000200 */
[C---:B---3--:R-:W-:Y:S06]  /*23710*/  HMMA.16816.F32 R60, R144.reuse, R152, R60 ;  /* 0x00000098903c723c */ /* 0x048fec000000183c */
[----:B------:R-:W-:Y:S01]  /*23720*/  HMMA.16816.F32 R64, R144, R154, R64 ;  /* 0x0000009a9040723c */ /* 0x000fe20000001840 */
[----:B------:R-:W3:Y:S05]  /*23730*/  LDSM.16.M88.4 R144, [R214+0x6000] ;  /* 0x00600000d690783b */ /* 0x000eea0000000200 */
[C---:B------:R-:W-:Y:S01]  /*23740*/  HMMA.16816.F32 R4, R168.reuse, R172, R4 ;  /* 0x000000aca804723c */ /* 0x040fe20000001804 */
[----:B------:R-:W4:Y:S05]  /*23750*/  LDSM.16.M88.4 R152, [R214+0x7000] ;  /* 0x00700000d698783b */ /* 0x000f2a0000000200 */
[C---:B------:R-:W-:Y:S01]  /*23760*/  HMMA.16816.F32 R8, R168.reuse, R174, R8 ;  /* 0x000000aea808723c */ /* 0x040fe20000001808 */
[----:B------:R-:W-:Y:S05]  /*23770*/  LDSM.16.M88.4 R172, [R213] ;  /* 0x00000000d5ac783b */ /* 0x000fea0000000200 */
        /* <DEDUP_REMOVED lines=18> */
[C---:B-----5:R-:W-:Y:S06]  /*238a0*/  HMMA.16816.F32 R60, R168.reuse, R156, R60 ;  /* 0x0000009ca83c723c */ /* 0x060fec000000183c */
[----:B------:R-:W-:Y:S01]  /*238b0*/  HMMA.16816.F32 R64, R168, R158, R64 ;  /* 0x0000009ea840723c */ /* 0x000fe20000001840 */
[----:B------:R-:W-:Y:S05]  /*238c0*/  LDSM.16.M88.4 R156, [R208+0x8000] ;  /* 0x00800000d09c783b */ /* 0x000fea0000000200 */
[C---:B------:R-:W-:Y:S01]  /*238d0*/  HMMA.16816.F32 R4, R164.reuse, R172, R4 ;  /* 0x000000aca404723c */ /* 0x040fe20000001804 */
[----:B------:R-:W-:Y:S05]  /*238e0*/  LDSM.16.M88.4 R168, [R208+0x9000] ;  /* 0x00900000d0a8783b */ /* 0x000fea0000000200 */
        /* <DEDUP_REMOVED lines=20> */
[C---:B----4-:R-:W-:Y:S06]  /*23a30*/  HMMA.16816.F32 R60, R164.reuse, R152, R60 ;  /* 0x00000098a43c723c */ /* 0x050fec000000183c */
[----:B------:R-:W-:Y:S01]  /*23a40*/  HMMA.16816.F32 R64, R164, R154, R64 ;  /* 0x0000009aa440723c */ /* 0x000fe20000001840 */
[----:B------:R-:W-:Y:S05]  /*23a50*/  LDSM.16.M88.4 R152, [R217+0x2000] ;  /* 0x00200000d998783b */ /* 0x000fea0000000200 */
[C---:B-1----:R-:W-:Y:S01]  /*23a60*/  HMMA.16816.F32 R4, R140.reuse, R156, R4 ;  /* 0x0000009c8c04723c */ /* 0x042fe20000001804 */
[----:B------:R-:W1:Y:S05]  /*23a70*/  LDSM.16.M88.4 R164, [R227] ;  /* 0x00000000e3a4783b */ /* 0x000e6a0000000200 */
[C---:B------:R-:W-:Y:S01]  /*23a80*/  HMMA.16816.F32 R8, R140.reuse, R158, R8 ;  /* 0x0000009e8c08723c */ /* 0x040fe20000001808 */
[----:B------:R-:W4:Y:S05]  /*23a90*/  LDSM.16.M88.4 R156, [R226] ;  /* 0x00000000e29c783b */ /* 0x000f2a0000000200 */
[C---:B------:R-:W-:Y:S06]  /*23aa0*/  HMMA.16816.F32 R12, R140.reuse, R160, R12 ;  /* 0x000000a08c0c723c */ /* 0x040fec000000180c */
[C---:B------:R-:W-:Y:S01]  /*23ab0*/  HMMA.16816.F32 R16, R140.reuse, R162, R16 ;  /* 0x000000a28c10723c */ /* 0x040fe20000001810 */
[----:B------:R-:W2:Y:S05]  /*23ac0*/  LDSM.16.M88.4 R160, [R225] ;  /* 0x00000000e1a0783b */ /* 0x000eaa0000000200 */
[C---:B------:R-:W-:Y:S06]  /*23ad0*/  HMMA.16816.F32 R20, R140.reuse, R168, R20 ;  /* 0x000000a88c14723c */ /* 0x040fec0000001814 */
[C---:B------:R-:W-:Y:S01]  /*23ae0*/  HMMA.16816.F32 R24, R140.reuse, R170, R24 ;  /* 0x000000aa8c18723c */ /* 0x040fe20000001818 */
[----:B------:R-:W2:Y:S05]  /*23af0*/  LDSM.16.M88.4 R168, [R224] ;  /* 0x00000000e0a8783b */ /* 0x000eaa0000000200 */
        /* <DEDUP_REMOVED lines=8> */
[----:B------:R-:W-:Y:S05]  /*23b80*/  LDSM.16.M88.4 R144, [R222] ;  /* 0x00000000de90783b */ /* 0x000fea0000000200 */
[C---:B-----5:R-:W-:Y:S06]  /*23b90*/  HMMA.16816.F32 R52, R140.reuse, R148, R52 ;  /* 0x000000948c34723c */ /* 0x060fec0000001834 */
[C---:B------:R-:W-:Y:S01]  /*23ba0*/  HMMA.16816.F32 R56, R140.reuse, R150, R56 ;  /* 0x000000968c38723c */ /* 0x040fe20000001838 */
[----:B------:R-:W-:Y:S05]  /*23bb0*/  LDSM.16.M88.4 R148, [R221] ;  /* 0x00000000dd94783b */ /* 0x000fea0000000200 */
[C---:B------:R-:W-:Y:S06]  /*23bc0*/  HMMA.16816.F32 R60, R140.reuse, R180, R60 ;  /* 0x000000b48c3c723c */ /* 0x040fec000000183c */
[----:B------:R-:W-:Y:S01]  /*23bd0*/  HMMA.16816.F32 R64, R140, R182, R64 ;  /* 0x000000b68c40723c */ /* 0x000fe20000001840 */
[----:B------:R-:W3:Y:S05]  /*23be0*/  LDSM.16.M88.4 R140, [R223] ;  /* 0x00000000df8c783b */ /* 0x000eea0000000200 */
[----:B------:R-:W5:Y:S01]  /*23bf0*/  LDSM.16.M88.4 R180, [R214+0x8000] ;  /* 0x00800000d6b4783b */ /* 0x000f620000000200 */
[C---:B-1----:R-:W-:Y:S06]  /*23c00*/  HMMA.16816.F32 R4, R152.reuse, R164, R4 ;  /* 0x000000a49804723c */ /* 0x042fec0000001804 */
[C---:B------:R-:W-:Y:S01]  /*23c10*/  HMMA.16816.F32 R8, R152.reuse, R166, R8 ;  /* 0x000000a69808723c */ /* 0x040fe20000001808 */
[----:B------:R-:W-:Y:S05]  /*23c20*/  LDSM.16.M88.4 R164, [R214+0x9000] ;  /* 0x00900000d6a4783b */ /* 0x000fea0000000200 */
[C---:B----4-:R-:W-:Y:S06]  /*23c30*/  HMMA.16816.F32 R12, R152.reuse, R156, R12 ;  /* 0x0000009c980c723c */ /* 0x050fec000000180c */
[C---:B------:R-:W-:Y:S01]  /*23c40*/  HMMA.16816.F32 R16, R152.reuse, R158, R16 ;  /* 0x0000009e9810723c */ /* 0x040fe20000001810 */
[----:B------:R-:W1:Y:S05]  /*23c50*/  LDSM.16.M88.4 R156, [R214+0x8800] ;  /* 0x00880000d69c783b */ /* 0x000e6a0000000200 */
[C---:B--2---:R-:W-:Y:S06]  /*23c60*/  HMMA.16816.F32 R20, R152.reuse, R160, R20 ;  /* 0x000000a09814723c */ /* 0x044fec0000001814 */
[C---:B------:R-:W-:Y:S01]  /*23c70*/  HMMA.16816.F32 R24, R152.reuse, R162, R24 ;  /* 0x000000a29818723c */ /* 0x040fe20000001818 */
[----:B------:R-:W2:Y:S05]  /*23c80*/  LDSM.16.M88.4 R160, [R214+0xa000] ;  /* 0x00a00000d6a0783b */ /* 0x000eaa0000000200 */
[C---:B------:R-:W-:Y:S06]  /*23c90*/  HMMA.16816.F32 R28, R152.reuse, R168, R28 ;  /* 0x000000a8981c723c */ /* 0x040fec000000181c */
[C---:B------:R-:W-:Y:S06]  /*23ca0*/  HMMA.16816.F32 R32, R152.reuse, R170, R32 ;  /* 0x000000aa9820723c */ /* 0x040fec0000001820 */
[C---:B---3--:R-:W-:Y:S06]  /*23cb0*/  HMMA.16816.F32 R36, R152.reuse, R140, R36 ;  /* 0x0000008c9824723c */ /* 0x048fec0000001824 */
[C---:B------:R-:W-:Y:S01]  /*23cc0*/  HMMA.16816.F32 R40, R152.reuse, R142, R40 ;  /* 0x0000008e9828723c */ /* 0x040fe20000001828 */
[----:B------:R-:W3:Y:S05]  /*23cd0*/  LDSM.16.M88.4 R140, [R213+0x4800] ;  /* 0x00480000d58c783b */ /* 0x000eea0000000200 */
        /* <DEDUP_REMOVED lines=8> */
[C---:B-1----:R-:W-:Y:S06]  /*23d60*/  HMMA.16816.F32 R12, R176.reuse, R156, R12 ;  /* 0x0000009cb00c723c */ /* 0x042fec000000180c */
        /* <DEDUP_REMOVED lines=14> */
[C---:B------:R-:W-:Y:S05]  /*23e50*/  HMMA.16816.F32 R8, R200.reuse, R206, R8 ;  /* 0x000000cec808723c */ /* 0x040fea0000001808 */
[----:B------:R-:W-:Y:S01]  /*23e60*/  MOV R205, R236 ;  /* 0x000000ec00cd7202 */ /* 0x000fe20000000f00 */
[C---:B---3--:R-:W-:Y:S06]  /*23e70*/  HMMA.16816.F32 R12, R200.reuse, R140, R12 ;  /* 0x0000008cc80c723c */ /* 0x048fec000000180c */
        /* <DEDUP_REMOVED lines=104> */
[-C--:B------:R-:W-:Y:S02]  /*24500*/  FMUL.FTZ R59, R59, R0.reuse ;  /* 0x000000003b3b7220 */ /* 0x080fe40000410000 */
[----:B------:R-:W-:Y:S06]  /*24510*/  IMAD.MOV.U32 R203, RZ, RZ, R237 ;  /* 0x000000ffffcb7224 */ /* 0x000fec00078e00ed */
        /* <DEDUP_REMOVED lines=19> */
[----:B------:R-:W1:Y:S10]  /*24650*/  MUFU.TANH R43, R43 ;  /* 0x0000002b002b7308 */ /* 0x000e740000002400 */
[----:B------:R4:W1:Y:S10]  /*24660*/  MUFU.TANH R152, R44 ;  /* 0x0000002c00987308 */ /* 0x0008740000002400 */
[----:B------:R-:W1:Y:S10]  /*24670*/  MUFU.TANH R45, R45 ;  /* 0x0000002d002d7308 */ /* 0x000e740000002400 */
[----:B------:R-:W1:Y:S10]  /*24680*/  MUFU.TANH R46, R46 ;  /* 0x0000002e002e7308 */ /* 0x000e740000002400 */
[----:B------:R-:W1:Y:S10]  /*24690*/  MUFU.TANH R47, R47 ;  /* 0x0000002f002f7308 */ /* 0x000e740000002400 */
[----:B------:R-:W1:Y:S10]  /*246a0*/  MUFU.TANH R48, R48 ;  /* 0x0000003000307308 */ /* 0x000e740000002400 */
[----:B------:R-:W1:Y:S10]  /*246b0*/  MUFU.TANH R49, R49 ;  /* 0x0000003100317308 */ /* 0x000e740000002400 */
[----:B------:R-:W1:Y:S10]  /*246c0*/  MUFU.TANH R50, R50 ;  /* 0x0000003200327308 */ /* 0x000e740000002400 */
[----:B------:R-:W1:Y:S10]  /*246d0*/  MUFU.TANH R51, R51 ;  /* 0x0000003300337308 */ /* 0x000e740000002400 */
[----:B------:R4:W1:Y:S10]  /*246e0*/  MUFU.TANH R42, R52 ;  /* 0x00000034002a7308 */ /* 0x0008740000002400 */
[----:B------:R4:W1:Y:S10]  /*246f0*/  MUFU.TANH R39, R53 ;  /* 0x0000003500277308 */ /* 0x0008740000002400 */
[----:B------:R4:W1:Y:S10]  /*24700*/  MUFU.TANH R37, R54 ;  /* 0x0000003600257308 */ /* 0x0008740000002400 */
[----:B------:R-:W1:Y:S10]  /*24710*/  MUFU.TANH R55, R55 ;  /* 0x0000003700377308 */ /* 0x000e740000002400 */
[----:B------:R-:W1:Y:S10]  /*24720*/  MUFU.TANH R56, R56 ;  /* 0x0000003800387308 */ /* 0x000e740000002400 */
[----:B------:R-:W1:Y:S10]  /*24730*/  MUFU.TANH R57, R57 ;  /* 0x0000003900397308 */ /* 0x000e740000002400 */
[----:B------:R-:W1:Y:S10]  /*24740*/  MUFU.TANH R58, R58 ;  /* 0x0000003a003a7308 */ /* 0x000e740000002400 */
[----:B------:R-:W1:Y:S10]  /*24750*/  MUFU.TANH R59, R59 ;  /* 0x0000003b003b7308 */ /* 0x000e740000002400 */
[----:B------:R4:W1:Y:S10]  /*24760*/  MUFU.TANH R36, R60 ;  /* 0x0000003c00247308 */ /* 0x0008740000002400 */
[----:B------:R4:W1:Y:S10]  /*24770*/  MUFU.TANH R38, R61 ;  /* 0x0000003d00267308 */ /* 0x0008740000002400 */
[----:B------:R-:W1:Y:S10]  /*24780*/  MUFU.TANH R62, R62 ;  /* 0x0000003e003e7308 */ /* 0x000e740000002400 */
[----:B------:R-:W1:Y:S10]  /*24790*/  MUFU.TANH R63, R63 ;  /* 0x0000003f003f7308 */ /* 0x000e740000002400 */
[----:B------:R-:W1:Y:S10]  /*247a0*/  MUFU.TANH R64, R64 ;  /* 0x0000004000407308 */ /* 0x000e740000002400 */
[----:B------:R-:W1:Y:S10]  /*247b0*/  MUFU.TANH R65, R65 ;  /* 0x0000004100417308 */ /* 0x000e740000002400 */
        /* <DEDUP_REMOVED lines=19> */
[----:B------:R-:W2:Y:S02]  /*248f0*/  I2F.RP R6, R4 ;  /* 0x0000000400067306 */ /* 0x000ea40000209400 */
[----:B------:R-:W-:Y:S08]  /*24900*/  IADD3 R10, RZ, -R10, RZ ;  /* 0x8000000aff0a7210 */ /* 0x000ff00007ffe0ff */
[----:B--2---:R-:W2:Y:S02]  /*24910*/  MUFU.RCP R6, R6 ;  /* 0x0000000600067308 */ /* 0x004ea40000001000 */
[----:B--2---:R-:W-:Y:S08]  /*24920*/  VIADD R6, R6, 0xffffffe ;  /* 0x0ffffffe06067836 */ /* 0x004ff00000000000 */
[----:B------:R2:W3:Y:S02]  /*24930*/  F2I.FTZ.U32.TRUNC.NTZ R7, R6 ;  /* 0x0000000600077305 */ /* 0x0004e4000021f000 */
[----:B--2---:R-:W-:Y:S02]  /*24940*/  IMAD.SHL.U32 R6, R246, 0x80, RZ ;  /* 0x00000080f6067824 */ /* 0x004fe400078e00ff */
[--C-:B---3--:R-:W-:Y:S02]  /*24950*/  IMAD.MOV R8, RZ, RZ, -R7.reuse ;  /* 0x000000ffff087224 */ /* 0x108fe400078e0a07 */
[C---:B-1----:R-:W-:Y:S02]  /*24960*/  VIADD R12, R6.reuse, 0xffffff00 ;  /* 0xffffff00060c7836 */ /* 0x042fe40000000000 */
[----:B------:R-:W-:Y:S02]  /*24970*/  VIADD R11, R6, 0xffffff80 ;  /* 0xffffff80060b7836 */ /* 0x000fe40000000000 */
[----:B------:R-:W-:Y:S01]  /*24980*/  IMAD R9, R8, R4, RZ ;  /* 0x0000000408097224 */ /* 0x000fe200078e02ff */
[----:B------:R-:W-:Y:S01]  /*24990*/  IABS R8, R12 ;  /* 0x0000000c00087213 */ /* 0x000fe20000000000 */
[----:B------:R-:W-:Y:S01]  /*249a0*/  IMAD.MOV.U32 R6, RZ, RZ, RZ ;  /* 0x000000ffff067224 */ /* 0x000fe200078e00ff */
[----:B------:R-:W-:Y:S03]  /*249b0*/  LOP3.LUT R12, R12, R5, RZ, 0x3c, !PT ;  /* 0x000000050c0c7212 */ /* 0x000fe600078e3cff */
[----:B------:R-:W-:Y:S01]  /*249c0*/  IMAD.HI.U32 R7, R7, R9, R6 ;  /* 0x0000000907077227 */ /* 0x000fe200078e0006 */
[----:B------:R-:W-:Y:S02]  /*249d0*/  IABS R9, R11 ;  /* 0x0000000b00097213 */ /* 0x000fe40000000000 */
[----:B------:R-:W-:Y:S02]  /*249e0*/  LOP3.LUT R11, R11, R5, RZ, 0x3c, !PT ;  /* 0x000000050b0b7212 */ /* 0x000fe400078e3cff */
[----:B------:R-:W-:Y:S01]  /*249f0*/  ISETP.GE.AND P0, PT, R12, RZ, PT ;  /* 0x000000ff0c00720c */ /* 0x000fe20003f06270 */
[C---:B------:R-:W-:Y:S04]  /*24a00*/  IMAD.HI.U32 R6, R7.reuse, R8, RZ ;  /* 0x0000000807067227 */ /* 0x040fe800078e00ff */
[----:B------:R-:W-:Y:S04]  /*24a10*/  IMAD.HI.U32 R7, R7, R9, RZ ;  /* 0x0000000907077227 */ /* 0x000fe800078e00ff */
[-C--:B------:R-:W-:Y:S02]  /*24a20*/  IMAD R8, R6, R10.reuse, R8 ;  /* 0x0000000a06087224 */ /* 0x080fe400078e0208 */
[----:B------:R-:W-:Y:S03]  /*24a30*/  IMAD R9, R7, R10, R9 ;  /* 0x0000000a07097224 */ /* 0x000fe600078e0209 */
[C---:B------:R-:W-:Y:S02]  /*24a40*/  ISETP.GT.U32.AND P1, PT, R4.reuse, R8, PT ;  /* 0x000000080400720c */ /* 0x040fe40003f24070 */
[----:B------:R-:W-:Y:S11]  /*24a50*/  ISETP.GT.U32.AND P2, PT, R4, R9, PT ;  /* 0x000000090400720c */ /* 0x000ff60003f44070 */
[--C-:B------:R-:W-:Y:S02]  /*24a60*/  @!P1 IMAD.IADD R8, R8, 0x1, -R4.reuse ;  /* 0x0000000108089824 */ /* 0x100fe400078e0a04 */
[----:B------:R-:W-:Y:S02]  /*24a70*/  @!P2 IMAD.IADD R9, R9, 0x1, -R4 ;  /* 0x000000010909a824 */ /* 0x000fe400078e0a04 */
[----:B------:R-:W-:Y:S01]  /*24a80*/  @!P1 VIADD R6, R6, 0x1 ;  /* 0x0000000106069836 */ /* 0x000fe20000000000 */
[-C--:B------:R-:W-:Y:S01]  /*24a90*/  ISETP.GE.U32.AND P3, PT, R8, R4.reuse, PT ;  /* 0x000000040800720c */ /* 0x080fe20003f66070 */
[----:B------:R-:W-:Y:S01]  /*24aa0*/  @!P2 VIADD R7, R7, 0x1 ;  /* 0x000000010707a836 */ /* 0x000fe20000000000 */
[----:B------:R-:W-:Y:S02]  /*24ab0*/  ISETP.GE.U32.AND P4, PT, R9, R4, PT ;  /* 0x000000040900720c */ /* 0x000fe40003f86070 */
[----:B------:R-:W-:Y:S02]  /*24ac0*/  ISETP.GE.AND P1, PT, R11, RZ, PT ;  /* 0x000000ff0b00720c */ /* 0x000fe40003f26270 */
[----:B------:R-:W-:Y:S02]  /*24ad0*/  ISETP.NE.AND P2, PT, R5, RZ, PT ;  /* 0x000000ff0500720c */ /* 0x000fe40003f45270 */
[----:B------:R-:W-:Y:S05]  /*24ae0*/  LOP3.LUT R4, RZ, R5, RZ, 0x33, !PT ;  /* 0x00000005ff047212 */ /* 0x000fea00078e33ff */
[----:B------:R-:W-:Y:S02]  /*24af0*/  @P3 IADD3 R6, R6, 0x1, RZ ;  /* 0x0000000106063810 */ /* 0x000fe40007ffe0ff */
[----:B------:R-:W-:Y:S03]  /*24b00*/  @P4 VIADD R7, R7, 0x1 ;  /* 0x0000000107074836 */ /* 0x000fe60000000000 */
[----:B------:R-:W-:Y:S02]  /*24b10*/  @!P0 IMAD.MOV R6, RZ, RZ, -R6 ;  /* 0x000000ffff068224 */ /* 0x000fe400078e0a06 */
[----:B------:R-:W-:Y:S03]  /*24b20*/  @!P1 IMAD.MOV R7, RZ, RZ, -R7 ;  /* 0x000000ffff079224 */ /* 0x000fe600078e0a07 */
[C---:B------:R-:W-:Y:S02]  /*24b30*/  SEL R10, R4.reuse, R6, !P2 ;  /* 0x00000006040a7207 */ /* 0x040fe40005000000 */
[----:B------:R-:W-:Y:S02]  /*24b40*/  SEL R4, R4, R7, !P2 ;  /* 0x0000000704047207 */ /* 0x000fe40005000000 */
[-C--:B------:R-:W-:Y:S01]  /*24b50*/  LEA R12, P1, R10, R240.reuse, 0x2 ;  /* 0x000000f00a0c7211 */ /* 0x080fe200078210ff */
[----:B------:R-:W2:Y:S01]  /*24b60*/  LD.E.64 R6, desc[UR4][R70.64+0x38] ;  /* 0x0000380446067980 */ /* 0x000ea2000c101b00 */
[----:B------:R-:W-:Y:S02]  /*24b70*/  LEA R8, P0, R4, R240, 0x2 ;  /* 0x000000f004087211 */ /* 0x000fe400078010ff */
[-C--:B------:R-:W-:Y:S02]  /*24b80*/  LEA.HI.X.SX32 R13, R10, R241.reuse, 0x2, P1 ;  /* 0x000000f10a0d7211 */ /* 0x080fe400008f16ff */
[C---:B------:R-:W-:Y:S01]  /*24b90*/  LEA.HI.X.SX32 R9, R4.reuse, R241, 0x2, P0 ;  /* 0x000000f104097211 */ /* 0x040fe200000f16ff */
[----:B------:R-:W-:Y:S02]  /*24ba0*/  IMAD.IADD R4, R4, 0x1, -R10 ;  /* 0x0000000104047824 */ /* 0x000fe400078e0a0a */
[----:B------:R-:W3:Y:S02]  /*24bb0*/  LD.E R12, desc[UR10][R12.64] ;  /* 0x0000000a0c0c7980 */ /* 0x000ee4000c101900 */
[----:B------:R-:W-:Y:S02]  /*24bc0*/  IMAD R5, R5, R4, -0x80 ;  /* 0xffffff8005057424 */ /* 0x000fe400078e0204 */
[----:B------:R-:W3:Y:S03]  /*24bd0*/  LD.E R11, desc[UR12][R8.64] ;  /* 0x0000000c080b7980 */ /* 0x000ee6000c101900 */
[----:B------:R-:W-:Y:S01]  /*24be0*/  SHF.R.S32.HI R10, RZ, 0x1f, R5 ;  /* 0x0000001fff0a7819 */ /* 0x000fe20000011405 */
[----:B------:R-:W5:Y:S01]  /*24bf0*/  LD.E.64 R8, desc[UR8][R70.64+0x20] ;  /* 0x0000200846087980 */ /* 0x000f62000c101b00 */
[-C--:B--2---:R-:W-:Y:S02]  /*24c00*/  IMAD R7, R7, R5.reuse, RZ ;  /* 0x0000000507077224 */ /* 0x084fe400078e02ff */
[C---:B------:R-:W-:Y:S04]  /*24c10*/  IMAD.WIDE.U32 R4, R6.reuse, R5, RZ ;  /* 0x0000000506047225 */ /* 0x040fe800078e00ff */
[----:B------:R-:W-:Y:S04]  /*24c20*/  IMAD R6, R6, R10, R7 ;  /* 0x0000000a06067224 */ /* 0x000fe800078e0207 */
[----:B------:R-:W-:Y:S01]  /*24c30*/  IMAD.IADD R5, R5, 0x1, R6 ;  /* 0x0000000105057824 */ /* 0x000fe200078e0206 */
[----:B---3--:R-:W-:Y:S04]  /*24c40*/  IADD3 R11, -R11, R12, RZ ;  /* 0x0000000c0b0b7210 */ /* 0x008fe80007ffe1ff */
[----:B------:R-:W-:Y:S01]  /*24c50*/  SHF.R.S32.HI R7, RZ, 0x1f, R11 ;  /* 0x0000001fff077819 */ /* 0x000fe2000001140b */
[----:B-----5:R-:W-:Y:S02]  /*24c60*/  IMAD R6, R9, R11, RZ ;  /* 0x0000000b09067224 */ /* 0x020fe400078e02ff */
[----:B------:R-:W-:Y:S04]  /*24c70*/  IMAD.WIDE.U32 R4, R11, R8, R4 ;  /* 0x000000080b047225 */ /* 0x000fe800078e0004 */
[----:B------:R-:W-:Y:S04]  /*24c80*/  IMAD R8, R8, R7, R6 ;  /* 0x0000000708087224 */ /* 0x000fe800078e0206 */
[----:B------:R-:W-:Y:S02]  /*24c90*/  IMAD.IADD R8, R5, 0x1, R8 ;  /* 0x0000000105087824 */ /* 0x000fe400078e0208 */
[----:B------:R-:W-:Y:S01]  /*24ca0*/  IMAD.MOV.U32 R5, RZ, RZ, R4 ;  /* 0x000000ffff057224 */ /* 0x000fe200078e0004 */
[----:B------:R-:W-:Y:S05]  /*24cb0*/  BRA `(.L_x_3526) ;  /* 0x0000000000187947 */ /* 0x000fea0003800000 */
.L_x_3525:
[----:B------:R-:W-:Y:S02]  /*24cc0*/  R2UR UR4, R2 ;  /* 0x00000000020472ca */ /* 0x000fe400000e0000 */
[----:B------:R-:W-:Y:S11]  /*24cd0*/  R2UR UR5, R3 ;  /* 0x00000000030572ca */ /* 0x000ff600000e0000 */
[----:B------:R-:W-:Y:S02]  /*24ce0*/  @!UPT UIADD3 URZ, URZ, URZ, URZ ;  /* 0x0000003f3f3ff290 */ /* 0x000fe4000fffe03f */
[----:B------:R-:W2:Y:S02]  /*24cf0*/  LD.E R5, desc[UR4][R70.64+0x38] ;  /* 0x0000380446057980 */ /* 0x000ea4000c101900 */
[----:B--2---:R-:W-:Y:S05]  /*24d00*/  IMAD.U32 R5, R5, -0x80, RZ ;  /* 0xffffff8005057824 */ /* 0x004fea00078e00ff */
[----:B------:R-:W-:Y:S02]  /*24d10*/  SHF.R.S32.HI R8, RZ, 0x1f, R5 ;  /* 0x0000001fff087819 */ /* 0x000fe40000011405 */
.L_x_3526:
[----:B------:R-:W-:Y:S05]  /*24d20*/  BSYNC B0 ;  /* 0x0000000000007941 */ /* 0x000fea0003800000 */
.L_x_3524:
[C---:B------:R-:W-:Y:S02]  /*24d30*/  LOP3.LUT P1, RZ, R238.reuse, 0x1, RZ, 0xc0, !PT ;  /* 0x00000001eeff7812 */ /* 0x040fe4000782c0ff */
[----:B------:R-:W-:Y:S02]  /*24d40*/  LOP3.LUT P0, RZ, R238, 0x2, RZ, 0xc0, !PT ;  /* 0x00000002eeff7812 */ /* 0x000fe4000780c0ff */
[C---:B------:R-:W-:Y:S02]  /*24d50*/  LEA R4, P3, R5.reuse, R243, 0x1 ;  /* 0x000000f305047211 */ /* 0x040fe400078608ff */
[CC--:B------:R-:W-:Y:S02]  /*24d60*/  IADD3 R7, P2, R5.reuse, R244.reuse, RZ ;  /* 0x000000f405077210 */ /* 0x0c0fe40007f5e0ff */
[----:B------:R-:W-:Y:S02]  /*24d70*/  LEA.HI.X R5, R5, R245, R8, 0x1, P3 ;  /* 0x000000f505057211 */ /* 0x000fe400018f0c08 */
[-C--:B------:R-:W-:Y:S01]  /*24d80*/  IADD3 R6, P3, R7, R244.reuse, RZ ;  /* 0x000000f407067210 */ /* 0x080fe20007f7e0ff */
[--C-:B------:R-:W-:Y:S02]  /*24d90*/  IMAD.X R8, R8, 0x1, R247.reuse, P2 ;  /* 0x0000000108087824 */ /* 0x100fe400010e06f7 */
[C---:B------:R-:W-:Y:S02]  /*24da0*/  @P1 R2UR UR8, R2.reuse ;  /* 0x00000000020812ca */ /* 0x040fe400000e0000 */
[C---:B------:R-:W-:Y:S02]  /*24db0*/  @P1 R2UR UR9, R3.reuse ;  /* 0x00000000030912ca */ /* 0x040fe400000e0000 */
[C---:B------:R-:W-:Y:S02]  /*24dc0*/  @P0 R2UR UR4, R2.reuse ;  /* 0x00000000020402ca */ /* 0x040fe400000e0000 */
[----:B------:R-:W-:Y:S02]  /*24dd0*/  @P0 R2UR UR5, R3 ;  /* 0x00000000030502ca */ /* 0x000fe400000e0000 */
[C---:B------:R-:W-:Y:S02]  /*24de0*/  @P1 LEA R10, P4, R7.reuse, R243, 0x1 ;  /* 0x000000f3070a1211 */ /* 0x040fe400078808ff */
[C---:B------:R-:W-:Y:S02]  /*24df0*/  @P0 R2UR UR12, R2.reuse ;  /* 0x00000000020c02ca */ /* 0x040fe400000e0000 */
[--C-:B------:R-:W-:Y:S02]  /*24e00*/  @P1 LEA.HI.X R11, R7, R245, R8.reuse, 0x1, P4 ;  /* 0x000000f5070b1211 */ /* 0x100fe400020f0c08 */
[----:B------:R-:W-:Y:S01]  /*24e10*/  @P0 R2UR UR13, R3 ;  /* 0x00000000030d02ca */ /* 0x000fe200000e0000 */
[----:B------:R-:W-:Y:S01]  /*24e20*/  @!PT LDS RZ, [RZ] ;  /* 0x00000000fffff984 */ /* 0x000fe20000000800 */
[----:B------:R-:W-:Y:S01]  /*24e30*/  @!PT LDS RZ, [RZ] ;  /* 0x00000000fffff984 */ /* 0x000fe20000000800 */
[----:B------:R-:W-:Y:S01]  /*24e40*/  @!PT LDS RZ, [RZ] ;  /* 0x00000000fffff984 */ /* 0x000fe20000000800 */
[----:B------:R-:W-:Y:S01]  /*24e50*/  @P1 LDGSTS.E.BYPASS.LTC128B.128 [R235+0x4000], desc[UR8][R4.64] ;  /* 0x0400000004eb1fae */ /* 0x000fe2000b901d48 */
[C---:B----4-:R-:W-:Y:S02]  /*24e60*/  @P0 LEA R34, P2, R7.reuse, R243, 0x1 ;  /* 0x000000f307220211 */ /* 0x050fe400078408ff */
[----:B------:R-:W-:Y:S01]  /*24e70*/  @P1 R2UR UR10, R2 ;  /* 0x00000000020a12ca */ /* 0x000fe200000e0000 */
[----:B------:R2:W-:Y:S01]  /*24e80*/  @!P1 STS.128 [R235+0x4000], RZ ;  /* 0x004000ffeb009388 */ /* 0x0005e20000000c00 */
[----:B------:R-:W-:Y:S01]  /*24e90*/  @P0 LEA.HI.X R35, R7, R245, R8, 0x1, P2 ;  /* 0x000000f507230211 */ /* 0x000fe200010f0c08 */
[--C-:B------:R-:W-:Y:S01]  /*24ea0*/  IMAD.X R8, R8, 0x1, R247.reuse, P3 ;  /* 0x0000000108087824 */ /* 0x100fe200018e06f7 */
        /* <DEDUP_REMOVED lines=8> */
[----:B------:R-:W-:Y:S02]  /*24f30*/  @P1 LEA R32, P4, R6, R243, 0x1 ;  /* 0x000000f306201211 */ /* 0x000fe400078808ff */
[----:B------:R-:W-:Y:S02]  /*24f40*/  @P0 R2UR UR8, R2 ;  /* 0x00000000020802ca */ /* 0x000fe400000e0000 */
[C-C-:B------:R-:W-:Y:S02]  /*24f50*/  @P1 LEA.HI.X R33, R6.reuse, R245, R8.reuse, 0x1, P4 ;  /* 0x000000f506211211 */ /* 0x140fe400020f0c08 */
[C---:B------:R-:W-:Y:S02]  /*24f60*/  @P0 R2UR UR9, R3.reuse ;  /* 0x00000000030902ca */ /* 0x040fe400000e0000 */
[----:B------:R-:W-:Y:S02]  /*24f70*/  @P0 LEA R30, P2, R6, R243, 0x1 ;  /* 0x000000f3061e0211 */ /* 0x000fe400078408ff */
[----:B------:R-:W-:Y:S01]  /*24f80*/  @P0 R2UR UR14, R2 ;  /* 0x00000000020e02ca */ /* 0x000fe200000e0000 */
[----:B------:R-:W-:Y:S01]  /*24f90*/  @!PT LDS RZ, [RZ] ;  /* 0x00000000fffff984 */ /* 0x000fe20000000800 */
[----:B------:R-:W-:Y:S01]  /*24fa0*/  @!PT LDS RZ, [RZ] ;  /* 0x00000000fffff984 */ /* 0x000fe20000000800 */
[----:B------:R-:W-:Y:S01]  /*24fb0*/  @!PT LDS RZ, [RZ] ;  /* 0x00000000fffff984 */ /* 0x000fe20000000800 */
[----:B------:R3:W-:Y:S01]  /*24fc0*/  @P1 LDGSTS.E.BYPASS.LTC128B.128 [R235+0x4800], desc[UR4][R10.64] ;  /* 0x048000000aeb1fae */ /* 0x0007e2000b901d44 */
[C---:B------:R-:W-:Y:S02]  /*24fd0*/  @P0 LEA.HI.X R31, R6.reuse, R245, R8, 0x1, P2 ;  /* 0x000000f5061f0211 */ /* 0x040fe400010f0c08 */
        /* <DEDUP_REMOVED lines=11> */
[CC--:B------:R-:W-:Y:S02]  /*25090*/  IADD3 R6, P3, R7.reuse, R244.reuse, RZ ;  /* 0x000000f407067210 */ /* 0x0c0fe40007f7e0ff */
[CCC-:B------:R-:W-:Y:S01]  /*250a0*/  @P1 LEA.HI.X R29, R7.reuse, R245.reuse, R8.reuse, 0x1, P4 ;  /* 0x000000f5071d1211 */ /* 0x1c0fe200020f0c08 */
[----:B------:R-:W-:Y:S01]  /*250b0*/  @!PT LDS RZ, [RZ] ;  /* 0x00000000fffff984 */ /* 0x000fe20000000800 */
[----:B------:R-:W-:Y:S01]  /*250c0*/  @!PT LDS RZ, [RZ] ;  /* 0x00000000fffff984 */ /* 0x000fe20000000800 */
[----:B------:R-:W-:Y:S01]  /*250d0*/  @!PT LDS RZ, [RZ] ;  /* 0x00000000fffff984 */ /* 0x000fe20000000800 */
[----:B------:R2:W-:Y:S01]  /*250e0*/  @P1 LDGSTS.E.BYPASS.LTC128B.128 [R235+0x5000], desc[UR10][R32.64] ;  /* 0x0500000020eb1fae */ /* 0x0005e2000b901d4a */
[----:B------:R-:W-:Y:S01]  /*250f0*/  @P0 LEA.HI.X R27, R7, R245, R8, 0x1, P2 ;  /* 0x000000f5071b0211 */ /* 0x000fe200010f0c08 */
        /* <DEDUP_REMOVED lines=17> */
[--C-:B------:R-:W-:Y:S01]  /*25210*/  IMAD.X R8, R8, 0x1, R247.reuse, P3 ;  /* 0x0000000108087824 */ /* 0x100fe200018e06f7 */
[C---:B------:R-:W-:Y:S02]  /*25220*/  @P0 LEA R18, P3, R7.reuse, R243, 0x1 ;  /* 0x000000f307120211 */ /* 0x040fe400078608ff */
        /* <DEDUP_REMOVED lines=9> */
[----:B------:R-:W-:Y:S01]  /*252c0*/  @P1 R2UR UR12, R2 ;  /* 0x00000000020c12ca */ /* 0x000fe200000e0000 */
        /* <DEDUP_REMOVED lines=8> */
[C-C-:B------:R-:W-:Y:S01]  /*25350*/  @P1 LEA.HI.X R17, R6.reuse, R245, R8.reuse, 0x1, P6 ;  /* 0x000000f506111211 */ /* 0x140fe200030f0c08 */
[----:B------:R2:W-:Y:S01]  /*25360*/  @!P1 STS.128 [R235+0x6000], RZ ;  /* 0x006000ffeb009388 */ /* 0x0005e20000000c00 */
[C---:B------:R-:W-:Y:S02]  /*25370*/  @P0 R2UR UR11, R3.reuse ;  /* 0x00000000030b02ca */ /* 0x040fe400000e0000 */
[----:B-1----:R-:W-:Y:S01]  /*25380*/  @P0 LEA R12, P3, R6, R243, 0x1 ;  /* 0x000000f3060c0211 */ /* 0x002fe200078608ff */
[----:B------:R-:W-:Y:S01]  /*25390*/  @!PT LDS RZ, [RZ] ;  /* 0x00000000fffff984 */ /* 0x000fe20000000800 */
[----:B------:R-:W-:Y:S01]  /*253a0*/  @!PT LDS RZ, [RZ] ;  /* 0x00000000fffff984 */ /* 0x000fe20000000800 */
[----:B------:R-:W-:Y:S01]  /*253b0*/  @!PT LDS RZ, [RZ] ;  /* 0x00000000fffff984 */ /* 0x000fe20000000800 */
[----:B------:R2:W-:Y:S01]  /*253c0*/  @P0 LDGSTS.E.BYPASS.LTC128B.128 [R235+0xa000], desc[UR8][R22.64+0x80] ;  /* 0x0a00008016eb0fae */ /* 0x0005e2000b901d48 */
[----:B------:R-:W-:Y:S02]  /*253d0*/  @P1 R2UR UR8, R2 ;  /* 0x00000000020812ca */ /* 0x000fe400000e0000 */
[C---:B------:R-:W-:Y:S01]  /*253e0*/  @P0 LEA.HI.X R13, R6.reuse, R245, R8, 0x1, P3 ;  /* 0x000000f5060d0211 */ /* 0x040fe200018f0c08 */
        /* <DEDUP_REMOVED lines=12> */
[C---:B---3--:R-:W-:Y:S01]  /*254b0*/  @P0 LEA R10, P2, R7.reuse, R243, 0x1 ;  /* 0x000000f3070a0211 */ /* 0x048fe200078408ff */
        /* <DEDUP_REMOVED lines=30> */
.L_x_3523:
[----:B------:R-:W-:Y:S05]  /*256a0*/  BSYNC B1 ;  /* 0x0000000000017941 */ /* 0x000fea0003800000 */
.L_x_3522:
[----:B------:R-:W-:Y:S01]  /*256b0*/  R2UR UR4, R2 ;  /* 0x00000000020472ca */ /* 0x000fe200000e0000 */
[----:B--2-4-:R-:W-:Y:S01]  /*256c0*/  LDSM.16.MT88.4 R20, [R210+0xc000] ;  /* 0x00c00000d214783b */ /* 0x014fe20000004200 */
[----:B------:R-:W-:Y:S02]  /*256d0*/  R2UR UR5, R3 ;  /* 0x00000000030572ca */ /* 0x000fe400000e0000 */
[----:B------:R-:W-:Y:S01]  /*256e0*/  IADD3 R242, R246, -0x1, RZ ;  /* 0xfffffffff6f27810 */ /* 0x000fe20007ffe0ff */
[----:B------:R-:W2:Y:S04]  /*256f0*/  S2R R2, SR_TID.X ;  /* 0x0000000000027919 */ /* 0x000ea80000002100 */
[----:B------:R-:W-:Y:S08]  /*25700*/  LDSM.16.MT88.4 R28, [R212+0xc000] ;  /* 0x00c00000d41c783b */ /* 0x000ff00000004200 */
[----:B------:R3:W4:Y:S01]  /*25710*/  LD.E R68, desc[UR4][R70.64+0xdc] ;  /* 0x0000dc0446447980 */ /* 0x000722000c101900 */
[----:B--2---:R-:W-:Y:S04]  /*25720*/  SHF.L.U32 R2, R2, 0x1, RZ ;  /* 0x0000000102027819 */ /* 0x004fe800000006ff */
[----:B------:R-:W-:Y:S04]  /*25730*/  LOP3.LUT R2, R2, 0x6, RZ, 0xc0, !PT ;  /* 0x0000000602027812 */ /* 0x000fe800078ec0ff */
[----:B------:R-:W-:Y:S04]  /*25740*/  LEA R2, R242, R2, 0x7 ;  /* 0x00000002f2027211 */ /* 0x000fe800078e38ff */
[C---:B------:R-:W-:Y:S02]  /*25750*/  IADD3 R4, R2.reuse, 0x1, RZ ;  /* 0x0000000102047810 */ /* 0x040fe40007ffe0ff */
[C---:B------:R-:W-:Y:S02]  /*25760*/  IADD3 R5, R2.reuse, 0x9, RZ ;  /* 0x0000000902057810 */ /* 0x040fe40007ffe0ff */
[----:B------:R-:W-:Y:S02]  /*25770*/  I2FP.F32.S32 R4, R4 ;  /* 0x0000000400047245 */ /* 0x000fe40000201400 */
[----:B------:R-:W-:Y:S02]  /*25780*/  I2FP.F32.S32 R3, R2 ;  /* 0x0000000200037245 */ /* 0x000fe40000201400 */
[C---:B------:R-:W-:Y:S01]  /*25790*/  IADD3 R6, R2.reuse, 0x8, RZ ;  /* 0x0000000802067810 */ /* 0x040fe20007ffe0ff */
[CC--:B-1----:R-:W-:Y:S01]  /*257a0*/  FFMA.FTZ R12, R69.reuse, R4.reuse, R176 ;  /* 0x00000004450c7223 */ /* 0x0c2fe200000100b0 */
[C---:B------:R-:W-:Y:S01]  /*257b0*/  FFMA.FTZ R18, R69.reuse, R4, R178 ;  /* 0x0000000445127223 */ /* 0x040fe200000100b2 */
[----:B------:R-:W-:Y:S01]  /*257c0*/  I2FP.F32.S32 R4, R5 ;  /* 0x0000000500047245 */ /* 0x000fe20000201400 */
[CC--:B------:R-:W-:Y:S01]  /*257d0*/  FFMA.FTZ R13, R69.reuse, R3.reuse, R177 ;  /* 0x00000003450d7223 */ /* 0x0c0fe200000100b1 */
[C---:B------:R-:W-:Y:S01]  /*257e0*/  IADD3 R5, R2.reuse, 0x11, RZ ;  /* 0x0000001102057810 */ /* 0x040fe20007ffe0ff */
[C---:B------:R-:W-:Y:S01]  /*257f0*/  FFMA.FTZ R9, R69.reuse, R3, R174 ;  /* 0x0000000345097223 */ /* 0x040fe200000100ae */
[----:B------:R-:W-:Y:S01]  /*25800*/  I2FP.F32.S32 R3, R6 ;  /* 0x0000000600037245 */ /* 0x000fe20000201400 */
[CC--:B------:R-:W-:Y:S01]  /*25810*/  FFMA.FTZ R10, R69.reuse, R4.reuse, R172 ;  /* 0x00000004450a7223 */ /* 0x0c0fe200000100ac */
[C---:B------:R-:W-:Y:S01]  /*25820*/  FFMA.FTZ R16, R69.reuse, R4, R175 ;  /* 0x0000000445107223 */ /* 0x040fe200000100af */
[----:B------:R-:W-:Y:S02]  /*25830*/  I2FP.F32.S32 R4, R5 ;  /* 0x0000000500047245 */ /* 0x000fe40000201400 */
[C---:B------:R-:W-:Y:S01]  /*25840*/  IADD3 R5, R2.reuse, 0x19, RZ ;  /* 0x0000001902057810 */ /* 0x040fe20007ffe0ff */
[C---:B------:R-:W-:Y:S01]  /*25850*/  FFMA.FTZ R11, R69.reuse, R3, R170 ;  /* 0x00000003450b7223 */ /* 0x040fe200000100aa */
[C---:B------:R-:W-:Y:S01]  /*25860*/  IADD3 R6, R2.reuse, 0x10, RZ ;  /* 0x0000001002067810 */ /* 0x040fe20007ffe0ff */
[CC--:B------:R-:W-:Y:S01]  /*25870*/  FFMA.FTZ R41, R69.reuse, R4.reuse, R168 ;  /* 0x0000000445297223 */ /* 0x0c0fe200000100a8 */
[C---:B------:R-:W-:Y:S01]  /*25880*/  FFMA.FTZ R54, R69.reuse, R4, R171 ;  /* 0x0000000445367223 */ /* 0x040fe200000100ab */
[----:B------:R-:W-:Y:S01]  /*25890*/  I2FP.F32.S32 R4, R5 ;  /* 0x0000000500047245 */ /* 0x000fe20000201400 */
[C---:B------:R-:W-:Y:S01]  /*258a0*/  FFMA.FTZ R17, R69.reuse, R3, R173 ;  /* 0x0000000345117223 */ /* 0x040fe200000100ad */
[----:B------:R-:W-:Y:S02]  /*258b0*/  I2FP.F32.S32 R3, R6 ;  /* 0x0000000600037245 */ /* 0x000fe40000201400 */
[C---:B------:R-:W-:Y:S01]  /*258c0*/  IADD3 R5, R2.reuse, 0x21, RZ ;  /* 0x0000002102057810 */ /* 0x040fe20007ffe0ff */
        /* <DEDUP_REMOVED lines=17> */
[C---:B------:R-:W-:Y:S01]  /*259e0*/  FFMA.FTZ R148, R69.reuse, R4, R148 ;  /* 0x0000000445947223 */ /* 0x040fe20000010094 */
[C---:B------:R-:W-:Y:S01]  /*259f0*/  IADD3 R4, R2.reuse, 0x39, RZ ;  /* 0x0000003902047810 */ /* 0x040fe20007ffe0ff */
[CC--:B------:R-:W-:Y:S01]  /*25a00*/  FFMA.FTZ R145, R69.reuse, R3.reuse, R145 ;  /* 0x0000000345917223 */ /* 0x0c0fe20000010091 */
[C---:B------:R-:W-:Y:S01]  /*25a10*/  FFMA.FTZ R141, R69.reuse, R3, R141 ;  /* 0x00000003458d7223 */ /* 0x040fe2000001008d */
[----:B------:R-:W-:Y:S02]  /*25a20*/  I2FP.F32.S32 R3, R6 ;  /* 0x0000000600037245 */ /* 0x000fe40000201400 */
[C---:B------:R-:W-:Y:S02]  /*25a30*/  IADD3 R6, R2.reuse, 0x31, RZ ;  /* 0x0000003102067810 */ /* 0x040fe40007ffe0ff */
[----:B------:R-:W-:Y:S01]  /*25a40*/  I2FP.F32.S32 R4, R4 ;  /* 0x0000000400047245 */ /* 0x000fe20000201400 */
[CC--:B------:R-:W-:Y:S01]  /*25a50*/  FFMA.FTZ R143, R69.reuse, R3.reuse, R143 ;  /* 0x00000003458f7223 */ /* 0x0c0fe2000001008f */
[----:B------:R-:W-:Y:S01]  /*25a60*/  I2FP.F32.S32 R6, R6 ;  /* 0x0000000600067245 */ /* 0x000fe20000201400 */
[C---:B------:R-:W-:Y:S01]  /*25a70*/  FFMA.FTZ R147, R69.reuse, R3, R147 ;  /* 0x0000000345937223 */ /* 0x040fe20000010093 */
[C---:B------:R-:W-:Y:S01]  /*25a80*/  IADD3 R5, R2.reuse, 0x38, RZ ;  /* 0x0000003802057810 */ /* 0x040fe20007ffe0ff */
[CC--:B------:R-:W-:Y:S01]  /*25a90*/  FFMA.FTZ R153, R69.reuse, R4.reuse, R153 ;  /* 0x0000000445997223 */ /* 0x0c0fe20000010099 */
[----:B------:R-:W-:Y:S01]  /*25aa0*/  FFMA.FTZ R159, R69, R4, R159 ;  /* 0x00000004459f7223 */ /* 0x000fe2000001009f */
[----:B------:R-:W-:Y:S01]  /*25ab0*/  FMNMX.FTZ R4, R9, R72, !PT ;  /* 0x0000004809047209 */ /* 0x000fe20007810000 */
[CC--:B------:R-:W-:Y:S01]  /*25ac0*/  FFMA.FTZ R156, R69.reuse, R6.reuse, R156 ;  /* 0x00000006459c7223 */ /* 0x0c0fe2000001009c */
[----:B------:R-:W-:Y:S01]  /*25ad0*/  IADD3 R7, R2, 0x30, RZ ;  /* 0x0000003002077810 */ /* 0x000fe20007ffe0ff */
[----:B------:R-:W-:Y:S01]  /*25ae0*/  FFMA.FTZ R162, R69, R6, R162 ;  /* 0x0000000645a27223 */ /* 0x000fe200000100a2 */
        /* <DEDUP_REMOVED lines=23> */
[----:B------:R-:W-:Y:S01]  /*25c60*/  IADD3 R3, R2, 0x41, RZ ;  /* 0x0000004102037810 */ /* 0x000fe20007ffe0ff */
[C---:B------:R-:W-:Y:S01]  /*25c70*/  FFMA.FTZ R155, R69.reuse, R4, R155 ;  /* 0x00000004459b7223 */ /* 0x040fe2000001009b */
[----:B------:R-:W-:Y:S02]  /*25c80*/  FMNMX.FTZ R6, R54, R6, !PT ;  /* 0x0000000636067209 */ /* 0x000fe40007810000 */
[----:B------:R-:W-:Y:S02]  /*25c90*/  FMNMX.FTZ R4, R44, R5, !PT ;  /* 0x000000052c047209 */ /* 0x000fe40007810000 */
[----:B------:R-:W-:Y:S02]  /*25ca0*/  I2FP.F32.S32 R3, R3 ;  /* 0x0000000300037245 */ /* 0x000fe40000201400 */
[----:B------:R-:W-:Y:S02]  /*25cb0*/  FMNMX.FTZ R5, R60, R6, !PT ;  /* 0x000000063c057209 */ /* 0x000fe40007810000 */
[----:B------:R-:W-:Y:S01]  /*25cc0*/  IADD3 R8, R2, 0x49, RZ ;  /* 0x0000004902087810 */ /* 0x000fe20007ffe0ff */
[CC--:B------:R-:W-:Y:S01]  /*25cd0*/  FFMA.FTZ R149, R69.reuse, R3.reuse, R149 ;  /* 0x0000000345957223 */ /* 0x0c0fe20000010095 */
[----:B------:R-:W-:Y:S01]  /*25ce0*/  FMNMX.FTZ R4, R52, R4, !PT ;  /* 0x0000000434047209 */ /* 0x000fe20007810000 */
[----:B------:R-:W-:Y:S01]  /*25cf0*/  FFMA.FTZ R158, R69, R3, R158 ;  /* 0x00000003459e7223 */ /* 0x000fe2000001009e */
[----:B------:R-:W-:Y:S02]  /*25d00*/  I2FP.F32.S32 R3, R8 ;  /* 0x0000000800037245 */ /* 0x000fe40000201400 */
[----:B------:R-:W-:Y:S02]  /*25d10*/  FMNMX.FTZ R6, R61, R5, !PT ;  /* 0x000000053d067209 */ /* 0x000fe40007810000 */
[----:B------:R-:W-:Y:S01]  /*25d20*/  FMNMX.FTZ R5, R141, R4, !PT ;  /* 0x000000048d057209 */ /* 0x000fe20007810000 */
[-C--:B------:R-:W-:Y:S01]  /*25d30*/  FFMA.FTZ R165, R69, R3.reuse, R43 ;  /* 0x0000000345a57223 */ /* 0x080fe2000001002b */
[----:B------:R-:W-:Y:S01]  /*25d40*/  FMNMX.FTZ R6, R145, R6, !PT ;  /* 0x0000000691067209 */ /* 0x000fe20007810000 */
[----:B------:R-:W-:Y:S01]  /*25d50*/  FFMA.FTZ R154, R69, R3, R154 ;  /* 0x00000003459a7223 */ /* 0x000fe2000001009a */
        /* <DEDUP_REMOVED lines=8> */
[C---:B------:R-:W-:Y:S01]  /*25de0*/  FFMA.FTZ R174, R69.reuse, R3, R152 ;  /* 0x0000000345ae7223 */ /* 0x040fe20000010098 */
[----:B------:R-:W-:Y:S01]  /*25df0*/  FMNMX.FTZ R5, R144, R5, !PT ;  /* 0x0000000590057209 */ /* 0x000fe20007810000 */
[CC--:B------:R-:W-:Y:S01]  /*25e00*/  FFMA.FTZ R152, R69.reuse, R4.reuse, R47 ;  /* 0x0000000445987223 */ /* 0x0c0fe2000001002f */
[C---:B------:R-:W-:Y:S01]  /*25e10*/  FFMA.FTZ R173, R69.reuse, R4, R45 ;  /* 0x0000000445ad7223 */ /* 0x040fe2000001002d */
[----:B------:R-:W-:Y:S01]  /*25e20*/  FMNMX.FTZ R6, R148, R6, !PT ;  /* 0x0000000694067209 */ /* 0x000fe20007810000 */
[----:B------:R-:W-:Y:S01]  /*25e30*/  FFMA.FTZ R168, R69, R3, R46 ;  /* 0x0000000345a87223 */ /* 0x000fe2000001002e */
[----:B------:R-:W-:Y:S02]  /*25e40*/  FMNMX.FTZ R4, R151, R5, !PT ;  /* 0x0000000597047209 */ /* 0x000fe40007810000 */
[----:B------:R-:W-:Y:S02]  /*25e50*/  FMNMX.FTZ R5, R161, R6, !PT ;  /* 0x00000006a1057209 */ /* 0x000fe40007810000 */
        /* <DEDUP_REMOVED lines=15> */
[CC--:B------:R-:W-:Y:S01]  /*25f50*/  FFMA.FTZ R183, R69.reuse, R4.reuse, R37 ;  /* 0x0000000445b77223 */ /* 0x0c0fe20000010025 */
[----:B------:R-:W-:Y:S01]  /*25f60*/  IADD3 R3, R2, 0x59, RZ ;  /* 0x0000005902037810 */ /* 0x000fe20007ffe0ff */
[----:B------:R-:W-:Y:S01]  /*25f70*/  FFMA.FTZ R188, R69, R4, R42 ;  /* 0x0000000445bc7223 */ /* 0x000fe2000001002a */
[----:B------:R-:W-:Y:S02]  /*25f80*/  FMNMX.FTZ R6, R158, R6, !PT ;  /* 0x000000069e067209 */ /* 0x000fe40007810000 */
[----:B------:R-:W-:Y:S02]  /*25f90*/  FMNMX.FTZ R4, R163, R5, !PT ;  /* 0x00000005a3047209 */ /* 0x000fe40007810000 */
[----:B------:R-:W-:Y:S02]  /*25fa0*/  I2FP.F32.S32 R3, R3 ;  /* 0x0000000300037245 */ /* 0x000fe40000201400 */
[----:B------:R-:W-:Y:S02]  /*25fb0*/  FMNMX.FTZ R5, R155, R6, !PT ;  /* 0x000000069b057209 */ /* 0x000fe40007810000 */
[----:B------:R-:W-:Y:S01]  /*25fc0*/  IADD3 R8, R2, 0x61, RZ ;  /* 0x0000006102087810 */ /* 0x000fe20007ffe0ff */
[-C--:B------:R-:W-:Y:S01]  /*25fd0*/  FFMA.FTZ R171, R69, R3.reuse, R51 ;  /* 0x0000000345ab7223 */ /* 0x080fe20000010033 */
[----:B------:R-:W-:Y:S01]  /*25fe0*/  FMNMX.FTZ R4, R165, R4, !PT ;  /* 0x00000004a5047209 */ /* 0x000fe20007810000 */
[C---:B------:R-:W-:Y:S01]  /*25ff0*/  FFMA.FTZ R176, R69.reuse, R3, R49 ;  /* 0x0000000345b07223 */ /* 0x040fe20000010031 */
[----:B------:R-:W-:Y:S01]  /*26000*/  FMNMX.FTZ R6, R154, R5, !PT ;  /* 0x000000059a067209 */ /* 0x000fe20007810000 */
[----:B------:R-:W-:Y:S01]  /*26010*/  LDSM.16.MT88.4 R48, [R209+0x10000] ;  /* 0x01000000d130783b */ /* 0x000fe20000004200 */
[----:B------:R-:W-:Y:S02]  /*26020*/  I2FP.F32.S32 R3, R8 ;  /* 0x0000000800037245 */ /* 0x000fe40000201400 */
[----:B------:R-:W-:Y:S02]  /*26030*/  FMNMX.FTZ R5, R168, R4, !PT ;  /* 0x00000004a8057209 */ /* 0x000fe40007810000 */
[----:B------:R-:W-:Y:S01]  /*26040*/  FMNMX.FTZ R6, R174, R6, !PT ;  /* 0x00000006ae067209 */ /* 0x000fe20007810000 */
[C---:B------:R-:W-:Y:S01]  /*26050*/  FFMA.FTZ R192, R69.reuse, R3, R39 ;  /* 0x0000000345c07223 */ /* 0x040fe20000010027 */
[----:B------:R-:W-:Y:S01]  /*26060*/  FMNMX.FTZ R5, R152, R5, !PT ;  /* 0x0000000598057209 */ /* 0x000fe20007810000 */
[----:B------:R-:W-:Y:S01]  /*26070*/  FFMA.FTZ R184, R69, R3, R55 ;  /* 0x0000000345b87223 */ /* 0x000fe20000010037 */
[C---:B------:R-:W-:Y:S02]  /*26080*/  IADD3 R3, R2.reuse, 0x68, RZ ;  /* 0x0000006802037810 */ /* 0x040fe40007ffe0ff */
[----:B------:R-:W-:Y:S02]  /*26090*/  IADD3 R7, R2, 0x69, RZ ;  /* 0x0000006902077810 */ /* 0x000fe40007ffe0ff */
[----:B------:R-:W-:Y:S02]  /*260a0*/  FMNMX.FTZ R6, R173, R6, !PT ;  /* 0x00000006ad067209 */ /* 0x000fe40007810000 */
[----:B------:R-:W-:Y:S02]  /*260b0*/  FMNMX.FTZ R5, R170, R5, !PT ;  /* 0x00000005aa057209 */ /* 0x000fe40007810000 */
[----:B------:R-:W-:Y:S02]  /*260c0*/  I2FP.F32.S32 R3, R3 ;  /* 0x0000000300037245 */ /* 0x000fe40000201400 */
[----:B------:R-:W-:Y:S02]  /*260d0*/  I2FP.F32.S32 R4, R7 ;  /* 0x0000000700047245 */ /* 0x000fe40000201400 */
[----:B------:R-:W-:Y:S01]  /*260e0*/  FMNMX.FTZ R6, R178, R6, !PT ;  /* 0x00000006b2067209 */ /* 0x000fe20007810000 */
[CC--:B------:R-:W-:Y:S01]  /*260f0*/  FFMA.FTZ R182, R69.reuse, R3.reuse, R58 ;  /* 0x0000000345b67223 */ /* 0x0c0fe2000001003a */
[----:B------:R-:W-:Y:S01]  /*26100*/  IADD3 R8, R2, 0x70, RZ ;  /* 0x0000007002087810 */ /* 0x000fe20007ffe0ff */
[----:B------:R-:W-:Y:S01]  /*26110*/  FFMA.FTZ R189, R69, R3, R56 ;  /* 0x0000000345bd7223 */ /* 0x000fe20000010038 */
[----:B------:R-:W-:Y:S01]  /*26120*/  FMNMX.FTZ R5, R171, R5, !PT ;  /* 0x00000005ab057209 */ /* 0x000fe20007810000 */
[CC--:B------:R-:W-:Y:S01]  /*26130*/  FFMA.FTZ R185, R69.reuse, R4.reuse, R59 ;  /* 0x0000000445b97223 */ /* 0x0c0fe2000001003b */
[----:B------:R-:W-:Y:S01]  /*26140*/  FFMA.FTZ R193, R69, R4, R57 ;  /* 0x0000000445c17223 */ /* 0x000fe20000010039 */
[----:B------:R-:W-:Y:S01]  /*26150*/  FMNMX.FTZ R6, R176, R6, !PT ;  /* 0x00000006b0067209 */ /* 0x000fe20007810000 */
[----:B------:R-:W-:Y:S01]  /*26160*/  LDSM.16.MT88.4 R56, [R210+0x10000] ;  /* 0x01000000d238783b */ /* 0x000fe20000004200 */
[----:B------:R-:W-:Y:S02]  /*26170*/  I2FP.F32.S32 R3, R8 ;  /* 0x0000000800037245 */ /* 0x000fe40000201400 */
[----:B------:R-:W-:Y:S02]  /*26180*/  FMNMX.FTZ R4, R183, R5, !PT ;  /* 0x00000005b7047209 */ /* 0x000fe40007810000 */
[----:B------:R-:W-:Y:S01]  /*26190*/  FMNMX.FTZ R5, R188, R6, !PT ;  /* 0x00000006bc057209 */ /* 0x000fe20007810000 */
[CC--:B------:R-:W-:Y:S01]  /*261a0*/  FFMA.FTZ R239, R69.reuse, R3.reuse, R36 ;  /* 0x0000000345ef7223 */ /* 0x0c0fe20000010024 */
[----:B------:R-:W-:Y:S01]  /*261b0*/  FMNMX.FTZ R4, R184, R4, !PT ;  /* 0x00000004b8047209 */ /* 0x000fe20007810000 */
[C---:B------:R-:W-:Y:S01]  /*261c0*/  FFMA.FTZ R196, R69.reuse, R3, R62 ;  /* 0x0000000345c47223 */ /* 0x040fe2000001003e */
[----:B------:R-:W-:Y:S02]  /*261d0*/  IADD3 R3, R2, 0x71, RZ ;  /* 0x0000007102037810 */ /* 0x000fe40007ffe0ff */
[----:B------:R-:W-:Y:S02]  /*261e0*/  FMNMX.FTZ R6, R192, R5, !PT ;  /* 0x00000005c0067209 */ /* 0x000fe40007810000 */
[----:B------:R-:W-:Y:S02]  /*261f0*/  FMNMX.FTZ R5, R182, R4, !PT ;  /* 0x00000004b6057209 */ /* 0x000fe40007810000 */
[----:B------:R-:W-:Y:S02]  /*26200*/  I2FP.F32.S32 R3, R3 ;  /* 0x0000000300037245 */ /* 0x000fe40000201400 */
[C---:B------:R-:W-:Y:S02]  /*26210*/  IADD3 R7, R2.reuse, 0x78, RZ ;  /* 0x0000007802077810 */ /* 0x040fe40007ffe0ff */
[----:B------:R-:W-:Y:S01]  /*26220*/  IADD3 R8, R2, 0x79, RZ ;  /* 0x0000007902087810 */ /* 0x000fe20007ffe0ff */
[----:B------:R-:W-:Y:S01]  /*26230*/  FFMA.FTZ R207, R69, R3, R38 ;  /* 0x0000000345cf7223 */ /* 0x000fe20000010026 */
[----:B------:R-:W-:Y:S01]  /*26240*/  FMNMX.FTZ R2, R185, R5, !PT ;  /* 0x00000005b9027209 */ /* 0x000fe20007810000 */
[C---:B------:R-:W-:Y:S01]  /*26250*/  FFMA.FTZ R195, R69.reuse, R3, R63 ;  /* 0x0000000345c37223 */ /* 0x040fe2000001003f */
[----:B------:R-:W-:Y:S01]  /*26260*/  I2FP.F32.S32 R4, R7 ;  /* 0x0000000700047245 */ /* 0x000fe20000201400 */
[----:B------:R-:W-:Y:S01]  /*26270*/  LDSM.16.MT88.4 R36, [R211+0xc000] ;  /* 0x00c00000d324783b */ /* 0x000fe20000004200 */
[----:B------:R-:W-:Y:S02]  /*26280*/  FMNMX.FTZ R3, R196, R2, !PT ;  /* 0x00000002c4037209 */ /* 0x000fe40007810000 */
[----:B------:R-:W-:Y:S01]  /*26290*/  I2FP.F32.S32 R2, R8 ;  /* 0x0000000800027245 */ /* 0x000fe20000201400 */
[----:B------:R-:W-:Y:S01]  /*262a0*/  FFMA.FTZ R74, R69, R4, R74 ;  /* 0x00000004454a7223 */ /* 0x000fe2000001004a */
[----:B------:R-:W-:Y:S01]  /*262b0*/  FMNMX.FTZ R6, R189, R6, !PT ;  /* 0x00000006bd067209 */ /* 0x000fe20007810000 */
[----:B------:R-:W-:Y:S01]  /*262c0*/  FFMA.FTZ R236, R69, R4, R64 ;  /* 0x0000000445ec7223 */ /* 0x000fe20000010040 */
[----:B------:R-:W-:Y:S01]  /*262d0*/  FMNMX.FTZ R3, R195, R3, !PT ;  /* 0x00000003c3037209 */ /* 0x000fe20007810000 */
[----:B------:R-:W-:Y:S01]  /*262e0*/  FFMA.FTZ R75, R69, R2, R0 ;  /* 0x00000002454b7223 */ /* 0x000fe20000010000 */
[----:B------:R-:W-:Y:S01]  /*262f0*/  FMNMX.FTZ R6, R193, R6, !PT ;  /* 0x00000006c1067209 */ /* 0x000fe20007810000 */
[----:B------:R-:W-:Y:S01]  /*26300*/  FFMA.FTZ R237, R69, R2, R65 ;  /* 0x0000000245ed7223 */ /* 0x000fe20000010041 */
[----:B------:R-:W-:Y:S01]  /*26310*/  FMNMX.FTZ R0, R74, R3, !PT ;  /* 0x000000034a007209 */ /* 0x000fe20007810000 */
[----:B------:R-:W-:Y:S01]  /*26320*/  LDSM.16.MT88.4 R64, [R212+0x10000] ;  /* 0x01000000d440783b */ /* 0x000fe20000004200 */
[----:B------:R-:W-:Y:S02]  /*26330*/  FMNMX.FTZ R6, R239, R6, !PT ;  /* 0x00000006ef067209 */ /* 0x000fe40007810000 */
[----:B------:R-:W-:Y:S02]  /*26340*/  FMNMX.FTZ R0, R75, R0, !PT ;  /* 0x000000004b007209 */ /* 0x000fe40007810000 */
[----:B---3--:R-:W-:Y:S03]  /*26350*/  FMNMX.FTZ R71, R207, R6, !PT ;  /* 0x00000006cf477209 */ /* 0x008fe60007810000 */
[----:B------:R-:W1:Y:S01]  /*26360*/  SHFL.BFLY PT, R2, R0, 0x2, 0x1f ;  /* 0x0c401f0000027f89 */ /* 0x000e6200000e0000 */
[----:B------:R-:W-:Y:S04]  /*26370*/  FMNMX.FTZ R71, R236, R71, !PT ;  /* 0x00000047ec477209 */ /* 0x000fe80007810000 */
[----:B------:R-:W-:Y:S05]  /*26380*/  FMNMX.FTZ R71, R237, R71, !PT ;  /* 0x00000047ed477209 */ /* 0x000fea0007810000 */
[----:B------:R-:W2:Y:S01]  /*26390*/  SHFL.BFLY PT, R3, R71, 0x2, 0x1f ;  /* 0x0c401f0047037f89 */ /* 0x000ea200000e0000 */
[----:B-1----:R-:W-:Y:S07]  /*263a0*/  FMNMX.FTZ R0, R0, R2, !PT ;  /* 0x0000000200007209 */ /* 0x002fee0007810000 */
[----:B------:R-:W1:Y:S01]  /*263b0*/  SHFL.BFLY PT, R2, R0, 0x1, 0x1f ;  /* 0x0c201f0000027f89 */ /* 0x000e6200000e0000 */
[----:B--2---:R-:W-:Y:S07]  /*263c0*/  FMNMX.FTZ R71, R71, R3, !PT ;  /* 0x0000000347477209 */ /* 0x004fee0007810000 */
[----:B------:R-:W2:Y:S01]  /*263d0*/  SHFL.BFLY PT, R3, R71, 0x1, 0x1f ;  /* 0x0c201f0047037f89 */ /* 0x000ea200000e0000 */
[----:B-1----:R-:W-:Y:S04]  /*263e0*/  FMNMX.FTZ R70, R0, R2, !PT ;  /* 0x0000000200467209 */ /* 0x002fe80007810000 */
[C---:B------:R-:W-:Y:S01]  /*263f0*/  FSETP.NEU.FTZ.AND P0, PT, R70.reuse, -INF , PT ;  /* 0xff8000004600780b */ /* 0x040fe20003f1d000 */
[----:B------:R-:W-:Y:S01]  /*26400*/  FADD.FTZ R0, -R70, R72 ;  /* 0x0000004846007221 */ /* 0x000fe20000010100 */
[C---:B----4-:R-:W-:Y:S03]  /*26410*/  FMUL.FTZ R4, R68.reuse, R70 ;  /* 0x0000004644047220 */ /* 0x050fe60000410000 */
[C---:B------:R-:W-:Y:S01]  /*26420*/  FMUL.FTZ R0, R68.reuse, R0 ;  /* 0x0000000044007220 */ /* 0x040fe20000410000 */
[----:B--2---:R-:W-:Y:S03]  /*26430*/  FMNMX.FTZ R71, R71, R3, !PT ;  /* 0x0000000347477209 */ /* 0x004fe60007810000 */
[----:B------:R1:W2:Y:S02]  /*26440*/  MUFU.EX2 R3, R0 ;  /* 0x0000000000037308 */ /* 0x0002a40000000800 */
[----:B------:R-:W-:Y:S01]  /*26450*/  FADD.FTZ R2, -R71, R73 ;  /* 0x0000004947027221 */ /* 0x000fe20000010100 */
[C---:B------:R-:W-:Y:S03]  /*26460*/  FMUL.FTZ R140, R68.reuse, R71 ;  /* 0x00000047448c7220 */ /* 0x040fe60000410000 */
[----:B-1----:R-:W-:Y:S01]  /*26470*/  FMUL.FTZ R0, R68, R2 ;  /* 0x0000000244007220 */ /* 0x002fe20000410000 */
[----:B------:R-:W-:Y:S01]  /*26480*/  FSEL R2, R4, RZ, P0 ;  /* 0x000000ff04027208 */ /* 0x000fe20000000000 */
[----:B--2---:R-:W-:Y:S01]  /*26490*/  FMUL.FTZ R6, R3, R82 ;  /* 0x0000005203067220 */ /* 0x004fe20000410000 */
[----:B------:R-:W-:Y:S01]  /*264a0*/  FSETP.NEU.FTZ.AND P0, PT, R71, -INF , PT ;  /* 0xff8000004700780b */ /* 0x000fe20003f1d000 */
[C---:B------:R-:W-:Y:S01]  /*264b0*/  FMUL.FTZ R7, R3.reuse, R83 ;  /* 0x0000005303077220 */ /* 0x040fe20000410000 */
[----:B------:R-:W-:Y:S01]  /*264c0*/  FMUL.FTZ R19, R3, R87 ;  /* 0x0000005703137220 */ /* 0x000fe20000410000 */
[--C-:B------:R-:W-:Y:S01]  /*264d0*/  FFMA.FTZ R4, R9, R68, -R2.reuse ;  /* 0x0000004409047223 */ /* 0x100fe20000010802 */
[----:B------:R-:W-:Y:S01]  /*264e0*/  FSEL R140, R140, RZ, P0 ;  /* 0x000000ff8c8c7208 */ /* 0x000fe20000000000 */
[----:B------:R-:W1:Y:S01]  /*264f0*/  MUFU.EX2 R0, R0 ;  /* 0x0000000000007308 */ /* 0x000e620000000800 */
[C---:B------:R-:W-:Y:S01]  /*26500*/  FMUL.FTZ R26, R3.reuse, R94 ;  /* 0x0000005e031a7220 */ /* 0x040fe20000410000 */
[----:B------:R-:W-:Y:S01]  /*26510*/  FMUL.FTZ R27, R3, R95 ;  /* 0x0000005f031b7220 */ /* 0x000fe20000410000 */
[--C-:B------:R-:W-:Y:S01]  /*26520*/  FFMA.FTZ R72, R141, R68, -R2.reuse ;  /* 0x000000448d487223 */ /* 0x100fe20000010802 */
[C---:B------:R-:W-:Y:S01]  /*26530*/  FMUL.FTZ R34, R3.reuse, R102 ;  /* 0x0000006603227220 */ /* 0x040fe20000410000 */
[C---:B------:R-:W-:Y:S01]  /*26540*/  FMUL.FTZ R35, R3.reuse, R103 ;  /* 0x0000006703237220 */ /* 0x040fe20000410000 */
[C---:B------:R-:W-:Y:S01]  /*26550*/  FMUL.FTZ R42, R3.reuse, R110 ;  /* 0x0000006e032a7220 */ /* 0x040fe20000410000 */
[C---:B------:R-:W-:Y:S03]  /*26560*/  FMUL.FTZ R43, R3.reuse, R111 ;  /* 0x0000006f032b7220 */ /* 0x040fe60000410000 */
[----:B------:R2:W-:Y:S01]  /*26570*/  MUFU.EX2 R199, R4 ;  /* 0x0000000400c77308 */ /* 0x0005e20000000800 */
[--C-:B------:R-:W-:Y:S01]  /*26580*/  FFMA.FTZ R44, R44, R68, -R2.reuse ;  /* 0x000000442c2c7223 */ /* 0x100fe20000010802 */
[C---:B------:R-:W-:Y:S01]  /*26590*/  FMUL.FTZ R46, R3.reuse, R118 ;  /* 0x00000076032e7220 */ /* 0x040fe20000410000 */
[C---:B------:R-:W-:Y:S01]  /*265a0*/  FMUL.FTZ R47, R3.reuse, R119 ;  /* 0x00000077032f7220 */ /* 0x040fe20000410000 */
[--C-:B------:R-:W-:Y:S01]  /*265b0*/  FFMA.FTZ R74, R74, R68, -R2.reuse ;  /* 0x000000444a4a7223 */ /* 0x100fe20000010802 */
[C---:B------:R-:W-:Y:S01]  /*265c0*/  FMUL.FTZ R55, R3.reuse, R123 ;  /* 0x0000007b03377220 */ /* 0x040fe20000410000 */
[C---:B------:R-:W-:Y:S01]  /*265d0*/  FMUL.FTZ R62, R3.reuse, R130 ;  /* 0x00000082033e7220 */ /* 0x040fe20000410000 */
[----:B------:R-:W-:Y:S03]  /*265e0*/  FMUL.FTZ R63, R3, R131 ;  /* 0x00000083033f7220 */ /* 0x000fe60000410000 */
[----:B------:R3:W-:Y:S01]  /*265f0*/  MUFU.EX2 R177, R72 ;  /* 0x0000004800b17308 */ /* 0x0007e20000000800 */
[C---:B-1----:R-:W-:Y:S01]  /*26600*/  FMUL.FTZ R5, R0.reuse, R81 ;  /* 0x0000005100057220 */ /* 0x042fe20000410000 */
[C---:B------:R-:W-:Y:S01]  /*26610*/  FMUL.FTZ R8, R0.reuse, R76 ;  /* 0x0000004c00087220 */ /* 0x040fe20000410000 */
[C---:B------:R-:W-:Y:S01]  /*26620*/  FMUL.FTZ R9, R0.reuse, R77 ;  /* 0x0000004d00097220 */ /* 0x040fe20000410000 */
[C---:B------:R-:W-:Y:S01]  /*26630*/  FMUL.FTZ R24, R0.reuse, R92 ;  /* 0x0000005c00187220 */ /* 0x040fe20000410000 */
[C---:B------:R-:W-:Y:S01]  /*26640*/  FMUL.FTZ R25, R0.reuse, R93 ;  /* 0x0000005d00197220 */ /* 0x040fe20000410000 */
[C---:B------:R-:W-:Y:S01]  /*26650*/  FMUL.FTZ R32, R0.reuse, R100 ;  /* 0x0000006400207220 */ /* 0x040fe20000410000 */
[----:B------:R-:W-:Y:S03]  /*26660*/  FMUL.FTZ R33, R0, R101 ;  /* 0x0000006500217220 */ /* 0x000fe60000410000 */
[----:B------:R1:W-:Y:S01]  /*26670*/  MUFU.EX2 R190, R44 ;  /* 0x0000002c00be7308 */ /* 0x0003e20000000800 */
[-C--:B--2---:R-:W-:Y:S01]  /*26680*/  FFMA.FTZ R4, R12, R68.reuse, -R2 ;  /* 0x000000440c047223 */ /* 0x084fe20000010802 */
[----:B------:R-:W-:Y:S01]  /*26690*/  FMUL.FTZ R45, R0, R117 ;  /* 0x00000075002d7220 */ /* 0x000fe20000410000 */
[----:B------:R-:W-:Y:S01]  /*266a0*/  LDSM.16.MT88.4 R92, [R210+0xc800] ;  /* 0x00c80000d25c783b */ /* 0x000fe20000004200 */
[----:B------:R-:W-:Y:S01]  /*266b0*/  FFMA.FTZ R61, R61, R68, -R140 ;  /* 0x000000443d3d7223 */ /* 0x000fe2000001088c */
[----:B------:R-:W-:Y:S02]  /*266c0*/  ISETP.GT.AND P0, PT, R246, 0x1, PT ;  /* 0x00000001f600780c */ /* 0x000fe40003f04270 */
[----:B------:R-:W-:Y:S03]  /*266d0*/  MOV R246, R242 ;  /* 0x000000f200f67202 */ /* 0x000fe60000000f00 */
[----:B------:R2:W4:Y:S01]  /*266e0*/  MUFU.EX2 R202, R4 ;  /* 0x0000000400ca7308 */ /* 0x0005220000000800 */
[--C-:B---3--:R-:W-:Y:S01]  /*266f0*/  FFMA.FTZ R72, R142, R68, -R2.reuse ;  /* 0x000000448e487223 */ /* 0x108fe20000010802 */
[----:B------:R-:W-:Y:S08]  /*26700*/  LDSM.16.MT88.4 R100, [R211+0xc800] ;  /* 0x00c80000d364783b */ /* 0x000ff00000004200 */
[----:B------:R3:W-:Y:S01]  /*26710*/  MUFU.EX2 R175, R72 ;  /* 0x0000004800af7308 */ /* 0x0007e20000000800 */
[----:B-1----:R-:W-:Y:S09]  /*26720*/  FMUL.FTZ R44, R0, R116 ;  /* 0x00000074002c7220 */ /* 0x002ff20000410000 */
[----:B------:R1:W-:Y:S01]  /*26730*/  MUFU.EX2 R179, R61 ;  /* 0x0000003d00b37308 */ /* 0x0003e20000000800 */
[-CC-:B--2---:R-:W-:Y:S01]  /*26740*/  FFMA.FTZ R4, R11, R68.reuse, -R2.reuse ;  /* 0x000000440b047223 */ /* 0x184fe20000010802 */
[----:B----4-:R-:W-:Y:S01]  /*26750*/  F2FP.F16.F32.PACK_AB R81, R202, R199 ;  /* 0x000000c7ca51723e */ /* 0x010fe200000000ff */
[----:B------:R-:W-:Y:S07]  /*26760*/  FMUL.FTZ R11, R3, R79 ;  /* 0x0000004f030b7220 */ /* 0x000fee0000410000 */
[----:B------:R2:W-:Y:S01]  /*26770*/  MUFU.EX2 R201, R4 ;  /* 0x0000000400c97308 */ /* 0x0005e20000000800 */
[-CC-:B---3--:R-:W-:Y:S01]  /*26780*/  FFMA.FTZ R72, R143, R68.reuse, -R2.reuse ;  /* 0x000000448f487223 */ /* 0x188fe20000010802 */
[----:B-1----:R-:W-:Y:S01]  /*26790*/  FMUL.FTZ R61, R0, R129 ;  /* 0x00000081003d7220 */ /* 0x002fe20000410000 */
[----:B--2---:R-:W-:Y:S01]  /*267a0*/  FFMA.FTZ R4, R10, R68, -R2 ;  /* 0x000000440a047223 */ /* 0x004fe20000010802 */
[----:B------:R-:W-:Y:S02]  /*267b0*/  FMUL.FTZ R10, R3, R78 ;  /* 0x0000004e030a7220 */ /* 0x000fe40000410000 */
[----:B------:R-:W-:Y:S04]  /*267c0*/  LDSM.16.MT88.4 R76, [R211+0x10000] ;  /* 0x01000000d34c783b */ /* 0x000fe80000004200 */
[----:B------:R1:W2:Y:S02]  /*267d0*/  MUFU.EX2 R206, R4 ;  /* 0x0000000400ce7308 */ /* 0x0002a40000000800 */
[-CC-:B-1----:R-:W-:Y:S01]  /*267e0*/  FFMA.FTZ R4, R13, R68.reuse, -R140.reuse ;  /* 0x000000440d047223 */ /* 0x182fe2000001088c */
[----:B--2---:R-:W-:Y:S01]  /*267f0*/  F2FP.F16.F32.PACK_AB R83, R206, R201 ;  /* 0x000000c9ce53723e */ /* 0x004fe200000000ff */
[----:B------:R-:W1:Y:S06]  /*26800*/  LDSM.16.MT88.4 R12, [R209+0xc000] ;  /* 0x00c00000d10c783b */ /* 0x000e6c0000004200 */
[----:B------:R2:W-:Y:S02]  /*26810*/  MUFU.EX2 R197, R4 ;  /* 0x0000000400c57308 */ /* 0x0005e40000000800 */
[--C-:B--2---:R-:W-:Y:S01]  /*26820*/  FFMA.FTZ R4, R18, R68, -R140.reuse ;  /* 0x0000004412047223 */ /* 0x104fe2000001088c */
[----:B------:R-:W-:Y:S07]  /*26830*/  FMUL.FTZ R18, R3, R86 ;  /* 0x0000005603127220 */ /* 0x000fee0000410000 */
[----:B------:R2:W3:Y:S02]  /*26840*/  MUFU.EX2 R198, R4 ;  /* 0x0000000400c67308 */ /* 0x0004e40000000800 */
[-CC-:B--2---:R-:W-:Y:S01]  /*26850*/  FFMA.FTZ R4, R17, R68.reuse, -R140.reuse ;  /* 0x0000004411047223 */ /* 0x184fe2000001088c */
[----:B------:R-:W-:Y:S07]  /*26860*/  FMUL.FTZ R17, R0, R85 ;  /* 0x0000005500117220 */ /* 0x000fee0000410000 */
[----:B------:R2:W-:Y:S02]  /*26870*/  MUFU.EX2 R200, R4 ;  /* 0x0000000400c87308 */ /* 0x0005e40000000800 */
[----:B--2---:R-:W-:Y:S01]  /*26880*/  FFMA.FTZ R4, R16, R68, -R140 ;  /* 0x0000004410047223 */ /* 0x004fe2000001088c */
[C---:B------:R-:W-:Y:S07]  /*26890*/  FMUL.FTZ R16, R0.reuse, R84 ;  /* 0x0000005400107220 */ /* 0x040fee0000410000 */
[----:B------:R2:W4:Y:S02]  /*268a0*/  MUFU.EX2 R204, R4 ;  /* 0x0000000400cc7308 */ /* 0x0005240000000800 */
[----:B--2---:R-:W-:Y:S01]  /*268b0*/  FMUL.FTZ R4, R0, R80 ;  /* 0x0000005000047220 */ /* 0x004fe20000410000 */
[----:B---3--:R-:W-:Y:S02]  /*268c0*/  F2FP.F16.F32.PACK_AB R80, R198, R197 ;  /* 0x000000c5c650723e */ /* 0x008fe400000000ff */
[----:B----4-:R-:W-:Y:S07]  /*268d0*/  F2FP.F16.F32.PACK_AB R82, R204, R200 ;  /* 0x000000c8cc52723e */ /* 0x010fee00000000ff */
[C---:B-1----:R-:W-:Y:S06]  /*268e0*/  HMMA.16816.F32 R4, R80.reuse, R12, R4 ;  /* 0x0000000c5004723c */ /* 0x042fec0000001804 */
[C---:B------:R-:W-:Y:S05]  /*268f0*/  HMMA.16816.F32 R8, R80.reuse, R14, R8 ;  /* 0x0000000e5008723c */ /* 0x040fea0000001808 */
[C---:B------:R-:W-:Y:S01]  /*26900*/  FMUL.FTZ R12, R0.reuse, R88 ;  /* 0x00000058000c7220 */ /* 0x040fe20000410000 */
[C---:B------:R-:W-:Y:S01]  /*26910*/  FMUL.FTZ R13, R0.reuse, R89 ;  /* 0x00000059000d7220 */ /* 0x040fe20000410000 */
[C---:B------:R-:W-:Y:S01]  /*26920*/  FMUL.FTZ R14, R3.reuse, R90 ;  /* 0x0000005a030e7220 */ /* 0x040fe20000410000 */
[C---:B------:R-:W-:Y:S02]  /*26930*/  FMUL.FTZ R15, R3.reuse, R91 ;  /* 0x0000005b030f7220 */ /* 0x040fe40000410000 */
[----:B------:R-:W1:Y:S05]  /*26940*/  LDSM.16.MT88.4 R88, [R209+0xc800] ;  /* 0x00c80000d158783b */ /* 0x000e6a0000004200 */
[C---:B------:R-:W-:Y:S06]  /*26950*/  HMMA.16816.F32 R12, R80.reuse, R20, R12 ;  /* 0x00000014500c723c */ /* 0x040fec000000180c */
[C---:B------:R-:W-:Y:S05]  /*26960*/  HMMA.16816.F32 R16, R80.reuse, R22, R16 ;  /* 0x000000165010723c */ /* 0x040fea0000001810 */
[C---:B------:R-:W-:Y:S01]  /*26970*/  FMUL.FTZ R20, R0.reuse, R96 ;  /* 0x0000006000147220 */ /* 0x040fe20000410000 */
[C---:B------:R-:W-:Y:S01]  /*26980*/  FMUL.FTZ R21, R0.reuse, R97 ;  /* 0x0000006100157220 */ /* 0x040fe20000410000 */
[C---:B------:R-:W-:Y:S01]  /*26990*/  FMUL.FTZ R22, R3.reuse, R98 ;  /* 0x0000006203167220 */ /* 0x040fe20000410000 */
[C---:B------:R-:W-:Y:S02]  /*269a0*/  FMUL.FTZ R23, R3.reuse, R99 ;  /* 0x0000006303177220 */ /* 0x040fe40000410000 */
[----:B------:R-:W2:Y:S05]  /*269b0*/  LDSM.16.MT88.4 R96, [R212+0xc800] ;  /* 0x00c80000d460783b */ /* 0x000eaa0000004200 */
[C---:B------:R-:W-:Y:S06]  /*269c0*/  HMMA.16816.F32 R20, R80.reuse, R28, R20 ;  /* 0x0000001c5014723c */ /* 0x040fec0000001814 */
[C---:B------:R-:W-:Y:S05]  /*269d0*/  HMMA.16816.F32 R24, R80.reuse, R30, R24 ;  /* 0x0000001e5018723c */ /* 0x040fea0000001818 */
[C---:B------:R-:W-:Y:S01]  /*269e0*/  FMUL.FTZ R28, R0.reuse, R104 ;  /* 0x00000068001c7220 */ /* 0x040fe20000410000 */
[----:B------:R-:W-:Y:S01]  /*269f0*/  FMUL.FTZ R29, R0, R105 ;  /* 0x00000069001d7220 */ /* 0x000fe20000410000 */
[C---:B------:R-:W-:Y:S01]  /*26a00*/  FMUL.FTZ R30, R3.reuse, R106 ;  /* 0x0000006a031e7220 */ /* 0x040fe20000410000 */
[----:B------:R-:W-:Y:S02]  /*26a10*/  FMUL.FTZ R31, R3, R107 ;  /* 0x0000006b031f7220 */ /* 0x000fe40000410000 */
[----:B------:R-:W3:Y:S05]  /*26a20*/  LDSM.16.MT88.4 R104, [R209+0x10800] ;  /* 0x01080000d168783b */ /* 0x000eea0000004200 */
[C---:B------:R-:W-:Y:S06]  /*26a30*/  HMMA.16816.F32 R28, R80.reuse, R36, R28 ;  /* 0x00000024501c723c */ /* 0x040fec000000181c */
[C---:B------:R-:W-:Y:S05]  /*26a40*/  HMMA.16816.F32 R32, R80.reuse, R38, R32 ;  /* 0x000000265020723c */ /* 0x040fea0000001820 */
[-CC-:B------:R-:W-:Y:S01]  /*26a50*/  FFMA.FTZ R36, R40, R68.reuse, -R2.reuse ;  /* 0x0000004428247223 */ /* 0x180fe20000010802 */
[--C-:B------:R-:W-:Y:S01]  /*26a60*/  FFMA.FTZ R40, R41, R68, -R2.reuse ;  /* 0x0000004429287223 */ /* 0x100fe20000010802 */
[C---:B------:R-:W-:Y:S01]  /*26a70*/  FMUL.FTZ R38, R3.reuse, R114 ;  /* 0x0000007203267220 */ /* 0x040fe20000410000 */
[----:B------:R-:W-:Y:S01]  /*26a80*/  FMUL.FTZ R39, R3, R115 ;  /* 0x0000007303277220 */ /* 0x000fe20000410000 */
[----:B------:R4:W-:Y:S02]  /*26a90*/  MUFU.EX2 R191, R36 ;  /* 0x0000002400bf7308 */ /* 0x0009e40000000800 */
[C---:B------:R-:W-:Y:S01]  /*26aa0*/  FMUL.FTZ R37, R0.reuse, R113 ;  /* 0x0000007100257220 */ /* 0x040fe20000410000 */
[C---:B------:R-:W-:Y:S07]  /*26ab0*/  FMUL.FTZ R41, R0.reuse, R109 ;  /* 0x0000006d00297220 */ /* 0x040fee0000410000 */
[----:B------:R5:W1:Y:S01]  /*26ac0*/  MUFU.EX2 R194, R40 ;  /* 0x0000002800c27308 */ /* 0x000a620000000800 */
[C---:B----4-:R-:W-:Y:S07]  /*26ad0*/  FMUL.FTZ R36, R0.reuse, R112 ;  /* 0x0000007000247220 */ /* 0x050fee0000410000 */
[C---:B------:R-:W-:Y:S03]  /*26ae0*/  HMMA.16816.F32 R36, R80.reuse, R48, R36 ;  /* 0x000000305024723c */ /* 0x040fe60000001824 */
[----:B-----5:R-:W-:Y:S01]  /*26af0*/  FMUL.FTZ R40, R0, R108 ;  /* 0x0000006c00287220 */ /* 0x020fe20000410000 */
[----:B-1----:R-:W-:Y:S01]  /*26b00*/  F2FP.F16.F32.PACK_AB R85, R194, R191 ;  /* 0x000000bfc255723e */ /* 0x002fe200000000ff */
[----:B------:R-:W-:Y:S02]  /*26b10*/  LDSM.16.MT88.4 R108, [R212+0xe800] ;  /* 0x00e80000d46c783b */ /* 0x000fe40000004200 */
[-C--:B------:R-:W-:Y:S01]  /*26b20*/  FFMA.FTZ R48, R52, R68.reuse, -R2 ;  /* 0x0000004434307223 */ /* 0x080fe20000010802 */
[C---:B------:R-:W-:Y:S02]  /*26b30*/  FMUL.FTZ R49, R0.reuse, R125 ;  /* 0x0000007d00317220 */ /* 0x040fe40000410000 */
[C---:B------:R-:W-:Y:S01]  /*26b40*/  HMMA.16816.F32 R40, R80.reuse, R50, R40 ;  /* 0x000000325028723c */ /* 0x040fe20000001828 */
[----:B------:R1:W4:Y:S02]  /*26b50*/  MUFU.EX2 R187, R48 ;  /* 0x0000003000bb7308 */ /* 0x0003240000000800 */
[--C-:B------:R-:W-:Y:S01]  /*26b60*/  FFMA.FTZ R52, R53, R68, -R140.reuse ;  /* 0x0000004435347223 */ /* 0x100fe2000001088c */
[----:B------:R-:W-:Y:S02]  /*26b70*/  FMUL.FTZ R53, R0, R121 ;  /* 0x0000007900357220 */ /* 0x000fe40000410000 */
[C---:B------:R-:W-:Y:S05]  /*26b80*/  HMMA.16816.F32 R44, R80.reuse, R56, R44 ;  /* 0x00000038502c723c */ /* 0x040fea000000182c */
[----:B------:R5:W-:Y:S01]  /*26b90*/  MUFU.EX2 R186, R52 ;  /* 0x0000003400ba7308 */ /* 0x000be20000000800 */
[C---:B------:R-:W-:Y:S01]  /*26ba0*/  FMUL.FTZ R51, R3.reuse, R127 ;  /* 0x0000007f03337220 */ /* 0x040fe20000410000 */
[----:B------:R-:W-:Y:S01]  /*26bb0*/  FMUL.FTZ R50, R3, R126 ;  /* 0x0000007e03327220 */ /* 0x000fe20000410000 */
[----:B------:R-:W-:Y:S03]  /*26bc0*/  FFMA.FTZ R56, R54, R68, -R140 ;  /* 0x0000004436387223 */ /* 0x000fe6000001088c */
[C---:B------:R-:W-:Y:S04]  /*26bd0*/  FMUL.FTZ R57, R0.reuse, R133 ;  /* 0x0000008500397220 */ /* 0x040fe80000410000 */
[----:B------:R2:W-:Y:S01]  /*26be0*/  MUFU.EX2 R127, R72 ;  /* 0x00000048007f7308 */ /* 0x0005e20000000800 */
[C---:B-1----:R-:W-:Y:S01]  /*26bf0*/  FMUL.FTZ R48, R0.reuse, R124 ;  /* 0x0000007c00307220 */ /* 0x042fe20000410000 */
[----:B----4-:R-:W-:Y:S01]  /*26c00*/  F2FP.F16.F32.PACK_AB R87, R187, R190 ;  /* 0x000000bebb57723e */ /* 0x010fe200000000ff */
[C---:B------:R-:W-:Y:S05]  /*26c10*/  FMUL.FTZ R54, R3.reuse, R122 ;  /* 0x0000007a03367220 */ /* 0x040fea0000410000 */
[C---:B------:R-:W-:Y:S02]  /*26c20*/  HMMA.16816.F32 R48, R80.reuse, R58, R48 ;  /* 0x0000003a5030723c */ /* 0x040fe40000001830 */
[----:B------:R1:W4:Y:S01]  /*26c30*/  MUFU.EX2 R181, R56 ;  /* 0x0000003800b57308 */ /* 0x0003220000000800 */
[----:B-----5:R-:W-:Y:S04]  /*26c40*/  FMUL.FTZ R52, R0, R120 ;  /* 0x0000007800347220 */ /* 0x020fe80000410000 */
[C---:B------:R-:W-:Y:S01]  /*26c50*/  FMUL.FTZ R59, R3.reuse, R135 ;  /* 0x00000087033b7220 */ /* 0x040fe20000410000 */
[----:B------:R-:W-:Y:S02]  /*26c60*/  FMUL.FTZ R58, R3, R134 ;  /* 0x00000086033a7220 */ /* 0x000fe40000410000 */
[C---:B------:R-:W-:Y:S03]  /*26c70*/  HMMA.16816.F32 R52, R80.reuse, R64, R52 ;  /* 0x000000405034723c */ /* 0x040fe60000001834 */
[-C--:B--2---:R-:W-:Y:S04]  /*26c80*/  FFMA.FTZ R72, R144, R68.reuse, -R2 ;  /* 0x0000004490487223 */ /* 0x084fe80000010802 */
[----:B------:R2:W-:Y:S01]  /*26c90*/  MUFU.EX2 R172, R72 ;  /* 0x0000004800ac7308 */ /* 0x0005e20000000800 */
[--C-:B-1----:R-:W-:Y:S03]  /*26ca0*/  FFMA.FTZ R56, R60, R68, -R140.reuse ;  /* 0x000000443c387223 */ /* 0x102fe6000001088c */
[C---:B------:R-:W-:Y:S01]  /*26cb0*/  FMUL.FTZ R60, R0.reuse, R128 ;  /* 0x00000080003c7220 */ /* 0x040fe20000410000 */
[C---:B------:R-:W-:Y:S01]  /*26cc0*/  FMUL.FTZ R64, R0.reuse, R136 ;  /* 0x0000008800407220 */ /* 0x040fe20000410000 */
[C---:B------:R-:W-:Y:S01]  /*26cd0*/  FMUL.FTZ R65, R0.reuse, R137 ;  /* 0x0000008900417220 */ /* 0x040fe20000410000 */
[----:B----4-:R-:W-:Y:S03]  /*26ce0*/  F2FP.F16.F32.PACK_AB R84, R181, R186 ;  /* 0x000000bab554723e */ /* 0x010fe600000000ff */
[----:B------:R1:W4:Y:S01]  /*26cf0*/  MUFU.EX2 R180, R56 ;  /* 0x0000003800b47308 */ /* 0x0003220000000800 */
[--C-:B--2---:R-:W-:Y:S09]  /*26d00*/  FFMA.FTZ R72, R145, R68, -R140.reuse ;  /* 0x0000004491487223 */ /* 0x104ff2000001088c */
[----:B------:R-:W-:Y:S01]  /*26d10*/  MUFU.EX2 R145, R74 ;  /* 0x0000004a00917308 */ /* 0x000fe20000000800 */
[----:B-1----:R-:W-:Y:S01]  /*26d20*/  FMUL.FTZ R56, R0, R132 ;  /* 0x0000008400387220 */ /* 0x002fe20000410000 */
[----:B----4-:R-:W-:Y:S08]  /*26d30*/  F2FP.F16.F32.PACK_AB R86, R179, R180 ;  /* 0x000000b4b356723e */ /* 0x010ff000000000ff */
[----:B------:R1:W-:Y:S01]  /*26d40*/  MUFU.EX2 R126, R72 ;  /* 0x00000048007e7308 */ /* 0x0003e20000000800 */
[C---:B------:R-:W-:Y:S06]  /*26d50*/  HMMA.16816.F32 R56, R80.reuse, R66, R56 ;  /* 0x000000425038723c */ /* 0x040fec0000001838 */
[C---:B------:R-:W-:Y:S05]  /*26d60*/  HMMA.16816.F32 R60, R80.reuse, R76, R60 ;  /* 0x0000004c503c723c */ /* 0x040fea000000183c */
[C---:B------:R-:W-:Y:S01]  /*26d70*/  FMUL.FTZ R66, R3.reuse, R138 ;  /* 0x0000008a03427220 */ /* 0x040fe20000410000 */
[--C-:B-1----:R-:W-:Y:S01]  /*26d80*/  FFMA.FTZ R72, R146, R68, -R140.reuse ;  /* 0x0000004492487223 */ /* 0x102fe2000001088c */
[C---:B------:R-:W-:Y:S01]  /*26d90*/  FMUL.FTZ R67, R3.reuse, R139 ;  /* 0x0000008b03437220 */ /* 0x040fe20000410000 */
[----:B------:R-:W-:Y:S02]  /*26da0*/  FFMA.FTZ R3, R3, R250, R199 ;  /* 0x000000fa03037223 */ /* 0x000fe400000100c7 */
[----:B------:R1:W2:Y:S04]  /*26db0*/  MUFU.EX2 R125, R72 ;  /* 0x00000048007d7308 */ /* 0x0002a80000000800 */
[----:B------:R-:W-:Y:S01]  /*26dc0*/  HMMA.16816.F32 R64, R80, R78, R64 ;  /* 0x0000004e5040723c */ /* 0x000fe20000001840 */
[----:B------:R-:W4:Y:S05]  /*26dd0*/  LDSM.16.MT88.4 R76, [R210+0x10800] ;  /* 0x01080000d24c783b */ /* 0x000f2a0000004200 */
[C---:B------:R-:W-:Y:S03]  /*26de0*/  HMMA.16816.F32 R4, R84.reuse, R88, R4 ;  /* 0x000000585404723c */ /* 0x040fe60000001804 */
[----:B------:R-:W5:Y:S03]  /*26df0*/  LDSM.16.MT88.4 R80, [R212+0x10800] ;  /* 0x01080000d450783b */ /* 0x000f660000004200 */
[C---:B------:R-:W-:Y:S05]  /*26e00*/  HMMA.16816.F32 R8, R84.reuse, R90, R8 ;  /* 0x0000005a5408723c */ /* 0x040fea0000001808 */
[-CC-:B-1----:R-:W-:Y:S01]  /*26e10*/  FFMA.FTZ R72, R147, R68.reuse, -R140.reuse ;  /* 0x0000004493487223 */ /* 0x182fe2000001088c */
[C---:B------:R-:W-:Y:S01]  /*26e20*/  HMMA.16816.F32 R12, R84.reuse, R92, R12 ;  /* 0x0000005c540c723c */ /* 0x040fe2000000180c */
[----:B------:R-:W1:Y:S02]  /*26e30*/  LDSM.16.MT88.4 R88, [R211+0x10800] ;  /* 0x01080000d358783b */ /* 0x000e640000004200 */
[----:B------:R3:W-:Y:S03]  /*26e40*/  MUFU.EX2 R124, R72 ;  /* 0x00000048007c7308 */ /* 0x0007e60000000800 */
[C---:B------:R-:W-:Y:S03]  /*26e50*/  HMMA.16816.F32 R16, R84.reuse, R94, R16 ;  /* 0x0000005e5410723c */ /* 0x040fe60000001810 */
[----:B------:R-:W2:Y:S03]  /*26e60*/  LDSM.16.MT88.4 R92, [R209+0xd000] ;  /* 0x00d00000d15c783b */ /* 0x000ea60000004200 */
[C---:B------:R-:W-:Y:S06]  /*26e70*/  HMMA.16816.F32 R20, R84.reuse, R96, R20 ;  /* 0x000000605414723c */ /* 0x040fec0000001814 */
[C---:B------:R-:W-:Y:S01]  /*26e80*/  HMMA.16816.F32 R24, R84.reuse, R98, R24 ;  /* 0x000000625418723c */ /* 0x040fe20000001818 */
[----:B------:R-:W2:Y:S04]  /*26e90*/  LDSM.16.MT88.4 R96, [R210+0xd000] ;  /* 0x00d00000d260783b */ /* 0x000ea80000004200 */
[-C--:B---3--:R-:W-:Y:S01]  /*26ea0*/  FFMA.FTZ R72, R148, R68.reuse, -R140 ;  /* 0x0000004494487223 */ /* 0x088fe2000001088c */
[C---:B------:R-:W-:Y:S03]  /*26eb0*/  HMMA.16816.F32 R28, R84.reuse, R100, R28 ;  /* 0x00000064541c723c */ /* 0x040fe6000000181c */
[----:B------:R3:W2:Y:S03]  /*26ec0*/  MUFU.EX2 R169, R72 ;  /* 0x0000004800a97308 */ /* 0x0006a60000000800 */
[C---:B------:R-:W-:Y:S01]  /*26ed0*/  HMMA.16816.F32 R32, R84.reuse, R102, R32 ;  /* 0x000000665420723c */ /* 0x040fe20000001820 */
[----:B------:R-:W2:Y:S05]  /*26ee0*/  LDSM.16.MT88.4 R100, [R212+0xd000] ;  /* 0x00d00000d464783b */ /* 0x000eaa0000004200 */
[C---:B------:R-:W-:Y:S06]  /*26ef0*/  HMMA.16816.F32 R36, R84.reuse, R104, R36 ;  /* 0x000000685424723c */ /* 0x040fec0000001824 */
[C---:B------:R-:W-:Y:S01]  /*26f00*/  HMMA.16816.F32 R40, R84.reuse, R106, R40 ;  /* 0x0000006a5428723c */ /* 0x040fe20000001828 */
[----:B------:R-:W-:Y:S04]  /*26f10*/  LDSM.16.MT88.4 R104, [R211+0x12000] ;  /* 0x01200000d368783b */ /* 0x000fe80000004200 */
[-CC-:B---3--:R-:W-:Y:S01]  /*26f20*/  FFMA.FTZ R72, R151, R68.reuse, -R2.reuse ;  /* 0x0000004497487223 */ /* 0x188fe20000010802 */
[C---:B----4-:R-:W-:Y:S03]  /*26f30*/  HMMA.16816.F32 R44, R84.reuse, R76, R44 ;  /* 0x0000004c542c723c */ /* 0x050fe6000000182c */
[----:B------:R3:W-:Y:S03]  /*26f40*/  MUFU.EX2 R135, R72 ;  /* 0x0000004800877308 */ /* 0x0007e60000000800 */
[C---:B------:R-:W-:Y:S05]  /*26f50*/  HMMA.16816.F32 R48, R84.reuse, R78, R48 ;  /* 0x0000004e5430723c */ /* 0x040fea0000001830 */
[----:B------:R-:W-:Y:S01]  /*26f60*/  F2FP.F16.F32.PACK_AB R77, R175, R177 ;  /* 0x000000b1af4d723e */ /* 0x000fe200000000ff */
[C---:B-----5:R-:W-:Y:S05]  /*26f70*/  HMMA.16816.F32 R52, R84.reuse, R80, R52 ;  /* 0x000000505434723c */ /* 0x060fea0000001834 */
[----:B------:R-:W-:Y:S01]  /*26f80*/  F2FP.F16.F32.PACK_AB R79, R172, R127 ;  /* 0x0000007fac4f723e */ /* 0x000fe200000000ff */
[C---:B------:R-:W-:Y:S01]  /*26f90*/  HMMA.16816.F32 R56, R84.reuse, R82, R56 ;  /* 0x000000525438723c */ /* 0x040fe20000001838 */
[----:B------:R-:W4:Y:S04]  /*26fa0*/  LDSM.16.MT88.4 R80, [R211+0xd000] ;  /* 0x00d00000d350783b */ /* 0x000f280000004200 */
[--C-:B---3--:R-:W-:Y:S01]  /*26fb0*/  FFMA.FTZ R72, R156, R68, -R2.reuse ;  /* 0x000000449c487223 */ /* 0x108fe20000010802 */
[C---:B-1----:R-:W-:Y:S03]  /*26fc0*/  HMMA.16816.F32 R60, R84.reuse, R88, R60 ;  /* 0x00000058543c723c */ /* 0x042fe6000000183c */
[----:B------:R1:W3:Y:S02]  /*26fd0*/  MUFU.EX2 R134, R72 ;  /* 0x0000004800867308 */ /* 0x0002e40000000800 */
[----:B--2---:R-:W-:Y:S01]  /*26fe0*/  F2FP.F16.F32.PACK_AB R76, R125, R126 ;  /* 0x0000007e7d4c723e */ /* 0x004fe200000000ff */
[----:B------:R-:W-:Y:S01]  /*26ff0*/  HMMA.16816.F32 R64, R84, R90, R64 ;  /* 0x0000005a5440723c */ /* 0x000fe20000001840 */
[----:B------:R-:W2:Y:S04]  /*27000*/  LDSM.16.MT88.4 R84, [R209+0x11000] ;  /* 0x01100000d154783b */ /* 0x000ea80000004200 */
[----:B------:R-:W-:Y:S04]  /*27010*/  F2FP.F16.F32.PACK_AB R78, R169, R124 ;  /* 0x0000007ca94e723e */ /* 0x000fe800000000ff */
[----:B------:R-:W5:Y:S03]  /*27020*/  LDSM.16.MT88.4 R88, [R210+0x11000] ;  /* 0x01100000d258783b */ /* 0x000f660000004200 */
[C---:B------:R-:W-:Y:S05]  /*27030*/  HMMA.16816.F32 R4, R76.reuse, R92, R4 ;  /* 0x0000005c4c04723c */ /* 0x040fea0000001804 */
[-CC-:B-1----:R-:W-:Y:S01]  /*27040*/  FFMA.FTZ R72, R157, R68.reuse, -R2.reuse ;  /* 0x000000449d487223 */ /* 0x182fe20000010802 */
[C---:B------:R-:W-:Y:S01]  /*27050*/  HMMA.16816.F32 R8, R76.reuse, R94, R8 ;  /* 0x0000005e4c08723c */ /* 0x040fe20000001808 */
[----:B------:R-:W1:Y:S02]  /*27060*/  LDSM.16.MT88.4 R92, [R212+0x11000] ;  /* 0x01100000d45c783b */ /* 0x000e640000004200 */
[----:B------:R3:W-:Y:S03]  /*27070*/  MUFU.EX2 R167, R72 ;  /* 0x0000004800a77308 */ /* 0x0007e60000000800 */
[C---:B------:R-:W-:Y:S06]  /*27080*/  HMMA.16816.F32 R12, R76.reuse, R96, R12 ;  /* 0x000000604c0c723c */ /* 0x040fec000000180c */
[C---:B------:R-:W-:Y:S01]  /*27090*/  HMMA.16816.F32 R16, R76.reuse, R98, R16 ;  /* 0x000000624c10723c */ /* 0x040fe20000001810 */
[----:B------:R-:W1:Y:S05]  /*270a0*/  LDSM.16.MT88.4 R96, [R211+0x11000] ;  /* 0x01100000d360783b */ /* 0x000e6a0000004200 */
[C---:B------:R-:W-:Y:S05]  /*270b0*/  HMMA.16816.F32 R20, R76.reuse, R100, R20 ;  /* 0x000000644c14723c */ /* 0x040fea0000001814 */
[-C--:B---3--:R-:W-:Y:S01]  /*270c0*/  FFMA.FTZ R72, R153, R68.reuse, -R2 ;  /* 0x0000004499487223 */ /* 0x088fe20000010802 */
[C---:B------:R-:W-:Y:S01]  /*270d0*/  HMMA.16816.F32 R24, R76.reuse, R102, R24 ;  /* 0x000000664c18723c */ /* 0x040fe20000001818 */
[----:B------:R-:W3:Y:S02]  /*270e0*/  LDSM.16.MT88.4 R100, [R209+0xd800] ;  /* 0x00d80000d164783b */ /* 0x000ee40000004200 */
[----:B------:R5:W5:Y:S03]  /*270f0*/  MUFU.EX2 R166, R72 ;  /* 0x0000004800a67308 */ /* 0x000b660000000800 */
[C---:B----4-:R-:W-:Y:S06]  /*27100*/  HMMA.16816.F32 R28, R76.reuse, R80, R28 ;  /* 0x000000504c1c723c */ /* 0x050fec000000181c */
[C---:B------:R-:W-:Y:S05]  /*27110*/  HMMA.16816.F32 R32, R76.reuse, R82, R32 ;  /* 0x000000524c20723c */ /* 0x040fea0000001820 */
[----:B------:R-:W-:Y:S01]  /*27120*/  F2FP.F16.F32.PACK_AB R81, R134, R135 ;  /* 0x000000878651723e */ /* 0x000fe200000000ff */
[C---:B--2---:R-:W-:Y:S05]  /*27130*/  HMMA.16816.F32 R36, R76.reuse, R84, R36 ;  /* 0x000000544c24723c */ /* 0x044fea0000001824 */
[-CC-:B-----5:R-:W-:Y:S01]  /*27140*/  FFMA.FTZ R72, R161, R68.reuse, -R140.reuse ;  /* 0x00000044a1487223 */ /* 0x1a0fe2000001088c */
[C---:B------:R-:W-:Y:S01]  /*27150*/  HMMA.16816.F32 R40, R76.reuse, R86, R40 ;  /* 0x000000564c28723c */ /* 0x040fe20000001828 */
[----:B------:R-:W2:Y:S02]  /*27160*/  LDSM.16.MT88.4 R84, [R210+0xd800] ;  /* 0x00d80000d254783b */ /* 0x000ea40000004200 */
[----:B------:R4:W-:Y:S02]  /*27170*/  MUFU.EX2 R133, R72 ;  /* 0x0000004800857308 */ /* 0x0009e40000000800 */
[----:B------:R-:W-:Y:S01]  /*27180*/  F2FP.F16.F32.PACK_AB R83, R166, R167 ;  /* 0x000000a7a653723e */ /* 0x000fe200000000ff */
[C---:B------:R-:W-:Y:S06]  /*27190*/  HMMA.16816.F32 R44, R76.reuse, R88, R44 ;  /* 0x000000584c2c723c */ /* 0x040fec000000182c */
[C---:B------:R-:W-:Y:S01]  /*271a0*/  HMMA.16816.F32 R48, R76.reuse, R90, R48 ;  /* 0x0000005a4c30723c */ /* 0x040fe20000001830 */
[----:B------:R-:W5:Y:S05]  /*271b0*/  LDSM.16.MT88.4 R88, [R212+0xd800] ;  /* 0x00d80000d458783b */ /* 0x000f6a0000004200 */
[C---:B-1----:R-:W-:Y:S05]  /*271c0*/  HMMA.16816.F32 R52, R76.reuse, R92, R52 ;  /* 0x0000005c4c34723c */ /* 0x042fea0000001834 */
[-CC-:B----4-:R-:W-:Y:S01]  /*271d0*/  FFMA.FTZ R72, R162, R68.reuse, -R140.reuse ;  /* 0x00000044a2487223 */ /* 0x190fe2000001088c */
[C---:B------:R-:W-:Y:S01]  /*271e0*/  HMMA.16816.F32 R56, R76.reuse, R94, R56 ;  /* 0x0000005e4c38723c */ /* 0x040fe20000001838 */
[----:B------:R-:W1:Y:S02]  /*271f0*/  LDSM.16.MT88.4 R92, [R211+0xd800] ;  /* 0x00d80000d35c783b */ /* 0x000e640000004200 */
[----:B------:R4:W3:Y:S03]  /*27200*/  MUFU.EX2 R132, R72 ;  /* 0x0000004800847308 */ /* 0x0008e60000000800 */
[C---:B------:R-:W-:Y:S06]  /*27210*/  HMMA.16816.F32 R60, R76.reuse, R96, R60 ;  /* 0x000000604c3c723c */ /* 0x040fec000000183c */
[----:B------:R-:W-:Y:S01]  /*27220*/  HMMA.16816.F32 R64, R76, R98, R64 ;  /* 0x000000624c40723c */ /* 0x000fe20000001840 */
[----:B------:R-:W1:Y:S04]  /*27230*/  LDSM.16.MT88.4 R76, [R209+0x11800] ;  /* 0x01180000d14c783b */ /* 0x000e680000004200 */
[-CC-:B----4-:R-:W-:Y:S04]  /*27240*/  FFMA.FTZ R72, R160, R68.reuse, -R140.reuse ;  /* 0x00000044a0487223 */ /* 0x190fe8000001088c */
[----:B------:R-:W-:Y:S02]  /*27250*/  LDSM.16.MT88.4 R96, [R212+0x11800] ;  /* 0x01180000d460783b */ /* 0x000fe40000004200 */
[----:B---3--:R-:W-:Y:S01]  /*27260*/  F2FP.F16.F32.PACK_AB R80, R132, R133 ;  /* 0x000000858450723e */ /* 0x008fe200000000ff */
[----:B------:R3:W-:Y:S02]  /*27270*/  MUFU.EX2 R160, R72 ;  /* 0x0000004800a07308 */ /* 0x0007e40000000800 */
[-C--:B---3--:R-:W-:Y:S08]  /*27280*/  FFMA.FTZ R72, R159, R68.reuse, -R140 ;  /* 0x000000449f487223 */ /* 0x088ff0000001088c */
[----:B------:R3:W4:Y:S02]  /*27290*/  MUFU.EX2 R159, R72 ;  /* 0x00000048009f7308 */ /* 0x0007240000000800 */
[--C-:B---3--:R-:W-:Y:S01]  /*272a0*/  FFMA.FTZ R72, R164, R68, -R2.reuse ;  /* 0x00000044a4487223 */ /* 0x108fe20000010802 */
[----:B----4-:R-:W-:Y:S07]  /*272b0*/  F2FP.F16.F32.PACK_AB R82, R159, R160 ;  /* 0x000000a09f52723e */ /* 0x010fee00000000ff */
[----:B------:R3:W-:Y:S01]  /*272c0*/  MUFU.EX2 R114, R72 ;  /* 0x0000004800727308 */ /* 0x0007e20000000800 */
[C---:B------:R-:W-:Y:S06]  /*272d0*/  HMMA.16816.F32 R4, R80.reuse, R100, R4 ;  /* 0x000000645004723c */ /* 0x040fec0000001804 */
[C---:B------:R-:W-:Y:S01]  /*272e0*/  HMMA.16816.F32 R8, R80.reuse, R102, R8 ;  /* 0x000000665008723c */ /* 0x040fe20000001808 */
[----:B------:R-:W-:Y:S05]  /*272f0*/  LDSM.16.MT88.4 R100, [R211+0x11800] ;  /* 0x01180000d364783b */ /* 0x000fea0000004200 */
[C---:B--2---:R-:W-:Y:S05]  /*27300*/  HMMA.16816.F32 R12, R80.reuse, R84, R12 ;  /* 0x00000054500c723c */ /* 0x044fea000000180c */
[-CC-:B---3--:R-:W-:Y:S01]  /*27310*/  FFMA.FTZ R72, R149, R68.reuse, -R2.reuse ;  /* 0x0000004495487223 */ /* 0x188fe20000010802 */
[C---:B------:R-:W-:Y:S01]  /*27320*/  HMMA.16816.F32 R16, R80.reuse, R86, R16 ;  /* 0x000000565010723c */ /* 0x040fe20000001810 */
[----:B------:R-:W2:Y:S02]  /*27330*/  LDSM.16.MT88.4 R84, [R210+0x11800] ;  /* 0x01180000d254783b */ /* 0x000ea40000004200 */
[----:B------:R3:W4:Y:S03]  /*27340*/  MUFU.EX2 R115, R72 ;  /* 0x0000004800737308 */ /* 0x0007260000000800 */
[C---:B-----5:R-:W-:Y:S06]  /*27350*/  HMMA.16816.F32 R20, R80.reuse, R88, R20 ;  /* 0x000000585014723c */ /* 0x060fec0000001814 */
[C---:B------:R-:W-:Y:S01]  /*27360*/  HMMA.16816.F32 R24, R80.reuse, R90, R24 ;  /* 0x0000005a5018723c */ /* 0x040fe20000001818 */
[----:B------:R-:W5:Y:S05]  /*27370*/  LDSM.16.MT88.4 R88, [R209+0xe000] ;  /* 0x00e00000d158783b */ /* 0x000f6a0000004200 */
[C---:B-1----:R-:W-:Y:S05]  /*27380*/  HMMA.16816.F32 R28, R80.reuse, R92, R28 ;  /* 0x0000005c501c723c */ /* 0x042fea000000181c */
[--C-:B---3--:R-:W-:Y:S01]  /*27390*/  FFMA.FTZ R72, R163, R68, -R2.reuse ;  /* 0x00000044a3487223 */ /* 0x108fe20000010802 */
[C---:B------:R-:W-:Y:S01]  /*273a0*/  HMMA.16816.F32 R32, R80.reuse, R94, R32 ;  /* 0x0000005e5020723c */ /* 0x040fe20000001820 */
[----:B------:R-:W1:Y:S02]  /*273b0*/  LDSM.16.MT88.4 R92, [R210+0xe000] ;  /* 0x00e00000d25c783b */ /* 0x000e640000004200 */
[----:B------:R3:W-:Y:S03]  /*273c0*/  MUFU.EX2 R157, R72 ;  /* 0x00000048009d7308 */ /* 0x0007e60000000800 */
[C---:B------:R-:W-:Y:S06]  /*273d0*/  HMMA.16816.F32 R36, R80.reuse, R76, R36 ;  /* 0x0000004c5024723c */ /* 0x040fec0000001824 */
[C---:B------:R-:W-:Y:S05]  /*273e0*/  HMMA.16816.F32 R40, R80.reuse, R78, R40 ;  /* 0x0000004e5028723c */ /* 0x040fea0000001828 */
[----:B----4-:R-:W-:Y:S01]  /*273f0*/  F2FP.F16.F32.PACK_AB R77, R115, R114 ;  /* 0x00000072734d723e */ /* 0x010fe200000000ff */
[C---:B--2---:R-:W-:Y:S05]  /*27400*/  HMMA.16816.F32 R44, R80.reuse, R84, R44 ;  /* 0x00000054502c723c */ /* 0x044fea000000182c */
[-C--:B---3--:R-:W-:Y:S01]  /*27410*/  FFMA.FTZ R72, R165, R68.reuse, -R2 ;  /* 0x00000044a5487223 */ /* 0x088fe20000010802 */
[C---:B------:R-:W-:Y:S01]  /*27420*/  HMMA.16816.F32 R48, R80.reuse, R86, R48 ;  /* 0x000000565030723c */ /* 0x040fe20000001830 */
[----:B------:R-:W2:Y:S02]  /*27430*/  LDSM.16.MT88.4 R84, [R212+0xe000] ;  /* 0x00e00000d454783b */ /* 0x000ea40000004200 */
[----:B------:R3:W4:Y:S03]  /*27440*/  MUFU.EX2 R156, R72 ;  /* 0x00000048009c7308 */ /* 0x0007260000000800 */
[C---:B------:R-:W-:Y:S06]  /*27450*/  HMMA.16816.F32 R52, R80.reuse, R96, R52 ;  /* 0x000000605034723c */ /* 0x040fec0000001834 */
[C---:B------:R-:W-:Y:S01]  /*27460*/  HMMA.16816.F32 R56, R80.reuse, R98, R56 ;  /* 0x000000625038723c */ /* 0x040fe20000001838 */
[----:B------:R-:W-:Y:S05]  /*27470*/  LDSM.16.MT88.4 R96, [R210+0x12000] ;  /* 0x01200000d260783b */ /* 0x000fea0000004200 */
[C---:B------:R-:W-:Y:S05]  /*27480*/  HMMA.16816.F32 R60, R80.reuse, R100, R60 ;  /* 0x00000064503c723c */ /* 0x040fea000000183c */
[-CC-:B---3--:R-:W-:Y:S01]  /*27490*/  FFMA.FTZ R72, R150, R68.reuse, -R140.reuse ;  /* 0x0000004496487223 */ /* 0x188fe2000001088c */
[----:B------:R-:W-:Y:S01]  /*274a0*/  HMMA.16816.F32 R64, R80, R102, R64 ;  /* 0x000000665040723c */ /* 0x000fe20000001840 */
[----:B------:R-:W3:Y:S02]  /*274b0*/  LDSM.16.MT88.4 R80, [R211+0xe000] ;  /* 0x00e00000d350783b */ /* 0x000ee40000004200 */
[----:B------:R5:W-:Y:S02]  /*274c0*/  MUFU.EX2 R113, R72 ;  /* 0x0000004800717308 */ /* 0x000be40000000800 */
[----:B----4-:R-:W-:Y:S04]  /*274d0*/  F2FP.F16.F32.PACK_AB R79, R156, R157 ;  /* 0x0000009d9c4f723e */ /* 0x010fe800000000ff */
[----:B------:R-:W-:Y:S02]  /*274e0*/  LDSM.16.MT88.4 R100, [R212+0x12000] ;  /* 0x01200000d464783b */ /* 0x000fe40000004200 */
[-CC-:B-----5:R-:W-:Y:S04]  /*274f0*/  FFMA.FTZ R72, R158, R68.reuse, -R140.reuse ;  /* 0x000000449e487223 */ /* 0x1a0fe8000001088c */
[----:B------:R4:W5:Y:S02]  /*27500*/  MUFU.EX2 R112, R72 ;  /* 0x0000004800707308 */ /* 0x0009640000000800 */
[-CC-:B----4-:R-:W-:Y:S01]  /*27510*/  FFMA.FTZ R72, R155, R68.reuse, -R140.reuse ;  /* 0x000000449b487223 */ /* 0x190fe2000001088c */
[----:B-----5:R-:W-:Y:S07]  /*27520*/  F2FP.F16.F32.PACK_AB R76, R112, R113 ;  /* 0x00000071704c723e */ /* 0x020fee00000000ff */
[----:B------:R4:W-:Y:S02]  /*27530*/  MUFU.EX2 R119, R72 ;  /* 0x0000004800777308 */ /* 0x0009e40000000800 */
[-C--:B----4-:R-:W-:Y:S08]  /*27540*/  FFMA.FTZ R72, R154, R68.reuse, -R140 ;  /* 0x000000449a487223 */ /* 0x090ff0000001088c */
[----:B------:R4:W5:Y:S02]  /*27550*/  MUFU.EX2 R118, R72 ;  /* 0x0000004800767308 */ /* 0x0009640000000800 */
[-CC-:B----4-:R-:W-:Y:S01]  /*27560*/  FFMA.FTZ R72, R168, R68.reuse, -R2.reuse ;  /* 0x00000044a8487223 */ /* 0x190fe20000010802 */
[----:B-----5:R-:W-:Y:S07]  /*27570*/  F2FP.F16.F32.PACK_AB R78, R118, R119 ;  /* 0x00000077764e723e */ /* 0x020fee00000000ff */
[----:B------:R4:W-:Y:S01]  /*27580*/  MUFU.EX2 R117, R72 ;  /* 0x0000004800757308 */ /* 0x0009e20000000800 */
[C---:B------:R-:W-:Y:S06]  /*27590*/  HMMA.16816.F32 R4, R76.reuse, R88, R4 ;  /* 0x000000584c04723c */ /* 0x040fec0000001804 */
[C---:B------:R-:W-:Y:S01]  /*275a0*/  HMMA.16816.F32 R8, R76.reuse, R90, R8 ;  /* 0x0000005a4c08723c */ /* 0x040fe20000001808 */
[----:B------:R-:W5:Y:S05]  /*275b0*/  LDSM.16.MT88.4 R88, [R209+0x12000] ;  /* 0x01200000d158783b */ /* 0x000f6a0000004200 */
[C---:B-1----:R-:W-:Y:S05]  /*275c0*/  HMMA.16816.F32 R12, R76.reuse, R92, R12 ;  /* 0x0000005c4c0c723c */ /* 0x042fea000000180c */
[-CC-:B----4-:R-:W-:Y:S01]  /*275d0*/  FFMA.FTZ R72, R152, R68.reuse, -R2.reuse ;  /* 0x0000004498487223 */ /* 0x190fe20000010802 */
[C---:B------:R-:W-:Y:S01]  /*275e0*/  HMMA.16816.F32 R16, R76.reuse, R94, R16 ;  /* 0x0000005e4c10723c */ /* 0x040fe20000001810 */
[----:B------:R-:W1:Y:S02]  /*275f0*/  LDSM.16.MT88.4 R92, [R209+0xe800] ;  /* 0x00e80000d15c783b */ /* 0x000e640000004200 */
[----:B------:R4:W4:Y:S03]  /*27600*/  MUFU.EX2 R153, R72 ;  /* 0x0000004800997308 */ /* 0x0009260000000800 */
[C---:B--2---:R-:W-:Y:S06]  /*27610*/  HMMA.16816.F32 R20, R76.reuse, R84, R20 ;  /* 0x000000544c14723c */ /* 0x044fec0000001814 */
[C---:B------:R-:W-:Y:S01]  /*27620*/  HMMA.16816.F32 R24, R76.reuse, R86, R24 ;  /* 0x000000564c18723c */ /* 0x040fe20000001818 */
[----:B------:R-:W2:Y:S05]  /*27630*/  LDSM.16.MT88.4 R84, [R210+0xe800] ;  /* 0x00e80000d254783b */ /* 0x000eaa0000004200 */
[C---:B---3--:R-:W-:Y:S05]  /*27640*/  HMMA.16816.F32 R28, R76.reuse, R80, R28 ;  /* 0x000000504c1c723c */ /* 0x048fea000000181c */
[-CC-:B----4-:R-:W-:Y:S01]  /*27650*/  FFMA.FTZ R72, R170, R68.reuse, -R2.reuse ;  /* 0x00000044aa487223 */ /* 0x190fe20000010802 */
[C---:B------:R-:W-:Y:S03]  /*27660*/  HMMA.16816.F32 R32, R76.reuse, R82, R32 ;  /* 0x000000524c20723c */ /* 0x040fe60000001820 */
[----:B------:R3:W-:Y:S02]  /*27670*/  MUFU.EX2 R152, R72 ;  /* 0x0000004800987308 */ /* 0x0007e40000000800 */
[----:B------:R-:W-:Y:S01]  /*27680*/  F2FP.F16.F32.PACK_AB R81, R153, R117 ;  /* 0x000000759951723e */ /* 0x000fe200000000ff */
[C---:B-----5:R-:W-:Y:S06]  /*27690*/  HMMA.16816.F32 R36, R76.reuse, R88, R36 ;  /* 0x000000584c24723c */ /* 0x060fec0000001824 */
[C---:B------:R-:W-:Y:S01]  /*276a0*/  HMMA.16816.F32 R40, R76.reuse, R90, R40 ;  /* 0x0000005a4c28723c */ /* 0x040fe20000001828 */
[----:B------:R-:W4:Y:S05]  /*276b0*/  LDSM.16.MT88.4 R88, [R211+0xe800] ;  /* 0x00e80000d358783b */ /* 0x000f2a0000004200 */
[C---:B------:R-:W-:Y:S05]  /*276c0*/  HMMA.16816.F32 R44, R76.reuse, R96, R44 ;  /* 0x000000604c2c723c */ /* 0x040fea000000182c */
[-C--:B---3--:R-:W-:Y:S01]  /*276d0*/  FFMA.FTZ R72, R171, R68.reuse, -R2 ;  /* 0x00000044ab487223 */ /* 0x088fe20000010802 */
[C---:B------:R-:W-:Y:S01]  /*276e0*/  HMMA.16816.F32 R48, R76.reuse, R98, R48 ;  /* 0x000000624c30723c */ /* 0x040fe20000001830 */
[----:B------:R-:W-:Y:S02]  /*276f0*/  LDSM.16.MT88.4 R96, [R211+0x12800] ;  /* 0x01280000d360783b */ /* 0x000fe40000004200 */
[----:B------:R3:W5:Y:S03]  /*27700*/  MUFU.EX2 R123, R72 ;  /* 0x00000048007b7308 */ /* 0x0007660000000800 */
[C---:B------:R-:W-:Y:S06]  /*27710*/  HMMA.16816.F32 R52, R76.reuse, R100, R52 ;  /* 0x000000644c34723c */ /* 0x040fec0000001834 */
[C---:B------:R-:W-:Y:S01]  /*27720*/  HMMA.16816.F32 R56, R76.reuse, R102, R56 ;  /* 0x000000664c38723c */ /* 0x040fe20000001838 */
[----:B------:R-:W-:Y:S05]  /*27730*/  LDSM.16.MT88.4 R100, [R210+0xf000] ;  /* 0x00f00000d264783b */ /* 0x000fea0000004200 */
[C---:B------:R-:W-:Y:S05]  /*27740*/  HMMA.16816.F32 R60, R76.reuse, R104, R60 ;  /* 0x000000684c3c723c */ /* 0x040fea000000183c */
[--C-:B---3--:R-:W-:Y:S01]  /*27750*/  FFMA.FTZ R72, R174, R68, -R140.reuse ;  /* 0x00000044ae487223 */ /* 0x108fe2000001088c */
[----:B------:R-:W-:Y:S01]  /*27760*/  HMMA.16816.F32 R64, R76, R106, R64 ;  /* 0x0000006a4c40723c */ /* 0x000fe20000001840 */
[----:B------:R-:W3:Y:S02]  /*27770*/  LDSM.16.MT88.4 R76, [R209+0x12800] ;  /* 0x01280000d14c783b */ /* 0x000ee40000004200 */
[----:B------:R1:W-:Y:S02]  /*27780*/  MUFU.EX2 R116, R72 ;  /* 0x0000004800747308 */ /* 0x0003e40000000800 */
[----:B-----5:R-:W-:Y:S04]  /*27790*/  F2FP.F16.F32.PACK_AB R83, R123, R152 ;  /* 0x000000987b53723e */ /* 0x020fe800000000ff */
[----:B------:R-:W-:Y:S02]  /*277a0*/  LDSM.16.MT88.4 R104, [R212+0xf000] ;  /* 0x00f00000d468783b */ /* 0x000fe40000004200 */
[-CC-:B-1----:R-:W-:Y:S04]  /*277b0*/  FFMA.FTZ R72, R173, R68.reuse, -R140.reuse ;  /* 0x00000044ad487223 */ /* 0x182fe8000001088c */
[----:B------:R1:W5:Y:S02]  /*277c0*/  MUFU.EX2 R122, R72 ;  /* 0x00000048007a7308 */ /* 0x0003640000000800 */
[--C-:B-1----:R-:W-:Y:S01]  /*277d0*/  FFMA.FTZ R72, R178, R68, -R140.reuse ;  /* 0x00000044b2487223 */ /* 0x102fe2000001088c */
[----:B-----5:R-:W-:Y:S07]  /*277e0*/  F2FP.F16.F32.PACK_AB R80, R122, R116 ;  /* 0x000000747a50723e */ /* 0x020fee00000000ff */
[----:B------:R1:W-:Y:S02]  /*277f0*/  MUFU.EX2 R121, R72 ;  /* 0x0000004800797308 */ /* 0x0003e40000000800 */
[-C--:B-1----:R-:W-:Y:S08]  /*27800*/  FFMA.FTZ R72, R176, R68.reuse, -R140 ;  /* 0x00000044b0487223 */ /* 0x082ff0000001088c */
[----:B------:R1:W5:Y:S02]  /*27810*/  MUFU.EX2 R120, R72 ;  /* 0x0000004800787308 */ /* 0x0003640000000800 */
[-CC-:B-1----:R-:W-:Y:S01]  /*27820*/  FFMA.FTZ R72, R183, R68.reuse, -R2.reuse ;  /* 0x00000044b7487223 */ /* 0x182fe20000010802 */
[----:B-----5:R-:W-:Y:S07]  /*27830*/  F2FP.F16.F32.PACK_AB R82, R120, R121 ;  /* 0x000000797852723e */ /* 0x020fee00000000ff */
[----:B------:R1:W-:Y:S01]  /*27840*/  MUFU.EX2 R151, R72 ;  /* 0x0000004800977308 */ /* 0x0003e20000000800 */
[C---:B------:R-:W-:Y:S06]  /*27850*/  HMMA.16816.F32 R4, R80.reuse, R92, R4 ;  /* 0x0000005c5004723c */ /* 0x040fec0000001804 */
[C---:B------:R-:W-:Y:S01]  /*27860*/  HMMA.16816.F32 R8, R80.reuse, R94, R8 ;  /* 0x0000005e5008723c */ /* 0x040fe20000001808 */
[----:B------:R-:W-:Y:S05]  /*27870*/  LDSM.16.MT88.4 R92, [R212+0x12800] ;  /* 0x01280000d45c783b */ /* 0x000fea0000004200 */
[C---:B--2---:R-:W-:Y:S05]  /*27880*/  HMMA.16816.F32 R12, R80.reuse, R84, R12 ;  /* 0x00000054500c723c */ /* 0x044fea000000180c */
[-CC-:B-1----:R-:W-:Y:S01]  /*27890*/  FFMA.FTZ R72, R184, R68.reuse, -R2.reuse ;  /* 0x00000044b8487223 */ /* 0x182fe20000010802 */
[C---:B------:R-:W-:Y:S01]  /*278a0*/  HMMA.16816.F32 R16, R80.reuse, R86, R16 ;  /* 0x000000565010723c */ /* 0x040fe20000001810 */
[----:B------:R-:W1:Y:S02]  /*278b0*/  LDSM.16.MT88.4 R84, [R210+0x12800] ;  /* 0x01280000d254783b */ /* 0x000e640000004200 */
[----:B------:R2:W5:Y:S03]  /*278c0*/  MUFU.EX2 R150, R72 ;  /* 0x0000004800967308 */ /* 0x0005660000000800 */
[C---:B------:R-:W-:Y:S06]  /*278d0*/  HMMA.16816.F32 R20, R80.reuse, R108, R20 ;  /* 0x0000006c5014723c */ /* 0x040fec0000001814 */
[C---:B------:R-:W-:Y:S01]  /*278e0*/  HMMA.16816.F32 R24, R80.reuse, R110, R24 ;  /* 0x0000006e5018723c */ /* 0x040fe20000001818 */
[----:B------:R-:W-:Y:S05]  /*278f0*/  LDSM.16.MT88.4 R108, [R209+0x13800] ;  /* 0x01380000d16c783b */ /* 0x000fea0000004200 */
[C---:B----4-:R-:W-:Y:S05]  /*27900*/  HMMA.16816.F32 R28, R80.reuse, R88, R28 ;  /* 0x00000058501c723c */ /* 0x050fea000000181c */
[-CC-:B--2---:R-:W-:Y:S01]  /*27910*/  FFMA.FTZ R72, R182, R68.reuse, -R2.reuse ;  /* 0x00000044b6487223 */ /* 0x184fe20000010802 */
[C---:B------:R-:W-:Y:S01]  /*27920*/  HMMA.16816.F32 R32, R80.reuse, R90, R32 ;  /* 0x0000005a5020723c */ /* 0x040fe20000001820 */
[----:B------:R-:W2:Y:S02]  /*27930*/  LDSM.16.MT88.4 R88, [R209+0xf000] ;  /* 0x00f00000d158783b */ /* 0x000ea40000004200 */
[----:B------:R4:W-:Y:S03]  /*27940*/  MUFU.EX2 R131, R72 ;  /* 0x0000004800837308 */ /* 0x0009e60000000800 */
[C---:B---3--:R-:W-:Y:S06]  /*27950*/  HMMA.16816.F32 R36, R80.reuse, R76, R36 ;  /* 0x0000004c5024723c */ /* 0x048fec0000001824 */
[C---:B------:R-:W-:Y:S05]  /*27960*/  HMMA.16816.F32 R40, R80.reuse, R78, R40 ;  /* 0x0000004e5028723c */ /* 0x040fea0000001828 */
[----:B-----5:R-:W-:Y:S01]  /*27970*/  F2FP.F16.F32.PACK_AB R77, R150, R151 ;  /* 0x00000097964d723e */ /* 0x020fe200000000ff */
[C---:B-1----:R-:W-:Y:S05]  /*27980*/  HMMA.16816.F32 R44, R80.reuse, R84, R44 ;  /* 0x00000054502c723c */ /* 0x042fea000000182c */
[-C--:B----4-:R-:W-:Y:S01]  /*27990*/  FFMA.FTZ R72, R185, R68.reuse, -R2 ;  /* 0x00000044b9487223 */ /* 0x090fe20000010802 */
[C---:B------:R-:W-:Y:S01]  /*279a0*/  HMMA.16816.F32 R48, R80.reuse, R86, R48 ;  /* 0x000000565030723c */ /* 0x040fe20000001830 */
[----:B------:R-:W1:Y:S02]  /*279b0*/  LDSM.16.MT88.4 R84, [R211+0xf000] ;  /* 0x00f00000d354783b */ /* 0x000e640000004200 */
[----:B------:R3:W4:Y:S03]  /*279c0*/  MUFU.EX2 R149, R72 ;  /* 0x0000004800957308 */ /* 0x0007260000000800 */
[C---:B------:R-:W-:Y:S06]  /*279d0*/  HMMA.16816.F32 R52, R80.reuse, R92, R52 ;  /* 0x0000005c5034723c */ /* 0x040fec0000001834 */
[C---:B------:R-:W-:Y:S01]  /*279e0*/  HMMA.16816.F32 R56, R80.reuse, R94, R56 ;  /* 0x0000005e5038723c */ /* 0x040fe20000001838 */
[----:B------:R-:W5:Y:S05]  /*279f0*/  LDSM.16.MT88.4 R92, [R209+0x13000] ;  /* 0x01300000d15c783b */ /* 0x000f6a0000004200 */
[C---:B------:R-:W-:Y:S05]  /*27a00*/  HMMA.16816.F32 R60, R80.reuse, R96, R60 ;  /* 0x00000060503c723c */ /* 0x040fea000000183c */
[-CC-:B---3--:R-:W-:Y:S01]  /*27a10*/  FFMA.FTZ R72, R188, R68.reuse, -R140.reuse ;  /* 0x00000044bc487223 */ /* 0x188fe2000001088c */
[----:B------:R-:W-:Y:S01]  /*27a20*/  HMMA.16816.F32 R64, R80, R98, R64 ;  /* 0x000000625040723c */ /* 0x000fe20000001840 */
[----:B------:R-:W3:Y:S02]  /*27a30*/  LDSM.16.MT88.4 R80, [R210+0x13000] ;  /* 0x01300000d250783b */ /* 0x000ee40000004200 */
[----:B------:R2:W-:Y:S02]  /*27a40*/  MUFU.EX2 R130, R72 ;  /* 0x0000004800827308 */ /* 0x0005e40000000800 */
[----:B----4-:R-:W-:Y:S01]  /*27a50*/  F2FP.F16.F32.PACK_AB R79, R149, R131 ;  /* 0x00000083954f723e */ /* 0x010fe200000000ff */
[-CC-:B--2---:R-:W-:Y:S07]  /*27a60*/  FFMA.FTZ R72, R192, R68.reuse, -R140.reuse ;  /* 0x00000044c0487223 */ /* 0x184fee000001088c */
[----:B------:R2:W4:Y:S02]  /*27a70*/  MUFU.EX2 R129, R72 ;  /* 0x0000004800817308 */ /* 0x0005240000000800 */
[--C-:B--2---:R-:W-:Y:S01]  /*27a80*/  FFMA.FTZ R72, R189, R68, -R140.reuse ;  /* 0x00000044bd487223 */ /* 0x104fe2000001088c */
[----:B----4-:R-:W-:Y:S07]  /*27a90*/  F2FP.F16.F32.PACK_AB R76, R129, R130 ;  /* 0x00000082814c723e */ /* 0x010fee00000000ff */
[----:B------:R2:W-:Y:S02]  /*27aa0*/  MUFU.EX2 R128, R72 ;  /* 0x0000004800807308 */ /* 0x0005e40000000800 */
[-C--:B--2---:R-:W-:Y:S08]  /*27ab0*/  FFMA.FTZ R72, R193, R68.reuse, -R140 ;  /* 0x00000044c1487223 */ /* 0x084ff0000001088c */
[----:B------:R2:W4:Y:S02]  /*27ac0*/  MUFU.EX2 R148, R72 ;  /* 0x0000004800947308 */ /* 0x0005240000000800 */
[--C-:B--2---:R-:W-:Y:S01]  /*27ad0*/  FFMA.FTZ R72, R196, R68, -R2.reuse ;  /* 0x00000044c4487223 */ /* 0x104fe20000010802 */
[----:B----4-:R-:W-:Y:S07]  /*27ae0*/  F2FP.F16.F32.PACK_AB R78, R148, R128 ;  /* 0x00000080944e723e */ /* 0x010fee00000000ff */
[----:B------:R2:W-:Y:S01]  /*27af0*/  MUFU.EX2 R147, R72 ;  /* 0x0000004800937308 */ /* 0x0005e20000000800 */
[C---:B------:R-:W-:Y:S06]  /*27b00*/  HMMA.16816.F32 R4, R76.reuse, R88, R4 ;  /* 0x000000584c04723c */ /* 0x040fec0000001804 */
[C---:B------:R-:W-:Y:S01]  /*27b10*/  HMMA.16816.F32 R8, R76.reuse, R90, R8 ;  /* 0x0000005a4c08723c */ /* 0x040fe20000001808 */
[----:B------:R-:W4:Y:S05]  /*27b20*/  LDSM.16.MT88.4 R88, [R212+0x13000] ;  /* 0x01300000d458783b */ /* 0x000f2a0000004200 */
[C---:B------:R-:W-:Y:S05]  /*27b30*/  HMMA.16816.F32 R12, R76.reuse, R100, R12 ;  /* 0x000000644c0c723c */ /* 0x040fea000000180c */
[-CC-:B--2---:R-:W-:Y:S01]  /*27b40*/  FFMA.FTZ R72, R195, R68.reuse, -R2.reuse ;  /* 0x00000044c3487223 */ /* 0x184fe20000010802 */
[C---:B------:R-:W-:Y:S01]  /*27b50*/  HMMA.16816.F32 R16, R76.reuse, R102, R16 ;  /* 0x000000664c10723c */ /* 0x040fe20000001810 */
[----:B------:R-:W-:Y:S02]  /*27b60*/  LDSM.16.MT88.4 R100, [R212+0xf800] ;  /* 0x00f80000d464783b */ /* 0x000fe40000004200 */
[----:B------:R2:W5:Y:S02]  /*27b70*/  MUFU.EX2 R146, R72 ;  /* 0x0000004800927308 */ /* 0x0005640000000800 */
[-C--:B------:R-:W-:Y:S01]  /*27b80*/  FFMA.FTZ R2, R75, R68.reuse, -R2 ;  /* 0x000000444b027223 */ /* 0x080fe20000010802 */
[C---:B------:R-:W-:Y:S07]  /*27b90*/  HMMA.16816.F32 R20, R76.reuse, R104, R20 ;  /* 0x000000684c14723c */ /* 0x040fee0000001814 */
[----:B------:R3:W4:Y:S01]  /*27ba0*/  MUFU.EX2 R144, R2 ;  /* 0x0000000200907308 */ /* 0x0007220000000800 */
[C---:B------:R-:W-:Y:S06]  /*27bb0*/  HMMA.16816.F32 R24, R76.reuse, R106, R24 ;  /* 0x0000006a4c18723c */ /* 0x040fec0000001818 */
[C---:B-1----:R-:W-:Y:S01]  /*27bc0*/  HMMA.16816.F32 R28, R76.reuse, R84, R28 ;  /* 0x000000544c1c723c */ /* 0x042fe2000000181c */
[----:B--2---:R-:W1:Y:S04]  /*27bd0*/  LDSM.16.MT88.4 R72, [R211+0x13000] ;  /* 0x01300000d348783b */ /* 0x004e680000004200 */
[----:B-----5:R-:W-:Y:S01]  /*27be0*/  F2FP.F16.F32.PACK_AB R137, R146, R147 ;  /* 0x000000939289723e */ /* 0x020fe200000000ff */
[C---:B------:R-:W-:Y:S03]  /*27bf0*/  HMMA.16816.F32 R32, R76.reuse, R86, R32 ;  /* 0x000000564c20723c */ /* 0x040fe60000001820 */
[----:B------:R-:W2:Y:S02]  /*27c00*/  LDSM.16.MT88.4 R84, [R209+0xf800] ;  /* 0x00f80000d154783b */ /* 0x000ea40000004200 */
[-CC-:B---3--:R-:W-:Y:S01]  /*27c10*/  FFMA.FTZ R2, R239, R68.reuse, -R140.reuse ;  /* 0x00000044ef027223 */ /* 0x188fe2000001088c */
[C---:B------:R-:W-:Y:S03]  /*27c20*/  HMMA.16816.F32 R36, R76.reuse, R92, R36 ;  /* 0x0000005c4c24723c */ /* 0x040fe60000001824 */
[----:B------:R3:W-:Y:S02]  /*27c30*/  MUFU.EX2 R143, R2 ;  /* 0x00000002008f7308 */ /* 0x0007e40000000800 */
[----:B----4-:R-:W-:Y:S01]  /*27c40*/  F2FP.F16.F32.PACK_AB R139, R144, R145 ;  /* 0x00000091908b723e */ /* 0x010fe200000000ff */
[C---:B------:R-:W-:Y:S01]  /*27c50*/  HMMA.16816.F32 R40, R76.reuse, R94, R40 ;  /* 0x0000005e4c28723c */ /* 0x040fe20000001828 */
[----:B------:R-:W4:Y:S05]  /*27c60*/  LDSM.16.MT88.4 R92, [R210+0xf800] ;  /* 0x00f80000d25c783b */ /* 0x000f2a0000004200 */
[C---:B------:R-:W-:Y:S06]  /*27c70*/  HMMA.16816.F32 R44, R76.reuse, R80, R44 ;  /* 0x000000504c2c723c */ /* 0x040fec000000182c */
[C---:B------:R-:W-:Y:S05]  /*27c80*/  HMMA.16816.F32 R48, R76.reuse, R82, R48 ;  /* 0x000000524c30723c */ /* 0x040fea0000001830 */
[-CC-:B---3--:R-:W-:Y:S01]  /*27c90*/  FFMA.FTZ R2, R207, R68.reuse, -R140.reuse ;  /* 0x00000044cf027223 */ /* 0x188fe2000001088c */
[C---:B------:R-:W-:Y:S03]  /*27ca0*/  HMMA.16816.F32 R52, R76.reuse, R88, R52 ;  /* 0x000000584c34723c */ /* 0x040fe60000001834 */
[----:B------:R3:W5:Y:S03]  /*27cb0*/  MUFU.EX2 R142, R2 ;  /* 0x00000002008e7308 */ /* 0x0007660000000800 */
[C---:B------:R-:W-:Y:S06]  /*27cc0*/  HMMA.16816.F32 R56, R76.reuse, R90, R56 ;  /* 0x0000005a4c38723c */ /* 0x040fec0000001838 */
[C---:B-1----:R-:W-:Y:S06]  /*27cd0*/  HMMA.16816.F32 R60, R76.reuse, R72, R60 ;  /* 0x000000484c3c723c */ /* 0x042fec000000183c */
[----:B------:R-:W-:Y:S01]  /*27ce0*/  HMMA.16816.F32 R64, R76, R74, R64 ;  /* 0x0000004a4c40723c */ /* 0x000fe20000001840 */
[----:B------:R-:W1:Y:S04]  /*27cf0*/  LDSM.16.MT88.4 R72, [R211+0xf800] ;  /* 0x00f80000d348783b */ /* 0x000e680000004200 */
[-CC-:B---3--:R-:W-:Y:S01]  /*27d00*/  FFMA.FTZ R2, R236, R68.reuse, -R140.reuse ;  /* 0x00000044ec027223 */ /* 0x188fe2000001088c */
[----:B------:R-:W-:Y:S01]  /*27d10*/  FFMA.FTZ R140, R237, R68, -R140 ;  /* 0x00000044ed8c7223 */ /* 0x000fe2000001088c */
[----:B-----5:R-:W-:Y:S02]  /*27d20*/  F2FP.F16.F32.PACK_AB R136, R142, R143 ;  /* 0x0000008f8e88723e */ /* 0x020fe400000000ff */
[----:B------:R3:W-:Y:S10]  /*27d30*/  MUFU.EX2 R141, R2 ;  /* 0x00000002008d7308 */ /* 0x0007f40000000800 */
[----:B------:R-:W5:Y:S01]  /*27d40*/  MUFU.EX2 R140, R140 ;  /* 0x0000008c008c7308 */ /* 0x000f620000000800 */
[----:B---3--:R-:W-:Y:S01]  /*27d50*/  FFMA.FTZ R2, R0, R251, R197 ;  /* 0x000000fb00027223 */ /* 0x008fe200000100c5 */
[----:B------:R-:W-:Y:S03]  /*27d60*/  FADD.FTZ R0, R202, R3 ;  /* 0x00000003ca007221 */ /* 0x000fe60000010000 */
[----:B------:R-:W-:Y:S01]  /*27d70*/  FADD.FTZ R2, R198, R2 ;  /* 0x00000002c6027221 */ /* 0x000fe20000010000 */
[----:B------:R-:W-:Y:S03]  /*27d80*/  FADD.FTZ R3, R201, R0 ;  /* 0x00000000c9037221 */ /* 0x000fe60000010000 */
[----:B------:R-:W-:Y:S01]  /*27d90*/  FADD.FTZ R0, R200, R2 ;  /* 0x00000002c8007221 */ /* 0x000fe20000010000 */
[----:B------:R-:W-:Y:S01]  /*27da0*/  FADD.FTZ R2, R206, R3 ;  /* 0x00000003ce027221 */ /* 0x000fe20000010000 */
[----:B-----5:R-:W-:Y:S02]  /*27db0*/  F2FP.F16.F32.PACK_AB R138, R140, R141 ;  /* 0x0000008d8c8a723e */ /* 0x020fe400000000ff */
[----:B------:R-:W-:Y:S01]  /*27dc0*/  FADD.FTZ R0, R204, R0 ;  /* 0x00000000cc007221 */ /* 0x000fe20000010000 */
[----:B------:R-:W-:Y:S03]  /*27dd0*/  FADD.FTZ R2, R191, R2 ;  /* 0x00000002bf027221 */ /* 0x000fe60000010000 */
[----:B------:R-:W-:Y:S01]  /*27de0*/  FADD.FTZ R0, R186, R0 ;  /* 0x00000000ba007221 */ /* 0x000fe20000010000 */
[C---:B--2---:R-:W-:Y:S01]  /*27df0*/  HMMA.16816.F32 R80, R136.reuse, R84, R4 ;  /* 0x000000548850723c */ /* 0x044fe20000001804 */
[----:B------:R-:W-:Y:S04]  /*27e00*/  LDSM.16.MT88.4 R4, [R211+0x13800] ;  /* 0x01380000d304783b */ /* 0x000fe80000004200 */
        /* <DEDUP_REMOVED lines=15> */
[----:B------:R-:W-:Y:S01]  /*27f00*/  FADD.FTZ R0, R175, R2 ;  /* 0x00000002af007221 */ /* 0x000fe20000010000 */
[----:B------:R-:W-:Y:S04]  /*27f10*/  MOV R72, R70 ;  /* 0x0000004600487202 */ /* 0x000fe80000000f00 */
[----:B------:R-:W-:Y:S01]  /*27f20*/  FADD.FTZ R2, R125, R3 ;  /* 0x000000037d027221 */ /* 0x000fe20000010000 */
[----:B------:R-:W-:Y:S01]  /*27f30*/  FADD.FTZ R3, R127, R0 ;  /* 0x000000007f037221 */ /* 0x000fe20000010000 */
[----:B------:R-:W-:Y:S02]  /*27f40*/  MOV R73, R71 ;  /* 0x0000004700497202 */ /* 0x000fe40000000f00 */
[----:B------:R-:W-:Y:S01]  /*27f50*/  FADD.FTZ R0, R124, R2 ;  /* 0x000000027c007221 */ /* 0x000fe20000010000 */
[----:B------:R-:W-:Y:S01]  /*27f60*/  FADD.FTZ R2, R172, R3 ;  /* 0x00000003ac027221 */ /* 0x000fe20000010000 */
[----:B------:R-:W1:Y:S02]  /*27f70*/  LDSM.16.MT88.4 R124, [R210+0x13800] ;  /* 0x01380000d27c783b */ /* 0x000e640000004200 */
[----:B------:R-:W-:Y:S01]  /*27f80*/  FADD.FTZ R3, R169, R0 ;  /* 0x00000000a9037221 */ /* 0x000fe20000010000 */
[----:B------:R-:W-:Y:S03]  /*27f90*/  FADD.FTZ R0, R135, R2 ;  /* 0x0000000287007221 */ /* 0x000fe60000010000 */
[----:B------:R-:W-:Y:S01]  /*27fa0*/  FADD.FTZ R2, R133, R3 ;  /* 0x0000000385027221 */ /* 0x000fe20000010000 */
[----:B------:R-:W-:Y:S03]  /*27fb0*/  FADD.FTZ R3, R134, R0 ;  /* 0x0000000086037221 */ /* 0x000fe60000010000 */
[----:B------:R-:W-:Y:S01]  /*27fc0*/  FADD.FTZ R0, R132, R2 ;  /* 0x0000000284007221 */ /* 0x000fe20000010000 */
[----:B------:R-:W-:Y:S01]  /*27fd0*/  FADD.FTZ R2, R167, R3 ;  /* 0x00000003a7027221 */ /* 0x000fe20000010000 */
[----:B------:R-:W2:Y:S02]  /*27fe0*/  LDSM.16.MT88.4 R132, [R212+0x13800] ;  /* 0x01380000d484783b */ /* 0x000ea40000004200 */
        /* <DEDUP_REMOVED lines=8> */
[C---:B------:R-:W-:Y:S03]  /*28070*/  HMMA.16816.F32 R112, R136.reuse, R108, R36 ;  /* 0x0000006c8870723c */ /* 0x040fe60000001824 */
[----:B------:R-:W-:Y:S01]  /*28080*/  FADD.FTZ R3, R119, R3 ;  /* 0x0000000377037221 */ /* 0x000fe20000010000 */
[----:B------:R-:W-:Y:S02]  /*28090*/  FADD.FTZ R2, R156, R0 ;  /* 0x000000009c027221 */ /* 0x000fe40000010000 */
[C---:B------:R-:W-:Y:S05]  /*280a0*/  HMMA.16816.F32 R108, R136.reuse, R110, R40 ;  /* 0x0000006e886c723c */ /* 0x040fea0000001828 */
[----:B------:R-:W-:Y:S01]  /*280b0*/  FADD.FTZ R0, R118, R3 ;  /* 0x0000000376007221 */ /* 0x000fe20000010000 */
[----:B------:R-:W-:Y:S05]  /*280c0*/  FADD.FTZ R2, R117, R2 ;  /* 0x0000000275027221 */ /* 0x000fea0000010000 */
[----:B------:R-:W-:Y:S01]  /*280d0*/  FADD.FTZ R3, R116, R0 ;  /* 0x0000000074037221 */ /* 0x000fe20000010000 */
[----:B------:R-:W-:Y:S01]  /*280e0*/  FADD.FTZ R0, R153, R2 ;  /* 0x0000000299007221 */ /* 0x000fe20000010000 */
[C---:B-1----:R-:W-:Y:S03]  /*280f0*/  HMMA.16816.F32 R116, R136.reuse, R124, R44 ;  /* 0x0000007c8874723c */ /* 0x042fe6000000182c */
[----:B------:R-:W-:Y:S01]  /*28100*/  FADD.FTZ R3, R122, R3 ;  /* 0x000000037a037221 */ /* 0x000fe20000010000 */
[----:B------:R-:W-:Y:S02]  /*28110*/  FADD.FTZ R2, R152, R0 ;  /* 0x0000000098027221 */ /* 0x000fe40000010000 */
[C---:B------:R-:W-:Y:S05]  /*28120*/  HMMA.16816.F32 R124, R136.reuse, R126, R48 ;  /* 0x0000007e887c723c */ /* 0x040fea0000001830 */
[----:B------:R-:W-:Y:S01]  /*28130*/  FADD.FTZ R0, R121, R3 ;  /* 0x0000000379007221 */ /* 0x000fe20000010000 */
[----:B------:R-:W-:Y:S05]  /*28140*/  FADD.FTZ R2, R123, R2 ;  /* 0x000000027b027221 */ /* 0x000fea0000010000 */
[----:B------:R-:W-:Y:S01]  /*28150*/  FADD.FTZ R3, R120, R0 ;  /* 0x0000000078037221 */ /* 0x000fe20000010000 */
[----:B------:R-:W-:Y:S01]  /*28160*/  FADD.FTZ R0, R151, R2 ;  /* 0x0000000297007221 */ /* 0x000fe20000010000 */
[C---:B--2---:R-:W-:Y:S03]  /*28170*/  HMMA.16816.F32 R120, R136.reuse, R132, R52 ;  /* 0x000000848878723c */ /* 0x044fe60000001834 */
[----:B------:R-:W-:Y:S01]  /*28180*/  FADD.FTZ R3, R130, R3 ;  /* 0x0000000382037221 */ /* 0x000fe20000010000 */
[----:B------:R-:W-:Y:S02]  /*28190*/  FADD.FTZ R2, R150, R0 ;  /* 0x0000000096027221 */ /* 0x000fe40000010000 */
[C---:B------:R-:W-:Y:S05]  /*281a0*/  HMMA.16816.F32 R132, R136.reuse, R134, R56 ;  /* 0x000000868884723c */ /* 0x040fea0000001838 */
[----:B------:R-:W-:Y:S01]  /*281b0*/  FADD.FTZ R0, R129, R3 ;  /* 0x0000000381007221 */ /* 0x000fe20000010000 */
[----:B------:R-:W-:Y:S05]  /*281c0*/  FADD.FTZ R2, R131, R2 ;  /* 0x0000000283027221 */ /* 0x000fea0000010000 */
[----:B------:R-:W-:Y:S01]  /*281d0*/  FADD.FTZ R3, R128, R0 ;  /* 0x0000000080037221 */ /* 0x000fe20000010000 */
[----:B------:R-:W-:Y:S01]  /*281e0*/  FADD.FTZ R0, R149, R2 ;  /* 0x0000000295007221 */ /* 0x000fe20000010000 */
[C---:B------:R-:W-:Y:S03]  /*281f0*/  HMMA.16816.F32 R128, R136.reuse, R4, R60 ;  /* 0x000000048880723c */ /* 0x040fe6000000183c */
[----:B------:R-:W-:Y:S01]  /*28200*/  FADD.FTZ R2, R148, R3 ;  /* 0x0000000394027221 */ /* 0x000fe20000010000 */
[----:B------:R-:W-:Y:S02]  /*28210*/  FADD.FTZ R0, R147, R0 ;  /* 0x0000000093007221 */ /* 0x000fe40000010000 */
[----:B------:R-:W-:Y:S05]  /*28220*/  HMMA.16816.F32 R136, R136, R6, R64 ;  /* 0x000000068888723c */ /* 0x000fea0000001840 */
[----:B------:R-:W-:Y:S01]  /*28230*/  FADD.FTZ R2, R143, R2 ;  /* 0x000000028f027221 */ /* 0x000fe20000010000 */
[----:B------:R-:W-:Y:S05]  /*28240*/  FADD.FTZ R0, R146, R0 ;  /* 0x0000000092007221 */ /* 0x000fea0000010000 */
[----:B------:R-:W-:Y:S01]  /*28250*/  FADD.FTZ R2, R142, R2 ;  /* 0x000000028e027221 */ /* 0x000fe20000010000 */
[----:B------:R-:W-:Y:S03]  /*28260*/  FADD.FTZ R0, R145, R0 ;  /* 0x0000000091007221 */ /* 0x000fe60000010000 */
[----:B------:R-:W-:Y:S01]  /*28270*/  FADD.FTZ R2, R141, R2 ;  /* 0x000000028d027221 */ /* 0x000fe20000010000 */
[----:B------:R-:W-:Y:S03]  /*28280*/  FADD.FTZ R250, R144, R0 ;  /* 0x0000000090fa7221 */ /* 0x000fe60000010000 */
[----:B------:R-:W-:Y:S01]  /*28290*/  FADD.FTZ R251, R140, R2 ;  /* 0x000000028cfb7221 */ /* 0x000fe20000010000 */
[----:B------:R-:W-:Y:S06]  /*282a0*/  @P0 BRA `(.L_x_3527) ;  /* 0xffffffa0004c0947 */ /* 0x000fec000383ffff */
.L_x_3518:
        /* <DEDUP_REMOVED lines=14> */
.L_x_3544:
[----:B------:R-:W2:Y:S01]  /*28390*/  LDL R28, [R1] ;  /* 0x00000000011c7983 */ /* 0x000ea20000100800 */
[----:B------:R-:W-:Y:S01]  /*283a0*/  FSETP.NE.FTZ.AND P4, PT, R24, RZ, PT ;  /* 0x000000ff1800720b */ /* 0x000fe20003f95000 */
[----:B----4-:R-:W-:Y:S01]  /*283b0*/  FADD.FTZ R23, R2, R3 ;  /* 0x0000000302177221 */ /* 0x010fe20000010000 */
[----:B------:R-:W-:Y:S01]  /*283c0*/  MOV R0, 0x3f800000 ;  /* 0x3f80000000007802 */ /* 0x000fe20000000f00 */
[----:B------:R-:W4:Y:S01]  /*283d0*/  S2R R55, SR_TID.X ;  /* 0x0000000000377919 */ /* 0x000f220000002100 */
[----:B---3--:R-:W-:Y:S01]  /*283e0*/  MOV R2, 0x3f800000 ;  /* 0x3f80000000027802 */ /* 0x008fe20000000f00 */
[----:B------:R-:W3:Y:S01]  /*283f0*/  S2UR UR4, SR_CgaCtaId ;  /* 0x00000000000479c3 */ /* 0x000ee20000008800 */
[----:B------:R-:W-:Y:S01]  /*28400*/  FSETP.NE.FTZ.AND P3, PT, R23, RZ, PT ;  /* 0x000000ff1700720b */ /* 0x000fe20003f75000 */
[----:B------:R-:W-:Y:S01]  /*28410*/  UMOV UR5, 0x400 ;  /* 0x0000040000057882 */ /* 0x000fe20000000000 */
[----:B------:R-:W-:Y:S02]  /*28420*/  R2UR UR10, R52 ;  /* 0x00000000340a72ca */ /* 0x000fe400000e0000 */
[----:B------:R-:W-:-:S03]  /*28430*/  R2UR UR11, R53 ;  /* 0x00000000350b72ca */ /* 0x000fc600000e0000 */
[----:B------:R-:W1:Y:S08]  /*28440*/  @P4 MUFU.RCP R0, R24 ;  /* 0x0000001800004308 */ /* 0x000e700000001000 */
[----:B------:R-:W4:Y:S01]  /*28450*/  @P3 MUFU.RCP R2, R23 ;  /* 0x0000001700023308 */ /* 0x000f220000001000 */
[----:B---3--:R-:W-:Y:S01]  /*28460*/  ULEA UR4, UR4, UR5, 0x18 ;  /* 0x0000000504047291 */ /* 0x008fe2000f8ec03f */
[C---:B-1----:R-:W-:Y:S01]  /*28470*/  FMUL.FTZ R80, R0.reuse, R80 ;  /* 0x0000005000507220 */ /* 0x042fe20000410000 */
[C---:B------:R-:W-:Y:S01]  /*28480*/  FMUL.FTZ R7, R0.reuse, R81 ;  /* 0x0000005100077220 */ /* 0x040fe20000410000 */
[C---:B------:R-:W-:Y:S01]  /*28490*/  FMUL.FTZ R76, R0.reuse, R76 ;  /* 0x0000004c004c7220 */ /* 0x040fe20000410000 */
[C---:B------:R-:W-:Y:S01]  /*284a0*/  FMUL.FTZ R77, R0.reuse, R77 ;  /* 0x0000004d004d7220 */ /* 0x040fe20000410000 */
[C---:B------:R-:W-:Y:S01]  /*284b0*/  FMUL.FTZ R88, R0.reuse, R88 ;  /* 0x0000005800587220 */ /* 0x040fe20000410000 */
[----:B----4-:R-:W-:Y:S01]  /*284c0*/  SHF.R.S32.HI R56, RZ, 0x1f, R55 ;  /* 0x0000001fff387819 */ /* 0x010fe20000011437 */
        /* <DEDUP_REMOVED lines=27> */
[----:B------:R-:W-:Y:S01]  /*28680*/  LEA.HI R3, R56, R55, RZ, 0x2 ;  /* 0x0000003738037211 */ /* 0x000fe200078f10ff */
[C---:B------:R-:W-:Y:S01]  /*28690*/  FMUL.FTZ R83, R2.reuse, R83 ;  /* 0x0000005302537220 */ /* 0x040fe20000410000 */
[C---:B------:R-:W-:Y:S01]  /*286a0*/  FMUL.FTZ R5, R2.reuse, R82 ;  /* 0x0000005202057220 */ /* 0x040fe20000410000 */
[----:B------:R-:W-:Y:S01]  /*286b0*/  FMUL.FTZ R79, R2, R79 ;  /* 0x0000004f024f7220 */ /* 0x000fe20000410000 */
[----:B------:R-:W-:Y:S01]  /*286c0*/  F2FP.F16.F32.PACK_AB R136, R0, R136 ;  /* 0x000000880088723e */ /* 0x000fe200000000ff */
        /* <DEDUP_REMOVED lines=29> */
[----:B------:R-:W-:-:S02]  /*288a0*/  SHF.R.S32.HI R2, RZ, 0x2, R3 ;  /* 0x00000002ff027819 */ /* 0x000fc40000011403 */
[----:B------:R-:W-:Y:S02]  /*288b0*/  SHF.R.S32.HI R0, RZ, 0x1f, R3 ;  /* 0x0000001fff007819 */ /* 0x000fe40000011403 */
[----:B------:R-:W-:Y:S02]  /*288c0*/  LEA.HI R25, R56, R55, RZ, 0x5 ;  /* 0x0000003738197211 */ /* 0x000fe400078f28ff */
[----:B------:R-:W-:Y:S02]  /*288d0*/  LEA.HI R0, R0, R2, RZ, 0x3 ;  /* 0x0000000200007211 */ /* 0x000fe400078f18ff */
[----:B------:R-:W-:Y:S02]  /*288e0*/  SHF.R.S32.HI R22, RZ, 0x5, R25 ;  /* 0x00000005ff167819 */ /* 0x000fe40000011419 */
[----:B------:R-:W-:Y:S02]  /*288f0*/  LOP3.LUT R0, R0, 0xfffffff8, RZ, 0xc0, !PT ;  /* 0xfffffff800007812 */ /* 0x000fe400078ec0ff */
[----:B------:R-:W-:-:S02]  /*28900*/  F2FP.F16.F32.PACK_AB R5, R83, R5 ;  /* 0x000000055305723e */ /* 0x000fc400000000ff */
[----:B------:R-:W-:Y:S02]  /*28910*/  IADD3 R2, R2, -R0, RZ ;  /* 0x8000000002027210 */ /* 0x000fe40007ffe0ff */
[----:B------:R-:W-:Y:S02]  /*28920*/  LOP3.LUT R0, R3, 0x3ffffffc, RZ, 0xc0, !PT ;  /* 0x3ffffffc03007812 */ /* 0x000fe400078ec0ff */
[C---:B------:R-:W-:Y:S02]  /*28930*/  SHF.L.U32 R3, R2.reuse, 0x6, RZ ;  /* 0x0000000602037819 */ /* 0x040fe400000006ff */
[----:B------:R-:W-:Y:S01]  /*28940*/  LOP3.LUT R4, R2, 0x1, RZ, 0xc0, !PT ;  /* 0x0000000102047812 */ /* 0x000fe200078ec0ff */
[----:B------:R-:W-:Y:S01]  /*28950*/  IMAD.IADD R0, R55, 0x1, -R0 ;  /* 0x0000000137007824 */ /* 0x000fe200078e0a00 */
[----:B------:R-:W-:Y:S02]  /*28960*/  LOP3.LUT R3, R3, 0x1c0, RZ, 0xc0, !PT ;  /* 0x000001c003037812 */ /* 0x000fe400078ec0ff */
[----:B------:R-:W-:-:S02]  /*28970*/  ISETP.NE.U32.AND P0, PT, R4, 0x1, PT ;  /* 0x000000010400780c */ /* 0x000fc40003f05070 */
[----:B------:R-:W-:Y:S02]  /*28980*/  LEA R0, R22, R0, 0x9 ;  /* 0x0000000016007211 */ /* 0x000fe400078e48ff */
[----:B------:R-:W-:Y:S02]  /*28990*/  LEA.HI R3, R3, R3, RZ, 0x1d ;  /* 0x0000000303037211 */ /* 0x000fe400078fe8ff */
[----:B------:R-:W-:Y:S02]  /*289a0*/  R2P PR, R2, 0x6 ;  /* 0x0000000602007804 */ /* 0x000fe40000000000 */
[----:B------:R-:W-:Y:S02]  /*289b0*/  LEA R0, R0, R3, 0x1 ;  /* 0x0000000300007211 */ /* 0x000fe400078e08ff */
[----:B------:R-:W-:Y:S02]  /*289c0*/  MOV R3, 0x20 ;  /* 0x0000002000037802 */ /* 0x000fe40000000f00 */
[----:B------:R-:W-:-:S02]  /*289d0*/  LEA R0, R0, UR4, 0x1 ;  /* 0x0000000400007c11 */ /* 0x000fc4000f8e08ff */
[----:B------:R-:W-:Y:S02]  /*289e0*/  MOV R4, 0x40 ;  /* 0x0000004000047802 */ /* 0x000fe40000000f00 */
[----:B------:R-:W-:Y:S01]  /*289f0*/  SEL R3, R3, 0xffffffe0, !P1 ;  /* 0xffffffe003037807 */ /* 0x000fe20004800000 */
[C---:B------:R-:W-:Y:S01]  /*28a00*/  VIADD R2, R0.reuse, 0xfffffff0 ;  /* 0xfffffff000027836 */ /* 0x040fe20000000000 */
[----:B------:R-:W-:Y:S01]  /*28a10*/  @P0 IADD3 R2, R0, 0x10, RZ ;  /* 0x0000001000020810 */ /* 0x000fe20007ffe0ff */
[----:B------:R1:W-:Y:S01]  /*28a20*/  STS [R0+0x400], R5 ;  /* 0x0004000500007388 */ /* 0x0003e20000000800 */
[----:B------:R-:W-:Y:S02]  /*28a30*/  F2FP.F16.F32.PACK_AB R7, R7, R80 ;  /* 0x000000500707723e */ /* 0x000fe400000000ff */
[----:B------:R-:W-:Y:S02]  /*28a40*/  F2FP.F16.F32.PACK_AB R77, R77, R76 ;  /* 0x0000004c4d4d723e */ /* 0x000fe400000000ff */
[----:B------:R-:W-:Y:S01]  /*28a50*/  F2FP.F16.F32.PACK_AB R6, R79, R6 ;  /* 0x000000064f06723e */ /* 0x000fe200000000ff */
[----:B------:R3:W-:Y:S01]  /*28a60*/  STS [R0], R7 ;  /* 0x0000000700007388 */ /* 0x0007e20000000800 */
[----:B------:R-:W-:-:S02]  /*28a70*/  F2FP.F16.F32.PACK_AB R88, R89, R88 ;  /* 0x000000585958723e */ /* 0x000fc400000000ff */
[----:B------:R-:W-:Y:S01]  /*28a80*/  F2FP.F16.F32.PACK_AB R17, R91, R17 ;  /* 0x000000115b11723e */ /* 0x000fe200000000ff */
[----:B------:R-:W-:Y:S01]  /*28a90*/  STS [R2], R77 ;  /* 0x0000004d02007388 */ /* 0x000fe20000000800 */
[----:B------:R-:W-:Y:S02]  /*28aa0*/  F2FP.F16.F32.PACK_AB R8, R87, R8 ;  /* 0x000000085708723e */ /* 0x000fe400000000ff */
[----:B------:R-:W-:Y:S01]  /*28ab0*/  F2FP.F16.F32.PACK_AB R84, R85, R84 ;  /* 0x000000545554723e */ /* 0x000fe200000000ff */
[----:B------:R4:W-:Y:S01]  /*28ac0*/  STS [R2+0x400], R6 ;  /* 0x0004000602007388 */ /* 0x0009e20000000800 */
[----:B------:R-:W-:Y:S02]  /*28ad0*/  F2FP.F16.F32.PACK_AB R96, R97, R96 ;  /* 0x000000606160723e */ /* 0x000fe400000000ff */
[----:B------:R-:W-:Y:S02]  /*28ae0*/  F2FP.F16.F32.PACK_AB R18, R99, R18 ;  /* 0x000000126312723e */ /* 0x000fe400000000ff */
[----:B------:R-:W-:-:S02]  /*28af0*/  F2FP.F16.F32.PACK_AB R92, R93, R92 ;  /* 0x0000005c5d5c723e */ /* 0x000fc400000000ff */
[----:B------:R-:W-:Y:S02]  /*28b00*/  F2FP.F16.F32.PACK_AB R21, R95, R21 ;  /* 0x000000155f15723e */ /* 0x000fe400000000ff */
[----:B------:R-:W-:Y:S02]  /*28b10*/  F2FP.F16.F32.PACK_AB R104, R105, R104 ;  /* 0x000000686968723e */ /* 0x000fe400000000ff */
[----:B-1----:R-:W-:Y:S02]  /*28b20*/  SEL R5, R4, 0xffffffc0, !P2 ;  /* 0xffffffc004057807 */ /* 0x002fe40005000000 */
[C---:B------:R-:W-:Y:S02]  /*28b30*/  IADD3 R4, R0.reuse, R3, RZ ;  /* 0x0000000300047210 */ /* 0x040fe40007ffe0ff */
[----:B------:R-:W-:Y:S01]  /*28b40*/  IADD3 R3, R3, R2, RZ ;  /* 0x0000000203037210 */ /* 0x000fe20007ffe0ff */
[----:B---3--:R-:W-:Y:S02]  /*28b50*/  IMAD.IADD R7, R0, 0x1, R5 ;  /* 0x0000000100077824 */ /* 0x008fe400078e0205 */
[----:B------:R-:W-:Y:S01]  /*28b60*/  STS [R4], R88 ;  /* 0x0000005804007388 */ /* 0x000fe20000000800 */
[----:B------:R-:W-:-:S02]  /*28b70*/  F2FP.F16.F32.PACK_AB R20, R107, R20 ;  /* 0x000000146b14723e */ /* 0x000fc400000000ff */
[----:B------:R-:W-:Y:S01]  /*28b80*/  F2FP.F16.F32.PACK_AB R100, R101, R100 ;  /* 0x000000646564723e */ /* 0x000fe200000000ff */
[----:B------:R-:W-:Y:S01]  /*28b90*/  STS [R4+0x400], R17 ;  /* 0x0004001104007388 */ /* 0x000fe20000000800 */
[----:B------:R-:W-:Y:S02]  /*28ba0*/  F2FP.F16.F32.PACK_AB R19, R103, R19 ;  /* 0x000000136713723e */ /* 0x000fe400000000ff */
[----:B----4-:R-:W-:Y:S01]  /*28bb0*/  IADD3 R6, R4, R5, RZ ;  /* 0x0000000504067210 */ /* 0x010fe20007ffe0ff */
[----:B------:R1:W-:Y:S01]  /*28bc0*/  STS [R3+0x400], R8 ;  /* 0x0004000803007388 */ /* 0x0003e20000000800 */
[----:B------:R-:W-:Y:S02]  /*28bd0*/  F2FP.F16.F32.PACK_AB R112, R113, R112 ;  /* 0x000000707170723e */ /* 0x000fe400000000ff */
[----:B------:R-:W-:Y:S01]  /*28be0*/  F2FP.F16.F32.PACK_AB R16, R115, R16 ;  /* 0x000000107310723e */ /* 0x000fe200000000ff */
[----:B------:R-:W-:Y:S01]  /*28bf0*/  STS [R3], R84 ;  /* 0x0000005403007388 */ /* 0x000fe20000000800 */
[----:B------:R-:W-:-:S02]  /*28c00*/  R2UR UR4, R52 ;  /* 0x00000000340472ca */ /* 0x000fc400000e0000 */
[----:B------:R-:W-:Y:S01]  /*28c10*/  R2UR UR5, R53 ;  /* 0x00000000350572ca */ /* 0x000fe200000e0000 */
[----:B------:R-:W-:Y:S01]  /*28c20*/  STS [R7], R96 ;  /* 0x0000006007007388 */ /* 0x000fe20000000800 */
[----:B------:R-:W-:Y:S02]  /*28c30*/  F2FP.F16.F32.PACK_AB R108, R109, R108 ;  /* 0x0000006c6d6c723e */ /* 0x000fe400000000ff */
[----:B------:R-:W-:Y:S01]  /*28c40*/  F2FP.F16.F32.PACK_AB R15, R111, R15 ;  /* 0x0000000f6f0f723e */ /* 0x000fe200000000ff */
[----:B------:R-:W-:Y:S01]  /*28c50*/  STS [R7+0x400], R18 ;  /* 0x0004001207007388 */ /* 0x000fe20000000800 */
[----:B------:R-:W-:Y:S02]  /*28c60*/  F2FP.F16.F32.PACK_AB R116, R117, R116 ;  /* 0x000000747574723e */ /* 0x000fe400000000ff */
[----:B------:R-:W-:Y:S02]  /*28c70*/  F2FP.F16.F32.PACK_AB R14, R119, R14 ;  /* 0x0000000e770e723e */ /* 0x000fe400000000ff */
[----:B------:R-:W-:-:S02]  /*28c80*/  F2FP.F16.F32.PACK_AB R124, R125, R124 ;  /* 0x0000007c7d7c723e */ /* 0x000fc400000000ff */
[----:B------:R-:W-:Y:S02]  /*28c90*/  F2FP.F16.F32.PACK_AB R13, R127, R13 ;  /* 0x0000000d7f0d723e */ /* 0x000fe400000000ff */
[----:B------:R-:W-:Y:S02]  /*28ca0*/  F2FP.F16.F32.PACK_AB R120, R121, R120 ;  /* 0x000000787978723e */ /* 0x000fe400000000ff */
[----:B------:R-:W-:Y:S02]  /*28cb0*/  F2FP.F16.F32.PACK_AB R12, R123, R12 ;  /* 0x0000000c7b0c723e */ /* 0x000fe400000000ff */
[----:B-1----:R-:W-:Y:S02]  /*28cc0*/  IADD3 R8, R5, R2, RZ ;  /* 0x0000000205087210 */ /* 0x002fe40007ffe0ff */
[----:B------:R-:W-:Y:S02]  /*28cd0*/  IADD3 R5, R3, R5, RZ ;  /* 0x0000000503057210 */ /* 0x000fe40007ffe0ff */
[----:B------:R-:W-:Y:S01]  /*28ce0*/  F2FP.F16.F32.PACK_AB R132, R133, R132 ;  /* 0x000000848584723e */ /* 0x000fe200000000ff */
[----:B------:R-:W-:Y:S01]  /*28cf0*/  STS [R8], R92 ;  /* 0x0000005c08007388 */ /* 0x000fe20000000800 */
[----:B------:R-:W-:-:S02]  /*28d00*/  F2FP.F16.F32.PACK_AB R11, R135, R11 ;  /* 0x0000000b870b723e */ /* 0x000fc400000000ff */
[----:B------:R-:W-:Y:S01]  /*28d10*/  F2FP.F16.F32.PACK_AB R128, R129, R128 ;  /* 0x000000808180723e */ /* 0x000fe200000000ff */
[----:B------:R-:W-:Y:S01]  /*28d20*/  STS [R8+0x400], R21 ;  /* 0x0004001508007388 */ /* 0x000fe20000000800 */
[----:B------:R-:W-:Y:S02]  /*28d30*/  F2FP.F16.F32.PACK_AB R10, R131, R10 ;  /* 0x0000000a830a723e */ /* 0x000fe400000000ff */
[----:B------:R-:W-:Y:S01]  /*28d40*/  F2FP.F16.F32.PACK_AB R9, R139, R9 ;  /* 0x000000098b09723e */ /* 0x000fe200000000ff */
[----:B------:R-:W-:Y:S04]  /*28d50*/  STS [R6], R104 ;  /* 0x0000006806007388 */ /* 0x000fe80000000800 */
[----:B------:R-:W-:Y:S04]  /*28d60*/  STS [R6+0x400], R20 ;  /* 0x0004001406007388 */ /* 0x000fe80000000800 */
[----:B------:R-:W-:Y:S04]  /*28d70*/  STS [R5], R100 ;  /* 0x0000006405007388 */ /* 0x000fe80000000800 */
[----:B------:R-:W-:Y:S04]  /*28d80*/  STS [R5+0x400], R19 ;  /* 0x0004001305007388 */ /* 0x000fe80000000800 */
[----:B------:R-:W-:Y:S04]  /*28d90*/  STS [R0+0x2000], R112 ;  /* 0x0020007000007388 */ /* 0x000fe80000000800 */
[----:B------:R1:W-:Y:S04]  /*28da0*/  STS [R0+0x2400], R16 ;  /* 0x0024001000007388 */ /* 0x0003e80000000800 */
        /* <DEDUP_REMOVED lines=14> */
[----:B-1----:R-:W4:Y:S01]  /*28e90*/  LD.E.U8 R0, desc[UR4][R58.64+0x1c8] ;  /* 0x0001c8043a007980 */ /* 0x002f22000c101100 */
[----:B--2---:R-:W-:-:S03]  /*28ea0*/  ISETP.NE.AND P0, PT, R28, -0x1, PT ;  /* 0xffffffff1c00780c */ /* 0x004fc60003f05270 */
[----:B---3--:R-:W2:Y:S01]  /*28eb0*/  LD.E.64 R2, desc[UR10][R58.64+0x88] ;  /* 0x0000880a3a027980 */ /* 0x008ea2000c101b00 */
[----:B------:R-:W1:Y:S01]  /*28ec0*/  S2R R27, SR_CTAID.Y ;  /* 0x00000000001b7919 */ /* 0x000e620000002600 */
[----:B----4-:R-:W3:Y:S01]  /*28ed0*/  @P3 MUFU.LG2 R8, R23 ;  /* 0x0000001700083308 */ /* 0x010ee20000000c00 */
[----:B------:R-:W4:Y:S07]  /*28ee0*/  S2R R57, SR_CTAID.Z ;  /* 0x0000000000397919 */ /* 0x000f2e0000002700 */
[----:B------:R-:W-:-:S02]  /*28ef0*/  @!P0 R2UR UR8, R52 ;  /* 0x00000000340882ca */ /* 0x000fc400000e0000 */
[----:B------:R-:W-:Y:S01]  /*28f00*/  @!P0 R2UR UR9, R53 ;  /* 0x00000000350982ca */ /* 0x000fe200000e0000 */
[----:B------:R2:W5:-:S12]  /*28f10*/  LD.E.64 R12, desc[UR4][R58.64+0x90] ;  /* 0x000090043a0c7980 */ /* 0x000558000c101b00 */
[----:B------:R-:W4:Y:S01]  /*28f20*/  @!P0 LD.E.64 R4, desc[UR8][R58.64+0x80] ;  /* 0x000080083a048980 */ /* 0x000f22000c101b00 */
[----:B------:R-:W1:Y:S01]  /*28f30*/  @P4 MUFU.LG2 R9, R24 ;  /* 0x0000001800094308 */ /* 0x000e620000000c00 */
[----:B---3--:R-:W-:Y:S01]  /*28f40*/  @P3 FMUL.FTZ R8, R8, 0.69314718246459960938 ;  /* 0x3f31721808083820 */ /* 0x008fe20000410000 */
[----:B------:R-:W-:Y:S01]  /*28f50*/  BSSY B0, `(.L_x_3529) ;  /* 0x0000025000007945 */ /* 0x000fe20003800000 */
[----:B-1----:R-:W-:Y:S01]  /*28f60*/  @!P0 SHF.R.S32.HI R10, RZ, 0x1f, R27 ;  /* 0x0000001fff0a8819 */ /* 0x002fe2000001141b */
[----:B------:R-:W-:Y:S01]  /*28f70*/  IMAD.MOV.U32 R16, RZ, RZ, 0x7f800000 ;  /* 0x7f800000ff107424 */ /* 0x000fe200078e00ff */
[----:B------:R-:W-:Y:S01]  /*28f80*/  MOV R11, 0x7f800000 ;  /* 0x7f800000000b7802 */ /* 0x000fe20000000f00 */
[----:B-----5:R-:W-:Y:S01]  /*28f90*/  @P3 FFMA.FTZ R16, R26, R70, R8 ;  /* 0x000000461a103223 */ /* 0x020fe20000010008 */
[----:B------:R-:W-:-:S04]  /*28fa0*/  @P4 FMUL.FTZ R9, R9, 0.69314718246459960938 ;  /* 0x3f31721809094820 */ /* 0x000fc80000410000 */
[----:B------:R-:W-:Y:S01]  /*28fb0*/  @P4 FFMA.FTZ R11, R26, R71, R9 ;  /* 0x000000471a0b4223 */ /* 0x000fe20000010009 */
[----:B------:R-:W-:Y:S01]  /*28fc0*/  ISETP.NE.AND P1, PT, R0, RZ, PT ;  /* 0x000000ff0000720c */ /* 0x000fe20003f25270 */
[-C--:B--2---:R-:W-:Y:S02]  /*28fd0*/  @P0 IMAD R0, R3, R28.reuse, RZ ;  /* 0x0000001c03000224 */ /* 0x084fe400078e02ff */
[----:B------:R-:W-:-:S05]  /*28fe0*/  @P0 IMAD.WIDE.U32 R6, R2, R28, RZ ;  /* 0x0000001c02060225 */ /* 0x000fca00078e00ff */
[----:B------:R-:W-:Y:S02]  /*28ff0*/  @P0 IADD3 R18, R7, R0, RZ ;  /* 0x0000000007120210 */ /* 0x000fe40007ffe0ff */
[----:B------:R-:W-:Y:S01]  /*29000*/  @P0 MOV R17, R6 ;  /* 0x0000000600110202 */ /* 0x000fe20000000f00 */
[----:B----4-:R-:W-:-:S04]  /*29010*/  @!P0 IMAD R5, R5, R27, RZ ;  /* 0x0000001b05058224 */ /* 0x010fc800078e02ff */
[C---:B------:R-:W-:Y:S02]  /*29020*/  @!P0 IMAD R10, R4.reuse, R10, R5 ;  /* 0x0000000a040a8224 */ /* 0x040fe400078e0205 */
[----:B------:R-:W-:-:S05]  /*29030*/  @!P0 IMAD.WIDE.U32 R4, R4, R27, RZ ;  /* 0x0000001b04048225 */ /* 0x000fca00078e00ff */
        /* <DEDUP_REMOVED lines=10> */
[----:B---3--:R-:W-:-:S05]  /*290e0*/  @!P0 IMAD R28, R0, R27, RZ ;  /* 0x0000001b001c8224 */ /* 0x008fca00078e02ff */
[----:B------:R1:W-:Y:S01]  /*290f0*/  @!P0 STL [R1], R28 ;  /* 0x0000001c01008387 */ /* 0x0003e20000100800 */
[----:B--2---:R-:W-:Y:S01]  /*29100*/  IMAD R8, R4, R57, R28 ;  /* 0x0000003904087224 */ /* 0x004fe200078e021c */
[----:B------:R-:W-:Y:S05]  /*29110*/  BRA `(.L_x_3531) ;  /* 0x0000000000207947 */ /* 0x000fea0003800000 */
.L_x_3530:
        /* <DEDUP_REMOVED lines=8> */
.L_x_3531:
[----:B------:R-:W-:Y:S05]  /*291a0*/  BSYNC B0 ;  /* 0x0000000000007941 */ /* 0x000fea0003800000 */
.L_x_3529:
[----:B------:R2:W5:Y:S01]  /*291b0*/  LDL R60, [R1+0x8] ;  /* 0x00000800013c7983 */ /* 0x0005620000100800 */
[C---:B------:R-:W-:Y:S02]  /*291c0*/  R2UR UR8, R52.reuse ;  /* 0x00000000340872ca */ /* 0x040fe400000e0000 */
[C---:B------:R-:W-:Y:S01]  /*291d0*/  R2UR UR9, R53.reuse ;  /* 0x00000000350972ca */ /* 0x040fe200000e0000 */
[----:B------:R-:W3:Y:S01]  /*291e0*/  S2R R19, SR_TID.X ;  /* 0x0000000000137919 */ /* 0x000ee20000002100 */
[----:B------:R-:W-:Y:S02]  /*291f0*/  R2UR UR4, R52 ;  /* 0x00000000340472ca */ /* 0x000fe400000e0000 */
[----:B------:R-:W-:Y:S02]  /*29200*/  R2UR UR5, R53 ;  /* 0x00000000350572ca */ /* 0x000fe400000e0000 */
[----:B------:R-:W-:Y:S02]  /*29210*/  SHF.R.S32.HI R4, RZ, 0x1f, R22 ;  /* 0x0000001fff047819 */ /* 0x000fe40000011416 */
[----:B------:R-:W-:-:S02]  /*29220*/  LOP3.LUT R5, R25, 0xffffffe0, RZ, 0xc0, !PT ;  /* 0xffffffe019057812 */ /* 0x000fc400078ec0ff */
[----:B------:R-:W-:-:S03]  /*29230*/  LEA.HI R4, R4, R22, RZ, 0x2 ;  /* 0x0000001604047211 */ /* 0x000fc600078f10ff */
[----:B------:R2:W5:Y:S01]  /*29240*/  LD.E.64 R14, desc[UR8][R58.64+0x70] ;  /* 0x000070083a0e7980 */ /* 0x000562000c101b00 */
[----:B------:R-:W-:Y:S01]  /*29250*/  LOP3.LUT R4, R4, 0xffffffc, RZ, 0xc0, !PT ;  /* 0x0ffffffc04047812 */ /* 0x000fe200078ec0ff */
[----:B------:R-:W-:-:S04]  /*29260*/  IMAD.IADD R5, R55, 0x1, -R5 ;  /* 0x0000000137057824 */ /* 0x000fc800078e0a05 */
[----:B------:R-:W-:Y:S01]  /*29270*/  IMAD.IADD R4, R22, 0x1, -R4 ;  /* 0x0000000116047824 */ /* 0x000fe200078e0a04 */
[----:B------:R-:W4:Y:S01]  /*29280*/  S2R R9, SR_CTAID.X ;  /* 0x0000000000097919 */ /* 0x000f220000002500 */
[----:B------:R-:W-:Y:S02]  /*29290*/  LOP3.LUT P0, RZ, R5, 0x3, RZ, 0xc0, !PT ;  /* 0x0000000305ff7812 */ /* 0x000fe4000780c0ff */
[----:B---3--:R-:W-:-:S04]  /*292a0*/  SHF.R.S32.HI R54, RZ, 0x1f, R19 ;  /* 0x0000001fff367819 */ /* 0x008fc80000011413 */
[----:B------:R-:W-:-:S04]  /*292b0*/  LEA.HI R0, R54, R19, RZ, 0x5 ;  /* 0x0000001336007211 */ /* 0x000fc800078f28ff */
[----:B------:R-:W-:-:S05]  /*292c0*/  LOP3.LUT R0, R0, 0xffffffe0, RZ, 0xc0, !PT ;  /* 0xffffffe000007812 */ /* 0x000fca00078ec0ff */
[----:B------:R-:W-:-:S05]  /*292d0*/  IMAD.IADD R0, R19, 0x1, -R0 ;  /* 0x0000000113007824 */ /* 0x000fca00078e0a00 */
[----:B------:R-:W-:-:S04]  /*292e0*/  SHF.R.S32.HI R6, RZ, 0x1f, R0 ;  /* 0x0000001fff067819 */ /* 0x000fc80000011400 */
[----:B------:R-:W-:Y:S02]  /*292f0*/  LEA.HI R0, R6, R0, RZ, 0x2 ;  /* 0x0000000006007211 */ /* 0x000fe400078f10ff */
[----:B------:R2:W5:Y:S01]  /*29300*/  LD.E.64 R6, desc[UR4][R58.64+0xa0] ;  /* 0x0000a0043a067980 */ /* 0x000562000c101b00 */
[----:B------:R-:W-:Y:S05]  /*29310*/  WARPSYNC.ALL ;  /* 0x0000000000007948 */ /* 0x000fea0003800000 */
[----:B------:R-:W-:Y:S06]  /*29320*/  BAR.SYNC.DEFER_BLOCKING 0x0 ;  /* 0x0000000000007b1d */ /* 0x000fec0000010000 */
[----:B------:R2:W3:Y:S04]  /*29330*/  LDS.128 R24, [R235] ;  /* 0x00000000eb187984 */ /* 0x0004e80000000c00 */
[----:B------:R2:W2:Y:S04]  /*29340*/  LDS.128 R32, [R235+0x800] ;  /* 0x00080000eb207984 */ /* 0x0004a80000000c00 */
[----:B------:R2:W2:Y:S04]  /*29350*/  LDS.128 R40, [R235+0x1000] ;  /* 0x00100000eb287984 */ /* 0x0004a80000000c00 */
[----:B------:R2:W2:Y:S04]  /*29360*/  LDS.128 R48, [R235+0x1800] ;  /* 0x00180000eb307984 */ /* 0x0004a80000000c00 */
[----:B------:R2:W2:Y:S04]  /*29370*/  LDS.128 R20, [R235+0x2000] ;  /* 0x00200000eb147984 */ /* 0x0004a80000000c00 */
[----:B-1----:R1:W1:Y:S04]  /*29380*/  LDS.128 R28, [R235+0x2800] ;  /* 0x00280000eb1c7984 */ /* 0x0022680000000c00 */
[----:B------:R1:W1:Y:S04]  /*29390*/  LDS.128 R36, [R235+0x3000] ;  /* 0x00300000eb247984 */ /* 0x0002680000000c00 */
[----:B------:R1:W1:Y:S01]  /*293a0*/  LDS.128 R44, [R235+0x3800] ;  /* 0x00380000eb2c7984 */ /* 0x0002620000000c00 */
[----:B------:R-:W-:Y:S01]  /*293b0*/  SHF.R.S32.HI R0, RZ, 0x2, R0 ;  /* 0x00000002ff007819 */ /* 0x000fe20000011400 */
[----:B------:R-:W-:Y:S04]  /*293c0*/  BSSY B0, `(.L_x_3532) ;  /* 0x0000013000007945 */ /* 0x000fe80003800000 */
[----:B------:R-:W-:Y:S01]  /*293d0*/  IMAD R0, R4, 0x10, R0 ;  /* 0x0000001004007824 */ /* 0x000fe200078e0200 */
[----:B----4-:R-:W-:Y:S06]  /*293e0*/  @P0 BRA `(.L_x_3533) ;  /* 0x0000000000400947 */ /* 0x010fec0003800000 */
[----:B-----5:R-:W-:Y:S02]  /*293f0*/  IMAD R4, R9, -0x40, R60 ;  /* 0xffffffc009047824 */ /* 0x020fe400078e023c */
[----:B------:R-:W-:-:S03]  /*29400*/  VIADD R5, R0, 0x8 ;  /* 0x0000000800057836 */ /* 0x000fc60000000000 */
[-C--:B------:R-:W-:Y:S02]  /*29410*/  ISETP.GE.AND P2, PT, R0, R4.reuse, PT ;  /* 0x000000040000720c */ /* 0x080fe40003f46270 */
[----:B------:R-:W-:Y:S01]  /*29420*/  ISETP.GE.AND P1, PT, R5, R4, PT ;  /* 0x000000040500720c */ /* 0x000fe20003f26270 */
[----:B------:R-:W-:-:S05]  /*29430*/  IMAD R4, R9, 0x40, R8 ;  /* 0x0000004009047824 */ /* 0x000fca00078e0208 */
[----:B------:R-:W-:Y:S02]  /*29440*/  SHF.R.S32.HI R8, RZ, 0x1f, R4 ;  /* 0x0000001fff087819 */ /* 0x000fe40000011404 */
[----:B------:R-:W-:-:S03]  /*29450*/  IADD3 R5, P0, R0, R4, RZ ;  /* 0x0000000400057210 */ /* 0x000fc60007f1e0ff */
[C---:B------:R-:W-:Y:S02]  /*29460*/  @!P2 R2UR UR8, R52.reuse ;  /* 0x000000003408a2ca */ /* 0x040fe400000e0000 */
[C---:B------:R-:W-:Y:S02]  /*29470*/  @!P2 R2UR UR9, R53.reuse ;  /* 0x000000003509a2ca */ /* 0x040fe400000e0000 */
[----:B------:R-:W-:Y:S02]  /*29480*/  @!P1 R2UR UR4, R52 ;  /* 0x00000000340492ca */ /* 0x000fe400000e0000 */
[----:B------:R-:W-:Y:S02]  /*29490*/  @!P1 R2UR UR5, R53 ;  /* 0x00000000350592ca */ /* 0x000fe400000e0000 */
[----:B------:R-:W-:Y:S02]  /*294a0*/  LEA.HI.X.SX32 R0, R0, R8, 0x1, P0 ;  /* 0x0000000800007211 */ /* 0x000fe400000f0eff */
[----:B------:R-:W-:-:S04]  /*294b0*/  LEA R4, P0, R5, R6, 0x2 ;  /* 0x0000000605047211 */ /* 0x000fc800078010ff */
[----:B------:R-:W-:-:S05]  /*294c0*/  LEA.HI.X R5, R5, R7, R0, 0x2, P0 ;  /* 0x0000000705057211 */ /* 0x000fca00000f1400 */
[----:B------:R4:W-:Y:S04]  /*294d0*/  @!P2 ST.E desc[UR8][R4.64], R11 ;  /* 0x0000000b0400a985 */ /* 0x0009e8000c101908 */
[----:B------:R4:W-:Y:S02]  /*294e0*/  @!P1 ST.E desc[UR4][R4.64+0x20], R16 ;  /* 0x0000201004009985 */ /* 0x0009e4000c101904 */
.L_x_3533:
[----:B------:R-:W-:Y:S05]  /*294f0*/  BSYNC B0 ;  /* 0x0000000000007941 */ /* 0x000fea0003800000 */
.L_x_3532:
[----:B------:R-:W-:Y:S02]  /*29500*/  LEA.HI R0, R56, R55, RZ, 0x3 ;  /* 0x0000003738007211 */ /* 0x000fe400078f18ff */
[----:B------:R-:W-:Y:S02]  /*29510*/  R2UR UR4, R52 ;  /* 0x00000000340472ca */ /* 0x000fe400000e0000 */
[----:B------:R-:W-:Y:S02]  /*29520*/  LOP3.LUT R0, R0, 0xfffffff8, RZ, 0xc0, !PT ;  /* 0xfffffff800007812 */ /* 0x000fe400078ec0ff */
[----:B------:R-:W-:-:S03]  /*29530*/  R2UR UR5, R53 ;  /* 0x00000000350572ca */ /* 0x000fc600000e0000 */
[----:B------:R-:W-:-:S04]  /*29540*/  IMAD.IADD R0, R55, 0x1, -R0 ;  /* 0x0000000137007824 */ /* 0x000fc800078e0a00 */
[----:B------:R-:W-:Y:S02]  /*29550*/  IMAD.SHL.U32 R10, R0, 0x8, RZ ;  /* 0x00000008000a7824 */ /* 0x000fe400078e00ff */
[----:B------:R-:W-:-:S03]  /*29560*/  IMAD.SHL.U32 R8, R9, 0x40, RZ ;  /* 0x0000004009087824 */ /* 0x000fc600078e00ff */
[----:B----4-:R-:W-:Y:S01]  /*29570*/  SHF.R.S32.HI R11, RZ, 0x1f, R10 ;  /* 0x0000001fff0b7819 */ /* 0x010fe2000001140a */
[----:B------:R-:W-:Y:S01]  /*29580*/  IMAD R9, R13, R57, RZ ;  /* 0x000000390d097224 */ /* 0x000fe200078e02ff */
[----:B-----5:R-:W-:Y:S01]  /*29590*/  SHF.R.S32.HI R7, RZ, 0x1f, R57 ;  /* 0x0000001fff077819 */ /* 0x020fe20000011439 */
[--C-:B------:R-:W-:Y:S01]  /*295a0*/  IMAD.IADD R6, R60, 0x1, -R8.reuse ;  /* 0x000000013c067824 */ /* 0x100fe200078e0a08 */
[----:B------:R-:W-:Y:S01]  /*295b0*/  SHF.R.S32.HI R13, RZ, 0x1f, R8 ;  /* 0x0000001fff0d7819 */ /* 0x000fe20000011408 */
[-C--:B------:R-:W-:Y:S01]  /*295c0*/  IMAD.WIDE.U32 R4, R2, R8.reuse, R10 ;  /* 0x0000000802047225 */ /* 0x080fe200078e000a */
[----:B------:R-:W-:Y:S01]  /*295d0*/  LEA.HI R0, R54, R19, RZ, 0x3 ;  /* 0x0000001336007211 */ /* 0x000fe200078f18ff */
[----:B------:R4:W5:Y:S01]  /*295e0*/  LD.E R16, desc[UR4][R58.64+0xc0] ;  /* 0x0000c0043a107980 */ /* 0x000962000c101900 */
        /* <DEDUP_REMOVED lines=11> */
[C---:B------:R-:W-:Y:S01]  /*296a0*/  VIADD R17, R0.reuse, 0x10 ;  /* 0x0000001000117836 */ /* 0x040fe20000000000 */
[----:B------:R-:W-:Y:S01]  /*296b0*/  SHF.R.S32.HI R18, RZ, 0x1f, R0 ;  /* 0x0000001fff127819 */ /* 0x000fe20000011400 */
[----:B------:R-:W-:Y:S01]  /*296c0*/  VIADD R8, R0, 0x30 ;  /* 0x0000003000087836 */ /* 0x000fe20000000000 */
[-C--:B------:R-:W-:Y:S01]  /*296d0*/  ISETP.GE.AND P2, PT, R13, R6.reuse, PT ;  /* 0x000000060d00720c */ /* 0x080fe20003f46270 */
[----:B------:R-:W-:Y:S01]  /*296e0*/  IMAD.WIDE.U32 R12, R12, R57, R4 ;  /* 0x000000390c0c7225 */ /* 0x000fe200078e0004 */
[-C--:B------:R-:W-:Y:S02]  /*296f0*/  ISETP.GE.AND P3, PT, R17, R6.reuse, PT ;  /* 0x000000061100720c */ /* 0x080fe40003f66270 */
[----:B------:R-:W-:Y:S01]  /*29700*/  ISETP.GE.AND P1, PT, R8, R6, PT ;  /* 0x000000060800720c */ /* 0x000fe20003f26270 */
[----:B------:R-:W-:-:S02]  /*29710*/  IMAD.SHL.U32 R4, R7, 0x8, RZ ;  /* 0x0000000807047824 */ /* 0x000fc400078e00ff */
[----:B------:R-:W-:Y:S02]  /*29720*/  IMAD.IADD R9, R13, 0x1, R9 ;  /* 0x000000010d097824 */ /* 0x000fe400078e0209 */
[----:B------:R-:W-:Y:S01]  /*29730*/  VIADD R17, R4, 0x40 ;  /* 0x0000004004117836 */ /* 0x000fe20000000000 */
[----:B----4-:R-:W-:Y:S07]  /*29740*/  @P0 BRA `(.L_x_3535) ;  /* 0x00000000003c0947 */ /* 0x010fee0003800000 */
        /* <DEDUP_REMOVED lines=13> */
[----:B---3--:R4:W-:Y:S04]  /*29820*/  @!P5 ST.E.128 desc[UR8][R4.64], R24 ;  /* 0x000000180400d985 */ /* 0x0089e8000c101d08 */
[----:B--2---:R4:W-:Y:S02]  /*29830*/  @!P4 ST.E.128 desc[UR4][R4.64+0x80], R20 ;  /* 0x000080140400c985 */ /* 0x0049e4000c101d04 */
.L_x_3535:
[----:B------:R-:W-:Y:S05]  /*29840*/  BSYNC B0 ;  /* 0x0000000000007941 */ /* 0x000fea0003800000 */
.L_x_3534:
[----:B------:R-:W-:Y:S04]  /*29850*/  BSSY B0, `(.L_x_3536) ;  /* 0x0000014000007945 */ /* 0x000fe80003800000 */
[----:B------:R-:W-:Y:S05]  /*29860*/  @P3 BRA `(.L_x_3537) ;  /* 0x0000000000483947 */ /* 0x000fea0003800000 */
[----:B----4-:R-:W-:Y:S01]  /*29870*/  IADD3 R4, P3, R0, 0x10, RZ ;  /* 0x0000001000047810 */ /* 0x010fe20007f7e0ff */
[----:B------:R-:W-:Y:S01]  /*29880*/  IMAD.MOV.U32 R6, RZ, RZ, R12 ;  /* 0x000000ffff067224 */ /* 0x000fe200078e000c */
[-C--:B-----5:R-:W-:Y:S01]  /*29890*/  ISETP.GE.AND P4, PT, R10, R16.reuse, PT ;  /* 0x000000100a00720c */ /* 0x0a0fe20003f86270 */
[----:B------:R-:W-:Y:S01]  /*298a0*/  IMAD.MOV.U32 R7, RZ, RZ, R9 ;  /* 0x000000ffff077224 */ /* 0x000fe200078e0009 */
[----:B------:R-:W-:Y:S01]  /*298b0*/  ISETP.GE.AND P0, PT, R17, R16, PT ;  /* 0x000000101100720c */ /* 0x000fe20003f06270 */
[----:B------:R-:W-:Y:S02]  /*298c0*/  IMAD.X R5, RZ, RZ, R18, P3 ;  /* 0x000000ffff057224 */ /* 0x000fe400018e0612 */
[----:B------:R-:W-:-:S04]  /*298d0*/  IMAD.WIDE.U32 R6, R2, R4, R6 ;  /* 0x0000000402067225 */ /* 0x000fc800078e0006 */
[----:B------:R-:W-:-:S04]  /*298e0*/  IMAD R5, R5, R2, RZ ;  /* 0x0000000205057224 */ /* 0x000fc800078e02ff */
[----:B------:R-:W-:Y:S01]  /*298f0*/  IMAD R5, R3, R4, R5 ;  /* 0x0000000403057224 */ /* 0x000fe200078e0205 */
[C---:B------:R-:W-:Y:S02]  /*29900*/  @!P4 R2UR UR8, R52.reuse ;  /* 0x000000003408c2ca */ /* 0x040fe400000e0000 */
[----:B------:R-:W-:Y:S01]  /*29910*/  @!P4 R2UR UR9, R53 ;  /* 0x000000003509c2ca */ /* 0x000fe200000e0000 */
[----:B------:R-:W-:Y:S01]  /*29920*/  IMAD.IADD R5, R7, 0x1, R5 ;  /* 0x0000000107057824 */ /* 0x000fe200078e0205 */
[----:B------:R-:W-:Y:S02]  /*29930*/  @!P0 R2UR UR4, R52 ;  /* 0x00000000340482ca */ /* 0x000fe400000e0000 */
[----:B------:R-:W-:Y:S02]  /*29940*/  @!P0 R2UR UR5, R53 ;  /* 0x00000000350582ca */ /* 0x000fe400000e0000 */
[----:B------:R-:W-:-:S04]  /*29950*/  LEA R4, P3, R6, R14, 0x1 ;  /* 0x0000000e06047211 */ /* 0x000fc800078608ff */
[----:B------:R-:W-:-:S05]  /*29960*/  LEA.HI.X R5, R6, R15, R5, 0x1, P3 ;  /* 0x0000000f06057211 */ /* 0x000fca00018f0c05 */
[----:B--2---:R2:W-:Y:S04]  /*29970*/  @!P4 ST.E.128 desc[UR8][R4.64], R32 ;  /* 0x000000200400c985 */ /* 0x0045e8000c101d08 */
[----:B-1----:R2:W-:Y:S02]  /*29980*/  @!P0 ST.E.128 desc[UR4][R4.64+0x80], R28 ;  /* 0x0000801c04008985 */ /* 0x0025e4000c101d04 */
.L_x_3537:
[----:B------:R-:W-:Y:S05]  /*29990*/  BSYNC B0 ;  /* 0x0000000000007941 */ /* 0x000fea0003800000 */
.L_x_3536:
[----:B------:R-:W-:Y:S04]  /*299a0*/  BSSY B0, `(.L_x_3538) ;  /* 0x0000014000007945 */ /* 0x000fe80003800000 */
[----:B------:R-:W-:Y:S05]  /*299b0*/  @P2 BRA `(.L_x_3539) ;  /* 0x0000000000482947 */ /* 0x000fea0003800000 */
[----:B--2-4-:R-:W-:Y:S01]  /*299c0*/  IADD3 R4, P2, R0, 0x20, RZ ;  /* 0x0000002000047810 */ /* 0x014fe20007f5e0ff */
        /* <DEDUP_REMOVED lines=15> */
[----:B------:R2:W-:Y:S04]  /*29ac0*/  @!P3 ST.E.128 desc[UR8][R4.64], R40 ;  /* 0x000000280400b985 */ /* 0x0005e8000c101d08 */
[----:B-1----:R2:W-:Y:S02]  /*29ad0*/  @!P0 ST.E.128 desc[UR4][R4.64+0x80], R36 ;  /* 0x0000802404008985 */ /* 0x0025e4000c101d04 */
.L_x_3539:
[----:B------:R-:W-:Y:S05]  /*29ae0*/  BSYNC B0 ;  /* 0x0000000000007941 */ /* 0x000fea0003800000 */
.L_x_3538:
[----:B------:R-:W-:Y:S02]  /*29af0*/  MOV R7, 0x50 ;  /* 0x0000005000077802 */ /* 0x000fe40000000f00 */
[----:B--2-4-:R-:W-:-:S03]  /*29b00*/  MOV R5, 0x0 ;  /* 0x0000000000057802 */ /* 0x014fc60000000f00 */
[----:B------:R-:W-:-:S04]  /*29b10*/  IMAD.MOV.U32 R4, RZ, RZ, R7 ;  /* 0x000000ffff047224 */ /* 0x000fc800078e0007 */
[----:B-1-3-5:R-:W-:Y:S05]  /*29b20*/  @P1 RET.REL.NODEC R4 `(_ZN5flash24flash_fwd_splitkv_kernelI23Flash_fwd_kernel_traitsILi128ELi64ELi128ELi4ELb0ELb0EN7cutlass6half_tE19Flash_kernel_traitsILi128ELi64ELi128ELi4ES3_EELb1ELb0ELb1ELb0ELb0ELb1ELb0ELb1EEEvNS_16Flash_fwd_paramsE) ;  /* 0xfffffd6404341950 */ /* 0x02afea0003c3ffff */
[----:B------:R-:W-:Y:S01]  /*29b30*/  IADD3 R6, P0, R0, 0x30, RZ ;  /* 0x0000003000067810 */ /* 0x000fe20007f1e0ff */
[----:B------:R-:W-:Y:S01]  /*29b40*/  IMAD.MOV.U32 R4, RZ, RZ, R12 ;  /* 0x000000ffff047224 */ /* 0x000fe200078e000c */
[-C--:B------:R-:W-:Y:S01]  /*29b50*/  ISETP.GE.AND P1, PT, R10, R16.reuse, PT ;  /* 0x000000100a00720c */ /* 0x080fe20003f26270 */
[----:B------:R-:W-:Y:S02]  /*29b60*/  IMAD.MOV.U32 R5, RZ, RZ, R9 ;  /* 0x000000ffff057224 */ /* 0x000fe400078e0009 */
[----:B------:R-:W-:Y:S01]  /*29b70*/  IMAD.X R0, RZ, RZ, R18, P0 ;  /* 0x000000ffff007224 */ /* 0x000fe200000e0612 */
[----:B------:R-:W-:Y:S01]  /*29b80*/  ISETP.GE.AND P0, PT, R17, R16, PT ;  /* 0x000000101100720c */ /* 0x000fe20003f06270 */
[----:B------:R-:W-:-:S04]  /*29b90*/  IMAD.WIDE.U32 R4, R2, R6, R4 ;  /* 0x0000000602047225 */ /* 0x000fc800078e0004 */
[----:B------:R-:W-:Y:S01]  /*29ba0*/  IMAD R0, R0, R2, RZ ;  /* 0x0000000200007224 */ /* 0x000fe200078e02ff */
[----:B------:R-:W-:-:S03]  /*29bb0*/  LEA R2, P2, R4, R14, 0x1 ;  /* 0x0000000e04027211 */ /* 0x000fc600078408ff */
[----:B------:R-:W-:Y:S01]  /*29bc0*/  IMAD R3, R3, R6, R0 ;  /* 0x0000000603037224 */ /* 0x000fe200078e0200 */
[----:B------:R-:W-:Y:S02]  /*29bd0*/  @!P1 R2UR UR4, R52 ;  /* 0x00000000340492ca */ /* 0x000fe400000e0000 */
[----:B------:R-:W-:Y:S02]  /*29be0*/  @!P1 R2UR UR5, R53 ;  /* 0x00000000350592ca */ /* 0x000fe400000e0000 */
[----:B------:R-:W-:Y:S02]  /*29bf0*/  IADD3 R3, R5, R3, RZ ;  /* 0x0000000305037210 */ /* 0x000fe40007ffe0ff */
[----:B------:R-:W-:Y:S02]  /*29c00*/  MOV R5, 0x0 ;  /* 0x0000000000057802 */ /* 0x000fe40000000f00 */
[----:B------:R-:W-:Y:S01]  /*29c10*/  LEA.HI.X R3, R4, R15, R3, 0x1, P2 ;  /* 0x0000000f04037211 */ /* 0x000fe200010f0c03 */
[----:B------:R-:W-:-:S06]  /*29c20*/  IMAD.MOV.U32 R4, RZ, RZ, R7 ;  /* 0x000000ffff047224 */ /* 0x000fcc00078e0007 */
[----:B------:R1:W-:Y:S02]  /*29c30*/  @!P1 ST.E.128 desc[UR4][R2.64], R48 ;  /* 0x0000003002009985 */ /* 0x0003e4000c101d04 */
[----:B-1----:R-:W-:Y:S05]  /*29c40*/  @P0 RET.REL.NODEC R4 `(_ZN5flash24flash_fwd_splitkv_kernelI23Flash_fwd_kernel_traitsILi128ELi64ELi128ELi4ELb0ELb0EN7cutlass6half_tE19Flash_kernel_traitsILi128ELi64ELi128ELi4ES3_EELb1ELb0ELb1ELb0ELb0ELb1ELb0ELb1EEEvNS_16Flash_fwd_paramsE) ;  /* 0xfffffd6004ec0950 */ /* 0x002fea0003c3ffff */
[----:B------:R-:W-:Y:S02]  /*29c50*/  R2UR UR4, R52 ;  /* 0x00000000340472ca */ /* 0x000fe400000e0000 */
[----:B------:R-:W-:-:S13]  /*29c60*/  R2UR UR5, R53 ;  /* 0x00000000350572ca */ /* 0x000fda00000e0000 */
[----:B------:R1:W-:Y:S02]  /*29c70*/  ST.E.128 desc[UR4][R2.64+0x80], R44 ;  /* 0x0000802c02007985 */ /* 0x0003e4000c101d04 */
[----:B-1----:R-:W-:Y:S02]  /*29c80*/  IMAD.MOV.U32 R2, RZ, RZ, R7 ;  /* 0x000000ffff027224 */ /* 0x002fe400078e0007 */
[----:B------:R-:W-:-:S04]  /*29c90*/  IMAD.MOV.U32 R3, RZ, RZ, 0x0 ;  /* 0x00000000ff037424 */ /* 0x000fc800078e00ff */
[----:B------:R-:W-:Y:S05]  /*29ca0*/  RET.REL.NODEC R2 `(_ZN5flash24flash_fwd_splitkv_kernelI23Flash_fwd_kernel_traitsILi128ELi64ELi128ELi4ELb0ELb0EN7cutlass6half_tE19Flash_kernel_traitsILi128ELi64ELi128ELi4ES3_EELb1ELb0ELb1ELb0ELb0ELb1ELb0ELb1EEEvNS_16Flash_fwd_paramsE) ;  /* 0xfffffd6002d47950 */ /* 0x000fea0003c3ffff */
.L_x_3528:
[----:B------:R-:W-:Y:S01]  /*29cb0*/  IMAD.MOV.U32 R0, RZ, RZ, 0x2 ;  /* 0x00000002ff007424 */ /* 0x000fe200078e00ff */
[----:B------:R-:W-:Y:S01]  /*29cc0*/  MOV R2, R251 ;  /* 0x000000fb00027202 */ /* 0x000fe20000000f00 */
[----:B------:R-:W-:Y:S01]  /*29cd0*/  IMAD.MOV.U32 R4, RZ, RZ, -0x1 ;  /* 0xffffffffff047424 */ /* 0x000fe200078e00ff */
[----:B------:R-:W-:-:S07]  /*29ce0*/  MOV R3, 0x1f ;  /* 0x0000001f00037802 */ /* 0x000fce0000000f00 */
[----:B-1---5:R-:W-:Y:S05]  /*29cf0*/  WARPSYNC.COLLECTIVE R4, `(.L_x_3540) ;  /* 0x0000000004087348 */ /* 0x022fea0003c00000 */
[----:B------:R2:W3:Y:S02]  /*29d00*/  SHFL.BFLY P0, R0, R2, R0, R3 ;  /* 0x0c00000002007389 */ /* 0x0004e40000000003 */
[----:B-123-5:R-:W-:Y:S01]  /*29d10*/  ENDCOLLECTIVE ;  /* 0x000000000000791b */ /* 0x02efe20003800000 */
.L_x_3540:
[----:B------:R-:W-:Y:S02]  /*29d20*/  MOV R5, R0 ;  /* 0x0000000000057202 */ /* 0x000fe40000000f00 */
[----:B------:R-:W-:-:S03]  /*29d30*/  MOV R0, 0x1 ;  /* 0x0000000100007802 */ /* 0x000fc60000000f00 */
[----:B------:R-:W-:-:S04]  /*29d40*/  FADD.FTZ R5, R5, R251 ;  /* 0x000000fb05057221 */ /* 0x000fc80000010000 */
[----:B------:R-:W-:-:S07]  /*29d50*/  IMAD.MOV.U32 R2, RZ, RZ, R5 ;  /* 0x000000ffff027224 */ /* 0x000fce00078e0005 */
[----:B------:R-:W-:Y:S05]  /*29d60*/  WARPSYNC.COLLECTIVE R4, `(.L_x_3541) ;  /* 0x0000000004087348 */ /* 0x000fea0003c00000 */
[----:B------:R1:W2:Y:S02]  /*29d70*/  SHFL.BFLY P0, R0, R2, R0, R3 ;  /* 0x0c00000002007389 */ /* 0x0002a40000000003 */
[----:B-12---:R-:W-:Y:S01]  /*29d80*/  ENDCOLLECTIVE ;  /* 0x000000000000791b */ /* 0x006fe20003800000 */
.L_x_3541:
[----:B------:R-:W-:Y:S01]  /*29d90*/  IMAD.MOV.U32 R6, RZ, RZ, R0 ;  /* 0x000000ffff067224 */ /* 0x000fe200078e0000 */
[----:B------:R-:W-:Y:S02]  /*29da0*/  MOV R0, 0x2 ;  /* 0x0000000200007802 */ /* 0x000fe40000000f00 */
[----:B------:R-:W-:Y:S01]  /*29db0*/  MOV R2, R250 ;  /* 0x000000fa00027202 */ /* 0x000fe20000000f00 */
[----:B------:R-:W-:-:S07]  /*29dc0*/  FADD.FTZ R24, R5, R6 ;  /* 0x0000000605187221 */ /* 0x000fce0000010000 */
[----:B------:R-:W-:Y:S05]  /*29dd0*/  WARPSYNC.COLLECTIVE R4, `(.L_x_3542) ;  /* 0x0000000004087348 */ /* 0x000fea0003c00000 */
[----:B------:R1:W2:Y:S02]  /*29de0*/  SHFL.BFLY P0, R0, R2, R0, R3 ;  /* 0x0c00000002007389 */ /* 0x0002a40000000003 */
[----:B-12---:R-:W-:Y:S01]  /*29df0*/  ENDCOLLECTIVE ;  /* 0x000000000000791b */ /* 0x006fe20003800000 */
.L_x_3542:
[----:B------:R-:W-:Y:S01]  /*29e00*/  IMAD.MOV.U32 R2, RZ, RZ, R0 ;  /* 0x000000ffff027224 */ /* 0x000fe200078e0000 */
[----:B------:R-:W-:-:S03]  /*29e10*/  MOV R0, 0x1 ;  /* 0x0000000100007802 */ /* 0x000fc60000000f00 */
[----:B------:R-:W-:-:S07]  /*29e20*/  FADD.FTZ R2, R2, R250 ;  /* 0x000000fa02027221 */ /* 0x000fce0000010000 */
[----:B------:R-:W-:Y:S05]  /*29e30*/  WARPSYNC.COLLECTIVE R4, `(.L_x_3543) ;  /* 0x0000000004087348 */ /* 0x000fea0003c00000 */
[----:B------:R1:W2:Y:S02]  /*29e40*/  SHFL.BFLY P0, R0, R2, R0, R3 ;  /* 0x0c00000002007389 */ /* 0x0002a40000000003 */
[----:B-12---:R-:W-:Y:S01]  /*29e50*/  ENDCOLLECTIVE ;  /* 0x000000000000791b */ /* 0x006fe20003800000 */
.L_x_3543:
[----:B------:R-:W-:Y:S01]  /*29e60*/  MOV R3, R0 ;  /* 0x0000000000037202 */ /* 0x000fe20000000f00 */
[----:B------:R-:W-:Y:S06]  /*29e70*/  BRA `(.L_x_3544) ;  /* 0xffffffe400447947 */ /* 0x000fec000383ffff */
.L_x_3545:
        /* <DEDUP_REMOVED lines=16> */
.L_x_8331:


//--------------------- .text._ZN5flash24flash_fwd_splitkv_kernelI23Flash_fwd_kernel_traitsILi128ELi64ELi128ELi4ELb0ELb0EN7cutlass6half_tE19Flash_kernel_traitsILi128ELi64ELi128ELi4ES3_EELb1ELb0ELb0ELb0ELb1ELb0ELb1ELb0EEEvNS_16Flash_fwd_paramsE --------------------------
	.section	.text._ZN5flash24flash_fwd_splitkv_kernelI23Flash_fwd_kernel_traitsILi128ELi64ELi128ELi4ELb0ELb0EN7cutlass6half_tE19Flash_kernel_traitsILi128ELi64ELi128ELi4ES3_EELb1ELb0ELb0ELb0ELb1ELb0ELb1ELb0EEEvNS_16Flash_fwd_paramsE,"ax",@progbits
	.align	128
        .global         _ZN5flash24flash_fwd_splitkv_kernelI23Flash_fwd_kernel_traitsILi128ELi64ELi128ELi4ELb0ELb0EN7cutlass6half_tE19Flash_kernel_traitsILi128ELi64ELi128ELi4ES3_EELb1ELb0ELb0ELb0ELb1ELb0ELb1ELb0EEEvNS_16Flash_fwd_paramsE
        .type           _ZN5flash24flash_fwd_splitkv_kernelI23Flash_fwd_kernel_traitsILi128ELi64ELi128ELi4ELb0ELb0EN7cutlass6half_tE19Flash_kernel_traitsILi128ELi64ELi128ELi4ES3_EELb1ELb0ELb0ELb0ELb1ELb0ELb1ELb0EEEvNS_16Flash_fwd_paramsE,@function
        .size           _ZN5flash24flash_fwd_splitkv_kernelI23Flash_fwd_kernel_traitsILi128ELi64ELi128ELi4ELb0ELb0EN7cutlass6half_tE19Flash_kernel_traitsILi128ELi64ELi128ELi4ES3_EELb1ELb0ELb0ELb0ELb1ELb0ELb1ELb0EEEvNS_16Flash_fwd_paramsE,(.L_x_8382 - _ZN5flash24flash_fwd_splitkv_kernelI23Flash_fwd_kernel_traitsILi128ELi64ELi128ELi4ELb0ELb0EN7cutlass6half_tE19Flash_kernel_traitsILi128ELi64ELi128ELi4ES3_EELb1ELb0ELb0ELb0ELb1ELb0ELb1ELb0EEEvNS_16Flash_fwd_paramsE)
        .other          _ZN5flash24flash_fwd_splitkv_kernelI23Flash_fwd_kernel_traitsILi128ELi64ELi128ELi4ELb0ELb0EN7cutlass6half_tE19Flash_kernel_traitsILi128ELi64ELi128ELi4ES3_EELb1ELb0ELb0ELb0ELb1ELb0ELb1ELb0EEEvNS_16Flash_fwd_paramsE,@"STO_CUDA_ENTRY STV_DEFAULT"
_ZN5flash24flash_fwd_splitkv_kernelI23Flash_fwd_kernel_traitsILi128ELi64ELi128ELi4ELb0ELb0EN7cutlass6half_tE19Flash_kernel_traitsILi128ELi64ELi128ELi4ES3_EELb1ELb0ELb0ELb0ELb1ELb0ELb1ELb0EEEvNS_16Flash_fwd_paramsE:
.text._ZN5flash24flash_fwd_splitkv_kernelI23Flash_fwd_kernel_traitsILi128ELi64ELi128ELi4ELb0ELb0EN7cutlass6half_tE19Flash_kernel_traitsILi128ELi64ELi128ELi4ES3_EELb1ELb0ELb0ELb0ELb1ELb0ELb1ELb0EEEvNS_16Flash_fwd_paramsE:
        /* <DEDUP_REMOVED lines=12> */
[----:B-1----:R-:W-:Y:S01]  /*00c0*/  IMAD.MOV R0, RZ, RZ, -R3 ;  /* 0x000000ffff007224 */ /* 0x002fe200078e0a03 */
[----:B------:R-:W1:Y:S03]  /*00d0*/  LDC.U8 R4, c[0x0][0x3c2] ;  /* 0x0000f080ff047b82 */ /* 0x000e660000000000 */
[----:B------:R-:W-:-:S04]  /*00e0*/  IMAD R7, R0, R5, RZ ;  /* 0x0000000500077224 */ /* 0x000fc800078e02ff */
[----:B------:R-:W-:Y:S02]  /*00f0*/  IMAD.HI.U32 R7, R3, R7, R2 ;  /* 0x0000000703077227 */ /* 0x000fe400078e0002 */
[----:B------:R-:W3:Y:S04]  /*0100*/  LDC.64 R2, c[0x0][0x300] ;  /* 0x0000c000ff027b82 */ /* 0x000ee80000000a00 */
[----:B--2---:R-:W-:-:S04]  /*0110*/  IMAD.HI.U32 R237, R7, R28, RZ ;  /* 0x0000001c07ed7227 */ /* 0x004fc800078e00ff */
[----:B------:R-:W-:Y:S01]  /*0120*/  IMAD.MOV R0, RZ, RZ, -R237 ;  /* 0x000000ffff007224 */ /* 0x000fe200078e0aed */
[----:B------:R-:W2:Y:S03]  /*0130*/  LDC.64 R6, c[0x0][0x2f0] ;  /* 0x0000bc00ff067b82 */ /* 0x000ea60000000a00 */
[----:B------:R-:W-:-:S05]  /*0140*/  IMAD R0, R5, R0, R28 ;  /* 0x0000000005007224 */ /* 0x000fca00078e021c */
[----:B------:R-:W-:Y:S02]  /*0150*/  ISETP.GE.U32.AND P4, PT, R0, R5, PT ;  /* 0x000000050000720c */ /* 0x000fe40003f86070 */
[----:B---3--:R-:W-:-:S04]  /*0160*/  ISETP.NE.U32.AND P0, PT, R2, RZ, PT ;  /* 0x000000ff0200720c */ /* 0x008fc80003f05070 */
[----:B------:R-:W-:-:S07]  /*0170*/  ISETP.NE.AND.EX P0, PT, R3, RZ, PT, P0 ;  /* 0x000000ff0300720c */ /* 0x000fce0003f05300 */
[----:B------:R-:W-:Y:S01]  /*0180*/  @P4 IMAD.IADD R0, R0, 0x1, -R5 ;  /* 0x0000000100004824 */ /* 0x000fe200078e0a05 */
[----:B------:R-:W-:Y:S01]  /*0190*/  @P4 IADD3 R237, R237, 0x1, RZ ;  /* 0x00000001eded4810 */ /* 0x000fe20007ffe0ff */
[----:B------:R-:W3:Y:S01]  /*01a0*/  LDC.64 R2, c[0x0][0x2f8] ;  /* 0x0000be00ff027b82 */ /* 0x000ee20000000a00 */
[----:B--2---:R-:W-:Y:S02]  /*01b0*/  ISETP.NE.U32.AND P1, PT, R6, RZ, PT ;  /* 0x000000ff0600720c */ /* 0x004fe40003f25070 */
[----:B------:R-:W-:Y:S02]  /*01c0*/  ISETP.GE.U32.AND P3, PT, R0, R5, PT ;  /* 0x000000050000720c */ /* 0x000fe40003f66070 */
[----:B------:R-:W-:Y:S02]  /*01d0*/  ISETP.NE.AND.EX P1, PT, R7, RZ, PT, P1 ;  /* 0x000000ff0700720c */ /* 0x000fe40003f25310 */
[----:B------:R-:W-:-:S09]  /*01e0*/  MOV R0, 0xffffffff ;  /* 0xffffffff00007802 */ /* 0x000fd20000000f00 */
[----:B------:R-:W-:Y:S01]  /*01f0*/  @P3 VIADD R237, R237, 0x1 ;  /* 0x00000001eded3836 */ /* 0x000fe20000000000 */
[----:B------:R-:W-:-:S05]  /*0200*/  @!P2 LOP3.LUT R237, RZ, R5, RZ, 0x33, !PT ;  /* 0x00000005ffeda212 */ /* 0x000fca00078e33ff */
[----:B------:R-:W-:Y:S02]  /*0210*/  IMAD.WIDE R18, R237, 0x4, R8 ;  /* 0x00000004ed127825 */ /* 0x000fe400078e0208 */
[----:B------:R-:W2:Y:S03]  /*0220*/  @P0 LDC.64 R8, c[0x0][0x300] ;  /* 0x0000c000ff080b82 */ /* 0x000ea60000000a00 */
[----:B------:R-:W4:Y:S04]  /*0230*/  @P1 LDG.E R0, desc[UR10][R18.64] ;  /* 0x0000000a12001981 */ /* 0x000f28000c1e1900 */
[----:B------:R-:W4:Y:S01]  /*0240*/  @P1 LDG.E R7, desc[UR10][R18.64+0x4] ;  /* 0x0000040a12071981 */ /* 0x000f22000c1e1900 */
[----:B-1----:R-:W-:Y:S01]  /*0250*/  ISETP.NE.AND P3, PT, R4, RZ, PT ;  /* 0x000000ff0400720c */ /* 0x002fe20003f65270 */
[----:B------:R-:W-:Y:S01]  /*0260*/  IMAD.MOV.U32 R10, RZ, RZ, RZ ;  /* 0x000000ffff0a7224 */ /* 0x000fe200078e00ff */
[----:B---3--:R-:W-:-:S02]  /*0270*/  ISETP.EQ.U32.AND P2, PT, R2, RZ, PT ;  /* 0x000000ff0200720c */ /* 0x008fc40003f42070 */
[----:B------:R-:W-:Y:S02]  /*0280*/  MOV R11, 0xffffffff ;  /* 0xffffffff000b7802 */ /* 0x000fe40000000f00 */
[----:B------:R-:W-:Y:S01]  /*0290*/  ISETP.EQ.OR.EX P2, PT, R3, RZ, !P3, P2 ;  /* 0x000000ff0300720c */ /* 0x000fe20005f42720 */
[----:B--2---:R-:W-:-:S04]  /*02a0*/  @P0 IMAD.WIDE R16, R237, 0x4, R8 ;  /* 0x00000004ed100825 */ /* 0x004fc800078e0208 */
        /* <DEDUP_REMOVED lines=16> */
.L_x_3546:
[----:B------:R-:W1:Y:S02]  /*03b0*/  LDC R7, c[0x0][0x2c8] ;  /* 0x0000b200ff077b82 */ /* 0x000e640000000800 */
.L_x_3547:
        /* <DEDUP_REMOVED lines=10> */
[----:B-----5:R-:W-:-:S07]  /*0460*/  @P3 IMAD.IADD R121, R121, 0x1, -R10 ;  /* 0x0000000179793824 */ /* 0x020fce00078e0a0a */
[----:B---3--:R-:W3:Y:S08]  /*0470*/  LDC R2, c[0x0][0x2c8] ;  /* 0x0000b200ff027b82 */ /* 0x008ef00000000800 */
[----:B------:R-:W4:Y:S01]  /*0480*/  LDC R120, c[0x0][0x398] ;  /* 0x0000e600ff787b82 */ /* 0x000f220000000800 */
[----:B--2---:R-:W-:-:S04]  /*0490*/  IABS R12, R8 ;  /* 0x00000008000c7213 */ /* 0x004fc80000000000 */
[----:B------:R-:W2:Y:S01]  /*04a0*/  I2F.RP R6, R12 ;  /* 0x0000000c00067306 */ /* 0x000ea20000209400 */
[----:B---3--:R-:W-:-:S05]  /*04b0*/  VIADD R2, R2, 0x7f ;  /* 0x0000007f02027836 */ /* 0x008fca0000000000 */
[----:B------:R-:W-:-:S04]  /*04c0*/  SHF.R.S32.HI R17, RZ, 0x1f, R2 ;  /* 0x0000001fff117819 */ /* 0x000fc80000011402 */
[----:B------:R-:W-:Y:S01]  /*04d0*/  LEA.HI R17, R17, R2, RZ, 0x7 ;  /* 0x0000000211117211 */ /* 0x000fe200078f38ff */
[----:B--2---:R-:W2:Y:S01]  /*04e0*/  MUFU.RCP R18, R6 ;  /* 0x0000000600127308 */ /* 0x004ea20000001000 */
[-C--:B------:R-:W-:Y:S02]  /*04f0*/  IABS R2, R8.reuse ;  /* 0x0000000800027213 */ /* 0x080fe40000000000 */
[----:B------:R-:W-:-:S03]  /*0500*/  LEA.HI.SX32 R17, R17, R8, 0x19 ;  /* 0x0000000811117211 */ /* 0x000fc600078fcaff */
[----:B------:R-:W-:Y:S02]  /*0510*/  IMAD.MOV R2, RZ, RZ, -R2 ;  /* 0x000000ffff027224 */ /* 0x000fe400078e0a02 */
[----:B------:R-:W-:Y:S02]  /*0520*/  VIADD R17, R17, 0xffffffff ;  /* 0xffffffff11117836 */ /* 0x000fe40000000000 */
[----:B--2---:R-:W-:-:S04]  /*0530*/  VIADD R18, R18, 0xffffffe ;  /* 0x0ffffffe12127836 */ /* 0x004fc80000000000 */
[----:B------:R-:W2:Y:S02]  /*0540*/  F2I.FTZ.U32.TRUNC.NTZ R19, R18 ;  /* 0x0000001200137305 */ /* 0x000ea4000021f000 */
[--C-:B--2---:R-:W-:Y:S02]  /*0550*/  IMAD.MOV R3, RZ, RZ, -R19.reuse ;  /* 0x000000ffff037224 */ /* 0x104fe400078e0a13 */
[----:B------:R-:W-:Y:S02]  /*0560*/  IMAD.MOV.U32 R18, RZ, RZ, RZ ;  /* 0x000000ffff127224 */ /* 0x000fe400078e00ff */
[----:B------:R-:W-:Y:S01]  /*0570*/  IMAD R6, R3, R12, RZ ;  /* 0x0000000c03067224 */ /* 0x000fe200078e02ff */
[----:B------:R-:W-:Y:S02]  /*0580*/  IABS R3, R17 ;  /* 0x0000001100037213 */ /* 0x000fe40000000000 */
[----:B------:R-:W-:Y:S01]  /*0590*/  LOP3.LUT R17, R17, R8, RZ, 0x3c, !PT ;  /* 0x0000000811117212 */ /* 0x000fe200078e3cff */
[----:B------:R-:W-:-:S03]  /*05a0*/  IMAD.HI.U32 R6, R19, R6, R18 ;  /* 0x0000000613067227 */ /* 0x000fc600078e0012 */
[----:B------:R-:W-:-:S03]  /*05b0*/  ISETP.GE.AND P0, PT, R17, RZ, PT ;  /* 0x000000ff1100720c */ /* 0x000fc60003f06270 */
[----:B------:R-:W-:Y:S02]  /*05c0*/  IMAD.HI.U32 R9, R6, R3, RZ ;  /* 0x0000000306097227 */ /* 0x000fe400078e00ff */
[----:B------:R-:W2:Y:S02]  /*05d0*/  @!P3 LDC R6, c[0x0][0x2cc] ;  /* 0x0000b300ff06bb82 */ /* 0x000ea40000000800 */
[----:B------:R-:W-:-:S05]  /*05e0*/  IMAD R13, R9, R2, R3 ;  /* 0x00000002090d7224 */ /* 0x000fca00078e0203 */
[----:B------:R-:W-:Y:S01]  /*05f0*/  ISETP.GT.U32.AND P1, PT, R12, R13, PT ;  /* 0x0000000d0c00720c */ /* 0x000fe20003f24070 */
[----:B------:R-:W3:-:S12]  /*0600*/  @!P3 LDC.64 R2, c[0x0][0x318] ;  /* 0x0000c600ff02bb82 */ /* 0x000ed80000000a00 */
[----:B------:R-:W-:Y:S02]  /*0610*/  @!P1 IMAD.IADD R13, R13, 0x1, -R12 ;  /* 0x000000010d0d9824 */ /* 0x000fe400078e0a0c */
[----:B------:R-:W-:Y:S01]  /*0620*/  @!P1 VIADD R9, R9, 0x1 ;  /* 0x0000000109099836 */ /* 0x000fe20000000000 */
[----:B------:R-:W-:Y:S02]  /*0630*/  ISETP.NE.AND P1, PT, R8, RZ, PT ;  /* 0x000000ff0800720c */ /* 0x000fe40003f25270 */
[----:B------:R-:W-:Y:S02]  /*0640*/  ISETP.GE.U32.AND P4, PT, R13, R12, PT ;  /* 0x0000000c0d00720c */ /* 0x000fe40003f86070 */
[----:B---3--:R-:W-:-:S04]  /*0650*/  @!P3 ISETP.NE.U32.AND P2, PT, R2, RZ, PT ;  /* 0x000000ff0200b20c */ /* 0x008fc80003f45070 */
[----:B------:R-:W-:Y:S02]  /*0660*/  @!P3 ISETP.NE.AND.EX P2, PT, R3, RZ, PT, P2 ;  /* 0x000000ff0300b20c */ /* 0x000fe40003f45320 */
[----:B------:R-:W-:-:S05]  /*0670*/  IADD3 R3, -R124, 0xbf, R123 ;  /* 0x000000bf7c037810 */ /* 0x000fca0007ffe17b */
[----:B------:R-:W-:Y:S01]  /*0680*/  @P4 VIADD R9, R9, 0x1 ;  /* 0x0000000109094836 */ /* 0x000fe20000000000 */
[----:B--2---:R-:W-:-:S03]  /*0690*/  @!P3 SEL R6, R6, RZ, P2 ;  /* 0x000000ff0606b207 */ /* 0x004fc60001000000 */
[----:B------:R-:W-:Y:S01]  /*06a0*/  @!P0 IMAD.MOV R9, RZ, RZ, -R9 ;  /* 0x000000ffff098224 */ /* 0x000fe200078e0a09 */
[----:B-1----:R-:W-:Y:S02]  /*06b0*/  @!P3 IADD3 R121, R6, R7, -R10 ;  /* 0x000000070679b210 */ /* 0x002fe40007ffe80a */
[----:B------:R-:W-:Y:S02]  /*06c0*/  @!P1 LOP3.LUT R9, RZ, R8, RZ, 0x33, !PT ;  /* 0x00000008ff099212 */ /* 0x000fe400078e33ff */
[----:B----4-:R-:W-:Y:S01]  /*06d0*/  IADD3 R3, R3, R120, R121 ;  /* 0x0000007803037210 */ /* 0x010fe20007ffe079 */
[----:B------:R-:W-:Y:S02]  /*06e0*/  VIADD R7, R121, 0x7f ;  /* 0x0000007f79077836 */ /* 0x000fe40000000000 */
[----:B------:R-:W-:Y:S01]  /*06f0*/  IMAD R228, R9, R4, RZ ;  /* 0x0000000409e47224 */ /* 0x000fe200078e02ff */
[----:B------:R-:W-:Y:S02]  /*0700*/  SHF.R.S32.HI R2, RZ, 0x1f, R3 ;  /* 0x0000001fff027819 */ /* 0x000fe40000011403 */
[----:B------:R-:W-:-:S02]  /*0710*/  SHF.R.S32.HI R6, RZ, 0x1f, R7 ;  /* 0x0000001fff067819 */ /* 0x000fc40000011407 */
[----:B------:R-:W-:Y:S02]  /*0720*/  LEA.HI R2, R2, R3, RZ, 0x7 ;  /* 0x0000000302027211 */ /* 0x000fe400078f38ff */
[----:B------:R-:W-:Y:S02]  /*0730*/  LEA.HI R6, R6, R7, RZ, 0x7 ;  /* 0x0000000706067211 */ /* 0x000fe400078f38ff */
[----:B------:R-:W-:Y:S02]  /*0740*/  SHF.R.S32.HI R2, RZ, 0x7, R2 ;  /* 0x00000007ff027819 */ /* 0x000fe40000011402 */
[----:B------:R-:W-:-:S04]  /*0750*/  SHF.R.S32.HI R6, RZ, 0x7, R6 ;  /* 0x00000007ff067819 */ /* 0x000fc80000011406 */
[----:B------:R-:W-:Y:S02]  /*0760*/  VIADDMNMX R37, R228, R9, R6, PT ;  /* 0x00000009e4257246 */ /* 0x000fe40003800106 */
[----:B------:R-:W1:Y:S02]  /*0770*/  S2R R6, SR_TID.X ;  /* 0x0000000000067919 */ /* 0x000e640000002100 */
[----:B------:R-:W-:-:S04]  /*0780*/  VIMNMX R37, R37, R2, PT ;  /* 0x0000000225257248 */ /* 0x000fc80003fe0100 */
[----:B------:R-:W-:-:S13]  /*0790*/  ISETP.GE.AND P0, PT, R228, R37, PT ;  /* 0x00000025e400720c */ /* 0x000fda0003f06270 */
[----:B------:R-:W-:Y:S05]  /*07a0*/  @!P0 BRA `(.L_x_3548) ;  /* 0x0000000400508947 */ /* 0x000fea0003800000 */
[----:B------:R-:W2:Y:S01]  /*07b0*/  LDC.64 R2, c[0x0][0x2c0] ;  /* 0x0000b000ff027b82 */ /* 0x000ea20000000a00 */
[----:B-1----:R-:W-:Y:S01]  /*07c0*/  SHF.R.S32.HI R7, RZ, 0x1f, R6 ;  /* 0x0000001fff077819 */ /* 0x002fe20000011406 */
        /* <DEDUP_REMOVED lines=8> */
[C---:B------:R-:W-:Y:S02]  /*0850*/  VIADD R12, R0.reuse, 0x10 ;  /* 0x00000010000c7836 */ /* 0x040fe40000000000 */
[----:B------:R-:W-:Y:S01]  /*0860*/  VIADD R6, R0, 0x28 ;  /* 0x0000002800067836 */ /* 0x000fe20000000000 */
[----:B------:R-:W-:Y:S01]  /*0870*/  SHF.R.S32.HI R9, RZ, 0x1f, R8 ;  /* 0x0000001fff097819 */ /* 0x000fe20000011408 */
[----:B--2---:R-:W-:-:S04]  /*0880*/  IMAD R2, R4, R2, R237 ;  /* 0x0000000204027224 */ /* 0x004fc800078e02ed */
[----:B------:R-:W-:Y:S02]  /*0890*/  IMAD R2, R2, R5, R28 ;  /* 0x0000000502027224 */ /* 0x000fe400078e021c */
[----:B------:R-:W-:-:S04]  /*08a0*/  IMAD.WIDE R8, R0, 0x80, R8 ;  /* 0x0000008000087825 */ /* 0x000fc800078e0208 */
[--C-:B------:R-:W-:Y:S02]  /*08b0*/  IMAD R3, R2, R3, R123.reuse ;  /* 0x0000000302037224 */ /* 0x100fe400078e027b */
[----:B------:R-:W-:Y:S02]  /*08c0*/  IMAD.IADD R123, R124, 0x1, -R123 ;  /* 0x000000017c7b7824 */ /* 0x000fe400078e0a7b */
[----:B------:R-:W-:Y:S01]  /*08d0*/  IMAD R4, R3, UR4, RZ ;  /* 0x0000000403047c24 */ /* 0x000fe2000f8e02ff */
[----:B------:R-:W-:Y:S01]  /*08e0*/  ULDC.64 UR4, c[0x0][0x288] ;  /* 0x0000a20000047ab9 */ /* 0x000fe20000000a00 */
[----:B------:R-:W-:Y:S02]  /*08f0*/  SHF.R.S32.HI R5, RZ, 0x1f, R3 ;  /* 0x0000001fff057819 */ /* 0x000fe40000011403 */
[-C--:B------:R-:W-:Y:S02]  /*0900*/  ISETP.GE.AND P3, PT, R0, R123.reuse, PT ;  /* 0x0000007b0000720c */ /* 0x080fe40003f66270 */
[----:B------:R-:W-:Y:S01]  /*0910*/  IADD3 R2, P0, R4, R8, RZ ;  /* 0x0000000804027210 */ /* 0x000fe20007f1e0ff */
[----:B------:R-:W-:Y:S01]  /*0920*/  VIADD R8, R0, 0x20 ;  /* 0x0000002000087836 */ /* 0x000fe20000000000 */
[----:B------:R-:W-:-:S02]  /*0930*/  ISETP.GE.AND P1, PT, R12, R123, PT ;  /* 0x0000007b0c00720c */ /* 0x000fc40003f26270 */
[----:B------:R-:W-:Y:S01]  /*0940*/  LEA.HI.X.SX32 R9, R4, R9, 0x1, P0 ;  /* 0x0000000904097211 */ /* 0x000fe200000f0eff */
[----:B------:R-:W-:Y:S01]  /*0950*/  VIADD R4, R0, 0x8 ;  /* 0x0000000800047836 */ /* 0x000fe20000000000 */
[----:B------:R-:W-:Y:S02]  /*0960*/  LEA R14, P0, R2, UR4, 0x2 ;  /* 0x00000004020e7c11 */ /* 0x000fe4000f8010ff */
[-C--:B------:R-:W-:Y:S02]  /*0970*/  ISETP.GE.AND P4, PT, R8, R123.reuse, PT ;  /* 0x0000007b0800720c */ /* 0x080fe40003f86270 */
[----:B------:R-:W-:Y:S01]  /*0980*/  LEA.HI.X R15, R2, UR5, R9, 0x2, P0 ;  /* 0x00000005020f7c11 */ /* 0x000fe200080f1409 */
[----:B------:R-:W-:Y:S01]  /*0990*/  VIADD R2, R0, 0x38 ;  /* 0x0000003800027836 */ /* 0x000fe20000000000 */
[-C--:B------:R-:W-:Y:S01]  /*09a0*/  ISETP.GE.AND P0, PT, R10, R123.reuse, PT ;  /* 0x0000007b0a00720c */ /* 0x080fe20003f06270 */
[----:B------:R-:W-:Y:S01]  /*09b0*/  ULDC.64 UR4, c[0x0][0x2b8] ;  /* 0x0000ae0000047ab9 */ /* 0x000fe20000000a00 */
[CC--:B------:R-:W-:Y:S01]  /*09c0*/  ISETP.GE.AND P2, PT, R4.reuse, R123.reuse, PT ;  /* 0x0000007b0400720c */ /* 0x0c0fe20003f46270 */
[----:B------:R1:W-:Y:S01]  /*09d0*/  @!P3 STG.E.128 desc[UR10][R14.64], RZ ;  /* 0x000000ff0e00b986 */ /* 0x0003e2000c101d0a */
[----:B------:R-:W-:Y:S01]  /*09e0*/  ISETP.GE.OR P5, PT, R4, R123, P6 ;  /* 0x0000007b0400720c */ /* 0x000fe200037a6670 */
[----:B------:R-:W-:-:S02]  /*09f0*/  VIADD R4, R0, 0x30 ;  /* 0x0000003000047836 */ /* 0x000fc40000000000 */
[----:B------:R1:W-:Y:S01]  /*0a00*/  @!P3 STG.E.128 desc[UR10][R14.64+0x100], RZ ;  /* 0x000100ff0e00b986 */ /* 0x0003e2000c101d0a */
[----:B------:R-:W-:-:S03]  /*0a10*/  ISETP.GE.AND P3, PT, R6, R123, PT ;  /* 0x0000007b0600720c */ /* 0x000fc60003f66270 */
[----:B------:R1:W-:Y:S04]  /*0a20*/  @!P1 STG.E.128 desc[UR10][R14.64+0x2000], RZ ;  /* 0x002000ff0e009986 */ /* 0x0003e8000c101d0a */
[----:B------:R1:W-:Y:S04]  /*0a30*/  @!P0 STG.E.128 desc[UR10][R14.64+0x3000], RZ ;  /* 0x003000ff0e008986 */ /* 0x0003e8000c101d0a */
[----:B------:R1:W-:Y:S01]  /*0a40*/  @!P0 STG.E.128 desc[UR10][R14.64+0x3100], RZ ;  /* 0x003100ff0e008986 */ /* 0x0003e2000c101d0a */
[----:B------:R-:W-:-:S03]  /*0a50*/  IADD3 R3, P0, R3, R0, RZ ;  /* 0x0000000003037210 */ /* 0x000fc60007f1e0ff */
[----:B------:R1:W-:Y:S04]  /*0a60*/  @!P2 STG.E.128 desc[UR10][R14.64+0x1000], RZ ;  /* 0x001000ff0e00a986 */ /* 0x0003e8000c101d0a */
[----:B------:R1:W-:Y:S01]  /*0a70*/  @!P2 STG.E.128 desc[UR10][R14.64+0x1100], RZ ;  /* 0x001100ff0e00a986 */ /* 0x0003e2000c101d0a */
[----:B------:R-:W-:-:S03]  /*0a80*/  ISETP.GE.AND P2, PT, R4, R123, PT ;  /* 0x0000007b0400720c */ /* 0x000fc60003f46270 */
[----:B------:R1:W-:Y:S01]  /*0a90*/  @!P1 STG.E.128 desc[UR10][R14.64+0x2100], RZ ;  /* 0x002100ff0e009986 */ /* 0x0003e2000c101d0a */
[----:B------:R-:W-:-:S03]  /*0aa0*/  ISETP.GE.AND P1, PT, R2, R123, PT ;  /* 0x0000007b0200720c */ /* 0x000fc60003f26270 */
[----:B------:R1:W-:Y:S04]  /*0ab0*/  @!P4 STG.E.128 desc[UR10][R14.64+0x4000], RZ ;  /* 0x004000ff0e00c986 */ /* 0x0003e8000c101d0a */
[----:B------:R1:W-:Y:S01]  /*0ac0*/  @!P4 STG.E.128 desc[UR10][R14.64+0x4100], RZ ;  /* 0x004100ff0e00c986 */ /* 0x0003e2000c101d0a */
[----:B------:R-:W-:Y:S02]  /*0ad0*/  ISETP.GE.OR P4, PT, R12, R123, P6 ;  /* 0x0000007b0c00720c */ /* 0x000fe40003786670 */
[----:B------:R-:W-:Y:S01]  /*0ae0*/  LEA.HI.X.SX32 R12, R0, R5, 0x1, P0 ;  /* 0x00000005000c7211 */ /* 0x000fe200000f0eff */
[----:B------:R1:W-:Y:S01]  /*0af0*/  @!P3 STG.E.128 desc[UR10][R14.64+0x5000], RZ ;  /* 0x005000ff0e00b986 */ /* 0x0003e2000c101d0a */
[----:B------:R-:W-:-:S03]  /*0b00*/  LEA R16, P0, R3, UR4, 0x2 ;  /* 0x0000000403107c11 */ /* 0x000fc6000f8010ff */
[----:B------:R1:W-:Y:S01]  /*0b10*/  @!P3 STG.E.128 desc[UR10][R14.64+0x5100], RZ ;  /* 0x005100ff0e00b986 */ /* 0x0003e2000c101d0a */
[----:B------:R-:W-:Y:S01]  /*0b20*/  LEA.HI.X R17, R3, UR5, R12, 0x2, P0 ;  /* 0x0000000503117c11 */ /* 0x000fe200080f140c */
[----:B------:R-:W-:Y:S01]  /*0b30*/  @!P5 IMAD.MOV.U32 R3, RZ, RZ, -0x800000 ;  /* 0xff800000ff03d424 */ /* 0x000fe200078e00ff */
[-C--:B------:R-:W-:Y:S01]  /*0b40*/  ISETP.GE.OR P3, PT, R10, R123.reuse, P6 ;  /* 0x0000007b0a00720c */ /* 0x080fe20003766670 */
[----:B------:R1:W-:Y:S01]  /*0b50*/  @!P2 STG.E.128 desc[UR10][R14.64+0x6000], RZ ;  /* 0x006000ff0e00a986 */ /* 0x0003e2000c101d0a */
[-C--:B------:R-:W-:Y:S01]  /*0b60*/  ISETP.GE.OR P0, PT, R4, R123.reuse, P6 ;  /* 0x0000007b0400720c */ /* 0x080fe20003706670 */
[----:B------:R-:W-:Y:S02]  /*0b70*/  @!P4 IMAD.MOV.U32 R19, RZ, RZ, -0x800000 ;  /* 0xff800000ff13c424 */ /* 0x000fe400078e00ff */
[----:B------:R1:W-:Y:S01]  /*0b80*/  @!P2 STG.E.128 desc[UR10][R14.64+0x6100], RZ ;  /* 0x006100ff0e00a986 */ /* 0x0003e2000c101d0a */
[----:B------:R-:W-:-:S03]  /*0b90*/  ISETP.GE.OR P2, PT, R8, R123, P6 ;  /* 0x0000007b0800720c */ /* 0x000fc60003746670 */
[----:B------:R1:W-:Y:S04]  /*0ba0*/  @!P1 STG.E.128 desc[UR10][R14.64+0x7000], RZ ;  /* 0x007000ff0e009986 */ /* 0x0003e8000c101d0a */
[----:B------:R1:W-:Y:S01]  /*0bb0*/  @!P1 STG.E.128 desc[UR10][R14.64+0x7100], RZ ;  /* 0x007100ff0e009986 */ /* 0x0003e2000c101d0a */
[-C--:B------:R-:W-:Y:S01]  /*0bc0*/  ISETP.GE.OR P1, PT, R6, R123.reuse, P6 ;  /* 0x0000007b0600720c */ /* 0x080fe20003726670 */
[----:B------:R-:W-:Y:S02]  /*0bd0*/  @!P3 IMAD.MOV.U32 R11, RZ, RZ, -0x800000 ;  /* 0xff800000ff0bb424 */ /* 0x000fe400078e00ff */
[----:B------:R1:W-:Y:S01]  /*0be0*/  @!P5 STG.E desc[UR10][R16.64+0x20], R3 ;  /* 0x000020031000d986 */ /* 0x0003e2000c10190a */
[-C--:B------:R-:W-:Y:S01]  /*0bf0*/  ISETP.GE.OR P5, PT, R0, R123.reuse, P6 ;  /* 0x0000007b0000720c */ /* 0x080fe200037a6670 */
[----:B------:R-:W-:Y:S01]  /*0c00*/  @!P2 IMAD.MOV.U32 R9, RZ, RZ, -0x800000 ;  /* 0xff800000ff09a424 */ /* 0x000fe200078e00ff */
[----:B------:R-:W-:Y:S01]  /*0c10*/  ISETP.GE.OR P6, PT, R2, R123, P6 ;  /* 0x0000007b0200720c */ /* 0x000fe200037c6670 */
[----:B------:R-:W-:Y:S01]  /*0c20*/  @!P0 IMAD.MOV.U32 R5, RZ, RZ, -0x800000 ;  /* 0xff800000ff058424 */ /* 0x000fe200078e00ff */
[----:B------:R1:W-:Y:S04]  /*0c30*/  @!P4 STG.E desc[UR10][R16.64+0x40], R19 ;  /* 0x000040131000c986 */ /* 0x0003e8000c10190a */
[----:B------:R1:W-:Y:S01]  /*0c40*/  @!P3 STG.E desc[UR10][R16.64+0x60], R11 ;  /* 0x0000600b1000b986 */ /* 0x0003e2000c10190a */
[----:B------:R-:W-:-:S03]  /*0c50*/  @!P1 IMAD.MOV.U32 R7, RZ, RZ, -0x800000 ;  /* 0xff800000ff079424 */ /* 0x000fc600078e00ff */
[----:B------:R1:W-:Y:S01]  /*0c60*/  @!P2 STG.E desc[UR10][R16.64+0x80], R9 ;  /* 0x000080091000a986 */ /* 0x0003e2000c10190a */
[----:B------:R-:W-:-:S03]  /*0c70*/  @!P5 IMAD.MOV.U32 R13, RZ, RZ, -0x800000 ;  /* 0xff800000ff0dd424 */ /* 0x000fc600078e00ff */
[----:B------:R1:W-:Y:S04]  /*0c80*/  @!P1 STG.E desc[UR10][R16.64+0xa0], R7 ;  /* 0x0000a00710009986 */ /* 0x0003e8000c10190a */
[----:B------:R1:W-:Y:S04]  /*0c90*/  @!P0 STG.E desc[UR10][R16.64+0xc0], R5 ;  /* 0x0000c00510008986 */ /* 0x0003e8000c10190a */
[----:B------:R1:W-:Y:S01]  /*0ca0*/  @!P5 STG.E desc[UR10][R16.64], R13 ;  /* 0x0000000d1000d986 */ /* 0x0003e2000c10190a */
[----:B------:R-:W-:Y:S05]  /*0cb0*/  @P6 EXIT ;  /* 0x000000000000694d */ /* 0x000fea0003800000 */
[----:B-1----:R-:W-:-:S05]  /*0cc0*/  MOV R3, 0xff800000 ;  /* 0xff80000000037802 */ /* 0x002fca0000000f00 */
[----:B------:R-:W-:Y:S01]  /*0cd0*/  STG.E desc[UR10][R16.64+0xe0], R3 ;  /* 0x0000e00310007986 */ /* 0x000fe2000c10190a */
[----:B------:R-:W-:Y:S05]  /*0ce0*/  EXIT ;  /* 0x000000000000794d */ /* 0x000fea0003800000 */
.L_x_3548:
[----:B------:R-:W2:Y:S01]  /*0cf0*/  LDC.64 R2, c[0x0][0x368] ;  /* 0x0000da00ff027b82 */ /* 0x000ea20000000a00 */
[----:B------:R-:W-:Y:S01]  /*0d00*/  ULDC.64 UR4, c[0x0][0x370] ;  /* 0x0000dc0000047ab9 */ /* 0x000fe20000000a00 */
[----:B------:R-:W-:Y:S01]  /*0d10*/  IMAD.MOV.U32 R7, RZ, RZ, R237 ;  /* 0x000000ffff077224 */ /* 0x000fe200078e00ed */
[----:B--2---:R-:W-:-:S04]  /*0d20*/  ISETP.NE.U32.AND P0, PT, R2, RZ, PT ;  /* 0x000000ff0200720c */ /* 0x004fc80003f05070 */
[----:B------:R-:W-:Y:S02]  /*0d30*/  ISETP.NE.AND.EX P0, PT, R3, RZ, PT, P0 ;  /* 0x000000ff0300720c */ /* 0x000fe40003f05300 */
[----:B------:R-:W-:-:S11]  /*0d40*/  ISETP.NE.U32.AND P1, PT, RZ, UR4, PT ;  /* 0x00000004ff007c0c */ /* 0x000fd6000bf25070 */
[----:B------:R-:W2:Y:S01]  /*0d50*/  @P0 LDC.64 R2, c[0x0][0x368] ;  /* 0x0000da00ff020b82 */ /* 0x000ea20000000a00 */
[----:B------:R-:W-:Y:S02]  /*0d60*/  ISETP.NE.AND.EX P1, PT, RZ, UR5, PT, P1 ;  /* 0x00000005ff007c0c */ /* 0x000fe4000bf25310 */
[----:B------:R-:W-:Y:S01]  /*0d70*/  CS2R R238, SRZ ;  /* 0x0000000000ee7805 */ /* 0x000fe2000001ff00 */
[----:B--2---:R-:W-:-:S05]  /*0d80*/  @P0 IMAD.WIDE R2, R237, 0x4, R2 ;  /* 0x00000004ed020825 */ /* 0x004fca00078e0202 */
[----:B------:R2:W5:Y:S01]  /*0d90*/  @P0 LDG.E R7, desc[UR10][R2.64] ;  /* 0x0000000a02070981 */ /* 0x000562000c1e1900 */
[----:B------:R-:W-:-:S04]  /*0da0*/  PLOP3.LUT P0, PT, PT, PT, PT, 0x8, 0x0 ;  /* 0x000000000000781c */ /* 0x000fc80003f0e170 */
[----:B------:R-:W-:Y:S09]  /*0db0*/  @!P1 BRA `(.L_x_3549) ;  /* 0x00000000002c9947 */ /* 0x000ff20003800000 */
[----:B--2---:R-:W2:Y:S01]  /*0dc0*/  LDC.64 R2, c[0x0][0x378] ;  /* 0x0000de00ff027b82 */ /* 0x004ea20000000a00 */
[----:B------:R-:W-:-:S05]  /*0dd0*/  SHF.R.S32.HI R5, RZ, 0x1f, R237 ;  /* 0x0000001fff057819 */ /* 0x000fca00000114ed */
[-C--:B--2---:R-:W-:Y:S02]  /*0de0*/  IMAD R4, R5, R2.reuse, RZ ;  /* 0x0000000205047224 */ /* 0x084fe400078e02ff */
        /* <DEDUP_REMOVED lines=8> */
.L_x_3549:
[----:B------:R-:W-:Y:S05]  /*0e70*/  @!P0 BRA `(.L_x_3550) ;  /* 0x0000000400388947 */ /* 0x000fea0003800000 */
[----:B------:R-:W3:Y:S01]  /*0e80*/  LDC R10, c[0x0][0x380] ;  /* 0x0000e000ff0a7b82 */ /* 0x000ee20000000800 */
[----:B------:R-:W-:Y:S01]  /*0e90*/  LEA R13, R37, 0xffffff80, 0x7 ;  /* 0xffffff80250d7811 */ /* 0x000fe200078e38ff */
[----:B------:R-:W-:-:S03]  /*0ea0*/  ULDC.64 UR4, c[0x0][0x230] ;  /* 0x00008c0000047ab9 */ /* 0x000fc60000000a00 */
[----:B--2---:R-:W-:-:S03]  /*0eb0*/  IABS R2, R13 ;  /* 0x0000000d00027213 */ /* 0x004fc60000000000 */
[----:B-----5:R-:W2:Y:S01]  /*0ec0*/  LDC R7, c[0x0][0x278] ;  /* 0x00009e00ff077b82 */ /* 0x020ea20000000800 */
[----:B------:R-:W-:-:S07]  /*0ed0*/  MOV R16, RZ ;  /* 0x000000ff00107202 */ /* 0x000fce0000000f00 */
[----:B------:R-:W4:Y:S01]  /*0ee0*/  LDC.64 R184, c[0x0][0x248] ;  /* 0x00009200ffb87b82 */ /* 0x000f220000000a00 */
[----:B---3--:R-:W-:-:S04]  /*0ef0*/  IABS R4, R10 ;  /* 0x0000000a00047213 */ /* 0x008fc80000000000 */
[----:B------:R-:W3:Y:S08]  /*0f00*/  I2F.RP R5, R4 ;  /* 0x0000000400057306 */ /* 0x000ef00000209400 */
[----:B---3--:R-:W3:Y:S02]  /*0f10*/  MUFU.RCP R8, R5 ;  /* 0x0000000500087308 */ /* 0x008ee40000001000 */
[----:B---3--:R-:W-:-:S06]  /*0f20*/  IADD3 R8, R8, 0xffffffe, RZ ;  /* 0x0ffffffe08087810 */ /* 0x008fcc0007ffe0ff */
[----:B------:R-:W3:Y:S02]  /*0f30*/  F2I.FTZ.U32.TRUNC.NTZ R9, R8 ;  /* 0x0000000800097305 */ /* 0x000ee4000021f000 */
[----:B---3--:R-:W-:Y:S01]  /*0f40*/  IMAD.MOV R3, RZ, RZ, -R9 ;  /* 0x000000ffff037224 */ /* 0x008fe200078e0a09 */
        /* <DEDUP_REMOVED lines=17> */
[----:B------:R-:W3:Y:S01]  /*1060*/  LDG.E R4, desc[UR10][R18.64] ;  /* 0x0000000a12047981 */ /* 0x000ee2000c1e1900 */
[----:B--2---:R-:W-:-:S04]  /*1070*/  IABS R2, R7 ;  /* 0x0000000700027213 */ /* 0x004fc80000000000 */
[----:B------:R-:W2:Y:S08]  /*1080*/  I2F.RP R11, R2 ;  /* 0x00000002000b7306 */ /* 0x000eb00000209400 */
[----:B--2---:R-:W2:Y:S02]  /*1090*/  MUFU.RCP R8, R11 ;  /* 0x0000000b00087308 */ /* 0x004ea40000001000 */
[----:B--2---:R-:W-:-:S06]  /*10a0*/  IADD3 R8, R8, 0xffffffe, RZ ;  /* 0x0ffffffe08087810 */ /* 0x004fcc0007ffe0ff */
[----:B------:R-:W2:Y:S02]  /*10b0*/  F2I.FTZ.U32.TRUNC.NTZ R17, R8 ;  /* 0x0000000800117305 */ /* 0x000ea4000021f000 */
[----:B--2---:R-:W-:Y:S02]  /*10c0*/  IMAD.MOV R3, RZ, RZ, -R17 ;  /* 0x000000ffff037224 */ /* 0x004fe400078e0a11 */
[----:B------:R-:W-:Y:S02]  /*10d0*/  IMAD.MOV R8, RZ, RZ, -R9 ;  /* 0x000000ffff087224 */ /* 0x000fe400078e0a09 */
[----:B------:R-:W-:Y:S01]  /*10e0*/  IMAD R5, R3, R2, RZ ;  /* 0x0000000203057224 */ /* 0x000fe200078e02ff */
[----:B------:R-:W-:Y:S01]  /*10f0*/  IABS R3, R28 ;  /* 0x0000001c00037213 */ /* 0x000fe20000000000 */
[----:B------:R-:W-:Y:S02]  /*1100*/  IMAD R13, R10, R8, R13 ;  /* 0x000000080a0d7224 */ /* 0x000fe400078e020d */
[----:B------:R-:W-:-:S03]  /*1110*/  IMAD.HI.U32 R16, R17, R5, R16 ;  /* 0x0000000511107227 */ /* 0x000fc600078e0010 */
[----:B------:R-:W-:Y:S01]  /*1120*/  SHF.R.S32.HI R23, RZ, 0x1f, R13 ;  /* 0x0000001fff177819 */ /* 0x000fe2000001140d */
        /* <DEDUP_REMOVED lines=16> */
[----:B---3--:R-:W-:Y:S01]  /*1230*/  SHF.R.S32.HI R5, RZ, 0x1f, R4 ;  /* 0x0000001fff057819 */ /* 0x008fe20000011404 */
[----:B------:R-:W-:-:S04]  /*1240*/  IMAD.WIDE.U32 R10, R4, UR4, RZ ;  /* 0x00000004040a7c25 */ /* 0x000fc8000f8e00ff */
[C---:B------:R-:W-:Y:S02]  /*1250*/  IMAD R9, R5.reuse, UR4, RZ ;  /* 0x0000000405097c24 */ /* 0x040fe4000f8e02ff */
[-C--:B--2---:R-:W-:Y:S02]  /*1260*/  IMAD R5, R5, R2.reuse, RZ ;  /* 0x0000000205057224 */ /* 0x084fe400078e02ff */
[C---:B------:R-:W-:Y:S01]  /*1270*/  IMAD R8, R4.reuse, UR5, R9 ;  /* 0x0000000504087c24 */ /* 0x040fe2000f8e0209 */
[----:B------:R-:W-:Y:S01]  /*1280*/  ULDC.64 UR4, c[0x0][0x260] ;  /* 0x0000980000047ab9 */ /* 0x000fe20000000a00 */
[C---:B------:R-:W-:Y:S02]  /*1290*/  IMAD R3, R4.reuse, R3, R5 ;  /* 0x0000000304037224 */ /* 0x040fe400078e0205 */
[----:B------:R-:W-:Y:S01]  /*12a0*/  IMAD.WIDE.U32 R24, R4, R2, RZ ;  /* 0x0000000204187225 */ /* 0x000fe200078e00ff */
[----:B------:R-:W-:-:S03]  /*12b0*/  IADD3 R11, R11, R8, RZ ;  /* 0x000000080b0b7210 */ /* 0x000fc60007ffe0ff */
[----:B----4-:R-:W-:Y:S01]  /*12c0*/  IMAD R8, R23, R184, RZ ;  /* 0x000000b817087224 */ /* 0x010fe200078e02ff */
[----:B------:R-:W-:-:S03]  /*12d0*/  IADD3 R16, R25, R3, RZ ;  /* 0x0000000319107210 */ /* 0x000fc60007ffe0ff */
[C---:B------:R-:W-:Y:S02]  /*12e0*/  IMAD R7, R13.reuse, R185, R8 ;  /* 0x000000b90d077224 */ /* 0x040fe400078e0208 */
[----:B------:R-:W-:-:S04]  /*12f0*/  IMAD.WIDE.U32 R8, R13, R184, R10 ;  /* 0x000000b80d087225 */ /* 0x000fc800078e000a */
[----:B------:R-:W-:Y:S02]  /*1300*/  IMAD.IADD R9, R9, 0x1, R7 ;  /* 0x0000000109097824 */ /* 0x000fe400078e0207 */
[----:B------:R-:W-:Y:S02]  /*1310*/  IMAD R10, R21, UR4, RZ ;  /* 0x00000004150a7c24 */ /* 0x000fe4000f8e02ff */
[----:B------:R-:W-:-:S04]  /*1320*/  IMAD.WIDE.U32 R42, R17, UR4, R8 ;  /* 0x00000004112a7c25 */ /* 0x000fc8000f8e0008 */
[----:B------:R-:W-:-:S05]  /*1330*/  IMAD R10, R17, UR5, R10 ;  /* 0x00000005110a7c24 */ /* 0x000fca000f8e020a */
[----:B------:R-:W-:Y:S01]  /*1340*/  IADD3 R12, R43, R10, RZ ;  /* 0x0000000a2b0c7210 */ /* 0x000fe20007ffe0ff */
[----:B------:R-:W-:Y:S06]  /*1350*/  BRA `(.L_x_3551) ;  /* 0x0000000400347947 */ /* 0x000fec0003800000 */
.L_x_3550:
[----:B------:R-:W2:Y:S01]  /*1360*/  LDC R19, c[0x0][0x278] ;  /* 0x00009e00ff137b82 */ /* 0x000ea20000000800 */
[----:B------:R-:W-:Y:S02]  /*1370*/  ISETP.NE.AND P4, PT, R11, -0x1, PT ;  /* 0xffffffff0b00780c */ /* 0x000fe40003f85270 */
[----:B------:R-:W-:-:S04]  /*1380*/  LEA R13, R37, 0xffffff80, 0x7 ;  /* 0xffffff80250d7811 */ /* 0x000fc800078e38ff */
[----:B------:R-:W-:-:S07]  /*1390*/  SHF.R.S32.HI R23, RZ, 0x1f, R13 ;  /* 0x0000001fff177819 */ /* 0x000fce000001140d */
[----:B------:R-:W3:Y:S01]  /*13a0*/  @P4 LDC.64 R184, c[0x0][0x248] ;  /* 0x00009200ffb84b82 */ /* 0x000ee20000000a00 */
[----:B------:R-:W-:Y:S01]  /*13b0*/  @P4 IMAD.IADD R20, R10, 0x1, R11 ;  /* 0x000000010a144824 */ /* 0x000fe200078e020b */
[----:B--2---:R-:W-:-:S04]  /*13c0*/  IABS R3, R19 ;  /* 0x0000001300037213 */ /* 0x004fc80000000000 */
[----:B------:R-:W2:Y:S08]  /*13d0*/  I2F.RP R5, R3 ;  /* 0x0000000300057306 */ /* 0x000eb00000209400 */
[----:B--2---:R-:W2:Y:S02]  /*13e0*/  MUFU.RCP R8, R5 ;  /* 0x0000000500087308 */ /* 0x004ea40000001000 */
[----:B--2---:R-:W-:-:S06]  /*13f0*/  VIADD R8, R8, 0xffffffe ;  /* 0x0ffffffe08087836 */ /* 0x004fcc0000000000 */
[----:B------:R-:W2:Y:S02]  /*1400*/  F2I.FTZ.U32.TRUNC.NTZ R9, R8 ;  /* 0x0000000800097305 */ /* 0x000ea4000021f000 */
[----:B--2---:R-:W-:Y:S01]  /*1410*/  IMAD.MOV R2, RZ, RZ, -R9 ;  /* 0x000000ffff027224 */ /* 0x004fe200078e0a09 */
        /* <DEDUP_REMOVED lines=9> */
[C---:B---3--:R-:W-:Y:S02]  /*14b0*/  @P4 IMAD R9, R20.reuse, R185, RZ ;  /* 0x000000b914094224 */ /* 0x048fe400078e02ff */
[C---:B------:R-:W-:Y:S02]  /*14c0*/  IMAD R2, R3.reuse, R2, R4 ;  /* 0x0000000203027224 */ /* 0x040fe400078e0204 */
[----:B------:R-:W2:Y:S01]  /*14d0*/  @P4 LDC.64 R4, c[0x0][0x250] ;  /* 0x00009400ff044b82 */ /* 0x000ea20000000a00 */
[----:B------:R-:W-:Y:S02]  /*14e0*/  @P4 IMAD.WIDE.U32 R20, R20, R184, RZ ;  /* 0x000000b814144225 */ /* 0x000fe400078e00ff */
[----:B------:R-:W-:-:S03]  /*14f0*/  ISETP.GT.U32.AND P1, PT, R3, R2, PT ;  /* 0x000000020300720c */ /* 0x000fc60003f24070 */
[----:B------:R-:W-:Y:S02]  /*1500*/  @P4 IADD3 R9, R21, R9, RZ ;  /* 0x0000000915094210 */ /* 0x000fe40007ffe0ff */
[----:B------:R-:W-:-:S08]  /*1510*/  @P4 MOV R12, R20 ;  /* 0x00000014000c4202 */ /* 0x000fd00000000f00 */
[-C--:B------:R-:W-:Y:S02]  /*1520*/  @!P1 IADD3 R2, R2, -R3.reuse, RZ ;  /* 0x8000000302029210 */ /* 0x080fe40007ffe0ff */
[----:B------:R-:W-:Y:S02]  /*1530*/  @!P1 IADD3 R17, R17, 0x1, RZ ;  /* 0x0000000111119810 */ /* 0x000fe40007ffe0ff */
[----:B------:R-:W-:Y:S02]  /*1540*/  ISETP.GE.U32.AND P3, PT, R2, R3, PT ;  /* 0x000000030200720c */ /* 0x000fe40003f66070 */
[----:B------:R-:W3:Y:S01]  /*1550*/  LDC.64 R2, c[0x0][0x260] ;  /* 0x00009800ff027b82 */ /* 0x000ee20000000a00 */
[----:B------:R-:W-:-:S10]  /*1560*/  ISETP.NE.AND P1, PT, R19, RZ, PT ;  /* 0x000000ff1300720c */ /* 0x000fd40003f25270 */
[----:B------:R-:W-:-:S04]  /*1570*/  @P3 VIADD R17, R17, 0x1 ;  /* 0x0000000111113836 */ /* 0x000fc80000000000 */
[----:B------:R-:W-:Y:S01]  /*1580*/  @!P2 IMAD.MOV R17, RZ, RZ, -R17 ;  /* 0x000000ffff11a224 */ /* 0x000fe200078e0a11 */
[----:B------:R-:W-:Y:S06]  /*1590*/  @P4 BRA `(.L_x_3552) ;  /* 0x0000000000344947 */ /* 0x000fec0003800000 */
[----:B------:R-:W4:Y:S01]  /*15a0*/  LDC.64 R184, c[0x0][0x248] ;  /* 0x00009200ffb87b82 */ /* 0x000f220000000a00 */
[----:B------:R-:W-:-:S07]  /*15b0*/  SHF.R.S32.HI R21, RZ, 0x1f, R10 ;  /* 0x0000001fff157819 */ /* 0x000fce000001140a */
[----:B------:R-:W1:Y:S01]  /*15c0*/  LDC.64 R8, c[0x0][0x230] ;  /* 0x00008c00ff087b82 */ /* 0x000e620000000a00 */
[-C--:B----4-:R-:W-:Y:S01]  /*15d0*/  IMAD R14, R21, R184.reuse, RZ ;  /* 0x000000b8150e7224 */ /* 0x090fe200078e02ff */
[----:B-----5:R-:W-:Y:S01]  /*15e0*/  SHF.R.S32.HI R21, RZ, 0x1f, R7 ;  /* 0x0000001fff157819 */ /* 0x020fe20000011407 */
[----:B------:R-:W-:-:S04]  /*15f0*/  IMAD.WIDE.U32 R24, R10, R184, RZ ;  /* 0x000000b80a187225 */ /* 0x000fc800078e00ff */
[----:B------:R-:W-:Y:S02]  /*1600*/  IMAD R14, R10, R185, R14 ;  /* 0x000000b90a0e7224 */ /* 0x000fe400078e020e */
[----:B-1----:R-:W-:-:S03]  /*1610*/  IMAD R12, R21, R8, RZ ;  /* 0x00000008150c7224 */ /* 0x002fc600078e02ff */
[----:B------:R-:W-:Y:S01]  /*1620*/  IADD3 R25, R25, R14, RZ ;  /* 0x0000000e19197210 */ /* 0x000fe20007ffe0ff */
[C---:B------:R-:W-:Y:S02]  /*1630*/  IMAD R9, R7.reuse, R9, R12 ;  /* 0x0000000907097224 */ /* 0x040fe400078e020c */
[----:B------:R-:W-:-:S05]  /*1640*/  IMAD.WIDE.U32 R24, R7, R8, R24 ;  /* 0x0000000807187225 */ /* 0x000fca00078e0018 */
[----:B------:R-:W-:Y:S02]  /*1650*/  IADD3 R9, R25, R9, RZ ;  /* 0x0000000919097210 */ /* 0x000fe40007ffe0ff */
[----:B------:R-:W-:-:S07]  /*1660*/  MOV R12, R24 ;  /* 0x00000018000c7202 */ /* 0x000fce0000000f00 */
.L_x_3552:
[----:B------:R-:W-:Y:S01]  /*1670*/  @!P1 LOP3.LUT R17, RZ, R19, RZ, 0x33, !PT ;  /* 0x00000013ff119212 */ /* 0x000fe200078e33ff */
[----:B------:R-:W-:Y:S01]  /*1680*/  IMAD R8, R23, R184, RZ ;  /* 0x000000b817087224 */ /* 0x000fe200078e02ff */
[----:B------:R-:W-:Y:S02]  /*1690*/  MOV R18, R12 ;  /* 0x0000000c00127202 */ /* 0x000fe40000000f00 */
[----:B------:R-:W-:Y:S01]  /*16a0*/  MOV R19, R9 ;  /* 0x0000000900137202 */ /* 0x000fe20000000f00 */
[----:B------:R-:W-:Y:S01]  /*16b0*/  IMAD R9, R185, R13, R8 ;  /* 0x0000000db9097224 */ /* 0x000fe200078e0208 */
[----:B------:R-:W-:Y:S02]  /*16c0*/  SHF.R.S32.HI R21, RZ, 0x1f, R17 ;  /* 0x0000001fff157819 */ /* 0x000fe40000011411 */
[----:B------:R-:W-:Y:S01]  /*16d0*/  @P4 IADD3 R11, R10, R11, RZ ;  /* 0x0000000b0a0b4210 */ /* 0x000fe20007ffe0ff */
[----:B------:R-:W-:-:S04]  /*16e0*/  IMAD.WIDE.U32 R18, R184, R13, R18 ;  /* 0x0000000db8127225 */ /* 0x000fc800078e0012 */
[----:B---3--:R-:W-:Y:S01]  /*16f0*/  IMAD R8, R21, R2, RZ ;  /* 0x0000000215087224 */ /* 0x008fe200078e02ff */
[----:B------:R-:W-:Y:S01]  /*1700*/  IADD3 R19, R19, R9, RZ ;  /* 0x0000000913137210 */ /* 0x000fe20007ffe0ff */
[----:B--2---:R-:W-:-:S04]  /*1710*/  @P4 IMAD.WIDE.U32 R24, R11, R4, RZ ;  /* 0x000000040b184225 */ /* 0x004fc800078e00ff */
[----:B------:R-:W-:-:S04]  /*1720*/  IMAD.WIDE.U32 R42, R17, R2, R18 ;  /* 0x00000002112a7225 */ /* 0x000fc800078e0012 */
[----:B------:R-:W-:Y:S02]  /*1730*/  IMAD R3, R17, R3, R8 ;  /* 0x0000000311037224 */ /* 0x000fe400078e0208 */
[----:B------:R-:W-:-:S03]  /*1740*/  @P4 IMAD R16, R11, R5, R25 ;  /* 0x000000050b104224 */ /* 0x000fc600078e0219 */
[----:B------:R-:W-:Y:S01]  /*1750*/  IADD3 R12, R43, R3, RZ ;  /* 0x000000032b0c7210 */ /* 0x000fe20007ffe0ff */
[----:B------:R-:W-:Y:S06]  /*1760*/  @P4 BRA `(.L_x_3551) ;  /* 0x0000000000304947 */ /* 0x000fec0003800000 */
[----:B------:R-:W2:Y:S01]  /*1770*/  LDC.64 R4, c[0x0][0x250] ;  /* 0x00009400ff047b82 */ /* 0x000ea20000000a00 */
[----:B------:R-:W-:-:S07]  /*1780*/  SHF.R.S32.HI R9, RZ, 0x1f, R10 ;  /* 0x0000001fff097819 */ /* 0x000fce000001140a */
[----:B------:R-:W3:Y:S01]  /*1790*/  LDC.64 R2, c[0x0][0x238] ;  /* 0x00008e00ff027b82 */ /* 0x000ee20000000a00 */
[----:B--2---:R-:W-:Y:S01]  /*17a0*/  IMAD R8, R9, R4, RZ ;  /* 0x0000000409087224 */ /* 0x004fe200078e02ff */
[----:B-----5:R-:W-:-:S03]  /*17b0*/  SHF.R.S32.HI R9, RZ, 0x1f, R7 ;  /* 0x0000001fff097819 */ /* 0x020fc60000011407 */
[C---:B------:R-:W-:Y:S02]  /*17c0*/  IMAD R5, R10.reuse, R5, R8 ;  /* 0x000000050a057224 */ /* 0x040fe400078e0208 */
[----:B------:R-:W-:-:S04]  /*17d0*/  IMAD.WIDE.U32 R10, R10, R4, RZ ;  /* 0x000000040a0a7225 */ /* 0x000fc800078e00ff */
[----:B---3--:R-:W-:Y:S01]  /*17e0*/  IMAD R4, R9, R2, RZ ;  /* 0x0000000209047224 */ /* 0x008fe200078e02ff */
[----:B------:R-:W-:-:S03]  /*17f0*/  IADD3 R11, R11, R5, RZ ;  /* 0x000000050b0b7210 */ /* 0x000fc60007ffe0ff */
[C---:B------:R-:W-:Y:S02]  /*1800*/  IMAD R3, R7.reuse, R3, R4 ;  /* 0x0000000307037224 */ /* 0x040fe400078e0204 */
[----:B------:R-:W-:-:S05]  /*1810*/  IMAD.WIDE.U32 R24, R7, R2, R10 ;  /* 0x0000000207187225 */ /* 0x000fca00078e000a */
[----:B------:R-:W-:-:S07]  /*1820*/  IADD3 R16, R25, R3, RZ ;  /* 0x0000000319107210 */ /* 0x000fce0007ffe0ff */
.L_x_3551:
[----:B------:R-:W-:Y:S01]  /*1830*/  ISETP.NE.AND P1, PT, R0, -0x1, PT ;  /* 0xffffffff0000780c */ /* 0x000fe20003f25270 */
[----:B------:R-:W-:Y:S01]  /*1840*/  IMAD.IADD R227, R124, 0x1, -R123 ;  /* 0x000000017ce37824 */ /* 0x000fe200078e0a7b */
[----:B-1----:R-:W-:Y:S01]  /*1850*/  SHF.R.S32.HI R125, RZ, 0x1f, R6 ;  /* 0x0000001fff7d7819 */ /* 0x002fe20000011406 */
        /* <DEDUP_REMOVED lines=8> */
[----:B------:R-:W-:Y:S01]  /*18e0*/  ULDC.64 UR8, c[0x0][0x220] ;  /* 0x0000880000087ab9 */ /* 0x000fe20000000a00 */
[----:B------:R-:W-:Y:S01]  /*18f0*/  LOP3.LUT R7, R7, 0xfffffff8, RZ, 0xc0, !PT ;  /* 0xfffffff807077812 */ /* 0x000fe200078ec0ff */
[----:B------:R-:W-:Y:S01]  /*1900*/  IMAD R25, R28, UR5, R25 ;  /* 0x000000051c197c24 */ /* 0x000fe2000f8e0219 */
[----:B------:R-:W-:Y:S01]  /*1910*/  @!P1 SHF.R.S32.HI R9, RZ, 0x1f, R237 ;  /* 0x0000001fff099819 */ /* 0x000fe200000114ed */
[----:B------:R-:W2:Y:S01]  /*1920*/  @P1 LDC.64 R4, c[0x0][0x240] ;  /* 0x00009000ff041b82 */ /* 0x000ea20000000a00 */
[C---:B------:R-:W-:Y:S01]  /*1930*/  ISETP.GE.AND P6, PT, R18.reuse, R227, PT ;  /* 0x000000e31200720c */ /* 0x040fe20003fc6270 */
[C---:B------:R-:W-:Y:S01]  /*1940*/  VIADD R22, R18.reuse, 0x10 ;  /* 0x0000001012167836 */ /* 0x040fe20000000000 */
[----:B------:R-:W-:Y:S01]  /*1950*/  SHF.R.S32.HI R19, RZ, 0x1f, R18 ;  /* 0x0000001fff137819 */ /* 0x000fe20000011412 */
[----:B------:R-:W-:-:S02]  /*1960*/  IMAD.SHL.U32 R30, R18, 0x40, RZ ;  /* 0x00000040121e7824 */ /* 0x000fc400078e00ff */
[----:B------:R-:W-:Y:S01]  /*1970*/  VIADD R20, R18, 0x20 ;  /* 0x0000002012147836 */ /* 0x000fe20000000000 */
[-C--:B------:R-:W-:Y:S01]  /*1980*/  ISETP.GE.AND P3, PT, R22, R227.reuse, PT ;  /* 0x000000e31600720c */ /* 0x080fe20003f66270 */
[----:B------:R-:W3:Y:S01]  /*1990*/  @!P1 LDC.64 R2, c[0x0][0x228] ;  /* 0x00008a00ff029b82 */ /* 0x000ee20000000a00 */
[----:B------:R-:W-:Y:S01]  /*19a0*/  LOP3.LUT R30, R30, 0x1c0, RZ, 0xc0, !PT ;  /* 0x000001c01e1e7812 */ /* 0x000fe200078ec0ff */
[----:B------:R-:W-:Y:S01]  /*19b0*/  IMAD.WIDE R14, R15, 0x40, R18 ;  /* 0x000000400f0e7825 */ /* 0x000fe200078e0212 */
[----:B------:R-:W-:-:S03]  /*19c0*/  ISETP.GE.AND P2, PT, R20, R227, PT ;  /* 0x000000e31400720c */ /* 0x000fc60003f46270 */
[----:B------:R-:W-:Y:S02]  /*19d0*/  IMAD.SHL.U32 R36, R36, 0x8, RZ ;  /* 0x0000000824247824 */ /* 0x000fe400078e00ff */
[----:B------:R-:W-:Y:S01]  /*19e0*/  IMAD R191, R19, R184, RZ ;  /* 0x000000b813bf7224 */ /* 0x000fe200078e02ff */
[----:B------:R-:W4:Y:S03]  /*19f0*/  LDC.64 R188, c[0x0][0x250] ;  /* 0x00009400ffbc7b82 */ /* 0x000f260000000a00 */
[----:B------:R-:W4:Y:S01]  /*1a00*/  @!P3 S2R R32, SR_CgaCtaId ;  /* 0x000000000020b919 */ /* 0x000f220000008800 */
[----:B------:R-:W-:Y:S02]  /*1a10*/  IMAD R191, R18, R185, R191 ;  /* 0x000000b912bf7224 */ /* 0x000fe400078e02bf */
[----:B--2---:R-:W-:-:S04]  /*1a20*/  @P1 IMAD.WIDE.U32 R10, R0, R4, RZ ;  /* 0x00000004000a1225 */ /* 0x004fc800078e00ff */
[----:B------:R-:W-:Y:S02]  /*1a30*/  @P1 IMAD R4, R0, R5, R11 ;  /* 0x0000000500041224 */ /* 0x000fe400078e020b */
[----:B------:R-:W-:Y:S02]  /*1a40*/  IMAD.IADD R0, R6, 0x1, -R7 ;  /* 0x0000000106007824 */ /* 0x000fe400078e0a07 */
[-C--:B---3--:R-:W-:Y:S02]  /*1a50*/  @!P1 IMAD R8, R9, R2.reuse, RZ ;  /* 0x0000000209089224 */ /* 0x088fe400078e02ff */
[----:B------:R-:W-:Y:S02]  /*1a60*/  IMAD.SHL.U32 R43, R0, 0x8, RZ ;  /* 0x00000008002b7824 */ /* 0x000fe400078e00ff */
[C---:B------:R-:W-:Y:S02]  /*1a70*/  @!P1 IMAD R3, R237.reuse, R3, R8 ;  /* 0x00000003ed039224 */ /* 0x040fe400078e0208 */
[----:B------:R-:W-:Y:S01]  /*1a80*/  @!P1 IMAD.WIDE.U32 R8, R237, R2, RZ ;  /* 0x00000002ed089225 */ /* 0x000fe200078e00ff */
[----:B------:R-:W-:-:S02]  /*1a90*/  SHF.R.S32.HI R27, RZ, 0x1f, R43 ;  /* 0x0000001fff1b7819 */ /* 0x000fc4000001142b */
[----:B------:R-:W-:Y:S01]  /*1aa0*/  LOP3.LUT R26, R30, 0x38, R43, 0xf8, !PT ;  /* 0x000000381e1a7812 */ /* 0x000fe200078ef82b */
[----:B------:R-:W-:Y:S01]  /*1ab0*/  @!P1 IMAD.MOV.U32 R10, RZ, RZ, R8 ;  /* 0x000000ffff0a9224 */ /* 0x000fe200078e0008 */
[----:B------:R-:W-:Y:S01]  /*1ac0*/  IADD3 R42, P4, R43, R42, RZ ;  /* 0x0000002a2b2a7210 */ /* 0x000fe20007f9e0ff */
[----:B------:R-:W-:Y:S01]  /*1ad0*/  @!P1 IMAD.IADD R4, R9, 0x1, R3 ;  /* 0x0000000109049824 */ /* 0x000fe200078e0203 */
[----:B------:R-:W-:Y:S01]  /*1ae0*/  SHF.R.U32.HI R3, RZ, 0x3, R30 ;  /* 0x00000003ff037819 */ /* 0x000fe2000001161e */
[----:B------:R-:W2:Y:S01]  /*1af0*/  @!P6 LDC.64 R8, c[0x0][0x240] ;  /* 0x00009000ff08eb82 */ /* 0x000ea20000000a00 */
[----:B------:R-:W-:Y:S01]  /*1b00*/  IADD3 R10, P1, R43, R10, RZ ;  /* 0x0000000a2b0a7210 */ /* 0x000fe20007f3e0ff */
[----:B------:R-:W-:Y:S01]  /*1b10*/  IMAD.SHL.U32 R2, R233, 0x80, RZ ;  /* 0x00000080e9027824 */ /* 0x000fe200078e00ff */
[----:B------:R-:W-:Y:S01]  /*1b20*/  LOP3.LUT R3, R26, R3, RZ, 0x3c, !PT ;  /* 0x000000031a037212 */ /* 0x000fe200078e3cff */
[----:B------:R-:W3:Y:S02]  /*1b30*/  @!P2 S2R R30, SR_CgaCtaId ;  /* 0x00000000001ea919 */ /* 0x000ee40000008800 */
[----:B------:R-:W-:Y:S01]  /*1b40*/  IMAD.X R11, R27, 0x1, R4, P1 ;  /* 0x000000011b0b7824 */ /* 0x000fe200008e0604 */
[----:B------:R-:W-:Y:S01]  /*1b50*/  IADD3 R24, P1, R43, R24, RZ ;  /* 0x000000182b187210 */ /* 0x000fe20007f3e0ff */
[----:B------:R-:W-:Y:S01]  /*1b60*/  IMAD.IADD R7, R121, 0x1, -R2 ;  /* 0x0000000179077824 */ /* 0x000fe200078e0a02 */
[----:B------:R-:W4:Y:S01]  /*1b70*/  @!P3 LDC.64 R4, c[0x0][0x240] ;  /* 0x00009000ff04bb82 */ /* 0x000f220000000a00 */
[----:B------:R-:W-:Y:S01]  /*1b80*/  IMAD.WIDE.U32 R28, R28, UR4, R10 ;  /* 0x000000041c1c7c25 */ /* 0x000fe2000f8e000a */
[----:B------:R-:W-:Y:S01]  /*1b90*/  UMOV UR4, 0x400 ;  /* 0x0000040000047882 */ /* 0x000fe20000000000 */
[----:B------:R-:W-:Y:S01]  /*1ba0*/  LOP3.LUT R3, R3, 0xfffffe00, R36, 0xf8, !PT ;  /* 0xfffffe0003037812 */ /* 0x000fe200078ef824 */
[----:B-1----:R-:W-:Y:S01]  /*1bb0*/  ULEA UR4, UR6, UR4, 0x18 ;  /* 0x0000000406047291 */ /* 0x002fe2000f8ec03f */
[----:B------:R-:W-:Y:S01]  /*1bc0*/  ISETP.GE.AND P5, PT, R18, R7, PT ;  /* 0x000000071200720c */ /* 0x000fe20003fa6270 */
[----:B------:R-:W-:Y:S01]  /*1bd0*/  IMAD.X R43, R27, 0x1, R12, P4 ;  /* 0x000000011b2b7824 */ /* 0x000fe200020e060c */
[----:B------:R-:W-:Y:S01]  /*1be0*/  IADD3 R29, R29, R25, RZ ;  /* 0x000000191d1d7210 */ /* 0x000fe20007ffe0ff */
[----:B------:R-:W1:Y:S01]  /*1bf0*/  @!P6 LDC.64 R10, c[0x0][0x210] ;  /* 0x00008400ff0aeb82 */ /* 0x000e620000000a00 */
[----:B------:R-:W-:Y:S01]  /*1c00*/  IMAD.X R25, R27, 0x1, R16, P1 ;  /* 0x000000011b197824 */ /* 0x000fe200008e0610 */
[----:B------:R-:W-:Y:S01]  /*1c10*/  @!P3 IADD3 R16, P1, R14, 0x10, RZ ;  /* 0x000000100e10b810 */ /* 0x000fe20007f3e0ff */
[----:B------:R-:W-:Y:S01]  /*1c20*/  IMAD.WIDE.U32 R42, R18, R184, R42 ;  /* 0x000000b8122a7225 */ /* 0x000fe200078e002a */
[----:B------:R-:W-:Y:S01]  /*1c30*/  LEA R235, R3, UR4, 0x1 ;  /* 0x0000000403eb7c11 */ /* 0x000fe2000f8e08ff */
[----:B------:R-:W-:-:S02]  /*1c40*/  ULDC.64 UR6, c[0x0][0x268] ;  /* 0x00009a0000067ab9 */ /* 0x000fc40000000a00 */
[-C--:B--2---:R-:W-:Y:S02]  /*1c50*/  @!P6 IMAD R31, R15, R8.reuse, RZ ;  /* 0x000000080f1fe224 */ /* 0x084fe400078e02ff */
[C---:B------:R-:W-:Y:S01]  /*1c60*/  @!P6 IMAD.WIDE.U32 R38, R14.reuse, R8, R28 ;  /* 0x000000080e26e225 */ /* 0x040fe200078e001c */
[----:B------:R-:W2:Y:S03]  /*1c70*/  @!P5 S2R R26, SR_CgaCtaId ;  /* 0x00000000001ad919 */ /* 0x000ea60000008800 */
[----:B------:R-:W-:Y:S02]  /*1c80*/  @!P6 IMAD R31, R14, R9, R31 ;  /* 0x000000090e1fe224 */ /* 0x000fe400078e021f */
[----:B------:R-:W3:Y:S01]  /*1c90*/  @!P3 LDC.64 R8, c[0x0][0x210] ;  /* 0x00008400ff08bb82 */ /* 0x000ee20000000a00 */
[----:B------:R-:W-:Y:S02]  /*1ca0*/  @!P3 IMAD.X R33, RZ, RZ, R15, P1 ;  /* 0x000000ffff21b224 */ /* 0x000fe400008e060f */
[----:B------:R-:W-:-:S02]  /*1cb0*/  @!P6 IMAD.IADD R34, R39, 0x1, R31 ;  /* 0x000000012722e824 */ /* 0x000fc400078e021f */
[----:B----4-:R-:W-:Y:S02]  /*1cc0*/  @!P3 IMAD R33, R33, R4, RZ ;  /* 0x000000042121b224 */ /* 0x010fe400078e02ff */
[----:B------:R-:W-:Y:S01]  /*1cd0*/  @!P3 IMAD.MOV.U32 R35, RZ, RZ, R29 ;  /* 0x000000ffff23b224 */ /* 0x000fe200078e001d */
[----:B-1----:R-:W-:Y:S01]  /*1ce0*/  @!P6 LEA R44, P1, R38, R10, 0x1 ;  /* 0x0000000a262ce211 */ /* 0x002fe200078208ff */
[----:B------:R-:W-:Y:S02]  /*1cf0*/  @!P3 IMAD R10, R16, R5, R33 ;  /* 0x00000005100ab224 */ /* 0x000fe400078e0221 */
[----:B------:R-:W-:Y:S01]  /*1d00*/  IMAD.IADD R191, R43, 0x1, R191 ;  /* 0x000000012bbf7824 */ /* 0x000fe200078e02bf */
[----:B------:R-:W-:Y:S01]  /*1d10*/  @!P6 LEA.HI.X R45, R38, R11, R34, 0x1, P1 ;  /* 0x0000000b262de211 */ /* 0x000fe200008f0c22 */
[----:B------:R-:W-:Y:S01]  /*1d20*/  @!P3 IMAD.MOV.U32 R34, RZ, RZ, R28 ;  /* 0x000000ffff22b224 */ /* 0x000fe200078e001c */
[----:B------:R-:W-:Y:S01]  /*1d30*/  IADD3 R38, P4, R18, R13, RZ ;  /* 0x0000000d12267210 */ /* 0x000fe20007f9e0ff */
[----:B------:R-:W-:Y:S01]  /*1d40*/  IMAD.MOV.U32 R190, RZ, RZ, R42 ;  /* 0x000000ffffbe7224 */ /* 0x000fe200078e002a */
        /* <DEDUP_REMOVED lines=10> */
[----:B---3--:R-:W-:Y:S01]  /*1df0*/  @!P3 LEA R40, P1, R34, R8, 0x1 ;  /* 0x000000082228b211 */ /* 0x008fe200078208ff */
[----:B------:R-:W-:Y:S01]  /*1e00*/  IMAD.X R23, R19, 0x1, R23, P4 ;  /* 0x0000000113177824 */ /* 0x000fe200020e0617 */
[----:B------:R-:W-:Y:S01]  /*1e10*/  ISETP.GE.AND P6, PT, R16, R227, PT ;  /* 0x000000e31000720c */ /* 0x000fe20003fc6270 */
[----:B------:R-:W3:Y:S01]  /*1e20*/  @!P2 LDC.64 R12, c[0x0][0x210] ;  /* 0x00008400ff0cab82 */ /* 0x000ee20000000a00 */
[----:B------:R-:W-:Y:S01]  /*1e30*/  @!P3 LEA.HI.X R41, R34, R9, R10, 0x1, P1 ;  /* 0x000000092229b211 */ /* 0x000fe200008f0c0a */
[----:B------:R-:W-:Y:S01]  /*1e40*/  @!P2 IMAD.MOV.U32 R42, RZ, RZ, R28 ;  /* 0x000000ffff2aa224 */ /* 0x000fe200078e001c */
[----:B------:R-:W-:Y:S01]  /*1e50*/  @!P2 MOV R9, 0x400 ;  /* 0x000004000009a802 */ /* 0x000fe20000000f00 */
[----:B------:R-:W-:Y:S01]  /*1e60*/  @!P2 IMAD.MOV.U32 R43, RZ, RZ, R29 ;  /* 0x000000ffff2ba224 */ /* 0x000fe200078e001d */
[----:B--2---:R-:W-:Y:S01]  /*1e70*/  @!P5 LEA R26, R26, R11, 0x18 ;  /* 0x0000000b1a1ad211 */ /* 0x004fe200078ec0ff */
[----:B------:R-:W-:Y:S01]  /*1e80*/  IMAD.WIDE.U32 R24, R17, UR6, R24 ;  /* 0x0000000611187c25 */ /* 0x000fe2000f8e0018 */
[----:B------:R-:W-:-:S02]  /*1e90*/  ISETP.GE.AND P4, PT, R22, R7, PT ;  /* 0x000000071600720c */ /* 0x000fc40003f86270 */
[----:B------:R-:W-:Y:S01]  /*1ea0*/  @!P2 IADD3 R35, P1, R14, 0x20, RZ ;  /* 0x000000200e23a810 */ /* 0x000fe20007f3e0ff */
[----:B------:R-:W-:Y:S01]  /*1eb0*/  IMAD R23, R23, R188, RZ ;  /* 0x000000bc17177224 */ /* 0x000fe200078e02ff */
        /* <DEDUP_REMOVED lines=13> */
[----:B---3--:R-:W-:Y:S01]  /*1f90*/  @!P2 LEA R12, P1, R42, R12, 0x1 ;  /* 0x0000000c2a0ca211 */ /* 0x008fe200078208ff */
[----:B----4-:R-:W-:Y:S02]  /*1fa0*/  @!P6 IMAD.MOV.U32 R44, RZ, RZ, R28 ;  /* 0x000000ffff2ce224 */ /* 0x010fe400078e001c */
        /* <DEDUP_REMOVED lines=18> */
[----:B------:R-:W-:Y:S01]  /*20d0*/  IMAD R23, R38, R189, R23 ;  /* 0x000000bd26177224 */ /* 0x000fe200078e0217 */
[----:B-1----:R-:W-:Y:S01]  /*20e0*/  @!P6 LEA R32, P3, R44, R8, 0x1 ;  /* 0x000000082c20e211 */ /* 0x002fe200078608ff */
[----:B------:R1:W-:Y:S01]  /*20f0*/  @!P2 LDGSTS.E.BYPASS.LTC128B.128 [R31+0x3000], desc[UR10][R12.64+0x80] ;  /* 0x030000800c1fafae */ /* 0x0003e2000b901d4a */
[----:B---3--:R-:W-:Y:S02]  /*2100*/  @!P5 LEA R14, P2, R190, R14, 0x1 ;  /* 0x0000000ebe0ed211 */ /* 0x008fe400078408ff */
        /* <DEDUP_REMOVED lines=33> */
[----:B------:R-:W4:Y:S01]  /*2320*/  @!P1 S2R R10, SR_CgaCtaId ;  /* 0x00000000000a9919 */ /* 0x000f220000008800 */
[----:B------:R-:W3:Y:S03]  /*2330*/  @!P6 S2R R8, SR_CgaCtaId ;  /* 0x000000000008e919 */ /* 0x000ee60000008800 */
        /* <DEDUP_REMOVED lines=11> */
[----:B---3--:R-:W-:Y:S01]  /*23f0*/  @!P6 LEA R8, R8, R15, 0x18 ;  /* 0x0000000f0808e211 */ /* 0x008fe200078ec0ff */
[C---:B------:R-:W-:Y:S01]  /*2400*/  @!P1 IMAD R15, R3.reuse, 0x2, R10 ;  /* 0x00000002030f9824 */ /* 0x040fe200078e020a */
[----:B-1----:R-:W-:Y:S02]  /*2410*/  @!P5 LEA R36, R36, R13, 0x18 ;  /* 0x0000000d2424d211 */ /* 0x002fe400078ec0ff */
[----:B------:R-:W1:Y:S02]  /*2420*/  @!P5 LDC.64 R12, c[0x0][0x218] ;  /* 0x00008600ff0cdb82 */ /* 0x000e640000000a00 */
[----:B------:R-:W-:Y:S01]  /*2430*/  @!P1 LDGSTS.E.BYPASS.LTC128B.128 [R15+0x5000], desc[UR10][R48.64] ;  /* 0x05000000300f9fae */ /* 0x000fe2000b901d4a */
[----:B------:R-:W-:Y:S01]  /*2440*/  @!P3 LEA R32, R32, R9, 0x18 ;  /* 0x000000092020b211 */ /* 0x000fe200078ec0ff */
[----:B------:R-:W-:Y:S01]  /*2450*/  @!P5 IMAD R36, R3, 0x2, R36 ;  /* 0x000000020324d824 */ /* 0x000fe200078e0224 */
[----:B------:R-:W-:Y:S01]  /*2460*/  @!P2 MOV R9, 0x400 ;  /* 0x000004000009a802 */ /* 0x000fe20000000f00 */
[----:B------:R3:W-:Y:S01]  /*2470*/  @!P1 LDGSTS.E.BYPASS.LTC128B.128 [R15+0x9000], desc[UR10][R48.64+0x80] ;  /* 0x09000080300f9fae */ /* 0x0007e2000b901d4a */
[----:B------:R-:W-:Y:S01]  /*2480*/  @!P6 LEA R46, P1, R44, R4, 0x1 ;  /* 0x000000042c2ee211 */ /* 0x000fe200078208ff */
[----:B------:R-:W-:Y:S01]  /*2490*/  IMAD R4, R21, UR6, RZ ;  /* 0x0000000615047c24 */ /* 0x000fe2000f8e02ff */
[C---:B------:R-:W-:Y:S01]  /*24a0*/  @!P6 LEA R21, R3.reuse, R8, 0x1 ;  /* 0x000000080315e211 */ /* 0x040fe200078e08ff */
[----:B------:R-:W-:Y:S01]  /*24b0*/  @!P3 IMAD R32, R3, 0x2, R32 ;  /* 0x000000020320b824 */ /* 0x000fe200078e0220 */
[----:B--2---:R-:W-:Y:S01]  /*24c0*/  @!P4 LEA R34, R34, R11, 0x18 ;  /* 0x0000000b2222c211 */ /* 0x004fe200078ec0ff */
[----:B------:R-:W-:-:S04]  /*24d0*/  @!P6 IMAD R11, R185, 0x30, RZ ;  /* 0x00000030b90be824 */ /* 0x000fc800078e02ff */
[----:B------:R-:W-:Y:S02]  /*24e0*/  @!P6 IMAD.IADD R42, R45, 0x1, R11 ;  /* 0x000000012d2ae824 */ /* 0x000fe400078e020b */
[----:B------:R-:W2:Y:S01]  /*24f0*/  @!P4 LDC.64 R10, c[0x0][0x218] ;  /* 0x00008600ff0acb82 */ /* 0x000ea20000000a00 */
[----:B------:R-:W-:Y:S01]  /*2500*/  @!P4 IMAD R34, R3, 0x2, R34 ;  /* 0x000000020322c824 */ /* 0x000fe200078e0222 */
[----:B----4-:R-:W-:Y:S02]  /*2510*/  @!P2 LEA R40, R40, R9, 0x18 ;  /* 0x000000092828a211 */ /* 0x010fe400078ec0ff */
[----:B------:R-:W-:Y:S01]  /*2520*/  @!P6 LEA.HI.X R47, R44, R5, R42, 0x1, P1 ;  /* 0x000000052c2fe211 */ /* 0x000fe200008f0c2a */
[C---:B------:R-:W-:Y:S01]  /*2530*/  @!P4 IMAD.WIDE.U32 R44, R184.reuse, 0x50, R190 ;  /* 0x00000050b82cc825 */ /* 0x040fe200078e00be */
[C---:B------:R-:W-:Y:S02]  /*2540*/  @!P5 LEA R19, P1, R184.reuse, R190, 0x6 ;  /* 0x000000beb813d211 */ /* 0x040fe400078230ff */
[----:B------:R-:W4:Y:S01]  /*2550*/  @!P3 LDC.64 R8, c[0x0][0x218] ;  /* 0x00008600ff08bb82 */ /* 0x000f220000000a00 */
[----:B------:R-:W-:Y:S01]  /*2560*/  @!P6 LDGSTS.E.BYPASS.LTC128B.128 [R21+0x5800], desc[UR10][R46.64] ;  /* 0x058000002e15efae */ /* 0x000fe2000b901d4a */
[----:B------:R-:W-:Y:S01]  /*2570*/  @!P5 LEA.HI.X R42, R184, R191, R185, 0x6, P1 ;  /* 0x000000bfb82ad211 */ /* 0x000fe200008f34b9 */
[----:B---3--:R-:W-:Y:S01]  /*2580*/  IMAD R15, R17, UR7, R4 ;  /* 0x00000007110f7c24 */ /* 0x008fe2000f8e0204 */
[----:B-1----:R-:W-:Y:S01]  /*2590*/  @!P5 LEA R12, P1, R19, R12, 0x1 ;  /* 0x0000000c130cd211 */ /* 0x002fe200078208ff */
[----:B------:R-:W-:Y:S01]  /*25a0*/  @!P4 IMAD R17, R185, 0x50, RZ ;  /* 0x00000050b911c824 */ /* 0x000fe200078e02ff */
[----:B------:R1:W-:Y:S02]  /*25b0*/  @!P6 LDGSTS.E.BYPASS.LTC128B.128 [R21+0x9800], desc[UR10][R46.64+0x80] ;  /* 0x098000802e15efae */ /* 0x0003e4000b901d4a */
[----:B------:R-:W3:Y:S01]  /*25c0*/  @!P2 LDC.64 R4, c[0x0][0x218] ;  /* 0x00008600ff04ab82 */ /* 0x000ee20000000a00 */
[----:B------:R-:W-:Y:S01]  /*25d0*/  @!P2 IMAD R40, R3, 0x2, R40 ;  /* 0x000000020328a824 */ /* 0x000fe200078e0228 */
[----:B------:R-:W-:Y:S01]  /*25e0*/  @!P5 LEA.HI.X R13, R19, R13, R42, 0x1, P1 ;  /* 0x0000000d130dd211 */ /* 0x000fe200008f0c2a */
[----:B------:R-:W-:Y:S01]  /*25f0*/  @!P4 IMAD.IADD R17, R45, 0x1, R17 ;  /* 0x000000012d11c824 */ /* 0x000fe200078e0211 */
[----:B------:R-:W-:Y:S01]  /*2600*/  ISETP.GE.AND P6, PT, R16, R7, PT ;  /* 0x000000071000720c */ /* 0x000fe20003fc6270 */
[----:B------:R-:W-:-:S02]  /*2610*/  @!P3 IMAD R3, R185, 0x60, RZ ;  /* 0x00000060b903b824 */ /* 0x000fc400078e02ff */
[----:B------:R-:W-:Y:S01]  /*2620*/  @!P5 LDGSTS.E.BYPASS.LTC128B.128 [R36+0x6000], desc[UR10][R12.64] ;  /* 0x060000000c24dfae */ /* 0x000fe2000b901d4a */
[C---:B--2---:R-:W-:Y:S01]  /*2630*/  @!P4 LEA R48, P1, R44.reuse, R10, 0x1 ;  /* 0x0000000a2c30c211 */ /* 0x044fe200078208ff */
[----:B------:R-:W-:Y:S02]  /*2640*/  @!P2 IMAD R10, R185, 0x70, RZ ;  /* 0x00000070b90aa824 */ /* 0x000fe400078e02ff */
[----:B------:R2:W-:Y:S01]  /*2650*/  @!P5 LDGSTS.E.BYPASS.LTC128B.128 [R36+0xa000], desc[UR10][R12.64+0x80] ;  /* 0x0a0000800c24dfae */ /* 0x0005e2000b901d4a */
[----:B------:R-:W-:Y:S01]  /*2660*/  @!P4 LEA.HI.X R49, R44, R11, R17, 0x1, P1 ;  /* 0x0000000b2c31c211 */ /* 0x000fe200008f0c11 */
[----:B------:R-:W-:Y:S01]  /*2670*/  @!P2 IMAD.WIDE.U32 R44, R184, 0x70, R190 ;  /* 0x00000070b82ca825 */ /* 0x000fe200078e00be */
[----:B------:R-:W-:-:S03]  /*2680*/  ISETP.GE.AND P5, PT, R30, R7, PT ;  /* 0x000000071e00720c */ /* 0x000fc60003fa6270 */
[----:B------:R-:W-:Y:S01]  /*2690*/  @!P2 IMAD.IADD R10, R45, 0x1, R10 ;  /* 0x000000012d0aa824 */ /* 0x000fe200078e020a */
[----:B------:R-:W-:Y:S01]  /*26a0*/  @!P4 LDGSTS.E.BYPASS.LTC128B.128 [R34+0x6800], desc[UR10][R48.64] ;  /* 0x068000003022cfae */ /* 0x000fe2000b901d4a */
[----:B------:R-:W-:-:S03]  /*26b0*/  IMAD.IADD R25, R25, 0x1, R15 ;  /* 0x0000000119197824 */ /* 0x000fc600078e020f */
[----:B------:R-:W-:Y:S01]  /*26c0*/  @!P4 LDGSTS.E.BYPASS.LTC128B.128 [R34+0xa800], desc[UR10][R48.64+0x80] ;  /* 0x0a8000803022cfae */ /* 0x000fe2000b901d4a */
[----:B------:R-:W-:Y:S01]  /*26d0*/  IMAD.WIDE.U32 R38, R38, R188, R24 ;  /* 0x000000bc26267225 */ /* 0x000fe200078e0018 */
[----:B------:R-:W-:-:S03]  /*26e0*/  ISETP.GE.AND P4, PT, R18, R7, PT ;  /* 0x000000071200720c */ /* 0x000fc60003f86270 */
[----:B-1----:R-:W-:-:S04]  /*26f0*/  @!P3 IMAD.WIDE.U32 R46, R184, 0x60, R190 ;  /* 0x00000060b82eb825 */ /* 0x002fc800078e00be */
[----:B------:R-:W-:Y:S01]  /*2700*/  @!P3 IMAD.IADD R42, R47, 0x1, R3 ;  /* 0x000000012f2ab824 */ /* 0x000fe200078e0203 */
[----:B----4-:R-:W-:Y:S01]  /*2710*/  @!P3 LEA R8, P1, R46, R8, 0x1 ;  /* 0x000000082e08b211 */ /* 0x010fe200078208ff */
[----:B------:R-:W-:Y:S01]  /*2720*/  IMAD.SHL.U32 R18, R18, 0x8, RZ ;  /* 0x0000000812127824 */ /* 0x000fe200078e00ff */
[----:B------:R-:W-:Y:S02]  /*2730*/  LEA.HI R3, R125, R6, RZ, 0x4 ;  /* 0x000000067d037211 */ /* 0x000fe400078f20ff */
[----:B------:R-:W-:Y:S02]  /*2740*/  @!P3 LEA.HI.X R9, R46, R9, R42, 0x1, P1 ;  /* 0x000000092e09b211 */ /* 0x000fe400008f0c2a */
[C---:B---3--:R-:W-:Y:S01]  /*2750*/  @!P2 LEA R4, P1, R44.reuse, R4, 0x1 ;  /* 0x000000042c04a211 */ /* 0x048fe200078208ff */
[----:B--2---:R-:W-:Y:S01]  /*2760*/  IMAD.IADD R36, R39, 0x1, R23 ;  /* 0x0000000127247824 */ /* 0x004fe200078e0217 */
[----:B------:R-:W-:Y:S01]  /*2770*/  LEA.HI R125, R125, R6, RZ, 0x5 ;  /* 0x000000067d7d7211 */ /* 0x000fe200078f28ff */
[----:B------:R-:W-:Y:S01]  /*2780*/  @!P3 LDGSTS.E.BYPASS.LTC128B.128 [R32+0x7000], desc[UR10][R8.64] ;  /* 0x070000000820bfae */ /* 0x000fe2000b901d4a */
[----:B------:R-:W-:Y:S01]  /*2790*/  @!P2 LEA.HI.X R5, R44, R5, R10, 0x1, P1 ;  /* 0x000000052c05a211 */ /* 0x000fe200008f0c0a */
[----:B------:R-:W-:Y:S01]  /*27a0*/  IMAD.WIDE.U32 R10, R188, 0x20, RZ ;  /* 0x00000020bc0a7825 */ /* 0x000fe200078e00ff */
[----:B------:R-:W-:Y:S01]  /*27b0*/  ISETP.GE.AND P1, PT, R20, R7, PT ;  /* 0x000000071400720c */ /* 0x000fe20003f26270 */
[----:B------:R1:W-:Y:S01]  /*27c0*/  @!P3 LDGSTS.E.BYPASS.LTC128B.128 [R32+0xb000], desc[UR10][R8.64+0x80] ;  /* 0x0b0000800820bfae */ /* 0x0003e2000b901d4a */
[----:B------:R-:W-:-:S02]  /*27d0*/  LEA R230, P3, R38, UR8, 0x1 ;  /* 0x0000000826e67c11 */ /* 0x000fc4000f8608ff */
[----:B------:R-:W-:Y:S01]  /*27e0*/  SHF.R.S32.HI R122, RZ, 0x5, R125 ;  /* 0x00000005ff7a7819 */ /* 0x000fe2000001147d */
[----:B------:R-:W-:Y:S01]  /*27f0*/  @!P2 LDGSTS.E.BYPASS.LTC128B.128 [R40+0x7800], desc[UR10][R4.64] ;  /* 0x078000000428afae */ /* 0x000fe2000b901d4a */
[----:B------:R-:W-:Y:S02]  /*2800*/  LEA.HI.X R229, R38, UR9, R36, 0x1, P3 ;  /* 0x0000000926e57c11 */ /* 0x000fe400098f0c24 */
[----:B------:R-:W-:Y:S01]  /*2810*/  LOP3.LUT R125, R125, 0xffffffe0, RZ, 0xc0, !PT ;  /* 0xffffffe07d7d7812 */ /* 0x000fe200078ec0ff */
[----:B------:R2:W-:Y:S01]  /*2820*/  @!P2 LDGSTS.E.BYPASS.LTC128B.128 [R40+0xb800], desc[UR10][R4.64+0x80] ;  /* 0x0b8000800428afae */ /* 0x0005e2000b901d4a */
[----:B------:R-:W-:Y:S01]  /*2830*/  ISETP.GE.AND P2, PT, R22, R7, PT ;  /* 0x000000071600720c */ /* 0x000fe20003f46270 */
[----:B------:R-:W-:Y:S02]  /*2840*/  @!P4 IMAD.MOV.U32 R231, RZ, RZ, R229 ;  /* 0x000000ffffe7c224 */ /* 0x000fe400078e00e5 */
[----:B------:R-:W0:Y:S10]  /*2850*/  LDGDEPBAR ;  /* 0x00000000000079af */ /* 0x000e340000000000 */
[----:B------:R-:W-:-:S02]  /*2860*/  @!P2 IADD3 R10, P3, R230, R10, RZ ;  /* 0x0000000ae60aa210 */ /* 0x000fc40007f7e0ff */
[----:B-1----:R-:W-:Y:S02]  /*2870*/  LOP3.LUT R9, R3, 0xfffffff0, RZ, 0xc0, !PT ;  /* 0xfffffff003097812 */ /* 0x002fe400078ec0ff */
[----:B------:R-:W-:-:S04]  /*2880*/  SHF.L.U32 R8, R189, 0x5, RZ ;  /* 0x00000005bd087819 */ /* 0x000fc800000006ff */
[----:B------:R-:W-:Y:S01]  /*2890*/  @!P2 IADD3.X R11, R229, R11, R8, P3, !PT ;  /* 0x0000000be50ba210 */ /* 0x000fe20001ffe408 */
[----:B--2---:R-:W-:Y:S01]  /*28a0*/  IMAD.IADD R4, R6, 0x1, -R9 ;  /* 0x0000000106047824 */ /* 0x004fe200078e0a09 */
[----:B------:R-:W-:-:S04]  /*28b0*/  DEPBAR.LE SB0, 0x0 ;  /* 0x000080000000791a */ /* 0x000fc80000000000 */
[----:B------:R-:W-:Y:S01]  /*28c0*/  BAR.SYNC.DEFER_BLOCKING 0x0 ;  /* 0x0000000000007b1d */ /* 0x000fe20000010000 */
[----:B------:R-:W-:Y:S01]  /*28d0*/  SHF.R.S32.HI R8, RZ, 0x4, R3 ;  /* 0x00000004ff087819 */ /* 0x000fe20000011403 */
[----:B------:R-:W-:Y:S01]  /*28e0*/  IMAD.SHL.U32 R3, R0, 0x40, RZ ;  /* 0x0000004000037824 */ /* 0x000fe200078e00ff */
[----:B------:R-:W-:Y:S02]  /*28f0*/  SHF.R.S32.HI R5, RZ, 0x1f, R4 ;  /* 0x0000001fff057819 */ /* 0x000fe40000011404 */
[----:B------:R-:W-:Y:S02]  /*2900*/  ISETP.GE.AND P3, PT, R26, R7, PT ;  /* 0x000000071a00720c */ /* 0x000fe40003f66270 */
[----:B------:R-:W-:Y:S02]  /*2910*/  LEA.HI R5, R5, R4, RZ, 0x3 ;  /* 0x0000000405057211 */ /* 0x000fe400078f18ff */
[----:B------:R-:W-:Y:S02]  /*2920*/  LOP3.LUT R13, R3, 0x1c0, RZ, 0xc0, !PT ;  /* 0x000001c0030d7812 */ /* 0x000fe400078ec0ff */
[----:B------:R-:W-:-:S02]  /*2930*/  LEA.HI R9, R8, R8, RZ, 0x1 ;  /* 0x0000000808097211 */ /* 0x000fc400078f08ff */
[----:B------:R-:W-:Y:S02]  /*2940*/  LOP3.LUT R15, R5, 0xfffffff8, RZ, 0xc0, !PT ;  /* 0xfffffff8050f7812 */ /* 0x000fe400078ec0ff */
[----:B------:R-:W-:Y:S02]  /*2950*/  LOP3.LUT R18, R13, 0x8, R18, 0xf8, !PT ;  /* 0x000000080d127812 */ /* 0x000fe400078ef812 */
[----:B------:R-:W-:Y:S01]  /*2960*/  LOP3.LUT R9, R9, 0xfffffffe, RZ, 0xc0, !PT ;  /* 0xfffffffe09097812 */ /* 0x000fe200078ec0ff */
[----:B------:R-:W-:Y:S01]  /*2970*/  IMAD.IADD R3, R4, 0x1, -R15 ;  /* 0x0000000104037824 */ /* 0x000fe200078e0a0f */
[----:B------:R-:W-:-:S03]  /*2980*/  SHF.R.U32.HI R13, RZ, 0x3, R13 ;  /* 0x00000003ff0d7819 */ /* 0x000fc6000001160d */
[----:B------:R-:W-:Y:S01]  /*2990*/  IMAD.IADD R9, R8, 0x1, -R9 ;  /* 0x0000000108097824 */ /* 0x000fe200078e0a09 */
[----:B------:R-:W-:Y:S01]  /*29a0*/  LOP3.LUT R18, R18, R13, RZ, 0x3c, !PT ;  /* 0x0000000d12127212 */ /* 0x000fe200078e3cff */
[----:B------:R-:W-:Y:S01]  /*29b0*/  @P4 STS.128 [R235+0xc000], RZ ;  /* 0x00c000ffeb004388 */ /* 0x000fe20000000c00 */
[----:B------:R-:W-:-:S03]  /*29c0*/  IMAD.SHL.U32 R4, R3, 0x40, RZ ;  /* 0x0000004003047824 */ /* 0x000fc600078e00ff */
[----:B------:R-:W-:Y:S01]  /*29d0*/  @P4 STS.128 [R235+0x10000], RZ ;  /* 0x010000ffeb004388 */ /* 0x000fe20000000c00 */
[C---:B------:R-:W-:Y:S01]  /*29e0*/  IMAD R225, R9.reuse, 0x200, R18 ;  /* 0x0000020009e17824 */ /* 0x040fe200078e0212 */
[----:B------:R-:W-:Y:S01]  /*29f0*/  LOP3.LUT R4, R4, 0x1c0, RZ, 0xc0, !PT ;  /* 0x000001c004047812 */ /* 0x000fe200078ec0ff */
[----:B------:R-:W-:Y:S01]  /*2a00*/  IMAD.SHL.U32 R9, R9, 0x8, RZ ;  /* 0x0000000809097824 */ /* 0x000fe200078e00ff */
[----:B------:R-:W-:Y:S01]  /*2a10*/  @!PT LDS RZ, [RZ] ;  /* 0x00000000fffff984 */ /* 0x000fe20000000800 */
[----:B------:R-:W-:Y:S01]  /*2a20*/  @!PT LDS RZ, [RZ] ;  /* 0x00000000fffff984 */ /* 0x000fe20000000800 */
[----:B------:R-:W-:Y:S01]  /*2a30*/  @!PT LDS RZ, [RZ] ;  /* 0x00000000fffff984 */ /* 0x000fe20000000800 */
[----:B------:R-:W-:Y:S02]  /*2a40*/  @!P4 LDGSTS.E.BYPASS.LTC128B.128 [R235+0xc000], desc[UR10][R230.64] ;  /* 0x0c000000e6ebcfae */ /* 0x000fe4000b901d4a */
[----:B------:R-:W-:Y:S02]  /*2a50*/  LEA R225, R225, UR4, 0x1 ;  /* 0x00000004e1e17c11 */ /* 0x000fe4000f8e08ff */
[----:B------:R1:W-:Y:S01]  /*2a60*/  @!P4 LDGSTS.E.BYPASS.LTC128B.128 [R235+0x10000], desc[UR10][R230.64+0x80] ;  /* 0x10000080e6ebcfae */ /* 0x0003e2000b901d4a */
[----:B------:R-:W-:Y:S02]  /*2a70*/  ISETP.GE.AND P4, PT, R28, R7, PT ;  /* 0x000000071c00720c */ /* 0x000fe40003f86270 */
[----:B------:R-:W-:Y:S01]  /*2a80*/  LOP3.LUT R9, R4, 0x8, R9, 0xf8, !PT ;  /* 0x0000000804097812 */ /* 0x000fe200078ef809 */
[----:B------:R-:W-:Y:S01]  /*2a90*/  @P2 STS.128 [R235+0xc800], RZ ;  /* 0x00c800ffeb002388 */ /* 0x000fe20000000c00 */
[----:B------:R-:W-:Y:S01]  /*2aa0*/  SHF.R.U32.HI R4, RZ, 0x3, R4 ;  /* 0x00000003ff047819 */ /* 0x000fe20000011604 */
[----:B------:R-:W-:-:S02]  /*2ab0*/  VIADD R223, R225, 0x4020 ;  /* 0x00004020e1df7836 */ /* 0x000fc40000000000 */
[----:B------:R-:W-:Y:S01]  /*2ac0*/  @P2 STS.128 [R235+0x10800], RZ ;  /* 0x010800ffeb002388 */ /* 0x000fe20000000c00 */
[----:B------:R-:W-:-:S03]  /*2ad0*/  LOP3.LUT R4, R9, R4, RZ, 0x3c, !PT ;  /* 0x0000000409047212 */ /* 0x000fc600078e3cff */
[----:B------:R-:W-:Y:S01]  /*2ae0*/  @!PT LDS RZ, [RZ] ;  /* 0x00000000fffff984 */ /* 0x000fe20000000800 */
[----:B------:R-:W-:Y:S01]  /*2af0*/  @!PT LDS RZ, [RZ] ;  /* 0x00000000fffff984 */ /* 0x000fe20000000800 */
[----:B------:R-:W-:Y:S01]  /*2b00*/  @!PT LDS RZ, [RZ] ;  /* 0x00000000fffff984 */ /* 0x000fe20000000800 */
[----:B------:R-:W-:Y:S02]  /*2b10*/  @!P2 LDGSTS.E.BYPASS.LTC128B.128 [R235+0xc800], desc[UR10][R10.64] ;  /* 0x0c8000000aebafae */ /* 0x000fe4000b901d4a */
[-C--:B------:R-:W-:Y:S01]  /*2b20*/  @!P4 MOV R12, R230.reuse ;  /* 0x000000e6000cc202 */ /* 0x080fe20000000f00 */
[----:B------:R-:W-:Y:S01]  /*2b30*/  @!P4 IMAD.MOV.U32 R13, RZ, RZ, R229 ;  /* 0x000000ffff0dc224 */ /* 0x000fe200078e00e5 */
[----:B------:R2:W-:Y:S01]  /*2b40*/  @!P2 LDGSTS.E.BYPASS.LTC128B.128 [R235+0x10800], desc[UR10][R10.64+0x80] ;  /* 0x108000800aebafae */ /* 0x0005e2000b901d4a */
[C---:B------:R-:W-:Y:S01]  /*2b50*/  @!P1 LEA R16, P2, R188.reuse, R230, 0x6 ;  /* 0x000000e6bc109211 */ /* 0x040fe200078430ff */
[C---:B------:R-:W-:Y:S02]  /*2b60*/  @!P4 IMAD R8, R189.reuse, 0xa0, RZ ;  /* 0x000000a0bd08c824 */ /* 0x040fe400078e02ff */
[----:B------:R-:W-:Y:S01]  /*2b70*/  @P1 STS.128 [R235+0xd000], RZ ;  /* 0x00d000ffeb001388 */ /* 0x000fe20000000c00 */
[C---:B------:R-:W-:Y:S01]  /*2b80*/  @!P1 LEA.HI.X R17, R188.reuse, R229, R189, 0x6, P2 ;  /* 0x000000e5bc119211 */ /* 0x040fe200010f34bd */
[----:B------:R-:W-:Y:S01]  /*2b90*/  @!P4 IMAD.WIDE.U32 R20, R188, 0xa0, R12 ;  /* 0x000000a0bc14c825 */ /* 0x000fe200078e000c */
[----:B------:R-:W-:Y:S01]  /*2ba0*/  ISETP.GE.AND P2, PT, R14, R7, PT ;  /* 0x000000070e00720c */ /* 0x000fe20003f46270 */
[----:B------:R-:W-:Y:S02]  /*2bb0*/  @P1 STS.128 [R235+0x11000], RZ ;  /* 0x011000ffeb001388 */ /* 0x000fe40000000c00 */
[----:B------:R-:W-:-:S02]  /*2bc0*/  @!P6 IMAD R7, R189, 0x60, RZ ;  /* 0x00000060bd07e824 */ /* 0x000fc400078e02ff */
[----:B-1----:R-:W-:Y:S01]  /*2bd0*/  @!P3 IMAD.MOV.U32 R231, RZ, RZ, R229 ;  /* 0x000000ffffe7b224 */ /* 0x002fe200078e00e5 */
[----:B------:R-:W-:Y:S01]  /*2be0*/  @!PT LDS RZ, [RZ] ;  /* 0x00000000fffff984 */ /* 0x000fe20000000800 */
[----:B------:R-:W-:Y:S01]  /*2bf0*/  @!PT LDS RZ, [RZ] ;  /* 0x00000000fffff984 */ /* 0x000fe20000000800 */
[----:B------:R-:W-:Y:S01]  /*2c00*/  @!PT LDS RZ, [RZ] ;  /* 0x00000000fffff984 */ /* 0x000fe20000000800 */
[----:B------:R-:W-:Y:S01]  /*2c10*/  @!P1 LDGSTS.E.BYPASS.LTC128B.128 [R235+0xd000], desc[UR10][R16.64] ;  /* 0x0d00000010eb9fae */ /* 0x000fe2000b901d4a */
[----:B------:R-:W-:Y:S02]  /*2c20*/  @!P3 IMAD R14, R189, 0xc0, RZ ;  /* 0x000000c0bd0eb824 */ /* 0x000fe400078e02ff */
[C---:B------:R-:W-:Y:S01]  /*2c30*/  @!P3 IMAD.WIDE.U32 R18, R188.reuse, 0xc0, R230 ;  /* 0x000000c0bc12b825 */ /* 0x040fe200078e00e6 */
[----:B------:R-:W-:Y:S03]  /*2c40*/  @!P1 LDGSTS.E.BYPASS.LTC128B.128 [R235+0x11000], desc[UR10][R16.64+0x80] ;  /* 0x1100008010eb9fae */ /* 0x000fe6000b901d4a */
[----:B------:R-:W-:Y:S01]  /*2c50*/  @!P3 IMAD.IADD R15, R19, 0x1, R14 ;  /* 0x00000001130fb824 */ /* 0x000fe200078e020e */
[----:B------:R-:W-:Y:S01]  /*2c60*/  @P6 STS.128 [R235+0xd800], RZ ;  /* 0x00d800ffeb006388 */ /* 0x000fe20000000c00 */
[----:B------:R-:W-:Y:S01]  /*2c70*/  @!P3 IMAD.MOV.U32 R14, RZ, RZ, R18 ;  /* 0x000000ffff0eb224 */ /* 0x000fe200078e0012 */
[C---:B------:R-:W-:Y:S01]  /*2c80*/  @!P5 LEA R18, P1, R188.reuse, R230, 0x7 ;  /* 0x000000e6bc12d211 */ /* 0x040fe200078238ff */
[----:B------:R-:W-:Y:S01]  /*2c90*/  @!P2 IMAD.MOV.U32 R231, RZ, RZ, R229 ;  /* 0x000000ffffe7a224 */ /* 0x000fe200078e00e5 */
[----:B------:R-:W-:Y:S01]  /*2ca0*/  @P6 STS.128 [R235+0x11800], RZ ;  /* 0x011800ffeb006388 */ /* 0x000fe20000000c00 */
[----:B------:R-:W-:Y:S01]  /*2cb0*/  @!P4 IMAD.IADD R9, R21, 0x1, R8 ;  /* 0x000000011509c824 */ /* 0x000fe200078e0208 */
[----:B------:R-:W-:Y:S01]  /*2cc0*/  @!P5 LEA.HI.X R19, R188, R229, R189, 0x7, P1 ;  /* 0x000000e5bc13d211 */ /* 0x000fe200008f3cbd */
[----:B--2---:R-:W-:-:S02]  /*2cd0*/  @!P6 IMAD.MOV.U32 R10, RZ, RZ, R230 ;  /* 0x000000ffff0ae224 */ /* 0x004fc400078e00e6 */
[----:B------:R-:W-:Y:S02]  /*2ce0*/  @!P6 IMAD.MOV.U32 R11, RZ, RZ, R229 ;  /* 0x000000ffff0be224 */ /* 0x000fe400078e00e5 */
[----:B------:R-:W-:Y:S02]  /*2cf0*/  @!P4 IMAD.MOV.U32 R8, RZ, RZ, R20 ;  /* 0x000000ffff08c224 */ /* 0x000fe400078e0014 */
[----:B------:R-:W-:-:S04]  /*2d00*/  @!P6 IMAD.WIDE.U32 R10, R188, 0x60, R10 ;  /* 0x00000060bc0ae825 */ /* 0x000fc800078e000a */
[----:B------:R-:W-:Y:S01]  /*2d10*/  @!P6 IMAD.IADD R11, R11, 0x1, R7 ;  /* 0x000000010b0be824 */ /* 0x000fe200078e0207 */
[----:B------:R-:W-:Y:S01]  /*2d20*/  SHF.L.U32 R7, R5, 0x6, RZ ;  /* 0x0000000605077819 */ /* 0x000fe200000006ff */
[----:B------:R-:W-:Y:S02]  /*2d30*/  @!P2 IMAD R12, R189, 0xe0, RZ ;  /* 0x000000e0bd0ca824 */ /* 0x000fe400078e02ff */
[----:B------:R-:W-:Y:S01]  /*2d40*/  @!P2 IMAD.WIDE.U32 R22, R188, 0xe0, R230 ;  /* 0x000000e0bc16a825 */ /* 0x000fe200078e00e6 */
[----:B------:R-:W-:Y:S01]  /*2d50*/  LOP3.LUT R7, R7, 0xfffffe00, RZ, 0xc0, !PT ;  /* 0xfffffe0007077812 */ /* 0x000fe200078ec0ff */
[----:B------:R-:W-:Y:S01]  /*2d60*/  @!PT LDS RZ, [RZ] ;  /* 0x00000000fffff984 */ /* 0x000fe20000000800 */
[----:B------:R-:W-:Y:S01]  /*2d70*/  @!PT LDS RZ, [RZ] ;  /* 0x00000000fffff984 */ /* 0x000fe20000000800 */
[----:B------:R-:W-:Y:S01]  /*2d80*/  @!PT LDS RZ, [RZ] ;  /* 0x00000000fffff984 */ /* 0x000fe20000000800 */
[----:B------:R-:W-:Y:S02]  /*2d90*/  @!P6 LDGSTS.E.BYPASS.LTC128B.128 [R235+0xd800], desc[UR10][R10.64] ;  /* 0x0d8000000aebefae */ /* 0x000fe4000b901d4a */
[----:B------:R-:W-:Y:S02]  /*2da0*/  @!P2 IMAD.IADD R13, R23, 0x1, R12 ;  /* 0x00000001170da824 */ /* 0x000fe400078e020c */
[----:B------:R-:W-:Y:S01]  /*2db0*/  IMAD R5, R122, 0x400, R7 ;  /* 0x000004007a057824 */ /* 0x000fe200078e0207 */
[----:B------:R-:W-:Y:S01]  /*2dc0*/  @!P6 LDGSTS.E.BYPASS.LTC128B.128 [R235+0x11800], desc[UR10][R10.64+0x80] ;  /* 0x118000800aebefae */ /* 0x000fe2000b901d4a */
[----:B------:R-:W-:-:S02]  /*2dd0*/  @!P2 IMAD.MOV.U32 R12, RZ, RZ, R22 ;  /* 0x000000ffff0ca224 */ /* 0x000fc400078e0016 */
[C---:B------:R-:W-:Y:S01]  /*2de0*/  IMAD.IADD R226, R4.reuse, 0x1, R5 ;  /* 0x0000000104e27824 */ /* 0x040fe200078e0205 */
[----:B------:R-:W-:Y:S01]  /*2df0*/  @P5 STS.128 [R235+0xe000], RZ ;  /* 0x00e000ffeb005388 */ /* 0x000fe20000000c00 */
[----:B------:R-:W-:Y:S01]  /*2e00*/  IMAD.MOV.U32 R5, RZ, RZ, 0x10 ;  /* 0x00000010ff057424 */ /* 0x000fe200078e00ff */
[----:B------:R-:W-:Y:S01]  /*2e10*/  LOP3.LUT R4, R4, R7, RZ, 0xfc, !PT ;  /* 0x0000000704047212 */ /* 0x000fe200078efcff */
[----:B------:R-:W-:Y:S01]  /*2e20*/  IMAD R122, R122, 0x10, R123 ;  /* 0x000000107a7a7824 */ /* 0x000fe200078e027b */
[----:B------:R-:W-:Y:S01]  /*2e30*/  @P5 STS.128 [R235+0x12000], RZ ;  /* 0x012000ffeb005388 */ /* 0x000fe20000000c00 */
[----:B------:R-:W-:-:S03]  /*2e40*/  LEA R226, R226, UR4, 0x1 ;  /* 0x00000004e2e27c11 */ /* 0x000fc6000f8e08ff */
        /* <DEDUP_REMOVED lines=58> */
[----:B------:R-:W2:Y:S04]  /*31f0*/  LDSM.16.M88.4 R28, [R223+0x1800] ;  /* 0x00180000df1c783b */ /* 0x000ea80000000200 */
[----:B------:R-:W2:Y:S01]  /*3200*/  LDSM.16.M88.4 R116, [R223] ;  /* 0x00000000df74783b */ /* 0x000ea20000000200 */
[C---:B----4-:R-:W-:Y:S03]  /*3210*/  HMMA.16816.F32 R72, R24.reuse, R68, RZ ;  /* 0x000000441848723c */ /* 0x050fe600000018ff */
[----:B------:R-:W4:Y:S03]  /*3220*/  LDSM.16.M88.4 R112, [R223+0x800] ;  /* 0x00080000df70783b */ /* 0x000f260000000200 */
[C---:B------:R-:W-:Y:S01]  /*3230*/  HMMA.16816.F32 R68, R24.reuse, R70, RZ ;  /* 0x000000461844723c */ /* 0x040fe200000018ff */
[----:B------:R-:W-:Y:S04]  /*3240*/  LDSM.16.M88.4 R108, [R223+0x1000] ;  /* 0x00100000df6c783b */ /* 0x000fe80000000200 */
[----:B------:R-:W-:Y:S01]  /*3250*/  LDSM.16.M88.4 R104, [R223+0x2000] ;  /* 0x00200000df68783b */ /* 0x000fe20000000200 */
[C---:B---3--:R-:W-:Y:S03]  /*3260*/  HMMA.16816.F32 R32, R24.reuse, R52, RZ ;  /* 0x000000341820723c */ /* 0x048fe600000018ff */
[----:B------:R-:W-:Y:S03]  /*3270*/  LDSM.16.M88.4 R100, [R223+0x2800] ;  /* 0x00280000df64783b */ /* 0x000fe60000000200 */
[C---:B-1----:R-:W-:Y:S01]  /*3280*/  HMMA.16816.F32 R20, R24.reuse, R16, RZ ;  /* 0x000000101814723c */ /* 0x042fe200000018ff */
[----:B------:R-:W-:Y:S01]  /*3290*/  IMAD.MOV.U32 R52, RZ, RZ, 0x20 ;  /* 0x00000020ff347424 */ /* 0x000fe200078e00ff */
[----:B------:R-:W-:Y:S04]  /*32a0*/  LDSM.16.M88.4 R96, [R223+0x3000] ;  /* 0x00300000df60783b */ /* 0x000fe80000000200 */
[C---:B------:R-:W-:Y:S01]  /*32b0*/  SEL R3, R52.reuse, 0xffffffe0, !P2 ;  /* 0xffffffe034037807 */ /* 0x040fe20005000000 */
[C---:B------:R-:W-:Y:S01]  /*32c0*/  HMMA.16816.F32 R16, R24.reuse, R18, RZ ;  /* 0x000000121810723c */ /* 0x040fe200000018ff */
[----:B------:R-:W-:Y:S01]  /*32d0*/  SEL R0, R52, 0xffffffe0, !P1 ;  /* 0xffffffe034007807 */ /* 0x000fe20004800000 */
[----:B------:R-:W-:Y:S01]  /*32e0*/  LDSM.16.M88.4 R92, [R223+0x3800] ;  /* 0x00380000df5c783b */ /* 0x000fe20000000200 */
[C---:B------:R-:W-:Y:S01]  /*32f0*/  LEA R221, R3.reuse, R224, 0x1 ;  /* 0x000000e003dd7211 */ /* 0x040fe200078e08ff */
[----:B------:R-:W-:Y:S01]  /*3300*/  IMAD R222, R3, 0x2, R226 ;  /* 0x0000000203de7824 */ /* 0x000fe200078e02e2 */
[----:B------:R-:W-:Y:S01]  /*3310*/  ISETP.GT.AND P2, PT, R233, R228, PT ;  /* 0x000000e4e900720c */ /* 0x000fe20003f44270 */
[C---:B------:R-:W-:Y:S01]  /*3320*/  IMAD R219, R0.reuse, 0x2, R225 ;  /* 0x0000000200db7824 */ /* 0x040fe200078e02e1 */
[----:B--2---:R-:W-:Y:S01]  /*3330*/  HMMA.16816.F32 R12, R24, R8, RZ ;  /* 0x00000008180c723c */ /* 0x004fe200000018ff */
[----:B------:R-:W-:Y:S01]  /*3340*/  IMAD R208, R0, 0x2, R223 ;  /* 0x0000000200d07824 */ /* 0x000fe200078e02df */
[----:B------:R-:W-:Y:S01]  /*3350*/  LDSM.16.M88.4 R84, [R222] ;  /* 0x00000000de54783b */ /* 0x000fe20000000200 */
[----:B------:R-:W-:-:S03]  /*3360*/  IMAD.IADD R0, R6, 0x1, -R125 ;  /* 0x0000000106007824 */ /* 0x000fc600078e0a7d */
[C---:B------:R-:W-:Y:S01]  /*3370*/  HMMA.16816.F32 R8, R24.reuse, R10, RZ ;  /* 0x0000000a1808723c */ /* 0x040fe200000018ff */
[----:B------:R-:W0:Y:S04]  /*3380*/  LDGDEPBAR ;  /* 0x00000000000079af */ /* 0x000e280000000000 */
[----:B------:R-:W1:Y:S01]  /*3390*/  @!P2 LDC.64 R186, c[0x0][0x218] ;  /* 0x00008600ffbaab82 */ /* 0x000e620000000a00 */
[C---:B------:R-:W-:Y:S06]  /*33a0*/  HMMA.16816.F32 R80, R24.reuse, R76, RZ ;  /* 0x0000004c1850723c */ /* 0x040fec00000018ff */
[C---:B------:R-:W-:Y:S06]  /*33b0*/  HMMA.16816.F32 R64, R24.reuse, R60, RZ ;  /* 0x0000003c1840723c */ /* 0x040fec00000018ff */
        /* <DEDUP_REMOVED lines=10> */
[C---:B------:R-:W-:Y:S06]  /*3460*/  HMMA.16816.F32 R72, R88.reuse, R28, R72 ;  /* 0x0000001c5848723c */ /* 0x040fec0000001848 */
[C---:B------:R-:W-:Y:S01]  /*3470*/  HMMA.16816.F32 R68, R88.reuse, R30, R68 ;  /* 0x0000001e5844723c */ /* 0x040fe20000001844 */
[----:B------:R-:W2:Y:S05]  /*3480*/  LDSM.16.M88.4 R28, [R219+0x4800] ;  /* 0x00480000db1c783b */ /* 0x000eaa0000000200 */
[C---:B------:R-:W-:Y:S06]  /*3490*/  HMMA.16816.F32 R20, R88.reuse, R116, R20 ;  /* 0x000000745814723c */ /* 0x040fec0000001814 */
[C---:B------:R-:W-:Y:S01]  /*34a0*/  HMMA.16816.F32 R16, R88.reuse, R118, R16 ;  /* 0x000000765810723c */ /* 0x040fe20000001810 */
[----:B------:R-:W-:Y:S05]  /*34b0*/  LDSM.16.M88.4 R116, [R208+0x800] ;  /* 0x00080000d074783b */ /* 0x000fea0000000200 */
[C---:B----4-:R-:W-:Y:S06]  /*34c0*/  HMMA.16816.F32 R12, R88.reuse, R112, R12 ;  /* 0x00000070580c723c */ /* 0x050fec000000180c */
        /* <DEDUP_REMOVED lines=20> */
[----:B------:R-:W-:Y:S01]  /*3610*/  LDSM.16.M88.4 R88, [R221] ;  /* 0x00000000dd58783b */ /* 0x000fe20000000200 */
[C---:B--2---:R-:W-:Y:S06]  /*3620*/  HMMA.16816.F32 R12, R84.reuse, R28, R12 ;  /* 0x0000001c540c723c */ /* 0x044fec000000180c */
[C---:B------:R-:W-:Y:S01]  /*3630*/  HMMA.16816.F32 R8, R84.reuse, R30, R8 ;  /* 0x0000001e5408723c */ /* 0x040fe20000001808 */
[----:B------:R-:W2:Y:S05]  /*3640*/  LDSM.16.M88.4 R28, [R208] ;  /* 0x00000000d01c783b */ /* 0x000eaa0000000200 */
        /* <DEDUP_REMOVED lines=14> */
[----:B------:R-:W3:Y:S05]  /*3730*/  LDSM.16.M88.4 R92, [R208+0x2000] ;  /* 0x00200000d05c783b */ /* 0x000eea0000000200 */
[C---:B------:R-:W-:Y:S06]  /*3740*/  HMMA.16816.F32 R32, R84.reuse, R96, R32 ;  /* 0x000000605420723c */ /* 0x040fec0000001820 */
[----:B------:R-:W-:Y:S01]  /*3750*/  HMMA.16816.F32 R24, R84, R98, R24 ;  /* 0x000000625418723c */ /* 0x000fe20000001818 */
[----:B------:R-:W-:Y:S04]  /*3760*/  LDSM.16.M88.4 R84, [R226+0x2000] ;  /* 0x00200000e254783b */ /* 0x000fe80000000200 */
        /* <DEDUP_REMOVED lines=13> */
[C---:B--2---:R-:W-:Y:S06]  /*3840*/  HMMA.16816.F32 R20, R84.reuse, R28, R20 ;  /* 0x0000001c5414723c */ /* 0x044fec0000001814 */
[----:B------:R-:W-:Y:S01]  /*3850*/  HMMA.16816.F32 R16, R84, R30, R16 ;  /* 0x0000001e5410723c */ /* 0x000fe20000001810 */
[----:B------:R-:W2:Y:S05]  /*3860*/  LDSM.16.M88.4 R28, [R225+0xb000] ;  /* 0x00b00000e11c783b */ /* 0x000eaa0000000200 */
[C---:B------:R-:W-:Y:S06]  /*3870*/  HMMA.16816.F32 R12, R88.reuse, R116, R12 ;  /* 0x00000074580c723c */ /* 0x040fec000000180c */
[C---:B------:R-:W-:Y:S06]  /*3880*/  HMMA.16816.F32 R8, R88.reuse, R118, R8 ;  /* 0x000000765808723c */ /* 0x040fec0000001808 */
        /* <DEDUP_REMOVED lines=41> */
[C---:B--2---:R-:W-:Y:S06]  /*3b20*/  HMMA.16816.F32 R72, R100.reuse, R28, R72 ;  /* 0x0000001c6448723c */ /* 0x044fec0000001848 */
[C---:B------:R-:W-:Y:S01]  /*3b30*/  HMMA.16816.F32 R68, R100.reuse, R30, R68 ;  /* 0x0000001e6444723c */ /* 0x040fe20000001844 */
[----:B------:R-:W2:Y:S05]  /*3b40*/  LDSM.16.M88.4 R28, [R219+0x9000] ;  /* 0x00900000db1c783b */ /* 0x000eaa0000000200 */
[C---:B----4-:R-:W-:Y:S06]  /*3b50*/  HMMA.16816.F32 R56, R100.reuse, R84, R56 ;  /* 0x000000546438723c */ /* 0x050fec0000001838 */
        /* <DEDUP_REMOVED lines=26> */
[C---:B-1----:R-:W-:Y:S06]  /*3d00*/  HMMA.16816.F32 R44, R104.reuse, R52, R44 ;  /* 0x00000034682c723c */ /* 0x042fec000000182c */
[C---:B------:R-:W-:Y:S01]  /*3d10*/  HMMA.16816.F32 R40, R104.reuse, R54, R40 ;  /* 0x000000366828723c */ /* 0x040fe20000001828 */
[----:B------:R-:W1:Y:S05]  /*3d20*/  LDSM.16.M88.4 R52, [R208+0x6800] ;  /* 0x00680000d034783b */ /* 0x000e6a0000000200 */
[C---:B----4-:R-:W-:Y:S06]  /*3d30*/  HMMA.16816.F32 R64, R104.reuse, R88, R64 ;  /* 0x000000586840723c */ /* 0x050fec0000001840 */
[----:B------:R-:W-:Y:S01]  /*3d40*/  HMMA.16816.F32 R60, R104, R90, R60 ;  /* 0x0000005a683c723c */ /* 0x000fe2000000183c */
[----:B------:R-:W4:Y:S05]  /*3d50*/  LDSM.16.M88.4 R88, [R208+0x5800] ;  /* 0x00580000d058783b */ /* 0x000f2a0000000200 */
        /* <DEDUP_REMOVED lines=10> */
[----:B-1----:R-:W-:Y:S01]  /*3e00*/  HMMA.16816.F32 R56, R28, R52, R56 ;  /* 0x000000341c38723c */ /* 0x002fe20000001838 */
[----:B------:R-:W-:-:S04]  /*3e10*/  SHF.R.S32.HI R85, RZ, 0x1f, R0 ;  /* 0x0000001fff557819 */ /* 0x000fc80000011400 */
[----:B------:R-:W-:Y:S01]  /*3e20*/  LEA.HI R85, R85, R0, RZ, 0x2 ;  /* 0x0000000055557211 */ /* 0x000fe200078f10ff */
[----:B------:R-:W-:Y:S03]  /*3e30*/  HMMA.16816.F32 R20, R28, R100, R20 ;  /* 0x000000641c14723c */ /* 0x000fe60000001814 */
[----:B------:R-:W-:-:S03]  /*3e40*/  SHF.R.S32.HI R85, RZ, 0x2, R85 ;  /* 0x00000002ff557819 */ /* 0x000fc60000011455 */
[----:B------:R-:W-:Y:S01]  /*3e50*/  HMMA.16816.F32 R16, R28, R102, R16 ;  /* 0x000000661c10723c */ /* 0x000fe20000001810 */
[----:B------:R-:W-:-:S04]  /*3e60*/  IADD3 R122, R122, 0x1, R85 ;  /* 0x000000017a7a7810 */ /* 0x000fc80007ffe055 */
[----:B------:R-:W-:Y:S01]  /*3e70*/  IADD3 R53, R121, R122, -R124 ;  /* 0x0000007a79357210 */ /* 0x000fe20007ffe87c */
[C---:B----4-:R-:W-:Y:S04]  /*3e80*/  HMMA.16816.F32 R72, R28.reuse, R88, R72 ;  /* 0x000000581c48723c */ /* 0x050fe80000001848 */
[----:B------:R-:W-:Y:S02]  /*3e90*/  IMAD.IADD R120, R53, 0x1, R120 ;  /* 0x0000000135787824 */ /* 0x000fe400078e0278 */
[----:B------:R-:W-:Y:S03]  /*3ea0*/  HMMA.16816.F32 R68, R28, R90, R68 ;  /* 0x0000005a1c44723c */ /* 0x000fe60000001844 */
[----:B------:R-:W-:-:S02]  /*3eb0*/  VIMNMX R193, R120, R121, PT ;  /* 0x0000007978c17248 */ /* 0x000fc40003fe0100 */
[----:B------:R-:W-:Y:S01]  /*3ec0*/  VIADDMNMX R192, R120, 0x8, R121, PT ;  /* 0x0000000878c07846 */ /* 0x000fe20003800179 */
[C---:B------:R-:W-:Y:S06]  /*3ed0*/  HMMA.16816.F32 R60, R28.reuse, R86, R60 ;  /* 0x000000561c3c723c */ /* 0x040fec000000183c */
        /* <DEDUP_REMOVED lines=69> */
.L_x_3554:
[----:B------:R-:W-:-:S04]  /*4330*/  LEA R6, -R184, RZ, 0x7 ;  /* 0x000000ffb8067211 */ /* 0x000fc800078e39ff */
[----:B------:R-:W-:-:S07]  /*4340*/  SHF.R.S32.HI R0, RZ, 0x1f, R6 ;  /* 0x0000001fff007819 */ /* 0x000fce0000011406 */
.L_x_3555:
        /* <DEDUP_REMOVED lines=41> */
.L_x_3553:
        /* <DEDUP_REMOVED lines=232> */
[----:B------:R-:W1:Y:S01]  /*5460*/  SHFL.BFLY PT, R24, R9, 0x2, 0x1f ;  /* 0x0c401f0009187f89 */ /* 0x000e6200000e0000 */
[----:B------:R-:W-:Y:S02]  /*5470*/  ISETP.GT.AND P4, PT, R233, R228, PT ;  /* 0x000000e4e900720c */ /* 0x000fe40003f84270 */
        /* <DEDUP_REMOVED lines=27> */
[----:B------:R-:W-:Y:S01]  /*5630*/  FFMA.FTZ R52, R8, UR6, -R133 ;  /* 0x0000000608347c23 */ /* 0x000fe20008010885 */
[----:B------:R-:W3:Y:S01]  /*5640*/  MUFU.EX2 R66, R66 ;  /* 0x0000004200427308 */ /* 0x000ee20000000800 */
[----:B------:R-:W4:Y:S01]  /*5650*/  LDSM.16.MT88.4 R8, [R218+0xc800] ;  /* 0x00c80000da08783b */ /* 0x000f220000004200 */
[----:B------:R-:W-:Y:S01]  /*5660*/  FFMA.FTZ R58, R16, UR6, -R67 ;  /* 0x00000006103a7c23 */ /* 0x000fe20008010843 */
[--C-:B------:R-:W-:Y:S01]  /*5670*/  FFMA.FTZ R56, R30, UR6, -R133.reuse ;  /* 0x000000061e387c23 */ /* 0x100fe20008010885 */
[----:B------:R-:W-:Y:S01]  /*5680*/  FFMA.FTZ R57, R28, UR6, -R133 ;  /* 0x000000061c397c23 */ /* 0x000fe20008010885 */
[----:B------:R-:W5:Y:S01]  /*5690*/  LDSM.16.MT88.4 R16, [R217+0xc800] ;  /* 0x00c80000d910783b */ /* 0x000f620000004200 */
        /* <DEDUP_REMOVED lines=11> */
[----:B---3--:R-:W-:Y:S01]  /*5750*/  F2FP.F16.F32.PACK_AB R116, R65, R66 ;  /* 0x000000424174723e */ /* 0x008fe200000000ff */
        /* <DEDUP_REMOVED lines=31> */
[----:B---3--:R-:W-:Y:S01]  /*5950*/  F2FP.F16.F32.PACK_AB R117, R64, R61 ;  /* 0x0000003d4075723e */ /* 0x008fe200000000ff */
        /* <DEDUP_REMOVED lines=14> */
[----:B------:R-:W3:Y:S01]  /*5a40*/  MUFU.EX2 R57, R57 ;  /* 0x0000003900397308 */ /* 0x000ee20000000800 */
[----:B-1----:R-:W-:Y:S01]  /*5a50*/  F2FP.F16.F32.PACK_AB R119, R59, R62 ;  /* 0x0000003e3b77723e */ /* 0x002fe200000000ff */
[----:B------:R-:W-:Y:S01]  /*5a60*/  FFMA.FTZ R236, R132, UR6, -R67 ;  /* 0x0000000684ec7c23 */ /* 0x000fe20008010843 */
[----:B------:R-:W-:Y:S01]  /*5a70*/  FADD.FTZ R66, R66, R65 ;  /* 0x0000004142427221 */ /* 0x000fe20000010000 */
[----:B------:R-:W-:-:S03]  /*5a80*/  FADD.FTZ R61, R61, R64 ;  /* 0x000000403d3d7221 */ /* 0x000fc60000010000 */
        /* <DEDUP_REMOVED lines=8> */
[----:B---3--:R-:W-:Y:S02]  /*5b10*/  F2FP.F16.F32.PACK_AB R12, R57, R56 ;  /* 0x00000038390c723e */ /* 0x008fe400000000ff */
        /* <DEDUP_REMOVED lines=22> */
[C---:B----4-:R-:W-:Y:S01]  /*5c80*/  HMMA.16816.F32 R72, R12.reuse, R8, R72 ;  /* 0x000000080c48723c */ /* 0x050fe20000001848 */
        /* <DEDUP_REMOVED lines=189> */
[C---:B------:R-:W-:Y:S01]  /*6860*/  F2FP.F16.F32.PACK_AB R25, R159.reuse, R158 ;  /* 0x0000009e9f19723e */ /* 0x040fe200000000ff */
        /* <DEDUP_REMOVED lines=168> */
.L_x_3557:
[----:B------:R-:W-:-:S04]  /*72f0*/  LEA R4, -R188, RZ, 0x7 ;  /* 0x000000ffbc047211 */ /* 0x000fc800078e39ff */
[----:B------:R-:W-:-:S07]  /*7300*/  SHF.R.S32.HI R3, RZ, 0x1f, R4 ;  /* 0x0000001fff037819 */ /* 0x000fce0000011404 */
.L_x_3558:
[----:B------:R-:W-:Y:S01]  /*7310*/  LEA R230, P2, R4, R230, 0x1 ;  /* 0x000000e604e67211 */ /* 0x000fe200078408ff */
[----:B------:R-:W-:Y:S01]  /*7320*/  IMAD.SHL.U32 R5, R188, 0x20, RZ ;  /* 0x00000020bc057824 */ /* 0x000fe200078e00ff */
[C---:B------:R-:W-:Y:S02]  /*7330*/  IADD3 R38, P1, R4.reuse, R38, RZ ;  /* 0x0000002604267210 */ /* 0x040fe40007f3e0ff */
[----:B------:R-:W-:Y:S02]  /*7340*/  LEA.HI.X R229, R4, R229, R3, 0x1, P2 ;  /* 0x000000e504e57211 */ /* 0x000fe400010f0c03 */
[----:B------:R-:W-:Y:S01]  /*7350*/  IADD3 R6, P2, R5, R230, RZ ;  /* 0x000000e605067210 */ /* 0x000fe20007f5e0ff */
[----:B------:R-:W-:Y:S01]  /*7360*/  IMAD.X R3, R3, 0x1, R36, P1 ;  /* 0x0000000103037824 */ /* 0x000fe200008e0624 */
[----:B------:R-:W-:Y:S01]  /*7370*/  SHF.L.U64.HI R4, R188, 0x5, R189 ;  /* 0x00000005bc047819 */ /* 0x000fe200000102bd */
[----:B------:R-:W-:Y:S01]  /*7380*/  IMAD.MOV.U32 R231, RZ, RZ, R229 ;  /* 0x000000ffffe77224 */ /* 0x000fe200078e00e5 */
[----:B------:R-:W-:-:S02]  /*7390*/  IADD3 R8, P1, R6, R5, RZ ;  /* 0x0000000506087210 */ /* 0x000fc40007f3e0ff */
[----:B------:R-:W-:Y:S01]  /*73a0*/  LEA R10, P3, R38, UR8, 0x1 ;  /* 0x00000008260a7c11 */ /* 0x000fe2000f8608ff */
[----:B------:R-:W-:Y:S01]  /*73b0*/  IMAD.X R7, R4, 0x1, R229, P2 ;  /* 0x0000000104077824 */ /* 0x000fe200010e06e5 */
[-C--:B------:R-:W-:Y:S01]  /*73c0*/  IADD3 R14, P2, R8, R5.reuse, RZ ;  /* 0x00000005080e7210 */ /* 0x080fe20007f5e0ff */
[----:B------:R-:W-:Y:S01]  /*73d0*/  @!PT LDS RZ, [RZ] ;  /* 0x00000000fffff984 */ /* 0x000fe20000000800 */
[----:B------:R-:W-:Y:S01]  /*73e0*/  @!PT LDS RZ, [RZ] ;  /* 0x00000000fffff984 */ /* 0x000fe20000000800 */
[----:B------:R-:W-:Y:S01]  /*73f0*/  @!PT LDS RZ, [RZ] ;  /* 0x00000000fffff984 */ /* 0x000fe20000000800 */
[----:B------:R-:W-:Y:S01]  /*7400*/  LDGSTS.E.BYPASS.LTC128B.128 [R235+0xc000], desc[UR10][R230.64] ;  /* 0x0c000000e6eb7fae */ /* 0x000fe2000b901d4a */
        /* <DEDUP_REMOVED lines=13> */
[----:B------:R-:W-:-:S02]  /*74e0*/  IMAD.X R21, R17, 0x1, R4, P1 ;  /* 0x0000000111157824 */ /* 0x000fc400008e0604 */
[----:B------:R-:W-:Y:S02]  /*74f0*/  LDGSTS.E.BYPASS.LTC128B.128 [R235+0xd000], desc[UR10][R8.64] ;  /* 0x0d00000008eb7fae */ /* 0x000fe4000b901d4a */
[----:B------:R-:W-:Y:S02]  /*7500*/  IMAD.X R23, R21, 0x1, R4, P2 ;  /* 0x0000000115177824 */ /* 0x000fe400010e0604 */
[----:B------:R-:W-:Y:S04]  /*7510*/  LDGSTS.E.BYPASS.LTC128B.128 [R235+0x11000], desc[UR10][R8.64+0x80] ;  /* 0x1100008008eb7fae */ /* 0x000fe8000b901d4a */
[----:B------:R-:W-:Y:S04]  /*7520*/  LDGSTS.E.BYPASS.LTC128B.128 [R235+0xd800], desc[UR10][R14.64] ;  /* 0x0d8000000eeb7fae */ /* 0x000fe8000b901d4a */
[----:B------:R-:W-:Y:S04]  /*7530*/  LDGSTS.E.BYPASS.LTC128B.128 [R235+0x11800], desc[UR10][R14.64+0x80] ;  /* 0x118000800eeb7fae */ /* 0x000fe8000b901d4a */
[----:B------:R-:W-:Y:S01]  /*7540*/  LDGSTS.E.BYPASS.LTC128B.128 [R235+0xe000], desc[UR10][R12.64] ;  /* 0x0e0000000ceb7fae */ /* 0x000fe2000b901d4a */
[----:B-1----:R-:W-:-:S03]  /*7550*/  IMAD.SHL.U32 R3, R3, 0x2, RZ ;  /* 0x0000000203037824 */ /* 0x002fc600078e00ff */
        /* <DEDUP_REMOVED lines=11> */
[----:B------:R-:W2:Y:S04]  /*7610*/  LDSM.16.M88.4 R40, [R225+0x5800] ;  /* 0x00580000e128783b */ /* 0x000ea80000000200 */
[----:B------:R-:W2:Y:S04]  /*7620*/  LDSM.16.M88.4 R32, [R225+0x6000] ;  /* 0x00600000e120783b */ /* 0x000ea80000000200 */
[----:B------:R-:W2:Y:S04]  /*7630*/  LDSM.16.M88.4 R24, [R225+0x6800] ;  /* 0x00680000e118783b */ /* 0x000ea80000000200 */
[----:B-1----:R-:W1:Y:S04]  /*7640*/  LDSM.16.M88.4 R16, [R225+0x7000] ;  /* 0x00700000e110783b */ /* 0x002e680000000200 */
        /* <DEDUP_REMOVED lines=10> */
[----:B------:R-:W4:Y:S01]  /*76f0*/  LDSM.16.M88.4 R160, [R211] ;  /* 0x00000000d3a0783b */ /* 0x000f220000000200 */
[C---:B-----5:R-:W-:Y:S03]  /*7700*/  HMMA.16816.F32 R52, R172.reuse, R48, RZ ;  /* 0x00000030ac34723c */ /* 0x060fe600000018ff */
[----:B------:R-:W5:Y:S03]  /*7710*/  LDSM.16.M88.4 R140, [R210] ;  /* 0x00000000d28c783b */ /* 0x000f660000000200 */
[C---:B--2---:R-:W-:Y:S01]  /*7720*/  HMMA.16816.F32 R44, R172.reuse, R40, RZ ;  /* 0x00000028ac2c723c */ /* 0x044fe200000018ff */
[----:B------:R-:W2:Y:S04]  /*7730*/  LDSM.16.M88.4 R156, [R209] ;  /* 0x00000000d19c783b */ /* 0x000ea80000000200 */
[----:B------:R-:W-:Y:S01]  /*7740*/  LDSM.16.M88.4 R152, [R219+0x4800] ;  /* 0x00480000db98783b */ /* 0x000fe20000000200 */
[C---:B------:R-:W-:Y:S03]  /*7750*/  HMMA.16816.F32 R36, R172.reuse, R32, RZ ;  /* 0x00000020ac24723c */ /* 0x040fe600000018ff */
[----:B------:R-:W-:Y:S03]  /*7760*/  LDSM.16.M88.4 R176, [R221] ;  /* 0x00000000ddb0783b */ /* 0x000fe60000000200 */
[C---:B------:R-:W-:Y:S01]  /*7770*/  HMMA.16816.F32 R28, R172.reuse, R24, RZ ;  /* 0x00000018ac1c723c */ /* 0x040fe200000018ff */
[----:B------:R-:W-:Y:S04]  /*7780*/  LDSM.16.M88.4 R180, [R208+0x3800] ;  /* 0x00380000d0b4783b */ /* 0x000fe80000000200 */
[----:B------:R-:W0:Y:S01]  /*7790*/  LDGDEPBAR ;  /* 0x00000000000079af */ /* 0x000e220000000000 */
[C---:B-1----:R-:W-:Y:S06]  /*77a0*/  HMMA.16816.F32 R20, R172.reuse, R16, RZ ;  /* 0x00000010ac14723c */ /* 0x042fec00000018ff */
        /* <DEDUP_REMOVED lines=11> */
[----:B------:R-:W1:Y:S05]  /*7860*/  LDSM.16.M88.4 R4, [R222] ;  /* 0x00000000de04783b */ /* 0x000e6a0000000200 */
        /* <DEDUP_REMOVED lines=21> */
[----:B------:R-:W-:Y:S01]  /*79c0*/  LDSM.16.M88.4 R156, [R219+0x7800] ;  /* 0x00780000db9c783b */ /* 0x000fe20000000200 */
[C---:B-1----:R-:W-:Y:S06]  /*79d0*/  HMMA.16816.F32 R132, R4.reuse, R8, R132 ;  /* 0x000000080484723c */ /* 0x042fec0000001884 */
[C---:B------:R-:W-:Y:S01]  /*79e0*/  HMMA.16816.F32 R64, R4.reuse, R10, R64 ;  /* 0x0000000a0440723c */ /* 0x040fe20000001840 */
[----:B------:R-:W1:Y:S05]  /*79f0*/  LDSM.16.M88.4 R8, [R219+0x7000] ;  /* 0x00700000db08783b */ /* 0x000e6a0000000200 */
[C---:B------:R-:W-:Y:S06]  /*7a00*/  HMMA.16816.F32 R60, R4.reuse, R152, R60 ;  /* 0x00000098043c723c */ /* 0x040fec000000183c */
[C---:B------:R-:W-:Y:S01]  /*7a10*/  HMMA.16816.F32 R56, R4.reuse, R154, R56 ;  /* 0x0000009a0438723c */ /* 0x040fe20000001838 */
[----:B------:R-:W4:Y:S05]  /*7a20*/  LDSM.16.M88.4 R152, [R208] ;  /* 0x00000000d098783b */ /* 0x000f2a0000000200 */
[C---:B---3--:R-:W-:Y:S06]  /*7a30*/  HMMA.16816.F32 R52, R4.reuse, R148, R52 ;  /* 0x000000940434723c */ /* 0x048fec0000001834 */
        /* <DEDUP_REMOVED lines=16> */
[----:B------:R-:W3:Y:S04]  /*7b40*/  LDSM.16.M88.4 R4, [R208+0x3000] ;  /* 0x00300000d004783b */ /* 0x000ee80000000200 */
[----:B------:R-:W5:Y:S01]  /*7b50*/  LDSM.16.M88.4 R156, [R225+0x9000] ;  /* 0x00900000e19c783b */ /* 0x000f620000000200 */
[C---:B----4-:R-:W-:Y:S06]  /*7b60*/  HMMA.16816.F32 R132, R176.reuse, R152, R132 ;  /* 0x00000098b084723c */ /* 0x050fec0000001884 */
[C---:B------:R-:W-:Y:S01]  /*7b70*/  HMMA.16816.F32 R64, R176.reuse, R154, R64 ;  /* 0x0000009ab040723c */ /* 0x040fe20000001840 */
[----:B------:R-:W-:Y:S05]  /*7b80*/  LDSM.16.M88.4 R152, [R225+0x9800] ;  /* 0x00980000e198783b */ /* 0x000fea0000000200 */
        /* <DEDUP_REMOVED lines=8> */
[----:B------:R-:W1:Y:S05]  /*7c10*/  LDSM.16.M88.4 R4, [R207] ;  /* 0x00000000cf04783b */ /* 0x000e6a0000000200 */
[C---:B------:R-:W-:Y:S06]  /*7c20*/  HMMA.16816.F32 R60, R176.reuse, R148, R60 ;  /* 0x00000094b03c723c */ /* 0x040fec000000183c */
        /* <DEDUP_REMOVED lines=8> */
[----:B------:R-:W-:Y:S01]  /*7cb0*/  HMMA.16816.F32 R40, R176, R142, R40 ;  /* 0x0000008eb028723c */ /* 0x000fe20000001828 */
[----:B------:R-:W4:Y:S05]  /*7cc0*/  LDSM.16.M88.4 R140, [R225+0xb000] ;  /* 0x00b00000e18c783b */ /* 0x000f2a0000000200 */
[C---:B------:R-:W-:Y:S06]  /*7cd0*/  HMMA.16816.F32 R132, R168.reuse, R164, R132 ;  /* 0x000000a4a884723c */ /* 0x040fec0000001884 */
[C---:B------:R-:W-:Y:S01]  /*7ce0*/  HMMA.16816.F32 R64, R168.reuse, R166, R64 ;  /* 0x000000a6a840723c */ /* 0x040fe20000001840 */
[----:B------:R-:W4:Y:S05]  /*7cf0*/  LDSM.16.M88.4 R164, [R206] ;  /* 0x00000000cea4783b */ /* 0x000f2a0000000200 */
[C---:B-----5:R-:W-:Y:S06]  /*7d00*/  HMMA.16816.F32 R52, R168.reuse, R156, R52 ;  /* 0x0000009ca834723c */ /* 0x060fec0000001834 */
[C---:B------:R-:W-:Y:S01]  /*7d10*/  HMMA.16816.F32 R48, R168.reuse, R158, R48 ;  /* 0x0000009ea830723c */ /* 0x040fe20000001830 */
[----:B------:R-:W5:Y:S05]  /*7d20*/  LDSM.16.M88.4 R156, [R204] ;  /* 0x00000000cc9c783b */ /* 0x000f6a0000000200 */
[C---:B------:R-:W-:Y:S06]  /*7d30*/  HMMA.16816.F32 R60, R168.reuse, R160, R60 ;  /* 0x000000a0a83c723c */ /* 0x040fec000000183c */
[C---:B------:R-:W-:Y:S01]  /*7d40*/  HMMA.16816.F32 R56, R168.reuse, R162, R56 ;  /* 0x000000a2a838723c */ /* 0x040fe20000001838 */
[----:B------:R-:W-:Y:S05]  /*7d50*/  LDSM.16.M88.4 R160, [R205] ;  /* 0x00000000cda0783b */ /* 0x000fea0000000200 */
[C---:B--2---:R-:W-:Y:S06]  /*7d60*/  HMMA.16816.F32 R12, R168.reuse, R136, R12 ;  /* 0x00000088a80c723c */ /* 0x044fec000000180c */
[----:B------:R-:W-:Y:S01]  /*7d70*/  HMMA.16816.F32 R172, R168, R138, R172 ;  /* 0x0000008aa8ac723c */ /* 0x000fe200000018ac */
[----:B------:R-:W2:Y:S05]  /*7d80*/  LDSM.16.M88.4 R136, [R202] ;  /* 0x00000000ca88783b */ /* 0x000eaa0000000200 */
[C---:B-1----:R-:W-:Y:S06]  /*7d90*/  HMMA.16816.F32 R132, R8.reuse, R4, R132 ;  /* 0x000000040884723c */ /* 0x042fec0000001884 */
[----:B------:R-:W-:Y:S01]  /*7da0*/  HMMA.16816.F32 R64, R8, R6, R64 ;  /* 0x000000060840723c */ /* 0x000fe20000001840 */
[----:B------:R-:W1:Y:S05]  /*7db0*/  LDSM.16.M88.4 R4, [R201] ;  /* 0x00000000c904783b */ /* 0x000e6a0000000200 */
[C---:B------:R-:W-:Y:S06]  /*7dc0*/  HMMA.16816.F32 R44, R168.reuse, R152, R44 ;  /* 0x00000098a82c723c */ /* 0x040fec000000182c */
[C---:B------:R-:W-:Y:S01]  /*7dd0*/  HMMA.16816.F32 R40, R168.reuse, R154, R40 ;  /* 0x0000009aa828723c */ /* 0x040fe20000001828 */
[----:B------:R-:W-:Y:S05]  /*7de0*/  LDSM.16.M88.4 R152, [R200] ;  /* 0x00000000c898783b */ /* 0x000fea0000000200 */
[C---:B---3--:R-:W-:Y:S06]  /*7df0*/  HMMA.16816.F32 R36, R168.reuse, R148, R36 ;  /* 0x00000094a824723c */ /* 0x048fec0000001824 */
[C---:B------:R-:W-:Y:S01]  /*7e00*/  HMMA.16816.F32 R32, R168.reuse, R150, R32 ;  /* 0x00000096a820723c */ /* 0x040fe20000001820 */
[----:B------:R-:W-:Y:S05]  /*7e10*/  LDSM.16.M88.4 R148, [R222+0x2000] ;  /* 0x00200000de94783b */ /* 0x000fea0000000200 */
[C---:B----4-:R-:W-:Y:S06]  /*7e20*/  HMMA.16816.F32 R28, R168.reuse, R144, R28 ;  /* 0x00000090a81c723c */ /* 0x050fec000000181c */
[C---:B------:R-:W-:Y:S01]  /*7e30*/  HMMA.16816.F32 R24, R168.reuse, R146, R24 ;  /* 0x00000092a818723c */ /* 0x040fe20000001818 */
[----:B------:R-:W3:Y:S05]  /*7e40*/  LDSM.16.M88.4 R144, [R219+0x8000] ;  /* 0x00800000db90783b */ /* 0x000eea0000000200 */
[----:B------:R-:W-:Y:S06]  /*7e50*/  HMMA.16816.F32 R20, R168, R140, R20 ;  /* 0x0000008ca814723c */ /* 0x000fec0000001814 */
[C---:B------:R-:W-:Y:S06]  /*7e60*/  HMMA.16816.F32 R60, R8.reuse, R164, R60 ;  /* 0x000000a4083c723c */ /* 0x040fec000000183c */
[----:B------:R-:W-:Y:S01]  /*7e70*/  HMMA.16816.F32 R56, R8, R166, R56 ;  /* 0x000000a60838723c */ /* 0x000fe20000001838 */
[----:B------:R-:W4:Y:S05]  /*7e80*/  LDSM.16.M88.4 R164, [R219+0x8800] ;  /* 0x00880000dba4783b */ /* 0x000f2a0000000200 */
[----:B------:R-:W-:Y:S01]  /*7e90*/  HMMA.16816.F32 R16, R168, R142, R16 ;  /* 0x0000008ea810723c */ /* 0x000fe20000001810 */
[----:B------:R-:W-:Y:S05]  /*7ea0*/  LDSM.16.M88.4 R140, [R203] ;  /* 0x00000000cb8c783b */ /* 0x000fea0000000200 */
[C---:B-----5:R-:W-:Y:S06]  /*7eb0*/  HMMA.16816.F32 R44, R8.reuse, R156, R44 ;  /* 0x0000009c082c723c */ /* 0x060fec000000182c */
[C---:B------:R-:W-:Y:S01]  /*7ec0*/  HMMA.16816.F32 R168, R8.reuse, R158, R40 ;  /* 0x0000009e08a8723c */ /* 0x040fe20000001828 */
[----:B------:R-:W-:Y:S04]  /*7ed0*/  LDSM.16.M88.4 R156, [R221+0x2000] ;  /* 0x00200000dd9c783b */ /* 0x000fe80000000200 */
[----:B------:R-:W5:Y:S01]  /*7ee0*/  LDSM.16.M88.4 R40, [R208+0x4000] ;  /* 0x00400000d028783b */ /* 0x000f620000000200 */
[C---:B--2---:R-:W-:Y:S06]  /*7ef0*/  HMMA.16816.F32 R28, R8.reuse, R136, R28 ;  /* 0x00000088081c723c */ /* 0x044fec000000181c */
[C---:B------:R-:W-:Y:S06]  /*7f00*/  HMMA.16816.F32 R24, R8.reuse, R138, R24 ;  /* 0x0000008a0818723c */ /* 0x040fec0000001818 */
[----:B-1----:R-:W-:Y:S01]  /*7f10*/  HMMA.16816.F32 R136, R8, R4, R20 ;  /* 0x000000040888723c */ /* 0x002fe20000001814 */
[----:B------:R-:W1:Y:S05]  /*7f20*/  LDSM.16.M88.4 R20, [R208+0x4800] ;  /* 0x00480000d014783b */ /* 0x000e6a0000000200 */
[C---:B---3--:R-:W-:Y:S06]  /*7f30*/  HMMA.16816.F32 R132, R148.reuse, R144, R132 ;  /* 0x000000909484723c */ /* 0x048fec0000001884 */
[----:B------:R-:W-:Y:S06]  /*7f40*/  HMMA.16816.F32 R64, R148, R146, R64 ;  /* 0x000000929440723c */ /* 0x000fec0000001840 */
[C---:B------:R-:W-:Y:S06]  /*7f50*/  HMMA.16816.F32 R52, R8.reuse, R160, R52 ;  /* 0x000000a00834723c */ /* 0x040fec0000001834 */
[----:B------:R-:W-:Y:S01]  /*7f60*/  HMMA.16816.F32 R48, R8, R162, R48 ;  /* 0x000000a20830723c */ /* 0x000fe20000001830 */
[----:B------:R-:W2:Y:S05]  /*7f70*/  LDSM.16.M88.4 R160, [R219+0x9000] ;  /* 0x00900000dba0783b */ /* 0x000eaa0000000200 */
[----:B----4-:R-:W-:Y:S06]  /*7f80*/  HMMA.16816.F32 R60, R148, R164, R60 ;  /* 0x000000a4943c723c */ /* 0x010fec000000183c */
[----:B------:R-:W-:Y:S01]  /*7f90*/  HMMA.16816.F32 R16, R8, R6, R16 ;  /* 0x000000060810723c */ /* 0x000fe20000001810 */
[----:B------:R-:W3:Y:S05]  /*7fa0*/  LDSM.16.M88.4 R4, [R219+0x9800] ;  /* 0x00980000db04783b */ /* 0x000eea0000000200 */
[C---:B-----5:R-:W-:Y:S06]  /*7fb0*/  HMMA.16816.F32 R132, R156.reuse, R40, R132 ;  /* 0x000000289c84723c */ /* 0x060fec0000001884 */
[----:B------:R-:W-:Y:S01]  /*7fc0*/  HMMA.16816.F32 R64, R156, R42, R64 ;  /* 0x0000002a9c40723c */ /* 0x000fe20000001840 */
[----:B------:R-:W-:-:S05]  /*7fd0*/  LOP3.LUT R40, R3, 0x6, RZ, 0xc0, !PT ;  /* 0x0000000603287812 */ /* 0x000fca00078ec0ff */
[----:B------:R-:W-:Y:S01]  /*7fe0*/  HMMA.16816.F32 R56, R148, R166, R56 ;  /* 0x000000a69438723c */ /* 0x000fe20000001838 */
[----:B------:R-:W-:Y:S02]  /*7ff0*/  IMAD R3, R233, 0x80, R40 ;  /* 0x00000080e9037824 */ /* 0x000fe400078e0228 */
[----:B------:R-:W-:Y:S03]  /*8000*/  LDSM.16.M88.4 R40, [R219+0xa000] ;  /* 0x00a00000db28783b */ /* 0x000fe60000000200 */
[C---:B------:R-:W-:Y:S06]  /*8010*/  HMMA.16816.F32 R36, R8.reuse, R140, R36 ;  /* 0x0000008c0824723c */ /* 0x040fec0000001824 */
[----:B------:R-:W-:Y:S01]  /*8020*/  HMMA.16816.F32 R32, R8, R142, R32 ;  /* 0x0000008e0820723c */ /* 0x000fe20000001820 */
[----:B------:R-:W-:-:S02]  /*8030*/  VIADD R141, R3, 0x1 ;  /* 0x00000001038d7836 */ /* 0x000fc40000000000 */
[----:B------:R-:W-:-:S03]  /*8040*/  VIADD R140, R3, 0x8 ;  /* 0x00000008038c7836 */ /* 0x000fc60000000000 */
[C---:B------:R-:W-:Y:S01]  /*8050*/  HMMA.16816.F32 R12, R8.reuse, R152, R12 ;  /* 0x00000098080c723c */ /* 0x040fe2000000180c */
[-C--:B------:R-:W-:Y:S02]  /*8060*/  ISETP.GE.AND P5, PT, R141, R193.reuse, PT ;  /* 0x000000c18d00720c */ /* 0x080fe40003fa6270 */
[----:B------:R-:W-:Y:S02]  /*8070*/  ISETP.GE.AND P1, PT, R140, R193, PT ;  /* 0x000000c18c00720c */ /* 0x000fe40003f26270 */
[----:B------:R-:W-:Y:S01]  /*8080*/  FSEL R242, R133, -INF , !P5 ;  /* 0xff80000085f27808 */ /* 0x000fe20006800000 */
[----:B------:R-:W-:Y:S01]  /*8090*/  HMMA.16816.F32 R172, R8, R154, R172 ;  /* 0x0000009a08ac723c */ /* 0x000fe200000018ac */
[----:B------:R-:W4:Y:S01]  /*80a0*/  LDSM.16.M88.4 R8, [R208+0x5000] ;  /* 0x00500000d008783b */ /* 0x000f220000000200 */
[----:B------:R-:W-:Y:S01]  /*80b0*/  FSEL R234, R64, -INF , !P1 ;  /* 0xff80000040ea7808 */ /* 0x000fe20004800000 */
[----:B------:R-:W-:Y:S01]  /*80c0*/  VIADD R64, R3, 0x11 ;  /* 0x0000001103407836 */ /* 0x000fe20000000000 */
[----:B------:R-:W-:-:S02]  /*80d0*/  ISETP.GE.AND P4, PT, R141, R192, PT ;  /* 0x000000c08d00720c */ /* 0x000fc40003f86270 */
[----:B-1----:R-:W-:Y:S01]  /*80e0*/  HMMA.16816.F32 R60, R156, R20, R60 ;  /* 0x000000149c3c723c */ /* 0x002fe2000000183c */
[----:B------:R-:W-:Y:S02]  /*80f0*/  ISETP.GE.AND P3, PT, R140, R192, PT ;  /* 0x000000c08c00720c */ /* 0x000fe40003f66270 */
[----:B------:R-:W-:Y:S01]  /*8100*/  LDSM.16.M88.4 R140, [R219+0xa800] ;  /* 0x00a80000db8c783b */ /* 0x000fe20000000200 */
[----:B------:R-:W-:Y:S02]  /*8110*/  FSEL R135, R135, -INF , !P4 ;  /* 0xff80000087877808 */ /* 0x000fe40006000000 */
[----:B--2---:R-:W-:Y:S01]  /*8120*/  HMMA.16816.F32 R52, R148, R160, R52 ;  /* 0x000000a09434723c */ /* 0x004fe20000001834 */
[C---:B------:R-:W-:Y:S01]  /*8130*/  VIADD R21, R3.reuse, 0x9 ;  /* 0x0000000903157836 */ /* 0x040fe20000000000 */
[----:B------:R-:W-:Y:S01]  /*8140*/  FSEL R197, R66, -INF , !P3 ;  /* 0xff80000042c57808 */ /* 0x000fe20005800000 */
[----:B------:R-:W-:Y:S01]  /*8150*/  VIADD R20, R3, 0x10 ;  /* 0x0000001003147836 */ /* 0x000fe20000000000 */
[----:B------:R-:W-:-:S02]  /*8160*/  ISETP.GE.AND P3, PT, R64, R193, PT ;  /* 0x000000c14000720c */ /* 0x000fc40003f66270 */
[CC--:B------:R-:W-:Y:S01]  /*8170*/  ISETP.GE.AND P6, PT, R21.reuse, R193.reuse, PT ;  /* 0x000000c11500720c */ /* 0x0c0fe20003fc6270 */
[----:B------:R-:W-:Y:S01]  /*8180*/  HMMA.16816.F32 R56, R156, R22, R56 ;  /* 0x000000169c38723c */ /* 0x000fe20000001838 */
[-C--:B------:R-:W-:Y:S02]  /*8190*/  ISETP.GE.AND P2, PT, R21, R192.reuse, PT ;  /* 0x000000c01500720c */ /* 0x080fe40003f46270 */
[C---:B------:R-:W-:Y:S02]  /*81a0*/  ISETP.GE.AND P5, PT, R20.reuse, R193, PT ;  /* 0x000000c11400720c */ /* 0x040fe40003fa6270 */
[----:B------:R-:W-:Y:S01]  /*81b0*/  ISETP.GE.AND P1, PT, R20, R192, PT ;  /* 0x000000c01400720c */ /* 0x000fe20003f26270 */
[----:B------:R-:W-:Y:S01]  /*81c0*/  HMMA.16816.F32 R48, R148, R162, R48 ;  /* 0x000000a29430723c */ /* 0x000fe20000001830 */
[----:B------:R-:W1:Y:S01]  /*81d0*/  LDSM.16.M88.4 R20, [R208+0x5800] ;  /* 0x00580000d014783b */ /* 0x000e620000000200 */
[----:B------:R-:W-:Y:S02]  /*81e0*/  FSEL R199, R67, -INF , !P2 ;  /* 0xff80000043c77808 */ /* 0x000fe40005000000 */
[----:B------:R-:W-:-:S02]  /*81f0*/  FSEL R244, R65, -INF , !P6 ;  /* 0xff80000041f47808 */ /* 0x000fc40007000000 */
[C---:B---3--:R-:W-:Y:S01]  /*8200*/  HMMA.16816.F32 R44, R148.reuse, R4, R44 ;  /* 0x00000004942c723c */ /* 0x048fe2000000182c */
[----:B------:R-:W-:Y:S02]  /*8210*/  FSEL R232, R60, -INF , !P5 ;  /* 0xff8000003ce87808 */ /* 0x000fe40006800000 */
[----:B------:R-:W-:Y:S02]  /*8220*/  ISETP.GE.AND P6, PT, R64, R192, PT ;  /* 0x000000c04000720c */ /* 0x000fe40003fc6270 */
[----:B------:R-:W-:Y:S01]  /*8230*/  FSEL R195, R62, -INF , !P1 ;  /* 0xff8000003ec37808 */ /* 0x000fe20004800000 */
[----:B------:R-:W-:Y:S01]  /*8240*/  HMMA.16816.F32 R168, R148, R6, R168 ;  /* 0x0000000694a8723c */ /* 0x000fe200000018a8 */
[----:B------:R-:W-:Y:S01]  /*8250*/  VIADD R4, R3, 0x18 ;  /* 0x0000001803047836 */ /* 0x000fe20000000000 */
[----:B------:R-:W-:Y:S02]  /*8260*/  FSEL R60, R61, -INF , !P3 ;  /* 0xff8000003d3c7808 */ /* 0x000fe40005800000 */
[----:B------:R-:W-:-:S02]  /*8270*/  FSEL R189, R63, -INF , !P6 ;  /* 0xff8000003fbd7808 */ /* 0x000fc40007000000 */
[CC--:B------:R-:W-:Y:S01]  /*8280*/  ISETP.GE.AND P2, PT, R4.reuse, R193.reuse, PT ;  /* 0x000000c10400720c */ /* 0x0c0fe20003f46270 */
[----:B----4-:R-:W-:Y:S01]  /*8290*/  HMMA.16816.F32 R52, R156, R8, R52 ;  /* 0x000000089c34723c */ /* 0x010fe20000001834 */
[----:B------:R-:W-:Y:S02]  /*82a0*/  ISETP.GE.AND P5, PT, R4, R192, PT ;  /* 0x000000c00400720c */ /* 0x000fe40003fa6270 */
[----:B------:R-:W2:Y:S01]  /*82b0*/  LDSM.16.M88.4 R4, [R208+0x6000] ;  /* 0x00600000d004783b */ /* 0x000ea20000000200 */
[----:B------:R-:W-:Y:S02]  /*82c0*/  FSEL R198, R56, -INF , !P2 ;  /* 0xff80000038c67808 */ /* 0x000fe40005000000 */
[----:B------:R-:W-:Y:S01]  /*82d0*/  HMMA.16816.F32 R36, R148, R40, R36 ;  /* 0x000000289424723c */ /* 0x000fe20000001824 */
[C---:B------:R-:W-:Y:S01]  /*82e0*/  VIADD R9, R3.reuse, 0x19 ;  /* 0x0000001903097836 */ /* 0x040fe20000000000 */
[----:B------:R-:W-:Y:S01]  /*82f0*/  FSEL R67, R58, -INF , !P5 ;  /* 0xff8000003a437808 */ /* 0x000fe20006800000 */
[C---:B------:R-:W-:Y:S01]  /*8300*/  VIADD R8, R3.reuse, 0x20 ;  /* 0x0000002003087836 */ /* 0x040fe20000000000 */
[----:B------:R-:W-:-:S02]  /*8310*/  ISETP.GE.AND P4, PT, R3, R193, PT ;  /* 0x000000c10300720c */ /* 0x000fc40003f86270 */
[----:B------:R-:W-:Y:S01]  /*8320*/  HMMA.16816.F32 R48, R156, R10, R48 ;  /* 0x0000000a9c30723c */ /* 0x000fe20000001830 */
[-C--:B------:R-:W-:Y:S01]  /*8330*/  ISETP.GE.AND P1, PT, R9, R193.reuse, PT ;  /* 0x000000c10900720c */ /* 0x080fe20003f26270 */
[----:B------:R-:W-:Y:S01]  /*8340*/  VIADD R40, R3, 0x29 ;  /* 0x0000002903287836 */ /* 0x000fe20000000000 */
[-C--:B------:R-:W-:Y:S01]  /*8350*/  ISETP.GE.AND P3, PT, R9, R192.reuse, PT ;  /* 0x000000c00900720c */ /* 0x080fe20003f66270 */
[C---:B------:R-:W-:Y:S01]  /*8360*/  VIADD R9, R3.reuse, 0x21 ;  /* 0x0000002103097836 */ /* 0x040fe20000000000 */
[C---:B------:R-:W-:Y:S01]  /*8370*/  ISETP.GE.AND P6, PT, R8.reuse, R193, PT ;  /* 0x000000c10800720c */ /* 0x040fe20003fc6270 */
[----:B------:R-:W-:Y:S01]  /*8380*/  HMMA.16816.F32 R32, R148, R42, R32 ;  /* 0x0000002a9420723c */ /* 0x000fe20000001820 */
[----:B------:R-:W-:Y:S01]  /*8390*/  ISETP.GE.AND P2, PT, R8, R192, PT ;  /* 0x000000c00800720c */ /* 0x000fe20003f46270 */
[----:B------:R-:W-:Y:S01]  /*83a0*/  VIADD R8, R3, 0x28 ;  /* 0x0000002803087836 */ /* 0x000fe20000000000 */
[----:B------:R-:W-:Y:S02]  /*83b0*/  FSEL R58, R57, -INF , !P1 ;  /* 0xff800000393a7808 */ /* 0x000fe40004800000 */
[----:B------:R-:W-:Y:S01]  /*83c0*/  FSEL R63, R59, -INF , !P3 ;  /* 0xff8000003b3f7808 */ /* 0x000fe20005800000 */
[----:B-1----:R-:W-:Y:S01]  /*83d0*/  HMMA.16816.F32 R44, R156, R20, R44 ;  /* 0x000000149c2c723c */ /* 0x002fe2000000182c */
[----:B------:R-:W-:-:S02]  /*83e0*/  FSEL R66, R52, -INF , !P6 ;  /* 0xff80000034427808 */ /* 0x000fc40007000000 */
[CC--:B------:R-:W-:Y:S02]  /*83f0*/  ISETP.GE.AND P5, PT, R9.reuse, R193.reuse, PT ;  /* 0x000000c10900720c */ /* 0x0c0fe40003fa6270 */
[-C--:B------:R-:W-:Y:S01]  /*8400*/  ISETP.GE.AND P1, PT, R9, R192.reuse, PT ;  /* 0x000000c00900720c */ /* 0x080fe20003f26270 */
[----:B------:R-:W-:Y:S01]  /*8410*/  HMMA.16816.F32 R168, R156, R22, R168 ;  /* 0x000000169ca8723c */ /* 0x000fe200000018a8 */
[CC--:B------:R-:W-:Y:S01]  /*8420*/  ISETP.GE.AND P3, PT, R8.reuse, R193.reuse, PT ;  /* 0x000000c10800720c */ /* 0x0c0fe20003f66270 */
[C---:B------:R-:W-:Y:S01]  /*8430*/  VIADD R20, R3.reuse, 0x30 ;  /* 0x0000003003147836 */ /* 0x040fe20000000000 */
[----:B------:R-:W-:Y:S01]  /*8440*/  ISETP.GE.AND P6, PT, R8, R192, PT ;  /* 0x000000c00800720c */ /* 0x000fe20003fc6270 */
[----:B------:R-:W-:Y:S01]  /*8450*/  VIADD R21, R3, 0x31 ;  /* 0x0000003103157836 */ /* 0x000fe20000000000 */
[----:B------:R-:W1:Y:S01]  /*8460*/  LDSM.16.M88.4 R8, [R219+0xb000] ;  /* 0x00b00000db08783b */ /* 0x000e620000000200 */
[----:B------:R-:W-:Y:S01]  /*8470*/  FSEL R133, R54, -INF , !P2 ;  /* 0xff80000036857808 */ /* 0x000fe20005000000 */
[----:B------:R-:W-:Y:S01]  /*8480*/  HMMA.16816.F32 R28, R148, R140, R28 ;  /* 0x0000008c941c723c */ /* 0x000fe2000000181c */
[----:B------:R-:W-:-:S02]  /*8490*/  ISETP.GE.AND P2, PT, R40, R193, PT ;  /* 0x000000c12800720c */ /* 0x000fc40003f46270 */
[----:B------:R-:W-:Y:S02]  /*84a0*/  FSEL R196, R53, -INF , !P5 ;  /* 0xff80000035c47808 */ /* 0x000fe40006800000 */
[-C--:B------:R-:W-:Y:S01]  /*84b0*/  ISETP.GE.AND P5, PT, R40, R192.reuse, PT ;  /* 0x000000c02800720c */ /* 0x080fe20003fa6270 */
[----:B--2---:R-:W-:Y:S01]  /*84c0*/  HMMA.16816.F32 R36, R156, R4, R36 ;  /* 0x000000049c24723c */ /* 0x004fe20000001824 */
[----:B------:R-:W2:Y:S01]  /*84d0*/  LDSM.16.M88.4 R40, [R208+0x6800] ;  /* 0x00680000d028783b */ /* 0x000ea20000000200 */
[----:B------:R-:W-:Y:S02]  /*84e0*/  FSEL R183, R55, -INF , !P1 ;  /* 0xff80000037b77808 */ /* 0x000fe40004800000 */
[----:B------:R-:W-:Y:S01]  /*84f0*/  FSEL R194, R48, -INF , !P3 ;  /* 0xff80000030c27808 */ /* 0x000fe20005800000 */
[C---:B------:R-:W-:Y:S01]  /*8500*/  VIADD R48, R3.reuse, 0x38 ;  /* 0x0000003803307836 */ /* 0x040fe20000000000 */
[----:B------:R-:W-:Y:S01]  /*8510*/  FSEL R145, R50, -INF , !P6 ;  /* 0xff80000032917808 */ /* 0x000fe20007000000 */
[----:B------:R-:W-:Y:S01]  /*8520*/  VIADD R4, R3, 0x39 ;  /* 0x0000003903047836 */ /* 0x000fe20000000000 */
[----:B------:R-:W-:Y:S01]  /*8530*/  FSEL R140, R49, -INF , !P2 ;  /* 0xff800000318c7808 */ /* 0x000fe20005000000 */
[----:B------:R-:W-:Y:S01]  /*8540*/  VIADD R5, R3, 0x41 ;  /* 0x0000004103057836 */ /* 0x000fe20000000000 */
[C---:B------:R-:W-:Y:S01]  /*8550*/  ISETP.GE.AND P1, PT, R20.reuse, R193, PT ;  /* 0x000000c11400720c */ /* 0x040fe20003f26270 */
[----:B------:R-:W-:Y:S01]  /*8560*/  HMMA.16816.F32 R24, R148, R142, R24 ;  /* 0x0000008e9418723c */ /* 0x000fe20000001818 */
[----:B------:R-:W-:-:S02]  /*8570*/  ISETP.GE.AND P3, PT, R20, R192, PT ;  /* 0x000000c01400720c */ /* 0x000fc40003f66270 */
[C---:B------:R-:W-:Y:S02]  /*8580*/  ISETP.GE.AND P6, PT, R21.reuse, R193, PT ;  /* 0x000000c11500720c */ /* 0x040fe40003fc6270 */
[----:B------:R-:W-:Y:S01]  /*8590*/  ISETP.GE.AND P2, PT, R21, R192, PT ;  /* 0x000000c01500720c */ /* 0x000fe20003f46270 */
[----:B------:R-:W-:Y:S01]  /*85a0*/  HMMA.16816.F32 R32, R156, R6, R32 ;  /* 0x000000069c20723c */ /* 0x000fe20000001820 */
[----:B------:R-:W3:Y:S01]  /*85b0*/  LDSM.16.M88.4 R20, [R219+0xb800] ;  /* 0x00b80000db14783b */ /* 0x000ee20000000200 */
[----:B------:R-:W-:Y:S02]  /*85c0*/  FSEL R179, R46, -INF , !P3 ;  /* 0xff8000002eb37808 */ /* 0x000fe40005800000 */
[----:B------:R-:W-:Y:S02]  /*85d0*/  FSEL R180, R45, -INF , !P6 ;  /* 0xff8000002db47808 */ /* 0x000fe40007000000 */
[----:B------:R-:W-:Y:S02]  /*85e0*/  FSEL R147, R51, -INF , !P5 ;  /* 0xff80000033937808 */ /* 0x000fe40006800000 */
[----:B------:R-:W-:-:S02]  /*85f0*/  FSEL R152, R44, -INF , !P1 ;  /* 0xff8000002c987808 */ /* 0x000fc40004800000 */
[CC--:B------:R-:W-:Y:S02]  /*8600*/  ISETP.GE.AND P3, PT, R4.reuse, R193.reuse, PT ;  /* 0x000000c10400720c */ /* 0x0c0fe40003f66270 */
[-C--:B------:R-:W-:Y:S01]  /*8610*/  ISETP.GE.AND P6, PT, R4, R192.reuse, PT ;  /* 0x000000c00400720c */ /* 0x080fe20003fc6270 */
[----:B------:R-:W-:Y:S01]  /*8620*/  VIADD R4, R3, 0x40 ;  /* 0x0000004003047836 */ /* 0x000fe20000000000 */
[CC--:B------:R-:W-:Y:S01]  /*8630*/  ISETP.GE.AND P5, PT, R48.reuse, R193.reuse, PT ;  /* 0x000000c13000720c */ /* 0x0c0fe20003fa6270 */
[C---:B-1----:R-:W-:Y:S01]  /*8640*/  HMMA.16816.F32 R136, R148.reuse, R8, R136 ;  /* 0x000000089488723c */ /* 0x042fe20000001888 */
[-C--:B------:R-:W-:Y:S02]  /*8650*/  ISETP.GE.AND P1, PT, R48, R192.reuse, PT ;  /* 0x000000c03000720c */ /* 0x080fe40003f26270 */
[----:B------:R-:W1:Y:S01]  /*8660*/  LDSM.16.M88.4 R48, [R208+0x7000] ;  /* 0x00700000d030783b */ /* 0x000e620000000200 */
[----:B------:R-:W-:Y:S02]  /*8670*/  FSEL R181, R47, -INF , !P2 ;  /* 0xff8000002fb57808 */ /* 0x000fe40005000000 */
[----:B------:R-:W-:Y:S01]  /*8680*/  FSEL R178, R168, -INF , !P5 ;  /* 0xff800000a8b27808 */ /* 0x000fe20006800000 */
[----:B------:R-:W-:Y:S01]  /*8690*/  HMMA.16816.F32 R16, R148, R10, R16 ;  /* 0x0000000a9410723c */ /* 0x000fe20000001810 */
[----:B------:R-:W-:Y:S01]  /*86a0*/  FSEL R177, R170, -INF , !P1 ;  /* 0xff800000aab17808 */ /* 0x000fe20004800000 */
[----:B------:R-:W-:Y:S01]  /*86b0*/  VIADD R8, R3, 0x50 ;  /* 0x0000005003087836 */ /* 0x000fe20000000000 */
[----:B------:R-:W-:Y:S01]  /*86c0*/  FSEL R182, R169, -INF , !P3 ;  /* 0xff800000a9b67808 */ /* 0x000fe20005800000 */
[C---:B------:R-:W-:Y:S01]  /*86d0*/  VIADD R9, R3.reuse, 0x51 ;  /* 0x0000005103097836 */ /* 0x040fe20000000000 */
[CC--:B------:R-:W-:Y:S01]  /*86e0*/  ISETP.GE.AND P2, PT, R4.reuse, R193.reuse, PT ;  /* 0x000000c10400720c */ /* 0x0c0fe20003f46270 */
[----:B--2---:R-:W-:Y:S01]  /*86f0*/  HMMA.16816.F32 R28, R156, R40, R28 ;  /* 0x000000289c1c723c */ /* 0x004fe2000000181c */
[----:B------:R-:W-:Y:S01]  /*8700*/  ISETP.GE.AND P5, PT, R4, R192, PT ;  /* 0x000000c00400720c */ /* 0x000fe20003fa6270 */
[----:B------:R-:W-:Y:S01]  /*8710*/  VIADD R4, R3, 0x48 ;  /* 0x0000004803047836 */ /* 0x000fe20000000000 */
[----:B------:R-:W-:-:S02]  /*8720*/  ISETP.GE.AND P1, PT, R5, R193, PT ;  /* 0x000000c10500720c */ /* 0x000fc40003f26270 */
[----:B------:R-:W-:Y:S01]  /*8730*/  ISETP.GE.AND P3, PT, R5, R192, PT ;  /* 0x000000c00500720c */ /* 0x000fe20003f66270 */
[----:B------:R-:W-:Y:S01]  /*8740*/  VIADD R5, R3, 0x49 ;  /* 0x0000004903057836 */ /* 0x000fe20000000000 */
[----:B------:R-:W-:Y:S01]  /*8750*/  FSEL R171, R171, -INF , !P6 ;  /* 0xff800000abab7808 */ /* 0x000fe20007000000 */
[----:B------:R-:W-:Y:S01]  /*8760*/  HMMA.16816.F32 R24, R156, R42, R24 ;  /* 0x0000002a9c18723c */ /* 0x000fe20000001818 */
[----:B------:R-:W-:Y:S02]  /*8770*/  FSEL R170, R36, -INF , !P2 ;  /* 0xff80000024aa7808 */ /* 0x000fe40005000000 */
[----:B------:R-:W-:Y:S02]  /*8780*/  FSEL R161, R38, -INF , !P5 ;  /* 0xff80000026a17808 */ /* 0x000fe40006800000 */
[----:B------:R-:W-:Y:S01]  /*8790*/  FSEL R168, R37, -INF , !P1 ;  /* 0xff80000025a87808 */ /* 0x000fe20004800000 */
[----:B---3--:R-:W-:Y:S01]  /*87a0*/  HMMA.16816.F32 R12, R148, R20, R12 ;  /* 0x00000014940c723c */ /* 0x008fe2000000180c */
[----:B------:R-:W-:-:S02]  /*87b0*/  ISETP.GE.AND P6, PT, R4, R193, PT ;  /* 0x000000c10400720c */ /* 0x000fc40003fc6270 */
[-C--:B------:R-:W-:Y:S02]  /*87c0*/  ISETP.GE.AND P2, PT, R4, R192.reuse, PT ;  /* 0x000000c00400720c */ /* 0x080fe40003f46270 */
[C---:B------:R-:W-:Y:S01]  /*87d0*/  ISETP.GE.AND P5, PT, R5.reuse, R193, PT ;  /* 0x000000c10500720c */ /* 0x040fe20003fa6270 */
[----:B------:R-:W-:Y:S01]  /*87e0*/  HMMA.16816.F32 R172, R148, R22, R172 ;  /* 0x0000001694ac723c */ /* 0x000fe200000018ac */
        /* <DEDUP_REMOVED lines=11> */
[----:B------:R-:W-:Y:S02]  /*88a0*/  FSEL R164, R28, -INF , !P3 ;  /* 0xff8000001ca47808 */ /* 0x000fe40005800000 */
[----:B------:R-:W-:-:S02]  /*88b0*/  FSEL R176, R33, -INF , !P5 ;  /* 0xff80000021b07808 */ /* 0x000fc40006800000 */
[CC--:B------:R-:W-:Y:S02]  /*88c0*/  ISETP.GE.AND P1, PT, R8.reuse, R193.reuse, PT ;  /* 0x000000c10800720c */ /* 0x0c0fe40003f26270 */
[-C--:B------:R-:W-:Y:S01]  /*88d0*/  ISETP.GE.AND P3, PT, R8, R192.reuse, PT ;  /* 0x000000c00800720c */ /* 0x080fe20003f66270 */
[----:B------:R-:W-:Y:S01]  /*88e0*/  VIADD R8, R3, 0x60 ;  /* 0x0000006003087836 */ /* 0x000fe20000000000 */
[C---:B------:R-:W-:Y:S02]  /*88f0*/  ISETP.GE.AND P5, PT, R9.reuse, R192, PT ;  /* 0x000000c00900720c */ /* 0x040fe40003fa6270 */
        /* <DEDUP_REMOVED lines=10> */
[----:B--2---:R-:W-:Y:S01]  /*89a0*/  HMMA.16816.F32 R12, R156, R4, R12 ;  /* 0x000000049c0c723c */ /* 0x004fe2000000180c */
[----:B------:R-:W-:-:S02]  /*89b0*/  ISETP.GE.AND P6, PT, R9, R193, PT ;  /* 0x000000c10900720c */ /* 0x000fc40003fc6270 */
[-C--:B------:R-:W-:Y:S01]  /*89c0*/  ISETP.GE.AND P2, PT, R9, R192.reuse, PT ;  /* 0x000000c00900720c */ /* 0x080fe20003f46270 */
[C---:B------:R-:W-:Y:S01]  /*89d0*/  VIADD R9, R3.reuse, 0x68 ;  /* 0x0000006803097836 */ /* 0x040fe20000000000 */
[----:B------:R-:W-:Y:S01]  /*89e0*/  FSEL R151, R26, -INF , !P3 ;  /* 0xff8000001a977808 */ /* 0x000fe20005800000 */
[----:B------:R-:W-:Y:S01]  /*89f0*/  HMMA.16816.F32 R172, R156, R6, R172 ;  /* 0x000000069cac723c */ /* 0x000fe200000018ac */
[C---:B------:R-:W-:Y:S01]  /*8a00*/  ISETP.GE.AND P3, PT, R8.reuse, R193, PT ;  /* 0x000000c10800720c */ /* 0x040fe20003f66270 */
[----:B------:R-:W-:Y:S01]  /*8a10*/  VIADD R5, R3, 0x69 ;  /* 0x0000006903057836 */ /* 0x000fe20000000000 */
[----:B------:R-:W-:Y:S01]  /*8a20*/  FSEL R154, R25, -INF , !P6 ;  /* 0xff800000199a7808 */ /* 0x000fe20007000000 */
[----:B------:R-:W-:Y:S01]  /*8a30*/  VIADD R4, R3, 0x70 ;  /* 0x0000007003047836 */ /* 0x000fe20000000000 */
[----:B------:R-:W-:Y:S01]  /*8a40*/  FSEL R149, R27, -INF , !P2 ;  /* 0xff8000001b957808 */ /* 0x000fe20005000000 */
[----:B------:R-:W-:Y:S01]  /*8a50*/  BAR.SYNC.DEFER_BLOCKING 0x0 ;  /* 0x0000000000007b1d */ /* 0x000fe20000010000 */
[----:B------:R-:W-:-:S02]  /*8a60*/  ISETP.GE.AND P6, PT, R8, R192, PT ;  /* 0x000000c00800720c */ /* 0x000fc40003fc6270 */
[-C--:B------:R-:W-:Y:S02]  /*8a70*/  ISETP.GE.AND P2, PT, R9, R193.reuse, PT ;  /* 0x000000c10900720c */ /* 0x080fe40003f46270 */
[----:B------:R-:W-:Y:S02]  /*8a80*/  FSEL R143, R138, -INF , !P1 ;  /* 0xff8000008a8f7808 */ /* 0x000fe40004800000 */
[----:B------:R-:W-:Y:S02]  /*8a90*/  FSEL R146, R137, -INF , !P3 ;  /* 0xff80000089927808 */ /* 0x000fe40005800000 */
[----:B------:R-:W-:Y:S02]  /*8aa0*/  FSEL R132, R132, -INF , !P4 ;  /* 0xff80000084847808 */ /* 0x000fe40006000000 */
[----:B------:R-:W-:Y:S02]  /*8ab0*/  FSEL R148, R136, -INF , !P5 ;  /* 0xff80000088947808 */ /* 0x000fe40006800000 */
[----:B------:R-:W-:-:S02]  /*8ac0*/  ISETP.GE.AND P1, PT, R5, R193, PT ;  /* 0x000000c10500720c */ /* 0x000fc40003f26270 */
[----:B------:R-:W-:Y:S01]  /*8ad0*/  ISETP.GE.AND P3, PT, R5, R192, PT ;  /* 0x000000c00500720c */ /* 0x000fe20003f66270 */
[----:B------:R-:W-:Y:S01]  /*8ae0*/  VIADD R5, R3, 0x71 ;  /* 0x0000007103057836 */ /* 0x000fe20000000000 */
[----:B------:R-:W-:Y:S02]  /*8af0*/  ISETP.GT.AND P4, PT, R233, R228, PT ;  /* 0x000000e4e900720c */ /* 0x000fe40003f84270 */
[----:B------:R-:W-:Y:S02]  /*8b00*/  ISETP.GE.AND P5, PT, R9, R192, PT ;  /* 0x000000c00900720c */ /* 0x000fe40003fa6270 */
[----:B------:R-:W-:Y:S02]  /*8b10*/  FSEL R141, R139, -INF , !P6 ;  /* 0xff8000008b8d7808 */ /* 0x000fe40007000000 */
[----:B------:R-:W-:Y:S02]  /*8b20*/  FSEL R144, R16, -INF , !P2 ;  /* 0xff80000010907808 */ /* 0x000fe40005000000 */
[----:B------:R-:W-:-:S02]  /*8b30*/  ISETP.GE.AND P6, PT, R4, R193, PT ;  /* 0x000000c10400720c */ /* 0x000fc40003fc6270 */
[-C--:B------:R-:W-:Y:S01]  /*8b40*/  ISETP.GE.AND P2, PT, R4, R192.reuse, PT ;  /* 0x000000c00400720c */ /* 0x080fe20003f46270 */
[----:B------:R-:W-:Y:S01]  /*8b50*/  VIADD R4, R3, 0x78 ;  /* 0x0000007803047836 */ /* 0x000fe20000000000 */
[----:B------:R-:W-:Y:S02]  /*8b60*/  FSEL R137, R19, -INF , !P3 ;  /* 0xff80000013897808 */ /* 0x000fe40005800000 */
[----:B------:R-:W-:Y:S02]  /*8b70*/  FSEL R139, R18, -INF , !P5 ;  /* 0xff800000128b7808 */ /* 0x000fe40006800000 */
[----:B------:R-:W-:Y:S02]  /*8b80*/  FSEL R142, R17, -INF , !P1 ;  /* 0xff800000118e7808 */ /* 0x000fe40004800000 */
[C---:B------:R-:W-:Y:S01]  /*8b90*/  ISETP.GE.AND P3, PT, R3.reuse, R192, PT ;  /* 0x000000c00300720c */ /* 0x040fe20003f66270 */
        /* <DEDUP_REMOVED lines=13> */
[----:B------:R-:W-:-:S02]  /*8c70*/  FSEL R54, R174, -INF , !P2 ;  /* 0xff800000ae367808 */ /* 0x000fc40005000000 */
        /* <DEDUP_REMOVED lines=64> */
.L_x_3560:
[----:B------:R-:W-:-:S04]  /*9080*/  LEA R6, -R184, RZ, 0x7 ;  /* 0x000000ffb8067211 */ /* 0x000fc800078e39ff */
[----:B------:R-:W-:-:S07]  /*9090*/  SHF.R.S32.HI R4, RZ, 0x1f, R6 ;  /* 0x0000001fff047819 */ /* 0x000fce0000011406 */
.L_x_3561:
        /* <DEDUP_REMOVED lines=40> */
.L_x_3559:
        /* <DEDUP_REMOVED lines=162> */
[----:B------:R-:W-:Y:S01]  /*9d40*/  FFMA.FTZ R65, R62, UR6, -R65 ;  /* 0x000000063e417c23 */ /* 0x000fe20008010841 */
[----:B------:R-:W3:Y:S01]  /*9d50*/  MUFU.EX2 R47, R47 ;  /* 0x0000002f002f7308 */ /* 0x000ee20000000800 */
[----:B------:R-:W-:-:S07]  /*9d60*/  FFMA.FTZ R51, R51, UR6, -R56 ;  /* 0x0000000633337c23 */ /* 0x000fce0008010838 */
        /* <DEDUP_REMOVED lines=140> */
[----:B------:R-:W3:Y:S01]  /*a630*/  MUFU.EX2 R150, R150 ;  /* 0x0000009600967308 */ /* 0x000ee20000000800 */
        /* <DEDUP_REMOVED lines=30> */
[----:B------:R-:W2:Y:S01]  /*a820*/  LDSM.16.MT88.4 R24, [R218+0x11000] ;  /* 0x01100000da18783b */ /* 0x000ea20000004200 */
[----:B------:R-:W4:Y:S04]  /*a830*/  MUFU.EX2 R159, R159 ;  /* 0x0000009f009f7308 */ /* 0x000f280000000800 */
[C---:B------:R-:W-:Y:S04]  /*a840*/  HMMA.16816.F32 R80, R8.reuse, R20, R80 ;  /* 0x000000140850723c */ /* 0x040fe80000001850 */
[----:B------:R-:W5:Y:S02]  /*a850*/  MUFU.EX2 R169, R169 ;  /* 0x000000a900a97308 */ /* 0x000f640000000800 */
[C---:B------:R-:W-:Y:S01]  /*a860*/  HMMA.16816.F32 R84, R8.reuse, R22, R84 ;  /* 0x000000160854723c */ /* 0x040fe20000001854 */
[----:B------:R-:W1:Y:S05]  /*a870*/  LDSM.16.MT88.4 R20, [R217+0x11000] ;  /* 0x01100000d914783b */ /* 0x000e6a0000004200 */
[C---:B---3--:R-:W-:Y:S01]  /*a880*/  HMMA.16816.F32 R88, R8.reuse, R16, R88 ;  /* 0x000000100858723c */ /* 0x048fe20000001858 */
[----:B------:R-:W3:Y:S05]  /*a890*/  MUFU.EX2 R168, R168 ;  /* 0x000000a800a87308 */ /* 0x000eea0000000800 */
        /* <DEDUP_REMOVED lines=10> */
[----:B------:R-:W3:Y:S02]  /*a940*/  LDSM.16.MT88.4 R32, [R220+0xd800] ;  /* 0x00d80000dc20783b */ /* 0x000ee40000004200 */
[----:B------:R-:W3:Y:S03]  /*a950*/  MUFU.EX2 R170, R170 ;  /* 0x000000aa00aa7308 */ /* 0x000ee60000000800 */
[C---:B--2---:R-:W-:Y:S05]  /*a960*/  HMMA.16816.F32 R124, R8.reuse, R24, R124 ;  /* 0x00000018087c723c */ /* 0x044fea000000187c */
[----:B------:R-:W-:Y:S01]  /*a970*/  MUFU.EX2 R165, R165 ;  /* 0x000000a500a57308 */ /* 0x000fe20000000800 */
[C---:B------:R-:W-:Y:S01]  /*a980*/  HMMA.16816.F32 R104, R8.reuse, R26, R104 ;  /* 0x0000001a0868723c */ /* 0x040fe20000001868 */
[----:B------:R-:W2:Y:S05]  /*a990*/  LDSM.16.MT88.4 R24, [R217+0xd800] ;  /* 0x00d80000d918783b */ /* 0x000eaa0000004200 */
        /* <DEDUP_REMOVED lines=20> */
[----:B-----5:R-:W-:Y:S01]  /*aae0*/  HMMA.16816.F32 R72, R12, R28, R72 ;  /* 0x0000001c0c48723c */ /* 0x020fe20000001848 */
[----:B------:R-:W-:Y:S01]  /*aaf0*/  MUFU.EX2 R167, R167 ;  /* 0x000000a700a77308 */ /* 0x000fe20000000800 */
[----:B------:R-:W-:Y:S01]  /*ab00*/  FADD.FTZ R152, R152, R147 ;  /* 0x0000009398987221 */ /* 0x000fe20000010000 */
[----:B------:R-:W-:-:S03]  /*ab10*/  FADD.FTZ R0, R159, R0 ;  /* 0x000000009f007221 */ /* 0x000fc60000010000 */
[C---:B------:R-:W-:Y:S01]  /*ab20*/  HMMA.16816.F32 R76, R12.reuse, R30, R76 ;  /* 0x0000001e0c4c723c */ /* 0x040fe2000000184c */
[----:B------:R-:W4:Y:S01]  /*ab30*/  LDSM.16.MT88.4 R28, [R218+0x11800] ;  /* 0x01180000da1c783b */ /* 0x000f220000004200 */
[----:B------:R-:W-:Y:S01]  /*ab40*/  FADD.FTZ R3, R169, R152 ;  /* 0x00000098a9037221 */ /* 0x000fe20000010000 */
[----:B------:R-:W-:Y:S03]  /*ab50*/  MUFU.EX2 R154, R154 ;  /* 0x0000009a009a7308 */ /* 0x000fe60000000800 */
[----:B------:R-:W-:Y:S01]  /*ab60*/  HMMA.16816.F32 R96, R12, R16, R96 ;  /* 0x000000100c60723c */ /* 0x000fe20000001860 */
[----:B---3--:R-:W-:-:S04]  /*ab70*/  FADD.FTZ R3, R168, R3 ;  /* 0x00000003a8037221 */ /* 0x008fc80000010000 */
        /* <DEDUP_REMOVED lines=12> */
[C---:B-1----:R-:W-:Y:S01]  /*ac40*/  HMMA.16816.F32 R108, R12.reuse, R8, R108 ;  /* 0x000000080c6c723c */ /* 0x042fe2000000186c */
[----:B------:R-:W-:Y:S05]  /*ac50*/  MUFU.EX2 R149, R149 ;  /* 0x0000009500957308 */ /* 0x000fea0000000800 */
[----:B------:R-:W-:Y:S01]  /*ac60*/  HMMA.16816.F32 R120, R12, R10, R120 ;  /* 0x0000000a0c78723c */ /* 0x000fe20000001878 */
[----:B------:R-:W-:-:S02]  /*ac70*/  F2FP.F16.F32.PACK_AB R8, R168, R169 ;  /* 0x000000a9a808723e */ /* 0x000fc400000000ff */
[----:B------:R-:W-:Y:S01]  /*ac80*/  F2FP.F16.F32.PACK_AB R9, R170, R161 ;  /* 0x000000a1aa09723e */ /* 0x000fe200000000ff */
[----:B------:R-:W-:Y:S01]  /*ac90*/  MUFU.EX2 R144, R144 ;  /* 0x0000009000907308 */ /* 0x000fe20000000800 */
[----:B------:R-:W-:Y:S01]  /*aca0*/  FADD.FTZ R161, R161, R0 ;  /* 0x00000000a1a17221 */ /* 0x000fe20000010000 */
[C---:B----4-:R-:W-:Y:S01]  /*acb0*/  HMMA.16816.F32 R124, R12.reuse, R28, R124 ;  /* 0x0000001c0c7c723c */ /* 0x050fe2000000187c */
[----:B------:R-:W-:Y:S01]  /*acc0*/  F2FP.F16.F32.PACK_AB R10, R171, R166 ;  /* 0x000000a6ab0a723e */ /* 0x000fe200000000ff */
[----:B------:R-:W-:Y:S01]  /*acd0*/  FADD.FTZ R0, R166, R3 ;  /* 0x00000003a6007221 */ /* 0x000fe20000010000 */
[----:B------:R-:W-:Y:S01]  /*ace0*/  F2FP.F16.F32.PACK_AB R11, R172, R165 ;  /* 0x000000a5ac0b723e */ /* 0x000fe200000000ff */
[----:B------:R-:W-:Y:S02]  /*acf0*/  FADD.FTZ R170, R170, R161 ;  /* 0x000000a1aaaa7221 */ /* 0x000fe40000010000 */
[----:B------:R-:W-:Y:S01]  /*ad00*/  HMMA.16816.F32 R104, R12, R30, R104 ;  /* 0x0000001e0c68723c */ /* 0x000fe20000001868 */
[----:B------:R-:W1:Y:S01]  /*ad10*/  LDSM.16.MT88.4 R28, [R217+0xe000] ;  /* 0x00e00000d91c783b */ /* 0x000e620000004200 */
[----:B------:R-:W-:Y:S01]  /*ad20*/  MUFU.EX2 R155, R155 ;  /* 0x0000009b009b7308 */ /* 0x000fe20000000800 */
[----:B------:R-:W-:Y:S01]  /*ad30*/  FADD.FTZ R3, R165, R170 ;  /* 0x000000aaa5037221 */ /* 0x000fe20000010000 */
[----:B------:R-:W-:-:S02]  /*ad40*/  FADD.FTZ R0, R171, R0 ;  /* 0x00000000ab007221 */ /* 0x000fc40000010000 */
[----:B---3--:R-:W-:Y:S01]  /*ad50*/  HMMA.16816.F32 R72, R8, R16, R72 ;  /* 0x000000100848723c */ /* 0x008fe20000001848 */
        /* <DEDUP_REMOVED lines=50> */
[----:B------:R-:W3:Y:S01]  /*b080*/  LDSM.16.MT88.4 R12, [R216+0xe800] ;  /* 0x00e80000d80c783b */ /* 0x000ee20000004200 */
[----:B-1----:R-:W-:Y:S01]  /*b090*/  HMMA.16816.F32 R128, R24, R28, R128 ;  /* 0x0000001c1880723c */ /* 0x002fe20000001880 */
[----:B------:R-:W-:Y:S01]  /*b0a0*/  FADD.FTZ R167, R167, R162 ;  /* 0x000000a2a7a77221 */ /* 0x000fe20000010000 */
[----:B------:R-:W-:-:S04]  /*b0b0*/  FADD.FTZ R3, R164, R3 ;  /* 0x00000003a4037221 */ /* 0x000fc80000010000 */
[----:B------:R-:W-:Y:S01]  /*b0c0*/  HMMA.16816.F32 R68, R24, R30, R68 ;  /* 0x0000001e1844723c */ /* 0x000fe20000001844 */
[----:B------:R-:W1:Y:S01]  /*b0d0*/  LDSM.16.MT88.4 R28, [R216+0x12800] ;  /* 0x01280000d81c783b */ /* 0x000e620000004200 */
[----:B------:R-:W-:-:S04]  /*b0e0*/  FADD.FTZ R0, R142, R3 ;  /* 0x000000038e007221 */ /* 0x000fc80000010000 */
[----:B----4-:R-:W-:Y:S01]  /*b0f0*/  HMMA.16816.F32 R80, R24, R16, R80 ;  /* 0x000000101850723c */ /* 0x010fe20000001850 */
[----:B------:R-:W-:-:S04]  /*b100*/  FADD.FTZ R0, R141, R0 ;  /* 0x000000008d007221 */ /* 0x000fc80000010000 */
[----:B------:R-:W-:Y:S01]  /*b110*/  FADD.FTZ R3, R139, R0 ;  /* 0x000000008b037221 */ /* 0x000fe20000010000 */
[----:B------:R-:W-:Y:S01]  /*b120*/  HMMA.16816.F32 R84, R24, R18, R84 ;  /* 0x000000121854723c */ /* 0x000fe20000001854 */
[----:B------:R-:W4:Y:S02]  /*b130*/  LDSM.16.MT88.4 R16, [R218+0xf000] ;  /* 0x00f00000da10783b */ /* 0x000f240000004200 */
        /* <DEDUP_REMOVED lines=20> */
[----:B------:R-:W-:Y:S01]  /*b280*/  LDSM.16.MT88.4 R36, [R217+0x13000] ;  /* 0x01300000d924783b */ /* 0x000fe20000004200 */
[----:B------:R-:W-:Y:S01]  /*b290*/  MOV R0, R45 ;  /* 0x0000002d00007202 */ /* 0x000fe20000000f00 */
        /* <DEDUP_REMOVED lines=65> */
.L_x_3556:
[----:B------:R-:W-:Y:S01]  /*b6b0*/  ULDC.64 UR12, c[0x0][0x208] ;  /* 0x00008200000c7ab9 */ /* 0x000fe20000000a00 */
        /* <DEDUP_REMOVED lines=13> */
.L_x_3566:
[----:B------:R-:W-:Y:S04]  /*b790*/  DEPBAR.LE SB0, 0x0 ;  /* 0x000080000000791a */ /* 0x000fe80000000000 */
[----:B------:R-:W-:Y:S01]  /*b7a0*/  BAR.SYNC.DEFER_BLOCKING 0x0 ;  /* 0x0000000000007b1d */ /* 0x000fe20000010000 */
[----:B------:R-:W-:Y:S02]  /*b7b0*/  IADD3 R233, R233, -0x1, RZ ;  /* 0xffffffffe9e97810 */ /* 0x000fe40007ffe0ff */
[----:B------:R-:W-:Y:S02]  /*b7c0*/  MOV R8, R234 ;  /* 0x000000ea00087202 */ /* 0x000fe40000000f00 */
[----:B------:R-:W-:Y:S01]  /*b7d0*/  MOV R0, R232 ;  /* 0x000000e800007202 */ /* 0x000fe20000000f00 */
[----:B------:R-:W-:Y:S06]  /*b7e0*/  @!P0 BRA `(.L_x_3563) ;  /* 0x0000000000f48947 */ /* 0x000fec0003800000 */
        /* <DEDUP_REMOVED lines=61> */
.L_x_3563:
        /* <DEDUP_REMOVED lines=309> */
.L_x_3565:
        /* <DEDUP_REMOVED lines=36> */
.L_x_3564:
[----:B------:R-:W-:Y:S01]  /*d150*/  FMNMX.FTZ R0, R4, R133, !PT ;  /* 0x0000008504007209 */ /* 0x000fe20007810000 */
[----:B-1----:R-:W-:Y:S01]  /*d160*/  LDSM.16.MT88.4 R144, [R217+0xc000] ;  /* 0x00c00000d990783b */ /* 0x002fe20000004200 */
        /* <DEDUP_REMOVED lines=566> */
.L_x_3562:
[----:B------:R-:W1:Y:S01]  /*f4d0*/  SHFL.BFLY PT, R10, R243, 0x2, 0x1f ;  /* 0x0c401f00f30a7f89 */ /* 0x000e6200000e0000 */
[----:B------:R-:W-:Y:S01]  /*f4e0*/  MOV R12, 0x3f800000 ;  /* 0x3f800000000c7802 */ /* 0x000fe20000000f00 */
[----:B------:R-:W2:Y:S01]  /*f4f0*/  S2UR UR5, SR_CgaCtaId ;  /* 0x00000000000579c3 */ /* 0x000ea20000008800 */
[----:B------:R-:W-:Y:S01]  /*f500*/  UMOV UR4, 0x400 ;  /* 0x0000040000047882 */ /* 0x000fe20000000000 */
[----:B------:R-:W3:Y:S01]  /*f510*/  SHFL.BFLY PT, R9, R236, 0x2, 0x1f ;  /* 0x0c401f00ec097f89 */ /* 0x000ee200000e0000 */
[----:B------:R-:W-:Y:S01]  /*f520*/  BSSY B0, `(.L_x_3567) ;  /* 0x00000d3000007945 */ /* 0x000fe20003800000 */
[----:B------:R-:W4:Y:S04]  /*f530*/  S2R R8, SR_TID.X ;  /* 0x0000000000087919 */ /* 0x000f280000002100 */
[----:B------:R-:W5:Y:S01]  /*f540*/  LDC R21, c[0x0][0x270] ;  /* 0x00009c00ff157b82 */ /* 0x000f620000000800 */
[----:B------:R-:W4:Y:S01]  /*f550*/  S2R R3, SR_TID.X ;  /* 0x0000000000037919 */ /* 0x000f220000002100 */
[----:B------:R-:W5:Y:S01]  /*f560*/  S2R R20, SR_CTAID.X ;  /* 0x0000000000147919 */ /* 0x000f620000002500 */
[----:B-1----:R-:W-:Y:S01]  /*f570*/  FADD.FTZ R10, R10, R243 ;  /* 0x000000f30a0a7221 */ /* 0x002fe20000010000 */
[----:B--2---:R-:W-:-:S04]  /*f580*/  ULEA UR5, UR5, UR4, 0x18 ;  /* 0x0000000405057291 */ /* 0x004fc8000f8ec03f */
[----:B------:R-:W1:Y:S01]  /*f590*/  S2UR UR4, SR_CTAID.Z ;  /* 0x00000000000479c3 */ /* 0x000e620000002700 */
[----:B---3--:R-:W-:Y:S01]  /*f5a0*/  FADD.FTZ R9, R9, R236 ;  /* 0x000000ec09097221 */ /* 0x008fe20000010000 */
[----:B------:R-:W2:Y:S04]  /*f5b0*/  SHFL.BFLY PT, R7, R10, 0x1, 0x1f ;  /* 0x0c201f000a077f89 */ /* 0x000ea800000e0000 */
[----:B------:R-:W3:Y:S01]  /*f5c0*/  SHFL.BFLY PT, R6, R9, 0x1, 0x1f ;  /* 0x0c201f0009067f89 */ /* 0x000ee200000e0000 */
[----:B----4-:R-:W-:-:S04]  /*f5d0*/  SHF.R.S32.HI R11, RZ, 0x1f, R8 ;  /* 0x0000001fff0b7819 */ /* 0x010fc80000011408 */
[CC--:B------:R-:W-:Y:S02]  /*f5e0*/  LEA.HI R5, R11.reuse, R8.reuse, RZ, 0x2 ;  /* 0x000000080b057211 */ /* 0x0c0fe400078f10ff */
[----:B------:R-:W-:Y:S02]  /*f5f0*/  LEA.HI R11, R11, R8, RZ, 0x5 ;  /* 0x000000080b0b7211 */ /* 0x000fe400078f28ff */
[----:B------:R-:W-:Y:S02]  /*f600*/  SHF.R.S32.HI R4, RZ, 0x1f, R3 ;  /* 0x0000001fff047819 */ /* 0x000fe40000011403 */
[--C-:B------:R-:W-:Y:S02]  /*f610*/  SHF.R.S32.HI R14, RZ, 0x2, R5.reuse ;  /* 0x00000002ff0e7819 */ /* 0x100fe40000011405 */
[----:B------:R-:W-:Y:S01]  /*f620*/  SHF.R.S32.HI R13, RZ, 0x1f, R5 ;  /* 0x0000001fff0d7819 */ /* 0x000fe20000011405 */
[----:B--2---:R-:W-:Y:S01]  /*f630*/  FADD.FTZ R7, R10, R7 ;  /* 0x000000070a077221 */ /* 0x004fe20000010000 */
[----:B------:R-:W-:-:S02]  /*f640*/  MOV R10, 0x3f800000 ;  /* 0x3f800000000a7802 */ /* 0x000fc40000000f00 */
[----:B------:R-:W-:Y:S01]  /*f650*/  LEA.HI R18, R4, R3, RZ, 0x5 ;  /* 0x0000000304127211 */ /* 0x000fe200078f28ff */
[----:B---3--:R-:W-:Y:S01]  /*f660*/  FADD.FTZ R6, R9, R6 ;  /* 0x0000000609067221 */ /* 0x008fe20000010000 */
[----:B------:R-:W-:Y:S02]  /*f670*/  FSETP.NE.FTZ.AND P4, PT, R7, RZ, PT ;  /* 0x000000ff0700720b */ /* 0x000fe40003f95000 */
[----:B------:R-:W-:Y:S02]  /*f680*/  LOP3.LUT R9, R11, 0xffffffe0, RZ, 0xc0, !PT ;  /* 0xffffffe00b097812 */ /* 0x000fe400078ec0ff */
[----:B------:R-:W-:Y:S02]  /*f690*/  FSETP.NE.FTZ.AND P3, PT, R6, RZ, PT ;  /* 0x000000ff0600720b */ /* 0x000fe40003f75000 */
[----:B------:R-:W-:Y:S02]  /*f6a0*/  LEA.HI R13, R13, R14, RZ, 0x3 ;  /* 0x0000000e0d0d7211 */ /* 0x000fe400078f18ff */
[----:B------:R-:W-:-:S02]  /*f6b0*/  LOP3.LUT R5, R5, 0x1ffffffc, RZ, 0xc0, !PT ;  /* 0x1ffffffc05057812 */ /* 0x000fc400078ec0ff */
[-C--:B------:R-:W-:Y:S02]  /*f6c0*/  IADD3 R9, -R9, R8.reuse, RZ ;  /* 0x0000000809097210 */ /* 0x080fe40007ffe1ff */
[----:B------:R-:W-:Y:S01]  /*f6d0*/  LOP3.LUT R18, R18, 0xffffffe0, RZ, 0xc0, !PT ;  /* 0xffffffe012127812 */ /* 0x000fe200078ec0ff */
[----:B------:R-:W2:Y:S01]  /*f6e0*/  @P4 MUFU.RCP R12, R7 ;  /* 0x00000007000c4308 */ /* 0x000ea20000001000 */
[----:B------:R-:W-:Y:S01]  /*f6f0*/  LOP3.LUT R13, R13, 0xfffffff8, RZ, 0xc0, !PT ;  /* 0xfffffff80d0d7812 */ /* 0x000fe200078ec0ff */
[----:B------:R-:W3:Y:S01]  /*f700*/  @P4 LDC R23, c[0x0][0x2e8] ;  /* 0x0000ba00ff174b82 */ /* 0x000ee20000000800 */
[----:B------:R-:W-:Y:S02]  /*f710*/  SHF.R.S32.HI R11, RZ, 0x5, R11 ;  /* 0x00000005ff0b7819 */ /* 0x000fe4000001140b */
[----:B------:R-:W-:Y:S02]  /*f720*/  IADD3 R8, -R5, R8, RZ ;  /* 0x0000000805087210 */ /* 0x000fe40007ffe1ff */
[----:B------:R-:W-:Y:S01]  /*f730*/  LOP3.LUT P5, RZ, R9, 0x3, RZ, 0xc0, !PT ;  /* 0x0000000309ff7812 */ /* 0x000fe200078ac0ff */
[----:B------:R-:W4:Y:S01]  /*f740*/  @P3 MUFU.RCP R10, R6 ;  /* 0x00000006000a3308 */ /* 0x000f220000001000 */
[----:B------:R-:W-:Y:S01]  /*f750*/  IADD3 R5, -R18, R3, RZ ;  /* 0x0000000312057210 */ /* 0x000fe20007ffe1ff */
[----:B------:R-:W1:Y:S01]  /*f760*/  @P3 LDC R25, c[0x0][0x2e8] ;  /* 0x0000ba00ff193b82 */ /* 0x000e620000000800 */
[----:B------:R-:W-:Y:S01]  /*f770*/  IADD3 R9, R14, -R13, RZ ;  /* 0x8000000d0e097210 */ /* 0x000fe20007ffe0ff */
[----:B------:R-:W3:Y:S01]  /*f780*/  S2R R18, SR_CTAID.Y ;  /* 0x0000000000127919 */ /* 0x000ee20000002600 */
[----:B------:R-:W-:-:S02]  /*f790*/  SHF.R.S32.HI R14, RZ, 0x1f, R11 ;  /* 0x0000001fff0e7819 */ /* 0x000fc4000001140b */
[----:B------:R-:W-:Y:S01]  /*f7a0*/  LEA.HI R4, R4, R3, RZ, 0x4 ;  /* 0x0000000304047211 */ /* 0x000fe200078f20ff */
[----:B------:R-:W1:Y:S01]  /*f7b0*/  @P4 MUFU.LG2 R7, R7 ;  /* 0x0000000700074308 */ /* 0x000e620000000c00 */
        /* <DEDUP_REMOVED lines=33> */
[----:B----4-:R-:W-:Y:S01]  /*f9d0*/  FMUL.FTZ R131, R10, R131 ;  /* 0x000000830a837220 */ /* 0x010fe20000410000 */
[----:B------:R-:W-:Y:S01]  /*f9e0*/  LEA.HI R14, R14, R11, RZ, 0x2 ;  /* 0x0000000b0e0e7211 */ /* 0x000fe200078f10ff */
[----:B------:R-:W-:Y:S01]  /*f9f0*/  FMUL.FTZ R130, R10, R130 ;  /* 0x000000820a827220 */ /* 0x000fe20000410000 */
[----:B------:R-:W-:Y:S01]  /*fa00*/  LOP3.LUT R16, R4, 0xfffffff0, RZ, 0xc0, !PT ;  /* 0xfffffff004107812 */ /* 0x000fe200078ec0ff */
[----:B------:R-:W-:Y:S01]  /*fa10*/  FMUL.FTZ R71, R10, R71 ;  /* 0x000000470a477220 */ /* 0x000fe20000410000 */
[----:B------:R-:W-:Y:S01]  /*fa20*/  LEA.HI R12, R12, R5, RZ, 0x2 ;  /* 0x000000050c0c7211 */ /* 0x000fe200078f10ff */
        /* <DEDUP_REMOVED lines=28> */
[C---:B------:R-:W-:Y:S01]  /*fbf0*/  FMUL.FTZ R119, R10.reuse, R119 ;  /* 0x000000770a777220 */ /* 0x040fe20000410000 */
[----:B------:R-:W-:Y:S01]  /*fc00*/  FMUL.FTZ R118, R10, R118 ;  /* 0x000000760a767220 */ /* 0x000fe20000410000 */
[C---:B------:R-:W-:Y:S01]  /*fc10*/  R2P PR, R9.reuse, 0x6 ;  /* 0x0000000609007804 */ /* 0x040fe20000000000 */
[----:B------:R-:W2:Y:S01]  /*fc20*/  @P3 MUFU.LG2 R6, R6 ;  /* 0x0000000600063308 */ /* 0x000ea20000000c00 */
[----:B------:R-:W-:-:S02]  /*fc30*/  LOP3.LUT R5, R9, 0x1, RZ, 0xc0, !PT ;  /* 0x0000000109057812 */ /* 0x000fc400078ec0ff */
[----:B------:R-:W-:Y:S02]  /*fc40*/  IADD3 R3, -R16, R3, RZ ;  /* 0x0000000310037210 */ /* 0x000fe40007ffe1ff */
[----:B------:R-:W-:Y:S02]  /*fc50*/  SHF.R.S32.HI R10, RZ, 0x4, R4 ;  /* 0x00000004ff0a7819 */ /* 0x000fe40000011404 */
[----:B------:R-:W-:Y:S02]  /*fc60*/  SHF.L.U32 R9, R9, 0x6, RZ ;  /* 0x0000000609097819 */ /* 0x000fe400000006ff */
[C---:B------:R-:W-:Y:S02]  /*fc70*/  LEA R8, R11.reuse, R8, 0x9 ;  /* 0x000000080b087211 */ /* 0x040fe400078e48ff */
[----:B------:R-:W-:Y:S02]  /*fc80*/  IADD3 R14, R11, -R14, RZ ;  /* 0x8000000e0b0e7210 */ /* 0x000fe40007ffe0ff */
[----:B------:R-:W-:-:S02]  /*fc90*/  SHF.L.U32 R4, R10, 0x6, RZ ;  /* 0x000000060a047819 */ /* 0x000fc400000006ff */
[----:B------:R-:W-:Y:S02]  /*fca0*/  LEA.HI R11, R3, R3, RZ, 0x1 ;  /* 0x00000003030b7211 */ /* 0x000fe400078f08ff */
[----:B------:R-:W-:Y:S01]  /*fcb0*/  LOP3.LUT R9, R9, 0x1c0, RZ, 0xc0, !PT ;  /* 0x000001c009097812 */ /* 0x000fe200078ec0ff */
[----:B------:R-:W-:Y:S01]  /*fcc0*/  BAR.SYNC.DEFER_BLOCKING 0x0 ;  /* 0x0000000000007b1d */ /* 0x000fe20000010000 */
[----:B------:R-:W-:Y:S02]  /*fcd0*/  ISETP.NE.U32.AND P0, PT, R5, 0x1, PT ;  /* 0x000000010500780c */ /* 0x000fe40003f05070 */
[----:B------:R-:W-:Y:S02]  /*fce0*/  LOP3.LUT R4, R4, 0x1c0, RZ, 0xc0, !PT ;  /* 0x000001c004047812 */ /* 0x000fe400078ec0ff */
[----:B------:R-:W-:Y:S02]  /*fcf0*/  SHF.L.U32 R5, R11, 0x2, RZ ;  /* 0x000000020b057819 */ /* 0x000fe400000006ff */
[----:B------:R-:W-:-:S02]  /*fd00*/  LEA.HI R9, R9, R9, RZ, 0x1d ;  /* 0x0000000909097211 */ /* 0x000fc400078fe8ff */
[----:B------:R-:W-:Y:S02]  /*fd10*/  LOP3.LUT R5, R4, 0x38, R5, 0xf8, !PT ;  /* 0x0000003804057812 */ /* 0x000fe400078ef805 */
[----:B------:R-:W-:Y:S02]  /*fd20*/  LEA R9, R8, R9, 0x1 ;  /* 0x0000000908097211 */ /* 0x000fe400078e08ff */
[----:B------:R-:W-:Y:S02]  /*fd30*/  SHF.R.U32.HI R4, RZ, 0x3, R4 ;  /* 0x00000003ff047819 */ /* 0x000fe40000011604 */
[----:B------:R-:W-:Y:S02]  /*fd40*/  LOP3.LUT R8, R11, 0xffffffe, RZ, 0xc0, !PT ;  /* 0x0ffffffe0b087812 */ /* 0x000fe400078ec0ff */
[----:B------:R-:W-:Y:S02]  /*fd50*/  SHF.R.S32.HI R11, RZ, 0x2, R12 ;  /* 0x00000002ff0b7819 */ /* 0x000fe4000001140c */
[----:B------:R-:W-:-:S02]  /*fd60*/  LOP3.LUT R4, R5, R4, RZ, 0x3c, !PT ;  /* 0x0000000405047212 */ /* 0x000fc400078e3cff */
[----:B------:R-:W-:Y:S02]  /*fd70*/  IADD3 R5, R3, -R8, RZ ;  /* 0x8000000803057210 */ /* 0x000fe40007ffe0ff */
[----:B------:R-:W-:Y:S02]  /*fd80*/  LEA R14, R14, R11, 0x4 ;  /* 0x0000000b0e0e7211 */ /* 0x000fe400078e20ff */
[----:B------:R-:W-:Y:S02]  /*fd90*/  LEA R9, R9, UR5, 0x2 ;  /* 0x0000000509097c11 */ /* 0x000fe4000f8e10ff */
[----:B------:R-:W-:Y:S02]  /*fda0*/  MOV R11, 0x40 ;  /* 0x00000040000b7802 */ /* 0x000fe40000000f00 */
[----:B------:R-:W-:Y:S01]  /*fdb0*/  LEA R12, R5, R4, 0x2 ;  /* 0x00000004050c7211 */ /* 0x000fe200078e10ff */
[----:B------:R-:W-:Y:S01]  /*fdc0*/  STS.64 [R9], R128 ;  /* 0x0000008009007388 */ /* 0x000fe20000000a00 */
[----:B------:R-:W-:-:S02]  /*fdd0*/  IADD3 R8, R9, -0x20, RZ ;  /* 0xffffffe009087810 */ /* 0x000fc40007ffe0ff */
[----:B------:R-:W-:Y:S01]  /*fde0*/  SEL R11, R11, 0xffffffc0, !P1 ;  /* 0xffffffc00b0b7807 */ /* 0x000fe20004800000 */
[----:B------:R-:W-:Y:S01]  /*fdf0*/  STS.64 [R9+0x800], R130 ;  /* 0x0008008209007388 */ /* 0x000fe20000000a00 */
[----:B------:R-:W-:Y:S02]  /*fe00*/  MOV R4, 0x80 ;  /* 0x0000008000047802 */ /* 0x000fe40000000f00 */
[C---:B------:R-:W-:Y:S02]  /*fe10*/  @P0 IADD3 R8, R9.reuse, 0x20, RZ ;  /* 0x0000002009080810 */ /* 0x040fe40007ffe0ff */
[----:B------:R-:W-:Y:S02]  /*fe20*/  IADD3 R13, R9, R11, RZ ;  /* 0x0000000b090d7210 */ /* 0x000fe40007ffe0ff */
[----:B------:R-:W-:Y:S01]  /*fe30*/  SEL R4, R4, 0xffffff80, !P2 ;  /* 0xffffff8004047807 */ /* 0x000fe20005000000 */
[----:B------:R-:W-:Y:S01]  /*fe40*/  STS.64 [R8], R68 ;  /* 0x0000004408007388 */ /* 0x000fe20000000a00 */
[----:B------:R-:W-:-:S02]  /*fe50*/  IADD3 R11, R11, R8, RZ ;  /* 0x000000080b0b7210 */ /* 0x000fc40007ffe0ff */
[----:B------:R-:W-:Y:S01]  /*fe60*/  IADD3 R15, R9, R4, RZ ;  /* 0x00000004090f7210 */ /* 0x000fe20007ffe0ff */
[----:B------:R-:W-:Y:S01]  /*fe70*/  STS.64 [R8+0x800], R70 ;  /* 0x0008004608007388 */ /* 0x000fe20000000a00 */
[----:B------:R-:W-:Y:S02]  /*fe80*/  IADD3 R16, R4, R8, RZ ;  /* 0x0000000804107210 */ /* 0x000fe40007ffe0ff */
[-C--:B------:R-:W-:Y:S01]  /*fe90*/  IADD3 R17, R13, R4.reuse, RZ ;  /* 0x000000040d117210 */ /* 0x080fe20007ffe0ff */
[----:B------:R4:W-:Y:S01]  /*fea0*/  STS.64 [R13], R72 ;  /* 0x000000480d007388 */ /* 0x0009e20000000a00 */
[----:B------:R-:W-:Y:S02]  /*feb0*/  IADD3 R19, R11, R4, RZ ;  /* 0x000000040b137210 */ /* 0x000fe40007ffe0ff */
[----:B------:R-:W3:Y:S01]  /*fec0*/  LDC.64 R4, c[0x0][0x2c0] ;  /* 0x0000b000ff047b82 */ /* 0x000ee20000000a00 */
[----:B------:R-:W-:Y:S01]  /*fed0*/  STS.64 [R13+0x800], R74 ;  /* 0x0008004a0d007388 */ /* 0x000fe20000000a00 */
[----:B-----5:R-:W-:-:S03]  /*fee0*/  SHF.L.U32 R20, R20, 0x6, RZ ;  /* 0x0000000614147819 */ /* 0x020fc600000006ff */
[----:B------:R-:W-:Y:S04]  /*fef0*/  STS.64 [R11], R76 ;  /* 0x0000004c0b007388 */ /* 0x000fe80000000a00 */
[----:B------:R-:W-:Y:S04]  /*ff00*/  STS.64 [R11+0x800], R78 ;  /* 0x0008004e0b007388 */ /* 0x000fe80000000a00 */
[----:B------:R-:W-:Y:S04]  /*ff10*/  STS.64 [R15], R80 ;  /* 0x000000500f007388 */ /* 0x000fe80000000a00 */
[----:B------:R-:W-:Y:S04]  /*ff20*/  STS.64 [R15+0x800], R82 ;  /* 0x000800520f007388 */ /* 0x000fe80000000a00 */
[----:B------:R-:W-:Y:S01]  /*ff30*/  STS.64 [R16], R84 ;  /* 0x0000005410007388 */ /* 0x000fe20000000a00 */
[----:B---3--:R-:W-:-:S03]  /*ff40*/  IMAD R18, R18, R4, R237 ;  /* 0x0000000412127224 */ /* 0x008fc600078e02ed */
[----:B------:R-:W-:Y:S01]  /*ff50*/  STS.64 [R16+0x800], R86 ;  /* 0x0008005610007388 */ /* 0x000fe20000000a00 */
[----:B------:R-:W-:Y:S02]  /*ff60*/  MOV R4, 0xff800000 ;  /* 0xff80000000047802 */ /* 0x000fe40000000f00 */
[----:B----4-:R-:W-:Y:S01]  /*ff70*/  SHF.L.U32 R72, R3, 0x2, RZ ;  /* 0x0000000203487819 */ /* 0x010fe200000006ff */
[----:B------:R-:W-:Y:S03]  /*ff80*/  STS.64 [R17], R88 ;  /* 0x0000005811007388 */ /* 0x000fe60000000a00 */
[----:B------:R-:W-:Y:S01]  /*ff90*/  SHF.R.S32.HI R73, RZ, 0x1f, R72 ;  /* 0x0000001fff497819 */ /* 0x000fe20000011448 */
[----:B------:R-:W-:Y:S04]  /*ffa0*/  STS.64 [R17+0x800], R90 ;  /* 0x0008005a11007388 */ /* 0x000fe80000000a00 */
[----:B------:R-:W-:Y:S04]  /*ffb0*/  STS.64 [R19], R92 ;  /* 0x0000005c13007388 */ /* 0x000fe80000000a00 */
        /* <DEDUP_REMOVED lines=9> */
[----:B-1----:R-:W-:-:S03]  /*10050*/  @P4 FMUL.FTZ R9, R7, 0.69314718246459960938 ;  /* 0x3f31721807094820 */ /* 0x002fc60000410000 */
[----:B------:R1:W-:Y:S01]  /*10060*/  STS.64 [R15+0x4000], R108 ;  /* 0x0040006c0f007388 */ /* 0x0003e20000000a00 */
[----:B--2---:R-:W-:Y:S01]  /*10070*/  @P3 FMUL.FTZ R7, R6, 0.69314718246459960938 ;  /* 0x3f31721806073820 */ /* 0x004fe20000410000 */
[----:B------:R-:W-:Y:S02]  /*10080*/  @P4 FFMA.FTZ R4, R2, R23, R9 ;  /* 0x0000001702044223 */ /* 0x000fe40000010009 */
[----:B------:R1:W-:Y:S01]  /*10090*/  STS.64 [R15+0x4800], R110 ;  /* 0x0048006e0f007388 */ /* 0x0003e20000000a00 */
[----:B------:R-:W-:Y:S02]  /*100a0*/  LEA R9, R12, UR5, 0x2 ;  /* 0x000000050c097c11 */ /* 0x000fe4000f8e10ff */
[----:B---3--:R-:W-:Y:S01]  /*100b0*/  IADD3 R8, -R237, RZ, RZ ;  /* 0x000000ffed087210 */ /* 0x008fe20007ffe1ff */
[----:B------:R1:W-:Y:S04]  /*100c0*/  STS.64 [R16+0x4000], R120 ;  /* 0x0040007810007388 */ /* 0x0003e80000000a00 */
[----:B------:R-:W-:Y:S01]  /*100d0*/  IMAD R8, R21, R8, UR4 ;  /* 0x0000000415087e24 */ /* 0x000fe2000f8e0208 */
[----:B------:R1:W-:Y:S03]  /*100e0*/  STS.64 [R16+0x4800], R122 ;  /* 0x0048007a10007388 */ /* 0x0003e60000000a00 */
[----:B------:R-:W-:Y:S01]  /*100f0*/  IMAD R8, R18, R21, R8 ;  /* 0x0000001512087224 */ /* 0x000fe200078e0208 */
[----:B------:R1:W-:Y:S03]  /*10100*/  STS.64 [R17+0x4000], R112 ;  /* 0x0040007011007388 */ /* 0x0003e60000000a00 */
[----:B------:R-:W-:Y:S01]  /*10110*/  IMAD R5, R8, R5, R20 ;  /* 0x0000000508057224 */ /* 0x000fe200078e0214 */
[----:B------:R1:W-:Y:S01]  /*10120*/  STS.64 [R17+0x4800], R114 ;  /* 0x0048007211007388 */ /* 0x0003e20000000a00 */
[----:B----4-:R-:W-:Y:S01]  /*10130*/  MOV R11, 0xff800000 ;  /* 0xff800000000b7802 */ /* 0x010fe20000000f00 */
[----:B------:R-:W-:-:S02]  /*10140*/  @P3 FFMA.FTZ R11, R0, R25, R7 ;  /* 0x00000019000b3223 */ /* 0x000fc40000010007 */
[----:B------:R1:W-:Y:S01]  /*10150*/  STS.64 [R19+0x4000], R116 ;  /* 0x0040007413007388 */ /* 0x0003e20000000a00 */
[----:B------:R-:W-:-:S03]  /*10160*/  IADD3 R0, R10, 0x8, RZ ;  /* 0x000000080a007810 */ /* 0x000fc60007ffe0ff */
[----:B------:R1:W-:Y:S01]  /*10170*/  STS.64 [R19+0x4800], R118 ;  /* 0x0048007613007388 */ /* 0x0003e20000000a00 */
[----:B------:R-:W-:Y:S06]  /*10180*/  BAR.SYNC.DEFER_BLOCKING 0x0 ;  /* 0x0000000000007b1d */ /* 0x000fec0000010000 */
[----:B------:R-:W-:Y:S05]  /*10190*/  @P5 BRA `(.L_x_3568) ;  /* 0x00000000002c5947 */ /* 0x000fea0003800000 */
        /* <DEDUP_REMOVED lines=11> */
.L_x_3568:
[----:B------:R-:W-:Y:S05]  /*10250*/  BSYNC B0 ;  /* 0x0000000000007941 */ /* 0x000fea0003800000 */
.L_x_3567:
[----:B------:R-:W3:Y:S01]  /*10260*/  LDS.128 R68, [R9] ;  /* 0x0000000009447984 */ /* 0x000ee20000000c00 */
[----:B------:R-:W-:Y:S01]  /*10270*/  ULDC UR4, c[0x0][0x2dc] ;  /* 0x0000b70000047ab9 */ /* 0x000fe20000000800 */
[----:B------:R-:W-:Y:S01]  /*10280*/  IMAD.WIDE R72, R10, 0x80, R72 ;  /* 0x000000800a487825 */ /* 0x000fe200078e0248 */
[-C--:B------:R-:W-:Y:S01]  /*10290*/  ISETP.GE.AND P6, PT, R0, R227.reuse, PT ;  /* 0x000000e30000720c */ /* 0x080fe20003fc6270 */
[----:B------:R-:W4:Y:S02]  /*102a0*/  LDS.128 R36, [R9+0x4000] ;  /* 0x0040000009247984 */ /* 0x000f240000000c00 */
[----:B------:R-:W-:Y:S01]  /*102b0*/  IMAD R3, R5, UR4, RZ ;  /* 0x0000000405037c24 */ /* 0x000fe2000f8e02ff */
[----:B------:R-:W-:Y:S01]  /*102c0*/  ULDC.64 UR4, c[0x0][0x288] ;  /* 0x0000a20000047ab9 */ /* 0x000fe20000000a00 */
[----:B------:R-:W5:Y:S01]  /*102d0*/  LDS.128 R64, [R9+0x800] ;  /* 0x0008000009407984 */ /* 0x000f620000000c00 */
[C---:B------:R-:W-:Y:S02]  /*102e0*/  VIADD R2, R10.reuse, 0x10 ;  /* 0x000000100a027836 */ /* 0x040fe40000000000 */
[C---:B------:R-:W-:Y:S01]  /*102f0*/  IADD3 R72, P0, R3.reuse, R72, RZ ;  /* 0x0000004803487210 */ /* 0x040fe20007f1e0ff */
[----:B------:R-:W5:Y:S01]  /*10300*/  LDS.128 R60, [R9+0x1000] ;  /* 0x00100000093c7984 */ /* 0x000f620000000c00 */
[----:B------:R-:W-:Y:S01]  /*10310*/  VIADD R0, R10, 0x18 ;  /* 0x000000180a007836 */ /* 0x000fe20000000000 */
[----:B------:R-:W-:Y:S01]  /*10320*/  ISETP.GE.AND P5, PT, R2, R227, PT ;  /* 0x000000e30200720c */ /* 0x000fe20003fa6270 */
[C---:B------:R-:W-:Y:S01]  /*10330*/  VIADD R8, R10.reuse, 0x20 ;  /* 0x000000200a087836 */ /* 0x040fe20000000000 */
[----:B------:R-:W5:Y:S01]  /*10340*/  LDS.128 R56, [R9+0x1800] ;  /* 0x0018000009387984 */ /* 0x000f620000000c00 */
[----:B------:R-:W-:Y:S01]  /*10350*/  LEA.HI.X.SX32 R3, R3, R73, 0x1, P0 ;  /* 0x0000004903037211 */ /* 0x000fe200000f0eff */
[C---:B------:R-:W-:Y:S01]  /*10360*/  VIADD R2, R10.reuse, 0x28 ;  /* 0x000000280a027836 */ /* 0x040fe20000000000 */
[----:B------:R-:W-:Y:S01]  /*10370*/  ISETP.GE.AND P0, PT, R10, R227, PT ;  /* 0x000000e30a00720c */ /* 0x000fe20003f06270 */
[----:B------:R-:W5:Y:S01]  /*10380*/  LDS.128 R52, [R9+0x2000] ;  /* 0x0020000009347984 */ /* 0x000f620000000c00 */
[----:B------:R-:W-:-:S02]  /*10390*/  LEA R74, P1, R72, UR4, 0x2 ;  /* 0x00000004484a7c11 */ /* 0x000fc4000f8210ff */
[-C--:B------:R-:W-:Y:S01]  /*103a0*/  ISETP.GE.AND P4, PT, R0, R227.reuse, PT ;  /* 0x000000e30000720c */ /* 0x080fe20003f86270 */
[----:B------:R-:W5:Y:S01]  /*103b0*/  LDS.128 R48, [R9+0x2800] ;  /* 0x0028000009307984 */ /* 0x000f620000000c00 */
[----:B------:R-:W-:Y:S01]  /*103c0*/  VIADD R0, R10, 0x30 ;  /* 0x000000300a007836 */ /* 0x000fe20000000000 */
[----:B------:R-:W-:Y:S01]  /*103d0*/  LEA.HI.X R75, R72, UR5, R3, 0x2, P1 ;  /* 0x00000005484b7c11 */ /* 0x000fe200088f1403 */
[----:B------:R-:W-:Y:S01]  /*103e0*/  VIADD R10, R10, 0x38 ;  /* 0x000000380a0a7836 */ /* 0x000fe20000000000 */
[----:B------:R-:W5:Y:S01]  /*103f0*/  LDS.128 R44, [R9+0x3000] ;  /* 0x00300000092c7984 */ /* 0x000f620000000c00 */
[-C--:B------:R-:W-:Y:S02]  /*10400*/  ISETP.GE.AND P3, PT, R8, R227.reuse, PT ;  /* 0x000000e30800720c */ /* 0x080fe40003f66270 */
[-C--:B------:R-:W-:Y:S01]  /*10410*/  ISETP.GE.AND P2, PT, R2, R227.reuse, PT ;  /* 0x000000e30200720c */ /* 0x080fe20003f46270 */
[----:B------:R-:W5:Y:S01]  /*10420*/  LDS.128 R32, [R9+0x4800] ;  /* 0x0048000009207984 */ /* 0x000f620000000c00 */
[----:B------:R-:W-:-:S03]  /*10430*/  ISETP.GE.AND P1, PT, R0, R227, PT ;  /* 0x000000e30000720c */ /* 0x000fc60003f26270 */
[----:B------:R-:W5:Y:S04]  /*10440*/  LDS.128 R28, [R9+0x5000] ;  /* 0x00500000091c7984 */ /* 0x000f680000000c00 */
[----:B------:R-:W5:Y:S04]  /*10450*/  LDS.128 R24, [R9+0x5800] ;  /* 0x0058000009187984 */ /* 0x000f680000000c00 */
[----:B------:R-:W5:Y:S04]  /*10460*/  LDS.128 R20, [R9+0x6000] ;  /* 0x0060000009147984 */ /* 0x000f680000000c00 */
[----:B-1----:R-:W1:Y:S04]  /*10470*/  LDS.128 R16, [R9+0x6800] ;  /* 0x0068000009107984 */ /* 0x002e680000000c00 */
[----:B------:R-:W1:Y:S04]  /*10480*/  LDS.128 R12, [R9+0x7000] ;  /* 0x00700000090c7984 */ /* 0x000e680000000c00 */
[----:B------:R1:W1:Y:S04]  /*10490*/  LDS.128 R40, [R9+0x3800] ;  /* 0x0038000009287984 */ /* 0x0002680000000c00 */
[----:B--2---:R2:W1:Y:S04]  /*104a0*/  LDS.128 R4, [R9+0x7800] ;  /* 0x0078000009047984 */ /* 0x0044680000000c00 */
[----:B---3--:R2:W-:Y:S04]  /*104b0*/  @!P0 STG.E.64 desc[UR12][R74.64], R68 ;  /* 0x000000444a008986 */ /* 0x0085e8000c101b0c */
[----:B------:R2:W-:Y:S04]  /*104c0*/  @!P0 STG.E.64 desc[UR12][R74.64+0x8], R70 ;  /* 0x000008464a008986 */ /* 0x0005e8000c101b0c */
[----:B----4-:R2:W-:Y:S01]  /*104d0*/  @!P0 STG.E.128 desc[UR12][R74.64+0x100], R36 ;  /* 0x000100244a008986 */ /* 0x0105e2000c101d0c */
[----:B------:R-:W-:-:S03]  /*104e0*/  ISETP.GE.AND P0, PT, R10, R227, PT ;  /* 0x000000e30a00720c */ /* 0x000fc60003f06270 */
[----:B-----5:R2:W-:Y:S04]  /*104f0*/  @!P6 STG.E.128 desc[UR12][R74.64+0x1000], R64 ;  /* 0x001000404a00e986 */ /* 0x0205e8000c101d0c */
[----:B------:R2:W-:Y:S04]  /*10500*/  @!P5 STG.E.128 desc[UR12][R74.64+0x2000], R60 ;  /* 0x0020003c4a00d986 */ /* 0x0005e8000c101d0c */
        /* <DEDUP_REMOVED lines=8> */
[----:B-1----:R2:W-:Y:S04]  /*10590*/  @!P2 STG.E.128 desc[UR12][R74.64+0x5100], R16 ;  /* 0x005100104a00a986 */ /* 0x0025e8000c101d0c */
[----:B------:R2:W-:Y:S01]  /*105a0*/  @!P1 STG.E.128 desc[UR12][R74.64+0x6100], R12 ;  /* 0x0061000c4a009986 */ /* 0x0005e2000c101d0c */
[----:B------:R-:W-:Y:S05]  /*105b0*/  @P0 EXIT ;  /* 0x000000000000094d */ /* 0x000fea0003800000 */
[----:B------:R-:W-:Y:S04]  /*105c0*/  STG.E.128 desc[UR12][R74.64+0x7000], R40 ;  /* 0x007000284a007986 */ /* 0x000fe8000c101d0c */
[----:B------:R-:W-:Y:S01]  /*105d0*/  STG.E.128 desc[UR12][R74.64+0x7100], R4 ;  /* 0x007100044a007986 */ /* 0x000fe2000c101d0c */
[----:B------:R-:W-:Y:S05]  /*105e0*/  EXIT ;  /* 0x000000000000794d */ /* 0x000fea0003800000 */
.L_x_3569:
        /* <DEDUP_REMOVED lines=9> */
.L_x_8382:


//--------------------- .text._ZN5flash24flash_fwd_splitkv_kernelI23Flash_fwd_kernel_traitsILi128ELi64ELi128ELi4ELb0ELb0EN7cutlass6half_tE19Flash_kernel_traitsILi128ELi64ELi128ELi4ES3_EELb1ELb0ELb0ELb0ELb1ELb1ELb1ELb0EEEvNS_16Flash_fwd_paramsE --------------------------
	.section	.text._ZN5flash24flash_fwd_splitkv_kernelI23Flash_fwd_kernel_traitsILi128ELi64ELi128ELi4ELb0ELb0EN7cutlass6half_tE19Flash_kernel_traitsILi128ELi64ELi128ELi4ES3_EELb1ELb0ELb0ELb0ELb1ELb1ELb1ELb0EEEvNS_16Flash_fwd_paramsE,"ax",@progbits
	.align	128
        .global         _ZN5flash24flash_fwd_splitkv_kernelI23Flash_fwd_kernel_traitsILi128ELi64ELi128ELi4ELb0ELb0EN7cutlass6half_tE19Flash_kernel_traitsILi128ELi64ELi128ELi4ES3_EELb1ELb0ELb0ELb0ELb1ELb1ELb1ELb0EEEvNS_16Flash_fwd_paramsE
        .type           _ZN5flash24flash_fwd_splitkv_kernelI23Flash_fwd_kernel_traitsILi128ELi64ELi128ELi4ELb0ELb0EN7cutlass6half_tE19Flash_kernel_traitsILi128ELi64ELi128ELi4ES3_EELb1ELb0ELb0ELb0ELb1ELb1ELb1ELb0EEEvNS_16Flash_fwd_paramsE,@function
        .size           _ZN5flash24flash_fwd_splitkv_kernelI23Flash_fwd_kernel_traitsILi128ELi64ELi128ELi4ELb0ELb0EN7cutlass6half_tE19Flash_kernel_traitsILi128ELi64ELi128ELi4ES3_EELb1ELb0ELb0ELb0ELb1ELb1ELb1ELb0EEEvNS_16Flash_fwd_paramsE,(.L_x_8383 - _ZN5flash24flash_fwd_splitkv_kernelI23Flash_fwd_kernel_traitsILi128ELi64ELi128ELi4ELb0ELb0EN7cutlass6half_tE19Flash_kernel_traitsILi128ELi64ELi128ELi4ES3_EELb1ELb0ELb0ELb0ELb1ELb1ELb1ELb0EEEvNS_16Flash_fwd_paramsE)
        .other          _ZN5flash24flash_fwd_splitkv_kernelI23Flash_fwd_kernel_traitsILi128ELi64ELi128ELi4ELb0ELb0EN7cutlass6half_tE19Flash_kernel_traitsILi128ELi64ELi128ELi4ES3_EELb1ELb0ELb0ELb0ELb1ELb1ELb1ELb0EEEvNS_16Flash_fwd_paramsE,@"STO_CUDA_ENTRY STV_DEFAULT"
_ZN5flash24flash_fwd_splitkv_kernelI23Flash_fwd_kernel_traitsILi128ELi64ELi128ELi4ELb0ELb0EN7cutlass6half_tE19Flash_kernel_traitsILi128ELi64ELi128ELi4ES3_EELb1ELb0ELb0ELb0ELb1ELb1ELb1ELb0EEEvNS_16Flash_fwd_paramsE:
.text._ZN5flash24flash_fwd_splitkv_kernelI23Flash_fwd_kernel_traitsILi128ELi64ELi128ELi4ELb0ELb0EN7cutlass6half_tE19Flash_kernel_traitsILi128ELi64ELi128ELi4ES3_EELb1ELb0ELb0ELb0ELb1ELb1ELb1ELb0EEEvNS_16Flash_fwd_paramsE:
        /* <DEDUP_REMOVED lines=59> */
.L_x_3570:
[----:B------:R-:W1:Y:S02]  /*03b0*/  LDC R7, c[0x0][0x2c8] ;  /* 0x0000b200ff077b82 */ /* 0x000e640000000800 */
.L_x_3571:
        /* <DEDUP_REMOVED lines=72> */
[C---:B------:R-:W-:Y:S02]  /*0840*/  VIADD R4, R0.reuse, 0x8 ;  /* 0x0000000800047836 */ /* 0x040fe40000000000 */
[C---:B------:R-:W-:Y:S02]  /*0850*/  VIADD R12, R0.reuse, 0x10 ;  /* 0x00000010000c7836 */ /* 0x040fe40000000000 */
[----:B------:R-:W-:Y:S02]  /*0860*/  VIADD R8, R0, 0x20 ;  /* 0x0000002000087836 */ /* 0x000fe40000000000 */
[----:B--2---:R-:W-:-:S02]  /*0870*/  IMAD R2, R6, R2, R241 ;  /* 0x0000000206027224 */ /* 0x004fc400078e02f1 */
[----:B------:R-:W-:Y:S02]  /*0880*/  IMAD.SHL.U32 R6, R7, 0x4, RZ ;  /* 0x0000000407067824 */ /* 0x000fe400078e00ff */
[----:B------:R-:W-:-:S03]  /*0890*/  IMAD R2, R2, R5, R28 ;  /* 0x0000000502027224 */ /* 0x000fc600078e021c */
[--C-:B------:R-:W-:Y:S01]  /*08a0*/  SHF.R.S32.HI R7, RZ, 0x1f, R6.reuse ;  /* 0x0000001fff077819 */ /* 0x100fe20000011406 */
[--C-:B------:R-:W-:Y:S02]  /*08b0*/  IMAD R3, R2, R3, R141.reuse ;  /* 0x0000000302037224 */ /* 0x100fe400078e028d */
[----:B------:R-:W-:Y:S02]  /*08c0*/  IMAD.IADD R141, R138, 0x1, -R141 ;  /* 0x000000018a8d7824 */ /* 0x000fe400078e0a8d */
[----:B------:R-:W-:Y:S01]  /*08d0*/  IMAD R5, R3, UR4, RZ ;  /* 0x0000000403057c24 */ /* 0x000fe2000f8e02ff */
[----:B------:R-:W-:Y:S01]  /*08e0*/  ULDC.64 UR4, c[0x0][0x288] ;  /* 0x0000a20000047ab9 */ /* 0x000fe20000000a00 */
[C---:B------:R-:W-:Y:S01]  /*08f0*/  IMAD.WIDE R6, R0.reuse, 0x80, R6 ;  /* 0x0000008000067825 */ /* 0x040fe200078e0206 */
[-C--:B------:R-:W-:Y:S02]  /*0900*/  ISETP.GE.AND P3, PT, R0, R141.reuse, PT ;  /* 0x0000008d0000720c */ /* 0x080fe40003f66270 */
[----:B------:R-:W-:-:S02]  /*0910*/  ISETP.GE.AND P2, PT, R4, R141, PT ;  /* 0x0000008d0400720c */ /* 0x000fc40003f46270 */
[C---:B------:R-:W-:Y:S01]  /*0920*/  IADD3 R2, P0, R5.reuse, R6, RZ ;  /* 0x0000000605027210 */ /* 0x040fe20007f1e0ff */
[----:B------:R-:W-:Y:S01]  /*0930*/  VIADD R6, R0, 0x28 ;  /* 0x0000002800067836 */ /* 0x000fe20000000000 */
[----:B------:R-:W-:Y:S02]  /*0940*/  ISETP.GE.AND P1, PT, R12, R141, PT ;  /* 0x0000008d0c00720c */ /* 0x000fe40003f26270 */
[----:B------:R-:W-:Y:S02]  /*0950*/  LEA.HI.X.SX32 R5, R5, R7, 0x1, P0 ;  /* 0x0000000705057211 */ /* 0x000fe400000f0eff */
[----:B------:R-:W-:Y:S02]  /*0960*/  LEA R14, P0, R2, UR4, 0x2 ;  /* 0x00000004020e7c11 */ /* 0x000fe4000f8010ff */
[-C--:B------:R-:W-:Y:S02]  /*0970*/  ISETP.GE.AND P4, PT, R8, R141.reuse, PT ;  /* 0x0000008d0800720c */ /* 0x080fe40003f86270 */
[----:B------:R-:W-:Y:S01]  /*0980*/  LEA.HI.X R15, R2, UR5, R5, 0x2, P0 ;  /* 0x00000005020f7c11 */ /* 0x000fe200080f1405 */
[----:B------:R-:W-:Y:S01]  /*0990*/  VIADD R2, R0, 0x38 ;  /* 0x0000003800027836 */ /* 0x000fe20000000000 */
[-C--:B------:R-:W-:Y:S01]  /*09a0*/  ISETP.GE.AND P0, PT, R10, R141.reuse, PT ;  /* 0x0000008d0a00720c */ /* 0x080fe20003f06270 */
[----:B------:R-:W-:Y:S01]  /*09b0*/  ULDC.64 UR4, c[0x0][0x2b8] ;  /* 0x0000ae0000047ab9 */ /* 0x000fe20000000a00 */
[-C--:B------:R-:W-:Y:S01]  /*09c0*/  ISETP.GE.OR P5, PT, R4, R141.reuse, P6 ;  /* 0x0000008d0400720c */ /* 0x080fe200037a6670 */
[----:B------:R-:W-:Y:S01]  /*09d0*/  VIADD R4, R0, 0x30 ;  /* 0x0000003000047836 */ /* 0x000fe20000000000 */
[----:B------:R-:W-:Y:S01]  /*09e0*/  SHF.R.S32.HI R5, RZ, 0x1f, R3 ;  /* 0x0000001fff057819 */ /* 0x000fe20000011403 */
[----:B------:R1:W-:Y:S04]  /*09f0*/  @!P3 STG.E.128 desc[UR12][R14.64], RZ ;  /* 0x000000ff0e00b986 */ /* 0x0003e8000c101d0c */
[----:B------:R1:W-:Y:S01]  /*0a00*/  @!P3 STG.E.128 desc[UR12][R14.64+0x100], RZ ;  /* 0x000100ff0e00b986 */ /* 0x0003e2000c101d0c */
[----:B------:R-:W-:-:S03]  /*0a10*/  ISETP.GE.AND P3, PT, R6, R141, PT ;  /* 0x0000008d0600720c */ /* 0x000fc60003f66270 */
[----:B------:R1:W-:Y:S04]  /*0a20*/  @!P0 STG.E.128 desc[UR12][R14.64+0x3000], RZ ;  /* 0x003000ff0e008986 */ /* 0x0003e8000c101d0c */
[----:B------:R1:W-:Y:S01]  /*0a30*/  @!P0 STG.E.128 desc[UR12][R14.64+0x3100], RZ ;  /* 0x003100ff0e008986 */ /* 0x0003e2000c101d0c */
[----:B------:R-:W-:-:S03]  /*0a40*/  IADD3 R3, P0, R3, R0, RZ ;  /* 0x0000000003037210 */ /* 0x000fc60007f1e0ff */
[----:B------:R1:W-:Y:S04]  /*0a50*/  @!P2 STG.E.128 desc[UR12][R14.64+0x1000], RZ ;  /* 0x001000ff0e00a986 */ /* 0x0003e8000c101d0c */
[----:B------:R1:W-:Y:S01]  /*0a60*/  @!P2 STG.E.128 desc[UR12][R14.64+0x1100], RZ ;  /* 0x001100ff0e00a986 */ /* 0x0003e2000c101d0c */
[----:B------:R-:W-:-:S03]  /*0a70*/  ISETP.GE.AND P2, PT, R4, R141, PT ;  /* 0x0000008d0400720c */ /* 0x000fc60003f46270 */
[----:B------:R1:W-:Y:S04]  /*0a80*/  @!P1 STG.E.128 desc[UR12][R14.64+0x2000], RZ ;  /* 0x002000ff0e009986 */ /* 0x0003e8000c101d0c */
        /* <DEDUP_REMOVED lines=38> */
.L_x_3572:
        /* <DEDUP_REMOVED lines=24> */
.L_x_3573:
[----:B------:R-:W-:Y:S05]  /*0e70*/  @!P0 BRA `(.L_x_3574) ;  /* 0x00000004003c8947 */ /* 0x000fea0003800000 */
[----:B------:R-:W3:Y:S01]  /*0e80*/  LDC R10, c[0x0][0x380] ;  /* 0x0000e000ff0a7b82 */ /* 0x000ee20000000800 */
[----:B------:R-:W-:Y:S02]  /*0e90*/  LEA R13, R37, 0xffffff80, 0x7 ;  /* 0xffffff80250d7811 */ /* 0x000fe400078e38ff */
[----:B------:R-:W-:Y:S01]  /*0ea0*/  MOV R6, RZ ;  /* 0x000000ff00067202 */ /* 0x000fe20000000f00 */
[----:B------:R-:W-:Y:S01]  /*0eb0*/  IMAD.MOV.U32 R16, RZ, RZ, RZ ;  /* 0x000000ffff107224 */ /* 0x000fe200078e00ff */
[----:B------:R-:W-:-:S03]  /*0ec0*/  ULDC.64 UR4, c[0x0][0x230] ;  /* 0x00008c0000047ab9 */ /* 0x000fc60000000a00 */
[----:B------:R-:W4:Y:S01]  /*0ed0*/  LDC.64 R192, c[0x0][0x248] ;  /* 0x00009200ffc07b82 */ /* 0x000f220000000a00 */
[----:B---3-5:R-:W-:-:S04]  /*0ee0*/  IABS R5, R10 ;  /* 0x0000000a00057213 */ /* 0x028fc80000000000 */
[----:B------:R-:W3:Y:S08]  /*0ef0*/  I2F.RP R8, R5 ;  /* 0x0000000500087306 */ /* 0x000ef00000209400 */
[----:B---3--:R-:W3:Y:S02]  /*0f00*/  MUFU.RCP R7, R8 ;  /* 0x0000000800077308 */ /* 0x008ee40000001000 */
[----:B---3--:R-:W-:-:S06]  /*0f10*/  IADD3 R7, R7, 0xffffffe, RZ ;  /* 0x0ffffffe07077810 */ /* 0x008fcc0007ffe0ff */
[----:B------:R-:W2:Y:S02]  /*0f20*/  F2I.FTZ.U32.TRUNC.NTZ R7, R7 ;  /* 0x0000000700077305 */ /* 0x000ea4000021f000 */
[----:B--2---:R-:W-:-:S04]  /*0f30*/  IMAD.MOV R2, RZ, RZ, -R7 ;  /* 0x000000ffff027224 */ /* 0x004fc800078e0a07 */
[----:B------:R-:W-:Y:S01]  /*0f40*/  IMAD R3, R2, R5, RZ ;  /* 0x0000000502037224 */ /* 0x000fe200078e02ff */
[----:B------:R-:W-:-:S03]  /*0f50*/  IABS R2, R13 ;  /* 0x0000000d00027213 */ /* 0x000fc60000000000 */
[----:B------:R-:W-:Y:S02]  /*0f60*/  IMAD.HI.U32 R6, R7, R3, R6 ;  /* 0x0000000307067227 */ /* 0x000fe400078e0006 */
[----:B------:R-:W2:Y:S02]  /*0f70*/  LDC R7, c[0x0][0x278] ;  /* 0x00009e00ff077b82 */ /* 0x000ea40000000800 */
        /* <DEDUP_REMOVED lines=16> */
[----:B--2---:R-:W-:-:S04]  /*1080*/  IABS R2, R7 ;  /* 0x0000000700027213 */ /* 0x004fc80000000000 */
[----:B------:R-:W2:Y:S08]  /*1090*/  I2F.RP R11, R2 ;  /* 0x00000002000b7306 */ /* 0x000eb00000209400 */
[----:B--2---:R-:W2:Y:S02]  /*10a0*/  MUFU.RCP R8, R11 ;  /* 0x0000000b00087308 */ /* 0x004ea40000001000 */
[----:B--2---:R-:W-:-:S06]  /*10b0*/  VIADD R8, R8, 0xffffffe ;  /* 0x0ffffffe08087836 */ /* 0x004fcc0000000000 */
[----:B------:R-:W2:Y:S02]  /*10c0*/  F2I.FTZ.U32.TRUNC.NTZ R17, R8 ;  /* 0x0000000800117305 */ /* 0x000ea4000021f000 */
[----:B--2---:R-:W-:Y:S02]  /*10d0*/  IADD3 R3, RZ, -R17, RZ ;  /* 0x80000011ff037210 */ /* 0x004fe40007ffe0ff */
[----:B------:R-:W-:-:S03]  /*10e0*/  IADD3 R8, -R9, RZ, RZ ;  /* 0x000000ff09087210 */ /* 0x000fc60007ffe1ff */
[----:B------:R-:W-:Y:S01]  /*10f0*/  IMAD R5, R3, R2, RZ ;  /* 0x0000000203057224 */ /* 0x000fe200078e02ff */
[----:B------:R-:W-:Y:S01]  /*1100*/  IABS R3, R28 ;  /* 0x0000001c00037213 */ /* 0x000fe20000000000 */
[----:B------:R-:W-:Y:S02]  /*1110*/  IMAD R13, R10, R8, R13 ;  /* 0x000000080a0d7224 */ /* 0x000fe400078e020d */
[----:B------:R-:W-:Y:S01]  /*1120*/  IMAD.HI.U32 R16, R17, R5, R16 ;  /* 0x0000000511107227 */ /* 0x000fe200078e0010 */
[----:B------:R-:W-:Y:S02]  /*1130*/  MOV R5, R3 ;  /* 0x0000000300057202 */ /* 0x000fe40000000f00 */
[----:B------:R-:W-:-:S03]  /*1140*/  SHF.R.S32.HI R23, RZ, 0x1f, R13 ;  /* 0x0000001fff177819 */ /* 0x000fc6000001140d */
[----:B------:R-:W-:-:S04]  /*1150*/  IMAD.HI.U32 R17, R16, R5, RZ ;  /* 0x0000000510117227 */ /* 0x000fc800078e00ff */
[----:B------:R-:W-:-:S04]  /*1160*/  IMAD.MOV R3, RZ, RZ, -R17 ;  /* 0x000000ffff037224 */ /* 0x000fc800078e0a11 */
[----:B------:R-:W-:-:S05]  /*1170*/  IMAD R3, R2, R3, R5 ;  /* 0x0000000302037224 */ /* 0x000fca00078e0205 */
        /* <DEDUP_REMOVED lines=31> */
.L_x_3574:
        /* <DEDUP_REMOVED lines=49> */
.L_x_3576:
        /* <DEDUP_REMOVED lines=28> */
.L_x_3575:
[----:B------:R-:W-:Y:S01]  /*1840*/  ISETP.NE.AND P1, PT, R0, -0x1, PT ;  /* 0xffffffff0000780c */ /* 0x000fe20003f25270 */
[----:B------:R-:W-:Y:S01]  /*1850*/  IMAD.IADD R231, R138, 0x1, -R141 ;  /* 0x000000018ae77824 */ /* 0x000fe200078e0a8d */
[----:B-1----:R-:W-:Y:S01]  /*1860*/  SHF.R.S32.HI R139, RZ, 0x1f, R4 ;  /* 0x0000001fff8b7819 */ /* 0x002fe20000011404 */
[----:B------:R-:W-:Y:S01]  /*1870*/  ULDC.64 UR4, c[0x0][0x258] ;  /* 0x0000960000047ab9 */ /* 0x000fe20000000a00 */
[----:B------:R-:W-:Y:S01]  /*1880*/  SHF.R.S32.HI R25, RZ, 0x1f, R28 ;  /* 0x0000001fff197819 */ /* 0x000fe2000001141c */
[----:B------:R-:W1:Y:S01]  /*1890*/  S2UR UR6, SR_CgaCtaId ;  /* 0x00000000000679c3 */ /* 0x000e620000008800 */
[----:B-----5:R-:W-:Y:S01]  /*18a0*/  LEA.HI R5, R139, R4, RZ, 0x3 ;  /* 0x000000048b057211 */ /* 0x020fe200078f18ff */
[----:B------:R-:W-:Y:S01]  /*18b0*/  ULDC.64 UR8, c[0x0][0x220] ;  /* 0x0000880000087ab9 */ /* 0x000fe20000000a00 */
[----:B------:R-:W-:Y:S01]  /*18c0*/  IADD3 R237, R37, -0x1, RZ ;  /* 0xffffffff25ed7810 */ /* 0x000fe20007ffe0ff */
[----:B------:R-:W-:Y:S01]  /*18d0*/  IMAD R25, R25, UR4, RZ ;  /* 0x0000000419197c24 */ /* 0x000fe2000f8e02ff */
[----:B------:R-:W-:Y:S01]  /*18e0*/  SHF.R.S32.HI R18, RZ, 0x3, R5 ;  /* 0x00000003ff127819 */ /* 0x000fe20000011405 */
[----:B------:R-:W-:Y:S01]  /*18f0*/  ULDC UR10, c[0x0][0x39c] ;  /* 0x0000e700000a7ab9 */ /* 0x000fe20000000800 */
[----:B------:R-:W-:Y:S01]  /*1900*/  LOP3.LUT R5, R5, 0xfffffff8, RZ, 0xc0, !PT ;  /* 0xfffffff805057812 */ /* 0x000fe200078ec0ff */
[----:B------:R-:W2:Y:S01]  /*1910*/  @P1 LDC.64 R6, c[0x0][0x240] ;  /* 0x00009000ff061b82 */ /* 0x000ea20000000a00 */
[----:B------:R-:W-:Y:S01]  /*1920*/  @!P1 SHF.R.S32.HI R9, RZ, 0x1f, R241 ;  /* 0x0000001fff099819 */ /* 0x000fe200000114f1 */
[C---:B------:R-:W-:Y:S01]  /*1930*/  VIADD R22, R18.reuse, 0x10 ;  /* 0x0000001012167836 */ /* 0x040fe20000000000 */
[-C--:B------:R-:W-:Y:S01]  /*1940*/  ISETP.GE.AND P6, PT, R18, R231.reuse, PT ;  /* 0x000000e71200720c */ /* 0x080fe20003fc6270 */
[----:B------:R-:W-:Y:S01]  /*1950*/  IMAD R25, R28, UR5, R25 ;  /* 0x000000051c197c24 */ /* 0x000fe2000f8e0219 */
[C---:B------:R-:W-:Y:S01]  /*1960*/  IADD3 R20, R18.reuse, 0x20, RZ ;  /* 0x0000002012147810 */ /* 0x040fe20007ffe0ff */
[----:B------:R-:W-:Y:S01]  /*1970*/  IMAD.SHL.U32 R30, R18, 0x40, RZ ;  /* 0x00000040121e7824 */ /* 0x000fe200078e00ff */
[----:B------:R-:W-:Y:S01]  /*1980*/  ISETP.GE.AND P3, PT, R22, R231, PT ;  /* 0x000000e71600720c */ /* 0x000fe20003f66270 */
[----:B------:R-:W3:Y:S01]  /*1990*/  @!P1 LDC.64 R2, c[0x0][0x228] ;  /* 0x00008a00ff029b82 */ /* 0x000ee20000000a00 */
[----:B------:R-:W-:-:S02]  /*19a0*/  SHF.R.S32.HI R19, RZ, 0x1f, R18 ;  /* 0x0000001fff137819 */ /* 0x000fc40000011412 */
[----:B------:R-:W-:Y:S02]  /*19b0*/  LOP3.LUT R30, R30, 0x1c0, RZ, 0xc0, !PT ;  /* 0x000001c01e1e7812 */ /* 0x000fe400078ec0ff */
[----:B------:R-:W-:Y:S01]  /*19c0*/  ISETP.GE.AND P2, PT, R20, R231, PT ;  /* 0x000000e71400720c */ /* 0x000fe20003f46270 */
[----:B------:R-:W-:Y:S01]  /*19d0*/  IMAD.WIDE R14, R15, 0x40, R18 ;  /* 0x000000400f0e7825 */ /* 0x000fe200078e0212 */
[----:B------:R-:W-:Y:S01]  /*19e0*/  LEA.HI R36, R139, R4, RZ, 0x6 ;  /* 0x000000048b247211 */ /* 0x000fe200078f30ff */
[----:B------:R-:W4:Y:S02]  /*19f0*/  LDC.64 R196, c[0x0][0x250] ;  /* 0x00009400ffc47b82 */ /* 0x000f240000000a00 */
[----:B------:R-:W-:Y:S01]  /*1a00*/  IMAD R199, R19, R192, RZ ;  /* 0x000000c013c77224 */ /* 0x000fe200078e02ff */
[----:B------:R-:W-:Y:S01]  /*1a10*/  SHF.L.U32 R36, R36, 0x3, RZ ;  /* 0x0000000324247819 */ /* 0x000fe200000006ff */
[----:B------:R-:W4:Y:S02]  /*1a20*/  @!P3 S2R R32, SR_CgaCtaId ;  /* 0x000000000020b919 */ /* 0x000f240000008800 */
[----:B------:R-:W-:-:S02]  /*1a30*/  IMAD R199, R18, R193, R199 ;  /* 0x000000c112c77224 */ /* 0x000fc400078e02c7 */
        /* <DEDUP_REMOVED lines=10> */
[----:B------:R-:W-:Y:S01]  /*1ae0*/  @!P1 IADD3 R6, R9, R3, RZ ;  /* 0x0000000309069210 */ /* 0x000fe20007ffe0ff */
[----:B------:R-:W-:Y:S01]  /*1af0*/  IMAD.SHL.U32 R2, R237, 0x80, RZ ;  /* 0x00000080ed027824 */ /* 0x000fe200078e00ff */
[----:B------:R-:W2:Y:S01]  /*1b00*/  @!P6 LDC.64 R8, c[0x0][0x240] ;  /* 0x00009000ff08eb82 */ /* 0x000ea20000000a00 */
[----:B------:R-:W-:Y:S02]  /*1b10*/  SHF.R.U32.HI R3, RZ, 0x3, R30 ;  /* 0x00000003ff037819 */ /* 0x000fe4000001161e */
[----:B------:R-:W-:Y:S01]  /*1b20*/  IADD3 R10, P1, R43, R10, RZ ;  /* 0x0000000a2b0a7210 */ /* 0x000fe20007f3e0ff */
[----:B------:R-:W-:Y:S01]  /*1b30*/  IMAD.IADD R5, R137, 0x1, -R2 ;  /* 0x0000000189057824 */ /* 0x000fe200078e0a02 */
[----:B------:R-:W-:Y:S01]  /*1b40*/  LOP3.LUT R3, R26, R3, RZ, 0x3c, !PT ;  /* 0x000000031a037212 */ /* 0x000fe200078e3cff */
[----:B------:R-:W3:Y:S01]  /*1b50*/  @!P2 S2R R30, SR_CgaCtaId ;  /* 0x00000000001ea919 */ /* 0x000ee20000008800 */
[----:B------:R-:W-:-:S02]  /*1b60*/  IADD3.X R11, R27, R6, RZ, P1, !PT ;  /* 0x000000061b0b7210 */ /* 0x000fc40000ffe4ff */
[----:B------:R-:W-:Y:S01]  /*1b70*/  ISETP.GE.AND P5, PT, R18, R5, PT ;  /* 0x000000051200720c */ /* 0x000fe20003fa6270 */
[----:B------:R-:W4:Y:S01]  /*1b80*/  @!P3 LDC.64 R6, c[0x0][0x240] ;  /* 0x00009000ff06bb82 */ /* 0x000f220000000a00 */
[----:B------:R-:W-:Y:S01]  /*1b90*/  IADD3 R24, P1, R43, R24, RZ ;  /* 0x000000182b187210 */ /* 0x000fe20007f3e0ff */
[----:B------:R-:W-:Y:S01]  /*1ba0*/  IMAD.WIDE.U32 R28, R28, UR4, R10 ;  /* 0x000000041c1c7c25 */ /* 0x000fe2000f8e000a */
[----:B------:R-:W-:Y:S01]  /*1bb0*/  UMOV UR4, 0x400 ;  /* 0x0000040000047882 */ /* 0x000fe20000000000 */
[----:B------:R-:W-:Y:S01]  /*1bc0*/  LOP3.LUT R3, R3, 0xfffffe00, R36, 0xf8, !PT ;  /* 0xfffffe0003037812 */ /* 0x000fe200078ef824 */
[----:B-1----:R-:W-:Y:S01]  /*1bd0*/  ULEA UR4, UR6, UR4, 0x18 ;  /* 0x0000000406047291 */ /* 0x002fe2000f8ec03f */
[----:B------:R-:W-:Y:S01]  /*1be0*/  IMAD.IADD R29, R29, 0x1, R25 ;  /* 0x000000011d1d7824 */ /* 0x000fe200078e0219 */
[----:B------:R-:W-:Y:S01]  /*1bf0*/  IADD3 R42, P4, R43, R42, RZ ;  /* 0x0000002a2b2a7210 */ /* 0x000fe20007f9e0ff */
[----:B------:R-:W1:Y:S01]  /*1c00*/  @!P6 LDC.64 R10, c[0x0][0x210] ;  /* 0x00008400ff0aeb82 */ /* 0x000e620000000a00 */
[----:B------:R-:W-:Y:S01]  /*1c10*/  IMAD.X R25, R27, 0x1, R16, P1 ;  /* 0x000000011b197824 */ /* 0x000fe200008e0610 */
[C---:B------:R-:W-:Y:S01]  /*1c20*/  @!P3 IADD3 R16, P1, R14.reuse, 0x10, RZ ;  /* 0x000000100e10b810 */ /* 0x040fe20007f3e0ff */
[--C-:B------:R-:W-:Y:S01]  /*1c30*/  @!P3 IMAD.MOV.U32 R35, RZ, RZ, R29.reuse ;  /* 0x000000ffff23b224 */ /* 0x100fe200078e001d */
[----:B------:R-:W3:Y:S01]  /*1c40*/  @!P5 S2R R26, SR_CgaCtaId ;  /* 0x00000000001ad919 */ /* 0x000ee20000008800 */
[----:B------:R-:W-:Y:S01]  /*1c50*/  LEA R239, R3, UR4, 0x1 ;  /* 0x0000000403ef7c11 */ /* 0x000fe2000f8e08ff */
[----:B--2---:R-:W-:Y:S01]  /*1c60*/  @!P6 IMAD R31, R15, R8, RZ ;  /* 0x000000080f1fe224 */ /* 0x004fe200078e02ff */
[----:B------:R-:W-:Y:S01]  /*1c70*/  IADD3.X R43, R27, R12, RZ, P4, !PT ;  /* 0x0000000c1b2b7210 */ /* 0x000fe200027fe4ff */
[----:B------:R-:W-:Y:S01]  /*1c80*/  @!P6 IMAD.WIDE.U32 R38, R14, R8, R28 ;  /* 0x000000080e26e225 */ /* 0x000fe200078e001c */
[----:B------:R-:W-:-:S03]  /*1c90*/  ULDC.64 UR6, c[0x0][0x268] ;  /* 0x00009a0000067ab9 */ /* 0x000fc60000000a00 */
[----:B------:R-:W-:Y:S02]  /*1ca0*/  @!P6 IMAD R31, R14, R9, R31 ;  /* 0x000000090e1fe224 */ /* 0x000fe400078e021f */
[----:B------:R-:W2:Y:S01]  /*1cb0*/  @!P3 LDC.64 R8, c[0x0][0x210] ;  /* 0x00008400ff08bb82 */ /* 0x000ea20000000a00 */
[----:B------:R-:W-:Y:S02]  /*1cc0*/  @!P3 IMAD.X R33, RZ, RZ, R15, P1 ;  /* 0x000000ffff21b224 */ /* 0x000fe400008e060f */
[----:B------:R-:W-:Y:S02]  /*1cd0*/  @!P6 IMAD.IADD R34, R39, 0x1, R31 ;  /* 0x000000012722e824 */ /* 0x000fe400078e021f */
[----:B----4-:R-:W-:Y:S02]  /*1ce0*/  @!P3 IMAD R33, R33, R6, RZ ;  /* 0x000000062121b224 */ /* 0x010fe400078e02ff */
[----:B------:R-:W-:Y:S01]  /*1cf0*/  IMAD.WIDE.U32 R42, R18, R192, R42 ;  /* 0x000000c0122a7225 */ /* 0x000fe200078e002a */
[----:B-1----:R-:W-:-:S03]  /*1d00*/  @!P6 LEA R44, P1, R38, R10, 0x1 ;  /* 0x0000000a262ce211 */ /* 0x002fc600078208ff */
[----:B------:R-:W-:Y:S01]  /*1d10*/  @!P3 IMAD R10, R16, R7, R33 ;  /* 0x00000007100ab224 */ /* 0x000fe200078e0221 */
[----:B------:R-:W-:Y:S01]  /*1d20*/  MOV R198, R42 ;  /* 0x0000002a00c67202 */ /* 0x000fe20000000f00 */
[----:B------:R-:W-:Y:S01]  /*1d30*/  IMAD.IADD R199, R43, 0x1, R199 ;  /* 0x000000012bc77824 */ /* 0x000fe200078e02c7 */
[----:B------:R-:W-:Y:S01]  /*1d40*/  @!P6 LEA.HI.X R45, R38, R11, R34, 0x1, P1 ;  /* 0x0000000b262de211 */ /* 0x000fe200008f0c22 */
[--C-:B------:R-:W-:Y:S01]  /*1d50*/  @!P3 IMAD.MOV.U32 R34, RZ, RZ, R28.reuse ;  /* 0x000000ffff22b224 */ /* 0x100fe200078e001c */
        /* <DEDUP_REMOVED lines=11> */
[----:B--2---:R-:W-:Y:S01]  /*1e10*/  @!P3 LEA R40, P1, R34, R8, 0x1 ;  /* 0x000000082228b211 */ /* 0x004fe200078208ff */
[----:B------:R-:W-:Y:S01]  /*1e20*/  IMAD.X R23, R19, 0x1, R23, P4 ;  /* 0x0000000113177824 */ /* 0x000fe200020e0617 */
[----:B------:R2:W-:Y:S01]  /*1e30*/  @!P6 LDGSTS.E.BYPASS.LTC128B.128 [R239+0x2000], desc[UR12][R44.64+0x80] ;  /* 0x020000802cefefae */ /* 0x0005e2000b901d4c */
[----:B------:R-:W-:Y:S01]  /*1e40*/  ISETP.GE.AND P6, PT, R16, R231, PT ;  /* 0x000000e71000720c */ /* 0x000fe20003fc6270 */
[----:B------:R-:W-:Y:S01]  /*1e50*/  @!P2 IMAD.MOV.U32 R43, RZ, RZ, R29 ;  /* 0x000000ffff2ba224 */ /* 0x000fe200078e001d */
[----:B------:R-:W4:Y:S01]  /*1e60*/  @!P2 LDC.64 R12, c[0x0][0x210] ;  /* 0x00008400ff0cab82 */ /* 0x000f220000000a00 */
[----:B------:R-:W-:Y:S01]  /*1e70*/  @!P3 LEA.HI.X R41, R34, R9, R10, 0x1, P1 ;  /* 0x000000092229b211 */ /* 0x000fe200008f0c0a */
[----:B------:R-:W-:Y:S01]  /*1e80*/  IMAD.WIDE.U32 R24, R17, UR6, R24 ;  /* 0x0000000611187c25 */ /* 0x000fe2000f8e0018 */
[----:B------:R-:W-:-:S02]  /*1e90*/  @!P2 MOV R9, 0x400 ;  /* 0x000004000009a802 */ /* 0x000fc40000000f00 */
[----:B---3--:R-:W-:Y:S01]  /*1ea0*/  @!P5 LEA R26, R26, R11, 0x18 ;  /* 0x0000000b1a1ad211 */ /* 0x008fe200078ec0ff */
[----:B------:R-:W-:Y:S01]  /*1eb0*/  IMAD R23, R23, R196, RZ ;  /* 0x000000c417177224 */ /* 0x000fe200078e02ff */
[----:B------:R-:W-:Y:S02]  /*1ec0*/  ISETP.GE.AND P4, PT, R22, R5, PT ;  /* 0x000000051600720c */ /* 0x000fe40003f86270 */
[----:B------:R-:W-:Y:S01]  /*1ed0*/  @!P2 IADD3 R35, P1, R14, 0x20, RZ ;  /* 0x000000200e23a810 */ /* 0x000fe20007f3e0ff */
[----:B------:R-:W-:Y:S01]  /*1ee0*/  IMAD R23, R38, R197, R23 ;  /* 0x000000c526177224 */ /* 0x000fe200078e0217 */
[----:B------:R-:W3:Y:S01]  /*1ef0*/  @!P6 LDC.64 R10, c[0x0][0x240] ;  /* 0x00009000ff0aeb82 */ /* 0x000ee20000000a00 */
[----:B------:R-:W-:Y:S01]  /*1f00*/  @!P2 LEA R30, R30, R9, 0x18 ;  /* 0x000000091e1ea211 */ /* 0x000fe200078ec0ff */
[----:B------:R-:W3:Y:S01]  /*1f10*/  @!P6 S2R R27, SR_CgaCtaId ;  /* 0x00000000001be919 */ /* 0x000ee20000008800 */
        /* <DEDUP_REMOVED lines=11> */
[----:B--2---:R-:W-:Y:S01]  /*1fd0*/  @!P6 IMAD.MOV.U32 R45, RZ, RZ, R29 ;  /* 0x000000ffff2de224 */ /* 0x004fe200078e001d */
[----:B------:R-:W-:Y:S01]  /*1fe0*/  @!P6 MOV R44, R28 ;  /* 0x0000001c002ce202 */ /* 0x000fe20000000f00 */
[----:B------:R-:W-:Y:S01]  /*1ff0*/  @!P3 IMAD R29, R3, 0x2, R32 ;  /* 0x00000002031db824 */ /* 0x000fe200078e0220 */
[----:B------:R-:W-:Y:S01]  /*2000*/  @!P2 IADD3 R34, R43, R34, RZ ;  /* 0x000000222b22a210 */ /* 0x000fe20007ffe0ff */
[----:B------:R-:W2:Y:S01]  /*2010*/  @!P5 LDC.64 R14, c[0x0][0x218] ;  /* 0x00008600ff0edb82 */ /* 0x000ea20000000a00 */
[----:B---3--:R-:W-:-:S02]  /*2020*/  @!P6 IMAD R28, R31, R10, RZ ;  /* 0x0000000a1f1ce224 */ /* 0x008fc400078e02ff */
[----:B------:R-:W-:Y:S01]  /*2030*/  @!P2 LEA.HI.X R13, R42, R13, R34, 0x1, P1 ;  /* 0x0000000d2a0da211 */ /* 0x000fe200008f0c22 */
[----:B------:R-:W-:Y:S01]  /*2040*/  @!P2 IMAD R31, R3, 0x2, R30 ;  /* 0x00000002031fa824 */ /* 0x000fe200078e021e */
[----:B------:R-:W-:Y:S01]  /*2050*/  ISETP.GE.AND P1, PT, R20, R5, PT ;  /* 0x000000051400720c */ /* 0x000fe20003f26270 */
[C---:B------:R-:W-:Y:S02]  /*2060*/  @!P6 IMAD R11, R33.reuse, R11, R28 ;  /* 0x0000000b210be224 */ /* 0x040fe400078e021c */
[----:B------:R-:W3:Y:S01]  /*2070*/  @!P4 LDC.64 R6, c[0x0][0x218] ;  /* 0x00008600ff06cb82 */ /* 0x000ee20000000a00 */
[----:B------:R-:W-:Y:S01]  /*2080*/  @!P6 IMAD.WIDE.U32 R44, R33, R10, R44 ;  /* 0x0000000a212ce225 */ /* 0x000fe200078e002c */
[----:B------:R-:W-:Y:S01]  /*2090*/  @!P3 LDGSTS.E.BYPASS.LTC128B.128 [R29+0x800], desc[UR12][R40.64] ;  /* 0x00800000281dbfae */ /* 0x000fe2000b901d4c */
[----:B------:R-:W-:Y:S02]  /*20a0*/  @!P6 MOV R28, 0x400 ;  /* 0x00000400001ce802 */ /* 0x000fe40000000f00 */
[----:B------:R-:W-:Y:S01]  /*20b0*/  @!P6 IMAD.IADD R30, R45, 0x1, R11 ;  /* 0x000000012d1ee824 */ /* 0x000fe200078e020b */
[----:B------:R4:W-:Y:S01]  /*20c0*/  @!P3 LDGSTS.E.BYPASS.LTC128B.128 [R29+0x2800], desc[UR12][R40.64+0x80] ;  /* 0x02800080281dbfae */ /* 0x0009e2000b901d4c */
[----:B------:R-:W-:-:S02]  /*20d0*/  @!P4 MOV R10, 0x400 ;  /* 0x00000400000ac802 */ /* 0x000fc40000000f00 */
[C---:B-1----:R-:W-:Y:S01]  /*20e0*/  @!P6 LEA R32, P3, R44.reuse, R8, 0x1 ;  /* 0x000000082c20e211 */ /* 0x042fe200078608ff */
[----:B------:R-:W-:Y:S01]  /*20f0*/  @!P2 LDGSTS.E.BYPASS.LTC128B.128 [R31+0x1000], desc[UR12][R12.64] ;  /* 0x010000000c1fafae */ /* 0x000fe2000b901d4c */
[----:B------:R-:W-:Y:S02]  /*2100*/  @!P6 LEA R28, R27, R28, 0x18 ;  /* 0x0000001c1b1ce211 */ /* 0x000fe400078ec0ff */
[----:B------:R-:W-:Y:S01]  /*2110*/  @!P6 LEA.HI.X R33, R44, R9, R30, 0x1, P3 ;  /* 0x000000092c21e211 */ /* 0x000fe200018f0c1e */
[----:B------:R1:W-:Y:S01]  /*2120*/  @!P2 LDGSTS.E.BYPASS.LTC128B.128 [R31+0x3000], desc[UR12][R12.64+0x80] ;  /* 0x030000800c1fafae */ /* 0x0003e2000b901d4c */
[----:B------:R-:W3:Y:S01]  /*2130*/  @!P1 LDC.64 R8, c[0x0][0x218] ;  /* 0x00008600ff089b82 */ /* 0x000ee20000000a00 */
[----:B--2---:R-:W-:Y:S01]  /*2140*/  @!P5 LEA R14, P2, R198, R14, 0x1 ;  /* 0x0000000ec60ed211 */ /* 0x004fe200078408ff */
[----:B------:R-:W-:Y:S01]  /*2150*/  VIADD R30, R18, 0x40 ;  /* 0x00000040121e7836 */ /* 0x000fe20000000000 */
[----:B------:R-:W-:Y:S01]  /*2160*/  @!P4 LEA R10, R19, R10, 0x18 ;  /* 0x0000000a130ac211 */ /* 0x000fe200078ec0ff */
[----:B------:R-:W-:Y:S01]  /*2170*/  @!P5 IMAD R19, R3, 0x2, R26 ;  /* 0x000000020313d824 */ /* 0x000fe200078e021a */
[----:B------:R-:W-:-:S02]  /*2180*/  @!P5 LEA.HI.X R15, R198, R15, R199, 0x1, P2 ;  /* 0x0000000fc60fd211 */ /* 0x000fc400010f0cc7 */
[----:B------:R-:W-:Y:S02]  /*2190*/  @!P4 LEA R11, P2, R192, R198, 0x4 ;  /* 0x000000c6c00bc211 */ /* 0x000fe400078420ff */
[----:B------:R-:W-:-:S04]  /*21a0*/  IADD3 R26, R18, 0x60, RZ ;  /* 0x00000060121a7810 */ /* 0x000fc80007ffe0ff */
[----:B------:R-:W-:Y:S01]  /*21b0*/  ISETP.GE.AND P3, PT, R26, R5, PT ;  /* 0x000000051a00720c */ /* 0x000fe20003f66270 */
[C---:B----4-:R-:W-:Y:S01]  /*21c0*/  IMAD.WIDE.U32 R40, R192.reuse, 0x20, RZ ;  /* 0x00000020c0287825 */ /* 0x050fe200078e00ff */
[----:B-1----:R-:W-:Y:S02]  /*21d0*/  @!P4 LEA.HI.X R12, R192, R199, R193, 0x4, P2 ;  /* 0x000000c7c00cc211 */ /* 0x002fe400010f24c1 */
[----:B---3--:R-:W-:Y:S02]  /*21e0*/  @!P4 LEA R34, P2, R11, R6, 0x1 ;  /* 0x000000060b22c211 */ /* 0x008fe400078408ff */
[----:B------:R-:W-:Y:S01]  /*21f0*/  @!P6 LEA R13, R3, R28, 0x1 ;  /* 0x0000001c030de211 */ /* 0x000fe200078e08ff */
[----:B------:R-:W-:Y:S01]  /*2200*/  VIADD R28, R18, 0x50 ;  /* 0x00000050121c7836 */ /* 0x000fe20000000000 */
[----:B------:R-:W-:Y:S01]  /*2210*/  @!P4 LEA.HI.X R35, R11, R7, R12, 0x1, P2 ;  /* 0x000000070b23c211 */ /* 0x000fe200010f0c0c */
[----:B------:R-:W-:Y:S01]  /*2220*/  @!P4 IMAD R11, R3, 0x2, R10 ;  /* 0x00000002030bc824 */ /* 0x000fe200078e020a */
[----:B------:R-:W-:Y:S01]  /*2230*/  SHF.L.U32 R6, R193, 0x5, RZ ;  /* 0x00000005c1067819 */ /* 0x000fe200000006ff */
        /* <DEDUP_REMOVED lines=39> */
[----:B------:R-:W-:-:S02]  /*24b0*/  IMAD R6, R21, UR6, RZ ;  /* 0x0000000615067c24 */ /* 0x000fc4000f8e02ff */
[C---:B------:R-:W-:Y:S02]  /*24c0*/  @!P6 IMAD R21, R3.reuse, 0x2, R8 ;  /* 0x000000020315e824 */ /* 0x040fe400078e0208 */
[----:B------:R-:W-:Y:S01]  /*24d0*/  @!P3 IMAD R32, R3, 0x2, R32 ;  /* 0x000000020320b824 */ /* 0x000fe200078e0220 */
        /* <DEDUP_REMOVED lines=8> */
[----:B------:R-:W-:-:S03]  /*2560*/  @!P5 LEA R19, P1, R192, R198, 0x6 ;  /* 0x000000c6c013d211 */ /* 0x000fc600078230ff */
[----:B------:R-:W4:Y:S01]  /*2570*/  @!P3 LDC.64 R8, c[0x0][0x218] ;  /* 0x00008600ff08bb82 */ /* 0x000f220000000a00 */
[----:B------:R-:W-:Y:S01]  /*2580*/  @!P6 LDGSTS.E.BYPASS.LTC128B.128 [R21+0x5800], desc[UR12][R46.64] ;  /* 0x058000002e15efae */ /* 0x000fe2000b901d4c */
[----:B------:R-:W-:Y:S01]  /*2590*/  @!P5 LEA.HI.X R42, R192, R199, R193, 0x6, P1 ;  /* 0x000000c7c02ad211 */ /* 0x000fe200008f34c1 */
[----:B---3--:R-:W-:Y:S01]  /*25a0*/  IMAD R15, R17, UR7, R6 ;  /* 0x00000007110f7c24 */ /* 0x008fe2000f8e0206 */
[----:B-1----:R-:W-:Y:S01]  /*25b0*/  @!P5 LEA R12, P1, R19, R12, 0x1 ;  /* 0x0000000c130cd211 */ /* 0x002fe200078208ff */
[----:B------:R-:W-:Y:S01]  /*25c0*/  @!P4 IMAD R17, R193, 0x50, RZ ;  /* 0x00000050c111c824 */ /* 0x000fe200078e02ff */
[----:B------:R1:W-:Y:S01]  /*25d0*/  @!P6 LDGSTS.E.BYPASS.LTC128B.128 [R21+0x9800], desc[UR12][R46.64+0x80] ;  /* 0x098000802e15efae */ /* 0x0003e2000b901d4c */
[----:B------:R-:W-:Y:S01]  /*25e0*/  @!P2 IMAD R40, R3, 0x2, R40 ;  /* 0x000000020328a824 */ /* 0x000fe200078e0228 */
[----:B------:R-:W3:Y:S01]  /*25f0*/  @!P2 LDC.64 R6, c[0x0][0x218] ;  /* 0x00008600ff06ab82 */ /* 0x000ee20000000a00 */
[----:B------:R-:W-:Y:S01]  /*2600*/  @!P5 LEA.HI.X R13, R19, R13, R42, 0x1, P1 ;  /* 0x0000000d130dd211 */ /* 0x000fe200008f0c2a */
[----:B------:R-:W-:Y:S01]  /*2610*/  @!P3 IMAD R3, R193, 0x60, RZ ;  /* 0x00000060c103b824 */ /* 0x000fe200078e02ff */
[----:B------:R-:W-:-:S02]  /*2620*/  @!P4 IADD3 R17, R45, R17, RZ ;  /* 0x000000112d11c210 */ /* 0x000fc40007ffe0ff */
[----:B------:R-:W-:Y:S01]  /*2630*/  IADD3 R25, R25, R15, RZ ;  /* 0x0000000f19197210 */ /* 0x000fe20007ffe0ff */
[----:B------:R-:W-:Y:S01]  /*2640*/  @!P5 LDGSTS.E.BYPASS.LTC128B.128 [R36+0x6000], desc[UR12][R12.64] ;  /* 0x060000000c24dfae */ /* 0x000fe2000b901d4c */
[----:B------:R-:W-:Y:S02]  /*2650*/  ISETP.GE.AND P6, PT, R16, R5, PT ;  /* 0x000000051000720c */ /* 0x000fe40003fc6270 */
        /* <DEDUP_REMOVED lines=10> */
[----:B------:R-:W-:Y:S01]  /*2700*/  ISETP.GE.AND P4, PT, R18, R5, PT ;  /* 0x000000051200720c */ /* 0x000fe20003f86270 */
[----:B-1----:R-:W-:Y:S01]  /*2710*/  @!P3 IMAD.WIDE.U32 R46, R192, 0x60, R198 ;  /* 0x00000060c02eb825 */ /* 0x002fe200078e00c6 */
[----:B------:R-:W-:-:S03]  /*2720*/  SHF.L.U32 R18, R18, 0x3, RZ ;  /* 0x0000000312127819 */ /* 0x000fc600000006ff */
[----:B------:R-:W-:Y:S01]  /*2730*/  @!P3 IMAD.IADD R42, R47, 0x1, R3 ;  /* 0x000000012f2ab824 */ /* 0x000fe200078e0203 */
[C---:B----4-:R-:W-:Y:S02]  /*2740*/  @!P3 LEA R8, P1, R46.reuse, R8, 0x1 ;  /* 0x000000082e08b211 */ /* 0x050fe400078208ff */
[----:B------:R-:W-:Y:S02]  /*2750*/  LEA.HI R3, R139, R4, RZ, 0x4 ;  /* 0x000000048b037211 */ /* 0x000fe400078f20ff */
[----:B------:R-:W-:Y:S02]  /*2760*/  @!P3 LEA.HI.X R9, R46, R9, R42, 0x1, P1 ;  /* 0x000000092e09b211 */ /* 0x000fe400008f0c2a */
[C---:B---3--:R-:W-:Y:S01]  /*2770*/  @!P2 LEA R6, P1, R44.reuse, R6, 0x1 ;  /* 0x000000062c06a211 */ /* 0x048fe200078208ff */
[----:B--2---:R-:W-:Y:S02]  /*2780*/  IMAD.IADD R36, R39, 0x1, R23 ;  /* 0x0000000127247824 */ /* 0x004fe400078e0217 */
[----:B------:R-:W-:Y:S01]  /*2790*/  @!P3 LDGSTS.E.BYPASS.LTC128B.128 [R32+0x7000], desc[UR12][R8.64] ;  /* 0x070000000820bfae */ /* 0x000fe2000b901d4c */
[----:B------:R-:W-:Y:S01]  /*27a0*/  @!P2 LEA.HI.X R7, R44, R7, R10, 0x1, P1 ;  /* 0x000000072c07a211 */ /* 0x000fe200008f0c0a */
[----:B------:R-:W-:Y:S01]  /*27b0*/  IMAD.WIDE.U32 R10, R196, 0x20, RZ ;  /* 0x00000020c40a7825 */ /* 0x000fe200078e00ff */
[----:B------:R-:W-:Y:S01]  /*27c0*/  ISETP.GE.AND P1, PT, R20, R5, PT ;  /* 0x000000051400720c */ /* 0x000fe20003f26270 */
[----:B------:R1:W-:Y:S01]  /*27d0*/  @!P3 LDGSTS.E.BYPASS.LTC128B.128 [R32+0xb000], desc[UR12][R8.64+0x80] ;  /* 0x0b0000800820bfae */ /* 0x0003e2000b901d4c */
[----:B------:R-:W-:-:S02]  /*27e0*/  LEA R234, P3, R38, UR8, 0x1 ;  /* 0x0000000826ea7c11 */ /* 0x000fc4000f8608ff */
[----:B------:R-:W-:Y:S01]  /*27f0*/  LEA.HI R139, R139, R4, RZ, 0x5 ;  /* 0x000000048b8b7211 */ /* 0x000fe200078f28ff */
[----:B------:R-:W-:Y:S01]  /*2800*/  @!P2 LDGSTS.E.BYPASS.LTC128B.128 [R40+0x7800], desc[UR12][R6.64] ;  /* 0x078000000628afae */ /* 0x000fe2000b901d4c */
[----:B------:R-:W-:Y:S02]  /*2810*/  LEA.HI.X R233, R38, UR9, R36, 0x1, P3 ;  /* 0x0000000926e97c11 */ /* 0x000fe400098f0c24 */
[----:B------:R-:W-:Y:S01]  /*2820*/  SHF.R.S32.HI R140, RZ, 0x5, R139 ;  /* 0x00000005ff8c7819 */ /* 0x000fe2000001148b */
[----:B------:R2:W-:Y:S01]  /*2830*/  @!P2 LDGSTS.E.BYPASS.LTC128B.128 [R40+0xb800], desc[UR12][R6.64+0x80] ;  /* 0x0b8000800628afae */ /* 0x0005e2000b901d4c */
[----:B------:R-:W-:Y:S01]  /*2840*/  ISETP.GE.AND P2, PT, R22, R5, PT ;  /* 0x000000051600720c */ /* 0x000fe20003f46270 */
[--C-:B------:R-:W-:Y:S01]  /*2850*/  @!P4 IMAD.MOV.U32 R235, RZ, RZ, R233.reuse ;  /* 0x000000ffffebc224 */ /* 0x100fe200078e00e9 */
[----:B------:R-:W-:Y:S01]  /*2860*/  LOP3.LUT R139, R139, 0xffffffe0, RZ, 0xc0, !PT ;  /* 0xffffffe08b8b7812 */ /* 0x000fe200078ec0ff */
[----:B------:R-:W0:Y:S01]  /*2870*/  LDGDEPBAR ;  /* 0x00000000000079af */ /* 0x000e220000000000 */
[----:B------:R-:W-:-:S02]  /*2880*/  @!P6 IMAD.MOV.U32 R19, RZ, RZ, R233 ;  /* 0x000000ffff13e224 */ /* 0x000fc400078e00e9 */
[----:B------:R-:W-:-:S07]  /*2890*/  IADD3 R139, -R139, R4, RZ ;  /* 0x000000048b8b7210 */ /* 0x000fce0007ffe1ff */
[----:B------:R-:W-:Y:S02]  /*28a0*/  @!P2 IADD3 R10, P3, R234, R10, RZ ;  /* 0x0000000aea0aa210 */ /* 0x000fe40007f7e0ff */
[----:B-1----:R-:W-:Y:S02]  /*28b0*/  SHF.L.U32 R8, R197, 0x5, RZ ;  /* 0x00000005c5087819 */ /* 0x002fe400000006ff */
[----:B------:R-:W-:Y:S02]  /*28c0*/  LOP3.LUT R9, R3, 0xfffffff0, RZ, 0xc0, !PT ;  /* 0xfffffff003097812 */ /* 0x000fe400078ec0ff */
[----:B------:R-:W-:Y:S02]  /*28d0*/  @!P2 IADD3.X R11, R233, R11, R8, P3, !PT ;  /* 0x0000000be90ba210 */ /* 0x000fe40001ffe408 */
[----:B------:R-:W-:Y:S01]  /*28e0*/  SHF.R.S32.HI R8, RZ, 0x4, R3 ;  /* 0x00000004ff087819 */ /* 0x000fe20000011403 */
[----:B------:R-:W-:Y:S01]  /*28f0*/  IMAD.SHL.U32 R3, R0, 0x40, RZ ;  /* 0x0000004000037824 */ /* 0x000fe200078e00ff */
[----:B------:R-:W-:Y:S01]  /*2900*/  ISETP.GE.AND P3, PT, R26, R5, PT ;  /* 0x000000051a00720c */ /* 0x000fe20003f66270 */
[----:B------:R-:W-:-:S04]  /*2910*/  DEPBAR.LE SB0, 0x0 ;  /* 0x000080000000791a */ /* 0x000fc80000000000 */
[----:B------:R-:W-:Y:S01]  /*2920*/  BAR.SYNC.DEFER_BLOCKING 0x0 ;  /* 0x0000000000007b1d */ /* 0x000fe20000010000 */
[----:B--2---:R-:W-:Y:S01]  /*2930*/  IMAD.IADD R6, R4, 0x1, -R9 ;  /* 0x0000000104067824 */ /* 0x004fe200078e0a09 */
[----:B------:R-:W-:Y:S02]  /*2940*/  LOP3.LUT R13, R3, 0x1c0, RZ, 0xc0, !PT ;  /* 0x000001c0030d7812 */ /* 0x000fe400078ec0ff */
[----:B------:R-:W-:Y:S02]  /*2950*/  LEA.HI R9, R8, R8, RZ, 0x1 ;  /* 0x0000000808097211 */ /* 0x000fe400078f08ff */
[----:B------:R-:W-:Y:S02]  /*2960*/  SHF.R.S32.HI R7, RZ, 0x1f, R6 ;  /* 0x0000001fff077819 */ /* 0x000fe40000011406 */
[----:B------:R-:W-:Y:S02]  /*2970*/  LOP3.LUT R18, R13, 0x8, R18, 0xf8, !PT ;  /* 0x000000080d127812 */ /* 0x000fe400078ef812 */
[----:B------:R-:W-:-:S02]  /*2980*/  LEA.HI R7, R7, R6, RZ, 0x3 ;  /* 0x0000000607077211 */ /* 0x000fc400078f18ff */
[----:B------:R-:W-:Y:S02]  /*2990*/  LOP3.LUT R9, R9, 0xfffffffe, RZ, 0xc0, !PT ;  /* 0xfffffffe09097812 */ /* 0x000fe400078ec0ff */
[----:B------:R-:W-:Y:S02]  /*29a0*/  SHF.R.U32.HI R13, RZ, 0x3, R13 ;  /* 0x00000003ff0d7819 */ /* 0x000fe4000001160d */
[C---:B------:R-:W-:Y:S01]  /*29b0*/  LOP3.LUT R15, R7.reuse, 0xfffffff8, RZ, 0xc0, !PT ;  /* 0xfffffff8070f7812 */ /* 0x040fe200078ec0ff */
[----:B------:R-:W-:Y:S01]  /*29c0*/  IMAD.IADD R9, R8, 0x1, -R9 ;  /* 0x0000000108097824 */ /* 0x000fe200078e0a09 */
[----:B------:R-:W-:Y:S01]  /*29d0*/  LOP3.LUT R18, R18, R13, RZ, 0x3c, !PT ;  /* 0x0000000d12127212 */ /* 0x000fe200078e3cff */
[----:B------:R-:W-:Y:S02]  /*29e0*/  IMAD.SHL.U32 R7, R7, 0x40, RZ ;  /* 0x0000004007077824 */ /* 0x000fe400078e00ff */
[----:B------:R-:W-:Y:S02]  /*29f0*/  IMAD.IADD R3, R6, 0x1, -R15 ;  /* 0x0000000106037824 */ /* 0x000fe400078e0a0f */
[----:B------:R-:W-:Y:S01]  /*2a00*/  IMAD R229, R9, 0x200, R18 ;  /* 0x0000020009e57824 */ /* 0x000fe200078e0212 */
[----:B------:R-:W-:Y:S01]  /*2a10*/  @P4 STS.128 [R239+0xc000], RZ ;  /* 0x00c000ffef004388 */ /* 0x000fe20000000c00 */
[----:B------:R-:W-:-:S02]  /*2a20*/  @!P6 MOV R18, R234 ;  /* 0x000000ea0012e202 */ /* 0x000fc40000000f00 */
[----:B------:R-:W-:Y:S01]  /*2a30*/  SHF.L.U32 R6, R3, 0x6, RZ ;  /* 0x0000000603067819 */ /* 0x000fe200000006ff */
[----:B------:R-:W-:Y:S01]  /*2a40*/  @P4 STS.128 [R239+0x10000], RZ ;  /* 0x010000ffef004388 */ /* 0x000fe20000000c00 */
[----:B------:R-:W-:Y:S01]  /*2a50*/  LOP3.LUT R7, R7, 0xfffffe00, RZ, 0xc0, !PT ;  /* 0xfffffe0007077812 */ /* 0x000fe200078ec0ff */
[----:B------:R-:W-:Y:S01]  /*2a60*/  @!P6 IMAD.WIDE.U32 R22, R196, 0x60, R18 ;  /* 0x00000060c416e825 */ /* 0x000fe200078e0012 */
[----:B------:R-:W-:Y:S01]  /*2a70*/  LOP3.LUT R6, R6, 0x1c0, RZ, 0xc0, !PT ;  /* 0x000001c006067812 */ /* 0x000fe200078ec0ff */
[----:B------:R-:W-:Y:S01]  /*2a80*/  @!PT LDS RZ, [RZ] ;  /* 0x00000000fffff984 */ /* 0x000fe20000000800 */
[----:B------:R-:W-:Y:S01]  /*2a90*/  @!PT LDS RZ, [RZ] ;  /* 0x00000000fffff984 */ /* 0x000fe20000000800 */
[----:B------:R-:W-:Y:S01]  /*2aa0*/  @!PT LDS RZ, [RZ] ;  /* 0x00000000fffff984 */ /* 0x000fe20000000800 */
[----:B------:R-:W-:Y:S01]  /*2ab0*/  @!P4 LDGSTS.E.BYPASS.LTC128B.128 [R239+0xc000], desc[UR12][R234.64] ;  /* 0x0c000000eaefcfae */ /* 0x000fe2000b901d4c */
[----:B------:R-:W-:-:S03]  /*2ac0*/  LEA R229, R229, UR4, 0x1 ;  /* 0x00000004e5e57c11 */ /* 0x000fc6000f8e08ff */
[----:B------:R1:W-:Y:S01]  /*2ad0*/  @!P4 LDGSTS.E.BYPASS.LTC128B.128 [R239+0x10000], desc[UR12][R234.64+0x80] ;  /* 0x10000080eaefcfae */ /* 0x0003e2000b901d4c */
[----:B------:R-:W-:Y:S01]  /*2ae0*/  ISETP.GE.AND P4, PT, R28, R5, PT ;  /* 0x000000051c00720c */ /* 0x000fe20003f86270 */
[----:B------:R-:W-:Y:S02]  /*2af0*/  VIADD R227, R229, 0x4020 ;  /* 0x00004020e5e37836 */ /* 0x000fe40000000000 */
[----:B------:R-:W-:Y:S04]  /*2b00*/  @P2 STS.128 [R239+0xc800], RZ ;  /* 0x00c800ffef002388 */ /* 0x000fe80000000c00 */
[----:B------:R-:W-:Y:S04]  /*2b10*/  @P2 STS.128 [R239+0x10800], RZ ;  /* 0x010800ffef002388 */ /* 0x000fe80000000c00 */
[----:B------:R-:W-:Y:S01]  /*2b20*/  @!PT LDS RZ, [RZ] ;  /* 0x00000000fffff984 */ /* 0x000fe20000000800 */
[----:B------:R-:W-:Y:S01]  /*2b30*/  @!PT LDS RZ, [RZ] ;  /* 0x00000000fffff984 */ /* 0x000fe20000000800 */
[----:B------:R-:W-:Y:S01]  /*2b40*/  @!PT LDS RZ, [RZ] ;  /* 0x00000000fffff984 */ /* 0x000fe20000000800 */
[----:B------:R-:W-:Y:S02]  /*2b50*/  @!P2 LDGSTS.E.BYPASS.LTC128B.128 [R239+0xc800], desc[UR12][R10.64] ;  /* 0x0c8000000aefafae */ /* 0x000fe4000b901d4c */
[----:B------:R-:W-:-:S02]  /*2b60*/  @!P4 IMAD.MOV.U32 R8, RZ, RZ, R234 ;  /* 0x000000ffff08c224 */ /* 0x000fc400078e00ea */
[----:B------:R2:W-:Y:S01]  /*2b70*/  @!P2 LDGSTS.E.BYPASS.LTC128B.128 [R239+0x10800], desc[UR12][R10.64+0x80] ;  /* 0x108000800aefafae */ /* 0x0005e2000b901d4c */
[C---:B------:R-:W-:Y:S01]  /*2b80*/  @!P1 LEA R16, P2, R196.reuse, R234, 0x6 ;  /* 0x000000eac4109211 */ /* 0x040fe200078430ff */
[----:B------:R-:W-:Y:S02]  /*2b90*/  @!P4 IMAD R12, R197, 0xa0, RZ ;  /* 0x000000a0c50cc824 */ /* 0x000fe400078e02ff */
[----:B------:R-:W-:Y:S01]  /*2ba0*/  @P1 STS.128 [R239+0xd000], RZ ;  /* 0x00d000ffef001388 */ /* 0x000fe20000000c00 */
[----:B------:R-:W-:Y:S02]  /*2bb0*/  @!P1 LEA.HI.X R17, R196, R233, R197, 0x6, P2 ;  /* 0x000000e9c4119211 */ /* 0x000fe400010f34c5 */
[----:B------:R-:W-:Y:S01]  /*2bc0*/  ISETP.GE.AND P2, PT, R14, R5, PT ;  /* 0x000000050e00720c */ /* 0x000fe20003f46270 */
[----:B------:R-:W-:Y:S01]  /*2bd0*/  IMAD.SHL.U32 R5, R9, 0x8, RZ ;  /* 0x0000000809057824 */ /* 0x000fe200078e00ff */
[----:B------:R-:W-:Y:S01]  /*2be0*/  @!P4 MOV R9, R233 ;  /* 0x000000e90009c202 */ /* 0x000fe20000000f00 */
[----:B------:R-:W-:Y:S01]  /*2bf0*/  @!P6 IMAD R14, R197, 0x60, RZ ;  /* 0x00000060c50ee824 */ /* 0x000fe200078e02ff */
[----:B------:R-:W-:Y:S01]  /*2c00*/  @P1 STS.128 [R239+0x11000], RZ ;  /* 0x011000ffef001388 */ /* 0x000fe20000000c00 */
[----:B-1----:R-:W-:Y:S01]  /*2c10*/  @!P3 IMAD.MOV.U32 R235, RZ, RZ, R233 ;  /* 0x000000ffffebb224 */ /* 0x002fe200078e00e9 */
[----:B------:R-:W-:Y:S01]  /*2c20*/  LOP3.LUT R5, R6, 0x8, R5, 0xf8, !PT ;  /* 0x0000000806057812 */ /* 0x000fe200078ef805 */
[----:B------:R-:W-:Y:S01]  /*2c30*/  @!P6 IMAD.IADD R15, R23, 0x1, R14 ;  /* 0x00000001170fe824 */ /* 0x000fe200078e020e */
[----:B------:R-:W-:Y:S01]  /*2c40*/  @!PT LDS RZ, [RZ] ;  /* 0x00000000fffff984 */ /* 0x000fe20000000800 */
[----:B------:R-:W-:Y:S01]  /*2c50*/  @!PT LDS RZ, [RZ] ;  /* 0x00000000fffff984 */ /* 0x000fe20000000800 */
[----:B------:R-:W-:Y:S01]  /*2c60*/  @!PT LDS RZ, [RZ] ;  /* 0x00000000fffff984 */ /* 0x000fe20000000800 */
[----:B------:R-:W-:Y:S01]  /*2c70*/  @!P1 LDGSTS.E.BYPASS.LTC128B.128 [R239+0xd000], desc[UR12][R16.64] ;  /* 0x0d00000010ef9fae */ /* 0x000fe2000b901d4c */
[----:B------:R-:W-:Y:S01]  /*2c80*/  @!P3 IMAD.WIDE.U32 R18, R196, 0xc0, R234 ;  /* 0x000000c0c412b825 */ /* 0x000fe200078e00ea */
[----:B------:R-:W-:-:S02]  /*2c90*/  SHF.R.U32.HI R6, RZ, 0x3, R6 ;  /* 0x00000003ff067819 */ /* 0x000fc40000011606 */
[----:B------:R-:W-:Y:S01]  /*2ca0*/  @!P1 LDGSTS.E.BYPASS.LTC128B.128 [R239+0x11000], desc[UR12][R16.64+0x80] ;  /* 0x1100008010ef9fae */ /* 0x000fe2000b901d4c */
[----:B------:R-:W-:Y:S01]  /*2cb0*/  @!P4 IMAD.WIDE.U32 R20, R196, 0xa0, R8 ;  /* 0x000000a0c414c825 */ /* 0x000fe200078e0008 */
[----:B------:R-:W-:Y:S02]  /*2cc0*/  @!P6 MOV R14, R22 ;  /* 0x00000016000ee202 */ /* 0x000fe40000000f00 */
[----:B------:R-:W-:Y:S01]  /*2cd0*/  LOP3.LUT R6, R5, R6, RZ, 0x3c, !PT ;  /* 0x0000000605067212 */ /* 0x000fe200078e3cff */
[----:B------:R-:W-:Y:S01]  /*2ce0*/  @!P2 IMAD.MOV.U32 R235, RZ, RZ, R233 ;  /* 0x000000ffffeba224 */ /* 0x000fe200078e00e9 */
[----:B------:R-:W-:Y:S01]  /*2cf0*/  @P6 STS.128 [R239+0xd800], RZ ;  /* 0x00d800ffef006388 */ /* 0x000fe20000000c00 */
[-C--:B------:R-:W-:Y:S01]  /*2d00*/  LEA R5, R140, R7.reuse, 0xa ;  /* 0x000000078c057211 */ /* 0x080fe200078e50ff */
[----:B--2---:R-:W-:Y:S01]  /*2d10*/  @!P3 IMAD R10, R197, 0xc0, RZ ;  /* 0x000000c0c50ab824 */ /* 0x004fe200078e02ff */
[----:B------:R-:W-:Y:S01]  /*2d20*/  @!P4 IADD3 R13, R21, R12, RZ ;  /* 0x0000000c150dc210 */ /* 0x000fe20007ffe0ff */
[----:B------:R-:W-:Y:S01]  /*2d30*/  @P6 STS.128 [R239+0x11800], RZ ;  /* 0x011800ffef006388 */ /* 0x000fe20000000c00 */
[----:B------:R-:W-:Y:S01]  /*2d40*/  @!P2 IMAD R8, R197, 0xe0, RZ ;  /* 0x000000e0c508a824 */ /* 0x000fe200078e02ff */
[----:B------:R-:W-:Y:S01]  /*2d50*/  LOP3.LUT R224, R6, R7, RZ, 0xfc, !PT ;  /* 0x0000000706e07212 */ /* 0x000fe200078efcff */
[----:B------:R-:W-:Y:S01]  /*2d60*/  @!P3 IMAD.IADD R11, R19, 0x1, R10 ;  /* 0x00000001130bb824 */ /* 0x000fe200078e020a */
[----:B------:R-:W-:Y:S01]  /*2d70*/  @!PT LDS RZ, [RZ] ;  /* 0x00000000fffff984 */ /* 0x000fe20000000800 */
[----:B------:R-:W-:Y:S01]  /*2d80*/  @!PT LDS RZ, [RZ] ;  /* 0x00000000fffff984 */ /* 0x000fe20000000800 */
[----:B------:R-:W-:Y:S01]  /*2d90*/  @!PT LDS RZ, [RZ] ;  /* 0x00000000fffff984 */ /* 0x000fe20000000800 */
[----:B------:R-:W-:Y:S01]  /*2da0*/  @!P6 LDGSTS.E.BYPASS.LTC128B.128 [R239+0xd800], desc[UR12][R14.64] ;  /* 0x0d8000000eefefae */ /* 0x000fe2000b901d4c */
[----:B------:R-:W-:Y:S01]  /*2db0*/  @!P3 IMAD.MOV.U32 R10, RZ, RZ, R18 ;  /* 0x000000ffff0ab224 */ /* 0x000fe200078e0012 */
[C---:B------:R-:W-:Y:S01]  /*2dc0*/  @!P5 LEA R18, P1, R196.reuse, R234, 0x7 ;  /* 0x000000eac412d211 */ /* 0x040fe200078238ff */
[C---:B------:R-:W-:Y:S01]  /*2dd0*/  @!P2 IMAD.WIDE.U32 R24, R196.reuse, 0xe0, R234 ;  /* 0x000000e0c418a825 */ /* 0x040fe200078e00ea */
[----:B------:R-:W-:Y:S02]  /*2de0*/  @!P6 LDGSTS.E.BYPASS.LTC128B.128 [R239+0x11800], desc[UR12][R14.64+0x80] ;  /* 0x118000800eefefae */ /* 0x000fe4000b901d4c */
[----:B------:R-:W-:Y:S01]  /*2df0*/  @!P5 LEA.HI.X R19, R196, R233, R197, 0x7, P1 ;  /* 0x000000e9c413d211 */ /* 0x000fe200008f3cc5 */
[----:B------:R-:W-:Y:S01]  /*2e00*/  @!P4 IMAD.MOV.U32 R12, RZ, RZ, R20 ;  /* 0x000000ffff0cc224 */ /* 0x000fe200078e0014 */
[----:B------:R-:W-:Y:S01]  /*2e10*/  @P5 STS.128 [R239+0xe000], RZ ;  /* 0x00e000ffef005388 */ /* 0x000fe20000000c00 */
[----:B------:R-:W-:Y:S01]  /*2e20*/  IMAD.IADD R230, R6, 0x1, R5 ;  /* 0x0000000106e67824 */ /* 0x000fe200078e0205 */
[----:B------:R-:W-:Y:S01]  /*2e30*/  @!P2 IADD3 R9, R25, R8, RZ ;  /* 0x000000081909a210 */ /* 0x000fe20007ffe0ff */
[----:B------:R-:W-:Y:S01]  /*2e40*/  @!P2 IMAD.MOV.U32 R8, RZ, RZ, R24 ;  /* 0x000000ffff08a224 */ /* 0x000fe200078e0018 */
[----:B------:R-:W-:Y:S01]  /*2e50*/  @P5 STS.128 [R239+0x12000], RZ ;  /* 0x012000ffef005388 */ /* 0x000fe20000000c00 */
[----:B------:R-:W-:Y:S01]  /*2e60*/  IMAD.MOV.U32 R5, RZ, RZ, 0x10 ;  /* 0x00000010ff057424 */ /* 0x000fe200078e00ff */
[----:B------:R-:W-:Y:S01]  /*2e70*/  LEA R230, R230, UR4, 0x1 ;  /* 0x00000004e6e67c11 */ /* 0x000fe2000f8e08ff */
[----:B------:R-:W-:Y:S01]  /*2e80*/  IMAD R140, R140, 0x10, R141 ;  /* 0x000000108c8c7824 */ /* 0x000fe200078e028d */
        /* <DEDUP_REMOVED lines=32> */
[----:B------:R-:W-:Y:S02]  /*3090*/  @P3 IADD3 R227, R3, -0x20, RZ ;  /* 0xffffffe003e33810 */ /* 0x000fe40007ffe0ff */
[----:B------:R-:W-:Y:S01]  /*30a0*/  IMAD R228, R5, 0x2, R230 ;  /* 0x0000000205e47824 */ /* 0x000fe200078e02e6 */
        /* <DEDUP_REMOVED lines=34> */
[----:B------:R-:W-:Y:S01]  /*32d0*/  IMAD.MOV.U32 R28, RZ, RZ, 0x20 ;  /* 0x00000020ff1c7424 */ /* 0x000fe200078e00ff */
[----:B------:R-:W4:Y:S04]  /*32e0*/  LDSM.16.M88.4 R44, [R227+0x3000] ;  /* 0x00300000e32c783b */ /* 0x000f280000000200 */
[----:B------:R-:W-:Y:S01]  /*32f0*/  HMMA.16816.F32 R48, R76, R50, RZ ;  /* 0x000000324c30723c */ /* 0x000fe200000018ff */
[C---:B------:R-:W-:Y:S01]  /*3300*/  SEL R0, R28.reuse, 0xffffffe0, !P1 ;  /* 0xffffffe01c007807 */ /* 0x040fe20004800000 */
[----:B------:R-:W4:Y:S01]  /*3310*/  LDSM.16.M88.4 R72, [R227+0x3800] ;  /* 0x00380000e348783b */ /* 0x000f220000000200 */
[----:B------:R-:W-:-:S02]  /*3320*/  SEL R3, R28, 0xffffffe0, !P2 ;  /* 0xffffffe01c037807 */ /* 0x000fc40005000000 */
[----:B------:R-:W-:Y:S01]  /*3330*/  ISETP.GT.AND P2, PT, R237, R232, PT ;  /* 0x000000e8ed00720c */ /* 0x000fe20003f44270 */
[C---:B-1----:R-:W-:Y:S01]  /*3340*/  HMMA.16816.F32 R20, R76.reuse, R16, RZ ;  /* 0x000000104c14723c */ /* 0x042fe200000018ff */
[C---:B------:R-:W-:Y:S01]  /*3350*/  LEA R226, R3.reuse, R230, 0x1 ;  /* 0x000000e603e27211 */ /* 0x040fe200078e08ff */
[C---:B------:R-:W-:Y:S01]  /*3360*/  IMAD R223, R0.reuse, 0x2, R229 ;  /* 0x0000000200df7824 */ /* 0x040fe200078e02e5 */
[----:B------:R-:W-:Y:S01]  /*3370*/  LEA R225, R3, R228, 0x1 ;  /* 0x000000e403e17211 */ /* 0x000fe200078e08ff */
[----:B------:R-:W-:Y:S01]  /*3380*/  IMAD R212, R0, 0x2, R227 ;  /* 0x0000000200d47824 */ /* 0x000fe200078e02e3 */
[----:B------:R-:W-:Y:S01]  /*3390*/  LDSM.16.M88.4 R132, [R229+0x8800] ;  /* 0x00880000e584783b */ /* 0x000fe20000000200 */
[C---:B------:R-:W-:Y:S03]  /*33a0*/  HMMA.16816.F32 R32, R76.reuse, R64, RZ ;  /* 0x000000404c20723c */ /* 0x040fe600000018ff */
[----:B------:R-:W-:Y:S03]  /*33b0*/  LDSM.16.M88.4 R40, [R226] ;  /* 0x00000000e228783b */ /* 0x000fe60000000200 */
[C---:B------:R-:W-:Y:S01]  /*33c0*/  HMMA.16816.F32 R60, R76.reuse, R56, RZ ;  /* 0x000000384c3c723c */ /* 0x040fe200000018ff */
[----:B------:R-:W-:Y:S01]  /*33d0*/  LDSM.16.M88.4 R124, [R225] ;  /* 0x00000000e17c783b */ /* 0x000fe20000000200 */
[----:B------:R-:W1:Y:S03]  /*33e0*/  @!P2 LDC.64 R194, c[0x0][0x218] ;  /* 0x00008600ffc2ab82 */ /* 0x000e660000000a00 */
[----:B------:R-:W-:Y:S01]  /*33f0*/  LDSM.16.M88.4 R120, [R212+0x2000] ;  /* 0x00200000d478783b */ /* 0x000fe20000000200 */
[C---:B------:R-:W-:Y:S03]  /*3400*/  HMMA.16816.F32 R96, R76.reuse, R92, RZ ;  /* 0x0000005c4c60723c */ /* 0x040fe600000018ff */
[----:B------:R-:W0:Y:S03]  /*3410*/  LDGDEPBAR ;  /* 0x00000000000079af */ /* 0x000e260000000000 */
        /* <DEDUP_REMOVED lines=220> */
[----:B------:R-:W-:Y:S01]  /*41e0*/  IADD3 R140, R140, 0x1, R9 ;  /* 0x000000018c8c7810 */ /* 0x000fe20007ffe009 */
[----:B------:R-:W-:Y:S01]  /*41f0*/  FMUL.FTZ R101, R101, UR10 ;  /* 0x0000000a65657c20 */ /* 0x000fe20008410000 */
[----:B------:R-:W-:Y:S01]  /*4200*/  FMUL.FTZ R102, R102, UR10 ;  /* 0x0000000a66667c20 */ /* 0x000fe20008410000 */
[----:B------:R-:W-:Y:S01]  /*4210*/  FMUL.FTZ R103, R103, UR10 ;  /* 0x0000000a67677c20 */ /* 0x000fe20008410000 */
        /* <DEDUP_REMOVED lines=14> */
[----:B------:R1:W1:Y:S01]  /*4300*/  MUFU.TANH R240, R54 ;  /* 0x0000003600f07308 */ /* 0x0002620000002400 */
        /* <DEDUP_REMOVED lines=8> */
[----:B------:R-:W1:Y:S01]  /*4390*/  MUFU.TANH R48, R48 ;  /* 0x0000003000307308 */ /* 0x000e620000002400 */
        /* <DEDUP_REMOVED lines=9> */
[----:B------:R-:W-:Y:S01]  /*4430*/  IADD3 R13, R137, R140, -R138 ;  /* 0x0000008c890d7210 */ /* 0x000fe20007ffe88a */
[----:B------:R2:W1:Y:S01]  /*4440*/  MUFU.TANH R246, R49 ;  /* 0x0000003100f67308 */ /* 0x0004620000002400 */
[----:B------:R-:W-:Y:S01]  /*4450*/  FMUL.FTZ R88, R88, UR10 ;  /* 0x0000000a58587c20 */ /* 0x000fe20008410000 */
[----:B------:R-:W-:Y:S01]  /*4460*/  FMUL.FTZ R89, R89, UR10 ;  /* 0x0000000a59597c20 */ /* 0x000fe20008410000 */
[----:B------:R-:W-:Y:S01]  /*4470*/  FMUL.FTZ R90, R90, UR10 ;  /* 0x0000000a5a5a7c20 */ /* 0x000fe20008410000 */
[----:B------:R-:W-:Y:S01]  /*4480*/  FMUL.FTZ R91, R91, UR10 ;  /* 0x0000000a5b5b7c20 */ /* 0x000fe20008410000 */
[----:B------:R-:W-:Y:S01]  /*4490*/  IADD3 R136, R13, R136, RZ ;  /* 0x000000880d887210 */ /* 0x000fe20007ffe0ff */
[----:B------:R-:W-:-:S02]  /*44a0*/  IMAD.SHL.U32 R13, R4, 0x2, RZ ;  /* 0x00000002040d7824 */ /* 0x000fc400078e00ff */
[----:B------:R-:W-:Y:S01]  /*44b0*/  FMUL.FTZ R84, R84, UR10 ;  /* 0x0000000a54547c20 */ /* 0x000fe20008410000 */
[----:B------:R-:W-:Y:S01]  /*44c0*/  FMUL.FTZ R85, R85, UR10 ;  /* 0x0000000a55557c20 */ /* 0x000fe20008410000 */
[----:B------:R-:W-:Y:S01]  /*44d0*/  FMUL.FTZ R86, R86, UR10 ;  /* 0x0000000a56567c20 */ /* 0x000fe20008410000 */
[----:B------:R-:W-:Y:S01]  /*44e0*/  FMUL.FTZ R87, R87, UR10 ;  /* 0x0000000a57577c20 */ /* 0x000fe20008410000 */
[----:B------:R2:W1:Y:S01]  /*44f0*/  MUFU.TANH R238, R50 ;  /* 0x0000003200ee7308 */ /* 0x0004620000002400 */
[----:B------:R-:W-:Y:S01]  /*4500*/  VIMNMX R201, R136, R137, PT ;  /* 0x0000008988c97248 */ /* 0x000fe20003fe0100 */
[----:B------:R-:W-:Y:S01]  /*4510*/  FMUL.FTZ R76, R76, UR10 ;  /* 0x0000000a4c4c7c20 */ /* 0x000fe20008410000 */
[----:B------:R-:W-:Y:S01]  /*4520*/  FMUL.FTZ R77, R77, UR10 ;  /* 0x0000000a4d4d7c20 */ /* 0x000fe20008410000 */
[----:B------:R-:W-:Y:S01]  /*4530*/  FMUL.FTZ R78, R78, UR10 ;  /* 0x0000000a4e4e7c20 */ /* 0x000fe20008410000 */
[----:B------:R-:W-:Y:S01]  /*4540*/  FMUL.FTZ R79, R79, UR10 ;  /* 0x0000000a4f4f7c20 */ /* 0x000fe20008410000 */
[----:B------:R-:W-:-:S02]  /*4550*/  VIADDMNMX R200, R136, 0x8, R137, PT ;  /* 0x0000000888c87846 */ /* 0x000fc40003800189 */
[----:B------:R2:W1:Y:S01]  /*4560*/  MUFU.TANH R152, R51 ;  /* 0x0000003300987308 */ /* 0x0004620000002400 */
[----:B------:R-:W-:-:S07]  /*4570*/  LOP3.LUT R13, R13, 0x6, RZ, 0xc0, !PT ;  /* 0x000000060d0d7812 */ /* 0x000fce00078ec0ff */
        /* <DEDUP_REMOVED lines=94> */
.L_x_3578:
[----:B------:R-:W-:-:S04]  /*4b60*/  LEA R6, -R192, RZ, 0x7 ;  /* 0x000000ffc0067211 */ /* 0x000fc800078e39ff */
[----:B------:R-:W-:-:S07]  /*4b70*/  SHF.R.S32.HI R4, RZ, 0x1f, R6 ;  /* 0x0000001fff047819 */ /* 0x000fce0000011406 */
.L_x_3579:
        /* <DEDUP_REMOVED lines=41> */
.L_x_3577:
        /* <DEDUP_REMOVED lines=19> */
[----:B------:R-:W-:Y:S01]  /*4f40*/  FSEL R18, R69, -INF , !P1 ;  /* 0xff80000045127808 */ /* 0x000fe20004800000 */
[C---:B------:R-:W-:Y:S01]  /*4f50*/  IMAD R221, R3.reuse, 0x2, R224 ;  /* 0x0000000203dd7824 */ /* 0x040fe200078e02e0 */
[----:B------:R-:W-:Y:S01]  /*4f60*/  FSEL R70, R70, -INF , !P3 ;  /* 0xff80000046467808 */ /* 0x000fe20005800000 */
[----:B------:R-:W-:Y:S01]  /*4f70*/  LDSM.16.MT88.4 R116, [R222+0xc000] ;  /* 0x00c00000de74783b */ /* 0x000fe20000004200 */
[C---:B------:R-:W-:Y:S01]  /*4f80*/  ISETP.GE.AND P1, PT, R6.reuse, R201, PT ;  /* 0x000000c90600720c */ /* 0x040fe20003f26270 */
[----:B------:R-:W-:Y:S01]  /*4f90*/  IMAD R220, R3, 0x2, R222 ;  /* 0x0000000203dc7824 */ /* 0x000fe200078e02de */
[----:B------:R-:W-:Y:S01]  /*4fa0*/  ISETP.GE.AND P3, PT, R6, R200, PT ;  /* 0x000000c80600720c */ /* 0x000fe20003f66270 */
[----:B------:R-:W-:Y:S01]  /*4fb0*/  VIADD R6, R2, 0x18 ;  /* 0x0000001802067836 */ /* 0x000fe20000000000 */
[----:B------:R-:W-:Y:S01]  /*4fc0*/  FSEL R20, R71, -INF , !P6 ;  /* 0xff80000047147808 */ /* 0x000fe20007000000 */
[----:B------:R-:W-:Y:S01]  /*4fd0*/  LDSM.16.MT88.4 R108, [R221+0xc000] ;  /* 0x00c00000dd6c783b */ /* 0x000fe20000004200 */
[----:B------:R-:W-:-:S02]  /*4fe0*/  FSEL R16, R81, -INF , !P4 ;  /* 0xff80000051107808 */ /* 0x000fc40006000000 */
[CC--:B------:R-:W-:Y:S01]  /*4ff0*/  ISETP.GE.AND P6, PT, R4.reuse, R201.reuse, PT ;  /* 0x000000c90400720c */ /* 0x0c0fe20003fc6270 */
[----:B--2---:R-:W-:Y:S01]  /*5000*/  LDSM.16.MT88.4 R92, [R224+0x10000] ;  /* 0x01000000e05c783b */ /* 0x004fe20000004200 */
        /* <DEDUP_REMOVED lines=26> */
[C---:B------:R-:W-:Y:S02]  /*51b0*/  ISETP.GE.AND P1, PT, R7.reuse, R201, PT ;  /* 0x000000c90700720c */ /* 0x040fe40003f26270 */
[----:B------:R-:W-:Y:S01]  /*51c0*/  ISETP.GE.AND P3, PT, R7, R200, PT ;  /* 0x000000c80700720c */ /* 0x000fe20003f66270 */
[----:B------:R-:W-:Y:S01]  /*51d0*/  VIADD R7, R2, 0x30 ;  /* 0x0000003002077836 */ /* 0x000fe20000000000 */
[----:B------:R-:W-:Y:S02]  /*51e0*/  FSEL R50, R60, -INF , !P6 ;  /* 0xff8000003c327808 */ /* 0x000fe40007000000 */
[----:B------:R-:W-:Y:S02]  /*51f0*/  FSEL R252, R62, -INF , !P4 ;  /* 0xff8000003efc7808 */ /* 0x000fe40006000000 */
[----:B------:R-:W-:Y:S02]  /*5200*/  FSEL R41, R61, -INF , !P5 ;  /* 0xff8000003d297808 */ /* 0x000fe40006800000 */
[----:B------:R-:W-:-:S02]  /*5210*/  FSEL R46, R63, -INF , !P2 ;  /* 0xff8000003f2e7808 */ /* 0x000fc40005000000 */
[CC--:B------:R-:W-:Y:S02]  /*5220*/  ISETP.GE.AND P6, PT, R13.reuse, R201.reuse, PT ;  /* 0x000000c90d00720c */ /* 0x0c0fe40003fc6270 */
[-C--:B------:R-:W-:Y:S01]  /*5230*/  ISETP.GE.AND P4, PT, R13, R200.reuse, PT ;  /* 0x000000c80d00720c */ /* 0x080fe20003f86270 */
[C---:B------:R-:W-:Y:S01]  /*5240*/  VIADD R13, R2.reuse, 0x31 ;  /* 0x00000031020d7836 */ /* 0x040fe20000000000 */
[C---:B------:R-:W-:Y:S02]  /*5250*/  ISETP.GE.AND P5, PT, R7.reuse, R201, PT ;  /* 0x000000c90700720c */ /* 0x040fe40003fa6270 */
[----:B------:R-:W-:Y:S01]  /*5260*/  ISETP.GE.AND P2, PT, R7, R200, PT ;  /* 0x000000c80700720c */ /* 0x000fe20003f46270 */
[----:B------:R-:W-:Y:S01]  /*5270*/  VIADD R7, R2, 0x38 ;  /* 0x0000003802077836 */ /* 0x000fe20000000000 */
[----:B------:R-:W-:Y:S02]  /*5280*/  FSEL R35, R56, -INF , !P1 ;  /* 0xff80000038237808 */ /* 0x000fe40004800000 */
[----:B------:R-:W-:-:S02]  /*5290*/  FSEL R250, R58, -INF , !P3 ;  /* 0xff8000003afa7808 */ /* 0x000fc40005800000 */
[----:B------:R-:W-:Y:S02]  /*52a0*/  FSEL R33, R57, -INF , !P6 ;  /* 0xff80000039217808 */ /* 0x000fe40007000000 */
[CC--:B------:R-:W-:Y:S02]  /*52b0*/  ISETP.GE.AND P1, PT, R13.reuse, R201.reuse, PT ;  /* 0x000000c90d00720c */ /* 0x0c0fe40003f26270 */
[-C--:B------:R-:W-:Y:S01]  /*52c0*/  ISETP.GE.AND P3, PT, R13, R200.reuse, PT ;  /* 0x000000c80d00720c */ /* 0x080fe20003f66270 */
[C---:B------:R-:W-:Y:S01]  /*52d0*/  VIADD R13, R2.reuse, 0x39 ;  /* 0x00000039020d7836 */ /* 0x040fe20000000000 */
[----:B------:R-:W-:Y:S02]  /*52e0*/  ISETP.GE.AND P6, PT, R7, R201, PT ;  /* 0x000000c90700720c */ /* 0x000fe40003fc6270 */
[----:B-1----:R-:W-:Y:S02]  /*52f0*/  FSEL R42, R59, -INF , !P4 ;  /* 0xff8000003b2a7808 */ /* 0x002fe40006000000 */
[----:B------:R-:W-:Y:S01]  /*5300*/  ISETP.GE.AND P4, PT, R7, R200, PT ;  /* 0x000000c80700720c */ /* 0x000fe20003f86270 */
[----:B------:R-:W-:Y:S01]  /*5310*/  VIADD R7, R2, 0x40 ;  /* 0x0000004002077836 */ /* 0x000fe20000000000 */
[----:B------:R-:W-:-:S02]  /*5320*/  FSEL R40, R48, -INF , !P6 ;  /* 0xff80000030287808 */ /* 0x000fc40007000000 */
[----:B------:R-:W-:Y:S02]  /*5330*/  FSEL R44, R52, -INF , !P5 ;  /* 0xff800000342c7808 */ /* 0x000fe40006800000 */
[----:B------:R-:W-:Y:S02]  /*5340*/  FSEL R240, R240, -INF , !P2 ;  /* 0xff800000f0f07808 */ /* 0x000fe40005000000 */
[CC--:B------:R-:W-:Y:S02]  /*5350*/  ISETP.GE.AND P6, PT, R2.reuse, R201.reuse, PT ;  /* 0x000000c90200720c */ /* 0x0c0fe40003fc6270 */
[C---:B------:R-:W-:Y:S02]  /*5360*/  ISETP.GE.AND P5, PT, R13.reuse, R201, PT ;  /* 0x000000c90d00720c */ /* 0x040fe40003fa6270 */
[----:B------:R-:W-:Y:S01]  /*5370*/  ISETP.GE.AND P2, PT, R13, R200, PT ;  /* 0x000000c80d00720c */ /* 0x000fe20003f46270 */
[----:B------:R-:W-:Y:S01]  /*5380*/  VIADD R13, R2, 0x48 ;  /* 0x00000048020d7836 */ /* 0x000fe20000000000 */
[----:B------:R-:W-:-:S02]  /*5390*/  FSEL R248, R53, -INF , !P1 ;  /* 0xff80000035f87808 */ /* 0x000fc40004800000 */
[C---:B------:R-:W-:Y:S02]  /*53a0*/  ISETP.GE.AND P1, PT, R7.reuse, R201, PT ;  /* 0x000000c90700720c */ /* 0x040fe40003f26270 */
[----:B------:R-:W-:Y:S02]  /*53b0*/  FSEL R148, R148, -INF , !P3 ;  /* 0xff80000094947808 */ /* 0x000fe40005800000 */
[----:B------:R-:W-:Y:S02]  /*53c0*/  FSEL R0, R0, -INF , !P6 ;  /* 0xff80000000007808 */ /* 0x000fe40007000000 */
[----:B------:R-:W-:Y:S01]  /*53d0*/  ISETP.GE.AND P3, PT, R7, R200, PT ;  /* 0x000000c80700720c */ /* 0x000fe20003f66270 */
[----:B------:R-:W-:Y:S01]  /*53e0*/  VIADD R7, R2, 0x41 ;  /* 0x0000004102077836 */ /* 0x000fe20000000000 */
[----:B------:R-:W-:Y:S02]  /*53f0*/  FSEL R152, R152, -INF , !P2 ;  /* 0xff80000098987808 */ /* 0x000fe40005000000 */
[----:B------:R-:W-:-:S02]  /*5400*/  FSEL R236, R236, -INF , !P1 ;  /* 0xff800000ecec7808 */ /* 0x000fc40004800000 */
[CC--:B------:R-:W-:Y:S02]  /*5410*/  ISETP.GE.AND P2, PT, R13.reuse, R201.reuse, PT ;  /* 0x000000c90d00720c */ /* 0x0c0fe40003f46270 */
[----:B------:R-:W-:Y:S02]  /*5420*/  ISETP.GE.AND P1, PT, R13, R200, PT ;  /* 0x000000c80d00720c */ /* 0x000fe40003f26270 */
[----:B------:R-:W-:Y:S02]  /*5430*/  FMNMX.FTZ R13, R0, R18, !PT ;  /* 0x00000012000d7209 */ /* 0x000fe40007810000 */
[----:B------:R-:W-:Y:S02]  /*5440*/  FSEL R238, R238, -INF , !P4 ;  /* 0xff800000eeee7808 */ /* 0x000fe40006000000 */
[----:B------:R-:W-:Y:S02]  /*5450*/  ISETP.GE.AND P4, PT, R7, R201, PT ;  /* 0x000000c90700720c */ /* 0x000fe40003f86270 */
[----:B------:R-:W-:-:S02]  /*5460*/  FMNMX.FTZ R13, R20, R13, !PT ;  /* 0x0000000d140d7209 */ /* 0x000fc40007810000 */
[----:B------:R-:W-:Y:S02]  /*5470*/  FSEL R166, R166, -INF , !P4 ;  /* 0xff800000a6a67808 */ /* 0x000fe40006000000 */
[----:B------:R-:W-:Y:S02]  /*5480*/  ISETP.GE.AND P4, PT, R2, R200, PT ;  /* 0x000000c80200720c */ /* 0x000fe40003f86270 */
[----:B------:R-:W-:Y:S02]  /*5490*/  FMNMX.FTZ R13, R80, R13, !PT ;  /* 0x0000000d500d7209 */ /* 0x000fe40007810000 */
[----:B------:R-:W-:Y:S02]  /*54a0*/  FSEL R68, R68, -INF , !P4 ;  /* 0xff80000044447808 */ /* 0x000fe40006000000 */
        /* <DEDUP_REMOVED lines=8> */
[----:B------:R-:W-:Y:S01]  /*5530*/  FMNMX.FTZ R22, R50, R13, !PT ;  /* 0x0000000d32167209 */ /* 0x000fe20007810000 */
[----:B------:R-:W-:Y:S01]  /*5540*/  VIADD R13, R2, 0x71 ;  /* 0x00000071020d7836 */ /* 0x000fe20000000000 */
[----:B------:R-:W-:Y:S02]  /*5550*/  FMNMX.FTZ R17, R106, R17, !PT ;  /* 0x000000116a117209 */ /* 0x000fe40007810000 */
[----:B------:R-:W-:Y:S02]  /*5560*/  FMNMX.FTZ R22, R41, R22, !PT ;  /* 0x0000001629167209 */ /* 0x000fe40007810000 */
[----:B------:R-:W-:Y:S02]  /*5570*/  FMNMX.FTZ R17, R6, R17, !PT ;  /* 0x0000001106117209 */ /* 0x000fe40007810000 */
[----:B------:R-:W-:Y:S02]  /*5580*/  FMNMX.FTZ R22, R35, R22, !PT ;  /* 0x0000001623167209 */ /* 0x000fe40007810000 */
[----:B------:R-:W-:-:S02]  /*5590*/  FMNMX.FTZ R17, R4, R17, !PT ;  /* 0x0000001104117209 */ /* 0x000fc40007810000 */
[----:B------:R-:W-:Y:S02]  /*55a0*/  FMNMX.FTZ R19, R33, R22, !PT ;  /* 0x0000001621137209 */ /* 0x000fe40007810000 */
[----:B------:R-:W-:Y:S02]  /*55b0*/  FSEL R246, R246, -INF , !P5 ;  /* 0xff800000f6f67808 */ /* 0x000fe40006800000 */
[----:B------:R-:W-:Y:S01]  /*55c0*/  ISETP.GE.AND P5, PT, R7, R200, PT ;  /* 0x000000c80700720c */ /* 0x000fe20003fa6270 */
[----:B------:R-:W-:Y:S01]  /*55d0*/  VIADD R7, R2, 0x49 ;  /* 0x0000004902077836 */ /* 0x000fe20000000000 */
[----:B------:R-:W-:Y:S02]  /*55e0*/  FMNMX.FTZ R19, R44, R19, !PT ;  /* 0x000000132c137209 */ /* 0x000fe40007810000 */
[----:B------:R-:W-:Y:S02]  /*55f0*/  FMNMX.FTZ R17, R252, R17, !PT ;  /* 0x00000011fc117209 */ /* 0x000fe40007810000 */
        /* <DEDUP_REMOVED lines=64> */
[----:B------:R-:W-:Y:S02]  /*5a00*/  ISETP.GE.AND P4, PT, R7, R201, PT ;  /* 0x000000c90700720c */ /* 0x000fe40003f86270 */
        /* <DEDUP_REMOVED lines=31> */
[-C--:B------:R-:W-:Y:S02]  /*5c00*/  ISETP.GE.AND P1, PT, R13, R200.reuse, PT ;  /* 0x000000c80d00720c */ /* 0x080fe40003f26270 */
        /* <DEDUP_REMOVED lines=10> */
[----:B------:R-:W-:Y:S02]  /*5cb0*/  FMNMX.FTZ R11, R134, R17, !PT ;  /* 0x00000011860b7209 */ /* 0x000fe40007810000 */
[----:B------:R-:W-:-:S02]  /*5cc0*/  ISETP.GT.AND P4, PT, R237, R232, PT ;  /* 0x000000e8ed00720c */ /* 0x000fc40003f84270 */
        /* <DEDUP_REMOVED lines=88> */
[----:B------:R-:W-:Y:S01]  /*6250*/  FFMA.FTZ R247, R140, UR6, -R133 ;  /* 0x000000068cf77c23 */ /* 0x000fe20008010885 */
[--C-:B------:R-:W-:Y:S01]  /*6260*/  FFMA.FTZ R136, R136, UR6, -R67.reuse ;  /* 0x0000000688887c23 */ /* 0x100fe20008010843 */
[----:B------:R-:W-:Y:S01]  /*6270*/  FFMA.FTZ R240, R132, UR6, -R67 ;  /* 0x0000000684f07c23 */ /* 0x000fe20008010843 */
[----:B------:R-:W4:Y:S01]  /*6280*/  MUFU.EX2 R57, R57 ;  /* 0x0000003900397308 */ /* 0x000f220000000800 */
[----:B--2---:R-:W-:Y:S01]  /*6290*/  F2FP.F16.F32.PACK_AB R71, R59, R62 ;  /* 0x0000003e3b47723e */ /* 0x004fe200000000ff */
        /* <DEDUP_REMOVED lines=392> */
.L_x_3581:
[----:B------:R-:W-:-:S04]  /*7b20*/  LEA R4, -R196, RZ, 0x7 ;  /* 0x000000ffc4047211 */ /* 0x000fc800078e39ff */
[----:B------:R-:W-:-:S07]  /*7b30*/  SHF.R.S32.HI R3, RZ, 0x1f, R4 ;  /* 0x0000001fff037819 */ /* 0x000fce0000011404 */
.L_x_3582:
        /* <DEDUP_REMOVED lines=28> */
[----:B------:R-:W-:-:S02]  /*7d00*/  IMAD.X R19, R17, 0x1, R4, P1 ;  /* 0x0000000111137824 */ /* 0x000fc400008e0604 */
[----:B------:R-:W-:Y:S02]  /*7d10*/  LDGSTS.E.BYPASS.LTC128B.128 [R239+0xd000], desc[UR12][R8.64] ;  /* 0x0d00000008ef7fae */ /* 0x000fe4000b901d4c */
[----:B------:R-:W-:Y:S02]  /*7d20*/  IMAD.X R25, R19, 0x1, R4, P2 ;  /* 0x0000000113197824 */ /* 0x000fe400010e0604 */
[----:B------:R2:W-:Y:S04]  /*7d30*/  LDGSTS.E.BYPASS.LTC128B.128 [R239+0x11000], desc[UR12][R8.64+0x80] ;  /* 0x1100008008ef7fae */ /* 0x0005e8000b901d4c */
        /* <DEDUP_REMOVED lines=13> */
[----:B------:R-:W5:Y:S04]  /*7e10*/  LDSM.16.M88.4 R148, [R229+0x5000] ;  /* 0x00500000e594783b */ /* 0x000f680000000200 */
[----:B------:R-:W-:Y:S04]  /*7e20*/  LDSM.16.M88.4 R20, [R228] ;  /* 0x00000000e414783b */ /* 0x000fe80000000200 */
[----:B------:R-:W5:Y:S04]  /*7e30*/  LDSM.16.M88.4 R40, [R227] ;  /* 0x00000000e328783b */ /* 0x000f680000000200 */
[----:B------:R-:W5:Y:S04]  /*7e40*/  LDSM.16.M88.4 R140, [R229+0x5800] ;  /* 0x00580000e58c783b */ /* 0x000f680000000200 */
[----:B------:R-:W5:Y:S04]  /*7e50*/  LDSM.16.M88.4 R172, [R229+0x7000] ;  /* 0x00700000e5ac783b */ /* 0x000f680000000200 */
[----:B------:R-:W5:Y:S04]  /*7e60*/  LDSM.16.M88.4 R36, [R219] ;  /* 0x00000000db24783b */ /* 0x000f680000000200 */
[----:B------:R-:W5:Y:S04]  /*7e70*/  LDSM.16.M88.4 R132, [R229+0x6000] ;  /* 0x00600000e584783b */ /* 0x000f680000000200 */
[----:B------:R-:W5:Y:S04]  /*7e80*/  LDSM.16.M88.4 R60, [R229+0x6800] ;  /* 0x00680000e53c783b */ /* 0x000f680000000200 */
[----:B------:R-:W5:Y:S01]  /*7e90*/  LDSM.16.M88.4 R48, [R229+0x7800] ;  /* 0x00780000e530783b */ /* 0x000f620000000200 */
[C---:B--2---:R-:W-:Y:S03]  /*7ea0*/  HMMA.16816.F32 R8, R164.reuse, R4, RZ ;  /* 0x00000004a408723c */ /* 0x044fe600000018ff */
[----:B---3--:R-:W2:Y:S03]  /*7eb0*/  LDSM.16.M88.4 R12, [R218] ;  /* 0x00000000da0c783b */ /* 0x008ea60000000200 */
[C---:B------:R-:W-:Y:S01]  /*7ec0*/  HMMA.16816.F32 R4, R164.reuse, R6, RZ ;  /* 0x00000006a404723c */ /* 0x040fe200000018ff */
[----:B------:R-:W-:Y:S04]  /*7ed0*/  LDSM.16.M88.4 R180, [R226] ;  /* 0x00000000e2b4783b */ /* 0x000fe80000000200 */
[----:B----4-:R-:W3:Y:S01]  /*7ee0*/  LDSM.16.M88.4 R16, [R223+0x4000] ;  /* 0x00400000df10783b */ /* 0x010ee20000000200 */
[C---:B-1----:R-:W-:Y:S03]  /*7ef0*/  HMMA.16816.F32 R32, R164.reuse, R28, RZ ;  /* 0x0000001ca420723c */ /* 0x042fe600000018ff */
[----:B------:R-:W1:Y:S03]  /*7f00*/  LDSM.16.M88.4 R176, [R217] ;  /* 0x00000000d9b0783b */ /* 0x000e660000000200 */
[C---:B------:R-:W-:Y:S01]  /*7f10*/  HMMA.16816.F32 R28, R164.reuse, R30, RZ ;  /* 0x0000001ea41c723c */ /* 0x040fe200000018ff */
[----:B------:R-:W4:Y:S04]  /*7f20*/  LDSM.16.M88.4 R52, [R214] ;  /* 0x00000000d634783b */ /* 0x000f280000000200 */
[----:B------:R-:W4:Y:S01]  /*7f30*/  LDSM.16.M88.4 R156, [R216] ;  /* 0x00000000d89c783b */ /* 0x000f220000000200 */
[C---:B-----5:R-:W-:Y:S03]  /*7f40*/  HMMA.16816.F32 R44, R164.reuse, R148, RZ ;  /* 0x00000094a42c723c */ /* 0x060fe600000018ff */
[----:B------:R-:W5:Y:S03]  /*7f50*/  LDSM.16.M88.4 R152, [R215] ;  /* 0x00000000d798783b */ /* 0x000f660000000200 */
[----:B------:R-:W-:Y:S01]  /*7f60*/  HMMA.16816.F32 R148, R164, R150, RZ ;  /* 0x00000096a494723c */ /* 0x000fe200000018ff */
[----:B------:R-:W5:Y:S04]  /*7f70*/  LDSM.16.M88.4 R24, [R213] ;  /* 0x00000000d518783b */ /* 0x000f680000000200 */
[----:B------:R-:W-:Y:S01]  /*7f80*/  LDSM.16.M88.4 R160, [R225] ;  /* 0x00000000e1a0783b */ /* 0x000fe20000000200 */
[C---:B------:R-:W-:Y:S03]  /*7f90*/  HMMA.16816.F32 R4, R20.reuse, R42, R4 ;  /* 0x0000002a1404723c */ /* 0x040fe60000001804 */
[----:B------:R-:W-:Y:S03]  /*7fa0*/  LDSM.16.M88.4 R188, [R212+0x1000] ;  /* 0x00100000d4bc783b */ /* 0x000fe60000000200 */
[----:B------:R-:W-:Y:S01]  /*7fb0*/  HMMA.16816.F32 R8, R20, R40, R8 ;  /* 0x000000281408723c */ /* 0x000fe20000001808 */
[----:B------:R-:W-:Y:S04]  /*7fc0*/  LDSM.16.M88.4 R40, [R223+0x5800] ;  /* 0x00580000df28783b */ /* 0x000fe80000000200 */
[----:B------:R-:W-:Y:S01]  /*7fd0*/  LDSM.16.M88.4 R184, [R223+0x7000] ;  /* 0x00700000dfb8783b */ /* 0x000fe20000000200 */
[C---:B------:R-:W-:Y:S03]  /*7fe0*/  HMMA.16816.F32 R144, R164.reuse, R140, RZ ;  /* 0x0000008ca490723c */ /* 0x040fe600000018ff */
[----:B------:R-:W0:Y:S03]  /*7ff0*/  LDGDEPBAR ;  /* 0x00000000000079af */ /* 0x000e260000000000 */
[C---:B------:R-:W-:Y:S06]  /*8000*/  HMMA.16816.F32 R56, R164.reuse, R172, RZ ;  /* 0x000000aca438723c */ /* 0x040fec00000018ff */
[C---:B------:R-:W-:Y:S06]  /*8010*/  HMMA.16816.F32 R140, R164.reuse, R142, RZ ;  /* 0x0000008ea48c723c */ /* 0x040fec00000018ff */
[----:B------:R-:W-:Y:S06]  /*8020*/  HMMA.16816.F32 R172, R164, R174, RZ ;  /* 0x000000aea4ac723c */ /* 0x000fec00000018ff */
[C---:B------:R-:W-:Y:S06]  /*8030*/  HMMA.16816.F32 R32, R20.reuse, R36, R32 ;  /* 0x000000241420723c */ /* 0x040fec0000001820 */
[----:B------:R-:W-:Y:S01]  /*8040*/  HMMA.16816.F32 R28, R20, R38, R28 ;  /* 0x00000026141c723c */ /* 0x000fe2000000181c */
[----:B------:R-:W5:Y:S05]  /*8050*/  LDSM.16.M88.4 R36, [R212] ;  /* 0x00000000d424783b */ /* 0x000f6a0000000200 */
[C---:B------:R-:W-:Y:S06]  /*8060*/  HMMA.16816.F32 R136, R164.reuse, R132, RZ ;  /* 0x00000084a488723c */ /* 0x040fec00000018ff */
[C---:B------:R-:W-:Y:S06]  /*8070*/  HMMA.16816.F32 R64, R164.reuse, R60, RZ ;  /* 0x0000003ca440723c */ /* 0x040fec00000018ff */
[C---:B------:R-:W-:Y:S06]  /*8080*/  HMMA.16816.F32 R132, R164.reuse, R134, RZ ;  /* 0x00000086a484723c */ /* 0x040fec00000018ff */
[C---:B------:R-:W-:Y:S06]  /*8090*/  HMMA.16816.F32 R60, R164.reuse, R62, RZ ;  /* 0x0000003ea43c723c */ /* 0x040fec00000018ff */
[C---:B------:R-:W-:Y:S06]  /*80a0*/  HMMA.16816.F32 R168, R164.reuse, R48, RZ ;  /* 0x00000030a4a8723c */ /* 0x040fec00000018ff */
[----:B------:R-:W-:Y:S01]  /*80b0*/  HMMA.16816.F32 R164, R164, R50, RZ ;  /* 0x00000032a4a4723c */ /* 0x000fe200000018ff */
[----:B------:R-:W5:Y:S05]  /*80c0*/  LDSM.16.M88.4 R48, [R223+0x4800] ;  /* 0x00480000df30783b */ /* 0x000f6a0000000200 */
[C---:B--2---:R-:W-:Y:S06]  /*80d0*/  HMMA.16816.F32 R44, R20.reuse, R12, R44 ;  /* 0x0000000c142c723c */ /* 0x044fec000000182c */
[----:B------:R-:W-:Y:S01]  /*80e0*/  HMMA.16816.F32 R148, R20, R14, R148 ;  /* 0x0000000e1494723c */ /* 0x000fe20000001894 */
[----:B------:R-:W2:Y:S05]  /*80f0*/  LDSM.16.M88.4 R12, [R223+0x5000] ;  /* 0x00500000df0c783b */ /* 0x000eaa0000000200 */
[C---:B---3--:R-:W-:Y:S06]  /*8100*/  HMMA.16816.F32 R4, R180.reuse, R18, R4 ;  /* 0x00000012b404723c */ /* 0x048fec0000001804 */
[----:B------:R-:W-:Y:S01]  /*8110*/  HMMA.16816.F32 R8, R180, R16, R8 ;  /* 0x00000010b408723c */ /* 0x000fe20000001808 */
[----:B------:R-:W-:Y:S05]  /*8120*/  LDSM.16.M88.4 R16, [R229+0x8000] ;  /* 0x00800000e510783b */ /* 0x000fea0000000200 */
[C---:B-1----:R-:W-:Y:S06]  /*8130*/  HMMA.16816.F32 R144, R20.reuse, R176, R144 ;  /* 0x000000b01490723c */ /* 0x042fec0000001890 */
[C---:B------:R-:W-:Y:S01]  /*8140*/  HMMA.16816.F32 R140, R20.reuse, R178, R140 ;  /* 0x000000b2148c723c */ /* 0x040fe2000000188c */
[----:B------:R-:W-:Y:S05]  /*8150*/  LDSM.16.M88.4 R176, [R223+0x7800] ;  /* 0x00780000dfb0783b */ /* 0x000fea0000000200 */
[C---:B----4-:R-:W-:Y:S06]  /*8160*/  HMMA.16816.F32 R56, R20.reuse, R52, R56 ;  /* 0x000000341438723c */ /* 0x050fec0000001838 */
[C---:B------:R-:W-:Y:S01]  /*8170*/  HMMA.16816.F32 R172, R20.reuse, R54, R172 ;  /* 0x0000003614ac723c */ /* 0x040fe200000018ac */
[----:B------:R-:W1:Y:S05]  /*8180*/  LDSM.16.M88.4 R52, [R230+0x2000] ;  /* 0x00200000e634783b */ /* 0x000e6a0000000200 */
[C---:B------:R-:W-:Y:S06]  /*8190*/  HMMA.16816.F32 R136, R20.reuse, R156, R136 ;  /* 0x0000009c1488723c */ /* 0x040fec0000001888 */
[C---:B------:R-:W-:Y:S01]  /*81a0*/  HMMA.16816.F32 R132, R20.reuse, R158, R132 ;  /* 0x0000009e1484723c */ /* 0x040fe20000001884 */
[----:B------:R-:W-:Y:S05]  /*81b0*/  LDSM.16.M88.4 R156, [R212+0x1800] ;  /* 0x00180000d49c783b */ /* 0x000fea0000000200 */
[C---:B-----5:R-:W-:Y:S06]  /*81c0*/  HMMA.16816.F32 R64, R20.reuse, R152, R64 ;  /* 0x000000981440723c */ /* 0x060fec0000001840 */
[C---:B------:R-:W-:Y:S01]  /*81d0*/  HMMA.16816.F32 R60, R20.reuse, R154, R60 ;  /* 0x0000009a143c723c */ /* 0x040fe2000000183c */
[----:B------:R-:W-:Y:S05]  /*81e0*/  LDSM.16.M88.4 R152, [R223+0x8000] ;  /* 0x00800000df98783b */ /* 0x000fea0000000200 */
[C---:B------:R-:W-:Y:S06]  /*81f0*/  HMMA.16816.F32 R168, R20.reuse, R24, R168 ;  /* 0x0000001814a8723c */ /* 0x040fec00000018a8 */
[----:B------:R-:W-:Y:S01]  /*8200*/  HMMA.16816.F32 R164, R20, R26, R164 ;  /* 0x0000001a14a4723c */ /* 0x000fe200000018a4 */
[----:B------:R-:W3:Y:S04]  /*8210*/  LDSM.16.M88.4 R24, [R223+0x6000] ;  /* 0x00600000df18783b */ /* 0x000ee80000000200 */
[----:B------:R-:W4:Y:S01]  /*8220*/  LDSM.16.M88.4 R20, [R223+0x6800] ;  /* 0x00680000df14783b */ /* 0x000f220000000200 */
[C---:B------:R-:W-:Y:S06]  /*8230*/  HMMA.16816.F32 R4, R160.reuse, R38, R4 ;  /* 0x00000026a004723c */ /* 0x040fec0000001804 */
[----:B------:R-:W-:Y:S01]  /*8240*/  HMMA.16816.F32 R8, R160, R36, R8 ;  /* 0x00000024a008723c */ /* 0x000fe20000001808 */
[----:B------:R-:W-:Y:S05]  /*8250*/  LDSM.16.M88.4 R36, [R210] ;  /* 0x00000000d224783b */ /* 0x000fea0000000200 */
[C---:B------:R-:W-:Y:S06]  /*8260*/  HMMA.16816.F32 R32, R180.reuse, R48, R32 ;  /* 0x00000030b420723c */ /* 0x040fec0000001820 */
[C---:B------:R-:W-:Y:S01]  /*8270*/  HMMA.16816.F32 R28, R180.reuse, R50, R28 ;  /* 0x00000032b41c723c */ /* 0x040fe2000000181c */
[----:B------:R-:W-:Y:S05]  /*8280*/  LDSM.16.M88.4 R48, [R211] ;  /* 0x00000000d330783b */ /* 0x000fea0000000200 */
[C---:B--2---:R-:W-:Y:S06]  /*8290*/  HMMA.16816.F32 R44, R180.reuse, R12, R44 ;  /* 0x0000000cb42c723c */ /* 0x044fec000000182c */
[C---:B------:R-:W-:Y:S01]  /*82a0*/  HMMA.16816.F32 R148, R180.reuse, R14, R148 ;  /* 0x0000000eb494723c */ /* 0x040fe20000001894 */
[----:B------:R-:W2:Y:S05]  /*82b0*/  LDSM.16.M88.4 R12, [R212+0x800] ;  /* 0x00080000d40c783b */ /* 0x000eaa0000000200 */
[C---:B------:R-:W-:Y:S06]  /*82c0*/  HMMA.16816.F32 R144, R180.reuse, R40, R144 ;  /* 0x00000028b490723c */ /* 0x040fec0000001890 */
[----:B------:R-:W-:Y:S01]  /*82d0*/  HMMA.16816.F32 R140, R180, R42, R140 ;  /* 0x0000002ab48c723c */ /* 0x000fe2000000188c */
[----:B------:R-:W5:Y:S05]  /*82e0*/  LDSM.16.M88.4 R40, [R228+0x2000] ;  /* 0x00200000e428783b */ /* 0x000f6a0000000200 */
[C---:B-1----:R-:W-:Y:S06]  /*82f0*/  HMMA.16816.F32 R4, R52.reuse, R18, R4 ;  /* 0x000000123404723c */ /* 0x042fec0000001804 */
[----:B------:R-:W-:Y:S01]  /*8300*/  HMMA.16816.F32 R8, R52, R16, R8 ;  /* 0x000000103408723c */ /* 0x000fe20000001808 */
[----:B------:R-:W-:Y:S05]  /*8310*/  LDSM.16.M88.4 R16, [R225+0x2000] ;  /* 0x00200000e110783b */ /* 0x000fea0000000200 */
[C---:B---3--:R-:W-:Y:S06]  /*8320*/  HMMA.16816.F32 R136, R180.reuse, R24, R136 ;  /* 0x00000018b488723c */ /* 0x048fec0000001888 */
[C---:B------:R-:W-:Y:S01]  /*8330*/  HMMA.16816.F32 R132, R180.reuse, R26, R132 ;  /* 0x0000001ab484723c */ /* 0x040fe20000001884 */
[----:B------:R-:W1:Y:S05]  /*8340*/  LDSM.16.M88.4 R24, [R226+0x2000] ;  /* 0x00200000e218783b */ /* 0x000e6a0000000200 */
[C---:B----4-:R-:W-:Y:S06]  /*8350*/  HMMA.16816.F32 R64, R180.reuse, R20, R64 ;  /* 0x00000014b440723c */ /* 0x050fec0000001840 */
[----:B------:R-:W-:Y:S01]  /*8360*/  HMMA.16816.F32 R60, R180, R22, R60 ;  /* 0x00000016b43c723c */ /* 0x000fe2000000183c */
[----:B------:R-:W3:Y:S05]  /*8370*/  LDSM.16.M88.4 R20, [R229+0x8800] ;  /* 0x00880000e514783b */ /* 0x000eea0000000200 */
[----:B--2---:R-:W-:Y:S06]  /*8380*/  HMMA.16816.F32 R28, R160, R14, R28 ;  /* 0x0000000ea01c723c */ /* 0x004fec000000181c */
[----:B-----5:R-:W-:Y:S06]  /*8390*/  HMMA.16816.F32 R4, R40, R50, R4 ;  /* 0x000000322804723c */ /* 0x020fec0000001804 */
[----:B------:R-:W-:Y:S01]  /*83a0*/  HMMA.16816.F32 R32, R160, R12, R32 ;  /* 0x0000000ca020723c */ /* 0x000fe20000001820 */
[----:B------:R-:W2:Y:S05]  /*83b0*/  LDSM.16.M88.4 R12, [R212+0x4000] ;  /* 0x00400000d40c783b */ /* 0x000eaa0000000200 */
[----:B------:R-:W-:Y:S01]  /*83c0*/  HMMA.16816.F32 R8, R40, R48, R8 ;  /* 0x000000302808723c */ /* 0x000fe20000001808 */
[----:B------:R-:W4:Y:S05]  /*83d0*/  LDSM.16.M88.4 R48, [R229+0x9000] ;  /* 0x00900000e530783b */ /* 0x000f2a0000000200 */
[----:B------:R-:W-:Y:S06]  /*83e0*/  HMMA.16816.F32 R44, R160, R188, R44 ;  /* 0x000000bca02c723c */ /* 0x000fec000000182c */
[----:B-1----:R-:W-:Y:S06]  /*83f0*/  HMMA.16816.F32 R4, R24, R154, R4 ;  /* 0x0000009a1804723c */ /* 0x002fec0000001804 */
[C---:B---3--:R-:W-:Y:S06]  /*8400*/  HMMA.16816.F32 R28, R52.reuse, R22, R28 ;  /* 0x00000016341c723c */ /* 0x048fec000000181c */
[----:B------:R-:W-:Y:S01]  /*8410*/  HMMA.16816.F32 R32, R52, R20, R32 ;  /* 0x000000143420723c */ /* 0x000fe20000001820 */
[----:B------:R-:W1:Y:S05]  /*8420*/  LDSM.16.M88.4 R20, [R223+0x8800] ;  /* 0x00880000df14783b */ /* 0x000e6a0000000200 */
[----:B------:R-:W-:Y:S01]  /*8430*/  HMMA.16816.F32 R8, R24, R152, R8 ;  /* 0x000000981808723c */ /* 0x000fe20000001808 */
[----:B------:R-:W3:Y:S05]  /*8440*/  LDSM.16.M88.4 R152, [R212+0x2000] ;  /* 0x00200000d498783b */ /* 0x000eea0000000200 */
[C---:B------:R-:W-:Y:S06]  /*8450*/  HMMA.16816.F32 R56, R180.reuse, R184, R56 ;  /* 0x000000b8b438723c */ /* 0x040fec0000001838 */
[----:B------:R-:W-:Y:S01]  /*8460*/  HMMA.16816.F32 R184, R180, R186, R172 ;  /* 0x000000bab4b8723c */ /* 0x000fe200000018ac */
[----:B------:R-:W5:Y:S05]  /*8470*/  LDSM.16.M88.4 R172, [R209] ;  /* 0x00000000d1ac783b */ /* 0x000f6a0000000200 */
[----:B------:R-:W-:Y:S06]  /*8480*/  HMMA.16816.F32 R28, R40, R38, R28 ;  /* 0x00000026281c723c */ /* 0x000fec000000181c */
[----:B--2---:R-:W-:Y:S06]  /*8490*/  HMMA.16816.F32 R4, R16, R14, R4 ;  /* 0x0000000e1004723c */ /* 0x004fec0000001804 */
[----:B----4-:R-:W-:Y:S06]  /*84a0*/  HMMA.16816.F32 R44, R52, R48, R44 ;  /* 0x00000030342c723c */ /* 0x010fec000000182c */
[----:B------:R-:W-:Y:S01]  /*84b0*/  HMMA.16816.F32 R32, R40, R36, R32 ;  /* 0x000000242820723c */ /* 0x000fe20000001820 */
[----:B------:R-:W-:Y:S05]  /*84c0*/  LDSM.16.M88.4 R36, [R223+0x9000] ;  /* 0x00900000df24783b */ /* 0x000fea0000000200 */
[----:B------:R-:W-:Y:S01]  /*84d0*/  HMMA.16816.F32 R8, R16, R12, R8 ;  /* 0x0000000c1008723c */ /* 0x000fe20000001808 */
[----:B------:R-:W2:Y:S05]  /*84e0*/  LDSM.16.M88.4 R12, [R229+0x9800] ;  /* 0x00980000e50c783b */ /* 0x000eaa0000000200 */
[----:B------:R-:W-:Y:S01]  /*84f0*/  HMMA.16816.F32 R144, R160, R156, R144 ;  /* 0x0000009ca090723c */ /* 0x000fe20000001890 */
[----:B------:R-:W-:-:S05]  /*8500*/  FMUL.FTZ R4, R4, UR10 ;  /* 0x0000000a04047c20 */ /* 0x000fca0008410000 */
[C---:B------:R-:W-:Y:S01]  /*8510*/  HMMA.16816.F32 R156, R160.reuse, R158, R140 ;  /* 0x0000009ea09c723c */ /* 0x040fe2000000188c */
[----:B------:R-:W4:Y:S05]  /*8520*/  LDSM.16.M88.4 R140, [R212+0x4800] ;  /* 0x00480000d48c783b */ /* 0x000f2a0000000200 */
[----:B------:R-:W-:Y:S06]  /*8530*/  HMMA.16816.F32 R148, R160, R190, R148 ;  /* 0x000000bea094723c */ /* 0x000fec0000001894 */
[----:B-1----:R-:W-:Y:S01]  /*8540*/  HMMA.16816.F32 R28, R24, R22, R28 ;  /* 0x00000016181c723c */ /* 0x002fe2000000181c */
[----:B------:R-:W-:-:S05]  /*8550*/  FMUL.FTZ R3, R8, UR10 ;  /* 0x0000000a08037c20 */ /* 0x000fca0008410000 */
[----:B------:R-:W-:Y:S01]  /*8560*/  HMMA.16816.F32 R168, R180, R176, R168 ;  /* 0x000000b0b4a8723c */ /* 0x000fe200000018a8 */
[----:B------:R-:W-:Y:S05]  /*8570*/  MUFU.TANH R3, R3 ;  /* 0x0000000300037308 */ /* 0x000fea0000002400 */
[----:B---3--:R-:W-:Y:S01]  /*8580*/  HMMA.16816.F32 R132, R160, R154, R132 ;  /* 0x0000009aa084723c */ /* 0x008fe20000001884 */
[----:B------:R-:W-:Y:S02]  /*8590*/  FMUL.FTZ R176, R7, UR10 ;  /* 0x0000000a07b07c20 */ /* 0x000fe40008410000 */
[----:B------:R1:W-:Y:S03]  /*85a0*/  MUFU.TANH R154, R4 ;  /* 0x00000004009a7308 */ /* 0x0003e60000002400 */
[----:B-----5:R-:W-:Y:S01]  /*85b0*/  HMMA.16816.F32 R44, R40, R172, R44 ;  /* 0x000000ac282c723c */ /* 0x020fe2000000182c */
[----:B------:R-:W-:-:S04]  /*85c0*/  FMUL.FTZ R155, R11, UR10 ;  /* 0x0000000a0b9b7c20 */ /* 0x000fc80008410000 */
[----:B------:R-:W-:Y:S01]  /*85d0*/  MUFU.TANH R176, R176 ;  /* 0x000000b000b07308 */ /* 0x000fe20000002400 */
[----:B------:R-:W-:Y:S01]  /*85e0*/  HMMA.16816.F32 R32, R24, R20, R32 ;  /* 0x000000141820723c */ /* 0x000fe20000001820 */
[----:B------:R-:W-:Y:S01]  /*85f0*/  FMUL.FTZ R172, R5, UR10 ;  /* 0x0000000a05ac7c20 */ /* 0x000fe20008410000 */
[----:B------:R-:W-:Y:S01]  /*8600*/  FMUL.FTZ R173, R6, UR10 ;  /* 0x0000000a06ad7c20 */ /* 0x000fe20008410000 */
[----:B------:R-:W3:Y:S03]  /*8610*/  LDSM.16.M88.4 R20, [R208] ;  /* 0x00000000d014783b */ /* 0x000ee60000000200 */
[----:B------:R-:W-:Y:S01]  /*8620*/  HMMA.16816.F32 R136, R160, R152, R136 ;  /* 0x00000098a088723c */ /* 0x000fe20000001888 */
[----:B------:R-:W-:Y:S01]  /*8630*/  MUFU.TANH R155, R155 ;  /* 0x0000009b009b7308 */ /* 0x000fe20000002400 */
[----:B-1----:R-:W1:Y:S04]  /*8640*/  LDSM.16.M88.4 R4, [R229+0xa000] ;  /* 0x00a00000e504783b */ /* 0x002e680000000200 */
[C---:B------:R-:W-:Y:S01]  /*8650*/  HMMA.16816.F32 R148, R52.reuse, R50, R148 ;  /* 0x000000323494723c */ /* 0x040fe20000001894 */
[----:B------:R-:W-:Y:S01]  /*8660*/  FMUL.FTZ R152, R9, UR10 ;  /* 0x0000000a09987c20 */ /* 0x000fe20008410000 */
[----:B------:R-:W-:Y:S01]  /*8670*/  FMUL.FTZ R153, R10, UR10 ;  /* 0x0000000a0a997c20 */ /* 0x000fe20008410000 */
[----:B------:R-:W-:Y:S01]  /*8680*/  LDSM.16.M88.4 R48, [R212+0x5000] ;  /* 0x00500000d430783b */ /* 0x000fe20000000200 */
[----:B------:R-:W-:Y:S02]  /*8690*/  MUFU.TANH R173, R173 ;  /* 0x000000ad00ad7308 */ /* 0x000fe40000002400 */
[C---:B--2---:R-:W-:Y:S01]  /*86a0*/  HMMA.16816.F32 R144, R52.reuse, R12, R144 ;  /* 0x0000000c3490723c */ /* 0x044fe20000001890 */
[----:B------:R-:W2:Y:S05]  /*86b0*/  LDSM.16.M88.4 R8, [R212+0x2800] ;  /* 0x00280000d408783b */ /* 0x000eaa0000000200 */
[----:B------:R-:W-:Y:S01]  /*86c0*/  HMMA.16816.F32 R156, R52, R14, R156 ;  /* 0x0000000e349c723c */ /* 0x000fe2000000189c */
[----:B------:R-:W5:Y:S01]  /*86d0*/  LDSM.16.M88.4 R12, [R207] ;  /* 0x00000000cf0c783b */ /* 0x000f620000000200 */
[----:B------:R-:W5:Y:S04]  /*86e0*/  MUFU.TANH R152, R152 ;  /* 0x0000009800987308 */ /* 0x000f680000002400 */
[----:B----4-:R-:W-:Y:S04]  /*86f0*/  HMMA.16816.F32 R28, R16, R142, R28 ;  /* 0x0000008e101c723c */ /* 0x010fe8000000181c */
[----:B------:R-:W-:Y:S02]  /*8700*/  MUFU.TANH R172, R172 ;  /* 0x000000ac00ac7308 */ /* 0x000fe40000002400 */
[----:B------:R-:W-:Y:S06]  /*8710*/  HMMA.16816.F32 R44, R24, R36, R44 ;  /* 0x00000024182c723c */ /* 0x000fec000000182c */
[----:B------:R-:W-:Y:S01]  /*8720*/  HMMA.16816.F32 R32, R16, R140, R32 ;  /* 0x0000008c1020723c */ /* 0x000fe20000001820 */
[----:B------:R-:W-:Y:S05]  /*8730*/  MUFU.TANH R153, R153 ;  /* 0x0000009900997308 */ /* 0x000fea0000002400 */
[----:B---3--:R-:W-:Y:S06]  /*8740*/  HMMA.16816.F32 R144, R40, R20, R144 ;  /* 0x000000142890723c */ /* 0x008fec0000001890 */
[----:B-1----:R-:W-:Y:S01]  /*8750*/  HMMA.16816.F32 R136, R52, R4, R136 ;  /* 0x000000043488723c */ /* 0x002fe20000001888 */
[----:B------:R-:W-:Y:S01]  /*8760*/  FMUL.FTZ R28, R28, UR10 ;  /* 0x0000000a1c1c7c20 */ /* 0x000fe20008410000 */
[----:B------:R-:W-:-:S04]  /*8770*/  FMUL.FTZ R29, R29, UR10 ;  /* 0x0000000a1d1d7c20 */ /* 0x000fc80008410000 */
[----:B------:R-:W-:Y:S01]  /*8780*/  HMMA.16816.F32 R156, R40, R22, R156 ;  /* 0x00000016289c723c */ /* 0x000fe2000000189c */
[----:B------:R-:W1:Y:S05]  /*8790*/  LDSM.16.M88.4 R20, [R212+0x3000] ;  /* 0x00300000d414783b */ /* 0x000e6a0000000200 */
[----:B------:R-:W-:Y:S01]  /*87a0*/  HMMA.16816.F32 R132, R52, R6, R132 ;  /* 0x000000063484723c */ /* 0x000fe20000001884 */
[----:B------:R-:W3:Y:S01]  /*87b0*/  LDSM.16.M88.4 R4, [R229+0xa800] ;  /* 0x00a80000e504783b */ /* 0x000ee20000000200 */
[----:B------:R-:W-:Y:S01]  /*87c0*/  FMUL.FTZ R32, R32, UR10 ;  /* 0x0000000a20207c20 */ /* 0x000fe20008410000 */
[----:B------:R-:W-:Y:S01]  /*87d0*/  FMUL.FTZ R33, R33, UR10 ;  /* 0x0000000a21217c20 */ /* 0x000fe20008410000 */
[----:B------:R-:W-:-:S02]  /*87e0*/  FMUL.FTZ R34, R34, UR10 ;  /* 0x0000000a22227c20 */ /* 0x000fc40008410000 */
[----:B--2---:R-:W-:Y:S01]  /*87f0*/  HMMA.16816.F32 R140, R160, R8, R64 ;  /* 0x00000008a08c723c */ /* 0x004fe20000001840 */
[----:B------:R-:W2:Y:S01]  /*8800*/  LDSM.16.M88.4 R64, [R223+0x9800] ;  /* 0x00980000df40783b */ /* 0x000ea20000000200 */
[----:B------:R-:W-:Y:S04]  /*8810*/  MUFU.TANH R177, R32 ;  /* 0x0000002000b17308 */ /* 0x000fe80000002400 */
[----:B------:R-:W-:Y:S04]  /*8820*/  HMMA.16816.F32 R164, R180, R178, R164 ;  /* 0x000000b2b4a4723c */ /* 0x000fe800000018a4 */
[----:B------:R-:W-:Y:S02]  /*8830*/  MUFU.TANH R178, R34 ;  /* 0x0000002200b27308 */ /* 0x000fe40000002400 */
[----:B------:R-:W-:Y:S01]  /*8840*/  HMMA.16816.F32 R44, R16, R48, R44 ;  /* 0x00000030102c723c */ /* 0x000fe2000000182c */
[----:B------:R-:W-:Y:S01]  /*8850*/  FMUL.FTZ R179, R30, UR10 ;  /* 0x0000000a1eb37c20 */ /* 0x000fe20008410000 */
[----:B------:R-:W-:-:S04]  /*8860*/  FMUL.FTZ R180, R31, UR10 ;  /* 0x0000000a1fb47c20 */ /* 0x000fc80008410000 */
[----:B------:R-:W-:Y:S01]  /*8870*/  MUFU.TANH R48, R28 ;  /* 0x0000001c00307308 */ /* 0x000fe20000002400 */
[----:B------:R-:W-:Y:S01]  /*8880*/  HMMA.16816.F32 R60, R160, R10, R60 ;  /* 0x0000000aa03c723c */ /* 0x000fe2000000183c */
[----:B------:R-:W-:Y:S05]  /*8890*/  LDSM.16.M88.4 R8, [R212+0x6000] ;  /* 0x00600000d408783b */ /* 0x000fea0000000200 */
[C---:B------:R-:W-:Y:S01]  /*88a0*/  HMMA.16816.F32 R148, R40.reuse, R174, R148 ;  /* 0x000000ae2894723c */ /* 0x040fe20000001894 */
[----:B------:R4:W-:Y:S05]  /*88b0*/  MUFU.TANH R49, R29 ;  /* 0x0000001d00317308 */ /* 0x0009ea0000002400 */
[----:B-----5:R-:W-:Y:S01]  /*88c0*/  HMMA.16816.F32 R136, R40, R12, R136 ;  /* 0x0000000c2888723c */ /* 0x020fe20000001888 */
[----:B------:R-:W-:-:S02]  /*88d0*/  FMUL.FTZ R175, R35, UR10 ;  /* 0x0000000a23af7c20 */ /* 0x000fc40008410000 */
[----:B------:R5:W2:Y:S02]  /*88e0*/  MUFU.TANH R174, R33 ;  /* 0x0000002100ae7308 */ /* 0x000aa40000002400 */
[----:B------:R-:W-:Y:S01]  /*88f0*/  FMUL.FTZ R44, R44, UR10 ;  /* 0x0000000a2c2c7c20 */ /* 0x000fe20008410000 */
[----:B------:R-:W-:Y:S01]  /*8900*/  HMMA.16816.F32 R132, R40, R14, R132 ;  /* 0x0000000e2884723c */ /* 0x000fe20000001884 */
[----:B------:R-:W-:Y:S01]  /*8910*/  LDSM.16.M88.4 R12, [R206] ;  /* 0x00000000ce0c783b */ /* 0x000fe20000000200 */
[----:B------:R-:W-:-:S03]  /*8920*/  FMUL.FTZ R45, R45, UR10 ;  /* 0x0000000a2d2d7c20 */ /* 0x000fc60008410000 */
[----:B------:R-:W2:Y:S01]  /*8930*/  MUFU.TANH R175, R175 ;  /* 0x000000af00af7308 */ /* 0x000ea20000002400 */
[----:B----4-:R-:W4:Y:S01]  /*8940*/  LDSM.16.M88.4 R28, [R223+0xa000] ;  /* 0x00a00000df1c783b */ /* 0x010f220000000200 */
[----:B-1----:R-:W-:Y:S06]  /*8950*/  HMMA.16816.F32 R56, R160, R20, R56 ;  /* 0x00000014a038723c */ /* 0x002fec0000001838 */
[----:B---3--:R-:W-:Y:S01]  /*8960*/  HMMA.16816.F32 R140, R52, R4, R140 ;  /* 0x00000004348c723c */ /* 0x008fe2000000188c */
[----:B-----5:R-:W1:Y:S01]  /*8970*/  LDSM.16.M88.4 R32, [R212+0x5800] ;  /* 0x00580000d420783b */ /* 0x020e620000000200 */
[----:B------:R-:W3:Y:S04]  /*8980*/  MUFU.TANH R179, R179 ;  /* 0x000000b300b37308 */ /* 0x000ee80000002400 */
[----:B------:R-:W-:Y:S01]  /*8990*/  HMMA.16816.F32 R184, R160, R22, R184 ;  /* 0x00000016a0b8723c */ /* 0x000fe200000018b8 */
[----:B------:R-:W5:Y:S03]  /*89a0*/  LDSM.16.M88.4 R20, [R229+0xb000] ;  /* 0x00b00000e514783b */ /* 0x000f660000000200 */
[----:B------:R-:W3:Y:S02]  /*89b0*/  MUFU.TANH R180, R180 ;  /* 0x000000b400b47308 */ /* 0x000ee40000002400 */
[----:B------:R-:W-:Y:S01]  /*89c0*/  HMMA.16816.F32 R60, R52, R6, R60 ;  /* 0x00000006343c723c */ /* 0x000fe2000000183c */
[----:B------:R-:W-:Y:S05]  /*89d0*/  LDSM.16.M88.4 R4, [R223+0xa800] ;  /* 0x00a80000df04783b */ /* 0x000fea0000000200 */
[C---:B--2---:R-:W-:Y:S01]  /*89e0*/  HMMA.16816.F32 R144, R24.reuse, R64, R144 ;  /* 0x000000401890723c */ /* 0x044fe20000001890 */
[----:B------:R-:W2:Y:S05]  /*89f0*/  MUFU.TANH R44, R44 ;  /* 0x0000002c002c7308 */ /* 0x000eaa0000002400 */
[C---:B------:R-:W-:Y:S01]  /*8a00*/  HMMA.16816.F32 R148, R24.reuse, R38, R148 ;  /* 0x000000261894723c */ /* 0x040fe20000001894 */
[----:B------:R-:W3:Y:S02]  /*8a10*/  LDSM.16.M88.4 R36, [R212+0x3800] ;  /* 0x00380000d424783b */ /* 0x000ee40000000200 */
[----:B------:R-:W-:Y:S03]  /*8a20*/  MUFU.TANH R45, R45 ;  /* 0x0000002d002d7308 */ /* 0x000fe60000002400 */
[C---:B------:R-:W-:Y:S06]  /*8a30*/  HMMA.16816.F32 R156, R24.reuse, R66, R156 ;  /* 0x00000042189c723c */ /* 0x040fec000000189c */
[C---:B----4-:R-:W-:Y:S06]  /*8a40*/  HMMA.16816.F32 R136, R24.reuse, R28, R136 ;  /* 0x0000001c1888723c */ /* 0x050fec0000001888 */
[----:B------:R-:W-:Y:S01]  /*8a50*/  HMMA.16816.F32 R132, R24, R30, R132 ;  /* 0x0000001e1884723c */ /* 0x000fe20000001884 */
[----:B------:R-:W4:Y:S05]  /*8a60*/  LDSM.16.M88.4 R28, [R205] ;  /* 0x00000000cd1c783b */ /* 0x000f2a0000000200 */
[C---:B------:R-:W-:Y:S06]  /*8a70*/  HMMA.16816.F32 R140, R40.reuse, R12, R140 ;  /* 0x0000000c288c723c */ /* 0x040fec000000188c */
[----:B------:R-:W-:Y:S01]  /*8a80*/  HMMA.16816.F32 R60, R40, R14, R60 ;  /* 0x0000000e283c723c */ /* 0x000fe2000000183c */
[----:B------:R-:W-:Y:S05]  /*8a90*/  LDSM.16.M88.4 R12, [R212+0x6800] ;  /* 0x00680000d40c783b */ /* 0x000fea0000000200 */
[C---:B-1----:R-:W-:Y:S01]  /*8aa0*/  HMMA.16816.F32 R144, R16.reuse, R32, R144 ;  /* 0x000000201090723c */ /* 0x042fe20000001890 */
[----:B------:R-:W1:Y:S05]  /*8ab0*/  S2R R32, SR_TID.X ;  /* 0x0000000000207919 */ /* 0x000e6a0000002100 */
[C---:B------:R-:W-:Y:S06]  /*8ac0*/  HMMA.16816.F32 R136, R16.reuse, R8, R136 ;  /* 0x000000081088723c */ /* 0x040fec0000001888 */
[----:B------:R-:W-:Y:S01]  /*8ad0*/  HMMA.16816.F32 R132, R16, R10, R132 ;  /* 0x0000000a1084723c */ /* 0x000fe20000001884 */
[----:B------:R-:W2:Y:S05]  /*8ae0*/  LDSM.16.M88.4 R8, [R229+0xb800] ;  /* 0x00b80000e508783b */ /* 0x000eaa0000000200 */
[----:B-----5:R-:W-:Y:S06]  /*8af0*/  HMMA.16816.F32 R56, R52, R20, R56 ;  /* 0x000000143438723c */ /* 0x020fec0000001838 */
[----:B------:R-:W-:Y:S01]  /*8b00*/  HMMA.16816.F32 R148, R16, R50, R148 ;  /* 0x000000321094723c */ /* 0x000fe20000001894 */
[----:B------:R-:W-:Y:S01]  /*8b10*/  FMUL.FTZ R66, R145, UR10 ;  /* 0x0000000a91427c20 */ /* 0x000fe20008410000 */
[----:B------:R-:W-:-:S04]  /*8b20*/  FMUL.FTZ R146, R146, UR10 ;  /* 0x0000000a92927c20 */ /* 0x000fc80008410000 */
[----:B------:R-:W-:Y:S01]  /*8b30*/  HMMA.16816.F32 R156, R16, R34, R156 ;  /* 0x00000022109c723c */ /* 0x000fe2000000189c */
[----:B------:R-:W-:Y:S01]  /*8b40*/  FMUL.FTZ R51, R46, UR10 ;  /* 0x0000000a2e337c20 */ /* 0x000fe20008410000 */
[----:B------:R-:W-:Y:S01]  /*8b50*/  FMUL.FTZ R46, R47, UR10 ;  /* 0x0000000a2f2e7c20 */ /* 0x000fe20008410000 */
[----:B-1----:R-:W-:Y:S02]  /*8b60*/  IMAD.SHL.U32 R32, R32, 0x2, RZ ;  /* 0x0000000220207824 */ /* 0x002fe400078e00ff */
[----:B------:R-:W-:Y:S01]  /*8b70*/  FMUL.FTZ R137, R137, UR10 ;  /* 0x0000000a89897c20 */ /* 0x000fe20008410000 */
[----:B------:R-:W-:Y:S01]  /*8b80*/  FMUL.FTZ R139, R139, UR10 ;  /* 0x0000000a8b8b7c20 */ /* 0x000fe20008410000 */
[----:B---3--:R-:W-:Y:S01]  /*8b90*/  HMMA.16816.F32 R168, R160, R36, R168 ;  /* 0x00000024a0a8723c */ /* 0x008fe200000018a8 */
[----:B------:R-:W-:Y:S01]  /*8ba0*/  FMUL.FTZ R134, R134, UR10 ;  /* 0x0000000a86867c20 */ /* 0x000fe20008410000 */
[----:B------:R-:W-:Y:S01]  /*8bb0*/  LOP3.LUT R32, R32, 0x6, RZ, 0xc0, !PT ;  /* 0x0000000620207812 */ /* 0x000fe200078ec0ff */
[----:B------:R-:W1:Y:S01]  /*8bc0*/  MUFU.TANH R51, R51 ;  /* 0x0000003300337308 */ /* 0x000e620000002400 */
[----:B------:R-:W-:Y:S01]  /*8bd0*/  FMUL.FTZ R136, R136, UR10 ;  /* 0x0000000a88887c20 */ /* 0x000fe20008410000 */
[----:B------:R-:W-:Y:S01]  /*8be0*/  FMUL.FTZ R138, R138, UR10 ;  /* 0x0000000a8a8a7c20 */ /* 0x000fe20008410000 */
[----:B------:R-:W-:Y:S01]  /*8bf0*/  HMMA.16816.F32 R140, R24, R4, R140 ;  /* 0x00000004188c723c */ /* 0x000fe2000000188c */
[----:B------:R-:W-:Y:S01]  /*8c00*/  FMUL.FTZ R135, R135, UR10 ;  /* 0x0000000a87877c20 */ /* 0x000fe20008410000 */
[----:B------:R-:W-:-:S03]  /*8c10*/  FMUL.FTZ R133, R133, UR10 ;  /* 0x0000000a85857c20 */ /* 0x000fc60008410000 */
[----:B------:R-:W3:Y:S01]  /*8c20*/  MUFU.TANH R46, R46 ;  /* 0x0000002e002e7308 */ /* 0x000ee20000002400 */
        /* <DEDUP_REMOVED lines=8> */
[----:B------:R-:W-:Y:S01]  /*8cb0*/  FMUL.FTZ R159, R132, UR10 ;  /* 0x0000000a849f7c20 */ /* 0x000fe20008410000 */
[----:B------:R-:W-:Y:S01]  /*8cc0*/  IMAD R132, R237, 0x80, R32 ;  /* 0x00000080ed847824 */ /* 0x000fe200078e0220 */
[----:B------:R1:W-:Y:S01]  /*8cd0*/  MUFU.TANH R161, R134 ;  /* 0x0000008600a17308 */ /* 0x0003e20000002400 */
[----:B------:R-:W-:Y:S01]  /*8ce0*/  FMUL.FTZ R145, R157, UR10 ;  /* 0x0000000a9d917c20 */ /* 0x000fe20008410000 */
[----:B------:R-:W-:Y:S01]  /*8cf0*/  HMMA.16816.F32 R184, R52, R22, R184 ;  /* 0x0000001634b8723c */ /* 0x000fe200000018b8 */
[----:B------:R-:W3:Y:S01]  /*8d00*/  LDSM.16.M88.4 R20, [R204] ;  /* 0x00000000cc14783b */ /* 0x000ee20000000200 */
[----:B------:R-:W-:Y:S01]  /*8d10*/  FMUL.FTZ R147, R158, UR10 ;  /* 0x0000000a9e937c20 */ /* 0x000fe20008410000 */
[----:B------:R-:W-:Y:S01]  /*8d20*/  FMUL.FTZ R64, R150, UR10 ;  /* 0x0000000a96407c20 */ /* 0x000fe20008410000 */
[----:B------:R-:W-:Y:S01]  /*8d30*/  FMUL.FTZ R65, R151, UR10 ;  /* 0x0000000a97417c20 */ /* 0x000fe20008410000 */
[----:B------:R-:W-:Y:S01]  /*8d40*/  FMUL.FTZ R151, R156, UR10 ;  /* 0x0000000a9c977c20 */ /* 0x000fe20008410000 */
[----:B----4-:R-:W-:Y:S01]  /*8d50*/  HMMA.16816.F32 R56, R40, R28, R56 ;  /* 0x0000001c2838723c */ /* 0x010fe20000001838 */
[----:B------:R4:W-:Y:S05]  /*8d60*/  MUFU.TANH R157, R137 ;  /* 0x00000089009d7308 */ /* 0x0009ea0000002400 */
[----:B--2---:R-:W-:Y:S03]  /*8d70*/  HMMA.16816.F32 R168, R52, R8, R168 ;  /* 0x0000000834a8723c */ /* 0x004fe600000018a8 */
[----:B------:R2:W-:Y:S03]  /*8d80*/  MUFU.TANH R158, R139 ;  /* 0x0000008b009e7308 */ /* 0x0005e60000002400 */
[----:B------:R-:W-:Y:S01]  /*8d90*/  HMMA.16816.F32 R140, R16, R12, R140 ;  /* 0x0000000c108c723c */ /* 0x000fe2000000188c */
[----:B------:R-:W-:-:S02]  /*8da0*/  VIADD R8, R132, 0x9 ;  /* 0x0000000984087836 */ /* 0x000fc40000000000 */
[----:B------:R-:W-:Y:S02]  /*8db0*/  VIADD R9, R132, 0x8 ;  /* 0x0000000884097836 */ /* 0x000fe40000000000 */
[----:B------:R-:W2:Y:S01]  /*8dc0*/  MUFU.TANH R47, R47 ;  /* 0x0000002f002f7308 */ /* 0x000ea20000002400 */
[-C--:B------:R-:W-:Y:S01]  /*8dd0*/  ISETP.GE.AND P6, PT, R8, R201.reuse, PT ;  /* 0x000000c90800720c */ /* 0x080fe20003fc6270 */
[----:B------:R-:W-:Y:S01]  /*8de0*/  VIADD R12, R132, 0x1 ;  /* 0x00000001840c7836 */ /* 0x000fe20000000000 */
[-C--:B------:R-:W-:Y:S01]  /*8df0*/  ISETP.GE.AND P3, PT, R8, R200.reuse, PT ;  /* 0x000000c80800720c */ /* 0x080fe20003f66270 */
[----:B------:R-:W-:Y:S01]  /*8e00*/  VIADD R8, R132, 0x10 ;  /* 0x0000001084087836 */ /* 0x000fe20000000000 */
[----:B------:R-:W-:Y:S01]  /*8e10*/  HMMA.16816.F32 R184, R40, R30, R184 ;  /* 0x0000001e28b8723c */ /* 0x000fe200000018b8 */
[----:B------:R-:W2:Y:S01]  /*8e20*/  LDSM.16.M88.4 R28, [R223+0xb800] ;  /* 0x00b80000df1c783b */ /* 0x000ea20000000200 */
[C---:B------:R-:W-:Y:S01]  /*8e30*/  ISETP.GE.AND P4, PT, R12.reuse, R201, PT ;  /* 0x000000c90c00720c */ /* 0x040fe20003f86270 */
[----:B------:R-:W-:Y:S01]  /*8e40*/  MUFU.TANH R64, R64 ;  /* 0x0000004000407308 */ /* 0x000fe20000002400 */
[----:B------:R-:W-:-:S02]  /*8e50*/  ISETP.GE.AND P2, PT, R12, R200, PT ;  /* 0x000000c80c00720c */ /* 0x000fc40003f46270 */
[----:B------:R-:W-:Y:S01]  /*8e60*/  FSEL R181, R152, -INF , !P4 ;  /* 0xff80000098b57808 */ /* 0x000fe20006000000 */
[----:B------:R-:W-:Y:S01]  /*8e70*/  HMMA.16816.F32 R164, R52, R10, R164 ;  /* 0x0000000a34a4723c */ /* 0x000fe200000018a4 */
[----:B-1----:R-:W-:Y:S02]  /*8e80*/  FSEL R134, R155, -INF , !P2 ;  /* 0xff8000009b867808 */ /* 0x002fe40005000000 */
[CC--:B------:R-:W-:Y:S01]  /*8e90*/  ISETP.GE.AND P4, PT, R8.reuse, R201.reuse, PT ;  /* 0x000000c90800720c */ /* 0x0c0fe20003f86270 */
[----:B------:R-:W1:Y:S01]  /*8ea0*/  MUFU.TANH R50, R50 ;  /* 0x0000003200327308 */ /* 0x000e620000002400 */
[-C--:B------:R-:W-:Y:S01]  /*8eb0*/  ISETP.GE.AND P2, PT, R8, R200.reuse, PT ;  /* 0x000000c80800720c */ /* 0x080fe20003f46270 */
[C---:B------:R-:W-:Y:S01]  /*8ec0*/  VIADD R8, R132.reuse, 0x11 ;  /* 0x0000001184087836 */ /* 0x040fe20000000000 */
[CC--:B------:R-:W-:Y:S01]  /*8ed0*/  ISETP.GE.AND P5, PT, R9.reuse, R201.reuse, PT ;  /* 0x000000c90900720c */ /* 0x0c0fe20003fa6270 */
[----:B-----5:R-:W-:Y:S01]  /*8ee0*/  HMMA.16816.F32 R56, R24, R4, R56 ;  /* 0x000000041838723c */ /* 0x020fe20000001838 */
[-C--:B------:R-:W-:Y:S01]  /*8ef0*/  ISETP.GE.AND P1, PT, R9, R200.reuse, PT ;  /* 0x000000c80900720c */ /* 0x080fe20003f26270 */
[----:B------:R-:W-:Y:S01]  /*8f00*/  VIADD R9, R132, 0x38 ;  /* 0x0000003884097836 */ /* 0x000fe20000000000 */
[----:B------:R-:W-:Y:S01]  /*8f10*/  FSEL R183, R154, -INF , !P5 ;  /* 0xff8000009ab77808 */ /* 0x000fe20006800000 */
[----:B------:R-:W5:Y:S01]  /*8f20*/  MUFU.TANH R65, R65 ;  /* 0x0000004100417308 */ /* 0x000f620000002400 */
[----:B------:R-:W-:Y:S01]  /*8f30*/  FSEL R182, R173, -INF , !P1 ;  /* 0xff800000adb67808 */ /* 0x000fe20004800000 */
[----:B------:R-:W-:Y:S01]  /*8f40*/  HMMA.16816.F32 R60, R16, R14, R60 ;  /* 0x0000000e103c723c */ /* 0x000fe2000000183c */
[-C--:B------:R-:W-:Y:S01]  /*8f50*/  ISETP.GE.AND P5, PT, R8, R201.reuse, PT ;  /* 0x000000c90800720c */ /* 0x080fe20003fa6270 */
[----:B------:R-:W-:Y:S01]  /*8f60*/  VIADD R4, R132, 0x20 ;  /* 0x0000002084047836 */ /* 0x000fe20000000000 */
[-C--:B------:R-:W-:Y:S01]  /*8f70*/  ISETP.GE.AND P1, PT, R8, R200.reuse, PT ;  /* 0x000000c80800720c */ /* 0x080fe20003f26270 */
[----:B------:R-:W-:Y:S01]  /*8f80*/  VIADD R8, R132, 0x18 ;  /* 0x0000001884087836 */ /* 0x000fe20000000000 */
[----:B----4-:R-:W-:Y:S01]  /*8f90*/  FSEL R137, R174, -INF , !P5 ;  /* 0xff800000ae897808 */ /* 0x010fe20006800000 */
[----:B------:R-:W4:Y:S01]  /*8fa0*/  LDSM.16.M88.4 R12, [R212+0x7000] ;  /* 0x00700000d40c783b */ /* 0x000f220000000200 */
[----:B------:R-:W-:Y:S01]  /*8fb0*/  FSEL R38, R175, -INF , !P1 ;  /* 0xff800000af267808 */ /* 0x000fe20004800000 */
[----:B---3--:R-:W-:Y:S01]  /*8fc0*/  HMMA.16816.F32 R168, R40, R20, R168 ;  /* 0x0000001428a8723c */ /* 0x008fe200000018a8 */
[----:B------:R-:W-:Y:S01]  /*8fd0*/  FSEL R189, R172, -INF , !P6 ;  /* 0xff800000acbd7808 */ /* 0x000fe20007000000 */
[----:B------:R-:W-:Y:S01]  /*8fe0*/  VIADD R5, R132, 0x28 ;  /* 0x0000002884057836 */ /* 0x000fe20000000000 */
[----:B------:R-:W-:Y:S01]  /*8ff0*/  FSEL R176, R176, -INF , !P3 ;  /* 0xff800000b0b07808 */ /* 0x000fe20005800000 */
[----:B------:R-:W3:Y:S01]  /*9000*/  MUFU.TANH R149, R149 ;  /* 0x0000009500957308 */ /* 0x000ee20000002400 */
[CC--:B------:R-:W-:Y:S01]  /*9010*/  ISETP.GE.AND P5, PT, R4.reuse, R201.reuse, PT ;  /* 0x000000c90400720c */ /* 0x0c0fe20003fa6270 */
[----:B------:R-:W-:Y:S01]  /*9020*/  HMMA.16816.F32 R184, R24, R6, R184 ;  /* 0x0000000618b8723c */ /* 0x000fe200000018b8 */
[-C--:B------:R-:W-:Y:S01]  /*9030*/  ISETP.GE.AND P1, PT, R4, R200.reuse, PT ;  /* 0x000000c80400720c */ /* 0x080fe20003f26270 */
[----:B------:R-:W-:Y:S01]  /*9040*/  VIADD R4, R132, 0x21 ;  /* 0x0000002184047836 */ /* 0x000fe20000000000 */
[-C--:B------:R-:W-:Y:S01]  /*9050*/  ISETP.GE.AND P6, PT, R8, R201.reuse, PT ;  /* 0x000000c90800720c */ /* 0x080fe20003fc6270 */
[----:B------:R-:W-:Y:S01]  /*9060*/  FMUL.FTZ R140, R140, UR10 ;  /* 0x0000000a8c8c7c20 */ /* 0x000fe20008410000 */
[-C--:B------:R-:W-:Y:S01]  /*9070*/  ISETP.GE.AND P3, PT, R8, R200.reuse, PT ;  /* 0x000000c80800720c */ /* 0x080fe20003f66270 */
[----:B------:R-:W-:Y:S01]  /*9080*/  VIADD R8, R132, 0x19 ;  /* 0x0000001984087836 */ /* 0x000fe20000000000 */
[----:B--2---:R-:W-:Y:S01]  /*9090*/  FSEL R139, R48, -INF , !P6 ;  /* 0xff800000308b7808 */ /* 0x004fe20007000000 */
[----:B------:R-:W-:Y:S01]  /*90a0*/  HMMA.16816.F32 R20, R40, R22, R164 ;  /* 0x000000162814723c */ /* 0x000fe200000018a4 */
[----:B------:R-:W-:Y:S01]  /*90b0*/  FSEL R36, R179, -INF , !P3 ;  /* 0xff800000b3247808 */ /* 0x000fe20005800000 */
[----:B------:R5:W2:Y:S01]  /*90c0*/  MUFU.TANH R150, R146 ;  /* 0x0000009200967308 */ /* 0x000aa20000002400 */
[----:B------:R-:W-:Y:S01]  /*90d0*/  FSEL R177, R177, -INF , !P4 ;  /* 0xff800000b1b17808 */ /* 0x000fe20006000000 */
[----:B------:R-:W-:Y:S01]  /*90e0*/  FMUL.FTZ R60, R60, UR10 ;  /* 0x0000000a3c3c7c20 */ /* 0x000fe20008410000 */
[----:B------:R-:W-:Y:S01]  /*90f0*/  FSEL R178, R178, -INF , !P2 ;  /* 0xff800000b2b27808 */ /* 0x000fe20005000000 */
[----:B------:R-:W-:Y:S01]  /*9100*/  FMUL.FTZ R62, R62, UR10 ;  /* 0x0000000a3e3e7c20 */ /* 0x000fe20008410000 */
[CC--:B------:R-:W-:Y:S01]  /*9110*/  ISETP.GE.AND P6, PT, R4.reuse, R201.reuse, PT ;  /* 0x000000c90400720c */ /* 0x0c0fe20003fc6270 */
[----:B------:R-:W-:Y:S01]  /*9120*/  FMUL.FTZ R61, R61, UR10 ;  /* 0x0000000a3d3d7c20 */ /* 0x000fe20008410000 */
[-C--:B------:R-:W-:Y:S01]  /*9130*/  ISETP.GE.AND P3, PT, R4, R200.reuse, PT ;  /* 0x000000c80400720c */ /* 0x080fe20003f66270 */
[----:B------:R-:W-:Y:S01]  /*9140*/  VIADD R4, R132, 0x29 ;  /* 0x0000002984047836 */ /* 0x000fe20000000000 */
[C---:B------:R-:W-:Y:S01]  /*9150*/  ISETP.GE.AND P4, PT, R8.reuse, R201, PT ;  /* 0x000000c90800720c */ /* 0x040fe20003f86270 */
[----:B------:R-:W-:Y:S01]  /*9160*/  HMMA.16816.F32 R168, R24, R28, R168 ;  /* 0x0000001c18a8723c */ /* 0x000fe200000018a8 */
[----:B------:R-:W-:Y:S01]  /*9170*/  ISETP.GE.AND P2, PT, R8, R200, PT ;  /* 0x000000c80800720c */ /* 0x000fe20003f46270 */
[----:B------:R-:W-:Y:S01]  /*9180*/  VIADD R8, R132, 0x30 ;  /* 0x0000003084087836 */ /* 0x000fe20000000000 */
[----:B------:R-:W-:Y:S01]  /*9190*/  FSEL R67, R49, -INF , !P4 ;  /* 0xff80000031437808 */ /* 0x000fe20006000000 */
[----:B------:R-:W2:Y:S01]  /*91a0*/  MUFU.TANH R66, R66 ;  /* 0x0000004200427308 */ /* 0x000ea20000002400 */
[----:B------:R-:W-:Y:S01]  /*91b0*/  FSEL R180, R180, -INF , !P2 ;  /* 0xff800000b4b47808 */ /* 0x000fe20005000000 */
[----:B------:R-:W-:Y:S01]  /*91c0*/  FMUL.FTZ R63, R63, UR10 ;  /* 0x0000000a3f3f7c20 */ /* 0x000fe20008410000 */
[----:B------:R-:W-:-:S02]  /*91d0*/  FSEL R33, R44, -INF , !P5 ;  /* 0xff8000002c217808 */ /* 0x000fc40006800000 */
[----:B------:R-:W-:Y:S02]  /*91e0*/  FSEL R32, R51, -INF , !P1 ;  /* 0xff80000033207808 */ /* 0x000fe40004800000 */
[CC--:B------:R-:W-:Y:S01]  /*91f0*/  ISETP.GE.AND P4, PT, R5.reuse, R201.reuse, PT ;  /* 0x000000c90500720c */ /* 0x0c0fe20003f86270 */
[----:B------:R-:W-:Y:S01]  /*9200*/  MUFU.TANH R144, R144 ;  /* 0x0000009000907308 */ /* 0x000fe20000002400 */
[-C--:B------:R-:W-:Y:S01]  /*9210*/  ISETP.GE.AND P2, PT, R5, R200.reuse, PT ;  /* 0x000000c80500720c */ /* 0x080fe20003f46270 */
[----:B------:R-:W-:Y:S01]  /*9220*/  HMMA.16816.F32 R20, R24, R30, R20 ;  /* 0x0000001e1814723c */ /* 0x000fe20000001814 */
[CC--:B------:R-:W-:Y:S02]  /*9230*/  ISETP.GE.AND P5, PT, R4.reuse, R201.reuse, PT ;  /* 0x000000c90400720c */ /* 0x0c0fe40003fa6270 */
[-C--:B------:R-:W-:Y:S02]  /*9240*/  ISETP.GE.AND P1, PT, R4, R200.reuse, PT ;  /* 0x000000c80400720c */ /* 0x080fe40003f26270 */
[----:B------:R-:W2:Y:S01]  /*9250*/  LDSM.16.M88.4 R4, [R212+0x7800] ;  /* 0x00780000d404783b */ /* 0x000ea20000000200 */
[----:B------:R-:W-:Y:S01]  /*9260*/  FSEL R39, R45, -INF , !P6 ;  /* 0xff8000002d277808 */ /* 0x000fe20007000000 */
[----:B------:R-:W2:Y:S01]  /*9270*/  MUFU.TANH R151, R151 ;  /* 0x0000009700977308 */ /* 0x000ea20000002400 */
[----:B------:R-:W-:Y:S01]  /*9280*/  FSEL R34, R46, -INF , !P3 ;  /* 0xff8000002e227808 */ /* 0x000fe20005800000 */
[C---:B----4-:R-:W-:Y:S01]  /*9290*/  HMMA.16816.F32 R56, R16.reuse, R12, R56 ;  /* 0x0000000c1038723c */ /* 0x050fe20000001838 */
[-C--:B------:R-:W-:Y:S01]  /*92a0*/  ISETP.GE.AND P6, PT, R8, R201.reuse, PT ;  /* 0x000000c90800720c */ /* 0x080fe20003fc6270 */
[----:B------:R-:W-:Y:S01]  /*92b0*/  VIADD R25, R132, 0x50 ;  /* 0x0000005084197836 */ /* 0x000fe20000000000 */
[----:B------:R-:W-:Y:S01]  /*92c0*/  ISETP.GE.AND P3, PT, R8, R200, PT ;  /* 0x000000c80800720c */ /* 0x000fe20003f66270 */
[----:B------:R-:W-:Y:S01]  /*92d0*/  VIADD R8, R132, 0x31 ;  /* 0x0000003184087836 */ /* 0x000fe20000000000 */
[----:B------:R-:W-:Y:S01]  /*92e0*/  FSEL R37, R47, -INF , !P4 ;  /* 0xff8000002f257808 */ /* 0x000fe20006000000 */
[----:B------:R-:W4:Y:S01]  /*92f0*/  MUFU.TANH R147, R147 ;  /* 0x0000009300937308 */ /* 0x000f220000002400 */
[----:B-1----:R-:W-:Y:S01]  /*9300*/  FSEL R35, R50, -INF , !P5 ;  /* 0xff80000032237808 */ /* 0x002fe20006800000 */
[----:B------:R-:W-:Y:S01]  /*9310*/  HMMA.16816.F32 R184, R16, R14, R184 ;  /* 0x0000000e10b8723c */ /* 0x000fe200000018b8 */
[----:B------:R-:W-:Y:S01]  /*9320*/  ISETP.GE.AND P4, PT, R8, R201, PT ;  /* 0x000000c90800720c */ /* 0x000fe20003f86270 */
[----:B------:R-:W-:Y:S01]  /*9330*/  VIADD R24, R132, 0x51 ;  /* 0x0000005184187836 */ /* 0x000fe20000000000 */
[----:B-----5:R-:W-:Y:S01]  /*9340*/  FSEL R146, R65, -INF , !P1 ;  /* 0xff80000041927808 */ /* 0x020fe20004800000 */
[----:B------:R-:W-:-:S04]  /*9350*/  DEPBAR.LE SB0, 0x0 ;  /* 0x000080000000791a */ /* 0x000fc80000000000 */
[----:B------:R1:W5:Y:S01]  /*9360*/  MUFU.TANH R156, R136 ;  /* 0x00000088009c7308 */ /* 0x0003620000002400 */
[----:B---3--:R-:W-:Y:S02]  /*9370*/  FSEL R149, R149, -INF , !P6 ;  /* 0xff80000095957808 */ /* 0x008fe40007000000 */
[----:B--2---:R-:W-:Y:S02]  /*9380*/  FSEL R150, R150, -INF , !P3 ;  /* 0xff80000096967808 */ /* 0x004fe40005800000 */
[CC--:B------:R-:W-:Y:S02]  /*9390*/  ISETP.GE.AND P5, PT, R9.reuse, R201.reuse, PT ;  /* 0x000000c90900720c */ /* 0x0c0fe40003fa6270 */
[-C--:B------:R-:W-:Y:S01]  /*93a0*/  ISETP.GE.AND P1, PT, R9, R200.reuse, PT ;  /* 0x000000c80900720c */ /* 0x080fe20003f26270 */
[----:B------:R-:W-:Y:S01]  /*93b0*/  VIADD R9, R132, 0x40 ;  /* 0x0000004084097836 */ /* 0x000fe20000000000 */
[----:B------:R-:W-:Y:S01]  /*93c0*/  FSEL R173, R66, -INF , !P4 ;  /* 0xff80000042ad7808 */ /* 0x000fe20006000000 */
[----:B------:R-:W2:Y:S01]  /*93d0*/  MUFU.TANH R145, R145 ;  /* 0x0000009100917308 */ /* 0x000ea20000002400 */
[----:B------:R-:W-:Y:S01]  /*93e0*/  FSEL R151, R151, -INF , !P5 ;  /* 0xff80000097977808 */ /* 0x000fe20006800000 */
[----:B------:R-:W-:Y:S01]  /*93f0*/  FMUL.FTZ R13, R56, UR10 ;  /* 0x0000000a380d7c20 */ /* 0x000fe20008410000 */
[----:B----4-:R-:W-:Y:S01]  /*9400*/  FSEL R172, R147, -INF , !P1 ;  /* 0xff80000093ac7808 */ /* 0x010fe20004800000 */
[----:B------:R-:W-:Y:S01]  /*9410*/  FMUL.FTZ R14, R57, UR10 ;  /* 0x0000000a390e7c20 */ /* 0x000fe20008410000 */
[-C--:B------:R-:W-:Y:S01]  /*9420*/  ISETP.GE.AND P4, PT, R9, R201.reuse, PT ;  /* 0x000000c90900720c */ /* 0x080fe20003f86270 */
[----:B------:R-:W-:Y:S01]  /*9430*/  FMUL.FTZ R185, R185, UR10 ;  /* 0x0000000ab9b97c20 */ /* 0x000fe20008410000 */
[----:B-1----:R-:W-:Y:S01]  /*9440*/  FSEL R136, R64, -INF , !P2 ;  /* 0xff80000040887808 */ /* 0x002fe20005000000 */
[----:B------:R-:W1:Y:S01]  /*9450*/  MUFU.TANH R148, R148 ;  /* 0x0000009400947308 */ /* 0x000e620000002400 */
[-C--:B------:R-:W-:Y:S01]  /*9460*/  ISETP.GE.AND P2, PT, R8, R200.reuse, PT ;  /* 0x000000c80800720c */ /* 0x080fe20003f46270 */
[----:B------:R-:W-:Y:S01]  /*9470*/  VIADD R8, R132, 0x39 ;  /* 0x0000003984087836 */ /* 0x000fe20000000000 */
[----:B------:R-:W-:Y:S01]  /*9480*/  HMMA.16816.F32 R20, R16, R6, R20 ;  /* 0x000000061014723c */ /* 0x000fe20000001814 */
[----:B-----5:R-:W-:Y:S01]  /*9490*/  FSEL R165, R156, -INF , !P4 ;  /* 0xff8000009ca57808 */ /* 0x020fe20006000000 */
[----:B------:R-:W-:Y:S01]  /*94a0*/  FMUL.FTZ R15, R58, UR10 ;  /* 0x0000000a3a0f7c20 */ /* 0x000fe20008410000 */
[----:B------:R-:W-:Y:S01]  /*94b0*/  FSEL R174, R144, -INF , !P2 ;  /* 0xff80000090ae7808 */ /* 0x000fe20005000000 */
[----:B------:R-:W-:Y:S01]  /*94c0*/  FMUL.FTZ R59, R59, UR10 ;  /* 0x0000000a3b3b7c20 */ /* 0x000fe20008410000 */
[CC--:B------:R-:W-:Y:S01]  /*94d0*/  ISETP.GE.AND P6, PT, R8.reuse, R201.reuse, PT ;  /* 0x000000c90800720c */ /* 0x0c0fe20003fc6270 */
[----:B------:R-:W3:Y:S01]  /*94e0*/  MUFU.TANH R138, R138 ;  /* 0x0000008a008a7308 */ /* 0x000ee20000002400 */
[-C--:B------:R-:W-:Y:S01]  /*94f0*/  ISETP.GE.AND P3, PT, R8, R200.reuse, PT ;  /* 0x000000c80800720c */ /* 0x080fe20003f66270 */
[C---:B------:R-:W-:Y:S01]  /*9500*/  VIADD R8, R132.reuse, 0x41 ;  /* 0x0000004184087836 */ /* 0x040fe20000000000 */
[-C--:B------:R-:W-:Y:S01]  /*9510*/  ISETP.GE.AND P2, PT, R9, R200.reuse, PT ;  /* 0x000000c80900720c */ /* 0x080fe20003f46270 */
[C---:B------:R-:W-:Y:S01]  /*9520*/  VIADD R7, R132.reuse, 0x60 ;  /* 0x0000006084077836 */ /* 0x040fe20000000000 */
[----:B--2---:R-:W-:Y:S01]  /*9530*/  FSEL R155, R145, -INF , !P6 ;  /* 0xff800000919b7808 */ /* 0x004fe20007000000 */
[----:B------:R-:W-:Y:S01]  /*9540*/  VIADD R6, R132, 0x61 ;  /* 0x0000006184067836 */ /* 0x000fe20000000000 */
[C---:B------:R-:W-:Y:S01]  /*9550*/  ISETP.GE.AND P5, PT, R8.reuse, R201, PT ;  /* 0x000000c90800720c */ /* 0x040fe20003fa6270 */
[----:B------:R2:W-:Y:S01]  /*9560*/  MUFU.TANH R162, R135 ;  /* 0x0000008700a27308 */ /* 0x0005e20000002400 */
[----:B------:R-:W-:-:S02]  /*9570*/  ISETP.GE.AND P1, PT, R8, R200, PT ;  /* 0x000000c80800720c */ /* 0x000fc40003f26270 */
[----:B------:R-:W-:Y:S01]  /*9580*/  HMMA.16816.F32 R8, R16, R4, R168 ;  /* 0x000000041008723c */ /* 0x000fe200000018a8 */
[----:B-1----:R-:W-:-:S04]  /*9590*/  FSEL R160, R148, -INF , !P3 ;  /* 0xff80000094a07808 */ /* 0x002fc80005800000 */
[----:B------:R1:W-:Y:S01]  /*95a0*/  MUFU.TANH R163, R140 ;  /* 0x0000008c00a37308 */ /* 0x0003e20000002400 */
[----:B---3--:R-:W-:Y:S01]  /*95b0*/  FSEL R166, R138, -INF , !P2 ;  /* 0xff8000008aa67808 */ /* 0x008fe20005000000 */
[C---:B------:R-:W-:Y:S01]  /*95c0*/  VIADD R4, R132.reuse, 0x48 ;  /* 0x0000004884047836 */ /* 0x040fe20000000000 */
[----:B------:R-:W-:Y:S01]  /*95d0*/  FSEL R171, R157, -INF , !P5 ;  /* 0xff8000009dab7808 */ /* 0x000fe20006800000 */
[----:B------:R-:W-:Y:S01]  /*95e0*/  VIADD R5, R132, 0x49 ;  /* 0x0000004984057836 */ /* 0x000fe20000000000 */
[----:B------:R-:W-:Y:S01]  /*95f0*/  FSEL R168, R158, -INF , !P1 ;  /* 0xff8000009ea87808 */ /* 0x000fe20004800000 */
[----:B------:R-:W-:Y:S01]  /*9600*/  FMUL.FTZ R20, R20, UR10 ;  /* 0x0000000a14147c20 */ /* 0x000fe20008410000 */
[CC--:B------:R-:W-:Y:S01]  /*9610*/  ISETP.GE.AND P6, PT, R4.reuse, R201.reuse, PT ;  /* 0x000000c90400720c */ /* 0x0c0fe20003fc6270 */
[----:B------:R-:W3:Y:S01]  /*9620*/  MUFU.TANH R159, R159 ;  /* 0x0000009f009f7308 */ /* 0x000ee20000002400 */
[----:B--2---:R-:W-:Y:S01]  /*9630*/  FMUL.FTZ R135, R141, UR10 ;  /* 0x0000000a8d877c20 */ /* 0x004fe20008410000 */
[----:B------:R-:W-:Y:S01]  /*9640*/  FMUL.FTZ R141, R143, UR10 ;  /* 0x0000000a8f8d7c20 */ /* 0x000fe20008410000 */
[-C--:B------:R-:W-:Y:S01]  /*9650*/  ISETP.GE.AND P3, PT, R4, R200.reuse, PT ;  /* 0x000000c80400720c */ /* 0x080fe20003f66270 */
[----:B------:R-:W-:Y:S01]  /*9660*/  FMUL.FTZ R138, R187, UR10 ;  /* 0x0000000abb8a7c20 */ /* 0x000fe20008410000 */
[CC--:B------:R-:W-:Y:S01]  /*9670*/  ISETP.GE.AND P5, PT, R25.reuse, R201.reuse, PT ;  /* 0x000000c91900720c */ /* 0x0c0fe20003fa6270 */
[----:B------:R-:W-:Y:S01]  /*9680*/  FMUL.FTZ R143, R184, UR10 ;  /* 0x0000000ab88f7c20 */ /* 0x000fe20008410000 */
[-C--:B------:R-:W-:Y:S01]  /*9690*/  ISETP.GE.AND P1, PT, R25, R200.reuse, PT ;  /* 0x000000c81900720c */ /* 0x080fe20003f26270 */
[----:B------:R-:W2:Y:S01]  /*96a0*/  MUFU.TANH R133, R133 ;  /* 0x0000008500857308 */ /* 0x000ea20000002400 */
[----:B-1----:R-:W-:Y:S01]  /*96b0*/  FMUL.FTZ R140, R142, UR10 ;  /* 0x0000000a8e8c7c20 */ /* 0x002fe20008410000 */
[CC--:B------:R-:W-:Y:S01]  /*96c0*/  ISETP.GE.AND P4, PT, R5.reuse, R201.reuse, PT ;  /* 0x000000c90500720c */ /* 0x0c0fe20003f86270 */
[----:B------:R-:W-:Y:S01]  /*96d0*/  VIADD R25, R132, 0x58 ;  /* 0x0000005884197836 */ /* 0x000fe20000000000 */
[-C--:B------:R-:W-:Y:S01]  /*96e0*/  ISETP.GE.AND P2, PT, R5, R200.reuse, PT ;  /* 0x000000c80500720c */ /* 0x080fe20003f46270 */
[----:B------:R-:W-:Y:S01]  /*96f0*/  FMUL.FTZ R8, R8, UR10 ;  /* 0x0000000a08087c20 */ /* 0x000fe20008410000 */
[----:B------:R-:W-:Y:S01]  /*9700*/  FSEL R164, R161, -INF , !P3 ;  /* 0xff800000a1a47808 */ /* 0x000fe20005800000 */
[----:B------:R-:W-:Y:S01]  /*9710*/  FMUL.FTZ R5, R186, UR10 ;  /* 0x0000000aba057c20 */ /* 0x000fe20008410000 */
[----:B------:R-:W1:Y:S01]  /*9720*/  MUFU.TANH R135, R135 ;  /* 0x0000008700877308 */ /* 0x000e620000002400 */
[----:B---3--:R-:W-:Y:S01]  /*9730*/  FSEL R169, R159, -INF , !P6 ;  /* 0xff8000009fa97808 */ /* 0x008fe20007000000 */
[----:B------:R-:W-:Y:S01]  /*9740*/  FMUL.FTZ R9, R9, UR10 ;  /* 0x0000000a09097c20 */ /* 0x000fe20008410000 */
[-C--:B------:R-:W-:Y:S01]  /*9750*/  ISETP.GE.AND P6, PT, R24, R201.reuse, PT ;  /* 0x000000c91800720c */ /* 0x080fe20003fc6270 */
[----:B------:R-:W-:Y:S01]  /*9760*/  FMUL.FTZ R10, R10, UR10 ;  /* 0x0000000a0a0a7c20 */ /* 0x000fe20008410000 */
[-C--:B------:R-:W-:Y:S01]  /*9770*/  ISETP.GE.AND P3, PT, R24, R200.reuse, PT ;  /* 0x000000c81800720c */ /* 0x080fe20003f66270 */
[----:B------:R-:W-:Y:S01]  /*9780*/  VIADD R24, R132, 0x59 ;  /* 0x0000005984187836 */ /* 0x000fe20000000000 */
[----:B------:R-:W-:Y:S01]  /*9790*/  FSEL R162, R162, -INF , !P2 ;  /* 0xff800000a2a27808 */ /* 0x000fe20005000000 */
[----:B------:R-:W3:Y:S01]  /*97a0*/  MUFU.TANH R141, R141 ;  /* 0x0000008d008d7308 */ /* 0x000ee20000002400 */
[----:B--2---:R-:W-:Y:S01]  /*97b0*/  FSEL R167, R133, -INF , !P4 ;  /* 0xff80000085a77808 */ /* 0x004fe20006000000 */
[----:B------:R-:W-:Y:S01]  /*97c0*/  FMUL.FTZ R11, R11, UR10 ;  /* 0x0000000a0b0b7c20 */ /* 0x000fe20008410000 */
[-C--:B------:R-:W-:Y:S01]  /*97d0*/  ISETP.GE.AND P4, PT, R25, R201.reuse, PT ;  /* 0x000000c91900720c */ /* 0x080fe20003f86270 */
[----:B------:R-:W-:Y:S01]  /*97e0*/  FMUL.FTZ R21, R21, UR10 ;  /* 0x0000000a15157c20 */ /* 0x000fe20008410000 */
[----:B------:R-:W-:Y:S01]  /*97f0*/  ISETP.GE.AND P2, PT, R25, R200, PT ;  /* 0x000000c81900720c */ /* 0x000fe20003f46270 */
[----:B------:R-:W-:Y:S01]  /*9800*/  FMUL.FTZ R22, R22, UR10 ;  /* 0x0000000a16167c20 */ /* 0x000fe20008410000 */
[----:B------:R-:W-:Y:S01]  /*9810*/  FSEL R163, R163, -INF , !P5 ;  /* 0xff800000a3a37808 */ /* 0x000fe20006800000 */
[----:B------:R-:W2:Y:S01]  /*9820*/  MUFU.TANH R140, R140 ;  /* 0x0000008c008c7308 */ /* 0x000ea20000002400 */
[----:B-1----:R-:W-:Y:S01]  /*9830*/  FSEL R161, R135, -INF , !P6 ;  /* 0xff80000087a17808 */ /* 0x002fe20007000000 */
[----:B------:R-:W-:Y:S01]  /*9840*/  FMUL.FTZ R23, R23, UR10 ;  /* 0x0000000a17177c20 */ /* 0x000fe20008410000 */
[----:B------:R-:W-:-:S02]  /*9850*/  ISETP.GE.AND P6, PT, R7, R201, PT ;  /* 0x000000c90700720c */ /* 0x000fc40003fc6270 */
[----:B------:R-:W-:-:S03]  /*9860*/  ISETP.GE.AND P5, PT, R24, R201, PT ;  /* 0x000000c91800720c */ /* 0x000fc60003fa6270 */
[----:B------:R-:W1:Y:S01]  /*9870*/  MUFU.TANH R60, R60 ;  /* 0x0000003c003c7308 */ /* 0x000e620000002400 */
[----:B---3--:R-:W-:Y:S02]  /*9880*/  FSEL R156, R141, -INF , !P3 ;  /* 0xff8000008d9c7808 */ /* 0x008fe40005800000 */
[----:B------:R-:W-:Y:S01]  /*9890*/  ISETP.GE.AND P3, PT, R7, R200, PT ;  /* 0x000000c80700720c */ /* 0x000fe20003f66270 */
[----:B------:R-:W-:-:S04]  /*98a0*/  VIADD R7, R132, 0x68 ;  /* 0x0000006884077836 */ /* 0x000fc80000000000 */
[----:B------:R-:W3:Y:S01]  /*98b0*/  MUFU.TANH R154, R62 ;  /* 0x0000003e009a7308 */ /* 0x000ee20000002400 */
[----:B--2---:R-:W-:Y:S02]  /*98c0*/  FSEL R158, R140, -INF , !P1 ;  /* 0xff8000008c9e7808 */ /* 0x004fe40004800000 */
[----:B------:R-:W-:-:S05]  /*98d0*/  ISETP.GE.AND P1, PT, R24, R200, PT ;  /* 0x000000c81800720c */ /* 0x000fca0003f26270 */
[----:B------:R-:W2:Y:S01]  /*98e0*/  MUFU.TANH R12, R61 ;  /* 0x0000003d000c7308 */ /* 0x000ea20000002400 */
[----:B-1----:R-:W-:Y:S02]  /*98f0*/  FSEL R159, R60, -INF , !P4 ;  /* 0xff8000003c9f7808 */ /* 0x002fe40006000000 */
[----:B------:R-:W-:-:S05]  /*9900*/  ISETP.GE.AND P4, PT, R6, R201, PT ;  /* 0x000000c90600720c */ /* 0x000fca0003f86270 */
        /* <DEDUP_REMOVED lines=16> */
[----:B------:R-:W-:-:S05]  /*9a10*/  ISETP.GE.AND P4, PT, R7, R201, PT ;  /* 0x000000c90700720c */ /* 0x000fca0003f86270 */
[----:B------:R-:W2:Y:S01]  /*9a20*/  MUFU.TANH R15, R15 ;  /* 0x0000000f000f7308 */ /* 0x000ea20000002400 */
[----:B-1----:R-:W-:Y:S01]  /*9a30*/  FSEL R141, R4, -INF , !P6 ;  /* 0xff800000048d7808 */ /* 0x002fe20007000000 */
[C---:B------:R-:W-:Y:S01]  /*9a40*/  VIADD R4, R132.reuse, 0x78 ;  /* 0x0000007884047836 */ /* 0x040fe20000000000 */
[----:B------:R-:W-:-:S04]  /*9a50*/  ISETP.GE.AND P6, PT, R132, R201, PT ;  /* 0x000000c98400720c */ /* 0x000fc80003fc6270 */
[----:B------:R-:W-:Y:S01]  /*9a60*/  FSEL R3, R3, -INF , !P6 ;  /* 0xff80000003037808 */ /* 0x000fe20007000000 */
        /* <DEDUP_REMOVED lines=8> */
[----:B-1----:R-:W-:Y:S02]  /*9af0*/  FSEL R65, R65, -INF , !P4 ;  /* 0xff80000041417808 */ /* 0x002fe40006000000 */
[----:B------:R-:W-:-:S05]  /*9b00*/  ISETP.GT.AND P4, PT, R237, R232, PT ;  /* 0x000000e8ed00720c */ /* 0x000fca0003f84270 */
[----:B------:R-:W1:Y:S01]  /*9b10*/  MUFU.TANH R143, R143 ;  /* 0x0000008f008f7308 */ /* 0x000e620000002400 */
[----:B---3--:R-:W-:Y:S02]  /*9b20*/  FSEL R138, R138, -INF , !P3 ;  /* 0xff8000008a8a7808 */ /* 0x008fe40005800000 */
[C---:B------:R-:W-:Y:S01]  /*9b30*/  ISETP.GE.AND P3, PT, R132.reuse, R200, PT ;  /* 0x000000c88400720c */ /* 0x040fe20003f66270 */
[----:B------:R-:W-:-:S04]  /*9b40*/  VIADD R132, R132, 0x79 ;  /* 0x0000007984847836 */ /* 0x000fc80000000000 */
[----:B------:R-:W3:Y:S01]  /*9b50*/  MUFU.TANH R5, R5 ;  /* 0x0000000500057308 */ /* 0x000ee20000002400 */
[----:B--2---:R-:W-:Y:S02]  /*9b60*/  FSEL R142, R142, -INF , !P2 ;  /* 0xff8000008e8e7808 */ /* 0x004fe40005000000 */
[----:B------:R-:W-:-:S05]  /*9b70*/  ISETP.GE.AND P2, PT, R7, R200, PT ;  /* 0x000000c80700720c */ /* 0x000fca0003f46270 */
[----:B------:R-:W2:Y:S01]  /*9b80*/  MUFU.TANH R133, R9 ;  /* 0x0000000900857308 */ /* 0x000ea20000002400 */
[----:B-1----:R-:W-:Y:S01]  /*9b90*/  FSEL R143, R143, -INF , !P5 ;  /* 0xff8000008f8f7808 */ /* 0x002fe20006800000 */
[----:B------:R-:W-:Y:S01]  /*9ba0*/  BAR.SYNC.DEFER_BLOCKING 0x0 ;  /* 0x0000000000007b1d */ /* 0x000fe20000010000 */
        /* <DEDUP_REMOVED lines=9> */
[----:B------:R-:W-:Y:S02]  /*9c40*/  ISETP.GE.AND P2, PT, R4, R200, PT ;  /* 0x000000c80400720c */ /* 0x000fe40003f46270 */
[----:B------:R-:W-:-:S03]  /*9c50*/  FSEL R4, R153, -INF , !P3 ;  /* 0xff80000099047808 */ /* 0x000fc60005800000 */
[----:B------:R-:W1:Y:S01]  /*9c60*/  MUFU.TANH R54, R22 ;  /* 0x0000001600367308 */ /* 0x000e620000002400 */
[----:B---3--:R-:W-:Y:S02]  /*9c70*/  FSEL R56, R56, -INF , !P1 ;  /* 0xff80000038387808 */ /* 0x008fe40004800000 */
[----:B------:R-:W-:-:S05]  /*9c80*/  ISETP.GE.AND P1, PT, R132, R200, PT ;  /* 0x000000c88400720c */ /* 0x000fca0003f26270 */
[----:B------:R-:W3:Y:S01]  /*9c90*/  MUFU.TANH R51, R23 ;  /* 0x0000001700337308 */ /* 0x000ee20000002400 */
[----:B--2---:R-:W-:Y:S02]  /*9ca0*/  FSEL R61, R61, -INF , !P5 ;  /* 0xff8000003d3d7808 */ /* 0x004fe40006800000 */
[----:B-1----:R-:W-:Y:S02]  /*9cb0*/  FSEL R54, R54, -INF , !P2 ;  /* 0xff80000036367808 */ /* 0x002fe40005000000 */
[----:B---3--:R-:W-:Y:S01]  /*9cc0*/  FSEL R51, R51, -INF , !P1 ;  /* 0xff80000033337808 */ /* 0x008fe20004800000 */
        /* <DEDUP_REMOVED lines=62> */
.L_x_3584:
[----:B------:R-:W-:-:S04]  /*a0b0*/  LEA R8, -R192, RZ, 0x7 ;  /* 0x000000ffc0087211 */ /* 0x000fc800078e39ff */
[----:B------:R-:W-:-:S07]  /*a0c0*/  SHF.R.S32.HI R6, RZ, 0x1f, R8 ;  /* 0x0000001fff067819 */ /* 0x000fce0000011408 */
.L_x_3585:
        /* <DEDUP_REMOVED lines=40> */
.L_x_3583:
        /* <DEDUP_REMOVED lines=79> */
[C---:B------:R-:W-:Y:S01]  /*a840*/  FMUL.FTZ R64, R46.reuse, UR6 ;  /* 0x000000062e407c20 */ /* 0x040fe20008410000 */
[----:B------:R-:W-:Y:S02]  /*a850*/  FSEL R55, R55, RZ, P1 ;  /* 0x000000ff37377208 */ /* 0x000fe40000800000 */
[----:B------:R-:W-:Y:S02]  /*a860*/  FSEL R5, R46, RZ, P2 ;  /* 0x000000ff2e057208 */ /* 0x000fe40001000000 */
[----:B------:R-:W-:Y:S01]  /*a870*/  FSEL R9, R45, RZ, P1 ;  /* 0x000000ff2d097208 */ /* 0x000fe20000800000 */
[----:B------:R-:W-:Y:S01]  /*a880*/  FFMA.FTZ R41, R4, UR6, -R55 ;  /* 0x0000000604297c23 */ /* 0x000fe20008010837 */
[----:B------:R-:W-:Y:S01]  /*a890*/  FSEL R64, R64, RZ, P2 ;  /* 0x000000ff40407208 */ /* 0x000fe20001000000 */
[----:B------:R-:W-:Y:S01]  /*a8a0*/  FADD.FTZ R8, R2, -R5 ;  /* 0x8000000502087221 */ /* 0x000fe20000010000 */
[----:B------:R-:W-:Y:S01]  /*a8b0*/  FFMA.FTZ R40, R134, UR6, -R55 ;  /* 0x0000000686287c23 */ /* 0x000fe20008010837 */
[----:B------:R-:W1:Y:S01]  /*a8c0*/  LDSM.16.MT88.4 R4, [R224+0xc000] ;  /* 0x00c00000e004783b */ /* 0x000e620000004200 */
        /* <DEDUP_REMOVED lines=249> */
[----:B------:R-:W4:Y:S01]  /*b860*/  MUFU.EX2 R160, R160 ;  /* 0x000000a000a07308 */ /* 0x000f220000000800 */
        /* <DEDUP_REMOVED lines=36> */
[----:B----4-:R-:W-:-:S02]  /*bab0*/  FADD.FTZ R3, R155, R0 ;  /* 0x000000009b037221 */ /* 0x010fc40000010000 */
[----:B------:R-:W-:Y:S01]  /*bac0*/  F2FP.F16.F32.PACK_AB R14, R151, R148 ;  /* 0x00000094970e723e */ /* 0x000fe200000000ff */
[----:B------:R-:W-:Y:S01]  /*bad0*/  MUFU.EX2 R159, R159 ;  /* 0x0000009f009f7308 */ /* 0x000fe20000000800 */
[C---:B------:R-:W-:Y:S01]  /*bae0*/  F2FP.F16.F32.PACK_AB R15, R160.reuse, R155 ;  /* 0x0000009ba00f723e */ /* 0x040fe200000000ff */
[----:B------:R-:W-:Y:S01]  /*baf0*/  FADD.FTZ R149, R149, R146 ;  /* 0x0000009295957221 */ /* 0x000fe20000010000 */
[----:B------:R-:W-:-:S03]  /*bb00*/  FADD.FTZ R3, R160, R3 ;  /* 0x00000003a0037221 */ /* 0x000fc60000010000 */
        /* <DEDUP_REMOVED lines=10> */
[----:B------:R-:W4:Y:S05]  /*bbb0*/  LDSM.16.MT88.4 R16, [R222+0xe000] ;  /* 0x00e00000de10783b */ /* 0x000f2a0000004200 */
        /* <DEDUP_REMOVED lines=8> */
[----:B------:R-:W5:Y:S05]  /*bc40*/  LDSM.16.MT88.4 R24, [R224+0xe000] ;  /* 0x00e00000e018783b */ /* 0x000f6a0000004200 */
        /* <DEDUP_REMOVED lines=18> */
[C---:B----4-:R-:W-:Y:S01]  /*bd70*/  HMMA.16816.F32 R120, R8.reuse, R16, R120 ;  /* 0x000000100878723c */ /* 0x050fe20000001878 */
[----:B------:R-:W-:Y:S01]  /*bd80*/  FADD.FTZ R3, R172, R3 ;  /* 0x00000003ac037221 */ /* 0x000fe20000010000 */
[----:B------:R-:W-:Y:S02]  /*bd90*/  FADD.FTZ R0, R171, R0 ;  /* 0x00000000ab007221 */ /* 0x000fe40000010000 */
        /* <DEDUP_REMOVED lines=8> */
[C---:B--2---:R-:W-:Y:S05]  /*be20*/  HMMA.16816.F32 R72, R12.reuse, R32, R72 ;  /* 0x000000200c48723c */ /* 0x044fea0000001848 */
[----:B------:R-:W-:Y:S01]  /*be30*/  MUFU.EX2 R145, R145 ;  /* 0x0000009100917308 */ /* 0x000fe20000000800 */
[----:B------:R-:W-:Y:S01]  /*be40*/  HMMA.16816.F32 R4, R12, R34, R4 ;  /* 0x000000220c04723c */ /* 0x000fe20000001804 */
[----:B------:R-:W2:Y:S04]  /*be50*/  LDSM.16.MT88.4 R32, [R224+0x12000] ;  /* 0x01200000e020783b */ /* 0x000ea80000004200 */
[----:B------:R-:W-:Y:S01]  /*be60*/  LDSM.16.MT88.4 R12, [R220+0x12000] ;  /* 0x01200000dc0c783b */ /* 0x000fe20000004200 */
[C---:B-----5:R-:W-:Y:S01]  /*be70*/  HMMA.16816.F32 R128, R8.reuse, R24, R128 ;  /* 0x000000180880723c */ /* 0x060fe20000001880 */
[----:B------:R-:W-:Y:S05]  /*be80*/  MUFU.EX2 R135, R135 ;  /* 0x0000008700877308 */ /* 0x000fea0000000800 */
[C---:B------:R-:W-:Y:S01]  /*be90*/  HMMA.16816.F32 R124, R8.reuse, R26, R124 ;  /* 0x0000001a087c723c */ /* 0x040fe2000000187c */
[----:B------:R-:W5:Y:S02]  /*bea0*/  LDSM.16.MT88.4 R24, [R222+0x12000] ;  /* 0x01200000de18783b */ /* 0x000f640000004200 */
        /* <DEDUP_REMOVED lines=14> */
[C---:B--2---:R-:W-:Y:S06]  /*bf90*/  HMMA.16816.F32 R96, R8.reuse, R32, R96 ;  /* 0x000000200860723c */ /* 0x044fec0000001860 */
[C---:B------:R-:W-:Y:S01]  /*bfa0*/  HMMA.16816.F32 R92, R8.reuse, R34, R92 ;  /* 0x00000022085c723c */ /* 0x040fe2000000185c */
[----:B------:R-:W-:Y:S05]  /*bfb0*/  LDSM.16.MT88.4 R32, [R222+0x12800] ;  /* 0x01280000de20783b */ /* 0x000fea0000004200 */
[C---:B-----5:R-:W-:Y:S06]  /*bfc0*/  HMMA.16816.F32 R88, R8.reuse, R24, R88 ;  /* 0x000000180858723c */ /* 0x060fec0000001858 */
        /* <DEDUP_REMOVED lines=20> */
[----:B------:R-:W-:Y:S01]  /*c110*/  FADD.FTZ R3, R141, R0 ;  /* 0x000000008d037221 */ /* 0x000fe20000010000 */
[----:B------:R-:W-:-:S03]  /*c120*/  MOV R0, R45 ;  /* 0x0000002d00007202 */ /* 0x000fc60000000f00 */
[----:B----4-:R-:W-:Y:S01]  /*c130*/  HMMA.16816.F32 R112, R24, R16, R112 ;  /* 0x000000101870723c */ /* 0x010fe20000001870 */
[----:B------:R-:W-:-:S05]  /*c140*/  FADD.FTZ R3, R142, R3 ;  /* 0x000000038e037221 */ /* 0x000fca0000010000 */
        /* <DEDUP_REMOVED lines=10> */
[C---:B---3--:R-:W-:Y:S01]  /*c1f0*/  HMMA.16816.F32 R104, R24.reuse, R12, R104 ;  /* 0x0000000c1868723c */ /* 0x048fe20000001868 */
        /* <DEDUP_REMOVED lines=78> */
.L_x_3580:
        /* <DEDUP_REMOVED lines=15> */
.L_x_3590:
[----:B------:R-:W-:Y:S04]  /*c7d0*/  DEPBAR.LE SB0, 0x0 ;  /* 0x000080000000791a */ /* 0x000fe80000000000 */
[----:B------:R-:W-:Y:S01]  /*c7e0*/  BAR.SYNC.DEFER_BLOCKING 0x0 ;  /* 0x0000000000007b1d */ /* 0x000fe20000010000 */
[----:B------:R-:W-:Y:S02]  /*c7f0*/  IADD3 R237, R237, -0x1, RZ ;  /* 0xffffffffeded7810 */ /* 0x000fe40007ffe0ff */
[----:B------:R-:W-:Y:S02]  /*c800*/  MOV R10, R238 ;  /* 0x000000ee000a7202 */ /* 0x000fe40000000f00 */
[----:B------:R-:W-:Y:S01]  /*c810*/  MOV R0, R236 ;  /* 0x000000ec00007202 */ /* 0x000fe20000000f00 */
[----:B------:R-:W-:Y:S06]  /*c820*/  @!P0 BRA `(.L_x_3587) ;  /* 0x0000000000f48947 */ /* 0x000fec0003800000 */
        /* <DEDUP_REMOVED lines=61> */
.L_x_3587:
        /* <DEDUP_REMOVED lines=372> */
[----:B--2---:R-:W-:Y:S01]  /*e340*/  MOV R0, UR7 ;  /* 0x0000000700007c02 */ /* 0x004fe20008000f00 */
[----:B------:R-:W-:Y:S06]  /*e350*/  @!P0 BRA `(.L_x_3589) ;  /* 0x0000000000f48947 */ /* 0x000fec0003800000 */
[----:B------:R-:W2:Y:S01]  /*e360*/  LDC R0, c[0x0][0x380] ;  /* 0x0000e000ff007b82 */ /* 0x000ea20000000800 */
        /* <DEDUP_REMOVED lines=33> */
[----:B------:R-:W2:Y:S08]  /*e580*/  LDC.64 R4, c[0x0][0x230] ;  /* 0x00008c00ff047b82 */ /* 0x000eb00000000a00 */
[----:B------:R-:W3:Y:S02]  /*e590*/  LDC R2, c[0x0][0x24c] ;  /* 0x00009300ff027b82 */ /* 0x000ee40000000800 */
        /* <DEDUP_REMOVED lines=11> */
[----:B------:R-:W4:Y:S02]  /*e650*/  LDG.E R7, desc[UR14][R18.64] ;  /* 0x0000000e12077981 */ /* 0x000f24000c1e1900 */
[----:B------:R-:W-:Y:S02]  /*e660*/  IMAD R0, R9, R0, -0x80 ;  /* 0xffffff8009007424 */ /* 0x000fe400078e0200 */
[----:B------:R-:W4:Y:S02]  /*e670*/  LDG.E R12, desc[UR14][R16.64] ;  /* 0x0000000e100c7981 */ /* 0x000f24000c1e1900 */
[C---:B------:R-:W-:Y:S01]  /*e680*/  IMAD.WIDE.U32 R14, R0.reuse, UR9, RZ ;  /* 0x00000009000e7c25 */ /* 0x040fe2000f8e00ff */
[----:B------:R-:W-:Y:S05]  /*e690*/  SHF.R.S32.HI R9, RZ, 0x1f, R0 ;  /* 0x0000001fff097819 */ /* 0x000fea0000011400 */
[----:B------:R-:W-:Y:S04]  /*e6a0*/  IMAD R9, R9, UR9, RZ ;  /* 0x0000000909097c24 */ /* 0x000fe8000f8e02ff */
[----:B---3--:R-:W-:Y:S04]  /*e6b0*/  IMAD R9, R0, R2, R9 ;  /* 0x0000000200097224 */ /* 0x008fe800078e0209 */
[----:B------:R-:W-:Y:S01]  /*e6c0*/  IMAD.IADD R15, R15, 0x1, R9 ;  /* 0x000000010f0f7824 */ /* 0x000fe200078e0209 */
[----:B----4-:R-:W-:Y:S04]  /*e6d0*/  IADD3 R7, -R12, R7, RZ ;  /* 0x000000070c077210 */ /* 0x010fe80007ffe1ff */
[----:B------:R-:W-:Y:S01]  /*e6e0*/  SHF.R.S32.HI R13, RZ, 0x1f, R7 ;  /* 0x0000001fff0d7819 */ /* 0x000fe20000011407 */
[-C--:B--2---:R-:W-:Y:S04]  /*e6f0*/  IMAD.WIDE.U32 R14, R7, R4.reuse, R14 ;  /* 0x00000004070e7225 */ /* 0x084fe800078e000e */
[----:B------:R-:W-:Y:S04]  /*e700*/  IMAD R0, R13, R4, RZ ;  /* 0x000000040d007224 */ /* 0x000fe800078e02ff */
[----:B------:R-:W-:Y:S05]  /*e710*/  IMAD R0, R7, R5, R0 ;  /* 0x0000000507007224 */ /* 0x000fea00078e0200 */
[----:B------:R-:W-:Y:S07]  /*e720*/  IADD3 R0, R15, R0, RZ ;  /* 0x000000000f007210 */ /* 0x000fee0007ffe0ff */
.L_x_3589:
        /* <DEDUP_REMOVED lines=36> */
.L_x_3588:
[----:B---3--:R-:W-:Y:S01]  /*e970*/  FMNMX.FTZ R5, R168, R135, !PT ;  /* 0x00000087a8057209 */ /* 0x008fe20007810000 */
        /* <DEDUP_REMOVED lines=112> */
[----:B------:R-:W-:Y:S03]  /*f080*/  ISETP.GT.AND P1, PT, R237, R232, PT ;  /* 0x000000e8ed00720c */ /* 0x000fe60003f24270 */
        /* <DEDUP_REMOVED lines=17> */
[C---:B------:R-:W-:Y:S01]  /*f1a0*/  FMUL.FTZ R26, R133.reuse, R110 ;  /* 0x0000006e851a7220 */ /* 0x040fe20000410000 */
        /* <DEDUP_REMOVED lines=14> */
[----:B------:R-:W3:Y:S01]  /*f290*/  MUFU.EX2 R142, R142 ;  /* 0x0000008e008e7308 */ /* 0x000ee20000000800 */
[----:B--2---:R-:W-:Y:S01]  /*f2a0*/  F2FP.F16.F32.PACK_AB R128, R143, R145 ;  /* 0x000000918f80723e */ /* 0x004fe200000000ff */
[C---:B------:R-:W-:Y:S01]  /*f2b0*/  FMUL.FTZ R46, R133.reuse, R90 ;  /* 0x0000005a852e7220 */ /* 0x040fe20000410000 */
[----:B------:R-:W-:Y:S01]  /*f2c0*/  LDSM.16.MT88.4 R92, [R221+0xc800] ;  /* 0x00c80000dd5c783b */ /* 0x000fe20000004200 */
[C---:B------:R-:W-:Y:S01]  /*f2d0*/  FMUL.FTZ R47, R133.reuse, R91 ;  /* 0x0000005b852f7220 */ /* 0x040fe20000410000 */
[C---:B------:R-:W-:Y:S01]  /*f2e0*/  FMUL.FTZ R52, R134.reuse, R80 ;  /* 0x0000005086347220 */ /* 0x040fe20000410000 */
[C---:B------:R-:W-:Y:S01]  /*f2f0*/  FMUL.FTZ R53, R134.reuse, R81 ;  /* 0x0000005186357220 */ /* 0x040fe20000410000 */
[C---:B------:R-:W-:Y:S03]  /*f300*/  FMUL.FTZ R54, R133.reuse, R82 ;  /* 0x0000005285367220 */ /* 0x040fe60000410000 */
[----:B------:R-:W2:Y:S01]  /*f310*/  MUFU.EX2 R140, R140 ;  /* 0x0000008c008c7308 */ /* 0x000ea20000000800 */
[C---:B------:R-:W-:Y:S01]  /*f320*/  FMUL.FTZ R55, R133.reuse, R83 ;  /* 0x0000005385377220 */ /* 0x040fe20000410000 */
[C---:B------:R-:W-:Y:S01]  /*f330*/  FMUL.FTZ R60, R134.reuse, R72 ;  /* 0x00000048863c7220 */ /* 0x040fe20000410000 */
[----:B------:R-:W4:Y:S01]  /*f340*/  LDSM.16.MT88.4 R88, [R220+0x10000] ;  /* 0x01000000dc58783b */ /* 0x000f220000004200 */
[----:B------:R-:W-:Y:S01]  /*f350*/  FMUL.FTZ R61, R134, R73 ;  /* 0x00000049863d7220 */ /* 0x000fe20000410000 */
[C---:B------:R-:W-:Y:S01]  /*f360*/  FMUL.FTZ R62, R133.reuse, R74 ;  /* 0x0000004a853e7220 */ /* 0x040fe20000410000 */
[----:B------:R-:W-:Y:S01]  /*f370*/  FMUL.FTZ R63, R133, R75 ;  /* 0x0000004b853f7220 */ /* 0x000fe20000410000 */
[----:B------:R-:W-:Y:S03]  /*f380*/  FFMA.FTZ R109, R146, UR4, -R137 ;  /* 0x00000004926d7c23 */ /* 0x000fe60008010889 */
[----:B------:R-:W-:Y:S01]  /*f390*/  MUFU.EX2 R139, R139 ;  /* 0x0000008b008b7308 */ /* 0x000fe20000000800 */
[----:B---3--:R-:W-:Y:S01]  /*f3a0*/  F2FP.F16.F32.PACK_AB R129, R142, R144 ;  /* 0x000000908e81723e */ /* 0x008fe200000000ff */
[----:B------:R-:W-:Y:S01]  /*f3b0*/  FFMA.FTZ R145, R134, R247, R145 ;  /* 0x000000f786917223 */ /* 0x000fe20000010091 */
[----:B------:R-:W3:Y:S01]  /*f3c0*/  LDSM.16.MT88.4 R80, [R224+0xc800] ;  /* 0x00c80000e050783b */ /* 0x000ee20000004200 */
[--C-:B------:R-:W-:Y:S01]  /*f3d0*/  FFMA.FTZ R108, R149, UR4, -R137.reuse ;  /* 0x00000004956c7c23 */ /* 0x100fe20008010889 */
[--C-:B------:R-:W-:Y:S01]  /*f3e0*/  FFMA.FTZ R110, R179, UR4, -R136.reuse ;  /* 0x00000004b36e7c23 */ /* 0x100fe20008010888 */
[--C-:B------:R-:W-:Y:S01]  /*f3f0*/  FFMA.FTZ R111, R177, UR4, -R136.reuse ;  /* 0x00000004b16f7c23 */ /* 0x100fe20008010888 */
[--C-:B------:R-:W-:Y:S03]  /*f400*/  FFMA.FTZ R146, R170, UR4, -R137.reuse ;  /* 0x00000004aa927c23 */ /* 0x100fe60008010889 */
[----:B------:R-:W5:Y:S01]  /*f410*/  MUFU.EX2 R138, R138 ;  /* 0x0000008a008a7308 */ /* 0x000f620000000800 */
[----:B--2---:R-:W-:Y:S01]  /*f420*/  F2FP.F16.F32.PACK_AB R130, R140, R141 ;  /* 0x0000008d8c82723e */ /* 0x004fe200000000ff */
[--C-:B------:R-:W-:Y:S01]  /*f430*/  FFMA.FTZ R149, R165, UR4, -R136.reuse ;  /* 0x00000004a5957c23 */ /* 0x100fe20008010888 */
[----:B------:R-:W-:Y:S01]  /*f440*/  LDSM.16.MT88.4 R72, [R220+0xc800] ;  /* 0x00c80000dc48783b */ /* 0x000fe20000004200 */
[--C-:B------:R-:W-:Y:S01]  /*f450*/  FFMA.FTZ R165, R203, UR4, -R136.reuse ;  /* 0x00000004cba57c23 */ /* 0x100fe20008010888 */
[--C-:B------:R-:W-:Y:S01]  /*f460*/  FFMA.FTZ R170, R192, UR4, -R137.reuse ;  /* 0x00000004c0aa7c23 */ /* 0x100fe20008010889 */
[----:B------:R-:W-:Y:S01]  /*f470*/  FFMA.FTZ R177, R187, UR4, -R136 ;  /* 0x00000004bbb17c23 */ /* 0x000fe20008010888 */
[----:B------:R-:W-:Y:S03]  /*f480*/  FFMA.FTZ R144, R133, R240, R144 ;  /* 0x000000f085907223 */ /* 0x000fe60000010090 */
[----:B------:R-:W-:Y:S01]  /*f490*/  MUFU.EX2 R109, R109 ;  /* 0x0000006d006d7308 */ /* 0x000fe20000000800 */
[--C-:B------:R-:W-:Y:S01]  /*f4a0*/  FFMA.FTZ R179, R182, UR4, -R137.reuse ;  /* 0x00000004b6b37c23 */ /* 0x100fe20008010889 */
[----:B------:R-:W-:Y:S01]  /*f4b0*/  FFMA.FTZ R182, R185, UR4, -R136 ;  /* 0x00000004b9b67c23 */ /* 0x000fe20008010888 */
[----:B------:R-:W-:Y:S01]  /*f4c0*/  LDSM.16.MT88.4 R116, [R222+0xf800] ;  /* 0x00f80000de74783b */ /* 0x000fe20000004200 */
[----:B------:R-:W-:Y:S06]  /*f4d0*/  FADD.FTZ R144, R142, R144 ;  /* 0x000000908e907221 */ /* 0x000fec0000010000 */
[----:B------:R-:W-:Y:S01]  /*f4e0*/  MUFU.EX2 R108, R108 ;  /* 0x0000006c006c7308 */ /* 0x000fe20000000800 */
[----:B-----5:R-:W-:Y:S07]  /*f4f0*/  F2FP.F16.F32.PACK_AB R131, R138, R139 ;  /* 0x0000008b8a83723e */ /* 0x020fee00000000ff */
        /* <DEDUP_REMOVED lines=62> */
[----:B------:R-:W2:Y:S01]  /*f8e0*/  MUFU.EX2 R107, R107 ;  /* 0x0000006b006b7308 */ /* 0x000ea20000000800 */
        /* <DEDUP_REMOVED lines=17> */
[----:B------:R-:W-:Y:S02]  /*fa00*/  FMUL.FTZ R59, R133, R79 ;  /* 0x0000004f853b7220 */ /* 0x000fe40000410000 */
[----:B------:R-:W-:Y:S01]  /*fa10*/  FMUL.FTZ R64, R134, R68 ;  /* 0x0000004486407220 */ /* 0x000fe20000410000 */
[----:B------:R-:W5:Y:S01]  /*fa20*/  LDSM.16.MT88.4 R76, [R224+0x10800] ;  /* 0x01080000e04c783b */ /* 0x000f620000004200 */
[----:B------:R-:W5:Y:S02]  /*fa30*/  MUFU.EX2 R122, R122 ;  /* 0x0000007a007a7308 */ /* 0x000f640000000800 */
[----:B-1----:R-:W-:Y:S01]  /*fa40*/  F2FP.F16.F32.PACK_AB R68, R104, R105 ;  /* 0x000000696844723e */ /* 0x002fe200000000ff */
[----:B------:R-:W-:Y:S01]  /*fa50*/  FMUL.FTZ R65, R134, R69 ;  /* 0x0000004586417220 */ /* 0x000fe20000410000 */
[C---:B------:R-:W-:Y:S03]  /*fa60*/  HMMA.16816.F32 R56, R128.reuse, R66, R56 ;  /* 0x000000428038723c */ /* 0x040fe60000001838 */
[----:B--2---:R-:W-:Y:S03]  /*fa70*/  F2FP.F16.F32.PACK_AB R69, R107, R106 ;  /* 0x0000006a6b45723e */ /* 0x004fe600000000ff */
[----:B------:R-:W1:Y:S01]  /*fa80*/  MUFU.EX2 R147, R147 ;  /* 0x0000009300937308 */ /* 0x000e620000000800 */
[--C-:B------:R-:W-:Y:S01]  /*fa90*/  FFMA.FTZ R178, R184, UR4, -R137.reuse ;  /* 0x00000004b8b27c23 */ /* 0x100fe20008010889 */
[C---:B----4-:R-:W-:Y:S03]  /*faa0*/  HMMA.16816.F32 R60, R128.reuse, R88, R60 ;  /* 0x00000058803c723c */ /* 0x050fe6000000183c */
[C---:B------:R-:W-:Y:S01]  /*fab0*/  FMUL.FTZ R66, R133.reuse, R70 ;  /* 0x0000004685427220 */ /* 0x040fe20000410000 */
[----:B------:R-:W-:Y:S01]  /*fac0*/  FMUL.FTZ R67, R133, R71 ;  /* 0x0000004785437220 */ /* 0x000fe20000410000 */
[----:B------:R-:W-:Y:S03]  /*fad0*/  F2FP.F16.F32.PACK_AB R70, R109, R108 ;  /* 0x0000006c6d46723e */ /* 0x000fe600000000ff */
[----:B------:R-:W-:Y:S03]  /*fae0*/  MUFU.EX2 R149, R149 ;  /* 0x0000009500957308 */ /* 0x000fe60000000800 */
[----:B------:R-:W-:Y:S01]  /*faf0*/  F2FP.F16.F32.PACK_AB R71, R111, R110 ;  /* 0x0000006e6f47723e */ /* 0x000fe200000000ff */
[--C-:B------:R-:W-:Y:S01]  /*fb00*/  FFMA.FTZ R134, R181, UR4, -R137.reuse ;  /* 0x00000004b5867c23 */ /* 0x100fe20008010889 */
[----:B------:R-:W-:Y:S01]  /*fb10*/  HMMA.16816.F32 R64, R128, R90, R64 ;  /* 0x0000005a8040723c */ /* 0x000fe20000001840 */
[----:B------:R-:W-:Y:S04]  /*fb20*/  LDSM.16.MT88.4 R88, [R220+0x10800] ;  /* 0x01080000dc58783b */ /* 0x000fe80000004200 */
[----:B------:R-:W2:Y:S01]  /*fb30*/  MUFU.EX2 R148, R148 ;  /* 0x0000009400947308 */ /* 0x000ea20000000800 */
[----:B------:R-:W-:Y:S01]  /*fb40*/  FFMA.FTZ R137, R180, UR4, -R137 ;  /* 0x00000004b4897c23 */ /* 0x000fe20008010889 */
[----:B------:R-:W-:Y:S01]  /*fb50*/  FFMA.FTZ R136, R3, UR4, -R136 ;  /* 0x0000000403887c23 */ /* 0x000fe20008010888 */
[C---:B---3--:R-:W-:Y:S07]  /*fb60*/  HMMA.16816.F32 R4, R68.reuse, R80, R4 ;  /* 0x000000504404723c */ /* 0x048fee0000001804 */
[----:B------:R-:W-:Y:S01]  /*fb70*/  MUFU.EX2 R150, R150 ;  /* 0x0000009600967308 */ /* 0x000fe20000000800 */
[C---:B------:R-:W-:Y:S01]  /*fb80*/  HMMA.16816.F32 R8, R68.reuse, R82, R8 ;  /* 0x000000524408723c */ /* 0x040fe20000001808 */
[----:B------:R-:W3:Y:S05]  /*fb90*/  LDSM.16.MT88.4 R80, [R222+0x10800] ;  /* 0x01080000de50783b */ /* 0x000eea0000004200 */
[C---:B-----5:R-:W-:Y:S03]  /*fba0*/  HMMA.16816.F32 R12, R68.reuse, R84, R12 ;  /* 0x00000054440c723c */ /* 0x060fe6000000180c */
[----:B------:R-:W4:Y:S03]  /*fbb0*/  MUFU.EX2 R151, R151 ;  /* 0x0000009700977308 */ /* 0x000f260000000800 */
[C---:B------:R-:W-:Y:S01]  /*fbc0*/  HMMA.16816.F32 R16, R68.reuse, R86, R16 ;  /* 0x000000564410723c */ /* 0x040fe20000001810 */
[----:B------:R-:W5:Y:S06]  /*fbd0*/  LDSM.16.MT88.4 R84, [R221+0x10800] ;  /* 0x01080000dd54783b */ /* 0x000f6c0000004200 */
[----:B------:R-:W-:Y:S01]  /*fbe0*/  MUFU.EX2 R152, R152 ;  /* 0x0000009800987308 */ /* 0x000fe20000000800 */
[C---:B------:R-:W-:Y:S09]  /*fbf0*/  HMMA.16816.F32 R20, R68.reuse, R92, R20 ;  /* 0x0000005c4414723c */ /* 0x040ff20000001814 */
[----:B------:R-:W4:Y:S01]  /*fc00*/  MUFU.EX2 R153, R153 ;  /* 0x0000009900997308 */ /* 0x000f220000000800 */
[C---:B------:R-:W-:Y:S01]  /*fc10*/  HMMA.16816.F32 R24, R68.reuse, R94, R24 ;  /* 0x0000005e4418723c */ /* 0x040fe20000001818 */
[----:B------:R-:W1:Y:S05]  /*fc20*/  LDSM.16.MT88.4 R92, [R224+0xd000] ;  /* 0x00d00000e05c783b */ /* 0x000e6a0000004200 */
[C---:B------:R-:W-:Y:S03]  /*fc30*/  HMMA.16816.F32 R28, R68.reuse, R72, R28 ;  /* 0x00000048441c723c */ /* 0x040fe6000000181c */
[----:B------:R-:W-:Y:S03]  /*fc40*/  MUFU.EX2 R159, R159 ;  /* 0x0000009f009f7308 */ /* 0x000fe60000000800 */
        /* <DEDUP_REMOVED lines=13> */
[----:B------:R-:W4:Y:S05]  /*fd20*/  LDSM.16.MT88.4 R80, [R220+0xd000] ;  /* 0x00d00000dc50783b */ /* 0x000f2a0000004200 */
[C---:B-----5:R-:W-:Y:S02]  /*fd30*/  HMMA.16816.F32 R52, R68.reuse, R84, R52 ;  /* 0x000000544434723c */ /* 0x060fe40000001834 */
[----:B------:R-:W-:Y:S04]  /*fd40*/  MUFU.EX2 R157, R157 ;  /* 0x0000009d009d7308 */ /* 0x000fe80000000800 */
[C---:B------:R-:W-:Y:S01]  /*fd50*/  HMMA.16816.F32 R56, R68.reuse, R86, R56 ;  /* 0x000000564438723c */ /* 0x040fe20000001838 */
[----:B------:R-:W-:Y:S05]  /*fd60*/  LDSM.16.MT88.4 R84, [R222+0x11000] ;  /* 0x01100000de54783b */ /* 0x000fea0000004200 */
[----:B------:R-:W5:Y:S01]  /*fd70*/  MUFU.EX2 R158, R158 ;  /* 0x0000009e009e7308 */ /* 0x000f620000000800 */
[C---:B------:R-:W-:Y:S09]  /*fd80*/  HMMA.16816.F32 R60, R68.reuse, R88, R60 ;  /* 0x00000058443c723c */ /* 0x040ff2000000183c */
[----:B------:R-:W-:Y:S01]  /*fd90*/  MUFU.EX2 R160, R160 ;  /* 0x000000a000a07308 */ /* 0x000fe20000000800 */
[----:B------:R-:W-:Y:S01]  /*fda0*/  HMMA.16816.F32 R64, R68, R90, R64 ;  /* 0x0000005a4440723c */ /* 0x000fe20000001840 */
[----:B------:R-:W3:Y:S05]  /*fdb0*/  LDSM.16.MT88.4 R68, [R224+0x11000] ;  /* 0x01100000e044783b */ /* 0x000eea0000004200 */
[C---:B-1----:R-:W-:Y:S03]  /*fdc0*/  HMMA.16816.F32 R4, R72.reuse, R92, R4 ;  /* 0x0000005c4804723c */ /* 0x042fe60000001804 */
[----:B------:R-:W1:Y:S01]  /*fdd0*/  MUFU.EX2 R161, R161 ;  /* 0x000000a100a17308 */ /* 0x000e620000000800 */
[----:B------:R-:W5:Y:S02]  /*fde0*/  LDSM.16.MT88.4 R88, [R221+0x11000] ;  /* 0x01100000dd58783b */ /* 0x000f640000004200 */
[C---:B------:R-:W-:Y:S07]  /*fdf0*/  HMMA.16816.F32 R8, R72.reuse, R94, R8 ;  /* 0x0000005e4808723c */ /* 0x040fee0000001808 */
[----:B------:R-:W-:Y:S01]  /*fe00*/  MUFU.EX2 R162, R162 ;  /* 0x000000a200a27308 */ /* 0x000fe20000000800 */
[----:B------:R-:W1:Y:S01]  /*fe10*/  LDSM.16.MT88.4 R92, [R220+0x11000] ;  /* 0x01100000dc5c783b */ /* 0x000e620000004200 */
[C---:B------:R-:W-:Y:S08]  /*fe20*/  HMMA.16816.F32 R12, R72.reuse, R96, R12 ;  /* 0x00000060480c723c */ /* 0x040ff0000000180c */
[----:B------:R-:W1:Y:S01]  /*fe30*/  MUFU.EX2 R163, R163 ;  /* 0x000000a300a37308 */ /* 0x000e620000000800 */
[C---:B------:R-:W-:Y:S01]  /*fe40*/  HMMA.16816.F32 R16, R72.reuse, R98, R16 ;  /* 0x000000624810723c */ /* 0x040fe20000001810 */
[----:B------:R-:W-:Y:S05]  /*fe50*/  LDSM.16.MT88.4 R96, [R222+0xe000] ;  /* 0x00e00000de60783b */ /* 0x000fea0000004200 */
[C---:B--2---:R-:W-:Y:S03]  /*fe60*/  HMMA.16816.F32 R20, R72.reuse, R76, R20 ;  /* 0x0000004c4814723c */ /* 0x044fe60000001814 */
[----:B------:R-:W-:Y:S03]  /*fe70*/  MUFU.EX2 R164, R164 ;  /* 0x000000a400a47308 */ /* 0x000fe60000000800 */
[C---:B------:R-:W-:Y:S01]  /*fe80*/  HMMA.16816.F32 R24, R72.reuse, R78, R24 ;  /* 0x0000004e4818723c */ /* 0x040fe20000001818 */
[----:B------:R-:W2:Y:S06]  /*fe90*/  LDSM.16.MT88.4 R76, [R224+0xd800] ;  /* 0x00d80000e04c783b */ /* 0x000eac0000004200 */
[----:B------:R-:W2:Y:S01]  /*fea0*/  MUFU.EX2 R165, R165 ;  /* 0x000000a500a57308 */ /* 0x000ea20000000800 */
[C---:B----4-:R-:W-:Y:S09]  /*feb0*/  HMMA.16816.F32 R28, R72.reuse, R80, R28 ;  /* 0x00000050481c723c */ /* 0x050ff2000000181c */
[----:B------:R-:W-:Y:S01]  /*fec0*/  MUFU.EX2 R166, R166 ;  /* 0x000000a600a67308 */ /* 0x000fe20000000800 */
[C---:B------:R-:W-:Y:S01]  /*fed0*/  HMMA.16816.F32 R32, R72.reuse, R82, R32 ;  /* 0x000000524820723c */ /* 0x040fe20000001820 */
[----:B------:R-:W4:Y:S05]  /*fee0*/  LDSM.16.MT88.4 R80, [R222+0xd800] ;  /* 0x00d80000de50783b */ /* 0x000f2a0000004200 */
[C---:B---3--:R-:W-:Y:S03]  /*fef0*/  HMMA.16816.F32 R36, R72.reuse, R68, R36 ;  /* 0x000000444824723c */ /* 0x048fe60000001824 */
[----:B------:R-:W3:Y:S03]  /*ff00*/  MUFU.EX2 R167, R167 ;  /* 0x000000a700a77308 */ /* 0x000ee60000000800 */
[C---:B------:R-:W-:Y:S07]  /*ff10*/  HMMA.16816.F32 R40, R72.reuse, R70, R40 ;  /* 0x000000464828723c */ /* 0x040fee0000001828 */
[----:B------:R-:W-:Y:S01]  /*ff20*/  MUFU.EX2 R168, R168 ;  /* 0x000000a800a87308 */ /* 0x000fe20000000800 */
[----:B------:R-:W-:Y:S01]  /*ff30*/  F2FP.F16.F32.PACK_AB R68, R147, R146 ;  /* 0x000000929344723e */ /* 0x000fe200000000ff */
[C---:B------:R-:W-:Y:S03]  /*ff40*/  HMMA.16816.F32 R44, R72.reuse, R84, R44 ;  /* 0x00000054482c723c */ /* 0x040fe6000000182c */
[----:B------:R-:W-:Y:S03]  /*ff50*/  F2FP.F16.F32.PACK_AB R69, R148, R149 ;  /* 0x000000959445723e */ /* 0x000fe600000000ff */
[C---:B------:R-:W-:Y:S01]  /*ff60*/  HMMA.16816.F32 R48, R72.reuse, R86, R48 ;  /* 0x000000564830723c */ /* 0x040fe20000001830 */
[----:B------:R-:W3:Y:S01]  /*ff70*/  LDSM.16.MT88.4 R84, [R221+0xd800] ;  /* 0x00d80000dd54783b */ /* 0x000ee20000004200 */
[----:B------:R-:W3:Y:S03]  /*ff80*/  MUFU.EX2 R169, R169 ;  /* 0x000000a900a97308 */ /* 0x000ee60000000800 */
[----:B------:R-:W-:Y:S01]  /*ff90*/  F2FP.F16.F32.PACK_AB R70, R151, R150 ;  /* 0x000000969746723e */ /* 0x000fe200000000ff */
[C---:B-----5:R-:W-:Y:S06]  /*ffa0*/  HMMA.16816.F32 R52, R72.reuse, R88, R52 ;  /* 0x000000584834723c */ /* 0x060fec0000001834 */
[----:B------:R-:W-:Y:S01]  /*ffb0*/  MUFU.EX2 R170, R170 ;  /* 0x000000aa00aa7308 */ /* 0x000fe20000000800 */
[----:B------:R-:W-:Y:S01]  /*ffc0*/  F2FP.F16.F32.PACK_AB R71, R153, R152 ;  /* 0x000000989947723e */ /* 0x000fe200000000ff */
[C---:B------:R-:W-:Y:S01]  /*ffd0*/  HMMA.16816.F32 R56, R72.reuse, R90, R56 ;  /* 0x0000005a4838723c */ /* 0x040fe20000001838 */
[----:B------:R-:W-:Y:S05]  /*ffe0*/  LDSM.16.MT88.4 R88, [R222+0x11800] ;  /* 0x01180000de58783b */ /* 0x000fea0000004200 */
[C---:B-1----:R-:W-:Y:S02]  /*fff0*/  HMMA.16816.F32 R60, R72.reuse, R92, R60 ;  /* 0x0000005c483c723c */ /* 0x042fe4000000183c */
[----:B------:R-:W1:Y:S04]  /*10000*/  MUFU.EX2 R171, R171 ;  /* 0x000000ab00ab7308 */ /* 0x000e680000000800 */
[----:B------:R-:W-:Y:S01]  /*10010*/  HMMA.16816.F32 R64, R72, R94, R64 ;  /* 0x0000005e4840723c */ /* 0x000fe20000001840 */
[----:B------:R-:W5:Y:S05]  /*10020*/  LDSM.16.MT88.4 R72, [R220+0xd800] ;  /* 0x00d80000dc48783b */ /* 0x000f6a0000004200 */
[----:B------:R-:W-:Y:S01]  /*10030*/  MUFU.EX2 R172, R172 ;  /* 0x000000ac00ac7308 */ /* 0x000fe20000000800 */
[C---:B--2---:R-:W-:Y:S02]  /*10040*/  HMMA.16816.F32 R4, R68.reuse, R76, R4 ;  /* 0x0000004c4404723c */ /* 0x044fe40000001804 */
[----:B------:R-:W-:Y:S07]  /*10050*/  LDSM.16.MT88.4 R92, [R220+0x11800] ;  /* 0x01180000dc5c783b */ /* 0x000fee0000004200 */
[----:B------:R-:W2:Y:S01]  /*10060*/  MUFU.EX2 R173, R173 ;  /* 0x000000ad00ad7308 */ /* 0x000ea20000000800 */
[C---:B------:R-:W-:Y:S01]  /*10070*/  HMMA.16816.F32 R8, R68.reuse, R78, R8 ;  /* 0x0000004e4408723c */ /* 0x040fe20000001808 */
[----:B------:R-:W1:Y:S05]  /*10080*/  LDSM.16.MT88.4 R76, [R224+0x11800] ;  /* 0x01180000e04c783b */ /* 0x000e6a0000004200 */
[C---:B----4-:R-:W-:Y:S03]  /*10090*/  HMMA.16816.F32 R12, R68.reuse, R80, R12 ;  /* 0x00000050440c723c */ /* 0x050fe6000000180c */
[----:B------:R-:W-:Y:S03]  /*100a0*/  MUFU.EX2 R174, R174 ;  /* 0x000000ae00ae7308 */ /* 0x000fe60000000800 */
[C---:B------:R-:W-:Y:S01]  /*100b0*/  HMMA.16816.F32 R16, R68.reuse, R82, R16 ;  /* 0x000000524410723c */ /* 0x040fe20000001810 */
[----:B------:R-:W4:Y:S06]  /*100c0*/  LDSM.16.MT88.4 R80, [R221+0x11800] ;  /* 0x01180000dd50783b */ /* 0x000f2c0000004200 */
[----:B------:R-:W2:Y:S01]  /*100d0*/  MUFU.EX2 R175, R175 ;  /* 0x000000af00af7308 */ /* 0x000ea20000000800 */
[C---:B---3--:R-:W-:Y:S09]  /*100e0*/  HMMA.16816.F32 R20, R68.reuse, R84, R20 ;  /* 0x000000544414723c */ /* 0x048ff20000001814 */
[----:B------:R-:W-:Y:S01]  /*100f0*/  MUFU.EX2 R176, R176 ;  /* 0x000000b000b07308 */ /* 0x000fe20000000800 */
[C---:B------:R-:W-:Y:S01]  /*10100*/  HMMA.16816.F32 R24, R68.reuse, R86, R24 ;  /* 0x000000564418723c */ /* 0x040fe20000001818 */
[----:B------:R-:W3:Y:S05]  /*10110*/  LDSM.16.MT88.4 R84, [R224+0xe000] ;  /* 0x00e00000e054783b */ /* 0x000eea0000004200 */
[C---:B-----5:R-:W-:Y:S03]  /*10120*/  HMMA.16816.F32 R28, R68.reuse, R72, R28 ;  /* 0x00000048441c723c */ /* 0x060fe6000000181c */
[----:B------:R-:W5:Y:S03]  /*10130*/  MUFU.EX2 R177, R177 ;  /* 0x000000b100b17308 */ /* 0x000f660000000800 */
[C---:B------:R-:W-:Y:S07]  /*10140*/  HMMA.16816.F32 R32, R68.reuse, R74, R32 ;  /* 0x0000004a4420723c */ /* 0x040fee0000001820 */
[----:B------:R-:W-:Y:S01]  /*10150*/  MUFU.EX2 R178, R178 ;  /* 0x000000b200b27308 */ /* 0x000fe20000000800 */
[----:B------:R-:W-:Y:S03]  /*10160*/  F2FP.F16.F32.PACK_AB R72, R154, R159 ;  /* 0x0000009f9a48723e */ /* 0x000fe600000000ff */
[----:B------:R-:W-:Y:S01]  /*10170*/  F2FP.F16.F32.PACK_AB R73, R155, R156 ;  /* 0x0000009c9b49723e */ /* 0x000fe200000000ff */
[C---:B-1----:R-:W-:Y:S05]  /*10180*/  HMMA.16816.F32 R36, R68.reuse, R76, R36 ;  /* 0x0000004c4424723c */ /* 0x042fea0000001824 */
[----:B------:R-:W1:Y:S01]  /*10190*/  MUFU.EX2 R179, R179 ;  /* 0x000000b300b37308 */ /* 0x000e620000000800 */
[----:B------:R-:W-:Y:S02]  /*101a0*/  F2FP.F16.F32.PACK_AB R74, R158, R157 ;  /* 0x0000009d9e4a723e */ /* 0x000fe400000000ff */
[----:B------:R-:W-:Y:S01]  /*101b0*/  F2FP.F16.F32.PACK_AB R75, R161, R160 ;  /* 0x000000a0a14b723e */ /* 0x000fe200000000ff */
[C---:B------:R-:W-:Y:S01]  /*101c0*/  HMMA.16816.F32 R40, R68.reuse, R78, R40 ;  /* 0x0000004e4428723c */ /* 0x040fe20000001828 */
[----:B------:R-:W2:Y:S05]  /*101d0*/  LDSM.16.MT88.4 R76, [R220+0xe000] ;  /* 0x00e00000dc4c783b */ /* 0x000eaa0000004200 */
[----:B------:R-:W-:Y:S01]  /*101e0*/  MUFU.EX2 R182, R182 ;  /* 0x000000b600b67308 */ /* 0x000fe20000000800 */
[C---:B------:R-:W-:Y:S06]  /*101f0*/  HMMA.16816.F32 R44, R68.reuse, R88, R44 ;  /* 0x00000058442c723c */ /* 0x040fec000000182c */
[C---:B------:R-:W-:Y:S01]  /*10200*/  HMMA.16816.F32 R48, R68.reuse, R90, R48 ;  /* 0x0000005a4430723c */ /* 0x040fe20000001830 */
[----:B------:R-:W-:Y:S02]  /*10210*/  LDSM.16.MT88.4 R88, [R220+0x12000] ;  /* 0x01200000dc58783b */ /* 0x000fe40000004200 */
[----:B------:R-:W1:Y:S03]  /*10220*/  MUFU.EX2 R133, R183 ;  /* 0x000000b700857308 */ /* 0x000e660000000800 */
[C---:B----4-:R-:W-:Y:S07]  /*10230*/  HMMA.16816.F32 R52, R68.reuse, R80, R52 ;  /* 0x000000504434723c */ /* 0x050fee0000001834 */
[----:B------:R-:W-:Y:S01]  /*10240*/  MUFU.EX2 R134, R134 ;  /* 0x0000008600867308 */ /* 0x000fe20000000800 */
[C---:B------:R-:W-:Y:S01]  /*10250*/  HMMA.16816.F32 R56, R68.reuse, R82, R56 ;  /* 0x000000524438723c */ /* 0x040fe20000001838 */
[----:B------:R-:W-:Y:S05]  /*10260*/  LDSM.16.MT88.4 R80, [R222+0x12000] ;  /* 0x01200000de50783b */ /* 0x000fea0000004200 */
[C---:B------:R-:W-:Y:S03]  /*10270*/  HMMA.16816.F32 R60, R68.reuse, R92, R60 ;  /* 0x0000005c443c723c */ /* 0x040fe6000000183c */
[----:B------:R-:W4:Y:S03]  /*10280*/  MUFU.EX2 R137, R137 ;  /* 0x0000008900897308 */ /* 0x000f260000000800 */
[----:B------:R-:W-:Y:S01]  /*10290*/  HMMA.16816.F32 R64, R68, R94, R64 ;  /* 0x0000005e4440723c */ /* 0x000fe20000001840 */
[----:B------:R-:W5:Y:S06]  /*102a0*/  LDSM.16.MT88.4 R68, [R224+0x12000] ;  /* 0x01200000e044783b */ /* 0x000f6c0000004200 */
[----:B------:R-:W-:Y:S01]  /*102b0*/  MUFU.EX2 R132, R132 ;  /* 0x0000008400847308 */ /* 0x000fe20000000800 */
[C---:B---3--:R-:W-:Y:S01]  /*102c0*/  HMMA.16816.F32 R4, R72.reuse, R84, R4 ;  /* 0x000000544804723c */ /* 0x048fe20000001804 */
[----:B------:R-:W-:Y:S08]  /*102d0*/  LDSM.16.MT88.4 R92, [R222+0xe800] ;  /* 0x00e80000de5c783b */ /* 0x000ff00000004200 */
[----:B------:R-:W3:Y:S01]  /*102e0*/  MUFU.EX2 R3, R136 ;  /* 0x0000008800037308 */ /* 0x000ee20000000800 */
        /* <DEDUP_REMOVED lines=8> */
[C---:B--2---:R-:W-:Y:S06]  /*10370*/  HMMA.16816.F32 R28, R72.reuse, R76, R28 ;  /* 0x0000004c481c723c */ /* 0x044fec000000181c */
[C---:B------:R-:W-:Y:S01]  /*10380*/  HMMA.16816.F32 R32, R72.reuse, R78, R32 ;  /* 0x0000004e4820723c */ /* 0x040fe20000001820 */
[----:B------:R-:W2:Y:S05]  /*10390*/  LDSM.16.MT88.4 R76, [R224+0xe800] ;  /* 0x00e80000e04c783b */ /* 0x000eaa0000004200 */
[C---:B-----5:R-:W-:Y:S06]  /*103a0*/  HMMA.16816.F32 R36, R72.reuse, R68, R36 ;  /* 0x000000444824723c */ /* 0x060fec0000001824 */
[C---:B------:R-:W-:Y:S05]  /*103b0*/  HMMA.16816.F32 R40, R72.reuse, R70, R40 ;  /* 0x000000464828723c */ /* 0x040fea0000001828 */
[----:B------:R-:W-:Y:S01]  /*103c0*/  F2FP.F16.F32.PACK_AB R68, R163, R162 ;  /* 0x000000a2a344723e */ /* 0x000fe200000000ff */
[C---:B------:R-:W-:Y:S05]  /*103d0*/  HMMA.16816.F32 R44, R72.reuse, R80, R44 ;  /* 0x00000050482c723c */ /* 0x040fea000000182c */
[----:B------:R-:W-:Y:S01]  /*103e0*/  F2FP.F16.F32.PACK_AB R69, R165, R164 ;  /* 0x000000a4a545723e */ /* 0x000fe200000000ff */
[C---:B------:R-:W-:Y:S01]  /*103f0*/  HMMA.16816.F32 R48, R72.reuse, R82, R48 ;  /* 0x000000524830723c */ /* 0x040fe20000001830 */
[----:B------:R-:W5:Y:S04]  /*10400*/  LDSM.16.MT88.4 R80, [R224+0x12800] ;  /* 0x01280000e050783b */ /* 0x000f680000004200 */
        /* <DEDUP_REMOVED lines=14> */
[----:B------:R-:W-:Y:S05]  /*104f0*/  LDSM.16.MT88.4 R92, [R221+0xf000] ;  /* 0x00f00000dd5c783b */ /* 0x000fea0000004200 */
[C---:B------:R-:W-:Y:S06]  /*10500*/  HMMA.16816.F32 R20, R68.reuse, R96, R20 ;  /* 0x000000604414723c */ /* 0x040fec0000001814 */
[C---:B------:R-:W-:Y:S01]  /*10510*/  HMMA.16816.F32 R24, R68.reuse, R98, R24 ;  /* 0x000000624418723c */ /* 0x040fe20000001818 */
[----:B------:R-:W-:Y:S05]  /*10520*/  LDSM.16.MT88.4 R96, [R224+0x13000] ;  /* 0x01300000e060783b */ /* 0x000fea0000004200 */
[C---:B------:R-:W-:Y:S06]  /*10530*/  HMMA.16816.F32 R28, R68.reuse, R100, R28 ;  /* 0x00000064441c723c */ /* 0x040fec000000181c */
[C---:B------:R-:W-:Y:S01]  /*10540*/  HMMA.16816.F32 R32, R68.reuse, R102, R32 ;  /* 0x000000664420723c */ /* 0x040fe20000001820 */
[----:B------:R-:W-:Y:S05]  /*10550*/  LDSM.16.MT88.4 R100, [R220+0xf800] ;  /* 0x00f80000dc64783b */ /* 0x000fea0000004200 */
[C---:B-----5:R-:W-:Y:S06]  /*10560*/  HMMA.16816.F32 R36, R68.reuse, R80, R36 ;  /* 0x000000504424723c */ /* 0x060fec0000001824 */
[C---:B------:R-:W-:Y:S01]  /*10570*/  HMMA.16816.F32 R40, R68.reuse, R82, R40 ;  /* 0x000000524428723c */ /* 0x040fe20000001828 */
[----:B------:R-:W5:Y:S05]  /*10580*/  LDSM.16.MT88.4 R80, [R224+0xf000] ;  /* 0x00f00000e050783b */ /* 0x000f6a0000004200 */
[C---:B-1----:R-:W-:Y:S06]  /*10590*/  HMMA.16816.F32 R44, R68.reuse, R72, R44 ;  /* 0x00000048442c723c */ /* 0x042fec000000182c */
        /* <DEDUP_REMOVED lines=12> */
[C---:B-----5:R-:W-:Y:S05]  /*10660*/  HMMA.16816.F32 R4, R72.reuse, R80, R4 ;  /* 0x000000504804723c */ /* 0x060fea0000001804 */
[----:B------:R-:W-:Y:S01]  /*10670*/  FADD.FTZ R141, R141, R84 ;  /* 0x000000548d8d7221 */ /* 0x000fe20000010000 */
[C---:B------:R-:W-:Y:S01]  /*10680*/  HMMA.16816.F32 R8, R72.reuse, R82, R8 ;  /* 0x000000524808723c */ /* 0x040fe20000001808 */
[----:B------:R-:W5:Y:S04]  /*10690*/  LDSM.16.MT88.4 R80, [R221+0x13000] ;  /* 0x01300000dd50783b */ /* 0x000f680000004200 */
        /* <DEDUP_REMOVED lines=19> */
[C---:B--2---:R-:W-:Y:S05]  /*107d0*/  HMMA.16816.F32 R44, R72.reuse, R68, R44 ;  /* 0x00000044482c723c */ /* 0x044fea000000182c */
[----:B------:R-:W-:Y:S01]  /*107e0*/  FADD.FTZ R108, R108, R85 ;  /* 0x000000556c6c7221 */ /* 0x000fe20000010000 */
[C---:B------:R-:W-:Y:S01]  /*107f0*/  HMMA.16816.F32 R48, R72.reuse, R70, R48 ;  /* 0x000000464830723c */ /* 0x040fe20000001830 */
[----:B------:R-:W-:Y:S04]  /*10800*/  LDSM.16.MT88.4 R84, [R222+0x13800] ;  /* 0x01380000de54783b */ /* 0x000fe80000004200 */
[----:B------:R-:W-:Y:S01]  /*10810*/  FADD.FTZ R108, R109, R108 ;  /* 0x0000006c6d6c7221 */ /* 0x000fe20000010000 */
[C---:B-----5:R-:W-:Y:S05]  /*10820*/  HMMA.16816.F32 R52, R72.reuse, R80, R52 ;  /* 0x000000504834723c */ /* 0x060fea0000001834 */
[----:B------:R-:W-:Y:S01]  /*10830*/  FADD.FTZ R113, R113, R108 ;  /* 0x0000006c71717221 */ /* 0x000fe20000010000 */
[C---:B------:R-:W-:Y:S05]  /*10840*/  HMMA.16816.F32 R56, R72.reuse, R82, R56 ;  /* 0x000000524838723c */ /* 0x040fea0000001838 */
[----:B------:R-:W-:Y:S01]  /*10850*/  FADD.FTZ R80, R120, R111 ;  /* 0x0000006f78507221 */ /* 0x000fe20000010000 */
[C---:B-1----:R-:W-:Y:S01]  /*10860*/  HMMA.16816.F32 R60, R72.reuse, R76, R60 ;  /* 0x0000004c483c723c */ /* 0x042fe2000000183c */
[----:B------:R-:W1:Y:S04]  /*10870*/  LDSM.16.MT88.4 R108, [R221+0xf800] ;  /* 0x00f80000dd6c783b */ /* 0x000e680000004200 */
[----:B------:R-:W-:Y:S01]  /*10880*/  F2FP.F16.F32.PACK_AB R68, R179, R178 ;  /* 0x000000b2b344723e */ /* 0x000fe200000000ff */
[----:B------:R-:W-:Y:S03]  /*10890*/  HMMA.16816.F32 R64, R72, R78, R64 ;  /* 0x0000004e4840723c */ /* 0x000fe60000001840 */
[----:B------:R-:W2:Y:S02]  /*108a0*/  LDSM.16.MT88.4 R76, [R221+0x13800] ;  /* 0x01380000dd4c783b */ /* 0x000ea40000004200 */
[----:B------:R-:W-:Y:S01]  /*108b0*/  F2FP.F16.F32.PACK_AB R69, R133, R182 ;  /* 0x000000b68545723e */ /* 0x000fe200000000ff */
[----:B------:R-:W-:Y:S01]  /*108c0*/  FADD.FTZ R112, R112, R113 ;  /* 0x0000007170707221 */ /* 0x000fe20000010000 */
[----:B----4-:R-:W-:Y:S01]  /*108d0*/  F2FP.F16.F32.PACK_AB R70, R137, R134 ;  /* 0x000000868946723e */ /* 0x010fe200000000ff */
[----:B------:R-:W-:Y:S03]  /*108e0*/  FADD.FTZ R80, R115, R80 ;  /* 0x0000005073507221 */ /* 0x000fe60000010000 */
[----:B---3--:R-:W-:Y:S01]  /*108f0*/  F2FP.F16.F32.PACK_AB R71, R3, R132 ;  /* 0x000000840347723e */ /* 0x008fe200000000ff */
[----:B------:R-:W-:Y:S01]  /*10900*/  FADD.FTZ R123, R123, R112 ;  /* 0x000000707b7b7221 */ /* 0x000fe20000010000 */
[----:B------:R-:W-:Y:S03]  /*10910*/  FADD.FTZ R121, R121, R80 ;  /* 0x0000005079797221 */ /* 0x000fe60000010000 */
[----:B------:R-:W-:Y:S01]  /*10920*/  FADD.FTZ R123, R114, R123 ;  /* 0x0000007b727b7221 */ /* 0x000fe20000010000 */
[----:B------:R-:W-:Y:S01]  /*10930*/  FADD.FTZ R122, R122, R121 ;  /* 0x000000797a7a7221 */ /* 0x000fe20000010000 */
[C---:B------:R-:W-:Y:S01]  /*10940*/  HMMA.16816.F32 R128, R68.reuse, R124, R4 ;  /* 0x0000007c4480723c */ /* 0x040fe20000001804 */
[----:B------:R-:W3:Y:S04]  /*10950*/  LDSM.16.MT88.4 R4, [R220+0x13800] ;  /* 0x01380000dc04783b */ /* 0x000ee80000004200 */
        /* <DEDUP_REMOVED lines=26> */
[C---:B--2---:R-:W-:Y:S04]  /*10b00*/  HMMA.16816.F32 R80, R68.reuse, R76, R52 ;  /* 0x0000004c4450723c */ /* 0x044fe80000001834 */
[----:B------:R-:W-:Y:S01]  /*10b10*/  FADD.FTZ R161, R161, R160 ;  /* 0x000000a0a1a17221 */ /* 0x000fe20000010000 */
[----:B------:R-:W-:Y:S01]  /*10b20*/  FADD.FTZ R162, R162, R157 ;  /* 0x0000009da2a27221 */ /* 0x000fe20000010000 */
[C---:B------:R-:W-:Y:S05]  /*10b30*/  HMMA.16816.F32 R76, R68.reuse, R78, R56 ;  /* 0x0000004e444c723c */ /* 0x040fea0000001838 */
[----:B------:R-:W-:Y:S01]  /*10b40*/  FADD.FTZ R164, R164, R161 ;  /* 0x000000a1a4a47221 */ /* 0x000fe20000010000 */
[----:B------:R-:W-:Y:S01]  /*10b50*/  FADD.FTZ R163, R163, R162 ;  /* 0x000000a2a3a37221 */ /* 0x000fe20000010000 */
[C---:B---3--:R-:W-:Y:S04]  /*10b60*/  HMMA.16816.F32 R72, R68.reuse, R4, R60 ;  /* 0x000000044448723c */ /* 0x048fe8000000183c */
[----:B------:R-:W-:Y:S01]  /*10b70*/  FADD.FTZ R165, R165, R164 ;  /* 0x000000a4a5a57221 */ /* 0x000fe20000010000 */
[----:B------:R-:W-:Y:S01]  /*10b80*/  FADD.FTZ R166, R166, R163 ;  /* 0x000000a3a6a67221 */ /* 0x000fe20000010000 */
        /* <DEDUP_REMOVED lines=19> */
[----:B------:R-:W-:Y:S02]  /*10cc0*/  FADD.FTZ R247, R137, R134 ;  /* 0x0000008689f77221 */ /* 0x000fe40000010000 */
[----:B------:R-:W-:Y:S01]  /*10cd0*/  FADD.FTZ R240, R3, R132 ;  /* 0x0000008403f07221 */ /* 0x000fe20000010000 */
[----:B------:R-:W-:Y:S06]  /*10ce0*/  @P1 BRA `(.L_x_3590) ;  /* 0xffffffb800b81947 */ /* 0x000fec000383ffff */
.L_x_3586:
        /* <DEDUP_REMOVED lines=157> */
[----:B------:R-:W-:Y:S01]  /*116c0*/  STS.64 [R13], R120 ;  /* 0x000000780d007388 */ /* 0x000fe20000000a00 */
        /* <DEDUP_REMOVED lines=11> */
[----:B------:R-:W-:-:S03]  /*11780*/  MOV R4, 0xff800000 ;  /* 0xff80000000047802 */ /* 0x000fc60000000f00 */
[----:B------:R-:W-:Y:S04]  /*11790*/  STS.64 [R17], R104 ;  /* 0x0000006811007388 */ /* 0x000fe80000000a00 */
        /* <DEDUP_REMOVED lines=12> */
[----:B------:R-:W-:Y:S01]  /*11860*/  STS.64 [R15+0x4000], R80 ;  /* 0x004000500f007388 */ /* 0x000fe20000000a00 */
[----:B--2---:R-:W-:Y:S01]  /*11870*/  @P3 FMUL.FTZ R7, R6, 0.69314718246459960938 ;  /* 0x3f31721806073820 */ /* 0x004fe20000410000 */
[----:B------:R-:W-:Y:S02]  /*11880*/  @P4 FFMA.FTZ R4, R2, R23, R9 ;  /* 0x0000001702044223 */ /* 0x000fe40000010009 */
[----:B------:R-:W-:Y:S01]  /*11890*/  STS.64 [R15+0x4800], R82 ;  /* 0x004800520f007388 */ /* 0x000fe20000000a00 */
[----:B------:R-:W-:Y:S02]  /*118a0*/  LEA R9, R12, UR5, 0x2 ;  /* 0x000000050c097c11 */ /* 0x000fe4000f8e10ff */
[----:B---3--:R-:W-:Y:S01]  /*118b0*/  IADD3 R8, -R241, RZ, RZ ;  /* 0x000000fff1087210 */ /* 0x008fe20007ffe1ff */
[----:B------:R-:W-:Y:S04]  /*118c0*/  STS.64 [R16+0x4000], R76 ;  /* 0x0040004c10007388 */ /* 0x000fe80000000a00 */
[----:B------:R-:W-:Y:S01]  /*118d0*/  IMAD R8, R21, R8, UR4 ;  /* 0x0000000415087e24 */ /* 0x000fe2000f8e0208 */
[----:B------:R-:W-:Y:S03]  /*118e0*/  STS.64 [R16+0x4800], R78 ;  /* 0x0048004e10007388 */ /* 0x000fe60000000a00 */
        /* <DEDUP_REMOVED lines=9> */
[----:B-1----:R-:W-:-:S04]  /*11980*/  SHF.L.U32 R72, R3, 0x2, RZ ;  /* 0x0000000203487819 */ /* 0x002fc800000006ff */
[----:B------:R-:W-:Y:S01]  /*11990*/  SHF.R.S32.HI R73, RZ, 0x1f, R72 ;  /* 0x0000001fff497819 */ /* 0x000fe20000011448 */
        /* <DEDUP_REMOVED lines=13> */
.L_x_3592:
[----:B------:R-:W-:Y:S05]  /*11a70*/  BSYNC B0 ;  /* 0x0000000000007941 */ /* 0x000fea0003800000 */
.L_x_3591:
[----:B--2---:R-:W2:Y:S01]  /*11a80*/  LDS.128 R68, [R9] ;  /* 0x0000000009447984 */ /* 0x004ea20000000c00 */
[----:B------:R-:W-:Y:S01]  /*11a90*/  ULDC UR4, c[0x0][0x2dc] ;  /* 0x0000b70000047ab9 */ /* 0x000fe20000000800 */
[----:B------:R-:W-:Y:S01]  /*11aa0*/  IMAD.WIDE R72, R10, 0x80, R72 ;  /* 0x000000800a487825 */ /* 0x000fe200078e0248 */
[-C--:B------:R-:W-:Y:S01]  /*11ab0*/  ISETP.GE.AND P6, PT, R0, R231.reuse, PT ;  /* 0x000000e70000720c */ /* 0x080fe20003fc6270 */
[----:B------:R-:W3:Y:S02]  /*11ac0*/  LDS.128 R36, [R9+0x4000] ;  /* 0x0040000009247984 */ /* 0x000ee40000000c00 */
[----:B------:R-:W-:Y:S01]  /*11ad0*/  IMAD R3, R5, UR4, RZ ;  /* 0x0000000405037c24 */ /* 0x000fe2000f8e02ff */
[----:B------:R-:W-:Y:S01]  /*11ae0*/  ULDC.64 UR4, c[0x0][0x288] ;  /* 0x0000a20000047ab9 */ /* 0x000fe20000000a00 */
[----:B------:R-:W4:Y:S01]  /*11af0*/  LDS.128 R64, [R9+0x800] ;  /* 0x0008000009407984 */ /* 0x000f220000000c00 */
        /* <DEDUP_REMOVED lines=25> */
[----:B------:R-:W5:Y:S04]  /*11c90*/  LDS.128 R16, [R9+0x6800] ;  /* 0x0068000009107984 */ /* 0x000f680000000c00 */
[----:B------:R-:W5:Y:S04]  /*11ca0*/  LDS.128 R12, [R9+0x7000] ;  /* 0x00700000090c7984 */ /* 0x000f680000000c00 */
[----:B------:R5:W5:Y:S04]  /*11cb0*/  LDS.128 R40, [R9+0x3800] ;  /* 0x0038000009287984 */ /* 0x000b680000000c00 */
[----:B-1----:R1:W1:Y:S04]  /*11cc0*/  LDS.128 R4, [R9+0x7800] ;  /* 0x0078000009047984 */ /* 0x0022680000000c00 */
[----:B--2---:R2:W-:Y:S04]  /*11cd0*/  @!P0 STG.E.64 desc[UR14][R74.64], R68 ;  /* 0x000000444a008986 */ /* 0x0045e8000c101b0e */
[----:B------:R2:W-:Y:S04]  /*11ce0*/  @!P0 STG.E.64 desc[UR14][R74.64+0x8], R70 ;  /* 0x000008464a008986 */ /* 0x0005e8000c101b0e */
[----:B---3--:R2:W-:Y:S01]  /*11cf0*/  @!P0 STG.E.128 desc[UR14][R74.64+0x100], R36 ;  /* 0x000100244a008986 */ /* 0x0085e2000c101d0e */
[----:B------:R-:W-:-:S03]  /*11d00*/  ISETP.GE.AND P0, PT, R10, R231, PT ;  /* 0x000000e70a00720c */ /* 0x000fc60003f06270 */
[----:B----4-:R2:W-:Y:S04]  /*11d10*/  @!P6 STG.E.128 desc[UR14][R74.64+0x1000], R64 ;  /* 0x001000404a00e986 */ /* 0x0105e8000c101d0e */
        /* <DEDUP_REMOVED lines=10> */
[----:B------:R2:W-:Y:S01]  /*11dc0*/  @!P1 STG.E.128 desc[UR14][R74.64+0x6100], R12 ;  /* 0x0061000c4a009986 */ /* 0x0005e2000c101d0e */
[----:B-1----:R-:W-:Y:S05]  /*11dd0*/  @P0 EXIT ;  /* 0x000000000000094d */ /* 0x002fea0003800000 */
[----:B------:R-:W-:Y:S04]  /*11de0*/  STG.E.128 desc[UR14][R74.64+0x7000], R40 ;  /* 0x007000284a007986 */ /* 0x000fe8000c101d0e */
[----:B------:R-:W-:Y:S01]  /*11df0*/  STG.E.128 desc[UR14][R74.64+0x7100], R4 ;  /* 0x007100044a007986 */ /* 0x000fe2000c101d0e */
[----:B------:R-:W-:Y:S05]  /*11e00*/  EXIT ;  /* 0x000000000000794d */ /* 0x000fea0003800000 */
.L_x_3593:
        /* <DEDUP_REMOVED lines=15> */
.L_x_8383:


//--------------------- .text._ZN5flash24flash_fwd_splitkv_kernelI23Flash_fwd_kernel_traitsILi128ELi64ELi128ELi4ELb0ELb0EN7cutlass6half_tE19Flash_kernel_traitsILi128ELi64ELi128ELi4ES3_EELb1ELb0ELb1ELb0ELb0ELb0ELb1ELb0EEEvNS_16Flash_fwd_paramsE --------------------------
	.section	.text._ZN5flash24flash_fwd_splitkv_kernelI23Flash_fwd_kernel_traitsILi128ELi64ELi128ELi4ELb0ELb0EN7cutlass6half_tE19Flash_kernel_traitsILi128ELi64ELi128ELi4ES3_EELb1ELb0ELb1ELb0ELb0ELb0ELb1ELb0EEEvNS_16Flash_fwd_paramsE,"ax",@progbits
	.align	128
        .global         _ZN5flash24flash_fwd_splitkv_kernelI23Flash_fwd_kernel_traitsILi128ELi64ELi128ELi4ELb0ELb0EN7cutlass6half_tE19Flash_kernel_traitsILi128ELi64ELi128ELi4ES3_EELb1ELb0ELb1ELb0ELb0ELb0ELb1ELb0EEEvNS_16Flash_fwd_paramsE
        .type           _ZN5flash24flash_fwd_splitkv_kernelI23Flash_fwd_kernel_traitsILi128ELi64ELi128ELi4ELb0ELb0EN7cutlass6half_tE19Flash_kernel_traitsILi128ELi64ELi128ELi4ES3_EELb1ELb0ELb1ELb0ELb0ELb0ELb1ELb0EEEvNS_16Flash_fwd_paramsE,@function
        .size           _ZN5flash24flash_fwd_splitkv_kernelI23Flash_fwd_kernel_traitsILi128ELi64ELi128ELi4ELb0ELb0EN7cutlass6half_tE19Flash_kernel_traitsILi128ELi64ELi128ELi4ES3_EELb1ELb0ELb1ELb0ELb0ELb0ELb1ELb0EEEvNS_16Flash_fwd_paramsE,(.L_x_8384 - _ZN5flash24flash_fwd_splitkv_kernelI23Flash_fwd_kernel_traitsILi128ELi64ELi128ELi4ELb0ELb0EN7cutlass6half_tE19Flash_kernel_traitsILi128ELi64ELi128ELi4ES3_EELb1ELb0ELb1ELb0ELb0ELb0ELb1ELb0EEEvNS_16Flash_fwd_paramsE)
        .other          _ZN5flash24flash_fwd_splitkv_kernelI23Flash_fwd_kernel_traitsILi128ELi64ELi128ELi4ELb0ELb0EN7cutlass6half_tE19Flash_kernel_traitsILi128ELi64ELi128ELi4ES3_EELb1ELb0ELb1ELb0ELb0ELb0ELb1ELb0EEEvNS_16Flash_fwd_paramsE,@"STO_CUDA_ENTRY STV_DEFAULT"
_ZN5flash24flash_fwd_splitkv_kernelI23Flash_fwd_kernel_traitsILi128ELi64ELi128ELi4ELb0ELb0EN7cutlass6half_tE19Flash_kernel_traitsILi128ELi64ELi128ELi4ES3_EELb1ELb0ELb1ELb0ELb0ELb0ELb1ELb0EEEvNS_16Flash_fwd_paramsE:
.text._ZN5flash24flash_fwd_splitkv_kernelI23Flash_fwd_kernel_traitsILi128ELi64ELi128ELi4ELb0ELb0EN7cutlass6half_tE19Flash_kernel_traitsILi128ELi64ELi128ELi4ES3_EELb1ELb0ELb1ELb0ELb0ELb0ELb1ELb0EEEvNS_16Flash_fwd_paramsE:
[----:B------:R-:W-:Y:S08]  /*0000*/  LDC R1, c[0x0][0x28] ;  /* 0x00000a00ff017b82 */ /* 0x000ff00000000800 */
[----:B------:R-:W1:Y:S01]  /*0010*/  LDC R5, c[0x0][0x270] ;  /* 0x00009c00ff057b82 */ /* 0x000e620000000800 */
[----:B------:R-:W2:Y:S01]  /*0020*/  S2R R32, SR_CTAID.Z ;  /* 0x0000000000207919 */ /* 0x000ea20000002700 */
[----:B------:R-:W-:Y:S01]  /*0030*/  MOV R2, RZ ;  /* 0x000000ff00027202 */ /* 0x000fe20000000f00 */
[----:B------:R-:W-:Y:S01]  /*0040*/  ULDC.64 UR12, c[0x0][0x208] ;  /* 0x00008200000c7ab9 */ /* 0x000fe20000000a00 */
[----:B------:R-:W-:-:S04]  /*0050*/  MOV R8, 0xffffffff ;  /* 0xffffffff00087802 */ /* 0x000fc80000000f00 */
[----:B------:R-:W3:Y:S01]  /*0060*/  LDC.64 R10, c[0x0][0x2f0] ;  /* 0x0000bc00ff0a7b82 */ /* 0x000ee20000000a00 */
        /* <DEDUP_REMOVED lines=20> */
[----:B------:R-:W-:Y:S02]  /*01b0*/  ISETP.GE.U32.AND P3, PT, R0, R5, PT ;  /* 0x000000050000720c */ /* 0x000fe40003f66070 */
[----:B------:R-:W-:-:S03]  /*01c0*/  ISETP.NE.AND.EX P1, PT, R7, RZ, PT, P1 ;  /* 0x000000ff0700720c */ /* 0x000fc60003f25310 */
[----:B------:R-:W2:Y:S08]  /*01d0*/  LDC.U8 R0, c[0x0][0x3c2] ;  /* 0x0000f080ff007b82 */ /* 0x000eb00000000000 */
[----:B------:R-:W-:Y:S01]  /*01e0*/  @P3 VIADD R237, R237, 0x1 ;  /* 0x00000001eded3836 */ /* 0x000fe20000000000 */
[----:B------:R-:W-:Y:S01]  /*01f0*/  @!P2 LOP3.LUT R237, RZ, R5, RZ, 0x33, !PT ;  /* 0x00000005ffeda212 */ /* 0x000fe200078e33ff */
[----:B------:R-:W4:Y:S04]  /*0200*/  @P0 LDC.64 R6, c[0x0][0x300] ;  /* 0x0000c000ff060b82 */ /* 0x000f280000000a00 */
[----:B---3--:R-:W-:-:S04]  /*0210*/  IMAD.WIDE R16, R237, 0x4, R10 ;  /* 0x00000004ed107825 */ /* 0x008fc800078e020a */
[----:B------:R-:W3:Y:S01]  /*0220*/  LDC.64 R10, c[0x0][0x2f8] ;  /* 0x0000be00ff0a7b82 */ /* 0x000ee20000000a00 */
[----:B------:R-:W3:Y:S04]  /*0230*/  @P1 LDG.E R8, desc[UR12][R16.64] ;  /* 0x0000000c10081981 */ /* 0x000ee8000c1e1900 */
[----:B------:R-:W3:Y:S01]  /*0240*/  @P1 LDG.E R9, desc[UR12][R16.64+0x4] ;  /* 0x0000040c10091981 */ /* 0x000ee2000c1e1900 */
[----:B--2---:R-:W-:Y:S01]  /*0250*/  ISETP.NE.AND P3, PT, R0, RZ, PT ;  /* 0x000000ff0000720c */ /* 0x004fe20003f65270 */
[----:B------:R-:W-:Y:S01]  /*0260*/  IMAD.MOV.U32 R13, RZ, RZ, RZ ;  /* 0x000000ffff0d7224 */ /* 0x000fe200078e00ff */
[----:B-1----:R-:W-:Y:S02]  /*0270*/  ISETP.EQ.U32.AND P2, PT, R2, RZ, PT ;  /* 0x000000ff0200720c */ /* 0x002fe40003f42070 */
[----:B------:R-:W-:-:S02]  /*0280*/  MOV R12, 0xffffffff ;  /* 0xffffffff000c7802 */ /* 0x000fc40000000f00 */
[----:B------:R-:W-:Y:S01]  /*0290*/  ISETP.EQ.OR.EX P2, PT, R3, RZ, !P3, P2 ;  /* 0x000000ff0300720c */ /* 0x000fe20005f42720 */
[C---:B----4-:R-:W-:Y:S01]  /*02a0*/  @P0 IMAD.WIDE R14, R237.reuse, 0x4, R6 ;  /* 0x00000004ed0e0825 */ /* 0x050fe200078e0206 */
[----:B------:R-:W1:Y:S04]  /*02b0*/  S2R R45, SR_CTAID.X ;  /* 0x00000000002d7919 */ /* 0x000e680000002500 */
[----:B------:R2:W5:Y:S01]  /*02c0*/  @P0 LDG.E R13, desc[UR12][R14.64] ;  /* 0x0000000c0e0d0981 */ /* 0x000562000c1e1900 */
[----:B---3--:R-:W-:-:S06]  /*02d0*/  IMAD.WIDE R6, R237, 0x4, R10 ;  /* 0x00000004ed067825 */ /* 0x008fcc00078e020a */
[----:B------:R2:W5:Y:S01]  /*02e0*/  @!P2 LDG.E R12, desc[UR12][R6.64] ;  /* 0x0000000c060ca981 */ /* 0x000562000c1e1900 */
[----:B------:R-:W-:Y:S01]  /*02f0*/  ISETP.NE.U32.AND P0, PT, R2, RZ, PT ;  /* 0x000000ff0200720c */ /* 0x000fe20003f05070 */
[----:B------:R-:W3:Y:S03]  /*0300*/  S2R R0, SR_CTAID.Y ;  /* 0x0000000000007919 */ /* 0x000ee60000002600 */
[----:B------:R-:W-:Y:S02]  /*0310*/  ISETP.NE.AND.EX P0, PT, R3, RZ, PT, P0 ;  /* 0x000000ff0300720c */ /* 0x000fe40003f05300 */
[----:B------:R-:W-:-:S05]  /*0320*/  IADD3 R33, -R237, RZ, RZ ;  /* 0x000000ffed217210 */ /* 0x000fca0007ffe1ff */
[----:B------:R-:W-:Y:S02]  /*0330*/  IMAD R32, R5, R33, R32 ;  /* 0x0000002105207224 */ /* 0x000fe400078e0220 */
[----:B------:R-:W-:-:S06]  /*0340*/  @P1 IMAD.IADD R128, R9, 0x1, -R8 ;  /* 0x0000000109801824 */ /* 0x000fcc00078e0a08 */
[----:B------:R-:W4:Y:S01]  /*0350*/  @!P1 LDC R128, c[0x0][0x2c4] ;  /* 0x0000b100ff809b82 */ /* 0x000f220000000800 */
[----:B-123--:R-:W-:Y:S05]  /*0360*/  @!P0 BRA `(.L_x_3594) ;  /* 0x0000000000108947 */ /* 0x00efea0003800000 */
[----:B------:R-:W2:Y:S02]  /*0370*/  @P3 LDG.E R3, desc[UR12][R6.64+0x4] ;  /* 0x0000040c06033981 */ /* 0x000ea4000c1e1900 */
[----:B--2--5:R-:W-:-:S06]  /*0380*/  @P3 IADD3 R4, R3, -R12, RZ ;  /* 0x8000000c03043210 */ /* 0x024fcc0007ffe0ff */
[----:B------:R2:W5:Y:S01]  /*0390*/  @!P3 LDG.E R4, desc[UR12][R6.64] ;  /* 0x0000000c0604b981 */ /* 0x000562000c1e1900 */
[----:B------:R-:W-:Y:S05]  /*03a0*/  BRA `(.L_x_3595) ;  /* 0x0000000000047947 */ /* 0x000fea0003800000 */
.L_x_3594:
[----:B------:R-:W1:Y:S02]  /*03b0*/  LDC R4, c[0x0][0x2c8] ;  /* 0x0000b200ff047b82 */ /* 0x000e640000000800 */
.L_x_3595:
        /* <DEDUP_REMOVED lines=9> */
[----:B------:R-:W4:Y:S01]  /*0450*/  LDC R9, c[0x0][0x10] ;  /* 0x00000400ff097b82 */ /* 0x000f220000000800 */
[----:B------:R-:W1:Y:S07]  /*0460*/  S2R R42, SR_TID.X ;  /* 0x00000000002a7919 */ /* 0x000e6e0000002100 */
[----:B---3--:R-:W3:Y:S08]  /*0470*/  LDC R3, c[0x0][0x2c8] ;  /* 0x0000b200ff037b82 */ /* 0x008ef00000000800 */
[----:B--2---:R-:W2:Y:S01]  /*0480*/  @!P3 LDC R7, c[0x0][0x2cc] ;  /* 0x0000b300ff07bb82 */ /* 0x004ea20000000800 */
[----:B----4-:R-:W-:-:S07]  /*0490*/  IABS R6, R9 ;  /* 0x0000000900067213 */ /* 0x010fce0000000000 */
[----:B------:R-:W4:Y:S01]  /*04a0*/  LDC R125, c[0x0][0x398] ;  /* 0x0000e600ff7d7b82 */ /* 0x000f220000000800 */
[----:B------:R-:W-:Y:S01]  /*04b0*/  IABS R11, R9 ;  /* 0x00000009000b7213 */ /* 0x000fe20000000000 */
[----:B------:R-:W1:Y:S04]  /*04c0*/  I2F.RP R2, R6 ;  /* 0x0000000600027306 */ /* 0x000e680000209400 */
[----:B------:R-:W-:Y:S02]  /*04d0*/  IMAD.MOV R11, RZ, RZ, -R11 ;  /* 0x000000ffff0b7224 */ /* 0x000fe400078e0a0b */
[----:B---3--:R-:W-:-:S05]  /*04e0*/  VIADD R3, R3, 0x7f ;  /* 0x0000007f03037836 */ /* 0x008fca0000000000 */
        /* <DEDUP_REMOVED lines=8> */
[----:B------:R-:W1:Y:S03]  /*0570*/  F2I.FTZ.U32.TRUNC.NTZ R19, R18 ;  /* 0x0000001200137305 */ /* 0x000e66000021f000 */
[----:B------:R-:W-:Y:S01]  /*0580*/  ISETP.GE.AND P0, PT, R14, RZ, PT ;  /* 0x000000ff0e00720c */ /* 0x000fe20003f06270 */
[----:B-1----:R-:W-:Y:S02]  /*0590*/  IMAD.MOV R3, RZ, RZ, -R19 ;  /* 0x000000ffff037224 */ /* 0x002fe400078e0a13 */
[----:B------:R-:W-:Y:S02]  /*05a0*/  IMAD.MOV.U32 R18, RZ, RZ, RZ ;  /* 0x000000ffff127224 */ /* 0x000fe400078e00ff */
[----:B------:R-:W-:-:S04]  /*05b0*/  IMAD R3, R3, R6, RZ ;  /* 0x0000000603037224 */ /* 0x000fc800078e02ff */
[----:B------:R-:W-:-:S06]  /*05c0*/  IMAD.HI.U32 R3, R19, R3, R18 ;  /* 0x0000000313037227 */ /* 0x000fcc00078e0012 */
[----:B------:R-:W-:-:S04]  /*05d0*/  IMAD.HI.U32 R10, R3, R2, RZ ;  /* 0x00000002030a7227 */ /* 0x000fc800078e00ff */
[----:B------:R-:W-:Y:S02]  /*05e0*/  IMAD R11, R10, R11, R2 ;  /* 0x0000000b0a0b7224 */ /* 0x000fe400078e0202 */
[----:B------:R-:W1:Y:S03]  /*05f0*/  @!P3 LDC.64 R2, c[0x0][0x318] ;  /* 0x0000c600ff02bb82 */ /* 0x000e660000000a00 */
[----:B------:R-:W-:-:S13]  /*0600*/  ISETP.GT.U32.AND P1, PT, R6, R11, PT ;  /* 0x0000000b0600720c */ /* 0x000fda0003f24070 */
[----:B------:R-:W-:Y:S02]  /*0610*/  @!P1 IMAD.IADD R11, R11, 0x1, -R6 ;  /* 0x000000010b0b9824 */ /* 0x000fe400078e0a06 */
[----:B------:R-:W-:Y:S01]  /*0620*/  @!P1 VIADD R10, R10, 0x1 ;  /* 0x000000010a0a9836 */ /* 0x000fe20000000000 */
[----:B------:R-:W-:Y:S02]  /*0630*/  ISETP.NE.AND P1, PT, R9, RZ, PT ;  /* 0x000000ff0900720c */ /* 0x000fe40003f25270 */
[----:B------:R-:W-:Y:S01]  /*0640*/  ISETP.GE.U32.AND P4, PT, R11, R6, PT ;  /* 0x000000060b00720c */ /* 0x000fe20003f86070 */
[----:B-----5:R-:W-:Y:S01]  /*0650*/  @P3 IMAD.IADD R6, R16, 0x1, -R13 ;  /* 0x0000000110063824 */ /* 0x020fe200078e0a0d */
[----:B-1----:R-:W-:Y:S02]  /*0660*/  @!P3 ISETP.NE.U32.AND P2, PT, R2, RZ, PT ;  /* 0x000000ff0200b20c */ /* 0x002fe40003f45070 */
[----:B------:R-:W-:Y:S02]  /*0670*/  IADD3 R2, -R128, 0xbf, R127 ;  /* 0x000000bf80027810 */ /* 0x000fe40007ffe17f */
[----:B------:R-:W-:-:S04]  /*0680*/  @!P3 ISETP.NE.AND.EX P2, PT, R3, RZ, PT, P2 ;  /* 0x000000ff0300b20c */ /* 0x000fc80003f45320 */
[----:B--2---:R-:W-:-:S03]  /*0690*/  @!P3 SEL R7, R7, RZ, P2 ;  /* 0x000000ff0707b207 */ /* 0x004fc60001000000 */
[----:B------:R-:W-:Y:S01]  /*06a0*/  @P4 VIADD R10, R10, 0x1 ;  /* 0x000000010a0a4836 */ /* 0x000fe20000000000 */
[----:B------:R-:W-:-:S03]  /*06b0*/  @!P3 IADD3 R6, R7, R4, -R13 ;  /* 0x000000040706b210 */ /* 0x000fc60007ffe80d */
[----:B------:R-:W-:Y:S01]  /*06c0*/  @!P0 IMAD.MOV R10, RZ, RZ, -R10 ;  /* 0x000000ffff0a8224 */ /* 0x000fe200078e0a0a */
[----:B------:R-:W-:Y:S01]  /*06d0*/  @!P1 LOP3.LUT R10, RZ, R9, RZ, 0x33, !PT ;  /* 0x00000009ff0a9212 */ /* 0x000fe200078e33ff */
[----:B------:R-:W-:Y:S01]  /*06e0*/  VIADD R4, R6, 0x7f ;  /* 0x0000007f06047836 */ /* 0x000fe20000000000 */
[----:B----4-:R-:W-:-:S03]  /*06f0*/  IADD3 R2, R2, R125, R6 ;  /* 0x0000007d02027210 */ /* 0x010fc60007ffe006 */
[----:B------:R-:W-:Y:S01]  /*0700*/  IMAD R228, R10, R0, RZ ;  /* 0x000000000ae47224 */ /* 0x000fe200078e02ff */
[----:B------:R-:W-:Y:S02]  /*0710*/  SHF.R.S32.HI R3, RZ, 0x1f, R4 ;  /* 0x0000001fff037819 */ /* 0x000fe40000011404 */
[----:B------:R-:W-:Y:S02]  /*0720*/  SHF.R.S32.HI R7, RZ, 0x1f, R2 ;  /* 0x0000001fff077819 */ /* 0x000fe40000011402 */
[----:B------:R-:W-:Y:S02]  /*0730*/  LEA.HI R3, R3, R4, RZ, 0x7 ;  /* 0x0000000403037211 */ /* 0x000fe400078f38ff */
[----:B------:R-:W-:Y:S02]  /*0740*/  LEA.HI R7, R7, R2, RZ, 0x7 ;  /* 0x0000000207077211 */ /* 0x000fe400078f38ff */
[----:B------:R-:W-:Y:S02]  /*0750*/  SHF.R.S32.HI R3, RZ, 0x7, R3 ;  /* 0x00000007ff037819 */ /* 0x000fe40000011403 */
[----:B------:R-:W-:-:S02]  /*0760*/  SHF.R.S32.HI R7, RZ, 0x7, R7 ;  /* 0x00000007ff077819 */ /* 0x000fc40000011407 */
[----:B------:R-:W-:-:S04]  /*0770*/  VIADDMNMX R10, R228, R10, R3, PT ;  /* 0x0000000ae40a7246 */ /* 0x000fc80003800103 */
[----:B------:R-:W-:-:S04]  /*0780*/  VIMNMX R37, R10, R7, PT ;  /* 0x000000070a257248 */ /* 0x000fc80003fe0100 */
[----:B------:R-:W-:-:S13]  /*0790*/  ISETP.GE.AND P0, PT, R228, R37, PT ;  /* 0x00000025e400720c */ /* 0x000fda0003f06270 */
[----:B------:R-:W-:Y:S05]  /*07a0*/  @!P0 BRA `(.L_x_3596) ;  /* 0x0000000800148947 */ /* 0x000fea0003800000 */
        /* <DEDUP_REMOVED lines=41> */
.L_x_3598:
[----:B------:R-:W-:Y:S05]  /*0a40*/  BSYNC B0 ;  /* 0x0000000000007941 */ /* 0x000fea0003800000 */
.L_x_3597:
        /* <DEDUP_REMOVED lines=9> */
.L_x_3600:
[----:B------:R-:W-:Y:S05]  /*0ae0*/  BSYNC B0 ;  /* 0x0000000000007941 */ /* 0x000fea0003800000 */
.L_x_3599:
        /* <DEDUP_REMOVED lines=8> */
.L_x_3602:
[----:B------:R-:W-:Y:S05]  /*0b70*/  BSYNC B0 ;  /* 0x0000000000007941 */ /* 0x000fea0003800000 */
.L_x_3601:
        /* <DEDUP_REMOVED lines=8> */
.L_x_3604:
[----:B------:R-:W-:Y:S05]  /*0c00*/  BSYNC B0 ;  /* 0x0000000000007941 */ /* 0x000fea0003800000 */
.L_x_3603:
        /* <DEDUP_REMOVED lines=9> */
.L_x_3606:
[----:B------:R-:W-:Y:S05]  /*0ca0*/  BSYNC B0 ;  /* 0x0000000000007941 */ /* 0x000fea0003800000 */
.L_x_3605:
[----:B------:R-:W-:Y:S04]  /*0cb0*/  BSSY B0, `(.L_x_3607) ;  /* 0x0000007000007945 */ /* 0x000fe80003800000 */
[----:B------:R-:W-:Y:S05]  /*0cc0*/  @P1 BRA `(.L_x_3608) ;  /* 0x0000000000141947 */ /* 0x000fea0003800000 */
[----:B------:R-:W-:Y:S02]  /*0cd0*/  ULDC UR4, c[0x0][0x2d0] ;  /* 0x0000b40000047ab9 */ /* 0x000fe40000000800 */
[----:B------:R-:W-:Y:S02]  /*0ce0*/  ISETP.GE.AND P1, PT, R2, UR4, PT ;  /* 0x0000000402007c0c */ /* 0x000fe4000bf26270 */
[----:B------:R-:W-:-:S11]  /*0cf0*/  ISETP.GE.AND P0, PT, R6, UR4, PT ;  /* 0x0000000406007c0c */ /* 0x000fd6000bf06270 */
[----:B------:R1:W-:Y:S04]  /*0d00*/  @!P1 STG.E.128 desc[UR12][R20.64+0x5000], RZ ;  /* 0x005000ff14009986 */ /* 0x0003e8000c101d0c */
[----:B------:R1:W-:Y:S02]  /*0d10*/  @!P0 STG.E.128 desc[UR12][R20.64+0x5100], RZ ;  /* 0x005100ff14008986 */ /* 0x0003e4000c101d0c */
.L_x_3608:
[----:B------:R-:W-:Y:S05]  /*0d20*/  BSYNC B0 ;  /* 0x0000000000007941 */ /* 0x000fea0003800000 */
.L_x_3607:
[----:B------:R-:W-:Y:S04]  /*0d30*/  BSSY B0, `(.L_x_3609) ;  /* 0x0000007000007945 */ /* 0x000fe80003800000 */
[----:B------:R-:W-:Y:S05]  /*0d40*/  @P4 BRA `(.L_x_3610) ;  /* 0x0000000000144947 */ /* 0x000fea0003800000 */
[----:B------:R-:W-:Y:S02]  /*0d50*/  ULDC UR4, c[0x0][0x2d0] ;  /* 0x0000b40000047ab9 */ /* 0x000fe40000000800 */
[----:B------:R-:W-:Y:S02]  /*0d60*/  ISETP.GE.AND P1, PT, R2, UR4, PT ;  /* 0x0000000402007c0c */ /* 0x000fe4000bf26270 */
[----:B------:R-:W-:-:S11]  /*0d70*/  ISETP.GE.AND P0, PT, R6, UR4, PT ;  /* 0x0000000406007c0c */ /* 0x000fd6000bf06270 */
[----:B------:R1:W-:Y:S04]  /*0d80*/  @!P1 STG.E.128 desc[UR12][R20.64+0x6000], RZ ;  /* 0x006000ff14009986 */ /* 0x0003e8000c101d0c */
[----:B------:R1:W-:Y:S02]  /*0d90*/  @!P0 STG.E.128 desc[UR12][R20.64+0x6100], RZ ;  /* 0x006100ff14008986 */ /* 0x0003e4000c101d0c */
.L_x_3610:
[----:B------:R-:W-:Y:S05]  /*0da0*/  BSYNC B0 ;  /* 0x0000000000007941 */ /* 0x000fea0003800000 */
.L_x_3609:
[----:B------:R-:W-:Y:S04]  /*0db0*/  BSSY B0, `(.L_x_3611) ;  /* 0x0000007000007945 */ /* 0x000fe80003800000 */
[----:B------:R-:W-:Y:S05]  /*0dc0*/  @P3 BRA `(.L_x_3612) ;  /* 0x0000000000143947 */ /* 0x000fea0003800000 */
[----:B------:R-:W-:Y:S02]  /*0dd0*/  ULDC UR4, c[0x0][0x2d0] ;  /* 0x0000b40000047ab9 */ /* 0x000fe40000000800 */
[----:B------:R-:W-:Y:S02]  /*0de0*/  ISETP.GE.AND P1, PT, R2, UR4, PT ;  /* 0x0000000402007c0c */ /* 0x000fe4000bf26270 */
[----:B------:R-:W-:-:S11]  /*0df0*/  ISETP.GE.AND P0, PT, R6, UR4, PT ;  /* 0x0000000406007c0c */ /* 0x000fd6000bf06270 */
[----:B------:R1:W-:Y:S04]  /*0e00*/  @!P1 STG.E.128 desc[UR12][R20.64+0x7000], RZ ;  /* 0x007000ff14009986 */ /* 0x0003e8000c101d0c */
[----:B------:R1:W-:Y:S02]  /*0e10*/  @!P0 STG.E.128 desc[UR12][R20.64+0x7100], RZ ;  /* 0x007100ff14008986 */ /* 0x0003e4000c101d0c */
.L_x_3612:
[----:B------:R-:W-:Y:S05]  /*0e20*/  BSYNC B0 ;  /* 0x0000000000007941 */ /* 0x000fea0003800000 */
.L_x_3611:
        /* <DEDUP_REMOVED lines=29> */
.L_x_3596:
        /* <DEDUP_REMOVED lines=24> */
.L_x_3613:
[----:B------:R-:W-:Y:S05]  /*1180*/  @!P0 BRA `(.L_x_3614) ;  /* 0x00000004003c8947 */ /* 0x000fea0003800000 */
[----:B------:R-:W1:Y:S01]  /*1190*/  LDC R14, c[0x0][0x380] ;  /* 0x0000e000ff0e7b82 */ /* 0x000e620000000800 */
[----:B------:R-:W-:Y:S01]  /*11a0*/  LEA R9, R37, 0xffffff80, 0x7 ;  /* 0xffffff8025097811 */ /* 0x000fe200078e38ff */
[----:B------:R-:W-:-:S06]  /*11b0*/  ULDC.64 UR4, c[0x0][0x260] ;  /* 0x0000980000047ab9 */ /* 0x000fcc0000000a00 */
        /* <DEDUP_REMOVED lines=52> */
[----:B------:R-:W4:Y:S05]  /*1500*/  LDC.64 R2, c[0x0][0x238] ;  /* 0x00008e00ff027b82 */ /* 0x000f2a0000000a00 */
[----:B------:R-:W-:-:S06]  /*1510*/  @P3 IADD3 R34, R34, 0x1, RZ ;  /* 0x0000000122223810 */ /* 0x000fcc0007ffe0ff */
[----:B------:R-:W-:Y:S01]  /*1520*/  @!P1 IMAD.MOV R34, RZ, RZ, -R34 ;  /* 0x000000ffff229224 */ /* 0x000fe200078e0a22 */
        /* <DEDUP_REMOVED lines=21> */
.L_x_3614:
[----:B------:R-:W1:Y:S01]  /*1680*/  LDC R7, c[0x0][0x278] ;  /* 0x00009e00ff077b82 */ /* 0x000e620000000800 */
[----:B------:R-:W-:Y:S02]  /*1690*/  ISETP.NE.AND P4, PT, R12, -0x1, PT ;  /* 0xffffffff0c00780c */ /* 0x000fe40003f85270 */
[----:B------:R-:W-:-:S04]  /*16a0*/  LEA R9, R37, 0xffffff80, 0x7 ;  /* 0xffffff8025097811 */ /* 0x000fc800078e38ff */
[----:B------:R-:W-:-:S07]  /*16b0*/  SHF.R.S32.HI R19, RZ, 0x1f, R9 ;  /* 0x0000001fff137819 */ /* 0x000fce0000011409 */
[----:B------:R-:W2:Y:S01]  /*16c0*/  @P4 LDC.64 R184, c[0x0][0x248] ;  /* 0x00009200ffb84b82 */ /* 0x000ea20000000a00 */
[----:B------:R-:W-:Y:S02]  /*16d0*/  @P4 IADD3 R14, R13, R12, RZ ;  /* 0x0000000c0d0e4210 */ /* 0x000fe40007ffe0ff */
[----:B-1----:R-:W-:-:S04]  /*16e0*/  IABS R3, R7 ;  /* 0x0000000700037213 */ /* 0x002fc80000000000 */
[----:B------:R-:W1:Y:S08]  /*16f0*/  I2F.RP R5, R3 ;  /* 0x0000000300057306 */ /* 0x000e700000209400 */
[----:B-1----:R-:W1:Y:S02]  /*1700*/  MUFU.RCP R10, R5 ;  /* 0x00000005000a7308 */ /* 0x002e640000001000 */
[----:B-1----:R-:W-:-:S02]  /*1710*/  VIADD R10, R10, 0xffffffe ;  /* 0x0ffffffe0a0a7836 */ /* 0x002fc40000000000 */
[----:B--2---:R-:W-:-:S04]  /*1720*/  @P4 IMAD R5, R14, R185, RZ ;  /* 0x000000b90e054224 */ /* 0x004fc800078e02ff */
[----:B------:R-:W1:Y:S01]  /*1730*/  F2I.FTZ.U32.TRUNC.NTZ R11, R10 ;  /* 0x0000000a000b7305 */ /* 0x000e62000021f000 */
[----:B------:R-:W-:-:S04]  /*1740*/  @P4 IMAD.WIDE.U32 R14, R14, R184, RZ ;  /* 0x000000b80e0e4225 */ /* 0x000fc800078e00ff */
[----:B------:R-:W-:Y:S02]  /*1750*/  @P4 IMAD.IADD R5, R15, 0x1, R5 ;  /* 0x000000010f054824 */ /* 0x000fe400078e0205 */
[----:B-1----:R-:W-:Y:S01]  /*1760*/  IMAD.MOV R2, RZ, RZ, -R11 ;  /* 0x000000ffff027224 */ /* 0x002fe200078e0a0b */
[----:B------:R-:W-:-:S03]  /*1770*/  MOV R10, RZ ;  /* 0x000000ff000a7202 */ /* 0x000fc60000000f00 */
[----:B------:R-:W-:Y:S01]  /*1780*/  IMAD R4, R2, R3, RZ ;  /* 0x0000000302047224 */ /* 0x000fe200078e02ff */
[----:B------:R-:W-:-:S03]  /*1790*/  IABS R2, R32 ;  /* 0x0000002000027213 */ /* 0x000fc60000000000 */
[----:B------:R-:W-:-:S04]  /*17a0*/  IMAD.HI.U32 R11, R11, R4, R10 ;  /* 0x000000040b0b7227 */ /* 0x000fc800078e000a */
[----:B------:R-:W-:-:S04]  /*17b0*/  IMAD.MOV.U32 R4, RZ, RZ, R2 ;  /* 0x000000ffff047224 */ /* 0x000fc800078e0002 */
[----:B------:R-:W-:Y:S02]  /*17c0*/  IMAD.HI.U32 R34, R11, R4, RZ ;  /* 0x000000040b227227 */ /* 0x000fe400078e00ff */
[----:B------:R-:W1:Y:S03]  /*17d0*/  @P4 LDC.64 R10, c[0x0][0x250] ;  /* 0x00009400ff0a4b82 */ /* 0x000e660000000a00 */
[----:B------:R-:W-:-:S05]  /*17e0*/  IADD3 R2, -R34, RZ, RZ ;  /* 0x000000ff22027210 */ /* 0x000fca0007ffe1ff */
[----:B------:R-:W-:Y:S01]  /*17f0*/  IMAD R2, R3, R2, R4 ;  /* 0x0000000203027224 */ /* 0x000fe200078e0204 */
[----:B------:R-:W-:-:S04]  /*1800*/  LOP3.LUT R4, R32, R7, RZ, 0x3c, !PT ;  /* 0x0000000720047212 */ /* 0x000fc800078e3cff */
[----:B------:R-:W-:Y:S02]  /*1810*/  ISETP.GT.U32.AND P1, PT, R3, R2, PT ;  /* 0x000000020300720c */ /* 0x000fe40003f24070 */
[----:B------:R-:W-:-:S11]  /*1820*/  ISETP.GE.AND P2, PT, R4, RZ, PT ;  /* 0x000000ff0400720c */ /* 0x000fd60003f46270 */
[----:B------:R-:W-:Y:S02]  /*1830*/  @!P1 IMAD.IADD R2, R2, 0x1, -R3 ;  /* 0x0000000102029824 */ /* 0x000fe400078e0a03 */
[----:B------:R-:W-:Y:S01]  /*1840*/  @!P1 VIADD R34, R34, 0x1 ;  /* 0x0000000122229836 */ /* 0x000fe20000000000 */
[----:B------:R-:W-:Y:S02]  /*1850*/  ISETP.NE.AND P1, PT, R7, RZ, PT ;  /* 0x000000ff0700720c */ /* 0x000fe40003f25270 */
[----:B------:R-:W-:Y:S02]  /*1860*/  ISETP.GE.U32.AND P3, PT, R2, R3, PT ;  /* 0x000000030200720c */ /* 0x000fe40003f66070 */
[----:B------:R-:W2:Y:S11]  /*1870*/  LDC.64 R2, c[0x0][0x260] ;  /* 0x00009800ff027b82 */ /* 0x000eb60000000a00 */
[----:B------:R-:W-:-:S04]  /*1880*/  @P3 IADD3 R34, R34, 0x1, RZ ;  /* 0x0000000122223810 */ /* 0x000fc80007ffe0ff */
[----:B------:R-:W-:Y:S01]  /*1890*/  @!P2 IADD3 R34, -R34, RZ, RZ ;  /* 0x000000ff2222a210 */ /* 0x000fe20007ffe1ff */
[----:B-1----:R-:W-:Y:S06]  /*18a0*/  @P4 BRA `(.L_x_3616) ;  /* 0x0000000000304947 */ /* 0x002fec0003800000 */
[----:B------:R-:W1:Y:S01]  /*18b0*/  LDC.64 R184, c[0x0][0x248] ;  /* 0x00009200ffb87b82 */ /* 0x000e620000000a00 */
[----:B------:R-:W-:Y:S02]  /*18c0*/  SHF.R.S32.HI R15, RZ, 0x1f, R13 ;  /* 0x0000001fff0f7819 */ /* 0x000fe4000001140d */
[----:B-----5:R-:W-:-:S05]  /*18d0*/  SHF.R.S32.HI R17, RZ, 0x1f, R0 ;  /* 0x0000001fff117819 */ /* 0x020fca0000011400 */
[----:B------:R-:W3:Y:S01]  /*18e0*/  LDC.64 R4, c[0x0][0x230] ;  /* 0x00008c00ff047b82 */ /* 0x000ee20000000a00 */
[-C--:B-1----:R-:W-:Y:S02]  /*18f0*/  IMAD R14, R15, R184.reuse, RZ ;  /* 0x000000b80f0e7224 */ /* 0x082fe400078e02ff */
[----:B------:R-:W-:-:S04]  /*1900*/  IMAD.WIDE.U32 R20, R13, R184, RZ ;  /* 0x000000b80d147225 */ /* 0x000fc800078e00ff */
[----:B------:R-:W-:Y:S02]  /*1910*/  IMAD R15, R13, R185, R14 ;  /* 0x000000b90d0f7224 */ /* 0x000fe400078e020e */
[----:B---3--:R-:W-:-:S03]  /*1920*/  IMAD R14, R17, R4, RZ ;  /* 0x00000004110e7224 */ /* 0x008fc600078e02ff */
[----:B------:R-:W-:Y:S01]  /*1930*/  IADD3 R21, R21, R15, RZ ;  /* 0x0000000f15157210 */ /* 0x000fe20007ffe0ff */
[C---:B------:R-:W-:Y:S02]  /*1940*/  IMAD R5, R0.reuse, R5, R14 ;  /* 0x0000000500057224 */ /* 0x040fe400078e020e */
[----:B------:R-:W-:-:S05]  /*1950*/  IMAD.WIDE.U32 R14, R0, R4, R20 ;  /* 0x00000004000e7225 */ /* 0x000fca00078e0014 */
[----:B------:R-:W-:-:S07]  /*1960*/  IADD3 R5, R15, R5, RZ ;  /* 0x000000050f057210 */ /* 0x000fce0007ffe0ff */
.L_x_3616:
[----:B------:R-:W-:Y:S01]  /*1970*/  MOV R15, R5 ;  /* 0x00000005000f7202 */ /* 0x000fe20000000f00 */
[----:B------:R-:W-:Y:S01]  /*1980*/  IMAD R4, R19, R184, RZ ;  /* 0x000000b813047224 */ /* 0x000fe200078e02ff */
[----:B------:R-:W-:Y:S02]  /*1990*/  @!P1 LOP3.LUT R34, RZ, R7, RZ, 0x33, !PT ;  /* 0x00000007ff229212 */ /* 0x000fe400078e33ff */
[----:B------:R-:W-:Y:S01]  /*19a0*/  @P4 IADD3 R12, R13, R12, RZ ;  /* 0x0000000c0d0c4210 */ /* 0x000fe20007ffe0ff */
[----:B------:R-:W-:Y:S01]  /*19b0*/  IMAD.WIDE.U32 R14, R184, R9, R14 ;  /* 0x00000009b80e7225 */ /* 0x000fe200078e000e */
[----:B------:R-:W-:-:S03]  /*19c0*/  SHF.R.S32.HI R7, RZ, 0x1f, R34 ;  /* 0x0000001fff077819 */ /* 0x000fc60000011422 */
[----:B------:R-:W-:Y:S02]  /*19d0*/  IMAD R4, R185, R9, R4 ;  /* 0x00000009b9047224 */ /* 0x000fe400078e0204 */
[----:B------:R-:W-:-:S03]  /*19e0*/  @P4 IMAD.WIDE.U32 R16, R12, R10, RZ ;  /* 0x0000000a0c104225 */ /* 0x000fc600078e00ff */
[----:B------:R-:W-:Y:S01]  /*19f0*/  IADD3 R15, R15, R4, RZ ;  /* 0x000000040f0f7210 */ /* 0x000fe20007ffe0ff */
[----:B--2---:R-:W-:Y:S02]  /*1a00*/  IMAD R4, R7, R2, RZ ;  /* 0x0000000207047224 */ /* 0x004fe400078e02ff */
[----:B------:R-:W-:Y:S01]  /*1a10*/  @P4 IMAD R11, R12, R11, R17 ;  /* 0x0000000b0c0b4224 */ /* 0x000fe200078e0211 */
[----:B------:R-:W-:Y:S01]  /*1a20*/  @P4 MOV R12, R16 ;  /* 0x00000010000c4202 */ /* 0x000fe20000000f00 */
[----:B------:R-:W-:-:S04]  /*1a30*/  IMAD.WIDE.U32 R26, R34, R2, R14 ;  /* 0x00000002221a7225 */ /* 0x000fc800078e000e */
[----:B------:R-:W-:-:S05]  /*1a40*/  IMAD R3, R34, R3, R4 ;  /* 0x0000000322037224 */ /* 0x000fca00078e0204 */
        /* <DEDUP_REMOVED lines=14> */
.L_x_3615:
[----:B------:R-:W-:Y:S01]  /*1b30*/  ISETP.NE.AND P1, PT, R8, -0x1, PT ;  /* 0xffffffff0800780c */ /* 0x000fe20003f25270 */
[----:B------:R-:W1:Y:S01]  /*1b40*/  S2UR UR8, SR_CgaCtaId ;  /* 0x00000000000879c3 */ /* 0x000e620000008800 */
[----:B------:R-:W-:Y:S01]  /*1b50*/  SHF.R.S32.HI R17, RZ, 0x1f, R42 ;  /* 0x0000001fff117819 */ /* 0x000fe2000001142a */
[----:B------:R-:W-:Y:S01]  /*1b60*/  ULDC.64 UR6, c[0x0][0x268] ;  /* 0x00009a0000067ab9 */ /* 0x000fe20000000a00 */
[----:B------:R-:W-:Y:S01]  /*1b70*/  IMAD.IADD R227, R128, 0x1, -R127 ;  /* 0x0000000180e37824 */ /* 0x000fe200078e0a7f */
[----:B------:R-:W-:Y:S01]  /*1b80*/  SHF.R.S32.HI R33, RZ, 0x1f, R32 ;  /* 0x0000001fff217819 */ /* 0x000fe20000011420 */
[----:B------:R-:W-:Y:S01]  /*1b90*/  IMAD R7, R7, UR6, RZ ;  /* 0x0000000607077c24 */ /* 0x000fe2000f8e02ff */
[CC--:B------:R-:W-:Y:S01]  /*1ba0*/  LEA.HI R13, R17.reuse, R42.reuse, RZ, 0x3 ;  /* 0x0000002a110d7211 */ /* 0x0c0fe200078f18ff */
[----:B------:R-:W-:Y:S01]  /*1bb0*/  ULDC.64 UR4, c[0x0][0x258] ;  /* 0x0000960000047ab9 */ /* 0x000fe20000000a00 */
[----:B------:R-:W-:Y:S01]  /*1bc0*/  LEA.HI R16, R17, R42, RZ, 0x4 ;  /* 0x0000002a11107211 */ /* 0x000fe200078f20ff */
[----:B------:R-:W2:Y:S01]  /*1bd0*/  LDC.64 R186, c[0x0][0x250] ;  /* 0x00009400ffba7b82 */ /* 0x000ea20000000a00 */
[----:B------:R-:W-:Y:S01]  /*1be0*/  SHF.R.S32.HI R14, RZ, 0x3, R13 ;  /* 0x00000003ff0e7819 */ /* 0x000fe2000001140d */
[----:B------:R-:W-:Y:S01]  /*1bf0*/  IMAD R18, R34, UR7, R7 ;  /* 0x0000000722127c24 */ /* 0x000fe2000f8e0207 */
[----:B------:R-:W-:Y:S01]  /*1c00*/  LOP3.LUT R13, R13, 0xfffffff8, RZ, 0xc0, !PT ;  /* 0xfffffff80d0d7812 */ /* 0x000fe200078ec0ff */
[----:B------:R-:W-:Y:S01]  /*1c10*/  IMAD R41, R33, UR4, RZ ;  /* 0x0000000421297c24 */ /* 0x000fe2000f8e02ff */
[----:B------:R-:W-:Y:S01]  /*1c20*/  LOP3.LUT R23, R16, 0xfffffff0, RZ, 0xc0, !PT ;  /* 0xfffffff010177812 */ /* 0x000fe200078ec0ff */
[C---:B------:R-:W-:Y:S01]  /*1c30*/  IMAD.SHL.U32 R234, R14.reuse, 0x40, RZ ;  /* 0x000000400eea7824 */ /* 0x040fe200078e00ff */
[----:B------:R-:W-:Y:S01]  /*1c40*/  ISETP.GE.AND P6, PT, R14, R227, PT ;  /* 0x000000e30e00720c */ /* 0x000fe20003fc6270 */
[----:B------:R-:W3:Y:S01]  /*1c50*/  @P1 LDC.64 R4, c[0x0][0x240] ;  /* 0x00009000ff041b82 */ /* 0x000ee20000000a00 */
[----:B-----5:R-:W-:Y:S01]  /*1c60*/  IMAD.IADD R0, R42, 0x1, -R13 ;  /* 0x000000012a007824 */ /* 0x020fe200078e0a0d */
[----:B------:R-:W-:Y:S01]  /*1c70*/  @!P1 SHF.R.S32.HI R13, RZ, 0x1f, R237 ;  /* 0x0000001fff0d9819 */ /* 0x000fe200000114ed */
[----:B------:R-:W-:Y:S01]  /*1c80*/  IMAD.MOV.U32 R7, RZ, RZ, 0x10 ;  /* 0x00000010ff077424 */ /* 0x000fe200078e00ff */
[----:B------:R-:W-:Y:S01]  /*1c90*/  LOP3.LUT R234, R234, 0x1c0, RZ, 0xc0, !PT ;  /* 0x000001c0eaea7812 */ /* 0x000fe200078ec0ff */
[----:B------:R-:W-:Y:S01]  /*1ca0*/  IMAD.SHL.U32 R235, R0, 0x8, RZ ;  /* 0x0000000800eb7824 */ /* 0x000fe200078e00ff */
[----:B------:R-:W-:Y:S01]  /*1cb0*/  IADD3 R233, R37, -0x1, RZ ;  /* 0xffffffff25e97810 */ /* 0x000fe20007ffe0ff */
[----:B------:R-:W-:Y:S01]  /*1cc0*/  IMAD R41, R32, UR5, R41 ;  /* 0x0000000520297c24 */ /* 0x000fe2000f8e0229 */
[----:B------:R-:W4:Y:S01]  /*1cd0*/  @!P1 LDC.64 R2, c[0x0][0x228] ;  /* 0x00008a00ff029b82 */ /* 0x000f220000000a00 */
[----:B------:R-:W-:Y:S01]  /*1ce0*/  BSSY B0, `(.L_x_3617) ;  /* 0x000004c000007945 */ /* 0x000fe20003800000 */
[----:B------:R-:W-:Y:S01]  /*1cf0*/  IADD3 R26, P3, R235, R26, RZ ;  /* 0x0000001aeb1a7210 */ /* 0x000fe20007f7e0ff */
[----:B------:R-:W-:Y:S01]  /*1d00*/  IMAD.SHL.U32 R39, R233, 0x80, RZ ;  /* 0x00000080e9277824 */ /* 0x000fe200078e00ff */
[----:B------:R-:W-:Y:S01]  /*1d10*/  LOP3.LUT R15, R234, 0x38, R235, 0xf8, !PT ;  /* 0x00000038ea0f7812 */ /* 0x000fe200078ef8eb */
[----:B------:R-:W-:Y:S01]  /*1d20*/  VIADD R38, R235, 0x40 ;  /* 0x00000040eb267836 */ /* 0x000fe20000000000 */
[----:B------:R-:W-:-:S04]  /*1d30*/  SHF.R.U32.HI R234, RZ, 0x3, R234 ;  /* 0x00000003ffea7819 */ /* 0x000fc800000116ea */
[----:B------:R-:W-:Y:S02]  /*1d40*/  LOP3.LUT R234, R15, R234, RZ, 0x3c, !PT ;  /* 0x000000ea0fea7212 */ /* 0x000fe400078e3cff */
[----:B------:R-:W-:Y:S01]  /*1d50*/  SHF.R.S32.HI R15, RZ, 0x1f, R14 ;  /* 0x0000001fff0f7819 */ /* 0x000fe2000001140e */
[----:B---3--:R-:W-:-:S04]  /*1d60*/  @P1 IMAD.WIDE.U32 R20, R8, R4, RZ ;  /* 0x0000000408141225 */ /* 0x008fc800078e00ff */
[----:B------:R-:W-:Y:S01]  /*1d70*/  IMAD.IADD R4, R42, 0x1, -R23 ;  /* 0x000000012a047824 */ /* 0x000fe200078e0a17 */
[----:B------:R-:W-:Y:S01]  /*1d80*/  LEA.HI R23, R17, R42, RZ, 0x6 ;  /* 0x0000002a11177211 */ /* 0x000fe200078f30ff */
[----:B------:R-:W-:Y:S02]  /*1d90*/  @P1 IMAD R5, R8, R5, R21 ;  /* 0x0000000508051224 */ /* 0x000fe400078e0215 */
[-C--:B----4-:R-:W-:Y:S01]  /*1da0*/  @!P1 IMAD R8, R13, R2.reuse, RZ ;  /* 0x000000020d089224 */ /* 0x090fe200078e02ff */
[----:B------:R-:W-:Y:S01]  /*1db0*/  SHF.R.S32.HI R13, RZ, 0x1f, R4 ;  /* 0x0000001fff0d7819 */ /* 0x000fe20000011404 */
[----:B------:R-:W-:-:S03]  /*1dc0*/  @!P1 IMAD.WIDE.U32 R24, R237, R2, RZ ;  /* 0x00000002ed189225 */ /* 0x000fc600078e00ff */
[----:B------:R-:W-:Y:S01]  /*1dd0*/  LEA.HI R13, R13, R4, RZ, 0x3 ;  /* 0x000000040d0d7211 */ /* 0x000fe200078f18ff */
[----:B------:R-:W-:Y:S01]  /*1de0*/  @!P1 IMAD R3, R237, R3, R8 ;  /* 0x00000003ed039224 */ /* 0x000fe200078e0208 */
[----:B------:R-:W-:Y:S01]  /*1df0*/  SHF.R.S32.HI R8, RZ, 0x1f, R235 ;  /* 0x0000001fff087819 */ /* 0x000fe200000114eb */
[----:B------:R-:W-:Y:S01]  /*1e00*/  @P1 IMAD.MOV.U32 R2, RZ, RZ, R20 ;  /* 0x000000ffff021224 */ /* 0x000fe200078e0014 */
[----:B------:R-:W-:Y:S01]  /*1e10*/  LOP3.LUT R21, R13, 0xfffffff8, RZ, 0xc0, !PT ;  /* 0xfffffff80d157812 */ /* 0x000fe200078ec0ff */
[----:B------:R-:W-:Y:S01]  /*1e20*/  @!P1 IMAD.MOV.U32 R2, RZ, RZ, R24 ;  /* 0x000000ffff029224 */ /* 0x000fe200078e0018 */
[----:B------:R-:W-:Y:S01]  /*1e30*/  IADD3 R20, P2, R235, R12, RZ ;  /* 0x0000000ceb147210 */ /* 0x000fe20007f5e0ff */
[----:B------:R-:W-:Y:S01]  /*1e40*/  IMAD.X R27, R8, 0x1, R10, P3 ;  /* 0x00000001081b7824 */ /* 0x000fe200018e060a */
[----:B------:R-:W-:Y:S01]  /*1e50*/  @!P1 IADD3 R5, R25, R3, RZ ;  /* 0x0000000319059210 */ /* 0x000fe20007ffe0ff */
[----:B------:R-:W-:Y:S01]  /*1e60*/  IMAD.IADD R4, R4, 0x1, -R21 ;  /* 0x0000000104047824 */ /* 0x000fe200078e0a15 */
[----:B------:R-:W-:Y:S01]  /*1e70*/  IADD3 R28, P1, R235, R2, RZ ;  /* 0x00000002eb1c7210 */ /* 0x000fe20007f3e0ff */
[----:B------:R-:W-:-:S02]  /*1e80*/  IMAD.X R21, R8, 0x1, R11, P2 ;  /* 0x0000000108157824 */ /* 0x000fc400010e060b */
[----:B------:R-:W-:Y:S01]  /*1e90*/  IMAD.SHL.U32 R23, R23, 0x8, RZ ;  /* 0x0000000817177824 */ /* 0x000fe200078e00ff */
[----:B------:R-:W3:Y:S01]  /*1ea0*/  LDC.64 R10, c[0x0][0x3c8] ;  /* 0x0000f200ff0a7b82 */ /* 0x000ee20000000a00 */
[----:B------:R-:W-:-:S03]  /*1eb0*/  IMAD.WIDE.U32 R34, R34, UR6, R20 ;  /* 0x0000000622227c25 */ /* 0x000fc6000f8e0014 */
[----:B------:R-:W-:Y:S01]  /*1ec0*/  LOP3.LUT R234, R234, 0xfffffe00, R23, 0xf8, !PT ;  /* 0xfffffe00eaea7812 */ /* 0x000fe200078ef817 */
[C---:B------:R-:W-:Y:S02]  /*1ed0*/  VIADD R25, R14.reuse, 0x10 ;  /* 0x000000100e197836 */ /* 0x040fe40000000000 */
[C---:B------:R-:W-:Y:S02]  /*1ee0*/  VIADD R23, R14.reuse, 0x20 ;  /* 0x000000200e177836 */ /* 0x040fe40000000000 */
[----:B------:R-:W-:Y:S01]  /*1ef0*/  VIADD R21, R14, 0x30 ;  /* 0x000000300e157836 */ /* 0x000fe20000000000 */
[-C--:B------:R-:W-:Y:S01]  /*1f00*/  ISETP.GE.AND P5, PT, R25, R227.reuse, PT ;  /* 0x000000e31900720c */ /* 0x080fe20003fa6270 */
[----:B------:R-:W-:Y:S01]  /*1f10*/  IMAD.X R29, R8, 0x1, R5, P1 ;  /* 0x00000001081d7824 */ /* 0x000fe200008e0605 */
[-C--:B------:R-:W-:Y:S01]  /*1f20*/  ISETP.GE.AND P4, PT, R23, R227.reuse, PT ;  /* 0x000000e31700720c */ /* 0x080fe20003f86270 */
[----:B------:R-:W-:Y:S01]  /*1f30*/  IMAD.WIDE R44, R45, 0x40, R14 ;  /* 0x000000402d2c7825 */ /* 0x000fe200078e020e */
[----:B------:R-:W-:-:S02]  /*1f40*/  ISETP.GE.AND P3, PT, R21, R227, PT ;  /* 0x000000e31500720c */ /* 0x000fc40003f66270 */
[----:B------:R-:W-:Y:S01]  /*1f50*/  MOV R5, 0x20 ;  /* 0x0000002000057802 */ /* 0x000fe20000000f00 */
[----:B------:R-:W-:Y:S01]  /*1f60*/  IMAD.WIDE.U32 R28, R32, UR4, R28 ;  /* 0x00000004201c7c25 */ /* 0x000fe2000f8e001c */
[----:B------:R-:W-:Y:S01]  /*1f70*/  UMOV UR4, 0x400 ;  /* 0x0000040000047882 */ /* 0x000fe20000000000 */
[----:B------:R-:W-:Y:S01]  /*1f80*/  R2P PR, R4, 0x6 ;  /* 0x0000000604007804 */ /* 0x000fe20000000000 */
[----:B-1----:R-:W-:Y:S01]  /*1f90*/  ULEA UR4, UR8, UR4, 0x18 ;  /* 0x0000000408047291 */ /* 0x002fe2000f8ec03f */
[----:B------:R-:W-:Y:S02]  /*1fa0*/  IMAD.IADD R12, R6, 0x1, -R39 ;  /* 0x00000001060c7824 */ /* 0x000fe400078e0a27 */
[----:B------:R-:W-:Y:S01]  /*1fb0*/  IMAD.IADD R41, R29, 0x1, R41 ;  /* 0x000000011d297824 */ /* 0x000fe200078e0229 */
[----:B------:R-:W-:Y:S02]  /*1fc0*/  SEL R7, R7, 0xfffffff0, !P1 ;  /* 0xfffffff007077807 */ /* 0x000fe40004800000 */
[----:B------:R-:W-:-:S02]  /*1fd0*/  LEA R234, R234, UR4, 0x1 ;  /* 0x00000004eaea7c11 */ /* 0x000fc4000f8e08ff */
        /* <DEDUP_REMOVED lines=28> */
.L_x_3618:
[----:B------:R-:W-:Y:S05]  /*21a0*/  BSYNC B0 ;  /* 0x0000000000007941 */ /* 0x000fea0003800000 */
.L_x_3617:
        /* <DEDUP_REMOVED lines=31> */
.L_x_3620:
[----:B------:R-:W-:Y:S05]  /*23a0*/  BSYNC B0 ;  /* 0x0000000000007941 */ /* 0x000fea0003800000 */
.L_x_3619:
        /* <DEDUP_REMOVED lines=31> */
.L_x_3622:
[----:B------:R-:W-:Y:S05]  /*25a0*/  BSYNC B0 ;  /* 0x0000000000007941 */ /* 0x000fea0003800000 */
.L_x_3621:
        /* <DEDUP_REMOVED lines=31> */
.L_x_3624:
[----:B------:R-:W-:Y:S05]  /*27a0*/  BSYNC B0 ;  /* 0x0000000000007941 */ /* 0x000fea0003800000 */
.L_x_3623:
        /* <DEDUP_REMOVED lines=33> */
.L_x_3626:
[----:B------:R-:W-:Y:S05]  /*29c0*/  BSYNC B0 ;  /* 0x0000000000007941 */ /* 0x000fea0003800000 */
.L_x_3625:
        /* <DEDUP_REMOVED lines=24> */
.L_x_3628:
[----:B------:R-:W-:Y:S05]  /*2b50*/  BSYNC B0 ;  /* 0x0000000000007941 */ /* 0x000fea0003800000 */
.L_x_3627:
        /* <DEDUP_REMOVED lines=27> */
.L_x_3630:
[----:B------:R-:W-:Y:S05]  /*2d10*/  BSYNC B0 ;  /* 0x0000000000007941 */ /* 0x000fea0003800000 */
.L_x_3629:
[----:B------:R-:W-:Y:S01]  /*2d20*/  BSSY B0, `(.L_x_3631) ;  /* 0x000001d000007945 */ /* 0x000fe20003800000 */
[-C--:B------:R-:W-:Y:S01]  /*2d30*/  ISETP.GE.AND P6, PT, R41, R12.reuse, PT ;  /* 0x0000000c2900720c */ /* 0x080fe20003fc6270 */
[C---:B-12---:R-:W-:Y:S01]  /*2d40*/  VIADD R29, R14.reuse, 0x60 ;  /* 0x000000600e1d7836 */ /* 0x046fe20000000000 */
        /* <DEDUP_REMOVED lines=26> */
.L_x_3632:
[----:B------:R-:W-:Y:S05]  /*2ef0*/  BSYNC B0 ;  /* 0x0000000000007941 */ /* 0x000fea0003800000 */
.L_x_3631:
        /* <DEDUP_REMOVED lines=24> */
.L_x_3634:
[----:B------:R-:W-:Y:S05]  /*3080*/  BSYNC B0 ;  /* 0x0000000000007941 */ /* 0x000fea0003800000 */
.L_x_3633:
        /* <DEDUP_REMOVED lines=28> */
.L_x_3636:
[----:B------:R-:W-:Y:S05]  /*3250*/  BSYNC B0 ;  /* 0x0000000000007941 */ /* 0x000fea0003800000 */
.L_x_3635:
        /* <DEDUP_REMOVED lines=25> */
.L_x_3638:
[----:B------:R-:W-:Y:S05]  /*33f0*/  BSYNC B0 ;  /* 0x0000000000007941 */ /* 0x000fea0003800000 */
.L_x_3637:
        /* <DEDUP_REMOVED lines=8> */
[----:B------:R-:W5:Y:S01]  /*3480*/  @!P3 LDC.64 R8, c[0x0][0x218] ;  /* 0x00008600ff08bb82 */ /* 0x000f620000000a00 */
[----:B------:R3:W-:Y:S07]  /*3490*/  @P3 STS.128 [R234+0x7800], RZ ;  /* 0x007800ffea003388 */ /* 0x0007ee0000000c00 */
[----:B-12-4-:R-:W1:Y:S01]  /*34a0*/  @!P2 LDC.64 R2, c[0x0][0x218] ;  /* 0x00008600ff02ab82 */ /* 0x016e620000000a00 */
[----:B-----5:R-:W-:-:S04]  /*34b0*/  @!P3 LEA R8, P5, R44, R8, 0x1 ;  /* 0x000000082c08b211 */ /* 0x020fc800078a08ff */
[C---:B------:R-:W-:Y:S02]  /*34c0*/  @!P3 LEA.HI.X R9, R44.reuse, R9, R22, 0x1, P5 ;  /* 0x000000092c09b211 */ /* 0x040fe400028f0c16 */
[----:B-1----:R-:W-:-:S03]  /*34d0*/  @!P2 LEA R2, P1, R44, R2, 0x1 ;  /* 0x000000022c02a211 */ /* 0x002fc600078208ff */
        /* <DEDUP_REMOVED lines=9> */
[----:B---3--:R1:W-:Y:S02]  /*3570*/  @!P2 LDGSTS.E.BYPASS.LTC128B.128 [R234+0xb800], desc[UR12][R2.64+0x80] ;  /* 0x0b80008002eaafae */ /* 0x0083e4000b901d4c */
.L_x_3640:
[----:B------:R-:W-:Y:S05]  /*3580*/  BSYNC B0 ;  /* 0x0000000000007941 */ /* 0x000fea0003800000 */
.L_x_3639:
[----:B------:R-:W0:Y:S01]  /*3590*/  LDGDEPBAR ;  /* 0x00000000000079af */ /* 0x000e220000000000 */
[----:B------:R-:W-:Y:S01]  /*35a0*/  ULDC.64 UR6, c[0x0][0x3d0] ;  /* 0x0000f40000067ab9 */ /* 0x000fe20000000a00 */
[-C--:B------:R-:W-:Y:S01]  /*35b0*/  ISETP.GE.AND P5, PT, R14, R12.reuse, PT ;  /* 0x0000000c0e00720c */ /* 0x080fe20003fa6270 */
[----:B------:R-:W-:Y:S01]  /*35c0*/  IMAD R20, R20, UR6, RZ ;  /* 0x0000000614147c24 */ /* 0x000fe2000f8e02ff */
[-C--:B------:R-:W-:Y:S01]  /*35d0*/  ISETP.GE.AND P6, PT, R25, R12.reuse, PT ;  /* 0x0000000c1900720c */ /* 0x080fe20003fc6270 */
[----:B------:R-:W-:Y:S01]  /*35e0*/  IMAD.WIDE.U32 R32, R237, UR6, R32 ;  /* 0x00000006ed207c25 */ /* 0x000fe2000f8e0020 */
[-C--:B------:R-:W-:Y:S01]  /*35f0*/  ISETP.GE.AND P2, PT, R23, R12.reuse, PT ;  /* 0x0000000c1700720c */ /* 0x080fe20003f46270 */
[----:B------:R-:W-:Y:S01]  /*3600*/  ULDC UR5, c[0x0][0x2e8] ;  /* 0x0000ba0000057ab9 */ /* 0x000fe20000000800 */
[----:B------:R-:W-:Y:S01]  /*3610*/  ISETP.GE.AND P1, PT, R21, R12, PT ;  /* 0x0000000c1500720c */ /* 0x000fe20003f26270 */
[----:B------:R-:W-:Y:S01]  /*3620*/  IMAD R20, R237, UR7, R20 ;  /* 0x00000007ed147c24 */ /* 0x000fe2000f8e0214 */
[----:B-1234-:R-:W-:Y:S01]  /*3630*/  LEA R2, P3, R32, R10, 0x2 ;  /* 0x0000000a20027211 */ /* 0x01efe200078610ff */
[----:B------:R-:W-:-:S02]  /*3640*/  IMAD.X R19, R15, 0x1, R19, P4 ;  /* 0x000000010f137824 */ /* 0x000fc400020e0613 */
[----:B------:R-:W-:Y:S01]  /*3650*/  IMAD.IADD R35, R35, 0x1, R18 ;  /* 0x0000000123237824 */ /* 0x000fe200078e0212 */
[----:B------:R-:W-:Y:S01]  /*3660*/  SHF.R.S32.HI R16, RZ, 0x4, R16 ;  /* 0x00000004ff107819 */ /* 0x000fe20000011410 */
[----:B------:R-:W-:Y:S01]  /*3670*/  IMAD.IADD R20, R33, 0x1, R20 ;  /* 0x0000000121147824 */ /* 0x000fe200078e0214 */
[----:B------:R-:W-:Y:S01]  /*3680*/  ULDC.64 UR6, c[0x0][0x220] ;  /* 0x0000880000067ab9 */ /* 0x000fe20000000a00 */
[----:B------:R-:W-:-:S03]  /*3690*/  IMAD R19, R19, R186, RZ ;  /* 0x000000ba13137224 */ /* 0x000fc600078e02ff */
[----:B------:R-:W-:Y:S01]  /*36a0*/  LEA.HI.X R3, R32, R11, R20, 0x2, P3 ;  /* 0x0000000b20037211 */ /* 0x000fe200018f1414 */
[C---:B------:R-:W-:Y:S01]  /*36b0*/  IMAD R19, R40.reuse, R187, R19 ;  /* 0x000000bb28137224 */ /* 0x040fe200078e0213 */
[----:B------:R-:W-:Y:S01]  /*36c0*/  ISETP.GE.AND P3, PT, R41, R12, PT ;  /* 0x0000000c2900720c */ /* 0x000fe20003f66270 */
[----:B------:R-:W-:Y:S01]  /*36d0*/  IMAD.WIDE.U32 R40, R40, R186, R34 ;  /* 0x000000ba28287225 */ /* 0x000fe200078e0022 */
[----:B------:R-:W-:-:S04]  /*36e0*/  DEPBAR.LE SB0, 0x0 ;  /* 0x000080000000791a */ /* 0x000fc80000000000 */
[----:B------:R1:W5:Y:S01]  /*36f0*/  LDG.E R2, desc[UR12][R2.64] ;  /* 0x0000000c02027981 */ /* 0x000362000c1e1900 */
[----:B------:R-:W-:Y:S01]  /*3700*/  IMAD.IADD R36, R41, 0x1, R19 ;  /* 0x0000000129247824 */ /* 0x000fe200078e0213 */
[----:B------:R-:W-:Y:S01]  /*3710*/  LEA.HI R225, R16, R16, RZ, 0x1 ;  /* 0x0000001010e17211 */ /* 0x000fe200078f08ff */
[----:B------:R-:W-:Y:S01]  /*3720*/  BSSY B0, `(.L_x_3641) ;  /* 0x000001a000007945 */ /* 0x000fe20003800000 */
[----:B------:R-:W-:Y:S01]  /*3730*/  BAR.SYNC.DEFER_BLOCKING 0x0 ;  /* 0x0000000000007b1d */ /* 0x000fe20000010000 */
[----:B------:R-:W-:Y:S01]  /*3740*/  LEA R188, P4, R40, UR6, 0x1 ;  /* 0x0000000628bc7c11 */ /* 0x000fe2000f8808ff */
[C---:B------:R-:W-:Y:S01]  /*3750*/  IMAD.SHL.U32 R232, R186.reuse, 0x10, RZ ;  /* 0x00000010bae87824 */ /* 0x040fe200078e00ff */
[----:B------:R-:W-:Y:S02]  /*3760*/  LEA.HI R126, R17, R42, RZ, 0x5 ;  /* 0x0000002a117e7211 */ /* 0x000fe400078f28ff */
[----:B------:R-:W-:Y:S02]  /*3770*/  SHF.L.U64.HI R231, R186, 0x4, R187 ;  /* 0x00000004bae77819 */ /* 0x000fe400000102bb */
[----:B------:R-:W-:-:S02]  /*3780*/  LOP3.LUT R225, R225, 0xfffffffe, RZ, 0xc0, !PT ;  /* 0xfffffffee1e17812 */ /* 0x000fc400078ec0ff */
[----:B------:R-:W-:Y:S01]  /*3790*/  LEA.HI.X R189, R40, UR7, R36, 0x1, P4 ;  /* 0x0000000728bd7c11 */ /* 0x000fe2000a0f0c24 */
[----:B-1----:R-:W1:Y:S01]  /*37a0*/  MUFU.RCP R3, UR5 ;  /* 0x0000000500037d08 */ /* 0x002e620008001000 */
        /* <DEDUP_REMOVED lines=17> */
.L_x_3642:
[----:B------:R-:W-:Y:S05]  /*38c0*/  BSYNC B0 ;  /* 0x0000000000007941 */ /* 0x000fea0003800000 */
.L_x_3641:
        /* <DEDUP_REMOVED lines=22> */
.L_x_3644:
[----:B------:R-:W-:Y:S05]  /*3a30*/  BSYNC B0 ;  /* 0x0000000000007941 */ /* 0x000fea0003800000 */
.L_x_3643:
[----:B------:R2:W-:Y:S01]  /*3a40*/  @P2 STS.128 [R234+0xd000], RZ ;  /* 0x00d000ffea002388 */ /* 0x0005e20000000c00 */
[----:B-1----:R-:W-:Y:S01]  /*3a50*/  IMAD.SHL.U32 R8, R0, 0x40, RZ ;  /* 0x0000004000087824 */ /* 0x002fe200078e00ff */
        /* <DEDUP_REMOVED lines=19> */
[----:B--2---:R-:W-:Y:S10]  /*3b90*/  @P2 BRA `(.L_x_3646) ;  /* 0x0000000000502947 */ /* 0x004ff40003800000 */
        /* <DEDUP_REMOVED lines=20> */
.L_x_3646:
[----:B------:R-:W-:Y:S05]  /*3ce0*/  BSYNC B0 ;  /* 0x0000000000007941 */ /* 0x000fea0003800000 */
.L_x_3645:
        /* <DEDUP_REMOVED lines=30> */
.L_x_3648:
[----:B------:R-:W-:Y:S05]  /*3ed0*/  BSYNC B0 ;  /* 0x0000000000007941 */ /* 0x000fea0003800000 */
.L_x_3647:
        /* <DEDUP_REMOVED lines=24> */
.L_x_3650:
[----:B------:R-:W-:Y:S05]  /*4060*/  BSYNC B0 ;  /* 0x0000000000007941 */ /* 0x000fea0003800000 */
.L_x_3649:
        /* <DEDUP_REMOVED lines=24> */
.L_x_3652:
[----:B------:R-:W-:Y:S05]  /*41f0*/  BSYNC B0 ;  /* 0x0000000000007941 */ /* 0x000fea0003800000 */
.L_x_3651:
        /* <DEDUP_REMOVED lines=24> */
.L_x_3654:
[----:B------:R-:W-:Y:S05]  /*4380*/  BSYNC B0 ;  /* 0x0000000000007941 */ /* 0x000fea0003800000 */
.L_x_3653:
        /* <DEDUP_REMOVED lines=24> */
.L_x_3656:
[----:B------:R-:W-:Y:S05]  /*4510*/  BSYNC B0 ;  /* 0x0000000000007941 */ /* 0x000fea0003800000 */
.L_x_3655:
[----:B------:R-:W-:Y:S01]  /*4520*/  LDSM.16.M88.4 R60, [R226] ;  /* 0x00000000e23c783b */ /* 0x000fe20000000200 */
[----:B------:R-:W-:Y:S01]  /*4530*/  R2P PR, R0, 0x6 ;  /* 0x0000000600007804 */ /* 0x000fe20000000000 */
[C---:B------:R-:W-:Y:S01]  /*4540*/  VIADD R0, R225.reuse, 0x4000 ;  /* 0x00004000e1007836 */ /* 0x040fe20000000000 */
[----:B------:R-:W-:Y:S01]  /*4550*/  LOP3.LUT R4, R4, R43, RZ, 0xfc, !PT ;  /* 0x0000002b04047212 */ /* 0x000fe200078efcff */
[----:B------:R-:W1:Y:S01]  /*4560*/  LDSM.16.M88.4 R28, [R225+0x4000] ;  /* 0x00400000e11c783b */ /* 0x000e620000000200 */
[----:B------:R-:W-:Y:S02]  /*4570*/  VIADD R223, R225, 0x4020 ;  /* 0x00004020e1df7836 */ /* 0x000fe40000000000 */
[----:B-----5:R-:W-:Y:S01]  /*4580*/  FMUL.FTZ R3, R2, R3 ;  /* 0x0000000302037220 */ /* 0x020fe20000410000 */
[--C-:B------:R-:W-:Y:S01]  /*4590*/  IMAD R224, R7, 0x2, R226.reuse ;  /* 0x0000000207e07824 */ /* 0x100fe200078e02e2 */
[----:B------:R-:W1:Y:S01]  /*45a0*/  LDSM.16.M88.4 R20, [R225+0x4800] ;  /* 0x00480000e114783b */ /* 0x000e620000000200 */
[----:B------:R-:W-:-:S02]  /*45b0*/  IMAD R222, R5, 0x2, R226 ;  /* 0x0000000205de7824 */ /* 0x000fc400078e02e2 */
[----:B------:R-:W-:Y:S01]  /*45c0*/  IMAD R221, R5, 0x2, R224 ;  /* 0x0000000205dd7824 */ /* 0x000fe200078e02e0 */
[----:B------:R-:W1:Y:S01]  /*45d0*/  LDSM.16.M88.4 R12, [R225+0x5000] ;  /* 0x00500000e10c783b */ /* 0x000e620000000200 */
[----:B------:R-:W-:Y:S02]  /*45e0*/  IMAD R124, R124, 0x10, R127 ;  /* 0x000000107c7c7824 */ /* 0x000fe400078e027f */
[----:B------:R-:W-:Y:S01]  /*45f0*/  @P1 VIADD R223, R0, 0xffffffe0 ;  /* 0xffffffe000df1836 */ /* 0x000fe20000000000 */
[----:B------:R-:W1:Y:S01]  /*4600*/  LDSM.16.M88.4 R92, [R225+0x5800] ;  /* 0x00580000e15c783b */ /* 0x000e620000000200 */
[----:B------:R-:W-:Y:S02]  /*4610*/  IMAD.MOV.U32 R0, RZ, RZ, 0x40 ;  /* 0x00000040ff007424 */ /* 0x000fe400078e00ff */
[----:B------:R-:W-:Y:S01]  /*4620*/  IMAD.SHL.U32 R236, R42, 0x2, RZ ;  /* 0x000000022aec7824 */ /* 0x000fe200078e00ff */
[----:B------:R-:W1:Y:S01]  /*4630*/  LDSM.16.M88.4 R84, [R225+0x6000] ;  /* 0x00600000e154783b */ /* 0x000e620000000200 */
[C---:B------:R-:W-:Y:S01]  /*4640*/  VIADD R215, R223.reuse, 0x800 ;  /* 0x00000800dfd77836 */ /* 0x040fe20000000000 */
[----:B------:R-:W-:Y:S01]  /*4650*/  SEL R0, R0, 0xffffffc0, !P2 ;  /* 0xffffffc000007807 */ /* 0x000fe20005000000 */
[C---:B------:R-:W-:Y:S01]  /*4660*/  VIADD R214, R223.reuse, 0x1000 ;  /* 0x00001000dfd67836 */ /* 0x040fe20000000000 */
[----:B------:R-:W1:Y:S01]  /*4670*/  LDSM.16.M88.4 R76, [R225+0x6800] ;  /* 0x00680000e14c783b */ /* 0x000e620000000200 */
[----:B------:R-:W-:Y:S01]  /*4680*/  LOP3.LUT R236, R236, 0x6, RZ, 0xc0, !PT ;  /* 0x00000006ecec7812 */ /* 0x000fe200078ec0ff */
[----:B------:R-:W-:-:S02]  /*4690*/  VIADD R213, R223, 0x1800 ;  /* 0x00001800dfd57836 */ /* 0x000fc40000000000 */
[----:B------:R-:W1:Y:S01]  /*46a0*/  LDSM.16.M88.4 R68, [R225+0x7000] ;  /* 0x00700000e144783b */ /* 0x000e620000000200 */
[----:B------:R-:W-:Y:S02]  /*46b0*/  IMAD.IADD R219, R225, 0x1, R0 ;  /* 0x00000001e1db7824 */ /* 0x000fe400078e0200 */
[----:B------:R-:W-:Y:S01]  /*46c0*/  IMAD.IADD R208, R0, 0x1, R223 ;  /* 0x0000000100d07824 */ /* 0x000fe200078e02df */
[----:B-1234-:R-:W1:Y:S01]  /*46d0*/  LDSM.16.M88.4 R8, [R225+0x7800] ;  /* 0x00780000e108783b */ /* 0x01ee620000000200 */
[C---:B------:R-:W-:Y:S02]  /*46e0*/  VIADD R212, R223.reuse, 0x2000 ;  /* 0x00002000dfd47836 */ /* 0x040fe40000000000 */
[C---:B------:R-:W-:Y:S01]  /*46f0*/  VIADD R211, R223.reuse, 0x2800 ;  /* 0x00002800dfd37836 */ /* 0x040fe20000000000 */
[----:B------:R-:W-:Y:S01]  /*4700*/  LDSM.16.M88.4 R104, [R224] ;  /* 0x00000000e068783b */ /* 0x000fe20000000200 */
[C---:B------:R-:W-:Y:S02]  /*4710*/  VIADD R210, R223.reuse, 0x3000 ;  /* 0x00003000dfd27836 */ /* 0x040fe40000000000 */
[C---:B------:R-:W-:Y:S01]  /*4720*/  VIADD R209, R223.reuse, 0x3800 ;  /* 0x00003800dfd17836 */ /* 0x040fe20000000000 */
[----:B------:R-:W2:Y:S01]  /*4730*/  LDSM.16.M88.4 R56, [R223] ;  /* 0x00000000df38783b */ /* 0x000ea20000000200 */
[----:B------:R-:W-:-:S02]  /*4740*/  VIADD R207, R223, 0x4000 ;  /* 0x00004000dfcf7836 */ /* 0x000fc40000000000 */
[C---:B------:R-:W-:Y:S01]  /*4750*/  VIADD R206, R223.reuse, 0x4800 ;  /* 0x00004800dfce7836 */ /* 0x040fe20000000000 */
[C---:B------:R-:W-:Y:S01]  /*4760*/  HMMA.16816.F32 R32, R60.reuse, R28, RZ ;  /* 0x0000001c3c20723c */ /* 0x040fe200000018ff */
[----:B------:R-:W3:Y:S01]  /*4770*/  LDSM.16.M88.4 R44, [R223+0x1000] ;  /* 0x00100000df2c783b */ /* 0x000ee20000000200 */
[C---:B------:R-:W-:Y:S02]  /*4780*/  VIADD R205, R223.reuse, 0x5000 ;  /* 0x00005000dfcd7836 */ /* 0x040fe40000000000 */
[C---:B------:R-:W-:Y:S01]  /*4790*/  VIADD R204, R223.reuse, 0x5800 ;  /* 0x00005800dfcc7836 */ /* 0x040fe20000000000 */
[----:B------:R-:W4:Y:S01]  /*47a0*/  LDSM.16.M88.4 R48, [R223+0x800] ;  /* 0x00080000df30783b */ /* 0x000f220000000200 */
[----:B------:R-:W-:Y:S01]  /*47b0*/  HMMA.16816.F32 R24, R60, R20, RZ ;  /* 0x000000143c18723c */ /* 0x000fe200000018ff */
[C---:B------:R-:W-:Y:S02]  /*47c0*/  VIADD R203, R223.reuse, 0x6000 ;  /* 0x00006000dfcb7836 */ /* 0x040fe40000000000 */
[----:B------:R-:W-:Y:S01]  /*47d0*/  LDSM.16.M88.4 R52, [R223+0x1800] ;  /* 0x00180000df34783b */ /* 0x000fe20000000200 */
[----:B------:R-:W-:-:S02]  /*47e0*/  VIADD R202, R223, 0x6800 ;  /* 0x00006800dfca7836 */ /* 0x000fc40000000000 */
[C---:B------:R-:W-:Y:S01]  /*47f0*/  HMMA.16816.F32 R16, R60.reuse, R12, RZ ;  /* 0x0000000c3c10723c */ /* 0x040fe200000018ff */
[----:B------:R-:W-:Y:S01]  /*4800*/  LDSM.16.M88.4 R100, [R222] ;  /* 0x00000000de64783b */ /* 0x000fe20000000200 */
[C---:B------:R-:W-:Y:S02]  /*4810*/  VIADD R201, R223.reuse, 0x7000 ;  /* 0x00007000dfc97836 */ /* 0x040fe40000000000 */
[----:B------:R-:W-:Y:S01]  /*4820*/  VIADD R200, R223, 0x7800 ;  /* 0x00007800dfc87836 */ /* 0x000fe20000000000 */
        /* <DEDUP_REMOVED lines=32> */
[C---:B------:R-:W-:Y:S01]  /*4a30*/  HMMA.16816.F32 R92, R104.reuse, R54, R92 ;  /* 0x00000036685c723c */ /* 0x040fe2000000185c */
[----:B------:R-:W4:Y:S05]  /*4a40*/  LDSM.16.M88.4 R52, [R219+0x5800] ;  /* 0x00580000db34783b */ /* 0x000f2a0000000200 */
[C---:B--2---:R-:W-:Y:S06]  /*4a50*/  HMMA.16816.F32 R72, R104.reuse, R56, R72 ;  /* 0x000000386848723c */ /* 0x044fec0000001848 */
[----:B------:R-:W-:Y:S01]  /*4a60*/  HMMA.16816.F32 R68, R104, R58, R68 ;  /* 0x0000003a6844723c */ /* 0x000fe20000001844 */
[----:B------:R-:W2:Y:S05]  /*4a70*/  LDSM.16.M88.4 R56, [R219+0x6000] ;  /* 0x00600000db38783b */ /* 0x000eaa0000000200 */
[C---:B---3--:R-:W-:Y:S06]  /*4a80*/  HMMA.16816.F32 R24, R100.reuse, R44, R24 ;  /* 0x0000002c6418723c */ /* 0x048fec0000001818 */
[C---:B------:R-:W-:Y:S01]  /*4a90*/  HMMA.16816.F32 R20, R100.reuse, R46, R20 ;  /* 0x0000002e6414723c */ /* 0x040fe20000001814 */
[----:B------:R-:W-:Y:S05]  /*4aa0*/  LDSM.16.M88.4 R44, [R208] ;  /* 0x00000000d02c783b */ /* 0x000fea0000000200 */
[C---:B-1----:R-:W-:Y:S06]  /*4ab0*/  HMMA.16816.F32 R16, R100.reuse, R8, R16 ;  /* 0x000000086410723c */ /* 0x042fec0000001810 */
[C---:B------:R-:W-:Y:S01]  /*4ac0*/  HMMA.16816.F32 R12, R100.reuse, R10, R12 ;  /* 0x0000000a640c723c */ /* 0x040fe2000000180c */
[----:B------:R-:W1:Y:S05]  /*4ad0*/  LDSM.16.M88.4 R8, [R221] ;  /* 0x00000000dd08783b */ /* 0x000e6a0000000200 */
[C---:B------:R-:W-:Y:S06]  /*4ae0*/  HMMA.16816.F32 R32, R100.reuse, R48, R32 ;  /* 0x000000306420723c */ /* 0x040fec0000001820 */
[----:B------:R-:W-:Y:S01]  /*4af0*/  HMMA.16816.F32 R28, R100, R50, R28 ;  /* 0x00000032641c723c */ /* 0x000fe2000000181c */
[----:B------:R-:W3:Y:S05]  /*4b00*/  LDSM.16.M88.4 R48, [R219+0x7000] ;  /* 0x00700000db30783b */ /* 0x000eea0000000200 */
[C---:B------:R-:W-:Y:S06]  /*4b10*/  HMMA.16816.F32 R80, R104.reuse, R112, R80 ;  /* 0x000000706850723c */ /* 0x040fec0000001850 */
        /* <DEDUP_REMOVED lines=9> */
[C---:B--2---:R-:W-:Y:S06]  /*4bb0*/  HMMA.16816.F32 R88, R100.reuse, R56, R88 ;  /* 0x000000386458723c */ /* 0x044fec0000001858 */
[----:B------:R-:W-:Y:S01]  /*4bc0*/  HMMA.16816.F32 R84, R100, R58, R84 ;  /* 0x0000003a6454723c */ /* 0x000fe20000001854 */
[----:B------:R-:W2:Y:S05]  /*4bd0*/  LDSM.16.M88.4 R56, [R208+0x1000] ;  /* 0x00100000d038783b */ /* 0x000eaa0000000200 */
[C---:B-1----:R-:W-:Y:S06]  /*4be0*/  HMMA.16816.F32 R32, R8.reuse, R44, R32 ;  /* 0x0000002c0820723c */ /* 0x042fec0000001820 */
[----:B------:R-:W-:Y:S01]  /*4bf0*/  HMMA.16816.F32 R28, R8, R46, R28 ;  /* 0x0000002e081c723c */ /* 0x000fe2000000181c */
[----:B------:R-:W1:Y:S05]  /*4c00*/  LDSM.16.M88.4 R44, [R208+0x3000] ;  /* 0x00300000d02c783b */ /* 0x000e6a0000000200 */
        /* <DEDUP_REMOVED lines=8> */
[----:B------:R-:W3:Y:S04]  /*4c90*/  LDSM.16.M88.4 R100, [R208+0x2800] ;  /* 0x00280000d064783b */ /* 0x000ee80000000200 */
[----:B------:R-:W-:Y:S01]  /*4ca0*/  LDSM.16.M88.4 R108, [R225+0xa000] ;  /* 0x00a00000e16c783b */ /* 0x000fe20000000200 */
[C---:B----4-:R-:W-:Y:S06]  /*4cb0*/  HMMA.16816.F32 R24, R8.reuse, R52, R24 ;  /* 0x000000340818723c */ /* 0x050fec0000001818 */
[C---:B------:R-:W-:Y:S01]  /*4cc0*/  HMMA.16816.F32 R20, R8.reuse, R54, R20 ;  /* 0x000000360814723c */ /* 0x040fe20000001814 */
[----:B------:R-:W4:Y:S05]  /*4cd0*/  LDSM.16.M88.4 R52, [R208+0x3800] ;  /* 0x00380000d034783b */ /* 0x000f2a0000000200 */
[C---:B--2---:R-:W-:Y:S06]  /*4ce0*/  HMMA.16816.F32 R16, R8.reuse, R56, R16 ;  /* 0x000000380810723c */ /* 0x044fec0000001810 */
[C---:B------:R-:W-:Y:S01]  /*4cf0*/  HMMA.16816.F32 R12, R8.reuse, R58, R12 ;  /* 0x0000003a080c723c */ /* 0x040fe2000000180c */
[----:B------:R-:W-:Y:S05]  /*4d00*/  LDSM.16.M88.4 R56, [R226+0x2000] ;  /* 0x00200000e238783b */ /* 0x000fea0000000200 */
[C---:B-1----:R-:W-:Y:S06]  /*4d10*/  HMMA.16816.F32 R72, R8.reuse, R44, R72 ;  /* 0x0000002c0848723c */ /* 0x042fec0000001848 */
        /* <DEDUP_REMOVED lines=13> */
[----:B------:R-:W-:Y:S04]  /*4df0*/  LDSM.16.M88.4 R52, [R224+0x2000] ;  /* 0x00200000e034783b */ /* 0x000fe80000000200 */
[----:B------:R-:W3:Y:S01]  /*4e00*/  LDSM.16.M88.4 R8, [R223+0x4000] ;  /* 0x00400000df08783b */ /* 0x000ee20000000200 */
        /* <DEDUP_REMOVED lines=11> */
[----:B------:R-:W4:Y:S05]  /*4ec0*/  LDSM.16.M88.4 R112, [R223+0x5000] ;  /* 0x00500000df70783b */ /* 0x000f2a0000000200 */
[C---:B------:R-:W-:Y:S06]  /*4ed0*/  HMMA.16816.F32 R24, R56.reuse, R116, R24 ;  /* 0x000000743818723c */ /* 0x040fec0000001818 */
[----:B------:R-:W-:Y:S01]  /*4ee0*/  HMMA.16816.F32 R20, R56, R118, R20 ;  /* 0x000000763814723c */ /* 0x000fe20000001814 */
[----:B------:R-:W-:Y:S05]  /*4ef0*/  LDSM.16.M88.4 R116, [R219+0x9800] ;  /* 0x00980000db74783b */ /* 0x000fea0000000200 */
[C---:B---3--:R-:W-:Y:S06]  /*4f00*/  HMMA.16816.F32 R32, R52.reuse, R8, R32 ;  /* 0x000000083420723c */ /* 0x048fec0000001820 */
[C---:B------:R-:W-:Y:S01]  /*4f10*/  HMMA.16816.F32 R28, R52.reuse, R10, R28 ;  /* 0x0000000a341c723c */ /* 0x040fe2000000181c */
[----:B------:R-:W3:Y:S05]  /*4f20*/  LDSM.16.M88.4 R8, [R219+0x8000] ;  /* 0x00800000db08783b */ /* 0x000eea0000000200 */
[C---:B-1----:R-:W-:Y:S06]  /*4f30*/  HMMA.16816.F32 R96, R52.reuse, R44, R96 ;  /* 0x0000002c3460723c */ /* 0x042fec0000001860 */
[----:B------:R-:W-:Y:S01]  /*4f40*/  HMMA.16816.F32 R92, R52, R46, R92 ;  /* 0x0000002e345c723c */ /* 0x000fe2000000185c */
[----:B------:R-:W1:Y:S05]  /*4f50*/  LDSM.16.M88.4 R44, [R219+0x9000] ;  /* 0x00900000db2c783b */ /* 0x000e6a0000000200 */
[C---:B------:R-:W-:Y:S06]  /*4f60*/  HMMA.16816.F32 R88, R56.reuse, R108, R88 ;  /* 0x0000006c3858723c */ /* 0x040fec0000001858 */
[C---:B------:R-:W-:Y:S01]  /*4f70*/  HMMA.16816.F32 R84, R56.reuse, R110, R84 ;  /* 0x0000006e3854723c */ /* 0x040fe20000001854 */
[----:B------:R-:W1:Y:S05]  /*4f80*/  LDSM.16.M88.4 R108, [R223+0x6000] ;  /* 0x00600000df6c783b */ /* 0x000e6a0000000200 */
[C---:B------:R-:W-:Y:S06]  /*4f90*/  HMMA.16816.F32 R80, R56.reuse, R104, R80 ;  /* 0x000000683850723c */ /* 0x040fec0000001850 */
[C---:B------:R-:W-:Y:S01]  /*4fa0*/  HMMA.16816.F32 R76, R56.reuse, R106, R76 ;  /* 0x0000006a384c723c */ /* 0x040fe2000000184c */
[----:B------:R-:W-:Y:S05]  /*4fb0*/  LDSM.16.M88.4 R104, [R223+0x6800] ;  /* 0x00680000df68783b */ /* 0x000fea0000000200 */
[C---:B------:R-:W-:Y:S06]  /*4fc0*/  HMMA.16816.F32 R64, R56.reuse, R100, R64 ;  /* 0x000000643840723c */ /* 0x040fec0000001840 */
[----:B------:R-:W-:Y:S01]  /*4fd0*/  HMMA.16816.F32 R60, R56, R102, R60 ;  /* 0x00000066383c723c */ /* 0x000fe2000000183c */
[----:B------:R-:W1:Y:S04]  /*4fe0*/  LDSM.16.M88.4 R56, [R223+0x7800] ;  /* 0x00780000df38783b */ /* 0x000e680000000200 */
[----:B------:R-:W-:Y:S01]  /*4ff0*/  LDSM.16.M88.4 R100, [R223+0x7000] ;  /* 0x00700000df64783b */ /* 0x000fe20000000200 */
[C---:B--2---:R-:W-:Y:S06]  /*5000*/  HMMA.16816.F32 R24, R52.reuse, R48, R24 ;  /* 0x000000303418723c */ /* 0x044fec0000001818 */
[C---:B------:R-:W-:Y:S01]  /*5010*/  HMMA.16816.F32 R20, R52.reuse, R50, R20 ;  /* 0x000000323414723c */ /* 0x040fe20000001814 */
[----:B------:R-:W2:Y:S05]  /*5020*/  LDSM.16.M88.4 R48, [R219+0x8800] ;  /* 0x00880000db30783b */ /* 0x000eaa0000000200 */
[C---:B----4-:R-:W-:Y:S06]  /*5030*/  HMMA.16816.F32 R16, R52.reuse, R112, R16 ;  /* 0x000000703410723c */ /* 0x050fec0000001810 */
[----:B------:R-:W-:Y:S01]  /*5040*/  HMMA.16816.F32 R12, R52, R114, R12 ;  /* 0x00000072340c723c */ /* 0x000fe2000000180c */
[----:B------:R-:W-:Y:S05]  /*5050*/  LDSM.16.M88.4 R112, [R219+0xa000] ;  /* 0x00a00000db70783b */ /* 0x000fea0000000200 */
[C---:B---3--:R-:W-:Y:S06]  /*5060*/  HMMA.16816.F32 R32, R120.reuse, R8, R32 ;  /* 0x000000087820723c */ /* 0x048fec0000001820 */
[C---:B------:R-:W-:Y:S01]  /*5070*/  HMMA.16816.F32 R28, R120.reuse, R10, R28 ;  /* 0x0000000a781c723c */ /* 0x040fe2000000181c */
        /* <DEDUP_REMOVED lines=10> */
[C---:B--2---:R-:W-:Y:S06]  /*5120*/  HMMA.16816.F32 R24, R120.reuse, R48, R24 ;  /* 0x000000307818723c */ /* 0x044fec0000001818 */
[C---:B------:R-:W-:Y:S01]  /*5130*/  HMMA.16816.F32 R20, R120.reuse, R50, R20 ;  /* 0x000000327814723c */ /* 0x040fe20000001814 */
[----:B------:R-:W2:Y:S05]  /*5140*/  LDSM.16.M88.4 R48, [R208+0x5000] ;  /* 0x00500000d030783b */ /* 0x000eaa0000000200 */
[----:B------:R-:W-:Y:S06]  /*5150*/  HMMA.16816.F32 R96, R120, R116, R96 ;  /* 0x000000747860723c */ /* 0x000fec0000001860 */
[C---:B------:R-:W-:Y:S06]  /*5160*/  HMMA.16816.F32 R80, R52.reuse, R104, R80 ;  /* 0x000000683450723c */ /* 0x040fec0000001850 */
[C---:B------:R-:W-:Y:S01]  /*5170*/  HMMA.16816.F32 R76, R52.reuse, R106, R76 ;  /* 0x0000006a344c723c */ /* 0x040fe2000000184c */
[----:B------:R-:W2:Y:S05]  /*5180*/  LDSM.16.M88.4 R104, [R219+0xb000] ;  /* 0x00b00000db68783b */ /* 0x000eaa0000000200 */
[C---:B------:R-:W-:Y:S06]  /*5190*/  HMMA.16816.F32 R72, R52.reuse, R100, R72 ;  /* 0x000000643448723c */ /* 0x040fec0000001848 */
[----:B------:R-:W-:Y:S01]  /*51a0*/  HMMA.16816.F32 R68, R52, R102, R68 ;  /* 0x000000663444723c */ /* 0x000fe20000001844 */
[----:B------:R-:W2:Y:S04]  /*51b0*/  LDSM.16.M88.4 R100, [R219+0xb800] ;  /* 0x00b80000db64783b */ /* 0x000ea80000000200 */
[----:B------:R-:W2:Y:S01]  /*51c0*/  LDSM.16.M88.4 R52, [R208+0x4800] ;  /* 0x00480000d034783b */ /* 0x000ea20000000200 */
[----:B-1----:R-:W-:Y:S06]  /*51d0*/  HMMA.16816.F32 R96, R8, R44, R96 ;  /* 0x0000002c0860723c */ /* 0x002fec0000001860 */
[----:B------:R-:W-:Y:S01]  /*51e0*/  HMMA.16816.F32 R88, R120, R112, R88 ;  /* 0x000000707858723c */ /* 0x000fe20000001858 */
[----:B------:R-:W-:-:S05]  /*51f0*/  LOP3.LUT R45, R126, 0xffffffe0, RZ, 0xc0, !PT ;  /* 0xffffffe07e2d7812 */ /* 0x000fca00078ec0ff */
[----:B------:R-:W-:Y:S01]  /*5200*/  IMAD.IADD R0, R42, 0x1, -R45 ;  /* 0x000000012a007824 */ /* 0x000fe200078e0a2d */
[C---:B------:R-:W-:Y:S01]  /*5210*/  HMMA.16816.F32 R84, R120.reuse, R114, R84 ;  /* 0x000000727854723c */ /* 0x040fe20000001854 */
[----:B------:R-:W1:Y:S03]  /*5220*/  LDSM.16.M88.4 R112, [R208+0x6000] ;  /* 0x00600000d070783b */ /* 0x000e660000000200 */
[----:B------:R-:W-:Y:S02]  /*5230*/  SHF.R.S32.HI R45, RZ, 0x1f, R0 ;  /* 0x0000001fff2d7819 */ /* 0x000fe40000011400 */
[----:B---3--:R-:W-:Y:S02]  /*5240*/  HMMA.16816.F32 R80, R120, R108, R80 ;  /* 0x0000006c7850723c */ /* 0x008fe40000001850 */
[----:B------:R-:W-:Y:S01]  /*5250*/  LEA.HI R45, R45, R0, RZ, 0x2 ;  /* 0x000000002d2d7211 */ /* 0x000fe200078f10ff */
[----:B------:R-:W-:-:S03]  /*5260*/  IMAD.IADD R0, R39, 0x1, R236 ;  /* 0x0000000127007824 */ /* 0x000fc600078e02ec */
[----:B------:R-:W-:Y:S01]  /*5270*/  HMMA.16816.F32 R76, R120, R110, R76 ;  /* 0x0000006e784c723c */ /* 0x000fe2000000184c */
[----:B------:R-:W3:Y:S01]  /*5280*/  LDSM.16.M88.4 R108, [R208+0x6800] ;  /* 0x00680000d06c783b */ /* 0x000ee20000000200 */
[----:B------:R-:W-:Y:S01]  /*5290*/  SHF.R.S32.HI R45, RZ, 0x2, R45 ;  /* 0x00000002ff2d7819 */ /* 0x000fe2000001142d */
[C---:B------:R-:W-:Y:S02]  /*52a0*/  VIADD R43, R0.reuse, 0x8 ;  /* 0x00000008002b7836 */ /* 0x040fe40000000000 */
[----:B------:R-:W-:Y:S01]  /*52b0*/  VIADD R2, R0, 0x11 ;  /* 0x0000001100027836 */ /* 0x000fe20000000000 */
[----:B----4-:R-:W-:Y:S01]  /*52c0*/  HMMA.16816.F32 R32, R8, R56, R32 ;  /* 0x000000380820723c */ /* 0x010fe20000001820 */
[----:B------:R-:W-:-:S04]  /*52d0*/  IADD3 R45, R124, 0x1, R45 ;  /* 0x000000017c2d7810 */ /* 0x000fc80007ffe02d */
[----:B------:R-:W-:Y:S01]  /*52e0*/  IADD3 R128, R6, R45, -R128 ;  /* 0x0000002d06807210 */ /* 0x000fe20007ffe880 */
[C---:B------:R-:W-:Y:S01]  /*52f0*/  HMMA.16816.F32 R28, R8.reuse, R58, R28 ;  /* 0x0000003a081c723c */ /* 0x040fe2000000181c */
[----:B------:R-:W4:Y:S03]  /*5300*/  LDSM.16.M88.4 R56, [R208+0x7000] ;  /* 0x00700000d038783b */ /* 0x000f260000000200 */
[----:B------:R-:W-:Y:S02]  /*5310*/  IMAD.IADD R125, R128, 0x1, R125 ;  /* 0x00000001807d7824 */ /* 0x000fe400078e027d */
[----:B--2---:R-:W-:Y:S03]  /*5320*/  HMMA.16816.F32 R16, R8, R48, R16 ;  /* 0x000000300810723c */ /* 0x004fe60000001810 */
[----:B------:R-:W-:-:S02]  /*5330*/  VIMNMX R193, R125, R6, PT ;  /* 0x000000067dc17248 */ /* 0x000fc40003fe0100 */
[----:B------:R-:W-:Y:S01]  /*5340*/  VIADDMNMX R192, R125, 0x8, R6, PT ;  /* 0x000000087dc07846 */ /* 0x000fe20003800106 */
[----:B------:R-:W-:Y:S01]  /*5350*/  HMMA.16816.F32 R12, R8, R50, R12 ;  /* 0x00000032080c723c */ /* 0x000fe2000000180c */
[----:B------:R-:W2:Y:S01]  /*5360*/  LDSM.16.M88.4 R48, [R208+0x7800] ;  /* 0x00780000d030783b */ /* 0x000ea20000000200 */
[----:B------:R-:W-:Y:S01]  /*5370*/  VIADD R6, R0, 0x1 ;  /* 0x0000000100067836 */ /* 0x000fe20000000000 */
[----:B------:R-:W-:Y:S01]  /*5380*/  ISETP.GE.AND P5, PT, R43, R193, PT ;  /* 0x000000c12b00720c */ /* 0x000fe20003fa6270 */
[----:B------:R-:W-:-:S04]  /*5390*/  DEPBAR.LE SB0, 0x0 ;  /* 0x000080000000791a */ /* 0x000fc80000000000 */
[C---:B------:R-:W-:Y:S01]  /*53a0*/  HMMA.16816.F32 R92, R120.reuse, R118, R92 ;  /* 0x00000076785c723c */ /* 0x040fe2000000185c */
[C---:B------:R-:W-:Y:S02]  /*53b0*/  ISETP.GE.AND P3, PT, R6.reuse, R193, PT ;  /* 0x000000c10600720c */ /* 0x040fe40003f66270 */
[----:B------:R-:W-:Y:S02]  /*53c0*/  ISETP.GE.AND P2, PT, R6, R192, PT ;  /* 0x000000c00600720c */ /* 0x000fe40003f46270 */
[----:B------:R-:W-:Y:S01]  /*53d0*/  I2FP.F32.S32 R6, R6 ;  /* 0x0000000600067245 */ /* 0x000fe20000201400 */
[C---:B------:R-:W-:Y:S01]  /*53e0*/  HMMA.16816.F32 R72, R120.reuse, R104, R72 ;  /* 0x000000687848723c */ /* 0x040fe20000001848 */
[----:B------:R-:W-:Y:S02]  /*53f0*/  ISETP.GE.AND P1, PT, R43, R192, PT ;  /* 0x000000c02b00720c */ /* 0x000fe40003f26270 */
[----:B------:R-:W-:Y:S01]  /*5400*/  I2FP.F32.S32 R43, R43 ;  /* 0x0000002b002b7245 */ /* 0x000fe20000201400 */
[CC--:B------:R-:W-:Y:S01]  /*5410*/  FFMA.FTZ R33, R3.reuse, R6.reuse, R33 ;  /* 0x0000000603217223 */ /* 0x0c0fe20000010021 */
[----:B------:R-:W-:Y:S01]  /*5420*/  FFMA.FTZ R35, R3, R6, R35 ;  /* 0x0000000603237223 */ /* 0x000fe20000010023 */
[----:B------:R-:W-:Y:S01]  /*5430*/  HMMA.16816.F32 R68, R120, R106, R68 ;  /* 0x0000006a7844723c */ /* 0x000fe20000001844 */
[----:B------:R-:W-:-:S02]  /*5440*/  VIADD R6, R0, 0x9 ;  /* 0x0000000900067836 */ /* 0x000fc40000000000 */
[CC--:B------:R-:W-:Y:S01]  /*5450*/  FFMA.FTZ R28, R3.reuse, R43.reuse, R28 ;  /* 0x0000002b031c7223 */ /* 0x0c0fe2000001001c */
[----:B------:R-:W-:Y:S01]  /*5460*/  FFMA.FTZ R45, R3, R43, R30 ;  /* 0x0000002b032d7223 */ /* 0x000fe2000001001e */
[----:B------:R-:W-:Y:S01]  /*5470*/  FSEL R30, R33, -INF , !P3 ;  /* 0xff800000211e7808 */ /* 0x000fe20005800000 */
[C---:B------:R-:W-:Y:S01]  /*5480*/  HMMA.16816.F32 R64, R120.reuse, R100, R64 ;  /* 0x000000647840723c */ /* 0x040fe20000001840 */
[C---:B------:R-:W-:Y:S02]  /*5490*/  ISETP.GE.AND P6, PT, R6.reuse, R193, PT ;  /* 0x000000c10600720c */ /* 0x040fe40003fc6270 */
[----:B------:R-:W-:Y:S02]  /*54a0*/  ISETP.GE.AND P4, PT, R6, R192, PT ;  /* 0x000000c00600720c */ /* 0x000fe40003f86270 */
[----:B------:R-:W-:Y:S01]  /*54b0*/  FSEL R28, R28, -INF , !P5 ;  /* 0xff8000001c1c7808 */ /* 0x000fe20006800000 */
[----:B------:R-:W-:Y:S01]  /*54c0*/  HMMA.16816.F32 R60, R120, R102, R60 ;  /* 0x00000066783c723c */ /* 0x000fe2000000183c */
[----:B------:R-:W-:-:S02]  /*54d0*/  FSEL R45, R45, -INF , !P1 ;  /* 0xff8000002d2d7808 */ /* 0x000fc40004800000 */
[----:B------:R-:W-:Y:S02]  /*54e0*/  I2FP.F32.S32 R6, R6 ;  /* 0x0000000600067245 */ /* 0x000fe40000201400 */
[C---:B------:R-:W-:Y:S01]  /*54f0*/  ISETP.GE.AND P5, PT, R2.reuse, R193, PT ;  /* 0x000000c10200720c */ /* 0x040fe20003fa6270 */
[C---:B------:R-:W-:Y:S01]  /*5500*/  HMMA.16816.F32 R24, R8.reuse, R52, R24 ;  /* 0x000000340818723c */ /* 0x040fe20000001818 */
[----:B------:R-:W-:Y:S01]  /*5510*/  ISETP.GE.AND P1, PT, R2, R192, PT ;  /* 0x000000c00200720c */ /* 0x000fe20003f26270 */
[C---:B------:R-:W-:Y:S01]  /*5520*/  FFMA.FTZ R29, R3.reuse, R6, R29 ;  /* 0x00000006031d7223 */ /* 0x040fe2000001001d */
[----:B------:R-:W-:Y:S01]  /*5530*/  I2FP.F32.S32 R2, R2 ;  /* 0x0000000200027245 */ /* 0x000fe20000201400 */
[----:B------:R-:W-:Y:S01]  /*5540*/  FFMA.FTZ R31, R3, R6, R31 ;  /* 0x00000006031f7223 */ /* 0x000fe2000001001f */
[----:B------:R-:W-:Y:S01]  /*5550*/  VIADD R6, R0, 0x18 ;  /* 0x0000001800067836 */ /* 0x000fe20000000000 */
[C---:B------:R-:W-:Y:S06]  /*5560*/  HMMA.16816.F32 R20, R8.reuse, R54, R20 ;  /* 0x000000360814723c */ /* 0x040fec0000001814 */
[C---:B------:R-:W-:Y:S06]  /*5570*/  HMMA.16816.F32 R92, R8.reuse, R46, R92 ;  /* 0x0000002e085c723c */ /* 0x040fec000000185c */
[----:B-1----:R-:W-:Y:S01]  /*5580*/  HMMA.16816.F32 R88, R8, R112, R88 ;  /* 0x000000700858723c */ /* 0x002fe20000001858 */
[----:B------:R-:W-:-:S05]  /*5590*/  FSEL R47, R35, -INF , !P2 ;  /* 0xff800000232f7808 */ /* 0x000fca0005000000 */
[C---:B------:R-:W-:Y:S06]  /*55a0*/  HMMA.16816.F32 R84, R8.reuse, R114, R84 ;  /* 0x000000720854723c */ /* 0x040fec0000001854 */
[C---:B---3--:R-:W-:Y:S06]  /*55b0*/  HMMA.16816.F32 R80, R8.reuse, R108, R80 ;  /* 0x0000006c0850723c */ /* 0x048fec0000001850 */
[C---:B------:R-:W-:Y:S06]  /*55c0*/  HMMA.16816.F32 R76, R8.reuse, R110, R76 ;  /* 0x0000006e084c723c */ /* 0x040fec000000184c */
[C---:B----4-:R-:W-:Y:S06]  /*55d0*/  HMMA.16816.F32 R72, R8.reuse, R56, R72 ;  /* 0x000000380848723c */ /* 0x050fec0000001848 */
[C---:B------:R-:W-:Y:S06]  /*55e0*/  HMMA.16816.F32 R68, R8.reuse, R58, R68 ;  /* 0x0000003a0844723c */ /* 0x040fec0000001844 */
[C---:B--2---:R-:W-:Y:S06]  /*55f0*/  HMMA.16816.F32 R64, R8.reuse, R48, R64 ;  /* 0x000000300840723c */ /* 0x044fec0000001840 */
[----:B------:R-:W-:Y:S07]  /*5600*/  HMMA.16816.F32 R60, R8, R50, R60 ;  /* 0x00000032083c723c */ /* 0x000fee000000183c */
[----:B------:R-:W-:-:S02]  /*5610*/  VIADD R11, R0, 0x10 ;  /* 0x00000010000b7836 */ /* 0x000fc40000000000 */
[CC--:B------:R-:W-:Y:S01]  /*5620*/  FFMA.FTZ R10, R3.reuse, R2.reuse, R25 ;  /* 0x00000002030a7223 */ /* 0x0c0fe20000010019 */
[----:B------:R-:W-:Y:S01]  /*5630*/  FFMA.FTZ R9, R3, R2, R27 ;  /* 0x0000000203097223 */ /* 0x000fe2000001001b */
[C---:B------:R-:W-:Y:S01]  /*5640*/  VIADD R2, R0.reuse, 0x19 ;  /* 0x0000001900027836 */ /* 0x040fe20000000000 */
[----:B------:R-:W-:Y:S01]  /*5650*/  FSEL R25, R31, -INF , !P4 ;  /* 0xff8000001f197808 */ /* 0x000fe20006000000 */
[----:B------:R-:W-:Y:S01]  /*5660*/  VIADD R27, R0, 0x20 ;  /* 0x00000020001b7836 */ /* 0x000fe20000000000 */
[----:B------:R-:W-:Y:S01]  /*5670*/  BAR.SYNC.DEFER_BLOCKING 0x0 ;  /* 0x0000000000007b1d */ /* 0x000fe20000010000 */
[C---:B------:R-:W-:Y:S02]  /*5680*/  ISETP.GE.AND P3, PT, R11.reuse, R193, PT ;  /* 0x000000c10b00720c */ /* 0x040fe40003f66270 */
[----:B------:R-:W-:Y:S02]  /*5690*/  ISETP.GE.AND P2, PT, R11, R192, PT ;  /* 0x000000c00b00720c */ /* 0x000fe40003f46270 */
[----:B------:R-:W-:-:S02]  /*56a0*/  I2FP.F32.S32 R11, R11 ;  /* 0x0000000b000b7245 */ /* 0x000fc40000201400 */
[----:B------:R-:W-:Y:S02]  /*56b0*/  ISETP.GE.AND P4, PT, R6, R192, PT ;  /* 0x000000c00600720c */ /* 0x000fe40003f86270 */
[----:B------:R-:W-:Y:S01]  /*56c0*/  FSEL R10, R10, -INF , !P5 ;  /* 0xff8000000a0a7808 */ /* 0x000fe20006800000 */
[CC--:B------:R-:W-:Y:S01]  /*56d0*/  FFMA.FTZ R24, R3.reuse, R11.reuse, R24 ;  /* 0x0000000b03187223 */ /* 0x0c0fe20000010018 */
[----:B------:R-:W-:Y:S01]  /*56e0*/  FFMA.FTZ R11, R3, R11, R26 ;  /* 0x0000000b030b7223 */ /* 0x000fe2000001001a */
[----:B------:R-:W-:Y:S02]  /*56f0*/  FSEL R26, R29, -INF , !P6 ;  /* 0xff8000001d1a7808 */ /* 0x000fe40007000000 */
[----:B------:R-:W-:Y:S02]  /*5700*/  ISETP.GE.AND P6, PT, R6, R193, PT ;  /* 0x000000c10600720c */ /* 0x000fe40003fc6270 */
[----:B------:R-:W-:Y:S02]  /*5710*/  FSEL R24, R24, -INF , !P3 ;  /* 0xff80000018187808 */ /* 0x000fe40005800000 */
[----:B------:R-:W-:-:S02]  /*5720*/  FSEL R11, R11, -INF , !P2 ;  /* 0xff8000000b0b7808 */ /* 0x000fc40005000000 */
[----:B------:R-:W-:Y:S02]  /*5730*/  I2FP.F32.S32 R6, R6 ;  /* 0x0000000600067245 */ /* 0x000fe40000201400 */
[CC--:B------:R-:W-:Y:S02]  /*5740*/  ISETP.GE.AND P3, PT, R2.reuse, R193.reuse, PT ;  /* 0x000000c10200720c */ /* 0x0c0fe40003f66270 */
[----:B------:R-:W-:Y:S01]  /*5750*/  ISETP.GE.AND P2, PT, R2, R192, PT ;  /* 0x000000c00200720c */ /* 0x000fe20003f46270 */
[-C--:B------:R-:W-:Y:S01]  /*5760*/  FFMA.FTZ R8, R3, R6.reuse, R20 ;  /* 0x0000000603087223 */ /* 0x080fe20000010014 */
[----:B------:R-:W-:Y:S01]  /*5770*/  FSEL R9, R9, -INF , !P1 ;  /* 0xff80000009097808 */ /* 0x000fe20004800000 */
[----:B------:R-:W-:Y:S01]  /*5780*/  FFMA.FTZ R22, R3, R6, R22 ;  /* 0x0000000603167223 */ /* 0x000fe20000010016 */
[----:B------:R-:W-:Y:S02]  /*5790*/  I2FP.F32.S32 R2, R2 ;  /* 0x0000000200027245 */ /* 0x000fe40000201400 */
[----:B------:R-:W-:-:S02]  /*57a0*/  ISETP.GE.AND P5, PT, R27, R193, PT ;  /* 0x000000c11b00720c */ /* 0x000fc40003fa6270 */
[----:B------:R-:W-:Y:S01]  /*57b0*/  ISETP.GE.AND P1, PT, R27, R192, PT ;  /* 0x000000c01b00720c */ /* 0x000fe20003f26270 */
[CC--:B------:R-:W-:Y:S01]  /*57c0*/  FFMA.FTZ R6, R3.reuse, R2.reuse, R21 ;  /* 0x0000000203067223 */ /* 0x0c0fe20000010015 */
[----:B------:R-:W-:Y:S01]  /*57d0*/  I2FP.F32.S32 R27, R27 ;  /* 0x0000001b001b7245 */ /* 0x000fe20000201400 */
[C---:B------:R-:W-:Y:S01]  /*57e0*/  FFMA.FTZ R21, R3.reuse, R2, R23 ;  /* 0x0000000203157223 */ /* 0x040fe20000010017 */
[----:B------:R-:W-:Y:S01]  /*57f0*/  VIADD R2, R0, 0x29 ;  /* 0x0000002900027836 */ /* 0x000fe20000000000 */
[----:B------:R-:W-:Y:S02]  /*5800*/  FSEL R8, R8, -INF , !P6 ;  /* 0xff80000008087808 */ /* 0x000fe40007000000 */
[CC--:B------:R-:W-:Y:S01]  /*5810*/  FFMA.FTZ R46, R3.reuse, R27.reuse, R16 ;  /* 0x0000001b032e7223 */ /* 0x0c0fe20000010010 */
[----:B------:R-:W-:Y:S01]  /*5820*/  FFMA.FTZ R18, R3, R27, R18 ;  /* 0x0000001b03127223 */ /* 0x000fe20000010012 */
[----:B------:R-:W-:Y:S01]  /*5830*/  VIADD R27, R0, 0x28 ;  /* 0x00000028001b7836 */ /* 0x000fe20000000000 */
[----:B------:R-:W-:Y:S01]  /*5840*/  FSEL R6, R6, -INF , !P3 ;  /* 0xff80000006067808 */ /* 0x000fe20005800000 */
[----:B------:R-:W-:Y:S01]  /*5850*/  VIADD R16, R0, 0x21 ;  /* 0x0000002100107836 */ /* 0x000fe20000000000 */
        /* <DEDUP_REMOVED lines=10> */
[C---:B------:R-:W-:Y:S01]  /*5900*/  FFMA.FTZ R44, R3.reuse, R27, R12 ;  /* 0x0000001b032c7223 */ /* 0x040fe2000001000c */
[C---:B------:R-:W-:Y:S01]  /*5910*/  ISETP.GE.AND P6, PT, R16.reuse, R193, PT ;  /* 0x000000c11000720c */ /* 0x040fe20003fc6270 */
[C---:B------:R-:W-:Y:S01]  /*5920*/  FFMA.FTZ R14, R3.reuse, R27, R14 ;  /* 0x0000001b030e7223 */ /* 0x040fe2000001000e */
[----:B------:R-:W-:Y:S01]  /*5930*/  ISETP.GE.AND P4, PT, R16, R192, PT ;  /* 0x000000c01000720c */ /* 0x000fe20003f86270 */
[C---:B------:R-:W-:Y:S01]  /*5940*/  FFMA.FTZ R42, R3.reuse, R2, R13 ;  /* 0x00000002032a7223 */ /* 0x040fe2000001000d */
[----:B------:R-:W-:Y:S01]  /*5950*/  I2FP.F32.S32 R16, R16 ;  /* 0x0000001000107245 */ /* 0x000fe20000201400 */
[----:B------:R-:W-:Y:S01]  /*5960*/  FFMA.FTZ R15, R3, R2, R15 ;  /* 0x00000002030f7223 */ /* 0x000fe2000001000f */
[----:B------:R-:W-:Y:S01]  /*5970*/  VIADD R2, R0, 0x31 ;  /* 0x0000003100027836 */ /* 0x000fe20000000000 */
        /* <DEDUP_REMOVED lines=15> */
[-C--:B------:R-:W-:Y:S01]  /*5a70*/  FFMA.FTZ R97, R3, R2.reuse, R97 ;  /* 0x0000000203617223 */ /* 0x080fe20000010061 */
[----:B------:R-:W-:Y:S01]  /*5a80*/  FSEL R171, R19, -INF , !P4 ;  /* 0xff80000013ab7808 */ /* 0x000fe20006000000 */
[C---:B------:R-:W-:Y:S01]  /*5a90*/  FFMA.FTZ R99, R3.reuse, R2, R99 ;  /* 0x0000000203637223 */ /* 0x040fe20000010063 */
[C---:B------:R-:W-:Y:S01]  /*5aa0*/  ISETP.GE.AND P6, PT, R12.reuse, R193, PT ;  /* 0x000000c10c00720c */ /* 0x040fe20003fc6270 */
[CC--:B------:R-:W-:Y:S01]  /*5ab0*/  FFMA.FTZ R92, R3.reuse, R13.reuse, R92 ;  /* 0x0000000d035c7223 */ /* 0x0c0fe2000001005c */
[----:B------:R-:W-:Y:S01]  /*5ac0*/  ISETP.GE.AND P4, PT, R12, R192, PT ;  /* 0x000000c00c00720c */ /* 0x000fe20003f86270 */
[----:B------:R-:W-:Y:S01]  /*5ad0*/  FFMA.FTZ R94, R3, R13, R94 ;  /* 0x0000000d035e7223 */ /* 0x000fe2000001005e */
[----:B------:R-:W-:Y:S01]  /*5ae0*/  I2FP.F32.S32 R12, R12 ;  /* 0x0000000c000c7245 */ /* 0x000fe20000201400 */
[C---:B------:R-:W-:Y:S01]  /*5af0*/  VIADD R13, R0.reuse, 0x40 ;  /* 0x00000040000d7836 */ /* 0x040fe20000000000 */
[----:B------:R-:W-:Y:S01]  /*5b00*/  FSEL R140, R97, -INF , !P3 ;  /* 0xff800000618c7808 */ /* 0x000fe20005800000 */
[----:B------:R-:W-:Y:S01]  /*5b10*/  VIADD R2, R0, 0x41 ;  /* 0x0000004100027836 */ /* 0x000fe20000000000 */
[----:B------:R-:W-:Y:S01]  /*5b20*/  FSEL R157, R99, -INF , !P2 ;  /* 0xff800000639d7808 */ /* 0x000fe20005000000 */
[CC--:B------:R-:W-:Y:S01]  /*5b30*/  FFMA.FTZ R96, R3.reuse, R12.reuse, R96 ;  /* 0x0000000c03607223 */ /* 0x0c0fe20000010060 */
[----:B------:R-:W-:Y:S01]  /*5b40*/  FFMA.FTZ R98, R3, R12, R98 ;  /* 0x0000000c03627223 */ /* 0x000fe20000010062 */
[----:B------:R-:W-:Y:S01]  /*5b50*/  FSEL R142, R92, -INF , !P5 ;  /* 0xff8000005c8e7808 */ /* 0x000fe20006800000 */
[----:B------:R-:W-:Y:S01]  /*5b60*/  VIADD R12, R0, 0x39 ;  /* 0x00000039000c7836 */ /* 0x000fe20000000000 */
        /* <DEDUP_REMOVED lines=8> */
[CC--:B------:R-:W-:Y:S01]  /*5bf0*/  FFMA.FTZ R88, R3.reuse, R13.reuse, R88 ;  /* 0x0000000d03587223 */ /* 0x0c0fe20000010058 */
[----:B------:R-:W-:Y:S01]  /*5c00*/  FSEL R143, R98, -INF , !P4 ;  /* 0xff800000628f7808 */ /* 0x000fe20006000000 */
[C---:B------:R-:W-:Y:S01]  /*5c10*/  FFMA.FTZ R90, R3.reuse, R13, R90 ;  /* 0x0000000d035a7223 */ /* 0x040fe2000001005a */
[C---:B------:R-:W-:Y:S01]  /*5c20*/  ISETP.GE.AND P6, PT, R12.reuse, R193, PT ;  /* 0x000000c10c00720c */ /* 0x040fe20003fc6270 */
[C---:B------:R-:W-:Y:S01]  /*5c30*/  FFMA.FTZ R89, R3.reuse, R2, R89 ;  /* 0x0000000203597223 */ /* 0x040fe20000010059 */
        /* <DEDUP_REMOVED lines=87> */
[CC--:B------:R-:W-:Y:S01]  /*61b0*/  FFMA.FTZ R65, R3.reuse, R2.reuse, R65 ;  /* 0x0000000203417223 */ /* 0x0c0fe20000010041 */
[C---:B------:R-:W-:Y:S01]  /*61c0*/  ISETP.GE.AND P6, PT, R12.reuse, R193, PT ;  /* 0x000000c10c00720c */ /* 0x040fe20003fc6270 */
[----:B------:R-:W-:Y:S01]  /*61d0*/  FFMA.FTZ R67, R3, R2, R67 ;  /* 0x0000000203437223 */ /* 0x000fe20000010043 */
[----:B------:R-:W-:Y:S01]  /*61e0*/  ISETP.GE.AND P4, PT, R12, R192, PT ;  /* 0x000000c00c00720c */ /* 0x000fe20003f86270 */
[----:B------:R-:W-:Y:S01]  /*61f0*/  VIADD R2, R0, 0x78 ;  /* 0x0000007800027836 */ /* 0x000fe20000000000 */
[----:B------:R-:W-:-:S02]  /*6200*/  FSEL R152, R73, -INF , !P3 ;  /* 0xff80000049987808 */ /* 0x000fc40005800000 */
[----:B------:R-:W-:Y:S02]  /*6210*/  FSEL R151, R75, -INF , !P2 ;  /* 0xff8000004b977808 */ /* 0x000fe40005000000 */
[----:B------:R-:W-:Y:S02]  /*6220*/  I2FP.F32.S32 R12, R12 ;  /* 0x0000000c000c7245 */ /* 0x000fe40000201400 */
[C---:B------:R-:W-:Y:S02]  /*6230*/  ISETP.GE.AND P3, PT, R13.reuse, R193, PT ;  /* 0x000000c10d00720c */ /* 0x040fe40003f66270 */
[----:B------:R-:W-:Y:S01]  /*6240*/  ISETP.GE.AND P2, PT, R13, R192, PT ;  /* 0x000000c00d00720c */ /* 0x000fe20003f46270 */
[CC--:B------:R-:W-:Y:S01]  /*6250*/  FFMA.FTZ R69, R3.reuse, R12.reuse, R69 ;  /* 0x0000000c03457223 */ /* 0x0c0fe20000010045 */
[----:B------:R-:W-:Y:S01]  /*6260*/  I2FP.F32.S32 R13, R13 ;  /* 0x0000000d000d7245 */ /* 0x000fe20000201400 */
[----:B------:R-:W-:Y:S01]  /*6270*/  FFMA.FTZ R71, R3, R12, R71 ;  /* 0x0000000c03477223 */ /* 0x000fe20000010047 */
[----:B------:R-:W-:-:S02]  /*6280*/  I2FP.F32.S32 R12, R2 ;  /* 0x00000002000c7245 */ /* 0x000fc40000201400 */
[----:B------:R-:W-:Y:S01]  /*6290*/  FSEL R148, R69, -INF , !P6 ;  /* 0xff80000045947808 */ /* 0x000fe20007000000 */
[CC--:B------:R-:W-:Y:S01]  /*62a0*/  FFMA.FTZ R64, R3.reuse, R13.reuse, R64 ;  /* 0x0000000d03407223 */ /* 0x0c0fe20000010040 */
[C---:B------:R-:W-:Y:S01]  /*62b0*/  FFMA.FTZ R66, R3.reuse, R13, R66 ;  /* 0x0000000d03427223 */ /* 0x040fe20000010042 */
[-C--:B------:R-:W-:Y:S01]  /*62c0*/  FFMA.FTZ R60, R3, R12.reuse, R60 ;  /* 0x0000000c033c7223 */ /* 0x080fe2000001003c */
[----:B------:R-:W-:Y:S01]  /*62d0*/  FSEL R145, R71, -INF , !P4 ;  /* 0xff80000047917808 */ /* 0x000fe20006000000 */
[----:B------:R-:W-:Y:S01]  /*62e0*/  FFMA.FTZ R62, R3, R12, R62 ;  /* 0x0000000c033e7223 */ /* 0x000fe2000001003e */
[----:B------:R-:W-:Y:S02]  /*62f0*/  FSEL R138, R64, -INF , !P3 ;  /* 0xff800000408a7808 */ /* 0x000fe40005800000 */
[----:B------:R-:W-:Y:S02]  /*6300*/  ISETP.GE.AND P3, PT, R2, R193, PT ;  /* 0x000000c10200720c */ /* 0x000fe40003f66270 */
[----:B------:R-:W-:-:S02]  /*6310*/  I2FP.F32.S32 R27, R0 ;  /* 0x00000000001b7245 */ /* 0x000fc40000201400 */
[C---:B------:R-:W-:Y:S02]  /*6320*/  ISETP.GE.AND P6, PT, R0.reuse, R193, PT ;  /* 0x000000c10000720c */ /* 0x040fe40003fc6270 */
[C---:B------:R-:W-:Y:S01]  /*6330*/  ISETP.GE.AND P4, PT, R0.reuse, R192, PT ;  /* 0x000000c00000720c */ /* 0x040fe20003f86270 */
[----:B------:R-:W-:Y:S01]  /*6340*/  VIADD R0, R0, 0x79 ;  /* 0x0000007900007836 */ /* 0x000fe20000000000 */
[----:B------:R-:W-:Y:S02]  /*6350*/  FSEL R134, R60, -INF , !P3 ;  /* 0xff8000003c867808 */ /* 0x000fe40005800000 */
[----:B------:R-:W-:Y:S02]  /*6360*/  ISETP.GT.AND P3, PT, R233, R228, PT ;  /* 0x000000e4e900720c */ /* 0x000fe40003f64270 */
[----:B------:R-:W-:Y:S02]  /*6370*/  FSEL R135, R66, -INF , !P2 ;  /* 0xff80000042877808 */ /* 0x000fe40005000000 */
[----:B------:R-:W-:-:S02]  /*6380*/  ISETP.GE.AND P2, PT, R2, R192, PT ;  /* 0x000000c00200720c */ /* 0x000fc40003f46270 */
[----:B------:R-:W-:Y:S02]  /*6390*/  I2FP.F32.S32 R2, R0 ;  /* 0x0000000000027245 */ /* 0x000fe40000201400 */
[----:B------:R-:W-:Y:S02]  /*63a0*/  FSEL R136, R65, -INF , !P5 ;  /* 0xff80000041887808 */ /* 0x000fe40006800000 */
[----:B------:R-:W-:Y:S01]  /*63b0*/  FSEL R133, R67, -INF , !P1 ;  /* 0xff80000043857808 */ /* 0x000fe20004800000 */
[CC--:B------:R-:W-:Y:S01]  /*63c0*/  FFMA.FTZ R61, R3.reuse, R2.reuse, R61 ;  /* 0x00000002033d7223 */ /* 0x0c0fe2000001003d */
[C---:B------:R-:W-:Y:S01]  /*63d0*/  ISETP.GE.AND P5, PT, R0.reuse, R193, PT ;  /* 0x000000c10000720c */ /* 0x040fe20003fa6270 */
[C---:B------:R-:W-:Y:S01]  /*63e0*/  FFMA.FTZ R63, R3.reuse, R2, R63 ;  /* 0x00000002033f7223 */ /* 0x040fe2000001003f */
[----:B------:R-:W-:Y:S01]  /*63f0*/  ISETP.GE.AND P1, PT, R0, R192, PT ;  /* 0x000000c00000720c */ /* 0x000fe20003f26270 */
[CC--:B------:R-:W-:Y:S01]  /*6400*/  FFMA.FTZ R0, R3.reuse, R27.reuse, R32 ;  /* 0x0000001b03007223 */ /* 0x0c0fe20000010020 */
[----:B------:R-:W-:Y:S01]  /*6410*/  FFMA.FTZ R27, R3, R27, R34 ;  /* 0x0000001b031b7223 */ /* 0x000fe20000010022 */
[----:B------:R-:W-:-:S02]  /*6420*/  FSEL R67, R62, -INF , !P2 ;  /* 0xff8000003e437808 */ /* 0x000fc40005000000 */
        /* <DEDUP_REMOVED lines=59> */
[----:B------:R-:W-:-:S04]  /*67e0*/  IMAD R13, R12, UR8, RZ ;  /* 0x000000080c0d7c24 */ /* 0x000fc8000f8e02ff */
[C---:B------:R-:W-:Y:S02]  /*67f0*/  IMAD R13, R14.reuse, UR9, R13 ;  /* 0x000000090e0d7c24 */ /* 0x040fe4000f8e020d */
[----:B------:R-:W-:-:S04]  /*6800*/  IMAD.WIDE.U32 R14, R14, UR8, R16 ;  /* 0x000000080e0e7c25 */ /* 0x000fc8000f8e0010 */
[----:B------:R-:W-:Y:S01]  /*6810*/  IMAD.MOV.U32 R29, RZ, RZ, R14 ;  /* 0x000000ffff1d7224 */ /* 0x000fe200078e000e */
[----:B------:R-:W-:Y:S01]  /*6820*/  IADD3 R2, R15, R13, RZ ;  /* 0x0000000d0f027210 */ /* 0x000fe20007ffe0ff */
[----:B------:R-:W-:Y:S06]  /*6830*/  BRA `(.L_x_3659) ;  /* 0x0000000000087947 */ /* 0x000fec0003800000 */
.L_x_3658:
[----:B------:R-:W-:-:S04]  /*6840*/  LEA R29, -R184, RZ, 0x7 ;  /* 0x000000ffb81d7211 */ /* 0x000fc800078e39ff */
[----:B------:R-:W-:-:S07]  /*6850*/  SHF.R.S32.HI R2, RZ, 0x1f, R29 ;  /* 0x0000001fff027819 */ /* 0x000fce000001141d */
.L_x_3659:
        /* <DEDUP_REMOVED lines=75> */
[----:B------:R-:W-:Y:S02]  /*6d10*/  @!P2 IMAD.X R32, R22, 0x1, R191, P5 ;  /* 0x000000011620a824 */ /* 0x000fe400028e06bf */
[----:B------:R-:W-:Y:S01]  /*6d20*/  IMAD.X R22, R229, 0x1, R22, P1 ;  /* 0x00000001e5167824 */ /* 0x000fe200008e0616 */
[----:B-1----:R-:W-:Y:S01]  /*6d30*/  @!P2 LEA R48, P5, R31, R18, 0x1 ;  /* 0x000000121f30a211 */ /* 0x002fe200078a08ff */
[----:B------:R-:W1:Y:S01]  /*6d40*/  @!P4 LDC.64 R12, c[0x0][0x218] ;  /* 0x00008600ff0ccb82 */ /* 0x000e620000000a00 */
[----:B------:R-:W-:Y:S01]  /*6d50*/  @!P4 IADD3 R20, P1, R39, R190, RZ ;  /* 0x000000be2714c210 */ /* 0x000fe20007f3e0ff */
[----:B------:R2:W-:Y:S01]  /*6d60*/  @P2 STS.128 [R234+0x9000], RZ ;  /* 0x009000ffea002388 */ /* 0x0005e20000000c00 */
[----:B------:R-:W-:-:S02]  /*6d70*/  @!P2 LEA.HI.X R49, R31, R19, R32, 0x1, P5 ;  /* 0x000000131f31a211 */ /* 0x000fc400028f0c20 */
[----:B------:R-:W-:Y:S01]  /*6d80*/  IADD3 R31, P5, R230, R39, RZ ;  /* 0x00000027e61f7210 */ /* 0x000fe20007fbe0ff */
[--C-:B------:R-:W-:Y:S01]  /*6d90*/  @!P4 IMAD.X R32, R22, 0x1, R191.reuse, P1 ;  /* 0x000000011620c824 */ /* 0x100fe200008e06bf */
[----:B------:R-:W-:Y:S01]  /*6da0*/  @!PT LDS RZ, [RZ] ;  /* 0x00000000fffff984 */ /* 0x000fe20000000800 */
[----:B------:R-:W-:Y:S01]  /*6db0*/  @!PT LDS RZ, [RZ] ;  /* 0x00000000fffff984 */ /* 0x000fe20000000800 */
[----:B------:R-:W-:Y:S01]  /*6dc0*/  @!PT LDS RZ, [RZ] ;  /* 0x00000000fffff984 */ /* 0x000fe20000000800 */
[----:B------:R4:W-:Y:S01]  /*6dd0*/  @!P2 LDGSTS.E.BYPASS.LTC128B.128 [R234+0x9000], desc[UR12][R58.64+0x80] ;  /* 0x090000803aeaafae */ /* 0x0009e2000b901d4c */
[----:B------:R-:W4:Y:S01]  /*6de0*/  @!P2 LDC.64 R18, c[0x0][0x218] ;  /* 0x00008600ff12ab82 */ /* 0x000f220000000a00 */
[C---:B-----5:R-:W-:Y:S02]  /*6df0*/  @!P4 LEA R52, P1, R20.reuse, R16, 0x1 ;  /* 0x000000101434c211 */ /* 0x060fe400078208ff */
[----:B------:R2:W-:Y:S02]  /*6e00*/  @P4 STS.128 [R234+0x5800], RZ ;  /* 0x005800ffea004388 */ /* 0x0005e40000000c00 */
        /* <DEDUP_REMOVED lines=88> */
.L_x_3661:
[----:B------:R-:W-:Y:S05]  /*7390*/  BSYNC B0 ;  /* 0x0000000000007941 */ /* 0x000fea0003800000 */
.L_x_3660:
[----:B------:R-:W0:Y:S01]  /*73a0*/  LDGDEPBAR ;  /* 0x00000000000079af */ /* 0x000e220000000000 */
[----:B------:R-:W-:-:S04]  /*73b0*/  IADD3 R190, P1, R29, R190, RZ ;  /* 0x000000be1dbe7210 */ /* 0x000fc80007f3e0ff */
[----:B------:R-:W-:-:S09]  /*73c0*/  IADD3.X R191, R2, R191, RZ, P1, !PT ;  /* 0x000000bf02bf7210 */ /* 0x000fd20000ffe4ff */
.L_x_3657:
        /* <DEDUP_REMOVED lines=99> */
[----:B------:R-:W-:Y:S01]  /*7a00*/  LDSM.16.MT88.4 R28, [R216+0x10000] ;  /* 0x01000000d81c783b */ /* 0x000fe20000004200 */
[--C-:B------:R-:W-:Y:S01]  /*7a10*/  FFMA.FTZ R48, R46, UR10, -R137.reuse ;  /* 0x0000000a2e307c23 */ /* 0x100fe20008010889 */
[----:B------:R-:W1:Y:S01]  /*7a20*/  MUFU.EX2 R63, R63 ;  /* 0x0000003f003f7308 */ /* 0x000e620000000800 */
        /* <DEDUP_REMOVED lines=10> */
[----:B------:R-:W2:Y:S01]  /*7ad0*/  LDSM.16.MT88.4 R8, [R218+0xc800] ;  /* 0x00c80000da08783b */ /* 0x000ea20000004200 */
[--C-:B------:R-:W-:Y:S01]  /*7ae0*/  FFMA.FTZ R45, R44, UR10, -R137.reuse ;  /* 0x0000000a2c2d7c23 */ /* 0x100fe20008010889 */
[--C-:B------:R-:W-:Y:S01]  /*7af0*/  FFMA.FTZ R46, R43, UR10, -R66.reuse ;  /* 0x0000000a2b2e7c23 */ /* 0x100fe20008010842 */
[--C-:B------:R-:W-:Y:S01]  /*7b00*/  FFMA.FTZ R47, R172, UR10, -R137.reuse ;  /* 0x0000000aac2f7c23 */ /* 0x100fe20008010889 */
[----:B------:R-:W4:Y:S01]  /*7b10*/  LDSM.16.MT88.4 R4, [R220+0x10800] ;  /* 0x01080000dc04783b */ /* 0x000f220000004200 */
[----:B------:R-:W5:Y:S01]  /*7b20*/  MUFU.EX2 R58, R58 ;  /* 0x0000003a003a7308 */ /* 0x000f620000000800 */
[----:B-1----:R-:W-:Y:S01]  /*7b30*/  F2FP.F16.F32.PACK_AB R112, R63, R64 ;  /* 0x000000403f70723e */ /* 0x002fe200000000ff */
[--C-:B------:R-:W-:Y:S01]  /*7b40*/  FFMA.FTZ R42, R42, UR10, -R137.reuse ;  /* 0x0000000a2a2a7c23 */ /* 0x100fe20008010889 */
[----:B------:R-:W-:Y:S01]  /*7b50*/  LDSM.16.MT88.4 R20, [R216+0xc800] ;  /* 0x00c80000d814783b */ /* 0x000fe20000004200 */
        /* <DEDUP_REMOVED lines=29> */
[----:B-1----:R-:W-:Y:S01]  /*7d30*/  F2FP.F16.F32.PACK_AB R113, R62, R61 ;  /* 0x0000003d3e71723e */ /* 0x002fe200000000ff */
        /* <DEDUP_REMOVED lines=14> */
[----:B------:R-:W1:Y:S01]  /*7e20*/  MUFU.EX2 R54, R54 ;  /* 0x0000003600367308 */ /* 0x000e620000000800 */
[----:B-----5:R-:W-:Y:S01]  /*7e30*/  F2FP.F16.F32.PACK_AB R115, R57, R60 ;  /* 0x0000003c3973723e */ /* 0x020fe200000000ff */
[----:B------:R-:W-:Y:S01]  /*7e40*/  FFMA.FTZ R246, R65, UR10, -R66 ;  /* 0x0000000a41f67c23 */ /* 0x000fe20008010842 */
[----:B------:R-:W-:Y:S01]  /*7e50*/  FADD.FTZ R64, R64, R63 ;  /* 0x0000003f40407221 */ /* 0x000fe20000010000 */
[----:B------:R-:W-:Y:S01]  /*7e60*/  FADD.FTZ R61, R61, R62 ;  /* 0x0000003e3d3d7221 */ /* 0x000fe20000010000 */
[----:B------:R-:W-:-:S02]  /*7e70*/  LEA R244, P1, R190, UR8, 0x1 ;  /* 0x00000008bef47c11 */ /* 0x000fc4000f8208ff */
[----:B------:R-:W-:Y:S01]  /*7e80*/  FADD.FTZ R59, R59, R64 ;  /* 0x000000403b3b7221 */ /* 0x000fe20000010000 */
[C---:B------:R-:W-:Y:S01]  /*7e90*/  HMMA.16816.F32 R68, R112.reuse, R72, RZ ;  /* 0x000000487044723c */ /* 0x040fe200000018ff */
[----:B------:R-:W-:Y:S01]  /*7ea0*/  MUFU.EX2 R53, R53 ;  /* 0x0000003500357308 */ /* 0x000fe20000000800 */
[----:B------:R-:W-:Y:S01]  /*7eb0*/  FADD.FTZ R60, R60, R61 ;  /* 0x0000003d3c3c7221 */ /* 0x000fe20000010000 */
[----:B------:R-:W-:Y:S01]  /*7ec0*/  FADD.FTZ R58, R58, R59 ;  /* 0x0000003b3a3a7221 */ /* 0x000fe20000010000 */
[----:B------:R-:W-:Y:S02]  /*7ed0*/  LEA.HI.X R245, R190, UR9, R191, 0x1, P1 ;  /* 0x00000009bef57c11 */ /* 0x000fe400088f0cbf */
[C---:B------:R-:W-:Y:S01]  /*7ee0*/  HMMA.16816.F32 R72, R112.reuse, R74, RZ ;  /* 0x0000004a7048723c */ /* 0x040fe200000018ff */
[----:B------:R-:W-:Y:S02]  /*7ef0*/  FADD.FTZ R57, R57, R60 ;  /* 0x0000003c39397221 */ /* 0x000fe40000010000 */
[----:B------:R-:W5:Y:S01]  /*7f00*/  MUFU.EX2 R50, R50 ;  /* 0x0000003200327308 */ /* 0x000f620000000800 */
[C---:B-1----:R-:W-:Y:S01]  /*7f10*/  F2FP.F16.F32.PACK_AB R12, R54.reuse, R55 ;  /* 0x00000037360c723e */ /* 0x042fe200000000ff */
[----:B------:R-:W-:Y:S01]  /*7f20*/  FADD.FTZ R55, R55, R58 ;  /* 0x0000003a37377221 */ /* 0x000fe20000010000 */
[----:B------:R-:W-:Y:S03]  /*7f30*/  HMMA.16816.F32 R128, R112, R124, RZ ;  /* 0x0000007c7080723c */ /* 0x000fe600000018ff */
[----:B------:R-:W-:-:S02]  /*7f40*/  FADD.FTZ R54, R54, R55 ;  /* 0x0000003736367221 */ /* 0x000fc40000010000 */
[----:B------:R-:W-:Y:S01]  /*7f50*/  MUFU.EX2 R56, R56 ;  /* 0x0000003800387308 */ /* 0x000fe20000000800 */
[C---:B------:R-:W-:Y:S06]  /*7f60*/  HMMA.16816.F32 R76, R112.reuse, R80, RZ ;  /* 0x00000050704c723c */ /* 0x040fec00000018ff */
        /* <DEDUP_REMOVED lines=8> */
[----:B------:R-:W5:Y:S01]  /*7ff0*/  MUFU.EX2 R49, R49 ;  /* 0x0000003100317308 */ /* 0x000f620000000800 */
[----:B-1----:R-:W-:Y:S01]  /*8000*/  F2FP.F16.F32.PACK_AB R13, R51, R56 ;  /* 0x00000038330d723e */ /* 0x002fe200000000ff */
[----:B------:R-:W-:Y:S01]  /*8010*/  HMMA.16816.F32 R100, R112, R104, RZ ;  /* 0x000000687064723c */ /* 0x000fe200000018ff */
[----:B------:R-:W-:-:S04]  /*8020*/  FADD.FTZ R56, R56, R57 ;  /* 0x0000003938387221 */ /* 0x000fc80000010000 */
[----:B------:R-:W-:Y:S01]  /*8030*/  FADD.FTZ R51, R51, R56 ;  /* 0x0000003833337221 */ /* 0x000fe20000010000 */
[C---:B------:R-:W-:Y:S01]  /*8040*/  HMMA.16816.F32 R96, R112.reuse, R98, RZ ;  /* 0x000000627060723c */ /* 0x040fe200000018ff */
[----:B------:R-:W-:Y:S05]  /*8050*/  MUFU.EX2 R48, R48 ;  /* 0x0000003000307308 */ /* 0x000fea0000000800 */
[----:B------:R-:W-:Y:S01]  /*8060*/  HMMA.16816.F32 R104, R112, R106, RZ ;  /* 0x0000006a7068723c */ /* 0x000fe200000018ff */
[----:B-----5:R-:W-:Y:S02]  /*8070*/  F2FP.F16.F32.PACK_AB R15, R49, R52 ;  /* 0x00000034310f723e */ /* 0x020fe400000000ff */
[----:B------:R-:W1:Y:S01]  /*8080*/  MUFU.EX2 R47, R47 ;  /* 0x0000002f002f7308 */ /* 0x000e620000000800 */
[----:B------:R-:W-:-:S02]  /*8090*/  FADD.FTZ R52, R52, R51 ;  /* 0x0000003334347221 */ /* 0x000fc40000010000 */
[----:B---3--:R-:W-:Y:S02]  /*80a0*/  HMMA.16816.F32 R84, R112, R88, RZ ;  /* 0x000000587054723c */ /* 0x008fe400000018ff */
[----:B------:R-:W-:-:S04]  /*80b0*/  FADD.FTZ R49, R49, R52 ;  /* 0x0000003431317221 */ /* 0x000fc80000010000 */
[C---:B--2---:R-:W-:Y:S01]  /*80c0*/  HMMA.16816.F32 R68, R12.reuse, R8, R68 ;  /* 0x000000080c44723c */ /* 0x044fe20000001844 */
        /* <DEDUP_REMOVED lines=47> */
[----:B------:R-:W-:-:S02]  /*83c0*/  FADD.FTZ R46, R46, R49 ;  /* 0x000000312e2e7221 */ /* 0x000fc40000010000 */
[----:B------:R-:W-:Y:S02]  /*83d0*/  F2FP.F16.F32.PACK_AB R26, R42, R45 ;  /* 0x0000002d2a1a723e */ /* 0x000fe400000000ff */
[----:B------:R-:W-:Y:S01]  /*83e0*/  F2FP.F16.F32.PACK_AB R27, R39, R44 ;  /* 0x0000002c271b723e */ /* 0x000fe200000000ff */
[----:B------:R-:W-:Y:S01]  /*83f0*/  FADD.FTZ R43, R43, R46 ;  /* 0x0000002e2b2b7221 */ /* 0x000fe20000010000 */
[----:B------:R-:W-:Y:S03]  /*8400*/  MUFU.EX2 R157, R157 ;  /* 0x0000009d009d7308 */ /* 0x000fe60000000800 */
[----:B------:R-:W-:Y:S02]  /*8410*/  FADD.FTZ R44, R44, R43 ;  /* 0x0000002b2c2c7221 */ /* 0x000fe40000010000 */
[C---:B----4-:R-:W-:Y:S02]  /*8420*/  HMMA.16816.F32 R68, R24.reuse, R4, R68 ;  /* 0x000000041844723c */ /* 0x050fe40000001844 */
        /* <DEDUP_REMOVED lines=27> */
[----:B------:R-:W-:Y:S02]  /*85e0*/  MUFU.EX2 R173, R173 ;  /* 0x000000ad00ad7308 */ /* 0x000fe40000000800 */
[----:B------:R-:W-:Y:S01]  /*85f0*/  HMMA.16816.F32 R84, R24, R16, R84 ;  /* 0x000000101854723c */ /* 0x000fe20000001854 */
[----:B------:R-:W-:Y:S02]  /*8600*/  F2FP.F16.F32.PACK_AB R10, R142, R141 ;  /* 0x0000008d8e0a723e */ /* 0x000fe400000000ff */
[----:B------:R-:W-:-:S03]  /*8610*/  F2FP.F16.F32.PACK_AB R11, R149, R146 ;  /* 0x00000092950b723e */ /* 0x000fc600000000ff */
[C---:B------:R-:W-:Y:S01]  /*8620*/  HMMA.16816.F32 R88, R24.reuse, R18, R88 ;  /* 0x000000121858723c */ /* 0x040fe20000001858 */
[----:B------:R-:W2:Y:S01]  /*8630*/  LDSM.16.MT88.4 R16, [R216+0xd800] ;  /* 0x00d80000d810783b */ /* 0x000ea20000004200 */
[----:B------:R-:W-:Y:S04]  /*8640*/  MUFU.EX2 R166, R166 ;  /* 0x000000a600a67308 */ /* 0x000fe80000000800 */
[C---:B------:R-:W-:Y:S04]  /*8650*/  HMMA.16816.F32 R108, R24.reuse, R28, R108 ;  /* 0x0000001c186c723c */ /* 0x040fe8000000186c */
        /* <DEDUP_REMOVED lines=21> */
[----:B------:R-:W-:Y:S05]  /*87b0*/  LDSM.16.MT88.4 R16, [R218+0xe000] ;  /* 0x00e00000da10783b */ /* 0x000fea0000004200 */
[C---:B---3--:R-:W-:Y:S01]  /*87c0*/  HMMA.16816.F32 R92, R8.reuse, R28, R92 ;  /* 0x0000001c085c723c */ /* 0x048fe2000000185c */
[----:B------:R-:W-:Y:S05]  /*87d0*/  MUFU.EX2 R148, R148 ;  /* 0x0000009400947308 */ /* 0x000fea0000000800 */
[C---:B------:R-:W-:Y:S01]  /*87e0*/  HMMA.16816.F32 R96, R8.reuse, R30, R96 ;  /* 0x0000001e0860723c */ /* 0x040fe20000001860 */
[----:B------:R-:W2:Y:S02]  /*87f0*/  LDSM.16.MT88.4 R28, [R218+0x12000] ;  /* 0x01200000da1c783b */ /* 0x000ea40000004200 */
[----:B------:R-:W3:Y:S03]  /*8800*/  MUFU.EX2 R151, R151 ;  /* 0x0000009700977308 */ /* 0x000ee60000000800 */
[C---:B-1----:R-:W-:Y:S05]  /*8810*/  HMMA.16816.F32 R100, R8.reuse, R20, R100 ;  /* 0x000000140864723c */ /* 0x042fea0000001864 */
[----:B------:R-:W-:Y:S01]  /*8820*/  MUFU.EX2 R147, R147 ;  /* 0x0000009300937308 */ /* 0x000fe20000000800 */
[----:B------:R-:W-:Y:S01]  /*8830*/  HMMA.16816.F32 R104, R8, R22, R104 ;  /* 0x000000160868723c */ /* 0x000fe20000001868 */
[----:B------:R-:W-:-:S02]  /*8840*/  F2FP.F16.F32.PACK_AB R20, R156, R155 ;  /* 0x0000009b9c14723e */ /* 0x000fc400000000ff */
[----:B------:R-:W-:-:S03]  /*8850*/  F2FP.F16.F32.PACK_AB R21, R160, R159 ;  /* 0x0000009fa015723e */ /* 0x000fc600000000ff */
[----:B----4-:R-:W-:Y:S01]  /*8860*/  HMMA.16816.F32 R120, R8, R12, R120 ;  /* 0x0000000c0878723c */ /* 0x010fe20000001878 */
[----:B------:R-:W-:Y:S01]  /*8870*/  F2FP.F16.F32.PACK_AB R22, R158, R157 ;  /* 0x0000009d9e16723e */ /* 0x000fe200000000ff */
[----:B------:R-:W1:Y:S01]  /*8880*/  MUFU.EX2 R152, R152 ;  /* 0x0000009800987308 */ /* 0x000e620000000800 */
[----:B------:R-:W-:-:S03]  /*8890*/  F2FP.F16.F32.PACK_AB R23, R162, R161 ;  /* 0x000000a1a217723e */ /* 0x000fc600000000ff */
[C---:B------:R-:W-:Y:S01]  /*88a0*/  HMMA.16816.F32 R116, R8.reuse, R14, R116 ;  /* 0x0000000e0874723c */ /* 0x040fe20000001874 */
[----:B------:R-:W4:Y:S03]  /*88b0*/  LDSM.16.MT88.4 R12, [R217+0xe000] ;  /* 0x00e00000d90c783b */ /* 0x000f260000004200 */
[----:B------:R-:W-:Y:S02]  /*88c0*/  MUFU.EX2 R247, R247 ;  /* 0x000000f700f77308 */ /* 0x000fe40000000800 */
[C---:B------:R-:W-:Y:S06]  /*88d0*/  HMMA.16816.F32 R108, R8.reuse, R24, R108 ;  /* 0x00000018086c723c */ /* 0x040fec000000186c */
        /* <DEDUP_REMOVED lines=8> */
[----:B------:R-:W-:Y:S01]  /*8960*/  HMMA.16816.F32 R104, R20, R30, R104 ;  /* 0x0000001e1468723c */ /* 0x000fe20000001868 */
[----:B------:R-:W-:-:S02]  /*8970*/  F2FP.F16.F32.PACK_AB R28, R171, R164 ;  /* 0x000000a4ab1c723e */ /* 0x000fc400000000ff */
[----:B------:R-:W-:-:S03]  /*8980*/  F2FP.F16.F32.PACK_AB R29, R167, R166 ;  /* 0x000000a6a71d723e */ /* 0x000fc600000000ff */
[----:B----4-:R-:W-:Y:S01]  /*8990*/  HMMA.16816.F32 R76, R20, R12, R76 ;  /* 0x0000000c144c723c */ /* 0x010fe2000000184c */
[----:B------:R-:W-:Y:S02]  /*89a0*/  F2FP.F16.F32.PACK_AB R30, R173, R168 ;  /* 0x000000a8ad1e723e */ /* 0x000fe400000000ff */
[----:B------:R-:W-:-:S03]  /*89b0*/  F2FP.F16.F32.PACK_AB R31, R170, R165 ;  /* 0x000000a5aa1f723e */ /* 0x000fc600000000ff */
        /* <DEDUP_REMOVED lines=9> */
[C---:B------:R-:W-:Y:S01]  /*8a50*/  HMMA.16816.F32 R72, R20.reuse, R18, R72 ;  /* 0x000000121448723c */ /* 0x040fe20000001848 */
[----:B------:R-:W-:Y:S05]  /*8a60*/  LDSM.16.MT88.4 R16, [R220+0xe800] ;  /* 0x00e80000dc10783b */ /* 0x000fea0000004200 */
[C---:B------:R-:W-:Y:S06]  /*8a70*/  HMMA.16816.F32 R92, R20.reuse, R32, R92 ;  /* 0x00000020145c723c */ /* 0x040fec000000185c */
[----:B------:R-:W-:Y:S01]  /*8a80*/  HMMA.16816.F32 R96, R20, R34, R96 ;  /* 0x000000221460723c */ /* 0x000fe20000001860 */
[----:B------:R-:W-:Y:S05]  /*8a90*/  LDSM.16.MT88.4 R32, [R216+0x12800] ;  /* 0x01280000d820783b */ /* 0x000fea0000004200 */
[C---:B--2---:R-:W-:Y:S06]  /*8aa0*/  HMMA.16816.F32 R76, R28.reuse, R8, R76 ;  /* 0x000000081c4c723c */ /* 0x044fec000000184c */
        /* <DEDUP_REMOVED lines=9> */
[C---:B---3--:R-:W-:Y:S06]  /*8b40*/  HMMA.16816.F32 R84, R28.reuse, R4, R84 ;  /* 0x000000041c54723c */ /* 0x048fec0000001854 */
[C---:B------:R-:W-:Y:S01]  /*8b50*/  HMMA.16816.F32 R88, R28.reuse, R6, R88 ;  /* 0x000000061c58723c */ /* 0x040fe20000001858 */
[----:B------:R-:W3:Y:S05]  /*8b60*/  LDSM.16.MT88.4 R4, [R217+0xf000] ;  /* 0x00f00000d904783b */ /* 0x000eea0000004200 */
[C---:B--2---:R-:W-:Y:S06]  /*8b70*/  HMMA.16816.F32 R120, R28.reuse, R8, R120 ;  /* 0x000000081c78723c */ /* 0x044fec0000001878 */
[C---:B------:R-:W-:Y:S01]  /*8b80*/  HMMA.16816.F32 R116, R28.reuse, R10, R116 ;  /* 0x0000000a1c74723c */ /* 0x040fe20000001874 */
[----:B------:R-:W2:Y:S05]  /*8b90*/  LDSM.16.MT88.4 R8, [R220+0x13000] ;  /* 0x01300000dc08783b */ /* 0x000eaa0000004200 */
[C---:B------:R-:W-:Y:S06]  /*8ba0*/  HMMA.16816.F32 R128, R28.reuse, R16, R128 ;  /* 0x000000101c80723c */ /* 0x040fec0000001880 */
[C---:B------:R-:W-:Y:S01]  /*8bb0*/  HMMA.16816.F32 R124, R28.reuse, R18, R124 ;  /* 0x000000121c7c723c */ /* 0x040fe2000000187c */
[----:B------:R-:W2:Y:S05]  /*8bc0*/  LDSM.16.MT88.4 R16, [R218+0xf000] ;  /* 0x00f00000da10783b */ /* 0x000eaa0000004200 */
[C---:B----4-:R-:W-:Y:S06]  /*8bd0*/  HMMA.16816.F32 R92, R28.reuse, R20, R92 ;  /* 0x000000141c5c723c */ /* 0x050fec000000185c */
[C---:B------:R-:W-:Y:S01]  /*8be0*/  HMMA.16816.F32 R96, R28.reuse, R22, R96 ;  /* 0x000000161c60723c */ /* 0x040fe20000001860 */
[----:B------:R-:W-:Y:S05]  /*8bf0*/  LDSM.16.MT88.4 R20, [R216+0xf000] ;  /* 0x00f00000d814783b */ /* 0x000fea0000004200 */
[C---:B-----5:R-:W-:Y:S06]  /*8c00*/  HMMA.16816.F32 R100, R28.reuse, R12, R100 ;  /* 0x0000000c1c64723c */ /* 0x060fec0000001864 */
[----:B------:R-:W-:Y:S01]  /*8c10*/  HMMA.16816.F32 R104, R28, R14, R104 ;  /* 0x0000000e1c68723c */ /* 0x000fe20000001868 */
[----:B------:R-:W-:-:S02]  /*8c20*/  F2FP.F16.F32.PACK_AB R12, R163, R154 ;  /* 0x0000009aa30c723e */ /* 0x000fc400000000ff */
[----:B------:R-:W-:-:S03]  /*8c30*/  F2FP.F16.F32.PACK_AB R13, R151, R148 ;  /* 0x00000094970d723e */ /* 0x000fc600000000ff */
[----:B------:R-:W-:Y:S01]  /*8c40*/  HMMA.16816.F32 R108, R28, R32, R108 ;  /* 0x000000201c6c723c */ /* 0x000fe2000000186c */
[----:B------:R-:W-:Y:S02]  /*8c50*/  F2FP.F16.F32.PACK_AB R14, R169, R150 ;  /* 0x00000096a90e723e */ /* 0x000fe400000000ff */
[----:B-1----:R-:W-:-:S03]  /*8c60*/  F2FP.F16.F32.PACK_AB R15, R152, R147 ;  /* 0x00000093980f723e */ /* 0x002fc600000000ff */
        /* <DEDUP_REMOVED lines=10> */
[----:B------:R-:W1:Y:S05]  /*8d10*/  LDSM.16.MT88.4 R4, [R217+0x13000] ;  /* 0x01300000d904783b */ /* 0x000e6a0000004200 */
[C---:B--2---:R-:W-:Y:S01]  /*8d20*/  HMMA.16816.F32 R92, R12.reuse, R8, R92 ;  /* 0x000000080c5c723c */ /* 0x044fe2000000185c */
[----:B------:R-:W-:Y:S05]  /*8d30*/  MUFU.EX2 R28, R28 ;  /* 0x0000001c001c7308 */ /* 0x000fea0000000800 */
[C---:B------:R-:W-:Y:S01]  /*8d40*/  HMMA.16816.F32 R96, R12.reuse, R10, R96 ;  /* 0x0000000a0c60723c */ /* 0x040fe20000001860 */
[----:B------:R-:W2:Y:S02]  /*8d50*/  LDSM.16.MT88.4 R8, [R220+0xf800] ;  /* 0x00f80000dc08783b */ /* 0x000ea40000004200 */
[----:B------:R-:W3:Y:S03]  /*8d60*/  MUFU.EX2 R29, R29 ;  /* 0x0000001d001d7308 */ /* 0x000ee60000000800 */
[C---:B------:R-:W-:Y:S05]  /*8d70*/  HMMA.16816.F32 R128, R12.reuse, R24, R128 ;  /* 0x000000180c80723c */ /* 0x040fea0000001880 */
[----:B------:R-:W-:Y:S01]  /*8d80*/  MUFU.EX2 R30, R30 ;  /* 0x0000001e001e7308 */ /* 0x000fe20000000800 */
[C---:B------:R-:W-:Y:S01]  /*8d90*/  HMMA.16816.F32 R124, R12.reuse, R26, R124 ;  /* 0x0000001a0c7c723c */ /* 0x040fe2000000187c */
[----:B------:R-:W4:Y:S05]  /*8da0*/  LDSM.16.MT88.4 R24, [R216+0x13000] ;  /* 0x01300000d818783b */ /* 0x000f2a0000004200 */
[C---:B------:R-:W-:Y:S01]  /*8db0*/  HMMA.16816.F32 R68, R12.reuse, R16, R68 ;  /* 0x000000100c44723c */ /* 0x040fe20000001844 */
[----:B------:R-:W5:Y:S05]  /*8dc0*/  MUFU.EX2 R31, R31 ;  /* 0x0000001f001f7308 */ /* 0x000f6a0000000800 */
[C---:B------:R-:W-:Y:S01]  /*8dd0*/  HMMA.16816.F32 R72, R12.reuse, R18, R72 ;  /* 0x000000120c48723c */ /* 0x040fe20000001848 */
[----:B------:R-:W4:Y:S02]  /*8de0*/  LDSM.16.MT88.4 R16, [R218+0x13000] ;  /* 0x01300000da10783b */ /* 0x000f240000004200 */
[----:B------:R-:W2:Y:S03]  /*8df0*/  MUFU.EX2 R33, R33 ;  /* 0x0000002100217308 */ /* 0x000ea60000000800 */
[C---:B-1----:R-:W-:Y:S06]  /*8e00*/  HMMA.16816.F32 R120, R12.reuse, R4, R120 ;  /* 0x000000040c78723c */ /* 0x042fec0000001878 */
[----:B------:R-:W-:Y:S01]  /*8e10*/  HMMA.16816.F32 R116, R12, R6, R116 ;  /* 0x000000060c74723c */ /* 0x000fe20000001874 */
[----:B---3--:R-:W-:-:S02]  /*8e20*/  F2FP.F16.F32.PACK_AB R4, R29, R28 ;  /* 0x0000001c1d04723e */ /* 0x008fc400000000ff */
[----:B-----5:R-:W-:-:S03]  /*8e30*/  F2FP.F16.F32.PACK_AB R5, R32, R31 ;  /* 0x0000001f2005723e */ /* 0x020fc600000000ff */
[----:B------:R-:W-:Y:S01]  /*8e40*/  HMMA.16816.F32 R84, R12, R20, R84 ;  /* 0x000000140c54723c */ /* 0x000fe20000001854 */
[----:B------:R-:W-:Y:S02]  /*8e50*/  F2FP.F16.F32.PACK_AB R6, R247, R30 ;  /* 0x0000001ef706723e */ /* 0x000fe400000000ff */
[----:B--2---:R-:W-:-:S03]  /*8e60*/  F2FP.F16.F32.PACK_AB R7, R246, R33 ;  /* 0x00000021f607723e */ /* 0x004fc600000000ff */
[----:B------:R-:W-:Y:S01]  /*8e70*/  HMMA.16816.F32 R88, R12, R22, R88 ;  /* 0x000000160c58723c */ /* 0x000fe20000001858 */
[----:B------:R-:W1:Y:S05]  /*8e80*/  LDSM.16.MT88.4 R20, [R218+0xf800] ;  /* 0x00f80000da14783b */ /* 0x000e6a0000004200 */
[C---:B------:R-:W-:Y:S06]  /*8e90*/  HMMA.16816.F32 R128, R4.reuse, R8, R128 ;  /* 0x000000080480723c */ /* 0x040fec0000001880 */
[----:B------:R-:W-:Y:S01]  /*8ea0*/  HMMA.16816.F32 R124, R4, R10, R124 ;  /* 0x0000000a047c723c */ /* 0x000fe2000000187c */
[----:B------:R-:W2:Y:S05]  /*8eb0*/  LDSM.16.MT88.4 R8, [R220+0x13800] ;  /* 0x01380000dc08783b */ /* 0x000eaa0000004200 */
[C---:B----4-:R-:W-:Y:S06]  /*8ec0*/  HMMA.16816.F32 R108, R12.reuse, R24, R108 ;  /* 0x000000180c6c723c */ /* 0x050fec000000186c */
[----:B------:R-:W-:Y:S01]  /*8ed0*/  HMMA.16816.F32 R100, R12, R16, R100 ;  /* 0x000000100c64723c */ /* 0x000fe20000001864 */
[----:B------:R-:W-:Y:S01]  /*8ee0*/  FADD.FTZ R24, R48, R53 ;  /* 0x0000003530187221 */ /* 0x000fe20000010000 */
[----:B------:R-:W-:-:S03]  /*8ef0*/  FADD.FTZ R25, R143, R44 ;  /* 0x0000002c8f197221 */ /* 0x000fc60000010000 */
[----:B------:R-:W-:Y:S01]  /*8f00*/  FADD.FTZ R24, R47, R24 ;  /* 0x000000182f187221 */ /* 0x000fe20000010000 */
[----:B------:R-:W-:Y:S01]  /*8f10*/  HMMA.16816.F32 R104, R12, R18, R104 ;  /* 0x000000120c68723c */ /* 0x000fe20000001868 */
[----:B------:R-:W3:Y:S01]  /*8f20*/  LDSM.16.MT88.4 R16, [R217+0xf800] ;  /* 0x00f80000d910783b */ /* 0x000ee20000004200 */
[----:B------:R-:W-:Y:S01]  /*8f30*/  FADD.FTZ R25, R144, R25 ;  /* 0x0000001990197221 */ /* 0x000fe20000010000 */
[----:B------:R-:W-:-:S03]  /*8f40*/  FADD.FTZ R45, R45, R24 ;  /* 0x000000182d2d7221 */ /* 0x000fc60000010000 */
[----:B------:R-:W-:Y:S01]  /*8f50*/  HMMA.16816.F32 R112, R12, R26, R112 ;  /* 0x0000001a0c70723c */ /* 0x000fe20000001870 */
[----:B------:R-:W4:Y:S01]  /*8f60*/  LDSM.16.MT88.4 R12, [R216+0xf800] ;  /* 0x00f80000d80c783b */ /* 0x000f220000004200 */
        /* <DEDUP_REMOVED lines=9> */
[----:B------:R-:W-:Y:S01]  /*9000*/  HMMA.16816.F32 R72, R4, R22, R72 ;  /* 0x000000160448723c */ /* 0x000fe20000001848 */
[----:B------:R-:W1:Y:S01]  /*9010*/  LDSM.16.MT88.4 R20, [R218+0x13800] ;  /* 0x01380000da14783b */ /* 0x000e620000004200 */
[----:B------:R-:W-:-:S04]  /*9020*/  FADD.FTZ R142, R142, R141 ;  /* 0x0000008d8e8e7221 */ /* 0x000fc80000010000 */
[----:B------:R-:W-:Y:S01]  /*9030*/  FADD.FTZ R155, R155, R142 ;  /* 0x0000008e9b9b7221 */ /* 0x000fe20000010000 */
[----:B--2---:R-:W-:Y:S03]  /*9040*/  HMMA.16816.F32 R92, R4, R8, R92 ;  /* 0x00000008045c723c */ /* 0x004fe6000000185c */
[----:B------:R-:W-:-:S03]  /*9050*/  FADD.FTZ R156, R156, R155 ;  /* 0x0000009b9c9c7221 */ /* 0x000fc60000010000 */
        /* <DEDUP_REMOVED lines=8> */
[----:B------:R-:W-:Y:S01]  /*90e0*/  HMMA.16816.F32 R80, R4, R18, R80 ;  /* 0x000000120450723c */ /* 0x000fe20000001850 */
[----:B------:R-:W2:Y:S01]  /*90f0*/  LDSM.16.MT88.4 R16, [R217+0x13800] ;  /* 0x01380000d910783b */ /* 0x000ea20000004200 */
[----:B------:R-:W-:Y:S01]  /*9100*/  FADD.FTZ R171, R171, R164 ;  /* 0x000000a4abab7221 */ /* 0x000fe20000010000 */
[----:B------:R-:W-:-:S03]  /*9110*/  FADD.FTZ R166, R167, R166 ;  /* 0x000000a6a7a67221 */ /* 0x000fc60000010000 */
[----:B----4-:R-:W-:Y:S01]  /*9120*/  HMMA.16816.F32 R84, R4, R12, R84 ;  /* 0x0000000c0454723c */ /* 0x010fe20000001854 */
[----:B------:R-:W-:Y:S01]  /*9130*/  FADD.FTZ R168, R168, R171 ;  /* 0x000000aba8a87221 */ /* 0x000fe20000010000 */
[----:B------:R-:W-:-:S03]  /*9140*/  FADD.FTZ R165, R165, R166 ;  /* 0x000000a6a5a57221 */ /* 0x000fc60000010000 */
[----:B------:R-:W-:Y:S01]  /*9150*/  FADD.FTZ R173, R173, R168 ;  /* 0x000000a8adad7221 */ /* 0x000fe20000010000 */
[----:B------:R-:W-:Y:S01]  /*9160*/  HMMA.16816.F32 R88, R4, R14, R88 ;  /* 0x0000000e0458723c */ /* 0x000fe20000001858 */
[----:B------:R-:W3:Y:S01]  /*9170*/  LDSM.16.MT88.4 R12, [R216+0x13800] ;  /* 0x01380000d80c783b */ /* 0x000ee20000004200 */
        /* <DEDUP_REMOVED lines=20> */
[C---:B------:R-:W-:Y:S06]  /*92c0*/  HMMA.16816.F32 R116, R4.reuse, R18, R116 ;  /* 0x000000120474723c */ /* 0x040fec0000001874 */
[C---:B---3--:R-:W-:Y:S06]  /*92d0*/  HMMA.16816.F32 R108, R4.reuse, R12, R108 ;  /* 0x0000000c046c723c */ /* 0x048fec000000186c */
        /* <DEDUP_REMOVED lines=18> */
[----:B------:R-:W-:-:S02]  /*9400*/  ISETP.GE.AND P1, PT, R6, RZ, PT ;  /* 0x000000ff0600720c */ /* 0x000fc40003f26270 */
        /* <DEDUP_REMOVED lines=48> */
.L_x_3663:
[----:B------:R-:W-:-:S04]  /*9710*/  LEA R9, -R186, RZ, 0x7 ;  /* 0x000000ffba097211 */ /* 0x000fc800078e39ff */
[----:B------:R-:W-:-:S07]  /*9720*/  SHF.R.S32.HI R4, RZ, 0x1f, R9 ;  /* 0x0000001fff047819 */ /* 0x000fce0000011409 */
.L_x_3664:
        /* <DEDUP_REMOVED lines=83> */
[----:B------:R-:W-:-:S02]  /*9c60*/  @!P1 IADD3 R6, P5, R9, R40, RZ ;  /* 0x0000002809069210 */ /* 0x000fc40007fbe0ff */
[----:B------:R-:W-:Y:S01]  /*9c70*/  @!P2 LEA R32, P6, R9, R188, 0x1 ;  /* 0x000000bc0920a211 */ /* 0x000fe200078c08ff */
        /* <DEDUP_REMOVED lines=66> */
[----:B------:R-:W3:Y:S04]  /*a0a0*/  LDSM.16.M88.4 R40, [R225+0x5800] ;  /* 0x00580000e128783b */ /* 0x000ee80000000200 */
[----:B-1----:R-:W1:Y:S04]  /*a0b0*/  LDSM.16.M88.4 R32, [R225+0x6000] ;  /* 0x00600000e120783b */ /* 0x002e680000000200 */
[----:B------:R-:W1:Y:S04]  /*a0c0*/  LDSM.16.M88.4 R24, [R225+0x6800] ;  /* 0x00680000e118783b */ /* 0x000e680000000200 */
[----:B------:R-:W1:Y:S04]  /*a0d0*/  LDSM.16.M88.4 R16, [R225+0x7000] ;  /* 0x00700000e110783b */ /* 0x000e680000000200 */
[----:B--2---:R-:W2:Y:S04]  /*a0e0*/  LDSM.16.M88.4 R4, [R225+0x7800] ;  /* 0x00780000e104783b */ /* 0x004ea80000000200 */
[----:B------:R-:W-:Y:S04]  /*a0f0*/  LDSM.16.M88.4 R136, [R224] ;  /* 0x00000000e088783b */ /* 0x000fe80000000200 */
[----:B------:R-:W2:Y:S04]  /*a100*/  LDSM.16.M88.4 R176, [R223] ;  /* 0x00000000dfb0783b */ /* 0x000ea80000000200 */
[----:B------:R-:W2:Y:S01]  /*a110*/  LDSM.16.M88.4 R168, [R215] ;  /* 0x00000000d7a8783b */ /* 0x000ea20000000200 */
[C---:B----4-:R-:W-:Y:S03]  /*a120*/  HMMA.16816.F32 R132, R172.reuse, R64, RZ ;  /* 0x00000040ac84723c */ /* 0x050fe600000018ff */
[----:B------:R-:W4:Y:S03]  /*a130*/  LDSM.16.M88.4 R164, [R214] ;  /* 0x00000000d6a4783b */ /* 0x000f260000000200 */
[C---:B-----5:R-:W-:Y:S01]  /*a140*/  HMMA.16816.F32 R60, R172.reuse, R56, RZ ;  /* 0x00000038ac3c723c */ /* 0x060fe200000018ff */
[----:B------:R-:W5:Y:S04]  /*a150*/  LDSM.16.M88.4 R160, [R213] ;  /* 0x00000000d5a0783b */ /* 0x000f680000000200 */
[----:B------:R-:W5:Y:S01]  /*a160*/  LDSM.16.M88.4 R156, [R212] ;  /* 0x00000000d49c783b */ /* 0x000f620000000200 */
[C---:B---3--:R-:W-:Y:S03]  /*a170*/  HMMA.16816.F32 R52, R172.reuse, R48, RZ ;  /* 0x00000030ac34723c */ /* 0x048fe600000018ff */
[----:B------:R-:W3:Y:S03]  /*a180*/  LDSM.16.M88.4 R152, [R211] ;  /* 0x00000000d398783b */ /* 0x000ee60000000200 */
[C---:B------:R-:W-:Y:S01]  /*a190*/  HMMA.16816.F32 R64, R172.reuse, R66, RZ ;  /* 0x00000042ac40723c */ /* 0x040fe200000018ff */
[----:B------:R-:W3:Y:S04]  /*a1a0*/  LDSM.16.M88.4 R148, [R210] ;  /* 0x00000000d294783b */ /* 0x000ee80000000200 */
[----:B------:R-:W-:Y:S01]  /*a1b0*/  LDSM.16.M88.4 R140, [R222] ;  /* 0x00000000de8c783b */ /* 0x000fe20000000200 */
[C---:B------:R-:W-:Y:S03]  /*a1c0*/  HMMA.16816.F32 R56, R172.reuse, R58, RZ ;  /* 0x0000003aac38723c */ /* 0x040fe600000018ff */
[----:B------:R-:W3:Y:S03]  /*a1d0*/  LDSM.16.M88.4 R8, [R219+0x4000] ;  /* 0x00400000db08783b */ /* 0x000ee60000000200 */
[C---:B------:R-:W-:Y:S01]  /*a1e0*/  HMMA.16816.F32 R48, R172.reuse, R50, RZ ;  /* 0x00000032ac30723c */ /* 0x040fe200000018ff */
[----:B------:R-:W-:Y:S04]  /*a1f0*/  LDSM.16.M88.4 R144, [R209] ;  /* 0x00000000d190783b */ /* 0x000fe80000000200 */
[----:B------:R-:W-:Y:S01]  /*a200*/  LDSM.16.M88.4 R180, [R200] ;  /* 0x00000000c8b4783b */ /* 0x000fe20000000200 */
[C---:B------:R-:W-:Y:S03]  /*a210*/  HMMA.16816.F32 R44, R172.reuse, R40, RZ ;  /* 0x00000028ac2c723c */ /* 0x040fe600000018ff */
[----:B------:R-:W0:Y:S03]  /*a220*/  LDGDEPBAR ;  /* 0x00000000000079af */ /* 0x000e260000000000 */
[C---:B-1----:R-:W-:Y:S06]  /*a230*/  HMMA.16816.F32 R36, R172.reuse, R32, RZ ;  /* 0x00000020ac24723c */ /* 0x042fec00000018ff */
        /* <DEDUP_REMOVED lines=28> */
[----:B------:R-:W-:Y:S01]  /*a400*/  HMMA.16816.F32 R16, R136, R150, R16 ;  /* 0x000000968810723c */ /* 0x000fe20000001810 */
[----:B------:R-:W-:Y:S05]  /*a410*/  LDSM.16.M88.4 R148, [R221] ;  /* 0x00000000dd94783b */ /* 0x000fea0000000200 */
[C---:B------:R-:W-:Y:S06]  /*a420*/  HMMA.16816.F32 R132, R140.reuse, R8, R132 ;  /* 0x000000088c84723c */ /* 0x040fec0000001884 */
[C---:B------:R-:W-:Y:S01]  /*a430*/  HMMA.16816.F32 R64, R140.reuse, R10, R64 ;  /* 0x0000000a8c40723c */ /* 0x040fe20000001840 */
[----:B------:R-:W3:Y:S05]  /*a440*/  LDSM.16.M88.4 R8, [R208+0x800] ;  /* 0x00080000d008783b */ /* 0x000eea0000000200 */
[C---:B-1----:R-:W-:Y:S06]  /*a450*/  HMMA.16816.F32 R60, R140.reuse, R4, R60 ;  /* 0x000000048c3c723c */ /* 0x042fec000000183c */
[----:B------:R-:W-:Y:S01]  /*a460*/  HMMA.16816.F32 R56, R140, R6, R56 ;  /* 0x000000068c38723c */ /* 0x000fe20000001838 */
[----:B------:R-:W1:Y:S05]  /*a470*/  LDSM.16.M88.4 R4, [R208+0x1000] ;  /* 0x00100000d004783b */ /* 0x000e6a0000000200 */
[C---:B------:R-:W-:Y:S06]  /*a480*/  HMMA.16816.F32 R12, R136.reuse, R144, R12 ;  /* 0x00000090880c723c */ /* 0x040fec000000180c */
[----:B------:R-:W-:Y:S01]  /*a490*/  HMMA.16816.F32 R172, R136, R146, R172 ;  /* 0x0000009288ac723c */ /* 0x000fe200000018ac */
[----:B------:R-:W1:Y:S04]  /*a4a0*/  LDSM.16.M88.4 R144, [R219+0x7800] ;  /* 0x00780000db90783b */ /* 0x000e680000000200 */
[----:B------:R-:W1:Y:S01]  /*a4b0*/  LDSM.16.M88.4 R136, [R208] ;  /* 0x00000000d088783b */ /* 0x000e620000000200 */
[C---:B--2---:R-:W-:Y:S06]  /*a4c0*/  HMMA.16816.F32 R52, R140.reuse, R168, R52 ;  /* 0x000000a88c34723c */ /* 0x044fec0000001834 */
        /* <DEDUP_REMOVED lines=11> */
[C---:B---3--:R-:W-:Y:S06]  /*a580*/  HMMA.16816.F32 R20, R140.reuse, R152, R20 ;  /* 0x000000988c14723c */ /* 0x048fec0000001814 */
[----:B------:R-:W-:Y:S01]  /*a590*/  HMMA.16816.F32 R16, R140, R154, R16 ;  /* 0x0000009a8c10723c */ /* 0x000fe20000001810 */
[----:B------:R-:W3:Y:S05]  /*a5a0*/  LDSM.16.M88.4 R152, [R208+0x3800] ;  /* 0x00380000d098783b */ /* 0x000eea0000000200 */
        /* <DEDUP_REMOVED lines=9> */
[----:B------:R-:W-:Y:S01]  /*a640*/  LDSM.16.M88.4 R140, [R225+0x8800] ;  /* 0x00880000e18c783b */ /* 0x000fe20000000200 */
[C---:B------:R-:W-:Y:S06]  /*a650*/  HMMA.16816.F32 R132, R148.reuse, R136, R132 ;  /* 0x000000889484723c */ /* 0x040fec0000001884 */
        /* <DEDUP_REMOVED lines=14> */
[C---:B---3--:R-:W-:Y:S06]  /*a740*/  HMMA.16816.F32 R12, R148.reuse, R152, R12 ;  /* 0x00000098940c723c */ /* 0x048fec000000180c */
[----:B------:R-:W-:Y:S01]  /*a750*/  HMMA.16816.F32 R172, R148, R154, R172 ;  /* 0x0000009a94ac723c */ /* 0x000fe200000018ac */
[----:B------:R-:W3:Y:S04]  /*a760*/  LDSM.16.M88.4 R152, [R207] ;  /* 0x00000000cf98783b */ /* 0x000ee80000000200 */
[----:B------:R-:W-:Y:S01]  /*a770*/  LDSM.16.M88.4 R148, [R206] ;  /* 0x00000000ce94783b */ /* 0x000fe20000000200 */
[C---:B------:R-:W-:Y:S06]  /*a780*/  HMMA.16816.F32 R44, R156.reuse, R8, R44 ;  /* 0x000000089c2c723c */ /* 0x040fec000000182c */
[C---:B------:R-:W-:Y:S01]  /*a790*/  HMMA.16816.F32 R40, R156.reuse, R10, R40 ;  /* 0x0000000a9c28723c */ /* 0x040fe20000001828 */
[----:B------:R-:W3:Y:S05]  /*a7a0*/  LDSM.16.M88.4 R8, [R203] ;  /* 0x00000000cb08783b */ /* 0x000eea0000000200 */
[C---:B-1----:R-:W-:Y:S06]  /*a7b0*/  HMMA.16816.F32 R36, R156.reuse, R4, R36 ;  /* 0x000000049c24723c */ /* 0x042fec0000001824 */
[C---:B------:R-:W-:Y:S01]  /*a7c0*/  HMMA.16816.F32 R32, R156.reuse, R6, R32 ;  /* 0x000000069c20723c */ /* 0x040fe20000001820 */
[----:B------:R-:W1:Y:S05]  /*a7d0*/  LDSM.16.M88.4 R4, [R202] ;  /* 0x00000000ca04783b */ /* 0x000e6a0000000200 */
[C---:B------:R-:W-:Y:S06]  /*a7e0*/  HMMA.16816.F32 R132, R156.reuse, R144, R132 ;  /* 0x000000909c84723c */ /* 0x040fec0000001884 */
[C---:B------:R-:W-:Y:S01]  /*a7f0*/  HMMA.16816.F32 R64, R156.reuse, R146, R64 ;  /* 0x000000929c40723c */ /* 0x040fe20000001840 */
[----:B------:R-:W-:Y:S05]  /*a800*/  LDSM.16.M88.4 R144, [R205] ;  /* 0x00000000cd90783b */ /* 0x000fea0000000200 */
[C---:B------:R-:W-:Y:S06]  /*a810*/  HMMA.16816.F32 R52, R156.reuse, R136, R52 ;  /* 0x000000889c34723c */ /* 0x040fec0000001834 */
        /* <DEDUP_REMOVED lines=8> */
[C---:B----4-:R-:W-:Y:S06]  /*a8a0*/  HMMA.16816.F32 R20, R156.reuse, R164, R20 ;  /* 0x000000a49c14723c */ /* 0x050fec0000001814 */
[C---:B------:R-:W-:Y:S01]  /*a8b0*/  HMMA.16816.F32 R16, R156.reuse, R166, R16 ;  /* 0x000000a69c10723c */ /* 0x040fe20000001810 */
[----:B------:R-:W2:Y:S05]  /*a8c0*/  LDSM.16.M88.4 R164, [R219+0x8000] ;  /* 0x00800000dba4783b */ /* 0x000eaa0000000200 */
[----:B-----5:R-:W-:Y:S06]  /*a8d0*/  HMMA.16816.F32 R12, R156, R160, R12 ;  /* 0x000000a09c0c723c */ /* 0x020fec000000180c */
[----:B---3--:R-:W-:Y:S06]  /*a8e0*/  HMMA.16816.F32 R132, R176, R152, R132 ;  /* 0x00000098b084723c */ /* 0x008fec0000001884 */
[----:B------:R-:W-:Y:S01]  /*a8f0*/  HMMA.16816.F32 R172, R156, R162, R172 ;  /* 0x000000a29cac723c */ /* 0x000fe200000018ac */
[----:B------:R-:W3:Y:S04]  /*a900*/  LDSM.16.M88.4 R160, [R219+0x8800] ;  /* 0x00880000dba0783b */ /* 0x000ee80000000200 */
[----:B------:R-:W-:Y:S01]  /*a910*/  LDSM.16.M88.4 R156, [R219+0x9000] ;  /* 0x00900000db9c783b */ /* 0x000fe20000000200 */
[C---:B------:R-:W-:Y:S03]  /*a920*/  HMMA.16816.F32 R64, R176.reuse, R154, R64 ;  /* 0x0000009ab040723c */ /* 0x040fe60000001840 */
[----:B------:R-:W-:Y:S03]  /*a930*/  LDSM.16.M88.4 R152, [R219+0x9800] ;  /* 0x00980000db98783b */ /* 0x000fe60000000200 */
[C---:B------:R-:W-:Y:S06]  /*a940*/  HMMA.16816.F32 R36, R176.reuse, R8, R36 ;  /* 0x00000008b024723c */ /* 0x040fec0000001824 */
[C---:B------:R-:W-:Y:S01]  /*a950*/  HMMA.16816.F32 R32, R176.reuse, R10, R32 ;  /* 0x0000000ab020723c */ /* 0x040fe20000001820 */
[----:B------:R-:W-:Y:S05]  /*a960*/  LDSM.16.M88.4 R8, [R221+0x2000] ;  /* 0x00200000dd08783b */ /* 0x000fea0000000200 */
[C---:B-1----:R-:W-:Y:S06]  /*a970*/  HMMA.16816.F32 R28, R176.reuse, R4, R28 ;  /* 0x00000004b01c723c */ /* 0x042fec000000181c */
[C---:B------:R-:W-:Y:S01]  /*a980*/  HMMA.16816.F32 R24, R176.reuse, R6, R24 ;  /* 0x00000006b018723c */ /* 0x040fe20000001818 */
[----:B------:R-:W1:Y:S05]  /*a990*/  LDSM.16.M88.4 R4, [R208+0x4000] ;  /* 0x00400000d004783b */ /* 0x000e6a0000000200 */
[C---:B------:R-:W-:Y:S06]  /*a9a0*/  HMMA.16816.F32 R60, R176.reuse, R148, R60 ;  /* 0x00000094b03c723c */ /* 0x040fec000000183c */
[C---:B------:R-:W-:Y:S06]  /*a9b0*/  HMMA.16816.F32 R20, R176.reuse, R136, R20 ;  /* 0x00000088b014723c */ /* 0x040fec0000001814 */
[C---:B------:R-:W-:Y:S01]  /*a9c0*/  HMMA.16816.F32 R16, R176.reuse, R138, R16 ;  /* 0x0000008ab010723c */ /* 0x040fe20000001810 */
[----:B------:R-:W4:Y:S05]  /*a9d0*/  LDSM.16.M88.4 R136, [R219+0xb800] ;  /* 0x00b80000db88783b */ /* 0x000f2a0000000200 */
        /* <DEDUP_REMOVED lines=8> */
[----:B------:R-:W-:Y:S06]  /*aa60*/  HMMA.16816.F32 R12, R176, R180, R12 ;  /* 0x000000b4b00c723c */ /* 0x000fec000000180c */
[----:B--2---:R-:W-:Y:S06]  /*aa70*/  HMMA.16816.F32 R132, R168, R164, R132 ;  /* 0x000000a4a884723c */ /* 0x004fec0000001884 */
[----:B------:R-:W-:Y:S01]  /*aa80*/  HMMA.16816.F32 R176, R176, R182, R172 ;  /* 0x000000b6b0b0723c */ /* 0x000fe200000018ac */
[----:B------:R-:W2:Y:S05]  /*aa90*/  LDSM.16.M88.4 R172, [R208+0x4800] ;  /* 0x00480000d0ac783b */ /* 0x000eaa0000000200 */
[----:B------:R-:W-:Y:S01]  /*aaa0*/  HMMA.16816.F32 R64, R168, R166, R64 ;  /* 0x000000a6a840723c */ /* 0x000fe20000001840 */
[----:B------:R-:W-:-:S05]  /*aab0*/  IMAD R183, R233, 0x80, R236 ;  /* 0x00000080e9b77824 */ /* 0x000fca00078e02ec */
[----:B---3--:R-:W-:Y:S06]  /*aac0*/  HMMA.16816.F32 R60, R168, R160, R60 ;  /* 0x000000a0a83c723c */ /* 0x008fec000000183c */
[----:B-1----:R-:W-:Y:S06]  /*aad0*/  HMMA.16816.F32 R132, R8, R4, R132 ;  /* 0x000000040884723c */ /* 0x002fec0000001884 */
[----:B------:R-:W-:Y:S06]  /*aae0*/  HMMA.16816.F32 R56, R168, R162, R56 ;  /* 0x000000a2a838723c */ /* 0x000fec0000001838 */
[----:B------:R-:W-:Y:S01]  /*aaf0*/  HMMA.16816.F32 R64, R8, R6, R64 ;  /* 0x000000060840723c */ /* 0x000fe20000001840 */
[----:B------:R-:W1:Y:S05]  /*ab00*/  LDSM.16.M88.4 R4, [R208+0x5000] ;  /* 0x00500000d004783b */ /* 0x000e6a0000000200 */
[C---:B----4-:R-:W-:Y:S06]  /*ab10*/  HMMA.16816.F32 R12, R168.reuse, R136, R12 ;  /* 0x00000088a80c723c */ /* 0x050fec000000180c */
[----:B------:R-:W-:Y:S01]  /*ab20*/  HMMA.16816.F32 R176, R168, R138, R176 ;  /* 0x0000008aa8b0723c */ /* 0x000fe200000018b0 */
[----:B------:R-:W-:-:S02]  /*ab30*/  VIADD R136, R183, 0x1 ;  /* 0x00000001b7887836 */ /* 0x000fc40000000000 */
[----:B------:R-:W-:-:S03]  /*ab40*/  VIADD R137, R183, 0x8 ;  /* 0x00000008b7897836 */ /* 0x000fc60000000000 */
[----:B--2---:R-:W-:Y:S01]  /*ab50*/  HMMA.16816.F32 R60, R8, R172, R60 ;  /* 0x000000ac083c723c */ /* 0x004fe2000000183c */
[----:B------:R-:W-:Y:S02]  /*ab60*/  I2FP.F32.S32 R138, R136 ;  /* 0x00000088008a7245 */ /* 0x000fe40000201400 */
[C---:B------:R-:W-:Y:S02]  /*ab70*/  ISETP.GE.AND P4, PT, R136.reuse, R193, PT ;  /* 0x000000c18800720c */ /* 0x040fe40003f86270 */
[----:B------:R-:W-:Y:S01]  /*ab80*/  ISETP.GE.AND P5, PT, R136, R192, PT ;  /* 0x000000c08800720c */ /* 0x000fe20003fa6270 */
[----:B------:R-:W-:Y:S01]  /*ab90*/  HMMA.16816.F32 R52, R168, R156, R52 ;  /* 0x0000009ca834723c */ /* 0x000fe20000001834 */
[CC--:B------:R-:W-:Y:S01]  /*aba0*/  FFMA.FTZ R187, R3.reuse, R138.reuse, R133 ;  /* 0x0000008a03bb7223 */ /* 0x0c0fe20000010085 */
[----:B------:R-:W-:Y:S01]  /*abb0*/  FFMA.FTZ R135, R3, R138, R135 ;  /* 0x0000008a03877223 */ /* 0x000fe20000010087 */
[----:B------:R-:W-:Y:S01]  /*abc0*/  I2FP.F32.S32 R133, R137 ;  /* 0x0000008900857245 */ /* 0x000fe20000201400 */
[----:B------:R-:W-:Y:S01]  /*abd0*/  VIADD R136, R183, 0x9 ;  /* 0x00000009b7887836 */ /* 0x000fe20000000000 */
[----:B------:R-:W-:Y:S01]  /*abe0*/  ISETP.GE.AND P3, PT, R137, R193, PT ;  /* 0x000000c18900720c */ /* 0x000fe20003f66270 */
[----:B------:R-:W-:Y:S01]  /*abf0*/  HMMA.16816.F32 R56, R8, R174, R56 ;  /* 0x000000ae0838723c */ /* 0x000fe20000001838 */
[----:B------:R-:W-:Y:S01]  /*ac00*/  FSEL R187, R187, -INF , !P4 ;  /* 0xff800000bbbb7808 */ /* 0x000fe20006000000 */
[-C--:B------:R-:W-:Y:S01]  /*ac10*/  FFMA.FTZ R64, R3, R133.reuse, R64 ;  /* 0x0000008503407223 */ /* 0x080fe20000010040 */
[----:B------:R-:W-:Y:S01]  /*ac20*/  FSEL R196, R135, -INF , !P5 ;  /* 0xff80000087c47808 */ /* 0x000fe20006800000 */
[----:B------:R-:W-:Y:S01]  /*ac30*/  FFMA.FTZ R66, R3, R133, R66 ;  /* 0x0000008503427223 */ /* 0x000fe20000010042 */
[-C--:B------:R-:W-:Y:S01]  /*ac40*/  ISETP.GE.AND P6, PT, R137, R192.reuse, PT ;  /* 0x000000c08900720c */ /* 0x080fe20003fc6270 */
[----:B------:R-:W-:Y:S01]  /*ac50*/  VIADD R133, R183, 0x10 ;  /* 0x00000010b7857836 */ /* 0x000fe20000000000 */
[C---:B------:R-:W-:Y:S01]  /*ac60*/  ISETP.GE.AND P4, PT, R136.reuse, R193, PT ;  /* 0x000000c18800720c */ /* 0x040fe20003f86270 */
[----:B------:R-:W-:Y:S01]  /*ac70*/  HMMA.16816.F32 R48, R168, R158, R48 ;  /* 0x0000009ea830723c */ /* 0x000fe20000001830 */
[----:B------:R-:W-:-:S02]  /*ac80*/  ISETP.GE.AND P5, PT, R136, R192, PT ;  /* 0x000000c08800720c */ /* 0x000fc40003fa6270 */
[----:B------:R-:W-:Y:S02]  /*ac90*/  I2FP.F32.S32 R136, R136 ;  /* 0x0000008800887245 */ /* 0x000fe40000201400 */
[----:B------:R-:W-:Y:S01]  /*aca0*/  FSEL R199, R64, -INF , !P3 ;  /* 0xff80000040c77808 */ /* 0x000fe20005800000 */
[----:B------:R-:W-:Y:S01]  /*acb0*/  HMMA.16816.F32 R44, R168, R152, R44 ;  /* 0x00000098a82c723c */ /* 0x000fe2000000182c */
[----:B------:R-:W-:Y:S01]  /*acc0*/  FSEL R240, R66, -INF , !P6 ;  /* 0xff80000042f07808 */ /* 0x000fe20007000000 */
[-C--:B------:R-:W-:Y:S01]  /*acd0*/  FFMA.FTZ R197, R3, R136.reuse, R65 ;  /* 0x0000008803c57223 */ /* 0x080fe20000010041 */
[----:B------:R-:W-:Y:S01]  /*ace0*/  ISETP.GE.AND P3, PT, R133, R193, PT ;  /* 0x000000c18500720c */ /* 0x000fe20003f66270 */
[----:B------:R-:W-:Y:S01]  /*acf0*/  FFMA.FTZ R198, R3, R136, R67 ;  /* 0x0000008803c67223 */ /* 0x000fe20000010043 */
[----:B------:R-:W-:Y:S01]  /*ad00*/  ISETP.GE.AND P6, PT, R133, R192, PT ;  /* 0x000000c08500720c */ /* 0x000fe20003fc6270 */
[----:B------:R-:W2:Y:S01]  /*ad10*/  LDSM.16.M88.4 R64, [R208+0x5800] ;  /* 0x00580000d040783b */ /* 0x000ea20000000200 */
[----:B------:R-:W-:Y:S01]  /*ad20*/  I2FP.F32.S32 R133, R133 ;  /* 0x0000008500857245 */ /* 0x000fe20000201400 */
[----:B-1----:R-:W-:Y:S01]  /*ad30*/  HMMA.16816.F32 R52, R8, R4, R52 ;  /* 0x000000040834723c */ /* 0x002fe20000001834 */
[----:B------:R-:W-:Y:S01]  /*ad40*/  VIADD R136, R183, 0x11 ;  /* 0x00000011b7887836 */ /* 0x000fe20000000000 */
[----:B------:R-:W-:-:S02]  /*ad50*/  FSEL R197, R197, -INF , !P4 ;  /* 0xff800000c5c57808 */ /* 0x000fc40006000000 */
[CC--:B------:R-:W-:Y:S01]  /*ad60*/  FFMA.FTZ R60, R3.reuse, R133.reuse, R60 ;  /* 0x00000085033c7223 */ /* 0x0c0fe2000001003c */
[----:B------:R-:W-:Y:S01]  /*ad70*/  FFMA.FTZ R62, R3, R133, R62 ;  /* 0x00000085033e7223 */ /* 0x000fe2000001003e */
[----:B------:R-:W-:Y:S01]  /*ad80*/  FSEL R198, R198, -INF , !P5 ;  /* 0xff800000c6c67808 */ /* 0x000fe20006800000 */
[C---:B------:R-:W-:Y:S01]  /*ad90*/  VIADD R4, R183.reuse, 0x18 ;  /* 0x00000018b7047836 */ /* 0x040fe20000000000 */
[----:B------:R-:W-:Y:S01]  /*ada0*/  ISETP.GE.AND P4, PT, R136, R193, PT ;  /* 0x000000c18800720c */ /* 0x000fe20003f86270 */
[----:B------:R-:W-:Y:S01]  /*adb0*/  VIADD R5, R183, 0x19 ;  /* 0x00000019b7057836 */ /* 0x000fe20000000000 */
[----:B------:R-:W-:Y:S01]  /*adc0*/  FSEL R181, R60, -INF , !P3 ;  /* 0xff8000003cb57808 */ /* 0x000fe20005800000 */
[----:B------:R-:W-:Y:S01]  /*add0*/  HMMA.16816.F32 R48, R8, R6, R48 ;  /* 0x000000060830723c */ /* 0x000fe20000001830 */
[----:B------:R-:W-:Y:S02]  /*ade0*/  FSEL R60, R62, -INF , !P6 ;  /* 0xff8000003e3c7808 */ /* 0x000fe40007000000 */
[----:B------:R-:W-:-:S02]  /*adf0*/  ISETP.GE.AND P5, PT, R136, R192, PT ;  /* 0x000000c08800720c */ /* 0x000fc40003fa6270 */
[C---:B------:R-:W-:Y:S01]  /*ae00*/  ISETP.GE.AND P3, PT, R4.reuse, R193, PT ;  /* 0x000000c10400720c */ /* 0x040fe20003f66270 */
[C---:B------:R-:W-:Y:S01]  /*ae10*/  HMMA.16816.F32 R40, R168.reuse, R154, R40 ;  /* 0x0000009aa828723c */ /* 0x040fe20000001828 */
[----:B------:R-:W-:Y:S02]  /*ae20*/  ISETP.GE.AND P6, PT, R4, R192, PT ;  /* 0x000000c00400720c */ /* 0x000fe40003fc6270 */
[----:B------:R-:W-:Y:S02]  /*ae30*/  I2FP.F32.S32 R136, R136 ;  /* 0x0000008800887245 */ /* 0x000fe40000201400 */
[----:B------:R-:W-:Y:S01]  /*ae40*/  I2FP.F32.S32 R4, R4 ;  /* 0x0000000400047245 */ /* 0x000fe20000201400 */
[C---:B------:R-:W-:Y:S01]  /*ae50*/  HMMA.16816.F32 R36, R168.reuse, R148, R36 ;  /* 0x00000094a824723c */ /* 0x040fe20000001824 */
[----:B------:R-:W-:Y:S01]  /*ae60*/  I2FP.F32.S32 R62, R5 ;  /* 0x00000005003e7245 */ /* 0x000fe20000201400 */
[CC--:B------:R-:W-:Y:S01]  /*ae70*/  FFMA.FTZ R61, R3.reuse, R136.reuse, R61 ;  /* 0x00000088033d7223 */ /* 0x0c0fe2000001003d */
[C---:B------:R-:W-:Y:S01]  /*ae80*/  FFMA.FTZ R63, R3.reuse, R136, R63 ;  /* 0x00000088033f7223 */ /* 0x040fe2000001003f */
[CC--:B------:R-:W-:Y:S01]  /*ae90*/  FFMA.FTZ R175, R3.reuse, R4.reuse, R56 ;  /* 0x0000000403af7223 */ /* 0x0c0fe20000010038 */
[----:B------:R-:W-:Y:S01]  /*aea0*/  FFMA.FTZ R180, R3, R4, R58 ;  /* 0x0000000403b47223 */ /* 0x000fe2000001003a */
[----:B------:R-:W-:Y:S01]  /*aeb0*/  VIADD R4, R183, 0x20 ;  /* 0x00000020b7047836 */ /* 0x000fe20000000000 */
[----:B------:R-:W-:Y:S01]  /*aec0*/  FSEL R173, R61, -INF , !P4 ;  /* 0xff8000003dad7808 */ /* 0x000fe20006000000 */
[-C--:B------:R-:W-:Y:S01]  /*aed0*/  FFMA.FTZ R58, R3, R62.reuse, R57 ;  /* 0x0000003e033a7223 */ /* 0x080fe20000010039 */
[----:B------:R-:W-:Y:S01]  /*aee0*/  FSEL R182, R63, -INF , !P5 ;  /* 0xff8000003fb67808 */ /* 0x000fe20006800000 */
[----:B------:R-:W-:Y:S01]  /*aef0*/  FFMA.FTZ R62, R3, R62, R59 ;  /* 0x0000003e033e7223 */ /* 0x000fe2000001003b */
[----:B------:R-:W-:Y:S01]  /*af00*/  FSEL R175, R175, -INF , !P3 ;  /* 0xff800000afaf7808 */ /* 0x000fe20005800000 */
[----:B------:R-:W-:Y:S01]  /*af10*/  VIADD R56, R183, 0x21 ;  /* 0x00000021b7387836 */ /* 0x000fe20000000000 */
[----:B------:R-:W-:Y:S01]  /*af20*/  FSEL R180, R180, -INF , !P6 ;  /* 0xff800000b4b47808 */ /* 0x000fe20007000000 */
[----:B------:R-:W-:Y:S01]  /*af30*/  HMMA.16816.F32 R32, R168, R150, R32 ;  /* 0x00000096a820723c */ /* 0x000fe20000001820 */
[----:B------:R-:W-:-:S02]  /*af40*/  ISETP.GE.AND P4, PT, R5, R193, PT ;  /* 0x000000c10500720c */ /* 0x000fc40003f86270 */
[-C--:B------:R-:W-:Y:S02]  /*af50*/  ISETP.GE.AND P5, PT, R5, R192.reuse, PT ;  /* 0x000000c00500720c */ /* 0x080fe40003fa6270 */
[C---:B------:R-:W-:Y:S01]  /*af60*/  ISETP.GE.AND P3, PT, R4.reuse, R193, PT ;  /* 0x000000c10400720c */ /* 0x040fe20003f66270 */
[C---:B--2---:R-:W-:Y:S01]  /*af70*/  HMMA.16816.F32 R44, R8.reuse, R64, R44 ;  /* 0x00000040082c723c */ /* 0x044fe2000000182c */
[----:B------:R-:W-:Y:S02]  /*af80*/  ISETP.GE.AND P6, PT, R4, R192, PT ;  /* 0x000000c00400720c */ /* 0x000fe40003fc6270 */
[----:B------:R-:W-:Y:S02]  /*af90*/  I2FP.F32.S32 R57, R4 ;  /* 0x0000000400397245 */ /* 0x000fe40000201400 */
[----:B------:R-:W1:Y:S01]  /*afa0*/  LDSM.16.M88.4 R4, [R208+0x6000] ;  /* 0x00600000d004783b */ /* 0x000e620000000200 */
[----:B------:R-:W-:Y:S01]  /*afb0*/  FSEL R59, R58, -INF , !P4 ;  /* 0xff8000003a3b7808 */ /* 0x000fe20006000000 */
[----:B------:R-:W-:Y:S01]  /*afc0*/  HMMA.16816.F32 R40, R8, R66, R40 ;  /* 0x000000420828723c */ /* 0x000fe20000001828 */
        /* <DEDUP_REMOVED lines=12> */
[CC--:B------:R-:W-:Y:S01]  /*b090*/  ISETP.GE.AND P3, PT, R52.reuse, R193.reuse, PT ;  /* 0x000000c13400720c */ /* 0x0c0fe20003f66270 */
[----:B------:R-:W-:Y:S01]  /*b0a0*/  VIADD R53, R183, 0x29 ;  /* 0x00000029b7357836 */ /* 0x000fe20000000000 */
[----:B------:R-:W-:Y:S01]  /*b0b0*/  ISETP.GE.AND P6, PT, R52, R192, PT ;  /* 0x000000c03400720c */ /* 0x000fe20003fc6270 */
[C---:B------:R-:W-:Y:S01]  /*b0c0*/  HMMA.16816.F32 R24, R168.reuse, R146, R24 ;  /* 0x00000092a818723c */ /* 0x040fe20000001818 */
[----:B------:R-:W-:Y:S02]  /*b0d0*/  I2FP.F32.S32 R52, R52 ;  /* 0x0000003400347245 */ /* 0x000fe40000201400 */
[----:B------:R-:W-:Y:S02]  /*b0e0*/  FSEL R139, R139, -INF , !P4 ;  /* 0xff8000008b8b7808 */ /* 0x000fe40006000000 */
[----:B------:R-:W-:Y:S01]  /*b0f0*/  FSEL R158, R55, -INF , !P5 ;  /* 0xff800000379e7808 */ /* 0x000fe20006800000 */
[-C--:B------:R-:W-:Y:S01]  /*b100*/  FFMA.FTZ R48, R3, R52.reuse, R48 ;  /* 0x0000003403307223 */ /* 0x080fe20000010030 */
[----:B------:R-:W-:Y:S01]  /*b110*/  ISETP.GE.AND P4, PT, R53, R193, PT ;  /* 0x000000c13500720c */ /* 0x000fe20003f86270 */
[----:B------:R-:W-:Y:S01]  /*b120*/  FFMA.FTZ R50, R3, R52, R50 ;  /* 0x0000003403327223 */ /* 0x000fe20000010032 */
[----:B------:R-:W-:Y:S01]  /*b130*/  ISETP.GE.AND P5, PT, R53, R192, PT ;  /* 0x000000c03500720c */ /* 0x000fe20003fa6270 */
[C---:B------:R-:W-:Y:S01]  /*b140*/  VIADD R52, R183.reuse, 0x31 ;  /* 0x00000031b7347836 */ /* 0x040fe20000000000 */
[----:B------:R-:W-:Y:S01]  /*b150*/  I2FP.F32.S32 R54, R53 ;  /* 0x0000003500367245 */ /* 0x000fe20000201400 */
[----:B------:R-:W-:Y:S01]  /*b160*/  VIADD R53, R183, 0x30 ;  /* 0x00000030b7357836 */ /* 0x000fe20000000000 */
[----:B------:R-:W-:Y:S01]  /*b170*/  FSEL R67, R48, -INF , !P3 ;  /* 0xff80000030437808 */ /* 0x000fe20005800000 */
[----:B------:R-:W-:Y:S01]  /*b180*/  HMMA.16816.F32 R20, R168, R140, R20 ;  /* 0x0000008ca814723c */ /* 0x000fe20000001814 */
[----:B------:R-:W-:Y:S01]  /*b190*/  FSEL R138, R50, -INF , !P6 ;  /* 0xff800000328a7808 */ /* 0x000fe20007000000 */
[CC--:B------:R-:W-:Y:S01]  /*b1a0*/  FFMA.FTZ R137, R3.reuse, R54.reuse, R49 ;  /* 0x0000003603897223 */ /* 0x0c0fe20000010031 */
[----:B------:R-:W-:Y:S01]  /*b1b0*/  FFMA.FTZ R148, R3, R54, R51 ;  /* 0x0000003603947223 */ /* 0x000fe20000010033 */
[C---:B------:R-:W-:Y:S01]  /*b1c0*/  ISETP.GE.AND P3, PT, R53.reuse, R193, PT ;  /* 0x000000c13500720c */ /* 0x040fe20003f66270 */
[----:B------:R-:W2:Y:S01]  /*b1d0*/  LDSM.16.M88.4 R48, [R208+0x6800] ;  /* 0x00680000d030783b */ /* 0x000ea20000000200 */
[----:B------:R-:W-:Y:S01]  /*b1e0*/  ISETP.GE.AND P6, PT, R53, R192, PT ;  /* 0x000000c03500720c */ /* 0x000fe20003fc6270 */
[----:B-1----:R-:W-:Y:S01]  /*b1f0*/  HMMA.16816.F32 R36, R8, R4, R36 ;  /* 0x000000040824723c */ /* 0x002fe20000001824 */
[----:B------:R-:W-:-:S02]  /*b200*/  I2FP.F32.S32 R53, R53 ;  /* 0x0000003500357245 */ /* 0x000fc40000201400 */
[----:B------:R-:W-:Y:S02]  /*b210*/  FSEL R137, R137, -INF , !P4 ;  /* 0xff80000089897808 */ /* 0x000fe40006000000 */
[----:B------:R-:W-:Y:S01]  /*b220*/  FSEL R148, R148, -INF , !P5 ;  /* 0xff80000094947808 */ /* 0x000fe20006800000 */
[CC--:B------:R-:W-:Y:S01]  /*b230*/  FFMA.FTZ R44, R3.reuse, R53.reuse, R44 ;  /* 0x00000035032c7223 */ /* 0x0c0fe2000001002c */
[----:B------:R-:W-:Y:S01]  /*b240*/  FFMA.FTZ R46, R3, R53, R46 ;  /* 0x00000035032e7223 */ /* 0x000fe2000001002e */
[C---:B------:R-:W-:Y:S01]  /*b250*/  VIADD R4, R183.reuse, 0x38 ;  /* 0x00000038b7047836 */ /* 0x040fe20000000000 */
[----:B------:R-:W-:Y:S01]  /*b260*/  ISETP.GE.AND P4, PT, R52, R193, PT ;  /* 0x000000c13400720c */ /* 0x000fe20003f86270 */
[----:B------:R-:W-:Y:S01]  /*b270*/  VIADD R5, R183, 0x39 ;  /* 0x00000039b7057836 */ /* 0x000fe20000000000 */
[----:B------:R-:W-:Y:S01]  /*b280*/  FSEL R163, R44, -INF , !P3 ;  /* 0xff8000002ca37808 */ /* 0x000fe20005800000 */
[----:B------:R-:W-:Y:S01]  /*b290*/  HMMA.16816.F32 R32, R8, R6, R32 ;  /* 0x000000060820723c */ /* 0x000fe20000001820 */
[----:B------:R-:W-:-:S02]  /*b2a0*/  FSEL R160, R46, -INF , !P6 ;  /* 0xff8000002ea07808 */ /* 0x000fc40007000000 */
[-C--:B------:R-:W-:Y:S02]  /*b2b0*/  ISETP.GE.AND P5, PT, R52, R192.reuse, PT ;  /* 0x000000c03400720c */ /* 0x080fe40003fa6270 */
[C---:B------:R-:W-:Y:S01]  /*b2c0*/  ISETP.GE.AND P3, PT, R4.reuse, R193, PT ;  /* 0x000000c10400720c */ /* 0x040fe20003f66270 */
[----:B------:R-:W-:Y:S01]  /*b2d0*/  HMMA.16816.F32 R16, R168, R142, R16 ;  /* 0x0000008ea810723c */ /* 0x000fe20000001810 */
        /* <DEDUP_REMOVED lines=16> */
[----:B--2---:R-:W-:Y:S01]  /*b3e0*/  HMMA.16816.F32 R28, R8, R48, R28 ;  /* 0x00000030081c723c */ /* 0x004fe2000000181c */
[----:B------:R-:W-:-:S02]  /*b3f0*/  ISETP.GE.AND P4, PT, R5, R193, PT ;  /* 0x000000c10500720c */ /* 0x000fc40003f86270 */
[-C--:B------:R-:W-:Y:S02]  /*b400*/  ISETP.GE.AND P5, PT, R5, R192.reuse, PT ;  /* 0x000000c00500720c */ /* 0x080fe40003fa6270 */
[C---:B------:R-:W-:Y:S01]  /*b410*/  ISETP.GE.AND P3, PT, R4.reuse, R193, PT ;  /* 0x000000c10400720c */ /* 0x040fe20003f66270 */
[----:B------:R-:W-:Y:S01]  /*b420*/  HMMA.16816.F32 R48, R8, R50, R24 ;  /* 0x000000320830723c */ /* 0x000fe20000001818 */
[----:B------:R-:W-:Y:S02]  /*b430*/  ISETP.GE.AND P6, PT, R4, R192, PT ;  /* 0x000000c00400720c */ /* 0x000fe40003fc6270 */
[----:B------:R-:W-:Y:S02]  /*b440*/  I2FP.F32.S32 R41, R4 ;  /* 0x0000000400297245 */ /* 0x000fe40000201400 */
[----:B------:R-:W1:Y:S01]  /*b450*/  LDSM.16.M88.4 R4, [R208+0x7000] ;  /* 0x00700000d004783b */ /* 0x000e620000000200 */
[----:B------:R-:W-:Y:S01]  /*b460*/  FSEL R159, R159, -INF , !P4 ;  /* 0xff8000009f9f7808 */ /* 0x000fe20006000000 */
[----:B------:R-:W-:Y:S01]  /*b470*/  VIADD R24, R183, 0x50 ;  /* 0x00000050b7187836 */ /* 0x000fe20000000000 */
[----:B------:R-:W-:Y:S01]  /*b480*/  FSEL R170, R43, -INF , !P5 ;  /* 0xff8000002baa7808 */ /* 0x000fe20006800000 */
[C---:B------:R-:W-:Y:S01]  /*b490*/  FFMA.FTZ R171, R3.reuse, R41, R36 ;  /* 0x0000002903ab7223 */ /* 0x040fe20000010024 */
[C---:B------:R-:W-:Y:S01]  /*b4a0*/  ISETP.GE.AND P4, PT, R40.reuse, R193, PT ;  /* 0x000000c12800720c */ /* 0x040fe20003f86270 */
[----:B------:R-:W-:Y:S01]  /*b4b0*/  FFMA.FTZ R38, R3, R41, R38 ;  /* 0x0000002903267223 */ /* 0x000fe20000010026 */
[----:B------:R-:W-:Y:S01]  /*b4c0*/  ISETP.GE.AND P5, PT, R40, R192, PT ;  /* 0x000000c02800720c */ /* 0x000fe20003fa6270 */
[----:B------:R-:W-:Y:S01]  /*b4d0*/  VIADD R36, R183, 0x48 ;  /* 0x00000048b7247836 */ /* 0x000fe20000000000 */
[----:B------:R-:W-:-:S02]  /*b4e0*/  I2FP.F32.S32 R40, R40 ;  /* 0x0000002800287245 */ /* 0x000fc40000201400 */
[----:B------:R-:W-:Y:S02]  /*b4f0*/  FSEL R171, R171, -INF , !P3 ;  /* 0xff800000abab7808 */ /* 0x000fe40005800000 */
[----:B------:R-:W-:Y:S01]  /*b500*/  FSEL R168, R38, -INF , !P6 ;  /* 0xff80000026a87808 */ /* 0x000fe20007000000 */
[----:B------:R-:W-:Y:S01]  /*b510*/  FFMA.FTZ R167, R3, R40, R37 ;  /* 0x0000002803a77223 */ /* 0x000fe20000010025 */
[C---:B------:R-:W-:Y:S01]  /*b520*/  ISETP.GE.AND P3, PT, R36.reuse, R193, PT ;  /* 0x000000c12400720c */ /* 0x040fe20003f66270 */
[----:B------:R-:W-:Y:S01]  /*b530*/  VIADD R37, R183, 0x49 ;  /* 0x00000049b7257836 */ /* 0x000fe20000000000 */
[----:B------:R-:W-:Y:S01]  /*b540*/  ISETP.GE.AND P6, PT, R36, R192, PT ;  /* 0x000000c02400720c */ /* 0x000fe20003fc6270 */
[----:B------:R-:W-:Y:S01]  /*b550*/  FFMA.FTZ R39, R3, R40, R39 ;  /* 0x0000002803277223 */ /* 0x000fe20000010027 */
[----:B------:R-:W-:Y:S02]  /*b560*/  I2FP.F32.S32 R36, R36 ;  /* 0x0000002400247245 */ /* 0x000fe40000201400 */
[----:B------:R-:W-:-:S02]  /*b570*/  I2FP.F32.S32 R38, R37 ;  /* 0x0000002500267245 */ /* 0x000fc40000201400 */
[----:B------:R-:W-:Y:S01]  /*b580*/  FSEL R167, R167, -INF , !P4 ;  /* 0xff800000a7a77808 */ /* 0x000fe20006000000 */
[CC--:B------:R-:W-:Y:S01]  /*b590*/  FFMA.FTZ R169, R3.reuse, R36.reuse, R32 ;  /* 0x0000002403a97223 */ /* 0x0c0fe20000010020 */
[C---:B------:R-:W-:Y:S01]  /*b5a0*/  FFMA.FTZ R34, R3.reuse, R36, R34 ;  /* 0x0000002403227223 */ /* 0x040fe20000010022 */
[C---:B------:R-:W-:Y:S01]  /*b5b0*/  FFMA.FTZ R165, R3.reuse, R38, R33 ;  /* 0x0000002603a57223 */ /* 0x040fe20000010021 */
[----:B------:R-:W-:Y:S01]  /*b5c0*/  I2FP.F32.S32 R33, R24 ;  /* 0x0000001800217245 */ /* 0x000fe20000201400 */
[----:B------:R-:W-:Y:S01]  /*b5d0*/  FFMA.FTZ R35, R3, R38, R35 ;  /* 0x0000002603237223 */ /* 0x000fe20000010023 */
[----:B------:R-:W-:Y:S01]  /*b5e0*/  FSEL R169, R169, -INF , !P3 ;  /* 0xff800000a9a97808 */ /* 0x000fe20005800000 */
[----:B------:R-:W-:Y:S01]  /*b5f0*/  VIADD R32, R183, 0x51 ;  /* 0x00000051b7207836 */ /* 0x000fe20000000000 */
[----:B------:R-:W-:Y:S01]  /*b600*/  FSEL R166, R34, -INF , !P6 ;  /* 0xff80000022a67808 */ /* 0x000fe20007000000 */
[C---:B------:R-:W-:Y:S01]  /*b610*/  FFMA.FTZ R28, R3.reuse, R33, R28 ;  /* 0x00000021031c7223 */ /* 0x040fe2000001001c */
[C---:B------:R-:W-:Y:S01]  /*b620*/  ISETP.GE.AND P3, PT, R24.reuse, R193, PT ;  /* 0x000000c11800720c */ /* 0x040fe20003f66270 */
[----:B------:R-:W-:Y:S01]  /*b630*/  FFMA.FTZ R30, R3, R33, R30 ;  /* 0x00000021031e7223 */ /* 0x000fe2000001001e */
[----:B------:R-:W-:-:S02]  /*b640*/  ISETP.GE.AND P6, PT, R24, R192, PT ;  /* 0x000000c01800720c */ /* 0x000fc40003fc6270 */
[----:B------:R-:W2:Y:S01]  /*b650*/  LDSM.16.M88.4 R24, [R208+0x7800] ;  /* 0x00780000d018783b */ /* 0x000ea20000000200 */
[----:B------:R-:W-:Y:S01]  /*b660*/  FSEL R164, R39, -INF , !P5 ;  /* 0xff80000027a47808 */ /* 0x000fe20006800000 */
[----:B------:R-:W-:-:S04]  /*b670*/  DEPBAR.LE SB0, 0x0 ;  /* 0x000080000000791a */ /* 0x000fc80000000000 */
[C---:B-1----:R-:W-:Y:S01]  /*b680*/  HMMA.16816.F32 R20, R8.reuse, R4, R20 ;  /* 0x000000040814723c */ /* 0x042fe20000001814 */
[----:B------:R-:W-:Y:S02]  /*b690*/  FSEL R157, R28, -INF , !P3 ;  /* 0xff8000001c9d7808 */ /* 0x000fe40005800000 */
[----:B------:R-:W-:Y:S01]  /*b6a0*/  FSEL R156, R30, -INF , !P6 ;  /* 0xff8000001e9c7808 */ /* 0x000fe20007000000 */
[----:B------:R-:W-:Y:S01]  /*b6b0*/  BAR.SYNC.DEFER_BLOCKING 0x0 ;  /* 0x0000000000007b1d */ /* 0x000fe20000010000 */
[----:B------:R-:W-:Y:S01]  /*b6c0*/  ISETP.GE.AND P4, PT, R37, R193, PT ;  /* 0x000000c12500720c */ /* 0x000fe20003f86270 */
[----:B------:R-:W-:Y:S01]  /*b6d0*/  HMMA.16816.F32 R16, R8, R6, R16 ;  /* 0x000000060810723c */ /* 0x000fe20000001810 */
[----:B------:R-:W-:Y:S01]  /*b6e0*/  VIADD R4, R183, 0x58 ;  /* 0x00000058b7047836 */ /* 0x000fe20000000000 */
[----:B------:R-:W-:Y:S01]  /*b6f0*/  ISETP.GE.AND P5, PT, R37, R192, PT ;  /* 0x000000c02500720c */ /* 0x000fe20003fa6270 */
[----:B------:R-:W-:Y:S01]  /*b700*/  VIADD R5, R183, 0x59 ;  /* 0x00000059b7057836 */ /* 0x000fe20000000000 */
[----:B------:R-:W-:-:S02]  /*b710*/  FSEL R165, R165, -INF , !P4 ;  /* 0xff800000a5a57808 */ /* 0x000fc40006000000 */
[CC--:B------:R-:W-:Y:S02]  /*b720*/  ISETP.GE.AND P3, PT, R4.reuse, R193.reuse, PT ;  /* 0x000000c10400720c */ /* 0x0c0fe40003f66270 */
[----:B------:R-:W-:Y:S02]  /*b730*/  ISETP.GE.AND P6, PT, R4, R192, PT ;  /* 0x000000c00400720c */ /* 0x000fe40003fc6270 */
[----:B------:R-:W-:Y:S02]  /*b740*/  I2FP.F32.S32 R4, R4 ;  /* 0x0000000400047245 */ /* 0x000fe40000201400 */
[----:B------:R-:W-:Y:S02]  /*b750*/  FSEL R162, R35, -INF , !P5 ;  /* 0xff80000023a27808 */ /* 0x000fe40006800000 */
[C---:B------:R-:W-:Y:S01]  /*b760*/  ISETP.GE.AND P4, PT, R32.reuse, R193, PT ;  /* 0x000000c12000720c */ /* 0x040fe20003f86270 */
[C---:B------:R-:W-:Y:S01]  /*b770*/  FFMA.FTZ R48, R3.reuse, R4, R48 ;  /* 0x0000000403307223 */ /* 0x040fe20000010030 */
[----:B------:R-:W-:Y:S01]  /*b780*/  ISETP.GE.AND P5, PT, R32, R192, PT ;  /* 0x000000c02000720c */ /* 0x000fe20003fa6270 */
[----:B------:R-:W-:Y:S01]  /*b790*/  FFMA.FTZ R50, R3, R4, R50 ;  /* 0x0000000403327223 */ /* 0x000fe20000010032 */
[----:B------:R-:W-:Y:S01]  /*b7a0*/  I2FP.F32.S32 R32, R32 ;  /* 0x0000002000207245 */ /* 0x000fe20000201400 */
[----:B------:R-:W-:Y:S01]  /*b7b0*/  VIADD R4, R183, 0x60 ;  /* 0x00000060b7047836 */ /* 0x000fe20000000000 */
[----:B------:R-:W-:-:S02]  /*b7c0*/  FSEL R153, R48, -INF , !P3 ;  /* 0xff80000030997808 */ /* 0x000fc40005800000 */
[----:B------:R-:W-:Y:S01]  /*b7d0*/  FSEL R152, R50, -INF , !P6 ;  /* 0xff80000032987808 */ /* 0x000fe20007000000 */
[CC--:B------:R-:W-:Y:S01]  /*b7e0*/  FFMA.FTZ R29, R3.reuse, R32.reuse, R29 ;  /* 0x00000020031d7223 */ /* 0x0c0fe2000001001d */
[----:B------:R-:W-:Y:S01]  /*b7f0*/  FFMA.FTZ R31, R3, R32, R31 ;  /* 0x00000020031f7223 */ /* 0x000fe2000001001f */
[C---:B------:R-:W-:Y:S02]  /*b800*/  ISETP.GE.AND P3, PT, R4.reuse, R193, PT ;  /* 0x000000c10400720c */ /* 0x040fe40003f66270 */
[----:B------:R-:W-:Y:S01]  /*b810*/  ISETP.GE.AND P6, PT, R4, R192, PT ;  /* 0x000000c00400720c */ /* 0x000fe20003fc6270 */
[----:B--2---:R-:W-:Y:S01]  /*b820*/  HMMA.16816.F32 R12, R8, R24, R12 ;  /* 0x00000018080c723c */ /* 0x004fe2000000180c */
[----:B------:R-:W-:Y:S02]  /*b830*/  I2FP.F32.S32 R28, R5 ;  /* 0x00000005001c7245 */ /* 0x000fe40000201400 */
        /* <DEDUP_REMOVED lines=8> */
[----:B------:R-:W-:-:S02]  /*b8c0*/  VIADD R5, R183, 0x61 ;  /* 0x00000061b7057836 */ /* 0x000fc40000000000 */
[----:B------:R-:W-:Y:S01]  /*b8d0*/  FFMA.FTZ R22, R3, R4, R22 ;  /* 0x0000000403167223 */ /* 0x000fe20000010016 */
[----:B------:R-:W-:Y:S01]  /*b8e0*/  VIADD R4, R183, 0x68 ;  /* 0x00000068b7047836 */ /* 0x000fe20000000000 */
[----:B------:R-:W-:Y:S01]  /*b8f0*/  FSEL R151, R49, -INF , !P4 ;  /* 0xff80000031977808 */ /* 0x000fe20006000000 */
[----:B------:R-:W-:Y:S01]  /*b900*/  HMMA.16816.F32 R176, R8, R26, R176 ;  /* 0x0000001a08b0723c */ /* 0x000fe200000018b0 */
[----:B------:R-:W-:Y:S02]  /*b910*/  FSEL R150, R51, -INF , !P5 ;  /* 0xff80000033967808 */ /* 0x000fe40006800000 */
[----:B------:R-:W-:Y:S02]  /*b920*/  I2FP.F32.S32 R6, R5 ;  /* 0x0000000500067245 */ /* 0x000fe40000201400 */
[----:B------:R-:W-:Y:S02]  /*b930*/  FSEL R147, R20, -INF , !P3 ;  /* 0xff80000014937808 */ /* 0x000fe40005800000 */
[----:B------:R-:W-:Y:S01]  /*b940*/  FSEL R146, R22, -INF , !P6 ;  /* 0xff80000016927808 */ /* 0x000fe20007000000 */
[-C--:B------:R-:W-:Y:S01]  /*b950*/  FFMA.FTZ R21, R3, R6.reuse, R21 ;  /* 0x0000000603157223 */ /* 0x080fe20000010015 */
[-C--:B------:R-:W-:Y:S01]  /*b960*/  ISETP.GE.AND P4, PT, R5, R193.reuse, PT ;  /* 0x000000c10500720c */ /* 0x080fe20003f86270 */
[----:B------:R-:W-:Y:S01]  /*b970*/  FFMA.FTZ R23, R3, R6, R23 ;  /* 0x0000000603177223 */ /* 0x000fe20000010017 */
[----:B------:R-:W-:Y:S01]  /*b980*/  ISETP.GE.AND P5, PT, R5, R192, PT ;  /* 0x000000c00500720c */ /* 0x000fe20003fa6270 */
[----:B------:R-:W-:Y:S01]  /*b990*/  VIADD R5, R183, 0x69 ;  /* 0x00000069b7057836 */ /* 0x000fe20000000000 */
[----:B------:R-:W-:-:S02]  /*b9a0*/  ISETP.GE.AND P3, PT, R4, R193, PT ;  /* 0x000000c10400720c */ /* 0x000fc40003f66270 */
[----:B------:R-:W-:Y:S02]  /*b9b0*/  ISETP.GE.AND P6, PT, R4, R192, PT ;  /* 0x000000c00400720c */ /* 0x000fe40003fc6270 */
[----:B------:R-:W-:Y:S02]  /*b9c0*/  I2FP.F32.S32 R4, R4 ;  /* 0x0000000400047245 */ /* 0x000fe40000201400 */
[----:B------:R-:W-:Y:S02]  /*b9d0*/  I2FP.F32.S32 R6, R5 ;  /* 0x0000000500067245 */ /* 0x000fe40000201400 */
[----:B------:R-:W-:Y:S01]  /*b9e0*/  FSEL R143, R21, -INF , !P4 ;  /* 0xff800000158f7808 */ /* 0x000fe20006000000 */
[CC--:B------:R-:W-:Y:S01]  /*b9f0*/  FFMA.FTZ R16, R3.reuse, R4.reuse, R16 ;  /* 0x0000000403107223 */ /* 0x0c0fe20000010010 */
[----:B------:R-:W-:Y:S01]  /*ba00*/  FFMA.FTZ R18, R3, R4, R18 ;  /* 0x0000000403127223 */ /* 0x000fe20000010012 */
[----:B------:R-:W-:Y:S01]  /*ba10*/  VIADD R4, R183, 0x70 ;  /* 0x00000070b7047836 */ /* 0x000fe20000000000 */
[----:B------:R-:W-:Y:S01]  /*ba20*/  FSEL R144, R23, -INF , !P5 ;  /* 0xff80000017907808 */ /* 0x000fe20006800000 */
[-C--:B------:R-:W-:Y:S01]  /*ba30*/  FFMA.FTZ R17, R3, R6.reuse, R17 ;  /* 0x0000000603117223 */ /* 0x080fe20000010011 */
[----:B------:R-:W-:Y:S01]  /*ba40*/  ISETP.GE.AND P4, PT, R5, R193, PT ;  /* 0x000000c10500720c */ /* 0x000fe20003f86270 */
[----:B------:R-:W-:Y:S01]  /*ba50*/  FFMA.FTZ R19, R3, R6, R19 ;  /* 0x0000000603137223 */ /* 0x000fe20000010013 */
[----:B------:R-:W-:Y:S01]  /*ba60*/  ISETP.GE.AND P5, PT, R5, R192, PT ;  /* 0x000000c00500720c */ /* 0x000fe20003fa6270 */
[----:B------:R-:W-:Y:S01]  /*ba70*/  VIADD R5, R183, 0x71 ;  /* 0x00000071b7057836 */ /* 0x000fe20000000000 */
[----:B------:R-:W-:-:S02]  /*ba80*/  FSEL R145, R16, -INF , !P3 ;  /* 0xff80000010917808 */ /* 0x000fc40005800000 */
[----:B------:R-:W-:Y:S02]  /*ba90*/  FSEL R142, R18, -INF , !P6 ;  /* 0xff800000128e7808 */ /* 0x000fe40007000000 */
[C---:B------:R-:W-:Y:S02]  /*baa0*/  ISETP.GE.AND P3, PT, R4.reuse, R193, PT ;  /* 0x000000c10400720c */ /* 0x040fe40003f66270 */
[----:B------:R-:W-:Y:S02]  /*bab0*/  ISETP.GE.AND P6, PT, R4, R192, PT ;  /* 0x000000c00400720c */ /* 0x000fe40003fc6270 */
[----:B------:R-:W-:Y:S02]  /*bac0*/  I2FP.F32.S32 R4, R4 ;  /* 0x0000000400047245 */ /* 0x000fe40000201400 */
[----:B------:R-:W-:Y:S02]  /*bad0*/  FSEL R141, R17, -INF , !P4 ;  /* 0xff800000118d7808 */ /* 0x000fe40006000000 */
[----:B------:R-:W-:Y:S01]  /*bae0*/  I2FP.F32.S32 R6, R5 ;  /* 0x0000000500067245 */ /* 0x000fe20000201400 */
[-C--:B------:R-:W-:Y:S01]  /*baf0*/  FFMA.FTZ R12, R3, R4.reuse, R12 ;  /* 0x00000004030c7223 */ /* 0x080fe2000001000c */
[----:B------:R-:W-:Y:S01]  /*bb00*/  FSEL R140, R19, -INF , !P5 ;  /* 0xff800000138c7808 */ /* 0x000fe20006800000 */
[----:B------:R-:W-:Y:S01]  /*bb10*/  FFMA.FTZ R14, R3, R4, R14 ;  /* 0x00000004030e7223 */ /* 0x000fe2000001000e */
[----:B------:R-:W-:Y:S01]  /*bb20*/  ISETP.GE.AND P4, PT, R5, R193, PT ;  /* 0x000000c10500720c */ /* 0x000fe20003f86270 */
[----:B------:R-:W-:Y:S01]  /*bb30*/  FFMA.FTZ R13, R3, R6, R13 ;  /* 0x00000006030d7223 */ /* 0x000fe2000001000d */
[----:B------:R-:W-:Y:S01]  /*bb40*/  ISETP.GE.AND P5, PT, R5, R192, PT ;  /* 0x000000c00500720c */ /* 0x000fe20003fa6270 */
[----:B------:R-:W-:Y:S01]  /*bb50*/  FFMA.FTZ R15, R3, R6, R15 ;  /* 0x00000006030f7223 */ /* 0x000fe2000001000f */
[----:B------:R-:W-:Y:S01]  /*bb60*/  I2FP.F32.S32 R5, R183 ;  /* 0x000000b700057245 */ /* 0x000fe20000201400 */
[----:B------:R-:W-:Y:S01]  /*bb70*/  VIADD R4, R183, 0x78 ;  /* 0x00000078b7047836 */ /* 0x000fe20000000000 */
[----:B------:R-:W-:-:S02]  /*bb80*/  FSEL R135, R12, -INF , !P3 ;  /* 0xff8000000c877808 */ /* 0x000fc40005800000 */
[----:B------:R-:W-:Y:S01]  /*bb90*/  ISETP.GE.AND P3, PT, R183, R193, PT ;  /* 0x000000c1b700720c */ /* 0x000fe20003f66270 */
[CC--:B------:R-:W-:Y:S01]  /*bba0*/  FFMA.FTZ R7, R3.reuse, R5.reuse, R132 ;  /* 0x0000000503077223 */ /* 0x0c0fe20000010084 */
[----:B------:R-:W-:Y:S01]  /*bbb0*/  FSEL R64, R14, -INF , !P6 ;  /* 0xff8000000e407808 */ /* 0x000fe20007000000 */
[----:B------:R-:W-:Y:S01]  /*bbc0*/  FFMA.FTZ R6, R3, R5, R134 ;  /* 0x0000000503067223 */ /* 0x000fe20000010086 */
[----:B------:R-:W-:Y:S02]  /*bbd0*/  FSEL R133, R13, -INF , !P4 ;  /* 0xff8000000d857808 */ /* 0x000fe40006000000 */
[C---:B------:R-:W-:Y:S02]  /*bbe0*/  ISETP.GE.AND P6, PT, R4.reuse, R193, PT ;  /* 0x000000c10400720c */ /* 0x040fe40003fc6270 */
[----:B------:R-:W-:Y:S02]  /*bbf0*/  ISETP.GE.AND P4, PT, R4, R192, PT ;  /* 0x000000c00400720c */ /* 0x000fe40003f86270 */
[----:B------:R-:W-:-:S02]  /*bc00*/  FSEL R62, R15, -INF , !P5 ;  /* 0xff8000000f3e7808 */ /* 0x000fc40006800000 */
[----:B------:R-:W-:Y:S02]  /*bc10*/  I2FP.F32.S32 R4, R4 ;  /* 0x0000000400047245 */ /* 0x000fe40000201400 */
[C---:B------:R-:W-:Y:S01]  /*bc20*/  ISETP.GE.AND P5, PT, R183.reuse, R192, PT ;  /* 0x000000c0b700720c */ /* 0x040fe20003fa6270 */
[----:B------:R-:W-:Y:S01]  /*bc30*/  VIADD R183, R183, 0x79 ;  /* 0x00000079b7b77836 */ /* 0x000fe20000000000 */
[----:B------:R-:W-:Y:S01]  /*bc40*/  FSEL R7, R7, -INF , !P3 ;  /* 0xff80000007077808 */ /* 0x000fe20005800000 */
[----:B------:R-:W-:Y:S01]  /*bc50*/  FFMA.FTZ R65, R3, R4, R176 ;  /* 0x0000000403417223 */ /* 0x000fe200000100b0 */
[----:B------:R-:W-:Y:S01]  /*bc60*/  ISETP.GT.AND P3, PT, R233, R228, PT ;  /* 0x000000e4e900720c */ /* 0x000fe20003f64270 */
[----:B------:R-:W-:Y:S01]  /*bc70*/  FFMA.FTZ R56, R3, R4, R178 ;  /* 0x0000000403387223 */ /* 0x000fe200000100b2 */
[----:B------:R-:W-:Y:S02]  /*bc80*/  I2FP.F32.S32 R4, R183 ;  /* 0x000000b700047245 */ /* 0x000fe40000201400 */
[----:B------:R-:W-:-:S02]  /*bc90*/  FSEL R65, R65, -INF , !P6 ;  /* 0xff80000041417808 */ /* 0x000fc40007000000 */
[----:B------:R-:W-:Y:S01]  /*bca0*/  FSEL R56, R56, -INF , !P4 ;  /* 0xff80000038387808 */ /* 0x000fe20006000000 */
[CC--:B------:R-:W-:Y:S01]  /*bcb0*/  FFMA.FTZ R61, R3.reuse, R4.reuse, R177 ;  /* 0x00000004033d7223 */ /* 0x0c0fe200000100b1 */
[----:B------:R-:W-:Y:S01]  /*bcc0*/  FFMA.FTZ R54, R3, R4, R179 ;  /* 0x0000000403367223 */ /* 0x000fe200000100b3 */
        /* <DEDUP_REMOVED lines=68> */
.L_x_3666:
[----:B------:R-:W-:-:S04]  /*c110*/  LEA R11, -R184, RZ, 0x7 ;  /* 0x000000ffb80b7211 */ /* 0x000fc800078e39ff */
[----:B------:R-:W-:-:S07]  /*c120*/  SHF.R.S32.HI R8, RZ, 0x1f, R11 ;  /* 0x0000001fff087819 */ /* 0x000fce000001140b */
.L_x_3667:
        /* <DEDUP_REMOVED lines=144> */
.L_x_3669:
[----:B------:R-:W-:Y:S05]  /*ca30*/  BSYNC B0 ;  /* 0x0000000000007941 */ /* 0x000fea0003800000 */
.L_x_3668:
[----:B------:R-:W0:Y:S01]  /*ca40*/  LDGDEPBAR ;  /* 0x00000000000079af */ /* 0x000e220000000000 */
[----:B------:R-:W-:-:S04]  /*ca50*/  LEA R244, P1, R11, R244, 0x1 ;  /* 0x000000f40bf47211 */ /* 0x000fc800078208ff */
[----:B------:R-:W-:-:S09]  /*ca60*/  LEA.HI.X R245, R11, R245, R8, 0x1, P1 ;  /* 0x000000f50bf57211 */ /* 0x000fd200008f0c08 */
.L_x_3665:
        /* <DEDUP_REMOVED lines=79> */
[C---:B------:R-:W-:Y:S02]  /*cf60*/  FSETP.NEU.FTZ.AND P2, PT, R47.reuse, -INF , PT ;  /* 0xff8000002f00780b */ /* 0x040fe40003f5d000 */
        /* <DEDUP_REMOVED lines=9> */
[----:B------:R-:W-:Y:S01]  /*d000*/  FFMA.FTZ R43, R6, UR10, -R57 ;  /* 0x0000000a062b7c23 */ /* 0x000fe20008010839 */
[--C-:B------:R-:W-:Y:S01]  /*d010*/  FFMA.FTZ R45, R199, UR10, -R66.reuse ;  /* 0x0000000ac72d7c23 */ /* 0x100fe20008010842 */
[----:B------:R-:W1:Y:S01]  /*d020*/  LDSM.16.MT88.4 R4, [R220+0xc000] ;  /* 0x00c00000dc04783b */ /* 0x000e620000004200 */
[----:B------:R-:W-:Y:S01]  /*d030*/  FADD.FTZ R9, R0, -R9 ;  /* 0x8000000900097221 */ /* 0x000fe20000010000 */
[--C-:B------:R-:W-:Y:S01]  /*d040*/  FFMA.FTZ R42, R197, UR10, -R66.reuse ;  /* 0x0000000ac52a7c23 */ /* 0x100fe20008010842 */
[--C-:B------:R-:W-:Y:S01]  /*d050*/  FFMA.FTZ R41, R196, UR10, -R57.reuse ;  /* 0x0000000ac4297c23 */ /* 0x100fe20008010839 */
[--C-:B------:R-:W-:Y:S01]  /*d060*/  FFMA.FTZ R40, R240, UR10, -R57.reuse ;  /* 0x0000000af0287c23 */ /* 0x100fe20008010839 */
[----:B------:R-:W-:Y:S01]  /*d070*/  FMUL.FTZ R0, R9, UR10 ;  /* 0x0000000a09007c20 */ /* 0x000fe20008410000 */
[--C-:B------:R-:W-:Y:S01]  /*d080*/  FFMA.FTZ R49, R198, UR10, -R57.reuse ;  /* 0x0000000ac6317c23 */ /* 0x100fe20008010839 */
[----:B------:R-:W3:Y:S01]  /*d090*/  LDSM.16.MT88.4 R8, [R217+0xc000] ;  /* 0x00c00000d908783b */ /* 0x000ee20000004200 */
[----:B------:R-:W-:Y:S01]  /*d0a0*/  FMUL.FTZ R2, R2, UR10 ;  /* 0x0000000a02027c20 */ /* 0x000fe20008410000 */
        /* <DEDUP_REMOVED lines=62> */
[----:B------:R-:W-:-:S02]  /*d490*/  FFMA.FTZ R66, R61, UR10, -R66 ;  /* 0x0000000a3d427c23 */ /* 0x000fc40008010842 */
[----:B------:R-:W2:Y:S08]  /*d4a0*/  MUFU.EX2 R2, R2 ;  /* 0x0000000200027308 */ /* 0x000eb00000000800 */
        /* <DEDUP_REMOVED lines=31> */
[C---:B---3--:R-:W-:Y:S01]  /*d6a0*/  HMMA.16816.F32 R76, R12.reuse, R8, R76 ;  /* 0x000000080c4c723c */ /* 0x048fe2000000184c */
        /* <DEDUP_REMOVED lines=23> */
[----:B------:R-:W-:Y:S01]  /*d820*/  FMUL.FTZ R95, R95, R0 ;  /* 0x000000005f5f7220 */ /* 0x000fe20000410000 */
[-C--:B------:R-:W-:Y:S01]  /*d830*/  FMUL.FTZ R96, R96, R2.reuse ;  /* 0x0000000260607220 */ /* 0x080fe20000410000 */
[----:B------:R-:W-:Y:S01]  /*d840*/  FMUL.FTZ R97, R97, R2 ;  /* 0x0000000261617220 */ /* 0x000fe20000410000 */
[-C--:B------:R-:W-:Y:S01]  /*d850*/  FMUL.FTZ R98, R98, R0.reuse ;  /* 0x0000000062627220 */ /* 0x080fe20000410000 */
[----:B------:R-:W-:Y:S01]  /*d860*/  FMUL.FTZ R99, R99, R0 ;  /* 0x0000000063637220 */ /* 0x000fe20000410000 */
[----:B------:R-:W4:Y:S01]  /*d870*/  MUFU.EX2 R50, R50 ;  /* 0x0000003200327308 */ /* 0x000f220000000800 */
[-C--:B------:R-:W-:Y:S01]  /*d880*/  FMUL.FTZ R120, R120, R2.reuse ;  /* 0x0000000278787220 */ /* 0x080fe20000410000 */
[----:B------:R-:W-:Y:S01]  /*d890*/  FMUL.FTZ R121, R121, R2 ;  /* 0x0000000279797220 */ /* 0x000fe20000410000 */
[-C--:B------:R-:W-:Y:S01]  /*d8a0*/  FMUL.FTZ R122, R122, R0.reuse ;  /* 0x000000007a7a7220 */ /* 0x080fe20000410000 */
[----:B------:R-:W-:Y:S01]  /*d8b0*/  FMUL.FTZ R123, R123, R0 ;  /* 0x000000007b7b7220 */ /* 0x000fe20000410000 */
[-C--:B------:R-:W-:Y:S01]  /*d8c0*/  FMUL.FTZ R116, R116, R2.reuse ;  /* 0x0000000274747220 */ /* 0x080fe20000410000 */
[C---:B-1----:R-:W-:Y:S01]  /*d8d0*/  HMMA.16816.F32 R84, R12.reuse, R4, R84 ;  /* 0x000000040c54723c */ /* 0x042fe20000001854 */
[-C--:B------:R-:W-:Y:S01]  /*d8e0*/  FMUL.FTZ R117, R117, R2.reuse ;  /* 0x0000000275757220 */ /* 0x080fe20000410000 */
[----:B------:R-:W-:Y:S01]  /*d8f0*/  MUFU.EX2 R53, R53 ;  /* 0x0000003500357308 */ /* 0x000fe20000000800 */
[-C--:B------:R-:W-:Y:S01]  /*d900*/  FMUL.FTZ R108, R108, R2.reuse ;  /* 0x000000026c6c7220 */ /* 0x080fe20000410000 */
[----:B------:R-:W-:Y:S01]  /*d910*/  FMUL.FTZ R109, R109, R2 ;  /* 0x000000026d6d7220 */ /* 0x000fe20000410000 */
[-C--:B------:R-:W-:Y:S01]  /*d920*/  FMUL.FTZ R118, R118, R0.reuse ;  /* 0x0000000076767220 */ /* 0x080fe20000410000 */
[C---:B------:R-:W-:Y:S01]  /*d930*/  HMMA.16816.F32 R88, R12.reuse, R6, R88 ;  /* 0x000000060c58723c */ /* 0x040fe20000001858 */
[----:B------:R-:W1:Y:S01]  /*d940*/  LDSM.16.MT88.4 R4, [R217+0x10000] ;  /* 0x01000000d904783b */ /* 0x000e620000004200 */
[-C--:B------:R-:W-:Y:S01]  /*d950*/  FMUL.FTZ R119, R119, R0.reuse ;  /* 0x0000000077777220 */ /* 0x080fe20000410000 */
[-C--:B------:R-:W-:Y:S01]  /*d960*/  FMUL.FTZ R110, R110, R0.reuse ;  /* 0x000000006e6e7220 */ /* 0x080fe20000410000 */
[----:B------:R-:W-:Y:S01]  /*d970*/  MUFU.EX2 R52, R52 ;  /* 0x0000003400347308 */ /* 0x000fe20000000800 */
[----:B------:R-:W-:Y:S01]  /*d980*/  FMUL.FTZ R111, R111, R0 ;  /* 0x000000006f6f7220 */ /* 0x000fe20000410000 */
[C---:B--2---:R-:W-:Y:S01]  /*d990*/  HMMA.16816.F32 R100, R12.reuse, R8, R100 ;  /* 0x000000080c64723c */ /* 0x044fe20000001864 */
[-C--:B------:R-:W-:Y:S01]  /*d9a0*/  FMUL.FTZ R112, R112, R2.reuse ;  /* 0x0000000270707220 */ /* 0x080fe20000410000 */
[----:B------:R-:W-:Y:S01]  /*d9b0*/  FMUL.FTZ R113, R113, R2 ;  /* 0x0000000271717220 */ /* 0x000fe20000410000 */
[-C--:B------:R-:W-:Y:S01]  /*d9c0*/  FMUL.FTZ R114, R114, R0.reuse ;  /* 0x0000000072727220 */ /* 0x080fe20000410000 */
[----:B------:R-:W-:Y:S01]  /*d9d0*/  FMUL.FTZ R115, R115, R0 ;  /* 0x0000000073737220 */ /* 0x000fe20000410000 */
[----:B------:R-:W-:Y:S01]  /*d9e0*/  FFMA.FTZ R247, R247, R2, R48 ;  /* 0x00000002f7f77223 */ /* 0x000fe20000010030 */
[C---:B------:R-:W-:Y:S01]  /*d9f0*/  HMMA.16816.F32 R104, R12.reuse, R10, R104 ;  /* 0x0000000a0c68723c */ /* 0x040fe20000001868 */
[----:B------:R-:W2:Y:S01]  /*da00*/  LDSM.16.MT88.4 R8, [R217+0xc800] ;  /* 0x00c80000d908783b */ /* 0x000ea20000004200 */
[----:B------:R-:W-:Y:S01]  /*da10*/  MUFU.EX2 R60, R60 ;  /* 0x0000003c003c7308 */ /* 0x000fe20000000800 */
[----:B------:R-:W-:Y:S01]  /*da20*/  FFMA.FTZ R0, R246, R0, R43 ;  /* 0x00000000f6007223 */ /* 0x000fe2000001002b */
[----:B------:R-:W-:Y:S01]  /*da30*/  FADD.FTZ R44, R44, R247 ;  /* 0x000000f72c2c7221 */ /* 0x000fe20000010000 */
[----:B------:R-:W-:Y:S01]  /*da40*/  MOV R2, R47 ;  /* 0x0000002f00027202 */ /* 0x000fe20000000f00 */
[----:B---3--:R-:W-:Y:S01]  /*da50*/  HMMA.16816.F32 R92, R12, R16, R92 ;  /* 0x000000100c5c723c */ /* 0x008fe2000000185c */
[----:B------:R-:W-:Y:S01]  /*da60*/  FADD.FTZ R41, R41, R0 ;  /* 0x0000000029297221 */ /* 0x000fe20000010000 */
[----:B------:R-:W-:-:S02]  /*da70*/  FADD.FTZ R45, R45, R44 ;  /* 0x0000002c2d2d7221 */ /* 0x000fc40000010000 */
[----:B------:R-:W3:Y:S01]  /*da80*/  MUFU.EX2 R55, R55 ;  /* 0x0000003700377308 */ /* 0x000ee20000000800 */
[----:B------:R-:W-:Y:S01]  /*da90*/  FADD.FTZ R40, R40, R41 ;  /* 0x0000002928287221 */ /* 0x000fe20000010000 */
[----:B------:R-:W-:Y:S01]  /*daa0*/  HMMA.16816.F32 R96, R12, R18, R96 ;  /* 0x000000120c60723c */ /* 0x000fe20000001860 */
[----:B------:R-:W5:Y:S01]  /*dab0*/  LDSM.16.MT88.4 R16, [R220+0xc800] ;  /* 0x00c80000dc10783b */ /* 0x000f620000004200 */
[----:B------:R-:W-:Y:S01]  /*dac0*/  FADD.FTZ R42, R42, R45 ;  /* 0x0000002d2a2a7221 */ /* 0x000fe20000010000 */
[----:B------:R-:W-:-:S03]  /*dad0*/  FADD.FTZ R49, R49, R40 ;  /* 0x0000002831317221 */ /* 0x000fc60000010000 */
[----:B------:R-:W-:Y:S01]  /*dae0*/  MUFU.EX2 R59, R59 ;  /* 0x0000003b003b7308 */ /* 0x000fe20000000800 */
[C---:B------:R-:W-:Y:S07]  /*daf0*/  HMMA.16816.F32 R108, R12.reuse, R28, R108 ;  /* 0x0000001c0c6c723c */ /* 0x040fee000000186c */
[----:B------:R-:W2:Y:S01]  /*db00*/  MUFU.EX2 R58, R58 ;  /* 0x0000003a003a7308 */ /* 0x000ea20000000800 */
[C---:B-1----:R-:W-:Y:S07]  /*db10*/  HMMA.16816.F32 R120, R12.reuse, R4, R120 ;  /* 0x000000040c78723c */ /* 0x042fee0000001878 */
[----:B------:R-:W-:Y:S01]  /*db20*/  MUFU.EX2 R63, R63 ;  /* 0x0000003f003f7308 */ /* 0x000fe20000000800 */
[----:B------:R-:W-:Y:S01]  /*db30*/  HMMA.16816.F32 R116, R12, R6, R116 ;  /* 0x000000060c74723c */ /* 0x000fe20000001874 */
[----:B----4-:R-:W-:Y:S01]  /*db40*/  F2FP.F16.F32.PACK_AB R4, R50, R51 ;  /* 0x000000333204723e */ /* 0x010fe200000000ff */
[----:B------:R-:W-:Y:S01]  /*db50*/  FADD.FTZ R51, R51, R42 ;  /* 0x0000002a33337221 */ /* 0x000fe20000010000 */
[----:B---3--:R-:W-:Y:S01]  /*db60*/  F2FP.F16.F32.PACK_AB R5, R55, R60 ;  /* 0x0000003c3705723e */ /* 0x008fe200000000ff */
[----:B------:R-:W-:-:S02]  /*db70*/  FADD.FTZ R60, R60, R49 ;  /* 0x000000313c3c7221 */ /* 0x000fc40000010000 */
[----:B------:R-:W-:Y:S01]  /*db80*/  HMMA.16816.F32 R12, R12, R30, R112 ;  /* 0x0000001e0c0c723c */ /* 0x000fe20000001870 */
[----:B------:R-:W-:Y:S01]  /*db90*/  F2FP.F16.F32.PACK_AB R6, R52, R53 ;  /* 0x000000353406723e */ /* 0x000fe200000000ff */
[----:B------:R-:W1:Y:S01]  /*dba0*/  LDSM.16.MT88.4 R28, [R218+0x10800] ;  /* 0x01080000da1c783b */ /* 0x000e620000004200 */
[----:B--2---:R-:W-:Y:S01]  /*dbb0*/  F2FP.F16.F32.PACK_AB R7, R58, R59 ;  /* 0x0000003b3a07723e */ /* 0x004fe200000000ff */
[----:B------:R-:W2:Y:S01]  /*dbc0*/  MUFU.EX2 R132, R132 ;  /* 0x0000008400847308 */ /* 0x000ea20000000800 */
[----:B------:R-:W-:Y:S01]  /*dbd0*/  FADD.FTZ R50, R50, R51 ;  /* 0x0000003332327221 */ /* 0x000fe20000010000 */
[----:B------:R-:W-:-:S03]  /*dbe0*/  FADD.FTZ R60, R55, R60 ;  /* 0x0000003c373c7221 */ /* 0x000fc60000010000 */
[----:B------:R-:W-:Y:S01]  /*dbf0*/  FADD.FTZ R53, R53, R50 ;  /* 0x0000003235357221 */ /* 0x000fe20000010000 */
[----:B------:R-:W-:Y:S02]  /*dc00*/  HMMA.16816.F32 R76, R4, R8, R76 ;  /* 0x00000008044c723c */ /* 0x000fe4000000184c */
[----:B------:R-:W-:Y:S01]  /*dc10*/  MUFU.EX2 R67, R67 ;  /* 0x0000004300437308 */ /* 0x000fe20000000800 */
[----:B------:R-:W-:-:S03]  /*dc20*/  FADD.FTZ R52, R52, R53 ;  /* 0x0000003534347221 */ /* 0x000fc60000010000 */
[C---:B------:R-:W-:Y:S01]  /*dc30*/  HMMA.16816.F32 R80, R4.reuse, R10, R80 ;  /* 0x0000000a0450723c */ /* 0x040fe20000001850 */
[----:B------:R-:W3:Y:S03]  /*dc40*/  LDSM.16.MT88.4 R8, [R217+0x10800] ;  /* 0x01080000d908783b */ /* 0x000ee60000004200 */
[----:B------:R-:W-:Y:S02]  /*dc50*/  MUFU.EX2 R134, R134 ;  /* 0x0000008600867308 */ /* 0x000fe40000000800 */
[C---:B-----5:R-:W-:Y:S06]  /*dc60*/  HMMA.16816.F32 R128, R4.reuse, R16, R128 ;  /* 0x000000100480723c */ /* 0x060fec0000001880 */
[C---:B------:R-:W-:Y:S01]  /*dc70*/  HMMA.16816.F32 R124, R4.reuse, R18, R124 ;  /* 0x00000012047c723c */ /* 0x040fe2000000187c */
[----:B------:R-:W4:Y:S01]  /*dc80*/  LDSM.16.MT88.4 R16, [R220+0x10800] ;  /* 0x01080000dc10783b */ /* 0x000f220000004200 */
[----:B------:R-:W-:Y:S04]  /*dc90*/  MUFU.EX2 R136, R136 ;  /* 0x0000008800887308 */ /* 0x000fe80000000800 */
[C---:B------:R-:W-:Y:S04]  /*dca0*/  HMMA.16816.F32 R68, R4.reuse, R24, R68 ;  /* 0x000000180444723c */ /* 0x040fe80000001844 */
[----:B------:R-:W5:Y:S02]  /*dcb0*/  MUFU.EX2 R137, R137 ;  /* 0x0000008900897308 */ /* 0x000f640000000800 */
        /* <DEDUP_REMOVED lines=11> */
[C---:B---3--:R-:W-:Y:S01]  /*dd70*/  HMMA.16816.F32 R120, R4.reuse, R8, R120 ;  /* 0x000000080478723c */ /* 0x048fe20000001878 */
[----:B------:R-:W3:Y:S05]  /*dd80*/  MUFU.EX2 R149, R149 ;  /* 0x0000009500957308 */ /* 0x000eea0000000800 */
[C---:B------:R-:W-:Y:S01]  /*dd90*/  HMMA.16816.F32 R116, R4.reuse, R10, R116 ;  /* 0x0000000a0474723c */ /* 0x040fe20000001874 */
[----:B--2---:R-:W-:Y:S01]  /*dda0*/  F2FP.F16.F32.PACK_AB R8, R132, R63 ;  /* 0x0000003f8408723e */ /* 0x004fe200000000ff */
[----:B------:R-:W-:Y:S01]  /*ddb0*/  FADD.FTZ R63, R63, R52 ;  /* 0x000000343f3f7221 */ /* 0x000fe20000010000 */
[----:B-----5:R-:W-:Y:S01]  /*ddc0*/  F2FP.F16.F32.PACK_AB R9, R137, R136 ;  /* 0x000000888909723e */ /* 0x020fe200000000ff */
[----:B------:R-:W-:Y:S02]  /*ddd0*/  MUFU.EX2 R158, R158 ;  /* 0x0000009e009e7308 */ /* 0x000fe40000000800 */
[----:B----4-:R-:W-:Y:S01]  /*dde0*/  HMMA.16816.F32 R92, R4, R16, R92 ;  /* 0x00000010045c723c */ /* 0x010fe2000000185c */
[----:B------:R-:W-:Y:S01]  /*ddf0*/  F2FP.F16.F32.PACK_AB R10, R134, R67 ;  /* 0x00000043860a723e */ /* 0x000fe200000000ff */
[----:B------:R-:W-:Y:S01]  /*de00*/  FADD.FTZ R132, R132, R63 ;  /* 0x0000003f84847221 */ /* 0x000fe20000010000 */
[----:B------:R-:W-:-:S03]  /*de10*/  F2FP.F16.F32.PACK_AB R11, R139, R138 ;  /* 0x0000008a8b0b723e */ /* 0x000fc600000000ff */
[----:B------:R-:W-:Y:S01]  /*de20*/  HMMA.16816.F32 R96, R4, R18, R96 ;  /* 0x000000120460723c */ /* 0x000fe20000001860 */
        /* <DEDUP_REMOVED lines=8> */
[----:B------:R-:W-:Y:S01]  /*deb0*/  HMMA.16816.F32 R80, R8, R22, R80 ;  /* 0x000000160850723c */ /* 0x000fe20000001850 */
[----:B------:R-:W3:Y:S02]  /*dec0*/  LDSM.16.MT88.4 R20, [R217+0x11000] ;  /* 0x01100000d914783b */ /* 0x000ee40000004200 */
[----:B------:R-:W-:Y:S03]  /*ded0*/  MUFU.EX2 R163, R163 ;  /* 0x000000a300a37308 */ /* 0x000fe60000000800 */
[C---:B------:R-:W-:Y:S05]  /*dee0*/  HMMA.16816.F32 R108, R4.reuse, R36, R108 ;  /* 0x00000024046c723c */ /* 0x040fea000000186c */
[----:B------:R-:W5:Y:S01]  /*def0*/  MUFU.EX2 R170, R170 ;  /* 0x000000aa00aa7308 */ /* 0x000f620000000800 */
[----:B------:R-:W-:Y:S01]  /*df00*/  HMMA.16816.F32 R4, R4, R38, R12 ;  /* 0x000000260404723c */ /* 0x000fe2000000180c */
[----:B------:R-:W5:Y:S04]  /*df10*/  LDSM.16.MT88.4 R12, [R216+0x11000] ;  /* 0x01100000d80c783b */ /* 0x000f680000004200 */
[----:B------:R-:W-:Y:S01]  /*df20*/  LDSM.16.MT88.4 R36, [R220+0x12800] ;  /* 0x01280000dc24783b */ /* 0x000fe20000004200 */
[C---:B-1----:R-:W-:Y:S01]  /*df30*/  HMMA.16816.F32 R92, R8.reuse, R28, R92 ;  /* 0x0000001c085c723c */ /* 0x042fe2000000185c */
[----:B------:R-:W-:Y:S05]  /*df40*/  MUFU.EX2 R171, R171 ;  /* 0x000000ab00ab7308 */ /* 0x000fea0000000800 */
[C---:B------:R-:W-:Y:S01]  /*df50*/  HMMA.16816.F32 R96, R8.reuse, R30, R96 ;  /* 0x0000001e0860723c */ /* 0x040fe20000001860 */
[----:B------:R-:W1:Y:S02]  /*df60*/  LDSM.16.MT88.4 R28, [R218+0xd800] ;  /* 0x00d80000da1c783b */ /* 0x000e640000004200 */
[----:B------:R-:W1:Y:S03]  /*df70*/  MUFU.EX2 R172, R172 ;  /* 0x000000ac00ac7308 */ /* 0x000e660000000800 */
        /* <DEDUP_REMOVED lines=9> */
[C---:B----4-:R-:W-:Y:S05]  /*e010*/  HMMA.16816.F32 R100, R8.reuse, R24, R100 ;  /* 0x000000180864723c */ /* 0x050fea0000001864 */
[----:B------:R-:W4:Y:S01]  /*e020*/  MUFU.EX2 R164, R164 ;  /* 0x000000a400a47308 */ /* 0x000f220000000800 */
[C---:B------:R-:W-:Y:S01]  /*e030*/  HMMA.16816.F32 R104, R8.reuse, R26, R104 ;  /* 0x0000001a0868723c */ /* 0x040fe20000001868 */
[----:B------:R-:W4:Y:S05]  /*e040*/  LDSM.16.MT88.4 R24, [R217+0xd800] ;  /* 0x00d80000d918783b */ /* 0x000f2a0000004200 */
[C---:B---3--:R-:W-:Y:S01]  /*e050*/  HMMA.16816.F32 R120, R8.reuse, R20, R120 ;  /* 0x000000140878723c */ /* 0x048fe20000001878 */
[----:B------:R-:W-:Y:S05]  /*e060*/  MUFU.EX2 R166, R166 ;  /* 0x000000a600a67308 */ /* 0x000fea0000000800 */
[C---:B------:R-:W-:Y:S01]  /*e070*/  HMMA.16816.F32 R116, R8.reuse, R22, R116 ;  /* 0x000000160874723c */ /* 0x040fe20000001874 */
[----:B------:R-:W3:Y:S02]  /*e080*/  LDSM.16.MT88.4 R20, [R216+0xd800] ;  /* 0x00d80000d814783b */ /* 0x000ee40000004200 */
[----:B------:R-:W3:Y:S03]  /*e090*/  MUFU.EX2 R169, R169 ;  /* 0x000000a900a97308 */ /* 0x000ee60000000800 */
[C---:B-----5:R-:W-:Y:S05]  /*e0a0*/  HMMA.16816.F32 R108, R8.reuse, R12, R108 ;  /* 0x0000000c086c723c */ /* 0x060fea000000186c */
[----:B------:R-:W-:Y:S01]  /*e0b0*/  MUFU.EX2 R157, R157 ;  /* 0x0000009d009d7308 */ /* 0x000fe20000000800 */
[----:B------:R-:W-:Y:S01]  /*e0c0*/  HMMA.16816.F32 R4, R8, R14, R4 ;  /* 0x0000000e0804723c */ /* 0x000fe20000001804 */
[----:B------:R-:W-:Y:S01]  /*e0d0*/  F2FP.F16.F32.PACK_AB R12, R149, R148 ;  /* 0x00000094950c723e */ /* 0x000fe200000000ff */
[----:B------:R-:W-:Y:S01]  /*e0e0*/  LDSM.16.MT88.4 R8, [R217+0x11800] ;  /* 0x01180000d908783b */ /* 0x000fe20000004200 */
[----:B------:R-:W-:-:S04]  /*e0f0*/  F2FP.F16.F32.PACK_AB R13, R161, R160 ;  /* 0x000000a0a10d723e */ /* 0x000fc800000000ff */
[----:B------:R-:W-:Y:S01]  /*e100*/  F2FP.F16.F32.PACK_AB R14, R159, R158 ;  /* 0x0000009e9f0e723e */ /* 0x000fe200000000ff */
[----:B------:R-:W-:Y:S01]  /*e110*/  MUFU.EX2 R162, R162 ;  /* 0x000000a200a27308 */ /* 0x000fe20000000800 */
[----:B------:R-:W-:-:S07]  /*e120*/  F2FP.F16.F32.PACK_AB R15, R170, R163 ;  /* 0x000000a3aa0f723e */ /* 0x000fce00000000ff */
        /* <DEDUP_REMOVED lines=10> */
[----:B------:R-:W-:Y:S05]  /*e1d0*/  MUFU.EX2 R154, R154 ;  /* 0x0000009a009a7308 */ /* 0x000fea0000000800 */
[C---:B------:R-:W-:Y:S01]  /*e1e0*/  HMMA.16816.F32 R124, R12.reuse, R34, R124 ;  /* 0x000000220c7c723c */ /* 0x040fe2000000187c */
[----:B------:R-:W2:Y:S02]  /*e1f0*/  LDSM.16.MT88.4 R32, [R216+0x11800] ;  /* 0x01180000d820783b */ /* 0x000ea40000004200 */
[----:B------:R-:W-:Y:S03]  /*e200*/  MUFU.EX2 R152, R152 ;  /* 0x0000009800987308 */ /* 0x000fe60000000800 */
[C---:B----4-:R-:W-:Y:S05]  /*e210*/  HMMA.16816.F32 R76, R12.reuse, R24, R76 ;  /* 0x000000180c4c723c */ /* 0x050fea000000184c */
[----:B------:R-:W-:Y:S01]  /*e220*/  MUFU.EX2 R155, R155 ;  /* 0x0000009b009b7308 */ /* 0x000fe20000000800 */
[C---:B------:R-:W-:Y:S01]  /*e230*/  HMMA.16816.F32 R80, R12.reuse, R26, R80 ;  /* 0x0000001a0c50723c */ /* 0x040fe20000001850 */
[----:B------:R-:W4:Y:S05]  /*e240*/  LDSM.16.MT88.4 R24, [R220+0xe000] ;  /* 0x00e00000dc18783b */ /* 0x000f2a0000004200 */
[C---:B---3--:R-:W-:Y:S01]  /*e250*/  HMMA.16816.F32 R84, R12.reuse, R20, R84 ;  /* 0x000000140c54723c */ /* 0x048fe20000001854 */
[----:B------:R-:W-:Y:S05]  /*e260*/  MUFU.EX2 R147, R147 ;  /* 0x0000009300937308 */ /* 0x000fea0000000800 */
[C---:B------:R-:W-:Y:S01]  /*e270*/  HMMA.16816.F32 R88, R12.reuse, R22, R88 ;  /* 0x000000160c58723c */ /* 0x040fe20000001858 */
[----:B------:R-:W3:Y:S02]  /*e280*/  LDSM.16.MT88.4 R20, [R216+0xe000] ;  /* 0x00e00000d814783b */ /* 0x000ee40000004200 */
[----:B------:R-:W-:Y:S03]  /*e290*/  MUFU.EX2 R150, R150 ;  /* 0x0000009600967308 */ /* 0x000fe60000000800 */
[C---:B-1----:R-:W-:Y:S05]  /*e2a0*/  HMMA.16816.F32 R100, R12.reuse, R28, R100 ;  /* 0x0000001c0c64723c */ /* 0x042fea0000001864 */
[----:B------:R-:W-:Y:S01]  /*e2b0*/  MUFU.EX2 R143, R143 ;  /* 0x0000008f008f7308 */ /* 0x000fe20000000800 */
[C---:B------:R-:W-:Y:S01]  /*e2c0*/  HMMA.16816.F32 R104, R12.reuse, R30, R104 ;  /* 0x0000001e0c68723c */ /* 0x040fe20000001868 */
[----:B------:R-:W1:Y:S05]  /*e2d0*/  LDSM.16.MT88.4 R28, [R217+0xe000] ;  /* 0x00e00000d91c783b */ /* 0x000e6a0000004200 */
[C---:B------:R-:W-:Y:S01]  /*e2e0*/  HMMA.16816.F32 R120, R12.reuse, R8, R120 ;  /* 0x000000080c78723c */ /* 0x040fe20000001878 */
[----:B------:R-:W-:Y:S05]  /*e2f0*/  MUFU.EX2 R156, R156 ;  /* 0x0000009c009c7308 */ /* 0x000fea0000000800 */
[----:B------:R-:W-:Y:S01]  /*e300*/  HMMA.16816.F32 R116, R12, R10, R116 ;  /* 0x0000000a0c74723c */ /* 0x000fe20000001874 */
[----:B------:R-:W-:-:S02]  /*e310*/  F2FP.F16.F32.PACK_AB R8, R172, R171 ;  /* 0x000000abac08723e */ /* 0x000fc400000000ff */
[----:B------:R-:W-:Y:S01]  /*e320*/  F2FP.F16.F32.PACK_AB R9, R164, R165 ;  /* 0x000000a5a409723e */ /* 0x000fe200000000ff */
[----:B------:R-:W-:Y:S02]  /*e330*/  MUFU.EX2 R141, R141 ;  /* 0x0000008d008d7308 */ /* 0x000fe40000000800 */
[----:B--2---:R-:W-:Y:S01]  /*e340*/  HMMA.16816.F32 R108, R12, R32, R108 ;  /* 0x000000200c6c723c */ /* 0x004fe2000000186c */
[----:B------:R-:W-:Y:S02]  /*e350*/  F2FP.F16.F32.PACK_AB R10, R174, R167 ;  /* 0x000000a7ae0a723e */ /* 0x000fe400000000ff */
[----:B------:R-:W-:-:S03]  /*e360*/  F2FP.F16.F32.PACK_AB R11, R169, R166 ;  /* 0x000000a6a90b723e */ /* 0x000fc600000000ff */
[----:B------:R-:W-:Y:S01]  /*e370*/  HMMA.16816.F32 R4, R12, R34, R4 ;  /* 0x000000220c04723c */ /* 0x000fe20000001804 */
[----:B------:R-:W-:Y:S01]  /*e380*/  LDSM.16.MT88.4 R32, [R220+0x12000] ;  /* 0x01200000dc20783b */ /* 0x000fe20000004200 */
[----:B------:R-:W-:Y:S03]  /*e390*/  MUFU.EX2 R144, R144 ;  /* 0x0000009000907308 */ /* 0x000fe60000000800 */
[----:B------:R-:W-:Y:S01]  /*e3a0*/  LDSM.16.MT88.4 R12, [R216+0x12000] ;  /* 0x01200000d80c783b */ /* 0x000fe20000004200 */
[C---:B------:R-:W-:Y:S04]  /*e3b0*/  HMMA.16816.F32 R68, R8.reuse, R16, R68 ;  /* 0x000000100844723c */ /* 0x040fe80000001844 */
[----:B------:R-:W-:Y:S02]  /*e3c0*/  MUFU.EX2 R142, R142 ;  /* 0x0000008e008e7308 */ /* 0x000fe40000000800 */
[C---:B------:R-:W-:Y:S01]  /*e3d0*/  HMMA.16816.F32 R72, R8.reuse, R18, R72 ;  /* 0x000000120848723c */ /* 0x040fe20000001848 */
[----:B------:R-:W2:Y:S05]  /*e3e0*/  LDSM.16.MT88.4 R16, [R217+0x12000] ;  /* 0x01200000d910783b */ /* 0x000eaa0000004200 */
[C---:B----4-:R-:W-:Y:S01]  /*e3f0*/  HMMA.16816.F32 R128, R8.reuse, R24, R128 ;  /* 0x000000180880723c */ /* 0x050fe20000001880 */
[----:B------:R-:W-:Y:S05]  /*e400*/  MUFU.EX2 R145, R145 ;  /* 0x0000009100917308 */ /* 0x000fea0000000800 */
        /* <DEDUP_REMOVED lines=10> */
[----:B------:R-:W1:Y:S02]  /*e4b0*/  LDSM.16.MT88.4 R28, [R220+0xe800] ;  /* 0x00e80000dc1c783b */ /* 0x000e640000004200 */
[----:B------:R-:W4:Y:S01]  /*e4c0*/  MUFU.EX2 R66, R66 ;  /* 0x0000004200427308 */ /* 0x000f220000000800 */
[----:B---3--:R-:W-:-:S02]  /*e4d0*/  F2FP.F16.F32.PACK_AB R112, R140, R135 ;  /* 0x000000878c70723e */ /* 0x008fc400000000ff */
[C---:B--2---:R-:W-:Y:S06]  /*e4e0*/  HMMA.16816.F32 R120, R8.reuse, R16, R120 ;  /* 0x000000100878723c */ /* 0x044fec0000001878 */
[C---:B------:R-:W-:Y:S01]  /*e4f0*/  HMMA.16816.F32 R116, R8.reuse, R18, R116 ;  /* 0x000000120874723c */ /* 0x040fe20000001874 */
[----:B------:R-:W2:Y:S05]  /*e500*/  LDSM.16.MT88.4 R16, [R217+0xe800] ;  /* 0x00e80000d910783b */ /* 0x000eaa0000004200 */
[----:B------:R-:W-:Y:S01]  /*e510*/  HMMA.16816.F32 R92, R8, R32, R92 ;  /* 0x00000020085c723c */ /* 0x000fe2000000185c */
[----:B----4-:R-:W-:-:S05]  /*e520*/  F2FP.F16.F32.PACK_AB R114, R66, R65 ;  /* 0x000000414272723e */ /* 0x010fca00000000ff */
[C---:B------:R-:W-:Y:S01]  /*e530*/  HMMA.16816.F32 R96, R8.reuse, R34, R96 ;  /* 0x000000220860723c */ /* 0x040fe20000001860 */
[----:B------:R-:W-:Y:S05]  /*e540*/  LDSM.16.MT88.4 R32, [R218+0x12800] ;  /* 0x01280000da20783b */ /* 0x000fea0000004200 */
[C---:B------:R-:W-:Y:S06]  /*e550*/  HMMA.16816.F32 R100, R8.reuse, R24, R100 ;  /* 0x000000180864723c */ /* 0x040fec0000001864 */
[----:B------:R-:W-:Y:S01]  /*e560*/  HMMA.16816.F32 R104, R8, R26, R104 ;  /* 0x0000001a0868723c */ /* 0x000fe20000001868 */
[----:B------:R-:W-:-:S02]  /*e570*/  F2FP.F16.F32.PACK_AB R24, R162, R157 ;  /* 0x0000009da218723e */ /* 0x000fc400000000ff */
[----:B------:R-:W-:-:S03]  /*e580*/  F2FP.F16.F32.PACK_AB R25, R154, R151 ;  /* 0x000000979a19723e */ /* 0x000fc600000000ff */
[----:B------:R-:W-:Y:S01]  /*e590*/  HMMA.16816.F32 R108, R8, R12, R108 ;  /* 0x0000000c086c723c */ /* 0x000fe2000000186c */
[----:B------:R-:W-:Y:S02]  /*e5a0*/  F2FP.F16.F32.PACK_AB R26, R168, R153 ;  /* 0x00000099a81a723e */ /* 0x000fe400000000ff */
[----:B------:R-:W-:-:S03]  /*e5b0*/  F2FP.F16.F32.PACK_AB R27, R155, R152 ;  /* 0x000000989b1b723e */ /* 0x000fc600000000ff */
[----:B------:R-:W-:Y:S01]  /*e5c0*/  HMMA.16816.F32 R4, R8, R14, R4 ;  /* 0x0000000e0804723c */ /* 0x000fe20000001804 */
[----:B------:R-:W3:Y:S04]  /*e5d0*/  LDSM.16.MT88.4 R8, [R217+0x12800] ;  /* 0x01280000d908783b */ /* 0x000ee80000004200 */
[----:B------:R-:W-:Y:S01]  /*e5e0*/  LDSM.16.MT88.4 R12, [R216+0xe800] ;  /* 0x00e80000d80c783b */ /* 0x000fe20000004200 */
[C---:B-----5:R-:W-:Y:S06]  /*e5f0*/  HMMA.16816.F32 R68, R24.reuse, R20, R68 ;  /* 0x000000141844723c */ /* 0x060fec0000001844 */
        /* <DEDUP_REMOVED lines=10> */
[----:B------:R-:W-:-:S02]  /*e6a0*/  F2FP.F16.F32.PACK_AB R8, R150, R147 ;  /* 0x000000939608723e */ /* 0x000fc400000000ff */
[----:B------:R-:W-:-:S03]  /*e6b0*/  F2FP.F16.F32.PACK_AB R9, R144, R141 ;  /* 0x0000008d9009723e */ /* 0x000fc600000000ff */
[----:B------:R-:W-:Y:S01]  /*e6c0*/  HMMA.16816.F32 R100, R24, R32, R100 ;  /* 0x000000201864723c */ /* 0x000fe20000001864 */
[----:B------:R-:W-:Y:S02]  /*e6d0*/  F2FP.F16.F32.PACK_AB R10, R156, R143 ;  /* 0x0000008f9c0a723e */ /* 0x000fe400000000ff */
[----:B------:R-:W-:-:S03]  /*e6e0*/  F2FP.F16.F32.PACK_AB R11, R145, R142 ;  /* 0x0000008e910b723e */ /* 0x000fc600000000ff */
[----:B------:R-:W-:Y:S01]  /*e6f0*/  HMMA.16816.F32 R104, R24, R34, R104 ;  /* 0x000000221868723c */ /* 0x000fe20000001868 */
[----:B------:R-:W-:Y:S05]  /*e700*/  LDSM.16.MT88.4 R32, [R216+0xf000] ;  /* 0x00f00000d820783b */ /* 0x000fea0000004200 */
[C---:B----4-:R-:W-:Y:S06]  /*e710*/  HMMA.16816.F32 R128, R8.reuse, R20, R128 ;  /* 0x000000140880723c */ /* 0x050fec0000001880 */
[----:B------:R-:W-:Y:S01]  /*e720*/  HMMA.16816.F32 R124, R8, R22, R124 ;  /* 0x00000016087c723c */ /* 0x000fe2000000187c */
[----:B------:R-:W3:Y:S05]  /*e730*/  LDSM.16.MT88.4 R20, [R220+0x13000] ;  /* 0x01300000dc14783b */ /* 0x000eea0000004200 */
[C---:B------:R-:W-:Y:S06]  /*e740*/  HMMA.16816.F32 R84, R24.reuse, R12, R84 ;  /* 0x0000000c1854723c */ /* 0x040fec0000001854 */
[C---:B------:R-:W-:Y:S01]  /*e750*/  HMMA.16816.F32 R88, R24.reuse, R14, R88 ;  /* 0x0000000e1858723c */ /* 0x040fe20000001858 */
[----:B------:R-:W4:Y:S05]  /*e760*/  LDSM.16.MT88.4 R12, [R217+0xf000] ;  /* 0x00f00000d90c783b */ /* 0x000f2a0000004200 */
[C---:B------:R-:W-:Y:S06]  /*e770*/  HMMA.16816.F32 R92, R24.reuse, R36, R92 ;  /* 0x00000024185c723c */ /* 0x040fec000000185c */
[C---:B------:R-:W-:Y:S01]  /*e780*/  HMMA.16816.F32 R96, R24.reuse, R38, R96 ;  /* 0x000000261860723c */ /* 0x040fe20000001860 */
[----:B------:R-:W5:Y:S05]  /*e790*/  LDSM.16.MT88.4 R36, [R218+0x13000] ;  /* 0x01300000da24783b */ /* 0x000f6a0000004200 */
[C---:B-1----:R-:W-:Y:S06]  /*e7a0*/  HMMA.16816.F32 R108, R24.reuse, R28, R108 ;  /* 0x0000001c186c723c */ /* 0x042fec000000186c */
[----:B------:R-:W-:Y:S01]  /*e7b0*/  HMMA.16816.F32 R4, R24, R30, R4 ;  /* 0x0000001e1804723c */ /* 0x000fe20000001804 */
[----:B------:R-:W1:Y:S04]  /*e7c0*/  LDSM.16.MT88.4 R28, [R217+0x13000] ;  /* 0x01300000d91c783b */ /* 0x000e680000004200 */
[----:B------:R-:W-:Y:S01]  /*e7d0*/  LDSM.16.MT88.4 R24, [R220+0xf800] ;  /* 0x00f80000dc18783b */ /* 0x000fe20000004200 */
[C---:B--2---:R-:W-:Y:S06]  /*e7e0*/  HMMA.16816.F32 R68, R8.reuse, R16, R68 ;  /* 0x000000100844723c */ /* 0x044fec0000001844 */
[C---:B------:R-:W-:Y:S01]  /*e7f0*/  HMMA.16816.F32 R72, R8.reuse, R18, R72 ;  /* 0x000000120848723c */ /* 0x040fe20000001848 */
[----:B------:R-:W2:Y:S05]  /*e800*/  LDSM.16.MT88.4 R16, [R216+0x13000] ;  /* 0x01300000d810783b */ /* 0x000eaa0000004200 */
[C---:B---3--:R-:W-:Y:S06]  /*e810*/  HMMA.16816.F32 R92, R8.reuse, R20, R92 ;  /* 0x00000014085c723c */ /* 0x048fec000000185c */
[C---:B------:R-:W-:Y:S01]  /*e820*/  HMMA.16816.F32 R96, R8.reuse, R22, R96 ;  /* 0x000000160860723c */ /* 0x040fe20000001860 */
[----:B------:R-:W3:Y:S05]  /*e830*/  LDSM.16.MT88.4 R20, [R217+0xf800] ;  /* 0x00f80000d914783b */ /* 0x000eea0000004200 */
[C---:B------:R-:W-:Y:S06]  /*e840*/  HMMA.16816.F32 R84, R8.reuse, R32, R84 ;  /* 0x000000200854723c */ /* 0x040fec0000001854 */
[----:B------:R-:W-:Y:S01]  /*e850*/  HMMA.16816.F32 R88, R8, R34, R88 ;  /* 0x000000220858723c */ /* 0x000fe20000001858 */
[--C-:B------:R-:W-:Y:S01]  /*e860*/  FFMA.FTZ R32, R64, UR10, -R57.reuse ;  /* 0x0000000a40207c23 */ /* 0x100fe20008010839 */
[----:B------:R-:W-:-:S04]  /*e870*/  FFMA.FTZ R33, R62, UR10, -R57 ;  /* 0x0000000a3e217c23 */ /* 0x000fc80008010839 */
[C---:B----4-:R-:W-:Y:S01]  /*e880*/  HMMA.16816.F32 R76, R8.reuse, R12, R76 ;  /* 0x0000000c084c723c */ /* 0x050fe2000000184c */
[--C-:B------:R-:W-:Y:S01]  /*e890*/  FFMA.FTZ R34, R56, UR10, -R57.reuse ;  /* 0x0000000a38227c23 */ /* 0x100fe20008010839 */
[----:B------:R-:W-:Y:S01]  /*e8a0*/  FFMA.FTZ R35, R54, UR10, -R57 ;  /* 0x0000000a36237c23 */ /* 0x000fe20008010839 */
[----:B------:R-:W-:Y:S03]  /*e8b0*/  MUFU.EX2 R32, R32 ;  /* 0x0000002000207308 */ /* 0x000fe60000000800 */
[C---:B------:R-:W-:Y:S01]  /*e8c0*/  HMMA.16816.F32 R80, R8.reuse, R14, R80 ;  /* 0x0000000e0850723c */ /* 0x040fe20000001850 */
[----:B------:R-:W4:Y:S04]  /*e8d0*/  LDSM.16.MT88.4 R12, [R218+0xf800] ;  /* 0x00f80000da0c783b */ /* 0x000f280000004200 */
[----:B------:R-:W2:Y:S01]  /*e8e0*/  MUFU.EX2 R33, R33 ;  /* 0x0000002100217308 */ /* 0x000ea20000000800 */
[C---:B-----5:R-:W-:Y:S06]  /*e8f0*/  HMMA.16816.F32 R100, R8.reuse, R36, R100 ;  /* 0x000000240864723c */ /* 0x060fec0000001864 */
[C---:B------:R-:W-:Y:S01]  /*e900*/  HMMA.16816.F32 R104, R8.reuse, R38, R104 ;  /* 0x000000260868723c */ /* 0x040fe20000001868 */
[----:B------:R-:W-:Y:S05]  /*e910*/  MUFU.EX2 R34, R34 ;  /* 0x0000002200227308 */ /* 0x000fea0000000800 */
[----:B-1----:R-:W-:Y:S03]  /*e920*/  HMMA.16816.F32 R120, R8, R28, R120 ;  /* 0x0000001c0878723c */ /* 0x002fe60000001878 */
[----:B------:R-:W1:Y:S01]  /*e930*/  MUFU.EX2 R35, R35 ;  /* 0x0000002300237308 */ /* 0x000e620000000800 */
[----:B--2---:R-:W-:-:S02]  /*e940*/  F2FP.F16.F32.PACK_AB R113, R33, R32 ;  /* 0x000000202171723e */ /* 0x004fc400000000ff */
[C---:B------:R-:W-:Y:S06]  /*e950*/  HMMA.16816.F32 R116, R8.reuse, R30, R116 ;  /* 0x0000001e0874723c */ /* 0x040fec0000001874 */
[C---:B------:R-:W-:Y:S06]  /*e960*/  HMMA.16816.F32 R108, R8.reuse, R16, R108 ;  /* 0x00000010086c723c */ /* 0x040fec000000186c */
[----:B------:R-:W-:Y:S01]  /*e970*/  HMMA.16816.F32 R4, R8, R18, R4 ;  /* 0x000000120804723c */ /* 0x000fe20000001804 */
[----:B------:R-:W2:Y:S01]  /*e980*/  LDSM.16.MT88.4 R8, [R216+0xf800] ;  /* 0x00f80000d808783b */ /* 0x000ea20000004200 */
[----:B-1----:R-:W-:-:S03]  /*e990*/  F2FP.F16.F32.PACK_AB R115, R35, R34 ;  /* 0x000000222373723e */ /* 0x002fc600000000ff */
[----:B------:R-:W1:Y:S04]  /*e9a0*/  LDSM.16.MT88.4 R16, [R220+0x13800] ;  /* 0x01380000dc10783b */ /* 0x000e680000004200 */
[C---:B---3--:R-:W-:Y:S06]  /*e9b0*/  HMMA.16816.F32 R76, R112.reuse, R20, R76 ;  /* 0x00000014704c723c */ /* 0x048fec000000184c */
[----:B----4-:R-:W-:Y:S01]  /*e9c0*/  HMMA.16816.F32 R68, R112, R12, R68 ;  /* 0x0000000c7044723c */ /* 0x010fe20000001844 */
[----:B------:R-:W-:-:S04]  /*e9d0*/  FADD.FTZ R21, R59, R60 ;  /* 0x0000003c3b157221 */ /* 0x000fc80000010000 */
[----:B------:R-:W-:Y:S01]  /*e9e0*/  FADD.FTZ R21, R58, R21 ;  /* 0x000000153a157221 */ /* 0x000fe20000010000 */
[C---:B------:R-:W-:Y:S01]  /*e9f0*/  HMMA.16816.F32 R72, R112.reuse, R14, R72 ;  /* 0x0000000e7048723c */ /* 0x040fe20000001848 */
[----:B------:R-:W3:Y:S02]  /*ea00*/  LDSM.16.MT88.4 R12, [R218+0x13800] ;  /* 0x01380000da0c783b */ /* 0x000ee40000004200 */
[----:B------:R-:W-:Y:S01]  /*ea10*/  FADD.FTZ R136, R136, R21 ;  /* 0x0000001588887221 */ /* 0x000fe20000010000 */
[----:B------:R-:W-:Y:S02]  /*ea20*/  FADD.FTZ R21, R67, R132 ;  /* 0x0000008443157221 */ /* 0x000fe40000010000 */
[----:B------:R-:W-:Y:S01]  /*ea30*/  HMMA.16816.F32 R128, R112, R24, R128 ;  /* 0x000000187080723c */ /* 0x000fe20000001880 */
        /* <DEDUP_REMOVED lines=8> */
[----:B--2---:R-:W-:Y:S01]  /*eac0*/  HMMA.16816.F32 R84, R112, R8, R84 ;  /* 0x000000087054723c */ /* 0x004fe20000001854 */
[----:B------:R-:W-:Y:S02]  /*ead0*/  FADD.FTZ R158, R158, R149 ;  /* 0x000000959e9e7221 */ /* 0x000fe40000010000 */
[----:B------:R-:W-:-:S03]  /*eae0*/  FADD.FTZ R0, R161, R0 ;  /* 0x00000000a1007221 */ /* 0x000fc60000010000 */
[----:B------:R-:W-:Y:S01]  /*eaf0*/  HMMA.16816.F32 R88, R112, R10, R88 ;  /* 0x0000000a7058723c */ /* 0x000fe20000001858 */
[----:B------:R-:W2:Y:S01]  /*eb00*/  LDSM.16.MT88.4 R8, [R217+0x13800] ;  /* 0x01380000d908783b */ /* 0x000ea20000004200 */
        /* <DEDUP_REMOVED lines=8> */
[----:B------:R-:W1:Y:S01]  /*eb90*/  LDSM.16.MT88.4 R16, [R216+0x13800] ;  /* 0x01380000d810783b */ /* 0x000e620000004200 */
        /* <DEDUP_REMOVED lines=17> */
[----:B------:R-:W-:-:S04]  /*ecb0*/  FADD.FTZ R147, R147, R168 ;  /* 0x000000a893937221 */ /* 0x000fc80000010000 */
[----:B------:R-:W-:Y:S01]  /*ecc0*/  FADD.FTZ R150, R150, R147 ;  /* 0x0000009396967221 */ /* 0x000fe20000010000 */
[C---:B------:R-:W-:Y:S01]  /*ecd0*/  HMMA.16816.F32 R116, R112.reuse, R10, R116 ;  /* 0x0000000a7074723c */ /* 0x040fe20000001874 */
[----:B------:R-:W-:Y:S01]  /*ece0*/  FADD.FTZ R9, R141, R0 ;  /* 0x000000008d097221 */ /* 0x000fe20000010000 */
[----:B------:R-:W-:Y:S01]  /*ecf0*/  MOV R0, R46 ;  /* 0x0000002e00007202 */ /* 0x000fe20000000f00 */
[----:B------:R-:W-:Y:S02]  /*ed00*/  FADD.FTZ R143, R143, R150 ;  /* 0x000000968f8f7221 */ /* 0x000fe40000010000 */
[----:B------:R-:W-:Y:S01]  /*ed10*/  FADD.FTZ R9, R144, R9 ;  /* 0x0000000990097221 */ /* 0x000fe20000010000 */
[----:B-1----:R-:W-:Y:S01]  /*ed20*/  HMMA.16816.F32 R108, R112, R16, R108 ;  /* 0x00000010706c723c */ /* 0x002fe2000000186c */
[----:B------:R-:W-:Y:S02]  /*ed30*/  FADD.FTZ R156, R156, R143 ;  /* 0x0000008f9c9c7221 */ /* 0x000fe40000010000 */
[----:B------:R-:W-:-:S02]  /*ed40*/  FADD.FTZ R142, R142, R9 ;  /* 0x000000098e8e7221 */ /* 0x000fc40000010000 */
[----:B------:R-:W-:Y:S01]  /*ed50*/  FADD.FTZ R135, R135, R156 ;  /* 0x0000009c87877221 */ /* 0x000fe20000010000 */
[----:B------:R-:W-:Y:S01]  /*ed60*/  HMMA.16816.F32 R112, R112, R18, R4 ;  /* 0x000000127070723c */ /* 0x000fe20000001804 */
[----:B------:R-:W-:Y:S02]  /*ed70*/  FADD.FTZ R145, R145, R142 ;  /* 0x0000008e91917221 */ /* 0x000fe40000010000 */
[----:B------:R-:W-:Y:S02]  /*ed80*/  FADD.FTZ R140, R140, R135 ;  /* 0x000000878c8c7221 */ /* 0x000fe40000010000 */
[----:B------:R-:W-:Y:S02]  /*ed90*/  FADD.FTZ R32, R32, R145 ;  /* 0x0000009120207221 */ /* 0x000fe40000010000 */
[----:B------:R-:W-:Y:S02]  /*eda0*/  FADD.FTZ R65, R65, R140 ;  /* 0x0000008c41417221 */ /* 0x000fe40000010000 */
[----:B------:R-:W-:-:S02]  /*edb0*/  FADD.FTZ R33, R33, R32 ;  /* 0x0000002021217221 */ /* 0x000fc40000010000 */
[----:B------:R-:W-:Y:S02]  /*edc0*/  FADD.FTZ R247, R66, R65 ;  /* 0x0000004142f77221 */ /* 0x000fe40000010000 */
[----:B------:R-:W-:-:S04]  /*edd0*/  FADD.FTZ R34, R34, R33 ;  /* 0x0000002122227221 */ /* 0x000fc80000010000 */
[----:B------:R-:W-:-:S07]  /*ede0*/  FADD.FTZ R246, R35, R34 ;  /* 0x0000002223f67221 */ /* 0x000fce0000010000 */
.L_x_3662:
        /* <DEDUP_REMOVED lines=13> */
.L_x_3674:
        /* <DEDUP_REMOVED lines=73> */
.L_x_3671:
        /* <DEDUP_REMOVED lines=399> */
.L_x_3673:
        /* <DEDUP_REMOVED lines=129> */
.L_x_3672:
[----:B------:R-:W-:Y:S01]  /*11450*/  LEA R0, R233, R236, 0x7 ;  /* 0x000000ece9007211 */ /* 0x000fe200078e38ff */
[----:B-1----:R-:W-:Y:S01]  /*11460*/  LDSM.16.MT88.4 R144, [R217+0xc000] ;  /* 0x00c00000d990783b */ /* 0x002fe20000004200 */
[----:B------:R-:W-:Y:S01]  /*11470*/  UMOV UR11, UR15 ;  /* 0x0000000f000b7c82 */ /* 0x000fe20008000000 */
[----:B------:R-:W-:Y:S01]  /*11480*/  UMOV UR10, UR14 ;  /* 0x0000000e000a7c82 */ /* 0x000fe20008000000 */
[----:B------:R-:W-:Y:S02]  /*11490*/  I2FP.F32.S32 R2, R0 ;  /* 0x0000000000027245 */ /* 0x000fe40000201400 */
        /* <DEDUP_REMOVED lines=10> */
[CC--:B------:R-:W-:Y:S01]  /*11540*/  FFMA.FTZ R9, R3.reuse, R2.reuse, R9 ;  /* 0x0000000203097223 */ /* 0x0c0fe20000010009 */
[C---:B------:R-:W-:Y:S01]  /*11550*/  FFMA.FTZ R11, R3.reuse, R2, R11 ;  /* 0x00000002030b7223 */ /* 0x040fe2000001000b */
[C---:B------:R-:W-:Y:S01]  /*11560*/  IADD3 R2, R0.reuse, 0x19, RZ ;  /* 0x0000001900027810 */ /* 0x040fe20007ffe0ff */
[CC--:B------:R-:W-:Y:S01]  /*11570*/  FFMA.FTZ R10, R3.reuse, R137.reuse, R10 ;  /* 0x00000089030a7223 */ /* 0x0c0fe2000001000a */
[C---:B------:R-:W-:Y:S01]  /*11580*/  IADD3 R132, R0.reuse, 0x11, RZ ;  /* 0x0000001100847810 */ /* 0x040fe20007ffe0ff */
[C---:B------:R-:W-:Y:S01]  /*11590*/  FFMA.FTZ R8, R3.reuse, R137, R8 ;  /* 0x0000008903087223 */ /* 0x040fe20000010008 */
[C---:B------:R-:W-:Y:S02]  /*115a0*/  IADD3 R139, R0.reuse, 0x10, RZ ;  /* 0x00000010008b7810 */ /* 0x040fe40007ffe0ff */
[----:B------:R-:W-:Y:S02]  /*115b0*/  I2FP.F32.S32 R2, R2 ;  /* 0x0000000200027245 */ /* 0x000fe40000201400 */
[----:B------:R-:W-:Y:S02]  /*115c0*/  I2FP.F32.S32 R132, R132 ;  /* 0x0000008400847245 */ /* 0x000fe40000201400 */
[C---:B------:R-:W-:Y:S01]  /*115d0*/  IADD3 R137, R0.reuse, 0x18, RZ ;  /* 0x0000001800897810 */ /* 0x040fe20007ffe0ff */
[CC--:B------:R-:W-:Y:S01]  /*115e0*/  FFMA.FTZ R19, R3.reuse, R2.reuse, R19 ;  /* 0x0000000203137223 */ /* 0x0c0fe20000010013 */
[----:B------:R-:W-:Y:S01]  /*115f0*/  I2FP.F32.S32 R139, R139 ;  /* 0x0000008b008b7245 */ /* 0x000fe20000201400 */
[C---:B------:R-:W-:Y:S01]  /*11600*/  FFMA.FTZ R17, R3.reuse, R2, R17 ;  /* 0x0000000203117223 */ /* 0x040fe20000010011 */
[C---:B------:R-:W-:Y:S01]  /*11610*/  IADD3 R2, R0.reuse, 0x29, RZ ;  /* 0x0000002900027810 */ /* 0x040fe20007ffe0ff */
[CC--:B------:R-:W-:Y:S01]  /*11620*/  FFMA.FTZ R15, R3.reuse, R132.reuse, R15 ;  /* 0x00000084030f7223 */ /* 0x0c0fe2000001000f */
[----:B------:R-:W-:Y:S01]  /*11630*/  I2FP.F32.S32 R137, R137 ;  /* 0x0000008900897245 */ /* 0x000fe20000201400 */
        /* <DEDUP_REMOVED lines=41> */
[----:B------:R-:W-:Y:S01]  /*118d0*/  FMNMX.FTZ R137, R5, R132, !PT ;  /* 0x0000008405897209 */ /* 0x000fe20007810000 */
[CC--:B------:R-:W-:Y:S01]  /*118e0*/  FFMA.FTZ R30, R3.reuse, R134.reuse, R30 ;  /* 0x00000086031e7223 */ /* 0x0c0fe2000001001e */
[----:B------:R-:W-:Y:S01]  /*118f0*/  FMNMX.FTZ R138, R10, R139, !PT ;  /* 0x0000008b0a8a7209 */ /* 0x000fe20007810000 */
[----:B------:R-:W-:Y:S01]  /*11900*/  FFMA.FTZ R28, R3, R134, R28 ;  /* 0x00000086031c7223 */ /* 0x000fe2000001001c */
[----:B------:R-:W-:Y:S02]  /*11910*/  IADD3 R136, R0, 0x41, RZ ;  /* 0x0000004100887810 */ /* 0x000fe40007ffe0ff */
[----:B------:R-:W-:Y:S02]  /*11920*/  FMNMX.FTZ R134, R8, R137, !PT ;  /* 0x0000008908867209 */ /* 0x000fe40007810000 */
[----:B------:R-:W-:Y:S02]  /*11930*/  I2FP.F32.S32 R136, R136 ;  /* 0x0000008800887245 */ /* 0x000fe40000201400 */
[----:B------:R-:W-:Y:S02]  /*11940*/  FMNMX.FTZ R137, R11, R138, !PT ;  /* 0x0000008a0b897209 */ /* 0x000fe40007810000 */
[----:B------:R-:W-:Y:S01]  /*11950*/  FMNMX.FTZ R139, R9, R134, !PT ;  /* 0x00000086098b7209 */ /* 0x000fe20007810000 */
[CC--:B------:R-:W-:Y:S01]  /*11960*/  FFMA.FTZ R39, R3.reuse, R136.reuse, R39 ;  /* 0x0000008803277223 */ /* 0x0c0fe20000010027 */
[----:B------:R-:W-:Y:S01]  /*11970*/  IADD3 R2, R0, 0x48, RZ ;  /* 0x0000004800027810 */ /* 0x000fe20007ffe0ff */
[C---:B------:R-:W-:Y:S01]  /*11980*/  FFMA.FTZ R37, R3.reuse, R136, R37 ;  /* 0x0000008803257223 */ /* 0x040fe20000010025 */
[----:B------:R-:W-:Y:S02]  /*11990*/  FMNMX.FTZ R134, R14, R137, !PT ;  /* 0x000000890e867209 */ /* 0x000fe40007810000 */
[----:B------:R-:W-:Y:S02]  /*119a0*/  IADD3 R132, R0, 0x49, RZ ;  /* 0x0000004900847810 */ /* 0x000fe40007ffe0ff */
[----:B------:R-:W-:Y:S02]  /*119b0*/  I2FP.F32.S32 R2, R2 ;  /* 0x0000000200027245 */ /* 0x000fe40000201400 */
[----:B------:R-:W-:Y:S02]  /*119c0*/  FMNMX.FTZ R136, R12, R139, !PT ;  /* 0x0000008b0c887209 */ /* 0x000fe40007810000 */
[----:B------:R-:W-:Y:S01]  /*119d0*/  I2FP.F32.S32 R132, R132 ;  /* 0x0000008400847245 */ /* 0x000fe20000201400 */
[----:B------:R-:W-:Y:S01]  /*119e0*/  FFMA.FTZ R42, R3, R2, R42 ;  /* 0x00000002032a7223 */ /* 0x000fe2000001002a */
[----:B------:R-:W-:Y:S01]  /*119f0*/  FMNMX.FTZ R137, R15, R134, !PT ;  /* 0x000000860f897209 */ /* 0x000fe20007810000 */
[----:B------:R-:W-:Y:S01]  /*11a00*/  FFMA.FTZ R40, R3, R2, R40 ;  /* 0x0000000203287223 */ /* 0x000fe20000010028 */
[----:B------:R-:W-:Y:S01]  /*11a10*/  FMNMX.FTZ R139, R13, R136, !PT ;  /* 0x000000880d8b7209 */ /* 0x000fe20007810000 */
[CC--:B------:R-:W-:Y:S01]  /*11a20*/  FFMA.FTZ R43, R3.reuse, R132.reuse, R43 ;  /* 0x00000084032b7223 */ /* 0x0c0fe2000001002b */
        /* <DEDUP_REMOVED lines=15> */
[-C--:B------:R-:W-:Y:S01]  /*11b20*/  FFMA.FTZ R50, R3, R137.reuse, R50 ;  /* 0x0000008903327223 */ /* 0x080fe20000010032 */
        /* <DEDUP_REMOVED lines=35> */
[----:B------:R-:W-:Y:S02]  /*11d60*/  FMNMX.FTZ R139, R43, R2, !PT ;  /* 0x000000022b8b7209 */ /* 0x000fe40007810000 */
[----:B------:R-:W-:Y:S02]  /*11d70*/  FMNMX.FTZ R137, R41, R132, !PT ;  /* 0x0000008429897209 */ /* 0x000fe40007810000 */
[----:B------:R-:W-:Y:S02]  /*11d80*/  FMNMX.FTZ R138, R46, R139, !PT ;  /* 0x0000008b2e8a7209 */ /* 0x000fe40007810000 */
[----:B------:R-:W-:Y:S02]  /*11d90*/  FMNMX.FTZ R134, R44, R137, !PT ;  /* 0x000000892c867209 */ /* 0x000fe40007810000 */
[----:B------:R-:W-:Y:S02]  /*11da0*/  FMNMX.FTZ R137, R47, R138, !PT ;  /* 0x0000008a2f897209 */ /* 0x000fe40007810000 */
[----:B------:R-:W-:Y:S02]  /*11db0*/  IADD3 R132, R0, 0x70, RZ ;  /* 0x0000007000847810 */ /* 0x000fe40007ffe0ff */
[----:B------:R-:W-:Y:S02]  /*11dc0*/  FMNMX.FTZ R139, R45, R134, !PT ;  /* 0x000000862d8b7209 */ /* 0x000fe40007810000 */
[----:B------:R-:W-:Y:S02]  /*11dd0*/  FMNMX.FTZ R134, R50, R137, !PT ;  /* 0x0000008932867209 */ /* 0x000fe40007810000 */
[----:B------:R-:W-:Y:S02]  /*11de0*/  IADD3 R2, R0, 0x69, RZ ;  /* 0x0000006900027810 */ /* 0x000fe40007ffe0ff */
[----:B------:R-:W-:Y:S02]  /*11df0*/  I2FP.F32.S32 R137, R132 ;  /* 0x0000008400897245 */ /* 0x000fe40000201400 */
[----:B------:R-:W-:Y:S02]  /*11e00*/  FMNMX.FTZ R132, R48, R139, !PT ;  /* 0x0000008b30847209 */ /* 0x000fe40007810000 */
[----:B------:R-:W-:Y:S01]  /*11e10*/  IADD3 R136, R0, 0x68, RZ ;  /* 0x0000006800887810 */ /* 0x000fe20007ffe0ff */
[CC--:B------:R-:W-:Y:S01]  /*11e20*/  FFMA.FTZ R62, R3.reuse, R137.reuse, R62 ;  /* 0x00000089033e7223 */ /* 0x0c0fe2000001003e */
[----:B------:R-:W-:Y:S01]  /*11e30*/  I2FP.F32.S32 R2, R2 ;  /* 0x0000000200027245 */ /* 0x000fe20000201400 */
[----:B------:R-:W-:Y:S01]  /*11e40*/  FFMA.FTZ R60, R3, R137, R60 ;  /* 0x00000089033c7223 */ /* 0x000fe2000001003c */
[----:B------:R-:W-:Y:S02]  /*11e50*/  FMNMX.FTZ R139, R51, R134, !PT ;  /* 0x00000086338b7209 */ /* 0x000fe40007810000 */
[----:B------:R-:W-:Y:S01]  /*11e60*/  FMNMX.FTZ R141, R49, R132, !PT ;  /* 0x00000084318d7209 */ /* 0x000fe20007810000 */
[C---:B------:R-:W-:Y:S01]  /*11e70*/  FFMA.FTZ R59, R3.reuse, R2, R59 ;  /* 0x00000002033b7223 */ /* 0x040fe2000001003b */
[----:B------:R-:W-:Y:S01]  /*11e80*/  I2FP.F32.S32 R136, R136 ;  /* 0x0000008800887245 */ /* 0x000fe20000201400 */
[C---:B------:R-:W-:Y:S01]  /*11e90*/  FFMA.FTZ R57, R3.reuse, R2, R57 ;  /* 0x0000000203397223 */ /* 0x040fe20000010039 */
[----:B------:R-:W-:Y:S02]  /*11ea0*/  FMNMX.FTZ R2, R54, R139, !PT ;  /* 0x0000008b36027209 */ /* 0x000fe40007810000 */
[----:B------:R-:W-:Y:S01]  /*11eb0*/  FMNMX.FTZ R134, R52, R141, !PT ;  /* 0x0000008d34867209 */ /* 0x000fe20007810000 */
[CC--:B------:R-:W-:Y:S01]  /*11ec0*/  FFMA.FTZ R58, R3.reuse, R136.reuse, R58 ;  /* 0x00000088033a7223 */ /* 0x0c0fe2000001003a */
[----:B------:R-:W-:Y:S01]  /*11ed0*/  FFMA.FTZ R56, R3, R136, R56 ;  /* 0x0000008803387223 */ /* 0x000fe20000010038 */
[----:B------:R-:W-:Y:S02]  /*11ee0*/  FMNMX.FTZ R139, R55, R2, !PT ;  /* 0x00000002378b7209 */ /* 0x000fe40007810000 */
[----:B------:R-:W-:Y:S02]  /*11ef0*/  FMNMX.FTZ R137, R53, R134, !PT ;  /* 0x0000008635897209 */ /* 0x000fe40007810000 */
[----:B------:R-:W-:Y:S02]  /*11f00*/  IADD3 R132, R0, 0x71, RZ ;  /* 0x0000007100847810 */ /* 0x000fe40007ffe0ff */
[----:B------:R-:W-:Y:S02]  /*11f10*/  FMNMX.FTZ R136, R58, R139, !PT ;  /* 0x0000008b3a887209 */ /* 0x000fe40007810000 */
[----:B------:R-:W-:Y:S02]  /*11f20*/  FMNMX.FTZ R134, R56, R137, !PT ;  /* 0x0000008938867209 */ /* 0x000fe40007810000 */
[C---:B------:R-:W-:Y:S02]  /*11f30*/  IADD3 R2, R0.reuse, 0x78, RZ ;  /* 0x0000007800027810 */ /* 0x040fe40007ffe0ff */
[----:B------:R-:W-:Y:S02]  /*11f40*/  I2FP.F32.S32 R132, R132 ;  /* 0x0000008400847245 */ /* 0x000fe40000201400 */
[----:B------:R-:W-:Y:S02]  /*11f50*/  FMNMX.FTZ R139, R59, R136, !PT ;  /* 0x000000883b8b7209 */ /* 0x000fe40007810000 */
[----:B------:R-:W-:Y:S01]  /*11f60*/  FMNMX.FTZ R137, R57, R134, !PT ;  /* 0x0000008639897209 */ /* 0x000fe20007810000 */
[C---:B------:R-:W-:Y:S01]  /*11f70*/  FFMA.FTZ R63, R3.reuse, R132, R63 ;  /* 0x00000084033f7223 */ /* 0x040fe2000001003f */
[----:B------:R-:W-:Y:S01]  /*11f80*/  I2FP.F32.S32 R2, R2 ;  /* 0x0000000200027245 */ /* 0x000fe20000201400 */
[C---:B------:R-:W-:Y:S01]  /*11f90*/  FFMA.FTZ R61, R3.reuse, R132, R61 ;  /* 0x00000084033d7223 */ /* 0x040fe2000001003d */
        /* <DEDUP_REMOVED lines=23> */
[----:B------:R-:W-:Y:S03]  /*12110*/  FADD.FTZ R134, -R2, R133 ;  /* 0x0000008502867221 */ /* 0x000fe60000010100 */
[C---:B------:R-:W-:Y:S01]  /*12120*/  FSETP.NEU.FTZ.AND P1, PT, R0.reuse, -INF , PT ;  /* 0xff8000000000780b */ /* 0x040fe20003f3d000 */
[C---:B------:R-:W-:Y:S01]  /*12130*/  FMUL.FTZ R152, R0.reuse, UR4 ;  /* 0x0000000400987c20 */ /* 0x040fe20008410000 */
[----:B------:R-:W-:Y:S01]  /*12140*/  FADD.FTZ R132, -R0, R135 ;  /* 0x0000008700847221 */ /* 0x000fe20000010100 */
[----:B------:R-:W-:Y:S01]  /*12150*/  FMUL.FTZ R135, R134, UR4 ;  /* 0x0000000486877c20 */ /* 0x000fe20008410000 */
[----:B------:R-:W1:Y:S01]  /*12160*/  LDSM.16.MT88.4 R136, [R220+0xc000] ;  /* 0x00c00000dc88783b */ /* 0x000e620000004200 */
[----:B------:R-:W-:Y:S01]  /*12170*/  FMUL.FTZ R134, R2, UR4 ;  /* 0x0000000402867c20 */ /* 0x000fe20008410000 */
        /* <DEDUP_REMOVED lines=15> */
[----:B------:R-:W-:Y:S01]  /*12270*/  FFMA.FTZ R164, R27, UR4, -R152 ;  /* 0x000000041ba47c23 */ /* 0x000fe20008010898 */
        /* <DEDUP_REMOVED lines=28> */
[----:B------:R-:W-:Y:S01]  /*12440*/  FMUL.FTZ R81, R132, R81 ;  /* 0x0000005184517220 */ /* 0x000fe20000410000 */
[----:B------:R-:W-:Y:S03]  /*12450*/  LDSM.16.MT88.4 R24, [R217+0xd000] ;  /* 0x00d00000d918783b */ /* 0x000fe60000004200 */
[----:B------:R-:W3:Y:S01]  /*12460*/  MUFU.EX2 R135, R11 ;  /* 0x0000000b00877308 */ /* 0x000ee20000000800 */
[----:B--2---:R-:W-:Y:S01]  /*12470*/  F2FP.F16.F32.PACK_AB R129, R153, R154 ;  /* 0x0000009a9981723e */ /* 0x004fe200000000ff */
[--C-:B------:R-:W-:Y:S01]  /*12480*/  FFMA.FTZ R172, R37, UR4, -R134.reuse ;  /* 0x0000000425ac7c23 */ /* 0x100fe20008010886 */
[--C-:B------:R-:W-:Y:S01]  /*12490*/  FFMA.FTZ R174, R40, UR4, -R134.reuse ;  /* 0x0000000428ae7c23 */ /* 0x100fe20008010886 */
[--C-:B------:R-:W-:Y:S01]  /*124a0*/  FFMA.FTZ R175, R41, UR4, -R134.reuse ;  /* 0x0000000429af7c23 */ /* 0x100fe20008010886 */
[--C-:B------:R-:W-:Y:S01]  /*124b0*/  FFMA.FTZ R176, R44, UR4, -R134.reuse ;  /* 0x000000042cb07c23 */ /* 0x100fe20008010886 */
[--C-:B------:R-:W-:Y:S01]  /*124c0*/  FFMA.FTZ R177, R45, UR4, -R134.reuse ;  /* 0x000000042db17c23 */ /* 0x100fe20008010886 */
[--C-:B------:R-:W-:Y:S03]  /*124d0*/  FFMA.FTZ R178, R48, UR4, -R134.reuse ;  /* 0x0000000430b27c23 */ /* 0x100fe60008010886 */
[----:B------:R-:W-:Y:S01]  /*124e0*/  MUFU.EX2 R155, R155 ;  /* 0x0000009b009b7308 */ /* 0x000fe20000000800 */
[----:B------:R-:W-:Y:S01]  /*124f0*/  FFMA.FTZ R179, R49, UR4, -R134 ;  /* 0x0000000431b37c23 */ /* 0x000fe20008010886 */
[C---:B------:R-:W-:Y:S01]  /*12500*/  FMUL.FTZ R86, R133.reuse, R86 ;  /* 0x0000005685567220 */ /* 0x040fe20000410000 */
[C---:B------:R-:W-:Y:S01]  /*12510*/  FMUL.FTZ R87, R133.reuse, R87 ;  /* 0x0000005785577220 */ /* 0x040fe20000410000 */
[C---:B------:R-:W-:Y:S01]  /*12520*/  FMUL.FTZ R84, R132.reuse, R84 ;  /* 0x0000005484547220 */ /* 0x040fe20000410000 */
[C---:B------:R-:W-:Y:S01]  /*12530*/  FMUL.FTZ R85, R132.reuse, R85 ;  /* 0x0000005584557220 */ /* 0x040fe20000410000 */
[C---:B------:R-:W-:Y:S01]  /*12540*/  FMUL.FTZ R90, R133.reuse, R90 ;  /* 0x0000005a855a7220 */ /* 0x040fe20000410000 */
[----:B------:R-:W-:Y:S03]  /*12550*/  FMUL.FTZ R91, R133, R91 ;  /* 0x0000005b855b7220 */ /* 0x000fe60000410000 */
[----:B------:R-:W2:Y:S01]  /*12560*/  MUFU.EX2 R151, R151 ;  /* 0x0000009700977308 */ /* 0x000ea20000000800 */
[----:B---3--:R-:W-:Y:S01]  /*12570*/  F2FP.F16.F32.PACK_AB R131, R135, R150 ;  /* 0x000000968783723e */ /* 0x008fe200000000ff */
[C---:B------:R-:W-:Y:S01]  /*12580*/  FMUL.FTZ R11, R133.reuse, R127 ;  /* 0x0000007f850b7220 */ /* 0x040fe20000410000 */
[C---:B------:R-:W-:Y:S01]  /*12590*/  FMUL.FTZ R88, R132.reuse, R88 ;  /* 0x0000005884587220 */ /* 0x040fe20000410000 */
[----:B------:R-:W3:Y:S01]  /*125a0*/  LDSM.16.MT88.4 R124, [R216+0xc000] ;  /* 0x00c00000d87c783b */ /* 0x000ee20000004200 */
        /* <DEDUP_REMOVED lines=10> */
[--C-:B------:R-:W-:Y:S03]  /*12650*/  FFMA.FTZ R157, R14, UR4, -R152.reuse ;  /* 0x000000040e9d7c23 */ /* 0x100fe60008010898 */
[----:B------:R-:W4:Y:S01]  /*12660*/  MUFU.EX2 R148, R148 ;  /* 0x0000009400947308 */ /* 0x000f220000000800 */
[----:B--2---:R-:W-:Y:S01]  /*12670*/  F2FP.F16.F32.PACK_AB R128, R151, R155 ;  /* 0x0000009b9780723e */ /* 0x004fe200000000ff */
[----:B------:R-:W-:Y:S01]  /*12680*/  FMUL.FTZ R14, R133, R122 ;  /* 0x0000007a850e7220 */ /* 0x000fe20000410000 */
[----:B------:R-:W-:Y:S01]  /*12690*/  FFMA.FTZ R156, R15, UR4, -R152 ;  /* 0x000000040f9c7c23 */ /* 0x000fe20008010898 */
[C---:B------:R-:W-:Y:S01]  /*126a0*/  FMUL.FTZ R15, R133.reuse, R123 ;  /* 0x0000007b850f7220 */ /* 0x040fe20000410000 */
[C---:B------:R-:W-:Y:S01]  /*126b0*/  FMUL.FTZ R102, R133.reuse, R102 ;  /* 0x0000006685667220 */ /* 0x040fe20000410000 */
[----:B------:R-:W-:Y:S01]  /*126c0*/  FMUL.FTZ R103, R133, R103 ;  /* 0x0000006785677220 */ /* 0x000fe20000410000 */
[C---:B------:R-:W-:Y:S01]  /*126d0*/  FMUL.FTZ R100, R132.reuse, R100 ;  /* 0x0000006484647220 */ /* 0x040fe20000410000 */
[----:B------:R-:W-:Y:S01]  /*126e0*/  FMUL.FTZ R101, R132, R101 ;  /* 0x0000006584657220 */ /* 0x000fe20000410000 */
[--C-:B------:R-:W-:Y:S01]  /*126f0*/  FFMA.FTZ R160, R12, UR4, -R134.reuse ;  /* 0x000000040ca07c23 */ /* 0x100fe20008010886 */
[C---:B------:R-:W-:Y:S01]  /*12700*/  FMUL.FTZ R12, R132.reuse, R120 ;  /* 0x00000078840c7220 */ /* 0x040fe20000410000 */
[----:B------:R-:W-:Y:S01]  /*12710*/  FFMA.FTZ R161, R13, UR4, -R134 ;  /* 0x000000040da17c23 */ /* 0x000fe20008010886 */
[C---:B------:R-:W-:Y:S01]  /*12720*/  FMUL.FTZ R13, R132.reuse, R121 ;  /* 0x00000079840d7220 */ /* 0x040fe20000410000 */
[C---:B------:R-:W-:Y:S01]  /*12730*/  FMUL.FTZ R106, R133.reuse, R106 ;  /* 0x0000006a856a7220 */ /* 0x040fe20000410000 */
[----:B------:R-:W-:Y:S01]  /*12740*/  LDSM.16.MT88.4 R120, [R220+0xc800] ;  /* 0x00c80000dc78783b */ /* 0x000fe20000004200 */
[C---:B------:R-:W-:Y:S01]  /*12750*/  FMUL.FTZ R107, R133.reuse, R107 ;  /* 0x0000006b856b7220 */ /* 0x040fe20000410000 */
[----:B------:R-:W-:Y:S01]  /*12760*/  FMUL.FTZ R104, R132, R104 ;  /* 0x0000006884687220 */ /* 0x000fe20000410000 */
[----:B----4-:R-:W-:Y:S01]  /*12770*/  F2FP.F16.F32.PACK_AB R130, R148, R149 ;  /* 0x000000959482723e */ /* 0x010fe200000000ff */
[C---:B------:R-:W-:Y:S01]  /*12780*/  FMUL.FTZ R105, R132.reuse, R105 ;  /* 0x0000006984697220 */ /* 0x040fe20000410000 */
[----:B------:R-:W-:Y:S01]  /*12790*/  MUFU.EX2 R157, R157 ;  /* 0x0000009d009d7308 */ /* 0x000fe20000000800 */
[C---:B------:R-:W-:Y:S01]  /*127a0*/  FMUL.FTZ R110, R133.reuse, R110 ;  /* 0x0000006e856e7220 */ /* 0x040fe20000410000 */
[C---:B------:R-:W-:Y:S01]  /*127b0*/  FMUL.FTZ R111, R133.reuse, R111 ;  /* 0x0000006f856f7220 */ /* 0x040fe20000410000 */
[C---:B------:R-:W-:Y:S01]  /*127c0*/  FMUL.FTZ R108, R132.reuse, R108 ;  /* 0x0000006c846c7220 */ /* 0x040fe20000410000 */
[C---:B------:R-:W-:Y:S01]  /*127d0*/  FMUL.FTZ R109, R132.reuse, R109 ;  /* 0x0000006d846d7220 */ /* 0x040fe20000410000 */
[C---:B-1----:R-:W-:Y:S05]  /*127e0*/  HMMA.16816.F32 R4, R128.reuse, R136, R4 ;  /* 0x000000888004723c */ /* 0x042fea0000001804 */
[----:B------:R-:W-:Y:S01]  /*127f0*/  MUFU.EX2 R156, R156 ;  /* 0x0000009c009c7308 */ /* 0x000fe20000000800 */
[----:B------:R-:W-:Y:S01]  /*12800*/  FMUL.FTZ R114, R133, R114 ;  /* 0x0000007285727220 */ /* 0x000fe20000410000 */
[C---:B------:R-:W-:Y:S01]  /*12810*/  HMMA.16816.F32 R8, R128.reuse, R138, R8 ;  /* 0x0000008a8008723c */ /* 0x040fe20000001808 */
[----:B------:R-:W1:Y:S02]  /*12820*/  LDSM.16.MT88.4 R136, [R220+0x10000] ;  /* 0x01000000dc88783b */ /* 0x000e640000004200 */
[----:B------:R-:W-:Y:S05]  /*12830*/  ISETP.GT.AND P1, PT, R233, R228, PT ;  /* 0x000000e4e900720c */ /* 0x000fea0003f24270 */
[----:B------:R-:W-:Y:S01]  /*12840*/  MUFU.EX2 R160, R160 ;  /* 0x000000a000a07308 */ /* 0x000fe20000000800 */
[C---:B------:R-:W-:Y:S03]  /*12850*/  HMMA.16816.F32 R68, R128.reuse, R140, R68 ;  /* 0x0000008c8044723c */ /* 0x040fe60000001844 */
[----:B------:R-:W-:Y:S03]  /*12860*/  FMUL.FTZ R115, R133, R115 ;  /* 0x0000007385737220 */ /* 0x000fe60000410000 */
[C---:B------:R-:W-:Y:S01]  /*12870*/  HMMA.16816.F32 R72, R128.reuse, R142, R72 ;  /* 0x0000008e8048723c */ /* 0x040fe20000001848 */
[----:B------:R-:W2:Y:S02]  /*12880*/  LDSM.16.MT88.4 R140, [R218+0x10000] ;  /* 0x01000000da8c783b */ /* 0x000ea40000004200 */
[----:B------:R-:W-:Y:S02]  /*12890*/  MUFU.EX2 R161, R161 ;  /* 0x000000a100a17308 */ /* 0x000fe40000000800 */
[C---:B------:R-:W-:Y:S01]  /*128a0*/  FMUL.FTZ R112, R132.reuse, R112 ;  /* 0x0000007084707220 */ /* 0x040fe20000410000 */
[C---:B------:R-:W-:Y:S07]  /*128b0*/  HMMA.16816.F32 R76, R128.reuse, R144, R76 ;  /* 0x00000090804c723c */ /* 0x040fee000000184c */
[----:B------:R-:W-:Y:S01]  /*128c0*/  MUFU.EX2 R167, R167 ;  /* 0x000000a700a77308 */ /* 0x000fe20000000800 */
[----:B------:R-:W-:Y:S01]  /*128d0*/  FMUL.FTZ R113, R132, R113 ;  /* 0x0000007184717220 */ /* 0x000fe20000410000 */
[C---:B------:R-:W-:Y:S01]  /*128e0*/  HMMA.16816.F32 R80, R128.reuse, R146, R80 ;  /* 0x000000928050723c */ /* 0x040fe20000001850 */
[----:B------:R-:W-:Y:S02]  /*128f0*/  LDSM.16.MT88.4 R144, [R217+0xc800] ;  /* 0x00c80000d990783b */ /* 0x000fe40000004200 */
[--C-:B------:R-:W-:Y:S03]  /*12900*/  FFMA.FTZ R166, R22, UR4, -R152.reuse ;  /* 0x0000000416a67c23 */ /* 0x100fe60008010898 */
[C---:B---3--:R-:W-:Y:S02]  /*12910*/  HMMA.16816.F32 R84, R128.reuse, R124, R84 ;  /* 0x0000007c8054723c */ /* 0x048fe40000001854 */
[----:B------:R-:W3:Y:S03]  /*12920*/  MUFU.EX2 R164, R164 ;  /* 0x000000a400a47308 */ /* 0x000ee60000000800 */
[----:B------:R-:W-:Y:S01]  /*12930*/  FFMA.FTZ R165, R23, UR4, -R152 ;  /* 0x0000000417a57c23 */ /* 0x000fe20008010898 */
[C---:B------:R-:W-:Y:S01]  /*12940*/  HMMA.16816.F32 R88, R128.reuse, R126, R88 ;  /* 0x0000007e8058723c */ /* 0x040fe20000001858 */
[----:B------:R-:W4:Y:S05]  /*12950*/  LDSM.16.MT88.4 R124, [R217+0x10000] ;  /* 0x01000000d97c783b */ /* 0x000f2a0000004200 */
[----:B------:R-:W-:Y:S01]  /*12960*/  MUFU.EX2 R166, R166 ;  /* 0x000000a600a67308 */ /* 0x000fe20000000800 */
[--C-:B------:R-:W-:Y:S01]  /*12970*/  FFMA.FTZ R171, R20, UR4, -R134.reuse ;  /* 0x0000000414ab7c23 */ /* 0x100fe20008010886 */
[C---:B-1----:R-:W-:Y:S03]  /*12980*/  HMMA.16816.F32 R92, R128.reuse, R136, R92 ;  /* 0x00000088805c723c */ /* 0x042fe6000000185c */
[----:B------:R-:W-:Y:S03]  /*12990*/  FFMA.FTZ R170, R21, UR4, -R134 ;  /* 0x0000000415aa7c23 */ /* 0x000fe60008010886 */
[C---:B------:R-:W-:Y:S01]  /*129a0*/  HMMA.16816.F32 R96, R128.reuse, R138, R96 ;  /* 0x0000008a8060723c */ /* 0x040fe20000001860 */
[----:B------:R-:W1:Y:S01]  /*129b0*/  LDSM.16.MT88.4 R136, [R216+0x10000] ;  /* 0x01000000d888783b */ /* 0x000e620000004200 */
[----:B------:R-:W5:Y:S03]  /*129c0*/  MUFU.EX2 R165, R165 ;  /* 0x000000a500a57308 */ /* 0x000f660000000800 */
[----:B---3--:R-:W-:Y:S01]  /*129d0*/  F2FP.F16.F32.PACK_AB R23, R164, R167 ;  /* 0x000000a7a417723e */ /* 0x008fe200000000ff */
[C---:B--2---:R-:W-:Y:S06]  /*129e0*/  HMMA.16816.F32 R100, R128.reuse, R140, R100 ;  /* 0x0000008c8064723c */ /* 0x044fec0000001864 */
[----:B------:R-:W-:Y:S01]  /*129f0*/  MUFU.EX2 R171, R171 ;  /* 0x000000ab00ab7308 */ /* 0x000fe20000000800 */
[----:B------:R-:W-:Y:S01]  /*12a00*/  FFMA.FTZ R155, R132, R247, R155 ;  /* 0x000000f7849b7223 */ /* 0x000fe2000001009b */
[C---:B------:R-:W-:Y:S01]  /*12a10*/  HMMA.16816.F32 R104, R128.reuse, R142, R104 ;  /* 0x0000008e8068723c */ /* 0x040fe20000001868 */
[----:B------:R-:W2:Y:S02]  /*12a20*/  LDSM.16.MT88.4 R140, [R218+0xc800] ;  /* 0x00c80000da8c783b */ /* 0x000ea40000004200 */
[--C-:B------:R-:W-:Y:S01]  /*12a30*/  FFMA.FTZ R159, R18, UR4, -R152.reuse ;  /* 0x00000004129f7c23 */ /* 0x100fe20008010898 */
[----:B------:R-:W-:Y:S01]  /*12a40*/  FFMA.FTZ R158, R19, UR4, -R152 ;  /* 0x00000004139e7c23 */ /* 0x000fe20008010898 */
[--C-:B------:R-:W-:Y:S01]  /*12a50*/  FFMA.FTZ R162, R16, UR4, -R134.reuse ;  /* 0x0000000410a27c23 */ /* 0x100fe20008010886 */
[----:B------:R-:W-:Y:S02]  /*12a60*/  FFMA.FTZ R163, R17, UR4, -R134 ;  /* 0x0000000411a37c23 */ /* 0x000fe40008010886 */
[----:B------:R-:W3:Y:S03]  /*12a70*/  MUFU.EX2 R170, R170 ;  /* 0x000000aa00aa7308 */ /* 0x000ee60000000800 */
[C---:B------:R-:W-:Y:S01]  /*12a80*/  FMUL.FTZ R18, R133.reuse, R118 ;  /* 0x0000007685127220 */ /* 0x040fe20000410000 */
[----:B------:R-:W-:Y:S01]  /*12a90*/  FMUL.FTZ R19, R133, R119 ;  /* 0x0000007785137220 */ /* 0x000fe20000410000 */
[C---:B------:R-:W-:Y:S01]  /*12aa0*/  FMUL.FTZ R16, R132.reuse, R116 ;  /* 0x0000007484107220 */ /* 0x040fe20000410000 */
[----:B------:R-:W-:Y:S01]  /*12ab0*/  FMUL.FTZ R17, R132, R117 ;  /* 0x0000007584117220 */ /* 0x000fe20000410000 */
[----:B------:R-:W-:Y:S01]  /*12ac0*/  F2FP.F16.F32.PACK_AB R117, R156, R157 ;  /* 0x0000009d9c75723e */ /* 0x000fe200000000ff */
[--C-:B------:R-:W-:Y:S01]  /*12ad0*/  FFMA.FTZ R54, R54, UR4, -R152.reuse ;  /* 0x0000000436367c23 */ /* 0x100fe20008010898 */
[C---:B----4-:R-:W-:Y:S01]  /*12ae0*/  HMMA.16816.F32 R12, R128.reuse, R124, R12 ;  /* 0x0000007c800c723c */ /* 0x050fe2000000180c */
[----:B------:R-:W-:Y:S02]  /*12af0*/  MUFU.EX2 R159, R159 ;  /* 0x0000009f009f7308 */ /* 0x000fe40000000800 */
[----:B------:R-:W-:Y:S01]  /*12b00*/  F2FP.F16.F32.PACK_AB R116, R161, R160 ;  /* 0x000000a0a174723e */ /* 0x000fe200000000ff */
[----:B------:R-:W-:Y:S01]  /*12b10*/  FFMA.FTZ R55, R55, UR4, -R152 ;  /* 0x0000000437377c23 */ /* 0x000fe20008010898 */
[----:B-----5:R-:W-:Y:S01]  /*12b20*/  F2FP.F16.F32.PACK_AB R21, R165, R166 ;  /* 0x000000a6a515723e */ /* 0x020fe200000000ff */
[C---:B------:R-:W-:Y:S01]  /*12b30*/  HMMA.16816.F32 R16, R128.reuse, R126, R16 ;  /* 0x0000007e8010723c */ /* 0x040fe20000001810 */
[----:B------:R-:W4:Y:S04]  /*12b40*/  LDSM.16.MT88.4 R124, [R216+0xc800] ;  /* 0x00c80000d87c783b */ /* 0x000f280000004200 */
[----:B------:R-:W5:Y:S01]  /*12b50*/  MUFU.EX2 R158, R158 ;  /* 0x0000009e009e7308 */ /* 0x000f620000000800 */
[----:B---3--:R-:W-:Y:S01]  /*12b60*/  F2FP.F16.F32.PACK_AB R20, R170, R171 ;  /* 0x000000abaa14723e */ /* 0x008fe200000000ff */
[C---:B-1----:R-:W-:Y:S08]  /*12b70*/  HMMA.16816.F32 R108, R128.reuse, R136, R108 ;  /* 0x00000088806c723c */ /* 0x042ff0000000186c */
[----:B------:R-:W-:Y:S01]  /*12b80*/  MUFU.EX2 R162, R162 ;  /* 0x000000a200a27308 */ /* 0x000fe20000000800 */
[----:B------:R-:W-:Y:S01]  /*12b90*/  HMMA.16816.F32 R112, R128, R138, R112 ;  /* 0x0000008a8070723c */ /* 0x000fe20000001870 */
[----:B------:R-:W-:Y:S02]  /*12ba0*/  LDSM.16.MT88.4 R128, [R218+0x10800] ;  /* 0x01080000da80783b */ /* 0x000fe40000004200 */
[----:B------:R-:W-:Y:S01]  /*12bb0*/  FFMA.FTZ R154, R133, R246, R154 ;  /* 0x000000f6859a7223 */ /* 0x000fe2000001009a */
[----:B------:R-:W-:Y:S05]  /*12bc0*/  MOV R133, R2 ;  /* 0x0000000200857202 */ /* 0x000fea0000000f00 */
[----:B------:R-:W1:Y:S02]  /*12bd0*/  MUFU.EX2 R163, R163 ;  /* 0x000000a300a37308 */ /* 0x000e640000000800 */
[----:B-----5:R-:W-:Y:S01]  /*12be0*/  F2FP.F16.F32.PACK_AB R119, R158, R159 ;  /* 0x0000009f9e77723e */ /* 0x020fe200000000ff */
[----:B------:R-:W-:Y:S01]  /*12bf0*/  LDSM.16.MT88.4 R136, [R217+0x10800] ;  /* 0x01080000d988783b */ /* 0x000fe20000004200 */
[----:B------:R-:W-:Y:S06]  /*12c00*/  FADD.FTZ R153, R153, R154 ;  /* 0x0000009a99997221 */ /* 0x000fec0000010000 */
[----:B------:R-:W-:Y:S01]  /*12c10*/  MUFU.EX2 R168, R168 ;  /* 0x000000a800a87308 */ /* 0x000fe20000000800 */
[----:B------:R-:W-:Y:S04]  /*12c20*/  FADD.FTZ R150, R150, R153 ;  /* 0x0000009996967221 */ /* 0x000fe80000010000 */
[----:B------:R-:W-:Y:S01]  /*12c30*/  FADD.FTZ R150, R135, R150 ;  /* 0x0000009687967221 */ /* 0x000fe20000010000 */
[----:B------:R-:W-:Y:S04]  /*12c40*/  MOV R135, R0 ;  /* 0x0000000000877202 */ /* 0x000fe80000000f00 */
[----:B------:R-:W3:Y:S01]  /*12c50*/  MUFU.EX2 R169, R169 ;  /* 0x000000a900a97308 */ /* 0x000ee20000000800 */
        /* <DEDUP_REMOVED lines=9> */
[----:B---3--:R-:W-:Y:S01]  /*12cf0*/  F2FP.F16.F32.PACK_AB R22, R169, R168 ;  /* 0x000000a8a916723e */ /* 0x008fe200000000ff */
[C---:B--2---:R-:W-:Y:S08]  /*12d00*/  HMMA.16816.F32 R68, R116.reuse, R140, R68 ;  /* 0x0000008c7444723c */ /* 0x044ff00000001844 */
[----:B------:R-:W-:Y:S01]  /*12d10*/  MUFU.EX2 R174, R174 ;  /* 0x000000ae00ae7308 */ /* 0x000fe20000000800 */
[C---:B------:R-:W-:Y:S01]  /*12d20*/  HMMA.16816.F32 R72, R116.reuse, R142, R72 ;  /* 0x0000008e7448723c */ /* 0x040fe20000001848 */
[----:B------:R-:W2:Y:S02]  /*12d30*/  LDSM.16.MT88.4 R140, [R216+0x10800] ;  /* 0x01080000d88c783b */ /* 0x000ea40000004200 */
[----:B------:R-:W-:Y:S03]  /*12d40*/  FADD.FTZ R159, R158, R159 ;  /* 0x0000009f9e9f7221 */ /* 0x000fe60000010000 */
[C---:B------:R-:W-:Y:S03]  /*12d50*/  HMMA.16816.F32 R76, R116.reuse, R144, R76 ;  /* 0x00000090744c723c */ /* 0x040fe6000000184c */
[----:B------:R-:W-:Y:S02]  /*12d60*/  MUFU.EX2 R175, R175 ;  /* 0x000000af00af7308 */ /* 0x000fe40000000800 */
[----:B------:R-:W-:Y:S01]  /*12d70*/  FADD.FTZ R166, R166, R159 ;  /* 0x0000009fa6a67221 */ /* 0x000fe20000010000 */
[C---:B------:R-:W-:Y:S01]  /*12d80*/  HMMA.16816.F32 R80, R116.reuse, R146, R80 ;  /* 0x000000927450723c */ /* 0x040fe20000001850 */
[----:B------:R-:W-:Y:S06]  /*12d90*/  LDSM.16.MT88.4 R144, [R218+0xd000] ;  /* 0x00d00000da90783b */ /* 0x000fec0000004200 */
[----:B------:R-:W-:Y:S01]  /*12da0*/  MUFU.EX2 R176, R176 ;  /* 0x000000b000b07308 */ /* 0x000fe20000000800 */
[----:B------:R-:W-:Y:S01]  /*12db0*/  FADD.FTZ R166, R165, R166 ;  /* 0x000000a6a5a67221 */ /* 0x000fe20000010000 */
[C---:B----4-:R-:W-:Y:S08]  /*12dc0*/  HMMA.16816.F32 R84, R116.reuse, R124, R84 ;  /* 0x0000007c7454723c */ /* 0x050ff00000001854 */
[----:B------:R-:W-:Y:S01]  /*12dd0*/  MUFU.EX2 R177, R177 ;  /* 0x000000b100b17308 */ /* 0x000fe20000000800 */
[C---:B------:R-:W-:Y:S01]  /*12de0*/  HMMA.16816.F32 R88, R116.reuse, R126, R88 ;  /* 0x0000007e7458723c */ /* 0x040fe20000001858 */
[----:B------:R-:W3:Y:S02]  /*12df0*/  LDSM.16.MT88.4 R124, [R220+0xd000] ;  /* 0x00d00000dc7c783b */ /* 0x000ee40000004200 */
[----:B------:R-:W-:Y:S03]  /*12e00*/  FADD.FTZ R167, R167, R166 ;  /* 0x000000a6a7a77221 */ /* 0x000fe60000010000 */
[C---:B-1----:R-:W-:Y:S03]  /*12e10*/  HMMA.16816.F32 R92, R116.reuse, R120, R92 ;  /* 0x00000078745c723c */ /* 0x042fe6000000185c */
[----:B------:R-:W-:Y:S02]  /*12e20*/  MUFU.EX2 R178, R178 ;  /* 0x000000b200b27308 */ /* 0x000fe40000000800 */
[----:B------:R-:W-:Y:S01]  /*12e30*/  FADD.FTZ R167, R164, R167 ;  /* 0x000000a7a4a77221 */ /* 0x000fe20000010000 */
[C---:B------:R-:W-:Y:S01]  /*12e40*/  HMMA.16816.F32 R96, R116.reuse, R122, R96 ;  /* 0x0000007a7460723c */ /* 0x040fe20000001860 */
[----:B------:R-:W1:Y:S06]  /*12e50*/  LDSM.16.MT88.4 R120, [R216+0xd000] ;  /* 0x00d00000d878783b */ /* 0x000e6c0000004200 */
[----:B------:R-:W-:Y:S01]  /*12e60*/  MUFU.EX2 R179, R179 ;  /* 0x000000b300b37308 */ /* 0x000fe20000000800 */
[C---:B------:R-:W-:Y:S09]  /*12e70*/  HMMA.16816.F32 R100, R116.reuse, R128, R100 ;  /* 0x000000807464723c */ /* 0x040ff20000001864 */
[----:B------:R-:W-:Y:S01]  /*12e80*/  MUFU.EX2 R54, R54 ;  /* 0x0000003600367308 */ /* 0x000fe20000000800 */
[C---:B------:R-:W-:Y:S01]  /*12e90*/  HMMA.16816.F32 R104, R116.reuse, R130, R104 ;  /* 0x000000827468723c */ /* 0x040fe20000001868 */
[----:B------:R-:W-:Y:S05]  /*12ea0*/  LDSM.16.MT88.4 R128, [R217+0x11000] ;  /* 0x01100000d980783b */ /* 0x000fea0000004200 */
[C---:B------:R-:W-:Y:S03]  /*12eb0*/  HMMA.16816.F32 R12, R116.reuse, R136, R12 ;  /* 0x00000088740c723c */ /* 0x040fe6000000180c */
[----:B------:R-:W-:Y:S03]  /*12ec0*/  MUFU.EX2 R55, R55 ;  /* 0x0000003700377308 */ /* 0x000fe60000000800 */
[C---:B------:R-:W-:Y:S01]  /*12ed0*/  HMMA.16816.F32 R16, R116.reuse, R138, R16 ;  /* 0x0000008a7410723c */ /* 0x040fe20000001810 */
[----:B------:R-:W-:Y:S05]  /*12ee0*/  LDSM.16.MT88.4 R136, [R216+0x11000] ;  /* 0x01100000d888783b */ /* 0x000fea0000004200 */
[C---:B--2---:R-:W-:Y:S06]  /*12ef0*/  HMMA.16816.F32 R108, R116.reuse, R140, R108 ;  /* 0x0000008c746c723c */ /* 0x044fec000000186c */
[----:B------:R-:W-:Y:S01]  /*12f00*/  HMMA.16816.F32 R112, R116, R142, R112 ;  /* 0x0000008e7470723c */ /* 0x000fe20000001870 */
[----:B------:R-:W2:Y:S04]  /*12f10*/  LDSM.16.MT88.4 R116, [R220+0x11000] ;  /* 0x01100000dc74783b */ /* 0x000ea80000004200 */
[--C-:B------:R-:W-:Y:S01]  /*12f20*/  FFMA.FTZ R140, R30, UR4, -R152.reuse ;  /* 0x000000041e8c7c23 */ /* 0x100fe20008010898 */
[C---:B---3--:R-:W-:Y:S05]  /*12f30*/  HMMA.16816.F32 R4, R20.reuse, R124, R4 ;  /* 0x0000007c1404723c */ /* 0x048fea0000001804 */
[--C-:B------:R-:W-:Y:S01]  /*12f40*/  FFMA.FTZ R143, R31, UR4, -R152.reuse ;  /* 0x000000041f8f7c23 */ /* 0x100fe20008010898 */
[C---:B------:R-:W-:Y:S01]  /*12f50*/  HMMA.16816.F32 R8, R20.reuse, R126, R8 ;  /* 0x0000007e1408723c */ /* 0x040fe20000001808 */
[----:B------:R-:W3:Y:S01]  /*12f60*/  LDSM.16.MT88.4 R124, [R218+0x11000] ;  /* 0x01100000da7c783b */ /* 0x000ee20000004200 */
[----:B------:R-:W-:Y:S03]  /*12f70*/  MUFU.EX2 R140, R140 ;  /* 0x0000008c008c7308 */ /* 0x000fe60000000800 */
[--C-:B------:R-:W-:Y:S01]  /*12f80*/  FFMA.FTZ R141, R34, UR4, -R152.reuse ;  /* 0x00000004228d7c23 */ /* 0x100fe20008010898 */
[C---:B------:R-:W-:Y:S06]  /*12f90*/  HMMA.16816.F32 R68, R20.reuse, R144, R68 ;  /* 0x000000901444723c */ /* 0x040fec0000001844 */
[----:B------:R-:W4:Y:S01]  /*12fa0*/  MUFU.EX2 R143, R143 ;  /* 0x0000008f008f7308 */ /* 0x000f220000000800 */
[----:B------:R-:W-:Y:S01]  /*12fb0*/  FFMA.FTZ R142, R35, UR4, -R152 ;  /* 0x00000004238e7c23 */ /* 0x000fe20008010898 */
[C---:B------:R-:W-:Y:S03]  /*12fc0*/  HMMA.16816.F32 R72, R20.reuse, R146, R72 ;  /* 0x000000921448723c */ /* 0x040fe60000001848 */
[--C-:B------:R-:W-:Y:S03]  /*12fd0*/  FFMA.FTZ R144, R29, UR4, -R134.reuse ;  /* 0x000000041d907c23 */ /* 0x100fe60008010886 */
[C---:B------:R-:W-:Y:S02]  /*12fe0*/  HMMA.16816.F32 R76, R20.reuse, R24, R76 ;  /* 0x00000018144c723c */ /* 0x040fe4000000184c */
[----:B------:R-:W-:Y:S03]  /*12ff0*/  MUFU.EX2 R141, R141 ;  /* 0x0000008d008d7308 */ /* 0x000fe60000000800 */
[--C-:B------:R-:W-:Y:S01]  /*13000*/  FFMA.FTZ R147, R28, UR4, -R134.reuse ;  /* 0x000000041c937c23 */ /* 0x100fe20008010886 */
[C---:B------:R-:W-:Y:S01]  /*13010*/  HMMA.16816.F32 R80, R20.reuse, R26, R80 ;  /* 0x0000001a1450723c */ /* 0x040fe20000001850 */
[----:B------:R-:W5:Y:S05]  /*13020*/  LDSM.16.MT88.4 R28, [R220+0xd800] ;  /* 0x00d80000dc1c783b */ /* 0x000f6a0000004200 */
[----:B------:R-:W3:Y:S01]  /*13030*/  MUFU.EX2 R142, R142 ;  /* 0x0000008e008e7308 */ /* 0x000ee20000000800 */
[--C-:B------:R-:W-:Y:S01]  /*13040*/  FFMA.FTZ R145, R32, UR4, -R134.reuse ;  /* 0x0000000420917c23 */ /* 0x100fe20008010886 */
[C---:B-1----:R-:W-:Y:S03]  /*13050*/  HMMA.16816.F32 R84, R20.reuse, R120, R84 ;  /* 0x000000781454723c */ /* 0x042fe60000001854 */
[----:B------:R-:W-:Y:S03]  /*13060*/  FFMA.FTZ R146, R33, UR4, -R134 ;  /* 0x0000000421927c23 */ /* 0x000fe60008010886 */
[C---:B------:R-:W-:Y:S01]  /*13070*/  HMMA.16816.F32 R88, R20.reuse, R122, R88 ;  /* 0x0000007a1458723c */ /* 0x040fe20000001858 */
[----:B------:R-:W1:Y:S01]  /*13080*/  LDSM.16.MT88.4 R120, [R218+0xd800] ;  /* 0x00d80000da78783b */ /* 0x000e620000004200 */
[----:B------:R-:W-:Y:S03]  /*13090*/  MUFU.EX2 R147, R147 ;  /* 0x0000009300937308 */ /* 0x000fe60000000800 */
[----:B----4-:R-:W-:Y:S01]  /*130a0*/  F2FP.F16.F32.PACK_AB R25, R143, R140 ;  /* 0x0000008c8f19723e */ /* 0x010fe200000000ff */
[C---:B--2---:R-:W-:Y:S03]  /*130b0*/  HMMA.16816.F32 R92, R20.reuse, R116, R92 ;  /* 0x00000074145c723c */ /* 0x044fe6000000185c */
[----:B------:R-:W2:Y:S03]  /*130c0*/  LDSM.16.MT88.4 R32, [R217+0xd800] ;  /* 0x00d80000d920783b */ /* 0x000ea60000004200 */
[----:B------:R-:W4:Y:S01]  /*130d0*/  MUFU.EX2 R144, R144 ;  /* 0x0000009000907308 */ /* 0x000f220000000800 */
[----:B---3--:R-:W-:Y:S01]  /*130e0*/  F2FP.F16.F32.PACK_AB R27, R142, R141 ;  /* 0x0000008d8e1b723e */ /* 0x008fe200000000ff */
[C---:B------:R-:W-:Y:S03]  /*130f0*/  HMMA.16816.F32 R96, R20.reuse, R118, R96 ;  /* 0x000000761460723c */ /* 0x040fe60000001860 */
[----:B------:R-:W-:Y:S03]  /*13100*/  LDSM.16.MT88.4 R116, [R218+0x11800] ;  /* 0x01180000da74783b */ /* 0x000fe60000004200 */
[C---:B------:R-:W-:Y:S02]  /*13110*/  HMMA.16816.F32 R100, R20.reuse, R124, R100 ;  /* 0x0000007c1464723c */ /* 0x040fe40000001864 */
[----:B------:R-:W-:Y:S04]  /*13120*/  MUFU.EX2 R145, R145 ;  /* 0x0000009100917308 */ /* 0x000fe80000000800 */
[C---:B------:R-:W-:Y:S01]  /*13130*/  HMMA.16816.F32 R104, R20.reuse, R126, R104 ;  /* 0x0000007e1468723c */ /* 0x040fe20000001868 */
[----:B------:R-:W-:Y:S05]  /*13140*/  LDSM.16.MT88.4 R124, [R216+0x11800] ;  /* 0x01180000d87c783b */ /* 0x000fea0000004200 */
[----:B------:R-:W3:Y:S01]  /*13150*/  MUFU.EX2 R146, R146 ;  /* 0x0000009200927308 */ /* 0x000ee20000000800 */
[----:B----4-:R-:W-:Y:S01]  /*13160*/  F2FP.F16.F32.PACK_AB R24, R144, R147 ;  /* 0x000000939018723e */ /* 0x010fe200000000ff */
[C---:B------:R-:W-:Y:S06]  /*13170*/  HMMA.16816.F32 R12, R20.reuse, R128, R12 ;  /* 0x00000080140c723c */ /* 0x040fec000000180c */
[C---:B------:R-:W-:Y:S06]  /*13180*/  HMMA.16816.F32 R16, R20.reuse, R130, R16 ;  /* 0x000000821410723c */ /* 0x040fec0000001810 */
[C---:B------:R-:W-:Y:S05]  /*13190*/  HMMA.16816.F32 R108, R20.reuse, R136, R108 ;  /* 0x00000088146c723c */ /* 0x040fea000000186c */
[----:B---3--:R-:W-:Y:S01]  /*131a0*/  F2FP.F16.F32.PACK_AB R26, R146, R145 ;  /* 0x00000091921a723e */ /* 0x008fe200000000ff */
[----:B------:R-:W-:Y:S01]  /*131b0*/  HMMA.16816.F32 R112, R20, R138, R112 ;  /* 0x0000008a1470723c */ /* 0x000fe20000001870 */
[----:B------:R-:W3:Y:S04]  /*131c0*/  LDSM.16.MT88.4 R20, [R216+0xd800] ;  /* 0x00d80000d814783b */ /* 0x000ee80000004200 */
[--C-:B------:R-:W-:Y:S01]  /*131d0*/  FFMA.FTZ R136, R39, UR4, -R152.reuse ;  /* 0x0000000427887c23 */ /* 0x100fe20008010898 */
[C---:B-----5:R-:W-:Y:S05]  /*131e0*/  HMMA.16816.F32 R4, R24.reuse, R28, R4 ;  /* 0x0000001c1804723c */ /* 0x060fea0000001804 */
[--C-:B------:R-:W-:Y:S01]  /*131f0*/  FFMA.FTZ R139, R38, UR4, -R152.reuse ;  /* 0x00000004268b7c23 */ /* 0x100fe20008010898 */
[C---:B------:R-:W-:Y:S01]  /*13200*/  HMMA.16816.F32 R8, R24.reuse, R30, R8 ;  /* 0x0000001e1808723c */ /* 0x040fe20000001808 */
[----:B------:R-:W4:Y:S01]  /*13210*/  LDSM.16.MT88.4 R28, [R220+0x11800] ;  /* 0x01180000dc1c783b */ /* 0x000f220000004200 */
[----:B------:R-:W-:Y:S03]  /*13220*/  MUFU.EX2 R136, R136 ;  /* 0x0000008800887308 */ /* 0x000fe60000000800 */
[--C-:B------:R-:W-:Y:S01]  /*13230*/  FFMA.FTZ R137, R42, UR4, -R152.reuse ;  /* 0x000000042a897c23 */ /* 0x100fe20008010898 */
[C---:B-1----:R-:W-:Y:S03]  /*13240*/  HMMA.16816.F32 R68, R24.reuse, R120, R68 ;  /* 0x000000781844723c */ /* 0x042fe60000001844 */
[----:B------:R-:W-:Y:S03]  /*13250*/  LDSM.16.MT88.4 R36, [R218+0xe000] ;  /* 0x00e00000da24783b */ /* 0x000fe60000004200 */
[----:B------:R-:W1:Y:S01]  /*13260*/  MUFU.EX2 R139, R139 ;  /* 0x0000008b008b7308 */ /* 0x000e620000000800 */
[--C-:B------:R-:W-:Y:S01]  /*13270*/  FFMA.FTZ R138, R43, UR4, -R152.reuse ;  /* 0x000000042b8a7c23 */ /* 0x100fe20008010898 */
[C---:B------:R-:W-:Y:S03]  /*13280*/  HMMA.16816.F32 R72, R24.reuse, R122, R72 ;  /* 0x0000007a1848723c */ /* 0x040fe60000001848 */
[----:B------:R-:W5:Y:S03]  /*13290*/  LDSM.16.MT88.4 R120, [R217+0x11800] ;  /* 0x01180000d978783b */ /* 0x000f660000004200 */
[C---:B--2---:R-:W-:Y:S02]  /*132a0*/  HMMA.16816.F32 R76, R24.reuse, R32, R76 ;  /* 0x00000020184c723c */ /* 0x044fe4000000184c */
[----:B------:R-:W-:Y:S04]  /*132b0*/  MUFU.EX2 R137, R137 ;  /* 0x0000008900897308 */ /* 0x000fe80000000800 */
[C---:B------:R-:W-:Y:S01]  /*132c0*/  HMMA.16816.F32 R80, R24.reuse, R34, R80 ;  /* 0x000000221850723c */ /* 0x040fe20000001850 */
[----:B------:R-:W2:Y:S05]  /*132d0*/  LDSM.16.MT88.4 R32, [R220+0xe000] ;  /* 0x00e00000dc20783b */ /* 0x000eaa0000004200 */
[----:B------:R-:W4:Y:S01]  /*132e0*/  MUFU.EX2 R138, R138 ;  /* 0x0000008a008a7308 */ /* 0x000f220000000800 */
[C---:B---3--:R-:W-:Y:S02]  /*132f0*/  HMMA.16816.F32 R84, R24.reuse, R20, R84 ;  /* 0x000000141854723c */ /* 0x048fe40000001854 */
[----:B------:R-:W3:Y:S04]  /*13300*/  LDSM.16.MT88.4 R40, [R217+0xe000] ;  /* 0x00e00000d928783b */ /* 0x000ee80000004200 */
[C---:B------:R-:W-:Y:S05]  /*13310*/  HMMA.16816.F32 R88, R24.reuse, R22, R88 ;  /* 0x000000161858723c */ /* 0x040fea0000001858 */
[----:B-1----:R-:W-:Y:S01]  /*13320*/  F2FP.F16.F32.PACK_AB R21, R136, R139 ;  /* 0x0000008b8815723e */ /* 0x002fe200000000ff */
[C---:B----4-:R-:W-:Y:S05]  /*13330*/  HMMA.16816.F32 R92, R24.reuse, R28, R92 ;  /* 0x0000001c185c723c */ /* 0x050fea000000185c */
[----:B------:R-:W-:Y:S01]  /*13340*/  F2FP.F16.F32.PACK_AB R23, R138, R137 ;  /* 0x000000898a17723e */ /* 0x000fe200000000ff */
[C---:B------:R-:W-:Y:S01]  /*13350*/  HMMA.16816.F32 R96, R24.reuse, R30, R96 ;  /* 0x0000001e1860723c */ /* 0x040fe20000001860 */
[----:B------:R-:W1:Y:S04]  /*13360*/  LDSM.16.MT88.4 R28, [R216+0xe000] ;  /* 0x00e00000d81c783b */ /* 0x000e680000004200 */
[----:B------:R-:W-:Y:S01]  /*13370*/  F2FP.F16.F32.PACK_AB R20, R172, R173 ;  /* 0x000000adac14723e */ /* 0x000fe200000000ff */
[C---:B------:R-:W-:Y:S05]  /*13380*/  HMMA.16816.F32 R100, R24.reuse, R116, R100 ;  /* 0x000000741864723c */ /* 0x040fea0000001864 */
[----:B------:R-:W-:Y:S01]  /*13390*/  F2FP.F16.F32.PACK_AB R22, R175, R174 ;  /* 0x000000aeaf16723e */ /* 0x000fe200000000ff */
[C---:B------:R-:W-:Y:S01]  /*133a0*/  HMMA.16816.F32 R104, R24.reuse, R118, R104 ;  /* 0x000000761868723c */ /* 0x040fe20000001868 */
[----:B------:R-:W-:Y:S05]  /*133b0*/  LDSM.16.MT88.4 R116, [R217+0xe800] ;  /* 0x00e80000d974783b */ /* 0x000fea0000004200 */
[C---:B-----5:R-:W-:Y:S06]  /*133c0*/  HMMA.16816.F32 R12, R24.reuse, R120, R12 ;  /* 0x00000078180c723c */ /* 0x060fec000000180c */
[C---:B------:R-:W-:Y:S05]  /*133d0*/  HMMA.16816.F32 R16, R24.reuse, R122, R16 ;  /* 0x0000007a1810723c */ /* 0x040fea0000001810 */
[--C-:B------:R-:W-:Y:S01]  /*133e0*/  FFMA.FTZ R120, R46, UR4, -R152.reuse ;  /* 0x000000042e787c23 */ /* 0x100fe20008010898 */
[C---:B------:R-:W-:Y:S05]  /*133f0*/  HMMA.16816.F32 R108, R24.reuse, R124, R108 ;  /* 0x0000007c186c723c */ /* 0x040fea000000186c */
[--C-:B------:R-:W-:Y:S01]  /*13400*/  FFMA.FTZ R121, R47, UR4, -R152.reuse ;  /* 0x000000042f797c23 */ /* 0x100fe20008010898 */
[----:B------:R-:W-:Y:S01]  /*13410*/  HMMA.16816.F32 R112, R24, R126, R112 ;  /* 0x0000007e1870723c */ /* 0x000fe20000001870 */
[----:B------:R-:W4:Y:S01]  /*13420*/  LDSM.16.MT88.4 R24, [R220+0x12000] ;  /* 0x01200000dc18783b */ /* 0x000f220000004200 */
[----:B------:R-:W-:Y:S03]  /*13430*/  MUFU.EX2 R120, R120 ;  /* 0x0000007800787308 */ /* 0x000fe60000000800 */
[--C-:B------:R-:W-:Y:S01]  /*13440*/  FFMA.FTZ R122, R50, UR4, -R152.reuse ;  /* 0x00000004327a7c23 */ /* 0x100fe20008010898 */
[C---:B--2---:R-:W-:Y:S03]  /*13450*/  HMMA.16816.F32 R4, R20.reuse, R32, R4 ;  /* 0x000000201404723c */ /* 0x044fe60000001804 */
[----:B------:R-:W-:Y:S03]  /*13460*/  LDSM.16.MT88.4 R44, [R218+0xe800] ;  /* 0x00e80000da2c783b */ /* 0x000fe60000004200 */
[----:B------:R-:W2:Y:S01]  /*13470*/  MUFU.EX2 R121, R121 ;  /* 0x0000007900797308 */ /* 0x000ea20000000800 */
[--C-:B------:R-:W-:Y:S01]  /*13480*/  FFMA.FTZ R123, R51, UR4, -R152.reuse ;  /* 0x00000004337b7c23 */ /* 0x100fe20008010898 */
[C---:B------:R-:W-:Y:S03]  /*13490*/  HMMA.16816.F32 R8, R20.reuse, R34, R8 ;  /* 0x000000221408723c */ /* 0x040fe60000001808 */
[----:B------:R-:W5:Y:S03]  /*134a0*/  LDSM.16.MT88.4 R32, [R218+0x12000] ;  /* 0x01200000da20783b */ /* 0x000f660000004200 */
[C---:B------:R-:W-:Y:S02]  /*134b0*/  HMMA.16816.F32 R68, R20.reuse, R36, R68 ;  /* 0x000000241444723c */ /* 0x040fe40000001844 */
[----:B------:R-:W-:Y:S04]  /*134c0*/  MUFU.EX2 R122, R122 ;  /* 0x0000007a007a7308 */ /* 0x000fe80000000800 */
[C---:B------:R-:W-:Y:S01]  /*134d0*/  HMMA.16816.F32 R72, R20.reuse, R38, R72 ;  /* 0x000000261448723c */ /* 0x040fe20000001848 */
[----:B------:R-:W5:Y:S05]  /*134e0*/  LDSM.16.MT88.4 R36, [R217+0x12000] ;  /* 0x01200000d924783b */ /* 0x000f6a0000004200 */
[----:B------:R-:W5:Y:S01]  /*134f0*/  MUFU.EX2 R123, R123 ;  /* 0x0000007b007b7308 */ /* 0x000f620000000800 */
[C---:B---3--:R-:W-:Y:S02]  /*13500*/  HMMA.16816.F32 R76, R20.reuse, R40, R76 ;  /* 0x00000028144c723c */ /* 0x048fe4000000184c */
[----:B------:R-:W-:Y:S04]  /*13510*/  LDSM.16.MT88.4 R48, [R216+0xe800] ;  /* 0x00e80000d830783b */ /* 0x000fe80000004200 */
[C---:B------:R-:W-:Y:S04]  /*13520*/  HMMA.16816.F32 R80, R20.reuse, R42, R80 ;  /* 0x0000002a1450723c */ /* 0x040fe80000001850 */
[----:B------:R-:W3:Y:S02]  /*13530*/  LDSM.16.MT88.4 R40, [R216+0x12000] ;  /* 0x01200000d828783b */ /* 0x000ee40000004200 */
[C---:B-1----:R-:W-:Y:S06]  /*13540*/  HMMA.16816.F32 R84, R20.reuse, R28, R84 ;  /* 0x0000001c1454723c */ /* 0x042fec0000001854 */
[C---:B------:R-:W-:Y:S01]  /*13550*/  HMMA.16816.F32 R88, R20.reuse, R30, R88 ;  /* 0x0000001e1458723c */ /* 0x040fe20000001858 */
[----:B------:R-:W1:Y:S05]  /*13560*/  LDSM.16.MT88.4 R28, [R220+0xe800] ;  /* 0x00e80000dc1c783b */ /* 0x000e6a0000004200 */
[C---:B----4-:R-:W-:Y:S03]  /*13570*/  HMMA.16816.F32 R92, R20.reuse, R24, R92 ;  /* 0x00000018145c723c */ /* 0x050fe6000000185c */
[----:B------:R-:W-:Y:S03]  /*13580*/  LDSM.16.MT88.4 R124, [R220+0xf800] ;  /* 0x00f80000dc7c783b */ /* 0x000fe60000004200 */
[C---:B------:R-:W-:Y:S05]  /*13590*/  HMMA.16816.F32 R96, R20.reuse, R26, R96 ;  /* 0x0000001a1460723c */ /* 0x040fea0000001860 */
[----:B--2---:R-:W-:Y:S01]  /*135a0*/  F2FP.F16.F32.PACK_AB R25, R121, R120 ;  /* 0x000000787919723e */ /* 0x004fe200000000ff */
[C---:B-----5:R-:W-:Y:S05]  /*135b0*/  HMMA.16816.F32 R100, R20.reuse, R32, R100 ;  /* 0x000000201464723c */ /* 0x060fea0000001864 */
[----:B------:R-:W-:Y:S01]  /*135c0*/  F2FP.F16.F32.PACK_AB R27, R123, R122 ;  /* 0x0000007a7b1b723e */ /* 0x000fe200000000ff */
[C---:B------:R-:W-:Y:S01]  /*135d0*/  HMMA.16816.F32 R104, R20.reuse, R34, R104 ;  /* 0x000000221468723c */ /* 0x040fe20000001868 */
[----:B------:R-:W2:Y:S04]  /*135e0*/  LDSM.16.MT88.4 R32, [R220+0x12800] ;  /* 0x01280000dc20783b */ /* 0x000ea80000004200 */
[----:B------:R-:W-:Y:S01]  /*135f0*/  F2FP.F16.F32.PACK_AB R24, R177, R176 ;  /* 0x000000b0b118723e */ /* 0x000fe200000000ff */
[C---:B------:R-:W-:Y:S05]  /*13600*/  HMMA.16816.F32 R12, R20.reuse, R36, R12 ;  /* 0x00000024140c723c */ /* 0x040fea000000180c */
[----:B------:R-:W-:Y:S01]  /*13610*/  F2FP.F16.F32.PACK_AB R26, R179, R178 ;  /* 0x000000b2b31a723e */ /* 0x000fe200000000ff */
[C---:B------:R-:W-:Y:S01]  /*13620*/  HMMA.16816.F32 R16, R20.reuse, R38, R16 ;  /* 0x000000261410723c */ /* 0x040fe20000001810 */
[----:B------:R-:W-:Y:S05]  /*13630*/  LDSM.16.MT88.4 R36, [R216+0x12800] ;  /* 0x01280000d824783b */ /* 0x000fea0000004200 */
[C---:B---3--:R-:W-:Y:S06]  /*13640*/  HMMA.16816.F32 R108, R20.reuse, R40, R108 ;  /* 0x00000028146c723c */ /* 0x048fec000000186c */
[----:B------:R-:W-:Y:S01]  /*13650*/  HMMA.16816.F32 R112, R20, R42, R112 ;  /* 0x0000002a1470723c */ /* 0x000fe20000001870 */
[----:B------:R-:W3:Y:S05]  /*13660*/  LDSM.16.MT88.4 R20, [R218+0x12800] ;  /* 0x01280000da14783b */ /* 0x000eea0000004200 */
[C---:B-1----:R-:W-:Y:S03]  /*13670*/  HMMA.16816.F32 R4, R24.reuse, R28, R4 ;  /* 0x0000001c1804723c */ /* 0x042fe60000001804 */
[----:B------:R-:W-:Y:S03]  /*13680*/  LDSM.16.MT88.4 R40, [R218+0xf000] ;  /* 0x00f00000da28783b */ /* 0x000fe60000004200 */
[C---:B------:R-:W-:Y:S05]  /*13690*/  HMMA.16816.F32 R8, R24.reuse, R30, R8 ;  /* 0x0000001e1808723c */ /* 0x040fea0000001808 */
[----:B------:R-:W1:Y:S01]  /*136a0*/  LDSM.16.MT88.4 R28, [R217+0x12800] ;  /* 0x01280000d91c783b */ /* 0x000e620000004200 */
[C---:B------:R-:W-:Y:S06]  /*136b0*/  HMMA.16816.F32 R68, R24.reuse, R44, R68 ;  /* 0x0000002c1844723c */ /* 0x040fec0000001844 */
[C---:B------:R-:W-:Y:S01]  /*136c0*/  HMMA.16816.F32 R72, R24.reuse, R46, R72 ;  /* 0x0000002e1848723c */ /* 0x040fe20000001848 */
[----:B------:R-:W-:Y:S05]  /*136d0*/  LDSM.16.MT88.4 R44, [R217+0xf000] ;  /* 0x00f00000d92c783b */ /* 0x000fea0000004200 */
[C---:B------:R-:W-:Y:S06]  /*136e0*/  HMMA.16816.F32 R76, R24.reuse, R116, R76 ;  /* 0x00000074184c723c */ /* 0x040fec000000184c */
[C---:B------:R-:W-:Y:S01]  /*136f0*/  HMMA.16816.F32 R80, R24.reuse, R118, R80 ;  /* 0x000000761850723c */ /* 0x040fe20000001850 */
[----:B------:R-:W-:Y:S05]  /*13700*/  LDSM.16.MT88.4 R116, [R217+0x13800] ;  /* 0x01380000d974783b */ /* 0x000fea0000004200 */
[C---:B------:R-:W-:Y:S06]  /*13710*/  HMMA.16816.F32 R84, R24.reuse, R48, R84 ;  /* 0x000000301854723c */ /* 0x040fec0000001854 */
[C---:B------:R-:W-:Y:S05]  /*13720*/  HMMA.16816.F32 R88, R24.reuse, R50, R88 ;  /* 0x000000321858723c */ /* 0x040fea0000001858 */
[----:B------:R-:W-:Y:S01]  /*13730*/  FFMA.FTZ R48, R58, UR4, -R152 ;  /* 0x000000043a307c23 */ /* 0x000fe20008010898 */
[C---:B--2---:R-:W-:Y:S05]  /*13740*/  HMMA.16816.F32 R92, R24.reuse, R32, R92 ;  /* 0x00000020185c723c */ /* 0x044fea000000185c */
[----:B------:R-:W-:Y:S01]  /*13750*/  MUFU.EX2 R48, R48 ;  /* 0x0000003000307308 */ /* 0x000fe20000000800 */
[C---:B------:R-:W-:Y:S01]  /*13760*/  HMMA.16816.F32 R96, R24.reuse, R34, R96 ;  /* 0x000000221860723c */ /* 0x040fe20000001860 */
[----:B------:R-:W2:Y:S04]  /*13770*/  LDSM.16.MT88.4 R32, [R220+0xf000] ;  /* 0x00f00000dc20783b */ /* 0x000ea80000004200 */
[--C-:B------:R-:W-:Y:S01]  /*13780*/  FFMA.FTZ R50, R52, UR4, -R134.reuse ;  /* 0x0000000434327c23 */ /* 0x100fe20008010886 */
[C---:B---3--:R-:W-:Y:S05]  /*13790*/  HMMA.16816.F32 R100, R24.reuse, R20, R100 ;  /* 0x000000141864723c */ /* 0x048fea0000001864 */
[----:B------:R-:W-:Y:S01]  /*137a0*/  FFMA.FTZ R51, R53, UR4, -R134 ;  /* 0x0000000435337c23 */ /* 0x000fe20008010886 */
[C---:B------:R-:W-:Y:S01]  /*137b0*/  HMMA.16816.F32 R104, R24.reuse, R22, R104 ;  /* 0x000000161868723c */ /* 0x040fe20000001868 */
[----:B------:R-:W-:Y:S04]  /*137c0*/  MUFU.EX2 R50, R50 ;  /* 0x0000003200327308 */ /* 0x000fe80000000800 */
[----:B------:R-:W-:Y:S01]  /*137d0*/  FFMA.FTZ R49, R59, UR4, -R152 ;  /* 0x000000043b317c23 */ /* 0x000fe20008010898 */
[C---:B-1----:R-:W-:Y:S05]  /*137e0*/  HMMA.16816.F32 R12, R24.reuse, R28, R12 ;  /* 0x0000001c180c723c */ /* 0x042fea000000180c */
[----:B------:R-:W1:Y:S01]  /*137f0*/  MUFU.EX2 R51, R51 ;  /* 0x0000003300337308 */ /* 0x000e620000000800 */
[--C-:B------:R-:W-:Y:S01]  /*13800*/  FFMA.FTZ R52, R56, UR4, -R134.reuse ;  /* 0x0000000438347c23 */ /* 0x100fe20008010886 */
[C---:B------:R-:W-:Y:S01]  /*13810*/  HMMA.16816.F32 R16, R24.reuse, R30, R16 ;  /* 0x0000001e1810723c */ /* 0x040fe20000001810 */
[----:B------:R-:W3:Y:S03]  /*13820*/  LDSM.16.MT88.4 R28, [R216+0xf000] ;  /* 0x00f00000d81c783b */ /* 0x000ee60000004200 */
[----:B------:R-:W-:Y:S02]  /*13830*/  FFMA.FTZ R53, R57, UR4, -R134 ;  /* 0x0000000439357c23 */ /* 0x000fe40008010886 */
[C---:B------:R-:W-:Y:S02]  /*13840*/  HMMA.16816.F32 R108, R24.reuse, R36, R108 ;  /* 0x00000024186c723c */ /* 0x040fe4000000186c */
[----:B------:R-:W4:Y:S03]  /*13850*/  MUFU.EX2 R49, R49 ;  /* 0x0000003100317308 */ /* 0x000f260000000800 */
[----:B------:R-:W-:Y:S01]  /*13860*/  F2FP.F16.F32.PACK_AB R21, R55, R54 ;  /* 0x000000363715723e */ /* 0x000fe200000000ff */
[----:B------:R-:W-:Y:S01]  /*13870*/  HMMA.16816.F32 R112, R24, R38, R112 ;  /* 0x000000261870723c */ /* 0x000fe20000001870 */
[----:B------:R-:W5:Y:S05]  /*13880*/  LDSM.16.MT88.4 R24, [R220+0x13000] ;  /* 0x01300000dc18783b */ /* 0x000f6a0000004200 */
[----:B------:R-:W-:Y:S01]  /*13890*/  MUFU.EX2 R52, R52 ;  /* 0x0000003400347308 */ /* 0x000fe20000000800 */
[----:B-1----:R-:W-:Y:S01]  /*138a0*/  F2FP.F16.F32.PACK_AB R20, R51, R50 ;  /* 0x000000323314723e */ /* 0x002fe200000000ff */
[----:B------:R-:W-:Y:S03]  /*138b0*/  FFMA.FTZ R56, R62, UR4, -R152 ;  /* 0x000000043e387c23 */ /* 0x000fe60008010898 */
[--C-:B------:R-:W-:Y:S01]  /*138c0*/  FFMA.FTZ R57, R61, UR4, -R134.reuse ;  /* 0x000000043d397c23 */ /* 0x100fe20008010886 */
[----:B------:R-:W-:Y:S01]  /*138d0*/  FFMA.FTZ R58, R64, UR4, -R134 ;  /* 0x00000004403a7c23 */ /* 0x000fe20008010886 */
[----:B------:R-:W-:Y:S03]  /*138e0*/  LDSM.16.MT88.4 R36, [R217+0x13000] ;  /* 0x01300000d924783b */ /* 0x000fe60000004200 */
[----:B------:R-:W1:Y:S01]  /*138f0*/  MUFU.EX2 R53, R53 ;  /* 0x0000003500357308 */ /* 0x000e620000000800 */
[----:B----4-:R-:W-:Y:S09]  /*13900*/  F2FP.F16.F32.PACK_AB R23, R49, R48 ;  /* 0x000000303117723e */ /* 0x010ff200000000ff */
[----:B------:R-:W-:Y:S10]  /*13910*/  MUFU.EX2 R56, R56 ;  /* 0x0000003800387308 */ /* 0x000ff40000000800 */
[----:B------:R-:W-:Y:S01]  /*13920*/  MUFU.EX2 R57, R57 ;  /* 0x0000003900397308 */ /* 0x000fe20000000800 */
[----:B-1----:R-:W-:Y:S07]  /*13930*/  F2FP.F16.F32.PACK_AB R22, R53, R52 ;  /* 0x000000343516723e */ /* 0x002fee00000000ff */
[C---:B--2---:R-:W-:Y:S02]  /*13940*/  HMMA.16816.F32 R4, R20.reuse, R32, R4 ;  /* 0x000000201404723c */ /* 0x044fe40000001804 */
[----:B------:R-:W-:Y:S04]  /*13950*/  MUFU.EX2 R58, R58 ;  /* 0x0000003a003a7308 */ /* 0x000fe80000000800 */
[C---:B------:R-:W-:Y:S01]  /*13960*/  HMMA.16816.F32 R8, R20.reuse, R34, R8 ;  /* 0x000000221408723c */ /* 0x040fe20000001808 */
[----:B------:R-:W1:Y:S05]  /*13970*/  LDSM.16.MT88.4 R32, [R218+0x13000] ;  /* 0x01300000da20783b */ /* 0x000e6a0000004200 */
[C---:B------:R-:W-:Y:S06]  /*13980*/  HMMA.16816.F32 R68, R20.reuse, R40, R68 ;  /* 0x000000281444723c */ /* 0x040fec0000001844 */
[C---:B------:R-:W-:Y:S05]  /*13990*/  HMMA.16816.F32 R72, R20.reuse, R42, R72 ;  /* 0x0000002a1448723c */ /* 0x040fea0000001848 */
[----:B------:R-:W-:Y:S01]  /*139a0*/  FADD.FTZ R40, R151, R155 ;  /* 0x0000009b97287221 */ /* 0x000fe20000010000 */
[C---:B------:R-:W-:Y:S05]  /*139b0*/  HMMA.16816.F32 R76, R20.reuse, R44, R76 ;  /* 0x0000002c144c723c */ /* 0x040fea000000184c */
[----:B------:R-:W-:Y:S01]  /*139c0*/  FADD.FTZ R149, R149, R40 ;  /* 0x0000002895957221 */ /* 0x000fe20000010000 */
[C---:B------:R-:W-:Y:S01]  /*139d0*/  HMMA.16816.F32 R80, R20.reuse, R46, R80 ;  /* 0x0000002e1450723c */ /* 0x040fe20000001850 */
[----:B------:R-:W-:Y:S04]  /*139e0*/  LDSM.16.MT88.4 R40, [R216+0xf800] ;  /* 0x00f80000d828783b */ /* 0x000fe80000004200 */
[--C-:B------:R-:W-:Y:S01]  /*139f0*/  FFMA.FTZ R45, R63, UR4, -R152.reuse ;  /* 0x000000043f2d7c23 */ /* 0x100fe20008010898 */
[C---:B---3--:R-:W-:Y:S05]  /*13a00*/  HMMA.16816.F32 R84, R20.reuse, R28, R84 ;  /* 0x0000001c1454723c */ /* 0x048fea0000001854 */
[----:B------:R-:W2:Y:S01]  /*13a10*/  MUFU.EX2 R45, R45 ;  /* 0x0000002d002d7308 */ /* 0x000ea20000000800 */
[C---:B------:R-:W-:Y:S01]  /*13a20*/  HMMA.16816.F32 R88, R20.reuse, R30, R88 ;  /* 0x0000001e1458723c */ /* 0x040fe20000001858 */
[----:B------:R-:W3:Y:S04]  /*13a30*/  LDSM.16.MT88.4 R28, [R216+0x13000] ;  /* 0x01300000d81c783b */ /* 0x000ee80000004200 */
[----:B------:R-:W-:Y:S01]  /*13a40*/  FFMA.FTZ R44, R66, UR4, -R152 ;  /* 0x00000004422c7c23 */ /* 0x000fe20008010898 */
[C---:B-----5:R-:W-:Y:S05]  /*13a50*/  HMMA.16816.F32 R92, R20.reuse, R24, R92 ;  /* 0x00000018145c723c */ /* 0x060fea000000185c */
[----:B------:R-:W-:Y:S01]  /*13a60*/  MUFU.EX2 R44, R44 ;  /* 0x0000002c002c7308 */ /* 0x000fe20000000800 */
[C---:B------:R-:W-:Y:S05]  /*13a70*/  HMMA.16816.F32 R96, R20.reuse, R26, R96 ;  /* 0x0000001a1460723c */ /* 0x040fea0000001860 */
[----:B--2---:R-:W-:Y:S01]  /*13a80*/  F2FP.F16.F32.PACK_AB R25, R45, R56 ;  /* 0x000000382d19723e */ /* 0x004fe200000000ff */
[C---:B-1----:R-:W-:Y:S05]  /*13a90*/  HMMA.16816.F32 R100, R20.reuse, R32, R100 ;  /* 0x000000201464723c */ /* 0x042fea0000001864 */
[----:B------:R-:W-:Y:S01]  /*13aa0*/  FFMA.FTZ R46, R60, UR4, -R134 ;  /* 0x000000043c2e7c23 */ /* 0x000fe20008010886 */
[C---:B------:R-:W-:Y:S01]  /*13ab0*/  HMMA.16816.F32 R104, R20.reuse, R34, R104 ;  /* 0x000000221468723c */ /* 0x040fe20000001868 */
[----:B------:R-:W1:Y:S04]  /*13ac0*/  LDSM.16.MT88.4 R32, [R218+0xf800] ;  /* 0x00f80000da20783b */ /* 0x000e680000004200 */
[----:B------:R-:W-:Y:S01]  /*13ad0*/  FFMA.FTZ R152, R67, UR4, -R152 ;  /* 0x0000000443987c23 */ /* 0x000fe20008010898 */
[C---:B------:R-:W-:Y:S01]  /*13ae0*/  HMMA.16816.F32 R12, R20.reuse, R36, R12 ;  /* 0x00000024140c723c */ /* 0x040fe2000000180c */
[----:B------:R-:W-:Y:S04]  /*13af0*/  MUFU.EX2 R46, R46 ;  /* 0x0000002e002e7308 */ /* 0x000fe80000000800 */
[----:B------:R-:W-:Y:S01]  /*13b00*/  FFMA.FTZ R134, R65, UR4, -R134 ;  /* 0x0000000441867c23 */ /* 0x000fe20008010886 */
[C---:B------:R-:W-:Y:S01]  /*13b10*/  HMMA.16816.F32 R16, R20.reuse, R38, R16 ;  /* 0x000000261410723c */ /* 0x040fe20000001810 */
[----:B------:R-:W2:Y:S04]  /*13b20*/  LDSM.16.MT88.4 R36, [R217+0xf800] ;  /* 0x00f80000d924783b */ /* 0x000ea80000004200 */
[----:B------:R-:W4:Y:S01]  /*13b30*/  MUFU.EX2 R47, R152 ;  /* 0x00000098002f7308 */ /* 0x000f220000000800 */
[----:B------:R-:W-:Y:S01]  /*13b40*/  FADD.FTZ R149, R148, R149 ;  /* 0x0000009594957221 */ /* 0x000fe20000010000 */
[C---:B---3--:R-:W-:Y:S08]  /*13b50*/  HMMA.16816.F32 R108, R20.reuse, R28, R108 ;  /* 0x0000001c146c723c */ /* 0x048ff0000000186c */
[----:B------:R-:W3:Y:S01]  /*13b60*/  MUFU.EX2 R247, R134 ;  /* 0x0000008600f77308 */ /* 0x000ee20000000800 */
[----:B------:R-:W-:Y:S01]  /*13b70*/  HMMA.16816.F32 R112, R20, R30, R112 ;  /* 0x0000001e1470723c */ /* 0x000fe20000001870 */
[----:B------:R-:W5:Y:S02]  /*13b80*/  LDSM.16.MT88.4 R20, [R220+0x13800] ;  /* 0x01380000dc14783b */ /* 0x000f640000004200 */
[----:B------:R-:W-:Y:S01]  /*13b90*/  FADD.FTZ R160, R160, R149 ;  /* 0x00000095a0a07221 */ /* 0x000fe20000010000 */
[----:B------:R-:W-:Y:S01]  /*13ba0*/  FADD.FTZ R28, R140, R167 ;  /* 0x000000a78c1c7221 */ /* 0x000fe20000010000 */
[----:B----4-:R-:W-:Y:S02]  /*13bb0*/  F2FP.F16.F32.PACK_AB R27, R47, R44 ;  /* 0x0000002c2f1b723e */ /* 0x010fe400000000ff */
[----:B------:R-:W-:Y:S01]  /*13bc0*/  FADD.FTZ R161, R161, R160 ;  /* 0x000000a0a1a17221 */ /* 0x000fe20000010000 */
[----:B------:R-:W-:Y:S03]  /*13bd0*/  FADD.FTZ R28, R143, R28 ;  /* 0x0000001c8f1c7221 */ /* 0x000fe60000010000 */
[----:B------:R-:W-:Y:S01]  /*13be0*/  FADD.FTZ R24, R162, R161 ;  /* 0x000000a1a2187221 */ /* 0x000fe20000010000 */
[----:B---3--:R-:W-:Y:S01]  /*13bf0*/  F2FP.F16.F32.PACK_AB R26, R247, R58 ;  /* 0x0000003af71a723e */ /* 0x008fe200000000ff */
[----:B------:R-:W-:Y:S02]  /*13c00*/  FADD.FTZ R141, R141, R28 ;  /* 0x0000001c8d8d7221 */ /* 0x000fe40000010000 */
[----:B------:R-:W-:Y:S02]  /*13c10*/  FADD.FTZ R24, R163, R24 ;  /* 0x00000018a3187221 */ /* 0x000fe40000010000 */
[----:B------:R-:W-:Y:S02]  /*13c20*/  FADD.FTZ R142, R142, R141 ;  /* 0x0000008d8e8e7221 */ /* 0x000fe40000010000 */
[----:B------:R-:W-:Y:S01]  /*13c30*/  FADD.FTZ R59, R171, R24 ;  /* 0x00000018ab3b7221 */ /* 0x000fe20000010000 */
[----:B------:R-:W-:Y:S01]  /*13c40*/  F2FP.F16.F32.PACK_AB R24, R57, R46 ;  /* 0x0000002e3918723e */ /* 0x000fe200000000ff */
[----:B------:R-:W-:Y:S02]  /*13c50*/  FADD.FTZ R139, R139, R142 ;  /* 0x0000008e8b8b7221 */ /* 0x000fe40000010000 */
[----:B------:R-:W-:Y:S02]  /*13c60*/  FADD.FTZ R59, R170, R59 ;  /* 0x0000003baa3b7221 */ /* 0x000fe40000010000 */
[----:B------:R-:W-:Y:S02]  /*13c70*/  FADD.FTZ R136, R136, R139 ;  /* 0x0000008b88887221 */ /* 0x000fe40000010000 */
[C---:B------:R-:W-:Y:S01]  /*13c80*/  HMMA.16816.F32 R128, R24.reuse, R124, R4 ;  /* 0x0000007c1880723c */ /* 0x040fe20000001804 */
[----:B------:R-:W3:Y:S04]  /*13c90*/  LDSM.16.MT88.4 R4, [R218+0x13800] ;  /* 0x01380000da04783b */ /* 0x000ee80000004200 */
[----:B------:R-:W-:Y:S01]  /*13ca0*/  FADD.FTZ R168, R168, R59 ;  /* 0x0000003ba8a87221 */ /* 0x000fe20000010000 */
[C---:B------:R-:W-:Y:S03]  /*13cb0*/  HMMA.16816.F32 R124, R24.reuse, R126, R8 ;  /* 0x0000007e187c723c */ /* 0x040fe60000001808 */
[----:B------:R-:W4:Y:S02]  /*13cc0*/  LDSM.16.MT88.4 R8, [R216+0x13800] ;  /* 0x01380000d808783b */ /* 0x000f240000004200 */
[----:B------:R-:W-:Y:S01]  /*13cd0*/  FADD.FTZ R168, R169, R168 ;  /* 0x000000a8a9a87221 */ /* 0x000fe20000010000 */
[C---:B-1----:R-:W-:Y:S05]  /*13ce0*/  HMMA.16816.F32 R68, R24.reuse, R32, R68 ;  /* 0x000000201844723c */ /* 0x042fea0000001844 */
        /* <DEDUP_REMOVED lines=15> */
[C---:B---3--:R-:W-:Y:S05]  /*13de0*/  HMMA.16816.F32 R100, R24.reuse, R4, R100 ;  /* 0x000000041864723c */ /* 0x048fea0000001864 */
[----:B------:R-:W-:Y:S01]  /*13df0*/  FADD.FTZ R120, R120, R137 ;  /* 0x0000008978787221 */ /* 0x000fe20000010000 */
[C---:B------:R-:W-:Y:S05]  /*13e00*/  HMMA.16816.F32 R104, R24.reuse, R6, R104 ;  /* 0x000000061868723c */ /* 0x040fea0000001868 */
[----:B------:R-:W-:Y:S01]  /*13e10*/  FADD.FTZ R174, R174, R173 ;  /* 0x000000adaeae7221 */ /* 0x000fe20000010000 */
[----:B------:R-:W-:Y:S05]  /*13e20*/  FADD.FTZ R121, R121, R120 ;  /* 0x0000007879797221 */ /* 0x000fea0000010000 */
[----:B------:R-:W-:Y:S01]  /*13e30*/  FADD.FTZ R175, R175, R174 ;  /* 0x000000aeafaf7221 */ /* 0x000fe20000010000 */
[----:B------:R-:W-:Y:S03]  /*13e40*/  FADD.FTZ R122, R122, R121 ;  /* 0x000000797a7a7221 */ /* 0x000fe60000010000 */
[----:B------:R-:W-:Y:S01]  /*13e50*/  FADD.FTZ R176, R176, R175 ;  /* 0x000000afb0b07221 */ /* 0x000fe20000010000 */
[----:B------:R-:W-:Y:S03]  /*13e60*/  FADD.FTZ R123, R123, R122 ;  /* 0x0000007a7b7b7221 */ /* 0x000fe60000010000 */
[----:B------:R-:W-:Y:S01]  /*13e70*/  FADD.FTZ R177, R177, R176 ;  /* 0x000000b0b1b17221 */ /* 0x000fe20000010000 */
[----:B------:R-:W-:Y:S02]  /*13e80*/  FADD.FTZ R54, R54, R123 ;  /* 0x0000007b36367221 */ /* 0x000fe40000010000 */
[C---:B------:R-:W-:Y:S03]  /*13e90*/  HMMA.16816.F32 R120, R24.reuse, R116, R12 ;  /* 0x000000741878723c */ /* 0x040fe6000000180c */
[----:B------:R-:W-:Y:S01]  /*13ea0*/  FADD.FTZ R178, R178, R177 ;  /* 0x000000b1b2b27221 */ /* 0x000fe20000010000 */
[----:B------:R-:W-:Y:S02]  /*13eb0*/  FADD.FTZ R55, R55, R54 ;  /* 0x0000003637377221 */ /* 0x000fe40000010000 */
[C---:B------:R-:W-:Y:S05]  /*13ec0*/  HMMA.16816.F32 R116, R24.reuse, R118, R16 ;  /* 0x000000761874723c */ /* 0x040fea0000001810 */
[----:B------:R-:W-:Y:S01]  /*13ed0*/  FADD.FTZ R179, R179, R178 ;  /* 0x000000b2b3b37221 */ /* 0x000fe20000010000 */
[C---:B----4-:R-:W-:Y:S05]  /*13ee0*/  HMMA.16816.F32 R108, R24.reuse, R8, R108 ;  /* 0x00000008186c723c */ /* 0x050fea000000186c */
        /* <DEDUP_REMOVED lines=13> */
[----:B------:R-:W-:Y:S04]  /*13fc0*/  FADD.FTZ R58, R58, R57 ;  /* 0x000000393a3a7221 */ /* 0x000fe80000010000 */
[----:B------:R-:W-:Y:S01]  /*13fd0*/  FADD.FTZ R247, R247, R58 ;  /* 0x0000003af7f77221 */ /* 0x000fe20000010000 */
[----:B------:R-:W-:Y:S06]  /*13fe0*/  @P1 BRA `(.L_x_3674) ;  /* 0xffffffac00b41947 */ /* 0x000fec000383ffff */
.L_x_3670:
        /* <DEDUP_REMOVED lines=219> */
.L_x_3676:
[----:B------:R-:W-:Y:S05]  /*14da0*/  BSYNC B0 ;  /* 0x0000000000007941 */ /* 0x000fea0003800000 */
.L_x_3675:
        /* <DEDUP_REMOVED lines=33> */
.L_x_3678:
[----:B------:R-:W-:Y:S05]  /*14fc0*/  BSYNC B0 ;  /* 0x0000000000007941 */ /* 0x000fea0003800000 */
.L_x_3677:
        /* <DEDUP_REMOVED lines=10> */
.L_x_3680:
[----:B------:R-:W-:Y:S05]  /*15070*/  BSYNC B0 ;  /* 0x0000000000007941 */ /* 0x000fea0003800000 */
.L_x_3679:
        /* <DEDUP_REMOVED lines=9> */
.L_x_3682:
[----:B------:R-:W-:Y:S05]  /*15110*/  BSYNC B0 ;  /* 0x0000000000007941 */ /* 0x000fea0003800000 */
.L_x_3681:
        /* <DEDUP_REMOVED lines=9> */
.L_x_3684:
[----:B------:R-:W-:Y:S05]  /*151b0*/  BSYNC B0 ;  /* 0x0000000000007941 */ /* 0x000fea0003800000 */
.L_x_3683:
        /* <DEDUP_REMOVED lines=9> */
.L_x_3686:
[----:B------:R-:W-:Y:S05]  /*15250*/  BSYNC B0 ;  /* 0x0000000000007941 */ /* 0x000fea0003800000 */
.L_x_3685:
        /* <DEDUP_REMOVED lines=9> */
.L_x_3688:
[----:B------:R-:W-:Y:S05]  /*152f0*/  BSYNC B0 ;  /* 0x0000000000007941 */ /* 0x000fea0003800000 */
.L_x_3687:
        /* <DEDUP_REMOVED lines=9> */
.L_x_3690:
[----:B------:R-:W-:Y:S05]  /*15390*/  BSYNC B0 ;  /* 0x0000000000007941 */ /* 0x000fea0003800000 */
.L_x_3689:
        /* <DEDUP_REMOVED lines=8> */
.L_x_3691:
        /* <DEDUP_REMOVED lines=14> */
.L_x_8384:


//--------------------- .text._ZN5flash24flash_fwd_splitkv_kernelI23Flash_fwd_kernel_traitsILi128ELi64ELi128ELi4ELb0ELb0EN7cutlass6half_tE19Flash_kernel_traitsILi128ELi64ELi128ELi4ES3_EELb1ELb0ELb1ELb0ELb0ELb1ELb1ELb0EEEvNS_16Flash_fwd_paramsE --------------------------
	.section	.text._ZN5flash24flash_fwd_splitkv_kernelI23Flash_fwd_kernel_traitsILi128ELi64ELi128ELi4ELb0ELb0EN7cutlass6half_tE19Flash_kernel_traitsILi128ELi64ELi128ELi4ES3_EELb1ELb0ELb1ELb0ELb0ELb1ELb1ELb0EEEvNS_16Flash_fwd_paramsE,"ax",@progbits
	.align	128
        .global         _ZN5flash24flash_fwd_splitkv_kernelI23Flash_fwd_kernel_traitsILi128ELi64ELi128ELi4ELb0ELb0EN7cutlass6half_tE19Flash_kernel_traitsILi128ELi64ELi128ELi4ES3_EELb1ELb0ELb1ELb0ELb0ELb1ELb1ELb0EEEvNS_16Flash_fwd_paramsE
        .type           _ZN5flash24flash_fwd_splitkv_kernelI23Flash_fwd_kernel_traitsILi128ELi64ELi128ELi4ELb0ELb0EN7cutlass6half_tE19Flash_kernel_traitsILi128ELi64ELi128ELi4ES3_EELb1ELb0ELb1ELb0ELb0ELb1ELb1ELb0EEEvNS_16Flash_fwd_paramsE,@function
        .size           _ZN5flash24flash_fwd_splitkv_kernelI23Flash_fwd_kernel_traitsILi128ELi64ELi128ELi4ELb0ELb0EN7cutlass6half_tE19Flash_kernel_traitsILi128ELi64ELi128ELi4ES3_EELb1ELb0ELb1ELb0ELb0ELb1ELb1ELb0EEEvNS_16Flash_fwd_paramsE,(.L_x_8385 - _ZN5flash24flash_fwd_splitkv_kernelI23Flash_fwd_kernel_traitsILi128ELi64ELi128ELi4ELb0ELb0EN7cutlass6half_tE19Flash_kernel_traitsILi128ELi64ELi128ELi4ES3_EELb1ELb0ELb1ELb0ELb0ELb1ELb1ELb0EEEvNS_16Flash_fwd_paramsE)
        .other          _ZN5flash24flash_fwd_splitkv_kernelI23Flash_fwd_kernel_traitsILi128ELi64ELi128ELi4ELb0ELb0EN7cutlass6half_tE19Flash_kernel_traitsILi128ELi64ELi128ELi4ES3_EELb1ELb0ELb1ELb0ELb0ELb1ELb1ELb0EEEvNS_16Flash_fwd_paramsE,@"STO_CUDA_ENTRY STV_DEFAULT"
_ZN5flash24flash_fwd_splitkv_kernelI23Flash_fwd_kernel_traitsILi128ELi64ELi128ELi4ELb0ELb0EN7cutlass6half_tE19Flash_kernel_traitsILi128ELi64ELi128ELi4ES3_EELb1ELb0ELb1ELb0ELb0ELb1ELb1ELb0EEEvNS_16Flash_fwd_paramsE:
.text._ZN5flash24flash_fwd_splitkv_kernelI23Flash_fwd_kernel_traitsILi128ELi64ELi128ELi4ELb0ELb0EN7cutlass6half_tE19Flash_kernel_traitsILi128ELi64ELi128ELi4ES3_EELb1ELb0ELb1ELb0ELb0ELb1ELb1ELb0EEEvNS_16Flash_fwd_paramsE:
        /* <DEDUP_REMOVED lines=59> */
.L_x_3692:
[----:B------:R-:W1:Y:S02]  /*03b0*/  LDC R7, c[0x0][0x2c8] ;  /* 0x0000b200ff077b82 */ /* 0x000e640000000800 */
.L_x_3693:
        /* <DEDUP_REMOVED lines=45> */
[----:B--2---:R-:W-:-:S03]  /*0690*/  @!P3 SEL R4, R4, RZ, P2 ;  /* 0x000000ff0404b207 */ /* 0x004fc60001000000 */
[----:B------:R-:W-:Y:S01]  /*06a0*/  @!P0 IMAD.MOV R9, RZ, RZ, -R9 ;  /* 0x000000ffff098224 */ /* 0x000fe200078e0a09 */
[----:B------:R-:W-:Y:S02]  /*06b0*/  @!P1 LOP3.LUT R9, RZ, R8, RZ, 0x33, !PT ;  /* 0x00000008ff099212 */ /* 0x000fe400078e33ff */
[----:B-1----:R-:W-:Y:S02]  /*06c0*/  @!P3 IADD3 R43, R4, R7, -R14 ;  /* 0x00000007042bb210 */ /* 0x002fe40007ffe80e */
[----:B------:R-:W1:Y:S01]  /*06d0*/  S2R R7, SR_TID.X ;  /* 0x0000000000077919 */ /* 0x000e620000002100 */
[----:B------:R-:W-:Y:S01]  /*06e0*/  IMAD R233, R9, R0, RZ ;  /* 0x0000000009e97224 */ /* 0x000fe200078e02ff */
[----:B----4-:R-:W-:Y:S01]  /*06f0*/  IADD3 R2, R2, R136, R43 ;  /* 0x0000008802027210 */ /* 0x010fe20007ffe02b */
        /* <DEDUP_REMOVED lines=10> */
[----:B-1----:R-:W-:Y:S05]  /*07a0*/  @!P0 BRA `(.L_x_3694) ;  /* 0x0000000800148947 */ /* 0x002fea0003800000 */
        /* <DEDUP_REMOVED lines=30> */
[----:B------:R-:W-:Y:S01]  /*0990*/  LEA.HI.X R21, R4, UR5, R9, 0x2, P0 ;  /* 0x0000000504157c11 */ /* 0x000fe200080f1409 */
[----:B------:R-:W-:Y:S01]  /*09a0*/  VIADD R9, R5, 0x30 ;  /* 0x0000003005097836 */ /* 0x000fe20000000000 */
        /* <DEDUP_REMOVED lines=9> */
.L_x_3696:
[----:B------:R-:W-:Y:S05]  /*0a40*/  BSYNC B0 ;  /* 0x0000000000007941 */ /* 0x000fea0003800000 */
.L_x_3695:
        /* <DEDUP_REMOVED lines=9> */
.L_x_3698:
[----:B------:R-:W-:Y:S05]  /*0ae0*/  BSYNC B0 ;  /* 0x0000000000007941 */ /* 0x000fea0003800000 */
.L_x_3697:
        /* <DEDUP_REMOVED lines=8> */
.L_x_3700:
[----:B------:R-:W-:Y:S05]  /*0b70*/  BSYNC B0 ;  /* 0x0000000000007941 */ /* 0x000fea0003800000 */
.L_x_3699:
        /* <DEDUP_REMOVED lines=8> */
.L_x_3702:
[----:B------:R-:W-:Y:S05]  /*0c00*/  BSYNC B0 ;  /* 0x0000000000007941 */ /* 0x000fea0003800000 */
.L_x_3701:
        /* <DEDUP_REMOVED lines=9> */
.L_x_3704:
[----:B------:R-:W-:Y:S05]  /*0ca0*/  BSYNC B0 ;  /* 0x0000000000007941 */ /* 0x000fea0003800000 */
.L_x_3703:
[----:B------:R-:W-:Y:S04]  /*0cb0*/  BSSY B0, `(.L_x_3705) ;  /* 0x0000007000007945 */ /* 0x000fe80003800000 */
[----:B------:R-:W-:Y:S05]  /*0cc0*/  @P1 BRA `(.L_x_3706) ;  /* 0x0000000000141947 */ /* 0x000fea0003800000 */
[----:B------:R-:W-:Y:S02]  /*0cd0*/  ULDC UR4, c[0x0][0x2d0] ;  /* 0x0000b40000047ab9 */ /* 0x000fe40000000800 */
[----:B------:R-:W-:Y:S02]  /*0ce0*/  ISETP.GE.AND P1, PT, R2, UR4, PT ;  /* 0x0000000402007c0c */ /* 0x000fe4000bf26270 */
[----:B------:R-:W-:-:S11]  /*0cf0*/  ISETP.GE.AND P0, PT, R6, UR4, PT ;  /* 0x0000000406007c0c */ /* 0x000fd6000bf06270 */
[----:B------:R1:W-:Y:S04]  /*0d00*/  @!P1 STG.E.128 desc[UR12][R20.64+0x5000], RZ ;  /* 0x005000ff14009986 */ /* 0x0003e8000c101d0c */
[----:B------:R1:W-:Y:S02]  /*0d10*/  @!P0 STG.E.128 desc[UR12][R20.64+0x5100], RZ ;  /* 0x005100ff14008986 */ /* 0x0003e4000c101d0c */
.L_x_3706:
[----:B------:R-:W-:Y:S05]  /*0d20*/  BSYNC B0 ;  /* 0x0000000000007941 */ /* 0x000fea0003800000 */
.L_x_3705:
[----:B------:R-:W-:Y:S04]  /*0d30*/  BSSY B0, `(.L_x_3707) ;  /* 0x0000007000007945 */ /* 0x000fe80003800000 */
[----:B------:R-:W-:Y:S05]  /*0d40*/  @P4 BRA `(.L_x_3708) ;  /* 0x0000000000144947 */ /* 0x000fea0003800000 */
[----:B------:R-:W-:Y:S02]  /*0d50*/  ULDC UR4, c[0x0][0x2d0] ;  /* 0x0000b40000047ab9 */ /* 0x000fe40000000800 */
[----:B------:R-:W-:Y:S02]  /*0d60*/  ISETP.GE.AND P1, PT, R2, UR4, PT ;  /* 0x0000000402007c0c */ /* 0x000fe4000bf26270 */
[----:B------:R-:W-:-:S11]  /*0d70*/  ISETP.GE.AND P0, PT, R6, UR4, PT ;  /* 0x0000000406007c0c */ /* 0x000fd6000bf06270 */
[----:B------:R1:W-:Y:S04]  /*0d80*/  @!P1 STG.E.128 desc[UR12][R20.64+0x6000], RZ ;  /* 0x006000ff14009986 */ /* 0x0003e8000c101d0c */
[----:B------:R1:W-:Y:S02]  /*0d90*/  @!P0 STG.E.128 desc[UR12][R20.64+0x6100], RZ ;  /* 0x006100ff14008986 */ /* 0x0003e4000c101d0c */
.L_x_3708:
[----:B------:R-:W-:Y:S05]  /*0da0*/  BSYNC B0 ;  /* 0x0000000000007941 */ /* 0x000fea0003800000 */
.L_x_3707:
[----:B------:R-:W-:Y:S04]  /*0db0*/  BSSY B0, `(.L_x_3709) ;  /* 0x0000007000007945 */ /* 0x000fe80003800000 */
[----:B------:R-:W-:Y:S05]  /*0dc0*/  @P3 BRA `(.L_x_3710) ;  /* 0x0000000000143947 */ /* 0x000fea0003800000 */
[----:B------:R-:W-:Y:S02]  /*0dd0*/  ULDC UR4, c[0x0][0x2d0] ;  /* 0x0000b40000047ab9 */ /* 0x000fe40000000800 */
[----:B------:R-:W-:Y:S02]  /*0de0*/  ISETP.GE.AND P1, PT, R2, UR4, PT ;  /* 0x0000000402007c0c */ /* 0x000fe4000bf26270 */
[----:B------:R-:W-:-:S11]  /*0df0*/  ISETP.GE.AND P0, PT, R6, UR4, PT ;  /* 0x0000000406007c0c */ /* 0x000fd6000bf06270 */
[----:B------:R1:W-:Y:S04]  /*0e00*/  @!P1 STG.E.128 desc[UR12][R20.64+0x7000], RZ ;  /* 0x007000ff14009986 */ /* 0x0003e8000c101d0c */
[----:B------:R1:W-:Y:S02]  /*0e10*/  @!P0 STG.E.128 desc[UR12][R20.64+0x7100], RZ ;  /* 0x007100ff14008986 */ /* 0x0003e4000c101d0c */
.L_x_3710:
[----:B------:R-:W-:Y:S05]  /*0e20*/  BSYNC B0 ;  /* 0x0000000000007941 */ /* 0x000fea0003800000 */
.L_x_3709:
        /* <DEDUP_REMOVED lines=29> */
.L_x_3694:
        /* <DEDUP_REMOVED lines=24> */
.L_x_3711:
        /* <DEDUP_REMOVED lines=80> */
.L_x_3712:
        /* <DEDUP_REMOVED lines=49> */
.L_x_3714:
        /* <DEDUP_REMOVED lines=30> */
.L_x_3713:
[----:B------:R-:W-:Y:S01]  /*1b70*/  ISETP.NE.AND P1, PT, R6, -0x1, PT ;  /* 0xffffffff0600780c */ /* 0x000fe20003f25270 */
[----:B------:R-:W1:Y:S01]  /*1b80*/  S2UR UR8, SR_CgaCtaId ;  /* 0x00000000000879c3 */ /* 0x000e620000008800 */
[----:B------:R-:W-:Y:S01]  /*1b90*/  SHF.R.S32.HI R138, RZ, 0x1f, R7 ;  /* 0x0000001fff8a7819 */ /* 0x000fe20000011407 */
[----:B------:R-:W-:Y:S01]  /*1ba0*/  ULDC.64 UR6, c[0x0][0x268] ;  /* 0x00009a0000067ab9 */ /* 0x000fe20000000a00 */
[----:B------:R-:W-:Y:S01]  /*1bb0*/  IMAD.IADD R232, R149, 0x1, -R148 ;  /* 0x0000000195e87824 */ /* 0x000fe200078e0a94 */
[----:B------:R-:W-:Y:S01]  /*1bc0*/  SHF.R.S32.HI R33, RZ, 0x1f, R32 ;  /* 0x0000001fff217819 */ /* 0x000fe20000011420 */
[----:B------:R-:W-:Y:S01]  /*1bd0*/  IMAD R13, R13, UR6, RZ ;  /* 0x000000060d0d7c24 */ /* 0x000fe2000f8e02ff */
[-C--:B-----5:R-:W-:Y:S01]  /*1be0*/  LEA.HI R0, R138, R7.reuse, RZ, 0x3 ;  /* 0x000000078a007211 */ /* 0x0a0fe200078f18ff */
[----:B------:R-:W-:Y:S01]  /*1bf0*/  ULDC.64 UR4, c[0x0][0x258] ;  /* 0x0000960000047ab9 */ /* 0x000fe20000000a00 */
[----:B------:R-:W2:Y:S01]  /*1c00*/  LDC.64 R190, c[0x0][0x250] ;  /* 0x00009400ffbe7b82 */ /* 0x000ea20000000a00 */
[----:B------:R-:W-:Y:S01]  /*1c10*/  IMAD R41, R33, UR4, RZ ;  /* 0x0000000421297c24 */ /* 0x000fe2000f8e02ff */
[----:B------:R-:W-:Y:S01]  /*1c20*/  SHF.R.S32.HI R16, RZ, 0x3, R0 ;  /* 0x00000003ff107819 */ /* 0x000fe20000011400 */
[----:B------:R-:W-:Y:S01]  /*1c30*/  BSSY B0, `(.L_x_3715) ;  /* 0x000005b000007945 */ /* 0x000fe20003800000 */
[----:B------:R-:W-:Y:S01]  /*1c40*/  LOP3.LUT R0, R0, 0xfffffff8, RZ, 0xc0, !PT ;  /* 0xfffffff800007812 */ /* 0x000fe200078ec0ff */
[----:B------:R-:W-:Y:S01]  /*1c50*/  IMAD R41, R32, UR5, R41 ;  /* 0x0000000520297c24 */ /* 0x000fe2000f8e0229 */
[----:B------:R-:W-:Y:S01]  /*1c60*/  @!P1 SHF.R.S32.HI R15, RZ, 0x1f, R241 ;  /* 0x0000001fff0f9819 */ /* 0x000fe200000114f1 */
[----:B------:R-:W-:Y:S01]  /*1c70*/  IMAD.SHL.U32 R239, R16, 0x40, RZ ;  /* 0x0000004010ef7824 */ /* 0x000fe200078e00ff */
[----:B------:R-:W3:Y:S01]  /*1c80*/  @P1 LDC.64 R8, c[0x0][0x240] ;  /* 0x00009000ff081b82 */ /* 0x000ee20000000a00 */
[----:B------:R-:W-:Y:S01]  /*1c90*/  IMAD.IADD R3, R7, 0x1, -R0 ;  /* 0x0000000107037824 */ /* 0x000fe200078e0a00 */
[----:B------:R-:W-:Y:S01]  /*1ca0*/  LEA.HI R0, R138, R7, RZ, 0x4 ;  /* 0x000000078a007211 */ /* 0x000fe200078f20ff */
[----:B------:R-:W-:Y:S01]  /*1cb0*/  VIADD R25, R16, 0x10 ;  /* 0x0000001010197836 */ /* 0x000fe20000000000 */
[----:B------:R-:W-:Y:S01]  /*1cc0*/  LOP3.LUT R239, R239, 0x1c0, RZ, 0xc0, !PT ;  /* 0x000001c0efef7812 */ /* 0x000fe200078ec0ff */
[----:B------:R-:W-:Y:S01]  /*1cd0*/  IMAD.SHL.U32 R240, R3, 0x8, RZ ;  /* 0x0000000803f07824 */ /* 0x000fe200078e00ff */
[----:B------:R-:W-:-:S02]  /*1ce0*/  LOP3.LUT R18, R0, 0xfffffff0, RZ, 0xc0, !PT ;  /* 0xfffffff000127812 */ /* 0x000fc400078ec0ff */
[----:B------:R-:W4:Y:S01]  /*1cf0*/  @!P1 LDC.64 R4, c[0x0][0x228] ;  /* 0x00008a00ff049b82 */ /* 0x000f220000000a00 */
[----:B------:R-:W-:Y:S01]  /*1d00*/  ISETP.GE.AND P6, PT, R16, R232, PT ;  /* 0x000000e81000720c */ /* 0x000fe20003fc6270 */
[C---:B------:R-:W-:Y:S01]  /*1d10*/  VIADD R37, R240.reuse, 0x40 ;  /* 0x00000040f0257836 */ /* 0x040fe20000000000 */
[----:B------:R-:W-:Y:S02]  /*1d20*/  LOP3.LUT R14, R239, 0x38, R240, 0xf8, !PT ;  /* 0x00000038ef0e7812 */ /* 0x000fe400078ef8f0 */
[----:B------:R-:W-:Y:S02]  /*1d30*/  SHF.R.U32.HI R239, RZ, 0x3, R239 ;  /* 0x00000003ffef7819 */ /* 0x000fe400000116ef */
[----:B------:R-:W-:Y:S02]  /*1d40*/  IADD3 R26, P3, R240, R26, RZ ;  /* 0x0000001af01a7210 */ /* 0x000fe40007f7e0ff */
[----:B------:R-:W-:Y:S02]  /*1d50*/  LOP3.LUT R239, R14, R239, RZ, 0x3c, !PT ;  /* 0x000000ef0eef7212 */ /* 0x000fe400078e3cff */
[----:B------:R-:W-:-:S02]  /*1d60*/  LEA.HI R14, R138, R7, RZ, 0x6 ;  /* 0x000000078a0e7211 */ /* 0x000fc400078f30ff */
[----:B------:R-:W-:Y:S02]  /*1d70*/  IADD3 R238, R38, -0x1, RZ ;  /* 0xffffffff26ee7810 */ /* 0x000fe40007ffe0ff */
[----:B------:R-:W-:Y:S01]  /*1d80*/  ISETP.GE.AND P5, PT, R25, R232, PT ;  /* 0x000000e81900720c */ /* 0x000fe20003fa6270 */
[----:B---3--:R-:W-:Y:S01]  /*1d90*/  @P1 IMAD.WIDE.U32 R20, R6, R8, RZ ;  /* 0x0000000806141225 */ /* 0x008fe200078e00ff */
[----:B------:R-:W-:-:S03]  /*1da0*/  SHF.R.S32.HI R17, RZ, 0x1f, R16 ;  /* 0x0000001fff117819 */ /* 0x000fc60000011410 */
[----:B------:R-:W-:Y:S02]  /*1db0*/  IMAD.IADD R8, R7, 0x1, -R18 ;  /* 0x0000000107087824 */ /* 0x000fe400078e0a12 */
[----:B------:R-:W-:Y:S02]  /*1dc0*/  @P1 IMAD R6, R6, R9, R21 ;  /* 0x0000000906061224 */ /* 0x000fe400078e0215 */
[-C--:B----4-:R-:W-:Y:S01]  /*1dd0*/  @!P1 IMAD R18, R15, R4.reuse, RZ ;  /* 0x000000040f129224 */ /* 0x090fe200078e02ff */
[----:B------:R-:W-:Y:S01]  /*1de0*/  SHF.R.S32.HI R15, RZ, 0x1f, R8 ;  /* 0x0000001fff0f7819 */ /* 0x000fe20000011408 */
[----:B------:R-:W-:-:S03]  /*1df0*/  @!P1 IMAD.WIDE.U32 R22, R241, R4, RZ ;  /* 0x00000004f1169225 */ /* 0x000fc600078e00ff */
[----:B------:R-:W-:Y:S01]  /*1e00*/  LEA.HI R15, R15, R8, RZ, 0x3 ;  /* 0x000000080f0f7211 */ /* 0x000fe200078f18ff */
[----:B------:R-:W-:Y:S02]  /*1e10*/  @!P1 IMAD R9, R241, R5, R18 ;  /* 0x00000005f1099224 */ /* 0x000fe400078e0212 */
[----:B------:R-:W-:Y:S01]  /*1e20*/  @P1 IMAD.MOV.U32 R4, RZ, RZ, R20 ;  /* 0x000000ffff041224 */ /* 0x000fe200078e0014 */
[----:B------:R-:W-:Y:S01]  /*1e30*/  IADD3 R20, P2, R240, R12, RZ ;  /* 0x0000000cf0147210 */ /* 0x000fe20007f5e0ff */
[----:B------:R-:W-:Y:S01]  /*1e40*/  @!P1 IMAD.MOV.U32 R4, RZ, RZ, R22 ;  /* 0x000000ffff049224 */ /* 0x000fe200078e0016 */
[----:B------:R-:W-:Y:S01]  /*1e50*/  @!P1 IADD3 R6, R23, R9, RZ ;  /* 0x0000000917069210 */ /* 0x000fe20007ffe0ff */
[----:B------:R-:W-:Y:S01]  /*1e60*/  IMAD R18, R34, UR7, R13 ;  /* 0x0000000722127c24 */ /* 0x000fe2000f8e020d */
[----:B------:R-:W-:Y:S01]  /*1e70*/  SHF.R.S32.HI R9, RZ, 0x1f, R240 ;  /* 0x0000001fff097819 */ /* 0x000fe200000114f0 */
[----:B------:R-:W3:Y:S01]  /*1e80*/  LDC.64 R12, c[0x0][0x3c8] ;  /* 0x0000f200ff0c7b82 */ /* 0x000ee20000000a00 */
[----:B------:R-:W-:Y:S01]  /*1e90*/  IADD3 R28, P1, R240, R4, RZ ;  /* 0x00000004f01c7210 */ /* 0x000fe20007f3e0ff */
[----:B------:R-:W-:Y:S01]  /*1ea0*/  VIADD R23, R16, 0x20 ;  /* 0x0000002010177836 */ /* 0x000fe20000000000 */
[----:B------:R-:W-:Y:S01]  /*1eb0*/  LOP3.LUT R5, R15, 0xfffffff8, RZ, 0xc0, !PT ;  /* 0xfffffff80f057812 */ /* 0x000fe200078ec0ff */
[C---:B------:R-:W-:Y:S01]  /*1ec0*/  IMAD.X R21, R9.reuse, 0x1, R2, P2 ;  /* 0x0000000109157824 */ /* 0x040fe200010e0602 */
[----:B------:R-:W-:Y:S01]  /*1ed0*/  MOV R4, 0x20 ;  /* 0x0000002000047802 */ /* 0x000fe20000000f00 */
[----:B------:R-:W-:Y:S01]  /*1ee0*/  IMAD.X R29, R9, 0x1, R6, P1 ;  /* 0x00000001091d7824 */ /* 0x000fe200008e0606 */
[----:B------:R-:W-:Y:S01]  /*1ef0*/  ISETP.GE.AND P4, PT, R23, R232, PT ;  /* 0x000000e81700720c */ /* 0x000fe20003f86270 */
[----:B------:R-:W-:-:S04]  /*1f00*/  IMAD.WIDE.U32 R34, R34, UR6, R20 ;  /* 0x0000000622227c25 */ /* 0x000fc8000f8e0014 */
[----:B------:R-:W-:Y:S02]  /*1f10*/  VIADD R21, R16, 0x30 ;  /* 0x0000003010157836 */ /* 0x000fe40000000000 */
[----:B------:R-:W-:Y:S02]  /*1f20*/  IMAD.IADD R5, R8, 0x1, -R5 ;  /* 0x0000000108057824 */ /* 0x000fe400078e0a05 */
[----:B------:R-:W-:Y:S01]  /*1f30*/  IMAD.X R27, R9, 0x1, R10, P3 ;  /* 0x00000001091b7824 */ /* 0x000fe200018e060a */
[----:B------:R-:W-:Y:S01]  /*1f40*/  ISETP.GE.AND P3, PT, R21, R232, PT ;  /* 0x000000e81500720c */ /* 0x000fe20003f66270 */
[----:B------:R-:W-:Y:S02]  /*1f50*/  IMAD.SHL.U32 R14, R14, 0x8, RZ ;  /* 0x000000080e0e7824 */ /* 0x000fe400078e00ff */
[----:B------:R-:W-:Y:S01]  /*1f60*/  IMAD.WIDE.U32 R28, R32, UR4, R28 ;  /* 0x00000004201c7c25 */ /* 0x000fe2000f8e001c */
[----:B------:R-:W-:Y:S01]  /*1f70*/  UMOV UR4, 0x400 ;  /* 0x0000040000047882 */ /* 0x000fe20000000000 */
[----:B------:R-:W-:Y:S01]  /*1f80*/  R2P PR, R5, 0x6 ;  /* 0x0000000605007804 */ /* 0x000fe20000000000 */
[----:B-1----:R-:W-:Y:S01]  /*1f90*/  ULEA UR4, UR8, UR4, 0x18 ;  /* 0x0000000408047291 */ /* 0x002fe2000f8ec03f */
[----:B------:R-:W-:Y:S01]  /*1fa0*/  IMAD.MOV.U32 R6, RZ, RZ, 0x10 ;  /* 0x00000010ff067424 */ /* 0x000fe200078e00ff */
[----:B------:R-:W-:Y:S01]  /*1fb0*/  LOP3.LUT R239, R239, 0xfffffe00, R14, 0xf8, !PT ;  /* 0xfffffe00efef7812 */ /* 0x000fe200078ef80e */
[----:B------:R-:W-:Y:S01]  /*1fc0*/  IMAD.SHL.U32 R2, R238, 0x80, RZ ;  /* 0x00000080ee027824 */ /* 0x000fe200078e00ff */
[----:B------:R-:W-:Y:S01]  /*1fd0*/  SEL R4, R4, 0xffffffe0, !P2 ;  /* 0xffffffe004047807 */ /* 0x000fe20005000000 */
[----:B------:R-:W-:Y:S01]  /*1fe0*/  IMAD.WIDE R44, R45, 0x40, R16 ;  /* 0x000000402d2c7825 */ /* 0x000fe200078e0210 */
[----:B------:R-:W-:-:S02]  /*1ff0*/  LEA R239, R239, UR4, 0x1 ;  /* 0x00000004efef7c11 */ /* 0x000fc4000f8e08ff */
        /* <DEDUP_REMOVED lines=30> */
.L_x_3716:
[----:B------:R-:W-:Y:S05]  /*21e0*/  BSYNC B0 ;  /* 0x0000000000007941 */ /* 0x000fea0003800000 */
.L_x_3715:
        /* <DEDUP_REMOVED lines=31> */
.L_x_3718:
[----:B------:R-:W-:Y:S05]  /*23e0*/  BSYNC B0 ;  /* 0x0000000000007941 */ /* 0x000fea0003800000 */
.L_x_3717:
        /* <DEDUP_REMOVED lines=31> */
.L_x_3720:
[----:B------:R-:W-:Y:S05]  /*25e0*/  BSYNC B0 ;  /* 0x0000000000007941 */ /* 0x000fea0003800000 */
.L_x_3719:
        /* <DEDUP_REMOVED lines=31> */
.L_x_3722:
[----:B------:R-:W-:Y:S05]  /*27e0*/  BSYNC B0 ;  /* 0x0000000000007941 */ /* 0x000fea0003800000 */
.L_x_3721:
        /* <DEDUP_REMOVED lines=32> */
.L_x_3724:
[----:B------:R-:W-:Y:S05]  /*29f0*/  BSYNC B0 ;  /* 0x0000000000007941 */ /* 0x000fea0003800000 */
.L_x_3723:
        /* <DEDUP_REMOVED lines=24> */
.L_x_3726:
[----:B------:R-:W-:Y:S05]  /*2b80*/  BSYNC B0 ;  /* 0x0000000000007941 */ /* 0x000fea0003800000 */
.L_x_3725:
        /* <DEDUP_REMOVED lines=27> */
.L_x_3728:
[----:B------:R-:W-:Y:S05]  /*2d40*/  BSYNC B0 ;  /* 0x0000000000007941 */ /* 0x000fea0003800000 */
.L_x_3727:
[----:B------:R-:W-:Y:S01]  /*2d50*/  BSSY B0, `(.L_x_3729) ;  /* 0x000001e000007945 */ /* 0x000fe20003800000 */
[-C--:B------:R-:W-:Y:S01]  /*2d60*/  ISETP.GE.AND P6, PT, R39, R14.reuse, PT ;  /* 0x0000000e2700720c */ /* 0x080fe20003fc6270 */
[C---:B-12---:R-:W-:Y:S01]  /*2d70*/  VIADD R29, R16.reuse, 0x60 ;  /* 0x00000060101d7836 */ /* 0x046fe20000000000 */
        /* <DEDUP_REMOVED lines=27> */
.L_x_3730:
[----:B------:R-:W-:Y:S05]  /*2f30*/  BSYNC B0 ;  /* 0x0000000000007941 */ /* 0x000fea0003800000 */
.L_x_3729:
        /* <DEDUP_REMOVED lines=24> */
.L_x_3732:
[----:B------:R-:W-:Y:S05]  /*30c0*/  BSYNC B0 ;  /* 0x0000000000007941 */ /* 0x000fea0003800000 */
.L_x_3731:
        /* <DEDUP_REMOVED lines=29> */
.L_x_3734:
[----:B------:R-:W-:Y:S05]  /*32a0*/  BSYNC B0 ;  /* 0x0000000000007941 */ /* 0x000fea0003800000 */
.L_x_3733:
        /* <DEDUP_REMOVED lines=26> */
.L_x_3736:
[----:B------:R-:W-:Y:S05]  /*3450*/  BSYNC B0 ;  /* 0x0000000000007941 */ /* 0x000fea0003800000 */
.L_x_3735:
        /* <DEDUP_REMOVED lines=25> */
.L_x_3738:
[----:B------:R-:W-:Y:S05]  /*35f0*/  BSYNC B0 ;  /* 0x0000000000007941 */ /* 0x000fea0003800000 */
.L_x_3737:
        /* <DEDUP_REMOVED lines=10> */
[----:B---3--:R-:W-:Y:S01]  /*36a0*/  LEA R12, P3, R32, R12, 0x2 ;  /* 0x0000000c200c7211 */ /* 0x008fe200078610ff */
        /* <DEDUP_REMOVED lines=13> */
[----:B-12-4-:R-:W-:Y:S01]  /*3780*/  LEA.HI R9, R230, R230, RZ, 0x1 ;  /* 0x000000e6e6097211 */ /* 0x016fe200078f08ff */
[----:B------:R-:W1:Y:S01]  /*3790*/  MUFU.RCP R0, UR5 ;  /* 0x0000000500007d08 */ /* 0x000e620008001000 */
[----:B------:R-:W-:Y:S01]  /*37a0*/  BAR.SYNC.DEFER_BLOCKING 0x0 ;  /* 0x0000000000007b1d */ /* 0x000fe20000010000 */
[----:B------:R-:W-:Y:S01]  /*37b0*/  LEA R184, P4, R40, UR6, 0x1 ;  /* 0x0000000628b87c11 */ /* 0x000fe2000f8808ff */
[----:B------:R-:W-:Y:S01]  /*37c0*/  IMAD.SHL.U32 R237, R190, 0x10, RZ ;  /* 0x00000010beed7824 */ /* 0x000fe200078e00ff */
[----:B------:R-:W-:Y:S02]  /*37d0*/  LEA.HI R138, R138, R7, RZ, 0x5 ;  /* 0x000000078a8a7211 */ /* 0x000fe400078f28ff */
[----:B------:R-:W-:Y:S01]  /*37e0*/  SHF.L.U64.HI R236, R190, 0x4, R191 ;  /* 0x00000004beec7819 */ /* 0x000fe200000102bf */
[----:B------:R-:W-:Y:S01]  /*37f0*/  BSSY B0, `(.L_x_3739) ;  /* 0x0000014000007945 */ /* 0x000fe20003800000 */
[----:B------:R-:W-:-:S02]  /*3800*/  LOP3.LUT R9, R9, 0xfffffffe, RZ, 0xc0, !PT ;  /* 0xfffffffe09097812 */ /* 0x000fc400078ec0ff */
[----:B------:R-:W-:Y:S01]  /*3810*/  LEA.HI.X R185, R40, UR7, R36, 0x1, P4 ;  /* 0x0000000728b97c11 */ /* 0x000fe2000a0f0c24 */
        /* <DEDUP_REMOVED lines=17> */
.L_x_3740:
[----:B------:R-:W-:Y:S05]  /*3930*/  BSYNC B0 ;  /* 0x0000000000007941 */ /* 0x000fea0003800000 */
.L_x_3739:
        /* <DEDUP_REMOVED lines=22> */
.L_x_3742:
[----:B------:R-:W-:Y:S05]  /*3aa0*/  BSYNC B0 ;  /* 0x0000000000007941 */ /* 0x000fea0003800000 */
.L_x_3741:
        /* <DEDUP_REMOVED lines=12> */
[----:B------:R-:W-:-:S02]  /*3b70*/  ISETP.GE.AND P6, PT, R31, R14, PT ;  /* 0x0000000e1f00720c */ /* 0x000fc40003fc6270 */
[----:B------:R-:W-:Y:S02]  /*3b80*/  LOP3.LUT R8, R5, 0x8, R8, 0xf8, !PT ;  /* 0x0000000805087812 */ /* 0x000fe400078ef808 */
[----:B------:R-:W-:Y:S02]  /*3b90*/  LOP3.LUT R16, R9, 0x8, R16, 0xf8, !PT ;  /* 0x0000000809107812 */ /* 0x000fe400078ef810 */
[----:B------:R-:W-:Y:S02]  /*3ba0*/  SHF.R.U32.HI R5, RZ, 0x3, R5 ;  /* 0x00000003ff057819 */ /* 0x000fe40000011605 */
[----:B------:R-:W-:Y:S02]  /*3bb0*/  LOP3.LUT R42, R42, 0xfffffe00, RZ, 0xc0, !PT ;  /* 0xfffffe002a2a7812 */ /* 0x000fe400078ec0ff */
[----:B------:R-:W-:Y:S02]  /*3bc0*/  SHF.R.U32.HI R9, RZ, 0x3, R9 ;  /* 0x00000003ff097819 */ /* 0x000fe40000011609 */
[----:B------:R-:W-:Y:S01]  /*3bd0*/  LOP3.LUT R5, R8, R5, RZ, 0x3c, !PT ;  /* 0x0000000508057212 */ /* 0x000fe200078e3cff */
[----:B------:R-:W-:Y:S01]  /*3be0*/  IMAD R8, R139, 0x400, R42 ;  /* 0x000004008b087824 */ /* 0x000fe200078e022a */
[----:B------:R-:W-:Y:S01]  /*3bf0*/  LOP3.LUT R9, R16, R9, RZ, 0x3c, !PT ;  /* 0x0000000910097212 */ /* 0x000fe200078e3cff */
[----:B-1----:R-:W-:Y:S05]  /*3c00*/  @P2 BRA `(.L_x_3744) ;  /* 0x0000000000502947 */ /* 0x002fea0003800000 */
[----:B------:R-:W-:Y:S01]  /*3c10*/  ULDC UR5, c[0x0][0x2d0] ;  /* 0x0000b40000057ab9 */ /* 0x000fe20000000800 */
[----:B------:R-:W-:Y:S01]  /*3c20*/  IMAD.SHL.U32 R11, R190, 0x20, RZ ;  /* 0x00000020be0b7824 */ /* 0x000fe200078e00ff */
[----:B------:R-:W-:Y:S02]  /*3c30*/  ISETP.GE.AND P4, PT, R240, UR5, PT ;  /* 0x00000005f0007c0c */ /* 0x000fe4000bf86270 */
[----:B------:R-:W-:Y:S02]  /*3c40*/  ISETP.GE.AND P2, PT, R37, UR5, PT ;  /* 0x0000000525007c0c */ /* 0x000fe4000bf46270 */
[----:B------:R-:W-:-:S09]  /*3c50*/  SHF.L.U64.HI R10, R190, 0x5, R191 ;  /* 0x00000005be0a7819 */ /* 0x000fd200000102bf */
[C---:B---3--:R-:W-:Y:S01]  /*3c60*/  @!P4 LEA R12, P5, R11.reuse, R184, 0x1 ;  /* 0x000000b80b0cc211 */ /* 0x048fe200078a08ff */
        /* <DEDUP_REMOVED lines=14> */
.L_x_3744:
[----:B------:R-:W-:Y:S05]  /*3d50*/  BSYNC B0 ;  /* 0x0000000000007941 */ /* 0x000fea0003800000 */
.L_x_3743:
        /* <DEDUP_REMOVED lines=30> */
.L_x_3746:
[----:B------:R-:W-:Y:S05]  /*3f40*/  BSYNC B0 ;  /* 0x0000000000007941 */ /* 0x000fea0003800000 */
.L_x_3745:
        /* <DEDUP_REMOVED lines=24> */
.L_x_3748:
[----:B------:R-:W-:Y:S05]  /*40d0*/  BSYNC B0 ;  /* 0x0000000000007941 */ /* 0x000fea0003800000 */
.L_x_3747:
        /* <DEDUP_REMOVED lines=24> */
.L_x_3750:
[----:B------:R-:W-:Y:S05]  /*4260*/  BSYNC B0 ;  /* 0x0000000000007941 */ /* 0x000fea0003800000 */
.L_x_3749:
        /* <DEDUP_REMOVED lines=24> */
.L_x_3752:
[----:B------:R-:W-:Y:S05]  /*43f0*/  BSYNC B0 ;  /* 0x0000000000007941 */ /* 0x000fea0003800000 */
.L_x_3751:
        /* <DEDUP_REMOVED lines=24> */
.L_x_3754:
[----:B------:R-:W-:Y:S05]  /*4580*/  BSYNC B0 ;  /* 0x0000000000007941 */ /* 0x000fea0003800000 */
.L_x_3753:
[----:B------:R-:W-:Y:S01]  /*4590*/  LDSM.16.M88.4 R28, [R231] ;  /* 0x00000000e71c783b */ /* 0x000fe20000000200 */
[----:B------:R-:W-:Y:S01]  /*45a0*/  R2P PR, R3, 0x6 ;  /* 0x0000000603007804 */ /* 0x000fe20000000000 */
[C---:B------:R-:W-:Y:S01]  /*45b0*/  VIADD R3, R230.reuse, 0x4000 ;  /* 0x00004000e6037836 */ /* 0x040fe20000000000 */
[----:B------:R-:W-:Y:S01]  /*45c0*/  ULDC UR10, c[0x0][0x39c] ;  /* 0x0000e700000a7ab9 */ /* 0x000fe20000000800 */
[----:B------:R-:W2:Y:S01]  /*45d0*/  LDSM.16.M88.4 R16, [R230+0x4000] ;  /* 0x00400000e610783b */ /* 0x000ea20000000200 */
[----:B------:R-:W-:Y:S02]  /*45e0*/  VIADD R228, R230, 0x4020 ;  /* 0x00004020e6e47836 */ /* 0x000fe40000000000 */
[----:B-----5:R-:W-:Y:S01]  /*45f0*/  FMUL.FTZ R0, R39, R0 ;  /* 0x0000000027007220 */ /* 0x020fe20000410000 */
[--C-:B------:R-:W-:Y:S01]  /*4600*/  IMAD R229, R6, 0x2, R231.reuse ;  /* 0x0000000206e57824 */ /* 0x100fe200078e02e7 */
[----:B------:R-:W4:Y:S01]  /*4610*/  LDSM.16.M88.4 R64, [R230+0x4800] ;  /* 0x00480000e640783b */ /* 0x000f220000000200 */
[C---:B------:R-:W-:Y:S01]  /*4620*/  IMAD R227, R4.reuse, 0x2, R231 ;  /* 0x0000000204e37824 */ /* 0x040fe200078e02e7 */
[----:B------:R-:W-:Y:S01]  /*4630*/  LOP3.LUT R5, R5, R42, RZ, 0xfc, !PT ;  /* 0x0000002a05057212 */ /* 0x000fe200078efcff */
[----:B------:R-:W-:Y:S01]  /*4640*/  IMAD R226, R4, 0x2, R229 ;  /* 0x0000000204e27824 */ /* 0x000fe200078e02e5 */
[----:B------:R-:W4:Y:S01]  /*4650*/  LDSM.16.M88.4 R56, [R230+0x5000] ;  /* 0x00500000e638783b */ /* 0x000f220000000200 */
[----:B------:R-:W-:-:S02]  /*4660*/  IMAD R139, R139, 0x10, R148 ;  /* 0x000000108b8b7824 */ /* 0x000fc400078e0294 */
[----:B------:R-:W-:Y:S01]  /*4670*/  @P1 VIADD R228, R3, 0xffffffe0 ;  /* 0xffffffe003e41836 */ /* 0x000fe20000000000 */
[----:B------:R-:W4:Y:S01]  /*4680*/  LDSM.16.M88.4 R48, [R230+0x5800] ;  /* 0x00580000e630783b */ /* 0x000f220000000200 */
[----:B------:R-:W-:Y:S02]  /*4690*/  IMAD.MOV.U32 R3, RZ, RZ, 0x40 ;  /* 0x00000040ff037424 */ /* 0x000fe400078e00ff */
[----:B------:R-:W-:Y:S01]  /*46a0*/  IMAD.SHL.U32 R245, R7, 0x2, RZ ;  /* 0x0000000207f57824 */ /* 0x000fe200078e00ff */
[----:B------:R-:W4:Y:S01]  /*46b0*/  LDSM.16.M88.4 R32, [R230+0x6000] ;  /* 0x00600000e620783b */ /* 0x000f220000000200 */
[C---:B------:R-:W-:Y:S01]  /*46c0*/  VIADD R220, R228.reuse, 0x800 ;  /* 0x00000800e4dc7836 */ /* 0x040fe20000000000 */
[----:B------:R-:W-:Y:S01]  /*46d0*/  SEL R3, R3, 0xffffffc0, !P2 ;  /* 0xffffffc003037807 */ /* 0x000fe20005000000 */
[C---:B------:R-:W-:Y:S01]  /*46e0*/  VIADD R219, R228.reuse, 0x1000 ;  /* 0x00001000e4db7836 */ /* 0x040fe20000000000 */
[----:B------:R-:W4:Y:S01]  /*46f0*/  LDSM.16.M88.4 R120, [R230+0x6800] ;  /* 0x00680000e678783b */ /* 0x000f220000000200 */
[----:B------:R-:W-:Y:S01]  /*4700*/  LOP3.LUT R245, R245, 0x6, RZ, 0xc0, !PT ;  /* 0x00000006f5f57812 */ /* 0x000fe200078ec0ff */
[----:B------:R-:W-:Y:S01]  /*4710*/  VIADD R218, R228, 0x1800 ;  /* 0x00001800e4da7836 */ /* 0x000fe20000000000 */
[----:B------:R-:W-:Y:S01]  /*4720*/  IADD3 R224, R230, R3, RZ ;  /* 0x00000003e6e07210 */ /* 0x000fe20007ffe0ff */
[----:B------:R-:W4:Y:S01]  /*4730*/  LDSM.16.M88.4 R112, [R230+0x7000] ;  /* 0x00700000e670783b */ /* 0x000f220000000200 */
[----:B------:R-:W-:Y:S01]  /*4740*/  IMAD.IADD R213, R3, 0x1, R228 ;  /* 0x0000000103d57824 */ /* 0x000fe200078e02e4 */
[C---:B------:R-:W-:Y:S01]  /*4750*/  IADD3 R216, R228.reuse, 0x2800, RZ ;  /* 0x00002800e4d87810 */ /* 0x040fe20007ffe0ff */
[C---:B------:R-:W-:Y:S01]  /*4760*/  VIADD R217, R228.reuse, 0x2000 ;  /* 0x00002000e4d97836 */ /* 0x040fe20000000000 */
[----:B------:R-:W4:Y:S01]  /*4770*/  LDSM.16.M88.4 R80, [R230+0x7800] ;  /* 0x00780000e650783b */ /* 0x000f220000000200 */
[C---:B------:R-:W-:Y:S01]  /*4780*/  VIADD R215, R228.reuse, 0x3000 ;  /* 0x00003000e4d77836 */ /* 0x040fe20000000000 */
[C---:B------:R-:W-:Y:S01]  /*4790*/  IADD3 R209, R228.reuse, 0x5800, RZ ;  /* 0x00005800e4d17810 */ /* 0x040fe20007ffe0ff */
[C---:B------:R-:W-:Y:S01]  /*47a0*/  VIADD R214, R228.reuse, 0x3800 ;  /* 0x00003800e4d67836 */ /* 0x040fe20000000000 */
[----:B------:R-:W-:Y:S01]  /*47b0*/  LDSM.16.M88.4 R24, [R229] ;  /* 0x00000000e518783b */ /* 0x000fe20000000200 */
[----:B------:R-:W-:-:S02]  /*47c0*/  VIADD R212, R228, 0x4000 ;  /* 0x00004000e4d47836 */ /* 0x000fc40000000000 */
[C---:B------:R-:W-:Y:S01]  /*47d0*/  VIADD R211, R228.reuse, 0x4800 ;  /* 0x00004800e4d37836 */ /* 0x040fe20000000000 */
[----:B------:R-:W4:Y:S01]  /*47e0*/  LDSM.16.M88.4 R72, [R228] ;  /* 0x00000000e448783b */ /* 0x000f220000000200 */
[C---:B------:R-:W-:Y:S02]  /*47f0*/  VIADD R210, R228.reuse, 0x5000 ;  /* 0x00005000e4d27836 */ /* 0x040fe40000000000 */
[----:B------:R-:W-:Y:S01]  /*4800*/  VIADD R208, R228, 0x6000 ;  /* 0x00006000e4d07836 */ /* 0x000fe20000000000 */
[C---:B--2---:R-:W-:Y:S01]  /*4810*/  HMMA.16816.F32 R20, R28.reuse, R16, RZ ;  /* 0x000000101c14723c */ /* 0x044fe200000018ff */
[----:B------:R-:W2:Y:S04]  /*4820*/  LDSM.16.M88.4 R76, [R228+0x800] ;  /* 0x00080000e44c783b */ /* 0x000ea80000000200 */
[----:B-1-3--:R-:W1:Y:S01]  /*4830*/  LDSM.16.M88.4 R12, [R228+0x1000] ;  /* 0x00100000e40c783b */ /* 0x00ae620000000200 */
[C---:B------:R-:W-:Y:S03]  /*4840*/  HMMA.16816.F32 R16, R28.reuse, R18, RZ ;  /* 0x000000121c10723c */ /* 0x040fe600000018ff */
[----:B----4-:R-:W3:Y:S03]  /*4850*/  LDSM.16.M88.4 R8, [R228+0x1800] ;  /* 0x00180000e408783b */ /* 0x010ee60000000200 */
[C---:B------:R-:W-:Y:S01]  /*4860*/  HMMA.16816.F32 R68, R28.reuse, R64, RZ ;  /* 0x000000401c44723c */ /* 0x040fe200000018ff */
[----:B------:R-:W4:Y:S04]  /*4870*/  LDSM.16.M88.4 R88, [R228+0x2000] ;  /* 0x00200000e458783b */ /* 0x000f280000000200 */
[----:B------:R-:W4:Y:S01]  /*4880*/  LDSM.16.M88.4 R84, [R228+0x2800] ;  /* 0x00280000e454783b */ /* 0x000f220000000200 */
[C---:B------:R-:W-:Y:S03]  /*4890*/  HMMA.16816.F32 R60, R28.reuse, R56, RZ ;  /* 0x000000381c3c723c */ /* 0x040fe600000018ff */
        /* <DEDUP_REMOVED lines=45> */
[----:B------:R-:W-:Y:S04]  /*4b70*/  LDSM.16.M88.4 R72, [R226] ;  /* 0x00000000e248783b */ /* 0x000fe80000000200 */
[----:B------:R-:W4:Y:S01]  /*4b80*/  LDSM.16.M88.4 R24, [R213] ;  /* 0x00000000d518783b */ /* 0x000f220000000200 */
        /* <DEDUP_REMOVED lines=28> */
[C---:B-1----:R-:W-:Y:S06]  /*4d50*/  HMMA.16816.F32 R68, R72.reuse, R12, R68 ;  /* 0x0000000c4844723c */ /* 0x042fec0000001844 */
[C---:B------:R-:W-:Y:S01]  /*4d60*/  HMMA.16816.F32 R64, R72.reuse, R14, R64 ;  /* 0x0000000e4840723c */ /* 0x040fe20000001840 */
[----:B------:R-:W-:Y:S05]  /*4d70*/  LDSM.16.M88.4 R12, [R230+0x9000] ;  /* 0x00900000e60c783b */ /* 0x000fea0000000200 */
[C---:B------:R-:W-:Y:S06]  /*4d80*/  HMMA.16816.F32 R44, R72.reuse, R76, R44 ;  /* 0x0000004c482c723c */ /* 0x040fec000000182c */
[C---:B------:R-:W-:Y:S01]  /*4d90*/  HMMA.16816.F32 R32, R72.reuse, R78, R32 ;  /* 0x0000004e4820723c */ /* 0x040fe20000001820 */
[----:B------:R-:W1:Y:S05]  /*4da0*/  LDSM.16.M88.4 R76, [R228+0x4000] ;  /* 0x00400000e44c783b */ /* 0x000e6a0000000200 */
[C---:B--2---:R-:W-:Y:S06]  /*4db0*/  HMMA.16816.F32 R52, R72.reuse, R8, R52 ;  /* 0x000000084834723c */ /* 0x044fec0000001834 */
[----:B------:R-:W-:Y:S01]  /*4dc0*/  HMMA.16816.F32 R48, R72, R10, R48 ;  /* 0x0000000a4830723c */ /* 0x000fe20000001830 */
[----:B------:R-:W2:Y:S05]  /*4dd0*/  LDSM.16.M88.4 R8, [R230+0x9800] ;  /* 0x00980000e608783b */ /* 0x000eaa0000000200 */
[----:B---3--:R-:W-:Y:S06]  /*4de0*/  HMMA.16816.F32 R20, R144, R28, R20 ;  /* 0x0000001c9014723c */ /* 0x008fec0000001814 */
[C---:B------:R-:W-:Y:S06]  /*4df0*/  HMMA.16816.F32 R60, R72.reuse, R92, R60 ;  /* 0x0000005c483c723c */ /* 0x040fec000000183c */
[----:B------:R-:W-:Y:S01]  /*4e00*/  HMMA.16816.F32 R56, R72, R94, R56 ;  /* 0x0000005e4838723c */ /* 0x000fe20000001838 */
[----:B------:R-:W-:Y:S05]  /*4e10*/  LDSM.16.M88.4 R92, [R228+0x5000] ;  /* 0x00500000e45c783b */ /* 0x000fea0000000200 */
[C---:B------:R-:W-:Y:S01]  /*4e20*/  HMMA.16816.F32 R16, R144.reuse, R30, R16 ;  /* 0x0000001e9010723c */ /* 0x040fe20000001810 */
[----:B------:R-:W-:Y:S05]  /*4e30*/  LDSM.16.M88.4 R28, [R227+0x2000] ;  /* 0x00200000e31c783b */ /* 0x000fea0000000200 */
[C---:B----4-:R-:W-:Y:S06]  /*4e40*/  HMMA.16816.F32 R68, R144.reuse, R24, R68 ;  /* 0x000000189044723c */ /* 0x050fec0000001844 */
[----:B------:R-:W-:Y:S01]  /*4e50*/  HMMA.16816.F32 R64, R144, R26, R64 ;  /* 0x0000001a9040723c */ /* 0x000fe20000001840 */
[----:B------:R-:W3:Y:S05]  /*4e60*/  LDSM.16.M88.4 R24, [R224+0x8000] ;  /* 0x00800000e018783b */ /* 0x000eea0000000200 */
        /* <DEDUP_REMOVED lines=10> */
[----:B-1----:R-:W-:Y:S06]  /*4f10*/  HMMA.16816.F32 R20, R100, R76, R20 ;  /* 0x0000004c6414723c */ /* 0x002fec0000001814 */
[C---:B------:R-:W-:Y:S06]  /*4f20*/  HMMA.16816.F32 R60, R144.reuse, R12, R60 ;  /* 0x0000000c903c723c */ /* 0x040fec000000183c */
[C---:B------:R-:W-:Y:S01]  /*4f30*/  HMMA.16816.F32 R56, R144.reuse, R14, R56 ;  /* 0x0000000e9038723c */ /* 0x040fe20000001838 */
[----:B------:R-:W-:Y:S05]  /*4f40*/  LDSM.16.M88.4 R12, [R213+0x4000] ;  /* 0x00400000d50c783b */ /* 0x000fea0000000200 */
[C---:B--2---:R-:W-:Y:S06]  /*4f50*/  HMMA.16816.F32 R52, R144.reuse, R8, R52 ;  /* 0x000000089034723c */ /* 0x044fec0000001834 */
[----:B------:R-:W-:Y:S01]  /*4f60*/  HMMA.16816.F32 R48, R144, R10, R48 ;  /* 0x0000000a9030723c */ /* 0x000fe20000001830 */
[----:B------:R-:W1:Y:S05]  /*4f70*/  LDSM.16.M88.4 R8, [R226+0x2000] ;  /* 0x00200000e208783b */ /* 0x000e6a0000000200 */
[----:B------:R-:W-:Y:S01]  /*4f80*/  HMMA.16816.F32 R16, R100, R78, R16 ;  /* 0x0000004e6410723c */ /* 0x000fe20000001810 */
[----:B------:R-:W2:Y:S05]  /*4f90*/  LDSM.16.M88.4 R76, [R228+0x7000] ;  /* 0x00700000e44c783b */ /* 0x000eaa0000000200 */
[----:B---3--:R-:W-:Y:S06]  /*4fa0*/  HMMA.16816.F32 R20, R28, R24, R20 ;  /* 0x000000181c14723c */ /* 0x008fec0000001814 */
[C---:B------:R-:W-:Y:S06]  /*4fb0*/  HMMA.16816.F32 R116, R144.reuse, R132, R116 ;  /* 0x000000849074723c */ /* 0x040fec0000001874 */
[C---:B------:R-:W-:Y:S06]  /*4fc0*/  HMMA.16816.F32 R112, R144.reuse, R134, R112 ;  /* 0x000000869070723c */ /* 0x040fec0000001870 */
[C---:B------:R-:W-:Y:S06]  /*4fd0*/  HMMA.16816.F32 R108, R144.reuse, R128, R108 ;  /* 0x00000080906c723c */ /* 0x040fec000000186c */
[C---:B------:R-:W-:Y:S01]  /*4fe0*/  HMMA.16816.F32 R104, R144.reuse, R130, R104 ;  /* 0x000000829068723c */ /* 0x040fe20000001868 */
[----:B------:R-:W3:Y:S05]  /*4ff0*/  LDSM.16.M88.4 R128, [R224+0x8800] ;  /* 0x00880000e080783b */ /* 0x000eea0000000200 */
[C---:B----4-:R-:W-:Y:S06]  /*5000*/  HMMA.16816.F32 R44, R144.reuse, R72, R44 ;  /* 0x00000048902c723c */ /* 0x050fec000000182c */
[----:B------:R-:W-:Y:S01]  /*5010*/  HMMA.16816.F32 R32, R144, R74, R32 ;  /* 0x0000004a9020723c */ /* 0x000fe20000001820 */
[----:B------:R-:W4:Y:S05]  /*5020*/  LDSM.16.M88.4 R72, [R228+0x7800] ;  /* 0x00780000e448783b */ /* 0x000f2a0000000200 */
[----:B------:R-:W-:Y:S01]  /*5030*/  HMMA.16816.F32 R16, R28, R26, R16 ;  /* 0x0000001a1c10723c */ /* 0x000fe20000001810 */
[----:B------:R-:W-:Y:S05]  /*5040*/  LDSM.16.M88.4 R24, [R224+0x9000] ;  /* 0x00900000e018783b */ /* 0x000fea0000000200 */
[C---:B------:R-:W-:Y:S06]  /*5050*/  HMMA.16816.F32 R124, R144.reuse, R140, R124 ;  /* 0x0000008c907c723c */ /* 0x040fec000000187c */
[----:B------:R-:W-:Y:S06]  /*5060*/  HMMA.16816.F32 R120, R144, R142, R120 ;  /* 0x0000008e9078723c */ /* 0x000fec0000001878 */
[----:B-1----:R-:W-:Y:S06]  /*5070*/  HMMA.16816.F32 R20, R8, R12, R20 ;  /* 0x0000000c0814723c */ /* 0x002fec0000001814 */
[C---:B------:R-:W-:Y:S06]  /*5080*/  HMMA.16816.F32 R68, R100.reuse, R96, R68 ;  /* 0x000000606444723c */ /* 0x040fec0000001844 */
[C---:B--2---:R-:W-:Y:S06]  /*5090*/  HMMA.16816.F32 R116, R100.reuse, R76, R116 ;  /* 0x0000004c6474723c */ /* 0x044fec0000001874 */
[----:B------:R-:W-:Y:S01]  /*50a0*/  HMMA.16816.F32 R112, R100, R78, R112 ;  /* 0x0000004e6470723c */ /* 0x000fe20000001870 */
[----:B------:R-:W1:Y:S05]  /*50b0*/  LDSM.16.M88.4 R76, [R213+0x4800] ;  /* 0x00480000d54c783b */ /* 0x000e6a0000000200 */
[----:B------:R-:W-:Y:S01]  /*50c0*/  HMMA.16816.F32 R16, R8, R14, R16 ;  /* 0x0000000e0810723c */ /* 0x000fe20000001810 */
[----:B------:R-:W2:Y:S01]  /*50d0*/  LDSM.16.M88.4 R12, [R224+0xa000] ;  /* 0x00a00000e00c783b */ /* 0x000ea20000000200 */
[----:B------:R-:W-:-:S04]  /*50e0*/  FMUL.FTZ R3, R20, UR10 ;  /* 0x0000000a14037c20 */ /* 0x000fc80008410000 */
[C---:B------:R-:W-:Y:S02]  /*50f0*/  HMMA.16816.F32 R44, R100.reuse, R84, R44 ;  /* 0x00000054642c723c */ /* 0x040fe4000000182c */
[----:B------:R-:W-:Y:S04]  /*5100*/  MUFU.TANH R3, R3 ;  /* 0x0000000300037308 */ /* 0x000fe80000002400 */
[----:B------:R-:W-:Y:S01]  /*5110*/  HMMA.16816.F32 R124, R100, R80, R124 ;  /* 0x00000050647c723c */ /* 0x000fe2000000187c */
[----:B------:R-:W-:-:S05]  /*5120*/  FMUL.FTZ R85, R23, UR10 ;  /* 0x0000000a17557c20 */ /* 0x000fca0008410000 */
[----:B------:R-:W-:Y:S01]  /*5130*/  HMMA.16816.F32 R120, R100, R82, R120 ;  /* 0x000000526478723c */ /* 0x000fe20000001878 */
[----:B------:R-:W-:Y:S01]  /*5140*/  FMUL.FTZ R81, R22, UR10 ;  /* 0x0000000a16517c20 */ /* 0x000fe20008410000 */
[----:B------:R-:W-:Y:S04]  /*5150*/  MUFU.TANH R85, R85 ;  /* 0x0000005500557308 */ /* 0x000fe80000002400 */
[----:B---3--:R-:W-:Y:S01]  /*5160*/  HMMA.16816.F32 R68, R28, R128, R68 ;  /* 0x000000801c44723c */ /* 0x008fe20000001844 */
[----:B------:R-:W-:Y:S01]  /*5170*/  FMUL.FTZ R83, R21, UR10 ;  /* 0x0000000a15537c20 */ /* 0x000fe20008410000 */
[----:B------:R-:W-:Y:S01]  /*5180*/  FMUL.FTZ R16, R16, UR10 ;  /* 0x0000000a10107c20 */ /* 0x000fe20008410000 */
[----:B------:R-:W3:Y:S01]  /*5190*/  LDSM.16.M88.4 R20, [R224+0xa800] ;  /* 0x00a80000e014783b */ /* 0x000ee20000000200 */
[----:B------:R-:W-:Y:S02]  /*51a0*/  MUFU.TANH R81, R81 ;  /* 0x0000005100517308 */ /* 0x000fe40000002400 */
[C---:B------:R-:W-:Y:S06]  /*51b0*/  HMMA.16816.F32 R60, R100.reuse, R92, R60 ;  /* 0x0000005c643c723c */ /* 0x040fec000000183c */
[C---:B------:R-:W-:Y:S01]  /*51c0*/  HMMA.16816.F32 R56, R100.reuse, R94, R56 ;  /* 0x0000005e6438723c */ /* 0x040fe20000001838 */
[----:B------:R-:W3:Y:S05]  /*51d0*/  MUFU.TANH R83, R83 ;  /* 0x0000005300537308 */ /* 0x000eea0000002400 */
[C---:B------:R-:W-:Y:S03]  /*51e0*/  HMMA.16816.F32 R32, R100.reuse, R86, R32 ;  /* 0x000000566420723c */ /* 0x040fe60000001820 */
[----:B------:R2:W3:Y:S03]  /*51f0*/  MUFU.TANH R87, R16 ;  /* 0x0000001000577308 */ /* 0x0004e60000002400 */
[C---:B----4-:R-:W-:Y:S06]  /*5200*/  HMMA.16816.F32 R108, R100.reuse, R72, R108 ;  /* 0x00000048646c723c */ /* 0x050fec000000186c */
[C---:B------:R-:W-:Y:S01]  /*5210*/  HMMA.16816.F32 R104, R100.reuse, R74, R104 ;  /* 0x0000004a6468723c */ /* 0x040fe20000001868 */
[----:B------:R-:W4:Y:S05]  /*5220*/  LDSM.16.M88.4 R72, [R224+0x9800] ;  /* 0x00980000e048783b */ /* 0x000f2a0000000200 */
[C---:B------:R-:W-:Y:S06]  /*5230*/  HMMA.16816.F32 R52, R100.reuse, R88, R52 ;  /* 0x000000586434723c */ /* 0x040fec0000001834 */
[----:B------:R-:W-:Y:S01]  /*5240*/  HMMA.16816.F32 R48, R100, R90, R48 ;  /* 0x0000005a6430723c */ /* 0x000fe20000001830 */
[----:B------:R-:W-:-:S05]  /*5250*/  FMUL.FTZ R89, R18, UR10 ;  /* 0x0000000a12597c20 */ /* 0x000fca0008410000 */
[----:B-1----:R-:W-:Y:S01]  /*5260*/  HMMA.16816.F32 R68, R8, R76, R68 ;  /* 0x0000004c0844723c */ /* 0x002fe20000001844 */
[----:B------:R-:W-:Y:S01]  /*5270*/  FMUL.FTZ R91, R19, UR10 ;  /* 0x0000000a135b7c20 */ /* 0x000fe20008410000 */
[----:B------:R-:W1:Y:S04]  /*5280*/  MUFU.TANH R89, R89 ;  /* 0x0000005900597308 */ /* 0x000e680000002400 */
[C---:B------:R-:W-:Y:S01]  /*5290*/  HMMA.16816.F32 R60, R28.reuse, R24, R60 ;  /* 0x000000181c3c723c */ /* 0x040fe2000000183c */
[----:B------:R-:W-:Y:S02]  /*52a0*/  FMUL.FTZ R77, R17, UR10 ;  /* 0x0000000a114d7c20 */ /* 0x000fe40008410000 */
[----:B--2---:R-:W-:Y:S01]  /*52b0*/  LDSM.16.M88.4 R16, [R224+0xb800] ;  /* 0x00b80000e010783b */ /* 0x004fe20000000200 */
[----:B------:R-:W-:Y:S02]  /*52c0*/  MUFU.TANH R91, R91 ;  /* 0x0000005b005b7308 */ /* 0x000fe40000002400 */
[C---:B------:R-:W-:Y:S01]  /*52d0*/  HMMA.16816.F32 R56, R28.reuse, R26, R56 ;  /* 0x0000001a1c38723c */ /* 0x040fe20000001838 */
[----:B------:R-:W2:Y:S05]  /*52e0*/  LDSM.16.M88.4 R24, [R224+0xb000] ;  /* 0x00b00000e018783b */ /* 0x000eaa0000000200 */
[C---:B------:R-:W-:Y:S01]  /*52f0*/  HMMA.16816.F32 R44, R28.reuse, R12, R44 ;  /* 0x0000000c1c2c723c */ /* 0x040fe2000000182c */
[----:B------:R-:W1:Y:S05]  /*5300*/  MUFU.TANH R77, R77 ;  /* 0x0000004d004d7308 */ /* 0x000e6a0000002400 */
[C---:B------:R-:W-:Y:S01]  /*5310*/  HMMA.16816.F32 R32, R28.reuse, R14, R32 ;  /* 0x0000000e1c20723c */ /* 0x040fe20000001820 */
[----:B------:R-:W1:Y:S01]  /*5320*/  LDSM.16.M88.4 R12, [R213+0x5800] ;  /* 0x00580000d50c783b */ /* 0x000e620000000200 */
[----:B------:R-:W-:Y:S01]  /*5330*/  FMUL.FTZ R68, R68, UR10 ;  /* 0x0000000a44447c20 */ /* 0x000fe20008410000 */
[----:B------:R-:W-:Y:S01]  /*5340*/  FMUL.FTZ R70, R70, UR10 ;  /* 0x0000000a46467c20 */ /* 0x000fe20008410000 */
[----:B------:R-:W-:Y:S01]  /*5350*/  FMUL.FTZ R69, R69, UR10 ;  /* 0x0000000a45457c20 */ /* 0x000fe20008410000 */
[----:B------:R-:W-:Y:S01]  /*5360*/  FMUL.FTZ R71, R71, UR10 ;  /* 0x0000000a47477c20 */ /* 0x000fe20008410000 */
[C---:B---3--:R-:W-:Y:S01]  /*5370*/  HMMA.16816.F32 R124, R28.reuse, R20, R124 ;  /* 0x000000141c7c723c */ /* 0x048fe2000000187c */
[----:B------:R-:W-:Y:S05]  /*5380*/  MUFU.TANH R93, R70 ;  /* 0x00000046005d7308 */ /* 0x000fea0000002400 */
[C---:B------:R-:W-:Y:S01]  /*5390*/  HMMA.16816.F32 R120, R28.reuse, R22, R120 ;  /* 0x000000161c78723c */ /* 0x040fe20000001878 */
[----:B------:R-:W3:Y:S02]  /*53a0*/  LDSM.16.M88.4 R20, [R213+0x6000] ;  /* 0x00600000d514783b */ /* 0x000ee40000000200 */
[----:B------:R-:W-:Y:S03]  /*53b0*/  MUFU.TANH R69, R69 ;  /* 0x0000004500457308 */ /* 0x000fe60000002400 */
[C---:B----4-:R-:W-:Y:S05]  /*53c0*/  HMMA.16816.F32 R52, R28.reuse, R72, R52 ;  /* 0x000000481c34723c */ /* 0x050fea0000001834 */
[----:B------:R-:W-:Y:S01]  /*53d0*/  MUFU.TANH R71, R71 ;  /* 0x0000004700477308 */ /* 0x000fe20000002400 */
[----:B------:R-:W-:Y:S01]  /*53e0*/  HMMA.16816.F32 R48, R28, R74, R48 ;  /* 0x0000004a1c30723c */ /* 0x000fe20000001830 */
[----:B------:R-:W4:Y:S05]  /*53f0*/  LDSM.16.M88.4 R72, [R213+0x5000] ;  /* 0x00500000d548783b */ /* 0x000f2a0000000200 */
[----:B------:R-:W-:Y:S06]  /*5400*/  HMMA.16816.F32 R64, R100, R98, R64 ;  /* 0x000000626440723c */ /* 0x000fec0000001840 */
[C---:B--2---:R-:W-:Y:S06]  /*5410*/  HMMA.16816.F32 R116, R28.reuse, R24, R116 ;  /* 0x000000181c74723c */ /* 0x044fec0000001874 */
[C---:B------:R-:W-:Y:S01]  /*5420*/  HMMA.16816.F32 R112, R28.reuse, R26, R112 ;  /* 0x0000001a1c70723c */ /* 0x040fe20000001870 */
[----:B------:R-:W2:Y:S05]  /*5430*/  LDSM.16.M88.4 R24, [R213+0x6800] ;  /* 0x00680000d518783b */ /* 0x000eaa0000000200 */
[C---:B------:R-:W-:Y:S06]  /*5440*/  HMMA.16816.F32 R108, R28.reuse, R16, R108 ;  /* 0x000000101c6c723c */ /* 0x040fec000000186c */
[----:B------:R-:W-:Y:S01]  /*5450*/  HMMA.16816.F32 R104, R28, R18, R104 ;  /* 0x000000121c68723c */ /* 0x000fe20000001868 */
[----:B------:R-:W2:Y:S05]  /*5460*/  LDSM.16.M88.4 R16, [R213+0x7000] ;  /* 0x00700000d510783b */ /* 0x000eaa0000000200 */
[C---:B-1----:R-:W-:Y:S06]  /*5470*/  HMMA.16816.F32 R52, R8.reuse, R12, R52 ;  /* 0x0000000c0834723c */ /* 0x042fec0000001834 */
[----:B------:R-:W-:Y:S01]  /*5480*/  HMMA.16816.F32 R48, R8, R14, R48 ;  /* 0x0000000e0830723c */ /* 0x000fe20000001830 */
[----:B------:R-:W1:Y:S01]  /*5490*/  LDSM.16.M88.4 R12, [R213+0x7800] ;  /* 0x00780000d50c783b */ /* 0x000e620000000200 */
[----:B------:R-:W-:-:S04]  /*54a0*/  DEPBAR.LE SB0, 0x0 ;  /* 0x000080000000791a */ /* 0x000fc80000000000 */
[----:B------:R-:W-:Y:S06]  /*54b0*/  HMMA.16816.F32 R64, R28, R130, R64 ;  /* 0x000000821c40723c */ /* 0x000fec0000001840 */
[C---:B---3--:R-:W-:Y:S06]  /*54c0*/  HMMA.16816.F32 R44, R8.reuse, R20, R44 ;  /* 0x00000014082c723c */ /* 0x048fec000000182c */
[----:B----4-:R-:W-:Y:S01]  /*54d0*/  HMMA.16816.F32 R60, R8, R72, R60 ;  /* 0x00000048083c723c */ /* 0x010fe2000000183c */
[----:B------:R-:W-:Y:S01]  /*54e0*/  LOP3.LUT R20, R138, 0xffffffe0, RZ, 0xc0, !PT ;  /* 0xffffffe08a147812 */ /* 0x000fe200078ec0ff */
[----:B------:R-:W-:Y:S01]  /*54f0*/  FMUL.FTZ R55, R55, UR10 ;  /* 0x0000000a37377c20 */ /* 0x000fe20008410000 */
[----:B------:R-:W-:Y:S01]  /*5500*/  FMUL.FTZ R52, R52, UR10 ;  /* 0x0000000a34347c20 */ /* 0x000fe20008410000 */
[----:B------:R-:W-:-:S02]  /*5510*/  VIADD R138, R228, 0x7000 ;  /* 0x00007000e48a7836 */ /* 0x000fc40000000000 */
[----:B------:R-:W-:Y:S01]  /*5520*/  IMAD.IADD R20, R7, 0x1, -R20 ;  /* 0x0000000107147824 */ /* 0x000fe200078e0a14 */
[C---:B------:R-:W-:Y:S01]  /*5530*/  HMMA.16816.F32 R56, R8.reuse, R74, R56 ;  /* 0x0000004a0838723c */ /* 0x040fe20000001838 */
[----:B------:R-:W-:Y:S01]  /*5540*/  FMUL.FTZ R48, R48, UR10 ;  /* 0x0000000a30307c20 */ /* 0x000fe20008410000 */
[----:B------:R-:W-:Y:S01]  /*5550*/  FMUL.FTZ R51, R51, UR10 ;  /* 0x0000000a33337c20 */ /* 0x000fe20008410000 */
[----:B------:R-:W-:Y:S01]  /*5560*/  FMUL.FTZ R50, R50, UR10 ;  /* 0x0000000a32327c20 */ /* 0x000fe20008410000 */
[----:B------:R-:W-:Y:S02]  /*5570*/  SHF.R.S32.HI R21, RZ, 0x1f, R20 ;  /* 0x0000001fff157819 */ /* 0x000fe40000011414 */
[----:B------:R-:W-:Y:S01]  /*5580*/  HMMA.16816.F32 R64, R8, R78, R64 ;  /* 0x0000004e0840723c */ /* 0x000fe20000001840 */
[----:B------:R-:W3:Y:S01]  /*5590*/  MUFU.TANH R79, R68 ;  /* 0x00000044004f7308 */ /* 0x000ee20000002400 */
[----:B------:R-:W-:-:S03]  /*55a0*/  LEA.HI R20, R21, R20, RZ, 0x2 ;  /* 0x0000001415147211 */ /* 0x000fc600078f10ff */
[----:B------:R-:W-:Y:S01]  /*55b0*/  FMUL.FTZ R47, R47, UR10 ;  /* 0x0000000a2f2f7c20 */ /* 0x000fe20008410000 */
[----:B------:R-:W-:Y:S01]  /*55c0*/  SHF.R.S32.HI R20, RZ, 0x2, R20 ;  /* 0x00000002ff147819 */ /* 0x000fe20000011414 */
[C---:B------:R-:W-:Y:S01]  /*55d0*/  HMMA.16816.F32 R32, R8.reuse, R22, R32 ;  /* 0x000000160820723c */ /* 0x040fe20000001820 */
[----:B------:R-:W-:Y:S01]  /*55e0*/  FMUL.FTZ R46, R46, UR10 ;  /* 0x0000000a2e2e7c20 */ /* 0x000fe20008410000 */
[----:B------:R-:W-:Y:S01]  /*55f0*/  FMUL.FTZ R44, R44, UR10 ;  /* 0x0000000a2c2c7c20 */ /* 0x000fe20008410000 */
[----:B------:R-:W-:Y:S01]  /*5600*/  IADD3 R20, R139, 0x1, R20 ;  /* 0x000000018b147810 */ /* 0x000fe20007ffe014 */
[----:B------:R-:W-:Y:S01]  /*5610*/  FMUL.FTZ R61, R61, UR10 ;  /* 0x0000000a3d3d7c20 */ /* 0x000fe20008410000 */
[----:B------:R-:W-:Y:S01]  /*5620*/  FMUL.FTZ R63, R63, UR10 ;  /* 0x0000000a3f3f7c20 */ /* 0x000fe20008410000 */
[C---:B--2---:R-:W-:Y:S01]  /*5630*/  HMMA.16816.F32 R124, R8.reuse, R24, R124 ;  /* 0x00000018087c723c */ /* 0x044fe2000000187c */
[----:B------:R-:W-:Y:S01]  /*5640*/  IADD3 R149, R43, R20, -R149 ;  /* 0x000000142b957210 */ /* 0x000fe20007ffe895 */
[----:B------:R-:W-:Y:S01]  /*5650*/  FMUL.FTZ R31, R60, UR10 ;  /* 0x0000000a3c1f7c20 */ /* 0x000fe20008410000 */
[----:B------:R-:W-:Y:S01]  /*5660*/  FMUL.FTZ R62, R62, UR10 ;  /* 0x0000000a3e3e7c20 */ /* 0x000fe20008410000 */
[----:B------:R-:W-:Y:S01]  /*5670*/  MUFU.TANH R61, R61 ;  /* 0x0000003d003d7308 */ /* 0x000fe20000002400 */
[----:B------:R-:W-:Y:S01]  /*5680*/  FMUL.FTZ R56, R56, UR10 ;  /* 0x0000000a38387c20 */ /* 0x000fe20008410000 */
[----:B------:R-:W-:Y:S01]  /*5690*/  HMMA.16816.F32 R120, R8, R26, R120 ;  /* 0x0000001a0878723c */ /* 0x000fe20000001878 */
[----:B------:R-:W-:-:S02]  /*56a0*/  IMAD.IADD R136, R149, 0x1, R136 ;  /* 0x0000000195887824 */ /* 0x000fc400078e0288 */
[----:B------:R-:W-:Y:S01]  /*56b0*/  FMUL.FTZ R57, R57, UR10 ;  /* 0x0000000a39397c20 */ /* 0x000fe20008410000 */
[----:B------:R-:W-:Y:S01]  /*56c0*/  FMUL.FTZ R59, R59, UR10 ;  /* 0x0000000a3b3b7c20 */ /* 0x000fe20008410000 */
[----:B------:R-:W-:Y:S02]  /*56d0*/  VIADD R139, R228, 0x6800 ;  /* 0x00006800e48b7836 */ /* 0x000fe40000000000 */
[----:B------:R-:W-:Y:S01]  /*56e0*/  FMUL.FTZ R64, R64, UR10 ;  /* 0x0000000a40407c20 */ /* 0x000fe20008410000 */
[C---:B------:R-:W-:Y:S01]  /*56f0*/  HMMA.16816.F32 R116, R8.reuse, R16, R116 ;  /* 0x000000100874723c */ /* 0x040fe20000001874 */
[C---:B------:R-:W-:Y:S01]  /*5700*/  VIMNMX R194, R136.reuse, R43, PT ;  /* 0x0000002b88c27248 */ /* 0x040fe20003fe0100 */
[----:B------:R-:W-:Y:S01]  /*5710*/  FMUL.FTZ R65, R65, UR10 ;  /* 0x0000000a41417c20 */ /* 0x000fe20008410000 */
[----:B------:R-:W-:Y:S01]  /*5720*/  VIADDMNMX R193, R136, 0x8, R43, PT ;  /* 0x0000000888c17846 */ /* 0x000fe2000380012b */
[----:B------:R-:W-:Y:S01]  /*5730*/  FMUL.FTZ R66, R66, UR10 ;  /* 0x0000000a42427c20 */ /* 0x000fe20008410000 */
[----:B------:R-:W-:Y:S01]  /*5740*/  FMUL.FTZ R29, R67, UR10 ;  /* 0x0000000a431d7c20 */ /* 0x000fe20008410000 */
[C---:B------:R-:W-:Y:S01]  /*5750*/  HMMA.16816.F32 R112, R8.reuse, R18, R112 ;  /* 0x000000120870723c */ /* 0x040fe20000001870 */
[----:B------:R-:W2:Y:S01]  /*5760*/  MUFU.TANH R73, R64 ;  /* 0x0000004000497308 */ /* 0x000ea20000002400 */
[----:B------:R-:W-:Y:S01]  /*5770*/  FMUL.FTZ R27, R58, UR10 ;  /* 0x0000000a3a1b7c20 */ /* 0x000fe20008410000 */
[----:B------:R-:W-:Y:S01]  /*5780*/  FMUL.FTZ R32, R32, UR10 ;  /* 0x0000000a20207c20 */ /* 0x000fe20008410000 */
[----:B------:R-:W-:Y:S01]  /*5790*/  FMUL.FTZ R34, R34, UR10 ;  /* 0x0000000a22227c20 */ /* 0x000fe20008410000 */
[----:B------:R-:W-:Y:S01]  /*57a0*/  VIADD R136, R228, 0x7800 ;  /* 0x00007800e4887836 */ /* 0x000fe20000000000 */
[C---:B-1----:R-:W-:Y:S01]  /*57b0*/  HMMA.16816.F32 R108, R8.reuse, R12, R108 ;  /* 0x0000000c086c723c */ /* 0x042fe2000000186c */
[----:B------:R-:W-:Y:S01]  /*57c0*/  FMUL.FTZ R125, R125, UR10 ;  /* 0x0000000a7d7d7c20 */ /* 0x000fe20008410000 */
[----:B------:R-:W-:Y:S01]  /*57d0*/  FMUL.FTZ R127, R127, UR10 ;  /* 0x0000000a7f7f7c20 */ /* 0x000fe20008410000 */
[----:B------:R-:W1:Y:S01]  /*57e0*/  MUFU.TANH R95, R66 ;  /* 0x00000042005f7308 */ /* 0x000e620000002400 */
[----:B------:R-:W-:Y:S01]  /*57f0*/  FMUL.FTZ R124, R124, UR10 ;  /* 0x0000000a7c7c7c20 */ /* 0x000fe20008410000 */
[----:B------:R-:W-:Y:S01]  /*5800*/  FMUL.FTZ R126, R126, UR10 ;  /* 0x0000000a7e7e7c20 */ /* 0x000fe20008410000 */
[----:B------:R-:W-:Y:S01]  /*5810*/  HMMA.16816.F32 R104, R8, R14, R104 ;  /* 0x0000000e0868723c */ /* 0x000fe20000001868 */
[----:B------:R-:W-:Y:S01]  /*5820*/  FMUL.FTZ R12, R33, UR10 ;  /* 0x0000000a210c7c20 */ /* 0x000fe20008410000 */
[----:B------:R-:W-:Y:S01]  /*5830*/  FMUL.FTZ R120, R120, UR10 ;  /* 0x0000000a78787c20 */ /* 0x000fe20008410000 */
[----:B------:R-:W-:Y:S01]  /*5840*/  FMUL.FTZ R122, R122, UR10 ;  /* 0x0000000a7a7a7c20 */ /* 0x000fe20008410000 */
[----:B------:R-:W-:Y:S01]  /*5850*/  FMUL.FTZ R121, R121, UR10 ;  /* 0x0000000a79797c20 */ /* 0x000fe20008410000 */
[----:B------:R-:W4:Y:S01]  /*5860*/  MUFU.TANH R65, R65 ;  /* 0x0000004100417308 */ /* 0x000f220000002400 */
[----:B------:R-:W-:Y:S01]  /*5870*/  FMUL.FTZ R116, R116, UR10 ;  /* 0x0000000a74747c20 */ /* 0x000fe20008410000 */
[----:B------:R-:W-:Y:S01]  /*5880*/  IADD3 R8, R2, R245, RZ ;  /* 0x000000f502087210 */ /* 0x000fe20007ffe0ff */
[----:B------:R-:W-:Y:S01]  /*5890*/  FMUL.FTZ R15, R49, UR10 ;  /* 0x0000000a310f7c20 */ /* 0x000fe20008410000 */
[----:B------:R-:W-:Y:S01]  /*58a0*/  FMUL.FTZ R10, R35, UR10 ;  /* 0x0000000a230a7c20 */ /* 0x000fe20008410000 */
[----:B------:R-:W-:Y:S01]  /*58b0*/  FMUL.FTZ R14, R45, UR10 ;  /* 0x0000000a2d0e7c20 */ /* 0x000fe20008410000 */
[----:B------:R-:W-:Y:S01]  /*58c0*/  FMUL.FTZ R9, R53, UR10 ;  /* 0x0000000a35097c20 */ /* 0x000fe20008410000 */
[C---:B------:R-:W-:Y:S01]  /*58d0*/  VIADD R25, R8.reuse, 0x1 ;  /* 0x0000000108197836 */ /* 0x040fe20000000000 */
[----:B------:R-:W4:Y:S01]  /*58e0*/  MUFU.TANH R29, R29 ;  /* 0x0000001d001d7308 */ /* 0x000f220000002400 */
[----:B------:R-:W-:-:S02]  /*58f0*/  VIADD R16, R8, 0x8 ;  /* 0x0000000808107836 */ /* 0x000fc40000000000 */
[----:B------:R-:W-:Y:S01]  /*5900*/  FMUL.FTZ R11, R54, UR10 ;  /* 0x0000000a360b7c20 */ /* 0x000fe20008410000 */
[C---:B------:R-:W-:Y:S01]  /*5910*/  VIADD R21, R8.reuse, 0x9 ;  /* 0x0000000908157836 */ /* 0x040fe20000000000 */
[CC--:B------:R-:W-:Y:S01]  /*5920*/  ISETP.GE.AND P3, PT, R25.reuse, R194.reuse, PT ;  /* 0x000000c21900720c */ /* 0x0c0fe20003f66270 */
[C---:B------:R-:W-:Y:S01]  /*5930*/  VIADD R7, R8.reuse, 0x11 ;  /* 0x0000001108077836 */ /* 0x040fe20000000000 */
[----:B------:R-:W-:Y:S01]  /*5940*/  ISETP.GE.AND P2, PT, R25, R193, PT ;  /* 0x000000c11900720c */ /* 0x000fe20003f46270 */
[----:B------:R-:W-:Y:S01]  /*5950*/  VIADD R30, R8, 0x19 ;  /* 0x00000019081e7836 */ /* 0x000fe20000000000 */
[----:B------:R-:W-:Y:S01]  /*5960*/  I2FP.F32.S32 R25, R25 ;  /* 0x0000001900197245 */ /* 0x000fe20000201400 */
[----:B------:R3:W-:Y:S01]  /*5970*/  MUFU.TANH R35, R15 ;  /* 0x0000000f00237308 */ /* 0x0007e20000002400 */
[----:B------:R-:W-:Y:S01]  /*5980*/  ISETP.GE.AND P5, PT, R16, R194, PT ;  /* 0x000000c21000720c */ /* 0x000fe20003fa6270 */
[----:B------:R-:W-:Y:S01]  /*5990*/  VIADD R43, R8, 0x21 ;  /* 0x00000021082b7836 */ /* 0x000fe20000000000 */
[----:B------:R-:W-:Y:S01]  /*59a0*/  ISETP.GE.AND P1, PT, R16, R193, PT ;  /* 0x000000c11000720c */ /* 0x000fe20003f26270 */
[CC--:B------:R-:W-:Y:S01]  /*59b0*/  FFMA.FTZ R24, R0.reuse, R25.reuse, R83 ;  /* 0x0000001900187223 */ /* 0x0c0fe20000010053 */
[----:B------:R-:W-:Y:S01]  /*59c0*/  I2FP.F32.S32 R16, R16 ;  /* 0x0000001000107245 */ /* 0x000fe20000201400 */
[C---:B------:R-:W-:Y:S01]  /*59d0*/  FFMA.FTZ R25, R0.reuse, R25, R85 ;  /* 0x0000001900197223 */ /* 0x040fe20000010055 */
[C---:B------:R-:W-:Y:S01]  /*59e0*/  ISETP.GE.AND P6, PT, R21.reuse, R194, PT ;  /* 0x000000c21500720c */ /* 0x040fe20003fc6270 */
[----:B------:R-:W-:Y:S01]  /*59f0*/  MUFU.TANH R33, R55 ;  /* 0x0000003700217308 */ /* 0x000fe20000002400 */
[----:B------:R-:W-:Y:S01]  /*5a00*/  ISETP.GE.AND P4, PT, R21, R193, PT ;  /* 0x000000c11500720c */ /* 0x000fe20003f86270 */
[CC--:B------:R-:W-:Y:S01]  /*5a10*/  FFMA.FTZ R22, R0.reuse, R16.reuse, R87 ;  /* 0x0000001000167223 */ /* 0x0c0fe20000010057 */
[----:B------:R-:W-:Y:S01]  /*5a20*/  FFMA.FTZ R23, R0, R16, R89 ;  /* 0x0000001000177223 */ /* 0x000fe20000010059 */
[C---:B------:R-:W-:Y:S01]  /*5a30*/  VIADD R16, R8.reuse, 0x10 ;  /* 0x0000001008107836 */ /* 0x040fe20000000000 */
[----:B------:R-:W-:Y:S01]  /*5a40*/  I2FP.F32.S32 R21, R21 ;  /* 0x0000001500157245 */ /* 0x000fe20000201400 */
[----:B------:R-:W-:Y:S01]  /*5a50*/  VIADD R28, R8, 0x20 ;  /* 0x00000020081c7836 */ /* 0x000fe20000000000 */
[----:B------:R-:W-:Y:S01]  /*5a60*/  FSEL R24, R24, -INF , !P3 ;  /* 0xff80000018187808 */ /* 0x000fe20005800000 */
[----:B------:R2:W-:Y:S01]  /*5a70*/  MUFU.TANH R55, R14 ;  /* 0x0000000e00377308 */ /* 0x0005e20000002400 */
[----:B------:R-:W-:Y:S01]  /*5a80*/  FSEL R25, R25, -INF , !P2 ;  /* 0xff80000019197808 */ /* 0x000fe20005000000 */
[-C--:B------:R-:W-:Y:S01]  /*5a90*/  FFMA.FTZ R26, R0, R21.reuse, R77 ;  /* 0x00000015001a7223 */ /* 0x080fe2000001004d */
[----:B------:R-:W-:Y:S01]  /*5aa0*/  ISETP.GE.AND P3, PT, R16, R194, PT ;  /* 0x000000c21000720c */ /* 0x000fe20003f66270 */
[----:B------:R-:W-:Y:S01]  /*5ab0*/  FFMA.FTZ R21, R0, R21, R91 ;  /* 0x0000001500157223 */ /* 0x000fe2000001005b */
[-C--:B------:R-:W-:Y:S01]  /*5ac0*/  ISETP.GE.AND P2, PT, R16, R193.reuse, PT ;  /* 0x000000c11000720c */ /* 0x080fe20003f46270 */
[----:B------:R-:W-:Y:S01]  /*5ad0*/  FMUL.FTZ R118, R118, UR10 ;  /* 0x0000000a76767c20 */ /* 0x000fe20008410000 */
[----:B------:R-:W-:Y:S01]  /*5ae0*/  I2FP.F32.S32 R16, R16 ;  /* 0x0000001000107245 */ /* 0x000fe20000201400 */
[----:B------:R-:W-:Y:S01]  /*5af0*/  MUFU.TANH R63, R63 ;  /* 0x0000003f003f7308 */ /* 0x000fe20000002400 */
[----:B---3--:R-:W-:Y:S01]  /*5b00*/  IADD3 R15, R8, 0x18, RZ ;  /* 0x00000018080f7810 */ /* 0x008fe20007ffe0ff */
[----:B------:R-:W-:Y:S01]  /*5b10*/  FMUL.FTZ R117, R117, UR10 ;  /* 0x0000000a75757c20 */ /* 0x000fe20008410000 */
[----:B------:R-:W-:Y:S01]  /*5b20*/  FSEL R26, R26, -INF , !P6 ;  /* 0xff8000001a1a7808 */ /* 0x000fe20007000000 */
[CC--:B------:R-:W-:Y:S01]  /*5b30*/  FFMA.FTZ R20, R0.reuse, R16.reuse, R79 ;  /* 0x0000001000147223 */ /* 0x0c0fe2000001004f */
[----:B------:R-:W-:Y:S01]  /*5b40*/  FFMA.FTZ R19, R0, R16, R93 ;  /* 0x0000001000137223 */ /* 0x000fe2000001005d */
[----:B------:R-:W-:Y:S01]  /*5b50*/  FSEL R21, R21, -INF , !P4 ;  /* 0xff80000015157808 */ /* 0x000fe20006000000 */
[----:B------:R-:W-:Y:S01]  /*5b60*/  FMUL.FTZ R119, R119, UR10 ;  /* 0x0000000a77777c20 */ /* 0x000fe20008410000 */
[CC--:B------:R-:W-:Y:S01]  /*5b70*/  ISETP.GE.AND P6, PT, R15.reuse, R194.reuse, PT ;  /* 0x000000c20f00720c */ /* 0x0c0fe20003fc6270 */
[----:B------:R-:W-:Y:S01]  /*5b80*/  MUFU.TANH R75, R56 ;  /* 0x00000038004b7308 */ /* 0x000fe20000002400 */
[----:B------:R-:W-:Y:S01]  /*5b90*/  ISETP.GE.AND P4, PT, R15, R193, PT ;  /* 0x000000c10f00720c */ /* 0x000fe20003f86270 */
[----:B------:R-:W-:Y:S01]  /*5ba0*/  FMUL.FTZ R123, R123, UR10 ;  /* 0x0000000a7b7b7c20 */ /* 0x000fe20008410000 */
[----:B------:R-:W-:Y:S01]  /*5bb0*/  I2FP.F32.S32 R15, R15 ;  /* 0x0000000f000f7245 */ /* 0x000fe20000201400 */
[----:B------:R-:W-:Y:S01]  /*5bc0*/  FMUL.FTZ R113, R113, UR10 ;  /* 0x0000000a71717c20 */ /* 0x000fe20008410000 */
[----:B------:R-:W-:Y:S01]  /*5bd0*/  FSEL R20, R20, -INF , !P3 ;  /* 0xff80000014147808 */ /* 0x000fe20005800000 */
[----:B------:R-:W-:Y:S01]  /*5be0*/  FMUL.FTZ R115, R115, UR10 ;  /* 0x0000000a73737c20 */ /* 0x000fe20008410000 */
[----:B------:R-:W-:Y:S01]  /*5bf0*/  FSEL R19, R19, -INF , !P2 ;  /* 0xff80000013137808 */ /* 0x000fe20005000000 */
[----:B------:R-:W3:Y:S01]  /*5c00*/  MUFU.TANH R27, R27 ;  /* 0x0000001b001b7308 */ /* 0x000ee20000002400 */
[----:B--2---:R-:W-:Y:S01]  /*5c10*/  I2FP.F32.S32 R14, R7 ;  /* 0x00000007000e7245 */ /* 0x004fe20000201400 */
[-C--:B------:R-:W-:Y:S01]  /*5c20*/  FFMA.FTZ R16, R0, R15.reuse, R73 ;  /* 0x0000000f00107223 */ /* 0x080fe20000010049 */
[----:B------:R-:W-:Y:S01]  /*5c30*/  ISETP.GE.AND P3, PT, R30, R194, PT ;  /* 0x000000c21e00720c */ /* 0x000fe20003f66270 */
[----:B-1----:R-:W-:Y:S01]  /*5c40*/  FFMA.FTZ R15, R0, R15, R95 ;  /* 0x0000000f000f7223 */ /* 0x002fe2000001005f */
[-C--:B------:R-:W-:Y:S01]  /*5c50*/  ISETP.GE.AND P2, PT, R30, R193.reuse, PT ;  /* 0x000000c11e00720c */ /* 0x080fe20003f46270 */
[----:B------:R-:W-:Y:S01]  /*5c60*/  FFMA.FTZ R18, R0, R14, R69 ;  /* 0x0000000e00127223 */ /* 0x000fe20000010045 */
[----:B------:R-:W-:Y:S01]  /*5c70*/  I2FP.F32.S32 R30, R30 ;  /* 0x0000001e001e7245 */ /* 0x000fe20000201400 */
[----:B------:R-:W-:Y:S01]  /*5c80*/  MUFU.TANH R77, R47 ;  /* 0x0000002f004d7308 */ /* 0x000fe20000002400 */
[----:B------:R-:W-:Y:S01]  /*5c90*/  FSEL R22, R22, -INF , !P5 ;  /* 0xff80000016167808 */ /* 0x000fe20006800000 */
[C---:B------:R-:W-:Y:S01]  /*5ca0*/  FFMA.FTZ R17, R0.reuse, R14, R71 ;  /* 0x0000000e00117223 */ /* 0x040fe20000010047 */
[----:B------:R-:W-:Y:S01]  /*5cb0*/  FSEL R23, R23, -INF , !P1 ;  /* 0xff80000017177808 */ /* 0x000fe20004800000 */
[----:B----4-:R-:W-:Y:S01]  /*5cc0*/  FFMA.FTZ R14, R0, R30, R65 ;  /* 0x0000001e000e7223 */ /* 0x010fe20000010041 */
[C---:B------:R-:W-:Y:S01]  /*5cd0*/  ISETP.GE.AND P5, PT, R7.reuse, R194, PT ;  /* 0x000000c20700720c */ /* 0x040fe20003fa6270 */
[----:B------:R-:W-:Y:S01]  /*5ce0*/  FMUL.FTZ R108, R108, UR10 ;  /* 0x0000000a6c6c7c20 */ /* 0x000fe20008410000 */
[-C--:B------:R-:W-:Y:S01]  /*5cf0*/  ISETP.GE.AND P1, PT, R7, R193.reuse, PT ;  /* 0x000000c10700720c */ /* 0x080fe20003f26270 */
[----:B------:R1:W-:Y:S01]  /*5d00*/  MUFU.TANH R47, R12 ;  /* 0x0000000c002f7308 */ /* 0x0003e20000002400 */
[----:B------:R-:W-:Y:S01]  /*5d10*/  FFMA.FTZ R7, R0, R30, R29 ;  /* 0x0000001e00077223 */ /* 0x000fe2000001001d */
[----:B------:R-:W-:Y:S01]  /*5d20*/  FSEL R16, R16, -INF , !P6 ;  /* 0xff80000010107808 */ /* 0x000fe20007000000 */
[----:B------:R-:W-:Y:S01]  /*5d30*/  FMUL.FTZ R110, R110, UR10 ;  /* 0x0000000a6e6e7c20 */ /* 0x000fe20008410000 */
[----:B------:R-:W-:Y:S01]  /*5d40*/  FSEL R15, R15, -INF , !P4 ;  /* 0xff8000000f0f7808 */ /* 0x000fe20006000000 */
[----:B------:R-:W-:Y:S01]  /*5d50*/  FMUL.FTZ R112, R112, UR10 ;  /* 0x0000000a70707c20 */ /* 0x000fe20008410000 */
[CC--:B------:R-:W-:Y:S01]  /*5d60*/  ISETP.GE.AND P6, PT, R43.reuse, R194.reuse, PT ;  /* 0x000000c22b00720c */ /* 0x0c0fe20003fc6270 */
[----:B------:R-:W-:Y:S01]  /*5d70*/  FMUL.FTZ R114, R114, UR10 ;  /* 0x0000000a72727c20 */ /* 0x000fe20008410000 */
[----:B------:R-:W-:Y:S01]  /*5d80*/  ISETP.GE.AND P4, PT, R43, R193, PT ;  /* 0x000000c12b00720c */ /* 0x000fe20003f86270 */
[----:B------:R-:W-:Y:S01]  /*5d90*/  MUFU.TANH R31, R31 ;  /* 0x0000001f001f7308 */ /* 0x000fe20000002400 */
[----:B------:R-:W-:Y:S01]  /*5da0*/  I2FP.F32.S32 R43, R43 ;  /* 0x0000002b002b7245 */ /* 0x000fe20000201400 */
[----:B------:R-:W-:Y:S01]  /*5db0*/  FMUL.FTZ R104, R104, UR10 ;  /* 0x0000000a68687c20 */ /* 0x000fe20008410000 */
[----:B------:R-:W-:Y:S01]  /*5dc0*/  FSEL R14, R14, -INF , !P3 ;  /* 0xff8000000e0e7808 */ /* 0x000fe20005800000 */
[----:B------:R-:W-:Y:S01]  /*5dd0*/  FMUL.FTZ R109, R109, UR10 ;  /* 0x0000000a6d6d7c20 */ /* 0x000fe20008410000 */
[----:B------:R-:W-:Y:S01]  /*5de0*/  FSEL R7, R7, -INF , !P2 ;  /* 0xff80000007077808 */ /* 0x000fe20005000000 */
[----:B------:R-:W-:Y:S01]  /*5df0*/  FMUL.FTZ R111, R111, UR10 ;  /* 0x0000000a6f6f7c20 */ /* 0x000fe20008410000 */
[C---:B------:R-:W-:Y:S01]  /*5e00*/  IADD3 R147, R8.reuse, 0x30, RZ ;  /* 0x0000003008937810 */ /* 0x040fe20007ffe0ff */
[----:B-1----:R-:W-:Y:S01]  /*5e10*/  VIADD R12, R8, 0x28 ;  /* 0x00000028080c7836 */ /* 0x002fe20000000000 */
[----:B------:R-:W1:Y:S01]  /*5e20*/  MUFU.TANH R67, R62 ;  /* 0x0000003e00437308 */ /* 0x000e620000002400 */
[----:B------:R-:W-:Y:S01]  /*5e30*/  FSEL R18, R18, -INF , !P5 ;  /* 0xff80000012127808 */ /* 0x000fe20006800000 */
[----:B------:R-:W-:Y:S01]  /*5e40*/  FMUL.FTZ R105, R105, UR10 ;  /* 0x0000000a69697c20 */ /* 0x000fe20008410000 */
[----:B------:R-:W-:Y:S01]  /*5e50*/  FSEL R17, R17, -INF , !P1 ;  /* 0xff80000011117808 */ /* 0x000fe20004800000 */
[----:B------:R-:W-:Y:S01]  /*5e60*/  FMUL.FTZ R106, R106, UR10 ;  /* 0x0000000a6a6a7c20 */ /* 0x000fe20008410000 */
[C---:B------:R-:W-:Y:S01]  /*5e70*/  ISETP.GE.AND P3, PT, R12.reuse, R194, PT ;  /* 0x000000c20c00720c */ /* 0x040fe20003f66270 */
[----:B------:R-:W-:Y:S01]  /*5e80*/  FMUL.FTZ R107, R107, UR10 ;  /* 0x0000000a6b6b7c20 */ /* 0x000fe20008410000 */
[----:B------:R-:W-:Y:S01]  /*5e90*/  ISETP.GE.AND P2, PT, R12, R193, PT ;  /* 0x000000c10c00720c */ /* 0x000fe20003f46270 */
[----:B------:R-:W2:Y:S01]  /*5ea0*/  MUFU.TANH R13, R52 ;  /* 0x00000034000d7308 */ /* 0x000ea20000002400 */
[----:B------:R-:W-:-:S02]  /*5eb0*/  I2FP.F32.S32 R12, R12 ;  /* 0x0000000c000c7245 */ /* 0x000fc40000201400 */
[C---:B------:R-:W-:Y:S02]  /*5ec0*/  ISETP.GE.AND P5, PT, R28.reuse, R194, PT ;  /* 0x000000c21c00720c */ /* 0x040fe40003fa6270 */
[----:B------:R-:W-:Y:S01]  /*5ed0*/  ISETP.GE.AND P1, PT, R28, R193, PT ;  /* 0x000000c11c00720c */ /* 0x000fe20003f26270 */
[----:B---3--:R-:W-:Y:S01]  /*5ee0*/  FFMA.FTZ R27, R0, R12, R27 ;  /* 0x0000000c001b7223 */ /* 0x008fe2000001001b */
[----:B------:R-:W-:Y:S01]  /*5ef0*/  I2FP.F32.S32 R28, R28 ;  /* 0x0000001c001c7245 */ /* 0x000fe20000201400 */
[----:B------:R-:W-:Y:S01]  /*5f00*/  MUFU.TANH R9, R9 ;  /* 0x0000000900097308 */ /* 0x000fe20000002400 */
[----:B------:R-:W-:Y:S02]  /*5f10*/  IADD3 R157, R8, 0x60, RZ ;  /* 0x00000060089d7810 */ /* 0x000fe40007ffe0ff */
[----:B------:R-:W-:Y:S01]  /*5f20*/  FSEL R143, R27, -INF , !P2 ;  /* 0xff8000001b8f7808 */ /* 0x000fe20005000000 */
[----:B-1----:R-:W-:-:S04]  /*5f30*/  FFMA.FTZ R67, R0, R28, R67 ;  /* 0x0000001c00437223 */ /* 0x002fc80000010043 */
[----:B------:R-:W1:Y:S01]  /*5f40*/  MUFU.TANH R11, R11 ;  /* 0x0000000b000b7308 */ /* 0x000e620000002400 */
[----:B------:R-:W-:-:S07]  /*5f50*/  FSEL R145, R67, -INF , !P1 ;  /* 0xff80000043917808 */ /* 0x000fce0004800000 */
[----:B------:R3:W-:Y:S08]  /*5f60*/  MUFU.TANH R83, R46 ;  /* 0x0000002e00537308 */ /* 0x0007f00000002400 */
[----:B------:R4:W-:Y:S08]  /*5f70*/  MUFU.TANH R53, R44 ;  /* 0x0000002c00357308 */ /* 0x0009f00000002400 */
[----:B------:R-:W-:Y:S01]  /*5f80*/  MUFU.TANH R57, R57 ;  /* 0x0000003900397308 */ /* 0x000fe20000002400 */
[CC--:B---3--:R-:W-:Y:S01]  /*5f90*/  FFMA.FTZ R46, R0.reuse, R43.reuse, R61 ;  /* 0x0000002b002e7223 */ /* 0x0c8fe2000001003d */
[----:B------:R-:W-:-:S04]  /*5fa0*/  FFMA.FTZ R43, R0, R43, R63 ;  /* 0x0000002b002b7223 */ /* 0x000fc8000001003f */
[----:B------:R-:W-:Y:S02]  /*5fb0*/  FSEL R46, R46, -INF , !P6 ;  /* 0xff8000002e2e7808 */ /* 0x000fe40007000000 */
[----:B------:R-:W-:Y:S01]  /*5fc0*/  FSEL R43, R43, -INF , !P4 ;  /* 0xff8000002b2b7808 */ /* 0x000fe20006000000 */
[----:B----4-:R-:W-:Y:S01]  /*5fd0*/  FFMA.FTZ R44, R0, R12, R75 ;  /* 0x0000000c002c7223 */ /* 0x010fe2000001004b */
[----:B------:R-:W-:Y:S01]  /*5fe0*/  VIADD R12, R8, 0x31 ;  /* 0x00000031080c7836 */ /* 0x000fe20000000000 */
[----:B------:R-:W-:Y:S01]  /*5ff0*/  MUFU.TANH R59, R59 ;  /* 0x0000003b003b7308 */ /* 0x000fe20000002400 */
[C---:B------:R-:W-:Y:S02]  /*6000*/  ISETP.GE.AND P6, PT, R147.reuse, R194, PT ;  /* 0x000000c29300720c */ /* 0x040fe40003fc6270 */
[----:B------:R-:W-:Y:S02]  /*6010*/  ISETP.GE.AND P4, PT, R147, R193, PT ;  /* 0x000000c19300720c */ /* 0x000fe40003f86270 */
[----:B------:R-:W-:-:S02]  /*6020*/  FSEL R44, R44, -INF , !P3 ;  /* 0xff8000002c2c7808 */ /* 0x000fc40005800000 */
[----:B------:R-:W-:Y:S01]  /*6030*/  I2FP.F32.S32 R147, R147 ;  /* 0x0000009300937245 */ /* 0x000fe20000201400 */
[----:B------:R3:W-:Y:S01]  /*6040*/  MUFU.TANH R45, R48 ;  /* 0x00000030002d7308 */ /* 0x0007e20000002400 */
[C---:B------:R-:W-:Y:S02]  /*6050*/  ISETP.GE.AND P3, PT, R12.reuse, R194, PT ;  /* 0x000000c20c00720c */ /* 0x040fe40003f66270 */
[----:B------:R-:W-:Y:S01]  /*6060*/  ISETP.GE.AND P2, PT, R12, R193, PT ;  /* 0x000000c10c00720c */ /* 0x000fe20003f46270 */
[CC--:B--2---:R-:W-:Y:S01]  /*6070*/  FFMA.FTZ R13, R0.reuse, R147.reuse, R13 ;  /* 0x00000093000d7223 */ /* 0x0c4fe2000001000d */
[----:B------:R-:W-:Y:S01]  /*6080*/  I2FP.F32.S32 R12, R12 ;  /* 0x0000000c000c7245 */ /* 0x000fe20000201400 */
[C---:B-1----:R-:W-:Y:S02]  /*6090*/  FFMA.FTZ R147, R0.reuse, R147, R11 ;  /* 0x0000009300937223 */ /* 0x042fe4000001000b */
[----:B------:R-:W1:Y:S01]  /*60a0*/  MUFU.TANH R51, R51 ;  /* 0x0000003300337308 */ /* 0x000e620000002400 */
[----:B------:R-:W-:Y:S01]  /*60b0*/  FSEL R150, R13, -INF , !P6 ;  /* 0xff8000000d967808 */ /* 0x000fe20007000000 */
[-C--:B------:R-:W-:Y:S01]  /*60c0*/  FFMA.FTZ R144, R0, R12.reuse, R9 ;  /* 0x0000000c00907223 */ /* 0x080fe20000010009 */
[----:B------:R-:W-:Y:S01]  /*60d0*/  VIADD R9, R8, 0x39 ;  /* 0x0000003908097836 */ /* 0x000fe20000000000 */
[----:B------:R-:W-:Y:S01]  /*60e0*/  FSEL R147, R147, -INF , !P4 ;  /* 0xff80000093937808 */ /* 0x000fe20006000000 */
[----:B------:R-:W-:Y:S01]  /*60f0*/  FFMA.FTZ R33, R0, R12, R33 ;  /* 0x0000000c00217223 */ /* 0x000fe20000010021 */
[----:B------:R-:W-:Y:S01]  /*6100*/  VIADD R12, R8, 0x40 ;  /* 0x00000040080c7836 */ /* 0x000fe20000000000 */
[----:B------:R-:W-:Y:S01]  /*6110*/  FSEL R144, R144, -INF , !P3 ;  /* 0xff80000090907808 */ /* 0x000fe20005800000 */
[----:B------:R2:W-:Y:S01]  /*6120*/  MUFU.TANH R29, R10 ;  /* 0x0000000a001d7308 */ /* 0x0005e20000002400 */
[----:B---3--:R-:W-:Y:S01]  /*6130*/  FFMA.FTZ R48, R0, R28, R31 ;  /* 0x0000001c00307223 */ /* 0x008fe2000001001f */
[----:B------:R-:W-:Y:S01]  /*6140*/  VIADD R28, R8, 0x29 ;  /* 0x00000029081c7836 */ /* 0x000fe20000000000 */
[----:B------:R-:W-:-:S02]  /*6150*/  ISETP.GE.AND P6, PT, R9, R194, PT ;  /* 0x000000c20900720c */ /* 0x000fc40003fc6270 */
[----:B------:R-:W-:Y:S02]  /*6160*/  ISETP.GE.AND P4, PT, R9, R193, PT ;  /* 0x000000c10900720c */ /* 0x000fe40003f86270 */
[----:B------:R-:W-:Y:S01]  /*6170*/  I2FP.F32.S32 R9, R9 ;  /* 0x0000000900097245 */ /* 0x000fe20000201400 */
[----:B------:R-:W3:Y:S01]  /*6180*/  MUFU.TANH R49, R50 ;  /* 0x0000003200317308 */ /* 0x000ee20000002400 */
[----:B------:R-:W-:Y:S02]  /*6190*/  FSEL R48, R48, -INF , !P5 ;  /* 0xff80000030307808 */ /* 0x000fe40006800000 */
[----:B------:R-:W-:Y:S01]  /*61a0*/  ISETP.GE.AND P5, PT, R28, R194, PT ;  /* 0x000000c21c00720c */ /* 0x000fe20003fa6270 */
[----:B------:R-:W-:Y:S01]  /*61b0*/  FFMA.FTZ R35, R0, R9, R35 ;  /* 0x0000000900237223 */ /* 0x000fe20000010023 */
[----:B------:R-:W-:Y:S01]  /*61c0*/  ISETP.GE.AND P1, PT, R28, R193, PT ;  /* 0x000000c11c00720c */ /* 0x000fe20003f26270 */
[----:B-1----:R-:W-:Y:S01]  /*61d0*/  FFMA.FTZ R51, R0, R9, R51 ;  /* 0x0000000900337223 */ /* 0x002fe20000010033 */
[----:B------:R-:W-:Y:S01]  /*61e0*/  FSEL R161, R33, -INF , !P2 ;  /* 0xff80000021a17808 */ /* 0x000fe20005000000 */
[----:B------:R-:W1:Y:S01]  /*61f0*/  MUFU.TANH R69, R32 ;  /* 0x0000002000457308 */ /* 0x000e620000002400 */
[----:B--2---:R-:W-:Y:S01]  /*6200*/  I2FP.F32.S32 R10, R28 ;  /* 0x0000001c000a7245 */ /* 0x004fe20000201400 */
[----:B------:R-:W-:Y:S01]  /*6210*/  VIADD R28, R8, 0x51 ;  /* 0x00000051081c7836 */ /* 0x000fe20000000000 */
[----:B------:R-:W-:-:S02]  /*6220*/  ISETP.GE.AND P3, PT, R12, R194, PT ;  /* 0x000000c20c00720c */ /* 0x000fc40003f66270 */
[----:B------:R-:W-:Y:S01]  /*6230*/  ISETP.GE.AND P2, PT, R12, R193, PT ;  /* 0x000000c10c00720c */ /* 0x000fe20003f46270 */
[CC--:B------:R-:W-:Y:S01]  /*6240*/  FFMA.FTZ R42, R0.reuse, R10.reuse, R57 ;  /* 0x0000000a002a7223 */ /* 0x0c0fe20000010039 */
[----:B------:R-:W-:Y:S01]  /*6250*/  FFMA.FTZ R39, R0, R10, R59 ;  /* 0x0000000a00277223 */ /* 0x000fe2000001003b */
[----:B------:R-:W2:Y:S01]  /*6260*/  MUFU.TANH R71, R34 ;  /* 0x0000002200477308 */ /* 0x000ea20000002400 */
[C---:B------:R-:W-:Y:S01]  /*6270*/  VIADD R10, R8.reuse, 0x38 ;  /* 0x00000038080a7836 */ /* 0x040fe20000000000 */
[----:B------:R-:W-:Y:S02]  /*6280*/  IADD3 R13, R8, 0x48, RZ ;  /* 0x00000048080d7810 */ /* 0x000fe40007ffe0ff */
[----:B------:R-:W-:Y:S02]  /*6290*/  FSEL R42, R42, -INF , !P5 ;  /* 0xff8000002a2a7808 */ /* 0x000fe40006800000 */
[----:B------:R-:W-:Y:S02]  /*62a0*/  FSEL R39, R39, -INF , !P1 ;  /* 0xff80000027277808 */ /* 0x000fe40004800000 */
[----:B------:R-:W-:Y:S01]  /*62b0*/  I2FP.F32.S32 R12, R12 ;  /* 0x0000000c000c7245 */ /* 0x000fe20000201400 */
[----:B------:R-:W4:Y:S01]  /*62c0*/  MUFU.TANH R125, R125 ;  /* 0x0000007d007d7308 */ /* 0x000f220000002400 */
[----:B------:R-:W-:-:S02]  /*62d0*/  ISETP.GE.AND P5, PT, R10, R194, PT ;  /* 0x000000c20a00720c */ /* 0x000fc40003fa6270 */
[----:B------:R-:W-:Y:S01]  /*62e0*/  ISETP.GE.AND P1, PT, R10, R193, PT ;  /* 0x000000c10a00720c */ /* 0x000fe20003f26270 */
[C---:B------:R-:W-:Y:S01]  /*62f0*/  FFMA.FTZ R53, R0.reuse, R12, R53 ;  /* 0x0000000c00357223 */ /* 0x040fe20000010035 */
[----:B------:R-:W-:Y:S01]  /*6300*/  I2FP.F32.S32 R10, R10 ;  /* 0x0000000a000a7245 */ /* 0x000fe20000201400 */
[----:B------:R-:W-:Y:S01]  /*6310*/  FFMA.FTZ R83, R0, R12, R83 ;  /* 0x0000000c00537223 */ /* 0x000fe20000010053 */
[----:B------:R-:W-:Y:S01]  /*6320*/  FSEL R146, R35, -INF , !P6 ;  /* 0xff80000023927808 */ /* 0x000fe20007000000 */
[----:B------:R-:W4:Y:S01]  /*6330*/  MUFU.TANH R127, R127 ;  /* 0x0000007f007f7308 */ /* 0x000f220000002400 */
[----:B------:R-:W-:Y:S01]  /*6340*/  I2FP.F32.S32 R35, R13 ;  /* 0x0000000d00237245 */ /* 0x000fe20000201400 */
[----:B------:R-:W-:Y:S02]  /*6350*/  VIADD R12, R8, 0x49 ;  /* 0x00000049080c7836 */ /* 0x000fe40000000000 */
[CC--:B------:R-:W-:Y:S01]  /*6360*/  FFMA.FTZ R45, R0.reuse, R10.reuse, R45 ;  /* 0x0000000a002d7223 */ /* 0x0c0fe2000001002d */
[----:B---3--:R-:W-:Y:S01]  /*6370*/  FFMA.FTZ R49, R0, R10, R49 ;  /* 0x0000000a00317223 */ /* 0x008fe20000010031 */
[----:B------:R-:W-:-:S02]  /*6380*/  VIADD R10, R8, 0x41 ;  /* 0x00000041080a7836 */ /* 0x000fc40000000000 */
[CC--:B-1----:R-:W-:Y:S01]  /*6390*/  FFMA.FTZ R69, R0.reuse, R35.reuse, R69 ;  /* 0x0000002300457223 */ /* 0x0c2fe20000010045 */
[----:B------:R-:W-:Y:S01]  /*63a0*/  FSEL R153, R51, -INF , !P4 ;  /* 0xff80000033997808 */ /* 0x000fe20006000000 */
[----:B--2---:R-:W-:Y:S01]  /*63b0*/  FFMA.FTZ R35, R0, R35, R71 ;  /* 0x0000002300237223 */ /* 0x004fe20000010047 */
[CC--:B------:R-:W-:Y:S01]  /*63c0*/  ISETP.GE.AND P6, PT, R13.reuse, R194.reuse, PT ;  /* 0x000000c20d00720c */ /* 0x0c0fe20003fc6270 */
[----:B------:R-:W1:Y:S01]  /*63d0*/  MUFU.TANH R27, R120 ;  /* 0x00000078001b7308 */ /* 0x000e620000002400 */
[-C--:B------:R-:W-:Y:S02]  /*63e0*/  ISETP.GE.AND P4, PT, R13, R193.reuse, PT ;  /* 0x000000c10d00720c */ /* 0x080fe40003f86270 */
[----:B------:R-:W-:Y:S02]  /*63f0*/  FSEL R166, R53, -INF , !P3 ;  /* 0xff80000035a67808 */ /* 0x000fe40005800000 */
[----:B------:R-:W-:Y:S02]  /*6400*/  FSEL R163, R83, -INF , !P2 ;  /* 0xff80000053a37808 */ /* 0x000fe40005000000 */
[C---:B------:R-:W-:Y:S01]  /*6410*/  ISETP.GE.AND P3, PT, R12.reuse, R194, PT ;  /* 0x000000c20c00720c */ /* 0x040fe20003f66270 */
[----:B------:R-:W2:Y:S01]  /*6420*/  MUFU.TANH R11, R122 ;  /* 0x0000007a000b7308 */ /* 0x000ea20000002400 */
[----:B------:R-:W-:-:S02]  /*6430*/  ISETP.GE.AND P2, PT, R12, R193, PT ;  /* 0x000000c10c00720c */ /* 0x000fc40003f46270 */
[----:B------:R-:W-:Y:S02]  /*6440*/  FSEL R148, R45, -INF , !P5 ;  /* 0xff8000002d947808 */ /* 0x000fe40006800000 */
[----:B------:R-:W-:Y:S02]  /*6450*/  FSEL R159, R49, -INF , !P1 ;  /* 0xff800000319f7808 */ /* 0x000fe40004800000 */
[----:B------:R-:W-:Y:S01]  /*6460*/  I2FP.F32.S32 R12, R12 ;  /* 0x0000000c000c7245 */ /* 0x000fe20000201400 */
[----:B------:R-:W3:Y:S01]  /*6470*/  MUFU.TANH R31, R124 ;  /* 0x0000007c001f7308 */ /* 0x000ee20000002400 */
[C---:B------:R-:W-:Y:S02]  /*6480*/  ISETP.GE.AND P5, PT, R10.reuse, R194, PT ;  /* 0x000000c20a00720c */ /* 0x040fe40003fa6270 */
[-C--:B------:R-:W-:Y:S01]  /*6490*/  ISETP.GE.AND P1, PT, R10, R193.reuse, PT ;  /* 0x000000c10a00720c */ /* 0x080fe20003f26270 */
[C---:B------:R-:W-:Y:S01]  /*64a0*/  FFMA.FTZ R47, R0.reuse, R12, R47 ;  /* 0x0000000c002f7223 */ /* 0x040fe2000001002f */
[----:B------:R-:W-:Y:S01]  /*64b0*/  I2FP.F32.S32 R10, R10 ;  /* 0x0000000a000a7245 */ /* 0x000fe20000201400 */
[----:B------:R-:W-:Y:S01]  /*64c0*/  FFMA.FTZ R33, R0, R12, R29 ;  /* 0x0000000c00217223 */ /* 0x000fe2000001001d */
[----:B------:R-:W-:Y:S01]  /*64d0*/  FSEL R164, R69, -INF , !P6 ;  /* 0xff80000045a47808 */ /* 0x000fe20007000000 */
[----:B------:R-:W3:Y:S01]  /*64e0*/  MUFU.TANH R57, R126 ;  /* 0x0000007e00397308 */ /* 0x000ee20000002400 */
[----:B------:R-:W-:Y:S01]  /*64f0*/  FSEL R35, R35, -INF , !P4 ;  /* 0xff80000023237808 */ /* 0x000fe20006000000 */
[----:B------:R-:W-:Y:S01]  /*6500*/  VIADD R12, R8, 0x58 ;  /* 0x00000058080c7836 */ /* 0x000fe20000000000 */
[----:B------:R-:W-:Y:S01]  /*6510*/  ISETP.GE.AND P6, PT, R28, R194, PT ;  /* 0x000000c21c00720c */ /* 0x000fe20003fc6270 */
[-C--:B------:R-:W-:Y:S01]  /*6520*/  FFMA.FTZ R55, R0, R10.reuse, R55 ;  /* 0x0000000a00377223 */ /* 0x080fe20000010037 */
[----:B------:R-:W-:Y:S01]  /*6530*/  ISETP.GE.AND P4, PT, R28, R193, PT ;  /* 0x000000c11c00720c */ /* 0x000fe20003f86270 */
[----:B------:R-:W-:Y:S01]  /*6540*/  FFMA.FTZ R77, R0, R10, R77 ;  /* 0x0000000a004d7223 */ /* 0x000fe2000001004d */
[----:B------:R-:W-:Y:S01]  /*6550*/  I2FP.F32.S32 R28, R28 ;  /* 0x0000001c001c7245 */ /* 0x000fe20000201400 */
[----:B------:R-:W3:Y:S01]  /*6560*/  MUFU.TANH R9, R116 ;  /* 0x0000007400097308 */ /* 0x000ee20000002400 */
[----:B------:R-:W-:Y:S01]  /*6570*/  VIADD R10, R8, 0x50 ;  /* 0x00000050080a7836 */ /* 0x000fe20000000000 */
[----:B------:R-:W-:-:S02]  /*6580*/  FSEL R162, R47, -INF , !P3 ;  /* 0xff8000002fa27808 */ /* 0x000fc40005800000 */
[CC--:B----4-:R-:W-:Y:S01]  /*6590*/  FFMA.FTZ R34, R0.reuse, R28.reuse, R125 ;  /* 0x0000001c00227223 */ /* 0x0d0fe2000001007d */
[----:B------:R-:W-:Y:S01]  /*65a0*/  FFMA.FTZ R127, R0, R28, R127 ;  /* 0x0000001c007f7223 */ /* 0x000fe2000001007f */
[----:B------:R-:W-:Y:S02]  /*65b0*/  FSEL R33, R33, -INF , !P2 ;  /* 0xff80000021217808 */ /* 0x000fe40005000000 */
[----:B------:R-:W4:Y:S01]  /*65c0*/  MUFU.TANH R13, R118 ;  /* 0x00000076000d7308 */ /* 0x000f220000002400 */
[C---:B------:R-:W-:Y:S02]  /*65d0*/  ISETP.GE.AND P3, PT, R12.reuse, R194, PT ;  /* 0x000000c20c00720c */ /* 0x040fe40003f66270 */
[----:B------:R-:W-:Y:S02]  /*65e0*/  ISETP.GE.AND P2, PT, R12, R193, PT ;  /* 0x000000c10c00720c */ /* 0x000fe40003f46270 */
[----:B------:R-:W-:Y:S02]  /*65f0*/  FSEL R160, R55, -INF , !P5 ;  /* 0xff80000037a07808 */ /* 0x000fe40006800000 */
[----:B------:R-:W-:Y:S01]  /*6600*/  FSEL R165, R77, -INF , !P1 ;  /* 0xff8000004da57808 */ /* 0x000fe20004800000 */
[----:B------:R-:W4:Y:S01]  /*6610*/  MUFU.TANH R117, R117 ;  /* 0x0000007500757308 */ /* 0x000f220000002400 */
[----:B------:R-:W-:-:S02]  /*6620*/  I2FP.F32.S32 R12, R12 ;  /* 0x0000000c000c7245 */ /* 0x000fc40000201400 */
[C---:B------:R-:W-:Y:S02]  /*6630*/  ISETP.GE.AND P5, PT, R10.reuse, R194, PT ;  /* 0x000000c20a00720c */ /* 0x040fe40003fa6270 */
[-C--:B------:R-:W-:Y:S01]  /*6640*/  ISETP.GE.AND P1, PT, R10, R193.reuse, PT ;  /* 0x000000c10a00720c */ /* 0x080fe20003f26270 */
[----:B-1----:R-:W-:Y:S01]  /*6650*/  FFMA.FTZ R27, R0, R12, R27 ;  /* 0x0000000c001b7223 */ /* 0x002fe2000001001b */
[----:B------:R-:W-:Y:S01]  /*6660*/  I2FP.F32.S32 R10, R10 ;  /* 0x0000000a000a7245 */ /* 0x000fe20000201400 */
[----:B------:R-:W1:Y:S01]  /*6670*/  MUFU.TANH R119, R119 ;  /* 0x0000007700777308 */ /* 0x000e620000002400 */
[----:B------:R-:W-:Y:S01]  /*6680*/  FSEL R34, R34, -INF , !P6 ;  /* 0xff80000022227808 */ /* 0x000fe20007000000 */
[----:B--2---:R-:W-:Y:S01]  /*6690*/  FFMA.FTZ R169, R0, R12, R11 ;  /* 0x0000000c00a97223 */ /* 0x004fe2000001000b */
[----:B------:R-:W-:Y:S01]  /*66a0*/  FSEL R171, R127, -INF , !P4 ;  /* 0xff8000007fab7808 */ /* 0x000fe20006000000 */
[----:B------:R-:W-:Y:S01]  /*66b0*/  VIADD R12, R8, 0x61 ;  /* 0x00000061080c7836 */ /* 0x000fe20000000000 */
[C---:B------:R-:W-:Y:S01]  /*66c0*/  ISETP.GE.AND P6, PT, R157.reuse, R194, PT ;  /* 0x000000c29d00720c */ /* 0x040fe20003fc6270 */
[CC--:B---3--:R-:W-:Y:S01]  /*66d0*/  FFMA.FTZ R31, R0.reuse, R10.reuse, R31 ;  /* 0x0000000a001f7223 */ /* 0x0c8fe2000001001f */
[----:B------:R-:W-:Y:S01]  /*66e0*/  ISETP.GE.AND P4, PT, R157, R193, PT ;  /* 0x000000c19d00720c */ /* 0x000fe20003f86270 */
[----:B------:R-:W2:Y:S01]  /*66f0*/  MUFU.TANH R121, R121 ;  /* 0x0000007900797308 */ /* 0x000ea20000002400 */
[----:B------:R-:W-:Y:S01]  /*6700*/  I2FP.F32.S32 R157, R157 ;  /* 0x0000009d009d7245 */ /* 0x000fe20000201400 */
[----:B------:R-:W-:Y:S01]  /*6710*/  FFMA.FTZ R57, R0, R10, R57 ;  /* 0x0000000a00397223 */ /* 0x000fe20000010039 */
[C---:B------:R-:W-:Y:S01]  /*6720*/  VIADD R10, R8.reuse, 0x59 ;  /* 0x00000059080a7836 */ /* 0x040fe20000000000 */
[----:B------:R-:W-:Y:S01]  /*6730*/  FSEL R32, R27, -INF , !P3 ;  /* 0xff8000001b207808 */ /* 0x000fe20005800000 */
[----:B------:R-:W-:-:S02]  /*6740*/  VIADD R27, R8, 0x70 ;  /* 0x00000070081b7836 */ /* 0x000fc40000000000 */
[CC--:B------:R-:W-:Y:S01]  /*6750*/  FFMA.FTZ R9, R0.reuse, R157.reuse, R9 ;  /* 0x0000009d00097223 */ /* 0x0c0fe20000010009 */
[----:B------:R-:W-:Y:S01]  /*6760*/  FSEL R169, R169, -INF , !P2 ;  /* 0xff800000a9a97808 */ /* 0x000fe20005000000 */
[----:B------:R-:W3:Y:S01]  /*6770*/  MUFU.TANH R123, R123 ;  /* 0x0000007b007b7308 */ /* 0x000ee20000002400 */
[----:B----4-:R-:W-:Y:S01]  /*6780*/  FFMA.FTZ R157, R0, R157, R13 ;  /* 0x0000009d009d7223 */ /* 0x010fe2000001000d */
[C---:B------:R-:W-:Y:S02]  /*6790*/  ISETP.GE.AND P3, PT, R12.reuse, R194, PT ;  /* 0x000000c20c00720c */ /* 0x040fe40003f66270 */
[----:B------:R-:W-:Y:S02]  /*67a0*/  ISETP.GE.AND P2, PT, R12, R193, PT ;  /* 0x000000c10c00720c */ /* 0x000fe40003f46270 */
[----:B------:R-:W-:Y:S02]  /*67b0*/  FSEL R168, R31, -INF , !P5 ;  /* 0xff8000001fa87808 */ /* 0x000fe40006800000 */
[----:B------:R-:W4:Y:S01]  /*67c0*/  MUFU.TANH R11, R108 ;  /* 0x0000006c000b7308 */ /* 0x000f220000002400 */
[----:B------:R-:W-:-:S02]  /*67d0*/  FSEL R173, R57, -INF , !P1 ;  /* 0xff80000039ad7808 */ /* 0x000fc40004800000 */
[----:B------:R-:W-:Y:S02]  /*67e0*/  I2FP.F32.S32 R12, R12 ;  /* 0x0000000c000c7245 */ /* 0x000fe40000201400 */
[C---:B------:R-:W-:Y:S02]  /*67f0*/  ISETP.GE.AND P5, PT, R10.reuse, R194, PT ;  /* 0x000000c20a00720c */ /* 0x040fe40003fa6270 */
[----:B------:R-:W-:Y:S01]  /*6800*/  ISETP.GE.AND P1, PT, R10, R193, PT ;  /* 0x000000c10a00720c */ /* 0x000fe20003f26270 */
[----:B------:R-:W4:Y:S01]  /*6810*/  MUFU.TANH R13, R110 ;  /* 0x0000006e000d7308 */ /* 0x000f220000002400 */
[----:B------:R-:W-:Y:S01]  /*6820*/  I2FP.F32.S32 R10, R10 ;  /* 0x0000000a000a7245 */ /* 0x000fe20000201400 */
[CC--:B------:R-:W-:Y:S01]  /*6830*/  FFMA.FTZ R117, R0.reuse, R12.reuse, R117 ;  /* 0x0000000c00757223 */ /* 0x0c0fe20000010075 */
[----:B-1----:R-:W-:Y:S01]  /*6840*/  FFMA.FTZ R119, R0, R12, R119 ;  /* 0x0000000c00777223 */ /* 0x002fe20000010077 */
[----:B------:R-:W-:Y:S01]  /*6850*/  VIADD R12, R8, 0x69 ;  /* 0x00000069080c7836 */ /* 0x000fe20000000000 */
[----:B------:R-:W-:Y:S01]  /*6860*/  FSEL R158, R9, -INF , !P6 ;  /* 0xff800000099e7808 */ /* 0x000fe20007000000 */
[CC--:B--2---:R-:W-:Y:S01]  /*6870*/  FFMA.FTZ R121, R0.reuse, R10.reuse, R121 ;  /* 0x0000000a00797223 */ /* 0x0c4fe20000010079 */
[----:B---3--:R-:W-:Y:S01]  /*6880*/  FFMA.FTZ R123, R0, R10, R123 ;  /* 0x0000000a007b7223 */ /* 0x008fe2000001007b */
[----:B------:R-:W1:Y:S01]  /*6890*/  MUFU.TANH R113, R113 ;  /* 0x0000007100717308 */ /* 0x000e620000002400 */
[----:B------:R-:W-:Y:S01]  /*68a0*/  VIADD R10, R8, 0x68 ;  /* 0x00000068080a7836 */ /* 0x000fe20000000000 */
[----:B------:R-:W-:-:S02]  /*68b0*/  FSEL R157, R157, -INF , !P4 ;  /* 0xff8000009d9d7808 */ /* 0x000fc40006000000 */
[C---:B------:R-:W-:Y:S02]  /*68c0*/  ISETP.GE.AND P6, PT, R12.reuse, R194, PT ;  /* 0x000000c20c00720c */ /* 0x040fe40003fc6270 */
[----:B------:R-:W-:Y:S02]  /*68d0*/  ISETP.GE.AND P4, PT, R12, R193, PT ;  /* 0x000000c10c00720c */ /* 0x000fe40003f86270 */
[----:B------:R-:W2:Y:S01]  /*68e0*/  MUFU.TANH R115, R115 ;  /* 0x0000007300737308 */ /* 0x000ea20000002400 */
[----:B------:R-:W-:Y:S02]  /*68f0*/  I2FP.F32.S32 R28, R27 ;  /* 0x0000001b001c7245 */ /* 0x000fe40000201400 */
[----:B------:R-:W-:Y:S02]  /*6900*/  FSEL R170, R121, -INF , !P5 ;  /* 0xff80000079aa7808 */ /* 0x000fe40006800000 */
[----:B------:R-:W-:Y:S01]  /*6910*/  FSEL R167, R123, -INF , !P1 ;  /* 0xff8000007ba77808 */ /* 0x000fe20004800000 */
[----:B----4-:R-:W-:Y:S01]  /*6920*/  FFMA.FTZ R11, R0, R28, R11 ;  /* 0x0000001c000b7223 */ /* 0x010fe2000001000b */
[----:B------:R-:W-:Y:S01]  /*6930*/  I2FP.F32.S32 R12, R12 ;  /* 0x0000000c000c7245 */ /* 0x000fe20000201400 */
[----:B------:R-:W3:Y:S01]  /*6940*/  MUFU.TANH R29, R112 ;  /* 0x00000070001d7308 */ /* 0x000ee20000002400 */
[----:B------:R-:W-:Y:S01]  /*6950*/  ISETP.GE.AND P5, PT, R10, R194, PT ;  /* 0x000000c20a00720c */ /* 0x000fe20003fa6270 */
[----:B------:R-:W-:Y:S01]  /*6960*/  FFMA.FTZ R13, R0, R28, R13 ;  /* 0x0000001c000d7223 */ /* 0x000fe2000001000d */
[----:B------:R-:W-:Y:S01]  /*6970*/  ISETP.GE.AND P1, PT, R10, R193, PT ;  /* 0x000000c10a00720c */ /* 0x000fe20003f26270 */
[----:B-1----:R-:W-:Y:S01]  /*6980*/  FFMA.FTZ R113, R0, R12, R113 ;  /* 0x0000000c00717223 */ /* 0x002fe20000010071 */
[----:B------:R-:W-:-:S02]  /*6990*/  I2FP.F32.S32 R10, R10 ;  /* 0x0000000a000a7245 */ /* 0x000fc40000201400 */
[----:B------:R-:W-:Y:S01]  /*69a0*/  FSEL R156, R117, -INF , !P3 ;  /* 0xff800000759c7808 */ /* 0x000fe20005800000 */
[----:B------:R-:W1:Y:S01]  /*69b0*/  MUFU.TANH R31, R114 ;  /* 0x00000072001f7308 */ /* 0x000e620000002400 */
[----:B------:R-:W-:Y:S01]  /*69c0*/  FSEL R155, R119, -INF , !P2 ;  /* 0xff800000779b7808 */ /* 0x000fe20005000000 */
[----:B--2---:R-:W-:Y:S01]  /*69d0*/  FFMA.FTZ R115, R0, R12, R115 ;  /* 0x0000000c00737223 */ /* 0x004fe20000010073 */
[C---:B------:R-:W-:Y:S02]  /*69e0*/  ISETP.GE.AND P3, PT, R27.reuse, R194, PT ;  /* 0x000000c21b00720c */ /* 0x040fe40003f66270 */
[----:B------:R-:W-:Y:S02]  /*69f0*/  ISETP.GE.AND P2, PT, R27, R193, PT ;  /* 0x000000c11b00720c */ /* 0x000fe40003f46270 */
[----:B------:R-:W-:Y:S01]  /*6a00*/  IADD3 R12, R8, 0x78, RZ ;  /* 0x00000078080c7810 */ /* 0x000fe20007ffe0ff */
[----:B------:R-:W2:Y:S01]  /*6a10*/  MUFU.TANH R9, R104 ;  /* 0x0000006800097308 */ /* 0x000ea20000002400 */
[----:B---3--:R-:W-:Y:S01]  /*6a20*/  FFMA.FTZ R29, R0, R10, R29 ;  /* 0x0000000a001d7223 */ /* 0x008fe2000001001d */
[----:B------:R-:W-:-:S02]  /*6a30*/  FSEL R142, R11, -INF , !P3 ;  /* 0xff8000000b8e7808 */ /* 0x000fc40005800000 */
[----:B------:R-:W-:Y:S02]  /*6a40*/  FSEL R135, R13, -INF , !P2 ;  /* 0xff8000000d877808 */ /* 0x000fe40005000000 */
[----:B------:R-:W-:Y:S02]  /*6a50*/  ISETP.GE.AND P3, PT, R12, R194, PT ;  /* 0x000000c20c00720c */ /* 0x000fe40003f66270 */
[----:B------:R-:W3:Y:S01]  /*6a60*/  MUFU.TANH R109, R109 ;  /* 0x0000006d006d7308 */ /* 0x000ee20000002400 */
[----:B-1----:R-:W-:Y:S01]  /*6a70*/  FFMA.FTZ R31, R0, R10, R31 ;  /* 0x0000000a001f7223 */ /* 0x002fe2000001001f */
[----:B------:R-:W-:Y:S01]  /*6a80*/  VIADD R10, R8, 0x71 ;  /* 0x00000071080a7836 */ /* 0x000fe20000000000 */
[-C--:B------:R-:W-:Y:S02]  /*6a90*/  ISETP.GE.AND P2, PT, R12, R193.reuse, PT ;  /* 0x000000c10c00720c */ /* 0x080fe40003f46270 */
[----:B------:R-:W-:Y:S02]  /*6aa0*/  I2FP.F32.S32 R12, R12 ;  /* 0x0000000c000c7245 */ /* 0x000fe40000201400 */
[----:B------:R-:W-:Y:S01]  /*6ab0*/  FSEL R154, R29, -INF , !P5 ;  /* 0xff8000001d9a7808 */ /* 0x000fe20006800000 */
[----:B------:R-:W1:Y:S01]  /*6ac0*/  MUFU.TANH R111, R111 ;  /* 0x0000006f006f7308 */ /* 0x000e620000002400 */
[----:B------:R-:W-:Y:S01]  /*6ad0*/  FSEL R151, R31, -INF , !P1 ;  /* 0xff8000001f977808 */ /* 0x000fe20004800000 */
[----:B--2---:R-:W-:Y:S01]  /*6ae0*/  FFMA.FTZ R9, R0, R12, R9 ;  /* 0x0000000c00097223 */ /* 0x004fe20000010009 */
[C---:B------:R-:W-:Y:S01]  /*6af0*/  ISETP.GE.AND P5, PT, R10.reuse, R194, PT ;  /* 0x000000c20a00720c */ /* 0x040fe20003fa6270 */
[----:B------:R-:W-:Y:S01]  /*6b00*/  BAR.SYNC.DEFER_BLOCKING 0x0 ;  /* 0x0000000000007b1d */ /* 0x000fe20000010000 */
[----:B------:R-:W-:-:S02]  /*6b10*/  ISETP.GE.AND P1, PT, R10, R193, PT ;  /* 0x000000c10a00720c */ /* 0x000fc40003f26270 */
[----:B------:R-:W-:Y:S02]  /*6b20*/  I2FP.F32.S32 R10, R10 ;  /* 0x0000000a000a7245 */ /* 0x000fe40000201400 */
[----:B------:R-:W-:Y:S01]  /*6b30*/  FSEL R152, R113, -INF , !P6 ;  /* 0xff80000071987808 */ /* 0x000fe20007000000 */
[----:B------:R-:W-:Y:S01]  /*6b40*/  MUFU.TANH R105, R105 ;  /* 0x0000006900697308 */ /* 0x000fe20000002400 */
[----:B------:R-:W-:Y:S01]  /*6b50*/  FSEL R149, R115, -INF , !P4 ;  /* 0xff80000073957808 */ /* 0x000fe20006000000 */
[----:B---3--:R-:W-:Y:S01]  /*6b60*/  FFMA.FTZ R109, R0, R10, R109 ;  /* 0x0000000a006d7223 */ /* 0x008fe2000001006d */
[C---:B------:R-:W-:Y:S02]  /*6b70*/  ISETP.GE.AND P6, PT, R8.reuse, R194, PT ;  /* 0x000000c20800720c */ /* 0x040fe40003fc6270 */
[----:B------:R-:W-:Y:S01]  /*6b80*/  ISETP.GE.AND P4, PT, R8, R193, PT ;  /* 0x000000c10800720c */ /* 0x000fe20003f86270 */
[----:B-1----:R-:W-:Y:S02]  /*6b90*/  FFMA.FTZ R111, R0, R10, R111 ;  /* 0x0000000a006f7223 */ /* 0x002fe4000001006f */
[----:B------:R-:W1:Y:S01]  /*6ba0*/  MUFU.TANH R67, R106 ;  /* 0x0000006a00437308 */ /* 0x000e620000002400 */
[----:B------:R-:W-:Y:S01]  /*6bb0*/  I2FP.F32.S32 R10, R8 ;  /* 0x00000008000a7245 */ /* 0x000fe20000201400 */
[----:B------:R-:W-:Y:S01]  /*6bc0*/  VIADD R8, R8, 0x79 ;  /* 0x0000007908087836 */ /* 0x000fe20000000000 */
[----:B------:R-:W-:-:S02]  /*6bd0*/  FSEL R134, R9, -INF , !P3 ;  /* 0xff80000009867808 */ /* 0x000fc40005800000 */
[----:B------:R-:W-:Y:S01]  /*6be0*/  ISETP.GT.AND P3, PT, R238, R233, PT ;  /* 0x000000e9ee00720c */ /* 0x000fe20003f64270 */
[CC--:B------:R-:W-:Y:S01]  /*6bf0*/  FFMA.FTZ R3, R0.reuse, R10.reuse, R3 ;  /* 0x0000000a00037223 */ /* 0x0c0fe20000010003 */
[----:B------:R-:W-:Y:S01]  /*6c00*/  FSEL R140, R109, -INF , !P5 ;  /* 0xff8000006d8c7808 */ /* 0x000fe20006800000 */
[----:B------:R-:W2:Y:S01]  /*6c10*/  MUFU.TANH R65, R107 ;  /* 0x0000006b00417308 */ /* 0x000ea20000002400 */
[----:B------:R-:W-:Y:S01]  /*6c20*/  FSEL R133, R111, -INF , !P1 ;  /* 0xff8000006f857808 */ /* 0x000fe20004800000 */
[----:B------:R-:W-:Y:S01]  /*6c30*/  FFMA.FTZ R27, R0, R10, R81 ;  /* 0x0000000a001b7223 */ /* 0x000fe20000010051 */
[C---:B------:R-:W-:Y:S02]  /*6c40*/  ISETP.GE.AND P5, PT, R8.reuse, R194, PT ;  /* 0x000000c20800720c */ /* 0x040fe40003fa6270 */
[----:B------:R-:W-:Y:S02]  /*6c50*/  ISETP.GE.AND P1, PT, R8, R193, PT ;  /* 0x000000c10800720c */ /* 0x000fe40003f26270 */
[----:B------:R-:W-:Y:S01]  /*6c60*/  I2FP.F32.S32 R8, R8 ;  /* 0x0000000800087245 */ /* 0x000fe20000201400 */
[----:B-1----:R-:W-:Y:S01]  /*6c70*/  FFMA.FTZ R67, R0, R12, R67 ;  /* 0x0000000c00437223 */ /* 0x002fe20000010043 */
[----:B------:R-:W-:-:S03]  /*6c80*/  FSEL R28, R3, -INF , !P6 ;  /* 0xff800000031c7808 */ /* 0x000fc60007000000 */
[CC--:B------:R-:W-:Y:S01]  /*6c90*/  FFMA.FTZ R132, R0.reuse, R8.reuse, R105 ;  /* 0x0000000800847223 */ /* 0x0c0fe20000010069 */
[----:B------:R-:W-:Y:S02]  /*6ca0*/  FSEL R27, R27, -INF , !P4 ;  /* 0xff8000001b1b7808 */ /* 0x000fe40006000000 */
[----:B------:R-:W-:Y:S01]  /*6cb0*/  FSEL R67, R67, -INF , !P2 ;  /* 0xff80000043437808 */ /* 0x000fe20005000000 */
[----:B--2---:R-:W-:Y:S01]  /*6cc0*/  FFMA.FTZ R65, R0, R8, R65 ;  /* 0x0000000800417223 */ /* 0x004fe20000010041 */
[----:B------:R-:W-:-:S04]  /*6cd0*/  FSEL R132, R132, -INF , !P5 ;  /* 0xff80000084847808 */ /* 0x000fc80006800000 */
        /* <DEDUP_REMOVED lines=62> */
.L_x_3756:
[----:B------:R-:W-:-:S04]  /*70c0*/  LEA R29, -R188, RZ, 0x7 ;  /* 0x000000ffbc1d7211 */ /* 0x000fc800078e39ff */
[----:B------:R-:W-:-:S07]  /*70d0*/  SHF.R.S32.HI R30, RZ, 0x1f, R29 ;  /* 0x0000001fff1e7819 */ /* 0x000fce000001141d */
.L_x_3757:
        /* <DEDUP_REMOVED lines=38> */
[----:B------:R-:W5:Y:S01]  /*7340*/  @!P4 LDC.64 R2, c[0x0][0x218] ;  /* 0x00008600ff02cb82 */ /* 0x000f620000000a00 */
[----:B------:R-:W-:Y:S01]  /*7350*/  IMAD.X R50, R234, 0x1, R50, P1 ;  /* 0x00000001ea327824 */ /* 0x000fe200008e0632 */
[----:B------:R-:W-:Y:S01]  /*7360*/  @!P4 IADD3 R47, P1, R31, R192, RZ ;  /* 0x000000c01f2fc210 */ /* 0x000fe20007f3e0ff */
[----:B------:R2:W-:Y:S01]  /*7370*/  @P4 STS.128 [R239+0x4800], RZ ;  /* 0x004800ffef004388 */ /* 0x0005e20000000c00 */
[----:B------:R-:W-:Y:S02]  /*7380*/  @!P2 LEA.HI.X R59, R45, R13, R52, 0x1, P5 ;  /* 0x0000000d2d3ba211 */ /* 0x000fe400028f0c34 */
[----:B------:R-:W-:Y:S01]  /*7390*/  IADD3 R45, P5, R235, R31, RZ ;  /* 0x0000001feb2d7210 */ /* 0x000fe20007fbe0ff */
[----:B------:R-:W-:Y:S01]  /*73a0*/  @!P4 IMAD.X R52, R50, 0x1, R137, P1 ;  /* 0x000000013234c824 */ /* 0x000fe200008e0689 */
[C---:B-1----:R-:W-:Y:S01]  /*73b0*/  @!P4 LEA R60, P1, R47.reuse, R10, 0x1 ;  /* 0x0000000a2f3cc211 */ /* 0x042fe200078208ff */
[----:B------:R-:W1:Y:S01]  /*73c0*/  @!P2 LDC.64 R12, c[0x0][0x218] ;  /* 0x00008600ff0cab82 */ /* 0x000e620000000a00 */
[----:B------:R-:W-:Y:S01]  /*73d0*/  @!PT LDS RZ, [RZ] ;  /* 0x00000000fffff984 */ /* 0x000fe20000000800 */
[----:B------:R-:W-:Y:S01]  /*73e0*/  @!PT LDS RZ, [RZ] ;  /* 0x00000000fffff984 */ /* 0x000fe20000000800 */
[----:B------:R-:W-:Y:S01]  /*73f0*/  @!PT LDS RZ, [RZ] ;  /* 0x00000000fffff984 */ /* 0x000fe20000000800 */
[----:B------:R-:W-:Y:S02]  /*7400*/  @!P4 LDGSTS.E.BYPASS.LTC128B.128 [R239+0x4800], desc[UR12][R62.64] ;  /* 0x048000003eefcfae */ /* 0x000fe4000b901d4c */
[----:B------:R-:W-:-:S02]  /*7410*/  @!P4 LEA.HI.X R61, R47, R11, R52, 0x1, P1 ;  /* 0x0000000b2f3dc211 */ /* 0x000fc400008f0c34 */
[-C--:B------:R-:W-:Y:S01]  /*7420*/  @!P2 IADD3 R31, P1, R31, R192.reuse, RZ ;  /* 0x000000c01f1fa210 */ /* 0x080fe20007f3e0ff */
[----:B------:R2:W-:Y:S02]  /*7430*/  @P2 STS.128 [R239+0x8800], RZ ;  /* 0x008800ffef002388 */ /* 0x0005e40000000c00 */
[----:B------:R-:W2:Y:S02]  /*7440*/  @!P4 LDC.64 R10, c[0x0][0x218] ;  /* 0x00008600ff0acb82 */ /* 0x000ea40000000a00 */
[----:B------:R-:W-:Y:S01]  /*7450*/  @!PT LDS RZ, [RZ] ;  /* 0x00000000fffff984 */ /* 0x000fe20000000800 */
[----:B------:R-:W-:Y:S01]  /*7460*/  @!PT LDS RZ, [RZ] ;  /* 0x00000000fffff984 */ /* 0x000fe20000000800 */
[----:B------:R-:W-:Y:S01]  /*7470*/  @!PT LDS RZ, [RZ] ;  /* 0x00000000fffff984 */ /* 0x000fe20000000800 */
[----:B------:R2:W-:Y:S01]  /*7480*/  @!P2 LDGSTS.E.BYPASS.LTC128B.128 [R239+0x8800], desc[UR12][R58.64+0x80] ;  /* 0x088000803aefafae */ /* 0x0005e2000b901d4c */
[----:B----4-:R-:W-:Y:S01]  /*7490*/  IMAD.X R54, R234, 0x1, R50, P5 ;  /* 0x00000001ea367824 */ /* 0x010fe200028e0632 */
[----:B------:R-:W-:Y:S01]  /*74a0*/  @!P4 IADD3 R47, P5, R45, R192, RZ ;  /* 0x000000c02d2fc210 */ /* 0x000fe20007fbe0ff */
[--C-:B------:R-:W-:Y:S01]  /*74b0*/  @!P2 IMAD.X R50, R50, 0x1, R137.reuse, P1 ;  /* 0x000000013232a824 */ /* 0x100fe200008e0689 */
[----:B---3--:R-:W-:Y:S01]  /*74c0*/  @!P2 LEA R68, P1, R31, R8, 0x1 ;  /* 0x000000081f44a211 */ /* 0x008fe200078208ff */
[----:B------:R3:W-:Y:S02]  /*74d0*/  @P4 STS.128 [R239+0x5000], RZ ;  /* 0x005000ffef004388 */ /* 0x0007e40000000c00 */
[----:B------:R-:W-:Y:S01]  /*74e0*/  @!P4 IMAD.X R8, R54, 0x1, R137, P5 ;  /* 0x000000013608c824 */ /* 0x000fe200028e0689 */
[----:B-----5:R-:W-:Y:S01]  /*74f0*/  @!P4 LEA R56, P5, R47, R2, 0x1 ;  /* 0x000000022f38c211 */ /* 0x020fe200078a08ff */
[----:B------:R-:W-:Y:S01]  /*7500*/  @!PT LDS RZ, [RZ] ;  /* 0x00000000fffff984 */ /* 0x000fe20000000800 */
[----:B------:R-:W-:Y:S01]  /*7510*/  @!PT LDS RZ, [RZ] ;  /* 0x00000000fffff984 */ /* 0x000fe20000000800 */
[----:B------:R-:W-:Y:S01]  /*7520*/  @!PT LDS RZ, [RZ] ;  /* 0x00000000fffff984 */ /* 0x000fe20000000800 */
[----:B------:R4:W-:Y:S01]  /*7530*/  @!P4 LDGSTS.E.BYPASS.LTC128B.128 [R239+0x5000], desc[UR12][R60.64] ;  /* 0x050000003cefcfae */ /* 0x0009e2000b901d4c */
[----:B------:R-:W-:-:S02]  /*7540*/  @!P2 LEA.HI.X R69, R31, R9, R50, 0x1, P1 ;  /* 0x000000091f45a211 */ /* 0x000fc400008f0c32 */
[----:B------:R-:W-:Y:S01]  /*7550*/  @!P4 LEA.HI.X R57, R47, R3, R8, 0x1, P5 ;  /* 0x000000032f39c211 */ /* 0x000fe200028f0c08 */
[----:B------:R3:W-:Y:S01]  /*7560*/  @P2 STS.128 [R239+0x9000], RZ ;  /* 0x009000ffef002388 */ /* 0x0007e20000000c00 */
        /* <DEDUP_REMOVED lines=15> */
[----:B------:R-:W-:Y:S01]  /*7660*/  @!P4 IMAD.X R52, R54, 0x1, R137, P1 ;  /* 0x000000013634c824 */ /* 0x000fe200008e0689 */
[C---:B--2---:R-:W-:Y:S01]  /*7670*/  @!P4 LEA R58, P1, R47.reuse, R10, 0x1 ;  /* 0x0000000a2f3ac211 */ /* 0x044fe200078208ff */
[----:B------:R-:W-:Y:S01]  /*7680*/  @!PT LDS RZ, [RZ] ;  /* 0x00000000fffff984 */ /* 0x000fe20000000800 */
[----:B------:R-:W-:Y:S01]  /*7690*/  @!PT LDS RZ, [RZ] ;  /* 0x00000000fffff984 */ /* 0x000fe20000000800 */
[----:B------:R-:W-:Y:S01]  /*76a0*/  @!PT LDS RZ, [RZ] ;  /* 0x00000000fffff984 */ /* 0x000fe20000000800 */
[----:B------:R-:W-:Y:S02]  /*76b0*/  @!P4 LDGSTS.E.BYPASS.LTC128B.128 [R239+0x5800], desc[UR12][R56.64] ;  /* 0x0580000038efcfae */ /* 0x000fe4000b901d4c */
        /* <DEDUP_REMOVED lines=8> */
[C---:B----4-:R-:W-:Y:S01]  /*7740*/  @!P2 LEA R60, P1, R45.reuse, R8, 0x1 ;  /* 0x000000082d3ca211 */ /* 0x050fe200078208ff */
[----:B------:R-:W-:Y:S01]  /*7750*/  @!P4 IMAD.X R8, R52, 0x1, R137, P5 ;  /* 0x000000013408c824 */ /* 0x000fe200028e0689 */
[----:B------:R-:W-:Y:S01]  /*7760*/  @!PT LDS RZ, [RZ] ;  /* 0x00000000fffff984 */ /* 0x000fe20000000800 */
[----:B------:R-:W-:Y:S01]  /*7770*/  @!PT LDS RZ, [RZ] ;  /* 0x00000000fffff984 */ /* 0x000fe20000000800 */
[----:B------:R-:W-:Y:S01]  /*7780*/  @!PT LDS RZ, [RZ] ;  /* 0x00000000fffff984 */ /* 0x000fe20000000800 */
[----:B------:R4:W-:Y:S02]  /*7790*/  @!P2 LDGSTS.E.BYPASS.LTC128B.128 [R239+0x9800], desc[UR12][R50.64+0x80] ;  /* 0x0980008032efafae */ /* 0x0009e4000b901d4c */
[----:B------:R-:W-:Y:S02]  /*77a0*/  @!P2 LEA.HI.X R61, R45, R9, R54, 0x1, P1 ;  /* 0x000000092d3da211 */ /* 0x000fe400008f0c36 */
[----:B-1----:R-:W-:Y:S01]  /*77b0*/  @!P4 LEA R62, P5, R47, R2, 0x1 ;  /* 0x000000022f3ec211 */ /* 0x002fe200078a08ff */
[----:B------:R3:W-:Y:S01]  /*77c0*/  @P4 STS.128 [R239+0x6000], RZ ;  /* 0x006000ffef004388 */ /* 0x0007e20000000c00 */
[----:B------:R-:W-:-:S02]  /*77d0*/  @!P2 IADD3 R45, P1, R31, R192, RZ ;  /* 0x000000c01f2da210 */ /* 0x000fc40007f3e0ff */
[----:B------:R-:W-:Y:S01]  /*77e0*/  @!P4 LEA.HI.X R63, R47, R3, R8, 0x1, P5 ;  /* 0x000000032f3fc211 */ /* 0x000fe200028f0c08 */
[----:B------:R-:W-:Y:S01]  /*77f0*/  @!PT LDS RZ, [RZ] ;  /* 0x00000000fffff984 */ /* 0x000fe20000000800 */
[----:B------:R-:W-:Y:S01]  /*7800*/  @!PT LDS RZ, [RZ] ;  /* 0x00000000fffff984 */ /* 0x000fe20000000800 */
[----:B------:R-:W-:Y:S01]  /*7810*/  @!PT LDS RZ, [RZ] ;  /* 0x00000000fffff984 */ /* 0x000fe20000000800 */
[----:B------:R3:W-:Y:S01]  /*7820*/  @!P4 LDGSTS.E.BYPASS.LTC128B.128 [R239+0x6000], desc[UR12][R58.64] ;  /* 0x060000003aefcfae */ /* 0x0007e2000b901d4c */
[----:B------:R-:W4:Y:S01]  /*7830*/  @!P2 LDC.64 R8, c[0x0][0x218] ;  /* 0x00008600ff08ab82 */ /* 0x000f220000000a00 */
[----:B------:R-:W-:Y:S01]  /*7840*/  IADD3 R31, P5, R235, R31, RZ ;  /* 0x0000001feb1f7210 */ /* 0x000fe20007fbe0ff */
[--C-:B------:R-:W-:Y:S01]  /*7850*/  @!P2 IMAD.X R54, R52, 0x1, R137.reuse, P1 ;  /* 0x000000013436a824 */ /* 0x100fe200008e0689 */
[----:B------:R3:W-:Y:S02]  /*7860*/  @P2 STS.128 [R239+0xa000], RZ ;  /* 0x00a000ffef002388 */ /* 0x0007e40000000c00 */
[----:B------:R-:W-:Y:S01]  /*7870*/  @!P4 IADD3 R47, P1, R31, R192, RZ ;  /* 0x000000c01f2fc210 */ /* 0x000fe20007f3e0ff */
[----:B------:R-:W-:Y:S01]  /*7880*/  IMAD.X R52, R234, 0x1, R52, P5 ;  /* 0x00000001ea347824 */ /* 0x000fe200028e0634 */
[C---:B-----5:R-:W-:Y:S01]  /*7890*/  @!P2 LEA R68, P5, R45.reuse, R12, 0x1 ;  /* 0x0000000c2d44a211 */ /* 0x060fe200078a08ff */
[----:B------:R-:W1:Y:S01]  /*78a0*/  @!P4 LDC.64 R2, c[0x0][0x218] ;  /* 0x00008600ff02cb82 */ /* 0x000e620000000a00 */
[----:B------:R-:W-:Y:S01]  /*78b0*/  @!PT LDS RZ, [RZ] ;  /* 0x00000000fffff984 */ /* 0x000fe20000000800 */
[----:B------:R-:W-:Y:S01]  /*78c0*/  @!PT LDS RZ, [RZ] ;  /* 0x00000000fffff984 */ /* 0x000fe20000000800 */
[----:B------:R-:W-:Y:S01]  /*78d0*/  @!PT LDS RZ, [RZ] ;  /* 0x00000000fffff984 */ /* 0x000fe20000000800 */
[----:B------:R3:W-:Y:S01]  /*78e0*/  @!P2 LDGSTS.E.BYPASS.LTC128B.128 [R239+0xa000], desc[UR12][R60.64+0x80] ;  /* 0x0a0000803cefafae */ /* 0x0007e2000b901d4c */
[----:B------:R-:W-:Y:S01]  /*78f0*/  @!P4 IMAD.X R12, R52, 0x1, R137, P1 ;  /* 0x00000001340cc824 */ /* 0x000fe200008e0689 */
[----:B------:R-:W-:-:S02]  /*7900*/  @!P2 LEA.HI.X R69, R45, R13, R54, 0x1, P5 ;  /* 0x0000000d2d45a211 */ /* 0x000fc400028f0c36 */
[----:B--2---:R-:W-:Y:S01]  /*7910*/  @!P4 LEA R54, P1, R47, R10, 0x1 ;  /* 0x0000000a2f36c211 */ /* 0x004fe200078208ff */
[----:B------:R3:W-:Y:S01]  /*7920*/  @P4 STS.128 [R239+0x6800], RZ ;  /* 0x006800ffef004388 */ /* 0x0007e20000000c00 */
[----:B------:R-:W-:Y:S02]  /*7930*/  IADD3 R13, P5, R235, R31, RZ ;  /* 0x0000001feb0d7210 */ /* 0x000fe40007fbe0ff */
[----:B------:R-:W-:Y:S01]  /*7940*/  @!P4 LEA.HI.X R55, R47, R11, R12, 0x1, P1 ;  /* 0x0000000b2f37c211 */ /* 0x000fe200008f0c0c */
[----:B------:R-:W-:Y:S01]  /*7950*/  @!PT LDS RZ, [RZ] ;  /* 0x00000000fffff984 */ /* 0x000fe20000000800 */
[----:B------:R-:W-:Y:S01]  /*7960*/  @!PT LDS RZ, [RZ] ;  /* 0x00000000fffff984 */ /* 0x000fe20000000800 */
[----:B------:R-:W-:Y:S01]  /*7970*/  @!PT LDS RZ, [RZ] ;  /* 0x00000000fffff984 */ /* 0x000fe20000000800 */
[----:B------:R3:W-:Y:S01]  /*7980*/  @!P4 LDGSTS.E.BYPASS.LTC128B.128 [R239+0x6800], desc[UR12][R62.64] ;  /* 0x068000003eefcfae */ /* 0x0007e2000b901d4c */
[-C--:B------:R-:W-:Y:S01]  /*7990*/  @!P2 IADD3 R31, P1, R31, R192.reuse, RZ ;  /* 0x000000c01f1fa210 */ /* 0x080fe20007f3e0ff */
[----:B------:R-:W-:Y:S01]  /*79a0*/  IMAD.X R10, R234, 0x1, R52, P5 ;  /* 0x00000001ea0a7824 */ /* 0x000fe200028e0634 */
        /* <DEDUP_REMOVED lines=10> */
[----:B------:R3:W-:Y:S01]  /*7a50*/  @P4 STS.128 [R239+0x7000], RZ ;  /* 0x007000ffef004388 */ /* 0x0007e20000000c00 */
        /* <DEDUP_REMOVED lines=27> */
.L_x_3759:
[----:B------:R-:W-:Y:S05]  /*7c10*/  BSYNC B0 ;  /* 0x0000000000007941 */ /* 0x000fea0003800000 */
.L_x_3758:
[----:B------:R-:W0:Y:S01]  /*7c20*/  LDGDEPBAR ;  /* 0x00000000000079af */ /* 0x000e220000000000 */
[----:B------:R-:W-:-:S04]  /*7c30*/  IADD3 R192, P1, R29, R192, RZ ;  /* 0x000000c01dc07210 */ /* 0x000fc80007f3e0ff */
[----:B------:R-:W-:-:S09]  /*7c40*/  IADD3.X R137, R30, R137, RZ, P1, !PT ;  /* 0x000000891e897210 */ /* 0x000fd20000ffe4ff */
.L_x_3755:
        /* <DEDUP_REMOVED lines=65> */
[----:B------:R-:W2:Y:S03]  /*8060*/  SHFL.BFLY PT, R8, R11, 0x2, 0x1f ;  /* 0x0c401f000b087f89 */ /* 0x000ea600000e0000 */
[-C--:B------:R-:W-:Y:S01]  /*8070*/  LEA R223, R6, R225.reuse, 0x1 ;  /* 0x000000e106df7211 */ /* 0x080fe200078e08ff */
[----:B------:R-:W4:Y:S01]  /*8080*/  SHFL.BFLY PT, R9, R10, 0x2, 0x1f ;  /* 0x0c401f000a097f89 */ /* 0x000f2200000e0000 */
[----:B------:R-:W-:-:S02]  /*8090*/  LEA R222, R4, R225, 0x1 ;  /* 0x000000e104de7211 */ /* 0x000fc400078e08ff */
[----:B------:R-:W-:Y:S01]  /*80a0*/  LEA R221, R4, R223, 0x1 ;  /* 0x000000df04dd7211 */ /* 0x000fe200078e08ff */
[----:B------:R-:W-:Y:S04]  /*80b0*/  LDSM.16.MT88.4 R116, [R223+0xc000] ;  /* 0x00c00000df74783b */ /* 0x000fe80000004200 */
[----:B------:R-:W-:Y:S04]  /*80c0*/  LDSM.16.MT88.4 R124, [R225+0xc000] ;  /* 0x00c00000e17c783b */ /* 0x000fe80000004200 */
[----:B------:R-:W-:Y:S04]  /*80d0*/  LDSM.16.MT88.4 R108, [R222+0xc000] ;  /* 0x00c00000de6c783b */ /* 0x000fe80000004200 */
[----:B------:R-:W-:Y:S01]  /*80e0*/  LDSM.16.MT88.4 R92, [R225+0x10000] ;  /* 0x01000000e15c783b */ /* 0x000fe20000004200 */
[----:B--2---:R-:W-:-:S03]  /*80f0*/  FMNMX.FTZ R8, R11, R8, !PT ;  /* 0x000000080b087209 */ /* 0x004fc60007810000 */
[----:B------:R-:W-:Y:S01]  /*8100*/  LDSM.16.MT88.4 R84, [R223+0x10000] ;  /* 0x01000000df54783b */ /* 0x000fe20000004200 */
[----:B----4-:R-:W-:-:S03]  /*8110*/  FMNMX.FTZ R9, R10, R9, !PT ;  /* 0x000000090a097209 */ /* 0x010fc60007810000 */
[----:B-1-3--:R-:W1:Y:S04]  /*8120*/  SHFL.BFLY PT, R3, R8, 0x1, 0x1f ;  /* 0x0c201f0008037f89 */ /* 0x00ae6800000e0000 */
        /* <DEDUP_REMOVED lines=8> */
[C---:B------:R-:W-:Y:S02]  /*81b0*/  FMUL.FTZ R66, R2.reuse, UR11 ;  /* 0x0000000b02427c20 */ /* 0x040fe40008410000 */
        /* <DEDUP_REMOVED lines=78> */
[----:B------:R-:W-:Y:S01]  /*86a0*/  FFMA.FTZ R252, R65, UR11, -R66 ;  /* 0x0000000b41fc7c23 */ /* 0x000fe20008010842 */
[----:B------:R-:W-:Y:S01]  /*86b0*/  FADD.FTZ R64, R64, R63 ;  /* 0x0000003f40407221 */ /* 0x000fe20000010000 */
[----:B------:R-:W-:Y:S01]  /*86c0*/  FADD.FTZ R61, R61, R62 ;  /* 0x0000003e3d3d7221 */ /* 0x000fe20000010000 */
[----:B------:R-:W-:-:S02]  /*86d0*/  LEA R250, P1, R192, UR8, 0x1 ;  /* 0x00000008c0fa7c11 */ /* 0x000fc4000f8208ff */
[----:B------:R-:W-:Y:S01]  /*86e0*/  FADD.FTZ R59, R59, R64 ;  /* 0x000000403b3b7221 */ /* 0x000fe20000010000 */
[----:B------:R-:W4:Y:S01]  /*86f0*/  MUFU.EX2 R54, R54 ;  /* 0x0000003600367308 */ /* 0x000f220000000800 */
[C---:B---3--:R-:W-:Y:S01]  /*8700*/  F2FP.F16.F32.PACK_AB R71, R57.reuse, R60 ;  /* 0x0000003c3947723e */ /* 0x048fe200000000ff */
        /* <DEDUP_REMOVED lines=122> */
[----:B------:R-:W1:Y:S01]  /*8eb0*/  LDSM.16.MT88.4 R16, [R221+0xd800] ;  /* 0x00d80000dd10783b */ /* 0x000e620000004200 */
[----:B------:R-:W-:Y:S04]  /*8ec0*/  MUFU.EX2 R170, R170 ;  /* 0x000000aa00aa7308 */ /* 0x000fe80000000800 */
[C---:B------:R-:W-:Y:S04]  /*8ed0*/  HMMA.16816.F32 R72, R24.reuse, R28, R72 ;  /* 0x0000001c1848723c */ /* 0x040fe80000001848 */
        /* <DEDUP_REMOVED lines=21> */
[----:B------:R-:W-:Y:S05]  /*9030*/  LDSM.16.MT88.4 R16, [R223+0xe000] ;  /* 0x00e00000df10783b */ /* 0x000fea0000004200 */
[C---:B--2---:R-:W-:Y:S01]  /*9040*/  HMMA.16816.F32 R96, R8.reuse, R28, R96 ;  /* 0x0000001c0860723c */ /* 0x044fe20000001860 */
[----:B------:R-:W-:Y:S05]  /*9050*/  MUFU.EX2 R152, R152 ;  /* 0x0000009800987308 */ /* 0x000fea0000000800 */
[C---:B------:R-:W-:Y:S01]  /*9060*/  HMMA.16816.F32 R92, R8.reuse, R30, R92 ;  /* 0x0000001e085c723c */ /* 0x040fe2000000185c */
[----:B------:R-:W1:Y:S02]  /*9070*/  LDSM.16.MT88.4 R28, [R223+0x12000] ;  /* 0x01200000df1c783b */ /* 0x000e640000004200 */
[----:B------:R-:W2:Y:S03]  /*9080*/  MUFU.EX2 R155, R155 ;  /* 0x0000009b009b7308 */ /* 0x000ea60000000800 */
[C---:B---3--:R-:W-:Y:S05]  /*9090*/  HMMA.16816.F32 R88, R8.reuse, R20, R88 ;  /* 0x000000140858723c */ /* 0x048fea0000001858 */
[----:B------:R-:W-:Y:S01]  /*90a0*/  MUFU.EX2 R151, R151 ;  /* 0x0000009700977308 */ /* 0x000fe20000000800 */
[----:B------:R-:W-:Y:S01]  /*90b0*/  HMMA.16816.F32 R84, R8, R22, R84 ;  /* 0x000000160854723c */ /* 0x000fe20000001854 */
[----:B------:R-:W-:-:S02]  /*90c0*/  F2FP.F16.F32.PACK_AB R20, R160, R159 ;  /* 0x0000009fa014723e */ /* 0x000fc400000000ff */
[----:B------:R-:W-:-:S03]  /*90d0*/  F2FP.F16.F32.PACK_AB R21, R164, R163 ;  /* 0x000000a3a415723e */ /* 0x000fc600000000ff */
[----:B-----5:R-:W-:Y:S01]  /*90e0*/  HMMA.16816.F32 R80, R8, R12, R80 ;  /* 0x0000000c0850723c */ /* 0x020fe20000001850 */
[----:B------:R-:W-:Y:S01]  /*90f0*/  F2FP.F16.F32.PACK_AB R22, R162, R161 ;  /* 0x000000a1a216723e */ /* 0x000fe200000000ff */
[----:B------:R-:W3:Y:S01]  /*9100*/  MUFU.EX2 R156, R156 ;  /* 0x0000009c009c7308 */ /* 0x000ee20000000800 */
[----:B------:R-:W-:-:S03]  /*9110*/  F2FP.F16.F32.PACK_AB R23, R166, R165 ;  /* 0x000000a5a617723e */ /* 0x000fc600000000ff */
[C---:B------:R-:W-:Y:S01]  /*9120*/  HMMA.16816.F32 R76, R8.reuse, R14, R76 ;  /* 0x0000000e084c723c */ /* 0x040fe2000000184c */
[----:B------:R-:W5:Y:S03]  /*9130*/  LDSM.16.MT88.4 R12, [R222+0xe000] ;  /* 0x00e00000de0c783b */ /* 0x000f660000004200 */
[----:B------:R-:W-:Y:S02]  /*9140*/  MUFU.EX2 R251, R251 ;  /* 0x000000fb00fb7308 */ /* 0x000fe40000000800 */
[C---:B------:R-:W-:Y:S06]  /*9150*/  HMMA.16816.F32 R72, R8.reuse, R24, R72 ;  /* 0x000000180848723c */ /* 0x040fec0000001848 */
[----:B------:R-:W-:Y:S01]  /*9160*/  HMMA.16816.F32 R68, R8, R26, R68 ;  /* 0x0000001a0844723c */ /* 0x000fe20000001844 */
[----:B------:R-:W2:Y:S01]  /*9170*/  LDSM.16.MT88.4 R8, [R221+0xe000] ;  /* 0x00e00000dd08783b */ /* 0x000ea20000004200 */
[----:B------:R-:W-:Y:S03]  /*9180*/  MUFU.EX2 R252, R252 ;  /* 0x000000fc00fc7308 */ /* 0x000fe60000000800 */
[----:B------:R-:W-:Y:S01]  /*9190*/  LDSM.16.MT88.4 R24, [R221+0x12000] ;  /* 0x01200000dd18783b */ /* 0x000fe20000004200 */
[C---:B----4-:R-:W-:Y:S06]  /*91a0*/  HMMA.16816.F32 R128, R20.reuse, R4, R128 ;  /* 0x000000041480723c */ /* 0x050fec0000001880 */
[C---:B------:R-:W-:Y:S01]  /*91b0*/  HMMA.16816.F32 R124, R20.reuse, R6, R124 ;  /* 0x00000006147c723c */ /* 0x040fe2000000187c */
[----:B------:R-:W4:Y:S05]  /*91c0*/  LDSM.16.MT88.4 R4, [R222+0x12000] ;  /* 0x01200000de04783b */ /* 0x000f2a0000004200 */
[C---:B-1----:R-:W-:Y:S06]  /*91d0*/  HMMA.16816.F32 R88, R20.reuse, R28, R88 ;  /* 0x0000001c1458723c */ /* 0x042fec0000001858 */
[----:B------:R-:W-:Y:S01]  /*91e0*/  HMMA.16816.F32 R84, R20, R30, R84 ;  /* 0x0000001e1454723c */ /* 0x000fe20000001854 */
[----:B------:R-:W-:-:S02]  /*91f0*/  F2FP.F16.F32.PACK_AB R28, R175, R168 ;  /* 0x000000a8af1c723e */ /* 0x000fc400000000ff */
[----:B------:R-:W-:-:S03]  /*9200*/  F2FP.F16.F32.PACK_AB R29, R171, R170 ;  /* 0x000000aaab1d723e */ /* 0x000fc600000000ff */
[----:B-----5:R-:W-:Y:S01]  /*9210*/  HMMA.16816.F32 R112, R20, R12, R112 ;  /* 0x0000000c1470723c */ /* 0x020fe20000001870 */
[----:B------:R-:W-:Y:S02]  /*9220*/  F2FP.F16.F32.PACK_AB R30, R177, R172 ;  /* 0x000000acb11e723e */ /* 0x000fe400000000ff */
[----:B------:R-:W-:-:S03]  /*9230*/  F2FP.F16.F32.PACK_AB R31, R174, R169 ;  /* 0x000000a9ae1f723e */ /* 0x000fc600000000ff */
[C---:B------:R-:W-:Y:S01]  /*9240*/  HMMA.16816.F32 R108, R20.reuse, R14, R108 ;  /* 0x0000000e146c723c */ /* 0x040fe2000000186c */
[----:B------:R-:W-:Y:S05]  /*9250*/  LDSM.16.MT88.4 R12, [R223+0xe800] ;  /* 0x00e80000df0c783b */ /* 0x000fea0000004200 */
[C---:B--2---:R-:W-:Y:S06]  /*9260*/  HMMA.16816.F32 R104, R20.reuse, R8, R104 ;  /* 0x000000081468723c */ /* 0x044fec0000001868 */
[C---:B------:R-:W-:Y:S01]  /*9270*/  HMMA.16816.F32 R100, R20.reuse, R10, R100 ;  /* 0x0000000a1464723c */ /* 0x040fe20000001864 */
[----:B------:R-:W1:Y:S05]  /*9280*/  LDSM.16.MT88.4 R8, [R222+0xe800] ;  /* 0x00e80000de08783b */ /* 0x000e6a0000004200 */
[C---:B----4-:R-:W-:Y:S06]  /*9290*/  HMMA.16816.F32 R80, R20.reuse, R4, R80 ;  /* 0x000000041450723c */ /* 0x050fec0000001850 */
        /* <DEDUP_REMOVED lines=8> */
[C---:B-1----:R-:W-:Y:S06]  /*9320*/  HMMA.16816.F32 R112, R28.reuse, R8, R112 ;  /* 0x000000081c70723c */ /* 0x042fec0000001870 */
[----:B------:R-:W-:Y:S01]  /*9330*/  HMMA.16816.F32 R108, R28, R10, R108 ;  /* 0x0000000a1c6c723c */ /* 0x000fe2000000186c */
[----:B------:R-:W1:Y:S05]  /*9340*/  LDSM.16.MT88.4 R8, [R222+0x12800] ;  /* 0x01280000de08783b */ /* 0x000e6a0000004200 */
[C---:B------:R-:W-:Y:S06]  /*9350*/  HMMA.16816.F32 R72, R20.reuse, R24, R72 ;  /* 0x000000181448723c */ /* 0x040fec0000001848 */
[----:B------:R-:W-:Y:S01]  /*9360*/  HMMA.16816.F32 R68, R20, R26, R68 ;  /* 0x0000001a1444723c */ /* 0x000fe20000001844 */
[----:B------:R-:W4:Y:S04]  /*9370*/  LDSM.16.MT88.4 R20, [R225+0x12800] ;  /* 0x01280000e114783b */ /* 0x000f280000004200 */
[----:B------:R-:W-:Y:S01]  /*9380*/  LDSM.16.MT88.4 R24, [R225+0xf000] ;  /* 0x00f00000e118783b */ /* 0x000fe20000004200 */
[C---:B------:R-:W-:Y:S06]  /*9390*/  HMMA.16816.F32 R120, R28.reuse, R12, R120 ;  /* 0x0000000c1c78723c */ /* 0x040fec0000001878 */
[C---:B------:R-:W-:Y:S01]  /*93a0*/  HMMA.16816.F32 R116, R28.reuse, R14, R116 ;  /* 0x0000000e1c74723c */ /* 0x040fe20000001874 */
[----:B------:R-:W5:Y:S05]  /*93b0*/  LDSM.16.MT88.4 R12, [R223+0x12800] ;  /* 0x01280000df0c783b */ /* 0x000f6a0000004200 */
[C---:B--2---:R-:W-:Y:S06]  /*93c0*/  HMMA.16816.F32 R104, R28.reuse, R4, R104 ;  /* 0x000000041c68723c */ /* 0x044fec0000001868 */
[C---:B------:R-:W-:Y:S01]  /*93d0*/  HMMA.16816.F32 R100, R28.reuse, R6, R100 ;  /* 0x000000061c64723c */ /* 0x040fe20000001864 */
[----:B------:R-:W2:Y:S05]  /*93e0*/  LDSM.16.MT88.4 R4, [R222+0xf000] ;  /* 0x00f00000de04783b */ /* 0x000eaa0000004200 */
[C---:B-1----:R-:W-:Y:S06]  /*93f0*/  HMMA.16816.F32 R80, R28.reuse, R8, R80 ;  /* 0x000000081c50723c */ /* 0x042fec0000001850 */
[C---:B------:R-:W-:Y:S01]  /*9400*/  HMMA.16816.F32 R76, R28.reuse, R10, R76 ;  /* 0x0000000a1c4c723c */ /* 0x040fe2000000184c */
[----:B------:R-:W1:Y:S05]  /*9410*/  LDSM.16.MT88.4 R8, [R225+0x13000] ;  /* 0x01300000e108783b */ /* 0x000e6a0000004200 */
[C---:B------:R-:W-:Y:S06]  /*9420*/  HMMA.16816.F32 R128, R28.reuse, R16, R128 ;  /* 0x000000101c80723c */ /* 0x040fec0000001880 */
[C---:B------:R-:W-:Y:S01]  /*9430*/  HMMA.16816.F32 R124, R28.reuse, R18, R124 ;  /* 0x000000121c7c723c */ /* 0x040fe2000000187c */
[----:B------:R-:W1:Y:S05]  /*9440*/  LDSM.16.MT88.4 R16, [R223+0xf000] ;  /* 0x00f00000df10783b */ /* 0x000e6a0000004200 */
        /* <DEDUP_REMOVED lines=9> */
[----:B---3--:R-:W-:-:S03]  /*94e0*/  F2FP.F16.F32.PACK_AB R15, R156, R151 ;  /* 0x000000979c0f723e */ /* 0x008fc600000000ff */
[----:B------:R-:W-:Y:S01]  /*94f0*/  HMMA.16816.F32 R68, R28, R34, R68 ;  /* 0x000000221c44723c */ /* 0x000fe20000001844 */
[--C-:B------:R-:W-:Y:S01]  /*9500*/  FFMA.FTZ R32, R133, UR11, -R66.reuse ;  /* 0x0000000b85207c23 */ /* 0x100fe20008010842 */
[----:B------:R-:W-:-:S04]  /*9510*/  FFMA.FTZ R33, R67, UR11, -R66 ;  /* 0x0000000b43217c23 */ /* 0x000fc80008010842 */
[C---:B--2---:R-:W-:Y:S01]  /*9520*/  HMMA.16816.F32 R112, R12.reuse, R4, R112 ;  /* 0x000000040c70723c */ /* 0x044fe20000001870 */
[--C-:B------:R-:W-:Y:S01]  /*9530*/  FFMA.FTZ R28, R142, UR11, -R141.reuse ;  /* 0x0000000b8e1c7c23 */ /* 0x100fe2000801088d */
[--C-:B------:R-:W-:Y:S01]  /*9540*/  FFMA.FTZ R29, R140, UR11, -R141.reuse ;  /* 0x0000000b8c1d7c23 */ /* 0x100fe2000801088d */
[----:B------:R-:W-:Y:S01]  /*9550*/  FFMA.FTZ R30, R134, UR11, -R141 ;  /* 0x0000000b861e7c23 */ /* 0x000fe2000801088d */
[----:B------:R-:W-:Y:S01]  /*9560*/  FFMA.FTZ R31, R135, UR11, -R66 ;  /* 0x0000000b871f7c23 */ /* 0x000fe20008010842 */
[----:B------:R-:W-:Y:S01]  /*9570*/  MUFU.EX2 R32, R32 ;  /* 0x0000002000207308 */ /* 0x000fe20000000800 */
[C---:B------:R-:W-:Y:S01]  /*9580*/  HMMA.16816.F32 R108, R12.reuse, R6, R108 ;  /* 0x000000060c6c723c */ /* 0x040fe2000000186c */
[----:B------:R-:W2:Y:S05]  /*9590*/  LDSM.16.MT88.4 R4, [R222+0x13000] ;  /* 0x01300000de04783b */ /* 0x000eaa0000004200 */
[C---:B-1----:R-:W-:Y:S01]  /*95a0*/  HMMA.16816.F32 R96, R12.reuse, R8, R96 ;  /* 0x000000080c60723c */ /* 0x042fe20000001860 */
[----:B------:R-:W-:Y:S05]  /*95b0*/  MUFU.EX2 R28, R28 ;  /* 0x0000001c001c7308 */ /* 0x000fea0000000800 */
[C---:B------:R-:W-:Y:S01]  /*95c0*/  HMMA.16816.F32 R92, R12.reuse, R10, R92 ;  /* 0x0000000a0c5c723c */ /* 0x040fe2000000185c */
[----:B------:R-:W1:Y:S02]  /*95d0*/  LDSM.16.MT88.4 R8, [R225+0xf800] ;  /* 0x00f80000e108783b */ /* 0x000e640000004200 */
        /* <DEDUP_REMOVED lines=9> */
[----:B------:R-:W1:Y:S03]  /*9670*/  MUFU.EX2 R33, R33 ;  /* 0x0000002100217308 */ /* 0x000e660000000800 */
[C---:B--2---:R-:W-:Y:S06]  /*9680*/  HMMA.16816.F32 R80, R12.reuse, R4, R80 ;  /* 0x000000040c50723c */ /* 0x044fec0000001850 */
[----:B------:R-:W-:Y:S01]  /*9690*/  HMMA.16816.F32 R76, R12, R6, R76 ;  /* 0x000000060c4c723c */ /* 0x000fe2000000184c */
[----:B---3--:R-:W-:-:S02]  /*96a0*/  F2FP.F16.F32.PACK_AB R4, R29, R28 ;  /* 0x0000001c1d04723e */ /* 0x008fc400000000ff */
[----:B-----5:R-:W-:-:S03]  /*96b0*/  F2FP.F16.F32.PACK_AB R5, R32, R31 ;  /* 0x0000001f2005723e */ /* 0x020fc600000000ff */
[----:B------:R-:W-:Y:S01]  /*96c0*/  HMMA.16816.F32 R104, R12, R20, R104 ;  /* 0x000000140c68723c */ /* 0x000fe20000001868 */
[----:B------:R-:W-:Y:S02]  /*96d0*/  F2FP.F16.F32.PACK_AB R6, R251, R30 ;  /* 0x0000001efb06723e */ /* 0x000fe400000000ff */
[----:B-1----:R-:W-:-:S03]  /*96e0*/  F2FP.F16.F32.PACK_AB R7, R252, R33 ;  /* 0x00000021fc07723e */ /* 0x002fc600000000ff */
        /* <DEDUP_REMOVED lines=137> */
.L_x_3761:
[----:B------:R-:W-:-:S04]  /*9f80*/  LEA R8, -R190, RZ, 0x7 ;  /* 0x000000ffbe087211 */ /* 0x000fc800078e39ff */
[----:B------:R-:W-:-:S07]  /*9f90*/  SHF.R.S32.HI R5, RZ, 0x1f, R8 ;  /* 0x0000001fff057819 */ /* 0x000fce0000011408 */
.L_x_3762:
        /* <DEDUP_REMOVED lines=109> */
[----:B------:R-:W-:-:S03]  /*a670*/  @!P1 LEA.HI.X R43, R40, UR7, R7, 0x1, P3 ;  /* 0x00000007282b9c11 */ /* 0x000fc600098f0c07 */
        /* <DEDUP_REMOVED lines=37> */
[----:B------:R-:W3:Y:S04]  /*a8d0*/  LDSM.16.M88.4 R36, [R230+0x4800] ;  /* 0x00480000e624783b */ /* 0x000ee80000000200 */
[----:B-1----:R-:W1:Y:S04]  /*a8e0*/  LDSM.16.M88.4 R28, [R230+0x5000] ;  /* 0x00500000e61c783b */ /* 0x002e680000000200 */
[----:B------:R-:W5:Y:S04]  /*a8f0*/  LDSM.16.M88.4 R20, [R230+0x5800] ;  /* 0x00580000e614783b */ /* 0x000f680000000200 */
[----:B------:R-:W5:Y:S04]  /*a900*/  LDSM.16.M88.4 R12, [R230+0x6000] ;  /* 0x00600000e60c783b */ /* 0x000f680000000200 */
[----:B------:R-:W5:Y:S04]  /*a910*/  LDSM.16.M88.4 R164, [R230+0x6800] ;  /* 0x00680000e6a4783b */ /* 0x000f680000000200 */
[----:B------:R-:W5:Y:S04]  /*a920*/  LDSM.16.M88.4 R156, [R230+0x7000] ;  /* 0x00700000e69c783b */ /* 0x000f680000000200 */
[----:B--2---:R-:W2:Y:S04]  /*a930*/  LDSM.16.M88.4 R8, [R230+0x7800] ;  /* 0x00780000e608783b */ /* 0x004ea80000000200 */
[----:B------:R-:W-:Y:S04]  /*a940*/  LDSM.16.M88.4 R52, [R229] ;  /* 0x00000000e534783b */ /* 0x000fe80000000200 */
[----:B------:R-:W2:Y:S01]  /*a950*/  LDSM.16.M88.4 R4, [R228] ;  /* 0x00000000e404783b */ /* 0x000ea20000000200 */
[C---:B----4-:R-:W-:Y:S03]  /*a960*/  HMMA.16816.F32 R48, R148.reuse, R44, RZ ;  /* 0x0000002c9430723c */ /* 0x050fe600000018ff */
[----:B------:R-:W4:Y:S04]  /*a970*/  LDSM.16.M88.4 R176, [R220] ;  /* 0x00000000dcb0783b */ /* 0x000f280000000200 */
[----:B------:R-:W4:Y:S01]  /*a980*/  LDSM.16.M88.4 R172, [R219] ;  /* 0x00000000dbac783b */ /* 0x000f220000000200 */
[C---:B------:R-:W-:Y:S03]  /*a990*/  HMMA.16816.F32 R44, R148.reuse, R46, RZ ;  /* 0x0000002e942c723c */ /* 0x040fe600000018ff */
[----:B------:R-:W4:Y:S03]  /*a9a0*/  LDSM.16.M88.4 R144, [R218] ;  /* 0x00000000da90783b */ /* 0x000f260000000200 */
[C---:B---3--:R-:W-:Y:S01]  /*a9b0*/  HMMA.16816.F32 R40, R148.reuse, R36, RZ ;  /* 0x000000249428723c */ /* 0x048fe200000018ff */
[----:B------:R-:W3:Y:S04]  /*a9c0*/  LDSM.16.M88.4 R140, [R217] ;  /* 0x00000000d98c783b */ /* 0x000ee80000000200 */
[----:B------:R-:W3:Y:S01]  /*a9d0*/  LDSM.16.M88.4 R132, [R216] ;  /* 0x00000000d884783b */ /* 0x000ee20000000200 */
[C---:B-1----:R-:W-:Y:S03]  /*a9e0*/  HMMA.16816.F32 R32, R148.reuse, R28, RZ ;  /* 0x0000001c9420723c */ /* 0x042fe600000018ff */
[----:B------:R-:W1:Y:S03]  /*a9f0*/  LDSM.16.M88.4 R60, [R215] ;  /* 0x00000000d73c783b */ /* 0x000e660000000200 */
[C---:B------:R-:W-:Y:S01]  /*aa00*/  HMMA.16816.F32 R36, R148.reuse, R38, RZ ;  /* 0x000000269424723c */ /* 0x040fe200000018ff */
[----:B------:R-:W-:Y:S04]  /*aa10*/  LDSM.16.M88.4 R64, [R227] ;  /* 0x00000000e340783b */ /* 0x000fe80000000200 */
[----:B------:R-:W-:Y:S01]  /*aa20*/  LDSM.16.M88.4 R56, [R214] ;  /* 0x00000000d638783b */ /* 0x000fe20000000200 */
[C---:B------:R-:W-:Y:S03]  /*aa30*/  HMMA.16816.F32 R28, R148.reuse, R30, RZ ;  /* 0x0000001e941c723c */ /* 0x040fe600000018ff */
[----:B------:R-:W-:Y:S03]  /*aa40*/  LDSM.16.M88.4 R180, [R224+0x5000] ;  /* 0x00500000e0b4783b */ /* 0x000fe60000000200 */
[C---:B-----5:R-:W-:Y:S01]  /*aa50*/  HMMA.16816.F32 R24, R148.reuse, R20, RZ ;  /* 0x000000149418723c */ /* 0x060fe200000018ff */
        /* <DEDUP_REMOVED lines=14> */
[----:B------:R-:W5:Y:S05]  /*ab40*/  LDSM.16.M88.4 R4, [R224+0x4800] ;  /* 0x00480000e004783b */ /* 0x000f6a0000000200 */
        /* <DEDUP_REMOVED lines=16> */
[----:B------:R-:W-:Y:S01]  /*ac50*/  HMMA.16816.F32 R156, R52, R62, R156 ;  /* 0x0000003e349c723c */ /* 0x000fe2000000189c */
[----:B------:R-:W1:Y:S05]  /*ac60*/  LDSM.16.M88.4 R60, [R213] ;  /* 0x00000000d53c783b */ /* 0x000e6a0000000200 */
[C---:B--2---:R-:W-:Y:S06]  /*ac70*/  HMMA.16816.F32 R48, R64.reuse, R8, R48 ;  /* 0x000000084030723c */ /* 0x044fec0000001830 */
[C---:B------:R-:W-:Y:S01]  /*ac80*/  HMMA.16816.F32 R44, R64.reuse, R10, R44 ;  /* 0x0000000a402c723c */ /* 0x040fe2000000182c */
[----:B------:R-:W2:Y:S05]  /*ac90*/  LDSM.16.M88.4 R8, [R213+0x1800] ;  /* 0x00180000d508783b */ /* 0x000eaa0000000200 */
[C---:B-----5:R-:W-:Y:S06]  /*aca0*/  HMMA.16816.F32 R40, R64.reuse, R4, R40 ;  /* 0x000000044028723c */ /* 0x060fec0000001828 */
[----:B------:R-:W-:Y:S01]  /*acb0*/  HMMA.16816.F32 R36, R64, R6, R36 ;  /* 0x000000064024723c */ /* 0x000fe20000001824 */
[----:B------:R-:W5:Y:S05]  /*acc0*/  LDSM.16.M88.4 R4, [R213+0x2000] ;  /* 0x00200000d504783b */ /* 0x000f6a0000000200 */
[C---:B------:R-:W-:Y:S06]  /*acd0*/  HMMA.16816.F32 R152, R52.reuse, R56, R152 ;  /* 0x000000383498723c */ /* 0x040fec0000001898 */
[----:B------:R-:W-:Y:S01]  /*ace0*/  HMMA.16816.F32 R148, R52, R58, R148 ;  /* 0x0000003a3494723c */ /* 0x000fe20000001894 */
[----:B------:R-:W5:Y:S04]  /*acf0*/  LDSM.16.M88.4 R52, [R213+0x1000] ;  /* 0x00100000d534783b */ /* 0x000f680000000200 */
[----:B------:R-:W5:Y:S01]  /*ad00*/  LDSM.16.M88.4 R56, [R213+0x800] ;  /* 0x00080000d538783b */ /* 0x000f620000000200 */
        /* <DEDUP_REMOVED lines=24> */
[----:B------:R-:W-:Y:S05]  /*ae90*/  LDSM.16.M88.4 R8, [R229+0x2000] ;  /* 0x00200000e508783b */ /* 0x000fea0000000200 */
[C---:B-----5:R-:W-:Y:S06]  /*aea0*/  HMMA.16816.F32 R16, R184.reuse, R4, R16 ;  /* 0x00000004b810723c */ /* 0x060fec0000001810 */
[C---:B------:R-:W-:Y:S01]  /*aeb0*/  HMMA.16816.F32 R12, R184.reuse, R6, R12 ;  /* 0x00000006b80c723c */ /* 0x040fe2000000180c */
[----:B------:R-:W1:Y:S05]  /*aec0*/  LDSM.16.M88.4 R4, [R212] ;  /* 0x00000000d404783b */ /* 0x000e6a0000000200 */
[C---:B------:R-:W-:Y:S06]  /*aed0*/  HMMA.16816.F32 R32, R184.reuse, R52, R32 ;  /* 0x00000034b820723c */ /* 0x040fec0000001820 */
[C---:B------:R-:W-:Y:S01]  /*aee0*/  HMMA.16816.F32 R28, R184.reuse, R54, R28 ;  /* 0x00000036b81c723c */ /* 0x040fe2000000181c */
        /* <DEDUP_REMOVED lines=8> */
[----:B------:R-:W-:Y:S01]  /*af70*/  HMMA.16816.F32 R148, R184, R174, R148 ;  /* 0x000000aeb894723c */ /* 0x000fe20000001894 */
[----:B------:R-:W4:Y:S05]  /*af80*/  LDSM.16.M88.4 R172, [R230+0xb800] ;  /* 0x00b80000e6ac783b */ /* 0x000f2a0000000200 */
[----:B---3--:R-:W-:Y:S06]  /*af90*/  HMMA.16816.F32 R48, R144, R140, R48 ;  /* 0x0000008c9030723c */ /* 0x008fec0000001830 */
[C---:B------:R-:W-:Y:S06]  /*afa0*/  HMMA.16816.F32 R168, R184.reuse, R180, R168 ;  /* 0x000000b4b8a8723c */ /* 0x040fec00000018a8 */
[----:B------:R-:W-:Y:S01]  /*afb0*/  HMMA.16816.F32 R164, R184, R182, R164 ;  /* 0x000000b6b8a4723c */ /* 0x000fe200000018a4 */
[----:B------:R-:W-:Y:S05]  /*afc0*/  LDSM.16.M88.4 R184, [R208] ;  /* 0x00000000d0b8783b */ /* 0x000fea0000000200 */
[C---:B------:R-:W-:Y:S01]  /*afd0*/  HMMA.16816.F32 R180, R144.reuse, R142, R44 ;  /* 0x0000008e90b4723c */ /* 0x040fe2000000182c */
[----:B------:R-:W-:Y:S04]  /*afe0*/  LDSM.16.M88.4 R140, [R227+0x2000] ;  /* 0x00200000e38c783b */ /* 0x000fe80000000200 */
[----:B------:R-:W3:Y:S01]  /*aff0*/  LDSM.16.M88.4 R44, [R224+0x8000] ;  /* 0x00800000e02c783b */ /* 0x000ee20000000200 */
[C---:B------:R-:W-:Y:S06]  /*b000*/  HMMA.16816.F32 R32, R144.reuse, R64, R32 ;  /* 0x000000409020723c */ /* 0x040fec0000001820 */
[----:B------:R-:W-:Y:S01]  /*b010*/  HMMA.16816.F32 R28, R144, R66, R28 ;  /* 0x00000042901c723c */ /* 0x000fe2000000181c */
[----:B------:R-:W3:Y:S05]  /*b020*/  LDSM.16.M88.4 R64, [R211] ;  /* 0x00000000d340783b */ /* 0x000eea0000000200 */
        /* <DEDUP_REMOVED lines=8> */
[----:B------:R-:W2:Y:S05]  /*b0b0*/  LDSM.16.M88.4 R4, [R138] ;  /* 0x000000008a04783b */ /* 0x000eaa0000000200 */
[C---:B-----5:R-:W-:Y:S06]  /*b0c0*/  HMMA.16816.F32 R16, R144.reuse, R56, R16 ;  /* 0x000000389010723c */ /* 0x060fec0000001810 */
[C---:B------:R-:W-:Y:S06]  /*b0d0*/  HMMA.16816.F32 R24, R144.reuse, R60, R24 ;  /* 0x0000003c9018723c */ /* 0x040fec0000001818 */
[C---:B------:R-:W-:Y:S01]  /*b0e0*/  HMMA.16816.F32 R20, R144.reuse, R62, R20 ;  /* 0x0000003e9014723c */ /* 0x040fe20000001814 */
[----:B------:R-:W5:Y:S05]  /*b0f0*/  LDSM.16.M88.4 R60, [R210] ;  /* 0x00000000d23c783b */ /* 0x000f6a0000000200 */
[C---:B------:R-:W-:Y:S01]  /*b100*/  HMMA.16816.F32 R12, R144.reuse, R58, R12 ;  /* 0x0000003a900c723c */ /* 0x040fe2000000180c */
[----:B------:R-:W5:Y:S05]  /*b110*/  LDSM.16.M88.4 R56, [R209] ;  /* 0x00000000d138783b */ /* 0x000f6a0000000200 */
[C---:B----4-:R-:W-:Y:S06]  /*b120*/  HMMA.16816.F32 R160, R144.reuse, R176, R160 ;  /* 0x000000b090a0723c */ /* 0x050fec00000018a0 */
[C---:B------:R-:W-:Y:S01]  /*b130*/  HMMA.16816.F32 R156, R144.reuse, R178, R156 ;  /* 0x000000b2909c723c */ /* 0x040fe2000000189c */
[----:B------:R-:W-:Y:S05]  /*b140*/  LDSM.16.M88.4 R176, [R136] ;  /* 0x0000000088b0783b */ /* 0x000fea0000000200 */
[C---:B------:R-:W-:Y:S06]  /*b150*/  HMMA.16816.F32 R152, R144.reuse, R172, R152 ;  /* 0x000000ac9098723c */ /* 0x040fec0000001898 */
[----:B------:R-:W-:Y:S01]  /*b160*/  HMMA.16816.F32 R148, R144, R174, R148 ;  /* 0x000000ae9094723c */ /* 0x000fe20000001894 */
[----:B------:R-:W4:Y:S04]  /*b170*/  LDSM.16.M88.4 R144, [R139] ;  /* 0x000000008b90783b */ /* 0x000f280000000200 */
[----:B------:R-:W4:Y:S01]  /*b180*/  LDSM.16.M88.4 R172, [R224+0x8800] ;  /* 0x00880000e0ac783b */ /* 0x000f220000000200 */
[----:B---3--:R-:W-:Y:S06]  /*b190*/  HMMA.16816.F32 R48, R140, R44, R48 ;  /* 0x0000002c8c30723c */ /* 0x008fec0000001830 */
[C---:B------:R-:W-:Y:S06]  /*b1a0*/  HMMA.16816.F32 R40, R8.reuse, R64, R40 ;  /* 0x000000400828723c */ /* 0x040fec0000001828 */
[C---:B------:R-:W-:Y:S06]  /*b1b0*/  HMMA.16816.F32 R36, R8.reuse, R66, R36 ;  /* 0x000000420824723c */ /* 0x040fec0000001824 */
[C---:B------:R-:W-:Y:S06]  /*b1c0*/  HMMA.16816.F32 R16, R8.reuse, R184, R16 ;  /* 0x000000b80810723c */ /* 0x040fec0000001810 */
[----:B------:R-:W-:Y:S01]  /*b1d0*/  HMMA.16816.F32 R184, R8, R186, R12 ;  /* 0x000000ba08b8723c */ /* 0x000fe2000000180c */
[----:B------:R-:W3:Y:S05]  /*b1e0*/  LDSM.16.M88.4 R12, [R213+0x4800] ;  /* 0x00480000d50c783b */ /* 0x000eea0000000200 */
[----:B-1----:R-:W-:Y:S06]  /*b1f0*/  HMMA.16816.F32 R48, R132, R52, R48 ;  /* 0x000000348430723c */ /* 0x002fec0000001830 */
[C---:B--2---:R-:W-:Y:S06]  /*b200*/  HMMA.16816.F32 R160, R8.reuse, R4, R160 ;  /* 0x0000000408a0723c */ /* 0x044fec00000018a0 */
[----:B------:R-:W-:Y:S01]  /*b210*/  HMMA.16816.F32 R156, R8, R6, R156 ;  /* 0x00000006089c723c */ /* 0x000fe2000000189c */
[----:B------:R-:W1:Y:S05]  /*b220*/  LDSM.16.M88.4 R4, [R224+0x9800] ;  /* 0x00980000e004783b */ /* 0x000e6a0000000200 */
[----:B------:R-:W-:Y:S01]  /*b230*/  HMMA.16816.F32 R180, R140, R46, R180 ;  /* 0x0000002e8cb4723c */ /* 0x000fe200000018b4 */
[----:B------:R-:W-:Y:S05]  /*b240*/  LDSM.16.M88.4 R44, [R224+0x9000] ;  /* 0x00900000e02c783b */ /* 0x000fea0000000200 */
[----:B-----5:R-:W-:Y:S01]  /*b250*/  HMMA.16816.F32 R32, R8, R60, R32 ;  /* 0x0000003c0820723c */ /* 0x020fe20000001820 */
[----:B------:R-:W-:-:S04]  /*b260*/  FMUL.FTZ R48, R48, UR10 ;  /* 0x0000000a30307c20 */ /* 0x000fc80008410000 */
[----:B------:R2:W-:Y:S01]  /*b270*/  MUFU.TANH R53, R48 ;  /* 0x0000003000357308 */ /* 0x0005e20000002400 */
[C---:B------:R-:W-:Y:S06]  /*b280*/  HMMA.16816.F32 R28, R8.reuse, R62, R28 ;  /* 0x0000003e081c723c */ /* 0x040fec000000181c */
[C---:B------:R-:W-:Y:S06]  /*b290*/  HMMA.16816.F32 R24, R8.reuse, R56, R24 ;  /* 0x000000380818723c */ /* 0x040fec0000001818 */
[----:B------:R-:W-:Y:S01]  /*b2a0*/  HMMA.16816.F32 R20, R8, R58, R20 ;  /* 0x0000003a0814723c */ /* 0x000fe20000001814 */
[----:B------:R-:W-:-:S05]  /*b2b0*/  FMUL.FTZ R57, R49, UR10 ;  /* 0x0000000a31397c20 */ /* 0x000fca0008410000 */
[C---:B----4-:R-:W-:Y:S01]  /*b2c0*/  HMMA.16816.F32 R168, R8.reuse, R144, R168 ;  /* 0x0000009008a8723c */ /* 0x050fe200000018a8 */
[----:B------:R-:W-:Y:S01]  /*b2d0*/  FMUL.FTZ R59, R51, UR10 ;  /* 0x0000000a333b7c20 */ /* 0x000fe20008410000 */
[----:B------:R-:W-:Y:S04]  /*b2e0*/  MUFU.TANH R57, R57 ;  /* 0x0000003900397308 */ /* 0x000fe80000002400 */
[C---:B------:R-:W-:Y:S04]  /*b2f0*/  HMMA.16816.F32 R164, R8.reuse, R146, R164 ;  /* 0x0000009208a4723c */ /* 0x040fe800000018a4 */
[----:B------:R-:W-:Y:S02]  /*b300*/  MUFU.TANH R59, R59 ;  /* 0x0000003b003b7308 */ /* 0x000fe40000002400 */
[----:B------:R-:W-:Y:S06]  /*b310*/  HMMA.16816.F32 R152, R8, R176, R152 ;  /* 0x000000b00898723c */ /* 0x000fec0000001898 */
[----:B------:R-:W-:Y:S06]  /*b320*/  HMMA.16816.F32 R40, R140, R172, R40 ;  /* 0x000000ac8c28723c */ /* 0x000fec0000001828 */
[----:B------:R-:W-:Y:S01]  /*b330*/  HMMA.16816.F32 R148, R8, R178, R148 ;  /* 0x000000b20894723c */ /* 0x000fe20000001894 */
[----:B------:R-:W4:Y:S05]  /*b340*/  LDSM.16.M88.4 R8, [R224+0xa000] ;  /* 0x00a00000e008783b */ /* 0x000f2a0000000200 */
[----:B------:R-:W-:Y:S06]  /*b350*/  HMMA.16816.F32 R36, R140, R174, R36 ;  /* 0x000000ae8c24723c */ /* 0x000fec0000001824 */
[C---:B------:R-:W-:Y:S06]  /*b360*/  HMMA.16816.F32 R180, R132.reuse, R54, R180 ;  /* 0x0000003684b4723c */ /* 0x040fec00000018b4 */
[----:B---3--:R-:W-:Y:S01]  /*b370*/  HMMA.16816.F32 R40, R132, R12, R40 ;  /* 0x0000000c8428723c */ /* 0x008fe20000001828 */
[----:B------:R-:W-:-:S02]  /*b380*/  FMUL.FTZ R55, R50, UR10 ;  /* 0x0000000a32377c20 */ /* 0x000fc40008410000 */
[----:B--2---:R-:W2:Y:S03]  /*b390*/  LDSM.16.M88.4 R48, [R224+0xa800] ;  /* 0x00a80000e030783b */ /* 0x004ea60000000200 */
[----:B-1----:R-:W-:Y:S01]  /*b3a0*/  HMMA.16816.F32 R24, R140, R4, R24 ;  /* 0x000000048c18723c */ /* 0x002fe20000001818 */
[----:B------:R-:W-:Y:S05]  /*b3b0*/  MUFU.TANH R55, R55 ;  /* 0x0000003700377308 */ /* 0x000fea0000002400 */
[----:B------:R-:W-:Y:S01]  /*b3c0*/  HMMA.16816.F32 R36, R132, R14, R36 ;  /* 0x0000000e8424723c */ /* 0x000fe20000001824 */
[----:B------:R-:W1:Y:S05]  /*b3d0*/  LDSM.16.M88.4 R12, [R213+0x5800] ;  /* 0x00580000d50c783b */ /* 0x000e6a0000000200 */
[C---:B------:R-:W-:Y:S01]  /*b3e0*/  HMMA.16816.F32 R20, R140.reuse, R6, R20 ;  /* 0x000000068c14723c */ /* 0x040fe20000001814 */
[----:B------:R-:W3:Y:S01]  /*b3f0*/  LDSM.16.M88.4 R4, [R224+0xb000] ;  /* 0x00b00000e004783b */ /* 0x000ee20000000200 */
[----:B------:R-:W-:Y:S01]  /*b400*/  FMUL.FTZ R61, R180, UR10 ;  /* 0x0000000ab43d7c20 */ /* 0x000fe20008410000 */
[----:B------:R-:W-:Y:S01]  /*b410*/  FMUL.FTZ R65, R182, UR10 ;  /* 0x0000000ab6417c20 */ /* 0x000fe20008410000 */
[----:B------:R-:W-:Y:S01]  /*b420*/  FMUL.FTZ R63, R181, UR10 ;  /* 0x0000000ab53f7c20 */ /* 0x000fe20008410000 */
[----:B------:R-:W-:Y:S01]  /*b430*/  FMUL.FTZ R67, R183, UR10 ;  /* 0x0000000ab7437c20 */ /* 0x000fe20008410000 */
[C---:B----4-:R-:W-:Y:S01]  /*b440*/  HMMA.16816.F32 R16, R140.reuse, R8, R16 ;  /* 0x000000088c10723c */ /* 0x050fe20000001810 */
[----:B------:R-:W-:Y:S01]  /*b450*/  FMUL.FTZ R40, R40, UR10 ;  /* 0x0000000a28287c20 */ /* 0x000fe20008410000 */
[----:B------:R-:W-:Y:S01]  /*b460*/  FMUL.FTZ R41, R41, UR10 ;  /* 0x0000000a29297c20 */ /* 0x000fe20008410000 */
[----:B------:R-:W-:Y:S01]  /*b470*/  FMUL.FTZ R42, R42, UR10 ;  /* 0x0000000a2a2a7c20 */ /* 0x000fe20008410000 */
[----:B------:R-:W-:Y:S02]  /*b480*/  MUFU.TANH R61, R61 ;  /* 0x0000003d003d7308 */ /* 0x000fe40000002400 */
[C---:B------:R-:W-:Y:S01]  /*b490*/  HMMA.16816.F32 R184, R140.reuse, R10, R184 ;  /* 0x0000000a8cb8723c */ /* 0x040fe200000018b8 */
[----:B------:R-:W4:Y:S05]  /*b4a0*/  LDSM.16.M88.4 R8, [R224+0xb800] ;  /* 0x00b80000e008783b */ /* 0x000f2a0000000200 */
[----:B------:R-:W-:Y:S01]  /*b4b0*/  MUFU.TANH R145, R40 ;  /* 0x0000002800917308 */ /* 0x000fe20000002400 */
[----:B------:R-:W-:Y:S01]  /*b4c0*/  HMMA.16816.F32 R32, R140, R44, R32 ;  /* 0x0000002c8c20723c */ /* 0x000fe20000001820 */
[----:B------:R-:W-:Y:S01]  /*b4d0*/  FMUL.FTZ R36, R36, UR10 ;  /* 0x0000000a24247c20 */ /* 0x000fe20008410000 */
[----:B------:R-:W-:Y:S01]  /*b4e0*/  FMUL.FTZ R38, R38, UR10 ;  /* 0x0000000a26267c20 */ /* 0x000fe20008410000 */
[----:B------:R-:W-:Y:S01]  /*b4f0*/  FMUL.FTZ R37, R37, UR10 ;  /* 0x0000000a25257c20 */ /* 0x000fe20008410000 */
[----:B------:R-:W-:-:S02]  /*b500*/  FMUL.FTZ R39, R39, UR10 ;  /* 0x0000000a27277c20 */ /* 0x000fc40008410000 */
[C---:B--2---:R-:W-:Y:S01]  /*b510*/  HMMA.16816.F32 R168, R140.reuse, R48, R168 ;  /* 0x000000308ca8723c */ /* 0x044fe200000018a8 */
[----:B------:R-:W-:Y:S05]  /*b520*/  MUFU.TANH R147, R41 ;  /* 0x0000002900937308 */ /* 0x000fea0000002400 */
[----:B------:R-:W-:Y:S01]  /*b530*/  HMMA.16816.F32 R28, R140, R46, R28 ;  /* 0x0000002e8c1c723c */ /* 0x000fe2000000181c */
[----:B------:R-:W-:Y:S01]  /*b540*/  FMUL.FTZ R49, R43, UR10 ;  /* 0x0000000a2b317c20 */ /* 0x000fe20008410000 */
[----:B------:R-:W2:Y:S01]  /*b550*/  LDSM.16.M88.4 R44, [R213+0x5000] ;  /* 0x00500000d52c783b */ /* 0x000ea20000000200 */
[----:B------:R5:W-:Y:S03]  /*b560*/  MUFU.TANH R173, R42 ;  /* 0x0000002a00ad7308 */ /* 0x000be60000002400 */
[C---:B-1----:R-:W-:Y:S05]  /*b570*/  HMMA.16816.F32 R24, R132.reuse, R12, R24 ;  /* 0x0000000c8418723c */ /* 0x042fea0000001818 */
[----:B------:R-:W1:Y:S01]  /*b580*/  MUFU.TANH R65, R65 ;  /* 0x0000004100417308 */ /* 0x000e620000002400 */
[----:B------:R-:W-:Y:S01]  /*b590*/  HMMA.16816.F32 R20, R132, R14, R20 ;  /* 0x0000000e8414723c */ /* 0x000fe20000001814 */
[----:B------:R-:W1:Y:S05]  /*b5a0*/  LDSM.16.M88.4 R12, [R213+0x7800] ;  /* 0x00780000d50c783b */ /* 0x000e6a0000000200 */
[C---:B---3--:R-:W-:Y:S01]  /*b5b0*/  HMMA.16816.F32 R160, R140.reuse, R4, R160 ;  /* 0x000000048ca0723c */ /* 0x048fe200000018a0 */
[----:B------:R-:W3:Y:S01]  /*b5c0*/  MUFU.TANH R63, R63 ;  /* 0x0000003f003f7308 */ /* 0x000ee20000002400 */
[----:B-----5:R-:W5:Y:S04]  /*b5d0*/  LDSM.16.M88.4 R40, [R213+0x6000] ;  /* 0x00600000d528783b */ /* 0x020f680000000200 */
[C---:B------:R-:W-:Y:S01]  /*b5e0*/  HMMA.16816.F32 R156, R140.reuse, R6, R156 ;  /* 0x000000068c9c723c */ /* 0x040fe2000000189c */
[----:B------:R-:W3:Y:S02]  /*b5f0*/  LDSM.16.M88.4 R4, [R213+0x6800] ;  /* 0x00680000d504783b */ /* 0x000ee40000000200 */
[----:B------:R-:W3:Y:S03]  /*b600*/  MUFU.TANH R67, R67 ;  /* 0x0000004300437308 */ /* 0x000ee60000002400 */
[----:B----4-:R-:W-:Y:S01]  /*b610*/  HMMA.16816.F32 R152, R140, R8, R152 ;  /* 0x000000088c98723c */ /* 0x010fe20000001898 */
[----:B------:R-:W-:-:S04]  /*b620*/  FMUL.FTZ R27, R27, UR10 ;  /* 0x0000000a1b1b7c20 */ /* 0x000fc80008410000 */
[----:B------:R-:W4:Y:S01]  /*b630*/  MUFU.TANH R49, R49 ;  /* 0x0000003100317308 */ /* 0x000f220000002400 */
[C---:B------:R-:W-:Y:S01]  /*b640*/  HMMA.16816.F32 R148, R140.reuse, R10, R148 ;  /* 0x0000000a8c94723c */ /* 0x040fe20000001894 */
[----:B------:R-:W4:Y:S01]  /*b650*/  LDSM.16.M88.4 R8, [R213+0x7000] ;  /* 0x00700000d508783b */ /* 0x000f220000000200 */
[----:B------:R-:W-:Y:S01]  /*b660*/  FMUL.FTZ R21, R21, UR10 ;  /* 0x0000000a15157c20 */ /* 0x000fe20008410000 */
[----:B------:R-:W-:Y:S01]  /*b670*/  FMUL.FTZ R20, R20, UR10 ;  /* 0x0000000a14147c20 */ /* 0x000fe20008410000 */
[----:B------:R-:W-:Y:S01]  /*b680*/  FMUL.FTZ R22, R22, UR10 ;  /* 0x0000000a16167c20 */ /* 0x000fe20008410000 */
[----:B------:R-:W-:Y:S01]  /*b690*/  FMUL.FTZ R23, R23, UR10 ;  /* 0x0000000a17177c20 */ /* 0x000fe20008410000 */
[----:B------:R-:W-:Y:S01]  /*b6a0*/  HMMA.16816.F32 R164, R140, R50, R164 ;  /* 0x000000328ca4723c */ /* 0x000fe200000018a4 */
[----:B------:R4:W-:Y:S01]  /*b6b0*/  MUFU.TANH R51, R38 ;  /* 0x0000002600337308 */ /* 0x0009e20000002400 */
[----:B------:R-:W-:-:S04]  /*b6c0*/  DEPBAR.LE SB0, 0x0 ;  /* 0x000080000000791a */ /* 0x000fc80000000000 */
[C---:B--2---:R-:W-:Y:S03]  /*b6d0*/  HMMA.16816.F32 R28, R132.reuse, R46, R28 ;  /* 0x0000002e841c723c */ /* 0x044fe6000000181c */
[----:B------:R-:W2:Y:S03]  /*b6e0*/  MUFU.TANH R37, R37 ;  /* 0x0000002500257308 */ /* 0x000ea60000002400 */
[C---:B-1----:R-:W-:Y:S05]  /*b6f0*/  HMMA.16816.F32 R152, R132.reuse, R12, R152 ;  /* 0x0000000c8498723c */ /* 0x042fea0000001898 */
[----:B------:R-:W1:Y:S01]  /*b700*/  MUFU.TANH R39, R39 ;  /* 0x0000002700277308 */ /* 0x000e620000002400 */
[C---:B-----5:R-:W-:Y:S06]  /*b710*/  HMMA.16816.F32 R16, R132.reuse, R40, R16 ;  /* 0x000000288410723c */ /* 0x060fec0000001810 */
[C---:B------:R-:W-:Y:S06]  /*b720*/  HMMA.16816.F32 R148, R132.reuse, R14, R148 ;  /* 0x0000000e8494723c */ /* 0x040fec0000001894 */
[----:B---3--:R-:W-:Y:S01]  /*b730*/  HMMA.16816.F32 R168, R132, R4, R168 ;  /* 0x0000000484a8723c */ /* 0x008fe200000018a8 */
[----:B------:R-:W-:Y:S01]  /*b740*/  FMUL.FTZ R28, R28, UR10 ;  /* 0x0000000a1c1c7c20 */ /* 0x000fe20008410000 */
[----:B------:R-:W-:Y:S01]  /*b750*/  FMUL.FTZ R30, R30, UR10 ;  /* 0x0000000a1e1e7c20 */ /* 0x000fe20008410000 */
[----:B------:R-:W-:-:S02]  /*b760*/  FMUL.FTZ R29, R29, UR10 ;  /* 0x0000000a1d1d7c20 */ /* 0x000fc40008410000 */
[----:B------:R-:W-:Y:S01]  /*b770*/  MUFU.TANH R143, R28 ;  /* 0x0000001c008f7308 */ /* 0x000fe20000002400 */
[C---:B------:R-:W-:Y:S01]  /*b780*/  HMMA.16816.F32 R164, R132.reuse, R6, R164 ;  /* 0x0000000684a4723c */ /* 0x040fe200000018a4 */
[----:B------:R-:W-:Y:S02]  /*b790*/  IMAD R4, R238, 0x80, R245 ;  /* 0x00000080ee047824 */ /* 0x000fe400078e02f5 */
[----:B------:R-:W-:Y:S01]  /*b7a0*/  FMUL.FTZ R5, R31, UR10 ;  /* 0x0000000a1f057c20 */ /* 0x000fe20008410000 */
[----:B------:R-:W-:Y:S01]  /*b7b0*/  FMUL.FTZ R154, R154, UR10 ;  /* 0x0000000a9a9a7c20 */ /* 0x000fe20008410000 */
[----:B------:R-:W-:Y:S01]  /*b7c0*/  VIADD R13, R4, 0x1 ;  /* 0x00000001040d7836 */ /* 0x000fe20000000000 */
[C---:B----4-:R-:W-:Y:S01]  /*b7d0*/  HMMA.16816.F32 R160, R132.reuse, R8, R160 ;  /* 0x0000000884a0723c */ /* 0x050fe200000018a0 */
[----:B------:R-:W-:Y:S01]  /*b7e0*/  FMUL.FTZ R6, R16, UR10 ;  /* 0x0000000a10067c20 */ /* 0x000fe20008410000 */
[----:B------:R-:W-:Y:S02]  /*b7f0*/  VIADD R15, R4, 0x8 ;  /* 0x00000008040f7836 */ /* 0x000fe40000000000 */
[----:B------:R-:W-:Y:S01]  /*b800*/  FMUL.FTZ R17, R17, UR10 ;  /* 0x0000000a11117c20 */ /* 0x000fe20008410000 */
[CC--:B------:R-:W-:Y:S01]  /*b810*/  ISETP.GE.AND P4, PT, R13.reuse, R194.reuse, PT ;  /* 0x000000c20d00720c */ /* 0x0c0fe20003f86270 */
[----:B------:R-:W-:Y:S01]  /*b820*/  FMUL.FTZ R7, R24, UR10 ;  /* 0x0000000a18077c20 */ /* 0x000fe20008410000 */
[----:B------:R-:W-:Y:S01]  /*b830*/  ISETP.GE.AND P5, PT, R13, R193, PT ;  /* 0x000000c10d00720c */ /* 0x000fe20003fa6270 */
[----:B------:R-:W-:Y:S01]  /*b840*/  FMUL.FTZ R8, R19, UR10 ;  /* 0x0000000a13087c20 */ /* 0x000fe20008410000 */
[----:B------:R-:W-:Y:S01]  /*b850*/  I2FP.F32.S32 R13, R13 ;  /* 0x0000000d000d7245 */ /* 0x000fe20000201400 */
[C---:B------:R-:W-:Y:S01]  /*b860*/  HMMA.16816.F32 R32, R132.reuse, R44, R32 ;  /* 0x0000002c8420723c */ /* 0x040fe20000001820 */
[----:B------:R-:W-:Y:S01]  /*b870*/  FMUL.FTZ R19, R155, UR10 ;  /* 0x0000000a9b137c20 */ /* 0x000fe20008410000 */
[C---:B------:R-:W-:Y:S01]  /*b880*/  ISETP.GE.AND P3, PT, R15.reuse, R194, PT ;  /* 0x000000c20f00720c */ /* 0x040fe20003f66270 */
[----:B------:R3:W-:Y:S01]  /*b890*/  MUFU.TANH R155, R6 ;  /* 0x00000006009b7308 */ /* 0x0007e20000002400 */
[----:B------:R-:W-:Y:S01]  /*b8a0*/  ISETP.GE.AND P6, PT, R15, R193, PT ;  /* 0x000000c10f00720c */ /* 0x000fe20003fc6270 */
[----:B------:R-:W-:Y:S01]  /*b8b0*/  FMUL.FTZ R14, R149, UR10 ;  /* 0x0000000a950e7c20 */ /* 0x000fe20008410000 */
[----:B------:R-:W-:Y:S01]  /*b8c0*/  HMMA.16816.F32 R184, R132, R42, R184 ;  /* 0x0000002a84b8723c */ /* 0x000fe200000018b8 */
[----:B------:R-:W-:Y:S01]  /*b8d0*/  I2FP.F32.S32 R15, R15 ;  /* 0x0000000f000f7245 */ /* 0x000fe20000201400 */
[----:B------:R-:W-:-:S02]  /*b8e0*/  VIADD R24, R4, 0x11 ;  /* 0x0000001104187836 */ /* 0x000fc40000000000 */
[----:B------:R-:W-:Y:S01]  /*b8f0*/  FMUL.FTZ R9, R25, UR10 ;  /* 0x0000000a19097c20 */ /* 0x000fe20008410000 */
[----:B------:R-:W-:Y:S01]  /*b900*/  VIADD R142, R4, 0x29 ;  /* 0x00000029048e7836 */ /* 0x000fe20000000000 */
[----:B------:R4:W-:Y:S01]  /*b910*/  MUFU.TANH R43, R20 ;  /* 0x00000014002b7308 */ /* 0x0009e20000002400 */
[----:B------:R-:W-:Y:S01]  /*b920*/  HMMA.16816.F32 R156, R132, R10, R156 ;  /* 0x0000000a849c723c */ /* 0x000fe2000000189c */
[----:B------:R-:W-:Y:S01]  /*b930*/  FFMA.FTZ R65, R0, R15, R65 ;  /* 0x0000000f00417223 */ /* 0x000fe20000010041 */
[C---:B------:R-:W-:Y:S02]  /*b940*/  VIADD R178, R4.reuse, 0x30 ;  /* 0x0000003004b27836 */ /* 0x040fe40000000000 */
[----:B------:R-:W-:Y:S01]  /*b950*/  FMUL.FTZ R38, R161, UR10 ;  /* 0x0000000aa1267c20 */ /* 0x000fe20008410000 */
[----:B------:R-:W-:Y:S02]  /*b960*/  VIADD R42, R4, 0x31 ;  /* 0x00000031042a7836 */ /* 0x000fe40000000000 */
[----:B------:R-:W-:Y:S01]  /*b970*/  FMUL.FTZ R40, R165, UR10 ;  /* 0x0000000aa5287c20 */ /* 0x000fe20008410000 */
[----:B------:R-:W-:Y:S01]  /*b980*/  FMUL.FTZ R12, R151, UR10 ;  /* 0x0000000a970c7c20 */ /* 0x000fe20008410000 */
[----:B------:R5:W-:Y:S01]  /*b990*/  MUFU.TANH R133, R21 ;  /* 0x0000001500857308 */ /* 0x000be20000002400 */
[----:B---3--:R-:W-:Y:S01]  /*b9a0*/  FFMA.FTZ R6, R0, R13, R59 ;  /* 0x0000000d00067223 */ /* 0x008fe2000001003b */
[----:B------:R-:W-:Y:S01]  /*b9b0*/  FMUL.FTZ R11, R26, UR10 ;  /* 0x0000000a1a0b7c20 */ /* 0x000fe20008410000 */
[----:B------:R-:W-:Y:S01]  /*b9c0*/  FMUL.FTZ R10, R18, UR10 ;  /* 0x0000000a120a7c20 */ /* 0x000fe20008410000 */
[----:B------:R-:W-:-:S02]  /*b9d0*/  VIADD R26, R4, 0x10 ;  /* 0x00000010041a7836 */ /* 0x000fc40000000000 */
[----:B------:R-:W-:Y:S01]  /*b9e0*/  FMUL.FTZ R32, R32, UR10 ;  /* 0x0000000a20207c20 */ /* 0x000fe20008410000 */
[----:B------:R-:W-:Y:S01]  /*b9f0*/  FSEL R6, R6, -INF , !P5 ;  /* 0xff80000006067808 */ /* 0x000fe20006800000 */
[----:B------:R-:W-:Y:S01]  /*ba00*/  FMUL.FTZ R34, R34, UR10 ;  /* 0x0000000a22227c20 */ /* 0x000fe20008410000 */
[----:B------:R3:W-:Y:S01]  /*ba10*/  MUFU.TANH R149, R17 ;  /* 0x0000001100957308 */ /* 0x0007e20000002400 */
[----:B----4-:R-:W-:Y:S02]  /*ba20*/  VIADD R20, R4, 0x9 ;  /* 0x0000000904147836 */ /* 0x010fe40000000000 */
[----:B------:R-:W-:Y:S01]  /*ba30*/  FMUL.FTZ R33, R33, UR10 ;  /* 0x0000000a21217c20 */ /* 0x000fe20008410000 */
[----:B------:R-:W-:Y:S01]  /*ba40*/  FMUL.FTZ R35, R35, UR10 ;  /* 0x0000000a23237c20 */ /* 0x000fe20008410000 */
[----:B------:R-:W-:Y:S01]  /*ba50*/  FMUL.FTZ R164, R164, UR10 ;  /* 0x0000000aa4a47c20 */ /* 0x000fe20008410000 */
[----:B------:R-:W-:Y:S01]  /*ba60*/  FMUL.FTZ R166, R166, UR10 ;  /* 0x0000000aa6a67c20 */ /* 0x000fe20008410000 */
[----:B------:R-:W-:Y:S01]  /*ba70*/  ISETP.GE.AND P5, PT, R20, R193, PT ;  /* 0x000000c11400720c */ /* 0x000fe20003fa6270 */
[----:B------:R-:W-:Y:S01]  /*ba80*/  FMUL.FTZ R185, R185, UR10 ;  /* 0x0000000ab9b97c20 */ /* 0x000fe20008410000 */
[----:B------:R-:W4:Y:S01]  /*ba90*/  MUFU.TANH R45, R36 ;  /* 0x00000024002d7308 */ /* 0x000f220000002400 */
[----:B-----5:R-:W-:Y:S01]  /*baa0*/  FFMA.FTZ R21, R0, R13, R57 ;  /* 0x0000000d00157223 */ /* 0x020fe20000010039 */
[----:B------:R-:W-:Y:S01]  /*bab0*/  FMUL.FTZ R187, R187, UR10 ;  /* 0x0000000abbbb7c20 */ /* 0x000fe20008410000 */
[----:B------:R-:W-:Y:S01]  /*bac0*/  FMUL.FTZ R184, R184, UR10 ;  /* 0x0000000ab8b87c20 */ /* 0x000fe20008410000 */
[----:B------:R-:W-:Y:S01]  /*bad0*/  FMUL.FTZ R186, R186, UR10 ;  /* 0x0000000ababa7c20 */ /* 0x000fe20008410000 */
[----:B------:R-:W-:Y:S01]  /*bae0*/  FMUL.FTZ R168, R168, UR10 ;  /* 0x0000000aa8a87c20 */ /* 0x000fe20008410000 */
[----:B------:R-:W-:Y:S01]  /*baf0*/  FSEL R13, R21, -INF , !P4 ;  /* 0xff800000150d7808 */ /* 0x000fe20006000000 */
[----:B------:R-:W-:Y:S01]  /*bb00*/  FMUL.FTZ R28, R153, UR10 ;  /* 0x0000000a991c7c20 */ /* 0x000fe20008410000 */
[----:B------:R-:W-:Y:S01]  /*bb10*/  ISETP.GE.AND P4, PT, R20, R194, PT ;  /* 0x000000c21400720c */ /* 0x000fe20003f86270 */
[C---:B---3--:R-:W-:Y:S01]  /*bb20*/  FFMA.FTZ R17, R0.reuse, R15, R61 ;  /* 0x0000000f00117223 */ /* 0x048fe2000001003d */
[----:B------:R-:W-:Y:S01]  /*bb30*/  I2FP.F32.S32 R20, R20 ;  /* 0x0000001400147245 */ /* 0x000fe20000201400 */
[----:B------:R3:W-:Y:S01]  /*bb40*/  MUFU.TANH R57, R10 ;  /* 0x0000000a00397308 */ /* 0x0007e20000002400 */
[----:B------:R-:W-:Y:S01]  /*bb50*/  FMUL.FTZ R169, R169, UR10 ;  /* 0x0000000aa9a97c20 */ /* 0x000fe20008410000 */
[----:B------:R-:W-:Y:S01]  /*bb60*/  FMUL.FTZ R167, R167, UR10 ;  /* 0x0000000aa7a77c20 */ /* 0x000fe20008410000 */
[----:B------:R-:W-:Y:S01]  /*bb70*/  FSEL R17, R17, -INF , !P3 ;  /* 0xff80000011117808 */ /* 0x000fe20005800000 */
[CC--:B------:R-:W-:Y:S01]  /*bb80*/  FFMA.FTZ R15, R0.reuse, R20.reuse, R63 ;  /* 0x00000014000f7223 */ /* 0x0c0fe2000001003f */
[----:B------:R-:W-:Y:S01]  /*bb90*/  FFMA.FTZ R67, R0, R20, R67 ;  /* 0x0000001400437223 */ /* 0x000fe20000010043 */
[-C--:B------:R-:W-:Y:S01]  /*bba0*/  ISETP.GE.AND P3, PT, R26, R194.reuse, PT ;  /* 0x000000c21a00720c */ /* 0x080fe20003f66270 */
[----:B------:R-:W-:Y:S01]  /*bbb0*/  VIADD R20, R4, 0x19 ;  /* 0x0000001904147836 */ /* 0x000fe20000000000 */
[----:B------:R5:W-:Y:S01]  /*bbc0*/  MUFU.TANH R61, R8 ;  /* 0x00000008003d7308 */ /* 0x000be20000002400 */
[----:B------:R-:W-:Y:S01]  /*bbd0*/  FSEL R15, R15, -INF , !P4 ;  /* 0xff8000000f0f7808 */ /* 0x000fe20006000000 */
[----:B------:R-:W-:Y:S01]  /*bbe0*/  FMUL.FTZ R171, R171, UR10 ;  /* 0x0000000aabab7c20 */ /* 0x000fe20008410000 */
[----:B------:R-:W-:Y:S01]  /*bbf0*/  ISETP.GE.AND P4, PT, R24, R194, PT ;  /* 0x000000c21800720c */ /* 0x000fe20003f86270 */
[----:B------:R-:W-:Y:S01]  /*bc00*/  FMUL.FTZ R170, R170, UR10 ;  /* 0x0000000aaaaa7c20 */ /* 0x000fe20008410000 */
[----:B------:R-:W-:Y:S01]  /*bc10*/  FMUL.FTZ R160, R160, UR10 ;  /* 0x0000000aa0a07c20 */ /* 0x000fe20008410000 */
[----:B------:R-:W-:Y:S01]  /*bc20*/  FMUL.FTZ R156, R156, UR10 ;  /* 0x0000000a9c9c7c20 */ /* 0x000fe20008410000 */
[----:B------:R-:W-:Y:S01]  /*bc30*/  FMUL.FTZ R163, R163, UR10 ;  /* 0x0000000aa3a37c20 */ /* 0x000fe20008410000 */
[----:B------:R2:W-:Y:S01]  /*bc40*/  MUFU.TANH R31, R27 ;  /* 0x0000001b001f7308 */ /* 0x0005e20000002400 */
[----:B---3--:R-:W-:Y:S01]  /*bc50*/  FSEL R10, R65, -INF , !P6 ;  /* 0xff800000410a7808 */ /* 0x008fe20007000000 */
[----:B------:R-:W-:Y:S01]  /*bc60*/  FMUL.FTZ R162, R162, UR10 ;  /* 0x0000000aa2a27c20 */ /* 0x000fe20008410000 */
[-C--:B------:R-:W-:Y:S01]  /*bc70*/  ISETP.GE.AND P6, PT, R26, R193.reuse, PT ;  /* 0x000000c11a00720c */ /* 0x080fe20003fc6270 */
[----:B------:R-:W-:Y:S01]  /*bc80*/  FMUL.FTZ R36, R159, UR10 ;  /* 0x0000000a9f247c20 */ /* 0x000fe20008410000 */
[----:B------:R-:W-:Y:S01]  /*bc90*/  I2FP.F32.S32 R26, R26 ;  /* 0x0000001a001a7245 */ /* 0x000fe20000201400 */
[----:B------:R-:W-:Y:S01]  /*bca0*/  FMUL.FTZ R157, R157, UR10 ;  /* 0x0000000a9d9d7c20 */ /* 0x000fe20008410000 */
[----:B------:R-:W-:Y:S01]  /*bcb0*/  FMUL.FTZ R158, R158, UR10 ;  /* 0x0000000a9e9e7c20 */ /* 0x000fe20008410000 */
[----:B------:R3:W-:Y:S01]  /*bcc0*/  MUFU.TANH R135, R22 ;  /* 0x0000001600877308 */ /* 0x0007e20000002400 */
[----:B-----5:R-:W-:Y:S01]  /*bcd0*/  FSEL R8, R67, -INF , !P5 ;  /* 0xff80000043087808 */ /* 0x020fe20006800000 */
[----:B------:R-:W-:Y:S01]  /*bce0*/  VIADD R144, R4, 0x69 ;  /* 0x0000006904907836 */ /* 0x000fe20000000000 */
[----:B------:R-:W-:Y:S01]  /*bcf0*/  ISETP.GE.AND P5, PT, R24, R193, PT ;  /* 0x000000c11800720c */ /* 0x000fe20003fa6270 */
[----:B------:R-:W-:Y:S01]  /*bd00*/  FMUL.FTZ R18, R148, UR10 ;  /* 0x0000000a94127c20 */ /* 0x000fe20008410000 */
[----:B------:R-:W-:Y:S01]  /*bd10*/  I2FP.F32.S32 R24, R24 ;  /* 0x0000001800187245 */ /* 0x000fe20000201400 */
[----:B------:R-:W-:-:S02]  /*bd20*/  FMUL.FTZ R16, R150, UR10 ;  /* 0x0000000a96107c20 */ /* 0x000fc40008410000 */
[----:B------:R5:W4:Y:S01]  /*bd30*/  MUFU.TANH R47, R32 ;  /* 0x00000020002f7308 */ /* 0x000b220000002400 */
[CC--:B--2---:R-:W-:Y:S01]  /*bd40*/  FFMA.FTZ R27, R0.reuse, R26.reuse, R145 ;  /* 0x0000001a001b7223 */ /* 0x0c4fe20000010091 */
[C---:B------:R-:W-:Y:S01]  /*bd50*/  FFMA.FTZ R26, R0.reuse, R26, R173 ;  /* 0x0000001a001a7223 */ /* 0x040fe200000100ad */
[CC--:B------:R-:W-:Y:S01]  /*bd60*/  FFMA.FTZ R25, R0.reuse, R24.reuse, R147 ;  /* 0x0000001800197223 */ /* 0x0c0fe20000010093 */
[----:B------:R-:W-:Y:S02]  /*bd70*/  FFMA.FTZ R24, R0, R24, R49 ;  /* 0x0000001800187223 */ /* 0x000fe40000010031 */
[----:B------:R-:W-:Y:S02]  /*bd80*/  FSEL R27, R27, -INF , !P3 ;  /* 0xff8000001b1b7808 */ /* 0x000fe40005800000 */
[----:B------:R-:W-:Y:S01]  /*bd90*/  FSEL R26, R26, -INF , !P6 ;  /* 0xff8000001a1a7808 */ /* 0x000fe20007000000 */
[----:B---3--:R-:W-:Y:S01]  /*bda0*/  VIADD R22, R4, 0x18 ;  /* 0x0000001804167836 */ /* 0x008fe20000000000 */
[----:B------:R2:W3:Y:S01]  /*bdb0*/  MUFU.TANH R141, R34 ;  /* 0x00000022008d7308 */ /* 0x0004e20000002400 */
[----:B------:R-:W-:-:S02]  /*bdc0*/  FSEL R25, R25, -INF , !P4 ;  /* 0xff80000019197808 */ /* 0x000fc40006000000 */
[----:B------:R-:W-:Y:S02]  /*bdd0*/  FSEL R24, R24, -INF , !P5 ;  /* 0xff80000018187808 */ /* 0x000fe40006800000 */
[C---:B------:R-:W-:Y:S02]  /*bde0*/  ISETP.GE.AND P3, PT, R22.reuse, R194, PT ;  /* 0x000000c21600720c */ /* 0x040fe40003f66270 */
[-C--:B------:R-:W-:Y:S01]  /*bdf0*/  ISETP.GE.AND P6, PT, R22, R193.reuse, PT ;  /* 0x000000c11600720c */ /* 0x080fe20003fc6270 */
[----:B------:R4:W-:Y:S01]  /*be00*/  MUFU.TANH R161, R23 ;  /* 0x0000001700a17308 */ /* 0x0009e20000002400 */
[----:B------:R-:W-:Y:S01]  /*be10*/  I2FP.F32.S32 R22, R22 ;  /* 0x0000001600167245 */ /* 0x000fe20000201400 */
[----:B-----5:R-:W-:Y:S01]  /*be20*/  VIADD R32, R4, 0x21 ;  /* 0x0000002104207836 */ /* 0x020fe20000000000 */
[C---:B------:R-:W-:Y:S02]  /*be30*/  ISETP.GE.AND P4, PT, R20.reuse, R194, PT ;  /* 0x000000c21400720c */ /* 0x040fe40003f86270 */
[----:B------:R-:W-:-:S02]  /*be40*/  ISETP.GE.AND P5, PT, R20, R193, PT ;  /* 0x000000c11400720c */ /* 0x000fc40003fa6270 */
[----:B------:R-:W-:Y:S01]  /*be50*/  I2FP.F32.S32 R20, R20 ;  /* 0x0000001400147245 */ /* 0x000fe20000201400 */
[----:B------:R-:W5:Y:S01]  /*be60*/  MUFU.TANH R33, R33 ;  /* 0x0000002100217308 */ /* 0x000f620000002400 */
[----:B--2---:R-:W-:-:S03]  /*be70*/  VIADD R34, R4, 0x20 ;  /* 0x0000002004227836 */ /* 0x004fc60000000000 */
[CC--:B------:R-:W-:Y:S01]  /*be80*/  FFMA.FTZ R21, R0.reuse, R20.reuse, R37 ;  /* 0x0000001400157223 */ /* 0x0c0fe20000010025 */
[----:B-1----:R-:W-:-:S03]  /*be90*/  FFMA.FTZ R20, R0, R20, R39 ;  /* 0x0000001400147223 */ /* 0x002fc60000010027 */
[----:B------:R-:W1:Y:S01]  /*bea0*/  MUFU.TANH R35, R35 ;  /* 0x0000002300237308 */ /* 0x000e620000002400 */
[CC--:B----4-:R-:W-:Y:S01]  /*beb0*/  FFMA.FTZ R23, R0.reuse, R22.reuse, R45 ;  /* 0x0000001600177223 */ /* 0x0d0fe2000001002d */
[----:B------:R-:W-:Y:S01]  /*bec0*/  FFMA.FTZ R22, R0, R22, R51 ;  /* 0x0000001600167223 */ /* 0x000fe20000010033 */
[----:B------:R-:W-:Y:S02]  /*bed0*/  FSEL R21, R21, -INF , !P4 ;  /* 0xff80000015157808 */ /* 0x000fe40006000000 */
[----:B------:R-:W-:Y:S02]  /*bee0*/  FSEL R20, R20, -INF , !P5 ;  /* 0xff80000014147808 */ /* 0x000fe40006800000 */
[----:B------:R-:W-:Y:S01]  /*bef0*/  FSEL R23, R23, -INF , !P3 ;  /* 0xff80000017177808 */ /* 0x000fe20005800000 */
[----:B------:R2:W4:Y:S01]  /*bf00*/  MUFU.TANH R41, R30 ;  /* 0x0000001e00297308 */ /* 0x0005220000002400 */
[----:B------:R-:W-:Y:S02]  /*bf10*/  FSEL R22, R22, -INF , !P6 ;  /* 0xff80000016167808 */ /* 0x000fe40007000000 */
[----:B------:R-:W-:-:S02]  /*bf20*/  ISETP.GE.AND P3, PT, R34, R194, PT ;  /* 0x000000c22200720c */ /* 0x000fc40003f66270 */
[-C--:B------:R-:W-:Y:S02]  /*bf30*/  ISETP.GE.AND P6, PT, R34, R193.reuse, PT ;  /* 0x000000c12200720c */ /* 0x080fe40003fc6270 */
[----:B------:R-:W-:Y:S01]  /*bf40*/  I2FP.F32.S32 R34, R34 ;  /* 0x0000002200227245 */ /* 0x000fe20000201400 */
[----:B------:R-:W4:Y:S01]  /*bf50*/  MUFU.TANH R29, R29 ;  /* 0x0000001d001d7308 */ /* 0x000f220000002400 */
[C---:B------:R-:W-:Y:S02]  /*bf60*/  ISETP.GE.AND P4, PT, R32.reuse, R194, PT ;  /* 0x000000c22000720c */ /* 0x040fe40003f86270 */
[----:B------:R-:W-:Y:S01]  /*bf70*/  ISETP.GE.AND P5, PT, R32, R193, PT ;  /* 0x000000c12000720c */ /* 0x000fe20003fa6270 */
[C---:B------:R-:W-:Y:S01]  /*bf80*/  FFMA.FTZ R39, R0.reuse, R34, R47 ;  /* 0x0000002200277223 */ /* 0x040fe2000001002f */
[----:B------:R-:W-:Y:S01]  /*bf90*/  I2FP.F32.S32 R32, R32 ;  /* 0x0000002000207245 */ /* 0x000fe20000201400 */
[----:B---3--:R-:W-:Y:S02]  /*bfa0*/  FFMA.FTZ R34, R0, R34, R141 ;  /* 0x0000002200227223 */ /* 0x008fe4000001008d */
[----:B------:R-:W3:Y:S01]  /*bfb0*/  MUFU.TANH R5, R5 ;  /* 0x0000000500057308 */ /* 0x000ee20000002400 */
[----:B--2---:R-:W-:Y:S01]  /*bfc0*/  FMUL.FTZ R30, R152, UR10 ;  /* 0x0000000a981e7c20 */ /* 0x004fe20008410000 */
[----:B------:R-:W-:-:S02]  /*bfd0*/  VIADD R152, R4, 0x28 ;  /* 0x0000002804987836 */ /* 0x000fc40000000000 */
[CC--:B-----5:R-:W-:Y:S01]  /*bfe0*/  FFMA.FTZ R33, R0.reuse, R32.reuse, R33 ;  /* 0x0000002000217223 */ /* 0x0e0fe20000010021 */
[----:B-1----:R-:W-:Y:S01]  /*bff0*/  FFMA.FTZ R32, R0, R32, R35 ;  /* 0x0000002000207223 */ /* 0x002fe20000010023 */
[----:B------:R-:W-:Y:S02]  /*c000*/  FSEL R39, R39, -INF , !P3 ;  /* 0xff80000027277808 */ /* 0x000fe40005800000 */
[----:B------:R-:W-:Y:S01]  /*c010*/  FSEL R34, R34, -INF , !P6 ;  /* 0xff80000022227808 */ /* 0x000fe20007000000 */
[----:B------:R-:W1:Y:S01]  /*c020*/  MUFU.TANH R7, R7 ;  /* 0x0000000700077308 */ /* 0x000e620000002400 */
[C---:B------:R-:W-:Y:S02]  /*c030*/  ISETP.GE.AND P3, PT, R152.reuse, R194, PT ;  /* 0x000000c29800720c */ /* 0x040fe40003f66270 */
[----:B------:R-:W-:Y:S02]  /*c040*/  ISETP.GE.AND P6, PT, R152, R193, PT ;  /* 0x000000c19800720c */ /* 0x000fe40003fc6270 */
[----:B------:R-:W-:-:S02]  /*c050*/  I2FP.F32.S32 R152, R152 ;  /* 0x0000009800987245 */ /* 0x000fc40000201400 */
[----:B------:R-:W-:Y:S01]  /*c060*/  FSEL R37, R33, -INF , !P4 ;  /* 0xff80000021257808 */ /* 0x000fe20006000000 */
[----:B------:R-:W2:Y:S01]  /*c070*/  MUFU.TANH R11, R11 ;  /* 0x0000000b000b7308 */ /* 0x000ea20000002400 */
[----:B------:R-:W-:Y:S01]  /*c080*/  FSEL R32, R32, -INF , !P5 ;  /* 0xff80000020207808 */ /* 0x000fe20006800000 */
[----:B------:R-:W-:Y:S01]  /*c090*/  FFMA.FTZ R35, R0, R152, R143 ;  /* 0x0000009800237223 */ /* 0x000fe2000001008f */
[----:B------:R-:W-:Y:S01]  /*c0a0*/  ISETP.GE.AND P4, PT, R142, R194, PT ;  /* 0x000000c28e00720c */ /* 0x000fe20003f86270 */
[----:B----4-:R-:W-:Y:S01]  /*c0b0*/  FFMA.FTZ R152, R0, R152, R41 ;  /* 0x0000009800987223 */ /* 0x010fe20000010029 */
[----:B------:R-:W-:Y:S02]  /*c0c0*/  ISETP.GE.AND P5, PT, R142, R193, PT ;  /* 0x000000c18e00720c */ /* 0x000fe40003fa6270 */
[----:B------:R-:W-:Y:S01]  /*c0d0*/  I2FP.F32.S32 R142, R142 ;  /* 0x0000008e008e7245 */ /* 0x000fe20000201400 */
[----:B------:R-:W4:Y:S01]  /*c0e0*/  MUFU.TANH R9, R9 ;  /* 0x0000000900097308 */ /* 0x000f220000002400 */
[----:B------:R-:W-:-:S02]  /*c0f0*/  FSEL R35, R35, -INF , !P3 ;  /* 0xff80000023237808 */ /* 0x000fc40005800000 */
[----:B------:R-:W-:Y:S01]  /*c100*/  FSEL R152, R152, -INF , !P6 ;  /* 0xff80000098987808 */ /* 0x000fe20007000000 */
[CC--:B------:R-:W-:Y:S01]  /*c110*/  FFMA.FTZ R29, R0.reuse, R142.reuse, R29 ;  /* 0x0000008e001d7223 */ /* 0x0c0fe2000001001d */
[----:B---3--:R-:W-:Y:S01]  /*c120*/  FFMA.FTZ R142, R0, R142, R5 ;  /* 0x0000008e008e7223 */ /* 0x008fe20000010005 */
[C---:B------:R-:W-:Y:S02]  /*c130*/  ISETP.GE.AND P3, PT, R178.reuse, R194, PT ;  /* 0x000000c2b200720c */ /* 0x040fe40003f66270 */
[-C--:B------:R-:W-:Y:S01]  /*c140*/  ISETP.GE.AND P6, PT, R178, R193.reuse, PT ;  /* 0x000000c1b200720c */ /* 0x080fe20003fc6270 */
[----:B------:R3:W-:Y:S01]  /*c150*/  MUFU.TANH R5, R164 ;  /* 0x000000a400057308 */ /* 0x0007e20000002400 */
[----:B------:R-:W-:Y:S02]  /*c160*/  I2FP.F32.S32 R178, R178 ;  /* 0x000000b200b27245 */ /* 0x000fe40000201400 */
[----:B------:R-:W-:Y:S01]  /*c170*/  FSEL R33, R29, -INF , !P4 ;  /* 0xff8000001d217808 */ /* 0x000fe20006000000 */
[----:B------:R-:W-:Y:S01]  /*c180*/  VIADD R29, R4, 0x39 ;  /* 0x00000039041d7836 */ /* 0x000fe20000000000 */
[----:B------:R-:W-:Y:S01]  /*c190*/  FSEL R142, R142, -INF , !P5 ;  /* 0xff8000008e8e7808 */ /* 0x000fe20006800000 */
[----:B-1----:R-:W-:Y:S01]  /*c1a0*/  FFMA.FTZ R151, R0, R178, R7 ;  /* 0x000000b200977223 */ /* 0x002fe20000010007 */
[----:B------:R-:W-:Y:S01]  /*c1b0*/  ISETP.GE.AND P4, PT, R42, R194, PT ;  /* 0x000000c22a00720c */ /* 0x000fe20003f86270 */
[----:B--2---:R-:W-:Y:S01]  /*c1c0*/  FFMA.FTZ R178, R0, R178, R11 ;  /* 0x000000b200b27223 */ /* 0x004fe2000001000b */
[----:B------:R-:W-:Y:S01]  /*c1d0*/  ISETP.GE.AND P5, PT, R42, R193, PT ;  /* 0x000000c12a00720c */ /* 0x000fe20003fa6270 */
[----:B------:R-:W-:Y:S01]  /*c1e0*/  VIADD R11, R4, 0x38 ;  /* 0x00000038040b7836 */ /* 0x000fe20000000000 */
[----:B------:R-:W-:Y:S01]  /*c1f0*/  I2FP.F32.S32 R42, R42 ;  /* 0x0000002a002a7245 */ /* 0x000fe20000201400 */
[----:B------:R1:W-:Y:S01]  /*c200*/  MUFU.TANH R7, R40 ;  /* 0x0000002800077308 */ /* 0x0003e20000002400 */
[----:B------:R-:W-:-:S02]  /*c210*/  FSEL R151, R151, -INF , !P3 ;  /* 0xff80000097977808 */ /* 0x000fc40005800000 */
[----:B------:R-:W-:Y:S01]  /*c220*/  FSEL R178, R178, -INF , !P6 ;  /* 0xff800000b2b27808 */ /* 0x000fe20007000000 */
[CC--:B----4-:R-:W-:Y:S01]  /*c230*/  FFMA.FTZ R165, R0.reuse, R42.reuse, R9 ;  /* 0x0000002a00a57223 */ /* 0x0d0fe20000010009 */
[----:B------:R-:W-:Y:S01]  /*c240*/  FFMA.FTZ R31, R0, R42, R31 ;  /* 0x0000002a001f7223 */ /* 0x000fe2000001001f */
[CC--:B------:R-:W-:Y:S01]  /*c250*/  ISETP.GE.AND P3, PT, R11.reuse, R194.reuse, PT ;  /* 0x000000c20b00720c */ /* 0x0c0fe20003f66270 */
[----:B------:R-:W-:Y:S01]  /*c260*/  VIADD R42, R4, 0x41 ;  /* 0x00000041042a7836 */ /* 0x000fe20000000000 */
[----:B------:R-:W-:Y:S01]  /*c270*/  ISETP.GE.AND P6, PT, R11, R193, PT ;  /* 0x000000c10b00720c */ /* 0x000fe20003fc6270 */
[----:B------:R2:W-:Y:S01]  /*c280*/  MUFU.TANH R9, R166 ;  /* 0x000000a600097308 */ /* 0x0005e20000002400 */
[----:B------:R-:W-:Y:S02]  /*c290*/  I2FP.F32.S32 R11, R11 ;  /* 0x0000000b000b7245 */ /* 0x000fe40000201400 */
[----:B------:R-:W-:Y:S02]  /*c2a0*/  FSEL R165, R165, -INF , !P4 ;  /* 0xff800000a5a57808 */ /* 0x000fe40006000000 */
[----:B---3--:R-:W-:Y:S01]  /*c2b0*/  FSEL R164, R31, -INF , !P5 ;  /* 0xff8000001fa47808 */ /* 0x008fe20006800000 */
[CC--:B------:R-:W-:Y:S01]  /*c2c0*/  FFMA.FTZ R43, R0.reuse, R11.reuse, R43 ;  /* 0x0000000b002b7223 */ /* 0x0c0fe2000001002b */
[C---:B------:R-:W-:Y:S01]  /*c2d0*/  ISETP.GE.AND P4, PT, R29.reuse, R194, PT ;  /* 0x000000c21d00720c */ /* 0x040fe20003f86270 */
[----:B------:R-:W-:Y:S01]  /*c2e0*/  FFMA.FTZ R135, R0, R11, R135 ;  /* 0x0000000b00877223 */ /* 0x000fe20000010087 */
[----:B-1----:R-:W-:Y:S01]  /*c2f0*/  I2FP.F32.S32 R40, R29 ;  /* 0x0000001d00287245 */ /* 0x002fe20000201400 */
[----:B------:R-:W-:Y:S01]  /*c300*/  VIADD R31, R4, 0x40 ;  /* 0x00000040041f7836 */ /* 0x000fe20000000000 */
[----:B------:R-:W-:Y:S01]  /*c310*/  ISETP.GE.AND P5, PT, R29, R193, PT ;  /* 0x000000c11d00720c */ /* 0x000fe20003fa6270 */
[----:B------:R-:W1:Y:S01]  /*c320*/  MUFU.TANH R185, R185 ;  /* 0x000000b900b97308 */ /* 0x000e620000002400 */
[----:B------:R-:W-:Y:S01]  /*c330*/  FSEL R153, R43, -INF , !P3 ;  /* 0xff8000002b997808 */ /* 0x000fe20005800000 */
[CC--:B------:R-:W-:Y:S01]  /*c340*/  FFMA.FTZ R133, R0.reuse, R40.reuse, R133 ;  /* 0x0000002800857223 */ /* 0x0c0fe20000010085 */
[----:B------:R-:W-:Y:S01]  /*c350*/  FSEL R174, R135, -INF , !P6 ;  /* 0xff80000087ae7808 */ /* 0x000fe20007000000 */
[----:B--2---:R-:W-:Y:S01]  /*c360*/  FFMA.FTZ R166, R0, R40, R161 ;  /* 0x0000002800a67223 */ /* 0x004fe200000100a1 */
[----:B------:R-:W-:Y:S01]  /*c370*/  ISETP.GE.AND P3, PT, R31, R194, PT ;  /* 0x000000c21f00720c */ /* 0x000fe20003f66270 */
[----:B------:R-:W-:Y:S01]  /*c380*/  VIADD R40, R4, 0x48 ;  /* 0x0000004804287836 */ /* 0x000fe20000000000 */
[----:B------:R-:W-:Y:S01]  /*c390*/  FSEL R161, R133, -INF , !P4 ;  /* 0xff80000085a17808 */ /* 0x000fe20006000000 */
[----:B------:R-:W2:Y:S01]  /*c3a0*/  MUFU.TANH R187, R187 ;  /* 0x000000bb00bb7308 */ /* 0x000ea20000002400 */
[----:B------:R-:W-:-:S02]  /*c3b0*/  FSEL R166, R166, -INF , !P5 ;  /* 0xff800000a6a67808 */ /* 0x000fc40006800000 */
[C---:B------:R-:W-:Y:S02]  /*c3c0*/  ISETP.GE.AND P4, PT, R42.reuse, R194, PT ;  /* 0x000000c22a00720c */ /* 0x040fe40003f86270 */
[-C--:B------:R-:W-:Y:S02]  /*c3d0*/  ISETP.GE.AND P5, PT, R42, R193.reuse, PT ;  /* 0x000000c12a00720c */ /* 0x080fe40003fa6270 */
[----:B------:R-:W-:Y:S01]  /*c3e0*/  I2FP.F32.S32 R42, R42 ;  /* 0x0000002a002a7245 */ /* 0x000fe20000201400 */
[----:B------:R3:W4:Y:S01]  /*c3f0*/  MUFU.TANH R59, R184 ;  /* 0x000000b8003b7308 */ /* 0x0007220000002400 */
[----:B------:R-:W-:Y:S02]  /*c400*/  ISETP.GE.AND P6, PT, R31, R193, PT ;  /* 0x000000c11f00720c */ /* 0x000fe40003fc6270 */
[----:B------:R-:W-:Y:S01]  /*c410*/  I2FP.F32.S32 R31, R31 ;  /* 0x0000001f001f7245 */ /* 0x000fe20000201400 */
[CC--:B------:R-:W-:Y:S01]  /*c420*/  FFMA.FTZ R149, R0.reuse, R42.reuse, R149 ;  /* 0x0000002a00957223 */ /* 0x0c0fe20000010095 */
[----:B------:R-:W-:-:S03]  /*c430*/  FFMA.FTZ R61, R0, R42, R61 ;  /* 0x0000002a003d7223 */ /* 0x000fc6000001003d */
[----:B------:R-:W5:Y:S01]  /*c440*/  MUFU.TANH R49, R186 ;  /* 0x000000ba00317308 */ /* 0x000f620000002400 */
[CC--:B------:R-:W-:Y:S01]  /*c450*/  FFMA.FTZ R155, R0.reuse, R31.reuse, R155 ;  /* 0x0000001f009b7223 */ /* 0x0c0fe2000001009b */
[----:B------:R-:W-:Y:S01]  /*c460*/  FFMA.FTZ R57, R0, R31, R57 ;  /* 0x0000001f00397223 */ /* 0x000fe20000010039 */
[----:B------:R-:W-:Y:S02]  /*c470*/  FSEL R173, R149, -INF , !P4 ;  /* 0xff80000095ad7808 */ /* 0x000fe40006000000 */
[----:B------:R-:W-:Y:S02]  /*c480*/  FSEL R172, R61, -INF , !P5 ;  /* 0xff8000003dac7808 */ /* 0x000fe40006800000 */
[----:B------:R-:W-:Y:S01]  /*c490*/  FSEL R176, R57, -INF , !P6 ;  /* 0xff80000039b07808 */ /* 0x000fe20007000000 */
[----:B------:R1:W-:Y:S01]  /*c4a0*/  MUFU.TANH R45, R168 ;  /* 0x000000a8002d7308 */ /* 0x0003e20000002400 */
[----:B------:R-:W-:Y:S01]  /*c4b0*/  ISETP.GE.AND P6, PT, R40, R193, PT ;  /* 0x000000c12800720c */ /* 0x000fe20003fc6270 */
[----:B---3--:R-:W-:-:S06]  /*c4c0*/  IMAD.MOV.U32 R184, RZ, RZ, R196 ;  /* 0x000000ffffb87224 */ /* 0x008fcc00078e00c4 */
[----:B------:R-:W3:Y:S08]  /*c4d0*/  MUFU.TANH R47, R169 ;  /* 0x000000a9002f7308 */ /* 0x000ef00000002400 */
[----:B------:R2:W-:Y:S01]  /*c4e0*/  MUFU.TANH R29, R167 ;  /* 0x000000a7001d7308 */ /* 0x0005e20000002400 */
[----:B-1----:R-:W-:-:S05]  /*c4f0*/  VIADD R168, R4, 0x49 ;  /* 0x0000004904a87836 */ /* 0x002fca0000000000 */
[C---:B------:R-:W-:Y:S02]  /*c500*/  ISETP.GE.AND P4, PT, R168.reuse, R194, PT ;  /* 0x000000c2a800720c */ /* 0x040fe40003f86270 */
[----:B------:R-:W-:Y:S01]  /*c510*/  ISETP.GE.AND P5, PT, R168, R193, PT ;  /* 0x000000c1a800720c */ /* 0x000fe20003fa6270 */
[----:B------:R1:W3:Y:S01]  /*c520*/  MUFU.TANH R41, R171 ;  /* 0x000000ab00297308 */ /* 0x0002e20000002400 */
[----:B------:R-:W-:Y:S02]  /*c530*/  I2FP.F32.S32 R168, R168 ;  /* 0x000000a800a87245 */ /* 0x000fe40000201400 */
[----:B--2---:R-:W-:-:S05]  /*c540*/  FSEL R167, R155, -INF , !P3 ;  /* 0xff8000009ba77808 */ /* 0x004fca0005800000 */
[----:B------:R2:W3:Y:S01]  /*c550*/  MUFU.TANH R51, R170 ;  /* 0x000000aa00337308 */ /* 0x0004e20000002400 */
[----:B------:R-:W-:Y:S01]  /*c560*/  BAR.SYNC.DEFER_BLOCKING 0x0 ;  /* 0x0000000000007b1d */ /* 0x000fe20000010000 */
[----:B------:R-:W-:Y:S02]  /*c570*/  ISETP.GE.AND P3, PT, R40, R194, PT ;  /* 0x000000c22800720c */ /* 0x000fe40003f66270 */
[----:B------:R-:W-:Y:S01]  /*c580*/  I2FP.F32.S32 R40, R40 ;  /* 0x0000002800287245 */ /* 0x000fe20000201400 */
[----:B-1----:R-:W-:-:S03]  /*c590*/  FFMA.FTZ R171, R0, R168, R185 ;  /* 0x000000a800ab7223 */ /* 0x002fc600000100b9 */
[----:B------:R1:W3:Y:S01]  /*c5a0*/  MUFU.TANH R11, R160 ;  /* 0x000000a0000b7308 */ /* 0x0002e20000002400 */
[C---:B------:R-:W-:Y:S01]  /*c5b0*/  FFMA.FTZ R168, R0.reuse, R168, R187 ;  /* 0x000000a800a87223 */ /* 0x040fe200000100bb */
[CC--:B----4-:R-:W-:Y:S01]  /*c5c0*/  FFMA.FTZ R59, R0.reuse, R40.reuse, R59 ;  /* 0x00000028003b7223 */ /* 0x0d0fe2000001003b */
[----:B-----5:R-:W-:Y:S01]  /*c5d0*/  FFMA.FTZ R49, R0, R40, R49 ;  /* 0x0000002800317223 */ /* 0x020fe20000010031 */
[----:B------:R-:W-:Y:S01]  /*c5e0*/  FSEL R171, R171, -INF , !P4 ;  /* 0xff800000abab7808 */ /* 0x000fe20006000000 */
[----:B------:R-:W-:Y:S01]  /*c5f0*/  IMAD.MOV.U32 R185, RZ, RZ, R197 ;  /* 0x000000ffffb97224 */ /* 0x000fe200078e00c5 */
[----:B------:R-:W-:Y:S02]  /*c600*/  FSEL R168, R168, -INF , !P5 ;  /* 0xff800000a8a87808 */ /* 0x000fe40006800000 */
[----:B------:R4:W-:Y:S01]  /*c610*/  MUFU.TANH R31, R38 ;  /* 0x00000026001f7308 */ /* 0x0009e20000002400 */
[----:B------:R-:W-:Y:S02]  /*c620*/  FSEL R169, R59, -INF , !P3 ;  /* 0xff8000003ba97808 */ /* 0x000fe40005800000 */
[----:B--2---:R-:W-:-:S05]  /*c630*/  FSEL R170, R49, -INF , !P6 ;  /* 0xff80000031aa7808 */ /* 0x004fca0007000000 */
[----:B------:R2:W-:Y:S01]  /*c640*/  MUFU.TANH R49, R156 ;  /* 0x0000009c00317308 */ /* 0x0005e20000002400 */
[----:B-1----:R-:W-:-:S05]  /*c650*/  VIADD R160, R4, 0x51 ;  /* 0x0000005104a07836 */ /* 0x002fca0000000000 */
[C---:B------:R-:W-:Y:S02]  /*c660*/  ISETP.GE.AND P4, PT, R160.reuse, R194, PT ;  /* 0x000000c2a000720c */ /* 0x040fe40003f86270 */
[-C--:B------:R-:W-:Y:S01]  /*c670*/  ISETP.GE.AND P5, PT, R160, R193.reuse, PT ;  /* 0x000000c1a000720c */ /* 0x080fe20003fa6270 */
[----:B----4-:R-:W-:Y:S01]  /*c680*/  VIADD R38, R4, 0x50 ;  /* 0x0000005004267836 */ /* 0x010fe20000000000 */
[----:B------:R-:W-:Y:S01]  /*c690*/  I2FP.F32.S32 R160, R160 ;  /* 0x000000a000a07245 */ /* 0x000fe20000201400 */
[----:B------:R1:W-:Y:S03]  /*c6a0*/  MUFU.TANH R57, R163 ;  /* 0x000000a300397308 */ /* 0x0003e60000002400 */
[----:B------:R-:W-:Y:S01]  /*c6b0*/  ISETP.GE.AND P3, PT, R38, R194, PT ;  /* 0x000000c22600720c */ /* 0x000fe20003f66270 */
[-C--:B---3--:R-:W-:Y:S01]  /*c6c0*/  FFMA.FTZ R47, R0, R160.reuse, R47 ;  /* 0x000000a0002f7223 */ /* 0x088fe2000001002f */
[----:B------:R-:W-:Y:S01]  /*c6d0*/  ISETP.GE.AND P6, PT, R38, R193, PT ;  /* 0x000000c12600720c */ /* 0x000fe20003fc6270 */
[----:B------:R-:W-:Y:S01]  /*c6e0*/  FFMA.FTZ R160, R0, R160, R41 ;  /* 0x000000a000a07223 */ /* 0x000fe20000010029 */
[----:B------:R-:W-:Y:S01]  /*c6f0*/  I2FP.F32.S32 R38, R38 ;  /* 0x0000002600267245 */ /* 0x000fe20000201400 */
[----:B--2---:R-:W-:Y:S01]  /*c700*/  VIADD R156, R4, 0x59 ;  /* 0x00000059049c7836 */ /* 0x004fe20000000000 */
[----:B------:R-:W-:Y:S01]  /*c710*/  FSEL R159, R47, -INF , !P4 ;  /* 0xff8000002f9f7808 */ /* 0x000fe20006000000 */
[----:B------:R2:W3:Y:S01]  /*c720*/  MUFU.TANH R43, R162 ;  /* 0x000000a2002b7308 */ /* 0x0004e20000002400 */
[----:B------:R-:W-:Y:S01]  /*c730*/  FSEL R160, R160, -INF , !P5 ;  /* 0xff800000a0a07808 */ /* 0x000fe20006800000 */
[----:B------:R-:W-:Y:S01]  /*c740*/  FFMA.FTZ R51, R0, R38, R51 ;  /* 0x0000002600337223 */ /* 0x000fe20000010033 */
[----:B------:R-:W-:-:S02]  /*c750*/  ISETP.GE.AND P4, PT, R156, R194, PT ;  /* 0x000000c29c00720c */ /* 0x000fc40003f86270 */
[-C--:B------:R-:W-:Y:S01]  /*c760*/  ISETP.GE.AND P5, PT, R156, R193.reuse, PT ;  /* 0x000000c19c00720c */ /* 0x080fe20003fa6270 */
[----:B-1----:R-:W-:Y:S01]  /*c770*/  FFMA.FTZ R163, R0, R38, R45 ;  /* 0x0000002600a37223 */ /* 0x002fe2000001002d */
[----:B------:R-:W-:Y:S01]  /*c780*/  VIADD R38, R4, 0x58 ;  /* 0x0000005804267836 */ /* 0x000fe20000000000 */
[----:B------:R-:W-:Y:S01]  /*c790*/  I2FP.F32.S32 R156, R156 ;  /* 0x0000009c009c7245 */ /* 0x000fe20000201400 */
[----:B------:R1:W4:Y:S02]  /*c7a0*/  MUFU.TANH R45, R157 ;  /* 0x0000009d002d7308 */ /* 0x0003240000002400 */
[----:B------:R-:W-:Y:S02]  /*c7b0*/  FSEL R163, R163, -INF , !P3 ;  /* 0xff800000a3a37808 */ /* 0x000fe40005800000 */
[----:B------:R-:W-:Y:S01]  /*c7c0*/  ISETP.GE.AND P3, PT, R38, R194, PT ;  /* 0x000000c22600720c */ /* 0x000fe20003f66270 */
[CC--:B------:R-:W-:Y:S01]  /*c7d0*/  FFMA.FTZ R155, R0.reuse, R156.reuse, R7 ;  /* 0x0000009c009b7223 */ /* 0x0c0fe20000010007 */
[----:B------:R-:W-:Y:S01]  /*c7e0*/  FFMA.FTZ R156, R0, R156, R29 ;  /* 0x0000009c009c7223 */ /* 0x000fe2000001001d */
[----:B--2---:R-:W-:Y:S01]  /*c7f0*/  FSEL R162, R51, -INF , !P6 ;  /* 0xff80000033a27808 */ /* 0x004fe20007000000 */
[----:B------:R-:W-:Y:S01]  /*c800*/  VIADD R29, R4, 0x61 ;  /* 0x00000061041d7836 */ /* 0x000fe20000000000 */
[----:B------:R-:W-:Y:S01]  /*c810*/  ISETP.GE.AND P6, PT, R38, R193, PT ;  /* 0x000000c12600720c */ /* 0x000fe20003fc6270 */
[----:B------:R2:W-:Y:S01]  /*c820*/  MUFU.TANH R41, R158 ;  /* 0x0000009e00297308 */ /* 0x0005e20000002400 */
[----:B------:R-:W-:-:S02]  /*c830*/  I2FP.F32.S32 R38, R38 ;  /* 0x0000002600267245 */ /* 0x000fc40000201400 */
[----:B------:R-:W-:Y:S02]  /*c840*/  FSEL R155, R155, -INF , !P4 ;  /* 0xff8000009b9b7808 */ /* 0x000fe40006000000 */
[----:B------:R-:W-:Y:S01]  /*c850*/  FSEL R156, R156, -INF , !P5 ;  /* 0xff8000009c9c7808 */ /* 0x000fe20006800000 */
[-C--:B-1----:R-:W-:Y:S01]  /*c860*/  FFMA.FTZ R157, R0, R38.reuse, R5 ;  /* 0x00000026009d7223 */ /* 0x082fe20000010005 */
[----:B------:R-:W-:Y:S02]  /*c870*/  VIADD R5, R4, 0x60 ;  /* 0x0000006004057836 */ /* 0x000fe40000000000 */
[----:B------:R-:W-:Y:S01]  /*c880*/  FFMA.FTZ R38, R0, R38, R9 ;  /* 0x0000002600267223 */ /* 0x000fe20000010009 */
[----:B------:R-:W-:Y:S01]  /*c890*/  ISETP.GE.AND P4, PT, R29, R194, PT ;  /* 0x000000c21d00720c */ /* 0x000fe20003f86270 */
[----:B------:R1:W5:Y:S01]  /*c8a0*/  MUFU.TANH R9, R36 ;  /* 0x0000002400097308 */ /* 0x0003620000002400 */
[----:B------:R-:W-:Y:S02]  /*c8b0*/  FSEL R157, R157, -INF , !P3 ;  /* 0xff8000009d9d7808 */ /* 0x000fe40005800000 */
[----:B------:R-:W-:-:S02]  /*c8c0*/  I2FP.F32.S32 R7, R5 ;  /* 0x0000000500077245 */ /* 0x000fc40000201400 */
[----:B------:R-:W-:Y:S02]  /*c8d0*/  ISETP.GE.AND P5, PT, R29, R193, PT ;  /* 0x000000c11d00720c */ /* 0x000fe40003fa6270 */
[----:B--2---:R-:W-:Y:S01]  /*c8e0*/  FSEL R158, R38, -INF , !P6 ;  /* 0xff800000269e7808 */ /* 0x004fe20007000000 */
[CC--:B------:R-:W-:Y:S01]  /*c8f0*/  FFMA.FTZ R11, R0.reuse, R7.reuse, R11 ;  /* 0x00000007000b7223 */ /* 0x0c0fe2000001000b */
[----:B---3--:R-:W-:Y:S01]  /*c900*/  FFMA.FTZ R43, R0, R7, R43 ;  /* 0x00000007002b7223 */ /* 0x008fe2000001002b */
[C---:B------:R-:W-:Y:S01]  /*c910*/  ISETP.GE.AND P3, PT, R5.reuse, R194, PT ;  /* 0x000000c20500720c */ /* 0x040fe20003f66270 */
[----:B------:R-:W-:Y:S01]  /*c920*/  MUFU.TANH R19, R19 ;  /* 0x0000001300137308 */ /* 0x000fe20000002400 */
[----:B------:R-:W-:Y:S02]  /*c930*/  ISETP.GE.AND P6, PT, R5, R193, PT ;  /* 0x000000c10500720c */ /* 0x000fe40003fc6270 */
[----:B------:R-:W-:Y:S02]  /*c940*/  FSEL R149, R11, -INF , !P3 ;  /* 0xff8000000b957808 */ /* 0x000fe40005800000 */
[----:B------:R-:W-:-:S02]  /*c950*/  FSEL R150, R43, -INF , !P6 ;  /* 0xff8000002b967808 */ /* 0x000fc40007000000 */
[----:B-1----:R-:W-:Y:S01]  /*c960*/  I2FP.F32.S32 R36, R29 ;  /* 0x0000001d00247245 */ /* 0x002fe20000201400 */
[----:B------:R-:W-:Y:S01]  /*c970*/  VIADD R29, R4, 0x68 ;  /* 0x00000068041d7836 */ /* 0x000fe20000000000 */
[----:B------:R-:W1:Y:S03]  /*c980*/  MUFU.TANH R5, R30 ;  /* 0x0000001e00057308 */ /* 0x000e660000002400 */
[CC--:B------:R-:W-:Y:S01]  /*c990*/  FFMA.FTZ R31, R0.reuse, R36.reuse, R31 ;  /* 0x00000024001f7223 */ /* 0x0c0fe2000001001f */
[----:B------:R-:W-:Y:S01]  /*c9a0*/  FFMA.FTZ R57, R0, R36, R57 ;  /* 0x0000002400397223 */ /* 0x000fe20000010039 */
[C---:B------:R-:W-:Y:S02]  /*c9b0*/  ISETP.GE.AND P3, PT, R29.reuse, R194, PT ;  /* 0x000000c21d00720c */ /* 0x040fe40003f66270 */
[----:B------:R-:W-:Y:S01]  /*c9c0*/  ISETP.GE.AND P6, PT, R29, R193, PT ;  /* 0x000000c11d00720c */ /* 0x000fe20003fc6270 */
[----:B------:R-:W2:Y:S01]  /*c9d0*/  MUFU.TANH R11, R154 ;  /* 0x0000009a000b7308 */ /* 0x000ea20000002400 */
[----:B------:R-:W-:-:S02]  /*c9e0*/  FSEL R147, R31, -INF , !P4 ;  /* 0xff8000001f937808 */ /* 0x000fc40006000000 */
[----:B------:R-:W-:Y:S02]  /*c9f0*/  FSEL R148, R57, -INF , !P5 ;  /* 0xff80000039947808 */ /* 0x000fe40006800000 */
[C---:B------:R-:W-:Y:S02]  /*ca00*/  ISETP.GE.AND P4, PT, R144.reuse, R194, PT ;  /* 0x000000c29000720c */ /* 0x040fe40003f86270 */
[----:B------:R-:W-:Y:S01]  /*ca10*/  ISETP.GE.AND P5, PT, R144, R193, PT ;  /* 0x000000c19000720c */ /* 0x000fe20003fa6270 */
[----:B------:R3:W2:Y:S01]  /*ca20*/  MUFU.TANH R7, R28 ;  /* 0x0000001c00077308 */ /* 0x0006a20000002400 */
[----:B------:R-:W-:Y:S02]  /*ca30*/  I2FP.F32.S32 R144, R144 ;  /* 0x0000009000907245 */ /* 0x000fe40000201400 */
[----:B------:R-:W-:-:S03]  /*ca40*/  I2FP.F32.S32 R29, R29 ;  /* 0x0000001d001d7245 */ /* 0x000fc60000201400 */
[CC--:B----4-:R-:W-:Y:S01]  /*ca50*/  FFMA.FTZ R45, R0.reuse, R144.reuse, R45 ;  /* 0x00000090002d7223 */ /* 0x0d0fe2000001002d */
[C---:B-----5:R-:W-:Y:S01]  /*ca60*/  FFMA.FTZ R144, R0.reuse, R144, R9 ;  /* 0x0000009000907223 */ /* 0x060fe20000010009 */
[CC--:B------:R-:W-:Y:S01]  /*ca70*/  FFMA.FTZ R49, R0.reuse, R29.reuse, R49 ;  /* 0x0000001d00317223 */ /* 0x0c0fe20000010031 */
[----:B------:R-:W-:Y:S01]  /*ca80*/  FFMA.FTZ R41, R0, R29, R41 ;  /* 0x0000001d00297223 */ /* 0x000fe20000010029 */
[C---:B------:R-:W-:Y:S01]  /*ca90*/  VIADD R29, R4.reuse, 0x70 ;  /* 0x00000070041d7836 */ /* 0x040fe20000000000 */
[----:B------:R-:W-:Y:S01]  /*caa0*/  FSEL R143, R45, -INF , !P4 ;  /* 0xff8000002d8f7808 */ /* 0x000fe20006000000 */
[----:B------:R4:W5:Y:S01]  /*cab0*/  MUFU.TANH R9, R18 ;  /* 0x0000001200097308 */ /* 0x0009620000002400 */
[----:B------:R-:W-:Y:S02]  /*cac0*/  FSEL R145, R49, -INF , !P3 ;  /* 0xff80000031917808 */ /* 0x000fe40005800000 */
[----:B------:R-:W-:Y:S01]  /*cad0*/  FSEL R146, R41, -INF , !P6 ;  /* 0xff80000029927808 */ /* 0x000fe20007000000 */
[----:B---3--:R-:W-:Y:S01]  /*cae0*/  VIADD R28, R4, 0x71 ;  /* 0x00000071041c7836 */ /* 0x008fe20000000000 */
[----:B------:R-:W-:-:S02]  /*caf0*/  FSEL R144, R144, -INF , !P5 ;  /* 0xff80000090907808 */ /* 0x000fc40006800000 */
[CC--:B------:R-:W-:Y:S02]  /*cb00*/  ISETP.GE.AND P3, PT, R29.reuse, R194.reuse, PT ;  /* 0x000000c21d00720c */ /* 0x0c0fe40003f66270 */
[-C--:B------:R-:W-:Y:S02]  /*cb10*/  ISETP.GE.AND P6, PT, R29, R193.reuse, PT ;  /* 0x000000c11d00720c */ /* 0x080fe40003fc6270 */
[C---:B------:R-:W-:Y:S02]  /*cb20*/  ISETP.GE.AND P4, PT, R28.reuse, R194, PT ;  /* 0x000000c21c00720c */ /* 0x040fe40003f86270 */
[----:B------:R-:W-:Y:S02]  /*cb30*/  ISETP.GE.AND P5, PT, R28, R193, PT ;  /* 0x000000c11c00720c */ /* 0x000fe40003fa6270 */
[----:B------:R-:W-:Y:S01]  /*cb40*/  I2FP.F32.S32 R29, R29 ;  /* 0x0000001d001d7245 */ /* 0x000fe20000201400 */
[----:B----4-:R-:W-:Y:S01]  /*cb50*/  VIADD R18, R4, 0x78 ;  /* 0x0000007804127836 */ /* 0x010fe20000000000 */
[----:B------:R-:W-:-:S03]  /*cb60*/  I2FP.F32.S32 R28, R28 ;  /* 0x0000001c001c7245 */ /* 0x000fc60000201400 */
[CC--:B-1----:R-:W-:Y:S01]  /*cb70*/  FFMA.FTZ R135, R0.reuse, R29.reuse, R5 ;  /* 0x0000001d00877223 */ /* 0x0c2fe20000010005 */
[C---:B--2---:R-:W-:Y:S01]  /*cb80*/  FFMA.FTZ R11, R0.reuse, R29, R11 ;  /* 0x0000001d000b7223 */ /* 0x044fe2000001000b */
[CC--:B------:R-:W-:Y:S01]  /*cb90*/  FFMA.FTZ R19, R0.reuse, R28.reuse, R19 ;  /* 0x0000001c00137223 */ /* 0x0c0fe20000010013 */
[----:B------:R1:W2:Y:S01]  /*cba0*/  MUFU.TANH R5, R16 ;  /* 0x0000001000057308 */ /* 0x0002a20000002400 */
[----:B------:R-:W-:Y:S01]  /*cbb0*/  FFMA.FTZ R7, R0, R28, R7 ;  /* 0x0000001c00077223 */ /* 0x000fe20000010007 */
[----:B------:R-:W-:Y:S02]  /*cbc0*/  FSEL R135, R135, -INF , !P3 ;  /* 0xff80000087877808 */ /* 0x000fe40005800000 */
[----:B------:R-:W-:Y:S02]  /*cbd0*/  FSEL R64, R11, -INF , !P6 ;  /* 0xff8000000b407808 */ /* 0x000fe40007000000 */
[----:B------:R-:W-:Y:S02]  /*cbe0*/  FSEL R62, R19, -INF , !P5 ;  /* 0xff800000133e7808 */ /* 0x000fe40006800000 */
[----:B------:R3:W4:Y:S01]  /*cbf0*/  MUFU.TANH R11, R14 ;  /* 0x0000000e000b7308 */ /* 0x0007220000002400 */
[----:B------:R-:W-:-:S02]  /*cc00*/  FSEL R133, R7, -INF , !P4 ;  /* 0xff80000007857808 */ /* 0x000fc40006000000 */
[-C--:B------:R-:W-:Y:S02]  /*cc10*/  ISETP.GE.AND P3, PT, R4, R194.reuse, PT ;  /* 0x000000c20400720c */ /* 0x080fe40003f66270 */
[C---:B------:R-:W-:Y:S02]  /*cc20*/  ISETP.GE.AND P6, PT, R18.reuse, R194, PT ;  /* 0x000000c21200720c */ /* 0x040fe40003fc6270 */
[-C--:B------:R-:W-:Y:S01]  /*cc30*/  ISETP.GE.AND P4, PT, R18, R193.reuse, PT ;  /* 0x000000c11200720c */ /* 0x080fe20003f86270 */
[----:B------:R4:W4:Y:S01]  /*cc40*/  MUFU.TANH R19, R12 ;  /* 0x0000000c00137308 */ /* 0x0009220000002400 */
[----:B-1----:R-:W-:Y:S02]  /*cc50*/  I2FP.F32.S32 R16, R4 ;  /* 0x0000000400107245 */ /* 0x002fe40000201400 */
[C---:B------:R-:W-:Y:S01]  /*cc60*/  ISETP.GE.AND P5, PT, R4.reuse, R193, PT ;  /* 0x000000c10400720c */ /* 0x040fe20003fa6270 */
[----:B------:R-:W-:Y:S01]  /*cc70*/  VIADD R4, R4, 0x79 ;  /* 0x0000007904047836 */ /* 0x000fe20000000000 */
[----:B------:R-:W-:Y:S01]  /*cc80*/  I2FP.F32.S32 R18, R18 ;  /* 0x0000001200127245 */ /* 0x000fe20000201400 */
[----:B------:R-:W-:-:S03]  /*cc90*/  FFMA.FTZ R7, R0, R16, R53 ;  /* 0x0000001000077223 */ /* 0x000fc60000010035 */
[----:B---3--:R-:W-:Y:S01]  /*cca0*/  I2FP.F32.S32 R14, R4 ;  /* 0x00000004000e7245 */ /* 0x008fe20000201400 */
[CC--:B-----5:R-:W-:Y:S01]  /*ccb0*/  FFMA.FTZ R9, R0.reuse, R18.reuse, R9 ;  /* 0x0000001200097223 */ /* 0x0e0fe20000010009 */
[----:B------:R-:W-:Y:S01]  /*ccc0*/  FSEL R7, R7, -INF , !P3 ;  /* 0xff80000007077808 */ /* 0x000fe20005800000 */
[----:B--2---:R-:W-:Y:S01]  /*ccd0*/  FFMA.FTZ R5, R0, R18, R5 ;  /* 0x0000001200057223 */ /* 0x004fe20000010005 */
[----:B------:R-:W-:Y:S01]  /*cce0*/  ISETP.GT.AND P3, PT, R238, R233, PT ;  /* 0x000000e9ee00720c */ /* 0x000fe20003f64270 */
[C---:B----4-:R-:W-:Y:S01]  /*ccf0*/  FFMA.FTZ R11, R0.reuse, R14, R11 ;  /* 0x0000000e000b7223 */ /* 0x050fe2000001000b */
[----:B------:R-:W-:Y:S02]  /*cd00*/  FSEL R65, R9, -INF , !P6 ;  /* 0xff80000009417808 */ /* 0x000fe40007000000 */
[----:B------:R-:W-:Y:S01]  /*cd10*/  FSEL R56, R5, -INF , !P4 ;  /* 0xff80000005387808 */ /* 0x000fe20006000000 */
[C---:B------:R-:W-:Y:S01]  /*cd20*/  FFMA.FTZ R12, R0.reuse, R16, R55 ;  /* 0x00000010000c7223 */ /* 0x040fe20000010037 */
[----:B------:R-:W-:Y:S01]  /*cd30*/  FFMA.FTZ R19, R0, R14, R19 ;  /* 0x0000000e00137223 */ /* 0x000fe20000010013 */
[----:B------:R-:W-:-:S02]  /*cd40*/  ISETP.GE.AND P6, PT, R4, R194, PT ;  /* 0x000000c20400720c */ /* 0x000fc40003fc6270 */
        /* <DEDUP_REMOVED lines=31> */
[----:B------:R-:W-:-:S03]  /*cf40*/  @!P4 VIADD R28, R28, 0x1 ;  /* 0x000000011c1cc836 */ /* 0x000fc60000000000 */
[-C--:B------:R-:W-:Y:S01]  /*cf50*/  ISETP.GE.U32.AND P6, PT, R30, R5.reuse, PT ;  /* 0x000000051e00720c */ /* 0x080fe20003fc6070 */
[----:B------:R-:W-:Y:S01]  /*cf60*/  @!P5 VIADD R4, R4, 0x1 ;  /* 0x000000010404d836 */ /* 0x000fe20000000000 */
[-C--:B------:R-:W-:Y:S02]  /*cf70*/  @!P5 IADD3 R16, R16, -R5.reuse, RZ ;  /* 0x800000051010d210 */ /* 0x080fe40007ffe0ff */
[----:B------:R-:W-:Y:S02]  /*cf80*/  ISETP.GE.AND P5, PT, R18, RZ, PT ;  /* 0x000000ff1200720c */ /* 0x000fe40003fa6270 */
[----:B------:R-:W-:Y:S02]  /*cf90*/  ISETP.GE.U32.AND P4, PT, R16, R5, PT ;  /* 0x000000051000720c */ /* 0x000fe40003f86070 */
[----:B------:R-:W-:-:S05]  /*cfa0*/  LOP3.LUT R16, RZ, R9, RZ, 0x33, !PT ;  /* 0x00000009ff107212 */ /* 0x000fca00078e33ff */
[----:B------:R-:W-:Y:S02]  /*cfb0*/  @P6 IADD3 R28, R28, 0x1, RZ ;  /* 0x000000011c1c6810 */ /* 0x000fe40007ffe0ff */
[----:B------:R-:W-:-:S04]  /*cfc0*/  ISETP.GE.AND P6, PT, R14, RZ, PT ;  /* 0x000000ff0e00720c */ /* 0x000fc80003fc6270 */
[----:B------:R-:W-:Y:S02]  /*cfd0*/  @P4 IADD3 R4, R4, 0x1, RZ ;  /* 0x0000000104044810 */ /* 0x000fe40007ffe0ff */
[----:B------:R-:W-:Y:S02]  /*cfe0*/  ISETP.NE.AND P4, PT, R9, RZ, PT ;  /* 0x000000ff0900720c */ /* 0x000fe40003f85270 */
[----:B------:R-:W-:-:S05]  /*cff0*/  @!P5 IADD3 R4, -R4, RZ, RZ ;  /* 0x000000ff0404d210 */ /* 0x000fca0007ffe1ff */
[----:B------:R-:W-:-:S05]  /*d000*/  @!P6 IMAD.MOV R28, RZ, RZ, -R28 ;  /* 0x000000ffff1ce224 */ /* 0x000fca00078e0a1c */
        /* <DEDUP_REMOVED lines=22> */
.L_x_3764:
[----:B------:R-:W-:-:S04]  /*d170*/  LEA R9, -R188, RZ, 0x7 ;  /* 0x000000ffbc097211 */ /* 0x000fc800078e39ff */
[----:B------:R-:W-:-:S07]  /*d180*/  SHF.R.S32.HI R16, RZ, 0x1f, R9 ;  /* 0x0000001fff107819 */ /* 0x000fce0000011409 */
.L_x_3765:
[-C--:B------:R-:W-:Y:S01]  /*d190*/  @!P1 IADD3 R5, P4, R192, R9.reuse, RZ ;  /* 0x00000009c0059210 */ /* 0x080fe20007f9e0ff */
[----:B------:R1:W-:Y:S01]  /*d1a0*/  @P2 STS.128 [R239+0x4000], RZ ;  /* 0x004000ffef002388 */ /* 0x0003e20000000c00 */
[----:B------:R-:W-:Y:S01]  /*d1b0*/  @!P2 IADD3 R11, P6, R235, R9, RZ ;  /* 0x00000009eb0ba210 */ /* 0x000fe20007fde0ff */
[----:B------:R-:W-:Y:S02]  /*d1c0*/  BSSY B0, `(.L_x_3766) ;  /* 0x000008d000007945 */ /* 0x000fe40003800000 */
[--C-:B------:R-:W-:Y:S01]  /*d1d0*/  @!P1 IMAD.X R4, R137, 0x1, R16.reuse, P4 ;  /* 0x0000000189049824 */ /* 0x100fe200020e0610 */
[----:B------:R-:W-:Y:S01]  /*d1e0*/  @!P1 LEA R52, P4, R5, UR8, 0x1 ;  /* 0x0000000805349c11 */ /* 0x000fe2000f8808ff */
[----:B------:R-:W-:Y:S01]  /*d1f0*/  @!P2 IMAD.X R14, R234, 0x1, R16, P6 ;  /* 0x00000001ea0ea824 */ /* 0x000fe200030e0610 */
[----:B------:R-:W-:Y:S02]  /*d200*/  @!P2 LEA R50, P6, R11, R250, 0x1 ;  /* 0x000000fa0b32a211 */ /* 0x000fe400078c08ff */
[----:B------:R-:W-:-:S02]  /*d210*/  @!P1 LEA.HI.X R53, R5, UR9, R4, 0x1, P4 ;  /* 0x0000000905359c11 */ /* 0x000fc4000a0f0c04 */
[--C-:B------:R-:W-:Y:S02]  /*d220*/  @!P1 IADD3 R19, P5, P4, R192, R9, R235.reuse ;  /* 0x00000009c0139210 */ /* 0x100fe40007cbe0eb */
[----:B------:R-:W-:Y:S02]  /*d230*/  @!P2 LEA.HI.X R51, R11, R249, R14, 0x1, P6 ;  /* 0x000000f90b33a211 */ /* 0x000fe400030f0c0e */
[-CC-:B------:R-:W-:Y:S02]  /*d240*/  @!P1 IADD3.X R4, R137, R16.reuse, R234.reuse, P5, P4 ;  /* 0x0000001089049210 */ /* 0x180fe40002fe84ea */
[----:B------:R-:W-:Y:S02]  /*d250*/  IADD3 R5, P5, P4, R235, R9, R235 ;  /* 0x00000009eb057210 */ /* 0x000fe40007cbe0eb */
[----:B------:R-:W-:Y:S02]  /*d260*/  @!P1 LEA R48, P6, R19, UR8, 0x1 ;  /* 0x0000000813309c11 */ /* 0x000fe4000f8c08ff */
[----:B------:R-:W-:-:S02]  /*d270*/  IADD3.X R14, R234, R16, R234, P5, P4 ;  /* 0x00000010ea0e7210 */ /* 0x000fc40002fe84ea */
[----:B------:R-:W-:Y:S02]  /*d280*/  @!P1 IADD3 R11, P4, R192, R5, RZ ;  /* 0x00000005c00b9210 */ /* 0x000fe40007f9e0ff */
[-C--:B------:R-:W-:Y:S02]  /*d290*/  @!P2 LEA R58, P5, R9, R250.reuse, 0x1 ;  /* 0x000000fa093aa211 */ /* 0x080fe400078a08ff */
[----:B------:R-:W-:Y:S01]  /*d2a0*/  @!P1 LEA.HI.X R49, R19, UR9, R4, 0x1, P6 ;  /* 0x0000000913319c11 */ /* 0x000fe2000b0f0c04 */
[----:B------:R-:W-:Y:S01]  /*d2b0*/  @!P1 IMAD.X R4, R137, 0x1, R14, P4 ;  /* 0x0000000189049824 */ /* 0x000fe200020e060e */
[----:B------:R-:W-:Y:S02]  /*d2c0*/  @!P2 LEA.HI.X R59, R9, R249, R16, 0x1, P5 ;  /* 0x000000f9093ba211 */ /* 0x000fe400028f0c10 */
[----:B------:R-:W-:Y:S02]  /*d2d0*/  @!P1 LEA R44, P5, R11, UR8, 0x1 ;  /* 0x000000080b2c9c11 */ /* 0x000fe4000f8a08ff */
[----:B------:R-:W-:Y:S01]  /*d2e0*/  @!P2 LEA R46, P6, R5, R250, 0x1 ;  /* 0x000000fa052ea211 */ /* 0x000fe200078c08ff */
[----:B------:R-:W-:Y:S01]  /*d2f0*/  @!PT LDS RZ, [RZ] ;  /* 0x00000000fffff984 */ /* 0x000fe20000000800 */
[----:B------:R-:W-:Y:S01]  /*d300*/  @!PT LDS RZ, [RZ] ;  /* 0x00000000fffff984 */ /* 0x000fe20000000800 */
[----:B------:R-:W-:Y:S01]  /*d310*/  @!PT LDS RZ, [RZ] ;  /* 0x00000000fffff984 */ /* 0x000fe20000000800 */
[----:B------:R2:W-:Y:S01]  /*d320*/  @!P2 LDGSTS.E.BYPASS.LTC128B.128 [R239+0x4000], desc[UR12][R58.64] ;  /* 0x040000003aefafae */ /* 0x0005e2000b901d4c */
[----:B------:R-:W-:-:S02]  /*d330*/  IADD3 R19, P4, R235, R5, RZ ;  /* 0x00000005eb137210 */ /* 0x000fc40007f9e0ff */
[----:B------:R-:W-:Y:S01]  /*d340*/  @!P1 LEA.HI.X R45, R11, UR9, R4, 0x1, P5 ;  /* 0x000000090b2d9c11 */ /* 0x000fe2000a8f0c04 */
[----:B------:R1:W-:Y:S01]  /*d350*/  @P1 STS.128 [R239+0x8000], RZ ;  /* 0x008000ffef001388 */ /* 0x0003e20000000c00 */
[--C-:B------:R-:W-:Y:S01]  /*d360*/  @!P2 LEA.HI.X R47, R5, R249, R14.reuse, 0x1, P6 ;  /* 0x000000f9052fa211 */ /* 0x100fe200030f0c0e */
[----:B------:R-:W-:Y:S01]  /*d370*/  IMAD.X R14, R234, 0x1, R14, P4 ;  /* 0x00000001ea0e7824 */ /* 0x000fe200020e060e */
[-C--:B------:R-:W-:Y:S01]  /*d380*/  @!P1 IADD3 R11, P5, R192, R19.reuse, RZ ;  /* 0x00000013c00b9210 */ /* 0x080fe20007fbe0ff */
[----:B------:R-:W-:Y:S01]  /*d390*/  @!PT LDS RZ, [RZ] ;  /* 0x00000000fffff984 */ /* 0x000fe20000000800 */
[----:B------:R-:W-:Y:S01]  /*d3a0*/  @!PT LDS RZ, [RZ] ;  /* 0x00000000fffff984 */ /* 0x000fe20000000800 */
[----:B------:R-:W-:Y:S01]  /*d3b0*/  @!PT LDS RZ, [RZ] ;  /* 0x00000000fffff984 */ /* 0x000fe20000000800 */
[----:B------:R1:W-:Y:S01]  /*d3c0*/  @!P1 LDGSTS.E.BYPASS.LTC128B.128 [R239+0x8000], desc[UR12][R52.64+0x80] ;  /* 0x0800008034ef9fae */ /* 0x0003e2000b901d4c */
[----:B------:R-:W-:Y:S02]  /*d3d0*/  @!P2 LEA R42, P6, R19, R250, 0x1 ;  /* 0x000000fa132aa211 */ /* 0x000fe400078c08ff */
[----:B------:R-:W-:Y:S01]  /*d3e0*/  IADD3 R5, P4, R235, R19, RZ ;  /* 0x00000013eb057210 */ /* 0x000fe20007f9e0ff */
[--C-:B------:R-:W-:Y:S01]  /*d3f0*/  @!P1 IMAD.X R4, R137, 0x1, R14.reuse, P5 ;  /* 0x0000000189049824 */ /* 0x100fe200028e060e */
[--C-:B------:R-:W-:Y:S01]  /*d400*/  @!P2 LEA.HI.X R43, R19, R249, R14.reuse, 0x1, P6 ;  /* 0x000000f9132ba211 */ /* 0x100fe200030f0c0e */
[----:B------:R1:W-:Y:S01]  /*d410*/  @P2 STS.128 [R239+0x4800], RZ ;  /* 0x004800ffef002388 */ /* 0x0003e20000000c00 */
[C---:B------:R-:W-:Y:S01]  /*d420*/  @!P1 LEA R40, P5, R11.reuse, UR8, 0x1 ;  /* 0x000000080b289c11 */ /* 0x040fe2000f8a08ff */
[----:B------:R-:W-:Y:S01]  /*d430*/  IMAD.X R14, R234, 0x1, R14, P4 ;  /* 0x00000001ea0e7824 */ /* 0x000fe200020e060e */
[----:B------:R-:W-:Y:S01]  /*d440*/  @!P1 IADD3 R18, P4, R192, R5, RZ ;  /* 0x00000005c0129210 */ /* 0x000fe20007f9e0ff */
[----:B------:R-:W-:Y:S01]  /*d450*/  @!PT LDS RZ, [RZ] ;  /* 0x00000000fffff984 */ /* 0x000fe20000000800 */
[----:B------:R-:W-:Y:S01]  /*d460*/  @!PT LDS RZ, [RZ] ;  /* 0x00000000fffff984 */ /* 0x000fe20000000800 */
[----:B------:R-:W-:Y:S01]  /*d470*/  @!PT LDS RZ, [RZ] ;  /* 0x00000000fffff984 */ /* 0x000fe20000000800 */
[----:B------:R1:W-:Y:S01]  /*d480*/  @!P2 LDGSTS.E.BYPASS.LTC128B.128 [R239+0x4800], desc[UR12][R50.64] ;  /* 0x0480000032efafae */ /* 0x0003e2000b901d4c */
[----:B------:R-:W-:-:S02]  /*d490*/  @!P1 LEA.HI.X R41, R11, UR9, R4, 0x1, P5 ;  /* 0x000000090b299c11 */ /* 0x000fc4000a8f0c04 */
[-C--:B------:R-:W-:Y:S01]  /*d4a0*/  @!P2 LEA R30, P6, R5, R250.reuse, 0x1 ;  /* 0x000000fa051ea211 */ /* 0x080fe200078c08ff */
[--C-:B------:R-:W-:Y:S01]  /*d4b0*/  @!P1 IMAD.X R11, R137, 0x1, R14.reuse, P4 ;  /* 0x00000001890b9824 */ /* 0x100fe200020e060e */
[----:B------:R-:W-:Y:S01]  /*d4c0*/  IADD3 R4, P4, R235, R5, RZ ;  /* 0x00000005eb047210 */ /* 0x000fe20007f9e0ff */
[----:B------:R1:W-:Y:S01]  /*d4d0*/  @P1 STS.128 [R239+0x8800], RZ ;  /* 0x008800ffef001388 */ /* 0x0003e20000000c00 */
        /* <DEDUP_REMOVED lines=8> */
[----:B------:R-:W-:-:S02]  /*d560*/  @!P2 LEA R66, P6, R4, R250, 0x1 ;  /* 0x000000fa0442a211 */ /* 0x000fc400078c08ff */
[-C--:B------:R-:W-:Y:S01]  /*d570*/  @!P1 IADD3 R11, P5, R192, R4.reuse, RZ ;  /* 0x00000004c00b9210 */ /* 0x080fe20007fbe0ff */
[----:B------:R1:W-:Y:S01]  /*d580*/  @P2 STS.128 [R239+0x5000], RZ ;  /* 0x005000ffef002388 */ /* 0x0003e20000000c00 */
[----:B------:R-:W-:Y:S02]  /*d590*/  IADD3 R5, P4, R235, R4, RZ ;  /* 0x00000004eb057210 */ /* 0x000fe40007f9e0ff */
[--C-:B------:R-:W-:Y:S01]  /*d5a0*/  @!P2 LEA.HI.X R67, R4, R249, R14.reuse, 0x1, P6 ;  /* 0x000000f90443a211 */ /* 0x100fe200030f0c0e */
[--C-:B------:R-:W-:Y:S01]  /*d5b0*/  @!P1 IMAD.X R4, R137, 0x1, R14.reuse, P5 ;  /* 0x0000000189049824 */ /* 0x100fe200028e060e */
        /* <DEDUP_REMOVED lines=10> */
[C---:B--2---:R-:W-:Y:S01]  /*d660*/  @!P1 LEA R58, P4, R18.reuse, UR8, 0x1 ;  /* 0x00000008123a9c11 */ /* 0x044fe2000f8808ff */
[----:B------:R1:W-:Y:S03]  /*d670*/  @P1 STS.128 [R239+0x9000], RZ ;  /* 0x009000ffef001388 */ /* 0x0003e60000000c00 */
[----:B------:R-:W-:Y:S01]  /*d680*/  @!P1 LEA.HI.X R59, R18, UR9, R11, 0x1, P4 ;  /* 0x00000009123b9c11 */ /* 0x000fe2000a0f0c0b */
[----:B------:R-:W-:Y:S01]  /*d690*/  @!PT LDS RZ, [RZ] ;  /* 0x00000000fffff984 */ /* 0x000fe20000000800 */
[----:B------:R-:W-:Y:S01]  /*d6a0*/  @!PT LDS RZ, [RZ] ;  /* 0x00000000fffff984 */ /* 0x000fe20000000800 */
[----:B------:R-:W-:Y:S01]  /*d6b0*/  @!PT LDS RZ, [RZ] ;  /* 0x00000000fffff984 */ /* 0x000fe20000000800 */
[----:B------:R1:W-:Y:S01]  /*d6c0*/  @!P1 LDGSTS.E.BYPASS.LTC128B.128 [R239+0x9000], desc[UR12][R44.64+0x80] ;  /* 0x090000802cef9fae */ /* 0x0003e2000b901d4c */
[----:B------:R-:W-:Y:S02]  /*d6d0*/  IADD3 R11, P4, R235, R5, RZ ;  /* 0x00000005eb0b7210 */ /* 0x000fe40007f9e0ff */
[-CC-:B------:R-:W-:Y:S01]  /*d6e0*/  @!P2 LEA.HI.X R5, R5, R249.reuse, R14.reuse, 0x1, P5 ;  /* 0x000000f90505a211 */ /* 0x180fe200028f0c0e */
[----:B------:R1:W-:Y:S02]  /*d6f0*/  @P2 STS.128 [R239+0x5800], RZ ;  /* 0x005800ffef002388 */ /* 0x0003e40000000c00 */
[----:B------:R-:W-:Y:S01]  /*d700*/  IMAD.X R14, R234, 0x1, R14, P4 ;  /* 0x00000001ea0e7824 */ /* 0x000fe200020e060e */
[C---:B------:R-:W-:Y:S01]  /*d710*/  @!P2 LEA R18, P4, R11.reuse, R250, 0x1 ;  /* 0x000000fa0b12a211 */ /* 0x040fe200078808ff */
[----:B------:R-:W-:Y:S01]  /*d720*/  @!PT LDS RZ, [RZ] ;  /* 0x00000000fffff984 */ /* 0x000fe20000000800 */
[----:B------:R-:W-:Y:S01]  /*d730*/  @!PT LDS RZ, [RZ] ;  /* 0x00000000fffff984 */ /* 0x000fe20000000800 */
[----:B------:R-:W-:Y:S01]  /*d740*/  @!PT LDS RZ, [RZ] ;  /* 0x00000000fffff984 */ /* 0x000fe20000000800 */
[----:B------:R1:W-:Y:S03]  /*d750*/  @!P2 LDGSTS.E.BYPASS.LTC128B.128 [R239+0x5800], desc[UR12][R42.64] ;  /* 0x058000002aefafae */ /* 0x0003e6000b901d4c */
[----:B------:R-:W-:Y:S01]  /*d760*/  @!P2 LEA.HI.X R19, R11, R249, R14, 0x1, P4 ;  /* 0x000000f90b13a211 */ /* 0x000fe200020f0c0e */
        /* <DEDUP_REMOVED lines=50> */
.L_x_3767:
[----:B------:R-:W-:Y:S05]  /*da90*/  BSYNC B0 ;  /* 0x0000000000007941 */ /* 0x000fea0003800000 */
.L_x_3766:
[----:B------:R-:W0:Y:S01]  /*daa0*/  LDGDEPBAR ;  /* 0x00000000000079af */ /* 0x000e220000000000 */
[----:B------:R-:W-:-:S04]  /*dab0*/  LEA R250, P1, R9, R250, 0x1 ;  /* 0x000000fa09fa7211 */ /* 0x000fc800078208ff */
[----:B------:R-:W-:-:S09]  /*dac0*/  LEA.HI.X R249, R9, R249, R16, 0x1, P1 ;  /* 0x000000f909f97211 */ /* 0x000fd200008f0c10 */
.L_x_3763:
[----:B-12---:R-:W-:Y:S01]  /*dad0*/  FMNMX.FTZ R4, R3, R7, !PT ;  /* 0x0000000703047209 */ /* 0x006fe20007810000 */
        /* <DEDUP_REMOVED lines=73> */
[C---:B------:R-:W-:Y:S02]  /*df70*/  FSETP.NEU.FTZ.AND P2, PT, R47.reuse, -INF , PT ;  /* 0xff8000002f00780b */ /* 0x040fe40003f5d000 */
[C---:B------:R-:W-:Y:S01]  /*df80*/  FSETP.NEU.FTZ.AND P1, PT, R46.reuse, -INF , PT ;  /* 0xff8000002e00780b */ /* 0x040fe20003f3d000 */
[----:B------:R-:W-:Y:S01]  /*df90*/  FMUL.FTZ R57, R46, UR11 ;  /* 0x0000000b2e397c20 */ /* 0x000fe20008410000 */
[----:B------:R-:W-:Y:S02]  /*dfa0*/  FSEL R66, R66, RZ, P2 ;  /* 0x000000ff42427208 */ /* 0x000fe40001000000 */
[----:B------:R-:W-:Y:S02]  /*dfb0*/  FSEL R4, R47, RZ, P2 ;  /* 0x000000ff2f047208 */ /* 0x000fe40001000000 */
[----:B------:R-:W-:Y:S01]  /*dfc0*/  FSEL R57, R57, RZ, P1 ;  /* 0x000000ff39397208 */ /* 0x000fe20000800000 */
[----:B------:R-:W-:Y:S01]  /*dfd0*/  FFMA.FTZ R48, R7, UR11, -R66 ;  /* 0x0000000b07307c23 */ /* 0x000fe20008010842 */
[----:B------:R-:W-:Y:S01]  /*dfe0*/  FSEL R11, R46, RZ, P1 ;  /* 0x000000ff2e0b7208 */ /* 0x000fe20000800000 */
[----:B------:R-:W-:Y:S01]  /*dff0*/  FADD.FTZ R9, R3, -R4 ;  /* 0x8000000403097221 */ /* 0x000fe20000010000 */
[--C-:B------:R-:W-:Y:S01]  /*e000*/  FFMA.FTZ R45, R17, UR11, -R66.reuse ;  /* 0x0000000b112d7c23 */ /* 0x100fe20008010842 */
[----:B------:R-:W-:Y:S01]  /*e010*/  FFMA.FTZ R41, R6, UR11, -R57 ;  /* 0x0000000b06297c23 */ /* 0x000fe20008010839 */
[----:B------:R-:W-:Y:S01]  /*e020*/  LDSM.16.MT88.4 R16, [R223+0xc000] ;  /* 0x00c00000df10783b */ /* 0x000fe20000004200 */
[----:B------:R-:W-:Y:S01]  /*e030*/  FADD.FTZ R11, R2, -R11 ;  /* 0x8000000b020b7221 */ /* 0x000fe20000010000 */
[--C-:B------:R-:W-:Y:S01]  /*e040*/  FFMA.FTZ R44, R13, UR11, -R66.reuse ;  /* 0x0000000b0d2c7c23 */ /* 0x100fe20008010842 */
[--C-:B------:R-:W-:Y:S01]  /*e050*/  FFMA.FTZ R42, R15, UR11, -R66.reuse ;  /* 0x0000000b0f2a7c23 */ /* 0x100fe20008010842 */
[----:B------:R-:W1:Y:S01]  /*e060*/  LDSM.16.MT88.4 R4, [R225+0xc000] ;  /* 0x00c00000e104783b */ /* 0x000e620000004200 */
        /* <DEDUP_REMOVED lines=16> */
[----:B------:R-:W-:Y:S01]  /*e170*/  LDSM.16.MT88.4 R24, [R223+0xc800] ;  /* 0x00c80000df18783b */ /* 0x000fe20000004200 */
[--C-:B------:R-:W-:Y:S01]  /*e180*/  FFMA.FTZ R63, R39, UR11, -R66.reuse ;  /* 0x0000000b273f7c23 */ /* 0x100fe20008010842 */
[--C-:B------:R-:W-:Y:S01]  /*e190*/  FFMA.FTZ R132, R37, UR11, -R66.reuse ;  /* 0x0000000b25847c23 */ /* 0x100fe20008010842 */
[--C-:B------:R-:W-:Y:S01]  /*e1a0*/  FFMA.FTZ R67, R35, UR11, -R66.reuse ;  /* 0x0000000b23437c23 */ /* 0x100fe20008010842 */
[----:B------:R-:W-:Y:S01]  /*e1b0*/  LDSM.16.MT88.4 R20, [R221+0xc800] ;  /* 0x00c80000dd14783b */ /* 0x000fe20000004200 */
[----:B------:R-:W-:Y:S01]  /*e1c0*/  MUFU.EX2 R45, R45 ;  /* 0x0000002d002d7308 */ /* 0x000fe20000000800 */
[--C-:B------:R-:W-:Y:S01]  /*e1d0*/  FFMA.FTZ R134, R33, UR11, -R66.reuse ;  /* 0x0000000b21867c23 */ /* 0x100fe20008010842 */
[--C-:B------:R-:W-:Y:S01]  /*e1e0*/  FFMA.FTZ R137, R34, UR11, -R57.reuse ;  /* 0x0000000b22897c23 */ /* 0x100fe20008010839 */
[----:B------:R-:W-:Y:S01]  /*e1f0*/  LDSM.16.MT88.4 R36, [R221+0x10800] ;  /* 0x01080000dd24783b */ /* 0x000fe20000004200 */
[--C-:B------:R-:W-:Y:S01]  /*e200*/  FFMA.FTZ R140, R32, UR11, -R57.reuse ;  /* 0x0000000b208c7c23 */ /* 0x100fe20008010839 */
[--C-:B------:R-:W-:Y:S01]  /*e210*/  FFMA.FTZ R141, R152, UR11, -R57.reuse ;  /* 0x0000000b988d7c23 */ /* 0x100fe20008010839 */
[--C-:B------:R-:W-:Y:S01]  /*e220*/  FFMA.FTZ R142, R142, UR11, -R57.reuse ;  /* 0x0000000b8e8e7c23 */ /* 0x100fe20008010839 */
[----:B------:R-:W-:Y:S01]  /*e230*/  LDSM.16.MT88.4 R32, [R225+0xd000] ;  /* 0x00d00000e120783b */ /* 0x000fe20000004200 */
        /* <DEDUP_REMOVED lines=41> */
[--C-:B------:R-:W-:Y:S01]  /*e4d0*/  FFMA.FTZ R135, R135, UR11, -R66.reuse ;  /* 0x0000000b87877c23 */ /* 0x100fe20008010842 */
[--C-:B------:R-:W-:Y:S01]  /*e4e0*/  FFMA.FTZ R144, R133, UR11, -R66.reuse ;  /* 0x0000000b85907c23 */ /* 0x100fe20008010842 */
[--C-:B------:R-:W-:Y:S01]  /*e4f0*/  FFMA.FTZ R65, R65, UR11, -R66.reuse ;  /* 0x0000000b41417c23 */ /* 0x100fe20008010842 */
[----:B------:R-:W-:-:S04]  /*e500*/  FFMA.FTZ R66, R61, UR11, -R66 ;  /* 0x0000000b3d427c23 */ /* 0x000fc80008010842 */
        /* <DEDUP_REMOVED lines=191> */
[----:B------:R-:W2:Y:S01]  /*f100*/  MUFU.EX2 R170, R170 ;  /* 0x000000aa00aa7308 */ /* 0x000ea20000000800 */
[C---:B------:R-:W-:Y:S01]  /*f110*/  HMMA.16816.F32 R84, R8.reuse, R26, R84 ;  /* 0x0000001a0854723c */ /* 0x040fe20000001854 */
[----:B------:R-:W2:Y:S05]  /*f120*/  LDSM.16.MT88.4 R24, [R222+0xd800] ;  /* 0x00d80000de18783b */ /* 0x000eaa0000004200 */
        /* <DEDUP_REMOVED lines=25> */
[----:B------:R-:W1:Y:S01]  /*f2c0*/  LDSM.16.MT88.4 R28, [R223+0x11800] ;  /* 0x01180000df1c783b */ /* 0x000e620000004200 */
[----:B------:R-:W-:Y:S01]  /*f2d0*/  FADD.FTZ R3, R171, R166 ;  /* 0x000000a6ab037221 */ /* 0x000fe20000010000 */
[----:B------:R-:W3:Y:S03]  /*f2e0*/  MUFU.EX2 R155, R155 ;  /* 0x0000009b009b7308 */ /* 0x000ee60000000800 */
[----:B------:R-:W-:Y:S01]  /*f2f0*/  HMMA.16816.F32 R96, R12, R16, R96 ;  /* 0x000000100c60723c */ /* 0x000fe20000001860 */
[----:B------:R-:W-:-:S04]  /*f300*/  FADD.FTZ R3, R172, R3 ;  /* 0x00000003ac037221 */ /* 0x000fc80000010000 */
[----:B------:R-:W4:Y:S01]  /*f310*/  MUFU.EX2 R160, R160 ;  /* 0x000000a000a07308 */ /* 0x000f220000000800 */
[----:B------:R-:W-:Y:S01]  /*f320*/  HMMA.16816.F32 R92, R12, R18, R92 ;  /* 0x000000120c5c723c */ /* 0x000fe2000000185c */
[----:B------:R-:W1:Y:S01]  /*f330*/  LDSM.16.MT88.4 R16, [R223+0xe000] ;  /* 0x00e00000df10783b */ /* 0x000e620000004200 */
[----:B--2---:R-:W-:-:S04]  /*f340*/  FADD.FTZ R2, R170, R3 ;  /* 0x00000003aa027221 */ /* 0x004fc80000010000 */
[----:B------:R-:W-:Y:S01]  /*f350*/  HMMA.16816.F32 R128, R12, R32, R128 ;  /* 0x000000200c80723c */ /* 0x000fe20000001880 */
[----:B------:R-:W2:Y:S01]  /*f360*/  MUFU.EX2 R158, R158 ;  /* 0x0000009e009e7308 */ /* 0x000ea20000000800 */
[----:B-----5:R-:W-:-:S04]  /*f370*/  FADD.FTZ R2, R173, R2 ;  /* 0x00000002ad027221 */ /* 0x020fc80000010000 */
[C---:B------:R-:W-:Y:S01]  /*f380*/  HMMA.16816.F32 R124, R12.reuse, R34, R124 ;  /* 0x000000220c7c723c */ /* 0x040fe2000000187c */
[----:B------:R-:W5:Y:S01]  /*f390*/  LDSM.16.MT88.4 R32, [R221+0x11800] ;  /* 0x01180000dd20783b */ /* 0x000f620000004200 */
[----:B---3--:R-:W-:Y:S01]  /*f3a0*/  FADD.FTZ R3, R155, R2 ;  /* 0x000000029b037221 */ /* 0x008fe20000010000 */
[----:B------:R-:W3:Y:S03]  /*f3b0*/  MUFU.EX2 R159, R159 ;  /* 0x0000009f009f7308 */ /* 0x000ee60000000800 */
[----:B------:R-:W-:Y:S01]  /*f3c0*/  HMMA.16816.F32 R112, R12, R24, R112 ;  /* 0x000000180c70723c */ /* 0x000fe20000001870 */
[----:B----4-:R-:W-:-:S04]  /*f3d0*/  FADD.FTZ R3, R160, R3 ;  /* 0x00000003a0037221 */ /* 0x010fc80000010000 */
[----:B------:R-:W-:Y:S01]  /*f3e0*/  MUFU.EX2 R149, R149 ;  /* 0x0000009500957308 */ /* 0x000fe20000000800 */
[----:B------:R-:W-:Y:S01]  /*f3f0*/  HMMA.16816.F32 R108, R12, R26, R108 ;  /* 0x0000001a0c6c723c */ /* 0x000fe2000000186c */
[----:B------:R-:W4:Y:S01]  /*f400*/  LDSM.16.MT88.4 R24, [R225+0xe000] ;  /* 0x00e00000e118783b */ /* 0x000f220000004200 */
[----:B--2---:R-:W-:-:S04]  /*f410*/  FADD.FTZ R2, R158, R3 ;  /* 0x000000039e027221 */ /* 0x004fc80000010000 */
[----:B------:R-:W-:Y:S01]  /*f420*/  HMMA.16816.F32 R80, R12, R8, R80 ;  /* 0x000000080c50723c */ /* 0x000fe20000001850 */
[----:B------:R-:W-:Y:S01]  /*f430*/  MUFU.EX2 R156, R156 ;  /* 0x0000009c009c7308 */ /* 0x000fe20000000800 */
[----:B---3--:R-:W-:-:S04]  /*f440*/  FADD.FTZ R2, R159, R2 ;  /* 0x000000029f027221 */ /* 0x008fc80000010000 */
[C---:B------:R-:W-:Y:S01]  /*f450*/  HMMA.16816.F32 R76, R12.reuse, R10, R76 ;  /* 0x0000000a0c4c723c */ /* 0x040fe2000000184c */
[----:B------:R-:W-:Y:S01]  /*f460*/  F2FP.F16.F32.PACK_AB R8, R174, R167 ;  /* 0x000000a7ae08723e */ /* 0x000fe200000000ff */
[----:B------:R-:W-:Y:S01]  /*f470*/  FADD.FTZ R167, R167, R154 ;  /* 0x0000009aa7a77221 */ /* 0x000fe20000010000 */
[----:B------:R-:W-:Y:S01]  /*f480*/  F2FP.F16.F32.PACK_AB R9, R172, R171 ;  /* 0x000000abac09723e */ /* 0x000fe200000000ff */
[----:B------:R-:W-:Y:S02]  /*f490*/  MUFU.EX2 R145, R145 ;  /* 0x0000009100917308 */ /* 0x000fe40000000800 */
[----:B------:R-:W-:Y:S01]  /*f4a0*/  HMMA.16816.F32 R104, R12, R20, R104 ;  /* 0x000000140c68723c */ /* 0x000fe20000001868 */
[----:B------:R-:W-:Y:S01]  /*f4b0*/  F2FP.F16.F32.PACK_AB R10, R178, R169 ;  /* 0x000000a9b20a723e */ /* 0x000fe200000000ff */
[----:B------:R-:W-:Y:S01]  /*f4c0*/  FADD.FTZ R174, R174, R167 ;  /* 0x000000a7aeae7221 */ /* 0x000fe20000010000 */
[----:B------:R-:W-:-:S03]  /*f4d0*/  F2FP.F16.F32.PACK_AB R11, R173, R170 ;  /* 0x000000aaad0b723e */ /* 0x000fc600000000ff */
[----:B------:R-:W-:Y:S01]  /*f4e0*/  HMMA.16816.F32 R100, R12, R22, R100 ;  /* 0x000000160c64723c */ /* 0x000fe20000001864 */
[----:B------:R-:W-:Y:S01]  /*f4f0*/  LDSM.16.MT88.4 R20, [R221+0xe000] ;  /* 0x00e00000dd14783b */ /* 0x000fe20000004200 */
[----:B------:R-:W-:Y:S01]  /*f500*/  MUFU.EX2 R162, R162 ;  /* 0x000000a200a27308 */ /* 0x000fe20000000800 */
[----:B------:R-:W-:-:S03]  /*f510*/  FADD.FTZ R169, R169, R174 ;  /* 0x000000aea9a97221 */ /* 0x000fc60000010000 */
[----:B-1----:R-:W-:Y:S01]  /*f520*/  HMMA.16816.F32 R88, R12, R28, R88 ;  /* 0x0000001c0c58723c */ /* 0x002fe20000001858 */
[----:B------:R-:W-:-:S03]  /*f530*/  FADD.FTZ R178, R178, R169 ;  /* 0x000000a9b2b27221 */ /* 0x000fc60000010000 */
[----:B------:R-:W1:Y:S02]  /*f540*/  MUFU.EX2 R143, R143 ;  /* 0x0000008f008f7308 */ /* 0x000e640000000800 */
[----:B------:R-:W-:Y:S01]  /*f550*/  HMMA.16816.F32 R84, R12, R30, R84 ;  /* 0x0000001e0c54723c */ /* 0x000fe20000001854 */
[----:B------:R-:W2:Y:S05]  /*f560*/  LDSM.16.MT88.4 R28, [R222+0xe000] ;  /* 0x00e00000de1c783b */ /* 0x000eaa0000004200 */
[C---:B------:R-:W-:Y:S01]  /*f570*/  HMMA.16816.F32 R120, R8.reuse, R16, R120 ;  /* 0x000000100878723c */ /* 0x040fe20000001878 */
[----:B------:R-:W3:Y:S05]  /*f580*/  MUFU.EX2 R148, R148 ;  /* 0x0000009400947308 */ /* 0x000eea0000000800 */
[----:B------:R-:W-:Y:S01]  /*f590*/  HMMA.16816.F32 R116, R8, R18, R116 ;  /* 0x000000120874723c */ /* 0x000fe20000001874 */
[----:B------:R-:W2:Y:S02]  /*f5a0*/  LDSM.16.MT88.4 R16, [R222+0x12000] ;  /* 0x01200000de10783b */ /* 0x000ea40000004200 */
[----:B------:R-:W-:Y:S01]  /*f5b0*/  MUFU.EX2 R146, R146 ;  /* 0x0000009200927308 */ /* 0x000fe20000000800 */
[----:B-1----:R-:W-:Y:S01]  /*f5c0*/  FADD.FTZ R3, R143, R2 ;  /* 0x000000028f037221 */ /* 0x002fe20000010000 */
[----:B------:R-:W-:Y:S01]  /*f5d0*/  MOV R2, R46 ;  /* 0x0000002e00027202 */ /* 0x000fe20000000f00 */
[C---:B-----5:R-:W-:Y:S05]  /*f5e0*/  HMMA.16816.F32 R72, R12.reuse, R32, R72 ;  /* 0x000000200c48723c */ /* 0x060fea0000001848 */
[----:B------:R-:W-:Y:S01]  /*f5f0*/  MUFU.EX2 R147, R147 ;  /* 0x0000009300937308 */ /* 0x000fe20000000800 */
[----:B------:R-:W-:Y:S01]  /*f600*/  HMMA.16816.F32 R4, R12, R34, R4 ;  /* 0x000000220c04723c */ /* 0x000fe20000001804 */
[----:B------:R-:W1:Y:S01]  /*f610*/  LDSM.16.MT88.4 R32, [R225+0x12000] ;  /* 0x01200000e120783b */ /* 0x000e620000004200 */
[----:B---3--:R-:W-:-:S03]  /*f620*/  FADD.FTZ R3, R148, R3 ;  /* 0x0000000394037221 */ /* 0x008fc60000010000 */
[----:B------:R-:W-:Y:S01]  /*f630*/  LDSM.16.MT88.4 R12, [R221+0x12000] ;  /* 0x01200000dd0c783b */ /* 0x000fe20000004200 */
[C---:B----4-:R-:W-:Y:S01]  /*f640*/  HMMA.16816.F32 R128, R8.reuse, R24, R128 ;  /* 0x000000180880723c */ /* 0x050fe20000001880 */
[----:B------:R-:W-:Y:S05]  /*f650*/  MUFU.EX2 R135, R135 ;  /* 0x0000008700877308 */ /* 0x000fea0000000800 */
[C---:B------:R-:W-:Y:S01]  /*f660*/  HMMA.16816.F32 R124, R8.reuse, R26, R124 ;  /* 0x0000001a087c723c */ /* 0x040fe2000000187c */
[----:B------:R-:W3:Y:S02]  /*f670*/  LDSM.16.MT88.4 R24, [R223+0x12000] ;  /* 0x01200000df18783b */ /* 0x000ee40000004200 */
[----:B------:R-:W4:Y:S03]  /*f680*/  MUFU.EX2 R144, R144 ;  /* 0x0000009000907308 */ /* 0x000f260000000800 */
[C---:B--2---:R-:W-:Y:S05]  /*f690*/  HMMA.16816.F32 R112, R8.reuse, R28, R112 ;  /* 0x0000001c0870723c */ /* 0x044fea0000001870 */
[----:B------:R-:W-:Y:S01]  /*f6a0*/  MUFU.EX2 R65, R65 ;  /* 0x0000004100417308 */ /* 0x000fe20000000800 */
[C---:B------:R-:W-:Y:S01]  /*f6b0*/  HMMA.16816.F32 R108, R8.reuse, R30, R108 ;  /* 0x0000001e086c723c */ /* 0x040fe2000000186c */
[----:B------:R-:W2:Y:S05]  /*f6c0*/  LDSM.16.MT88.4 R28, [R225+0xe800] ;  /* 0x00e80000e11c783b */ /* 0x000eaa0000004200 */
[----:B------:R-:W-:Y:S01]  /*f6d0*/  HMMA.16816.F32 R104, R8, R20, R104 ;  /* 0x000000140868723c */ /* 0x000fe20000001868 */
[----:B------:R-:W5:Y:S01]  /*f6e0*/  MUFU.EX2 R66, R66 ;  /* 0x0000004200427308 */ /* 0x000f620000000800 */
[----:B----4-:R-:W-:-:S04]  /*f6f0*/  F2FP.F16.F32.PACK_AB R68, R144, R135 ;  /* 0x000000879044723e */ /* 0x010fc800000000ff */
[C---:B------:R-:W-:Y:S01]  /*f700*/  HMMA.16816.F32 R100, R8.reuse, R22, R100 ;  /* 0x000000160864723c */ /* 0x040fe20000001864 */
[----:B------:R-:W4:Y:S05]  /*f710*/  LDSM.16.MT88.4 R20, [R223+0xe800] ;  /* 0x00e80000df14783b */ /* 0x000f2a0000004200 */
[C---:B------:R-:W-:Y:S06]  /*f720*/  HMMA.16816.F32 R80, R8.reuse, R16, R80 ;  /* 0x000000100850723c */ /* 0x040fec0000001850 */
[----:B------:R-:W-:Y:S01]  /*f730*/  HMMA.16816.F32 R76, R8, R18, R76 ;  /* 0x00000012084c723c */ /* 0x000fe2000000184c */
[----:B------:R-:W4:Y:S01]  /*f740*/  LDSM.16.MT88.4 R16, [R222+0xe800] ;  /* 0x00e80000de10783b */ /* 0x000f220000004200 */
[----:B-----5:R-:W-:-:S04]  /*f750*/  F2FP.F16.F32.PACK_AB R70, R66, R65 ;  /* 0x000000414246723e */ /* 0x020fc800000000ff */
[C---:B-1----:R-:W-:Y:S06]  /*f760*/  HMMA.16816.F32 R96, R8.reuse, R32, R96 ;  /* 0x000000200860723c */ /* 0x042fec0000001860 */
        /* <DEDUP_REMOVED lines=22> */
[C---:B------:R-:W-:Y:S06]  /*f8d0*/  HMMA.16816.F32 R112, R24.reuse, R16, R112 ;  /* 0x000000101870723c */ /* 0x040fec0000001870 */
[C---:B------:R-:W-:Y:S01]  /*f8e0*/  HMMA.16816.F32 R108, R24.reuse, R18, R108 ;  /* 0x00000012186c723c */ /* 0x040fe2000000186c */
[----:B------:R-:W5:Y:S05]  /*f8f0*/  LDSM.16.MT88.4 R16, [R223+0xf000] ;  /* 0x00f00000df10783b */ /* 0x000f6a0000004200 */
[C---:B-1----:R-:W-:Y:S06]  /*f900*/  HMMA.16816.F32 R80, R24.reuse, R8, R80 ;  /* 0x000000081850723c */ /* 0x042fec0000001850 */
        /* <DEDUP_REMOVED lines=8> */
[----:B------:R-:W-:Y:S01]  /*f990*/  FADD.FTZ R146, R146, R3 ;  /* 0x0000000392927221 */ /* 0x000fe20000010000 */
[----:B------:R-:W-:Y:S01]  /*f9a0*/  MOV R3, R47 ;  /* 0x0000002f00037202 */ /* 0x000fe20000000f00 */
[----:B------:R-:W-:Y:S01]  /*f9b0*/  HMMA.16816.F32 R100, R24, R14, R100 ;  /* 0x0000000e1864723c */ /* 0x000fe20000001864 */
[----:B------:R-:W1:Y:S01]  /*f9c0*/  LDSM.16.MT88.4 R12, [R222+0xf000] ;  /* 0x00f00000de0c783b */ /* 0x000e620000004200 */
        /* <DEDUP_REMOVED lines=15> */
[----:B------:R-:W-:Y:S04]  /*fac0*/  LDSM.16.MT88.4 R28, [R222+0x13000] ;  /* 0x01300000de1c783b */ /* 0x000fe80000004200 */
[----:B------:R-:W-:Y:S01]  /*fad0*/  LDSM.16.MT88.4 R24, [R225+0xf800] ;  /* 0x00f80000e118783b */ /* 0x000fe20000004200 */
[C---:B----4-:R-:W-:Y:S06]  /*fae0*/  HMMA.16816.F32 R128, R8.reuse, R20, R128 ;  /* 0x000000140880723c */ /* 0x050fec0000001880 */
[C---:B------:R-:W-:Y:S01]  /*faf0*/  HMMA.16816.F32 R124, R8.reuse, R22, R124 ;  /* 0x00000016087c723c */ /* 0x040fe2000000187c */
[----:B------:R-:W2:Y:S05]  /*fb00*/  LDSM.16.MT88.4 R20, [R225+0x13000] ;  /* 0x01300000e114783b */ /* 0x000eaa0000004200 */
[C---:B-----5:R-:W-:Y:S06]  /*fb10*/  HMMA.16816.F32 R120, R8.reuse, R16, R120 ;  /* 0x000000100878723c */ /* 0x060fec0000001878 */
[C---:B------:R-:W-:Y:S01]  /*fb20*/  HMMA.16816.F32 R116, R8.reuse, R18, R116 ;  /* 0x000000120874723c */ /* 0x040fe20000001874 */
[----:B------:R-:W4:Y:S05]  /*fb30*/  LDSM.16.MT88.4 R16, [R221+0x13000] ;  /* 0x01300000dd10783b */ /* 0x000f2a0000004200 */
        /* <DEDUP_REMOVED lines=13> */
[----:B------:R-:W3:Y:S01]  /*fc10*/  MUFU.EX2 R33, R33 ;  /* 0x0000002100217308 */ /* 0x000ee20000000800 */
        /* <DEDUP_REMOVED lines=36> */
.L_x_3760:
        /* <DEDUP_REMOVED lines=14> */
.L_x_3772:
        /* <DEDUP_REMOVED lines=12> */
[----:B------:R-:W-:Y:S01]  /*10000*/  UMOV UR16, UR11 ;  /* 0x0000000b00107c82 */ /* 0x000fe20008000000 */
[----:B------:R-:W-:Y:S01]  /*10010*/  UMOV UR15, UR10 ;  /* 0x0000000a000f7c82 */ /* 0x000fe20008000000 */
        /* <DEDUP_REMOVED lines=59> */
.L_x_3769:
        /* <DEDUP_REMOVED lines=140> */
[----:B------:R-:W2:Y:S04]  /*10c90*/  LDSM.16.M88.4 R180, [R220] ;  /* 0x00000000dcb4783b */ /* 0x000ea80000000200 */
[C---:B------:R-:W-:Y:S01]  /*10ca0*/  HMMA.16816.F32 R16, R140.reuse, R150, RZ ;  /* 0x000000968c10723c */ /* 0x040fe200000018ff */
[----:B------:R-:W2:Y:S05]  /*10cb0*/  LDSM.16.M88.4 R148, [R219] ;  /* 0x00000000db94783b */ /* 0x000eaa0000000200 */
[C---:B---3--:R-:W-:Y:S01]  /*10cc0*/  HMMA.16816.F32 R20, R140.reuse, R152, RZ ;  /* 0x000000988c14723c */ /* 0x048fe200000018ff */
[----:B------:R-:W-:Y:S05]  /*10cd0*/  LDSM.16.M88.4 R184, [R215] ;  /* 0x00000000d7b8783b */ /* 0x000fea0000000200 */
[C---:B------:R-:W-:Y:S01]  /*10ce0*/  HMMA.16816.F32 R24, R140.reuse, R154, RZ ;  /* 0x0000009a8c18723c */ /* 0x040fe200000018ff */
[----:B------:R-:W3:Y:S05]  /*10cf0*/  LDSM.16.M88.4 R152, [R218] ;  /* 0x00000000da98783b */ /* 0x000eea0000000200 */
[C---:B----4-:R-:W-:Y:S01]  /*10d00*/  HMMA.16816.F32 R28, R140.reuse, R156, RZ ;  /* 0x0000009c8c1c723c */ /* 0x050fe200000018ff */
[----:B------:R-:W-:Y:S05]  /*10d10*/  LDSM.16.M88.4 R188, [R227] ;  /* 0x00000000e3bc783b */ /* 0x000fea0000000200 */
[C---:B------:R-:W-:Y:S01]  /*10d20*/  HMMA.16816.F32 R32, R140.reuse, R158, RZ ;  /* 0x0000009e8c20723c */ /* 0x040fe200000018ff */
[----:B------:R-:W4:Y:S05]  /*10d30*/  LDSM.16.M88.4 R156, [R217] ;  /* 0x00000000d99c783b */ /* 0x000f2a0000000200 */
[C---:B-----5:R-:W-:Y:S01]  /*10d40*/  HMMA.16816.F32 R36, R140.reuse, R160, RZ ;  /* 0x000000a08c24723c */ /* 0x060fe200000018ff */
[----:B------:R-:W-:Y:S05]  /*10d50*/  LDSM.16.M88.4 R192, [R224+0xb000] ;  /* 0x00b00000e0c0783b */ /* 0x000fea0000000200 */
[C---:B------:R-:W-:Y:S01]  /*10d60*/  HMMA.16816.F32 R40, R140.reuse, R162, RZ ;  /* 0x000000a28c28723c */ /* 0x040fe200000018ff */
[----:B------:R-:W5:Y:S05]  /*10d70*/  LDSM.16.M88.4 R160, [R216] ;  /* 0x00000000d8a0783b */ /* 0x000f6a0000000200 */
[C---:B------:R-:W-:Y:S01]  /*10d80*/  HMMA.16816.F32 R44, R140.reuse, R164, RZ ;  /* 0x000000a48c2c723c */ /* 0x040fe200000018ff */
[----:B------:R-:W-:Y:S05]  /*10d90*/  LDSM.16.M88.4 R196, [R224+0xb800] ;  /* 0x00b80000e0c4783b */ /* 0x000fea0000000200 */
[C---:B------:R-:W-:Y:S01]  /*10da0*/  HMMA.16816.F32 R48, R140.reuse, R166, RZ ;  /* 0x000000a68c30723c */ /* 0x040fe200000018ff */
[----:B------:R-:W5:Y:S05]  /*10db0*/  LDSM.16.M88.4 R164, [R214] ;  /* 0x00000000d6a4783b */ /* 0x000f6a0000000200 */
        /* <DEDUP_REMOVED lines=83> */
[C---:B----4-:R-:W-:Y:S01]  /*112f0*/  HMMA.16816.F32 R4, R156.reuse, R160, R4 ;  /* 0x000000a09c04723c */ /* 0x050fe20000001804 */
[----:B------:R-:W4:Y:S05]  /*11300*/  LDSM.16.M88.4 R152, [R230+0xb800] ;  /* 0x00b80000e698783b */ /* 0x000f2a0000000200 */
[C---:B------:R-:W-:Y:S01]  /*11310*/  HMMA.16816.F32 R8, R156.reuse, R162, R8 ;  /* 0x000000a29c08723c */ /* 0x040fe20000001808 */
[----:B------:R-:W4:Y:S05]  /*11320*/  LDSM.16.M88.4 R160, [R229+0x2000] ;  /* 0x00200000e5a0783b */ /* 0x000f2a0000000200 */
        /* <DEDUP_REMOVED lines=11> */
[----:B------:R-:W-:Y:S05]  /*113e0*/  LDSM.16.M88.4 R148, [R139] ;  /* 0x000000008b94783b */ /* 0x000fea0000000200 */
[C---:B------:R-:W-:Y:S06]  /*113f0*/  HMMA.16816.F32 R44, R156.reuse, R172, R44 ;  /* 0x000000ac9c2c723c */ /* 0x040fec000000182c */
[C---:B------:R-:W-:Y:S01]  /*11400*/  HMMA.16816.F32 R48, R156.reuse, R174, R48 ;  /* 0x000000ae9c30723c */ /* 0x040fe20000001830 */
[----:B------:R-:W-:Y:S05]  /*11410*/  LDSM.16.M88.4 R172, [R227+0x2000] ;  /* 0x00200000e3ac783b */ /* 0x000fea0000000200 */
[C---:B---3--:R-:W-:Y:S06]  /*11420*/  HMMA.16816.F32 R52, R156.reuse, R140, R52 ;  /* 0x0000008c9c34723c */ /* 0x048fec0000001834 */
[C---:B------:R-:W-:Y:S01]  /*11430*/  HMMA.16816.F32 R56, R156.reuse, R142, R56 ;  /* 0x0000008e9c38723c */ /* 0x040fe20000001838 */
[----:B------:R-:W2:Y:S05]  /*11440*/  LDSM.16.M88.4 R140, [R208] ;  /* 0x00000000d08c783b */ /* 0x000eaa0000000200 */
[C---:B----4-:R-:W-:Y:S06]  /*11450*/  HMMA.16816.F32 R60, R156.reuse, R152, R60 ;  /* 0x000000989c3c723c */ /* 0x050fec000000183c */
[----:B------:R-:W-:Y:S01]  /*11460*/  HMMA.16816.F32 R64, R156, R154, R64 ;  /* 0x0000009a9c40723c */ /* 0x000fe20000001840 */
[----:B------:R-:W3:Y:S05]  /*11470*/  LDSM.16.M88.4 R152, [R138] ;  /* 0x000000008a98783b */ /* 0x000eea0000000200 */
[----:B------:R-:W4:Y:S01]  /*11480*/  LDSM.16.M88.4 R156, [R136] ;  /* 0x00000000889c783b */ /* 0x000f220000000200 */
[C---:B------:R-:W-:Y:S06]  /*11490*/  HMMA.16816.F32 R4, R160.reuse, R176, R4 ;  /* 0x000000b0a004723c */ /* 0x040fec0000001804 */
[C---:B------:R-:W-:Y:S01]  /*114a0*/  HMMA.16816.F32 R8, R160.reuse, R178, R8 ;  /* 0x000000b2a008723c */ /* 0x040fe20000001808 */
[----:B------:R-:W-:Y:S05]  /*114b0*/  LDSM.16.M88.4 R176, [R224+0x9000] ;  /* 0x00900000e0b0783b */ /* 0x000fea0000000200 */
        /* <DEDUP_REMOVED lines=16> */
[C---:B----4-:R-:W-:Y:S06]  /*115c0*/  HMMA.16816.F32 R60, R160.reuse, R156, R60 ;  /* 0x0000009ca03c723c */ /* 0x050fec000000183c */
[----:B------:R-:W-:Y:S06]  /*115d0*/  HMMA.16816.F32 R64, R160, R158, R64 ;  /* 0x0000009ea040723c */ /* 0x000fec0000001840 */
[C---:B------:R-:W-:Y:S06]  /*115e0*/  HMMA.16816.F32 R4, R172.reuse, R180, R4 ;  /* 0x000000b4ac04723c */ /* 0x040fec0000001804 */
        /* <DEDUP_REMOVED lines=24> */
[----:B------:R-:W-:Y:S01]  /*11770*/  FMUL.FTZ R134, R7, UR5 ;  /* 0x0000000507867c20 */ /* 0x000fe20008410000 */
[----:B------:R-:W-:Y:S01]  /*11780*/  FMUL.FTZ R204, R13, UR5 ;  /* 0x000000050dcc7c20 */ /* 0x000fe20008410000 */
[----:B------:R-:W-:Y:S01]  /*11790*/  FMUL.FTZ R186, R15, UR5 ;  /* 0x000000050fba7c20 */ /* 0x000fe20008410000 */
[----:B------:R-:W-:Y:S02]  /*117a0*/  FMUL.FTZ R207, R5, UR5 ;  /* 0x0000000505cf7c20 */ /* 0x000fe40008410000 */
[----:B------:R3:W4:Y:S01]  /*117b0*/  MUFU.TANH R5, R133 ;  /* 0x0000008500057308 */ /* 0x0007220000002400 */
[----:B------:R-:W-:Y:S01]  /*117c0*/  FMUL.FTZ R205, R4, UR5 ;  /* 0x0000000504cd7c20 */ /* 0x000fe20008410000 */
[----:B------:R-:W-:Y:S01]  /*117d0*/  FMUL.FTZ R185, R17, UR5 ;  /* 0x0000000511b97c20 */ /* 0x000fe20008410000 */
[----:B------:R-:W-:Y:S01]  /*117e0*/  FMUL.FTZ R184, R18, UR5 ;  /* 0x0000000512b87c20 */ /* 0x000fe20008410000 */
[----:B------:R-:W-:Y:S01]  /*117f0*/  FMUL.FTZ R135, R16, UR5 ;  /* 0x0000000510877c20 */ /* 0x000fe20008410000 */
[----:B------:R-:W-:Y:S01]  /*11800*/  FMUL.FTZ R194, R8, UR5 ;  /* 0x0000000508c27c20 */ /* 0x000fe20008410000 */
[----:B------:R-:W-:Y:S01]  /*11810*/  FMUL.FTZ R196, R9, UR5 ;  /* 0x0000000509c47c20 */ /* 0x000fe20008410000 */
[----:B------:R-:W-:Y:S03]  /*11820*/  FMUL.FTZ R198, R10, UR5 ;  /* 0x000000050ac67c20 */ /* 0x000fe60008410000 */
[----:B------:R5:W2:Y:S01]  /*11830*/  MUFU.TANH R15, R135 ;  /* 0x00000087000f7308 */ /* 0x000aa20000002400 */
        /* <DEDUP_REMOVED lines=8> */
[----:B---3--:R-:W-:Y:S01]  /*118c0*/  FMUL.FTZ R133, R11, UR5 ;  /* 0x000000050b857c20 */ /* 0x008fe20008410000 */
[----:B------:R-:W-:Y:S01]  /*118d0*/  FMUL.FTZ R193, R27, UR5 ;  /* 0x000000051bc17c20 */ /* 0x000fe20008410000 */
[C---:B-1----:R-:W-:Y:S07]  /*118e0*/  HMMA.16816.F32 R28, R200.reuse, R140, R28 ;  /* 0x0000008cc81c723c */ /* 0x042fee000000181c */
[----:B------:R1:W3:Y:S01]  /*118f0*/  MUFU.TANH R7, R133 ;  /* 0x0000008500077308 */ /* 0x0002e20000002400 */
[----:B-----5:R-:W-:Y:S01]  /*11900*/  FMUL.FTZ R135, R24, UR5 ;  /* 0x0000000518877c20 */ /* 0x020fe20008410000 */
[C---:B------:R-:W-:Y:S08]  /*11910*/  HMMA.16816.F32 R32, R200.reuse, R142, R32 ;  /* 0x0000008ec820723c */ /* 0x040ff00000001820 */
[----:B------:R5:W3:Y:S01]  /*11920*/  MUFU.TANH R6, R184 ;  /* 0x000000b800067308 */ /* 0x000ae20000002400 */
[C---:B--2---:R-:W-:Y:S06]  /*11930*/  HMMA.16816.F32 R36, R200.reuse, R144, R36 ;  /* 0x00000090c824723c */ /* 0x044fec0000001824 */
[C---:B------:R-:W-:Y:S03]  /*11940*/  HMMA.16816.F32 R40, R200.reuse, R146, R40 ;  /* 0x00000092c828723c */ /* 0x040fe60000001828 */
[----:B------:R2:W2:Y:S02]  /*11950*/  MUFU.TANH R170, R135 ;  /* 0x0000008700aa7308 */ /* 0x0004a40000002400 */
[----:B----4-:R-:W-:Y:S01]  /*11960*/  FMUL.FTZ R185, R28, UR5 ;  /* 0x000000051cb97c20 */ /* 0x010fe20008410000 */
[----:B-1----:R-:W-:Y:S07]  /*11970*/  FMUL.FTZ R133, R19, UR5 ;  /* 0x0000000513857c20 */ /* 0x002fee0008410000 */
[----:B------:R-:W1:Y:S01]  /*11980*/  MUFU.TANH R11, R187 ;  /* 0x000000bb000b7308 */ /* 0x000e620000002400 */
[----:B-----5:R-:W-:Y:S01]  /*11990*/  FMUL.FTZ R184, R29, UR5 ;  /* 0x000000051db87c20 */ /* 0x020fe20008410000 */
[----:B------:R-:W-:Y:S01]  /*119a0*/  FMUL.FTZ R32, R32, UR5 ;  /* 0x0000000520207c20 */ /* 0x000fe20008410000 */
[----:B------:R-:W-:Y:S01]  /*119b0*/  FMUL.FTZ R33, R33, UR5 ;  /* 0x0000000521217c20 */ /* 0x000fe20008410000 */
[----:B------:R-:W-:Y:S01]  /*119c0*/  FMUL.FTZ R34, R34, UR5 ;  /* 0x0000000522227c20 */ /* 0x000fe20008410000 */
[----:B------:R-:W-:Y:S05]  /*119d0*/  FMUL.FTZ R35, R35, UR5 ;  /* 0x0000000523237c20 */ /* 0x000fea0008410000 */
[----:B------:R4:W1:Y:S01]  /*119e0*/  MUFU.TANH R17, R133 ;  /* 0x0000008500117308 */ /* 0x0008620000002400 */
[----:B--2---:R-:W-:Y:S01]  /*119f0*/  FMUL.FTZ R135, R30, UR5 ;  /* 0x000000051e877c20 */ /* 0x004fe20008410000 */
[----:B------:R-:W-:Y:S01]  /*11a00*/  FMUL.FTZ R36, R36, UR5 ;  /* 0x0000000524247c20 */ /* 0x000fe20008410000 */
[----:B------:R-:W-:Y:S01]  /*11a10*/  FMUL.FTZ R37, R37, UR5 ;  /* 0x0000000525257c20 */ /* 0x000fe20008410000 */
[----:B------:R-:W-:Y:S01]  /*11a20*/  FMUL.FTZ R38, R38, UR5 ;  /* 0x0000000526267c20 */ /* 0x000fe20008410000 */
[----:B------:R-:W-:Y:S01]  /*11a30*/  FMUL.FTZ R39, R39, UR5 ;  /* 0x0000000527277c20 */ /* 0x000fe20008410000 */
[----:B------:R-:W-:Y:S04]  /*11a40*/  FMUL.FTZ R40, R40, UR5 ;  /* 0x0000000528287c20 */ /* 0x000fe80008410000 */
[----:B------:R-:W2:Y:S01]  /*11a50*/  MUFU.TANH R174, R32 ;  /* 0x0000002000ae7308 */ /* 0x000ea20000002400 */
[----:B------:R-:W-:Y:S01]  /*11a60*/  FMUL.FTZ R41, R41, UR5 ;  /* 0x0000000529297c20 */ /* 0x000fe20008410000 */
[----:B------:R-:W-:Y:S01]  /*11a70*/  FMUL.FTZ R42, R42, UR5 ;  /* 0x000000052a2a7c20 */ /* 0x000fe20008410000 */
[----:B------:R-:W-:Y:S07]  /*11a80*/  FMUL.FTZ R43, R43, UR5 ;  /* 0x000000052b2b7c20 */ /* 0x000fee0008410000 */
[----:B------:R-:W1:Y:S01]  /*11a90*/  MUFU.TANH R180, R33 ;  /* 0x0000002100b47308 */ /* 0x000e620000002400 */
[----:B----4-:R-:W-:Y:S09]  /*11aa0*/  FMUL.FTZ R133, R25, UR5 ;  /* 0x0000000519857c20 */ /* 0x010ff20008410000 */
[----:B------:R4:W1:Y:S10]  /*11ab0*/  MUFU.TANH R168, R133 ;  /* 0x0000008500a87308 */ /* 0x0008740000002400 */
[----:B------:R-:W1:Y:S10]  /*11ac0*/  MUFU.TANH R179, R34 ;  /* 0x0000002200b37308 */ /* 0x000e740000002400 */
[----:B------:R5:W1:Y:S01]  /*11ad0*/  MUFU.TANH R175, R35 ;  /* 0x0000002300af7308 */ /* 0x000a620000002400 */
[----:B----4-:R-:W-:Y:S02]  /*11ae0*/  FMUL.FTZ R133, R31, UR5 ;  /* 0x000000051f857c20 */ /* 0x010fe40008410000 */
[----:B------:R-:W4:Y:S07]  /*11af0*/  LDSM.16.M88.4 R28, [R213+0x6800] ;  /* 0x00680000d51c783b */ /* 0x000f2e0000000200 */
[----:B------:R-:W1:Y:S10]  /*11b00*/  MUFU.TANH R9, R186 ;  /* 0x000000ba00097308 */ /* 0x000e740000002400 */
[----:B------:R-:W1:Y:S01]  /*11b10*/  MUFU.TANH R181, R135 ;  /* 0x0000008700b57308 */ /* 0x000e620000002400 */
[----:B-----5:R-:W5:Y:S09]  /*11b20*/  LDSM.16.M88.4 R32, [R213+0x7000] ;  /* 0x00700000d520783b */ /* 0x020f720000000200 */
[----:B------:R-:W1:Y:S10]  /*11b30*/  MUFU.TANH R177, R133 ;  /* 0x0000008500b17308 */ /* 0x000e740000002400 */
[----:B------:R-:W1:Y:S10]  /*11b40*/  MUFU.TANH R205, R205 ;  /* 0x000000cd00cd7308 */ /* 0x000e740000002400 */
[----:B------:R-:W1:Y:S01]  /*11b50*/  MUFU.TANH R207, R207 ;  /* 0x000000cf00cf7308 */ /* 0x000e620000002400 */
[C---:B----4-:R-:W-:Y:S09]  /*11b60*/  HMMA.16816.F32 R44, R200.reuse, R28, R44 ;  /* 0x0000001cc82c723c */ /* 0x050ff2000000182c */
[----:B------:R-:W4:Y:S01]  /*11b70*/  MUFU.TANH R134, R134 ;  /* 0x0000008600867308 */ /* 0x000f220000002400 */
[C---:B------:R-:W-:Y:S01]  /*11b80*/  HMMA.16816.F32 R48, R200.reuse, R30, R48 ;  /* 0x0000001ec830723c */ /* 0x040fe20000001830 */
[----:B------:R-:W3:Y:S01]  /*11b90*/  LDSM.16.M88.4 R28, [R213+0x7800] ;  /* 0x00780000d51c783b */ /* 0x000ee20000000200 */
[----:B------:R-:W-:Y:S07]  /*11ba0*/  DEPBAR.LE SB0, 0x0 ;  /* 0x000080000000791a */ /* 0x000fee0000000000 */
[----:B------:R-:W1:Y:S01]  /*11bb0*/  MUFU.TANH R194, R194 ;  /* 0x000000c200c27308 */ /* 0x000e620000002400 */
[----:B------:R-:W-:Y:S01]  /*11bc0*/  BAR.SYNC.DEFER_BLOCKING 0x0 ;  /* 0x0000000000007b1d */ /* 0x000fe20000010000 */
[C---:B-----5:R-:W-:Y:S08]  /*11bd0*/  HMMA.16816.F32 R52, R200.reuse, R32, R52 ;  /* 0x00000020c834723c */ /* 0x060ff00000001834 */
[----:B------:R-:W1:Y:S01]  /*11be0*/  MUFU.TANH R196, R196 ;  /* 0x000000c400c47308 */ /* 0x000e620000002400 */
[C---:B------:R-:W-:Y:S03]  /*11bf0*/  HMMA.16816.F32 R56, R200.reuse, R34, R56 ;  /* 0x00000022c838723c */ /* 0x040fe60000001838 */
[----:B------:R-:W-:Y:S01]  /*11c00*/  FMUL.FTZ R44, R44, UR5 ;  /* 0x000000052c2c7c20 */ /* 0x000fe20008410000 */
[----:B------:R-:W-:Y:S01]  /*11c10*/  FMUL.FTZ R45, R45, UR5 ;  /* 0x000000052d2d7c20 */ /* 0x000fe20008410000 */
[----:B------:R-:W-:Y:S04]  /*11c20*/  FMUL.FTZ R46, R46, UR5 ;  /* 0x000000052e2e7c20 */ /* 0x000fe80008410000 */
[----:B------:R-:W1:Y:S02]  /*11c30*/  MUFU.TANH R198, R198 ;  /* 0x000000c600c67308 */ /* 0x000e640000002400 */
[----:B------:R-:W-:Y:S01]  /*11c40*/  FMUL.FTZ R47, R47, UR5 ;  /* 0x000000052f2f7c20 */ /* 0x000fe20008410000 */
[----:B------:R-:W-:Y:S01]  /*11c50*/  FMUL.FTZ R48, R48, UR5 ;  /* 0x0000000530307c20 */ /* 0x000fe20008410000 */
[----:B------:R-:W-:Y:S01]  /*11c60*/  FMUL.FTZ R49, R49, UR5 ;  /* 0x0000000531317c20 */ /* 0x000fe20008410000 */
[----:B------:R-:W-:Y:S01]  /*11c70*/  FMUL.FTZ R50, R50, UR5 ;  /* 0x0000000532327c20 */ /* 0x000fe20008410000 */
[----:B------:R-:W-:Y:S04]  /*11c80*/  FMUL.FTZ R51, R51, UR5 ;  /* 0x0000000533337c20 */ /* 0x000fe80008410000 */
[----:B------:R-:W1:Y:S01]  /*11c90*/  MUFU.TANH R206, R206 ;  /* 0x000000ce00ce7308 */ /* 0x000e620000002400 */
[----:B------:R-:W-:Y:S01]  /*11ca0*/  FMUL.FTZ R52, R52, UR5 ;  /* 0x0000000534347c20 */ /* 0x000fe20008410000 */
[----:B------:R-:W-:Y:S01]  /*11cb0*/  FMUL.FTZ R53, R53, UR5 ;  /* 0x0000000535357c20 */ /* 0x000fe20008410000 */
[----:B------:R-:W-:Y:S01]  /*11cc0*/  FMUL.FTZ R54, R54, UR5 ;  /* 0x0000000536367c20 */ /* 0x000fe20008410000 */
[----:B------:R-:W-:Y:S06]  /*11cd0*/  FMUL.FTZ R55, R55, UR5 ;  /* 0x0000000537377c20 */ /* 0x000fec0008410000 */
[----:B------:R-:W1:Y:S01]  /*11ce0*/  MUFU.TANH R204, R204 ;  /* 0x000000cc00cc7308 */ /* 0x000e620000002400 */
[----:B------:R-:W-:Y:S01]  /*11cf0*/  FMUL.FTZ R56, R56, UR5 ;  /* 0x0000000538387c20 */ /* 0x000fe20008410000 */
[C---:B---3--:R-:W-:Y:S03]  /*11d00*/  HMMA.16816.F32 R60, R200.reuse, R28, R60 ;  /* 0x0000001cc83c723c */ /* 0x048fe6000000183c */
[----:B------:R-:W-:Y:S01]  /*11d10*/  FMUL.FTZ R57, R57, UR5 ;  /* 0x0000000539397c20 */ /* 0x000fe20008410000 */
[----:B------:R-:W-:Y:S01]  /*11d20*/  FMUL.FTZ R58, R58, UR5 ;  /* 0x000000053a3a7c20 */ /* 0x000fe20008410000 */
[----:B------:R-:W-:Y:S03]  /*11d30*/  FMUL.FTZ R59, R59, UR5 ;  /* 0x000000053b3b7c20 */ /* 0x000fe60008410000 */
[----:B------:R-:W3:Y:S01]  /*11d40*/  MUFU.TANH R192, R192 ;  /* 0x000000c000c07308 */ /* 0x000ee20000002400 */
[----:B------:R-:W-:Y:S09]  /*11d50*/  HMMA.16816.F32 R64, R200, R30, R64 ;  /* 0x0000001ec840723c */ /* 0x000ff20000001840 */
[----:B------:R-:W1:Y:S10]  /*11d60*/  MUFU.TANH R190, R190 ;  /* 0x000000be00be7308 */ /* 0x000e740000002400 */
[----:B------:R-:W1:Y:S01]  /*11d70*/  MUFU.TANH R199, R199 ;  /* 0x000000c700c77308 */ /* 0x000e620000002400 */
[----:B------:R-:W-:Y:S01]  /*11d80*/  FMUL.FTZ R60, R60, UR5 ;  /* 0x000000053c3c7c20 */ /* 0x000fe20008410000 */
[----:B------:R-:W-:Y:S01]  /*11d90*/  FMUL.FTZ R61, R61, UR5 ;  /* 0x000000053d3d7c20 */ /* 0x000fe20008410000 */
[----:B------:R-:W-:Y:S01]  /*11da0*/  FMUL.FTZ R62, R62, UR5 ;  /* 0x000000053e3e7c20 */ /* 0x000fe20008410000 */
[----:B------:R-:W-:Y:S06]  /*11db0*/  FMUL.FTZ R63, R63, UR5 ;  /* 0x000000053f3f7c20 */ /* 0x000fec0008410000 */
[----:B------:R-:W1:Y:S01]  /*11dc0*/  MUFU.TANH R197, R197 ;  /* 0x000000c500c57308 */ /* 0x000e620000002400 */
[----:B------:R-:W-:Y:S01]  /*11dd0*/  FMUL.FTZ R64, R64, UR5 ;  /* 0x0000000540407c20 */ /* 0x000fe20008410000 */
[----:B------:R-:W-:Y:S01]  /*11de0*/  FMUL.FTZ R65, R65, UR5 ;  /* 0x0000000541417c20 */ /* 0x000fe20008410000 */
[----:B------:R-:W-:Y:S01]  /*11df0*/  FMUL.FTZ R66, R66, UR5 ;  /* 0x0000000542427c20 */ /* 0x000fe20008410000 */
[----:B------:R-:W-:Y:S06]  /*11e00*/  FMUL.FTZ R67, R67, UR5 ;  /* 0x0000000543437c20 */ /* 0x000fec0008410000 */
[----:B------:R-:W1:Y:S10]  /*11e10*/  MUFU.TANH R195, R195 ;  /* 0x000000c300c37308 */ /* 0x000e740000002400 */
[----:B------:R-:W1:Y:S10]  /*11e20*/  MUFU.TANH R193, R193 ;  /* 0x000000c100c17308 */ /* 0x000e740000002400 */
[----:B------:R5:W1:Y:S10]  /*11e30*/  MUFU.TANH R182, R185 ;  /* 0x000000b900b67308 */ /* 0x000a740000002400 */
[----:B------:R2:W1:Y:S10]  /*11e40*/  MUFU.TANH R172, R184 ;  /* 0x000000b800ac7308 */ /* 0x0004740000002400 */
[----:B------:R1:W1:Y:S01]  /*11e50*/  MUFU.TANH R188, R36 ;  /* 0x0000002400bc7308 */ /* 0x0002620000002400 */
[----:B-----5:R-:W-:Y:S09]  /*11e60*/  MOV R185, R3 ;  /* 0x0000000300b97202 */ /* 0x020ff20000000f00 */
        /* <DEDUP_REMOVED lines=38> */
[----:B------:R-:W-:Y:S01]  /*120d0*/  UMOV UR10, UR8 ;  /* 0x00000008000a7c82 */ /* 0x000fe20008000000 */
[----:B------:R-:W-:Y:S01]  /*120e0*/  UMOV UR11, UR9 ;  /* 0x00000009000b7c82 */ /* 0x000fe20008000000 */
[-C--:B---3--:R-:W-:Y:S04]  /*120f0*/  IABS R2, R4.reuse ;  /* 0x0000000400027213 */ /* 0x088fe80000000000 */
[----:B------:R-:W3:Y:S10]  /*12100*/  I2F.RP R12, R2 ;  /* 0x00000002000c7306 */ /* 0x000ef40000209400 */
[----:B---3--:R-:W3:Y:S02]  /*12110*/  MUFU.RCP R3, R12 ;  /* 0x0000000c00037308 */ /* 0x008ee40000001000 */
[----:B---3--:R-:W-:Y:S01]  /*12120*/  VIADD R18, R3, 0xffffffe ;  /* 0x0ffffffe03127836 */ /* 0x008fe20000000000 */
[----:B------:R-:W-:Y:S07]  /*12130*/  SHF.L.U32 R3, R238, 0x7, RZ ;  /* 0x00000007ee037819 */ /* 0x000fee00000006ff */
[----:B------:R-:W3:Y:S01]  /*12140*/  F2I.FTZ.U32.TRUNC.NTZ R19, R18 ;  /* 0x0000001200137305 */ /* 0x000ee2000021f000 */
[----:B------:R-:W-:Y:S01]  /*12150*/  IABS R10, R3 ;  /* 0x00000003000a7213 */ /* 0x000fe20000000000 */
[C---:B------:R-:W-:Y:S01]  /*12160*/  VIADD R23, R3.reuse, 0xffffff80 ;  /* 0xffffff8003177836 */ /* 0x040fe20000000000 */
[-C--:B------:R-:W-:Y:S04]  /*12170*/  LOP3.LUT R3, R3, R4.reuse, RZ, 0x3c, !PT ;  /* 0x0000000403037212 */ /* 0x080fe800078e3cff */
[----:B------:R-:W-:Y:S02]  /*12180*/  IABS R8, R23 ;  /* 0x0000001700087213 */ /* 0x000fe40000000000 */
[----:B------:R-:W-:Y:S01]  /*12190*/  LOP3.LUT R23, R23, R4, RZ, 0x3c, !PT ;  /* 0x0000000417177212 */ /* 0x000fe200078e3cff */
[--C-:B---3--:R-:W-:Y:S02]  /*121a0*/  IMAD.MOV R21, RZ, RZ, -R19.reuse ;  /* 0x000000ffff157224 */ /* 0x108fe400078e0a13 */
        /* <DEDUP_REMOVED lines=37> */
[----:B------:R-:W-:Y:S05]  /*12400*/  SHF.R.S32.HI R21, RZ, 0x1f, R10 ;  /* 0x0000001fff157819 */ /* 0x000fea000001140a */
[----:B------:R-:W-:Y:S02]  /*12410*/  IMAD R4, R21, UR8, R4 ;  /* 0x0000000815047c24 */ /* 0x000fe4000f8e0204 */
[----:B------:R-:W-:Y:S04]  /*12420*/  IMAD.WIDE.U32 R20, R10, UR8, RZ ;  /* 0x000000080a147c25 */ /* 0x000fe8000f8e00ff */
[----:B------:R-:W-:Y:S01]  /*12430*/  IMAD.IADD R21, R21, 0x1, R4 ;  /* 0x0000000115157824 */ /* 0x000fe200078e0204 */
[----:B---3--:R-:W-:Y:S04]  /*12440*/  IADD3 R8, -R19, R8, RZ ;  /* 0x0000000813087210 */ /* 0x008fe80007ffe1ff */
[----:B------:R-:W-:Y:S01]  /*12450*/  SHF.R.S32.HI R19, RZ, 0x1f, R8 ;  /* 0x0000001fff137819 */ /* 0x000fe20000011408 */
[CC--:B----4-:R-:W-:Y:S04]  /*12460*/  IMAD.WIDE.U32 R20, R8.reuse, R2.reuse, R20 ;  /* 0x0000000208147225 */ /* 0x0d0fe800078e0014 */
[----:B------:R-:W-:Y:S04]  /*12470*/  IMAD R19, R19, R2, RZ ;  /* 0x0000000213137224 */ /* 0x000fe800078e02ff */
[----:B------:R-:W-:Y:S05]  /*12480*/  IMAD R19, R8, R3, R19 ;  /* 0x0000000308137224 */ /* 0x000fea00078e0213 */
[----:B------:R-:W-:Y:S07]  /*12490*/  IADD3 R19, R21, R19, RZ ;  /* 0x0000001315137210 */ /* 0x000fee0007ffe0ff */
.L_x_3771:
        /* <DEDUP_REMOVED lines=45> */
[CC--:B-1----:R-:W-:Y:S01]  /*12770*/  @!P4 LEA R36, P5, R19.reuse, R250.reuse, 0x1 ;  /* 0x000000fa1324c211 */ /* 0x0c2fe200078a08ff */
        /* <DEDUP_REMOVED lines=13> */
[CC--:B--2---:R-:W-:Y:S01]  /*12850*/  @!P4 LEA R40, P5, R3.reuse, R250.reuse, 0x1 ;  /* 0x000000fa0328c211 */ /* 0x0c4fe200078a08ff */
        /* <DEDUP_REMOVED lines=69> */
.L_x_3770:
[----:B------:R-:W-:Y:S01]  /*12cb0*/  LEA R2, R238, R245, 0x7 ;  /* 0x000000f5ee027211 */ /* 0x000fe200078e38ff */
[----:B---3--:R-:W-:Y:S01]  /*12cc0*/  LDSM.16.MT88.4 R28, [R222+0xc000] ;  /* 0x00c00000de1c783b */ /* 0x008fe20000004200 */
[----:B------:R-:W-:Y:S01]  /*12cd0*/  UMOV UR11, UR16 ;  /* 0x00000010000b7c82 */ /* 0x000fe20008000000 */
[----:B------:R-:W-:Y:S01]  /*12ce0*/  UMOV UR10, UR15 ;  /* 0x0000000f000a7c82 */ /* 0x000fe20008000000 */
[----:B------:R-:W-:Y:S02]  /*12cf0*/  I2FP.F32.S32 R3, R2 ;  /* 0x0000000200037245 */ /* 0x000fe40000201400 */
[C---:B------:R-:W-:Y:S02]  /*12d00*/  IADD3 R23, R2.reuse, 0x1, RZ ;  /* 0x0000000102177810 */ /* 0x040fe40007ffe0ff */
[----:B------:R-:W-:Y:S01]  /*12d10*/  IADD3 R4, R2, 0x8, RZ ;  /* 0x0000000802047810 */ /* 0x000fe20007ffe0ff */
[CC--:B------:R-:W-:Y:S01]  /*12d20*/  FFMA.FTZ R19, R0.reuse, R3.reuse, R5 ;  /* 0x0000000300137223 */ /* 0x0c0fe20000010005 */
[----:B-1----:R-:W-:Y:S01]  /*12d30*/  FFMA.FTZ R205, R0, R3, R205 ;  /* 0x0000000300cd7223 */ /* 0x002fe200000100cd */
[----:B------:R-:W-:Y:S01]  /*12d40*/  IADD3 R3, R2, 0x9, RZ ;  /* 0x0000000902037810 */ /* 0x000fe20007ffe0ff */
[----:B--2---:R-:W-:Y:S01]  /*12d50*/  LDSM.16.MT88.4 R36, [R221+0xc000] ;  /* 0x00c00000dd24783b */ /* 0x004fe20000004200 */
[----:B------:R-:W-:Y:S02]  /*12d60*/  I2FP.F32.S32 R23, R23 ;  /* 0x0000001700177245 */ /* 0x000fe40000201400 */
[----:B------:R-:W-:Y:S02]  /*12d70*/  I2FP.F32.S32 R3, R3 ;  /* 0x0000000300037245 */ /* 0x000fe40000201400 */
[----:B------:R-:W-:Y:S01]  /*12d80*/  I2FP.F32.S32 R5, R4 ;  /* 0x0000000400057245 */ /* 0x000fe20000201400 */
[CC--:B------:R-:W-:Y:S01]  /*12d90*/  FFMA.FTZ R21, R0.reuse, R23.reuse, R134 ;  /* 0x0000001700157223 */ /* 0x0c0fe20000010086 */
[C---:B------:R-:W-:Y:S01]  /*12da0*/  FFMA.FTZ R207, R0.reuse, R23, R207 ;  /* 0x0000001700cf7223 */ /* 0x040fe200000100cf */
[CC--:B------:R-:W-:Y:S01]  /*12db0*/  FFMA.FTZ R23, R0.reuse, R3.reuse, R7 ;  /* 0x0000000300177223 */ /* 0x0c0fe20000010007 */
[----:B------:R-:W-:Y:S01]  /*12dc0*/  FFMA.FTZ R196, R0, R3, R196 ;  /* 0x0000000300c47223 */ /* 0x000fe200000100c4 */
[----:B------:R-:W-:Y:S01]  /*12dd0*/  IADD3 R3, R2, 0x18, RZ ;  /* 0x0000001802037810 */ /* 0x000fe20007ffe0ff */
[-C--:B------:R-:W-:Y:S01]  /*12de0*/  FFMA.FTZ R198, R0, R5.reuse, R198 ;  /* 0x0000000500c67223 */ /* 0x080fe200000100c6 */
[----:B------:R-:W-:Y:S01]  /*12df0*/  IADD3 R4, R2, 0x20, RZ ;  /* 0x0000002002047810 */ /* 0x000fe20007ffe0ff */
[----:B------:R-:W-:Y:S01]  /*12e00*/  FFMA.FTZ R194, R0, R5, R194 ;  /* 0x0000000500c27223 */ /* 0x000fe200000100c2 */
[----:B------:R-:W-:Y:S01]  /*12e10*/  I2FP.F32.S32 R3, R3 ;  /* 0x0000000300037245 */ /* 0x000fe20000201400 */
[----:B------:R-:W-:Y:S01]  /*12e20*/  LDSM.16.MT88.4 R48, [R225+0x10000] ;  /* 0x01000000e130783b */ /* 0x000fe20000004200 */
[----:B------:R-:W-:Y:S02]  /*12e30*/  I2FP.F32.S32 R4, R4 ;  /* 0x0000000400047245 */ /* 0x000fe40000201400 */
[----:B------:R-:W-:Y:S01]  /*12e40*/  IADD3 R5, R2, 0x21, RZ ;  /* 0x0000002102057810 */ /* 0x000fe20007ffe0ff */
[CC--:B------:R-:W-:Y:S01]  /*12e50*/  FFMA.FTZ R62, R0.reuse, R3.reuse, R15 ;  /* 0x00000003003e7223 */ /* 0x0c0fe2000001000f */
[----:B------:R-:W-:Y:S01]  /*12e60*/  FFMA.FTZ R41, R0, R3, R6 ;  /* 0x0000000300297223 */ /* 0x000fe20000010006 */
[----:B------:R-:W-:Y:S01]  /*12e70*/  IADD3 R3, R2, 0x28, RZ ;  /* 0x0000002802037810 */ /* 0x000fe20007ffe0ff */
[CC--:B------:R-:W-:Y:S01]  /*12e80*/  FFMA.FTZ R199, R0.reuse, R4.reuse, R199 ;  /* 0x0000000400c77223 */ /* 0x0c0fe200000100c7 */
[----:B------:R-:W-:Y:S01]  /*12e90*/  FFMA.FTZ R192, R0, R4, R192 ;  /* 0x0000000400c07223 */ /* 0x000fe200000100c0 */
[----:B------:R-:W-:Y:S01]  /*12ea0*/  IADD3 R4, R2, 0x29, RZ ;  /* 0x0000002902047810 */ /* 0x000fe20007ffe0ff */
[----:B------:R-:W-:Y:S01]  /*12eb0*/  LDSM.16.MT88.4 R56, [R223+0x10000] ;  /* 0x01000000df38783b */ /* 0x000fe20000004200 */
[----:B------:R-:W-:Y:S02]  /*12ec0*/  I2FP.F32.S32 R3, R3 ;  /* 0x0000000300037245 */ /* 0x000fe40000201400 */
[----:B------:R-:W-:Y:S02]  /*12ed0*/  I2FP.F32.S32 R4, R4 ;  /* 0x0000000400047245 */ /* 0x000fe40000201400 */
[----:B------:R-:W-:Y:S01]  /*12ee0*/  I2FP.F32.S32 R5, R5 ;  /* 0x0000000500057245 */ /* 0x000fe20000201400 */
[CC--:B------:R-:W-:Y:S01]  /*12ef0*/  FFMA.FTZ R195, R0.reuse, R3.reuse, R195 ;  /* 0x0000000300c37223 */ /* 0x0c0fe200000100c3 */
[----:B------:R-:W-:Y:S01]  /*12f00*/  FFMA.FTZ R170, R0, R3, R170 ;  /* 0x0000000300aa7223 */ /* 0x000fe200000100aa */
[----:B------:R-:W-:Y:S01]  /*12f10*/  IADD3 R3, R2, 0x31, RZ ;  /* 0x0000003102037810 */ /* 0x000fe20007ffe0ff */
[-C--:B------:R-:W-:Y:S01]  /*12f20*/  FFMA.FTZ R193, R0, R4.reuse, R193 ;  /* 0x0000000400c17223 */ /* 0x080fe200000100c1 */
[----:B------:R-:W-:Y:S01]  /*12f30*/  IADD3 R52, R2, 0x11, RZ ;  /* 0x0000001102347810 */ /* 0x000fe20007ffe0ff */
[C---:B------:R-:W-:Y:S01]  /*12f40*/  FFMA.FTZ R168, R0.reuse, R4, R168 ;  /* 0x0000000400a87223 */ /* 0x040fe200000100a8 */
[----:B------:R-:W-:Y:S01]  /*12f50*/  I2FP.F32.S32 R3, R3 ;  /* 0x0000000300037245 */ /* 0x000fe20000201400 */
[-C--:B------:R-:W-:Y:S01]  /*12f60*/  FFMA.FTZ R197, R0, R5.reuse, R197 ;  /* 0x0000000500c57223 */ /* 0x080fe200000100c5 */
[----:B------:R-:W-:Y:S01]  /*12f70*/  IADD3 R6, R2, 0x40, RZ ;  /* 0x0000004002067810 */ /* 0x000fe20007ffe0ff */
[----:B------:R-:W-:Y:S01]  /*12f80*/  FFMA.FTZ R190, R0, R5, R190 ;  /* 0x0000000500be7223 */ /* 0x000fe200000100be */
[----:B------:R-:W-:Y:S01]  /*12f90*/  IADD3 R4, R2, 0x39, RZ ;  /* 0x0000003902047810 */ /* 0x000fe20007ffe0ff */
[CC--:B------:R-:W-:Y:S01]  /*12fa0*/  FFMA.FTZ R177, R0.reuse, R3.reuse, R177 ;  /* 0x0000000300b17223 */ /* 0x0c0fe200000100b1 */
[----:B------:R-:W-:Y:S01]  /*12fb0*/  I2FP.F32.S32 R52, R52 ;  /* 0x0000003400347245 */ /* 0x000fe20000201400 */
[----:B------:R-:W-:Y:S01]  /*12fc0*/  FFMA.FTZ R172, R0, R3, R172 ;  /* 0x0000000300ac7223 */ /* 0x000fe200000100ac */
[----:B------:R-:W-:Y:S01]  /*12fd0*/  I2FP.F32.S32 R3, R6 ;  /* 0x0000000600037245 */ /* 0x000fe20000201400 */
[----:B------:R-:W-:Y:S01]  /*12fe0*/  LDSM.16.MT88.4 R64, [R222+0x10000] ;  /* 0x01000000de40783b */ /* 0x000fe20000004200 */
[----:B------:R-:W-:Y:S01]  /*12ff0*/  IADD3 R5, R2, 0x38, RZ ;  /* 0x0000003802057810 */ /* 0x000fe20007ffe0ff */
[C---:B------:R-:W-:Y:S01]  /*13000*/  FFMA.FTZ R43, R0.reuse, R52, R9 ;  /* 0x00000034002b7223 */ /* 0x040fe20000010009 */
[----:B------:R-:W-:Y:S01]  /*13010*/  I2FP.F32.S32 R4, R4 ;  /* 0x0000000400047245 */ /* 0x000fe20000201400 */
[C---:B------:R-:W-:Y:S01]  /*13020*/  FFMA.FTZ R52, R0.reuse, R52, R204 ;  /* 0x0000003400347223 */ /* 0x040fe200000100cc */
[----:B------:R-:W-:Y:S01]  /*13030*/  FMNMX.FTZ R6, R19, R137, !PT ;  /* 0x0000008913067209 */ /* 0x000fe20007810000 */
[----:B------:R-:W-:Y:S01]  /*13040*/  FFMA.FTZ R183, R0, R3, R183 ;  /* 0x0000000300b77223 */ /* 0x000fe200000100b7 */
[----:B------:R-:W-:Y:S01]  /*13050*/  IADD3 R54, R2, 0x10, RZ ;  /* 0x0000001002367810 */ /* 0x000fe20007ffe0ff */
[CC--:B------:R-:W-:Y:S01]  /*13060*/  FFMA.FTZ R175, R0.reuse, R4.reuse, R175 ;  /* 0x0000000400af7223 */ /* 0x0c0fe200000100af */
[----:B------:R-:W-:Y:S01]  /*13070*/  I2FP.F32.S32 R5, R5 ;  /* 0x0000000500057245 */ /* 0x000fe20000201400 */
        /* <DEDUP_REMOVED lines=9> */
[C---:B------:R-:W-:Y:S01]  /*13110*/  FFMA.FTZ R45, R0.reuse, R54, R11 ;  /* 0x00000036002d7223 */ /* 0x040fe2000001000b */
        /* <DEDUP_REMOVED lines=9> */
[C---:B------:R-:W-:Y:S01]  /*131b0*/  FFMA.FTZ R53, R0.reuse, R60, R17 ;  /* 0x0000003c00357223 */ /* 0x040fe20000010011 */
[----:B------:R-:W-:Y:S01]  /*131c0*/  FMNMX.FTZ R6, R41, R6, !PT ;  /* 0x0000000629067209 */ /* 0x000fe20007810000 */
[----:B------:R-:W-:Y:S01]  /*131d0*/  FFMA.FTZ R60, R0, R60, R13 ;  /* 0x0000003c003c7223 */ /* 0x000fe2000001000d */
[----:B------:R-:W-:Y:S01]  /*131e0*/  FMNMX.FTZ R5, R52, R5, !PT ;  /* 0x0000000534057209 */ /* 0x000fe20007810000 */
[----:B------:R-:W-:Y:S01]  /*131f0*/  LDSM.16.MT88.4 R12, [R225+0xc000] ;  /* 0x00c00000e10c783b */ /* 0x000fe20000004200 */
[----:B------:R-:W-:Y:S02]  /*13200*/  FMNMX.FTZ R6, R53, R6, !PT ;  /* 0x0000000635067209 */ /* 0x000fe40007810000 */
[----:B------:R-:W-:Y:S02]  /*13210*/  FMNMX.FTZ R5, R62, R5, !PT ;  /* 0x000000053e057209 */ /* 0x000fe40007810000 */
[----:B------:R-:W-:Y:S02]  /*13220*/  FMNMX.FTZ R6, R199, R6, !PT ;  /* 0x00000006c7067209 */ /* 0x000fe40007810000 */
        /* <DEDUP_REMOVED lines=21> */
[----:B------:R-:W-:Y:S01]  /*13380*/  IADD3 R4, R2, 0x49, RZ ;  /* 0x0000004902047810 */ /* 0x000fe20007ffe0ff */
[----:B------:R-:W-:Y:S01]  /*13390*/  FFMA.FTZ R191, R0, R7, R191 ;  /* 0x0000000700bf7223 */ /* 0x000fe200000100bf */
[----:B------:R-:W-:Y:S01]  /*133a0*/  FMNMX.FTZ R5, R174, R5, !PT ;  /* 0x00000005ae057209 */ /* 0x000fe20007810000 */
[C---:B------:R-:W-:Y:S01]  /*133b0*/  FFMA.FTZ R186, R0.reuse, R7, R186 ;  /* 0x0000000700ba7223 */ /* 0x040fe200000100ba */
[----:B------:R-:W-:Y:S02]  /*133c0*/  I2FP.F32.S32 R3, R3 ;  /* 0x0000000300037245 */ /* 0x000fe40000201400 */
[----:B------:R-:W-:Y:S02]  /*133d0*/  FMNMX.FTZ R6, R183, R6, !PT ;  /* 0x00000006b7067209 */ /* 0x000fe40007810000 */
[----:B------:R-:W-:Y:S01]  /*133e0*/  I2FP.F32.S32 R4, R4 ;  /* 0x0000000400047245 */ /* 0x000fe20000201400 */
[----:B------:R-:W-:Y:S01]  /*133f0*/  FFMA.FTZ R189, R0, R3, R189 ;  /* 0x0000000300bd7223 */ /* 0x000fe200000100bd */
[----:B------:R-:W-:Y:S01]  /*13400*/  FMNMX.FTZ R5, R180, R5, !PT ;  /* 0x00000005b4057209 */ /* 0x000fe20007810000 */
[----:B------:R-:W-:Y:S01]  /*13410*/  FFMA.FTZ R178, R0, R3, R178 ;  /* 0x0000000300b27223 */ /* 0x000fe200000100b2 */
[----:B------:R-:W-:Y:S01]  /*13420*/  IADD3 R7, R2, 0x50, RZ ;  /* 0x0000005002077810 */ /* 0x000fe20007ffe0ff */
[C---:B------:R-:W-:Y:S01]  /*13430*/  FFMA.FTZ R187, R0.reuse, R4, R187 ;  /* 0x0000000400bb7223 */ /* 0x040fe200000100bb */
[----:B------:R-:W-:Y:S01]  /*13440*/  FMNMX.FTZ R6, R191, R6, !PT ;  /* 0x00000006bf067209 */ /* 0x000fe20007810000 */
[----:B------:R-:W-:Y:S01]  /*13450*/  FFMA.FTZ R176, R0, R4, R176 ;  /* 0x0000000400b07223 */ /* 0x000fe200000100b0 */
        /* <DEDUP_REMOVED lines=8> */
[C---:B------:R-:W-:Y:S01]  /*134e0*/  FFMA.FTZ R166, R0.reuse, R7, R166 ;  /* 0x0000000700a67223 */ /* 0x040fe200000100a6 */
[----:B------:R-:W-:Y:S02]  /*134f0*/  I2FP.F32.S32 R4, R4 ;  /* 0x0000000400047245 */ /* 0x000fe40000201400 */
[----:B------:R-:W-:Y:S01]  /*13500*/  FMNMX.FTZ R6, R187, R6, !PT ;  /* 0x00000006bb067209 */ /* 0x000fe20007810000 */
[----:B------:R-:W-:Y:S01]  /*13510*/  FFMA.FTZ R171, R0, R3, R171 ;  /* 0x0000000300ab7223 */ /* 0x000fe200000100ab */
[----:B------:R-:W-:Y:S01]  /*13520*/  FMNMX.FTZ R5, R178, R5, !PT ;  /* 0x00000005b2057209 */ /* 0x000fe20007810000 */
[-C--:B------:R-:W-:Y:S01]  /*13530*/  FFMA.FTZ R169, R0, R4.reuse, R169 ;  /* 0x0000000400a97223 */ /* 0x080fe200000100a9 */
[----:B------:R-:W-:Y:S01]  /*13540*/  IADD3 R7, R2, 0x59, RZ ;  /* 0x0000005902077810 */ /* 0x000fe20007ffe0ff */
[----:B------:R-:W-:Y:S01]  /*13550*/  FFMA.FTZ R162, R0, R4, R162 ;  /* 0x0000000400a27223 */ /* 0x000fe200000100a2 */
[----:B------:R-:W-:Y:S01]  /*13560*/  IADD3 R4, R2, 0x61, RZ ;  /* 0x0000006102047810 */ /* 0x000fe20007ffe0ff */
[----:B------:R-:W-:Y:S01]  /*13570*/  FFMA.FTZ R164, R0, R3, R164 ;  /* 0x0000000300a47223 */ /* 0x000fe200000100a4 */
[----:B------:R-:W-:Y:S02]  /*13580*/  FMNMX.FTZ R6, R173, R6, !PT ;  /* 0x00000006ad067209 */ /* 0x000fe40007810000 */
        /* <DEDUP_REMOVED lines=8> */
[CC--:B------:R-:W-:Y:S01]  /*13610*/  FFMA.FTZ R163, R0.reuse, R4.reuse, R163 ;  /* 0x0000000400a37223 */ /* 0x0c0fe200000100a3 */
[----:B------:R-:W-:Y:S01]  /*13620*/  I2FP.F32.S32 R3, R3 ;  /* 0x0000000300037245 */ /* 0x000fe20000201400 */
[----:B------:R-:W-:Y:S01]  /*13630*/  FFMA.FTZ R156, R0, R4, R156 ;  /* 0x00000004009c7223 */ /* 0x000fe2000001009c */
[----:B------:R-:W-:Y:S02]  /*13640*/  IADD3 R7, R2, 0x68, RZ ;  /* 0x0000006802077810 */ /* 0x000fe40007ffe0ff */
[----:B------:R-:W-:Y:S01]  /*13650*/  FMNMX.FTZ R6, R169, R6, !PT ;  /* 0x00000006a9067209 */ /* 0x000fe20007810000 */
[----:B------:R-:W-:Y:S01]  /*13660*/  FFMA.FTZ R165, R0, R3, R165 ;  /* 0x0000000300a57223 */ /* 0x000fe200000100a5 */
[----:B------:R-:W-:Y:S01]  /*13670*/  FMNMX.FTZ R5, R164, R5, !PT ;  /* 0x00000005a4057209 */ /* 0x000fe20007810000 */
[----:B------:R-:W-:Y:S01]  /*13680*/  FFMA.FTZ R158, R0, R3, R158 ;  /* 0x00000003009e7223 */ /* 0x000fe2000001009e */
        /* <DEDUP_REMOVED lines=10> */
[CC--:B------:R-:W-:Y:S01]  /*13730*/  FFMA.FTZ R157, R0.reuse, R4.reuse, R157 ;  /* 0x00000004009d7223 */ /* 0x0c0fe2000001009d */
[----:B------:R-:W-:Y:S01]  /*13740*/  I2FP.F32.S32 R3, R3 ;  /* 0x0000000300037245 */ /* 0x000fe20000201400 */
[----:B------:R-:W-:Y:S01]  /*13750*/  FFMA.FTZ R144, R0, R4, R144 ;  /* 0x0000000400907223 */ /* 0x000fe20000010090 */
        /* <DEDUP_REMOVED lines=37> */
[C---:B------:R-:W-:Y:S01]  /*139b0*/  FADD.FTZ R5, -R3.reuse, R132 ;  /* 0x0000008403057221 */ /* 0x040fe20000010100 */
[C---:B------:R-:W-:Y:S01]  /*139c0*/  FSETP.NEU.FTZ.AND P1, PT, R2.reuse, -INF , PT ;  /* 0xff8000000200780b */ /* 0x040fe20003f3d000 */
[C---:B------:R-:W-:Y:S01]  /*139d0*/  FMUL.FTZ R150, R2.reuse, UR4 ;  /* 0x0000000402967c20 */ /* 0x040fe20008410000 */
[----:B------:R-:W-:Y:S01]  /*139e0*/  FADD.FTZ R4, -R2, R137 ;  /* 0x0000008902047221 */ /* 0x000fe20000010100 */
[----:B------:R-:W-:Y:S01]  /*139f0*/  FMUL.FTZ R137, R3, UR4 ;  /* 0x0000000403897c20 */ /* 0x000fe20008410000 */
[----:B------:R-:W-:Y:S02]  /*13a00*/  FMUL.FTZ R132, R5, UR4 ;  /* 0x0000000405847c20 */ /* 0x000fe40008410000 */
[----:B------:R-:W-:Y:S01]  /*13a10*/  FSEL R150, R150, RZ, P1 ;  /* 0x000000ff96967208 */ /* 0x000fe20000800000 */
[----:B------:R-:W-:Y:S01]  /*13a20*/  FMUL.FTZ R134, R4, UR4 ;  /* 0x0000000404867c20 */ /* 0x000fe20008410000 */
[----:B------:R-:W-:Y:S02]  /*13a30*/  FSETP.NEU.FTZ.AND P1, PT, R3, -INF , PT ;  /* 0xff8000000300780b */ /* 0x000fe40003f3d000 */
[----:B------:R-:W1:Y:S01]  /*13a40*/  MUFU.EX2 R132, R132 ;  /* 0x0000008400847308 */ /* 0x000e620000000800 */
[--C-:B------:R-:W-:Y:S01]  /*13a50*/  FFMA.FTZ R151, R21, UR4, -R150.reuse ;  /* 0x0000000415977c23 */ /* 0x100fe20008010896 */
[----:B------:R-:W-:Y:S01]  /*13a60*/  FSEL R137, R137, RZ, P1 ;  /* 0x000000ff89897208 */ /* 0x000fe20000800000 */
[--C-:B------:R-:W-:Y:S01]  /*13a70*/  FFMA.FTZ R143, R23, UR4, -R150.reuse ;  /* 0x00000004178f7c23 */ /* 0x100fe20008010896 */
[--C-:B------:R-:W-:Y:S01]  /*13a80*/  FFMA.FTZ R155, R19, UR4, -R150.reuse ;  /* 0x00000004139b7c23 */ /* 0x100fe20008010896 */
[--C-:B------:R-:W-:Y:S01]  /*13a90*/  FFMA.FTZ R146, R198, UR4, -R150.reuse ;  /* 0x00000004c6927c23 */ /* 0x100fe20008010896 */
[----:B------:R-:W2:Y:S01]  /*13aa0*/  LDSM.16.MT88.4 R20, [R223+0xc000] ;  /* 0x00c00000df14783b */ /* 0x000ea20000004200 */
        /* <DEDUP_REMOVED lines=10> */
[C---:B-1----:R-:W-:Y:S01]  /*13b50*/  FMUL.FTZ R4, R132.reuse, R128 ;  /* 0x0000008084047220 */ /* 0x042fe20000410000 */
        /* <DEDUP_REMOVED lines=9> */
[----:B------:R-:W1:Y:S01]  /*13bf0*/  MUFU.EX2 R151, R151 ;  /* 0x0000009700977308 */ /* 0x000e620000000800 */
        /* <DEDUP_REMOVED lines=10> */
[----:B------:R-:W-:Y:S01]  /*13ca0*/  FMUL.FTZ R35, R134, R103 ;  /* 0x0000006786237220 */ /* 0x000fe20000410000 */
[----:B------:R-:W-:Y:S01]  /*13cb0*/  FMUL.FTZ R33, R132, R101 ;  /* 0x0000006584217220 */ /* 0x000fe20000410000 */
[----:B------:R-:W-:Y:S01]  /*13cc0*/  LDSM.16.MT88.4 R124, [R225+0xf800] ;  /* 0x00f80000e17c783b */ /* 0x000fe20000004200 */
[----:B------:R-:W-:Y:S01]  /*13cd0*/  FMUL.FTZ R42, R134, R94 ;  /* 0x0000005e862a7220 */ /* 0x000fe20000410000 */
[----:B------:R-:W-:Y:S03]  /*13ce0*/  FMUL.FTZ R40, R132, R92 ;  /* 0x0000005c84287220 */ /* 0x000fe60000410000 */
[----:B------:R-:W3:Y:S01]  /*13cf0*/  MUFU.EX2 R143, R143 ;  /* 0x0000008f008f7308 */ /* 0x000ee20000000800 */
[----:B-1----:R-:W-:Y:S01]  /*13d00*/  F2FP.F16.F32.PACK_AB R129, R151, R155 ;  /* 0x0000009b9781723e */ /* 0x002fe200000000ff */
[C---:B------:R-:W-:Y:S01]  /*13d10*/  FMUL.FTZ R46, R134.reuse, R90 ;  /* 0x0000005a862e7220 */ /* 0x040fe20000410000 */
[----:B------:R-:W-:Y:S01]  /*13d20*/  FMUL.FTZ R47, R134, R91 ;  /* 0x0000005b862f7220 */ /* 0x000fe20000410000 */
[----:B------:R-:W-:Y:S01]  /*13d30*/  FMUL.FTZ R44, R132, R88 ;  /* 0x00000058842c7220 */ /* 0x000fe20000410000 */
[----:B------:R-:W-:Y:S01]  /*13d40*/  LDSM.16.MT88.4 R100, [R222+0xe000] ;  /* 0x00e00000de64783b */ /* 0x000fe20000004200 */
[C---:B------:R-:W-:Y:S01]  /*13d50*/  FMUL.FTZ R55, R134.reuse, R83 ;  /* 0x0000005386377220 */ /* 0x040fe20000410000 */
[----:B------:R-:W-:Y:S03]  /*13d60*/  FMUL.FTZ R63, R134, R75 ;  /* 0x0000004b863f7220 */ /* 0x000fe60000410000 */
[----:B------:R-:W-:Y:S01]  /*13d70*/  MUFU.EX2 R153, R153 ;  /* 0x0000009900997308 */ /* 0x000fe20000000800 */
[----:B------:R-:W-:Y:S01]  /*13d80*/  FMUL.FTZ R61, R132, R73 ;  /* 0x00000049843d7220 */ /* 0x000fe20000410000 */
[--C-:B------:R-:W-:Y:S01]  /*13d90*/  FFMA.FTZ R108, R54, UR4, -R137.reuse ;  /* 0x00000004366c7c23 */ /* 0x100fe20008010889 */
[----:B------:R-:W-:Y:S01]  /*13da0*/  FMUL.FTZ R54, R134, R82 ;  /* 0x0000005286367220 */ /* 0x000fe20000410000 */
[--C-:B------:R-:W-:Y:S01]  /*13db0*/  FFMA.FTZ R109, R52, UR4, -R137.reuse ;  /* 0x00000004346d7c23 */ /* 0x100fe20008010889 */
[----:B------:R-:W-:Y:S01]  /*13dc0*/  LDSM.16.MT88.4 R116, [R223+0xf800] ;  /* 0x00f80000df74783b */ /* 0x000fe20000004200 */
[----:B------:R-:W-:Y:S01]  /*13dd0*/  FMUL.FTZ R52, R132, R80 ;  /* 0x0000005084347220 */ /* 0x000fe20000410000 */
[--C-:B------:R-:W-:Y:S03]  /*13de0*/  FFMA.FTZ R110, R62, UR4, -R137.reuse ;  /* 0x000000043e6e7c23 */ /* 0x100fe60008010889 */
[----:B------:R-:W1:Y:S01]  /*13df0*/  MUFU.EX2 R147, R147 ;  /* 0x0000009300937308 */ /* 0x000e620000000800 */
[----:B---3--:R-:W-:Y:S01]  /*13e00*/  F2FP.F16.F32.PACK_AB R131, R143, R146 ;  /* 0x000000928f83723e */ /* 0x008fe200000000ff */
[----:B------:R-:W-:Y:S01]  /*13e10*/  FMUL.FTZ R62, R134, R74 ;  /* 0x0000004a863e7220 */ /* 0x000fe20000410000 */
[--C-:B------:R-:W-:Y:S01]  /*13e20*/  FFMA.FTZ R111, R60, UR4, -R137.reuse ;  /* 0x000000043c6f7c23 */ /* 0x100fe20008010889 */
[----:B------:R-:W-:Y:S01]  /*13e30*/  FMUL.FTZ R60, R132, R72 ;  /* 0x00000048843c7220 */ /* 0x000fe20000410000 */
[--C-:B------:R-:W-:Y:S01]  /*13e40*/  FFMA.FTZ R187, R187, UR4, -R150.reuse ;  /* 0x00000004bbbb7c23 */ /* 0x100fe20008010896 */
[----:B------:R-:W-:Y:S01]  /*13e50*/  LDSM.16.MT88.4 R72, [R221+0xc800] ;  /* 0x00c80000dd48783b */ /* 0x000fe20000004200 */
        /* <DEDUP_REMOVED lines=10> */
[----:B-1----:R-:W-:Y:S01]  /*13f00*/  F2FP.F16.F32.PACK_AB R128, R147, R153 ;  /* 0x000000999380723e */ /* 0x002fe200000000ff */
[--C-:B------:R-:W-:Y:S01]  /*13f10*/  FFMA.FTZ R166, R166, UR4, -R137.reuse ;  /* 0x00000004a6a67c23 */ /* 0x100fe20008010889 */
[----:B------:R-:W-:Y:S01]  /*13f20*/  FFMA.FTZ R162, R162, UR4, -R137 ;  /* 0x00000004a2a27c23 */ /* 0x000fe20008010889 */
[----:B------:R-:W-:Y:S01]  /*13f30*/  FFMA.FTZ R153, R132, R251, R153 ;  /* 0x000000fb84997223 */ /* 0x000fe20000010099 */
[----:B------:R-:W-:Y:S01]  /*13f40*/  FFMA.FTZ R155, R134, R252, R155 ;  /* 0x000000fc869b7223 */ /* 0x000fe2000001009b */
[----:B------:R-:W-:Y:S01]  /*13f50*/  ISETP.GT.AND P1, PT, R238, R233, PT ;  /* 0x000000e9ee00720c */ /* 0x000fe20003f24270 */
[----:B------:R-:W-:Y:S03]  /*13f60*/  FFMA.FTZ R149, R149, UR4, -R150 ;  /* 0x0000000495957c23 */ /* 0x000fe60008010896 */
[----:B------:R-:W-:Y:S01]  /*13f70*/  MUFU.EX2 R110, R110 ;  /* 0x0000006e006e7308 */ /* 0x000fe20000000800 */
[----:B------:R-:W-:Y:S01]  /*13f80*/  FADD.FTZ R153, R147, R153 ;  /* 0x0000009993997221 */ /* 0x000fe20000010000 */
[----:B------:R-:W-:Y:S01]  /*13f90*/  FADD.FTZ R155, R151, R155 ;  /* 0x0000009b979b7221 */ /* 0x000fe20000010000 */
[--C-:B------:R-:W-:Y:S01]  /*13fa0*/  FFMA.FTZ R144, R144, UR4, -R137.reuse ;  /* 0x0000000490907c23 */ /* 0x100fe20008010889 */
[----:B------:R-:W-:Y:S02]  /*13fb0*/  FFMA.FTZ R141, R141, UR4, -R137 ;  /* 0x000000048d8d7c23 */ /* 0x000fe40008010889 */
[----:B------:R-:W-:Y:S04]  /*13fc0*/  FADD.FTZ R146, R146, R155 ;  /* 0x0000009b92927221 */ /* 0x000fe80000010000 */
[----:B------:R-:W-:Y:S01]  /*13fd0*/  MUFU.EX2 R111, R111 ;  /* 0x0000006f006f7308 */ /* 0x000fe20000000800 */
[----:B---3--:R-:W-:Y:S01]  /*13fe0*/  F2FP.F16.F32.PACK_AB R130, R145, R148 ;  /* 0x000000949182723e */ /* 0x008fe200000000ff */
[----:B------:R-:W-:Y:S01]  /*13ff0*/  FADD.FTZ R148, R148, R153 ;  /* 0x0000009994947221 */ /* 0x000fe20000010000 */
[----:B------:R-:W-:Y:S01]  /*14000*/  FADD.FTZ R146, R143, R146 ;  /* 0x000000928f927221 */ /* 0x000fe20000010000 */
[--C-:B------:R-:W-:Y:S02]  /*14010*/  FFMA.FTZ R143, R142, UR4, -R137.reuse ;  /* 0x000000048e8f7c23 */ /* 0x100fe40008010889 */
[----:B------:R-:W-:Y:S02]  /*14020*/  FADD.FTZ R145, R145, R148 ;  /* 0x0000009491917221 */ /* 0x000fe40000010000 */
[C---:B------:R-:W-:Y:S02]  /*14030*/  HMMA.16816.F32 R4, R128.reuse, R12, R4 ;  /* 0x0000000c8004723c */ /* 0x040fe40000001804 */
[----:B------:R-:W-:Y:S04]  /*14040*/  MUFU.EX2 R108, R108 ;  /* 0x0000006c006c7308 */ /* 0x000fe80000000800 */
[C---:B------:R-:W-:Y:S06]  /*14050*/  HMMA.16816.F32 R8, R128.reuse, R14, R8 ;  /* 0x0000000e8008723c */ /* 0x040fec0000001808 */
[----:B------:R-:W1:Y:S01]  /*14060*/  MUFU.EX2 R109, R109 ;  /* 0x0000006d006d7308 */ /* 0x000e620000000800 */
        /* <DEDUP_REMOVED lines=8> */
[C---:B--2---:R-:W-:Y:S03]  /*140f0*/  HMMA.16816.F32 R12, R128.reuse, R20, R12 ;  /* 0x00000014800c723c */ /* 0x044fe6000000180c */
        /* <DEDUP_REMOVED lines=23> */
[C---:B------:R-:W-:Y:S01]  /*14270*/  FMUL.FTZ R31, R134.reuse, R107 ;  /* 0x0000006b861f7220 */ /* 0x040fe20000410000 */
[--C-:B------:R-:W-:Y:S01]  /*14280*/  FFMA.FTZ R104, R43, UR4, -R150.reuse ;  /* 0x000000042b687c23 */ /* 0x100fe20008010896 */
[----:B------:R-:W-:Y:S01]  /*14290*/  FMUL.FTZ R43, R134, R95 ;  /* 0x0000005f862b7220 */ /* 0x000fe20000410000 */
[--C-:B------:R-:W-:Y:S01]  /*142a0*/  FFMA.FTZ R107, R41, UR4, -R150.reuse ;  /* 0x00000004296b7c23 */ /* 0x100fe20008010896 */
[C---:B------:R-:W-:Y:S03]  /*142b0*/  FMUL.FTZ R41, R132.reuse, R93 ;  /* 0x0000005d84297220 */ /* 0x040fe60000410000 */
[C---:B------:R-:W-:Y:S01]  /*142c0*/  HMMA.16816.F32 R28, R128.reuse, R36, R28 ;  /* 0x00000024801c723c */ /* 0x040fe2000000181c */
[----:B------:R-:W-:Y:S01]  /*142d0*/  LDSM.16.MT88.4 R92, [R222+0xc800] ;  /* 0x00c80000de5c783b */ /* 0x000fe20000004200 */
[----:B------:R-:W-:Y:S01]  /*142e0*/  MUFU.EX2 R104, R104 ;  /* 0x0000006800687308 */ /* 0x000fe20000000800 */
[--C-:B------:R-:W-:Y:S01]  /*142f0*/  FFMA.FTZ R105, R45, UR4, -R150.reuse ;  /* 0x000000042d697c23 */ /* 0x100fe20008010896 */
[C---:B------:R-:W-:Y:S01]  /*14300*/  FMUL.FTZ R45, R132.reuse, R89 ;  /* 0x00000059842d7220 */ /* 0x040fe20000410000 */
[--C-:B------:R-:W-:Y:S01]  /*14310*/  FFMA.FTZ R106, R53, UR4, -R150.reuse ;  /* 0x00000004356a7c23 */ /* 0x100fe20008010896 */
[C---:B------:R-:W-:Y:S03]  /*14320*/  HMMA.16816.F32 R32, R128.reuse, R38, R32 ;  /* 0x000000268020723c */ /* 0x040fe60000001820 */
[----:B------:R-:W2:Y:S03]  /*14330*/  LDSM.16.MT88.4 R88, [R221+0x10000] ;  /* 0x01000000dd58783b */ /* 0x000ea60000004200 */
[----:B------:R-:W3:Y:S01]  /*14340*/  MUFU.EX2 R105, R105 ;  /* 0x0000006900697308 */ /* 0x000ee20000000800 */
[C---:B------:R-:W-:Y:S01]  /*14350*/  FMUL.FTZ R36, R132.reuse, R96 ;  /* 0x0000006084247220 */ /* 0x040fe20000410000 */
[----:B------:R-:W-:Y:S03]  /*14360*/  FMUL.FTZ R37, R132, R97 ;  /* 0x0000006184257220 */ /* 0x000fe60000410000 */
[C---:B------:R-:W-:Y:S01]  /*14370*/  FMUL.FTZ R38, R134.reuse, R98 ;  /* 0x0000006286267220 */ /* 0x040fe20000410000 */
[----:B------:R-:W-:Y:S02]  /*14380*/  FMUL.FTZ R39, R134, R99 ;  /* 0x0000006386277220 */ /* 0x000fe40000410000 */
[----:B------:R-:W-:Y:S01]  /*14390*/  LDSM.16.MT88.4 R96, [R223+0xd000] ;  /* 0x00d00000df60783b */ /* 0x000fe20000004200 */
[----:B------:R-:W-:Y:S01]  /*143a0*/  FMUL.FTZ R53, R132, R81 ;  /* 0x0000005184357220 */ /* 0x000fe20000410000 */
[----:B------:R-:W-:Y:S01]  /*143b0*/  MUFU.EX2 R107, R107 ;  /* 0x0000006b006b7308 */ /* 0x000fe20000000800 */
[--C-:B------:R-:W-:Y:S02]  /*143c0*/  FFMA.FTZ R180, R191, UR4, -R150.reuse ;  /* 0x00000004bfb47c23 */ /* 0x100fe40008010896 */
[C---:B------:R-:W-:Y:S03]  /*143d0*/  HMMA.16816.F32 R36, R128.reuse, R48, R36 ;  /* 0x000000308024723c */ /* 0x040fe60000001824 */
[--C-:B------:R-:W-:Y:S01]  /*143e0*/  FFMA.FTZ R182, R189, UR4, -R150.reuse ;  /* 0x00000004bdb67c23 */ /* 0x100fe20008010896 */
[----:B------:R-:W4:Y:S01]  /*143f0*/  LDSM.16.MT88.4 R80, [R225+0xc800] ;  /* 0x00c80000e150783b */ /* 0x000f220000004200 */
[--C-:B------:R-:W-:Y:S01]  /*14400*/  FFMA.FTZ R189, R188, UR4, -R137.reuse ;  /* 0x00000004bcbd7c23 */ /* 0x100fe20008010889 */
[C---:B------:R-:W-:Y:S01]  /*14410*/  HMMA.16816.F32 R40, R128.reuse, R50, R40 ;  /* 0x000000328028723c */ /* 0x040fe20000001828 */
[----:B------:R-:W5:Y:S04]  /*14420*/  MUFU.EX2 R106, R106 ;  /* 0x0000006a006a7308 */ /* 0x000f680000000800 */
[----:B------:R-:W-:Y:S01]  /*14430*/  FMUL.FTZ R48, R132, R84 ;  /* 0x0000005484307220 */ /* 0x000fe20000410000 */
[C---:B------:R-:W-:Y:S05]  /*14440*/  HMMA.16816.F32 R44, R128.reuse, R56, R44 ;  /* 0x00000038802c723c */ /* 0x040fea000000182c */
[----:B------:R-:W-:Y:S01]  /*14450*/  MUFU.EX2 R115, R115 ;  /* 0x0000007300737308 */ /* 0x000fe20000000800 */
[C---:B------:R-:W-:Y:S01]  /*14460*/  FMUL.FTZ R50, R134.reuse, R86 ;  /* 0x0000005686327220 */ /* 0x040fe20000410000 */
[----:B------:R-:W-:Y:S01]  /*14470*/  FMUL.FTZ R51, R134, R87 ;  /* 0x0000005786337220 */ /* 0x000fe20000410000 */
[C---:B------:R-:W-:Y:S03]  /*14480*/  FMUL.FTZ R49, R132.reuse, R85 ;  /* 0x0000005584317220 */ /* 0x040fe60000410000 */
[C---:B------:R-:W-:Y:S01]  /*14490*/  FMUL.FTZ R56, R132.reuse, R76 ;  /* 0x0000004c84387220 */ /* 0x040fe20000410000 */
[----:B------:R-:W4:Y:S01]  /*144a0*/  LDSM.16.MT88.4 R84, [R223+0xc800] ;  /* 0x00c80000df54783b */ /* 0x000f220000004200 */
[----:B------:R-:W-:Y:S02]  /*144b0*/  FMUL.FTZ R57, R132, R77 ;  /* 0x0000004d84397220 */ /* 0x000fe40000410000 */
[----:B------:R-:W4:Y:S01]  /*144c0*/  MUFU.EX2 R112, R112 ;  /* 0x0000007000707308 */ /* 0x000f220000000800 */
[--C-:B------:R-:W-:Y:S01]  /*144d0*/  FFMA.FTZ R191, R176, UR4, -R137.reuse ;  /* 0x00000004b0bf7c23 */ /* 0x100fe20008010889 */
[C---:B------:R-:W-:Y:S03]  /*144e0*/  HMMA.16816.F32 R48, R128.reuse, R58, R48 ;  /* 0x0000003a8030723c */ /* 0x040fe60000001830 */
[--C-:B------:R-:W-:Y:S01]  /*144f0*/  FFMA.FTZ R176, R171, UR4, -R150.reuse ;  /* 0x00000004abb07c23 */ /* 0x100fe20008010896 */
[----:B------:R-:W-:Y:S01]  /*14500*/  FFMA.FTZ R188, R167, UR4, -R150 ;  /* 0x00000004a7bc7c23 */ /* 0x000fe20008010896 */
[----:B------:R-:W-:Y:S01]  /*14510*/  FFMA.FTZ R167, R164, UR4, -R137 ;  /* 0x00000004a4a77c23 */ /* 0x000fe20008010889 */
[C---:B------:R-:W-:Y:S02]  /*14520*/  HMMA.16816.F32 R52, R128.reuse, R64, R52 ;  /* 0x000000408034723c */ /* 0x040fe40000001834 */
[----:B------:R-:W-:Y:S03]  /*14530*/  MUFU.EX2 R120, R120 ;  /* 0x0000007800787308 */ /* 0x000fe60000000800 */
[C---:B------:R-:W-:Y:S01]  /*14540*/  FMUL.FTZ R58, R134.reuse, R78 ;  /* 0x0000004e863a7220 */ /* 0x040fe20000410000 */
[----:B------:R-:W-:Y:S01]  /*14550*/  FMUL.FTZ R59, R134, R79 ;  /* 0x0000004f863b7220 */ /* 0x000fe20000410000 */
[----:B------:R-:W-:Y:S01]  /*14560*/  FMUL.FTZ R64, R132, R68 ;  /* 0x0000004484407220 */ /* 0x000fe20000410000 */
[----:B------:R-:W4:Y:S04]  /*14570*/  LDSM.16.MT88.4 R76, [R225+0x10800] ;  /* 0x01080000e14c783b */ /* 0x000f280000004200 */
[----:B------:R-:W4:Y:S01]  /*14580*/  MUFU.EX2 R121, R121 ;  /* 0x0000007900797308 */ /* 0x000f220000000800 */
[C---:B-1----:R-:W-:Y:S01]  /*14590*/  F2FP.F16.F32.PACK_AB R68, R109.reuse, R108 ;  /* 0x0000006c6d44723e */ /* 0x042fe200000000ff */
[----:B------:R-:W-:Y:S01]  /*145a0*/  FADD.FTZ R108, R108, R145 ;  /* 0x000000916c6c7221 */ /* 0x000fe20000010000 */
[C---:B------:R-:W-:Y:S03]  /*145b0*/  HMMA.16816.F32 R56, R128.reuse, R66, R56 ;  /* 0x000000428038723c */ /* 0x040fe60000001838 */
[----:B------:R-:W-:Y:S01]  /*145c0*/  FMUL.FTZ R65, R132, R69 ;  /* 0x0000004584417220 */ /* 0x000fe20000410000 */
[----:B---3--:R-:W-:Y:S01]  /*145d0*/  F2FP.F16.F32.PACK_AB R69, R104, R105 ;  /* 0x000000696845723e */ /* 0x008fe200000000ff */
[----:B------:R-:W-:Y:S01]  /*145e0*/  FADD.FTZ R109, R109, R108 ;  /* 0x0000006c6d6d7221 */ /* 0x000fe20000010000 */
[C---:B--2---:R-:W-:Y:S01]  /*145f0*/  HMMA.16816.F32 R60, R128.reuse, R88, R60 ;  /* 0x00000058803c723c */ /* 0x044fe2000000183c */
[----:B------:R-:W1:Y:S04]  /*14600*/  MUFU.EX2 R168, R168 ;  /* 0x000000a800a87308 */ /* 0x000e680000000800 */
[C---:B------:R-:W-:Y:S01]  /*14610*/  FMUL.FTZ R66, R134.reuse, R70 ;  /* 0x0000004686427220 */ /* 0x040fe20000410000 */
[----:B------:R-:W-:Y:S01]  /*14620*/  FMUL.FTZ R67, R134, R71 ;  /* 0x0000004786437220 */ /* 0x000fe20000410000 */
[----:B-----5:R-:W-:Y:S01]  /*14630*/  F2FP.F16.F32.PACK_AB R71, R106, R107 ;  /* 0x0000006b6a47723e */ /* 0x020fe200000000ff */
[--C-:B------:R-:W-:Y:S03]  /*14640*/  FFMA.FTZ R164, R159, UR4, -R150.reuse ;  /* 0x000000049fa47c23 */ /* 0x100fe60008010896 */
[----:B------:R-:W-:Y:S01]  /*14650*/  MUFU.EX2 R170, R170 ;  /* 0x000000aa00aa7308 */ /* 0x000fe20000000800 */
[----:B------:R-:W-:Y:S01]  /*14660*/  F2FP.F16.F32.PACK_AB R70, R111, R110 ;  /* 0x0000006e6f46723e */ /* 0x000fe200000000ff */
[--C-:B------:R-:W-:Y:S01]  /*14670*/  FFMA.FTZ R159, R156, UR4, -R137.reuse ;  /* 0x000000049c9f7c23 */ /* 0x100fe20008010889 */
[----:B------:R-:W-:Y:S01]  /*14680*/  HMMA.16816.F32 R64, R128, R90, R64 ;  /* 0x0000005a8040723c */ /* 0x000fe20000001840 */
[----:B------:R-:W-:Y:S02]  /*14690*/  LDSM.16.MT88.4 R88, [R221+0x10800] ;  /* 0x01080000dd58783b */ /* 0x000fe40000004200 */
[--C-:B------:R-:W-:Y:S04]  /*146a0*/  FFMA.FTZ R171, R160, UR4, -R137.reuse ;  /* 0x00000004a0ab7c23 */ /* 0x100fe80008010889 */
[----:B------:R-:W2:Y:S01]  /*146b0*/  MUFU.EX2 R175, R175 ;  /* 0x000000af00af7308 */ /* 0x000ea20000000800 */
[--C-:B------:R-:W-:Y:S01]  /*146c0*/  FFMA.FTZ R160, R165, UR4, -R150.reuse ;  /* 0x00000004a5a07c23 */ /* 0x100fe20008010896 */
[C---:B----4-:R-:W-:Y:S05]  /*146d0*/  HMMA.16816.F32 R4, R68.reuse, R80, R4 ;  /* 0x000000504404723c */ /* 0x050fea0000001804 */
[--C-:B------:R-:W-:Y:S01]  /*146e0*/  FFMA.FTZ R165, R152, UR4, -R137.reuse ;  /* 0x0000000498a57c23 */ /* 0x100fe20008010889 */
[C---:B------:R-:W-:Y:S01]  /*146f0*/  HMMA.16816.F32 R8, R68.reuse, R82, R8 ;  /* 0x000000524408723c */ /* 0x040fe20000001808 */
[----:B------:R-:W3:Y:S01]  /*14700*/  LDSM.16.MT88.4 R80, [R223+0x10800] ;  /* 0x01080000df50783b */ /* 0x000ee20000004200 */
[----:B------:R-:W-:Y:S03]  /*14710*/  MUFU.EX2 R179, R179 ;  /* 0x000000b300b37308 */ /* 0x000fe60000000800 */
[--C-:B------:R-:W-:Y:S01]  /*14720*/  FFMA.FTZ R152, R157, UR4, -R150.reuse ;  /* 0x000000049d987c23 */ /* 0x100fe20008010896 */
[C---:B------:R-:W-:Y:S06]  /*14730*/  HMMA.16816.F32 R12, R68.reuse, R84, R12 ;  /* 0x00000054440c723c */ /* 0x040fec000000180c */
[----:B------:R-:W4:Y:S01]  /*14740*/  MUFU.EX2 R172, R172 ;  /* 0x000000ac00ac7308 */ /* 0x000f220000000800 */
[--C-:B------:R-:W-:Y:S01]  /*14750*/  FFMA.FTZ R156, R135, UR4, -R150.reuse ;  /* 0x00000004879c7c23 */ /* 0x100fe20008010896 */
[C---:B------:R-:W-:Y:S01]  /*14760*/  HMMA.16816.F32 R16, R68.reuse, R86, R16 ;  /* 0x000000564410723c */ /* 0x040fe20000001810 */
[----:B------:R-:W5:Y:S02]  /*14770*/  LDSM.16.MT88.4 R84, [R222+0x10800] ;  /* 0x01080000de54783b */ /* 0x000f640000004200 */
[----:B------:R-:W-:Y:S03]  /*14780*/  FFMA.FTZ R150, R133, UR4, -R150 ;  /* 0x0000000485967c23 */ /* 0x000fe60008010896 */
[C---:B------:R-:W-:Y:S02]  /*14790*/  HMMA.16816.F32 R20, R68.reuse, R92, R20 ;  /* 0x0000005c4414723c */ /* 0x040fe40000001814 */
[----:B------:R-:W-:Y:S03]  /*147a0*/  MUFU.EX2 R174, R174 ;  /* 0x000000ae00ae7308 */ /* 0x000fe60000000800 */
[----:B------:R-:W-:Y:S01]  /*147b0*/  FFMA.FTZ R137, R140, UR4, -R137 ;  /* 0x000000048c897c23 */ /* 0x000fe20008010889 */
[C---:B------:R-:W-:Y:S01]  /*147c0*/  HMMA.16816.F32 R24, R68.reuse, R94, R24 ;  /* 0x0000005e4418723c */ /* 0x040fe20000001818 */
[----:B------:R-:W1:Y:S05]  /*147d0*/  LDSM.16.MT88.4 R92, [R225+0xd000] ;  /* 0x00d00000e15c783b */ /* 0x000e6a0000004200 */
[----:B------:R-:W4:Y:S01]  /*147e0*/  MUFU.EX2 R181, R181 ;  /* 0x000000b500b57308 */ /* 0x000f220000000800 */
[----:B------:R-:W-:Y:S01]  /*147f0*/  FADD.FTZ R105, R105, R146 ;  /* 0x0000009269697221 */ /* 0x000fe20000010000 */
[C---:B------:R-:W-:Y:S08]  /*14800*/  HMMA.16816.F32 R28, R68.reuse, R72, R28 ;  /* 0x00000048441c723c */ /* 0x040ff0000000181c */
[----:B------:R-:W-:Y:S01]  /*14810*/  MUFU.EX2 R183, R183 ;  /* 0x000000b700b77308 */ /* 0x000fe20000000800 */
[C---:B------:R-:W-:Y:S03]  /*14820*/  HMMA.16816.F32 R32, R68.reuse, R74, R32 ;  /* 0x0000004a4420723c */ /* 0x040fe60000001820 */
[----:B------:R-:W-:Y:S03]  /*14830*/  F2FP.F16.F32.PACK_AB R73, R113, R114 ;  /* 0x000000727149723e */ /* 0x000fe600000000ff */
[C---:B------:R-:W-:Y:S03]  /*14840*/  HMMA.16816.F32 R36, R68.reuse, R76, R36 ;  /* 0x0000004c4424723c */ /* 0x040fe60000001824 */
[----:B------:R-:W4:Y:S02]  /*14850*/  MUFU.EX2 R180, R180 ;  /* 0x000000b400b47308 */ /* 0x000f240000000800 */
        /* <DEDUP_REMOVED lines=11> */
[C---:B-----5:R-:W-:Y:S06]  /*14910*/  HMMA.16816.F32 R52, R68.reuse, R84, R52 ;  /* 0x000000544434723c */ /* 0x060fec0000001834 */
[----:B------:R-:W-:Y:S01]  /*14920*/  MUFU.EX2 R189, R189 ;  /* 0x000000bd00bd7308 */ /* 0x000fe20000000800 */
[----:B------:R-:W-:Y:S01]  /*14930*/  FADD.FTZ R107, R107, R104 ;  /* 0x000000686b6b7221 */ /* 0x000fe20000010000 */
[C---:B------:R-:W-:Y:S01]  /*14940*/  HMMA.16816.F32 R56, R68.reuse, R86, R56 ;  /* 0x000000564438723c */ /* 0x040fe20000001838 */
[----:B------:R-:W-:Y:S02]  /*14950*/  LDSM.16.MT88.4 R84, [R223+0x11000] ;  /* 0x01100000df54783b */ /* 0x000fe40000004200 */
[----:B------:R-:W-:Y:S03]  /*14960*/  FADD.FTZ R107, R106, R107 ;  /* 0x0000006b6a6b7221 */ /* 0x000fe60000010000 */
[C---:B------:R-:W-:Y:S02]  /*14970*/  HMMA.16816.F32 R60, R68.reuse, R88, R60 ;  /* 0x00000058443c723c */ /* 0x040fe4000000183c */
[----:B------:R-:W5:Y:S03]  /*14980*/  MUFU.EX2 R186, R186 ;  /* 0x000000ba00ba7308 */ /* 0x000f660000000800 */
[----:B------:R-:W-:Y:S01]  /*14990*/  FADD.FTZ R114, R114, R107 ;  /* 0x0000006b72727221 */ /* 0x000fe20000010000 */
[----:B------:R-:W-:Y:S01]  /*149a0*/  HMMA.16816.F32 R64, R68, R90, R64 ;  /* 0x0000005a4440723c */ /* 0x000fe20000001840 */
[----:B------:R-:W4:Y:S05]  /*149b0*/  LDSM.16.MT88.4 R68, [R225+0x11000] ;  /* 0x01100000e144783b */ /* 0x000f2a0000004200 */
[----:B------:R-:W-:Y:S01]  /*149c0*/  MUFU.EX2 R178, R178 ;  /* 0x000000b200b27308 */ /* 0x000fe20000000800 */
[----:B------:R-:W-:Y:S01]  /*149d0*/  FADD.FTZ R114, R113, R114 ;  /* 0x0000007271727221 */ /* 0x000fe20000010000 */
[C---:B-1----:R-:W-:Y:S01]  /*149e0*/  HMMA.16816.F32 R4, R72.reuse, R92, R4 ;  /* 0x0000005c4804723c */ /* 0x042fe20000001804 */
[----:B------:R-:W1:Y:S07]  /*149f0*/  LDSM.16.MT88.4 R88, [R222+0x11000] ;  /* 0x01100000de58783b */ /* 0x000e6e0000004200 */
[----:B------:R-:W5:Y:S01]  /*14a00*/  MUFU.EX2 R191, R191 ;  /* 0x000000bf00bf7308 */ /* 0x000f620000000800 */
[C---:B------:R-:W-:Y:S01]  /*14a10*/  HMMA.16816.F32 R8, R72.reuse, R94, R8 ;  /* 0x0000005e4808723c */ /* 0x040fe20000001808 */
[----:B------:R-:W5:Y:S05]  /*14a20*/  LDSM.16.MT88.4 R92, [R221+0x11000] ;  /* 0x01100000dd5c783b */ /* 0x000f6a0000004200 */
[C---:B------:R-:W-:Y:S03]  /*14a30*/  HMMA.16816.F32 R12, R72.reuse, R96, R12 ;  /* 0x00000060480c723c */ /* 0x040fe6000000180c */
[----:B------:R-:W-:Y:S02]  /*14a40*/  MUFU.EX2 R160, R160 ;  /* 0x000000a000a07308 */ /* 0x000fe40000000800 */
[----:B------:R-:W-:Y:S01]  /*14a50*/  FADD.FTZ R115, R115, R114 ;  /* 0x0000007273737221 */ /* 0x000fe20000010000 */
[C---:B------:R-:W-:Y:S01]  /*14a60*/  HMMA.16816.F32 R16, R72.reuse, R98, R16 ;  /* 0x000000624810723c */ /* 0x040fe20000001810 */
[----:B------:R-:W-:Y:S06]  /*14a70*/  LDSM.16.MT88.4 R96, [R223+0xe000] ;  /* 0x00e00000df60783b */ /* 0x000fec0000004200 */
[----:B------:R-:W-:Y:S01]  /*14a80*/  MUFU.EX2 R163, R163 ;  /* 0x000000a300a37308 */ /* 0x000fe20000000800 */
[----:B------:R-:W-:Y:S01]  /*14a90*/  FADD.FTZ R115, R112, R115 ;  /* 0x0000007370737221 */ /* 0x000fe20000010000 */
[C---:B--2---:R-:W-:Y:S08]  /*14aa0*/  HMMA.16816.F32 R20, R72.reuse, R76, R20 ;  /* 0x0000004c4814723c */ /* 0x044ff00000001814 */
[----:B------:R-:W-:Y:S01]  /*14ab0*/  MUFU.EX2 R161, R161 ;  /* 0x000000a100a17308 */ /* 0x000fe20000000800 */
[C---:B------:R-:W-:Y:S01]  /*14ac0*/  HMMA.16816.F32 R24, R72.reuse, R78, R24 ;  /* 0x0000004e4818723c */ /* 0x040fe20000001818 */
[----:B------:R-:W2:Y:S05]  /*14ad0*/  LDSM.16.MT88.4 R76, [R225+0xd800] ;  /* 0x00d80000e14c783b */ /* 0x000eaa0000004200 */
[C---:B---3--:R-:W-:Y:S03]  /*14ae0*/  HMMA.16816.F32 R28, R72.reuse, R80, R28 ;  /* 0x00000050481c723c */ /* 0x048fe6000000181c */
[----:B------:R-:W-:Y:S03]  /*14af0*/  MUFU.EX2 R164, R164 ;  /* 0x000000a400a47308 */ /* 0x000fe60000000800 */
[C---:B------:R-:W-:Y:S01]  /*14b00*/  HMMA.16816.F32 R32, R72.reuse, R82, R32 ;  /* 0x000000524820723c */ /* 0x040fe20000001820 */
[----:B------:R-:W3:Y:S06]  /*14b10*/  LDSM.16.MT88.4 R80, [R223+0xd800] ;  /* 0x00d80000df50783b */ /* 0x000eec0000004200 */
[----:B------:R-:W-:Y:S01]  /*14b20*/  MUFU.EX2 R158, R158 ;  /* 0x0000009e009e7308 */ /* 0x000fe20000000800 */
[C---:B----4-:R-:W-:Y:S09]  /*14b30*/  HMMA.16816.F32 R36, R72.reuse, R68, R36 ;  /* 0x000000444824723c */ /* 0x050ff20000001824 */
[----:B------:R-:W-:Y:S01]  /*14b40*/  MUFU.EX2 R159, R159 ;  /* 0x0000009f009f7308 */ /* 0x000fe20000000800 */
[C---:B------:R-:W-:Y:S03]  /*14b50*/  HMMA.16816.F32 R40, R72.reuse, R70, R40 ;  /* 0x000000464828723c */ /* 0x040fe60000001828 */
[----:B------:R-:W-:Y:S03]  /*14b60*/  F2FP.F16.F32.PACK_AB R69, R177, R168 ;  /* 0x000000a8b145723e */ /* 0x000fe600000000ff */
[C---:B------:R-:W-:Y:S03]  /*14b70*/  HMMA.16816.F32 R44, R72.reuse, R84, R44 ;  /* 0x00000054482c723c */ /* 0x040fe6000000182c */
        /* <DEDUP_REMOVED lines=9> */
[----:B------:R-:W-:Y:S01]  /*14c10*/  LDSM.16.MT88.4 R88, [R223+0x11800] ;  /* 0x01180000df58783b */ /* 0x000fe20000004200 */
[----:B------:R-:W-:Y:S03]  /*14c20*/  MUFU.EX2 R173, R173 ;  /* 0x000000ad00ad7308 */ /* 0x000fe60000000800 */
[----:B------:R-:W-:Y:S01]  /*14c30*/  FADD.FTZ R168, R168, R115 ;  /* 0x00000073a8a87221 */ /* 0x000fe20000010000 */
[C---:B-----5:R-:W-:Y:S06]  /*14c40*/  HMMA.16816.F32 R60, R72.reuse, R92, R60 ;  /* 0x0000005c483c723c */ /* 0x060fec000000183c */
[----:B------:R-:W-:Y:S01]  /*14c50*/  MUFU.EX2 R176, R176 ;  /* 0x000000b000b07308 */ /* 0x000fe20000000800 */
[----:B------:R-:W-:Y:S01]  /*14c60*/  FADD.FTZ R177, R177, R168 ;  /* 0x000000a8b1b17221 */ /* 0x000fe20000010000 */
[----:B------:R-:W-:Y:S01]  /*14c70*/  HMMA.16816.F32 R64, R72, R94, R64 ;  /* 0x0000005e4840723c */ /* 0x000fe20000001840 */
[----:B------:R-:W1:Y:S02]  /*14c80*/  LDSM.16.MT88.4 R72, [R221+0xd800] ;  /* 0x00d80000dd48783b */ /* 0x000e640000004200 */
[----:B------:R-:W-:Y:S03]  /*14c90*/  FADD.FTZ R170, R170, R177 ;  /* 0x000000b1aaaa7221 */ /* 0x000fe60000010000 */
[C---:B--2---:R-:W-:Y:S02]  /*14ca0*/  HMMA.16816.F32 R4, R68.reuse, R76, R4 ;  /* 0x0000004c4404723c */ /* 0x044fe40000001804 */
[----:B------:R-:W-:Y:S01]  /*14cb0*/  MUFU.EX2 R169, R169 ;  /* 0x000000a900a97308 */ /* 0x000fe20000000800 */
[----:B------:R-:W-:Y:S02]  /*14cc0*/  LDSM.16.MT88.4 R92, [R221+0x11800] ;  /* 0x01180000dd5c783b */ /* 0x000fe40000004200 */
[----:B------:R-:W-:Y:S01]  /*14cd0*/  FADD.FTZ R170, R175, R170 ;  /* 0x000000aaafaa7221 */ /* 0x000fe20000010000 */
[C---:B------:R-:W-:Y:S06]  /*14ce0*/  HMMA.16816.F32 R8, R68.reuse, R78, R8 ;  /* 0x0000004e4408723c */ /* 0x040fec0000001808 */
[----:B------:R-:W-:Y:S01]  /*14cf0*/  MUFU.EX2 R188, R188 ;  /* 0x000000bc00bc7308 */ /* 0x000fe20000000800 */
[----:B------:R-:W2:Y:S01]  /*14d00*/  LDSM.16.MT88.4 R76, [R225+0x11800] ;  /* 0x01180000e14c783b */ /* 0x000ea20000004200 */
[C---:B---3--:R-:W-:Y:S08]  /*14d10*/  HMMA.16816.F32 R12, R68.reuse, R80, R12 ;  /* 0x00000050440c723c */ /* 0x048ff0000000180c */
        /* <DEDUP_REMOVED lines=11> */
[----:B------:R-:W-:Y:S01]  /*14dd0*/  F2FP.F16.F32.PACK_AB R73, R180, R183 ;  /* 0x000000b7b449723e */ /* 0x000fe200000000ff */
[----:B------:R-:W-:Y:S03]  /*14de0*/  FADD.FTZ R183, R183, R170 ;  /* 0x000000aab7b77221 */ /* 0x000fe60000010000 */
[----:B------:R-:W-:Y:S02]  /*14df0*/  F2FP.F16.F32.PACK_AB R75, R187, R182 ;  /* 0x000000b6bb4b723e */ /* 0x000fe400000000ff */
[----:B------:R-:W-:Y:S01]  /*14e00*/  MUFU.EX2 R152, R152 ;  /* 0x0000009800987308 */ /* 0x000fe20000000800 */
[C---:B--2---:R-:W-:Y:S03]  /*14e10*/  HMMA.16816.F32 R36, R68.reuse, R76, R36 ;  /* 0x0000004c4424723c */ /* 0x044fe60000001824 */
[----:B------:R-:W-:Y:S01]  /*14e20*/  F2FP.F16.F32.PACK_AB R72, R186, R189 ;  /* 0x000000bdba48723e */ /* 0x000fe200000000ff */
[----:B------:R-:W-:Y:S01]  /*14e30*/  FADD.FTZ R183, R180, R183 ;  /* 0x000000b7b4b77221 */ /* 0x000fe20000010000 */
[----:B------:R-:W-:Y:S01]  /*14e40*/  F2FP.F16.F32.PACK_AB R74, R191, R178 ;  /* 0x000000b2bf4a723e */ /* 0x000fe200000000ff */
[C---:B------:R-:W-:Y:S01]  /*14e50*/  HMMA.16816.F32 R40, R68.reuse, R78, R40 ;  /* 0x0000004e4428723c */ /* 0x040fe20000001828 */
[----:B------:R-:W1:Y:S02]  /*14e60*/  LDSM.16.MT88.4 R76, [R221+0xe000] ;  /* 0x00e00000dd4c783b */ /* 0x000e640000004200 */
[----:B------:R-:W2:Y:S02]  /*14e70*/  MUFU.EX2 R149, R149 ;  /* 0x0000009500957308 */ /* 0x000ea40000000800 */
[----:B------:R-:W-:Y:S01]  /*14e80*/  FADD.FTZ R182, R182, R183 ;  /* 0x000000b7b6b67221 */ /* 0x000fe20000010000 */
[C---:B------:R-:W-:Y:S07]  /*14e90*/  HMMA.16816.F32 R44, R68.reuse, R88, R44 ;  /* 0x00000058442c723c */ /* 0x040fee000000182c */
[----:B------:R-:W-:Y:S01]  /*14ea0*/  MUFU.EX2 R156, R156 ;  /* 0x0000009c009c7308 */ /* 0x000fe20000000800 */
[----:B------:R-:W-:Y:S01]  /*14eb0*/  FADD.FTZ R182, R187, R182 ;  /* 0x000000b6bbb67221 */ /* 0x000fe20000010000 */
[C---:B------:R-:W-:Y:S01]  /*14ec0*/  HMMA.16816.F32 R48, R68.reuse, R90, R48 ;  /* 0x0000005a4430723c */ /* 0x040fe20000001830 */
[----:B------:R-:W-:Y:S05]  /*14ed0*/  LDSM.16.MT88.4 R88, [R221+0x12000] ;  /* 0x01200000dd58783b */ /* 0x000fea0000004200 */
[C---:B---3--:R-:W-:Y:S02]  /*14ee0*/  HMMA.16816.F32 R52, R68.reuse, R80, R52 ;  /* 0x000000504434723c */ /* 0x048fe40000001834 */
[----:B------:R-:W3:Y:S03]  /*14ef0*/  MUFU.EX2 R151, R150 ;  /* 0x0000009600977308 */ /* 0x000ee60000000800 */
[----:B--2---:R-:W-:Y:S01]  /*14f00*/  F2FP.F16.F32.PACK_AB R133, R149, R152 ;  /* 0x000000989585723e */ /* 0x004fe200000000ff */
[C---:B------:R-:W-:Y:S01]  /*14f10*/  HMMA.16816.F32 R56, R68.reuse, R82, R56 ;  /* 0x000000524438723c */ /* 0x040fe20000001838 */
[----:B------:R-:W-:Y:S05]  /*14f20*/  LDSM.16.MT88.4 R80, [R223+0x12000] ;  /* 0x01200000df50783b */ /* 0x000fea0000004200 */
[----:B------:R-:W-:Y:S01]  /*14f30*/  MUFU.EX2 R144, R144 ;  /* 0x0000009000907308 */ /* 0x000fe20000000800 */
[C---:B------:R-:W-:Y:S09]  /*14f40*/  HMMA.16816.F32 R60, R68.reuse, R92, R60 ;  /* 0x0000005c443c723c */ /* 0x040ff2000000183c */
[----:B------:R-:W2:Y:S01]  /*14f50*/  MUFU.EX2 R143, R143 ;  /* 0x0000008f008f7308 */ /* 0x000ea20000000800 */
[----:B------:R-:W-:Y:S01]  /*14f60*/  HMMA.16816.F32 R64, R68, R94, R64 ;  /* 0x0000005e4440723c */ /* 0x000fe20000001840 */
[----:B------:R-:W5:Y:S02]  /*14f70*/  LDSM.16.MT88.4 R68, [R225+0x12000] ;  /* 0x01200000e144783b */ /* 0x000f640000004200 */
[----:B---3--:R-:W-:Y:S03]  /*14f80*/  F2FP.F16.F32.PACK_AB R135, R151, R156 ;  /* 0x0000009c9787723e */ /* 0x008fe600000000ff */
[C---:B----4-:R-:W-:Y:S03]  /*14f90*/  HMMA.16816.F32 R4, R72.reuse, R84, R4 ;  /* 0x000000544804723c */ /* 0x050fe60000001804 */
[----:B------:R-:W-:Y:S01]  /*14fa0*/  MUFU.EX2 R141, R141 ;  /* 0x0000008d008d7308 */ /* 0x000fe20000000800 */
[----:B------:R-:W-:Y:S02]  /*14fb0*/  LDSM.16.MT88.4 R92, [R223+0xe800] ;  /* 0x00e80000df5c783b */ /* 0x000fe40000004200 */
[C---:B------:R-:W-:Y:S07]  /*14fc0*/  HMMA.16816.F32 R8, R72.reuse, R86, R8 ;  /* 0x000000564808723c */ /* 0x040fee0000001808 */
[----:B------:R-:W3:Y:S01]  /*14fd0*/  MUFU.EX2 R140, R137 ;  /* 0x00000089008c7308 */ /* 0x000ee20000000800 */
[----:B------:R-:W4:Y:S01]  /*14fe0*/  LDSM.16.MT88.4 R84, [R222+0x12000] ;  /* 0x01200000de54783b */ /* 0x000f220000004200 */
[C---:B------:R-:W-:Y:S03]  /*14ff0*/  HMMA.16816.F32 R12, R72.reuse, R96, R12 ;  /* 0x00000060480c723c */ /* 0x040fe6000000180c */
[----:B--2---:R-:W-:Y:S03]  /*15000*/  F2FP.F16.F32.PACK_AB R132, R143, R144 ;  /* 0x000000908f84723e */ /* 0x004fe600000000ff */
[C---:B------:R-:W-:Y:S01]  /*15010*/  HMMA.16816.F32 R16, R72.reuse, R98, R16 ;  /* 0x000000624810723c */ /* 0x040fe20000001810 */
[----:B------:R-:W-:Y:S05]  /*15020*/  LDSM.16.MT88.4 R96, [R222+0xe800] ;  /* 0x00e80000de60783b */ /* 0x000fea0000004200 */
[C---:B------:R-:W-:Y:S05]  /*15030*/  HMMA.16816.F32 R20, R72.reuse, R100, R20 ;  /* 0x000000644814723c */ /* 0x040fea0000001814 */
[----:B---3--:R-:W-:Y:S01]  /*15040*/  F2FP.F16.F32.PACK_AB R134, R140, R141 ;  /* 0x0000008d8c86723e */ /* 0x008fe200000000ff */
[C---:B------:R-:W-:Y:S01]  /*15050*/  HMMA.16816.F32 R24, R72.reuse, R102, R24 ;  /* 0x000000664818723c */ /* 0x040fe20000001818 */
[----:B------:R-:W-:Y:S04]  /*15060*/  LDSM.16.MT88.4 R100, [R221+0xe800] ;  /* 0x00e80000dd64783b */ /* 0x000fe80000004200 */
[----:B------:R-:W-:Y:S01]  /*15070*/  MOV R137, R2 ;  /* 0x0000000200897202 */ /* 0x000fe20000000f00 */
[C---:B-1----:R-:W-:Y:S06]  /*15080*/  HMMA.16816.F32 R28, R72.reuse, R76, R28 ;  /* 0x0000004c481c723c */ /* 0x042fec000000181c */
[C---:B------:R-:W-:Y:S01]  /*15090*/  HMMA.16816.F32 R32, R72.reuse, R78, R32 ;  /* 0x0000004e4820723c */ /* 0x040fe20000001820 */
[----:B------:R-:W1:Y:S05]  /*150a0*/  LDSM.16.MT88.4 R76, [R225+0xe800] ;  /* 0x00e80000e14c783b */ /* 0x000e6a0000004200 */
[C---:B-----5:R-:W-:Y:S06]  /*150b0*/  HMMA.16816.F32 R36, R72.reuse, R68, R36 ;  /* 0x000000444824723c */ /* 0x060fec0000001824 */
[C---:B------:R-:W-:Y:S05]  /*150c0*/  HMMA.16816.F32 R40, R72.reuse, R70, R40 ;  /* 0x000000464828723c */ /* 0x040fea0000001828 */
[----:B------:R-:W-:Y:S01]  /*150d0*/  F2FP.F16.F32.PACK_AB R69, R176, R173 ;  /* 0x000000adb045723e */ /* 0x000fe200000000ff */
[C---:B------:R-:W-:Y:S05]  /*150e0*/  HMMA.16816.F32 R44, R72.reuse, R80, R44 ;  /* 0x00000050482c723c */ /* 0x040fea000000182c */
[----:B------:R-:W-:Y:S01]  /*150f0*/  F2FP.F16.F32.PACK_AB R71, R188, R169 ;  /* 0x000000a9bc47723e */ /* 0x000fe200000000ff */
[C---:B------:R-:W-:Y:S01]  /*15100*/  HMMA.16816.F32 R48, R72.reuse, R82, R48 ;  /* 0x000000524830723c */ /* 0x040fe20000001830 */
[----:B------:R-:W2:Y:S04]  /*15110*/  LDSM.16.MT88.4 R80, [R225+0x12800] ;  /* 0x01280000e150783b */ /* 0x000ea80000004200 */
        /* <DEDUP_REMOVED lines=15> */
[----:B------:R-:W1:Y:S01]  /*15210*/  LDSM.16.MT88.4 R76, [R222+0x12800] ;  /* 0x01280000de4c783b */ /* 0x000e620000004200 */
[C---:B------:R-:W-:Y:S06]  /*15220*/  HMMA.16816.F32 R12, R68.reuse, R92, R12 ;  /* 0x0000005c440c723c */ /* 0x040fec000000180c */
[C---:B------:R-:W-:Y:S01]  /*15230*/  HMMA.16816.F32 R16, R68.reuse, R94, R16 ;  /* 0x0000005e4410723c */ /* 0x040fe20000001810 */
[----:B------:R-:W-:Y:S05]  /*15240*/  LDSM.16.MT88.4 R92, [R225+0x13800] ;  /* 0x01380000e15c783b */ /* 0x000fea0000004200 */
[C---:B------:R-:W-:Y:S06]  /*15250*/  HMMA.16816.F32 R20, R68.reuse, R96, R20 ;  /* 0x000000604414723c */ /* 0x040fec0000001814 */
[C---:B------:R-:W-:Y:S06]  /*15260*/  HMMA.16816.F32 R24, R68.reuse, R98, R24 ;  /* 0x000000624418723c */ /* 0x040fec0000001818 */
[C---:B------:R-:W-:Y:S06]  /*15270*/  HMMA.16816.F32 R28, R68.reuse, R100, R28 ;  /* 0x00000064441c723c */ /* 0x040fec000000181c */
[C---:B------:R-:W-:Y:S01]  /*15280*/  HMMA.16816.F32 R32, R68.reuse, R102, R32 ;  /* 0x000000664420723c */ /* 0x040fe20000001820 */
[----:B------:R-:W-:Y:S05]  /*15290*/  LDSM.16.MT88.4 R100, [R221+0xf800] ;  /* 0x00f80000dd64783b */ /* 0x000fea0000004200 */
        /* <DEDUP_REMOVED lines=11> */
[----:B------:R-:W4:Y:S06]  /*15350*/  LDSM.16.MT88.4 R84, [R225+0x13000] ;  /* 0x01300000e154783b */ /* 0x000f2c0000004200 */
[C---:B------:R-:W-:Y:S01]  /*15360*/  F2FP.F16.F32.PACK_AB R69, R163.reuse, R160 ;  /* 0x000000a0a345723e */ /* 0x040fe200000000ff */
[----:B------:R-:W-:Y:S03]  /*15370*/  FADD.FTZ R160, R160, R169 ;  /* 0x000000a9a0a07221 */ /* 0x000fe60000010000 */
[C---:B------:R-:W-:Y:S01]  /*15380*/  F2FP.F16.F32.PACK_AB R71, R164.reuse, R161 ;  /* 0x000000a1a447723e */ /* 0x040fe200000000ff */
[----:B------:R-:W-:Y:S01]  /*15390*/  FADD.FTZ R160, R163, R160 ;  /* 0x000000a0a3a07221 */ /* 0x000fe20000010000 */
[----:B------:R-:W-:Y:S02]  /*153a0*/  F2FP.F16.F32.PACK_AB R68, R159, R158 ;  /* 0x0000009e9f44723e */ /* 0x000fe400000000ff */
[----:B------:R-:W-:Y:S01]  /*153b0*/  F2FP.F16.F32.PACK_AB R70, R165, R154 ;  /* 0x0000009aa546723e */ /* 0x000fe200000000ff */
[----:B------:R-:W-:Y:S04]  /*153c0*/  FADD.FTZ R161, R161, R160 ;  /* 0x000000a0a1a17221 */ /* 0x000fe80000010000 */
[----:B------:R-:W-:Y:S02]  /*153d0*/  FADD.FTZ R161, R164, R161 ;  /* 0x000000a1a4a17221 */ /* 0x000fe40000010000 */
[C---:B--2---:R-:W-:Y:S03]  /*153e0*/  HMMA.16816.F32 R4, R68.reuse, R80, R4 ;  /* 0x000000504404723c */ /* 0x044fe60000001804 */
[----:B------:R-:W-:Y:S03]  /*153f0*/  FADD.FTZ R152, R152, R161 ;  /* 0x000000a198987221 */ /* 0x000fe60000010000 */
[C---:B------:R-:W-:Y:S01]  /*15400*/  HMMA.16816.F32 R8, R68.reuse, R82, R8 ;  /* 0x000000524408723c */ /* 0x040fe20000001808 */
[----:B------:R-:W2:Y:S04]  /*15410*/  LDSM.16.MT88.4 R80, [R223+0x13000] ;  /* 0x01300000df50783b */ /* 0x000ea80000004200 */
[----:B------:R-:W-:Y:S01]  /*15420*/  FADD.FTZ R149, R149, R152 ;  /* 0x0000009895957221 */ /* 0x000fe20000010000 */
[C---:B------:R-:W-:Y:S05]  /*15430*/  HMMA.16816.F32 R12, R68.reuse, R88, R12 ;  /* 0x00000058440c723c */ /* 0x040fea000000180c */
[----:B------:R-:W-:Y:S01]  /*15440*/  FADD.FTZ R156, R156, R149 ;  /* 0x000000959c9c7221 */ /* 0x000fe20000010000 */
[C---:B------:R-:W-:Y:S05]  /*15450*/  HMMA.16816.F32 R16, R68.reuse, R90, R16 ;  /* 0x0000005a4410723c */ /* 0x040fea0000001810 */
[----:B------:R-:W-:Y:S01]  /*15460*/  FADD.FTZ R252, R151, R156 ;  /* 0x0000009c97fc7221 */ /* 0x000fe20000010000 */
[C---:B---3--:R-:W-:Y:S06]  /*15470*/  HMMA.16816.F32 R20, R68.reuse, R72, R20 ;  /* 0x000000484414723c */ /* 0x048fec0000001814 */
[C---:B------:R-:W-:Y:S01]  /*15480*/  HMMA.16816.F32 R24, R68.reuse, R74, R24 ;  /* 0x0000004a4418723c */ /* 0x040fe20000001818 */
[----:B------:R-:W3:Y:S05]  /*15490*/  LDSM.16.MT88.4 R72, [R222+0x13000] ;  /* 0x01300000de48783b */ /* 0x000eea0000004200 */
[C---:B-1----:R-:W-:Y:S06]  /*154a0*/  HMMA.16816.F32 R28, R68.reuse, R76, R28 ;  /* 0x0000004c441c723c */ /* 0x042fec000000181c */
[C---:B------:R-:W-:Y:S01]  /*154b0*/  HMMA.16816.F32 R32, R68.reuse, R78, R32 ;  /* 0x0000004e4420723c */ /* 0x040fe20000001820 */
[----:B------:R-:W1:Y:S05]  /*154c0*/  LDSM.16.MT88.4 R76, [R221+0x13000] ;  /* 0x01300000dd4c783b */ /* 0x000e6a0000004200 */
[C---:B----4-:R-:W-:Y:S06]  /*154d0*/  HMMA.16816.F32 R36, R68.reuse, R84, R36 ;  /* 0x000000544424723c */ /* 0x050fec0000001824 */
[C---:B------:R-:W-:Y:S01]  /*154e0*/  HMMA.16816.F32 R40, R68.reuse, R86, R40 ;  /* 0x000000564428723c */ /* 0x040fe20000001828 */
[----:B------:R-:W-:Y:S05]  /*154f0*/  LDSM.16.MT88.4 R84, [R223+0x13800] ;  /* 0x01380000df54783b */ /* 0x000fea0000004200 */
[C---:B--2---:R-:W-:Y:S06]  /*15500*/  HMMA.16816.F32 R44, R68.reuse, R80, R44 ;  /* 0x00000050442c723c */ /* 0x044fec000000182c */
[C---:B------:R-:W-:Y:S05]  /*15510*/  HMMA.16816.F32 R48, R68.reuse, R82, R48 ;  /* 0x000000524430723c */ /* 0x040fea0000001830 */
[----:B------:R-:W-:Y:S01]  /*15520*/  FADD.FTZ R80, R110, R109 ;  /* 0x0000006d6e507221 */ /* 0x000fe20000010000 */
[C---:B---3--:R-:W-:Y:S05]  /*15530*/  HMMA.16816.F32 R52, R68.reuse, R72, R52 ;  /* 0x000000484434723c */ /* 0x048fea0000001834 */
[----:B------:R-:W-:Y:S01]  /*15540*/  FADD.FTZ R80, R111, R80 ;  /* 0x000000506f507221 */ /* 0x000fe20000010000 */
[C---:B------:R-:W-:Y:S01]  /*15550*/  HMMA.16816.F32 R56, R68.reuse, R74, R56 ;  /* 0x0000004a4438723c */ /* 0x040fe20000001838 */
[----:B------:R-:W2:Y:S04]  /*15560*/  LDSM.16.MT88.4 R108, [R222+0xf800] ;  /* 0x00f80000de6c783b */ /* 0x000ea80000004200 */
[----:B------:R-:W-:Y:S01]  /*15570*/  FADD.FTZ R73, R123, R80 ;  /* 0x000000507b497221 */ /* 0x000fe20000010000 */
[C---:B-1----:R-:W-:Y:S05]  /*15580*/  HMMA.16816.F32 R60, R68.reuse, R76, R60 ;  /* 0x0000004c443c723c */ /* 0x042fea000000183c */
[----:B------:R-:W-:Y:S01]  /*15590*/  FADD.FTZ R73, R122, R73 ;  /* 0x000000497a497221 */ /* 0x000fe20000010000 */
[----:B------:R-:W-:Y:S01]  /*155a0*/  HMMA.16816.F32 R64, R68, R78, R64 ;  /* 0x0000004e4440723c */ /* 0x000fe20000001840 */
[----:B------:R-:W1:Y:S04]  /*155b0*/  LDSM.16.MT88.4 R76, [R222+0x13800] ;  /* 0x01380000de4c783b */ /* 0x000e680000004200 */
[----:B------:R-:W-:Y:S01]  /*155c0*/  FADD.FTZ R120, R120, R73 ;  /* 0x0000004978787221 */ /* 0x000fe20000010000 */
[C---:B------:R-:W-:Y:S03]  /*155d0*/  HMMA.16816.F32 R128, R132.reuse, R124, R4 ;  /* 0x0000007c8480723c */ /* 0x040fe60000001804 */
[----:B------:R-:W3:Y:S02]  /*155e0*/  LDSM.16.MT88.4 R68, [R221+0x13800] ;  /* 0x01380000dd44783b */ /* 0x000ee40000004200 */
[----:B------:R-:W-:Y:S01]  /*155f0*/  FADD.FTZ R120, R121, R120 ;  /* 0x0000007879787221 */ /* 0x000fe20000010000 */
[C---:B------:R-:W-:Y:S05]  /*15600*/  HMMA.16816.F32 R124, R132.reuse, R126, R8 ;  /* 0x0000007e847c723c */ /* 0x040fea0000001808 */
[----:B------:R-:W-:Y:S02]  /*15610*/  FADD.FTZ R179, R179, R120 ;  /* 0x00000078b3b37221 */ /* 0x000fe40000010000 */
[C---:B------:R-:W-:Y:S04]  /*15620*/  HMMA.16816.F32 R120, R132.reuse, R116, R12 ;  /* 0x000000748478723c */ /* 0x040fe8000000180c */
[----:B------:R-:W-:Y:S02]  /*15630*/  FADD.FTZ R179, R172, R179 ;  /* 0x000000b3acb37221 */ /* 0x000fe40000010000 */
        /* <DEDUP_REMOVED lines=25> */
[----:B------:R-:W-:Y:S02]  /*157d0*/  FADD.FTZ R154, R154, R159 ;  /* 0x0000009f9a9a7221 */ /* 0x000fe40000010000 */
[----:B------:R-:W-:Y:S04]  /*157e0*/  MOV R132, R3 ;  /* 0x0000000300847202 */ /* 0x000fe80000000f00 */
[----:B------:R-:W-:Y:S04]  /*157f0*/  FADD.FTZ R165, R165, R154 ;  /* 0x0000009aa5a57221 */ /* 0x000fe80000010000 */
[----:B------:R-:W-:Y:S04]  /*15800*/  FADD.FTZ R144, R144, R165 ;  /* 0x000000a590907221 */ /* 0x000fe80000010000 */
[----:B------:R-:W-:Y:S04]  /*15810*/  FADD.FTZ R144, R143, R144 ;  /* 0x000000908f907221 */ /* 0x000fe80000010000 */
[----:B------:R-:W-:Y:S04]  /*15820*/  FADD.FTZ R141, R141, R144 ;  /* 0x000000908d8d7221 */ /* 0x000fe80000010000 */
[----:B------:R-:W-:Y:S01]  /*15830*/  FADD.FTZ R251, R140, R141 ;  /* 0x0000008d8cfb7221 */ /* 0x000fe20000010000 */
[----:B------:R-:W-:Y:S06]  /*15840*/  @P1 BRA `(.L_x_3772) ;  /* 0xffffffa400bc1947 */ /* 0x000fec000383ffff */
.L_x_3768:
[----:B------:R-:W1:Y:S01]  /*15850*/  SHFL.BFLY PT, R0, R251, 0x2, 0x1f ;  /* 0x0c401f00fb007f89 */ /* 0x000e6200000e0000 */
[----:B------:R-:W2:Y:S01]  /*15860*/  S2UR UR5, SR_CgaCtaId ;  /* 0x00000000000579c3 */ /* 0x000ea20000008800 */
[----:B------:R-:W-:Y:S01]  /*15870*/  MOV R9, 0x3f800000 ;  /* 0x3f80000000097802 */ /* 0x000fe20000000f00 */
[----:B------:R-:W-:Y:S01]  /*15880*/  UMOV UR4, 0x400 ;  /* 0x0000040000047882 */ /* 0x000fe20000000000 */
[----:B------:R-:W3:Y:S01]  /*15890*/  S2R R4, SR_TID.X ;  /* 0x0000000000047919 */ /* 0x000ee20000002100 */
[----:B------:R-:W-:Y:S01]  /*158a0*/  MOV R8, 0x3f800000 ;  /* 0x3f80000000087802 */ /* 0x000fe20000000f00 */
[----:B------:R-:W-:Y:S01]  /*158b0*/  BSSY B0, `(.L_x_3773) ;  /* 0x00000d5000007945 */ /* 0x000fe20003800000 */
[----:B------:R-:W4:Y:S02]  /*158c0*/  SHFL.BFLY PT, R5, R252, 0x2, 0x1f ;  /* 0x0c401f00fc057f89 */ /* 0x000f2400000e0000 */
[----:B------:R-:W5:Y:S01]  /*158d0*/  LDC.64 R20, c[0x0][0x2c0] ;  /* 0x0000b000ff147b82 */ /* 0x000f620000000a00 */
[----:B-1----:R-:W-:Y:S01]  /*158e0*/  FADD.FTZ R7, R0, R251 ;  /* 0x000000fb00077221 */ /* 0x002fe20000010000 */
[----:B--2---:R-:W-:-:S06]  /*158f0*/  ULEA UR5, UR5, UR4, 0x18 ;  /* 0x0000000405057291 */ /* 0x004fcc000f8ec03f */
[----:B------:R-:W1:Y:S01]  /*15900*/  S2UR UR4, SR_CTAID.Z ;  /* 0x00000000000479c3 */ /* 0x000e620000002700 */
[----:B------:R-:W2:Y:S01]  /*15910*/  SHFL.BFLY PT, R6, R7, 0x1, 0x1f ;  /* 0x0c201f0007067f89 */ /* 0x000ea200000e0000 */
[----:B----4-:R-:W-:Y:S01]  /*15920*/  FADD.FTZ R0, R5, R252 ;  /* 0x000000fc05007221 */ /* 0x010fe20000010000 */
[----:B---3--:R-:W-:-:S04]  /*15930*/  SHF.R.S32.HI R11, RZ, 0x1f, R4 ;  /* 0x0000001fff0b7819 */ /* 0x008fc80000011404 */
[----:B------:R-:W3:Y:S01]  /*15940*/  SHFL.BFLY PT, R5, R0, 0x1, 0x1f ;  /* 0x0c201f0000057f89 */ /* 0x000ee200000e0000 */
[----:B------:R-:W-:-:S04]  /*15950*/  LEA.HI R13, R11, R4, RZ, 0x2 ;  /* 0x000000040b0d7211 */ /* 0x000fc800078f10ff */
[--C-:B------:R-:W-:Y:S01]  /*15960*/  SHF.R.S32.HI R12, RZ, 0x2, R13.reuse ;  /* 0x00000002ff0c7819 */ /* 0x100fe2000001140d */
[----:B--2---:R-:W-:Y:S01]  /*15970*/  FADD.FTZ R6, R7, R6 ;  /* 0x0000000607067221 */ /* 0x004fe20000010000 */
[----:B------:R-:W-:Y:S02]  /*15980*/  SHF.R.S32.HI R7, RZ, 0x1f, R13 ;  /* 0x0000001fff077819 */ /* 0x000fe4000001140d */
[----:B------:R-:W-:Y:S02]  /*15990*/  LOP3.LUT R13, R13, 0x1ffffffc, RZ, 0xc0, !PT ;  /* 0x1ffffffc0d0d7812 */ /* 0x000fe400078ec0ff */
[----:B------:R-:W-:Y:S01]  /*159a0*/  LEA.HI R7, R7, R12, RZ, 0x3 ;  /* 0x0000000c07077211 */ /* 0x000fe200078f18ff */
[----:B------:R-:W-:Y:S01]  /*159b0*/  BAR.SYNC.DEFER_BLOCKING 0x0 ;  /* 0x0000000000007b1d */ /* 0x000fe20000010000 */
[----:B------:R-:W-:Y:S01]  /*159c0*/  FSETP.NE.FTZ.AND P4, PT, R6, RZ, PT ;  /* 0x000000ff0600720b */ /* 0x000fe20003f95000 */
[----:B---3--:R-:W-:Y:S01]  /*159d0*/  FADD.FTZ R5, R0, R5 ;  /* 0x0000000500057221 */ /* 0x008fe20000010000 */
[----:B------:R-:W-:-:S02]  /*159e0*/  LOP3.LUT R7, R7, 0xfffffff8, RZ, 0xc0, !PT ;  /* 0xfffffff807077812 */ /* 0x000fc400078ec0ff */
[-C--:B------:R-:W-:Y:S02]  /*159f0*/  LEA.HI R0, R11, R4.reuse, RZ, 0x5 ;  /* 0x000000040b007211 */ /* 0x080fe400078f28ff */
[----:B------:R-:W-:Y:S02]  /*15a00*/  IADD3 R7, R12, -R7, RZ ;  /* 0x800000070c077210 */ /* 0x000fe40007ffe0ff */
[----:B------:R-:W2:Y:S01]  /*15a10*/  S2R R12, SR_TID.X ;  /* 0x00000000000c7919 */ /* 0x000ea20000002100 */
[----:B------:R-:W-:Y:S02]  /*15a20*/  SHF.R.S32.HI R10, RZ, 0x5, R0 ;  /* 0x00000005ff0a7819 */ /* 0x000fe40000011400 */
[----:B------:R-:W-:Y:S02]  /*15a30*/  IADD3 R13, -R13, R4, RZ ;  /* 0x000000040d0d7210 */ /* 0x000fe40007ffe1ff */
[----:B------:R-:W-:Y:S01]  /*15a40*/  FSETP.NE.FTZ.AND P3, PT, R5, RZ, PT ;  /* 0x000000ff0500720b */ /* 0x000fe20003f75000 */
[----:B------:R-:W3:Y:S01]  /*15a50*/  @P4 MUFU.RCP R9, R6 ;  /* 0x0000000600094308 */ /* 0x000ee20000001000 */
[----:B------:R-:W-:-:S02]  /*15a60*/  LEA R10, R10, R13, 0x9 ;  /* 0x0000000d0a0a7211 */ /* 0x000fc400078e48ff */
[----:B------:R-:W-:Y:S02]  /*15a70*/  LEA.HI R11, R11, R4, RZ, 0x4 ;  /* 0x000000040b0b7211 */ /* 0x000fe400078f20ff */
[----:B------:R-:W-:Y:S02]  /*15a80*/  SHF.L.U32 R17, R7, 0x6, RZ ;  /* 0x0000000607117819 */ /* 0x000fe400000006ff */
[----:B------:R-:W-:Y:S01]  /*15a90*/  LOP3.LUT R19, R11, 0xfffffff0, RZ, 0xc0, !PT ;  /* 0xfffffff00b137812 */ /* 0x000fe200078ec0ff */
[----:B------:R-:W-:Y:S01]  /*15aa0*/  @P4 MUFU.LG2 R6, R6 ;  /* 0x0000000600064308 */ /* 0x000fe20000000c00 */
[----:B------:R-:W-:Y:S02]  /*15ab0*/  LOP3.LUT R17, R17, 0x1c0, RZ, 0xc0, !PT ;  /* 0x000001c011117812 */ /* 0x000fe400078ec0ff */
[----:B------:R-:W-:Y:S01]  /*15ac0*/  LOP3.LUT R15, R7, 0x1, RZ, 0xc0, !PT ;  /* 0x00000001070f7812 */ /* 0x000fe200078ec0ff */
[----:B------:R-:W4:Y:S01]  /*15ad0*/  @P3 LDC R23, c[0x0][0x2e8] ;  /* 0x0000ba00ff173b82 */ /* 0x000f220000000800 */
[----:B------:R-:W-:-:S02]  /*15ae0*/  LEA.HI R17, R17, R17, RZ, 0x1d ;  /* 0x0000001111117211 */ /* 0x000fc400078fe8ff */
[----:B------:R-:W-:Y:S01]  /*15af0*/  ISETP.NE.U32.AND P0, PT, R15, 0x1, PT ;  /* 0x000000010f00780c */ /* 0x000fe20003f05070 */
[----:B------:R-:W1:Y:S01]  /*15b00*/  @P3 MUFU.RCP R8, R5 ;  /* 0x0000000500083308 */ /* 0x000e620000001000 */
[----:B------:R-:W-:Y:S01]  /*15b10*/  LEA R10, R10, R17, 0x1 ;  /* 0x000000110a0a7211 */ /* 0x000fe200078e08ff */
[----:B---3--:R-:W-:Y:S01]  /*15b20*/  FMUL.FTZ R128, R9, R128 ;  /* 0x0000008009807220 */ /* 0x008fe20000410000 */
[----:B------:R-:W-:Y:S01]  /*15b30*/  R2P PR, R7, 0x6 ;  /* 0x0000000607007804 */ /* 0x000fe20000000000 */
[C---:B------:R-:W-:Y:S01]  /*15b40*/  FMUL.FTZ R129, R9.reuse, R129 ;  /* 0x0000008109817220 */ /* 0x040fe20000410000 */
[----:B------:R-:W-:Y:S01]  /*15b50*/  LEA R10, R10, UR5, 0x2 ;  /* 0x000000050a0a7c11 */ /* 0x000fe2000f8e10ff */
[C---:B------:R-:W-:Y:S01]  /*15b60*/  FMUL.FTZ R124, R9.reuse, R124 ;  /* 0x0000007c097c7220 */ /* 0x040fe20000410000 */
[----:B------:R-:W-:Y:S01]  /*15b70*/  MOV R7, 0x40 ;  /* 0x0000004000077802 */ /* 0x000fe20000000f00 */
[C---:B------:R-:W-:Y:S01]  /*15b80*/  FMUL.FTZ R125, R9.reuse, R125 ;  /* 0x0000007d097d7220 */ /* 0x040fe20000410000 */
[C---:B------:R-:W-:Y:S01]  /*15b90*/  FMUL.FTZ R120, R9.reuse, R120 ;  /* 0x0000007809787220 */ /* 0x040fe20000410000 */
[----:B--2---:R-:W-:Y:S01]  /*15ba0*/  SHF.R.S32.HI R13, RZ, 0x1f, R12 ;  /* 0x0000001fff0d7819 */ /* 0x004fe2000001140c */
        /* <DEDUP_REMOVED lines=8> */
[----:B------:R-:W-:Y:S01]  /*15c30*/  FMUL.FTZ R109, R9, R109 ;  /* 0x0000006d096d7220 */ /* 0x000fe20000410000 */
        /* <DEDUP_REMOVED lines=67> */
[----:B------:R-:W-:Y:S01]  /*16070*/  SEL R7, R7, 0xffffffc0, !P1 ;  /* 0xffffffc007077807 */ /* 0x000fe20004800000 */
[----:B------:R-:W-:Y:S01]  /*16080*/  @P4 FMUL.FTZ R6, R6, 0.69314718246459960938 ;  /* 0x3f31721806064820 */ /* 0x000fe20000410000 */
[----:B------:R-:W-:-:S02]  /*16090*/  @P0 IADD3 R8, R10, 0x20, RZ ;  /* 0x000000200a080810 */ /* 0x000fc40007ffe0ff */
[----:B------:R-:W-:Y:S02]  /*160a0*/  SEL R9, R9, 0xffffff80, !P2 ;  /* 0xffffff8009097807 */ /* 0x000fe40005000000 */
        /* <DEDUP_REMOVED lines=8> */
[-C--:B------:R-:W-:Y:S01]  /*16130*/  IADD3 R19, R16, R9.reuse, RZ ;  /* 0x0000000910137210 */ /* 0x080fe20007ffe0ff */
[----:B-1----:R-:W-:Y:S01]  /*16140*/  @P3 FMUL.FTZ R5, R5, 0.69314718246459960938 ;  /* 0x3f31721805053820 */ /* 0x002fe20000410000 */
[----:B------:R-:W-:Y:S01]  /*16150*/  IADD3 R9, R18, R9, RZ ;  /* 0x0000000912097210 */ /* 0x000fe20007ffe0ff */
[----:B------:R-:W-:Y:S01]  /*16160*/  STS.64 [R16+0x800], R122 ;  /* 0x0008007a10007388 */ /* 0x000fe20000000a00 */
[----:B------:R-:W-:-:S02]  /*16170*/  LEA R15, R15, UR5, 0x2 ;  /* 0x000000050f0f7c11 */ /* 0x000fc4000f8e10ff */
[----:B------:R-:W-:Y:S01]  /*16180*/  LOP3.LUT R29, R0, 0xffffffe0, RZ, 0xc0, !PT ;  /* 0xffffffe0001d7812 */ /* 0x000fe200078ec0ff */
[----:B------:R-:W-:Y:S01]  /*16190*/  STS.64 [R18], R116 ;  /* 0x0000007412007388 */ /* 0x000fe20000000a00 */
[----:B------:R-:W-:Y:S02]  /*161a0*/  IADD3 R0, -R241, RZ, RZ ;  /* 0x000000fff1007210 */ /* 0x000fe40007ffe1ff */
[----:B------:R-:W-:Y:S01]  /*161b0*/  IADD3 R29, -R29, R4, RZ ;  /* 0x000000041d1d7210 */ /* 0x000fe20007ffe1ff */
[----:B------:R-:W-:Y:S01]  /*161c0*/  STS.64 [R18+0x800], R118 ;  /* 0x0008007612007388 */ /* 0x000fe20000000a00 */
[----:B------:R-:W-:Y:S02]  /*161d0*/  MOV R4, 0xff800000 ;  /* 0xff80000000047802 */ /* 0x000fe40000000f00 */
[----:B------:R-:W-:Y:S01]  /*161e0*/  LOP3.LUT P0, RZ, R29, 0x3, RZ, 0xc0, !PT ;  /* 0x000000031dff7812 */ /* 0x000fe2000780c0ff */
        /* <DEDUP_REMOVED lines=17> */
[----:B------:R2:W-:Y:S04]  /*16300*/  STS.64 [R7+0x4800], R82 ;  /* 0x0048005207007388 */ /* 0x0005e80000000a00 */
[----:B------:R-:W-:Y:S04]  /*16310*/  STS.64 [R17+0x4000], R76 ;  /* 0x0040004c11007388 */ /* 0x000fe80000000a00 */
[----:B------:R-:W-:Y:S01]  /*16320*/  STS.64 [R17+0x4800], R78 ;  /* 0x0048004e11007388 */ /* 0x000fe20000000a00 */
[----:B-1----:R-:W-:-:S03]  /*16330*/  LEA.HI R16, R13, R12, RZ, 0x5 ;  /* 0x0000000c0d107211 */ /* 0x002fc600078f28ff */
[----:B------:R-:W-:Y:S01]  /*16340*/  STS.64 [R19+0x4000], R72 ;  /* 0x0040004813007388 */ /* 0x000fe20000000a00 */
[----:B------:R-:W-:-:S03]  /*16350*/  LOP3.LUT R13, R16, 0xffffffe0, RZ, 0xc0, !PT ;  /* 0xffffffe0100d7812 */ /* 0x000fc600078ec0ff */
[----:B------:R-:W-:Y:S01]  /*16360*/  STS.64 [R19+0x4800], R74 ;  /* 0x0048004a13007388 */ /* 0x000fe20000000a00 */
[----:B------:R-:W-:-:S03]  /*16370*/  IADD3 R22, -R13, R12, RZ ;  /* 0x0000000c0d167210 */ /* 0x000fc60007ffe1ff */
[----:B------:R-:W-:Y:S01]  /*16380*/  STS.64 [R9+0x4000], R68 ;  /* 0x0040004409007388 */ /* 0x000fe20000000a00 */
[----:B------:R-:W-:-:S03]  /*16390*/  SHF.R.S32.HI R13, RZ, 0x1f, R22 ;  /* 0x0000001fff0d7819 */ /* 0x000fc60000011416 */
[----:B------:R1:W-:Y:S01]  /*163a0*/  STS.64 [R9+0x4800], R70 ;  /* 0x0048004609007388 */ /* 0x0003e20000000a00 */
[----:B--2---:R-:W-:Y:S01]  /*163b0*/  SHF.R.S32.HI R7, RZ, 0x5, R16 ;  /* 0x00000005ff077819 */ /* 0x004fe20000011410 */
[----:B------:R-:W-:Y:S01]  /*163c0*/  BAR.SYNC.DEFER_BLOCKING 0x0 ;  /* 0x0000000000007b1d */ /* 0x000fe20000010000 */
[----:B------:R-:W-:Y:S02]  /*163d0*/  LEA.HI R13, R13, R22, RZ, 0x2 ;  /* 0x000000160d0d7211 */ /* 0x000fe400078f10ff */
[----:B------:R-:W-:Y:S02]  /*163e0*/  SHF.R.S32.HI R28, RZ, 0x1f, R7 ;  /* 0x0000001fff1c7819 */ /* 0x000fe40000011407 */
[----:B------:R-:W-:Y:S02]  /*163f0*/  SHF.R.S32.HI R13, RZ, 0x2, R13 ;  /* 0x00000002ff0d7819 */ /* 0x000fe4000001140d */
[----:B------:R-:W-:Y:S01]  /*16400*/  LEA.HI R12, R28, R7, RZ, 0x2 ;  /* 0x000000071c0c7211 */ /* 0x000fe200078f10ff */
[----:B------:R-:W5:Y:S01]  /*16410*/  S2R R8, SR_CTAID.Y ;  /* 0x0000000000087919 */ /* 0x000f620000002600 */
[----:B------:R-:W2:Y:S01]  /*16420*/  @P4 LDC R28, c[0x0][0x2e8] ;  /* 0x0000ba00ff1c4b82 */ /* 0x000ea20000000800 */
[----:B------:R-:W-:Y:S01]  /*16430*/  SHF.L.U32 R22, R14, 0x2, RZ ;  /* 0x000000020e167819 */ /* 0x000fe200000006ff */
[----:B------:R-:W3:Y:S01]  /*16440*/  S2R R10, SR_CTAID.X ;  /* 0x00000000000a7919 */ /* 0x000ee20000002500 */
[----:B------:R-:W-:-:S04]  /*16450*/  LOP3.LUT R12, R12, 0xfffffffc, RZ, 0xc0, !PT ;  /* 0xfffffffc0c0c7812 */ /* 0x000fc800078ec0ff */
[----:B------:R-:W-:Y:S02]  /*16460*/  IADD3 R12, R7, -R12, RZ ;  /* 0x8000000c070c7210 */ /* 0x000fe40007ffe0ff */
[----:B------:R-:W-:Y:S01]  /*16470*/  MOV R7, 0xff800000 ;  /* 0xff80000000077802 */ /* 0x000fe20000000f00 */
[----:B----4-:R-:W-:Y:S01]  /*16480*/  @P3 FFMA.FTZ R7, R2, R23, R5 ;  /* 0x0000001702073223 */ /* 0x010fe20000010005 */
[----:B------:R-:W-:Y:S01]  /*16490*/  LEA R13, R12, R13, 0x4 ;  /* 0x0000000d0c0d7211 */ /* 0x000fe200078e20ff */
[----:B-1----:R-:W1:Y:S01]  /*164a0*/  LDC R9, c[0x0][0x270] ;  /* 0x00009c00ff097b82 */ /* 0x002e620000000800 */
[----:B------:R4:W1:Y:S01]  /*164b0*/  LDS.128 R24, [R15+0x3800] ;  /* 0x003800000f187984 */ /* 0x0008620000000c00 */
[----:B------:R-:W-:-:S03]  /*164c0*/  SHF.R.S32.HI R23, RZ, 0x1f, R22 ;  /* 0x0000001fff177819 */ /* 0x000fc60000011416 */
[----:B------:R4:W1:Y:S01]  /*164d0*/  LDS.128 R16, [R15+0x7800] ;  /* 0x007800000f107984 */ /* 0x0008620000000c00 */
[----:B--2---:R-:W-:Y:S01]  /*164e0*/  @P4 FFMA.FTZ R4, R3, R28, R6 ;  /* 0x0000001c03044223 */ /* 0x004fe20000010006 */
[----:B-----5:R-:W-:Y:S01]  /*164f0*/  IMAD R8, R8, R20, R241 ;  /* 0x0000001408087224 */ /* 0x020fe200078e02f1 */
[----:B---3--:R-:W-:Y:S01]  /*16500*/  SHF.L.U32 R10, R10, 0x6, RZ ;  /* 0x000000060a0a7819 */ /* 0x008fe200000006ff */
[----:B-1----:R-:W-:-:S04]  /*16510*/  IMAD R0, R9, R0, UR4 ;  /* 0x0000000409007e24 */ /* 0x002fc8000f8e0200 */
[----:B------:R-:W-:-:S04]  /*16520*/  IMAD R0, R8, R9, R0 ;  /* 0x0000000908007224 */ /* 0x000fc800078e0200 */
[----:B------:R-:W-:Y:S01]  /*16530*/  IMAD R0, R0, R21, R10 ;  /* 0x0000001500007224 */ /* 0x000fe200078e020a */
[----:B----4-:R-:W-:Y:S06]  /*16540*/  @P0 BRA `(.L_x_3774) ;  /* 0x00000000002c0947 */ /* 0x010fec0003800000 */
        /* <DEDUP_REMOVED lines=11> */
.L_x_3774:
[----:B------:R-:W-:Y:S05]  /*16600*/  BSYNC B0 ;  /* 0x0000000000007941 */ /* 0x000fea0003800000 */
.L_x_3773:
[C---:B------:R-:W-:Y:S01]  /*16610*/  VIADD R3, R11.reuse, 0x18 ;  /* 0x000000180b037836 */ /* 0x040fe20000000000 */
[----:B------:R-:W-:Y:S01]  /*16620*/  ULDC UR4, c[0x0][0x2dc] ;  /* 0x0000b70000047ab9 */ /* 0x000fe20000000800 */
[----:B------:R-:W-:Y:S01]  /*16630*/  IMAD.WIDE R12, R11, 0x80, R22 ;  /* 0x000000800b0c7825 */ /* 0x000fe200078e0216 */
[----:B------:R-:W-:Y:S02]  /*16640*/  BSSY B0, `(.L_x_3775) ;  /* 0x000001e000007945 */ /* 0x000fe40003800000 */
[----:B------:R-:W-:Y:S01]  /*16650*/  ISETP.GE.AND P6, PT, R3, R232, PT ;  /* 0x000000e80300720c */ /* 0x000fe20003fc6270 */
[----:B------:R-:W-:Y:S01]  /*16660*/  IMAD R0, R0, UR4, RZ ;  /* 0x0000000400007c24 */ /* 0x000fe2000f8e02ff */
[----:B------:R-:W-:Y:S01]  /*16670*/  ULDC.64 UR4, c[0x0][0x288] ;  /* 0x0000a20000047ab9 */ /* 0x000fe20000000a00 */
[C---:B------:R-:W-:Y:S02]  /*16680*/  VIADD R3, R11.reuse, 0x20 ;  /* 0x000000200b037836 */ /* 0x040fe40000000000 */
[C---:B------:R-:W-:Y:S01]  /*16690*/  VIADD R5, R11.reuse, 0x10 ;  /* 0x000000100b057836 */ /* 0x040fe20000000000 */
[C---:B-1----:R-:W-:Y:S01]  /*166a0*/  IADD3 R7, P2, R0.reuse, R12, RZ ;  /* 0x0000000c00077210 */ /* 0x042fe20007f5e0ff */
[----:B------:R-:W-:Y:S01]  /*166b0*/  VIADD R9, R11, 0x8 ;  /* 0x000000080b097836 */ /* 0x000fe20000000000 */
[-C--:B------:R-:W-:Y:S01]  /*166c0*/  ISETP.GE.AND P5, PT, R3, R232.reuse, PT ;  /* 0x000000e80300720c */ /* 0x080fe20003fa6270 */
[----:B------:R-:W-:Y:S01]  /*166d0*/  VIADD R3, R11, 0x30 ;  /* 0x000000300b037836 */ /* 0x000fe20000000000 */
[----:B------:R-:W-:Y:S01]  /*166e0*/  ISETP.GE.AND P1, PT, R5, R232, PT ;  /* 0x000000e80500720c */ /* 0x000fe20003f26270 */
[----:B------:R-:W-:Y:S01]  /*166f0*/  VIADD R5, R11, 0x28 ;  /* 0x000000280b057836 */ /* 0x000fe20000000000 */
[----:B------:R-:W-:-:S02]  /*16700*/  LEA.HI.X.SX32 R0, R0, R13, 0x1, P2 ;  /* 0x0000000d00007211 */ /* 0x000fc400010f0eff */
[----:B------:R-:W-:Y:S02]  /*16710*/  LEA R12, P2, R7, UR4, 0x2 ;  /* 0x00000004070c7c11 */ /* 0x000fe4000f8410ff */
[-C--:B------:R-:W-:Y:S01]  /*16720*/  ISETP.GE.AND P3, PT, R3, R232.reuse, PT ;  /* 0x000000e80300720c */ /* 0x080fe20003f66270 */
[----:B------:R-:W-:Y:S01]  /*16730*/  VIADD R3, R11, 0x38 ;  /* 0x000000380b037836 */ /* 0x000fe20000000000 */
[----:B------:R-:W-:Y:S01]  /*16740*/  LEA.HI.X R13, R7, UR5, R0, 0x2, P2 ;  /* 0x00000005070d7c11 */ /* 0x000fe200090f1400 */
[----:B------:R-:W-:Y:S01]  /*16750*/  VIADD R0, R22, 0x40 ;  /* 0x0000004016007836 */ /* 0x000fe20000000000 */
[-C--:B------:R-:W-:Y:S02]  /*16760*/  ISETP.GE.AND P0, PT, R9, R232.reuse, PT ;  /* 0x000000e80900720c */ /* 0x080fe40003f06270 */
[-C--:B------:R-:W-:Y:S02]  /*16770*/  ISETP.GE.AND P4, PT, R5, R232.reuse, PT ;  /* 0x000000e80500720c */ /* 0x080fe40003f86270 */
[----:B------:R-:W-:Y:S01]  /*16780*/  ISETP.GE.AND P2, PT, R11, R232, PT ;  /* 0x000000e80b00720c */ /* 0x000fe20003f46270 */
[----:B------:R1:W2:Y:S04]  /*16790*/  LDS.128 R4, [R15+0x4000] ;  /* 0x004000000f047984 */ /* 0x0002a80000000c00 */
        /* <DEDUP_REMOVED lines=8> */
.L_x_3776:
[----:B------:R-:W-:Y:S05]  /*16820*/  BSYNC B0 ;  /* 0x0000000000007941 */ /* 0x000fea0003800000 */
.L_x_3775:
        /* <DEDUP_REMOVED lines=10> */
.L_x_3778:
[----:B------:R-:W-:Y:S05]  /*168d0*/  BSYNC B0 ;  /* 0x0000000000007941 */ /* 0x000fea0003800000 */
.L_x_3777:
        /* <DEDUP_REMOVED lines=9> */
.L_x_3780:
[----:B------:R-:W-:Y:S05]  /*16970*/  BSYNC B0 ;  /* 0x0000000000007941 */ /* 0x000fea0003800000 */
.L_x_3779:
        /* <DEDUP_REMOVED lines=9> */
.L_x_3782:
[----:B------:R-:W-:Y:S05]  /*16a10*/  BSYNC B0 ;  /* 0x0000000000007941 */ /* 0x000fea0003800000 */
.L_x_3781:
        /* <DEDUP_REMOVED lines=9> */
.L_x_3784:
[----:B------:R-:W-:Y:S05]  /*16ab0*/  BSYNC B0 ;  /* 0x0000000000007941 */ /* 0x000fea0003800000 */
.L_x_3783:
        /* <DEDUP_REMOVED lines=9> */
.L_x_3786:
[----:B------:R-:W-:Y:S05]  /*16b50*/  BSYNC B0 ;  /* 0x0000000000007941 */ /* 0x000fea0003800000 */
.L_x_3785:
        /* <DEDUP_REMOVED lines=9> */
.L_x_3788:
[----:B------:R-:W-:Y:S05]  /*16bf0*/  BSYNC B0 ;  /* 0x0000000000007941 */ /* 0x000fea0003800000 */
.L_x_3787:
        /* <DEDUP_REMOVED lines=8> */
.L_x_3789:
        /* <DEDUP_REMOVED lines=16> */
.L_x_8385:


//--------------------- .text._ZN5flash24flash_fwd_splitkv_kernelI23Flash_fwd_kernel_traitsILi128ELi64ELi128ELi4ELb0ELb0EN7cutlass6half_tE19Flash_kernel_traitsILi128ELi64ELi128ELi4ES3_EELb1ELb0ELb0ELb0ELb1ELb0ELb1ELb1EEEvNS_16Flash_fwd_paramsE --------------------------
	.section	.text._ZN5flash24flash_fwd_splitkv_kernelI23Flash_fwd_kernel_traitsILi128ELi64ELi128ELi4ELb0ELb0EN7cutlass6half_tE19Flash_kernel_traitsILi128ELi64ELi128ELi4ES3_EELb1ELb0ELb0ELb0ELb1ELb0ELb1ELb1EEEvNS_16Flash_fwd_paramsE,"ax",@progbits
	.align	128
        .global         _ZN5flash24flash_fwd_splitkv_kernelI23Flash_fwd_kernel_traitsILi128ELi64ELi128ELi4ELb0ELb0EN7cutlass6half_tE19Flash_kernel_traitsILi128ELi64ELi128ELi4ES3_EELb1ELb0ELb0ELb0ELb1ELb0ELb1ELb1EEEvNS_16Flash_fwd_paramsE
        .type           _ZN5flash24flash_fwd_splitkv_kernelI23Flash_fwd_kernel_traitsILi128ELi64ELi128ELi4ELb0ELb0EN7cutlass6half_tE19Flash_kernel_traitsILi128ELi64ELi128ELi4ES3_EELb1ELb0ELb0ELb0ELb1ELb0ELb1ELb1EEEvNS_16Flash_fwd_paramsE,@function
        .size           _ZN5flash24flash_fwd_splitkv_kernelI23Flash_fwd_kernel_traitsILi128ELi64ELi128ELi4ELb0ELb0EN7cutlass6half_tE19Flash_kernel_traitsILi128ELi64ELi128ELi4ES3_EELb1ELb0ELb0ELb0ELb1ELb0ELb1ELb1EEEvNS_16Flash_fwd_paramsE,(.L_x_8386 - _ZN5flash24flash_fwd_splitkv_kernelI23Flash_fwd_kernel_traitsILi128ELi64ELi128ELi4ELb0ELb0EN7cutlass6half_tE19Flash_kernel_traitsILi128ELi64ELi128ELi4ES3_EELb1ELb0ELb0ELb0ELb1ELb0ELb1ELb1EEEvNS_16Flash_fwd_paramsE)
        .other          _ZN5flash24flash_fwd_splitkv_kernelI23Flash_fwd_kernel_traitsILi128ELi64ELi128ELi4ELb0ELb0EN7cutlass6half_tE19Flash_kernel_traitsILi128ELi64ELi128ELi4ES3_EELb1ELb0ELb0ELb0ELb1ELb0ELb1ELb1EEEvNS_16Flash_fwd_paramsE,@"STO_CUDA_ENTRY STV_DEFAULT"
_ZN5flash24flash_fwd_splitkv_kernelI23Flash_fwd_kernel_traitsILi128ELi64ELi128ELi4ELb0ELb0EN7cutlass6half_tE19Flash_kernel_traitsILi128ELi64ELi128ELi4ES3_EELb1ELb0ELb0ELb0ELb1ELb0ELb1ELb1EEEvNS_16Flash_fwd_paramsE:
.text._ZN5flash24flash_fwd_splitkv_kernelI23Flash_fwd_kernel_traitsILi128ELi64ELi128ELi4ELb0ELb0EN7cutlass6half_tE19Flash_kernel_traitsILi128ELi64ELi128ELi4ES3_EELb1ELb0ELb0ELb0ELb1ELb0ELb1ELb1EEEvNS_16Flash_fwd_paramsE:
[----:B------:R-:W-:Y:S08]  /*0000*/  LDC R1, c[0x0][0x28] ;  /* 0x00000a00ff017b82 */ /* 0x000ff00000000800 */
[----:B------:R-:W1:Y:S01]  /*0010*/  LDC R5, c[0x0][0x270] ;  /* 0x00009c00ff057b82 */ /* 0x000e620000000800 */
[----:B------:R-:W2:Y:S01]  /*0020*/  S2R R144, SR_CTAID.Z ;  /* 0x0000000000907919 */ /* 0x000ea20000002700 */
[----:B------:R-:W-:Y:S01]  /*0030*/  MOV R2, RZ ;  /* 0x000000ff00027202 */ /* 0x000fe20000000f00 */
[----:B------:R-:W-:Y:S01]  /*0040*/  ULDC.64 UR6, c[0x0][0x208] ;  /* 0x0000820000067ab9 */ /* 0x000fe20000000a00 */
[----:B------:R-:W-:-:S04]  /*0050*/  ULDC.64 UR8, c[0x0][0x300] ;  /* 0x0000c00000087ab9 */ /* 0x000fc80000000a00 */
[----:B------:R-:W3:Y:S01]  /*0060*/  LDC.64 R150, c[0x0][0x300] ;  /* 0x0000c000ff967b82 */ /* 0x000ee20000000a00 */
[----:B-1----:R-:W1:Y:S01]  /*0070*/  I2F.U32.RP R6, R5 ;  /* 0x0000000500067306 */ /* 0x002e620000209000 */
[----:B------:R-:W-:-:S07]  /*0080*/  ISETP.NE.U32.AND P3, PT, R5, RZ, PT ;  /* 0x000000ff0500720c */ /* 0x000fce0003f65070 */
[----:B-1----:R-:W1:Y:S02]  /*0090*/  MUFU.RCP R4, R6 ;  /* 0x0000000600047308 */ /* 0x002e640000001000 */
[----:B-1----:R-:W-:-:S06]  /*00a0*/  VIADD R4, R4, 0xffffffe ;  /* 0x0ffffffe04047836 */ /* 0x002fcc0000000000 */
[----:B------:R-:W1:Y:S02]  /*00b0*/  F2I.FTZ.U32.TRUNC.NTZ R3, R4 ;  /* 0x0000000400037305 */ /* 0x000e64000021f000 */
[----:B-1----:R-:W-:Y:S01]  /*00c0*/  IMAD.MOV R0, RZ, RZ, -R3 ;  /* 0x000000ffff007224 */ /* 0x002fe200078e0a03 */
[----:B------:R-:W-:-:S03]  /*00d0*/  MOV R4, 0xffffffff ;  /* 0xffffffff00047802 */ /* 0x000fc60000000f00 */
        /* <DEDUP_REMOVED lines=8> */
[----:B-1----:R-:W-:-:S11]  /*0160*/  ISETP.NE.U32.AND P1, PT, R2, RZ, PT ;  /* 0x000000ff0200720c */ /* 0x002fd60003f25070 */
[----:B------:R-:W-:Y:S01]  /*0170*/  @P0 IMAD.IADD R0, R0, 0x1, -R5 ;  /* 0x0000000100000824 */ /* 0x000fe200078e0a05 */
[----:B------:R-:W-:Y:S02]  /*0180*/  @P0 IADD3 R231, R231, 0x1, RZ ;  /* 0x00000001e7e70810 */ /* 0x000fe40007ffe0ff */
[----:B------:R-:W-:Y:S02]  /*0190*/  ISETP.NE.AND.EX P0, PT, R3, RZ, PT, P1 ;  /* 0x000000ff0300720c */ /* 0x000fe40003f05310 */
[-C--:B------:R-:W-:Y:S01]  /*01a0*/  ISETP.GE.U32.AND P2, PT, R0, R5.reuse, PT ;  /* 0x000000050000720c */ /* 0x080fe20003f46070 */
[----:B------:R-:W1:Y:S08]  /*01b0*/  LDC.64 R2, c[0x0][0x2f8] ;  /* 0x0000be00ff027b82 */ /* 0x000e700000000a00 */
[----:B------:R-:W4:Y:S04]  /*01c0*/  LDC.U8 R0, c[0x0][0x3c2] ;  /* 0x0000f080ff007b82 */ /* 0x000f280000000000 */
[----:B------:R-:W-:Y:S01]  /*01d0*/  @P2 VIADD R231, R231, 0x1 ;  /* 0x00000001e7e72836 */ /* 0x000fe20000000000 */
[----:B------:R-:W-:-:S05]  /*01e0*/  @!P3 LOP3.LUT R231, RZ, R5, RZ, 0x33, !PT ;  /* 0x00000005ffe7b212 */ /* 0x000fca00078e33ff */
[C---:B--2---:R-:W-:Y:S02]  /*01f0*/  IMAD.WIDE R10, R231.reuse, 0x4, R6 ;  /* 0x00000004e70a7825 */ /* 0x044fe400078e0206 */
[----:B------:R-:W2:Y:S03]  /*0200*/  LDC.64 R6, c[0x0][0x2f8] ;  /* 0x0000be00ff067b82 */ /* 0x000ea60000000a00 */
[----:B------:R-:W2:Y:S04]  /*0210*/  @P0 LDG.E R4, desc[UR6][R10.64] ;  /* 0x000000060a040981 */ /* 0x000ea8000c1e1900 */
[----:B------:R-:W2:Y:S01]  /*0220*/  @P0 LDG.E R9, desc[UR6][R10.64+0x4] ;  /* 0x000004060a090981 */ /* 0x000ea2000c1e1900 */
[----:B-1----:R-:W-:Y:S01]  /*0230*/  ISETP.EQ.U32.AND P2, PT, R2, RZ, PT ;  /* 0x000000ff0200720c */ /* 0x002fe20003f42070 */
[----:B------:R-:W-:Y:S01]  /*0240*/  IMAD.MOV.U32 R17, RZ, RZ, -0x1 ;  /* 0xffffffffff117424 */ /* 0x000fe200078e00ff */
[----:B------:R-:W-:Y:S01]  /*0250*/  ISETP.NE.U32.AND P1, PT, RZ, UR8, PT ;  /* 0x00000008ff007c0c */ /* 0x000fe2000bf25070 */
[----:B---3--:R-:W-:Y:S01]  /*0260*/  IMAD.WIDE R150, R231, 0x4, R150 ;  /* 0x00000004e7967825 */ /* 0x008fe200078e0296 */
[----:B----4-:R-:W-:-:S02]  /*0270*/  ISETP.NE.AND P3, PT, R0, RZ, PT ;  /* 0x000000ff0000720c */ /* 0x010fc40003f65270 */
[----:B------:R-:W-:Y:S02]  /*0280*/  ISETP.NE.AND.EX P5, PT, RZ, UR9, PT, P1 ;  /* 0x00000009ff007c0c */ /* 0x000fe4000bfa5310 */
[----:B------:R-:W-:Y:S02]  /*0290*/  ISETP.EQ.OR.EX P2, PT, R3, RZ, !P3, P2 ;  /* 0x000000ff0300720c */ /* 0x000fe40005f42720 */
[----:B------:R-:W-:Y:S01]  /*02a0*/  MOV R16, RZ ;  /* 0x000000ff00107202 */ /* 0x000fe20000000f00 */
[----:B--2---:R-:W-:-:S08]  /*02b0*/  IMAD.WIDE R6, R231, 0x4, R6 ;  /* 0x00000004e7067825 */ /* 0x004fd000078e0206 */
[----:B------:R1:W5:Y:S04]  /*02c0*/  @P5 LDG.E R16, desc[UR6][R150.64] ;  /* 0x0000000696105981 */ /* 0x000368000c1e1900 */
[----:B------:R1:W5:Y:S01]  /*02d0*/  @!P2 LDG.E R17, desc[UR6][R6.64] ;  /* 0x000000060611a981 */ /* 0x000362000c1e1900 */
[----:B------:R-:W2:Y:S01]  /*02e0*/  S2R R15, SR_CTAID.X ;  /* 0x00000000000f7919 */ /* 0x000ea20000002500 */
[----:B------:R-:W3:Y:S01]  /*02f0*/  S2R R0, SR_CTAID.Y ;  /* 0x0000000000007919 */ /* 0x000ee20000002600 */
[----:B------:R-:W-:-:S06]  /*0300*/  @P0 IMAD.IADD R230, R9, 0x1, -R4 ;  /* 0x0000000109e60824 */ /* 0x000fcc00078e0a04 */
[----:B------:R-:W4:Y:S01]  /*0310*/  @!P0 LDC R230, c[0x0][0x2c4] ;  /* 0x0000b100ffe68b82 */ /* 0x000f220000000800 */
[----:B------:R-:W-:-:S04]  /*0320*/  ISETP.NE.U32.AND P0, PT, R2, RZ, PT ;  /* 0x000000ff0200720c */ /* 0x000fc80003f05070 */
[----:B------:R-:W-:Y:S02]  /*0330*/  ISETP.NE.AND.EX P0, PT, R3, RZ, PT, P0 ;  /* 0x000000ff0300720c */ /* 0x000fe40003f05300 */
[----:B------:R-:W-:-:S05]  /*0340*/  IADD3 R2, -R231, RZ, RZ ;  /* 0x000000ffe7027210 */ /* 0x000fca0007ffe1ff */
[----:B------:R-:W-:-:S06]  /*0350*/  IMAD R144, R5, R2, R144 ;  /* 0x0000000205907224 */ /* 0x000fcc00078e0290 */
[----:B-123--:R-:W-:Y:S05]  /*0360*/  @!P0 BRA `(.L_x_3790) ;  /* 0x0000000000108947 */ /* 0x00efea0003800000 */
[----:B------:R-:W2:Y:S02]  /*0370*/  @P3 LDG.E R2, desc[UR6][R6.64+0x4] ;  /* 0x0000040606023981 */ /* 0x000ea4000c1e1900 */
[----:B--2--5:R-:W-:-:S06]  /*0380*/  @P3 IADD3 R11, R2, -R17, RZ ;  /* 0x80000011020b3210 */ /* 0x024fcc0007ffe0ff */
[----:B------:R2:W5:Y:S01]  /*0390*/  @!P3 LDG.E R11, desc[UR6][R6.64] ;  /* 0x00000006060bb981 */ /* 0x000562000c1e1900 */
[----:B------:R-:W-:Y:S05]  /*03a0*/  BRA `(.L_x_3791) ;  /* 0x0000000000047947 */ /* 0x000fea0003800000 */
.L_x_3790:
[----:B------:R-:W1:Y:S02]  /*03b0*/  LDC R11, c[0x0][0x2c8] ;  /* 0x0000b200ff0b7b82 */ /* 0x000e640000000800 */
.L_x_3791:
        /* <DEDUP_REMOVED lines=10> */
[--C-:B-1---5:R-:W-:Y:S01]  /*0460*/  IMAD.IADD R64, R11, 0x1, -R16.reuse ;  /* 0x000000010b407824 */ /* 0x122fe200078e0a10 */
[----:B------:R-:W1:Y:S01]  /*0470*/  S2R R55, SR_TID.X ;  /* 0x0000000000377919 */ /* 0x000e620000002100 */
[----:B------:R-:W-:-:S05]  /*0480*/  @P0 IMAD.IADD R58, R13, 0x1, -R16 ;  /* 0x000000010d3a0824 */ /* 0x000fca00078e0a10 */
[----:B---3--:R-:W3:Y:S08]  /*0490*/  LDC R2, c[0x0][0x2c8] ;  /* 0x0000b200ff027b82 */ /* 0x008ef00000000800 */
[----:B--2---:R-:W2:Y:S01]  /*04a0*/  LDC R7, c[0x0][0x398] ;  /* 0x0000e600ff077b82 */ /* 0x004ea20000000800 */
[----:B----4-:R-:W-:-:S04]  /*04b0*/  IABS R10, R8 ;  /* 0x00000008000a7213 */ /* 0x010fc80000000000 */
[----:B------:R-:W4:Y:S01]  /*04c0*/  I2F.RP R6, R10 ;  /* 0x0000000a00067306 */ /* 0x000f220000209400 */
[----:B---3--:R-:W-:-:S05]  /*04d0*/  VIADD R2, R2, 0x7f ;  /* 0x0000007f02027836 */ /* 0x008fca0000000000 */
[----:B------:R-:W-:-:S04]  /*04e0*/  SHF.R.S32.HI R21, RZ, 0x1f, R2 ;  /* 0x0000001fff157819 */ /* 0x000fc80000011402 */
[----:B------:R-:W-:Y:S01]  /*04f0*/  LEA.HI R21, R21, R2, RZ, 0x7 ;  /* 0x0000000215157211 */ /* 0x000fe200078f38ff */
[----:B----4-:R-:W3:Y:S03]  /*0500*/  MUFU.RCP R22, R6 ;  /* 0x0000000600167308 */ /* 0x010ee60000001000 */
[----:B------:R-:W-:-:S05]  /*0510*/  LEA.HI.SX32 R21, R21, R8, 0x19 ;  /* 0x0000000815157211 */ /* 0x000fca00078fcaff */
[----:B------:R-:W-:-:S05]  /*0520*/  VIADD R21, R21, 0xffffffff ;  /* 0xffffffff15157836 */ /* 0x000fca0000000000 */
[----:B------:R-:W-:Y:S02]  /*0530*/  IABS R19, R21 ;  /* 0x0000001500137213 */ /* 0x000fe40000000000 */
[-C--:B------:R-:W-:Y:S01]  /*0540*/  LOP3.LUT R21, R21, R8.reuse, RZ, 0x3c, !PT ;  /* 0x0000000815157212 */ /* 0x080fe200078e3cff */
[----:B---3--:R-:W-:Y:S01]  /*0550*/  VIADD R22, R22, 0xffffffe ;  /* 0x0ffffffe16167836 */ /* 0x008fe20000000000 */
[----:B------:R-:W-:Y:S02]  /*0560*/  IABS R6, R8 ;  /* 0x0000000800067213 */ /* 0x000fe40000000000 */
[----:B------:R-:W-:Y:S01]  /*0570*/  ISETP.GE.AND P3, PT, R21, RZ, PT ;  /* 0x000000ff1500720c */ /* 0x000fe20003f66270 */
[----:B------:R-:W3:Y:S02]  /*0580*/  F2I.FTZ.U32.TRUNC.NTZ R23, R22 ;  /* 0x0000001600177305 */ /* 0x000ee4000021f000 */
[----:B------:R-:W-:Y:S02]  /*0590*/  IMAD.MOV R6, RZ, RZ, -R6 ;  /* 0x000000ffff067224 */ /* 0x000fe400078e0a06 */
[----:B---3--:R-:W-:-:S02]  /*05a0*/  IMAD.MOV R3, RZ, RZ, -R23 ;  /* 0x000000ffff037224 */ /* 0x008fc400078e0a17 */
[----:B------:R-:W-:Y:S02]  /*05b0*/  IMAD.MOV.U32 R22, RZ, RZ, RZ ;  /* 0x000000ffff167224 */ /* 0x000fe400078e00ff */
[----:B------:R-:W-:-:S04]  /*05c0*/  IMAD R2, R3, R10, RZ ;  /* 0x0000000a03027224 */ /* 0x000fc800078e02ff */
[----:B------:R-:W-:-:S06]  /*05d0*/  IMAD.HI.U32 R2, R23, R2, R22 ;  /* 0x0000000217027227 */ /* 0x000fcc00078e0016 */
[----:B------:R-:W-:Y:S02]  /*05e0*/  IMAD.HI.U32 R9, R2, R19, RZ ;  /* 0x0000001302097227 */ /* 0x000fe400078e00ff */
[----:B------:R-:W3:Y:S02]  /*05f0*/  @!P0 LDC.64 R2, c[0x0][0x318] ;  /* 0x0000c600ff028b82 */ /* 0x000ee40000000a00 */
[----:B------:R-:W-:-:S05]  /*0600*/  IMAD R19, R9, R6, R19 ;  /* 0x0000000609137224 */ /* 0x000fca00078e0213 */
[----:B------:R-:W-:Y:S01]  /*0610*/  ISETP.GT.U32.AND P1, PT, R10, R19, PT ;  /* 0x000000130a00720c */ /* 0x000fe20003f24070 */
[----:B------:R-:W4:-:S12]  /*0620*/  @!P0 LDC R6, c[0x0][0x2cc] ;  /* 0x0000b300ff068b82 */ /* 0x000f180000000800 */
[----:B------:R-:W-:Y:S02]  /*0630*/  @!P1 IMAD.IADD R19, R19, 0x1, -R10 ;  /* 0x0000000113139824 */ /* 0x000fe400078e0a0a */
[----:B------:R-:W-:Y:S01]  /*0640*/  @!P1 VIADD R9, R9, 0x1 ;  /* 0x0000000109099836 */ /* 0x000fe20000000000 */
[----:B------:R-:W-:Y:S02]  /*0650*/  ISETP.NE.AND P1, PT, R8, RZ, PT ;  /* 0x000000ff0800720c */ /* 0x000fe40003f25270 */
[----:B---3--:R-:W-:Y:S02]  /*0660*/  @!P0 ISETP.NE.U32.AND P2, PT, R2, RZ, PT ;  /* 0x000000ff0200820c */ /* 0x008fe40003f45070 */
[----:B------:R-:W-:Y:S02]  /*0670*/  ISETP.GE.U32.AND P4, PT, R19, R10, PT ;  /* 0x0000000a1300720c */ /* 0x000fe40003f86070 */
[----:B------:R-:W-:Y:S02]  /*0680*/  @!P0 ISETP.NE.AND.EX P2, PT, R3, RZ, PT, P2 ;  /* 0x000000ff0300820c */ /* 0x000fe40003f45320 */
[----:B------:R-:W-:-:S02]  /*0690*/  IADD3 R2, -R230, 0xbf, R59 ;  /* 0x000000bfe6027810 */ /* 0x000fc40007ffe13b */
[----:B----4-:R-:W-:-:S05]  /*06a0*/  @!P0 SEL R3, R6, RZ, P2 ;  /* 0x000000ff06038207 */ /* 0x010fca0001000000 */
[----:B------:R-:W-:Y:S02]  /*06b0*/  @!P0 IMAD.IADD R58, R64, 0x1, R3 ;  /* 0x00000001403a8824 */ /* 0x000fe400078e0203 */
[----:B------:R-:W-:Y:S02]  /*06c0*/  @P4 VIADD R9, R9, 0x1 ;  /* 0x0000000109094836 */ /* 0x000fe40000000000 */
[----:B------:R-:W-:Y:S01]  /*06d0*/  VIADD R3, R58, 0x7f ;  /* 0x0000007f3a037836 */ /* 0x000fe20000000000 */
[----:B--2---:R-:W-:Y:S01]  /*06e0*/  IADD3 R7, R2, R7, R58 ;  /* 0x0000000702077210 */ /* 0x004fe20007ffe03a */
[----:B------:R-:W-:Y:S01]  /*06f0*/  @!P3 IMAD.MOV R9, RZ, RZ, -R9 ;  /* 0x000000ffff09b224 */ /* 0x000fe200078e0a09 */
[----:B------:R-:W-:Y:S02]  /*0700*/  @!P1 LOP3.LUT R9, RZ, R8, RZ, 0x33, !PT ;  /* 0x00000008ff099212 */ /* 0x000fe400078e33ff */
[----:B------:R-:W-:Y:S02]  /*0710*/  SHF.R.S32.HI R6, RZ, 0x1f, R3 ;  /* 0x0000001fff067819 */ /* 0x000fe40000011403 */
[----:B------:R-:W-:Y:S01]  /*0720*/  SHF.R.S32.HI R2, RZ, 0x1f, R7 ;  /* 0x0000001fff027819 */ /* 0x000fe20000011407 */
[----:B------:R-:W-:Y:S01]  /*0730*/  IMAD R228, R9, R0, RZ ;  /* 0x0000000009e47224 */ /* 0x000fe200078e02ff */
[----:B------:R-:W-:-:S02]  /*0740*/  LEA.HI R6, R6, R3, RZ, 0x7 ;  /* 0x0000000306067211 */ /* 0x000fc400078f38ff */
[----:B------:R-:W-:Y:S02]  /*0750*/  LEA.HI R2, R2, R7, RZ, 0x7 ;  /* 0x0000000702027211 */ /* 0x000fe400078f38ff */
[----:B------:R-:W-:Y:S02]  /*0760*/  SHF.R.S32.HI R6, RZ, 0x7, R6 ;  /* 0x00000007ff067819 */ /* 0x000fe40000011406 */
[----:B------:R-:W-:Y:S02]  /*0770*/  SHF.R.S32.HI R2, RZ, 0x7, R2 ;  /* 0x00000007ff027819 */ /* 0x000fe40000011402 */
[----:B------:R-:W-:-:S04]  /*0780*/  VIADDMNMX R53, R228, R9, R6, PT ;  /* 0x00000009e4357246 */ /* 0x000fc80003800106 */
[----:B------:R-:W-:-:S04]  /*0790*/  VIMNMX R53, R53, R2, PT ;  /* 0x0000000235357248 */ /* 0x000fc80003fe0100 */
[----:B------:R-:W-:-:S13]  /*07a0*/  ISETP.GE.AND P0, PT, R228, R53, PT ;  /* 0x00000035e400720c */ /* 0x000fda0003f06270 */
[----:B-1----:R-:W-:Y:S05]  /*07b0*/  @!P0 BRA `(.L_x_3792) ;  /* 0x0000000400588947 */ /* 0x002fea0003800000 */
[----:B------:R-:W1:Y:S01]  /*07c0*/  LDC.64 R2, c[0x0][0x2c0] ;  /* 0x0000b000ff027b82 */ /* 0x000e620000000a00 */
[----:B------:R-:W-:Y:S01]  /*07d0*/  SHF.R.S32.HI R4, RZ, 0x1f, R55 ;  /* 0x0000001fff047819 */ /* 0x000fe20000011437 */
[----:B------:R-:W-:Y:S01]  /*07e0*/  ULDC UR4, c[0x0][0x2dc] ;  /* 0x0000b70000047ab9 */ /* 0x000fe20000000800 */
[----:B------:R-:W-:Y:S02]  /*07f0*/  LOP3.LUT P5, RZ, R55, 0xf, RZ, 0xc0, !PT ;  /* 0x0000000f37ff7812 */ /* 0x000fe400078ac0ff */
[----:B------:R-:W-:-:S04]  /*0800*/  LEA.HI R4, R4, R55, RZ, 0x4 ;  /* 0x0000003704047211 */ /* 0x000fc800078f20ff */
[----:B------:R-:W-:-:S05]  /*0810*/  LOP3.LUT R6, R4, 0x3ffffff0, RZ, 0xc0, !PT ;  /* 0x3ffffff004067812 */ /* 0x000fca00078ec0ff */
[----:B------:R-:W-:-:S04]  /*0820*/  IMAD.IADD R6, R55, 0x1, -R6 ;  /* 0x0000000137067824 */ /* 0x000fc800078e0a06 */
[----:B------:R-:W-:-:S05]  /*0830*/  IMAD.SHL.U32 R6, R6, 0x4, RZ ;  /* 0x0000000406067824 */ /* 0x000fca00078e00ff */
[----:B------:R-:W-:Y:S01]  /*0840*/  SHF.R.S32.HI R7, RZ, 0x1f, R6 ;  /* 0x0000001fff077819 */ /* 0x000fe20000011406 */
[----:B-1----:R-:W-:Y:S01]  /*0850*/  IMAD R2, R0, R2, R231 ;  /* 0x0000000200027224 */ /* 0x002fe200078e02e7 */
[----:B------:R-:W-:-:S03]  /*0860*/  SHF.R.S32.HI R0, RZ, 0x4, R4 ;  /* 0x00000004ff007819 */ /* 0x000fc60000011404 */
[----:B------:R-:W-:Y:S02]  /*0870*/  IMAD R2, R2, R5, R144 ;  /* 0x0000000502027224 */ /* 0x000fe400078e0290 */
[----:B------:R-:W-:-:S04]  /*0880*/  IMAD.WIDE R6, R0, 0x80, R6 ;  /* 0x0000008000067825 */ /* 0x000fc800078e0206 */
[--C-:B------:R-:W-:Y:S02]  /*0890*/  IMAD R3, R2, R3, R59.reuse ;  /* 0x0000000302037224 */ /* 0x100fe400078e023b */
[----:B------:R-:W-:Y:S02]  /*08a0*/  IMAD.IADD R59, R230, 0x1, -R59 ;  /* 0x00000001e63b7824 */ /* 0x000fe400078e0a3b */
[----:B------:R-:W-:Y:S01]  /*08b0*/  IMAD R5, R3, UR4, RZ ;  /* 0x0000000403057c24 */ /* 0x000fe2000f8e02ff */
[----:B------:R-:W-:Y:S01]  /*08c0*/  ULDC.64 UR4, c[0x0][0x288] ;  /* 0x0000a20000047ab9 */ /* 0x000fe20000000a00 */
[C---:B------:R-:W-:Y:S01]  /*08d0*/  VIADD R10, R0.reuse, 0x18 ;  /* 0x00000018000a7836 */ /* 0x040fe20000000000 */
[C---:B------:R-:W-:Y:S01]  /*08e0*/  ISETP.GE.AND P2, PT, R0.reuse, R59, PT ;  /* 0x0000003b0000720c */ /* 0x040fe20003f46270 */
[C---:B------:R-:W-:Y:S01]  /*08f0*/  VIADD R4, R0.reuse, 0x8 ;  /* 0x0000000800047836 */ /* 0x040fe20000000000 */
[----:B------:R-:W-:Y:S01]  /*0900*/  IADD3 R2, P0, R5, R6, RZ ;  /* 0x0000000605027210 */ /* 0x000fe20007f1e0ff */
[----:B------:R-:W-:-:S02]  /*0910*/  VIADD R12, R0, 0x10 ;  /* 0x00000010000c7836 */ /* 0x000fc40000000000 */
[C---:B------:R-:W-:Y:S01]  /*0920*/  VIADD R6, R0.reuse, 0x28 ;  /* 0x0000002800067836 */ /* 0x040fe20000000000 */
        /* <DEDUP_REMOVED lines=8> */
[-C--:B------:R-:W-:Y:S01]  /*09b0*/  ISETP.GE.AND P1, PT, R12, R59.reuse, PT ;  /* 0x0000003b0c00720c */ /* 0x080fe20003f26270 */
[----:B------:R1:W-:Y:S01]  /*09c0*/  @!P2 STG.E.128 desc[UR6][R14.64], RZ ;  /* 0x000000ff0e00a986 */ /* 0x0003e2000c101d06 */
[-C--:B------:R-:W-:Y:S01]  /*09d0*/  ISETP.GE.OR P6, PT, R4, R59.reuse, P5 ;  /* 0x0000003b0400720c */ /* 0x080fe20002fc6670 */
[----:B------:R-:W-:Y:S01]  /*09e0*/  VIADD R4, R0, 0x30 ;  /* 0x0000003000047836 */ /* 0x000fe20000000000 */
[----:B------:R-:W-:Y:S01]  /*09f0*/  SHF.R.S32.HI R5, RZ, 0x1f, R3 ;  /* 0x0000001fff057819 */ /* 0x000fe20000011403 */
[----:B------:R1:W-:Y:S01]  /*0a00*/  @!P2 STG.E.128 desc[UR6][R14.64+0x100], RZ ;  /* 0x000100ff0e00a986 */ /* 0x0003e2000c101d06 */
[----:B------:R-:W-:-:S02]  /*0a10*/  ISETP.GE.AND P2, PT, R6, R59, PT ;  /* 0x0000003b0600720c */ /* 0x000fc40003f46270 */
[-C--:B------:R-:W-:Y:S01]  /*0a20*/  ISETP.GE.OR P5, PT, R12, R59.reuse, P5 ;  /* 0x0000003b0c00720c */ /* 0x080fe20002fa6670 */
[----:B------:R1:W-:Y:S01]  /*0a30*/  @!P3 STG.E.128 desc[UR6][R14.64+0x1000], RZ ;  /* 0x001000ff0e00b986 */ /* 0x0003e2000c101d06 */
[----:B------:R-:W-:-:S03]  /*0a40*/  ISETP.GE.AND P4, PT, R8, R59, PT ;  /* 0x0000003b0800720c */ /* 0x000fc60003f86270 */
[----:B------:R1:W-:Y:S04]  /*0a50*/  @!P0 STG.E.128 desc[UR6][R14.64+0x3000], RZ ;  /* 0x003000ff0e008986 */ /* 0x0003e8000c101d06 */
[----:B------:R1:W-:Y:S01]  /*0a60*/  @!P0 STG.E.128 desc[UR6][R14.64+0x3100], RZ ;  /* 0x003100ff0e008986 */ /* 0x0003e2000c101d06 */
[----:B------:R-:W-:-:S03]  /*0a70*/  IADD3 R3, P0, R3, R0, RZ ;  /* 0x0000000003037210 */ /* 0x000fc60007f1e0ff */
[----:B------:R1:W-:Y:S01]  /*0a80*/  @!P3 STG.E.128 desc[UR6][R14.64+0x1100], RZ ;  /* 0x001100ff0e00b986 */ /* 0x0003e2000c101d06 */
[----:B------:R-:W-:Y:S01]  /*0a90*/  ISETP.GE.AND P3, PT, R4, R59, PT ;  /* 0x0000003b0400720c */ /* 0x000fe20003f66270 */
[----:B------:R-:W-:Y:S01]  /*0aa0*/  @!P5 IMAD.MOV.U32 R19, RZ, RZ, -0x800000 ;  /* 0xff800000ff13d424 */ /* 0x000fe200078e00ff */
[----:B------:R-:W-:Y:S01]  /*0ab0*/  LEA.HI.X.SX32 R12, R0, R5, 0x1, P0 ;  /* 0x00000005000c7211 */ /* 0x000fe200000f0eff */
[----:B------:R1:W-:Y:S01]  /*0ac0*/  @!P1 STG.E.128 desc[UR6][R14.64+0x2000], RZ ;  /* 0x002000ff0e009986 */ /* 0x0003e2000c101d06 */
[----:B------:R-:W-:-:S03]  /*0ad0*/  LEA R16, P0, R3, UR4, 0x2 ;  /* 0x0000000403107c11 */ /* 0x000fc6000f8010ff */
[----:B------:R1:W-:Y:S01]  /*0ae0*/  @!P1 STG.E.128 desc[UR6][R14.64+0x2100], RZ ;  /* 0x002100ff0e009986 */ /* 0x0003e2000c101d06 */
[----:B------:R-:W-:Y:S02]  /*0af0*/  ISETP.GE.AND P1, PT, R2, R59, PT ;  /* 0x0000003b0200720c */ /* 0x000fe40003f26270 */
[----:B------:R-:W-:Y:S01]  /*0b00*/  LEA.HI.X R17, R3, UR5, R12, 0x2, P0 ;  /* 0x0000000503117c11 */ /* 0x000fe200080f140c */
[----:B------:R1:W-:Y:S01]  /*0b10*/  @!P2 STG.E.128 desc[UR6][R14.64+0x5000], RZ ;  /* 0x005000ff0e00a986 */ /* 0x0003e2000c101d06 */
[----:B------:R-:W-:-:S03]  /*0b20*/  @!P6 IMAD.MOV.U32 R3, RZ, RZ, -0x800000 ;  /* 0xff800000ff03e424 */ /* 0x000fc600078e00ff */
[----:B------:R1:W-:Y:S01]  /*0b30*/  @!P2 STG.E.128 desc[UR6][R14.64+0x5100], RZ ;  /* 0x005100ff0e00a986 */ /* 0x0003e2000c101d06 */
[----:B------:R-:W-:-:S03]  /*0b40*/  LOP3.LUT P2, RZ, R55, 0xf, RZ, 0xc0, !PT ;  /* 0x0000000f37ff7812 */ /* 0x000fc6000784c0ff */
[----:B------:R1:W-:Y:S01]  /*0b50*/  @!P4 STG.E.128 desc[UR6][R14.64+0x4000], RZ ;  /* 0x004000ff0e00c986 */ /* 0x0003e2000c101d06 */
[----:B------:R-:W-:-:S03]  /*0b60*/  ISETP.GE.OR P0, PT, R4, R59, P2 ;  /* 0x0000003b0400720c */ /* 0x000fc60001706670 */
[----:B------:R1:W-:Y:S01]  /*0b70*/  @!P4 STG.E.128 desc[UR6][R14.64+0x4100], RZ ;  /* 0x004100ff0e00c986 */ /* 0x0003e2000c101d06 */
[----:B------:R-:W-:-:S03]  /*0b80*/  ISETP.GE.OR P4, PT, R10, R59, P2 ;  /* 0x0000003b0a00720c */ /* 0x000fc60001786670 */
[----:B------:R1:W-:Y:S04]  /*0b90*/  @!P3 STG.E.128 desc[UR6][R14.64+0x6000], RZ ;  /* 0x006000ff0e00b986 */ /* 0x0003e8000c101d06 */
[----:B------:R1:W-:Y:S01]  /*0ba0*/  @!P3 STG.E.128 desc[UR6][R14.64+0x6100], RZ ;  /* 0x006100ff0e00b986 */ /* 0x0003e2000c101d06 */
[----:B------:R-:W-:Y:S01]  /*0bb0*/  ISETP.GE.OR P3, PT, R8, R59, P2 ;  /* 0x0000003b0800720c */ /* 0x000fe20001766670 */
[----:B------:R-:W-:Y:S02]  /*0bc0*/  @!P0 IMAD.MOV.U32 R5, RZ, RZ, -0x800000 ;  /* 0xff800000ff058424 */ /* 0x000fe400078e00ff */
[----:B------:R1:W-:Y:S02]  /*0bd0*/  @!P1 STG.E.128 desc[UR6][R14.64+0x7000], RZ ;  /* 0x007000ff0e009986 */ /* 0x0003e4000c101d06 */
[----:B------:R-:W-:-:S02]  /*0be0*/  @!P4 IMAD.MOV.U32 R11, RZ, RZ, -0x800000 ;  /* 0xff800000ff0bc424 */ /* 0x000fc400078e00ff */
[----:B------:R1:W-:Y:S01]  /*0bf0*/  @!P1 STG.E.128 desc[UR6][R14.64+0x7100], RZ ;  /* 0x007100ff0e009986 */ /* 0x0003e2000c101d06 */
[----:B------:R-:W-:-:S03]  /*0c00*/  ISETP.GE.OR P1, PT, R6, R59, P2 ;  /* 0x0000003b0600720c */ /* 0x000fc60001726670 */
[----:B------:R1:W-:Y:S01]  /*0c10*/  @!P6 STG.E desc[UR6][R16.64+0x20], R3 ;  /* 0x000020031000e986 */ /* 0x0003e2000c101906 */
[----:B------:R-:W-:Y:S01]  /*0c20*/  LOP3.LUT P6, RZ, R55, 0xf, RZ, 0xc0, !PT ;  /* 0x0000000f37ff7812 */ /* 0x000fe200078cc0ff */
[----:B------:R-:W-:Y:S02]  /*0c30*/  @!P3 IMAD.MOV.U32 R9, RZ, RZ, -0x800000 ;  /* 0xff800000ff09b424 */ /* 0x000fe400078e00ff */
[----:B------:R1:W-:Y:S01]  /*0c40*/  @!P0 STG.E desc[UR6][R16.64+0xc0], R5 ;  /* 0x0000c00510008986 */ /* 0x0003e2000c101906 */
[-C--:B------:R-:W-:Y:S02]  /*0c50*/  ISETP.GE.OR P2, PT, R0, R59.reuse, P6 ;  /* 0x0000003b0000720c */ /* 0x080fe40003746670 */
[----:B------:R-:W-:Y:S01]  /*0c60*/  ISETP.GE.OR P0, PT, R2, R59, P6 ;  /* 0x0000003b0200720c */ /* 0x000fe20003706670 */
[----:B------:R1:W-:Y:S02]  /*0c70*/  @!P5 STG.E desc[UR6][R16.64+0x40], R19 ;  /* 0x000040131000d986 */ /* 0x0003e4000c101906 */
[----:B------:R-:W-:-:S02]  /*0c80*/  @!P1 IMAD.MOV.U32 R7, RZ, RZ, -0x800000 ;  /* 0xff800000ff079424 */ /* 0x000fc400078e00ff */
[----:B------:R1:W-:Y:S04]  /*0c90*/  @!P4 STG.E desc[UR6][R16.64+0x60], R11 ;  /* 0x0000600b1000c986 */ /* 0x0003e8000c101906 */
[----:B------:R1:W-:Y:S02]  /*0ca0*/  @!P3 STG.E desc[UR6][R16.64+0x80], R9 ;  /* 0x000080091000b986 */ /* 0x0003e4000c101906 */
[----:B------:R-:W-:Y:S02]  /*0cb0*/  @!P2 IMAD.MOV.U32 R13, RZ, RZ, -0x800000 ;  /* 0xff800000ff0da424 */ /* 0x000fe400078e00ff */
[----:B------:R1:W-:Y:S04]  /*0cc0*/  @!P1 STG.E desc[UR6][R16.64+0xa0], R7 ;  /* 0x0000a00710009986 */ /* 0x0003e8000c101906 */
[----:B------:R1:W-:Y:S01]  /*0cd0*/  @!P2 STG.E desc[UR6][R16.64], R13 ;  /* 0x0000000d1000a986 */ /* 0x0003e2000c101906 */
[----:B------:R-:W-:Y:S05]  /*0ce0*/  @P0 EXIT ;  /* 0x000000000000094d */ /* 0x000fea0003800000 */
[----:B-1----:R-:W-:-:S05]  /*0cf0*/  MOV R3, 0xff800000 ;  /* 0xff80000000037802 */ /* 0x002fca0000000f00 */
[----:B------:R-:W-:Y:S01]  /*0d00*/  STG.E desc[UR6][R16.64+0xe0], R3 ;  /* 0x0000e00310007986 */ /* 0x000fe2000c101906 */
[----:B------:R-:W-:Y:S05]  /*0d10*/  EXIT ;  /* 0x000000000000794d */ /* 0x000fea0003800000 */
.L_x_3792:
[----:B------:R-:W1:Y:S01]  /*0d20*/  LDC.64 R2, c[0x0][0x368] ;  /* 0x0000da00ff027b82 */ /* 0x000e620000000a00 */
[----:B------:R-:W-:Y:S01]  /*0d30*/  IMAD.MOV.U32 R14, RZ, RZ, R231 ;  /* 0x000000ffff0e7224 */ /* 0x000fe200078e00e7 */
        /* <DEDUP_REMOVED lines=9> */
[----:B------:R-:W-:Y:S02]  /*0dd0*/  SHF.R.S32.HI R5, RZ, 0x1f, R231 ;  /* 0x0000001fff057819 */ /* 0x000fe400000114e7 */
        /* <DEDUP_REMOVED lines=17> */
.L_x_3793:
[----:B------:R-:W-:-:S13]  /*0ef0*/  PLOP3.LUT P0, PT, PT, PT, UP0, 0x40, 0x0 ;  /* 0x000000000000781c */ /* 0x000fda0003f0e808 */
[----:B------:R-:W-:Y:S05]  /*0f00*/  @P0 BRA `(.L_x_3794) ;  /* 0x0000000400400947 */ /* 0x000fea0003800000 */
[----:B------:R-:W2:Y:S01]  /*0f10*/  LDC R10, c[0x0][0x380] ;  /* 0x0000e000ff0a7b82 */ /* 0x000ea20000000800 */
[----:B-1----:R-:W-:Y:S01]  /*0f20*/  LEA R3, R53, 0xffffff80, 0x7 ;  /* 0xffffff8035037811 */ /* 0x002fe200078e38ff */
[----:B------:R-:W-:-:S06]  /*0f30*/  ULDC.64 UR4, c[0x0][0x230] ;  /* 0x00008c0000047ab9 */ /* 0x000fcc0000000a00 */
[----:B------:R-:W1:Y:S08]  /*0f40*/  LDC R11, c[0x0][0x278] ;  /* 0x00009e00ff0b7b82 */ /* 0x000e700000000800 */
[----:B------:R-:W3:Y:S01]  /*0f50*/  LDC.64 R152, c[0x0][0x248] ;  /* 0x00009200ff987b82 */ /* 0x000ee20000000a00 */
[----:B--2---:R-:W-:-:S04]  /*0f60*/  IABS R2, R10 ;  /* 0x0000000a00027213 */ /* 0x004fc80000000000 */
[----:B------:R-:W2:Y:S08]  /*0f70*/  I2F.RP R6, R2 ;  /* 0x0000000200067306 */ /* 0x000eb00000209400 */
[----:B--2---:R-:W2:Y:S02]  /*0f80*/  MUFU.RCP R8, R6 ;  /* 0x0000000600087308 */ /* 0x004ea40000001000 */
[----:B--2---:R-:W-:-:S06]  /*0f90*/  IADD3 R8, R8, 0xffffffe, RZ ;  /* 0x0ffffffe08087810 */ /* 0x004fcc0007ffe0ff */
[----:B------:R-:W2:Y:S02]  /*0fa0*/  F2I.FTZ.U32.TRUNC.NTZ R9, R8 ;  /* 0x0000000800097305 */ /* 0x000ea4000021f000 */
[----:B--2---:R-:W-:Y:S01]  /*0fb0*/  IMAD.MOV R7, RZ, RZ, -R9 ;  /* 0x000000ffff077224 */ /* 0x004fe200078e0a09 */
        /* <DEDUP_REMOVED lines=18> */
[----:B------:R-:W2:Y:S01]  /*10e0*/  LDG.E R2, desc[UR6][R16.64] ;  /* 0x0000000610027981 */ /* 0x000ea2000c1e1900 */
[----:B-1----:R-:W-:-:S04]  /*10f0*/  IABS R6, R11 ;  /* 0x0000000b00067213 */ /* 0x002fc80000000000 */
[----:B------:R-:W1:Y:S08]  /*1100*/  I2F.RP R12, R6 ;  /* 0x00000006000c7306 */ /* 0x000e700000209400 */
[----:B-1----:R-:W1:Y:S02]  /*1110*/  MUFU.RCP R9, R12 ;  /* 0x0000000c00097308 */ /* 0x002e640000001000 */
[----:B-1----:R-:W-:-:S06]  /*1120*/  IADD3 R9, R9, 0xffffffe, RZ ;  /* 0x0ffffffe09097810 */ /* 0x002fcc0007ffe0ff */
[----:B------:R-:W1:Y:S02]  /*1130*/  F2I.FTZ.U32.TRUNC.NTZ R9, R9 ;  /* 0x0000000900097305 */ /* 0x000e64000021f000 */
[----:B-1----:R-:W-:-:S04]  /*1140*/  IMAD.MOV R0, RZ, RZ, -R9 ;  /* 0x000000ffff007224 */ /* 0x002fc800078e0a09 */
        /* <DEDUP_REMOVED lines=9> */
[----:B------:R-:W-:-:S12]  /*11e0*/  IMAD R19, R10, R8, R3 ;  /* 0x000000080a137224 */ /* 0x000fd800078e0203 */
        /* <DEDUP_REMOVED lines=9> */
[----:B------:R-:W-:-:S04]  /*1280*/  @!P0 LOP3.LUT R0, RZ, R11, RZ, 0x33, !PT ;  /* 0x0000000bff008212 */ /* 0x000fc800078e33ff */
[----:B------:R-:W-:Y:S02]  /*1290*/  SHF.R.S32.HI R103, RZ, 0x1f, R0 ;  /* 0x0000001fff677819 */ /* 0x000fe40000011400 */
[----:B--2---:R-:W-:Y:S01]  /*12a0*/  SHF.R.S32.HI R9, RZ, 0x1f, R2 ;  /* 0x0000001fff097819 */ /* 0x004fe20000011402 */
[----:B------:R-:W-:-:S04]  /*12b0*/  IMAD.WIDE.U32 R16, R2, UR4, RZ ;  /* 0x0000000402107c25 */ /* 0x000fc8000f8e00ff */
[C---:B------:R-:W-:Y:S02]  /*12c0*/  IMAD R13, R9.reuse, UR4, RZ ;  /* 0x00000004090d7c24 */ /* 0x040fe4000f8e02ff */
[----:B-1----:R-:W-:Y:S02]  /*12d0*/  IMAD R9, R9, R6, RZ ;  /* 0x0000000609097224 */ /* 0x002fe400078e02ff */
[C---:B------:R-:W-:Y:S01]  /*12e0*/  IMAD R8, R2.reuse, UR5, R13 ;  /* 0x0000000502087c24 */ /* 0x040fe2000f8e020d */
[----:B------:R-:W-:Y:S01]  /*12f0*/  SHF.R.S32.HI R13, RZ, 0x1f, R19 ;  /* 0x0000001fff0d7819 */ /* 0x000fe20000011413 */
[----:B------:R-:W-:Y:S01]  /*1300*/  ULDC.64 UR4, c[0x0][0x260] ;  /* 0x0000980000047ab9 */ /* 0x000fe20000000a00 */
[----:B------:R-:W-:Y:S02]  /*1310*/  IMAD R7, R2, R7, R9 ;  /* 0x0000000702077224 */ /* 0x000fe400078e0209 */
[----:B------:R-:W-:Y:S02]  /*1320*/  IMAD.IADD R17, R17, 0x1, R8 ;  /* 0x0000000111117824 */ /* 0x000fe400078e0208 */
[----:B---3--:R-:W-:-:S02]  /*1330*/  IMAD R8, R13, R152, RZ ;  /* 0x000000980d087224 */ /* 0x008fc400078e02ff */
[----:B------:R-:W-:-:S04]  /*1340*/  IMAD.WIDE.U32 R10, R19, R152, R16 ;  /* 0x00000098130a7225 */ /* 0x000fc800078e0010 */
[----:B------:R-:W-:Y:S02]  /*1350*/  IMAD R8, R19, R153, R8 ;  /* 0x0000009913087224 */ /* 0x000fe400078e0208 */
[----:B------:R-:W-:-:S03]  /*1360*/  IMAD.MOV.U32 R16, RZ, RZ, R10 ;  /* 0x000000ffff107224 */ /* 0x000fc600078e000a */
[----:B------:R-:W-:Y:S01]  /*1370*/  IADD3 R17, R11, R8, RZ ;  /* 0x000000080b117210 */ /* 0x000fe20007ffe0ff */
[----:B------:R-:W-:Y:S02]  /*1380*/  IMAD R11, R103, UR4, RZ ;  /* 0x00000004670b7c24 */ /* 0x000fe4000f8e02ff */
[----:B------:R-:W-:-:S04]  /*1390*/  IMAD.WIDE.U32 R8, R2, R6, RZ ;  /* 0x0000000602087225 */ /* 0x000fc800078e00ff */
[C---:B------:R-:W-:Y:S01]  /*13a0*/  IMAD R11, R0.reuse, UR5, R11 ;  /* 0x00000005000b7c24 */ /* 0x040fe2000f8e020b */
[----:B------:R-:W-:Y:S01]  /*13b0*/  MOV R12, R8 ;  /* 0x00000008000c7202 */ /* 0x000fe20000000f00 */
[----:B------:R-:W-:-:S04]  /*13c0*/  IMAD.WIDE.U32 R16, R0, UR4, R16 ;  /* 0x0000000400107c25 */ /* 0x000fc8000f8e0010 */
[----:B------:R-:W-:Y:S01]  /*13d0*/  IMAD.IADD R21, R9, 0x1, R7 ;  /* 0x0000000109157824 */ /* 0x000fe200078e0207 */
[----:B------:R-:W-:Y:S02]  /*13e0*/  IADD3 R11, R17, R11, RZ ;  /* 0x0000000b110b7210 */ /* 0x000fe40007ffe0ff */
[----:B------:R-:W-:Y:S01]  /*13f0*/  MOV R2, R16 ;  /* 0x0000001000027202 */ /* 0x000fe20000000f00 */
[----:B------:R-:W-:Y:S06]  /*1400*/  BRA `(.L_x_3795) ;  /* 0x0000000400387947 */ /* 0x000fec0003800000 */
.L_x_3794:
[----:B------:R-:W1:Y:S01]  /*1410*/  LDC R19, c[0x0][0x278] ;  /* 0x00009e00ff137b82 */ /* 0x000e620000000800 */
[----:B------:R-:W-:Y:S02]  /*1420*/  MOV R6, RZ ;  /* 0x000000ff00067202 */ /* 0x000fe40000000f00 */
[----:B------:R-:W-:-:S13]  /*1430*/  ISETP.NE.AND P0, PT, R17, -0x1, PT ;  /* 0xffffffff1100780c */ /* 0x000fda0003f05270 */
        /* <DEDUP_REMOVED lines=12> */
[----:B------:R-:W1:Y:S03]  /*1500*/  @P0 LDC.64 R8, c[0x0][0x250] ;  /* 0x00009400ff080b82 */ /* 0x000e660000000a00 */
[----:B------:R-:W-:Y:S01]  /*1510*/  IMAD R2, R0, R3, RZ ;  /* 0x0000000300027224 */ /* 0x000fe200078e02ff */
[----:B------:R-:W-:-:S03]  /*1520*/  IABS R0, R144 ;  /* 0x0000009000007213 */ /* 0x000fc60000000000 */
[----:B------:R-:W-:-:S04]  /*1530*/  IMAD.HI.U32 R7, R7, R2, R6 ;  /* 0x0000000207077227 */ /* 0x000fc800078e0006 */
[----:B------:R-:W-:-:S04]  /*1540*/  IMAD.MOV.U32 R6, RZ, RZ, R0 ;  /* 0x000000ffff067224 */ /* 0x000fc800078e0000 */
[----:B------:R-:W-:-:S04]  /*1550*/  IMAD.HI.U32 R0, R7, R6, RZ ;  /* 0x0000000607007227 */ /* 0x000fc800078e00ff */
[----:B------:R-:W-:-:S04]  /*1560*/  IMAD.MOV R2, RZ, RZ, -R0 ;  /* 0x000000ffff027224 */ /* 0x000fc800078e0a00 */
[C---:B------:R-:W-:Y:S02]  /*1570*/  IMAD R2, R3.reuse, R2, R6 ;  /* 0x0000000203027224 */ /* 0x040fe400078e0206 */
[----:B------:R-:W2:Y:S03]  /*1580*/  LDC.64 R6, c[0x0][0x260] ;  /* 0x00009800ff067b82 */ /* 0x000ea60000000a00 */
[----:B------:R-:W-:-:S13]  /*1590*/  ISETP.GT.U32.AND P1, PT, R3, R2, PT ;  /* 0x000000020300720c */ /* 0x000fda0003f24070 */
[-C--:B------:R-:W-:Y:S02]  /*15a0*/  @!P1 IADD3 R2, R2, -R3.reuse, RZ ;  /* 0x8000000302029210 */ /* 0x080fe40007ffe0ff */
[----:B------:R-:W-:Y:S02]  /*15b0*/  @!P1 IADD3 R0, R0, 0x1, RZ ;  /* 0x0000000100009810 */ /* 0x000fe40007ffe0ff */
[----:B------:R-:W-:Y:S02]  /*15c0*/  ISETP.GE.U32.AND P3, PT, R2, R3, PT ;  /* 0x000000030200720c */ /* 0x000fe40003f66070 */
[----:B------:R-:W-:Y:S02]  /*15d0*/  LOP3.LUT R2, R144, R19, RZ, 0x3c, !PT ;  /* 0x0000001390027212 */ /* 0x000fe400078e3cff */
[----:B------:R-:W-:Y:S02]  /*15e0*/  LEA R3, R53, 0xffffff80, 0x7 ;  /* 0xffffff8035037811 */ /* 0x000fe400078e38ff */
[----:B------:R-:W-:-:S02]  /*15f0*/  ISETP.GE.AND P2, PT, R2, RZ, PT ;  /* 0x000000ff0200720c */ /* 0x000fc40003f46270 */
[----:B------:R-:W-:Y:S02]  /*1600*/  ISETP.NE.AND P1, PT, R19, RZ, PT ;  /* 0x000000ff1300720c */ /* 0x000fe40003f25270 */
[----:B------:R-:W-:-:S03]  /*1610*/  SHF.R.S32.HI R13, RZ, 0x1f, R3 ;  /* 0x0000001fff0d7819 */ /* 0x000fc60000011403 */
[----:B------:R-:W-:-:S06]  /*1620*/  @P3 VIADD R0, R0, 0x1 ;  /* 0x0000000100003836 */ /* 0x000fcc0000000000 */
[----:B------:R-:W-:Y:S01]  /*1630*/  @!P2 IMAD.MOV R0, RZ, RZ, -R0 ;  /* 0x000000ffff00a224 */ /* 0x000fe200078e0a00 */
[----:B-1----:R-:W-:Y:S06]  /*1640*/  @P0 BRA `(.L_x_3796) ;  /* 0x0000000000300947 */ /* 0x002fec0003800000 */
[----:B------:R-:W1:Y:S01]  /*1650*/  LDC.64 R152, c[0x0][0x248] ;  /* 0x00009200ff987b82 */ /* 0x000e620000000a00 */
[----:B------:R-:W-:-:S07]  /*1660*/  SHF.R.S32.HI R21, RZ, 0x1f, R16 ;  /* 0x0000001fff157819 */ /* 0x000fce0000011410 */
[----:B------:R-:W3:Y:S01]  /*1670*/  LDC.64 R10, c[0x0][0x230] ;  /* 0x00008c00ff0a7b82 */ /* 0x000ee20000000a00 */
[-C--:B-1----:R-:W-:Y:S01]  /*1680*/  IMAD R12, R21, R152.reuse, RZ ;  /* 0x00000098150c7224 */ /* 0x082fe200078e02ff */
[----:B-----5:R-:W-:Y:S01]  /*1690*/  SHF.R.S32.HI R21, RZ, 0x1f, R14 ;  /* 0x0000001fff157819 */ /* 0x020fe2000001140e */
[----:B------:R-:W-:-:S04]  /*16a0*/  IMAD.WIDE.U32 R22, R16, R152, RZ ;  /* 0x0000009810167225 */ /* 0x000fc800078e00ff */
[----:B------:R-:W-:Y:S02]  /*16b0*/  IMAD R12, R16, R153, R12 ;  /* 0x00000099100c7224 */ /* 0x000fe400078e020c */
[----:B---3--:R-:W-:-:S03]  /*16c0*/  IMAD R2, R21, R10, RZ ;  /* 0x0000000a15027224 */ /* 0x008fc600078e02ff */
[----:B------:R-:W-:Y:S01]  /*16d0*/  IADD3 R23, R23, R12, RZ ;  /* 0x0000000c17177210 */ /* 0x000fe20007ffe0ff */
[C---:B------:R-:W-:Y:S02]  /*16e0*/  IMAD R2, R14.reuse, R11, R2 ;  /* 0x0000000b0e027224 */ /* 0x040fe400078e0202 */
[----:B------:R-:W-:-:S05]  /*16f0*/  IMAD.WIDE.U32 R10, R14, R10, R22 ;  /* 0x0000000a0e0a7225 */ /* 0x000fca00078e0016 */
[----:B------:R-:W-:-:S07]  /*1700*/  IADD3 R11, R11, R2, RZ ;  /* 0x000000020b0b7210 */ /* 0x000fce0007ffe0ff */
.L_x_3796:
[----:B------:R-:W-:Y:S01]  /*1710*/  IMAD R2, R13, R152, RZ ;  /* 0x000000980d027224 */ /* 0x000fe200078e02ff */
[----:B------:R-:W-:Y:S01]  /*1720*/  @!P1 LOP3.LUT R0, RZ, R19, RZ, 0x33, !PT ;  /* 0x00000013ff009212 */ /* 0x000fe200078e33ff */
[----:B------:R-:W-:Y:S01]  /*1730*/  IMAD.WIDE.U32 R10, R152, R3, R10 ;  /* 0x00000003980a7225 */ /* 0x000fe200078e000a */
[----:B------:R-:W-:Y:S02]  /*1740*/  @P0 IADD3 R17, R16, R17, RZ ;  /* 0x0000001110110210 */ /* 0x000fe40007ffe0ff */
[----:B------:R-:W-:Y:S01]  /*1750*/  SHF.R.S32.HI R103, RZ, 0x1f, R0 ;  /* 0x0000001fff677819 */ /* 0x000fe20000011400 */
[----:B------:R-:W-:Y:S02]  /*1760*/  IMAD R2, R153, R3, R2 ;  /* 0x0000000399027224 */ /* 0x000fe400078e0202 */
[----:B------:R-:W-:-:S03]  /*1770*/  @P0 IMAD.WIDE.U32 R18, R17, R8, RZ ;  /* 0x0000000811120225 */ /* 0x000fc600078e00ff */
[----:B------:R-:W-:Y:S01]  /*1780*/  IADD3 R11, R11, R2, RZ ;  /* 0x000000020b0b7210 */ /* 0x000fe20007ffe0ff */
[----:B--2---:R-:W-:Y:S01]  /*1790*/  IMAD R2, R103, R6, RZ ;  /* 0x0000000667027224 */ /* 0x004fe200078e02ff */
[----:B------:R-:W-:Y:S01]  /*17a0*/  @P0 MOV R12, R18 ;  /* 0x00000012000c0202 */ /* 0x000fe20000000f00 */
[----:B------:R-:W-:Y:S01]  /*17b0*/  @P0 IMAD R21, R17, R9, R19 ;  /* 0x0000000911150224 */ /* 0x000fe200078e0213 */
[----:B------:R-:W-:Y:S01]  /*17c0*/  MOV R19, R3 ;  /* 0x0000000300137202 */ /* 0x000fe20000000f00 */
[----:B------:R-:W-:-:S04]  /*17d0*/  IMAD.WIDE.U32 R10, R0, R6, R10 ;  /* 0x00000006000a7225 */ /* 0x000fc800078e000a */
[----:B------:R-:W-:Y:S01]  /*17e0*/  IMAD R7, R0, R7, R2 ;  /* 0x0000000700077224 */ /* 0x000fe200078e0202 */
[----:B------:R-:W-:-:S04]  /*17f0*/  MOV R2, R10 ;  /* 0x0000000a00027202 */ /* 0x000fc80000000f00 */
        /* <DEDUP_REMOVED lines=15> */
.L_x_3795:
[----:B------:R1:W5:Y:S01]  /*18f0*/  @P5 LDG.E R44, desc[UR6][R150.64] ;  /* 0x00000006962c5981 */ /* 0x000362000c1e1900 */
[----:B------:R-:W-:Y:S01]  /*1900*/  ISETP.NE.AND P0, PT, R4, -0x1, PT ;  /* 0xffffffff0400780c */ /* 0x000fe20003f05270 */
[----:B------:R-:W2:Y:S01]  /*1910*/  LDC.64 R6, c[0x0][0x240] ;  /* 0x00009000ff067b82 */ /* 0x000ea20000000a00 */
[----:B------:R-:W-:Y:S01]  /*1920*/  SHF.R.S32.HI R10, RZ, 0x1f, R55 ;  /* 0x0000001fff0a7819 */ /* 0x000fe20000011437 */
[----:B------:R-:W-:Y:S01]  /*1930*/  ULDC.64 UR34, c[0x0][0x250] ;  /* 0x0000940000227ab9 */ /* 0x000fe20000000a00 */
[----:B------:R-:W-:Y:S01]  /*1940*/  ULDC.64 UR4, c[0x0][0x268] ;  /* 0x00009a0000047ab9 */ /* 0x000fe20000000a00 */
[----:B------:R-:W-:Y:S01]  /*1950*/  USHF.L.U32 UR14, UR34, 0x4, URZ ;  /* 0x00000004220e7899 */ /* 0x000fe2000800063f */
[CC--:B------:R-:W-:Y:S02]  /*1960*/  LEA.HI R60, R10.reuse, R55.reuse, RZ, 0x3 ;  /* 0x000000370a3c7211 */ /* 0x0c0fe400078f18ff */
[----:B------:R-:W-:Y:S01]  /*1970*/  LEA.HI R139, R10, R55, RZ, 0x6 ;  /* 0x000000370a8b7211 */ /* 0x000fe200078f30ff */
[----:B------:R-:W3:Y:S01]  /*1980*/  LDC R138, c[0x0][0x2e0] ;  /* 0x0000b800ff8a7b82 */ /* 0x000ee20000000800 */
[----:B------:R-:W-:-:S02]  /*1990*/  SHF.R.S32.HI R148, RZ, 0x3, R60 ;  /* 0x00000003ff947819 */ /* 0x000fc4000001143c */
[----:B------:R-:W-:Y:S02]  /*19a0*/  LOP3.LUT R60, R60, 0xfffffff8, RZ, 0xc0, !PT ;  /* 0xfffffff83c3c7812 */ /* 0x000fe400078ec0ff */
[----:B------:R-:W-:Y:S01]  /*19b0*/  SHF.R.S32.HI R149, RZ, 0x1f, R148 ;  /* 0x0000001fff957819 */ /* 0x000fe20000011494 */
[----:B------:R-:W-:Y:S01]  /*19c0*/  IMAD.SHL.U32 R17, R148, 0x40, RZ ;  /* 0x0000004094117824 */ /* 0x000fe200078e00ff */
[CC--:B------:R-:W-:Y:S01]  /*19d0*/  LEA.HI R56, R10.reuse, R55.reuse, RZ, 0x5 ;  /* 0x000000370a387211 */ /* 0x0c0fe200078f28ff */
[----:B------:R-:W4:Y:S01]  /*19e0*/  @!P0 LDC.64 R8, c[0x0][0x228] ;  /* 0x00008a00ff088b82 */ /* 0x000f220000000a00 */
[----:B------:R-:W-:Y:S01]  /*19f0*/  IMAD.IADD R60, R55, 0x1, -R60 ;  /* 0x00000001373c7824 */ /* 0x000fe200078e0a3c */
[----:B------:R-:W-:Y:S01]  /*1a00*/  LEA.HI R10, R10, R55, RZ, 0x4 ;  /* 0x000000370a0a7211 */ /* 0x000fe200078f20ff */
[----:B------:R-:W-:Y:S01]  /*1a10*/  IMAD.WIDE R26, R15, 0x40, R148 ;  /* 0x000000400f1a7825 */ /* 0x000fe200078e0294 */
[----:B------:R-:W-:Y:S02]  /*1a20*/  LOP3.LUT R17, R17, 0x1c0, RZ, 0xc0, !PT ;  /* 0x000001c011117812 */ /* 0x000fe400078ec0ff */
[C---:B------:R-:W-:Y:S01]  /*1a30*/  SHF.L.U32 R16, R60.reuse, 0x3, RZ ;  /* 0x000000033c107819 */ /* 0x040fe200000006ff */
[----:B------:R-:W-:Y:S01]  /*1a40*/  IMAD.SHL.U32 R134, R60, 0x4, RZ ;  /* 0x000000043c867824 */ /* 0x000fe200078e00ff */
[----:B------:R-:W-:Y:S01]  /*1a50*/  SHF.L.U32 R139, R139, 0x3, RZ ;  /* 0x000000038b8b7819 */ /* 0x000fe200000006ff */
[----:B--2---:R-:W-:Y:S01]  /*1a60*/  @P0 IMAD.WIDE.U32 R22, R4, R6, RZ ;  /* 0x0000000604160225 */ /* 0x004fe200078e00ff */
[----:B------:R-:W-:-:S02]  /*1a70*/  SHF.L.U64.HI R108, R152, 0x4, R153 ;  /* 0x00000004986c7819 */ /* 0x000fc40000010299 */
[----:B------:R-:W-:Y:S01]  /*1a80*/  SHF.L.U32 R109, R152, 0x4, RZ ;  /* 0x00000004986d7819 */ /* 0x000fe200000006ff */
[----:B------:R-:W-:Y:S01]  /*1a90*/  @P0 IMAD R23, R4, R7, R23 ;  /* 0x0000000704170224 */ /* 0x000fe200078e0217 */
[----:B------:R-:W-:Y:S01]  /*1aa0*/  SHF.R.S32.HI R227, RZ, 0x4, R10 ;  /* 0x00000004ffe37819 */ /* 0x000fe2000001140a */
[----:B-----5:R-:W-:Y:S01]  /*1ab0*/  @P0 IMAD.MOV.U32 R14, RZ, RZ, R22 ;  /* 0x000000ffff0e0224 */ /* 0x020fe200078e0016 */
[----:B---3--:R-:W-:-:S04]  /*1ac0*/  LEA.HI R138, R138, R138, RZ, 0x1 ;  /* 0x0000008a8a8a7211 */ /* 0x008fc800078f08ff */
[----:B------:R-:W-:Y:S01]  /*1ad0*/  SHF.R.S32.HI R137, RZ, 0x1, R138 ;  /* 0x00000001ff897819 */ /* 0x000fe2000001148a */
[-C--:B----4-:R-:W-:Y:S02]  /*1ae0*/  @!P0 IMAD R4, R5, R8.reuse, RZ ;  /* 0x0000000805048224 */ /* 0x090fe400078e02ff */
[----:B------:R-:W-:Y:S01]  /*1af0*/  @!P0 IMAD.WIDE.U32 R24, R231, R8, RZ ;  /* 0x00000008e7188225 */ /* 0x000fe200078e00ff */
[----:B------:R-:W-:Y:S02]  /*1b00*/  LOP3.LUT R8, R17, 0x38, R16, 0xf8, !PT ;  /* 0x0000003811087812 */ /* 0x000fe400078ef810 */
[----:B------:R-:W-:Y:S01]  /*1b10*/  SHF.R.U32.HI R17, RZ, 0x3, R17 ;  /* 0x00000003ff117819 */ /* 0x000fe20000011611 */
[----:B------:R-:W-:Y:S02]  /*1b20*/  @!P0 IMAD R4, R231, R9, R4 ;  /* 0x00000009e7048224 */ /* 0x000fe400078e0204 */
[----:B------:R-:W-:Y:S01]  /*1b30*/  @!P0 IMAD.MOV.U32 R14, RZ, RZ, R24 ;  /* 0x000000ffff0e8224 */ /* 0x000fe200078e0018 */
[----:B------:R-:W-:Y:S01]  /*1b40*/  LOP3.LUT R8, R8, R17, RZ, 0x3c, !PT ;  /* 0x0000001108087212 */ /* 0x000fe200078e3cff */
[----:B------:R-:W-:Y:S01]  /*1b50*/  @!P0 IMAD.IADD R23, R25, 0x1, R4 ;  /* 0x0000000119178824 */ /* 0x000fe200078e0204 */
[C---:B------:R-:W-:Y:S01]  /*1b60*/  IADD3 R20, P0, R16.reuse, R12, RZ ;  /* 0x0000000c10147210 */ /* 0x040fe20007f1e0ff */
[----:B------:R-:W-:Y:S01]  /*1b70*/  IMAD R4, R27, R6, RZ ;  /* 0x000000061b047224 */ /* 0x000fe200078e02ff */
[----:B------:R-:W-:Y:S01]  /*1b80*/  SHF.R.S32.HI R17, RZ, 0x1f, R16 ;  /* 0x0000001fff117819 */ /* 0x000fe20000011410 */
[----:B------:R-:W-:Y:S01]  /*1b90*/  IMAD R9, R103, UR4, RZ ;  /* 0x0000000467097c24 */ /* 0x000fe2000f8e02ff */
[----:B------:R-:W-:Y:S01]  /*1ba0*/  IADD3 R14, P1, R16, R14, RZ ;  /* 0x0000000e100e7210 */ /* 0x000fe20007f3e0ff */
[----:B------:R-:W-:Y:S01]  /*1bb0*/  IMAD R4, R26, R7, R4 ;  /* 0x000000071a047224 */ /* 0x000fe200078e0204 */
[----:B------:R-:W-:Y:S01]  /*1bc0*/  LOP3.LUT R139, R8, 0xfffffe00, R139, 0xf8, !PT ;  /* 0xfffffe00088b7812 */ /* 0x000fe200078ef88b */
[C---:B------:R-:W-:Y:S01]  /*1bd0*/  IMAD.X R21, R17.reuse, 0x1, R21, P0 ;  /* 0x0000000111157824 */ /* 0x040fe200000e0615 */
[----:B------:R-:W-:Y:S01]  /*1be0*/  IADD3 R140, P0, R148, R19, RZ ;  /* 0x00000013948c7210 */ /* 0x000fe20007f1e0ff */
[----:B------:R-:W-:-:S02]  /*1bf0*/  IMAD.X R15, R17, 0x1, R23, P1 ;  /* 0x00000001110f7824 */ /* 0x000fc400008e0617 */
[----:B------:R-:W-:Y:S01]  /*1c00*/  IMAD R9, R0, UR5, R9 ;  /* 0x0000000500097c24 */ /* 0x000fe2000f8e0209 */
[----:B------:R-:W-:Y:S01]  /*1c10*/  IADD3.X R13, R149, R13, RZ, P0, !PT ;  /* 0x0000000d950d7210 */ /* 0x000fe200007fe4ff */
[----:B------:R-:W-:Y:S01]  /*1c20*/  IMAD.WIDE.U32 R14, R26, R6, R14 ;  /* 0x000000061a0e7225 */ /* 0x000fe200078e000e */
[----:B------:R-:W-:Y:S02]  /*1c30*/  IADD3 R142, P0, R16, R2, RZ ;  /* 0x00000002108e7210 */ /* 0x000fe40007f1e0ff */
[----:B------:R-:W-:Y:S01]  /*1c40*/  SHF.R.S32.HI R6, RZ, 0x1f, R144 ;  /* 0x0000001fff067819 */ /* 0x000fe20000011490 */
[----:B------:R-:W-:Y:S01]  /*1c50*/  IMAD R7, R13, UR34, RZ ;  /* 0x000000220d077c24 */ /* 0x000fe2000f8e02ff */
[----:B------:R-:W-:Y:S01]  /*1c60*/  SHF.R.S32.HI R13, RZ, 0x1f, R64 ;  /* 0x0000001fff0d7819 */ /* 0x000fe20000011440 */
[----:B------:R-:W-:Y:S02]  /*1c70*/  IMAD.X R143, R17, 0x1, R11, P0 ;  /* 0x00000001118f7824 */ /* 0x000fe400000e060b */
[----:B------:R-:W-:Y:S01]  /*1c80*/  IMAD.WIDE.U32 R20, R0, UR4, R20 ;  /* 0x0000000400147c25 */ /* 0x000fe2000f8e0014 */
[----:B------:R-:W-:Y:S01]  /*1c90*/  LEA.HI R13, R13, R64, RZ, 0x7 ;  /* 0x000000400d0d7211 */ /* 0x000fe200078f38ff */
[----:B------:R-:W-:-:S02]  /*1ca0*/  ULDC.64 UR4, c[0x0][0x258] ;  /* 0x0000960000047ab9 */ /* 0x000fc40000000a00 */
[----:B------:R-:W-:Y:S01]  /*1cb0*/  IMAD.IADD R21, R21, 0x1, R9 ;  /* 0x0000000115157824 */ /* 0x000fe200078e0209 */
[----:B------:R-:W-:Y:S01]  /*1cc0*/  SHF.R.S32.HI R13, RZ, 0x7, R13 ;  /* 0x00000007ff0d7819 */ /* 0x000fe2000001140d */
[----:B------:R-:W-:Y:S01]  /*1cd0*/  IMAD R147, R6, UR4, RZ ;  /* 0x0000000406937c24 */ /* 0x000fe2000f8e02ff */
[----:B------:R-:W-:Y:S01]  /*1ce0*/  LOP3.LUT R6, R56, 0xffffffe0, RZ, 0xc0, !PT ;  /* 0xffffffe038067812 */ /* 0x000fe200078ec0ff */
[----:B------:R-:W-:Y:S01]  /*1cf0*/  IMAD R135, R148, R137, R134 ;  /* 0x0000008994877224 */ /* 0x000fe200078e0286 */
[----:B------:R-:W-:Y:S01]  /*1d00*/  VIMNMX R62, R228, R13, !PT ;  /* 0x0000000de43e7248 */ /* 0x000fe20007fe0100 */
[----:B------:R-:W-:Y:S01]  /*1d10*/  IMAD.IADD R15, R15, 0x1, R4 ;  /* 0x000000010f0f7824 */ /* 0x000fe200078e0204 */
[----:B------:R-:W-:Y:S01]  /*1d20*/  LOP3.LUT R4, R10, 0xfffffff0, RZ, 0xc0, !PT ;  /* 0xfffffff00a047812 */ /* 0x000fe200078ec0ff */
[----:B------:R-:W-:Y:S01]  /*1d30*/  IMAD R9, R149, R152, RZ ;  /* 0x0000009895097224 */ /* 0x000fe200078e02ff */
[----:B------:R-:W-:Y:S01]  /*1d40*/  ISETP.GT.AND P0, PT, R53, R62, PT ;  /* 0x0000003e3500720c */ /* 0x000fe20003f04270 */
[----:B------:R-:W-:Y:S01]  /*1d50*/  IMAD R7, R140, UR35, R7 ;  /* 0x000000238c077c24 */ /* 0x000fe2000f8e0207 */
[----:B------:R-:W-:Y:S01]  /*1d60*/  IADD3 R134, R134, R135, RZ ;  /* 0x0000008786867210 */ /* 0x000fe20007ffe0ff */
[----:B------:R-:W-:Y:S01]  /*1d70*/  IMAD.WIDE.U32 R140, R140, UR34, R20 ;  /* 0x000000228c8c7c25 */ /* 0x000fe2000f8e0014 */
[----:B------:R-:W-:-:S02]  /*1d80*/  SHF.R.S32.HI R56, RZ, 0x5, R56 ;  /* 0x00000005ff387819 */ /* 0x000fc40000011438 */
[----:B------:R-:W-:Y:S01]  /*1d90*/  IADD3 R57, -R6, R55, RZ ;  /* 0x0000003706397210 */ /* 0x000fe20007ffe1ff */
[C---:B------:R-:W-:Y:S01]  /*1da0*/  IMAD R147, R144.reuse, UR5, R147 ;  /* 0x0000000590937c24 */ /* 0x040fe2000f8e0293 */
[----:B------:R-:W-:Y:S01]  /*1db0*/  USHF.L.U64.HI UR5, UR34, 0x4, UR35 ;  /* 0x0000000422057899 */ /* 0x000fe20008010223 */
[----:B------:R-:W-:Y:S01]  /*1dc0*/  IMAD.WIDE.U32 R144, R144, UR4, R14 ;  /* 0x0000000490907c25 */ /* 0x000fe2000f8e000e */
[----:B------:R-:W-:Y:S02]  /*1dd0*/  SHF.R.S32.HI R119, RZ, 0x1f, R135 ;  /* 0x0000001fff777819 */ /* 0x000fe40000011487 */
[----:B------:R-:W-:Y:S01]  /*1de0*/  SHF.R.S32.HI R118, RZ, 0x1f, R134 ;  /* 0x0000001fff767819 */ /* 0x000fe20000011486 */
[C---:B------:R-:W-:Y:S01]  /*1df0*/  IMAD R9, R148.reuse, R153, R9 ;  /* 0x0000009994097224 */ /* 0x040fe200078e0209 */
[----:B------:R-:W-:Y:S01]  /*1e00*/  IADD3 R52, R141, R7, RZ ;  /* 0x000000078d347210 */ /* 0x000fe20007ffe0ff */
[----:B------:R-:W-:-:S04]  /*1e10*/  IMAD.WIDE.U32 R142, R148, R152, R142 ;  /* 0x00000098948e7225 */ /* 0x000fc800078e008e */
[----:B------:R-:W-:Y:S02]  /*1e20*/  IMAD.IADD R229, R55, 0x1, -R4 ;  /* 0x0000000137e57824 */ /* 0x000fe400078e0a04 */
[----:B------:R-:W-:Y:S02]  /*1e30*/  IMAD.SHL.U32 R136, R137, 0x10, RZ ;  /* 0x0000001089887824 */ /* 0x000fe400078e00ff */
        /* <DEDUP_REMOVED lines=8> */
[----:B------:R-:W-:Y:S01]  /*1ec0*/  SHF.R.S32.HI R7, RZ, 0x1f, R3 ;  /* 0x0000001fff077819 */ /* 0x000fe20000011403 */
[----:B------:R-:W-:Y:S01]  /*1ed0*/  IMAD R2, R5, UR10, RZ ;  /* 0x0000000a05027c24 */ /* 0x000fe2000f8e02ff */
[----:B------:R-:W-:Y:S01]  /*1ee0*/  SHF.R.S32.HI R6, RZ, 0x1f, R64 ;  /* 0x0000001fff067819 */ /* 0x000fe20000011440 */
[----:B------:R-:W-:Y:S01]  /*1ef0*/  IMAD.WIDE.U32 R8, R231, UR10, R16 ;  /* 0x0000000ae7087c25 */ /* 0x000fe2000f8e0010 */
[----:B------:R-:W-:Y:S01]  /*1f00*/  IADD3 R5, P1, P0, R3, R148, -R64 ;  /* 0x0000009403057210 */ /* 0x000fe2000783e840 */
[----:B------:R-:W-:Y:S01]  /*1f10*/  ULDC.64 UR22, c[0x0][0x350] ;  /* 0x0000d40000167ab9 */ /* 0x000fe20000000a00 */
[----:B------:R-:W-:Y:S01]  /*1f20*/  ULDC.64 UR18, c[0x0][0x348] ;  /* 0x0000d20000127ab9 */ /* 0x000fe20000000a00 */
[----:B------:R-:W-:Y:S01]  /*1f30*/  IMAD R2, R231, UR11, R2 ;  /* 0x0000000be7027c24 */ /* 0x000fe2000f8e0202 */
[----:B------:R-:W-:Y:S01]  /*1f40*/  IADD3.X R7, R7, R149, ~R6, P1, P0 ;  /* 0x0000009507077210 */ /* 0x000fe20000fe0c06 */
[C---:B------:R-:W-:Y:S01]  /*1f50*/  IMAD.WIDE.U32 R10, R231.reuse, UR12, R16 ;  /* 0x0000000ce70a7c25 */ /* 0x040fe2000f8e0010 */
[----:B------:R-:W-:Y:S01]  /*1f60*/  ULDC.64 UR10, c[0x0][0x340] ;  /* 0x0000d000000a7ab9 */ /* 0x000fe20000000a00 */
[----:B------:R-:W-:Y:S01]  /*1f70*/  IADD3 R44, R44, R3, RZ ;  /* 0x000000032c2c7210 */ /* 0x000fe20007ffe0ff */
[----:B------:R-:W-:Y:S01]  /*1f80*/  ULDC.64 UR16, c[0x0][0x320] ;  /* 0x0000c80000107ab9 */ /* 0x000fe20000000a00 */
[----:B------:R-:W-:Y:S01]  /*1f90*/  IMAD R4, R231, UR13, R4 ;  /* 0x0000000de7047c24 */ /* 0x000fe2000f8e0204 */
[----:B------:R-:W-:Y:S01]  /*1fa0*/  ULDC.64 UR12, c[0x0][0x318] ;  /* 0x0000c600000c7ab9 */ /* 0x000fe20000000a00 */
[----:B------:R-:W-:Y:S01]  /*1fb0*/  IMAD.IADD R9, R9, 0x1, R2 ;  /* 0x0000000109097824 */ /* 0x000fe200078e0202 */
[----:B------:R-:W-:Y:S01]  /*1fc0*/  UIMAD.WIDE.U32 UR38, UR34, 0x40, URZ ;  /* 0x00000040222678a5 */ /* 0x000fe2000f8e003f */
[----:B------:R-:W-:Y:S01]  /*1fd0*/  IMAD.IADD R11, R11, 0x1, R4 ;  /* 0x000000010b0b7824 */ /* 0x000fe200078e0204 */
[----:B------:R-:W-:Y:S01]  /*1fe0*/  UIMAD.WIDE.U32 UR36, UR34, 0x20, URZ ;  /* 0x00000020222478a5 */ /* 0x000fe2000f8e003f */
[C---:B------:R-:W-:Y:S01]  /*1ff0*/  IMAD R4, R7.reuse, UR10, RZ ;  /* 0x0000000a07047c24 */ /* 0x040fe2000f8e02ff */
[----:B------:R-:W-:Y:S01]  /*2000*/  UIMAD.WIDE.U32 UR58, UR34, 0x60, URZ ;  /* 0x00000060223a78a5 */ /* 0x000fe2000f8e003f */
[-C--:B-1----:R-:W-:Y:S01]  /*2010*/  IMAD R2, R7, R76.reuse, RZ ;  /* 0x0000004c07027224 */ /* 0x082fe200078e02ff */
[----:B------:R-:W-:Y:S01]  /*2020*/  UIMAD.WIDE.U32 UR52, UR34, 0xa0, URZ ;  /* 0x000000a0223478a5 */ /* 0x000fe2000f8e003f */
[C---:B------:R-:W-:Y:S01]  /*2030*/  IMAD.WIDE.U32 R6, R5.reuse, R76, R8 ;  /* 0x0000004c05067225 */ /* 0x040fe200078e0008 */
[----:B------:R-:W-:Y:S01]  /*2040*/  UIMAD.WIDE.U32 UR50, UR34, 0xc0, URZ ;  /* 0x000000c0223278a5 */ /* 0x000fe2000f8e003f */
[C---:B------:R-:W-:Y:S01]  /*2050*/  SHF.L.U64.HI R63, R76.reuse, 0x4, R77 ;  /* 0x000000044c3f7819 */ /* 0x040fe2000001024d */
[----:B------:R-:W-:Y:S01]  /*2060*/  UIMAD.WIDE.U32 UR60, UR34, 0xe0, URZ ;  /* 0x000000e0223c78a5 */ /* 0x000fe2000f8e003f */
[----:B------:R-:W-:Y:S01]  /*2070*/  IMAD R2, R5, R77, R2 ;  /* 0x0000004d05027224 */ /* 0x000fe200078e0202 */
[----:B------:R-:W-:Y:S01]  /*2080*/  USHF.L.U64.HI UR15, UR10, 0x4, UR11 ;  /* 0x000000040a0f7899 */ /* 0x000fe2000801020b */
[----:B------:R-:W-:Y:S01]  /*2090*/  IMAD R101, R103, UR22, RZ ;  /* 0x0000001667657c24 */ /* 0x000fe2000f8e02ff */
[----:B------:R-:W-:Y:S01]  /*20a0*/  USHF.L.U32 UR4, UR10, 0x4, URZ ;  /* 0x000000040a047899 */ /* 0x000fe2000800063f */
[----:B------:R-:W-:Y:S01]  /*20b0*/  IMAD.IADD R7, R7, 0x1, R2 ;  /* 0x0000000107077824 */ /* 0x000fe200078e0202 */
[----:B------:R-:W-:Y:S01]  /*20c0*/  USHF.L.U64.HI UR20, UR10, 0x5, UR11 ;  /* 0x000000050a147899 */ /* 0x000fe2000801020b */
[----:B------:R-:W-:Y:S01]  /*20d0*/  IMAD R103, R103, UR18, RZ ;  /* 0x0000001267677c24 */ /* 0x000fe2000f8e02ff */
        /* <DEDUP_REMOVED lines=38> */
[----:B------:R-:W-:Y:S01]  /*2340*/  IADD3 R126, R136, 0x40, RZ ;  /* 0x00000040887e7810 */ /* 0x000fe20007ffe0ff */
[--C-:B------:R-:W-:Y:S01]  /*2350*/  IMAD.X R107, R118, 0x1, R43.reuse, P0 ;  /* 0x00000001766b7824 */ /* 0x100fe200000e062b */
[----:B------:R-:W-:Y:S01]  /*2360*/  LEA R98, P0, R140, UR16, 0x1 ;  /* 0x000000108c627c11 */ /* 0x000fe2000f8008ff */
[----:B------:R-:W-:Y:S01]  /*2370*/  IMAD.X R43, R119, 0x1, R43, P1 ;  /* 0x00000001772b7824 */ /* 0x000fe200008e062b */
[----:B------:R-:W-:Y:S01]  /*2380*/  IADD3 R125, R136, R126, RZ ;  /* 0x0000007e887d7210 */ /* 0x000fe20007ffe0ff */
[----:B------:R-:W-:Y:S01]  /*2390*/  IMAD.SHL.U32 R68, R76, 0x20, RZ ;  /* 0x000000204c447824 */ /* 0x000fe200078e00ff */
[----:B------:R-:W-:Y:S01]  /*23a0*/  LEA.HI.X R99, R140, UR17, R52, 0x1, P0 ;  /* 0x000000118c637c11 */ /* 0x000fe200080f0c34 */
[----:B------:R-:W-:Y:S01]  /*23b0*/  IMAD.SHL.U32 R78, R76, 0x40, RZ ;  /* 0x000000404c4e7824 */ /* 0x000fe200078e00ff */
[C---:B------:R-:W-:Y:S01]  /*23c0*/  SHF.L.U64.HI R43, R44.reuse, 0x1, R43 ;  /* 0x000000012c2b7819 */ /* 0x040fe2000001022b */
[----:B------:R-:W1:Y:S01]  /*23d0*/  LDC R61, c[0x0][0x340] ;  /* 0x0000d000ff3d7b82 */ /* 0x000e620000000800 */
[----:B------:R-:W-:Y:S01]  /*23e0*/  SHF.L.U32 R44, R44, 0x1, RZ ;  /* 0x000000012c2c7819 */ /* 0x000fe200000006ff */
[----:B------:R-:W-:Y:S01]  /*23f0*/  USHF.L.U32 UR40, UR35, 0x5, URZ ;  /* 0x0000000523287899 */ /* 0x000fe2000800063f */
[C---:B------:R-:W-:Y:S01]  /*2400*/  SHF.L.U64.HI R107, R106.reuse, 0x1, R107 ;  /* 0x000000016a6b7819 */ /* 0x040fe2000001026b */
[----:B------:R-:W-:Y:S01]  /*2410*/  IMAD.SHL.U32 R106, R106, 0x2, RZ ;  /* 0x000000026a6a7824 */ /* 0x000fe200078e00ff */
[C---:B------:R-:W-:Y:S01]  /*2420*/  IADD3 R10, P1, R44.reuse, UR12, RZ ;  /* 0x0000000c2c0a7c10 */ /* 0x040fe2000ff3e0ff */
[----:B------:R-:W-:Y:S01]  /*2430*/  UIADD3 UR22, UR37, UR40, URZ ;  /* 0x0000002825167290 */ /* 0x000fe2000fffe03f */
[----:B------:R-:W-:Y:S01]  /*2440*/  IADD3 R44, P0, R44, UR10, RZ ;  /* 0x0000000a2c2c7c10 */ /* 0x000fe2000ff1e0ff */
[----:B------:R-:W-:Y:S01]  /*2450*/  IMAD.U32 R166, RZ, RZ, UR58 ;  /* 0x0000003affa67e24 */ /* 0x000fe2000f8e00ff */
[C---:B------:R-:W-:Y:S01]  /*2460*/  IADD3.X R9, R43.reuse, UR13, RZ, P1, !PT ;  /* 0x0000000d2b097c10 */ /* 0x040fe20008ffe4ff */
[----:B------:R-:W-:Y:S01]  /*2470*/  IMAD.U32 R167, RZ, RZ, UR59 ;  /* 0x0000003bffa77e24 */ /* 0x000fe2000f8e00ff */
[----:B------:R-:W-:Y:S01]  /*2480*/  IADD3.X R43, R43, UR11, RZ, P0, !PT ;  /* 0x0000000b2b2b7c10 */ /* 0x000fe200087fe4ff */
[----:B------:R-:W-:Y:S01]  /*2490*/  UMOV UR40, UR58 ;  /* 0x0000003a00287c82 */ /* 0x000fe20008000000 */
[C---:B------:R-:W-:Y:S01]  /*24a0*/  IADD3 R72, P1, P0, R109.reuse, 0x40, R109 ;  /* 0x000000406d487810 */ /* 0x040fe2000783e06d */
[----:B------:R-:W-:Y:S01]  /*24b0*/  UMOV UR41, UR59 ;  /* 0x0000003b00297c82 */ /* 0x000fe20008000000 */
[----:B------:R-:W-:Y:S01]  /*24c0*/  IADD3 R104, P3, R106, UR12, RZ ;  /* 0x0000000c6a687c10 */ /* 0x000fe2000ff7e0ff */
[----:B------:R-:W-:Y:S01]  /*24d0*/  USHF.L.U32 UR28, UR35, 0x6, URZ ;  /* 0x00000006231c7899 */ /* 0x000fe2000800063f */
[----:B------:R-:W-:Y:S01]  /*24e0*/  IADD3.X R71, R108, RZ, R108, P1, P0 ;  /* 0x000000ff6c477210 */ /* 0x000fe20000fe046c */
[----:B------:R-:W-:Y:S01]  /*24f0*/  UIMAD UR31, UR35, 0xa0, URZ ;  /* 0x000000a0231f78a4 */ /* 0x000fe2000f8e023f */
[----:B------:R-:W-:Y:S01]  /*2500*/  IADD3 R106, P2, R106, UR10, RZ ;  /* 0x0000000a6a6a7c10 */ /* 0x000fe2000ff5e0ff */
[----:B------:R-:W-:Y:S01]  /*2510*/  UIMAD UR33, UR35, 0xc0, URZ ;  /* 0x000000c0232178a4 */ /* 0x000fe2000f8e023f */
[----:B------:R-:W-:Y:S01]  /*2520*/  IADD3 R76, P0, R109, R72, RZ ;  /* 0x000000486d4c7210 */ /* 0x000fe20007f1e0ff */
[----:B------:R-:W-:Y:S01]  /*2530*/  IMAD.SHL.U32 R79, R153, 0x40, RZ ;  /* 0x00000040994f7824 */ /* 0x000fe200078e00ff */
[C---:B------:R-:W-:Y:S01]  /*2540*/  IADD3.X R105, R107.reuse, UR13, RZ, P3, !PT ;  /* 0x0000000d6b697c10 */ /* 0x040fe20009ffe4ff */
[----:B------:R-:W-:Y:S01]  /*2550*/  IMAD.WIDE.U32 R154, R152, 0x40, RZ ;  /* 0x00000040989a7825 */ /* 0x000fe200078e00ff */
[----:B------:R-:W-:Y:S01]  /*2560*/  IADD3.X R107, R107, UR11, RZ, P2, !PT ;  /* 0x0000000b6b6b7c10 */ /* 0x000fe200097fe4ff */
[----:B------:R-:W-:Y:S01]  /*2570*/  UIMAD UR25, UR35, 0x60, URZ ;  /* 0x00000060231978a4 */ /* 0x000fe2000f8e023f */
[----:B------:R-:W-:Y:S01]  /*2580*/  IADD3 R69, P2, P1, R66, 0x40, R66 ;  /* 0x0000004042457810 */ /* 0x000fe2000795e042 */
[C---:B------:R-:W-:Y:S01]  /*2590*/  IMAD.X R75, R108.reuse, 0x1, R71, P0 ;  /* 0x000000016c4b7824 */ /* 0x040fe200000e0647 */
[----:B------:R-:W-:Y:S01]  /*25a0*/  IADD3 R83, P0, R109, R76, RZ ;  /* 0x0000004c6d537210 */ /* 0x000fe20007f1e0ff */
[----:B------:R-:W-:Y:S01]  /*25b0*/  IMAD.U32 R162, RZ, RZ, UR52 ;  /* 0x00000034ffa27e24 */ /* 0x000fe2000f8e00ff */
[----:B------:R-:W-:Y:S01]  /*25c0*/  IADD3.X R70, R63, RZ, R63, P2, P1 ;  /* 0x000000ff3f467210 */ /* 0x000fe200017e243f */
[----:B------:R-:W-:Y:S01]  /*25d0*/  IMAD.U32 R158, RZ, RZ, UR50 ;  /* 0x00000032ff9e7e24 */ /* 0x000fe2000f8e00ff */
[-C--:B------:R-:W-:Y:S01]  /*25e0*/  IADD3 R73, P1, R69, R66.reuse, RZ ;  /* 0x0000004245497210 */ /* 0x080fe20007f3e0ff */
[----:B------:R-:W-:Y:S01]  /*25f0*/  IMAD.X R82, R108, 0x1, R75, P0 ;  /* 0x000000016c527824 */ /* 0x000fe200000e064b */
[----:B------:R-:W-:Y:S01]  /*2600*/  IADD3 R87, P0, R109, R83, RZ ;  /* 0x000000536d577210 */ /* 0x000fe20007f1e0ff */
[----:B------:R-:W-:Y:S01]  /*2610*/  IMAD.U32 R169, RZ, RZ, UR49 ;  /* 0x00000031ffa97e24 */ /* 0x000fe2000f8e00ff */
[----:B------:R-:W-:Y:S01]  /*2620*/  IADD3 R124, R136, R125, RZ ;  /* 0x0000007d887c7210 */ /* 0x000fe20007ffe0ff */
[----:B------:R-:W-:Y:S01]  /*2630*/  UIADD3 UR28, UR39, UR28, URZ ;  /* 0x0000001c271c7290 */ /* 0x000fe2000fffe03f */
[----:B------:R-:W-:Y:S01]  /*2640*/  IADD3.X R74, R70, R63, RZ, P1, !PT ;  /* 0x0000003f464a7210 */ /* 0x000fe20000ffe4ff */
[----:B------:R-:W-:Y:S01]  /*2650*/  IMAD.X R86, R108, 0x1, R82, P0 ;  /* 0x000000016c567824 */ /* 0x000fe200000e0652 */
[-C--:B------:R-:W-:Y:S01]  /*2660*/  IADD3 R81, P1, R73, R66.reuse, RZ ;  /* 0x0000004249517210 */ /* 0x080fe20007f3e0ff */
[C---:B------:R-:W-:Y:S01]  /*2670*/  IMAD.IADD R123, R136.reuse, 0x1, R124 ;  /* 0x00000001887b7824 */ /* 0x040fe200078e027c */
[C---:B------:R-:W-:Y:S01]  /*2680*/  R2UR UR57, R137.reuse ;  /* 0x00000000893972ca */ /* 0x040fe200000e0000 */
[----:B------:R-:W-:Y:S01]  /*2690*/  UIADD3 UR31, UR53, UR31, URZ ;  /* 0x0000001f351f7290 */ /* 0x000fe2000fffe03f */
[----:B------:R-:W-:Y:S01]  /*26a0*/  R2UR UR54, R137 ;  /* 0x00000000893672ca */ /* 0x000fe200000e0000 */
[----:B------:R-:W-:Y:S01]  /*26b0*/  IMAD.IADD R122, R136, 0x1, R123 ;  /* 0x00000001887a7824 */ /* 0x000fe200078e027b */
        /* <DEDUP_REMOVED lines=10> */
[-C--:B------:R-:W-:Y:S01]  /*2760*/  IADD3 R89, P0, R85, R66.reuse, RZ ;  /* 0x0000004255597210 */ /* 0x080fe20007f1e0ff */
        /* <DEDUP_REMOVED lines=10> */
[----:B------:R-:W-:Y:S01]  /*2810*/  UIADD3 UR24, UR49, UR24, URZ ;  /* 0x0000001831187290 */ /* 0x000fe2000fffe03f */
[----:B------:R-:W-:Y:S01]  /*2820*/  MOV R159, UR51 ;  /* 0x00000033009f7c02 */ /* 0x000fe20008000f00 */
[----:B------:R-:W-:Y:S01]  /*2830*/  UIMAD UR35, UR35, 0xe0, URZ ;  /* 0x000000e0232378a4 */ /* 0x000fe2000f8e023f */
        /* <DEDUP_REMOVED lines=11> */
[----:B------:R-:W-:Y:S01]  /*28f0*/  USHF.R.S32.HI UR48, URZ, 0x1f, UR54 ;  /* 0x0000001f3f307899 */ /* 0x000fe20008011436 */
        /* <DEDUP_REMOVED lines=55> */
.L_x_3867:
        /* <DEDUP_REMOVED lines=14> */
[CC--:B------:R-:W-:Y:S01]  /*2d50*/  ISETP.GE.AND P0, PT, R133.reuse, R4.reuse, PT ;  /* 0x000000048500720c */ /* 0x0c0fe20003f06270 */
[----:B------:R-:W-:Y:S01]  /*2d60*/  IMAD.MOV.U32 R191, RZ, RZ, R101 ;  /* 0x000000ffffbf7224 */ /* 0x000fe200078e0065 */
[----:B------:R-:W-:Y:S01]  /*2d70*/  ISETP.GE.AND P1, PT, R130, R4, PT ;  /* 0x000000048200720c */ /* 0x000fe20003f26270 */
[----:B------:R-:W-:Y:S01]  /*2d80*/  IMAD.U32 R19, RZ, RZ, UR14 ;  /* 0x0000000eff137e24 */ /* 0x000fe2000f8e00ff */
[----:B------:R-:W-:Y:S02]  /*2d90*/  ISETP.GE.AND P2, PT, R133, R0, !P0 ;  /* 0x000000008500720c */ /* 0x000fe40004746270 */
[----:B------:R-:W-:Y:S02]  /*2da0*/  ISETP.GE.AND P0, PT, R132, R4, PT ;  /* 0x000000048400720c */ /* 0x000fe40003f06270 */
        /* <DEDUP_REMOVED lines=61> */
[----:B------:R-:W-:Y:S02]  /*3180*/  R2UR UR10, R5 ;  /* 0x00000000050a72ca */ /* 0x000fe400000e0000 */
[----:B------:R-:W-:Y:S02]  /*3190*/  ISETP.NE.AND P0, PT, R170, RZ, PT ;  /* 0x000000ffaa00720c */ /* 0x000fe40003f05270 */
[----:B------:R-:W-:Y:S02]  /*31a0*/  MOV R8, UR17 ;  /* 0x0000001100087c02 */ /* 0x000fe40008000f00 */
[----:B------:R-:W-:Y:S02]  /*31b0*/  P2R R0, PR, RZ, 0x1 ;  /* 0x00000001ff007803 */ /* 0x000fe40000000000 */
[----:B------:R-:W-:Y:S02]  /*31c0*/  ISETP.NE.AND P0, PT, R171, RZ, PT ;  /* 0x000000ffab00720c */ /* 0x000fe40003f05270 */
        /* <DEDUP_REMOVED lines=51> */
[----:B------:R-:W-:Y:S02]  /*3500*/  @!P0 MOV R8, R10 ;  /* 0x0000000a00088202 */ /* 0x000fe40000000f00 */
[----:B------:R-:W-:Y:S03]  /*3510*/  @!P0 MOV R42, R44 ;  /* 0x0000002c002a8202 */ /* 0x000fe60000000f00 */
[----:B------:R-:W3:Y:S06]  /*3520*/  @!P0 LDG.E.64 R18, desc[UR6][R8.64] ;  /* 0x0000000608128981 */ /* 0x000eec000c1e1b00 */
[----:B------:R-:W4:Y:S01]  /*3530*/  @!P0 LDG.E.64 R32, desc[UR6][R42.64] ;  /* 0x000000062a208981 */ /* 0x000f22000c1e1b00 */
[--C-:B---3--:R-:W-:Y:S01]  /*3540*/  @!P0 HADD2.F32 R22, -RZ, R18.reuse.H0_H0 ;  /* 0x20000012ff168230 */ /* 0x108fe20000004100 */
[----:B--2---:R-:W-:Y:S01]  /*3550*/  @!P0 MOV R15, R24 ;  /* 0x00000018000f8202 */ /* 0x004fe20000000f00 */
[----:B------:R-:W-:Y:S01]  /*3560*/  @!P0 HADD2.F32 R20, -RZ, R18.H1_H1 ;  /* 0x30000012ff148230 */ /* 0x000fe20000004100 */
[----:B------:R-:W-:Y:S02]  /*3570*/  @!P0 MOV R23, R25 ;  /* 0x0000001900178202 */ /* 0x000fe40000000f00 */
[----:B------:R-:W-:Y:S01]  /*3580*/  @!P0 MOV R18, R27 ;  /* 0x0000001b00128202 */ /* 0x000fe20000000f00 */
[--C-:B------:R-:W-:Y:S02]  /*3590*/  @!P0 HADD2.F32 R29, -RZ, R15.reuse.H1_H1 ;  /* 0x3000000fff1d8230 */ /* 0x100fe40000004100 */
[----:B------:R-:W-:Y:S02]  /*35a0*/  @!P0 HADD2.F32 R21, -RZ, R15.H0_H0 ;  /* 0x2000000fff158230 */ /* 0x000fe40000004100 */
[----:B----4-:R-:W-:Y:S02]  /*35b0*/  @!P0 HADD2.F32 R30, -RZ, R32.H0_H0 ;  /* 0x20000020ff1e8230 */ /* 0x010fe40000004100 */
        /* <DEDUP_REMOVED lines=39> */
[----:B------:R-:W-:Y:S02]  /*3830*/  @!P0 MOV R8, R10 ;  /* 0x0000000a00088202 */ /* 0x000fe40000000f00 */
[----:B------:R-:W-:Y:S04]  /*3840*/  @!P0 MOV R42, R44 ;  /* 0x0000002c002a8202 */ /* 0x000fe80000000f00 */
        /* <DEDUP_REMOVED lines=47> */
.L_x_3801:
[----:B------:R-:W-:Y:S05]  /*3b40*/  BSYNC B0 ;  /* 0x0000000000007941 */ /* 0x000fea0003800000 */
.L_x_3800:
[----:B------:R-:W-:Y:S04]  /*3b50*/  BSSY B0, `(.L_x_3802) ;  /* 0x000006f000007945 */ /* 0x000fe80003800000 */
[----:B------:R-:W-:Y:S05]  /*3b60*/  @!P2 BRA `(.L_x_3803) ;  /* 0x0000000400b4a947 */ /* 0x000fea0003800000 */
[----:B------:R-:W-:Y:S02]  /*3b70*/  LEA R50, P0, R66, R102, 0x1 ;  /* 0x0000006642327211 */ /* 0x000fe400078008ff */
[----:B------:R-:W-:Y:S02]  /*3b80*/  SHF.L.U32 R45, R136, 0x1, RZ ;  /* 0x00000001882d7819 */ /* 0x000fe400000006ff */
        /* <DEDUP_REMOVED lines=107> */
.L_x_3803:
[----:B------:R-:W-:Y:S05]  /*4240*/  BSYNC B0 ;  /* 0x0000000000007941 */ /* 0x000fea0003800000 */
.L_x_3802:
[----:B------:R-:W-:Y:S04]  /*4250*/  BSSY B0, `(.L_x_3804) ;  /* 0x0000070000007945 */ /* 0x000fe80003800000 */
[----:B------:R-:W-:Y:S05]  /*4260*/  @!P5 BRA `(.L_x_3805) ;  /* 0x0000000400b8d947 */ /* 0x000fea0003800000 */
[----:B------:R-:W-:Y:S02]  /*4270*/  LEA R46, P1, R68, R102, 0x1 ;  /* 0x00000066442e7211 */ /* 0x000fe400078208ff */
        /* <DEDUP_REMOVED lines=58> */
[C---:B------:R-:W-:Y:S03]  /*4620*/  LEA R48, P0, R72.reuse, R96, 0x1 ;  /* 0x0000006048307211 */ /* 0x040fe600078008ff */
[----:B------:R1:W-:Y:S01]  /*4630*/  STG.E.128 desc[UR6][R50.64], R24 ;  /* 0x0000001832007986 */ /* 0x0003e2000c101d06 */
[----:B------:R-:W-:Y:S07]  /*4640*/  LEA.HI.X R49, R72, R97, R71, 0x1, P0 ;  /* 0x0000006148317211 */ /* 0x000fee00000f0c47 */
        /* <DEDUP_REMOVED lines=48> */
.L_x_3805:
[----:B------:R-:W-:Y:S05]  /*4950*/  BSYNC B0 ;  /* 0x0000000000007941 */ /* 0x000fea0003800000 */
.L_x_3804:
        /* <DEDUP_REMOVED lines=16> */
[----:B--2---:R-:W-:Y:S01]  /*4a60*/  IMAD.WIDE.U32 R50, R40, 0x60, R96 ;  /* 0x0000006028327825 */ /* 0x004fe200078e0060 */
[----:B------:R-:W-:Y:S03]  /*4a70*/  LEA R40, P2, R73, R102, 0x1 ;  /* 0x0000006649287211 */ /* 0x000fe600078408ff */
[----:B------:R-:W-:Y:S05]  /*4a80*/  IMAD R41, R41, 0x60, RZ ;  /* 0x0000006029297824 */ /* 0x000fea00078e02ff */
[----:B------:R-:W-:Y:S02]  /*4a90*/  IADD3 R51, R51, R41, RZ ;  /* 0x0000002933337210 */ /* 0x000fe40007ffe0ff */
[----:B------:R-:W-:Y:S01]  /*4aa0*/  LEA.HI.X R41, R73, R103, R74, 0x1, P2 ;  /* 0x0000006749297211 */ /* 0x000fe200010f0c4a */
        /* <DEDUP_REMOVED lines=20> */
[C---:B------:R-:W-:Y:S01]  /*4bf0*/  @!P0 FMUL.FTZ R47, R33.reuse, R18 ;  /* 0x00000012212f8220 */ /* 0x040fe20000410000 */
[----:B------:R-:W-:Y:S01]  /*4c00*/  @!P0 HADD2.F32 R20, -RZ, R20.H0_H0 ;  /* 0x20000014ff148230 */ /* 0x000fe20000004100 */
[----:B------:R-:W-:Y:S01]  /*4c10*/  @!P0 F2FP.F16.F32.PACK_AB R45, R0, R45 ;  /* 0x0000002d002d823e */ /* 0x000fe200000000ff */
[--C-:B------:R-:W-:Y:S02]  /*4c20*/  @!P0 HADD2.F32 R15, -RZ, R19.reuse.H0_H0 ;  /* 0x20000013ff0f8230 */ /* 0x100fe40000004100 */
[-C--:B------:R-:W-:Y:S01]  /*4c30*/  @!P0 FFMA.FTZ R2, R33, R34.reuse, R2 ;  /* 0x0000002221028223 */ /* 0x080fe20000010002 */
[----:B------:R-:W-:Y:S01]  /*4c40*/  @!P0 HADD2.F32 R19, -RZ, R19.H1_H1 ;  /* 0x30000013ff138230 */ /* 0x000fe20000004100 */
[----:B------:R-:W-:Y:S01]  /*4c50*/  @!P0 MOV R24, R45 ;  /* 0x0000002d00188202 */ /* 0x000fe20000000f00 */
[--C-:B------:R-:W-:Y:S02]  /*4c60*/  @!P0 HADD2.F32 R31, -RZ, R21.reuse.H1_H1 ;  /* 0x30000015ff1f8230 */ /* 0x100fe40000004100 */
[-C--:B------:R-:W-:Y:S01]  /*4c70*/  @!P0 FMUL.FTZ R3, R20, R15.reuse ;  /* 0x0000000f14038220 */ /* 0x080fe20000410000 */
[----:B------:R-:W-:Y:S02]  /*4c80*/  @!P0 HADD2.F32 R18, -RZ, R21.H0_H0 ;  /* 0x20000015ff128230 */ /* 0x000fe40000004100 */
[C---:B------:R-:W-:Y:S01]  /*4c90*/  @!P0 FMUL.FTZ R42, R32.reuse, R15 ;  /* 0x0000000f202a8220 */ /* 0x040fe20000410000 */
[----:B------:R-:W-:Y:S01]  /*4ca0*/  @!P0 FFMA.FTZ R47, R23, R34, -R47 ;  /* 0x00000022172f8223 */ /* 0x000fe2000001082f */
[C---:B------:R-:W-:Y:S01]  /*4cb0*/  @!P0 FMUL.FTZ R49, R31.reuse, R19 ;  /* 0x000000131f318220 */ /* 0x040fe20000410000 */
[----:B------:R-:W-:Y:S01]  /*4cc0*/  @!P0 FFMA.FTZ R3, R32, R35, R3 ;  /* 0x0000002320038223 */ /* 0x000fe20000010003 */
[----:B------:R-:W-:Y:S01]  /*4cd0*/  @!P0 FMUL.FTZ R4, R18, R19 ;  /* 0x0000001312048220 */ /* 0x000fe20000410000 */
[----:B------:R-:W-:Y:S01]  /*4ce0*/  @!P0 FFMA.FTZ R42, R20, R35, -R42 ;  /* 0x00000023142a8223 */ /* 0x000fe2000001082a */
[----:B------:R-:W-:Y:S01]  /*4cf0*/  @!P0 F2FP.F16.F32.PACK_AB R46, R2, R47 ;  /* 0x0000002f022e823e */ /* 0x000fe200000000ff */
[-C--:B------:R-:W-:Y:S01]  /*4d00*/  @!P0 FFMA.FTZ R49, R18, R37.reuse, -R49 ;  /* 0x0000002512318223 */ /* 0x080fe20000010831 */
[----:B------:R-:W-:Y:S02]  /*4d10*/  @!P0 FFMA.FTZ R4, R31, R37, R4 ;  /* 0x000000251f048223 */ /* 0x000fe40000010004 */
[----:B------:R-:W-:Y:S02]  /*4d20*/  @!P0 F2FP.F16.F32.PACK_AB R42, R3, R42 ;  /* 0x0000002a032a823e */ /* 0x000fe400000000ff */
[----:B------:R-:W-:Y:S02]  /*4d30*/  @!P0 MOV R25, R46 ;  /* 0x0000002e00198202 */ /* 0x000fe40000000f00 */
[----:B------:R-:W-:Y:S02]  /*4d40*/  @!P0 F2FP.F16.F32.PACK_AB R49, R4, R49 ;  /* 0x000000310431823e */ /* 0x000fe400000000ff */
        /* <DEDUP_REMOVED lines=53> */
.L_x_3807:
[----:B------:R-:W-:Y:S05]  /*50a0*/  BSYNC B0 ;  /* 0x0000000000007941 */ /* 0x000fea0003800000 */
.L_x_3806:
[----:B------:R-:W-:Y:S04]  /*50b0*/  BSSY B0, `(.L_x_3808) ;  /* 0x0000070000007945 */ /* 0x000fe80003800000 */
[----:B------:R-:W-:Y:S05]  /*50c0*/  @!P3 BRA `(.L_x_3809) ;  /* 0x0000000400b8b947 */ /* 0x000fea0003800000 */
[----:B-1----:R-:W-:Y:S02]  /*50d0*/  LEA R46, P3, R78, R102, 0x1 ;  /* 0x000000664e2e7211 */ /* 0x002fe400078608ff */
[----:B------:R-:W-:Y:S02]  /*50e0*/  ISETP.GE.AND P0, PT, R16, UR4, PT ;  /* 0x0000000410007c0c */ /* 0x000fe4000bf06270 */
[-C--:B------:R-:W-:Y:S02]  /*50f0*/  LEA.HI.X R47, R78, R103.reuse, R77, 0x1, P3 ;  /* 0x000000674e2f7211 */ /* 0x080fe400018f0c4d */
[----:B--2---:R-:W-:Y:S02]  /*5100*/  IADD3 R28, P1, R10, UR41, RZ ;  /* 0x000000290a1c7c10 */ /* 0x004fe4000ff3e0ff */
[----:B---3--:R-:W-:Y:S01]  /*5110*/  IADD3 R40, P2, R44, UR41, RZ ;  /* 0x000000292c287c10 */ /* 0x008fe2000ff5e0ff */
[----:B------:R-:W2:Y:S01]  /*5120*/  LDG.E.128 R24, desc[UR6][R46.64] ;  /* 0x000000062e187981 */ /* 0x000ea2000c1e1d00 */
[----:B------:R-:W-:Y:S02]  /*5130*/  IADD3.X R29, R9, UR40, RZ, P1, !PT ;  /* 0x00000028091d7c10 */ /* 0x000fe40008ffe4ff */
[----:B------:R-:W-:Y:S02]  /*5140*/  IADD3.X R41, R43, UR40, RZ, P2, !PT ;  /* 0x000000282b297c10 */ /* 0x000fe400097fe4ff */
[----:B------:R-:W-:Y:S02]  /*5150*/  LEA R172, P3, R154, R96, 0x1 ;  /* 0x000000609aac7211 */ /* 0x000fe400078608ff */
[C---:B------:R-:W-:Y:S01]  /*5160*/  LEA R50, P2, R81.reuse, R102, 0x1 ;  /* 0x0000006651327211 */ /* 0x040fe200078408ff */
[----:B------:R-:W4:Y:S01]  /*5170*/  @!P0 LDG.E.64 R18, desc[UR6][R28.64] ;  /* 0x000000061c128981 */ /* 0x000f22000c1e1b00 */
[----:B------:R-:W-:Y:S02]  /*5180*/  ISETP.GE.AND P1, PT, R12, UR4, PT ;  /* 0x000000040c007c0c */ /* 0x000fe4000bf26270 */
[----:B------:R-:W-:Y:S02]  /*5190*/  LEA.HI.X R51, R81, R103, R80, 0x1, P2 ;  /* 0x0000006751337211 */ /* 0x000fe400010f0c50 */
[----:B------:R-:W-:Y:S01]  /*51a0*/  LEA.HI.X R173, R154, R97, R79, 0x1, P3 ;  /* 0x000000619aad7211 */ /* 0x000fe200018f0c4f */
[----:B------:R-:W3:Y:S01]  /*51b0*/  @!P0 LDG.E.64 R38, desc[UR6][R40.64] ;  /* 0x0000000628268981 */ /* 0x000ee2000c1e1b00 */
[--C-:B----4-:R-:W-:Y:S01]  /*51c0*/  @!P0 HADD2.F32 R23, -RZ, R18.reuse.H0_H0 ;  /* 0x20000012ff178230 */ /* 0x110fe20000004100 */
[----:B--2---:R-:W-:Y:S01]  /*51d0*/  @!P0 MOV R15, R24 ;  /* 0x00000018000f8202 */ /* 0x004fe20000000f00 */
[----:B------:R-:W-:Y:S01]  /*51e0*/  @!P0 HADD2.F32 R18, -RZ, R18.H1_H1 ;  /* 0x30000012ff128230 */ /* 0x000fe20000004100 */
[----:B------:R-:W-:Y:S02]  /*51f0*/  @!P0 MOV R22, R27 ;  /* 0x0000001b00168202 */ /* 0x000fe40000000f00 */
[----:B------:R-:W-:Y:S01]  /*5200*/  @!P0 MOV R21, R25 ;  /* 0x0000001900158202 */ /* 0x000fe20000000f00 */
[--C-:B------:R-:W-:Y:S02]  /*5210*/  @!P0 HADD2.F32 R31, -RZ, R15.reuse.H1_H1 ;  /* 0x3000000fff1f8230 */ /* 0x100fe40000004100 */
[--C-:B---3--:R-:W-:Y:S02]  /*5220*/  @!P0 HADD2.F32 R33, -RZ, R38.reuse.H0_H0 ;  /* 0x20000026ff218230 */ /* 0x108fe40000004100 */
[----:B------:R-:W-:Y:S02]  /*5230*/  @!P0 HADD2.F32 R20, -RZ, R15.H0_H0 ;  /* 0x2000000fff148230 */ /* 0x000fe40000004100 */
[-C--:B------:R-:W-:Y:S01]  /*5240*/  @!P0 FMUL.FTZ R45, R31, R23.reuse ;  /* 0x000000171f2d8220 */ /* 0x080fe20000410000 */
[--C-:B------:R-:W-:Y:S02]  /*5250*/  @!P0 HADD2.F32 R35, -RZ, R21.reuse.H1_H1 ;  /* 0x30000015ff238230 */ /* 0x100fe40000004100 */
[----:B------:R-:W-:Y:S02]  /*5260*/  @!P0 HADD2.F32 R21, -RZ, R21.H0_H0 ;  /* 0x20000015ff158230 */ /* 0x000fe40000004100 */
[C---:B------:R-:W-:Y:S01]  /*5270*/  @!P0 FMUL.FTZ R0, R20.reuse, R23 ;  /* 0x0000001714008220 */ /* 0x040fe20000410000 */
[--C-:B------:R-:W-:Y:S02]  /*5280*/  @!P0 HADD2.F32 R15, -RZ, R19.reuse.H0_H0 ;  /* 0x20000013ff0f8230 */ /* 0x100fe40000004100 */
[-C--:B------:R-:W-:Y:S01]  /*5290*/  @!P0 FFMA.FTZ R45, R20, R33.reuse, -R45 ;  /* 0x00000021142d8223 */ /* 0x080fe2000001082d */
[----:B------:R-:W-:Y:S01]  /*52a0*/  @!P0 HADD2.F32 R19, -RZ, R19.H1_H1 ;  /* 0x30000013ff138230 */ /* 0x000fe20000004100 */
[----:B------:R-:W-:Y:S01]  /*52b0*/  @!P0 MOV R20, R26 ;  /* 0x0000001a00148202 */ /* 0x000fe20000000f00 */
[----:B------:R-:W-:Y:S02]  /*52c0*/  @!P0 HADD2.F32 R32, -RZ, R38.H1_H1 ;  /* 0x30000026ff208230 */ /* 0x000fe40000004100 */
[-C--:B------:R-:W-:Y:S01]  /*52d0*/  @!P0 FMUL.FTZ R2, R21, R18.reuse ;  /* 0x0000001215028220 */ /* 0x080fe20000410000 */
[----:B------:R-:W-:Y:S01]  /*52e0*/  @!P0 FFMA.FTZ R0, R31, R33, R0 ;  /* 0x000000211f008223 */ /* 0x000fe20000010000 */
[C---:B------:R-:W-:Y:S01]  /*52f0*/  @!P0 FMUL.FTZ R47, R35.reuse, R18 ;  /* 0x00000012232f8220 */ /* 0x040fe20000410000 */
[--C-:B------:R-:W-:Y:S02]  /*5300*/  @!P0 HADD2.F32 R34, -RZ, R20.reuse.H1_H1 ;  /* 0x30000014ff228230 */ /* 0x100fe40000004100 */
[-C--:B------:R-:W-:Y:S01]  /*5310*/  @!P0 FFMA.FTZ R2, R35, R32.reuse, R2 ;  /* 0x0000002023028223 */ /* 0x080fe20000010002 */
[----:B------:R-:W-:Y:S01]  /*5320*/  @!P0 HADD2.F32 R20, -RZ, R20.H0_H0 ;  /* 0x20000014ff148230 */ /* 0x000fe20000004100 */
[----:B------:R-:W-:Y:S01]  /*5330*/  @!P0 F2FP.F16.F32.PACK_AB R45, R0, R45 ;  /* 0x0000002d002d823e */ /* 0x000fe200000000ff */
[--C-:B------:R-:W-:Y:S02]  /*5340*/  @!P0 HADD2.F32 R31, -RZ, R22.reuse.H1_H1 ;  /* 0x30000016ff1f8230 */ /* 0x100fe40000004100 */
[----:B------:R-:W-:Y:S01]  /*5350*/  @!P0 FMUL.FTZ R42, R34, R15 ;  /* 0x0000000f222a8220 */ /* 0x000fe20000410000 */
[----:B------:R-:W-:Y:S01]  /*5360*/  @!P0 HADD2.F32 R18, -RZ, R22.H0_H0 ;  /* 0x20000016ff128230 */ /* 0x000fe20000004100 */
[----:B------:R-:W-:Y:S01]  /*5370*/  @!P0 MOV R24, R45 ;  /* 0x0000002d00188202 */ /* 0x000fe20000000f00 */
[--C-:B------:R-:W-:Y:S02]  /*5380*/  @!P0 HADD2.F32 R37, -RZ, R39.reuse.H0_H0 ;  /* 0x20000027ff258230 */ /* 0x100fe40000004100 */
[----:B------:R-:W-:Y:S01]  /*5390*/  @!P0 FMUL.FTZ R3, R20, R15 ;  /* 0x0000000f14038220 */ /* 0x000fe20000410000 */
[----:B------:R-:W-:Y:S02]  /*53a0*/  @!P0 HADD2.F32 R39, -RZ, R39.H1_H1 ;  /* 0x30000027ff278230 */ /* 0x000fe40000004100 */
[-C--:B------:R-:W-:Y:S01]  /*53b0*/  @!P0 FMUL.FTZ R49, R31, R19.reuse ;  /* 0x000000131f318220 */ /* 0x080fe20000410000 */
        /* <DEDUP_REMOVED lines=63> */
.L_x_3809:
[----:B------:R-:W-:Y:S05]  /*57b0*/  BSYNC B0 ;  /* 0x0000000000007941 */ /* 0x000fea0003800000 */
.L_x_3808:
[----:B------:R-:W-:Y:S04]  /*57c0*/  BSSY B0, `(.L_x_3810) ;  /* 0x0000074000007945 */ /* 0x000fe80003800000 */
[----:B------:R-:W-:Y:S05]  /*57d0*/  @!P6 BRA `(.L_x_3811) ;  /* 0x0000000400c8e947 */ /* 0x000fea0003800000 */
[----:B--23--:R-:W1:Y:S01]  /*57e0*/  LDC.64 R40, c[0x0][0x338] ;  /* 0x0000ce00ff287b82 */ /* 0x00ce620000000a00 */
[----:B------:R-:W-:Y:S02]  /*57f0*/  ISETP.GE.AND P0, PT, R16, UR4, PT ;  /* 0x0000000410007c0c */ /* 0x000fe4000bf06270 */
[----:B------:R-:W-:Y:S02]  /*5800*/  IADD3 R28, P1, R10, UR43, RZ ;  /* 0x0000002b0a1c7c10 */ /* 0x000fe4000ff3e0ff */
[----:B------:R-:W-:Y:S02]  /*5810*/  IADD3 R38, P2, R44, UR43, RZ ;  /* 0x0000002b2c267c10 */ /* 0x000fe4000ff5e0ff */
[----:B------:R-:W-:Y:S02]  /*5820*/  IADD3.X R29, R9, UR42, RZ, P1, !PT ;  /* 0x0000002a091d7c10 */ /* 0x000fe40008ffe4ff */
[----:B------:R-:W-:Y:S02]  /*5830*/  IADD3.X R39, R43, UR42, RZ, P2, !PT ;  /* 0x0000002a2b277c10 */ /* 0x000fe400097fe4ff */
[----:B------:R-:W-:Y:S03]  /*5840*/  ISETP.GE.AND P1, PT, R12, UR4, PT ;  /* 0x000000040c007c0c */ /* 0x000fe6000bf26270 */
[----:B------:R-:W4:Y:S06]  /*5850*/  @!P0 LDG.E.64 R18, desc[UR6][R28.64] ;  /* 0x000000061c128981 */ /* 0x000f2c000c1e1b00 */
[----:B------:R-:W2:Y:S01]  /*5860*/  @!P0 LDG.E.64 R36, desc[UR6][R38.64] ;  /* 0x0000000626248981 */ /* 0x000ea2000c1e1b00 */
[----:B-1----:R-:W-:Y:S04]  /*5870*/  IMAD.WIDE.U32 R46, R40, 0xa0, R102 ;  /* 0x000000a0282e7825 */ /* 0x002fe800078e0066 */
[----:B------:R-:W-:Y:S05]  /*5880*/  IMAD R41, R41, 0xa0, RZ ;  /* 0x000000a029297824 */ /* 0x000fea00078e02ff */
[----:B------:R-:W-:Y:S02]  /*5890*/  IADD3 R47, R47, R41, RZ ;  /* 0x000000292f2f7210 */ /* 0x000fe40007ffe0ff */
[----:B------:R-:W1:Y:S03]  /*58a0*/  LDC.64 R40, c[0x0][0x248] ;  /* 0x00009200ff287b82 */ /* 0x000e660000000a00 */
[----:B------:R-:W3:Y:S01]  /*58b0*/  LDG.E.128 R24, desc[UR6][R46.64] ;  /* 0x000000062e187981 */ /* 0x000ee2000c1e1d00 */
[----:B-1----:R-:W-:Y:S01]  /*58c0*/  IMAD.WIDE.U32 R50, R40, 0xa0, R96 ;  /* 0x000000a028327825 */ /* 0x002fe200078e0060 */
[----:B------:R-:W-:Y:S03]  /*58d0*/  LEA R40, P2, R85, R102, 0x1 ;  /* 0x0000006655287211 */ /* 0x000fe600078408ff */
[----:B------:R-:W-:Y:S05]  /*58e0*/  IMAD R41, R41, 0xa0, RZ ;  /* 0x000000a029297824 */ /* 0x000fea00078e02ff */
[----:B------:R-:W-:Y:S02]  /*58f0*/  IADD3 R51, R51, R41, RZ ;  /* 0x0000002933337210 */ /* 0x000fe40007ffe0ff */
[----:B------:R-:W-:Y:S01]  /*5900*/  LEA.HI.X R41, R85, R103, R84, 0x1, P2 ;  /* 0x0000006755297211 */ /* 0x000fe200010f0c54 */
[--C-:B----4-:R-:W-:Y:S02]  /*5910*/  @!P0 HADD2.F32 R20, -RZ, R18.reuse.H0_H0 ;  /* 0x20000012ff148230 */ /* 0x110fe40000004100 */
[----:B------:R-:W-:Y:S02]  /*5920*/  @!P0 HADD2.F32 R18, -RZ, R18.H1_H1 ;  /* 0x30000012ff128230 */ /* 0x000fe40000004100 */
[--C-:B--2---:R-:W-:Y:S02]  /*5930*/  @!P0 HADD2.F32 R32, -RZ, R36.reuse.H0_H0 ;  /* 0x20000024ff208230 */ /* 0x104fe40000004100 */
[----:B------:R-:W-:Y:S02]  /*5940*/  @!P0 HADD2.F32 R34, -RZ, R36.H1_H1 ;  /* 0x30000024ff228230 */ /* 0x000fe40000004100 */
[--C-:B------:R-:W-:Y:S02]  /*5950*/  @!P0 HADD2.F32 R35, -RZ, R37.reuse.H0_H0 ;  /* 0x20000025ff238230 */ /* 0x100fe40000004100 */
[----:B------:R-:W-:Y:S01]  /*5960*/  @!P0 HADD2.F32 R37, -RZ, R37.H1_H1 ;  /* 0x30000025ff258230 */ /* 0x000fe20000004100 */
[----:B---3--:R-:W-:Y:S02]  /*5970*/  @!P0 MOV R15, R24 ;  /* 0x00000018000f8202 */ /* 0x008fe40000000f00 */
        /* <DEDUP_REMOVED lines=88> */
.L_x_3811:
[----:B------:R-:W-:Y:S05]  /*5f00*/  BSYNC B0 ;  /* 0x0000000000007941 */ /* 0x000fea0003800000 */
.L_x_3810:
[----:B------:R-:W-:Y:S01]  /*5f10*/  ISETP.NE.AND P0, PT, R171, RZ, PT ;  /* 0x000000ffab00720c */ /* 0x000fe20003f05270 */
[----:B------:R-:W-:Y:S11]  /*5f20*/  BSSY B0, `(.L_x_3812) ;  /* 0x0000075000007945 */ /* 0x000ff60003800000 */
[----:B------:R-:W-:Y:S01]  /*5f30*/  @!UPT UIADD3 URZ, URZ, URZ, URZ ;  /* 0x0000003f3f3ff290 */ /* 0x000fe2000fffe03f */
        /* <DEDUP_REMOVED lines=115> */
.L_x_3813:
[----:B------:R-:W-:Y:S05]  /*6670*/  BSYNC B0 ;  /* 0x0000000000007941 */ /* 0x000fea0003800000 */
.L_x_3812:
        /* <DEDUP_REMOVED lines=118> */
.L_x_3815:
[----:B------:R-:W-:Y:S05]  /*6de0*/  BSYNC B0 ;  /* 0x0000000000007941 */ /* 0x000fea0003800000 */
.L_x_3814:
[----:B------:R-:W2:Y:S01]  /*6df0*/  LDC R0, c[0x0][0x2e0] ;  /* 0x0000b800ff007b82 */ /* 0x000ea20000000800 */
[----:B------:R-:W-:Y:S01]  /*6e00*/  IMAD.MOV.U32 R42, RZ, RZ, R44 ;  /* 0x000000ffff2a7224 */ /* 0x000fe200078e002c */
[----:B------:R-:W-:Y:S01]  /*6e10*/  UMOV UR4, UR16 ;  /* 0x0000001000047c82 */ /* 0x000fe20008000000 */
[----:B------:R-:W-:Y:S02]  /*6e20*/  IMAD.MOV.U32 R8, RZ, RZ, R10 ;  /* 0x000000ffff087224 */ /* 0x000fe400078e000a */
[----:B--2---:R-:W-:Y:S05]  /*6e30*/  IMAD.U32 R3, R0, -0x40, RZ ;  /* 0xffffffc000037824 */ /* 0x004fea00078e00ff */
[C---:B------:R-:W-:Y:S02]  /*6e40*/  LEA R44, P1, R3.reuse, R42, 0x1 ;  /* 0x0000002a032c7211 */ /* 0x040fe400078208ff */
[C---:B------:R-:W-:Y:S02]  /*6e50*/  LEA R10, P0, R3.reuse, R8, 0x1 ;  /* 0x00000008030a7211 */ /* 0x040fe400078008ff */
[C---:B------:R-:W-:Y:S02]  /*6e60*/  LEA.HI.X.SX32 R43, R3.reuse, R43, 0x1, P1 ;  /* 0x0000002b032b7211 */ /* 0x040fe400008f0eff */
[----:B------:R-:W-:Y:S01]  /*6e70*/  LEA.HI.X.SX32 R9, R3, R9, 0x1, P0 ;  /* 0x0000000903097211 */ /* 0x000fe200000f0eff */
[----:B------:R-:W-:Y:S08]  /*6e80*/  BRA `(.L_x_3816) ;  /* 0x0000006800ac7947 */ /* 0x000ff00003800000 */
.L_x_3799:
        /* <DEDUP_REMOVED lines=91> */
.L_x_3820:
[----:B------:R-:W-:Y:S05]  /*7440*/  BSYNC B0 ;  /* 0x0000000000007941 */ /* 0x000fea0003800000 */
.L_x_3819:
        /* <DEDUP_REMOVED lines=87> */
.L_x_3822:
[----:B------:R-:W-:Y:S05]  /*79c0*/  BSYNC B0 ;  /* 0x0000000000007941 */ /* 0x000fea0003800000 */
.L_x_3821:
[----:B-----5:R3:W-:Y:S02]  /*79d0*/  STG.E.128 desc[UR6][R96.64+0x80], R36 ;  /* 0x0000802460007986 */ /* 0x0207e4000c101d06 */
.L_x_3818:
[----:B------:R-:W-:Y:S05]  /*79e0*/  BSYNC B1 ;  /* 0x0000000000017941 */ /* 0x000fea0003800000 */
.L_x_3817:
        /* <DEDUP_REMOVED lines=98> */
.L_x_3826:
[----:B------:R-:W-:Y:S05]  /*8010*/  BSYNC B0 ;  /* 0x0000000000007941 */ /* 0x000fea0003800000 */
.L_x_3825:
        /* <DEDUP_REMOVED lines=96> */
.L_x_3828:
[----:B------:R-:W-:Y:S05]  /*8620*/  BSYNC B0 ;  /* 0x0000000000007941 */ /* 0x000fea0003800000 */
.L_x_3827:
[----:B-----5:R1:W-:Y:S02]  /*8630*/  STG.E.128 desc[UR6][R174.64+0x80], R32 ;  /* 0x00008020ae007986 */ /* 0x0203e4000c101d06 */
.L_x_3824:
[----:B------:R-:W-:Y:S05]  /*8640*/  BSYNC B1 ;  /* 0x0000000000017941 */ /* 0x000fea0003800000 */
.L_x_3823:
[----:B------:R-:W-:Y:S04]  /*8650*/  BSSY B1, `(.L_x_3829) ;  /* 0x00000c9000017945 */ /* 0x000fe80003800000 */
[----:B------:R-:W-:Y:S05]  /*8660*/  @!P5 BRA `(.L_x_3830) ;  /* 0x0000000c001cd947 */ /* 0x000fea0003800000 */
[----:B--2---:R-:W-:Y:S01]  /*8670*/  LEA R6, P0, R68, R102, 0x1 ;  /* 0x0000006644067211 */ /* 0x004fe200078008ff */
[----:B------:R-:W-:Y:S01]  /*8680*/  BSSY B0, `(.L_x_3831) ;  /* 0x0000061000007945 */ /* 0x000fe20003800000 */
[----:B------:R-:W-:Y:S02]  /*8690*/  LEA R176, P1, R152, R96, 0x1 ;  /* 0x0000006098b07211 */ /* 0x000fe400078208ff */
        /* <DEDUP_REMOVED lines=95> */
.L_x_3832:
[----:B------:R-:W-:Y:S05]  /*8c90*/  BSYNC B0 ;  /* 0x0000000000007941 */ /* 0x000fea0003800000 */
.L_x_3831:
        /* <DEDUP_REMOVED lines=98> */
.L_x_3834:
[----:B------:R-:W-:Y:S05]  /*92c0*/  BSYNC B0 ;  /* 0x0000000000007941 */ /* 0x000fea0003800000 */
.L_x_3833:
[----:B-----5:R1:W-:Y:S02]  /*92d0*/  STG.E.128 desc[UR6][R36.64], R4 ;  /* 0x0000000424007986 */ /* 0x0203e4000c101d06 */
.L_x_3830:
[----:B------:R-:W-:Y:S05]  /*92e0*/  BSYNC B1 ;  /* 0x0000000000017941 */ /* 0x000fea0003800000 */
.L_x_3829:
        /* <DEDUP_REMOVED lines=105> */
.L_x_3838:
[----:B------:R-:W-:Y:S05]  /*9980*/  BSYNC B0 ;  /* 0x0000000000007941 */ /* 0x000fea0003800000 */
.L_x_3837:
        /* <DEDUP_REMOVED lines=98> */
.L_x_3840:
[----:B------:R-:W-:Y:S05]  /*9fb0*/  BSYNC B0 ;  /* 0x0000000000007941 */ /* 0x000fea0003800000 */
.L_x_3839:
[----:B-----5:R3:W-:Y:S02]  /*9fc0*/  STG.E.128 desc[UR6][R36.64], R4 ;  /* 0x0000000424007986 */ /* 0x0207e4000c101d06 */
.L_x_3836:
[----:B------:R-:W-:Y:S05]  /*9fd0*/  BSYNC B1 ;  /* 0x0000000000017941 */ /* 0x000fea0003800000 */
.L_x_3835:
        /* <DEDUP_REMOVED lines=8> */
[C---:B------:R-:W-:Y:S02]  /*a060*/  LEA R46, P1, R154.reuse, R96, 0x1 ;  /* 0x000000609a2e7211 */ /* 0x040fe400078208ff */
[C---:B------:R-:W-:Y:S01]  /*a070*/  LEA R40, P0, R81.reuse, R102, 0x1 ;  /* 0x0000006651287211 */ /* 0x040fe200078008ff */
        /* <DEDUP_REMOVED lines=93> */
.L_x_3844:
[----:B------:R-:W-:Y:S05]  /*a650*/  BSYNC B0 ;  /* 0x0000000000007941 */ /* 0x000fea0003800000 */
.L_x_3843:
        /* <DEDUP_REMOVED lines=98> */
.L_x_3846:
[----:B------:R-:W-:Y:S05]  /*ac80*/  BSYNC B0 ;  /* 0x0000000000007941 */ /* 0x000fea0003800000 */
.L_x_3845:
[----:B-----5:R3:W-:Y:S02]  /*ac90*/  STG.E.128 desc[UR6][R36.64], R4 ;  /* 0x0000000424007986 */ /* 0x0207e4000c101d06 */
.L_x_3842:
[----:B------:R-:W-:Y:S05]  /*aca0*/  BSYNC B1 ;  /* 0x0000000000017941 */ /* 0x000fea0003800000 */
.L_x_3841:
        /* <DEDUP_REMOVED lines=105> */
.L_x_3850:
[----:B------:R-:W-:Y:S05]  /*b340*/  BSYNC B0 ;  /* 0x0000000000007941 */ /* 0x000fea0003800000 */
.L_x_3849:
        /* <DEDUP_REMOVED lines=98> */
.L_x_3852:
[----:B------:R-:W-:Y:S05]  /*b970*/  BSYNC B0 ;  /* 0x0000000000007941 */ /* 0x000fea0003800000 */
.L_x_3851:
[----:B-----5:R3:W-:Y:S02]  /*b980*/  STG.E.128 desc[UR6][R36.64], R4 ;  /* 0x0000000424007986 */ /* 0x0207e4000c101d06 */
.L_x_3848:
[----:B------:R-:W-:Y:S05]  /*b990*/  BSYNC B1 ;  /* 0x0000000000017941 */ /* 0x000fea0003800000 */
.L_x_3847:
        /* <DEDUP_REMOVED lines=107> */
.L_x_3856:
[----:B------:R-:W-:Y:S05]  /*c050*/  BSYNC B0 ;  /* 0x0000000000007941 */ /* 0x000fea0003800000 */
.L_x_3855:
        /* <DEDUP_REMOVED lines=98> */
.L_x_3858:
[----:B------:R-:W-:Y:S05]  /*c680*/  BSYNC B0 ;  /* 0x0000000000007941 */ /* 0x000fea0003800000 */
.L_x_3857:
[----:B-----5:R3:W-:Y:S02]  /*c690*/  STG.E.128 desc[UR6][R36.64], R4 ;  /* 0x0000000424007986 */ /* 0x0207e4000c101d06 */
.L_x_3854:
[----:B------:R-:W-:Y:S05]  /*c6a0*/  BSYNC B1 ;  /* 0x0000000000017941 */ /* 0x000fea0003800000 */
.L_x_3853:
        /* <DEDUP_REMOVED lines=107> */
.L_x_3862:
[----:B------:R-:W-:Y:S05]  /*cd60*/  BSYNC B0 ;  /* 0x0000000000007941 */ /* 0x000fea0003800000 */
.L_x_3861:
        /* <DEDUP_REMOVED lines=98> */
.L_x_3864:
[----:B------:R-:W-:Y:S05]  /*d390*/  BSYNC B0 ;  /* 0x0000000000007941 */ /* 0x000fea0003800000 */
.L_x_3863:
[----:B-----5:R3:W-:Y:S02]  /*d3a0*/  STG.E.128 desc[UR6][R36.64], R4 ;  /* 0x0000000424007986 */ /* 0x0207e4000c101d06 */
.L_x_3860:
[----:B------:R-:W-:Y:S05]  /*d3b0*/  BSYNC B1 ;  /* 0x0000000000017941 */ /* 0x000fea0003800000 */
.L_x_3859:
        /* <DEDUP_REMOVED lines=8> */
.L_x_3798:
[----:B--2---:R-:W2:Y:S01]  /*d440*/  @P1 LDG.E.128 R20, desc[UR6][R102.64] ;  /* 0x0000000666141981 */ /* 0x004ea2000c1e1d00 */
[----:B------:R-:W1:Y:S01]  /*d450*/  @P4 LDC.64 R2, c[0x0][0x338] ;  /* 0x0000ce00ff024b82 */ /* 0x000e620000000a00 */
[----:B------:R-:W-:Y:S01]  /*d460*/  @P2 LEA R36, P0, R66, R102, 0x1 ;  /* 0x0000006642242211 */ /* 0x000fe200078008ff */
        /* <DEDUP_REMOVED lines=77> */
.L_x_3816:
        /* <DEDUP_REMOVED lines=85> */
.L_x_3865:
        /* <DEDUP_REMOVED lines=8> */
.L_x_3866:
[----:B------:R-:W-:Y:S04]  /*df10*/  IADD3 R11, R11, -0x1, RZ ;  /* 0xffffffff0b0b7810 */ /* 0x000fe80007ffe0ff */
[----:B------:R-:W-:Y:S11]  /*df20*/  ISETP.GT.AND P0, PT, R11, R62, PT ;  /* 0x0000003e0b00720c */ /* 0x000ff60003f04270 */
[----:B------:R-:W-:Y:S02]  /*df30*/  @!UPT UIADD3 URZ, URZ, URZ, URZ ;  /* 0x0000003f3f3ff290 */ /* 0x000fe4000fffe03f */
[----:B------:R-:W-:Y:S05]  /*df40*/  @P0 BRA `(.L_x_3867) ;  /* 0xffffff4c00480947 */ /* 0x000fea000383ffff */
.L_x_3797:
        /* <DEDUP_REMOVED lines=25> */
[----:B------:R-:W-:Y:S01]  /*e0e0*/  LEA R36, P1, R144, UR8, 0x1 ;  /* 0x0000000890247c11 */ /* 0x000fe2000f8208ff */
[----:B------:R-:W-:Y:S01]  /*e0f0*/  IMAD R3, R3, 0x30, RZ ;  /* 0x0000003003037824 */ /* 0x000fe200078e02ff */
[----:B------:R-:W-:Y:S01]  /*e100*/  LEA R34, P0, R6, UR8, 0x1 ;  /* 0x0000000806227c11 */ /* 0x000fe2000f8008ff */
[----:B------:R-:W-:Y:S01]  /*e110*/  IMAD.IADD R15, R230, 0x1, -R59 ;  /* 0x00000001e60f7824 */ /* 0x000fe200078e0a3b */
        /* <DEDUP_REMOVED lines=20> */
[----:B----4-:R1:W5:Y:S01]  /*e260*/  LDG.E.128 R20, desc[UR6][R36.64] ;  /* 0x0000000624147981 */ /* 0x010362000c1e1d00 */
        /* <DEDUP_REMOVED lines=13> */
[--C-:B-----5:R-:W-:Y:S01]  /*e340*/  HADD2.F32 R25, -RZ, R23.reuse.H0_H0 ;  /* 0x20000017ff197230 */ /* 0x120fe20000004100 */
[----:B------:R-:W-:Y:S01]  /*e350*/  MOV R24, R22 ;  /* 0x0000001600187202 */ /* 0x000fe20000000f00 */
[----:B------:R-:W-:Y:S02]  /*e360*/  HADD2.F32 R23, -RZ, R23.H1_H1 ;  /* 0x30000017ff177230 */ /* 0x000fe40000004100 */
[--C-:B------:R-:W-:Y:S02]  /*e370*/  HADD2.F32 R27, -RZ, R21.reuse.H0_H0 ;  /* 0x20000015ff1b7230 */ /* 0x100fe40000004100 */
[----:B------:R-:W-:-:S02]  /*e380*/  HADD2.F32 R26, -RZ, R21.H1_H1 ;  /* 0x30000015ff1a7230 */ /* 0x000fc40000004100 */
[----:B--2---:R-:W-:Y:S02]  /*e390*/  HADD2.F32 R0, -RZ, R3.H1_H1 ;  /* 0x30000003ff007230 */ /* 0x004fe40000004100 */
[----:B------:R-:W-:Y:S02]  /*e3a0*/  HADD2.F32 R13, -RZ, R2.H1_H1 ;  /* 0x30000002ff0d7230 */ /* 0x000fe40000004100 */
[----:B---3--:R-:W-:Y:S02]  /*e3b0*/  HADD2.F32 R21, -RZ, R5.H1_H1 ;  /* 0x30000005ff157230 */ /* 0x008fe40000004100 */
[-C--:B------:R-:W-:Y:S01]  /*e3c0*/  FMUL.FTZ R12, R23, R0.reuse ;  /* 0x00000000170c7220 */ /* 0x080fe20000410000 */
[C---:B------:R-:W-:Y:S01]  /*e3d0*/  FMUL.FTZ R0, R25.reuse, R0 ;  /* 0x0000000019007220 */ /* 0x040fe20000410000 */
[----:B------:R-:W-:Y:S02]  /*e3e0*/  HADD2.F32 R22, -RZ, R4.H1_H1 ;  /* 0x30000004ff167230 */ /* 0x000fe40000004100 */
[----:B------:R-:W-:Y:S01]  /*e3f0*/  FMUL.FTZ R14, R26, R13 ;  /* 0x0000000d1a0e7220 */ /* 0x000fe20000410000 */
[-C--:B------:R-:W-:Y:S01]  /*e400*/  FFMA.FTZ R12, R25, R21.reuse, -R12 ;  /* 0x00000015190c7223 */ /* 0x080fe2000001080c */
[----:B------:R-:W-:Y:S01]  /*e410*/  FFMA.FTZ R21, R23, R21, R0 ;  /* 0x0000001517157223 */ /* 0x000fe20000010000 */
[----:B------:R-:W-:-:S02]  /*e420*/  HADD2.F32 R0, -RZ, R24.H0_H0 ;  /* 0x20000018ff007230 */ /* 0x000fc40000004100 */
[C---:B------:R-:W-:Y:S01]  /*e430*/  FMUL.FTZ R13, R27.reuse, R13 ;  /* 0x0000000d1b0d7220 */ /* 0x040fe20000410000 */
[----:B------:R-:W-:Y:S02]  /*e440*/  HADD2.F32 R2, -RZ, R2.H0_H0 ;  /* 0x20000002ff027230 */ /* 0x000fe40000004100 */
[-C--:B------:R-:W-:Y:S01]  /*e450*/  FFMA.FTZ R14, R27, R22.reuse, -R14 ;  /* 0x000000161b0e7223 */ /* 0x080fe2000001080e */
[----:B------:R-:W-:Y:S02]  /*e460*/  HADD2.F32 R3, -RZ, R3.H0_H0 ;  /* 0x20000003ff037230 */ /* 0x000fe40000004100 */
[----:B------:R-:W-:Y:S01]  /*e470*/  FFMA.FTZ R13, R26, R22, R13 ;  /* 0x000000161a0d7223 */ /* 0x000fe2000001000d */
[----:B------:R-:W-:Y:S02]  /*e480*/  HADD2.F32 R25, -RZ, R20.H1_H1 ;  /* 0x30000014ff197230 */ /* 0x000fe40000004100 */
[----:B------:R-:W-:Y:S02]  /*e490*/  HADD2.F32 R24, -RZ, R24.H1_H1 ;  /* 0x30000018ff187230 */ /* 0x000fe40000004100 */
[----:B------:R-:W-:-:S02]  /*e4a0*/  HADD2.F32 R23, -RZ, R20.H0_H0 ;  /* 0x20000014ff177230 */ /* 0x000fc40000004100 */
[-C--:B------:R-:W-:Y:S01]  /*e4b0*/  FMUL.FTZ R20, R25, R2.reuse ;  /* 0x0000000219147220 */ /* 0x080fe20000410000 */
[----:B------:R-:W-:Y:S02]  /*e4c0*/  HADD2.F32 R4, -RZ, R4.H0_H0 ;  /* 0x20000004ff047230 */ /* 0x000fe40000004100 */
        /* <DEDUP_REMOVED lines=9> */
[----:B------:R-:W-:-:S02]  /*e560*/  F2FP.F16.F32.PACK_AB R23, R21, R12 ;  /* 0x0000000c1517723e */ /* 0x000fc400000000ff */
[----:B------:R-:W-:Y:S02]  /*e570*/  F2FP.F16.F32.PACK_AB R20, R25, R20 ;  /* 0x000000141914723e */ /* 0x000fe400000000ff */
[----:B------:R-:W-:Y:S02]  /*e580*/  F2FP.F16.F32.PACK_AB R22, R24, R27 ;  /* 0x0000001b1816723e */ /* 0x000fe400000000ff */
[----:B------:R-:W-:Y:S02]  /*e590*/  MOV R21, R13 ;  /* 0x0000000d00157202 */ /* 0x000fe40000000f00 */
.L_x_3874:
[----:B------:R-:W-:Y:S05]  /*e5a0*/  BSYNC B0 ;  /* 0x0000000000007941 */ /* 0x000fea0003800000 */
.L_x_3873:
[----:B-----5:R2:W-:Y:S01]  /*e5b0*/  STS.128 [R234], R20 ;  /* 0x00000014ea007388 */ /* 0x0205e20000000c00 */
[----:B------:R-:W-:Y:S01]  /*e5c0*/  IADD3 R0, R16, 0x40, RZ ;  /* 0x0000004010007810 */ /* 0x000fe20007ffe0ff */
[----:B------:R-:W-:Y:S03]  /*e5d0*/  BSSY B0, `(.L_x_3875) ;  /* 0x000002c000007945 */ /* 0x000fe60003800000 */
[----:B------:R-:W-:-:S13]  /*e5e0*/  ISETP.GE.AND P0, PT, R0, UR12, PT ;  /* 0x0000000c00007c0c */ /* 0x000fda000bf06270 */
[----:B------:R-:W-:Y:S05]  /*e5f0*/  @P0 BRA `(.L_x_3876) ;  /* 0x0000000000a40947 */ /* 0x000fea0003800000 */
[----:B------:R-:W3:Y:S04]  /*e600*/  LDG.E.64 R2, desc[UR6][R30.64+0x40] ;  /* 0x000040061e027981 */ /* 0x000ee8000c1e1b00 */
[----:B------:R-:W4:Y:S01]  /*e610*/  LDG.E.64 R4, desc[UR6][R28.64+0x40] ;  /* 0x000040061c047981 */ /* 0x000f22000c1e1b00 */
[----:B--2---:R-:W-:Y:S01]  /*e620*/  MOV R20, R10 ;  /* 0x0000000a00147202 */ /* 0x004fe20000000f00 */
[----:B------:R-:W-:Y:S02]  /*e630*/  HADD2.F32 R23, -RZ, R9.H1_H1 ;  /* 0x30000009ff177230 */ /* 0x000fe40000004100 */
[----:B------:R-:W-:Y:S02]  /*e640*/  HADD2.F32 R21, -RZ, R11.H1_H1 ;  /* 0x3000000bff157230 */ /* 0x000fe40000004100 */
        /* <DEDUP_REMOVED lines=36> */
.L_x_3876:
[----:B------:R-:W-:Y:S05]  /*e890*/  BSYNC B0 ;  /* 0x0000000000007941 */ /* 0x000fea0003800000 */
.L_x_3875:
[----:B------:R3:W-:Y:S02]  /*e8a0*/  STS.128 [R234+0x2000], R8 ;  /* 0x00200008ea007388 */ /* 0x0007e40000000c00 */
.L_x_3872:
[----:B------:R-:W-:Y:S05]  /*e8b0*/  BSYNC B1 ;  /* 0x0000000000017941 */ /* 0x000fea0003800000 */
.L_x_3871:
[----:B------:R-:W-:Y:S01]  /*e8c0*/  VIADD R0, R148, 0x10 ;  /* 0x0000001094007836 */ /* 0x000fe20000000000 */
[----:B------:R-:W-:Y:S04]  /*e8d0*/  BSSY B1, `(.L_x_3877) ;  /* 0x000006b000017945 */ /* 0x000fe80003800000 */
[----:B------:R-:W-:-:S04]  /*e8e0*/  ISETP.GE.AND P0, PT, R0, R15, PT ;  /* 0x0000000f0000720c */ /* 0x000fc80003f06270 */
[----:B------:R-:W-:-:S13]  /*e8f0*/  ISETP.LT.OR P0, PT, R55, -0x87, P0 ;  /* 0xffffff793700780c */ /* 0x000fda0000701670 */
[----:B------:R-:W-:Y:S05]  /*e900*/  @P0 BRA `(.L_x_3878) ;  /* 0x00000004009c0947 */ /* 0x000fea0003800000 */
[----:B---3--:R3:W5:Y:S04]  /*e910*/  LDG.E.128 R8, desc[UR6][R34.64+0x80] ;  /* 0x0000800622087981 */ /* 0x008768000c1e1d00 */
[----:B--2-4-:R3:W5:Y:S01]  /*e920*/  LDG.E.128 R20, desc[UR6][R34.64] ;  /* 0x0000000622147981 */ /* 0x014762000c1e1d00 */
        /* <DEDUP_REMOVED lines=15> */
[----:B-----5:R-:W-:Y:S01]  /*ea20*/  HADD2.F32 R27, -RZ, R21.H1_H1 ;  /* 0x30000015ff1b7230 */ /* 0x020fe20000004100 */
[----:B------:R-:W-:Y:S01]  /*ea30*/  MOV R26, R22 ;  /* 0x00000016001a7202 */ /* 0x000fe20000000f00 */
[----:B------:R-:W-:Y:S02]  /*ea40*/  HADD2.F32 R25, -RZ, R23.H1_H1 ;  /* 0x30000017ff197230 */ /* 0x000fe40000004100 */
[----:B------:R-:W-:Y:S02]  /*ea50*/  HADD2.F32 R28, -RZ, R21.H0_H0 ;  /* 0x20000015ff1c7230 */ /* 0x000fe40000004100 */
[----:B------:R-:W-:-:S02]  /*ea60*/  HADD2.F32 R24, -RZ, R23.H0_H0 ;  /* 0x20000017ff187230 */ /* 0x000fc40000004100 */
        /* <DEDUP_REMOVED lines=17> */
[----:B------:R-:W-:Y:S02]  /*eb80*/  HADD2.F32 R3, -RZ, R3.H0_H0 ;  /* 0x20000003ff037230 */ /* 0x000fe40000004100 */
[----:B------:R-:W-:Y:S01]  /*eb90*/  FMUL.FTZ R22, R25, R2 ;  /* 0x0000000219167220 */ /* 0x000fe20000410000 */
[----:B------:R-:W-:-:S02]  /*eba0*/  HADD2.F32 R26, -RZ, R26.H1_H1 ;  /* 0x3000001aff1a7230 */ /* 0x000fc40000004100 */
[C---:B------:R-:W-:Y:S01]  /*ebb0*/  FMUL.FTZ R2, R23.reuse, R2 ;  /* 0x0000000217027220 */ /* 0x040fe20000410000 */
[----:B------:R-:W-:Y:S02]  /*ebc0*/  HADD2.F32 R4, -RZ, R4.H0_H0 ;  /* 0x20000004ff047230 */ /* 0x000fe40000004100 */
        /* <DEDUP_REMOVED lines=10> */
.L_x_3880:
[----:B------:R-:W-:Y:S05]  /*ec70*/  BSYNC B0 ;  /* 0x0000000000007941 */ /* 0x000fea0003800000 */
.L_x_3879:
[----:B-----5:R1:W-:Y:S01]  /*ec80*/  STS.128 [R234+0x800], R20 ;  /* 0x00080014ea007388 */ /* 0x0203e20000000c00 */
[----:B------:R-:W-:Y:S01]  /*ec90*/  IADD3 R2, R16, 0x40, RZ ;  /* 0x0000004010027810 */ /* 0x000fe20007ffe0ff */
[----:B------:R-:W-:Y:S03]  /*eca0*/  BSSY B0, `(.L_x_3881) ;  /* 0x000002c000007945 */ /* 0x000fe60003800000 */
[----:B------:R-:W-:-:S13]  /*ecb0*/  ISETP.GE.AND P0, PT, R2, UR12, PT ;  /* 0x0000000c02007c0c */ /* 0x000fda000bf06270 */
[----:B------:R-:W-:Y:S05]  /*ecc0*/  @P0 BRA `(.L_x_3882) ;  /* 0x0000000000a40947 */ /* 0x000fea0003800000 */
[----:B------:R-:W2:Y:S04]  /*ecd0*/  LDG.E.64 R2, desc[UR6][R36.64+0x40] ;  /* 0x0000400624027981 */ /* 0x000ea8000c1e1b00 */
[----:B------:R-:W4:Y:S01]  /*ece0*/  LDG.E.64 R4, desc[UR6][R30.64+0x40] ;  /* 0x000040061e047981 */ /* 0x000f22000c1e1b00 */
[----:B-1----:R-:W-:Y:S01]  /*ecf0*/  MOV R20, R11 ;  /* 0x0000000b00147202 */ /* 0x002fe20000000f00 */
        /* <DEDUP_REMOVED lines=38> */
.L_x_3882:
[----:B------:R-:W-:Y:S05]  /*ef60*/  BSYNC B0 ;  /* 0x0000000000007941 */ /* 0x000fea0003800000 */
.L_x_3881:
[----:B------:R2:W-:Y:S02]  /*ef70*/  STS.128 [R234+0x2800], R8 ;  /* 0x00280008ea007388 */ /* 0x0005e40000000c00 */
.L_x_3878:
[----:B------:R-:W-:Y:S05]  /*ef80*/  BSYNC B1 ;  /* 0x0000000000017941 */ /* 0x000fea0003800000 */
.L_x_3877:
[----:B------:R-:W-:Y:S01]  /*ef90*/  VIADD R12, R148, 0x20 ;  /* 0x00000020940c7836 */ /* 0x000fe20000000000 */
[----:B------:R-:W-:Y:S04]  /*efa0*/  BSSY B1, `(.L_x_3883) ;  /* 0x000006c000017945 */ /* 0x000fe80003800000 */
[----:B------:R-:W-:-:S04]  /*efb0*/  ISETP.GE.AND P0, PT, R12, R15, PT ;  /* 0x0000000f0c00720c */ /* 0x000fc80003f06270 */
[----:B------:R-:W-:-:S13]  /*efc0*/  ISETP.LT.OR P0, PT, R55, -0x107, P0 ;  /* 0xfffffef93700780c */ /* 0x000fda0000701670 */
[----:B------:R-:W-:Y:S05]  /*efd0*/  @P0 BRA `(.L_x_3884) ;  /* 0x0000000400a00947 */ /* 0x000fea0003800000 */
[----:B--23--:R2:W5:Y:S04]  /*efe0*/  LDG.E.128 R8, desc[UR6][R32.64+0x80] ;  /* 0x0000800620087981 */ /* 0x00c568000c1e1d00 */
[----:B-1--4-:R2:W5:Y:S01]  /*eff0*/  LDG.E.128 R20, desc[UR6][R32.64] ;  /* 0x0000000620147981 */ /* 0x012562000c1e1d00 */
        /* <DEDUP_REMOVED lines=50> */
[----:B------:R-:W-:-:S03]  /*f320*/  FFMA.FTZ R24, R24, R5, R3 ;  /* 0x0000000518187223 */ /* 0x000fc60000010003 */
[----:B------:R-:W-:Y:S02]  /*f330*/  F2FP.F16.F32.PACK_AB R20, R25, R26 ;  /* 0x0000001a1914723e */ /* 0x000fe400000000ff */
[----:B------:R-:W-:Y:S02]  /*f340*/  F2FP.F16.F32.PACK_AB R22, R24, R27 ;  /* 0x0000001b1816723e */ /* 0x000fe400000000ff */
.L_x_3886:
[----:B------:R-:W-:Y:S05]  /*f350*/  BSYNC B0 ;  /* 0x0000000000007941 */ /* 0x000fea0003800000 */
.L_x_3885:
[----:B-----5:R1:W-:Y:S01]  /*f360*/  STS.128 [R234+0x1000], R20 ;  /* 0x00100014ea007388 */ /* 0x0203e20000000c00 */
[----:B------:R-:W-:Y:S01]  /*f370*/  IADD3 R2, R16, 0x40, RZ ;  /* 0x0000004010027810 */ /* 0x000fe20007ffe0ff */
[----:B------:R-:W-:Y:S03]  /*f380*/  BSSY B0, `(.L_x_3887) ;  /* 0x000002c000007945 */ /* 0x000fe60003800000 */
[----:B------:R-:W-:-:S13]  /*f390*/  ISETP.GE.AND P0, PT, R2, UR12, PT ;  /* 0x0000000c02007c0c */ /* 0x000fda000bf06270 */
[----:B------:R-:W-:Y:S05]  /*f3a0*/  @P0 BRA `(.L_x_3888) ;  /* 0x0000000000a40947 */ /* 0x000fea0003800000 */
[----:B------:R-:W2:Y:S04]  /*f3b0*/  LDG.E.64 R2, desc[UR6][R34.64+0x40] ;  /* 0x0000400622027981 */ /* 0x000ea8000c1e1b00 */
[----:B------:R-:W3:Y:S01]  /*f3c0*/  LDG.E.64 R4, desc[UR6][R30.64+0x40] ;  /* 0x000040061e047981 */ /* 0x000ee2000c1e1b00 */
        /* <DEDUP_REMOVED lines=39> */
.L_x_3888:
[----:B------:R-:W-:Y:S05]  /*f640*/  BSYNC B0 ;  /* 0x0000000000007941 */ /* 0x000fea0003800000 */
.L_x_3887:
[----:B------:R2:W-:Y:S02]  /*f650*/  STS.128 [R234+0x3000], R8 ;  /* 0x00300008ea007388 */ /* 0x0005e40000000c00 */
.L_x_3884:
[----:B------:R-:W-:Y:S05]  /*f660*/  BSYNC B1 ;  /* 0x0000000000017941 */ /* 0x000fea0003800000 */
.L_x_3883:
[----:B------:R-:W-:-:S05]  /*f670*/  VIADD R14, R148, 0x30 ;  /* 0x00000030940e7836 */ /* 0x000fca0000000000 */
[----:B------:R-:W-:-:S04]  /*f680*/  ISETP.GE.AND P0, PT, R14, R15, PT ;  /* 0x0000000f0e00720c */ /* 0x000fc80003f06270 */
[----:B------:R-:W-:-:S13]  /*f690*/  ISETP.LT.OR P0, PT, R55, -0x187, P0 ;  /* 0xfffffe793700780c */ /* 0x000fda0000701670 */
[----:B------:R-:W-:Y:S05]  /*f6a0*/  @P0 BRA `(.L_x_3889) ;  /* 0x0000003800000947 */ /* 0x000fea0003800000 */
[----:B--23--:R2:W5:Y:S04]  /*f6b0*/  LDG.E.128 R8, desc[UR6][R18.64+0x80] ;  /* 0x0000800612087981 */ /* 0x00c568000c1e1d00 */
[----:B-1--4-:R2:W5:Y:S01]  /*f6c0*/  LDG.E.128 R20, desc[UR6][R18.64] ;  /* 0x0000000612147981 */ /* 0x012562000c1e1d00 */
        /* <DEDUP_REMOVED lines=16> */
[----:B-----5:R-:W-:Y:S01]  /*f7d0*/  MOV R26, R21 ;  /* 0x00000015001a7202 */ /* 0x020fe20000000f00 */
[--C-:B------:R-:W-:Y:S01]  /*f7e0*/  HADD2.F32 R19, -RZ, R23.reuse.H1_H1 ;  /* 0x30000017ff137230 */ /* 0x100fe20000004100 */
[----:B------:R-:W-:Y:S01]  /*f7f0*/  MOV R21, R22 ;  /* 0x0000001600157202 */ /* 0x000fe20000000f00 */
[----:B------:R-:W-:Y:S02]  /*f800*/  HADD2.F32 R24, -RZ, R23.H0_H0 ;  /* 0x20000017ff187230 */ /* 0x000fe40000004100 */
[----:B------:R-:W-:-:S02]  /*f810*/  HADD2.F32 R28, -RZ, R26.H0_H0 ;  /* 0x2000001aff1c7230 */ /* 0x000fc40000004100 */
[----:B------:R-:W-:Y:S02]  /*f820*/  HADD2.F32 R26, -RZ, R26.H1_H1 ;  /* 0x3000001aff1a7230 */ /* 0x000fe40000004100 */
[----:B--2---:R-:W-:Y:S02]  /*f830*/  HADD2.F32 R6, -RZ, R3.H1_H1 ;  /* 0x30000003ff067230 */ /* 0x004fe40000004100 */
[----:B------:R-:W-:Y:S02]  /*f840*/  HADD2.F32 R13, -RZ, R2.H1_H1 ;  /* 0x30000002ff0d7230 */ /* 0x000fe40000004100 */
[----:B---3--:R-:W-:Y:S02]  /*f850*/  HADD2.F32 R22, -RZ, R4.H1_H1 ;  /* 0x30000004ff167230 */ /* 0x008fe40000004100 */
[-C--:B------:R-:W-:Y:S01]  /*f860*/  FMUL.FTZ R7, R19, R6.reuse ;  /* 0x0000000613077220 */ /* 0x080fe20000410000 */
[----:B------:R-:W-:Y:S02]  /*f870*/  HADD2.F32 R18, -RZ, R5.H1_H1 ;  /* 0x30000005ff127230 */ /* 0x000fe40000004100 */
[-C--:B------:R-:W-:Y:S01]  /*f880*/  FMUL.FTZ R15, R26, R13.reuse ;  /* 0x0000000d1a0f7220 */ /* 0x080fe20000410000 */
[----:B------:R-:W-:Y:S01]  /*f890*/  FMUL.FTZ R6, R24, R6 ;  /* 0x0000000618067220 */ /* 0x000fe20000410000 */
[----:B------:R-:W-:Y:S01]  /*f8a0*/  FMUL.FTZ R13, R28, R13 ;  /* 0x0000000d1c0d7220 */ /* 0x000fe20000410000 */
[----:B------:R-:W-:-:S02]  /*f8b0*/  HADD2.F32 R2, -RZ, R2.H0_H0 ;  /* 0x20000002ff027230 */ /* 0x000fc40000004100 */
[----:B------:R-:W-:Y:S01]  /*f8c0*/  FFMA.FTZ R15, R28, R22, -R15 ;  /* 0x000000161c0f7223 */ /* 0x000fe2000001080f */
[----:B------:R-:W-:Y:S01]  /*f8d0*/  FFMA.FTZ R6, R19, R18, R6 ;  /* 0x0000001213067223 */ /* 0x000fe20000010006 */
[----:B------:R-:W-:Y:S01]  /*f8e0*/  FFMA.FTZ R22, R26, R22, R13 ;  /* 0x000000161a167223 */ /* 0x000fe2000001000d */
[--C-:B------:R-:W-:Y:S02]  /*f8f0*/  HADD2.F32 R19, -RZ, R20.reuse.H1_H1 ;  /* 0x30000014ff137230 */ /* 0x100fe40000004100 */
[----:B------:R-:W-:Y:S01]  /*f900*/  FFMA.FTZ R7, R24, R18, -R7 ;  /* 0x0000001218077223 */ /* 0x000fe20000010807 */
[----:B------:R-:W-:Y:S02]  /*f910*/  HADD2.F32 R13, -RZ, R20.H0_H0 ;  /* 0x20000014ff0d7230 */ /* 0x000fe40000004100 */
[----:B------:R-:W-:Y:S02]  /*f920*/  HADD2.F32 R3, -RZ, R3.H0_H0 ;  /* 0x20000003ff037230 */ /* 0x000fe40000004100 */
[----:B------:R-:W-:Y:S01]  /*f930*/  FMUL.FTZ R24, R19, R2 ;  /* 0x0000000213187220 */ /* 0x000fe20000410000 */
[----:B------:R-:W-:-:S02]  /*f940*/  HADD2.F32 R20, -RZ, R21.H1_H1 ;  /* 0x30000015ff147230 */ /* 0x000fc40000004100 */
[C---:B------:R-:W-:Y:S01]  /*f950*/  FMUL.FTZ R2, R13.reuse, R2 ;  /* 0x000000020d027220 */ /* 0x040fe20000410000 */
[----:B------:R-:W-:Y:S01]  /*f960*/  HADD2.F32 R18, -RZ, R21.H0_H0 ;  /* 0x20000015ff127230 */ /* 0x000fe20000004100 */
[----:B------:R-:W-:Y:S01]  /*f970*/  F2FP.F16.F32.PACK_AB R15, R22, R15 ;  /* 0x0000000f160f723e */ /* 0x000fe200000000ff */
[----:B------:R-:W-:Y:S02]  /*f980*/  HADD2.F32 R4, -RZ, R4.H0_H0 ;  /* 0x20000004ff047230 */ /* 0x000fe40000004100 */
[-C--:B------:R-:W-:Y:S01]  /*f990*/  FMUL.FTZ R21, R20, R3.reuse ;  /* 0x0000000314157220 */ /* 0x080fe20000410000 */
[----:B------:R-:W-:Y:S02]  /*f9a0*/  HADD2.F32 R5, -RZ, R5.H0_H0 ;  /* 0x20000005ff057230 */ /* 0x000fe40000004100 */
[----:B------:R-:W-:Y:S01]  /*f9b0*/  FMUL.FTZ R3, R18, R3 ;  /* 0x0000000312037220 */ /* 0x000fe20000410000 */
[----:B------:R-:W-:Y:S01]  /*f9c0*/  F2FP.F16.F32.PACK_AB R23, R6, R7 ;  /* 0x000000070617723e */ /* 0x000fe200000000ff */
[-C--:B------:R-:W-:Y:S01]  /*f9d0*/  FFMA.FTZ R24, R13, R4.reuse, -R24 ;  /* 0x000000040d187223 */ /* 0x080fe20000010818 */
[----:B------:R-:W-:Y:S01]  /*f9e0*/  FFMA.FTZ R19, R19, R4, R2 ;  /* 0x0000000413137223 */ /* 0x000fe20000010002 */
[-C--:B------:R-:W-:Y:S01]  /*f9f0*/  FFMA.FTZ R21, R18, R5.reuse, -R21 ;  /* 0x0000000512157223 */ /* 0x080fe20000010815 */
[----:B------:R-:W-:-:S03]  /*fa00*/  FFMA.FTZ R20, R20, R5, R3 ;  /* 0x0000000514147223 */ /* 0x000fc60000010003 */
[----:B------:R-:W-:Y:S02]  /*fa10*/  F2FP.F16.F32.PACK_AB R24, R19, R24 ;  /* 0x000000181318723e */ /* 0x000fe400000000ff */
[----:B------:R-:W-:Y:S02]  /*fa20*/  F2FP.F16.F32.PACK_AB R22, R20, R21 ;  /* 0x000000151416723e */ /* 0x000fe400000000ff */
[----:B------:R-:W-:Y:S02]  /*fa30*/  MOV R20, R24 ;  /* 0x0000001800147202 */ /* 0x000fe40000000f00 */
[----:B------:R-:W-:Y:S02]  /*fa40*/  MOV R21, R15 ;  /* 0x0000000f00157202 */ /* 0x000fe40000000f00 */
.L_x_3891:
[----:B------:R-:W-:Y:S05]  /*fa50*/  BSYNC B0 ;  /* 0x0000000000007941 */ /* 0x000fea0003800000 */
.L_x_3890:
        /* <DEDUP_REMOVED lines=44> */
.L_x_3893:
[----:B------:R-:W-:Y:S05]  /*fd20*/  BSYNC B0 ;  /* 0x0000000000007941 */ /* 0x000fea0003800000 */
.L_x_3892:
[----:B------:R2:W-:Y:S01]  /*fd30*/  STS.128 [R234+0x3800], R8 ;  /* 0x00380008ea007388 */ /* 0x0005e20000000c00 */
[----:B------:R-:W-:Y:S05]  /*fd40*/  BRA `(.L_x_3889) ;  /* 0x0000003000587947 */ /* 0x000fea0003800000 */
.L_x_3870:
[----:B------:R-:W-:Y:S04]  /*fd50*/  BSSY B1, `(.L_x_3894) ;  /* 0x00000b4000017945 */ /* 0x000fe80003800000 */
[----:B------:R-:W-:Y:S05]  /*fd60*/  @!P0 BRA `(.L_x_3895) ;  /* 0x0000000800c88947 */ /* 0x000fea0003800000 */
[----:B----4-:R1:W5:Y:S04]  /*fd70*/  LDG.E.128 R20, desc[UR6][R36.64+0x80] ;  /* 0x0000800624147981 */ /* 0x010368000c1e1d00 */
        /* <DEDUP_REMOVED lines=86> */
.L_x_3897:
[----:B------:R-:W-:Y:S05]  /*102e0*/  BSYNC B0 ;  /* 0x0000000000007941 */ /* 0x000fea0003800000 */
.L_x_3896:
        /* <DEDUP_REMOVED lines=88> */
.L_x_3899:
[----:B------:R-:W-:Y:S05]  /*10870*/  BSYNC B0 ;  /* 0x0000000000007941 */ /* 0x000fea0003800000 */
.L_x_3898:
[----:B------:R3:W-:Y:S02]  /*10880*/  STS.128 [R234+0x2000], R20 ;  /* 0x00200014ea007388 */ /* 0x0007e40000000c00 */
.L_x_3895:
[----:B------:R-:W-:Y:S05]  /*10890*/  BSYNC B1 ;  /* 0x0000000000017941 */ /* 0x000fea0003800000 */
.L_x_3894:
        /* <DEDUP_REMOVED lines=94> */
.L_x_3903:
[----:B------:R-:W-:Y:S05]  /*10e80*/  BSYNC B0 ;  /* 0x0000000000007941 */ /* 0x000fea0003800000 */
.L_x_3902:
        /* <DEDUP_REMOVED lines=39> */
[----:B------:R-:W-:Y:S02]  /*11100*/  HADD2.F32 R29, -RZ, R24.H0_H0 ;  /* 0x20000018ff1d7230 */ /* 0x000fe40000004100 */
[----:B------:R-:W-:Y:S01]  /*11110*/  FMUL.FTZ R31, R31, R4 ;  /* 0x000000041f1f7220 */ /* 0x000fe20000410000 */
[--C-:B------:R-:W-:Y:S02]  /*11120*/  HADD2.F32 R6, -RZ, R7.reuse.H0_H0 ;  /* 0x20000007ff067230 */ /* 0x100fe40000004100 */
[----:B------:R-:W-:Y:S01]  /*11130*/  @!P0 FADD.FTZ R14, -R14, -RZ ;  /* 0x800000ff0e0e8221 */ /* 0x000fe20000010100 */
[----:B------:R-:W-:-:S02]  /*11140*/  HADD2.F32 R7, -RZ, R7.H1_H1 ;  /* 0x30000007ff077230 */ /* 0x000fc40000004100 */
[----:B------:R-:W-:Y:S01]  /*11150*/  @!P0 FADD.FTZ R5, -R5, -RZ ;  /* 0x800000ff05058221 */ /* 0x000fe20000010100 */
[----:B------:R-:W-:Y:S02]  /*11160*/  HADD2.F32 R25, -RZ, R25.H1_H1 ;  /* 0x30000019ff197230 */ /* 0x000fe40000004100 */
[----:B------:R-:W-:Y:S02]  /*11170*/  HADD2.F32 R4, -RZ, R26.H0_H0 ;  /* 0x2000001aff047230 */ /* 0x000fe40000004100 */
[----:B------:R-:W-:Y:S01]  /*11180*/  @!P0 FADD.FTZ R12, -R12, -RZ ;  /* 0x800000ff0c0c8221 */ /* 0x000fe20000010100 */
[----:B---3--:R-:W-:Y:S02]  /*11190*/  HADD2.F32 R35, -RZ, R24.H1_H1 ;  /* 0x30000018ff237230 */ /* 0x008fe40000004100 */
[----:B------:R-:W-:Y:S01]  /*111a0*/  FMUL.FTZ R29, R29, R2 ;  /* 0x000000021d1d7220 */ /* 0x000fe20000410000 */
[----:B------:R-:W-:Y:S02]  /*111b0*/  HADD2.F32 R2, -RZ, R27.H1_H1 ;  /* 0x3000001bff027230 */ /* 0x000fe40000004100 */
[----:B------:R-:W-:Y:S01]  /*111c0*/  FMUL.FTZ R25, R25, R14 ;  /* 0x0000000e19197220 */ /* 0x000fe20000410000 */
[----:B------:R-:W-:Y:S01]  /*111d0*/  @!P0 FADD.FTZ R7, -R7, -RZ ;  /* 0x800000ff07078221 */ /* 0x000fe20000010100 */
[----:B------:R-:W-:Y:S01]  /*111e0*/  FMUL.FTZ R5, R4, R5 ;  /* 0x0000000504057220 */ /* 0x000fe20000410000 */
[----:B------:R-:W-:Y:S01]  /*111f0*/  FMUL.FTZ R35, R35, R12 ;  /* 0x0000000c23237220 */ /* 0x000fe20000410000 */
[----:B-----5:R-:W-:-:S02]  /*11200*/  HADD2.F32 R4, -RZ, R8.H0_H0 ;  /* 0x20000008ff047230 */ /* 0x020fc40000004100 */
        /* <DEDUP_REMOVED lines=9> */
[----:B-1----:R-:W-:Y:S02]  /*112a0*/  HADD2.F32 R37, -RZ, R27.H0_H0 ;  /* 0x2000001bff257230 */ /* 0x002fe40000004100 */
        /* <DEDUP_REMOVED lines=25> */
.L_x_3905:
[----:B------:R-:W-:Y:S05]  /*11440*/  BSYNC B0 ;  /* 0x0000000000007941 */ /* 0x000fea0003800000 */
.L_x_3904:
[----:B------:R4:W-:Y:S02]  /*11450*/  STS.128 [R234+0x2800], R20 ;  /* 0x00280014ea007388 */ /* 0x0009e40000000c00 */
.L_x_3901:
[----:B------:R-:W-:Y:S05]  /*11460*/  BSYNC B1 ;  /* 0x0000000000017941 */ /* 0x000fea0003800000 */
.L_x_3900:
        /* <DEDUP_REMOVED lines=95> */
.L_x_3909:
[----:B------:R-:W-:Y:S05]  /*11a60*/  BSYNC B0 ;  /* 0x0000000000007941 */ /* 0x000fea0003800000 */
.L_x_3908:
        /* <DEDUP_REMOVED lines=57> */
[----:B------:R-:W-:Y:S02]  /*11e00*/  HADD2.F32 R2, -RZ, R20.H0_H0 ;  /* 0x20000014ff027230 */ /* 0x000fe40000004100 */
[--C-:B-----5:R-:W-:Y:S02]  /*11e10*/  HADD2.F32 R4, -RZ, R8.reuse.H0_H0 ;  /* 0x20000008ff047230 */ /* 0x120fe40000004100 */
[----:B------:R-:W-:Y:S02]  /*11e20*/  HADD2.F32 R24, -RZ, R8.H1_H1 ;  /* 0x30000008ff187230 */ /* 0x000fe40000004100 */
        /* <DEDUP_REMOVED lines=30> */
.L_x_3911:
[----:B------:R-:W-:Y:S05]  /*12010*/  BSYNC B0 ;  /* 0x0000000000007941 */ /* 0x000fea0003800000 */
.L_x_3910:
[----:B------:R4:W-:Y:S02]  /*12020*/  STS.128 [R234+0x3000], R20 ;  /* 0x00300014ea007388 */ /* 0x0009e40000000c00 */
.L_x_3907:
[----:B------:R-:W-:Y:S05]  /*12030*/  BSYNC B1 ;  /* 0x0000000000017941 */ /* 0x000fea0003800000 */
.L_x_3906:
        /* <DEDUP_REMOVED lines=94> */
.L_x_3913:
[----:B------:R-:W-:Y:S05]  /*12620*/  BSYNC B0 ;  /* 0x0000000000007941 */ /* 0x000fea0003800000 */
.L_x_3912:
        /* <DEDUP_REMOVED lines=16> */
[----:B---3--:R-:W-:Y:S01]  /*12730*/  IMAD.WIDE R18, R5, 0x2, R18 ;  /* 0x0000000205127825 */ /* 0x008fe200078e0212 */
[----:B------:R-:W-:-:S04]  /*12740*/  IADD3 R3, P1, R6, R3, RZ ;  /* 0x0000000306037210 */ /* 0x000fc80007f3e0ff */
[----:B------:R-:W-:Y:S01]  /*12750*/  LEA.HI.X.SX32 R13, R6, R13, 0x1, P1 ;  /* 0x0000000d060d7211 */ /* 0x000fe200008f0eff */
[----:B------:R-:W3:Y:S01]  /*12760*/  LDG.E.128 R16, desc[UR6][R18.64+0x80] ;  /* 0x0000800612107981 */ /* 0x000ee2000c1e1d00 */
[----:B------:R-:W-:-:S04]  /*12770*/  IADD3 R4, P1, R2, R3, RZ ;  /* 0x0000000302047210 */ /* 0x000fc80007f3e0ff */
[----:B------:R-:W-:Y:S02]  /*12780*/  LEA.HI.X.SX32 R7, R2, R13, 0x1, P1 ;  /* 0x0000000d02077211 */ /* 0x000fe400008f0eff */
[C---:B------:R-:W-:Y:S02]  /*12790*/  LEA R6, P1, R4.reuse, UR8, 0x1 ;  /* 0x0000000804067c11 */ /* 0x040fe4000f8208ff */
[----:B------:R-:W-:Y:S02]  /*127a0*/  MOV R2, RZ ;  /* 0x000000ff00027202 */ /* 0x000fe40000000f00 */
[----:B------:R-:W-:Y:S01]  /*127b0*/  LEA.HI.X R7, R4, UR9, R7, 0x1, P1 ;  /* 0x0000000904077c11 */ /* 0x000fe200088f0c07 */
[----:B------:R-:W-:Y:S01]  /*127c0*/  ULDC.64 UR8, c[0x0][0x358] ;  /* 0x0000d60000087ab9 */ /* 0x000fe20000000a00 */
[----:B------:R-:W-:-:S04]  /*127d0*/  @P0 IADD3 R2, -R138, RZ, RZ ;  /* 0x000000ff8a020210 */ /* 0x000fc80007ffe1ff */
[----:B------:R-:W4:Y:S01]  /*127e0*/  LDG.E.128 R4, desc[UR6][R6.64] ;  /* 0x0000000606047981 */ /* 0x000f22000c1e1d00 */
[----:B------:R-:W-:-:S04]  /*127f0*/  IADD3 R3, P1, R2, R3, RZ ;  /* 0x0000000302037210 */ /* 0x000fc80007f3e0ff */
[----:B------:R-:W-:Y:S02]  /*12800*/  LEA.HI.X.SX32 R2, R2, R13, 0x1, P1 ;  /* 0x0000000d02027211 */ /* 0x000fe400008f0eff */
[----:B------:R-:W-:-:S04]  /*12810*/  LEA R8, P1, R3, UR8, 0x1 ;  /* 0x0000000803087c11 */ /* 0x000fc8000f8208ff */
[----:B------:R-:W-:-:S06]  /*12820*/  LEA.HI.X R9, R3, UR9, R2, 0x1, P1 ;  /* 0x0000000903097c11 */ /* 0x000fcc00088f0c02 */
[----:B------:R-:W5:Y:S01]  /*12830*/  LDG.E.128 R8, desc[UR6][R8.64] ;  /* 0x0000000608087981 */ /* 0x000f62000c1e1d00 */
[--C-:B---3--:R-:W-:Y:S02]  /*12840*/  HADD2.F32 R25, -RZ, R17.reuse.H0_H0 ;  /* 0x20000011ff197230 */ /* 0x108fe40000004100 */
[----:B------:R-:W-:Y:S02]  /*12850*/  HADD2.F32 R26, -RZ, R16.H0_H0 ;  /* 0x20000010ff1a7230 */ /* 0x000fe40000004100 */
[----:B------:R-:W-:Y:S02]  /*12860*/  HADD2.F32 R24, -RZ, R17.H1_H1 ;  /* 0x30000011ff187230 */ /* 0x000fe40000004100 */
[--C-:B----4-:R-:W-:Y:S02]  /*12870*/  HADD2.F32 R2, -RZ, R5.reuse.H0_H0 ;  /* 0x20000005ff027230 */ /* 0x110fe40000004100 */
        /* <DEDUP_REMOVED lines=25> */
[----:B-----5:R-:W-:Y:S02]  /*12a10*/  HADD2.F32 R3, -RZ, R9.H0_H0 ;  /* 0x20000009ff037230 */ /* 0x020fe40000004100 */
[----:B------:R-:W-:Y:S01]  /*12a20*/  FMUL.FTZ R4, R5, R4 ;  /* 0x0000000405047220 */ /* 0x000fe20000410000 */
[----:B------:R-:W-:Y:S02]  /*12a30*/  HADD2.F32 R21, -RZ, R21.H1_H1 ;  /* 0x30000015ff157230 */ /* 0x000fe40000004100 */
[----:B------:R-:W-:-:S02]  /*12a40*/  HADD2.F32 R9, -RZ, R9.H1_H1 ;  /* 0x30000009ff097230 */ /* 0x000fc40000004100 */
[----:B------:R-:W-:Y:S01]  /*12a50*/  @!P0 FADD.FTZ R15, -R15, -RZ ;  /* 0x800000ff0f0f8221 */ /* 0x000fe20000010100 */
[----:B------:R-:W-:Y:S02]  /*12a60*/  HADD2.F32 R18, -RZ, R18.H1_H1 ;  /* 0x30000012ff127230 */ /* 0x000fe40000004100 */
[----:B------:R-:W-:Y:S02]  /*12a70*/  HADD2.F32 R5, -RZ, R20.H0_H0 ;  /* 0x20000014ff057230 */ /* 0x000fe40000004100 */
[--C-:B------:R-:W-:Y:S02]  /*12a80*/  HADD2.F32 R13, -RZ, R8.reuse.H0_H0 ;  /* 0x20000008ff0d7230 */ /* 0x100fe40000004100 */
[----:B------:R-:W-:Y:S01]  /*12a90*/  FFMA.FTZ R9, R21, R9, R24 ;  /* 0x0000000915097223 */ /* 0x000fe20000010018 */
[----:B------:R-:W-:Y:S02]  /*12aa0*/  HADD2.F32 R19, -RZ, R8.H1_H1 ;  /* 0x30000008ff137230 */ /* 0x000fe40000004100 */
[----:B------:R-:W-:Y:S01]  /*12ab0*/  FMUL.FTZ R15, R18, R15 ;  /* 0x0000000f120f7220 */ /* 0x000fe20000410000 */
[----:B------:R-:W-:-:S02]  /*12ac0*/  HADD2.F32 R17, -RZ, R11.H0_H0 ;  /* 0x2000000bff117230 */ /* 0x000fc40000004100 */
[----:B------:R-:W-:Y:S01]  /*12ad0*/  FFMA.FTZ R2, R2, R3, R25 ;  /* 0x0000000302027223 */ /* 0x000fe20000010019 */
[----:B------:R-:W-:Y:S02]  /*12ae0*/  HADD2.F32 R8, -RZ, R11.H1_H1 ;  /* 0x3000000bff087230 */ /* 0x000fe40000004100 */
[----:B------:R-:W-:Y:S01]  /*12af0*/  FFMA.FTZ R5, R5, R13, R26 ;  /* 0x0000000d05057223 */ /* 0x000fe2000001001a */
[----:B------:R-:W-:Y:S02]  /*12b00*/  HADD2.F32 R11, -RZ, R10.H0_H0 ;  /* 0x2000000aff0b7230 */ /* 0x000fe40000004100 */
[----:B------:R-:W-:Y:S02]  /*12b10*/  HADD2.F32 R21, -RZ, R22.H0_H0 ;  /* 0x20000016ff157230 */ /* 0x000fe40000004100 */
        /* <DEDUP_REMOVED lines=14> */
.L_x_3915:
[----:B------:R-:W-:Y:S05]  /*12c00*/  BSYNC B0 ;  /* 0x0000000000007941 */ /* 0x000fea0003800000 */
.L_x_3914:
[----:B------:R4:W-:Y:S01]  /*12c10*/  STS.128 [R234+0x3800], R20 ;  /* 0x00380014ea007388 */ /* 0x0009e20000000c00 */
[----:B------:R-:W-:Y:S05]  /*12c20*/  BRA `(.L_x_3889) ;  /* 0x0000000000a07947 */ /* 0x000fea0003800000 */
.L_x_3869:
[----:B--23--:R-:W-:Y:S02]  /*12c30*/  IMAD.IADD R5, R230, 0x1, -R59 ;  /* 0x00000001e6057824 */ /* 0x00cfe400078e0a3b */
[C---:B------:R-:W-:Y:S02]  /*12c40*/  VIADD R0, R148.reuse, 0x10 ;  /* 0x0000001094007836 */ /* 0x040fe40000000000 */
[C---:B------:R-:W-:Y:S01]  /*12c50*/  VIADD R12, R148.reuse, 0x20 ;  /* 0x00000020940c7836 */ /* 0x040fe20000000000 */
[CC--:B------:R-:W-:Y:S01]  /*12c60*/  ISETP.GE.AND P3, PT, R148.reuse, R5.reuse, PT ;  /* 0x000000059400720c */ /* 0x0c0fe20003f66270 */
[----:B------:R-:W-:Y:S01]  /*12c70*/  VIADD R14, R148, 0x30 ;  /* 0x00000030940e7836 */ /* 0x000fe20000000000 */
[-C--:B------:R-:W-:Y:S02]  /*12c80*/  ISETP.GE.AND P2, PT, R0, R5.reuse, PT ;  /* 0x000000050000720c */ /* 0x080fe40003f46270 */
[-C--:B------:R-:W-:Y:S02]  /*12c90*/  ISETP.GE.AND P1, PT, R12, R5.reuse, PT ;  /* 0x000000050c00720c */ /* 0x080fe40003f26270 */
[----:B------:R-:W-:-:S07]  /*12ca0*/  ISETP.GE.AND P0, PT, R14, R5, PT ;  /* 0x000000050e00720c */ /* 0x000fce0003f06270 */
[----:B------:R-:W1:Y:S02]  /*12cb0*/  @!P3 LDC.64 R10, c[0x0][0x210] ;  /* 0x00008400ff0abb82 */ /* 0x000e640000000a00 */
[-C--:B------:R-:W-:Y:S02]  /*12cc0*/  @!P2 IADD3 R17, P4, R15, R144.reuse, RZ ;  /* 0x000000900f11a210 */ /* 0x080fe40007f9e0ff */
[----:B------:R-:W-:Y:S02]  /*12cd0*/  @!P1 LEA R16, P6, R2, R144, 0x5 ;  /* 0x0000009002109211 */ /* 0x000fe400078c28ff */
[----:B----4-:R-:W-:Y:S02]  /*12ce0*/  @!P0 IMAD.MOV.U32 R20, RZ, RZ, R144 ;  /* 0x000000ffff148224 */ /* 0x010fe400078e0090 */
        /* <DEDUP_REMOVED lines=28> */
.L_x_3889:
[----:B------:R-:W-:Y:S05]  /*12eb0*/  BSYNC B2 ;  /* 0x0000000000027941 */ /* 0x000fea0003800000 */
.L_x_3868:
[----:B------:R-:W-:Y:S01]  /*12ec0*/  VIADD R239, R53, 0xffffffff ;  /* 0xffffffff35ef7836 */ /* 0x000fe20000000000 */
[----:B------:R-:W-:Y:S01]  /*12ed0*/  ULDC.64 UR10, c[0x0][0x218] ;  /* 0x00008600000a7ab9 */ /* 0x000fe20000000a00 */
[----:B-1234-:R-:W-:Y:S01]  /*12ee0*/  VIADD R22, R148, 0x40 ;  /* 0x0000004094167836 */ /* 0x01efe20000000000 */
[----:B------:R-:W-:Y:S01]  /*12ef0*/  LEA R236, P1, R142, UR10, 0x1 ;  /* 0x0000000a8eec7c11 */ /* 0x000fe2000f8208ff */
[----:B------:R-:W-:Y:S01]  /*12f00*/  IMAD.SHL.U32 R7, R239, 0x80, RZ ;  /* 0x00000080ef077824 */ /* 0x000fe200078e00ff */
[----:B------:R-:W-:Y:S01]  /*12f10*/  ULDC.64 UR8, c[0x0][0x220] ;  /* 0x0000880000087ab9 */ /* 0x000fe20000000a00 */
[----:B------:R-:W-:Y:S01]  /*12f20*/  VIADD R20, R148, 0x50 ;  /* 0x0000005094147836 */ /* 0x000fe20000000000 */
[----:B------:R-:W-:Y:S01]  /*12f30*/  LEA.HI.X R235, R142, UR11, R54, 0x1, P1 ;  /* 0x0000000b8eeb7c11 */ /* 0x000fe200088f0c36 */
[----:B------:R-:W-:Y:S02]  /*12f40*/  IMAD.IADD R21, R58, 0x1, -R7 ;  /* 0x000000013a157824 */ /* 0x000fe400078e0a07 */
[----:B------:R-:W-:-:S02]  /*12f50*/  VIADD R15, R148, 0x60 ;  /* 0x00000060940f7836 */ /* 0x000fc40000000000 */
[----:B------:R-:W-:Y:S01]  /*12f60*/  VIADD R6, R148, 0x70 ;  /* 0x0000007094067836 */ /* 0x000fe20000000000 */
[-C--:B------:R-:W-:Y:S01]  /*12f70*/  ISETP.GE.AND P6, PT, R0, R21.reuse, PT ;  /* 0x000000150000720c */ /* 0x080fe20003fc6270 */
[----:B------:R-:W-:Y:S01]  /*12f80*/  IMAD R59, R56, 0x10, R59 ;  /* 0x00000010383b7824 */ /* 0x000fe200078e023b */
[-C--:B------:R-:W-:Y:S01]  /*12f90*/  ISETP.GE.AND P0, PT, R148, R21.reuse, PT ;  /* 0x000000159400720c */ /* 0x080fe20003f06270 */
[----:B------:R-:W-:Y:S01]  /*12fa0*/  IMAD.SHL.U32 R190, R55, 0x2, RZ ;  /* 0x0000000237be7824 */ /* 0x000fe200078e00ff */
[-C--:B------:R-:W-:Y:S02]  /*12fb0*/  ISETP.GE.AND P5, PT, R12, R21.reuse, PT ;  /* 0x000000150c00720c */ /* 0x080fe40003fa6270 */
[-C--:B------:R-:W-:Y:S02]  /*12fc0*/  ISETP.GE.AND P3, PT, R14, R21.reuse, PT ;  /* 0x000000150e00720c */ /* 0x080fe40003f66270 */
[-C--:B------:R-:W-:Y:S02]  /*12fd0*/  ISETP.GE.AND P4, PT, R22, R21.reuse, PT ;  /* 0x000000151600720c */ /* 0x080fe40003f86270 */
[----:B------:R-:W-:-:S02]  /*12fe0*/  ISETP.GE.AND P2, PT, R20, R21, PT ;  /* 0x000000151400720c */ /* 0x000fc40003f46270 */
[----:B------:R-:W-:Y:S02]  /*12ff0*/  LOP3.LUT R190, R190, 0x6, RZ, 0xc0, !PT ;  /* 0x00000006bebe7812 */ /* 0x000fe400078ec0ff */
[----:B------:R-:W-:Y:S01]  /*13000*/  @!P6 LEA R24, P1, R109, R236, 0x1 ;  /* 0x000000ec6d18e211 */ /* 0x000fe200078208ff */
[----:B------:R-:W-:Y:S02]  /*13010*/  @!P0 IMAD.MOV.U32 R237, RZ, RZ, R235 ;  /* 0x000000ffffed8224 */ /* 0x000fe400078e00eb */
[----:B------:R-:W1:Y:S01]  /*13020*/  @!P5 LDC.64 R4, c[0x0][0x248] ;  /* 0x00009200ff04db82 */ /* 0x000e620000000a00 */
[----:B------:R-:W-:Y:S02]  /*13030*/  P2R R8, PR, RZ, 0x2 ;  /* 0x00000002ff087803 */ /* 0x000fe40000000000 */
[----:B------:R-:W-:Y:S01]  /*13040*/  @!PT LDS RZ, [RZ] ;  /* 0x00000000fffff984 */ /* 0x000fe20000000800 */
[----:B------:R-:W-:Y:S01]  /*13050*/  @!PT LDS RZ, [RZ] ;  /* 0x00000000fffff984 */ /* 0x000fe20000000800 */
[----:B------:R-:W-:Y:S01]  /*13060*/  @!PT LDS RZ, [RZ] ;  /* 0x00000000fffff984 */ /* 0x000fe20000000800 */
[----:B------:R-:W-:Y:S01]  /*13070*/  @!P0 LDGSTS.E.BYPASS.LTC128B.128 [R234+0x4000], desc[UR6][R236.64] ;  /* 0x04000000ecea8fae */ /* 0x000fe2000b901d46 */
[----:B------:R-:W-:-:S03]  /*13080*/  ISETP.GE.AND P1, PT, R15, R21, PT ;  /* 0x000000150f00720c */ /* 0x000fc60003f26270 */
[----:B------:R2:W-:Y:S01]  /*13090*/  @!P0 LDGSTS.E.BYPASS.LTC128B.128 [R234+0x8000], desc[UR6][R236.64+0x80] ;  /* 0x08000080ecea8fae */ /* 0x0005e2000b901d46 */
[----:B------:R-:W-:Y:S01]  /*130a0*/  ISETP.NE.AND P0, PT, R8, RZ, PT ;  /* 0x000000ff0800720c */ /* 0x000fe20003f05270 */
[----:B------:R-:W3:Y:S03]  /*130b0*/  @!P3 LDC.64 R2, c[0x0][0x248] ;  /* 0x00009200ff02bb82 */ /* 0x000ee60000000a00 */
[----:B------:R-:W-:Y:S02]  /*130c0*/  @!P6 LEA.HI.X R25, R109, R235, R108, 0x1, P0 ;  /* 0x000000eb6d19e211 */ /* 0x000fe400000f0c6c */
[----:B------:R-:W-:-:S03]  /*130d0*/  ISETP.GE.AND P0, PT, R6, R21, PT ;  /* 0x000000150600720c */ /* 0x000fc60003f06270 */
[----:B------:R-:W4:Y:S01]  /*130e0*/  @!P4 LDC.64 R18, c[0x0][0x248] ;  /* 0x00009200ff12cb82 */ /* 0x000f220000000a00 */
[----:B------:R-:W-:Y:S04]  /*130f0*/  @!P6 LDGSTS.E.BYPASS.LTC128B.128 [R234+0x4800], desc[UR6][R24.64] ;  /* 0x0480000018eaefae */ /* 0x000fe8000b901d46 */
[----:B------:R5:W-:Y:S01]  /*13100*/  @!P6 LDGSTS.E.BYPASS.LTC128B.128 [R234+0x8800], desc[UR6][R24.64+0x80] ;  /* 0x0880008018eaefae */ /* 0x000be2000b901d46 */
[C---:B-1----:R-:W-:Y:S02]  /*13110*/  @!P5 LEA R26, P6, R4.reuse, R236, 0x6 ;  /* 0x000000ec041ad211 */ /* 0x042fe400078c30ff */
[----:B------:R-:W1:Y:S02]  /*13120*/  @!P2 LDC.64 R16, c[0x0][0x248] ;  /* 0x00009200ff10ab82 */ /* 0x000e640000000a00 */
[----:B------:R-:W-:-:S06]  /*13130*/  @!P5 LEA.HI.X R27, R4, R235, R5, 0x6, P6 ;  /* 0x000000eb041bd211 */ /* 0x000fcc00030f3405 */
[----:B------:R-:W5:Y:S01]  /*13140*/  @!P1 LDC.64 R10, c[0x0][0x248] ;  /* 0x00009200ff0a9b82 */ /* 0x000f620000000a00 */
[----:B--2---:R-:W-:Y:S01]  /*13150*/  @!P3 IMAD.MOV.U32 R237, RZ, RZ, R235 ;  /* 0x000000ffffedb224 */ /* 0x004fe200078e00eb */
[----:B------:R-:W-:Y:S01]  /*13160*/  @!P5 LDGSTS.E.BYPASS.LTC128B.128 [R234+0x5000], desc[UR6][R26.64] ;  /* 0x050000001aeadfae */ /* 0x000fe2000b901d46 */
[----:B---3--:R-:W-:Y:S02]  /*13170*/  @!P3 IMAD R3, R3, 0x60, RZ ;  /* 0x000000600303b824 */ /* 0x008fe400078e02ff */
[----:B------:R-:W-:Y:S01]  /*13180*/  @!P3 IMAD.WIDE.U32 R28, R2, 0x60, R236 ;  /* 0x00000060021cb825 */ /* 0x000fe200078e00ec */
[----:B------:R-:W-:Y:S01]  /*13190*/  @!P5 LDGSTS.E.BYPASS.LTC128B.128 [R234+0x9000], desc[UR6][R26.64+0x80] ;  /* 0x090000801aeadfae */ /* 0x000fe2000b901d46 */
[----:B------:R-:W-:Y:S01]  /*131a0*/  ISETP.GE.AND P5, PT, R12, R21, PT ;  /* 0x000000150c00720c */ /* 0x000fe20003fa6270 */
[----:B------:R-:W2:Y:S01]  /*131b0*/  @!P0 LDC.64 R8, c[0x0][0x248] ;  /* 0x00009200ff088b82 */ /* 0x000ea20000000a00 */
[----:B------:R-:W-:Y:S01]  /*131c0*/  @!P2 IMAD.MOV.U32 R237, RZ, RZ, R235 ;  /* 0x000000ffffeda224 */ /* 0x000fe200078e00eb */
[----:B----4-:R-:W-:Y:S01]  /*131d0*/  @!P4 LEA R2, P6, R18, R236, 0x7 ;  /* 0x000000ec1202c211 */ /* 0x010fe200078c38ff */
[----:B------:R-:W-:-:S03]  /*131e0*/  @!P3 IMAD.IADD R29, R3, 0x1, R29 ;  /* 0x00000001031db824 */ /* 0x000fc600078e021d */
[----:B------:R-:W-:Y:S01]  /*131f0*/  @!P4 LEA.HI.X R3, R18, R235, R19, 0x7, P6 ;  /* 0x000000eb1203c211 */ /* 0x000fe200030f3c13 */
[----:B-1----:R-:W-:Y:S01]  /*13200*/  @!P2 IMAD.WIDE.U32 R4, R16, 0xa0, R236 ;  /* 0x000000a01004a825 */ /* 0x002fe200078e00ec */
[----:B------:R-:W-:Y:S01]  /*13210*/  @!P3 LDGSTS.E.BYPASS.LTC128B.128 [R234+0x5800], desc[UR6][R28.64] ;  /* 0x058000001ceabfae */ /* 0x000fe2000b901d46 */
[-C--:B------:R-:W-:Y:S02]  /*13220*/  ISETP.GE.AND P6, PT, R0, R21.reuse, PT ;  /* 0x000000150000720c */ /* 0x080fe40003fc6270 */
[----:B------:R-:W-:Y:S01]  /*13230*/  @!P1 IMAD.MOV.U32 R237, RZ, RZ, R235 ;  /* 0x000000ffffed9224 */ /* 0x000fe200078e00eb */
[----:B------:R-:W-:Y:S01]  /*13240*/  @!P3 LDGSTS.E.BYPASS.LTC128B.128 [R234+0x9800], desc[UR6][R28.64+0x80] ;  /* 0x098000801ceabfae */ /* 0x000fe2000b901d46 */
[----:B------:R-:W-:Y:S01]  /*13250*/  @!P2 IMAD R17, R17, 0xa0, RZ ;  /* 0x000000a01111a824 */ /* 0x000fe200078e02ff */
[----:B------:R-:W-:Y:S01]  /*13260*/  ISETP.GE.AND P3, PT, R14, R21, PT ;  /* 0x000000150e00720c */ /* 0x000fe20003f66270 */
[----:B-----5:R-:W-:Y:S01]  /*13270*/  @!P1 IMAD.WIDE.U32 R18, R10, 0xc0, R236 ;  /* 0x000000c00a129825 */ /* 0x020fe200078e00ec */
[----:B------:R-:W-:Y:S01]  /*13280*/  @!P4 LDGSTS.E.BYPASS.LTC128B.128 [R234+0x6000], desc[UR6][R2.64] ;  /* 0x0600000002eacfae */ /* 0x000fe2000b901d46 */
[----:B------:R-:W-:-:S02]  /*13290*/  SHF.R.S32.HI R0, RZ, 0x1f, R229 ;  /* 0x0000001fff007819 */ /* 0x000fc400000114e5 */
[----:B------:R-:W-:Y:S01]  /*132a0*/  @!P0 IMAD.MOV.U32 R237, RZ, RZ, R235 ;  /* 0x000000ffffed8224 */ /* 0x000fe200078e00eb */
[----:B------:R1:W-:Y:S01]  /*132b0*/  @!P4 LDGSTS.E.BYPASS.LTC128B.128 [R234+0xa000], desc[UR6][R2.64+0x80] ;  /* 0x0a00008002eacfae */ /* 0x0003e2000b901d46 */
[----:B------:R-:W-:Y:S01]  /*132c0*/  @!P1 IMAD R11, R11, 0xc0, RZ ;  /* 0x000000c00b0b9824 */ /* 0x000fe200078e02ff */
[----:B------:R-:W-:Y:S01]  /*132d0*/  ISETP.GE.AND P4, PT, R22, R21, PT ;  /* 0x000000151600720c */ /* 0x000fe20003f86270 */
[----:B--2---:R-:W-:-:S04]  /*132e0*/  @!P0 IMAD.WIDE.U32 R24, R8, 0xe0, R236 ;  /* 0x000000e008188825 */ /* 0x004fc800078e00ec */
[----:B------:R-:W-:Y:S02]  /*132f0*/  @!P0 IMAD R9, R9, 0xe0, RZ ;  /* 0x000000e009098824 */ /* 0x000fe400078e02ff */
[----:B------:R-:W-:Y:S02]  /*13300*/  @!P2 IMAD.IADD R5, R17, 0x1, R5 ;  /* 0x000000011105a824 */ /* 0x000fe400078e0205 */
[----:B------:R-:W-:Y:S02]  /*13310*/  @!P1 IMAD.IADD R19, R11, 0x1, R19 ;  /* 0x000000010b139824 */ /* 0x000fe400078e0213 */
[----:B------:R-:W-:Y:S01]  /*13320*/  @!P0 IMAD.IADD R25, R9, 0x1, R25 ;  /* 0x0000000109198824 */ /* 0x000fe200078e0219 */
[----:B------:R-:W-:Y:S01]  /*13330*/  @!P2 LDGSTS.E.BYPASS.LTC128B.128 [R234+0x6800], desc[UR6][R4.64] ;  /* 0x0680000004eaafae */ /* 0x000fe2000b901d46 */
[----:B------:R-:W2:Y:S01]  /*13340*/  @!P5 LDC.64 R8, c[0x0][0x250] ;  /* 0x00009400ff08db82 */ /* 0x000ea20000000a00 */
[----:B------:R-:W-:Y:S02]  /*13350*/  IMAD.SHL.U32 R14, R60, 0x40, RZ ;  /* 0x000000403c0e7824 */ /* 0x000fe400078e00ff */
[----:B------:R3:W-:Y:S01]  /*13360*/  @!P2 LDGSTS.E.BYPASS.LTC128B.128 [R234+0xa800], desc[UR6][R4.64+0x80] ;  /* 0x0a80008004eaafae */ /* 0x0007e2000b901d46 */
[----:B------:R-:W-:Y:S01]  /*13370*/  IMAD.SHL.U32 R11, R148, 0x8, RZ ;  /* 0x00000008940b7824 */ /* 0x000fe200078e00ff */
[-C--:B------:R-:W-:Y:S01]  /*13380*/  ISETP.GE.AND P2, PT, R20, R21.reuse, PT ;  /* 0x000000151400720c */ /* 0x080fe20003f46270 */
[----:B------:R-:W-:Y:S01]  /*13390*/  IMAD.U32 R10, RZ, RZ, UR14 ;  /* 0x0000000eff0a7e24 */ /* 0x000fe2000f8e00ff */
[----:B------:R-:W-:Y:S01]  /*133a0*/  @!P1 LDGSTS.E.BYPASS.LTC128B.128 [R234+0x7000], desc[UR6][R18.64] ;  /* 0x0700000012ea9fae */ /* 0x000fe2000b901d46 */
[----:B------:R-:W-:Y:S01]  /*133b0*/  LOP3.LUT R14, R14, 0x1c0, RZ, 0xc0, !PT ;  /* 0x000001c00e0e7812 */ /* 0x000fe200078ec0ff */
[----:B------:R-:W4:Y:S02]  /*133c0*/  @!P4 LDC.64 R12, c[0x0][0x250] ;  /* 0x00009400ff0ccb82 */ /* 0x000f240000000a00 */
[----:B------:R5:W-:Y:S01]  /*133d0*/  @!P1 LDGSTS.E.BYPASS.LTC128B.128 [R234+0xb000], desc[UR6][R18.64+0x80] ;  /* 0x0b00008012ea9fae */ /* 0x000be2000b901d46 */
[----:B------:R-:W-:Y:S01]  /*133e0*/  ISETP.GE.AND P1, PT, R148, R21, PT ;  /* 0x000000159400720c */ /* 0x000fe20003f26270 */
[----:B-1----:R-:W-:Y:S01]  /*133f0*/  IMAD.U32 R2, RZ, RZ, UR5 ;  /* 0x00000005ff027e24 */ /* 0x002fe2000f8e00ff */
[----:B------:R-:W-:Y:S01]  /*13400*/  LEA.HI R3, R0, R229, RZ, 0x3 ;  /* 0x000000e500037211 */ /* 0x000fe200078f18ff */
[----:B------:R-:W-:Y:S01]  /*13410*/  @!P0 LDGSTS.E.BYPASS.LTC128B.128 [R234+0x7800], desc[UR6][R24.64] ;  /* 0x0780000018ea8fae */ /* 0x000fe2000b901d46 */
[----:B------:R-:W-:Y:S01]  /*13420*/  LOP3.LUT R11, R14, 0x8, R11, 0xf8, !PT ;  /* 0x000000080e0b7812 */ /* 0x000fe200078ef80b */
[----:B------:R-:W-:Y:S01]  /*13430*/  ULDC UR5, c[0x0][0x398] ;  /* 0x0000e60000057ab9 */ /* 0x000fe20000000800 */
[C---:B------:R-:W-:Y:S01]  /*13440*/  LOP3.LUT R0, R3.reuse, 0xfffffff8, RZ, 0xc0, !PT ;  /* 0xfffffff803007812 */ /* 0x040fe200078ec0ff */
[----:B------:R-:W-:Y:S01]  /*13450*/  @!P0 LDGSTS.E.BYPASS.LTC128B.128 [R234+0xb800], desc[UR6][R24.64+0x80] ;  /* 0x0b80008018ea8fae */ /* 0x000fe2000b901d46 */
[C---:B------:R-:W-:Y:S01]  /*13460*/  LEA R240, P0, R140.reuse, UR8, 0x1 ;  /* 0x000000088cf07c11 */ /* 0x040fe2000f8008ff */
[----:B------:R-:W-:Y:S01]  /*13470*/  IMAD.SHL.U32 R133, R3, 0x40, RZ ;  /* 0x0000004003857824 */ /* 0x000fe200078e00ff */
[----:B------:R-:W-:Y:S01]  /*13480*/  SHF.R.U32.HI R14, RZ, 0x3, R14 ;  /* 0x00000003ff0e7819 */ /* 0x000fe2000001160e */
[----:B------:R-:W0:Y:S01]  /*13490*/  LDGDEPBAR ;  /* 0x00000000000079af */ /* 0x000e220000000000 */
[----:B------:R-:W-:Y:S01]  /*134a0*/  LEA.HI.X R241, R140, UR9, R52, 0x1, P0 ;  /* 0x000000098cf17c11 */ /* 0x000fe200080f0c34 */
[----:B------:R-:W-:Y:S01]  /*134b0*/  IMAD.IADD R0, R229, 0x1, -R0 ;  /* 0x00000001e5007824 */ /* 0x000fe200078e0a00 */
[----:B------:R-:W-:-:S02]  /*134c0*/  LOP3.LUT R14, R11, R14, RZ, 0x3c, !PT ;  /* 0x0000000e0b0e7212 */ /* 0x000fc400078e3cff */
[----:B------:R-:W-:Y:S01]  /*134d0*/  LOP3.LUT R133, R133, 0xfffffe00, RZ, 0xc0, !PT ;  /* 0xfffffe0085857812 */ /* 0x000fe200078ec0ff */
[----:B------:R-:W-:Y:S01]  /*134e0*/  IMAD.SHL.U32 R17, R0, 0x40, RZ ;  /* 0x0000004000117824 */ /* 0x000fe200078e00ff */
[----:B---3--:R-:W-:-:S03]  /*134f0*/  LEA.HI R4, R227, R227, RZ, 0x1 ;  /* 0x000000e3e3047211 */ /* 0x008fc600078f08ff */
[----:B------:R-:W-:Y:S01]  /*13500*/  IMAD R3, R56, 0x400, R133 ;  /* 0x0000040038037824 */ /* 0x000fe200078e0285 */
[----:B------:R-:W-:Y:S02]  /*13510*/  LOP3.LUT R4, R4, 0xfffffffe, RZ, 0xc0, !PT ;  /* 0xfffffffe04047812 */ /* 0x000fe400078ec0ff */
[----:B------:R-:W-:Y:S01]  /*13520*/  LOP3.LUT R17, R17, 0x1c0, RZ, 0xc0, !PT ;  /* 0x000001c011117812 */ /* 0x000fe200078ec0ff */
[----:B-----5:R-:W-:Y:S02]  /*13530*/  IMAD.U32 R19, RZ, RZ, UR14 ;  /* 0x0000000eff137e24 */ /* 0x020fe4000f8e00ff */
[----:B------:R-:W-:Y:S02]  /*13540*/  IMAD.IADD R225, R227, 0x1, -R4 ;  /* 0x00000001e3e17824 */ /* 0x000fe400078e0a04 */
[----:B------:R-:W1:Y:S01]  /*13550*/  @!P3 LDC.64 R4, c[0x0][0x250] ;  /* 0x00009400ff04bb82 */ /* 0x000e620000000a00 */
[----:B------:R-:W-:Y:S01]  /*13560*/  @!P6 LEA R18, P0, R19, R240, 0x1 ;  /* 0x000000f01312e211 */ /* 0x000fe200078008ff */
[----:B------:R-:W-:-:S02]  /*13570*/  IMAD.SHL.U32 R16, R225, 0x8, RZ ;  /* 0x00000008e1107824 */ /* 0x000fc400078e00ff */
[----:B------:R-:W-:Y:S01]  /*13580*/  IMAD R225, R225, 0x200, R14 ;  /* 0x00000200e1e17824 */ /* 0x000fe200078e020e */
[----:B------:R-:W-:-:S04]  /*13590*/  DEPBAR.LE SB0, 0x0 ;  /* 0x000080000000791a */ /* 0x000fc80000000000 */
[----:B------:R-:W-:Y:S01]  /*135a0*/  BAR.SYNC.DEFER_BLOCKING 0x0 ;  /* 0x0000000000007b1d */ /* 0x000fe20000010000 */
[----:B------:R-:W-:Y:S02]  /*135b0*/  @!P6 LEA.HI.X R19, R10, R241, R2, 0x1, P0 ;  /* 0x000000f10a13e211 */ /* 0x000fe400000f0c02 */
[----:B------:R-:W-:Y:S02]  /*135c0*/  ISETP.GE.AND P0, PT, R6, R21, PT ;  /* 0x000000150600720c */ /* 0x000fe40003f06270 */
[----:B------:R-:W-:-:S03]  /*135d0*/  LOP3.LUT R2, R17, 0x8, R16, 0xf8, !PT ;  /* 0x0000000811027812 */ /* 0x000fc600078ef810 */
[----:B------:R-:W3:Y:S01]  /*135e0*/  @!P2 LDC.64 R10, c[0x0][0x250] ;  /* 0x00009400ff0aab82 */ /* 0x000ee20000000a00 */
[----:B------:R-:W-:Y:S02]  /*135f0*/  SHF.R.U32.HI R17, RZ, 0x3, R17 ;  /* 0x00000003ff117819 */ /* 0x000fe40000011611 */
[----:B------:R-:W-:Y:S02]  /*13600*/  LEA R225, R225, UR4, 0x1 ;  /* 0x00000004e1e17c11 */ /* 0x000fe4000f8e08ff */
[----:B------:R-:W-:-:S03]  /*13610*/  LOP3.LUT R2, R2, R17, RZ, 0x3c, !PT ;  /* 0x0000001102027212 */ /* 0x000fc600078e3cff */
[----:B------:R-:W-:Y:S02]  /*13620*/  VIADD R223, R225, 0x4020 ;  /* 0x00004020e1df7836 */ /* 0x000fe40000000000 */
[----:B-1----:R-:W-:-:S04]  /*13630*/  @!P3 IMAD.WIDE.U32 R16, R4, 0x60, R240 ;  /* 0x000000600410b825 */ /* 0x002fc800078e00f0 */
[----:B------:R-:W-:Y:S02]  /*13640*/  @!P3 IMAD R6, R5, 0x60, RZ ;  /* 0x000000600506b824 */ /* 0x000fe400078e02ff */
[----:B------:R-:W1:Y:S01]  /*13650*/  @!P0 LDC.64 R4, c[0x0][0x250] ;  /* 0x00009400ff048b82 */ /* 0x000e620000000a00 */
[----:B------:R-:W-:Y:S01]  /*13660*/  IMAD.IADD R226, R2, 0x1, R3 ;  /* 0x0000000102e27824 */ /* 0x000fe200078e0203 */
[----:B------:R-:W-:Y:S01]  /*13670*/  @P1 STS.128 [R234+0xc000], RZ ;  /* 0x00c000ffea001388 */ /* 0x000fe20000000c00 */
[----:B------:R-:W-:Y:S02]  /*13680*/  @!P3 IMAD.IADD R17, R6, 0x1, R17 ;  /* 0x000000010611b824 */ /* 0x000fe400078e0211 */
[----:B------:R-:W-:Y:S01]  /*13690*/  IMAD.MOV.U32 R3, RZ, RZ, 0x20 ;  /* 0x00000020ff037424 */ /* 0x000fe200078e00ff */
[----:B------:R-:W-:Y:S01]  /*136a0*/  @P1 STS.128 [R234+0x10000], RZ ;  /* 0x010000ffea001388 */ /* 0x000fe20000000c00 */
[----:B------:R-:W-:Y:S01]  /*136b0*/  LEA R226, R226, UR4, 0x1 ;  /* 0x00000004e2e27c11 */ /* 0x000fe2000f8e08ff */
[----:B---3--:R-:W-:-:S02]  /*136c0*/  @!P2 IMAD R11, R11, 0xa0, RZ ;  /* 0x000000a00b0ba824 */ /* 0x008fc400078e02ff */
[----:B------:R-:W-:Y:S01]  /*136d0*/  @!PT LDS RZ, [RZ] ;  /* 0x00000000fffff984 */ /* 0x000fe20000000800 */
[----:B------:R-:W-:Y:S01]  /*136e0*/  @!PT LDS RZ, [RZ] ;  /* 0x00000000fffff984 */ /* 0x000fe20000000800 */
[----:B------:R-:W-:Y:S01]  /*136f0*/  @!PT LDS RZ, [RZ] ;  /* 0x00000000fffff984 */ /* 0x000fe20000000800 */
[----:B------:R-:W-:Y:S04]  /*13700*/  @!P1 LDGSTS.E.BYPASS.LTC128B.128 [R234+0xc000], desc[UR6][R240.64] ;  /* 0x0c000000f0ea9fae */ /* 0x000fe8000b901d46 */
[----:B------:R-:W-:Y:S01]  /*13710*/  @!P1 LDGSTS.E.BYPASS.LTC128B.128 [R234+0x10000], desc[UR6][R240.64+0x80] ;  /* 0x10000080f0ea9fae */ /* 0x000fe2000b901d46 */
[----:B------:R-:W-:-:S03]  /*13720*/  ISETP.GE.AND P1, PT, R15, R21, PT ;  /* 0x000000150f00720c */ /* 0x000fc60003f26270 */
[----:B------:R-:W-:Y:S04]  /*13730*/  @P6 STS.128 [R234+0xc800], RZ ;  /* 0x00c800ffea006388 */ /* 0x000fe80000000c00 */
[----:B------:R-:W-:Y:S01]  /*13740*/  @P6 STS.128 [R234+0x10800], RZ ;  /* 0x010800ffea006388 */ /* 0x000fe20000000c00 */
[----:B-1----:R-:W-:-:S03]  /*13750*/  @!P0 IMAD R5, R5, 0xe0, RZ ;  /* 0x000000e005058824 */ /* 0x002fc600078e02ff */
[----:B------:R-:W-:Y:S01]  /*13760*/  @!PT LDS RZ, [RZ] ;  /* 0x00000000fffff984 */ /* 0x000fe20000000800 */
[----:B------:R-:W-:Y:S01]  /*13770*/  @!PT LDS RZ, [RZ] ;  /* 0x00000000fffff984 */ /* 0x000fe20000000800 */
[----:B------:R-:W-:Y:S01]  /*13780*/  @!PT LDS RZ, [RZ] ;  /* 0x00000000fffff984 */ /* 0x000fe20000000800 */
[----:B------:R-:W-:Y:S04]  /*13790*/  @!P6 LDGSTS.E.BYPASS.LTC128B.128 [R234+0xc800], desc[UR6][R18.64] ;  /* 0x0c80000012eaefae */ /* 0x000fe8000b901d46 */
[----:B------:R-:W-:Y:S01]  /*137a0*/  @!P6 LDGSTS.E.BYPASS.LTC128B.128 [R234+0x10800], desc[UR6][R18.64+0x80] ;  /* 0x1080008012eaefae */ /* 0x000fe2000b901d46 */
[----:B--2---:R-:W-:-:S03]  /*137b0*/  @!P5 LEA R14, P6, R8, R240, 0x6 ;  /* 0x000000f0080ed211 */ /* 0x004fc600078c30ff */
[----:B------:R-:W-:Y:S01]  /*137c0*/  @P5 STS.128 [R234+0xd000], RZ ;  /* 0x00d000ffea005388 */ /* 0x000fe20000000c00 */
[-C--:B------:R-:W-:Y:S02]  /*137d0*/  @!P5 LEA.HI.X R15, R8, R241.reuse, R9, 0x6, P6 ;  /* 0x000000f1080fd211 */ /* 0x080fe400030f3409 */
[----:B------:R-:W1:Y:S01]  /*137e0*/  @!P1 LDC.64 R8, c[0x0][0x250] ;  /* 0x00009400ff089b82 */ /* 0x000e620000000a00 */
[C---:B----4-:R-:W-:Y:S01]  /*137f0*/  @!P4 LEA R20, P6, R12.reuse, R240, 0x7 ;  /* 0x000000f00c14c211 */ /* 0x050fe200078c38ff */
[----:B------:R-:W-:Y:S03]  /*13800*/  @P5 STS.128 [R234+0x11000], RZ ;  /* 0x011000ffea005388 */ /* 0x000fe60000000c00 */
[----:B------:R-:W-:Y:S01]  /*13810*/  @!P4 LEA.HI.X R21, R12, R241, R13, 0x7, P6 ;  /* 0x000000f10c15c211 */ /* 0x000fe200030f3c0d */
[----:B------:R-:W-:Y:S01]  /*13820*/  @!P2 IMAD.WIDE.U32 R12, R10, 0xa0, R240 ;  /* 0x000000a00a0ca825 */ /* 0x000fe200078e00f0 */
[----:B------:R-:W-:Y:S01]  /*13830*/  @!PT LDS RZ, [RZ] ;  /* 0x00000000fffff984 */ /* 0x000fe20000000800 */
[----:B------:R-:W-:Y:S01]  /*13840*/  @!PT LDS RZ, [RZ] ;  /* 0x00000000fffff984 */ /* 0x000fe20000000800 */
[----:B------:R-:W-:Y:S01]  /*13850*/  @!PT LDS RZ, [RZ] ;  /* 0x00000000fffff984 */ /* 0x000fe20000000800 */
[----:B------:R-:W-:Y:S03]  /*13860*/  @!P5 LDGSTS.E.BYPASS.LTC128B.128 [R234+0xd000], desc[UR6][R14.64] ;  /* 0x0d0000000eeadfae */ /* 0x000fe6000b901d46 */
[----:B------:R-:W-:Y:S01]  /*13870*/  @!P2 IMAD.IADD R11, R11, 0x1, R13 ;  /* 0x000000010b0ba824 */ /* 0x000fe200078e020d */
[----:B------:R2:W-:Y:S01]  /*13880*/  @!P5 LDGSTS.E.BYPASS.LTC128B.128 [R234+0x11000], desc[UR6][R14.64+0x80] ;  /* 0x110000800eeadfae */ /* 0x0005e2000b901d46 */
[----:B------:R-:W-:-:S03]  /*13890*/  @!P2 IMAD.MOV.U32 R10, RZ, RZ, R12 ;  /* 0x000000ffff0aa224 */ /* 0x000fc600078e000c */
[----:B------:R-:W-:Y:S04]  /*138a0*/  @P3 STS.128 [R234+0xd800], RZ ;  /* 0x00d800ffea003388 */ /* 0x000fe80000000c00 */
[----:B------:R-:W-:Y:S04]  /*138b0*/  @P3 STS.128 [R234+0x11800], RZ ;  /* 0x011800ffea003388 */ /* 0x000fe80000000c00 */
[----:B------:R-:W-:Y:S01]  /*138c0*/  @!PT LDS RZ, [RZ] ;  /* 0x00000000fffff984 */ /* 0x000fe20000000800 */
[----:B------:R-:W-:Y:S01]  /*138d0*/  @!PT LDS RZ, [RZ] ;  /* 0x00000000fffff984 */ /* 0x000fe20000000800 */
[----:B------:R-:W-:Y:S01]  /*138e0*/  @!PT LDS RZ, [RZ] ;  /* 0x00000000fffff984 */ /* 0x000fe20000000800 */
[----:B------:R-:W-:Y:S01]  /*138f0*/  @!P3 LDGSTS.E.BYPASS.LTC128B.128 [R234+0xd800], desc[UR6][R16.64] ;  /* 0x0d80000010eabfae */ /* 0x000fe2000b901d46 */
[----:B-1----:R-:W-:-:S03]  /*13900*/  @!P1 IMAD.WIDE.U32 R12, R8, 0xc0, R240 ;  /* 0x000000c0080c9825 */ /* 0x002fc600078e00f0 */
[----:B------:R-:W-:Y:S01]  /*13910*/  @!P3 LDGSTS.E.BYPASS.LTC128B.128 [R234+0x11800], desc[UR6][R16.64+0x80] ;  /* 0x1180008010eabfae */ /* 0x000fe2000b901d46 */
[----:B------:R-:W-:-:S03]  /*13920*/  @!P1 IMAD R9, R9, 0xc0, RZ ;  /* 0x000000c009099824 */ /* 0x000fc600078e02ff */
[----:B------:R-:W-:Y:S01]  /*13930*/  @P4 STS.128 [R234+0xe000], RZ ;  /* 0x00e000ffea004388 */ /* 0x000fe20000000c00 */
[----:B------:R-:W-:-:S03]  /*13940*/  @!P1 IMAD.IADD R13, R9, 0x1, R13 ;  /* 0x00000001090d9824 */ /* 0x000fc600078e020d */
[----:B------:R-:W-:Y:S01]  /*13950*/  @P4 STS.128 [R234+0x12000], RZ ;  /* 0x012000ffea004388 */ /* 0x000fe20000000c00 */
[----:B--2---:R-:W-:-:S03]  /*13960*/  @!P0 IMAD.WIDE.U32 R14, R4, 0xe0, R240 ;  /* 0x000000e0040e8825 */ /* 0x004fc600078e00f0 */
[----:B------:R-:W-:Y:S01]  /*13970*/  @!PT LDS RZ, [RZ] ;  /* 0x00000000fffff984 */ /* 0x000fe20000000800 */
[----:B------:R-:W-:Y:S01]  /*13980*/  @!PT LDS RZ, [RZ] ;  /* 0x00000000fffff984 */ /* 0x000fe20000000800 */
[----:B------:R-:W-:Y:S01]  /*13990*/  @!PT LDS RZ, [RZ] ;  /* 0x00000000fffff984 */ /* 0x000fe20000000800 */
[----:B------:R-:W-:Y:S01]  /*139a0*/  @!P4 LDGSTS.E.BYPASS.LTC128B.128 [R234+0xe000], desc[UR6][R20.64] ;  /* 0x0e00000014eacfae */ /* 0x000fe2000b901d46 */
[----:B------:R-:W-:-:S03]  /*139b0*/  @!P0 IMAD.IADD R9, R5, 0x1, R15 ;  /* 0x0000000105098824 */ /* 0x000fc600078e020f */
[----:B------:R1:W-:Y:S01]  /*139c0*/  @!P4 LDGSTS.E.BYPASS.LTC128B.128 [R234+0x12000], desc[UR6][R20.64+0x80] ;  /* 0x1200008014eacfae */ /* 0x0003e2000b901d46 */
[----:B------:R-:W-:Y:S02]  /*139d0*/  @!P0 IMAD.MOV.U32 R8, RZ, RZ, R14 ;  /* 0x000000ffff088224 */ /* 0x000fe400078e000e */
[----:B------:R-:W-:Y:S01]  /*139e0*/  IMAD.MOV.U32 R5, RZ, RZ, 0x10 ;  /* 0x00000010ff057424 */ /* 0x000fe200078e00ff */
        /* <DEDUP_REMOVED lines=16> */
[----:B------:R-:W-:Y:S02]  /*13af0*/  @P0 STS.128 [R234+0xf800], RZ ;  /* 0x00f800ffea000388 */ /* 0x000fe40000000c00 */
[----:B------:R-:W-:Y:S02]  /*13b00*/  SEL R5, R5, 0xfffffff0, !P1 ;  /* 0xfffffff005057807 */ /* 0x000fe40004800000 */
[----:B------:R-:W-:Y:S01]  /*13b10*/  @P0 STS.128 [R234+0x13800], RZ ;  /* 0x013800ffea000388 */ /* 0x000fe20000000c00 */
[----:B------:R-:W-:Y:S02]  /*13b20*/  SEL R3, R3, 0xffffffe0, !P2 ;  /* 0xffffffe003037807 */ /* 0x000fe40005000000 */
[----:B------:R-:W-:Y:S01]  /*13b30*/  R2P PR, R60, 0x6 ;  /* 0x000000063c007804 */ /* 0x000fe20000000000 */
[----:B------:R-:W-:Y:S01]  /*13b40*/  @!PT LDS RZ, [RZ] ;  /* 0x00000000fffff984 */ /* 0x000fe20000000800 */
[----:B------:R-:W-:Y:S01]  /*13b50*/  @!PT LDS RZ, [RZ] ;  /* 0x00000000fffff984 */ /* 0x000fe20000000800 */
[----:B------:R-:W-:Y:S01]  /*13b60*/  @!PT LDS RZ, [RZ] ;  /* 0x00000000fffff984 */ /* 0x000fe20000000800 */
[----:B------:R-:W-:Y:S01]  /*13b70*/  @!P0 LDGSTS.E.BYPASS.LTC128B.128 [R234+0xf800], desc[UR6][R8.64] ;  /* 0x0f80000008ea8fae */ /* 0x000fe2000b901d46 */
[--C-:B------:R-:W-:Y:S02]  /*13b80*/  IMAD R224, R5, 0x2, R226.reuse ;  /* 0x0000000205e07824 */ /* 0x100fe400078e02e2 */
[C---:B------:R-:W-:Y:S01]  /*13b90*/  IMAD R222, R3.reuse, 0x2, R226 ;  /* 0x0000000203de7824 */ /* 0x040fe200078e02e2 */
[----:B------:R3:W-:Y:S01]  /*13ba0*/  @!P0 LDGSTS.E.BYPASS.LTC128B.128 [R234+0x13800], desc[UR6][R8.64+0x80] ;  /* 0x1380008008ea8fae */ /* 0x0007e2000b901d46 */
[----:B------:R-:W-:-:S03]  /*13bb0*/  IMAD R221, R3, 0x2, R224 ;  /* 0x0000000203dd7824 */ /* 0x000fc600078e02e0 */
[----:B------:R-:W-:Y:S04]  /*13bc0*/  LDSM.16.M88.4 R72, [R226] ;  /* 0x00000000e248783b */ /* 0x000fe80000000200 */
[----:B------:R-:W4:Y:S01]  /*13bd0*/  LDSM.16.M88.4 R48, [R225+0x4000] ;  /* 0x00400000e130783b */ /* 0x000f220000000200 */
[----:B------:R-:W-:Y:S02]  /*13be0*/  @P1 VIADD R223, R0, 0xffffffe0 ;  /* 0xffffffe000df1836 */ /* 0x000fe40000000000 */
[----:B------:R-:W-:Y:S01]  /*13bf0*/  IMAD.MOV.U32 R0, RZ, RZ, 0x40 ;  /* 0x00000040ff007424 */ /* 0x000fe200078e00ff */
[----:B------:R-:W5:Y:S01]  /*13c00*/  LDSM.16.M88.4 R40, [R225+0x4800] ;  /* 0x00480000e128783b */ /* 0x000f620000000200 */
[C---:B------:R-:W-:Y:S02]  /*13c10*/  VIADD R215, R223.reuse, 0x800 ;  /* 0x00000800dfd77836 */ /* 0x040fe40000000000 */
[C---:B------:R-:W-:Y:S01]  /*13c20*/  VIADD R214, R223.reuse, 0x1000 ;  /* 0x00001000dfd67836 */ /* 0x040fe20000000000 */
[----:B-1----:R-:W1:Y:S01]  /*13c30*/  LDSM.16.M88.4 R20, [R225+0x5000] ;  /* 0x00500000e114783b */ /* 0x002e620000000200 */
[----:B------:R-:W-:Y:S01]  /*13c40*/  SEL R0, R0, 0xffffffc0, !P2 ;  /* 0xffffffc000007807 */ /* 0x000fe20005000000 */
[----:B------:R-:W-:-:S02]  /*13c50*/  VIADD R213, R223, 0x1800 ;  /* 0x00001800dfd57836 */ /* 0x000fc40000000000 */
[----:B--2---:R-:W2:Y:S01]  /*13c60*/  LDSM.16.M88.4 R12, [R225+0x5800] ;  /* 0x00580000e10c783b */ /* 0x004ea20000000200 */
[----:B------:R-:W-:Y:S02]  /*13c70*/  VIADD R212, R223, 0x2000 ;  /* 0x00002000dfd47836 */ /* 0x000fe40000000000 */
[----:B------:R-:W-:Y:S01]  /*13c80*/  IMAD.IADD R219, R225, 0x1, R0 ;  /* 0x00000001e1db7824 */ /* 0x000fe200078e0200 */
[----:B------:R-:W2:Y:S01]  /*13c90*/  LDSM.16.M88.4 R96, [R225+0x6000] ;  /* 0x00600000e160783b */ /* 0x000ea20000000200 */
[----:B------:R-:W-:Y:S01]  /*13ca0*/  IMAD.IADD R208, R0, 0x1, R223 ;  /* 0x0000000100d07824 */ /* 0x000fe200078e02df */
[----:B------:R-:W-:Y:S01]  /*13cb0*/  SHF.R.S32.HI R0, RZ, 0x1f, R57 ;  /* 0x0000001fff007819 */ /* 0x000fe20000011439 */
[C---:B------:R-:W-:Y:S01]  /*13cc0*/  VIADD R211, R223.reuse, 0x2800 ;  /* 0x00002800dfd37836 */ /* 0x040fe20000000000 */
[----:B------:R-:W2:Y:S01]  /*13cd0*/  LDSM.16.M88.4 R88, [R225+0x6800] ;  /* 0x00680000e158783b */ /* 0x000ea20000000200 */
[C---:B------:R-:W-:Y:S01]  /*13ce0*/  VIADD R210, R223.reuse, 0x3000 ;  /* 0x00003000dfd27836 */ /* 0x040fe20000000000 */
[----:B------:R-:W-:Y:S01]  /*13cf0*/  LEA.HI R0, R0, R57, RZ, 0x2 ;  /* 0x0000003900007211 */ /* 0x000fe200078f10ff */
[C---:B------:R-:W-:Y:S01]  /*13d00*/  VIADD R209, R223.reuse, 0x3800 ;  /* 0x00003800dfd17836 */ /* 0x040fe20000000000 */
[----:B------:R-:W2:Y:S01]  /*13d10*/  LDSM.16.M88.4 R80, [R225+0x7000] ;  /* 0x00700000e150783b */ /* 0x000ea20000000200 */
[----:B------:R-:W-:Y:S01]  /*13d20*/  VIADD R207, R223, 0x4000 ;  /* 0x00004000dfcf7836 */ /* 0x000fe20000000000 */
[----:B------:R-:W-:Y:S01]  /*13d30*/  SHF.R.S32.HI R238, RZ, 0x2, R0 ;  /* 0x00000002ffee7819 */ /* 0x000fe20000011400 */
[----:B------:R-:W-:Y:S01]  /*13d40*/  IMAD.IADD R0, R7, 0x1, R190 ;  /* 0x0000000107007824 */ /* 0x000fe200078e02be */
[----:B------:R-:W2:Y:S01]  /*13d50*/  LDSM.16.M88.4 R24, [R225+0x7800] ;  /* 0x00780000e118783b */ /* 0x000ea20000000200 */
[----:B------:R-:W-:Y:S01]  /*13d60*/  VIADD R206, R223, 0x4800 ;  /* 0x00004800dfce7836 */ /* 0x000fe20000000000 */
[----:B------:R-:W-:Y:S01]  /*13d70*/  IADD3 R59, R59, 0x1, R238 ;  /* 0x000000013b3b7810 */ /* 0x000fe20007ffe0ee */
[C---:B------:R-:W-:Y:S01]  /*13d80*/  VIADD R6, R0.reuse, 0x1 ;  /* 0x0000000100067836 */ /* 0x040fe20000000000 */
[----:B------:R-:W-:Y:S01]  /*13d90*/  LDSM.16.M88.4 R68, [R224] ;  /* 0x00000000e044783b */ /* 0x000fe20000000200 */
[----:B------:R-:W-:Y:S01]  /*13da0*/  VIADD R4, R0, 0x8 ;  /* 0x0000000800047836 */ /* 0x000fe20000000000 */
[----:B------:R-:W-:Y:S01]  /*13db0*/  IADD3 R59, R58, R59, -R230 ;  /* 0x0000003b3a3b7210 */ /* 0x000fe20007ffe8e6 */
[----:B------:R-:W-:Y:S01]  /*13dc0*/  VIADD R56, R0, 0x11 ;  /* 0x0000001100387836 */ /* 0x000fe20000000000 */
[----:B---3--:R-:W3:Y:S01]  /*13dd0*/  LDSM.16.M88.4 R8, [R223] ;  /* 0x00000000df08783b */ /* 0x008ee20000000200 */
[----:B------:R-:W-:-:S02]  /*13de0*/  VIADD R205, R223, 0x5000 ;  /* 0x00005000dfcd7836 */ /* 0x000fc40000000000 */
[----:B------:R-:W-:Y:S01]  /*13df0*/  VIADD R189, R59, UR5 ;  /* 0x000000053bbd7c36 */ /* 0x000fe20008000000 */
[C---:B----4-:R-:W-:Y:S01]  /*13e00*/  HMMA.16816.F32 R60, R72.reuse, R48, RZ ;  /* 0x00000030483c723c */ /* 0x050fe200000018ff */
[----:B------:R-:W4:Y:S01]  /*13e10*/  LDSM.16.M88.4 R124, [R223+0x800] ;  /* 0x00080000df7c783b */ /* 0x000f220000000200 */
[----:B------:R-:W-:Y:S02]  /*13e20*/  VIADD R204, R223, 0x5800 ;  /* 0x00005800dfcc7836 */ /* 0x000fe40000000000 */
[C---:B------:R-:W-:Y:S01]  /*13e30*/  VIMNMX R188, R189.reuse, R58, PT ;  /* 0x0000003abdbc7248 */ /* 0x040fe20003fe0100 */
[----:B------:R-:W4:Y:S01]  /*13e40*/  LDSM.16.M88.4 R28, [R223+0x2800] ;  /* 0x00280000df1c783b */ /* 0x000f220000000200 */
[C---:B------:R-:W-:Y:S01]  /*13e50*/  HMMA.16816.F32 R48, R72.reuse, R50, RZ ;  /* 0x000000324830723c */ /* 0x040fe200000018ff */
[----:B------:R-:W-:Y:S01]  /*13e60*/  VIADDMNMX R189, R189, 0x8, R58, PT ;  /* 0x00000008bdbd7846 */ /* 0x000fe2000380013a */
[C---:B------:R-:W-:Y:S01]  /*13e70*/  VIADD R203, R223.reuse, 0x6000 ;  /* 0x00006000dfcb7836 */ /* 0x040fe20000000000 */
[----:B------:R-:W4:Y:S01]  /*13e80*/  LDSM.16.M88.4 R120, [R223+0x1000] ;  /* 0x00100000df78783b */ /* 0x000f220000000200 */
[CC--:B------:R-:W-:Y:S01]  /*13e90*/  ISETP.GE.AND P2, PT, R6.reuse, R188.reuse, PT ;  /* 0x000000bc0600720c */ /* 0x0c0fe20003f46270 */
[C---:B------:R-:W-:Y:S01]  /*13ea0*/  VIADD R202, R223.reuse, 0x6800 ;  /* 0x00006800dfca7836 */ /* 0x040fe20000000000 */
[C---:B-----5:R-:W-:Y:S01]  /*13eb0*/  HMMA.16816.F32 R44, R72.reuse, R40, RZ ;  /* 0x00000028482c723c */ /* 0x060fe200000018ff */
[----:B------:R-:W-:Y:S01]  /*13ec0*/  LDSM.16.M88.4 R108, [R223+0x1800] ;  /* 0x00180000df6c783b */ /* 0x000fe20000000200 */
[-C--:B------:R-:W-:Y:S01]  /*13ed0*/  ISETP.GE.AND P0, PT, R6, R189.reuse, PT ;  /* 0x000000bd0600720c */ /* 0x080fe20003f06270 */
[----:B------:R-:W-:Y:S01]  /*13ee0*/  VIADD R6, R0, 0x10 ;  /* 0x0000001000067836 */ /* 0x000fe20000000000 */
[CC--:B------:R-:W-:Y:S01]  /*13ef0*/  ISETP.GE.AND P1, PT, R4.reuse, R188.reuse, PT ;  /* 0x000000bc0400720c */ /* 0x0c0fe20003f26270 */
[----:B------:R-:W-:Y:S01]  /*13f00*/  LDSM.16.M88.4 R104, [R223+0x2000] ;  /* 0x00200000df68783b */ /* 0x000fe20000000200 */
[C---:B------:R-:W-:Y:S01]  /*13f10*/  HMMA.16816.F32 R40, R72.reuse, R42, RZ ;  /* 0x0000002a4828723c */ /* 0x040fe200000018ff */
[----:B------:R-:W-:Y:S01]  /*13f20*/  ISETP.GE.AND P3, PT, R4, R189, PT ;  /* 0x000000bd0400720c */ /* 0x000fe20003f66270 */
[C---:B------:R-:W-:Y:S01]  /*13f30*/  VIADD R201, R223.reuse, 0x7000 ;  /* 0x00007000dfc97836 */ /* 0x040fe20000000000 */
[----:B------:R-:W-:Y:S01]  /*13f40*/  LDSM.16.M88.4 R116, [R223+0x3000] ;  /* 0x00300000df74783b */ /* 0x000fe20000000200 */
[----:B------:R-:W-:Y:S01]  /*13f50*/  ISETP.GE.AND P6, PT, R6, R188, PT ;  /* 0x000000bc0600720c */ /* 0x000fe20003fc6270 */
[----:B------:R-:W-:Y:S01]  /*13f60*/  VIADD R200, R223, 0x7800 ;  /* 0x00007800dfc87836 */ /* 0x000fe20000000000 */
[----:B-1----:R-:W-:Y:S01]  /*13f70*/  HMMA.16816.F32 R36, R72, R20, RZ ;  /* 0x000000144824723c */ /* 0x002fe200000018ff */
[----:B------:R-:W-:Y:S01]  /*13f80*/  LDSM.16.M88.4 R32, [R219+0x4000] ;  /* 0x00400000db20783b */ /* 0x000fe20000000200 */
[----:B------:R-:W-:-:S02]  /*13f90*/  P2R R4, PR, RZ, 0x40 ;  /* 0x00000040ff047803 */ /* 0x000fc40000000000 */
[-C--:B------:R-:W-:Y:S01]  /*13fa0*/  ISETP.GE.AND P6, PT, R56, R188.reuse, PT ;  /* 0x000000bc3800720c */ /* 0x080fe20003fc6270 */
[----:B------:R-:W-:Y:S01]  /*13fb0*/  LDSM.16.M88.4 R112, [R223+0x3800] ;  /* 0x00380000df70783b */ /* 0x000fe20000000200 */
[C---:B--2---:R-:W-:Y:S03]  /*13fc0*/  HMMA.16816.F32 R16, R72.reuse, R12, RZ ;  /* 0x0000000c4810723c */ /* 0x044fe600000018ff */
        /* <DEDUP_REMOVED lines=14> */
[C---:B---3--:R-:W-:Y:S06]  /*140b0*/  HMMA.16816.F32 R60, R68.reuse, R8, R60 ;  /* 0x00000008443c723c */ /* 0x048fec000000183c */
        /* <DEDUP_REMOVED lines=21> */
[----:B------:R-:W-:Y:S01]  /*14210*/  HMMA.16816.F32 R80, R68, R118, R80 ;  /* 0x000000764450723c */ /* 0x000fe20000001850 */
[----:B------:R-:W-:Y:S05]  /*14220*/  LDSM.16.M88.4 R116, [R208+0x1000] ;  /* 0x00100000d074783b */ /* 0x000fea0000000200 */
[C---:B------:R-:W-:Y:S06]  /*14230*/  HMMA.16816.F32 R60, R24.reuse, R32, R60 ;  /* 0x00000020183c723c */ /* 0x040fec000000183c */
[----:B------:R-:W-:Y:S01]  /*14240*/  HMMA.16816.F32 R48, R24, R34, R48 ;  /* 0x000000221830723c */ /* 0x000fe20000001830 */
[----:B------:R-:W5:Y:S05]  /*14250*/  LDSM.16.M88.4 R32, [R219+0x7800] ;  /* 0x00780000db20783b */ /* 0x000f6a0000000200 */
        /* <DEDUP_REMOVED lines=68> */
[----:B------:R-:W4:Y:S05]  /*146a0*/  LDSM.16.M88.4 R64, [R219+0x8800] ;  /* 0x00880000db40783b */ /* 0x000f2a0000000200 */
[----:B--2---:R-:W-:Y:S06]  /*146b0*/  HMMA.16816.F32 R60, R120, R28, R60 ;  /* 0x0000001c783c723c */ /* 0x004fec000000183c */
[----:B------:R-:W-:Y:S06]  /*146c0*/  HMMA.16816.F32 R36, R32, R104, R36 ;  /* 0x000000682024723c */ /* 0x000fec0000001824 */
[----:B------:R-:W-:Y:S01]  /*146d0*/  HMMA.16816.F32 R48, R120, R30, R48 ;  /* 0x0000001e7830723c */ /* 0x000fe20000001830 */
[----:B------:R-:W-:Y:S05]  /*146e0*/  LDSM.16.M88.4 R28, [R219+0x9000] ;  /* 0x00900000db1c783b */ /* 0x000fea0000000200 */
[----:B------:R-:W-:Y:S01]  /*146f0*/  HMMA.16816.F32 R20, R32, R106, R20 ;  /* 0x0000006a2014723c */ /* 0x000fe20000001814 */
[----:B------:R-:W-:Y:S04]  /*14700*/  LDSM.16.M88.4 R32, [R208+0x4000] ;  /* 0x00400000d020783b */ /* 0x000fe80000000200 */
[----:B------:R-:W-:Y:S01]  /*14710*/  LDSM.16.M88.4 R104, [R223+0x7800] ;  /* 0x00780000df68783b */ /* 0x000fe20000000200 */
[C---:B-1----:R-:W-:Y:S06]  /*14720*/  HMMA.16816.F32 R44, R120.reuse, R8, R44 ;  /* 0x00000008782c723c */ /* 0x042fec000000182c */
[C---:B------:R-:W-:Y:S01]  /*14730*/  HMMA.16816.F32 R40, R120.reuse, R10, R40 ;  /* 0x0000000a7828723c */ /* 0x040fe20000001828 */
[----:B------:R-:W1:Y:S05]  /*14740*/  LDSM.16.M88.4 R8, [R221+0x2000] ;  /* 0x00200000dd08783b */ /* 0x000e6a0000000200 */
[C---:B------:R-:W-:Y:S06]  /*14750*/  HMMA.16816.F32 R84, R120.reuse, R108, R84 ;  /* 0x0000006c7854723c */ /* 0x040fec0000001854 */
[----:B------:R-:W-:Y:S06]  /*14760*/  HMMA.16816.F32 R80, R120, R110, R80 ;  /* 0x0000006e7850723c */ /* 0x000fec0000001850 */
[----:B---3--:R-:W-:Y:S01]  /*14770*/  HMMA.16816.F32 R108, R24, R68, R60 ;  /* 0x00000044186c723c */ /* 0x008fe2000000183c */
[----:B------:R-:W2:Y:S05]  /*14780*/  LDSM.16.M88.4 R60, [R208+0x4800] ;  /* 0x00480000d03c783b */ /* 0x000eaa0000000200 */
[----:B------:R-:W-:Y:S06]  /*14790*/  HMMA.16816.F32 R36, R120, R128, R36 ;  /* 0x000000807824723c */ /* 0x000fec0000001824 */
[----:B------:R-:W-:Y:S01]  /*147a0*/  HMMA.16816.F32 R48, R24, R70, R48 ;  /* 0x000000461830723c */ /* 0x000fe20000001830 */
[----:B------:R-:W-:Y:S05]  /*147b0*/  LDSM.16.M88.4 R68, [R208+0x5000] ;  /* 0x00500000d044783b */ /* 0x000fea0000000200 */
[----:B------:R-:W-:Y:S06]  /*147c0*/  HMMA.16816.F32 R20, R120, R130, R20 ;  /* 0x000000827814723c */ /* 0x000fec0000001814 */
[C---:B----4-:R-:W-:Y:S06]  /*147d0*/  HMMA.16816.F32 R44, R24.reuse, R64, R44 ;  /* 0x00000040182c723c */ /* 0x050fec000000182c */
[----:B------:R-:W-:Y:S01]  /*147e0*/  HMMA.16816.F32 R40, R24, R66, R40 ;  /* 0x000000421828723c */ /* 0x000fe20000001828 */
[----:B------:R-:W3:Y:S05]  /*147f0*/  LDSM.16.M88.4 R64, [R219+0x9800] ;  /* 0x00980000db40783b */ /* 0x000eea0000000200 */
[----:B------:R-:W-:Y:S06]  /*14800*/  HMMA.16816.F32 R16, R120, R124, R16 ;  /* 0x0000007c7810723c */ /* 0x000fec0000001810 */
[----:B-1----:R-:W-:Y:S06]  /*14810*/  HMMA.16816.F32 R108, R8, R32, R108 ;  /* 0x00000020086c723c */ /* 0x002fec000000186c */
[----:B------:R-:W-:Y:S06]  /*14820*/  HMMA.16816.F32 R36, R24, R28, R36 ;  /* 0x0000001c1824723c */ /* 0x000fec0000001824 */
[----:B------:R-:W-:Y:S01]  /*14830*/  HMMA.16816.F32 R48, R8, R34, R48 ;  /* 0x000000220830723c */ /* 0x000fe20000001830 */
[----:B------:R-:W-:Y:S01]  /*14840*/  VIADD R28, R0, 0x9 ;  /* 0x00000009001c7836 */ /* 0x000fe20000000000 */
[----:B------:R-:W1:Y:S04]  /*14850*/  LDSM.16.M88.4 R32, [R219+0xa000] ;  /* 0x00a00000db20783b */ /* 0x000e680000000200 */
[C---:B------:R-:W-:Y:S01]  /*14860*/  ISETP.GE.AND P4, PT, R28.reuse, R188, PT ;  /* 0x000000bc1c00720c */ /* 0x040fe20003f86270 */
[----:B------:R-:W-:Y:S01]  /*14870*/  HMMA.16816.F32 R20, R24, R30, R20 ;  /* 0x0000001e1814723c */ /* 0x000fe20000001814 */
[----:B------:R-:W-:-:S02]  /*14880*/  ISETP.GE.AND P5, PT, R28, R189, PT ;  /* 0x000000bd1c00720c */ /* 0x000fc40003fa6270 */
[----:B------:R-:W4:Y:S02]  /*14890*/  LDSM.16.M88.4 R28, [R208+0x5800] ;  /* 0x00580000d01c783b */ /* 0x000f240000000200 */
[----:B------:R-:W-:Y:S01]  /*148a0*/  FSEL R55, R111, -INF , !P0 ;  /* 0xff8000006f377808 */ /* 0x000fe20004000000 */
[----:B------:R-:W-:Y:S01]  /*148b0*/  HMMA.16816.F32 R12, R120, R126, R12 ;  /* 0x0000007e780c723c */ /* 0x000fe2000000180c */
[----:B------:R-:W-:Y:S01]  /*148c0*/  ISETP.GE.AND P0, PT, R56, R189, PT ;  /* 0x000000bd3800720c */ /* 0x000fe20003f06270 */
[----:B------:R-:W-:-:S04]  /*148d0*/  VIADD R56, R0, 0x18 ;  /* 0x0000001800387836 */ /* 0x000fc80000000000 */
[----:B--2---:R-:W-:Y:S06]  /*148e0*/  HMMA.16816.F32 R44, R8, R60, R44 ;  /* 0x0000003c082c723c */ /* 0x004fec000000182c */
[----:B------:R-:W-:Y:S01]  /*148f0*/  HMMA.16816.F32 R100, R120, R116, R100 ;  /* 0x000000747864723c */ /* 0x000fe20000001864 */
[----:B------:R-:W-:Y:S02]  /*14900*/  FSEL R60, R109, -INF , !P2 ;  /* 0xff8000006d3c7808 */ /* 0x000fe40005000000 */
[----:B------:R-:W-:-:S03]  /*14910*/  ISETP.GE.AND P2, PT, R6, R189, PT ;  /* 0x000000bd0600720c */ /* 0x000fc60003f46270 */
[----:B---3--:R-:W-:Y:S01]  /*14920*/  HMMA.16816.F32 R16, R24, R64, R16 ;  /* 0x000000401810723c */ /* 0x008fe20000001810 */
[----:B------:R-:W-:Y:S02]  /*14930*/  P2R R6, PR, RZ, 0x4 ;  /* 0x00000004ff067803 */ /* 0x000fe40000000000 */
[----:B------:R-:W-:-:S03]  /*14940*/  ISETP.GE.AND P2, PT, R56, R189, PT ;  /* 0x000000bd3800720c */ /* 0x000fc60003f46270 */
[----:B------:R-:W-:Y:S01]  /*14950*/  HMMA.16816.F32 R40, R8, R62, R40 ;  /* 0x0000003e0828723c */ /* 0x000fe20000001828 */
[----:B------:R-:W-:Y:S02]  /*14960*/  FSEL R64, R49, -INF , !P4 ;  /* 0xff80000031407808 */ /* 0x000fe40006000000 */
[----:B------:R-:W-:-:S03]  /*14970*/  ISETP.NE.AND P4, PT, R4, RZ, PT ;  /* 0x000000ff0400720c */ /* 0x000fc60003f85270 */
[----:B------:R-:W-:Y:S01]  /*14980*/  HMMA.16816.F32 R36, R8, R68, R36 ;  /* 0x000000440824723c */ /* 0x000fe20000001824 */
[----:B------:R-:W-:Y:S01]  /*14990*/  FSEL R62, R48, -INF , !P1 ;  /* 0xff800000303e7808 */ /* 0x000fe20004800000 */
[----:B------:R-:W-:Y:S01]  /*149a0*/  VIADD R48, R0, 0x19 ;  /* 0x0000001900307836 */ /* 0x000fe20000000000 */
[----:B------:R-:W-:Y:S02]  /*149b0*/  ISETP.GE.AND P1, PT, R56, R188, PT ;  /* 0x000000bc3800720c */ /* 0x000fe40003f26270 */
[----:B------:R-:W2:Y:S01]  /*149c0*/  LDSM.16.M88.4 R56, [R208+0x6000] ;  /* 0x00600000d038783b */ /* 0x000ea20000000200 */
[----:B------:R-:W-:Y:S01]  /*149d0*/  HMMA.16816.F32 R76, R120, R104, R76 ;  /* 0x00000068784c723c */ /* 0x000fe2000000184c */
[----:B------:R-:W-:-:S05]  /*149e0*/  FSEL R109, R47, -INF , !P0 ;  /* 0xff8000002f6d7808 */ /* 0x000fca0004000000 */
[----:B------:R-:W-:Y:S01]  /*149f0*/  HMMA.16816.F32 R72, R120, R106, R72 ;  /* 0x0000006a7848723c */ /* 0x000fe20000001848 */
[----:B------:R-:W-:Y:S01]  /*14a00*/  FSEL R104, R44, -INF , !P4 ;  /* 0xff8000002c687808 */ /* 0x000fe20006000000 */
[----:B------:R-:W-:Y:S01]  /*14a10*/  VIADD R44, R0, 0x20 ;  /* 0x00000020002c7836 */ /* 0x000fe20000000000 */
[----:B------:R-:W-:Y:S02]  /*14a20*/  FSEL R105, R50, -INF , !P3 ;  /* 0xff80000032697808 */ /* 0x000fe40005800000 */
[----:B------:R-:W-:Y:S01]  /*14a30*/  ISETP.GE.AND P3, PT, R48, R188, PT ;  /* 0x000000bc3000720c */ /* 0x000fe20003f66270 */
[----:B------:R-:W-:Y:S01]  /*14a40*/  HMMA.16816.F32 R12, R24, R66, R12 ;  /* 0x00000042180c723c */ /* 0x000fe2000000180c */
[----:B------:R-:W-:Y:S02]  /*14a50*/  FSEL R107, R51, -INF , !P5 ;  /* 0xff800000336b7808 */ /* 0x000fe40006800000 */
[----:B------:R-:W-:Y:S01]  /*14a60*/  ISETP.NE.AND P5, PT, R6, RZ, PT ;  /* 0x000000ff0600720c */ /* 0x000fe20003fa5270 */
[----:B------:R-:W-:Y:S01]  /*14a70*/  VIADD R6, R0, 0x21 ;  /* 0x0000002100067836 */ /* 0x000fe20000000000 */
[----:B------:R-:W-:Y:S01]  /*14a80*/  ISETP.GE.AND P4, PT, R48, R189, PT ;  /* 0x000000bd3000720c */ /* 0x000fe20003f86270 */
[----:B------:R-:W-:Y:S01]  /*14a90*/  HMMA.16816.F32 R20, R8, R70, R20 ;  /* 0x000000460814723c */ /* 0x000fe20000001814 */
[----:B------:R-:W3:Y:S01]  /*14aa0*/  LDSM.16.M88.4 R48, [R219+0xa800] ;  /* 0x00a80000db30783b */ /* 0x000ee20000000200 */
[----:B------:R-:W-:-:S02]  /*14ab0*/  FSEL R111, R46, -INF , !P5 ;  /* 0xff8000002e6f7808 */ /* 0x000fc40006800000 */
[-C--:B------:R-:W-:Y:S02]  /*14ac0*/  ISETP.GE.AND P5, PT, R44, R188.reuse, PT ;  /* 0x000000bc2c00720c */ /* 0x080fe40003fa6270 */
[----:B------:R-:W-:Y:S01]  /*14ad0*/  HMMA.16816.F32 R96, R120, R118, R96 ;  /* 0x000000767860723c */ /* 0x000fe20000001860 */
[----:B------:R-:W-:Y:S01]  /*14ae0*/  FSEL R106, R40, -INF , !P1 ;  /* 0xff800000286a7808 */ /* 0x000fe20004800000 */
[----:B------:R-:W-:Y:S01]  /*14af0*/  VIADD R40, R0, 0x28 ;  /* 0x0000002800287836 */ /* 0x000fe20000000000 */
[----:B------:R-:W-:Y:S02]  /*14b00*/  P2R R4, PR, RZ, 0x20 ;  /* 0x00000020ff047803 */ /* 0x000fe40000000000 */
[----:B------:R-:W-:Y:S01]  /*14b10*/  FSEL R47, R43, -INF , !P4 ;  /* 0xff8000002b2f7808 */ /* 0x000fe20006000000 */
[----:B-1----:R-:W-:Y:S01]  /*14b20*/  HMMA.16816.F32 R100, R24, R32, R100 ;  /* 0x000000201864723c */ /* 0x002fe20000001864 */
[----:B------:R-:W-:Y:S02]  /*14b30*/  ISETP.NE.AND P4, PT, R4, RZ, PT ;  /* 0x000000ff0400720c */ /* 0x000fe40003f85270 */
[----:B------:R-:W-:-:S02]  /*14b40*/  ISETP.GE.AND P5, PT, R6, R188, PT ;  /* 0x000000bc0600720c */ /* 0x000fc40003fa6270 */
[----:B------:R-:W-:Y:S01]  /*14b50*/  ISETP.GE.AND P0, PT, R6, R189, PT ;  /* 0x000000bd0600720c */ /* 0x000fe20003f06270 */
[----:B----4-:R-:W-:Y:S01]  /*14b60*/  HMMA.16816.F32 R16, R8, R28, R16 ;  /* 0x0000001c0810723c */ /* 0x010fe20000001810 */
[----:B------:R-:W-:Y:S01]  /*14b70*/  VIADD R32, R0, 0x29 ;  /* 0x0000002900207836 */ /* 0x000fe20000000000 */
[----:B------:R-:W-:Y:S02]  /*14b80*/  ISETP.GE.AND P1, PT, R40, R188, PT ;  /* 0x000000bc2800720c */ /* 0x000fe40003f26270 */
[----:B------:R-:W-:Y:S02]  /*14b90*/  FSEL R6, R41, -INF , !P3 ;  /* 0xff80000029067808 */ /* 0x000fe40005800000 */
[----:B------:R-:W-:Y:S01]  /*14ba0*/  HMMA.16816.F32 R92, R120, R112, R92 ;  /* 0x00000070785c723c */ /* 0x000fe2000000185c */
[C---:B------:R-:W-:Y:S01]  /*14bb0*/  VIADD R29, R0.reuse, 0x30 ;  /* 0x00000030001d7836 */ /* 0x040fe20000000000 */
[----:B------:R-:W-:Y:S01]  /*14bc0*/  FSEL R170, R37, -INF , !P5 ;  /* 0xff80000025aa7808 */ /* 0x000fe20006800000 */
[----:B------:R-:W-:Y:S01]  /*14bd0*/  VIADD R28, R0, 0x31 ;  /* 0x00000031001c7836 */ /* 0x000fe20000000000 */
[----:B------:R-:W-:Y:S01]  /*14be0*/  FSEL R46, R20, -INF , !P1 ;  /* 0xff800000142e7808 */ /* 0x000fe20004800000 */
[----:B------:R-:W-:Y:S01]  /*14bf0*/  VIADD R20, R0, 0x39 ;  /* 0x0000003900147836 */ /* 0x000fe20000000000 */
[----:B------:R-:W-:Y:S01]  /*14c00*/  HMMA.16816.F32 R12, R8, R30, R12 ;  /* 0x0000001e080c723c */ /* 0x000fe2000000180c */
[----:B------:R-:W-:-:S02]  /*14c10*/  FSEL R112, R45, -INF , !P6 ;  /* 0xff8000002d707808 */ /* 0x000fc40007000000 */
[-C--:B------:R-:W-:Y:S02]  /*14c20*/  ISETP.GE.AND P6, PT, R44, R189.reuse, PT ;  /* 0x000000bd2c00720c */ /* 0x080fe40003fc6270 */
[----:B------:R-:W-:Y:S01]  /*14c30*/  FSEL R45, R42, -INF , !P2 ;  /* 0xff8000002a2d7808 */ /* 0x000fe20005000000 */
[----:B------:R-:W-:Y:S01]  /*14c40*/  HMMA.16816.F32 R96, R24, R34, R96 ;  /* 0x000000221860723c */ /* 0x000fe20000001860 */
[----:B------:R-:W-:Y:S02]  /*14c50*/  FSEL R171, R38, -INF , !P6 ;  /* 0xff80000026ab7808 */ /* 0x000fe40007000000 */
[-C--:B------:R-:W-:Y:S02]  /*14c60*/  ISETP.GE.AND P2, PT, R40, R189.reuse, PT ;  /* 0x000000bd2800720c */ /* 0x080fe40003f46270 */
[----:B------:R-:W-:Y:S01]  /*14c70*/  ISETP.GE.AND P6, PT, R29, R188, PT ;  /* 0x000000bc1d00720c */ /* 0x000fe20003fc6270 */
[----:B------:R-:W1:Y:S01]  /*14c80*/  LDSM.16.M88.4 R40, [R219+0xb000] ;  /* 0x00b00000db28783b */ /* 0x000e620000000200 */
[----:B------:R-:W-:Y:S01]  /*14c90*/  FSEL R44, R36, -INF , !P4 ;  /* 0xff800000242c7808 */ /* 0x000fe20006000000 */
[----:B------:R-:W-:Y:S01]  /*14ca0*/  HMMA.16816.F32 R88, R120, R114, R88 ;  /* 0x000000727858723c */ /* 0x000fe20000001858 */
[----:B------:R-:W-:Y:S01]  /*14cb0*/  ISETP.GE.AND P4, PT, R32, R189, PT ;  /* 0x000000bd2000720c */ /* 0x000fe20003f86270 */
[----:B------:R-:W-:Y:S01]  /*14cc0*/  VIADD R36, R0, 0x40 ;  /* 0x0000004000247836 */ /* 0x000fe20000000000 */
[----:B------:R-:W-:-:S02]  /*14cd0*/  P2R R4, PR, RZ, 0x40 ;  /* 0x00000040ff047803 */ /* 0x000fc40000000000 */
[----:B------:R-:W-:Y:S01]  /*14ce0*/  FSEL R37, R23, -INF , !P4 ;  /* 0xff80000017257808 */ /* 0x000fe20006000000 */
[----:B--2---:R-:W-:Y:S01]  /*14cf0*/  HMMA.16816.F32 R100, R8, R56, R100 ;  /* 0x000000380864723c */ /* 0x004fe20000001864 */
[-C--:B------:R-:W-:Y:S02]  /*14d00*/  ISETP.GE.AND P3, PT, R32, R188.reuse, PT ;  /* 0x000000bc2000720c */ /* 0x080fe40003f66270 */
[----:B------:R-:W-:Y:S01]  /*14d10*/  ISETP.NE.AND P4, PT, R4, RZ, PT ;  /* 0x000000ff0400720c */ /* 0x000fe20003f85270 */
[----:B------:R-:W2:Y:S01]  /*14d20*/  LDSM.16.M88.4 R32, [R208+0x6800] ;  /* 0x00680000d020783b */ /* 0x000ea20000000200 */
[----:B------:R-:W-:Y:S01]  /*14d30*/  FSEL R173, R39, -INF , !P0 ;  /* 0xff80000027ad7808 */ /* 0x000fe20004000000 */
[----:B---3--:R-:W-:Y:S01]  /*14d40*/  HMMA.16816.F32 R92, R24, R48, R92 ;  /* 0x00000030185c723c */ /* 0x008fe2000000185c */
[----:B------:R-:W-:Y:S02]  /*14d50*/  FSEL R172, R21, -INF , !P3 ;  /* 0xff80000015ac7808 */ /* 0x000fe40005800000 */
[----:B------:R-:W-:Y:S01]  /*14d60*/  FSEL R166, R16, -INF , !P4 ;  /* 0xff80000010a67808 */ /* 0x000fe20006000000 */
[----:B------:R-:W-:Y:S01]  /*14d70*/  VIADD R16, R0, 0x41 ;  /* 0x0000004100107836 */ /* 0x000fe20000000000 */
[----:B------:R-:W-:Y:S01]  /*14d80*/  FSEL R39, R22, -INF , !P2 ;  /* 0xff80000016277808 */ /* 0x000fe20005000000 */
[----:B------:R-:W-:Y:S01]  /*14d90*/  HMMA.16816.F32 R96, R8, R58, R96 ;  /* 0x0000003a0860723c */ /* 0x000fe20000001860 */
[----:B------:R-:W-:-:S02]  /*14da0*/  ISETP.GE.AND P3, PT, R20, R188, PT ;  /* 0x000000bc1400720c */ /* 0x000fc40003f66270 */
[-C--:B------:R-:W-:Y:S02]  /*14db0*/  ISETP.GE.AND P4, PT, R20, R189.reuse, PT ;  /* 0x000000bd1400720c */ /* 0x080fe40003f86270 */
[----:B------:R-:W3:Y:S01]  /*14dc0*/  LDSM.16.M88.4 R20, [R219+0xb800] ;  /* 0x00b80000db14783b */ /* 0x000ee20000000200 */
[CC--:B------:R-:W-:Y:S01]  /*14dd0*/  ISETP.GE.AND P5, PT, R28.reuse, R188.reuse, PT ;  /* 0x000000bc1c00720c */ /* 0x0c0fe20003fa6270 */
[----:B------:R-:W-:Y:S01]  /*14de0*/  HMMA.16816.F32 R88, R24, R50, R88 ;  /* 0x000000321858723c */ /* 0x000fe20000001858 */
[-C--:B------:R-:W-:Y:S01]  /*14df0*/  ISETP.GE.AND P0, PT, R28, R189.reuse, PT ;  /* 0x000000bd1c00720c */ /* 0x080fe20003f06270 */
[----:B------:R-:W-:Y:S01]  /*14e00*/  VIADD R28, R0, 0x38 ;  /* 0x00000038001c7836 */ /* 0x000fe20000000000 */
[----:B------:R-:W-:Y:S02]  /*14e10*/  ISETP.GE.AND P6, PT, R29, R189, PT ;  /* 0x000000bd1d00720c */ /* 0x000fe40003fc6270 */
[----:B------:R-:W-:Y:S02]  /*14e20*/  FSEL R153, R15, -INF , !P4 ;  /* 0xff8000000f997808 */ /* 0x000fe40006000000 */
[----:B------:R-:W-:Y:S01]  /*14e30*/  FSEL R139, R18, -INF , !P6 ;  /* 0xff800000128b7808 */ /* 0x000fe20007000000 */
[----:B------:R-:W-:Y:S01]  /*14e40*/  VIADD R18, R0, 0x68 ;  /* 0x0000006800127836 */ /* 0x000fe20000000000 */
[----:B------:R-:W-:-:S02]  /*14e50*/  ISETP.GE.AND P1, PT, R28, R188, PT ;  /* 0x000000bc1c00720c */ /* 0x000fc40003f26270 */
[-C--:B------:R-:W-:Y:S02]  /*14e60*/  ISETP.GE.AND P2, PT, R28, R189.reuse, PT ;  /* 0x000000bd1c00720c */ /* 0x080fe40003f46270 */
[C---:B------:R-:W-:Y:S01]  /*14e70*/  ISETP.GE.AND P6, PT, R36.reuse, R188, PT ;  /* 0x000000bc2400720c */ /* 0x040fe20003fc6270 */
[----:B------:R-:W4:Y:S01]  /*14e80*/  LDSM.16.M88.4 R28, [R208+0x7000] ;  /* 0x00700000d01c783b */ /* 0x000f220000000200 */
[----:B------:R-:W-:Y:S01]  /*14e90*/  FSEL R168, R13, -INF , !P3 ;  /* 0xff8000000da87808 */ /* 0x000fe20005800000 */
[----:B-1----:R-:W-:Y:S01]  /*14ea0*/  HMMA.16816.F32 R84, R24, R40, R84 ;  /* 0x000000281854723c */ /* 0x002fe20000001854 */
[----:B------:R-:W-:Y:S02]  /*14eb0*/  P2R R4, PR, RZ, 0x40 ;  /* 0x00000040ff047803 */ /* 0x000fe40000000000 */
[----:B------:R-:W-:Y:S02]  /*14ec0*/  ISETP.GE.AND P6, PT, R36, R189, PT ;  /* 0x000000bd2400720c */ /* 0x000fe40003fc6270 */
[----:B------:R-:W-:Y:S01]  /*14ed0*/  FSEL R36, R12, -INF , !P1 ;  /* 0xff8000000c247808 */ /* 0x000fe20004800000 */
[----:B------:R-:W-:Y:S01]  /*14ee0*/  VIADD R12, R0, 0x49 ;  /* 0x00000049000c7836 */ /* 0x000fe20000000000 */
[----:B------:R-:W-:Y:S01]  /*14ef0*/  ISETP.NE.AND P4, PT, R4, RZ, PT ;  /* 0x000000ff0400720c */ /* 0x000fe20003f85270 */
[----:B------:R-:W-:Y:S01]  /*14f00*/  VIADD R4, R0, 0x50 ;  /* 0x0000005000047836 */ /* 0x000fe20000000000 */
[----:B------:R-:W-:Y:S01]  /*14f10*/  FSEL R155, R14, -INF , !P2 ;  /* 0xff8000000e9b7808 */ /* 0x000fe20005000000 */
[----:B--2---:R-:W-:Y:S01]  /*14f20*/  HMMA.16816.F32 R92, R8, R32, R92 ;  /* 0x00000020085c723c */ /* 0x004fe2000000185c */
[----:B------:R-:W-:-:S02]  /*14f30*/  FSEL R152, R100, -INF , !P4 ;  /* 0xff80000064987808 */ /* 0x000fc40006000000 */
[C---:B------:R-:W-:Y:S02]  /*14f40*/  ISETP.GE.AND P3, PT, R12.reuse, R188, PT ;  /* 0x000000bc0c00720c */ /* 0x040fe40003f66270 */
[----:B------:R-:W-:Y:S01]  /*14f50*/  ISETP.GE.AND P4, PT, R12, R189, PT ;  /* 0x000000bd0c00720c */ /* 0x000fe20003f86270 */
[----:B------:R-:W-:Y:S01]  /*14f60*/  HMMA.16816.F32 R88, R8, R34, R88 ;  /* 0x000000220858723c */ /* 0x000fe20000001858 */
[----:B------:R-:W1:Y:S01]  /*14f70*/  LDSM.16.M88.4 R12, [R208+0x7800] ;  /* 0x00780000d00c783b */ /* 0x000e620000000200 */
[----:B------:R-:W-:Y:S01]  /*14f80*/  FSEL R38, R17, -INF , !P5 ;  /* 0xff80000011267808 */ /* 0x000fe20006800000 */
[----:B------:R-:W-:Y:S01]  /*14f90*/  VIADD R17, R0, 0x58 ;  /* 0x0000005800117836 */ /* 0x000fe20000000000 */
[----:B------:R-:W-:Y:S01]  /*14fa0*/  FSEL R169, R19, -INF , !P0 ;  /* 0xff80000013a97808 */ /* 0x000fe20004000000 */
[----:B------:R-:W-:-:S04]  /*14fb0*/  DEPBAR.LE SB0, 0x0 ;  /* 0x000080000000791a */ /* 0x000fc80000000000 */
[C---:B---3--:R-:W-:Y:S01]  /*14fc0*/  HMMA.16816.F32 R76, R24.reuse, R20, R76 ;  /* 0x00000014184c723c */ /* 0x048fe2000000184c */
[CC--:B------:R-:W-:Y:S02]  /*14fd0*/  ISETP.GE.AND P5, PT, R16.reuse, R188.reuse, PT ;  /* 0x000000bc1000720c */ /* 0x0c0fe40003fa6270 */
[-C--:B------:R-:W-:Y:S01]  /*14fe0*/  ISETP.GE.AND P0, PT, R16, R189.reuse, PT ;  /* 0x000000bd1000720c */ /* 0x080fe20003f06270 */
[----:B------:R-:W-:Y:S01]  /*14ff0*/  VIADD R16, R0, 0x48 ;  /* 0x0000004800107836 */ /* 0x000fe20000000000 */
[----:B------:R-:W-:Y:S01]  /*15000*/  FSEL R160, R101, -INF , !P5 ;  /* 0xff80000065a07808 */ /* 0x000fe20006800000 */
[C---:B------:R-:W-:Y:S01]  /*15010*/  HMMA.16816.F32 R80, R24.reuse, R42, R80 ;  /* 0x0000002a1850723c */ /* 0x040fe20000001850 */
[----:B------:R-:W-:Y:S02]  /*15020*/  FSEL R157, R102, -INF , !P6 ;  /* 0xff800000669d7808 */ /* 0x000fe40007000000 */
[-C--:B------:R-:W-:Y:S02]  /*15030*/  ISETP.GE.AND P5, PT, R4, R189.reuse, PT ;  /* 0x000000bd0400720c */ /* 0x080fe40003fa6270 */
[----:B------:R-:W-:Y:S01]  /*15040*/  ISETP.GE.AND P2, PT, R16, R189, PT ;  /* 0x000000bd1000720c */ /* 0x000fe20003f46270 */
[----:B------:R-:W-:Y:S01]  /*15050*/  HMMA.16816.F32 R72, R24, R22, R72 ;  /* 0x000000161848723c */ /* 0x000fe20000001848 */
[-C--:B------:R-:W-:Y:S01]  /*15060*/  ISETP.GE.AND P6, PT, R4, R188.reuse, PT ;  /* 0x000000bc0400720c */ /* 0x080fe20003fc6270 */
[----:B------:R-:W-:Y:S01]  /*15070*/  VIADD R4, R0, 0x51 ;  /* 0x0000005100047836 */ /* 0x000fe20000000000 */
[----:B------:R-:W-:-:S02]  /*15080*/  ISETP.GE.AND P1, PT, R16, R188, PT ;  /* 0x000000bc1000720c */ /* 0x000fc40003f26270 */
[----:B------:R-:W-:Y:S01]  /*15090*/  P2R R16, PR, RZ, 0x20 ;  /* 0x00000020ff107803 */ /* 0x000fe20000000000 */
[C---:B----4-:R-:W-:Y:S01]  /*150a0*/  HMMA.16816.F32 R84, R8.reuse, R28, R84 ;  /* 0x0000001c0854723c */ /* 0x050fe20000001854 */
[----:B------:R-:W-:Y:S02]  /*150b0*/  FSEL R159, R103, -INF , !P0 ;  /* 0xff800000679f7808 */ /* 0x000fe40004000000 */
[----:B------:R-:W-:Y:S02]  /*150c0*/  FSEL R35, R98, -INF , !P2 ;  /* 0xff80000062237808 */ /* 0x000fe40005000000 */
[----:B------:R-:W-:Y:S02]  /*150d0*/  FSEL R158, R96, -INF , !P1 ;  /* 0xff800000609e7808 */ /* 0x000fe40004800000 */
[C---:B------:R-:W-:Y:S02]  /*150e0*/  ISETP.GE.AND P2, PT, R17.reuse, R188, PT ;  /* 0x000000bc1100720c */ /* 0x040fe40003f46270 */
[-C--:B------:R-:W-:Y:S01]  /*150f0*/  ISETP.GE.AND P0, PT, R17, R189.reuse, PT ;  /* 0x000000bd1100720c */ /* 0x080fe20003f06270 */
[----:B------:R-:W-:Y:S01]  /*15100*/  VIADD R17, R0, 0x61 ;  /* 0x0000006100117836 */ /* 0x000fe20000000000 */
[----:B------:R-:W-:Y:S01]  /*15110*/  ISETP.GE.AND P1, PT, R4, R189, PT ;  /* 0x000000bd0400720c */ /* 0x000fe20003f26270 */
[----:B------:R-:W-:Y:S01]  /*15120*/  HMMA.16816.F32 R80, R8, R30, R80 ;  /* 0x0000001e0850723c */ /* 0x000fe20000001850 */
[----:B------:R-:W-:-:S02]  /*15130*/  FSEL R156, R97, -INF , !P3 ;  /* 0xff800000619c7808 */ /* 0x000fc40005800000 */
[----:B------:R-:W-:Y:S01]  /*15140*/  ISETP.NE.AND P3, PT, R16, RZ, PT ;  /* 0x000000ff1000720c */ /* 0x000fe20003f65270 */
[----:B------:R-:W-:Y:S01]  /*15150*/  VIADD R16, R0, 0x60 ;  /* 0x0000006000107836 */ /* 0x000fe20000000000 */
[-C--:B------:R-:W-:Y:S01]  /*15160*/  ISETP.GE.AND P5, PT, R4, R188.reuse, PT ;  /* 0x000000bc0400720c */ /* 0x080fe20003fa6270 */
[----:B------:R-:W-:Y:S01]  /*15170*/  VIADD R4, R0, 0x59 ;  /* 0x0000005900047836 */ /* 0x000fe20000000000 */
[----:B------:R-:W-:Y:S01]  /*15180*/  FSEL R165, R95, -INF , !P1 ;  /* 0xff8000005fa57808 */ /* 0x000fe20004800000 */
[C---:B-1----:R-:W-:Y:S01]  /*15190*/  HMMA.16816.F32 R76, R8.reuse, R12, R76 ;  /* 0x0000000c084c723c */ /* 0x042fe2000000184c */
[-C--:B------:R-:W-:Y:S02]  /*151a0*/  ISETP.GE.AND P1, PT, R17, R188.reuse, PT ;  /* 0x000000bc1100720c */ /* 0x080fe40003f26270 */
[----:B------:R-:W-:Y:S02]  /*151b0*/  FSEL R167, R94, -INF , !P3 ;  /* 0xff8000005ea77808 */ /* 0x000fe40005800000 */
[----:B------:R-:W-:Y:S01]  /*151c0*/  FSEL R33, R99, -INF , !P4 ;  /* 0xff80000063217808 */ /* 0x000fe20006000000 */
[----:B------:R-:W-:Y:S01]  /*151d0*/  HMMA.16816.F32 R72, R8, R14, R72 ;  /* 0x0000000e0848723c */ /* 0x000fe20000001848 */
[-C--:B------:R-:W-:Y:S01]  /*151e0*/  ISETP.GE.AND P3, PT, R16, R188.reuse, PT ;  /* 0x000000bc1000720c */ /* 0x080fe20003f66270 */
[----:B------:R-:W-:Y:S01]  /*151f0*/  VIADD R12, R0, 0x70 ;  /* 0x00000070000c7836 */ /* 0x000fe20000000000 */
[----:B------:R-:W-:Y:S01]  /*15200*/  FSEL R34, R93, -INF , !P5 ;  /* 0xff8000005d227808 */ /* 0x000fe20006800000 */
[----:B------:R-:W-:Y:S01]  /*15210*/  BAR.SYNC.DEFER_BLOCKING 0x0 ;  /* 0x0000000000007b1d */ /* 0x000fe20000010000 */
[----:B------:R-:W-:-:S02]  /*15220*/  ISETP.GE.AND P4, PT, R4, R188, PT ;  /* 0x000000bc0400720c */ /* 0x000fc40003f86270 */
[-C--:B------:R-:W-:Y:S01]  /*15230*/  ISETP.GE.AND P5, PT, R17, R189.reuse, PT ;  /* 0x000000bd1100720c */ /* 0x080fe20003fa6270 */
[----:B------:R-:W-:Y:S01]  /*15240*/  VIADD R8, R0, 0x71 ;  /* 0x0000007100087836 */ /* 0x000fe20000000000 */
[----:B------:R-:W-:Y:S01]  /*15250*/  FSEL R162, R92, -INF , !P6 ;  /* 0xff8000005ca27808 */ /* 0x000fe20007000000 */
[----:B------:R-:W-:Y:S01]  /*15260*/  VIADD R9, R0, 0x78 ;  /* 0x0000007800097836 */ /* 0x000fe20000000000 */
[----:B------:R-:W-:Y:S02]  /*15270*/  P2R R17, PR, RZ, 0x2 ;  /* 0x00000002ff117803 */ /* 0x000fe40000000000 */
[----:B------:R-:W-:Y:S02]  /*15280*/  ISETP.GE.AND P6, PT, R4, R189, PT ;  /* 0x000000bd0400720c */ /* 0x000fe40003fc6270 */
[----:B------:R-:W-:Y:S02]  /*15290*/  P2R R4, PR, RZ, 0x8 ;  /* 0x00000008ff047803 */ /* 0x000fe40000000000 */
[----:B------:R-:W-:-:S02]  /*152a0*/  FSEL R164, R89, -INF , !P4 ;  /* 0xff80000059a47808 */ /* 0x000fc40006000000 */
[----:B------:R-:W-:Y:S02]  /*152b0*/  ISETP.GE.AND P3, PT, R16, R189, PT ;  /* 0x000000bd1000720c */ /* 0x000fe40003f66270 */
[----:B------:R-:W-:Y:S02]  /*152c0*/  ISETP.NE.AND P4, PT, R17, RZ, PT ;  /* 0x000000ff1100720c */ /* 0x000fe40003f85270 */
[----:B------:R-:W-:Y:S02]  /*152d0*/  FSEL R163, R90, -INF , !P0 ;  /* 0xff8000005aa37808 */ /* 0x000fe40004000000 */
[----:B------:R-:W-:Y:S01]  /*152e0*/  ISETP.NE.AND P0, PT, R4, RZ, PT ;  /* 0x000000ff0400720c */ /* 0x000fe20003f05270 */
[----:B------:R-:W-:Y:S01]  /*152f0*/  VIADD R4, R0, 0x69 ;  /* 0x0000006900047836 */ /* 0x000fe20000000000 */
[----:B------:R-:W-:Y:S02]  /*15300*/  P2R R16, PR, RZ, 0x8 ;  /* 0x00000008ff107803 */ /* 0x000fe40000000000 */
[----:B------:R-:W-:-:S02]  /*15310*/  FSEL R150, R85, -INF , !P4 ;  /* 0xff80000055967808 */ /* 0x000fc40006000000 */
[----:B------:R-:W-:Y:S02]  /*15320*/  ISETP.GE.AND P4, PT, R12, R189, PT ;  /* 0x000000bd0c00720c */ /* 0x000fe40003f86270 */
[----:B------:R-:W-:Y:S02]  /*15330*/  FSEL R32, R88, -INF , !P2 ;  /* 0xff80000058207808 */ /* 0x000fe40005000000 */
[----:B------:R-:W-:Y:S02]  /*15340*/  FSEL R161, R91, -INF , !P6 ;  /* 0xff8000005ba17808 */ /* 0x000fe40007000000 */
[----:B------:R-:W-:Y:S02]  /*15350*/  FSEL R154, R84, -INF , !P0 ;  /* 0xff800000549a7808 */ /* 0x000fe40004000000 */
[----:B------:R-:W-:Y:S02]  /*15360*/  ISETP.NE.AND P6, PT, R16, RZ, PT ;  /* 0x000000ff1000720c */ /* 0x000fe40003fc5270 */
[----:B------:R-:W-:-:S02]  /*15370*/  ISETP.GE.AND P2, PT, R4, R188, PT ;  /* 0x000000bc0400720c */ /* 0x000fc40003f46270 */
[----:B------:R-:W-:Y:S02]  /*15380*/  ISETP.GE.AND P0, PT, R4, R189, PT ;  /* 0x000000bd0400720c */ /* 0x000fe40003f06270 */
[----:B------:R-:W-:Y:S02]  /*15390*/  P2R R4, PR, RZ, 0x10 ;  /* 0x00000010ff047803 */ /* 0x000fe40000000000 */
[-C--:B------:R-:W-:Y:S02]  /*153a0*/  ISETP.GE.AND P4, PT, R8, R188.reuse, PT ;  /* 0x000000bc0800720c */ /* 0x080fe40003f86270 */
[----:B------:R-:W-:Y:S02]  /*153b0*/  FSEL R151, R86, -INF , !P6 ;  /* 0xff80000056977808 */ /* 0x000fe40007000000 */
[----:B------:R-:W-:Y:S02]  /*153c0*/  FSEL R149, R87, -INF , !P5 ;  /* 0xff80000057957808 */ /* 0x000fe40006800000 */
[----:B------:R-:W-:-:S02]  /*153d0*/  ISETP.GE.AND P6, PT, R12, R188, PT ;  /* 0x000000bc0c00720c */ /* 0x000fc40003fc6270 */
[----:B------:R-:W-:Y:S02]  /*153e0*/  ISETP.GE.AND P5, PT, R8, R189, PT ;  /* 0x000000bd0800720c */ /* 0x000fe40003fa6270 */
[----:B------:R-:W-:Y:S02]  /*153f0*/  P2R R8, PR, RZ, 0x10 ;  /* 0x00000010ff087803 */ /* 0x000fe40000000000 */
[----:B------:R-:W-:Y:S02]  /*15400*/  FSEL R144, R76, -INF , !P6 ;  /* 0xff8000004c907808 */ /* 0x000fe40007000000 */
[----:B------:R-:W-:Y:S02]  /*15410*/  ISETP.NE.AND P6, PT, R8, RZ, PT ;  /* 0x000000ff0800720c */ /* 0x000fe40003fc5270 */
[----:B------:R-:W-:Y:S02]  /*15420*/  FSEL R146, R81, -INF , !P2 ;  /* 0xff80000051927808 */ /* 0x000fe40005000000 */
[----:B------:R-:W-:-:S02]  /*15430*/  FSEL R138, R77, -INF , !P6 ;  /* 0xff8000004d8a7808 */ /* 0x000fc40007000000 */
[----:B------:R-:W-:Y:S02]  /*15440*/  ISETP.GT.AND P6, PT, R239, R228, PT ;  /* 0x000000e4ef00720c */ /* 0x000fe40003fc4270 */
[----:B------:R-:W-:Y:S01]  /*15450*/  ISETP.NE.AND P2, PT, R4, RZ, PT ;  /* 0x000000ff0400720c */ /* 0x000fe20003f45270 */
[----:B------:R-:W-:Y:S01]  /*15460*/  VIADD R4, R0, 0x79 ;  /* 0x0000007900047836 */ /* 0x000fe20000000000 */
[----:B------:R-:W-:Y:S02]  /*15470*/  FSEL R145, R83, -INF , !P0 ;  /* 0xff80000053917808 */ /* 0x000fe40004000000 */
[CC--:B------:R-:W-:Y:S02]  /*15480*/  ISETP.GE.AND P3, PT, R18.reuse, R188.reuse, PT ;  /* 0x000000bc1200720c */ /* 0x0c0fe40003f66270 */
[----:B------:R-:W-:Y:S02]  /*15490*/  ISETP.GE.AND P1, PT, R18, R189, PT ;  /* 0x000000bd1200720c */ /* 0x000fe40003f26270 */
[----:B------:R-:W-:-:S02]  /*154a0*/  ISETP.GE.AND P0, PT, R0, R188, PT ;  /* 0x000000bc0000720c */ /* 0x000fc40003f06270 */
[----:B------:R-:W-:Y:S02]  /*154b0*/  FSEL R148, R80, -INF , !P3 ;  /* 0xff80000050947808 */ /* 0x000fe40005800000 */
[----:B------:R-:W-:Y:S02]  /*154c0*/  FSEL R147, R82, -INF , !P1 ;  /* 0xff80000052937808 */ /* 0x000fe40004800000 */
[----:B------:R-:W-:Y:S02]  /*154d0*/  FSEL R135, R78, -INF , !P2 ;  /* 0xff8000004e877808 */ /* 0x000fe40005000000 */
[----:B------:R-:W-:Y:S02]  /*154e0*/  FSEL R108, R108, -INF , !P0 ;  /* 0xff8000006c6c7808 */ /* 0x000fe40004000000 */
[C---:B------:R-:W-:Y:S02]  /*154f0*/  ISETP.GE.AND P4, PT, R9.reuse, R188, PT ;  /* 0x000000bc0900720c */ /* 0x040fe40003f86270 */
[----:B------:R-:W-:-:S02]  /*15500*/  ISETP.GE.AND P3, PT, R9, R189, PT ;  /* 0x000000bd0900720c */ /* 0x000fc40003f66270 */
[-C--:B------:R-:W-:Y:S02]  /*15510*/  ISETP.GE.AND P1, PT, R0, R189.reuse, PT ;  /* 0x000000bd0000720c */ /* 0x080fe40003f26270 */
[C---:B------:R-:W-:Y:S02]  /*15520*/  ISETP.GE.AND P2, PT, R4.reuse, R188, PT ;  /* 0x000000bc0400720c */ /* 0x040fe40003f46270 */
[----:B------:R-:W-:Y:S02]  /*15530*/  ISETP.GE.AND P0, PT, R4, R189, PT ;  /* 0x000000bd0400720c */ /* 0x000fe40003f06270 */
[----:B------:R-:W-:Y:S02]  /*15540*/  LOP3.LUT R4, R2, R133, RZ, 0xfc, !PT ;  /* 0x0000008502047212 */ /* 0x000fe400078efcff */
        /* <DEDUP_REMOVED lines=69> */
.L_x_3917:
[----:B------:R-:W-:Y:S02]  /*159a0*/  ULDC UR14, c[0x0][0x248] ;  /* 0x00009200000e7ab9 */ /* 0x000fe40000000800 */
[----:B------:R-:W-:-:S06]  /*159b0*/  USHF.L.U32 UR5, UR14, 0x7, URZ ;  /* 0x000000070e057899 */ /* 0x000fcc000800063f */
[----:B------:R-:W-:-:S04]  /*159c0*/  IADD3 R0, RZ, -UR5, RZ ;  /* 0x80000005ff007c10 */ /* 0x000fc8000fffe0ff */
[----:B------:R-:W-:-:S07]  /*159d0*/  SHF.R.S32.HI R7, RZ, 0x1f, R0 ;  /* 0x0000001fff077819 */ /* 0x000fce0000011400 */
.L_x_3918:
[----:B------:R-:W-:Y:S01]  /*159e0*/  USHF.L.U32 UR12, UR14, 0x5, URZ ;  /* 0x000000050e0c7899 */ /* 0x000fe2000800063f */
[C---:B------:R-:W-:Y:S01]  /*159f0*/  LEA R236, P0, R0.reuse, R236, 0x1 ;  /* 0x000000ec00ec7211 */ /* 0x040fe200078008ff */
[----:B------:R-:W-:Y:S02]  /*15a00*/  ULDC UR5, c[0x0][0x24c] ;  /* 0x0000930000057ab9 */ /* 0x000fe40000000800 */
[----:B------:R-:W-:Y:S01]  /*15a10*/  USHF.L.U64.HI UR5, UR14, 0x5, UR5 ;  /* 0x000000050e057899 */ /* 0x000fe20008010205 */
[----:B------:R-:W-:Y:S02]  /*15a20*/  LEA.HI.X R235, R0, R235, R7, 0x1, P0 ;  /* 0x000000eb00eb7211 */ /* 0x000fe400000f0c07 */
        /* <DEDUP_REMOVED lines=10> */
[----:B------:R1:W-:Y:S01]  /*15ad0*/  LDGSTS.E.BYPASS.LTC128B.128 [R234+0x4000], desc[UR6][R236.64] ;  /* 0x04000000ecea7fae */ /* 0x0003e2000b901d46 */
        /* <DEDUP_REMOVED lines=28> */
.L_x_3916:
        /* <DEDUP_REMOVED lines=114> */
[----:B------:R-:W4:Y:S01]  /*163c0*/  LDSM.16.MT88.4 R4, [R220+0x10800] ;  /* 0x01080000dc04783b */ /* 0x000f220000004200 */
        /* <DEDUP_REMOVED lines=56> */
[----:B-----5:R-:W-:Y:S01]  /*16750*/  F2FP.F16.F32.PACK_AB R119, R57, R60 ;  /* 0x0000003c3977723e */ /* 0x020fe200000000ff */
[----:B------:R-:W-:Y:S01]  /*16760*/  FADD.FTZ R60, R60, R61 ;  /* 0x0000003d3c3c7221 */ /* 0x000fe20000010000 */
[----:B------:R-:W-:-:S03]  /*16770*/  FADD.FTZ R62, R59, R62 ;  /* 0x0000003e3b3e7221 */ /* 0x000fc60000010000 */
[----:B------:R-:W-:Y:S02]  /*16780*/  FADD.FTZ R57, R57, R60 ;  /* 0x0000003c39397221 */ /* 0x000fe40000010000 */
[C---:B------:R-:W-:Y:S01]  /*16790*/  HMMA.16816.F32 R72, R116.reuse, R76, RZ ;  /* 0x0000004c7448723c */ /* 0x040fe200000018ff */
[----:B------:R-:W-:Y:S05]  /*167a0*/  MUFU.EX2 R54, R54 ;  /* 0x0000003600367308 */ /* 0x000fea0000000800 */
[----:B------:R-:W-:Y:S03]  /*167b0*/  HMMA.16816.F32 R76, R116, R78, RZ ;  /* 0x0000004e744c723c */ /* 0x000fe600000018ff */
[----:B------:R-:W5:Y:S01]  /*167c0*/  MUFU.EX2 R49, R49 ;  /* 0x0000003100317308 */ /* 0x000f620000000800 */
[----:B-1----:R-:W-:-:S02]  /*167d0*/  F2FP.F16.F32.PACK_AB R12, R58, R55 ;  /* 0x000000373a0c723e */ /* 0x002fc400000000ff */
[C---:B------:R-:W-:Y:S05]  /*167e0*/  HMMA.16816.F32 R128, R116.reuse, R68, RZ ;  /* 0x000000447480723c */ /* 0x040fea00000018ff */
[----:B------:R-:W-:Y:S01]  /*167f0*/  MUFU.EX2 R56, R56 ;  /* 0x0000003800387308 */ /* 0x000fe20000000800 */
[C---:B------:R-:W-:Y:S06]  /*16800*/  HMMA.16816.F32 R80, R116.reuse, R84, RZ ;  /* 0x000000547450723c */ /* 0x040fec00000018ff */
[----:B------:R-:W-:Y:S01]  /*16810*/  HMMA.16816.F32 R68, R116, R70, RZ ;  /* 0x000000467444723c */ /* 0x000fe200000018ff */
[----:B------:R-:W1:Y:S01]  /*16820*/  MUFU.EX2 R51, R51 ;  /* 0x0000003300337308 */ /* 0x000e620000000800 */
[----:B-----5:R-:W-:-:S04]  /*16830*/  F2FP.F16.F32.PACK_AB R14, R49, R54 ;  /* 0x00000036310e723e */ /* 0x020fc800000000ff */
[C---:B------:R-:W-:Y:S03]  /*16840*/  HMMA.16816.F32 R84, R116.reuse, R86, RZ ;  /* 0x000000567454723c */ /* 0x040fe600000018ff */
[----:B------:R-:W-:Y:S03]  /*16850*/  MUFU.EX2 R50, R50 ;  /* 0x0000003200327308 */ /* 0x000fe60000000800 */
[C---:B---3--:R-:W-:Y:S05]  /*16860*/  HMMA.16816.F32 R96, R116.reuse, R100, RZ ;  /* 0x000000647460723c */ /* 0x048fea00000018ff */
[----:B------:R-:W3:Y:S01]  /*16870*/  MUFU.EX2 R47, R47 ;  /* 0x0000002f002f7308 */ /* 0x000ee20000000800 */
[----:B-1----:R-:W-:Y:S01]  /*16880*/  F2FP.F16.F32.PACK_AB R13, R51, R56 ;  /* 0x00000038330d723e */ /* 0x002fe200000000ff */
[----:B--2---:R-:W-:Y:S01]  /*16890*/  HMMA.16816.F32 R124, R116, R104, RZ ;  /* 0x00000068747c723c */ /* 0x004fe200000018ff */
        /* <DEDUP_REMOVED lines=371> */
.L_x_3920:
[----:B------:R-:W-:Y:S02]  /*17fd0*/  ULDC UR10, c[0x0][0x250] ;  /* 0x00009400000a7ab9 */ /* 0x000fe40000000800 */
[----:B------:R-:W-:-:S06]  /*17fe0*/  USHF.L.U32 UR4, UR10, 0x7, URZ ;  /* 0x000000070a047899 */ /* 0x000fcc000800063f */
[----:B------:R-:W-:-:S04]  /*17ff0*/  IADD3 R3, RZ, -UR4, RZ ;  /* 0x80000004ff037c10 */ /* 0x000fc8000fffe0ff */
[----:B------:R-:W-:-:S07]  /*18000*/  SHF.R.S32.HI R4, RZ, 0x1f, R3 ;  /* 0x0000001fff047819 */ /* 0x000fce0000011403 */
.L_x_3921:
[----:B------:R-:W-:Y:S01]  /*18010*/  USHF.L.U32 UR5, UR10, 0x5, URZ ;  /* 0x000000050a057899 */ /* 0x000fe2000800063f */
[C---:B------:R-:W-:Y:S01]  /*18020*/  LEA R240, P0, R3.reuse, R240, 0x1 ;  /* 0x000000f003f07211 */ /* 0x040fe200078008ff */
[----:B------:R-:W-:Y:S02]  /*18030*/  ULDC UR4, c[0x0][0x254] ;  /* 0x0000950000047ab9 */ /* 0x000fe40000000800 */
[----:B------:R-:W-:Y:S01]  /*18040*/  USHF.L.U64.HI UR4, UR10, 0x5, UR4 ;  /* 0x000000050a047899 */ /* 0x000fe20008010204 */
[C---:B------:R-:W-:Y:S02]  /*18050*/  LEA.HI.X R241, R3.reuse, R241, R4, 0x1, P0 ;  /* 0x000000f103f17211 */ /* 0x040fe400000f0c04 */
[----:B------:R-:W-:Y:S02]  /*18060*/  IADD3 R6, P0, R240, UR5, RZ ;  /* 0x00000005f0067c10 */ /* 0x000fe4000ff1e0ff */
[----:B------:R-:W-:Y:S01]  /*18070*/  IADD3 R3, P1, R3, R140, RZ ;  /* 0x0000008c03037210 */ /* 0x000fe20007f3e0ff */
[----:B------:R-:W-:Y:S01]  /*18080*/  @!PT LDS RZ, [RZ] ;  /* 0x00000000fffff984 */ /* 0x000fe20000000800 */
[----:B------:R-:W-:Y:S01]  /*18090*/  @!PT LDS RZ, [RZ] ;  /* 0x00000000fffff984 */ /* 0x000fe20000000800 */
[----:B------:R-:W-:Y:S01]  /*180a0*/  @!PT LDS RZ, [RZ] ;  /* 0x00000000fffff984 */ /* 0x000fe20000000800 */
[----:B------:R-:W-:Y:S01]  /*180b0*/  LDGSTS.E.BYPASS.LTC128B.128 [R234+0xc000], desc[UR6][R240.64] ;  /* 0x0c000000f0ea7fae */ /* 0x000fe2000b901d46 */
        /* <DEDUP_REMOVED lines=39> */
[----:B------:R-:W5:Y:S04]  /*18330*/  LDSM.16.M88.4 R152, [R225+0x7800] ;  /* 0x00780000e198783b */ /* 0x000f680000000200 */
[----:B-1----:R-:W-:Y:S04]  /*18340*/  LDSM.16.M88.4 R4, [R224] ;  /* 0x00000000e004783b */ /* 0x002fe80000000200 */
[----:B--2---:R-:W1:Y:S04]  /*18350*/  LDSM.16.M88.4 R16, [R214] ;  /* 0x00000000d610783b */ /* 0x004e680000000200 */
[----:B------:R-:W2:Y:S01]  /*18360*/  LDSM.16.M88.4 R12, [R212] ;  /* 0x00000000d40c783b */ /* 0x000ea20000000200 */
[C---:B---3--:R-:W-:Y:S03]  /*18370*/  HMMA.16816.F32 R64, R20.reuse, R60, RZ ;  /* 0x0000003c1440723c */ /* 0x048fe600000018ff */
[----:B------:R-:W3:Y:S03]  /*18380*/  LDSM.16.M88.4 R148, [R215] ;  /* 0x00000000d794783b */ /* 0x000ee60000000200 */
[C---:B----4-:R-:W-:Y:S01]  /*18390*/  HMMA.16816.F32 R48, R20.reuse, R44, RZ ;  /* 0x0000002c1430723c */ /* 0x050fe200000018ff */
[----:B------:R-:W4:Y:S04]  /*183a0*/  LDSM.16.M88.4 R168, [R223] ;  /* 0x00000000dfa8783b */ /* 0x000f280000000200 */
[----:B------:R-:W4:Y:S01]  /*183b0*/  LDSM.16.M88.4 R164, [R213] ;  /* 0x00000000d5a4783b */ /* 0x000f220000000200 */
[C---:B------:R-:W-:Y:S03]  /*183c0*/  HMMA.16816.F32 R60, R20.reuse, R62, RZ ;  /* 0x0000003e143c723c */ /* 0x040fe600000018ff */
[----:B------:R-:W4:Y:S03]  /*183d0*/  LDSM.16.M88.4 R8, [R211] ;  /* 0x00000000d308783b */ /* 0x000f260000000200 */
[C---:B------:R-:W-:Y:S01]  /*183e0*/  HMMA.16816.F32 R44, R20.reuse, R46, RZ ;  /* 0x0000002e142c723c */ /* 0x040fe200000018ff */
[----:B------:R-:W4:Y:S04]  /*183f0*/  LDSM.16.M88.4 R160, [R210] ;  /* 0x00000000d2a0783b */ /* 0x000f280000000200 */
[----:B------:R-:W4:Y:S01]  /*18400*/  LDSM.16.M88.4 R156, [R209] ;  /* 0x00000000d19c783b */ /* 0x000f220000000200 */
[C---:B-----5:R-:W-:Y:S03]  /*18410*/  HMMA.16816.F32 R136, R20.reuse, R132, RZ ;  /* 0x000000841488723c */ /* 0x060fe600000018ff */
[----:B------:R-:W-:Y:S03]  /*18420*/  LDSM.16.M88.4 R176, [R222] ;  /* 0x00000000deb0783b */ /* 0x000fe60000000200 */
[C---:B------:R-:W-:Y:S01]  /*18430*/  HMMA.16816.F32 R132, R20.reuse, R134, RZ ;  /* 0x000000861484723c */ /* 0x040fe200000018ff */
[----:B------:R-:W-:Y:S04]  /*18440*/  LDSM.16.M88.4 R184, [R219+0x7000] ;  /* 0x00700000dbb8783b */ /* 0x000fe80000000200 */
        /* <DEDUP_REMOVED lines=13> */
[----:B------:R-:W5:Y:S05]  /*18520*/  LDSM.16.M88.4 R152, [R219+0x4000] ;  /* 0x00400000db98783b */ /* 0x000f6a0000000200 */
        /* <DEDUP_REMOVED lines=39> */
[----:B------:R-:W-:Y:S05]  /*187a0*/  LDSM.16.M88.4 R184, [R200] ;  /* 0x00000000c8b8783b */ /* 0x000fea0000000200 */
        /* <DEDUP_REMOVED lines=10> */
[----:B------:R-:W-:Y:S01]  /*18850*/  HMMA.16816.F32 R28, R152, R14, R28 ;  /* 0x0000000e981c723c */ /* 0x000fe2000000181c */
[----:B------:R-:W2:Y:S05]  /*18860*/  LDSM.16.M88.4 R12, [R225+0x9800] ;  /* 0x00980000e10c783b */ /* 0x000eaa0000000200 */
[C---:B------:R-:W-:Y:S06]  /*18870*/  HMMA.16816.F32 R24, R176.reuse, R180, R24 ;  /* 0x000000b4b018723c */ /* 0x040fec0000001818 */
[----:B------:R-:W-:Y:S01]  /*18880*/  HMMA.16816.F32 R20, R176, R182, R20 ;  /* 0x000000b6b014723c */ /* 0x000fe20000001814 */
[----:B------:R-:W-:Y:S04]  /*18890*/  LDSM.16.M88.4 R176, [R225+0xa000] ;  /* 0x00a00000e1b0783b */ /* 0x000fe80000000200 */
[----:B------:R-:W-:Y:S01]  /*188a0*/  LDSM.16.M88.4 R180, [R222+0x2000] ;  /* 0x00200000deb4783b */ /* 0x000fe20000000200 */
        /* <DEDUP_REMOVED lines=14> */
[----:B------:R-:W-:Y:S05]  /*18990*/  LDSM.16.M88.4 R160, [R207] ;  /* 0x00000000cfa0783b */ /* 0x000fea0000000200 */
[C---:B------:R-:W-:Y:S06]  /*189a0*/  HMMA.16816.F32 R24, R152.reuse, R156, R24 ;  /* 0x0000009c9818723c */ /* 0x040fec0000001818 */
[----:B------:R-:W-:Y:S01]  /*189b0*/  HMMA.16816.F32 R20, R152, R158, R20 ;  /* 0x0000009e9814723c */ /* 0x000fe20000001814 */
[----:B------:R-:W-:Y:S04]  /*189c0*/  LDSM.16.M88.4 R152, [R205] ;  /* 0x00000000cd98783b */ /* 0x000fe80000000200 */
[----:B------:R-:W-:Y:S01]  /*189d0*/  LDSM.16.M88.4 R156, [R206] ;  /* 0x00000000ce9c783b */ /* 0x000fe20000000200 */
[C---:B----4-:R-:W-:Y:S06]  /*189e0*/  HMMA.16816.F32 R144, R8.reuse, R4, R144 ;  /* 0x000000040890723c */ /* 0x050fec0000001890 */
[C---:B------:R-:W-:Y:S01]  /*189f0*/  HMMA.16816.F32 R140, R8.reuse, R6, R140 ;  /* 0x00000006088c723c */ /* 0x040fe2000000188c */
[----:B------:R-:W4:Y:S05]  /*18a00*/  LDSM.16.M88.4 R4, [R224+0x2000] ;  /* 0x00200000e004783b */ /* 0x000f2a0000000200 */
        /* <DEDUP_REMOVED lines=18> */
[C---:B------:R-:W-:Y:S06]  /*18b30*/  HMMA.16816.F32 R24, R8.reuse, R164, R24 ;  /* 0x000000a40818723c */ /* 0x040fec0000001818 */
[----:B------:R-:W-:Y:S01]  /*18b40*/  HMMA.16816.F32 R20, R8, R166, R20 ;  /* 0x000000a60814723c */ /* 0x000fe20000001814 */
[----:B------:R-:W5:Y:S04]  /*18b50*/  LDSM.16.M88.4 R8, [R201] ;  /* 0x00000000c908783b */ /* 0x000f680000000200 */
[----:B------:R-:W-:Y:S01]  /*18b60*/  LDSM.16.M88.4 R164, [R219+0x9800] ;  /* 0x00980000dba4783b */ /* 0x000fe20000000200 */
[C---:B----4-:R-:W-:Y:S06]  /*18b70*/  HMMA.16816.F32 R144, R4.reuse, R160, R144 ;  /* 0x000000a00490723c */ /* 0x050fec0000001890 */
[C---:B-1----:R-:W-:Y:S06]  /*18b80*/  HMMA.16816.F32 R48, R4.reuse, R16, R48 ;  /* 0x000000100430723c */ /* 0x042fec0000001830 */
[C---:B------:R-:W-:Y:S01]  /*18b90*/  HMMA.16816.F32 R44, R4.reuse, R18, R44 ;  /* 0x00000012042c723c */ /* 0x040fe2000000182c */
[----:B------:R-:W-:Y:S05]  /*18ba0*/  LDSM.16.M88.4 R16, [R221+0x2000] ;  /* 0x00200000dd10783b */ /* 0x000fea0000000200 */
[C---:B--2---:R-:W-:Y:S06]  /*18bb0*/  HMMA.16816.F32 R40, R4.reuse, R12, R40 ;  /* 0x0000000c0428723c */ /* 0x044fec0000001828 */
[C---:B------:R-:W-:Y:S01]  /*18bc0*/  HMMA.16816.F32 R36, R4.reuse, R14, R36 ;  /* 0x0000000e0424723c */ /* 0x040fe20000001824 */
[----:B------:R-:W1:Y:S05]  /*18bd0*/  LDSM.16.M88.4 R12, [R208+0x4000] ;  /* 0x00400000d00c783b */ /* 0x000e6a0000000200 */
[C---:B------:R-:W-:Y:S06]  /*18be0*/  HMMA.16816.F32 R64, R4.reuse, R152, R64 ;  /* 0x000000980440723c */ /* 0x040fec0000001840 */
[C---:B---3--:R-:W-:Y:S06]  /*18bf0*/  HMMA.16816.F32 R56, R4.reuse, R148, R56 ;  /* 0x000000940438723c */ /* 0x048fec0000001838 */
[C---:B------:R-:W-:Y:S01]  /*18c00*/  HMMA.16816.F32 R52, R4.reuse, R150, R52 ;  /* 0x000000960434723c */ /* 0x040fe20000001834 */
[----:B------:R-:W2:Y:S05]  /*18c10*/  LDSM.16.M88.4 R148, [R219+0xb800] ;  /* 0x00b80000db94783b */ /* 0x000eaa0000000200 */
[C---:B------:R-:W-:Y:S06]  /*18c20*/  HMMA.16816.F32 R136, R4.reuse, R156, R136 ;  /* 0x0000009c0488723c */ /* 0x040fec0000001888 */
[C---:B------:R-:W-:Y:S01]  /*18c30*/  HMMA.16816.F32 R132, R4.reuse, R158, R132 ;  /* 0x0000009e0484723c */ /* 0x040fe20000001884 */
[----:B------:R-:W-:Y:S05]  /*18c40*/  LDSM.16.M88.4 R156, [R219+0xa800] ;  /* 0x00a80000db9c783b */ /* 0x000fea0000000200 */
[C---:B------:R-:W-:Y:S01]  /*18c50*/  HMMA.16816.F32 R60, R4.reuse, R154, R60 ;  /* 0x0000009a043c723c */ /* 0x040fe2000000183c */
[----:B------:R-:W-:Y:S05]  /*18c60*/  LDSM.16.M88.4 R152, [R219+0xb000] ;  /* 0x00b00000db98783b */ /* 0x000fea0000000200 */
[C---:B------:R-:W-:Y:S01]  /*18c70*/  HMMA.16816.F32 R140, R4.reuse, R162, R140 ;  /* 0x000000a2048c723c */ /* 0x040fe2000000188c */
[----:B------:R-:W-:Y:S05]  /*18c80*/  LDSM.16.M88.4 R160, [R219+0xa000] ;  /* 0x00a00000dba0783b */ /* 0x000fea0000000200 */
[C---:B-----5:R-:W-:Y:S06]  /*18c90*/  HMMA.16816.F32 R32, R4.reuse, R8, R32 ;  /* 0x000000080420723c */ /* 0x060fec0000001820 */
        /* <DEDUP_REMOVED lines=8> */
[C---:B------:R-:W-:Y:S06]  /*18d20*/  HMMA.16816.F32 R132, R180.reuse, R174, R132 ;  /* 0x000000aeb484723c */ /* 0x040fec0000001884 */
[C---:B------:R-:W-:Y:S06]  /*18d30*/  HMMA.16816.F32 R60, R180.reuse, R170, R60 ;  /* 0x000000aab43c723c */ /* 0x040fec000000183c */
[----:B------:R-:W-:Y:S01]  /*18d40*/  HMMA.16816.F32 R140, R180, R178, R140 ;  /* 0x000000b2b48c723c */ /* 0x000fe2000000188c */
[----:B------:R-:W-:Y:S05]  /*18d50*/  LDSM.16.M88.4 R176, [R208+0x5800] ;  /* 0x00580000d0b0783b */ /* 0x000fea0000000200 */
[----:B-1----:R-:W-:Y:S06]  /*18d60*/  HMMA.16816.F32 R144, R16, R12, R144 ;  /* 0x0000000c1090723c */ /* 0x002fec0000001890 */
[----:B--2---:R-:W-:Y:S06]  /*18d70*/  HMMA.16816.F32 R24, R180, R148, R24 ;  /* 0x00000094b418723c */ /* 0x004fec0000001818 */
[----:B---3--:R-:W-:Y:S01]  /*18d80*/  HMMA.16816.F32 R64, R16, R4, R64 ;  /* 0x000000041040723c */ /* 0x008fe20000001840 */
[----:B------:R-:W-:-:S04]  /*18d90*/  IMAD R149, R239, 0x80, R190 ;  /* 0x00000080ef957824 */ /* 0x000fc800078e02be */
[C---:B------:R-:W-:Y:S01]  /*18da0*/  VIADD R3, R149.reuse, 0x8 ;  /* 0x0000000895037836 */ /* 0x040fe20000000000 */
[C---:B------:R-:W-:Y:S01]  /*18db0*/  HMMA.16816.F32 R48, R180.reuse, R160, R48 ;  /* 0x000000a0b430723c */ /* 0x040fe20000001830 */
[C---:B------:R-:W-:Y:S01]  /*18dc0*/  VIADD R4, R149.reuse, 0x1 ;  /* 0x0000000195047836 */ /* 0x040fe20000000000 */
[CC--:B------:R-:W-:Y:S01]  /*18dd0*/  ISETP.GE.AND P2, PT, R149.reuse, R188.reuse, PT ;  /* 0x000000bc9500720c */ /* 0x0c0fe20003f46270 */
[----:B------:R-:W-:Y:S01]  /*18de0*/  VIADD R12, R149, 0x10 ;  /* 0x00000010950c7836 */ /* 0x000fe20000000000 */
[-C--:B------:R-:W-:Y:S01]  /*18df0*/  ISETP.GE.AND P0, PT, R3, R188.reuse, PT ;  /* 0x000000bc0300720c */ /* 0x080fe20003f06270 */
[----:B------:R-:W-:Y:S01]  /*18e00*/  VIADD R148, R149, 0x11 ;  /* 0x0000001195947836 */ /* 0x000fe20000000000 */
[----:B------:R-:W-:Y:S01]  /*18e10*/  HMMA.16816.F32 R44, R180, R162, R44 ;  /* 0x000000a2b42c723c */ /* 0x000fe2000000182c */
[----:B------:R-:W1:Y:S01]  /*18e20*/  LDSM.16.M88.4 R160, [R208+0x6000] ;  /* 0x00600000d0a0783b */ /* 0x000e620000000200 */
[C---:B------:R-:W-:Y:S02]  /*18e30*/  ISETP.GE.AND P1, PT, R4.reuse, R188, PT ;  /* 0x000000bc0400720c */ /* 0x040fe40003f26270 */
[----:B------:R-:W-:-:S02]  /*18e40*/  ISETP.GE.AND P4, PT, R4, R189, PT ;  /* 0x000000bd0400720c */ /* 0x000fc40003f86270 */
[C---:B------:R-:W-:Y:S01]  /*18e50*/  HMMA.16816.F32 R136, R16.reuse, R8, R136 ;  /* 0x000000081088723c */ /* 0x040fe20000001888 */
[-C--:B------:R-:W-:Y:S01]  /*18e60*/  ISETP.GE.AND P5, PT, R3, R189.reuse, PT ;  /* 0x000000bd0300720c */ /* 0x080fe20003fa6270 */
[----:B------:R-:W-:Y:S01]  /*18e70*/  VIADD R3, R149, 0x9 ;  /* 0x0000000995037836 */ /* 0x000fe20000000000 */
[----:B------:R-:W-:Y:S02]  /*18e80*/  FSEL R191, R144, -INF , !P2 ;  /* 0xff80000090bf7808 */ /* 0x000fe40005000000 */
[-C--:B------:R-:W-:Y:S01]  /*18e90*/  ISETP.GE.AND P2, PT, R12, R188.reuse, PT ;  /* 0x000000bc0c00720c */ /* 0x080fe20003f46270 */
[----:B------:R-:W-:Y:S01]  /*18ea0*/  HMMA.16816.F32 R132, R16, R10, R132 ;  /* 0x0000000a1084723c */ /* 0x000fe20000001884 */
[----:B------:R-:W2:Y:S01]  /*18eb0*/  LDSM.16.M88.4 R8, [R208+0x6800] ;  /* 0x00680000d008783b */ /* 0x000ea20000000200 */
[C---:B------:R-:W-:Y:S02]  /*18ec0*/  ISETP.GE.AND P3, PT, R3.reuse, R188, PT ;  /* 0x000000bc0300720c */ /* 0x040fe40003f66270 */
[----:B------:R-:W-:-:S02]  /*18ed0*/  ISETP.GE.AND P6, PT, R3, R189, PT ;  /* 0x000000bd0300720c */ /* 0x000fc40003fc6270 */
[C---:B------:R-:W-:Y:S01]  /*18ee0*/  HMMA.16816.F32 R60, R16.reuse, R6, R60 ;  /* 0x00000006103c723c */ /* 0x040fe2000000183c */
[----:B------:R-:W3:Y:S01]  /*18ef0*/  LDSM.16.M88.4 R4, [R208+0x7000] ;  /* 0x00700000d004783b */ /* 0x000ee20000000200 */
[----:B------:R-:W-:Y:S02]  /*18f00*/  FSEL R3, R145, -INF , !P1 ;  /* 0xff80000091037808 */ /* 0x000fe40004800000 */
[----:B------:R-:W-:Y:S02]  /*18f10*/  ISETP.GE.AND P1, PT, R12, R189, PT ;  /* 0x000000bd0c00720c */ /* 0x000fe40003f26270 */
[----:B------:R-:W-:Y:S01]  /*18f20*/  HMMA.16816.F32 R140, R16, R14, R140 ;  /* 0x0000000e108c723c */ /* 0x000fe2000000188c */
[----:B------:R-:W4:Y:S01]  /*18f30*/  LDSM.16.M88.4 R12, [R208+0x7800] ;  /* 0x00780000d00c783b */ /* 0x000f220000000200 */
[----:B------:R-:W-:Y:S01]  /*18f40*/  P2R R145, PR, RZ, 0x4 ;  /* 0x00000004ff917803 */ /* 0x000fe20000000000 */
[----:B------:R-:W-:-:S04]  /*18f50*/  DEPBAR.LE SB0, 0x0 ;  /* 0x000080000000791a */ /* 0x000fc80000000000 */
[C---:B------:R-:W-:Y:S01]  /*18f60*/  HMMA.16816.F32 R56, R180.reuse, R164, R56 ;  /* 0x000000a4b438723c */ /* 0x040fe20000001838 */
[----:B------:R-:W-:Y:S02]  /*18f70*/  P2R R144, PR, RZ, 0x2 ;  /* 0x00000002ff907803 */ /* 0x000fe40000000000 */
[----:B------:R-:W-:Y:S02]  /*18f80*/  FSEL R190, R147, -INF , !P4 ;  /* 0xff80000093be7808 */ /* 0x000fe40006000000 */
[----:B------:R-:W-:Y:S01]  /*18f90*/  ISETP.NE.AND P4, PT, R145, RZ, PT ;  /* 0x000000ff9100720c */ /* 0x000fe20003f85270 */
[C---:B------:R-:W-:Y:S01]  /*18fa0*/  HMMA.16816.F32 R52, R180.reuse, R166, R52 ;  /* 0x000000a6b434723c */ /* 0x040fe20000001834 */
[-C--:B------:R-:W-:Y:S02]  /*18fb0*/  ISETP.GE.AND P2, PT, R148, R188.reuse, PT ;  /* 0x000000bc9400720c */ /* 0x080fe40003f46270 */
[----:B------:R-:W-:Y:S01]  /*18fc0*/  FSEL R187, R136, -INF , !P4 ;  /* 0xff80000088bb7808 */ /* 0x000fe20006000000 */
[----:B------:R-:W-:Y:S01]  /*18fd0*/  VIADD R136, R149, 0x20 ;  /* 0x0000002095887836 */ /* 0x000fe20000000000 */
[----:B------:R-:W-:Y:S01]  /*18fe0*/  FSEL R185, R137, -INF , !P2 ;  /* 0xff80000089b97808 */ /* 0x000fe20005000000 */
[----:B------:R-:W-:Y:S03]  /*18ff0*/  HMMA.16816.F32 R40, R180, R156, R40 ;  /* 0x0000009cb428723c */ /* 0x000fe60000001828 */
[----:B------:R-:W-:-:S02]  /*19000*/  ISETP.GE.AND P4, PT, R136, R188, PT ;  /* 0x000000bc8800720c */ /* 0x000fc40003f86270 */
[----:B------:R-:W-:Y:S01]  /*19010*/  FSEL R195, R140, -INF , !P0 ;  /* 0xff8000008cc37808 */ /* 0x000fe20004000000 */
[C---:B------:R-:W-:Y:S01]  /*19020*/  HMMA.16816.F32 R32, R180.reuse, R152, R32 ;  /* 0x00000098b420723c */ /* 0x040fe20000001820 */
[----:B------:R-:W-:Y:S01]  /*19030*/  FSEL R193, R141, -INF , !P3 ;  /* 0xff8000008dc17808 */ /* 0x000fe20005800000 */
[C---:B------:R-:W-:Y:S01]  /*19040*/  VIADD R141, R149.reuse, 0x19 ;  /* 0x00000019958d7836 */ /* 0x040fe20000000000 */
[CC--:B------:R-:W-:Y:S01]  /*19050*/  ISETP.GE.AND P0, PT, R149.reuse, R189.reuse, PT ;  /* 0x000000bd9500720c */ /* 0x0c0fe20003f06270 */
[C---:B------:R-:W-:Y:S01]  /*19060*/  VIADD R140, R149.reuse, 0x18 ;  /* 0x00000018958c7836 */ /* 0x040fe20000000000 */
[----:B------:R-:W-:Y:S01]  /*19070*/  FSEL R186, R142, -INF , !P5 ;  /* 0xff8000008eba7808 */ /* 0x000fe20006800000 */
[C---:B------:R-:W-:Y:S01]  /*19080*/  HMMA.16816.F32 R36, R180.reuse, R158, R36 ;  /* 0x0000009eb424723c */ /* 0x040fe20000001824 */
[----:B------:R-:W-:Y:S01]  /*19090*/  FSEL R184, R146, -INF , !P0 ;  /* 0xff80000092b87808 */ /* 0x000fe20004000000 */
[----:B------:R-:W-:Y:S01]  /*190a0*/  VIADD R146, R149, 0x40 ;  /* 0x0000004095927836 */ /* 0x000fe20000000000 */
[-C--:B------:R-:W-:Y:S01]  /*190b0*/  ISETP.GE.AND P0, PT, R141, R188.reuse, PT ;  /* 0x000000bc8d00720c */ /* 0x080fe20003f06270 */
[C---:B------:R-:W-:Y:S01]  /*190c0*/  VIADD R152, R149.reuse, 0x39 ;  /* 0x0000003995987836 */ /* 0x040fe20000000000 */
[-C--:B------:R-:W-:Y:S01]  /*190d0*/  ISETP.GE.AND P5, PT, R140, R189.reuse, PT ;  /* 0x000000bd8c00720c */ /* 0x080fe20003fa6270 */
[----:B------:R-:W-:Y:S01]  /*190e0*/  HMMA.16816.F32 R28, R180, R154, R28 ;  /* 0x0000009ab41c723c */ /* 0x000fe2000000181c */
[-C--:B------:R-:W-:Y:S01]  /*190f0*/  ISETP.GE.AND P3, PT, R148, R189.reuse, PT ;  /* 0x000000bd9400720c */ /* 0x080fe20003f66270 */
[C---:B------:R-:W-:Y:S01]  /*19100*/  VIADD R142, R149.reuse, 0x48 ;  /* 0x00000048958e7836 */ /* 0x040fe20000000000 */
[----:B------:R-:W-:Y:S01]  /*19110*/  ISETP.GE.AND P1, PT, R140, R188, PT ;  /* 0x000000bc8c00720c */ /* 0x000fe20003f26270 */
[----:B------:R-:W-:Y:S01]  /*19120*/  VIADD R140, R149, 0x49 ;  /* 0x00000049958c7836 */ /* 0x000fe20000000000 */
[----:B------:R-:W-:Y:S01]  /*19130*/  ISETP.GE.AND P2, PT, R136, R189, PT ;  /* 0x000000bd8800720c */ /* 0x000fe20003f46270 */
[----:B-1----:R-:W-:Y:S01]  /*19140*/  HMMA.16816.F32 R48, R16, R160, R48 ;  /* 0x000000a01030723c */ /* 0x002fe20000001830 */
[----:B------:R-:W-:-:S02]  /*19150*/  FSEL R134, R134, -INF , !P5 ;  /* 0xff80000086867808 */ /* 0x000fc40006800000 */
[----:B------:R-:W-:Y:S01]  /*19160*/  FSEL R173, R64, -INF , !P4 ;  /* 0xff80000040ad7808 */ /* 0x000fe20006000000 */
[C---:B------:R-:W-:Y:S01]  /*19170*/  VIADD R64, R149.reuse, 0x58 ;  /* 0x0000005895407836 */ /* 0x040fe20000000000 */
[----:B------:R-:W-:Y:S01]  /*19180*/  FSEL R148, R66, -INF , !P2 ;  /* 0xff80000042947808 */ /* 0x000fe20005000000 */
[----:B------:R-:W-:Y:S01]  /*19190*/  HMMA.16816.F32 R56, R16, R176, R56 ;  /* 0x000000b01038723c */ /* 0x000fe20000001838 */
[----:B------:R-:W-:-:S05]  /*191a0*/  VIADD R66, R149, 0x51 ;  /* 0x0000005195427836 */ /* 0x000fca0000000000 */
[C---:B------:R-:W-:Y:S01]  /*191b0*/  HMMA.16816.F32 R52, R16.reuse, R178, R52 ;  /* 0x000000b21034723c */ /* 0x040fe20000001834 */
[----:B------:R-:W-:Y:S01]  /*191c0*/  FSEL R177, R133, -INF , !P0 ;  /* 0xff80000085b17808 */ /* 0x000fe20004000000 */
[C---:B------:R-:W-:Y:S01]  /*191d0*/  VIADD R133, R149.reuse, 0x50 ;  /* 0x0000005095857836 */ /* 0x040fe20000000000 */
[----:B------:R-:W-:Y:S01]  /*191e0*/  ISETP.NE.AND P0, PT, R144, RZ, PT ;  /* 0x000000ff9000720c */ /* 0x000fe20003f05270 */
[----:B------:R-:W-:Y:S01]  /*191f0*/  VIADD R144, R149, 0x41 ;  /* 0x0000004195907836 */ /* 0x000fe20000000000 */
[----:B------:R-:W-:Y:S01]  /*19200*/  FSEL R176, R139, -INF , !P3 ;  /* 0xff8000008bb07808 */ /* 0x000fe20005800000 */
[----:B--2---:R-:W-:Y:S01]  /*19210*/  HMMA.16816.F32 R40, R16, R8, R40 ;  /* 0x000000081028723c */ /* 0x004fe20000001828 */
[----:B------:R-:W-:Y:S01]  /*19220*/  FSEL R178, R138, -INF , !P0 ;  /* 0xff8000008ab27808 */ /* 0x000fe20004000000 */
[----:B------:R-:W-:Y:S01]  /*19230*/  VIADD R139, R149, 0x30 ;  /* 0x00000030958b7836 */ /* 0x000fe20000000000 */
[----:B------:R-:W-:-:S03]  /*19240*/  FSEL R179, R132, -INF , !P1 ;  /* 0xff80000084b37808 */ /* 0x000fc60004800000 */
[C---:B---3--:R-:W-:Y:S01]  /*19250*/  HMMA.16816.F32 R32, R16.reuse, R4, R32 ;  /* 0x000000041020723c */ /* 0x048fe20000001820 */
[----:B------:R-:W-:Y:S01]  /*19260*/  VIADD R9, R149, 0x21 ;  /* 0x0000002195097836 */ /* 0x000fe20000000000 */
[----:B------:R-:W-:Y:S02]  /*19270*/  FSEL R8, R143, -INF , !P6 ;  /* 0xff8000008f087808 */ /* 0x000fe40007000000 */
[-C--:B------:R-:W-:Y:S02]  /*19280*/  ISETP.GE.AND P6, PT, R141, R189.reuse, PT ;  /* 0x000000bd8d00720c */ /* 0x080fe40003fc6270 */
[----:B------:R-:W-:Y:S01]  /*19290*/  HMMA.16816.F32 R36, R16, R10, R36 ;  /* 0x0000000a1024723c */ /* 0x000fe20000001824 */
[----:B------:R-:W-:Y:S01]  /*192a0*/  VIADD R4, R149, 0x28 ;  /* 0x0000002895047836 */ /* 0x000fe20000000000 */
[----:B------:R-:W-:Y:S01]  /*192b0*/  ISETP.GE.AND P0, PT, R9, R189, PT ;  /* 0x000000bd0900720c */ /* 0x000fe20003f06270 */
[----:B------:R-:W-:Y:S01]  /*192c0*/  VIADD R5, R149, 0x29 ;  /* 0x0000002995057836 */ /* 0x000fe20000000000 */
[----:B------:R-:W-:-:S02]  /*192d0*/  FSEL R132, R135, -INF , !P6 ;  /* 0xff80000087847808 */ /* 0x000fc40007000000 */
[C---:B------:R-:W-:Y:S01]  /*192e0*/  HMMA.16816.F32 R44, R16.reuse, R162, R44 ;  /* 0x000000a2102c723c */ /* 0x040fe2000000182c */
[C---:B------:R-:W-:Y:S01]  /*192f0*/  ISETP.GE.AND P5, PT, R4.reuse, R189, PT ;  /* 0x000000bd0400720c */ /* 0x040fe20003fa6270 */
[----:B------:R-:W-:Y:S01]  /*19300*/  VIADD R10, R149, 0x68 ;  /* 0x00000068950a7836 */ /* 0x000fe20000000000 */
[----:B------:R-:W-:Y:S01]  /*19310*/  FSEL R136, R67, -INF , !P0 ;  /* 0xff80000043887808 */ /* 0x000fe20004000000 */
[----:B------:R-:W-:Y:S01]  /*19320*/  VIADD R67, R149, 0x31 ;  /* 0x0000003195437836 */ /* 0x000fe20000000000 */
[-C--:B------:R-:W-:Y:S01]  /*19330*/  ISETP.GE.AND P3, PT, R4, R188.reuse, PT ;  /* 0x000000bc0400720c */ /* 0x080fe20003f66270 */
[----:B------:R-:W-:Y:S01]  /*19340*/  HMMA.16816.F32 R28, R16, R6, R28 ;  /* 0x00000006101c723c */ /* 0x000fe2000000181c */
[-C--:B------:R-:W-:Y:S01]  /*19350*/  ISETP.GE.AND P6, PT, R5, R188.reuse, PT ;  /* 0x000000bc0500720c */ /* 0x080fe20003fc6270 */
[C---:B------:R-:W-:Y:S01]  /*19360*/  VIADD R11, R149.reuse, 0x61 ;  /* 0x00000061950b7836 */ /* 0x040fe20000000000 */
[----:B------:R-:W-:Y:S01]  /*19370*/  FSEL R138, R62, -INF , !P5 ;  /* 0xff8000003e8a7808 */ /* 0x000fe20006800000 */
[----:B------:R-:W-:Y:S01]  /*19380*/  VIADD R4, R149, 0x79 ;  /* 0x0000007995047836 */ /* 0x000fe20000000000 */
[-C--:B------:R-:W-:Y:S01]  /*19390*/  ISETP.GE.AND P1, PT, R9, R188.reuse, PT ;  /* 0x000000bc0900720c */ /* 0x080fe20003f26270 */
[----:B------:R-:W-:Y:S01]  /*193a0*/  HMMA.16816.F32 R20, R180, R150, R20 ;  /* 0x00000096b414723c */ /* 0x000fe20000001814 */
[-C--:B------:R-:W-:Y:S01]  /*193b0*/  ISETP.GE.AND P5, PT, R146, R188.reuse, PT ;  /* 0x000000bc9200720c */ /* 0x080fe20003fa6270 */
[----:B------:R-:W-:Y:S01]  /*193c0*/  VIADD R7, R149, 0x70 ;  /* 0x0000007095077836 */ /* 0x000fe20000000000 */
[-C--:B------:R-:W-:Y:S01]  /*193d0*/  ISETP.GE.AND P0, PT, R67, R188.reuse, PT ;  /* 0x000000bc4300720c */ /* 0x080fe20003f06270 */
[C---:B------:R-:W-:Y:S01]  /*193e0*/  VIADD R6, R149.reuse, 0x71 ;  /* 0x0000007195067836 */ /* 0x040fe20000000000 */
[----:B------:R-:W-:Y:S01]  /*193f0*/  FSEL R137, R60, -INF , !P3 ;  /* 0xff8000003c897808 */ /* 0x000fe20005800000 */
[----:B----4-:R-:W-:Y:S01]  /*19400*/  HMMA.16816.F32 R24, R16, R12, R24 ;  /* 0x0000000c1018723c */ /* 0x010fe20000001818 */
[----:B------:R-:W-:Y:S01]  /*19410*/  ISETP.GE.AND P3, PT, R152, R188, PT ;  /* 0x000000bc9800720c */ /* 0x000fe20003f66270 */
[----:B------:R-:W-:Y:S01]  /*19420*/  VIADD R9, R149, 0x69 ;  /* 0x0000006995097836 */ /* 0x000fe20000000000 */
[----:B------:R-:W-:-:S02]  /*19430*/  FSEL R135, R61, -INF , !P6 ;  /* 0xff8000003d877808 */ /* 0x000fc40007000000 */
[----:B------:R-:W-:Y:S01]  /*19440*/  ISETP.GE.AND P4, PT, R5, R189, PT ;  /* 0x000000bd0500720c */ /* 0x000fe20003f86270 */
[----:B------:R-:W-:Y:S01]  /*19450*/  VIADD R5, R149, 0x78 ;  /* 0x0000007895057836 */ /* 0x000fe20000000000 */
[----:B------:R-:W-:Y:S01]  /*19460*/  FSEL R175, R65, -INF , !P1 ;  /* 0xff80000041af7808 */ /* 0x000fe20004800000 */
[C---:B------:R-:W-:Y:S01]  /*19470*/  VIADD R12, R149.reuse, 0x60 ;  /* 0x00000060950c7836 */ /* 0x040fe20000000000 */
[-C--:B------:R-:W-:Y:S01]  /*19480*/  ISETP.GE.AND P6, PT, R144, R188.reuse, PT ;  /* 0x000000bc9000720c */ /* 0x080fe20003fc6270 */
[C---:B------:R-:W-:Y:S01]  /*19490*/  VIADD R13, R149.reuse, 0x59 ;  /* 0x00000059950d7836 */ /* 0x040fe20000000000 */
[----:B------:R-:W-:Y:S01]  /*194a0*/  FSEL R169, R48, -INF , !P5 ;  /* 0xff80000030a97808 */ /* 0x000fe20006800000 */
[----:B------:R-:W-:Y:S01]  /*194b0*/  VIADD R65, R149, 0x38 ;  /* 0x0000003895417836 */ /* 0x000fe20000000000 */
[----:B------:R-:W-:Y:S02]  /*194c0*/  ISETP.GE.AND P1, PT, R139, R188, PT ;  /* 0x000000bc8b00720c */ /* 0x000fe40003f26270 */
[----:B------:R-:W-:-:S02]  /*194d0*/  FSEL R171, R57, -INF , !P0 ;  /* 0xff80000039ab7808 */ /* 0x000fc40004000000 */
[-C--:B------:R-:W-:Y:S01]  /*194e0*/  ISETP.GE.AND P5, PT, R12, R188.reuse, PT ;  /* 0x000000bc0c00720c */ /* 0x080fe20003fa6270 */
[----:B------:R-:W-:Y:S01]  /*194f0*/  HMMA.16816.F32 R20, R16, R14, R20 ;  /* 0x0000000e1014723c */ /* 0x000fe20000001814 */
[----:B------:R-:W-:Y:S01]  /*19500*/  BAR.SYNC.DEFER_BLOCKING 0x0 ;  /* 0x0000000000007b1d */ /* 0x000fe20000010000 */
[-C--:B------:R-:W-:Y:S02]  /*19510*/  ISETP.GE.AND P0, PT, R133, R188.reuse, PT ;  /* 0x000000bc8500720c */ /* 0x080fe40003f06270 */
[----:B------:R-:W-:Y:S02]  /*19520*/  FSEL R161, R53, -INF , !P3 ;  /* 0xff80000035a17808 */ /* 0x000fe40005800000 */
[----:B------:R-:W-:Y:S02]  /*19530*/  ISETP.GE.AND P3, PT, R64, R188, PT ;  /* 0x000000bc4000720c */ /* 0x000fe40003f66270 */
[----:B------:R-:W-:Y:S02]  /*19540*/  FSEL R167, R49, -INF , !P6 ;  /* 0xff80000031a77808 */ /* 0x000fe40007000000 */
[----:B------:R-:W-:-:S02]  /*19550*/  P2R R141, PR, RZ, 0x10 ;  /* 0x00000010ff8d7803 */ /* 0x000fc40000000000 */
[----:B------:R-:W-:Y:S02]  /*19560*/  FSEL R147, R56, -INF , !P1 ;  /* 0xff80000038937808 */ /* 0x000fe40004800000 */
[-C--:B------:R-:W-:Y:S02]  /*19570*/  ISETP.GE.AND P6, PT, R13, R188.reuse, PT ;  /* 0x000000bc0d00720c */ /* 0x080fe40003fc6270 */
[----:B------:R-:W-:Y:S02]  /*19580*/  FSEL R145, R32, -INF , !P5 ;  /* 0xff80000020917808 */ /* 0x000fe40006800000 */
[-C--:B------:R-:W-:Y:S02]  /*19590*/  ISETP.GE.AND P2, PT, R65, R188.reuse, PT ;  /* 0x000000bc4100720c */ /* 0x080fe40003f46270 */
[-C--:B------:R-:W-:Y:S02]  /*195a0*/  ISETP.GE.AND P4, PT, R142, R188.reuse, PT ;  /* 0x000000bc8e00720c */ /* 0x080fe40003f86270 */
[----:B------:R-:W-:-:S02]  /*195b0*/  ISETP.GE.AND P1, PT, R140, R188, PT ;  /* 0x000000bc8c00720c */ /* 0x000fc40003f26270 */
[----:B------:R-:W-:Y:S02]  /*195c0*/  FSEL R159, R40, -INF , !P0 ;  /* 0xff800000289f7808 */ /* 0x000fe40004000000 */
[-C--:B------:R-:W-:Y:S02]  /*195d0*/  ISETP.GE.AND P5, PT, R5, R188.reuse, PT ;  /* 0x000000bc0500720c */ /* 0x080fe40003fa6270 */
[-C--:B------:R-:W-:Y:S02]  /*195e0*/  ISETP.GE.AND P0, PT, R10, R188.reuse, PT ;  /* 0x000000bc0a00720c */ /* 0x080fe40003f06270 */
[----:B------:R-:W-:Y:S02]  /*195f0*/  FSEL R155, R36, -INF , !P3 ;  /* 0xff800000249b7808 */ /* 0x000fe40005800000 */
[----:B------:R-:W-:Y:S02]  /*19600*/  ISETP.GE.AND P3, PT, R7, R188, PT ;  /* 0x000000bc0700720c */ /* 0x000fe40003f66270 */
[----:B------:R-:W-:-:S02]  /*19610*/  FSEL R153, R37, -INF , !P6 ;  /* 0xff80000025997808 */ /* 0x000fc40007000000 */
[----:B------:R-:W-:Y:S02]  /*19620*/  FSEL R149, R52, -INF , !P2 ;  /* 0xff80000034957808 */ /* 0x000fe40005000000 */
[----:B------:R-:W-:Y:S02]  /*19630*/  FSEL R165, R44, -INF , !P4 ;  /* 0xff8000002ca57808 */ /* 0x000fe40006000000 */
[----:B------:R-:W-:Y:S02]  /*19640*/  FSEL R163, R45, -INF , !P1 ;  /* 0xff8000002da37808 */ /* 0x000fe40004800000 */
[----:B------:R-:W-:Y:S02]  /*19650*/  ISETP.NE.AND P6, PT, R141, RZ, PT ;  /* 0x000000ff8d00720c */ /* 0x000fe40003fc5270 */
[----:B------:R-:W-:Y:S02]  /*19660*/  P2R R32, PR, RZ, 0x20 ;  /* 0x00000020ff207803 */ /* 0x000fe40000000000 */
[----:B------:R-:W-:-:S02]  /*19670*/  ISETP.GE.AND P2, PT, R66, R188, PT ;  /* 0x000000bc4200720c */ /* 0x000fc40003f46270 */
[-C--:B------:R-:W-:Y:S02]  /*19680*/  ISETP.GE.AND P1, PT, R11, R188.reuse, PT ;  /* 0x000000bc0b00720c */ /* 0x080fe40003f26270 */
[-C--:B------:R-:W-:Y:S02]  /*19690*/  ISETP.GE.AND P4, PT, R6, R188.reuse, PT ;  /* 0x000000bc0600720c */ /* 0x080fe40003f86270 */
[----:B------:R-:W-:Y:S02]  /*196a0*/  ISETP.GE.AND P5, PT, R4, R188, PT ;  /* 0x000000bc0400720c */ /* 0x000fe40003fa6270 */
[----:B------:R-:W-:Y:S02]  /*196b0*/  FSEL R141, R28, -INF , !P0 ;  /* 0xff8000001c8d7808 */ /* 0x000fe40004000000 */
[----:B------:R-:W-:Y:S02]  /*196c0*/  ISETP.GE.AND P0, PT, R67, R189, PT ;  /* 0x000000bd4300720c */ /* 0x000fe40003f06270 */
[----:B------:R-:W-:-:S02]  /*196d0*/  FSEL R67, R24, -INF , !P3 ;  /* 0xff80000018437808 */ /* 0x000fc40005800000 */
[----:B------:R-:W-:Y:S02]  /*196e0*/  ISETP.GE.AND P3, PT, R65, R189, PT ;  /* 0x000000bd4100720c */ /* 0x000fe40003f66270 */
[----:B------:R-:W-:Y:S02]  /*196f0*/  FSEL R157, R41, -INF , !P2 ;  /* 0xff800000299d7808 */ /* 0x000fe40005000000 */
[----:B------:R-:W-:Y:S02]  /*19700*/  FSEL R143, R33, -INF , !P1 ;  /* 0xff800000218f7808 */ /* 0x000fe40004800000 */
[----:B------:R-:W-:Y:S02]  /*19710*/  P2R R28, PR, RZ, 0x20 ;  /* 0x00000020ff1c7803 */ /* 0x000fe40000000000 */
[----:B------:R-:W-:Y:S02]  /*19720*/  FSEL R65, R25, -INF , !P4 ;  /* 0xff80000019417808 */ /* 0x000fe40006000000 */
[----:B------:R-:W-:-:S02]  /*19730*/  ISETP.GE.AND P2, PT, R9, R188, PT ;  /* 0x000000bc0900720c */ /* 0x000fc40003f46270 */
[-C--:B------:R-:W-:Y:S02]  /*19740*/  ISETP.GE.AND P1, PT, R139, R189.reuse, PT ;  /* 0x000000bd8b00720c */ /* 0x080fe40003f26270 */
[-C--:B------:R-:W-:Y:S02]  /*19750*/  ISETP.GE.AND P4, PT, R152, R189.reuse, PT ;  /* 0x000000bd9800720c */ /* 0x080fe40003f86270 */
[----:B------:R-:W-:Y:S02]  /*19760*/  ISETP.GE.AND P5, PT, R146, R189, PT ;  /* 0x000000bd9200720c */ /* 0x000fe40003fa6270 */
[----:B------:R-:W-:Y:S02]  /*19770*/  FSEL R150, R63, -INF , !P6 ;  /* 0xff8000003f967808 */ /* 0x000fe40007000000 */
[----:B------:R-:W-:Y:S02]  /*19780*/  FSEL R139, R29, -INF , !P2 ;  /* 0xff8000001d8b7808 */ /* 0x000fe40005000000 */
[----:B------:R-:W-:-:S02]  /*19790*/  FSEL R174, R58, -INF , !P1 ;  /* 0xff8000003aae7808 */ /* 0x000fc40004800000 */
[----:B------:R-:W-:Y:S02]  /*197a0*/  FSEL R160, R59, -INF , !P0 ;  /* 0xff8000003ba07808 */ /* 0x000fe40004000000 */
[----:B------:R-:W-:Y:S02]  /*197b0*/  FSEL R162, R55, -INF , !P4 ;  /* 0xff80000037a27808 */ /* 0x000fe40006000000 */
[----:B------:R-:W-:Y:S02]  /*197c0*/  FSEL R170, R50, -INF , !P5 ;  /* 0xff80000032aa7808 */ /* 0x000fe40006800000 */
[----:B------:R-:W-:Y:S02]  /*197d0*/  ISETP.GT.AND P6, PT, R239, R228, PT ;  /* 0x000000e4ef00720c */ /* 0x000fe40003fc4270 */
[-C--:B------:R-:W-:Y:S02]  /*197e0*/  ISETP.GE.AND P2, PT, R144, R189.reuse, PT ;  /* 0x000000bd9000720c */ /* 0x080fe40003f46270 */
        /* <DEDUP_REMOVED lines=10> */
[-C--:B------:R-:W-:Y:S02]  /*19890*/  ISETP.GE.AND P3, PT, R64, R189.reuse, PT ;  /* 0x000000bd4000720c */ /* 0x080fe40003f66270 */
        /* <DEDUP_REMOVED lines=14> */
[----:B------:R-:W-:Y:S02]  /*19980*/  ISETP.NE.AND P5, PT, R28, RZ, PT ;  /* 0x000000ff1c00720c */ /* 0x000fe40003fa5270 */
[----:B------:R-:W-:Y:S02]  /*19990*/  ISETP.GE.AND P0, PT, R4, R189, PT ;  /* 0x000000bd0400720c */ /* 0x000fe40003f06270 */
[----:B------:R-:W-:Y:S02]  /*199a0*/  ISETP.NE.AND P4, PT, R32, RZ, PT ;  /* 0x000000ff2000720c */ /* 0x000fe40003f85270 */
[----:B------:R-:W-:Y:S02]  /*199b0*/  FSEL R64, R26, -INF , !P3 ;  /* 0xff8000001a407808 */ /* 0x000fe40005800000 */
[----:B------:R-:W-:Y:S02]  /*199c0*/  FSEL R62, R27, -INF , !P2 ;  /* 0xff8000001b3e7808 */ /* 0x000fe40005000000 */
[----:B------:R-:W-:-:S02]  /*199d0*/  FSEL R133, R20, -INF , !P4 ;  /* 0xff80000014857808 */ /* 0x000fc40006000000 */
[----:B------:R-:W-:Y:S02]  /*199e0*/  FSEL R61, R21, -INF , !P5 ;  /* 0xff800000153d7808 */ /* 0x000fe40006800000 */
[----:B------:R-:W-:Y:S02]  /*199f0*/  FSEL R60, R22, -INF , !P1 ;  /* 0xff800000163c7808 */ /* 0x000fe40004800000 */
[----:B------:R-:W-:Y:S01]  /*19a00*/  FSEL R54, R23, -INF , !P0 ;  /* 0xff80000017367808 */ /* 0x000fe20004000000 */
[----:B------:R-:W-:Y:S06]  /*19a10*/  @!P6 BRA `(.L_x_3922) ;  /* 0x0000000400a8e947 */ /* 0x000fec0003800000 */
[----:B------:R-:W-:-:S13]  /*19a20*/  PLOP3.LUT P0, PT, PT, PT, UP0, 0x40, 0x0 ;  /* 0x000000000000781c */ /* 0x000fda0003f0e808 */
[----:B------:R-:W-:Y:S05]  /*19a30*/  @P0 BRA `(.L_x_3923) ;  /* 0x0000000000f00947 */ /* 0x000fea0003800000 */
[----:B------:R-:W1:Y:S01]  /*19a40*/  LDC R5, c[0x0][0x380] ;  /* 0x0000e000ff057b82 */ /* 0x000e620000000800 */
[----:B------:R-:W-:Y:S01]  /*19a50*/  IMAD.SHL.U32 R6, R239, 0x80, RZ ;  /* 0x00000080ef067824 */ /* 0x000fe200078e00ff */
[----:B------:R-:W-:Y:S01]  /*19a60*/  ULDC.64 UR8, c[0x0][0x248] ;  /* 0x0000920000087ab9 */ /* 0x000fe20000000a00 */
[----:B------:R-:W-:-:S03]  /*19a70*/  ULDC.64 UR4, c[0x0][0x230] ;  /* 0x00008c0000047ab9 */ /* 0x000fc60000000a00 */
        /* <DEDUP_REMOVED lines=44> */
[----:B------:R-:W-:Y:S01]  /*19d40*/  IMAD.WIDE.U32 R10, R7, UR8, RZ ;  /* 0x00000008070a7c25 */ /* 0x000fe2000f8e00ff */
[----:B------:R-:W-:-:S05]  /*19d50*/  SHF.R.S32.HI R4, RZ, 0x1f, R7 ;  /* 0x0000001fff047819 */ /* 0x000fca0000011407 */
[----:B------:R-:W-:-:S04]  /*19d60*/  IMAD R4, R4, UR8, RZ ;  /* 0x0000000804047c24 */ /* 0x000fc8000f8e02ff */
[----:B------:R-:W-:-:S05]  /*19d70*/  IMAD R4, R7, UR9, R4 ;  /* 0x0000000907047c24 */ /* 0x000fca000f8e0204 */
        /* <DEDUP_REMOVED lines=8> */
.L_x_3923:
[----:B------:R-:W-:Y:S02]  /*19e00*/  ULDC UR8, c[0x0][0x248] ;  /* 0x0000920000087ab9 */ /* 0x000fe40000000800 */
[----:B------:R-:W-:-:S06]  /*19e10*/  USHF.L.U32 UR4, UR8, 0x7, URZ ;  /* 0x0000000708047899 */ /* 0x000fcc000800063f */
[----:B------:R-:W-:-:S04]  /*19e20*/  IADD3 R6, RZ, -UR4, RZ ;  /* 0x80000004ff067c10 */ /* 0x000fc8000fffe0ff */
[----:B------:R-:W-:-:S07]  /*19e30*/  SHF.R.S32.HI R4, RZ, 0x1f, R6 ;  /* 0x0000001fff047819 */ /* 0x000fce0000011406 */
.L_x_3924:
[----:B------:R-:W-:Y:S01]  /*19e40*/  USHF.L.U32 UR4, UR8, 0x5, URZ ;  /* 0x0000000508047899 */ /* 0x000fe2000800063f */
[C---:B------:R-:W-:Y:S01]  /*19e50*/  LEA R236, P0, R6.reuse, R236, 0x1 ;  /* 0x000000ec06ec7211 */ /* 0x040fe200078008ff */
[----:B------:R-:W-:Y:S02]  /*19e60*/  ULDC UR5, c[0x0][0x24c] ;  /* 0x0000930000057ab9 */ /* 0x000fe40000000800 */
[----:B------:R-:W-:Y:S01]  /*19e70*/  USHF.L.U64.HI UR5, UR8, 0x5, UR5 ;  /* 0x0000000508057899 */ /* 0x000fe20008010205 */
[----:B------:R-:W-:Y:S02]  /*19e80*/  LEA.HI.X R235, R6, R235, R4, 0x1, P0 ;  /* 0x000000eb06eb7211 */ /* 0x000fe400000f0c04 */
[----:B------:R-:W-:-:S03]  /*19e90*/  IADD3 R16, P0, R236, UR4, RZ ;  /* 0x00000004ec107c10 */ /* 0x000fc6000ff1e0ff */
[----:B------:R-:W-:Y:S01]  /*19ea0*/  IMAD.MOV.U32 R237, RZ, RZ, R235 ;  /* 0x000000ffffed7224 */ /* 0x000fe200078e00eb */
[----:B------:R-:W-:Y:S02]  /*19eb0*/  IADD3.X R17, R235, UR5, RZ, P0, !PT ;  /* 0x00000005eb117c10 */ /* 0x000fe400087fe4ff */
[----:B------:R-:W-:Y:S02]  /*19ec0*/  IADD3 R14, P0, R16, UR4, RZ ;  /* 0x00000004100e7c10 */ /* 0x000fe4000ff1e0ff */
[----:B------:R-:W-:Y:S01]  /*19ed0*/  @!PT LDS RZ, [RZ] ;  /* 0x00000000fffff984 */ /* 0x000fe20000000800 */
[----:B------:R-:W-:Y:S01]  /*19ee0*/  @!PT LDS RZ, [RZ] ;  /* 0x00000000fffff984 */ /* 0x000fe20000000800 */
[----:B------:R-:W-:Y:S01]  /*19ef0*/  @!PT LDS RZ, [RZ] ;  /* 0x00000000fffff984 */ /* 0x000fe20000000800 */
[----:B------:R1:W-:Y:S02]  /*19f00*/  LDGSTS.E.BYPASS.LTC128B.128 [R234+0x4000], desc[UR6][R236.64] ;  /* 0x04000000ecea7fae */ /* 0x0003e4000b901d46 */
        /* <DEDUP_REMOVED lines=27> */
.L_x_3922:
        /* <DEDUP_REMOVED lines=158> */
[----:B------:R-:W-:Y:S01]  /*1aaa0*/  FFMA.FTZ R143, R140, UR12, -R55 ;  /* 0x0000000c8c8f7c23 */ /* 0x000fe20008010837 */
[--C-:B------:R-:W-:Y:S01]  /*1aab0*/  FFMA.FTZ R140, R65, UR12, -R66.reuse ;  /* 0x0000000c418c7c23 */ /* 0x100fe20008010842 */
[--C-:B------:R-:W-:Y:S01]  /*1aac0*/  FFMA.FTZ R67, R67, UR12, -R66.reuse ;  /* 0x0000000c43437c23 */ /* 0x100fe20008010842 */
[--C-:B------:R-:W-:Y:S01]  /*1aad0*/  FFMA.FTZ R65, R133, UR12, -R66.reuse ;  /* 0x0000000c85417c23 */ /* 0x100fe20008010842 */
[----:B------:R-:W-:Y:S01]  /*1aae0*/  FFMA.FTZ R66, R61, UR12, -R66 ;  /* 0x0000000c3d427c23 */ /* 0x000fe20008010842 */
        /* <DEDUP_REMOVED lines=406> */
.L_x_3919:
        /* <DEDUP_REMOVED lines=16> */
.L_x_3929:
[----:B------:R-:W-:Y:S04]  /*1c550*/  DEPBAR.LE SB0, 0x0 ;  /* 0x000080000000791a */ /* 0x000fe80000000000 */
[----:B------:R-:W-:Y:S01]  /*1c560*/  BAR.SYNC.DEFER_BLOCKING 0x0 ;  /* 0x0000000000007b1d */ /* 0x000fe20000010000 */
[----:B------:R-:W-:Y:S01]  /*1c570*/  PLOP3.LUT P0, PT, PT, PT, UP0, 0x40, 0x0 ;  /* 0x000000000000781c */ /* 0x000fe20003f0e808 */
[----:B------:R-:W-:Y:S01]  /*1c580*/  VIADD R239, R239, 0xffffffff ;  /* 0xffffffffefef7836 */ /* 0x000fe20000000000 */
[----:B------:R-:W-:Y:S01]  /*1c590*/  MOV R8, R243 ;  /* 0x000000f300087202 */ /* 0x000fe20000000f00 */
[----:B------:R-:W-:Y:S10]  /*1c5a0*/  IMAD.MOV.U32 R7, RZ, RZ, R242 ;  /* 0x000000ffff077224 */ /* 0x000ff400078e00f2 */
        /* <DEDUP_REMOVED lines=62> */
.L_x_3926:
        /* <DEDUP_REMOVED lines=18> */
[----:B------:R1:W-:Y:S01]  /*1cab0*/  LDGSTS.E.BYPASS.LTC128B.128 [R234+0x11000], desc[UR6][R8.64+0x80] ;  /* 0x1100008008ea7fae */ /* 0x0003e2000b901d46 */
        /* <DEDUP_REMOVED lines=263> */
[----:B------:R-:W1:Y:S08]  /*1db30*/  LDC R2, c[0x0][0x24c] ;  /* 0x00009300ff027b82 */ /* 0x000e700000000800 */
        /* <DEDUP_REMOVED lines=26> */
.L_x_3928:
        /* <DEDUP_REMOVED lines=37> */
.L_x_3927:
        /* <DEDUP_REMOVED lines=568> */
.L_x_3925:
[----:B------:R-:W1:Y:S01]  /*202b0*/  SHFL.BFLY PT, R3, R244, 0x2, 0x1f ;  /* 0x0c401f00f4037f89 */ /* 0x000e6200000e0000 */
[----:B------:R-:W-:Y:S01]  /*202c0*/  SHF.L.U32 R5, R227, 0x6, RZ ;  /* 0x00000006e3057819 */ /* 0x000fe200000006ff */
[----:B------:R-:W2:Y:S01]  /*202d0*/  S2UR UR5, SR_CgaCtaId ;  /* 0x00000000000579c3 */ /* 0x000ea20000008800 */
[----:B------:R-:W-:Y:S01]  /*202e0*/  LEA.HI R14, R229, R229, RZ, 0x1 ;  /* 0x000000e5e50e7211 */ /* 0x000fe200078f08ff */
[----:B------:R-:W3:Y:S01]  /*202f0*/  SHFL.BFLY PT, R4, R245, 0x2, 0x1f ;  /* 0x0c401f00f5047f89 */ /* 0x000ee200000e0000 */
[----:B------:R-:W-:Y:S01]  /*20300*/  LOP3.LUT R5, R5, 0x1c0, RZ, 0xc0, !PT ;  /* 0x000001c005057812 */ /* 0x000fe200078ec0ff */
[----:B------:R-:W-:Y:S01]  /*20310*/  UMOV UR4, 0x400 ;  /* 0x0000040000047882 */ /* 0x000fe20000000000 */
[----:B------:R-:W-:Y:S01]  /*20320*/  MOV R8, 0x3f800000 ;  /* 0x3f80000000087802 */ /* 0x000fe20000000f00 */
[----:B------:R-:W4:Y:S01]  /*20330*/  S2R R9, SR_TID.X ;  /* 0x0000000000097919 */ /* 0x000f220000002100 */
[----:B------:R-:W-:Y:S01]  /*20340*/  BSSY B0, `(.L_x_3930) ;  /* 0x00000c4000007945 */ /* 0x000fe20003800000 */
[----:B------:R-:W5:Y:S01]  /*20350*/  LDC R18, c[0x0][0x270] ;  /* 0x00009c00ff127b82 */ /* 0x000f620000000800 */
[----:B------:R-:W5:Y:S01]  /*20360*/  S2R R15, SR_CTAID.Y ;  /* 0x00000000000f7919 */ /* 0x000f620000002600 */
        /* <DEDUP_REMOVED lines=9> */
[----:B------:R-:W-:-:S04]  /*20400*/  LEA.HI R16, R16, R9, RZ, 0x2 ;  /* 0x0000000910107211 */ /* 0x000fc800078f10ff */
[--C-:B------:R-:W-:Y:S02]  /*20410*/  SHF.R.S32.HI R12, RZ, 0x2, R16.reuse ;  /* 0x00000002ff0c7819 */ /* 0x100fe40000011410 */
[----:B------:R-:W-:Y:S01]  /*20420*/  SHF.R.S32.HI R11, RZ, 0x1f, R16 ;  /* 0x0000001fff0b7819 */ /* 0x000fe20000011410 */
[----:B--2---:R-:W-:Y:S01]  /*20430*/  FADD.FTZ R3, R6, R3 ;  /* 0x0000000306037221 */ /* 0x004fe20000010000 */
[----:B------:R-:W-:Y:S02]  /*20440*/  SHF.L.U32 R6, R14, 0x2, RZ ;  /* 0x000000020e067819 */ /* 0x000fe400000006ff */
[----:B------:R-:W-:Y:S01]  /*20450*/  LEA.HI R11, R11, R12, RZ, 0x3 ;  /* 0x0000000c0b0b7211 */ /* 0x000fe200078f18ff */
[----:B---3--:R-:W-:Y:S01]  /*20460*/  FADD.FTZ R4, R7, R4 ;  /* 0x0000000407047221 */ /* 0x008fe20000010000 */
[----:B------:R-:W-:Y:S02]  /*20470*/  LOP3.LUT R6, R5, 0x38, R6, 0xf8, !PT ;  /* 0x0000003805067812 */ /* 0x000fe400078ef806 */
[----:B------:R-:W-:Y:S01]  /*20480*/  SHF.R.U32.HI R5, RZ, 0x3, R5 ;  /* 0x00000003ff057819 */ /* 0x000fe20000011605 */
[----:B------:R-:W-:Y:S01]  /*20490*/  BAR.SYNC.DEFER_BLOCKING 0x0 ;  /* 0x0000000000007b1d */ /* 0x000fe20000010000 */
[----:B------:R-:W-:-:S02]  /*204a0*/  FSETP.NE.FTZ.AND P3, PT, R4, RZ, PT ;  /* 0x000000ff0400720b */ /* 0x000fc40003f75000 */
[----:B------:R-:W-:Y:S02]  /*204b0*/  LOP3.LUT R5, R6, R5, RZ, 0x3c, !PT ;  /* 0x0000000506057212 */ /* 0x000fe400078e3cff */
[----:B------:R-:W-:Y:S02]  /*204c0*/  LOP3.LUT R6, R10, 0xffffffe0, RZ, 0xc0, !PT ;  /* 0xffffffe00a067812 */ /* 0x000fe400078ec0ff */
[----:B------:R-:W-:Y:S02]  /*204d0*/  FSETP.NE.FTZ.AND P0, PT, R3, RZ, PT ;  /* 0x000000ff0300720b */ /* 0x000fe40003f15000 */
[----:B------:R-:W-:Y:S02]  /*204e0*/  IADD3 R6, -R6, R9, RZ ;  /* 0x0000000906067210 */ /* 0x000fe40007ffe1ff */
[----:B------:R-:W-:Y:S02]  /*204f0*/  LOP3.LUT R11, R11, 0xfffffff8, RZ, 0xc0, !PT ;  /* 0xfffffff80b0b7812 */ /* 0x000fe400078ec0ff */
[----:B------:R-:W-:Y:S01]  /*20500*/  LOP3.LUT P4, RZ, R6, 0x3, RZ, 0xc0, !PT ;  /* 0x0000000306ff7812 */ /* 0x000fe2000788c0ff */
[----:B------:R-:W2:Y:S01]  /*20510*/  @P3 MUFU.RCP R8, R4 ;  /* 0x0000000400083308 */ /* 0x000ea20000001000 */
[----:B------:R-:W-:Y:S01]  /*20520*/  MOV R7, 0x3f800000 ;  /* 0x3f80000000077802 */ /* 0x000fe20000000f00 */
[----:B------:R-:W3:Y:S01]  /*20530*/  @P3 LDC R19, c[0x0][0x2e8] ;  /* 0x0000ba00ff133b82 */ /* 0x000ee20000000800 */
[----:B------:R-:W-:-:S02]  /*20540*/  IADD3 R6, R12, -R11, RZ ;  /* 0x8000000b0c067210 */ /* 0x000fc40007ffe0ff */
[----:B------:R-:W-:Y:S02]  /*20550*/  LOP3.LUT R16, R16, 0x1ffffffc, RZ, 0xc0, !PT ;  /* 0x1ffffffc10107812 */ /* 0x000fe400078ec0ff */
[----:B------:R-:W-:Y:S01]  /*20560*/  SHF.L.U32 R12, R6, 0x6, RZ ;  /* 0x00000006060c7819 */ /* 0x000fe200000006ff */
[----:B------:R-:W4:Y:S01]  /*20570*/  @P0 MUFU.RCP R7, R3 ;  /* 0x0000000300070308 */ /* 0x000f220000001000 */
[----:B------:R-:W-:Y:S01]  /*20580*/  IADD3 R9, -R16, R9, RZ ;  /* 0x0000000910097210 */ /* 0x000fe20007ffe1ff */
[----:B------:R-:W3:Y:S01]  /*20590*/  @P0 LDC R21, c[0x0][0x2e8] ;  /* 0x0000ba00ff150b82 */ /* 0x000ee20000000800 */
[----:B------:R-:W-:Y:S02]  /*205a0*/  SHF.R.S32.HI R10, RZ, 0x5, R10 ;  /* 0x00000005ff0a7819 */ /* 0x000fe4000001140a */
[----:B------:R-:W-:Y:S02]  /*205b0*/  LOP3.LUT R12, R12, 0x1c0, RZ, 0xc0, !PT ;  /* 0x000001c00c0c7812 */ /* 0x000fe400078ec0ff */
[----:B------:R-:W-:Y:S01]  /*205c0*/  LOP3.LUT R13, R6, 0x1, RZ, 0xc0, !PT ;  /* 0x00000001060d7812 */ /* 0x000fe200078ec0ff */
[----:B------:R-:W-:Y:S01]  /*205d0*/  @P3 MUFU.LG2 R4, R4 ;  /* 0x0000000400043308 */ /* 0x000fe20000000c00 */
[----:B------:R-:W-:Y:S01]  /*205e0*/  LEA R9, R10, R9, 0x9 ;  /* 0x000000090a097211 */ /* 0x000fe200078e48ff */
[----:B--2---:R-:W-:Y:S01]  /*205f0*/  FMUL.FTZ R128, R8, R128 ;  /* 0x0000008008807220 */ /* 0x004fe20000410000 */
[----:B------:R-:W-:Y:S01]  /*20600*/  LEA.HI R12, R12, R12, RZ, 0x1d ;  /* 0x0000000c0c0c7211 */ /* 0x000fe200078fe8ff */
[C---:B------:R-:W-:Y:S01]  /*20610*/  FMUL.FTZ R129, R8.reuse, R129 ;  /* 0x0000008108817220 */ /* 0x040fe20000410000 */
[----:B------:R-:W-:Y:S01]  /*20620*/  SHF.R.S32.HI R11, RZ, 0x1f, R10 ;  /* 0x0000001fff0b7819 */ /* 0x000fe2000001140a */
[C---:B------:R-:W-:Y:S01]  /*20630*/  FMUL.FTZ R68, R8.reuse, R68 ;  /* 0x0000004408447220 */ /* 0x040fe20000410000 */
[----:B------:R-:W-:Y:S01]  /*20640*/  ISETP.NE.U32.AND P5, PT, R13, 0x1, PT ;  /* 0x000000010d00780c */ /* 0x000fe20003fa5070 */
[----:B------:R-:W-:Y:S01]  /*20650*/  FMUL.FTZ R69, R8, R69 ;  /* 0x0000004508457220 */ /* 0x000fe20000410000 */
[----:B------:R-:W-:Y:S01]  /*20660*/  LEA R9, R9, R12, 0x1 ;  /* 0x0000000c09097211 */ /* 0x000fe200078e08ff */
[----:B----4-:R-:W-:Y:S01]  /*20670*/  FMUL.FTZ R131, R7, R131 ;  /* 0x0000008307837220 */ /* 0x010fe20000410000 */
[----:B------:R-:W-:Y:S01]  /*20680*/  LEA.HI R11, R11, R10, RZ, 0x2 ;  /* 0x0000000a0b0b7211 */ /* 0x000fe200078f10ff */
[----:B------:R-:W-:Y:S01]  /*20690*/  FMUL.FTZ R130, R7, R130 ;  /* 0x0000008207827220 */ /* 0x000fe20000410000 */
[----:B------:R-:W-:Y:S01]  /*206a0*/  LEA R9, R9, UR5, 0x2 ;  /* 0x0000000509097c11 */ /* 0x000fe2000f8e10ff */
[----:B------:R-:W-:Y:S01]  /*206b0*/  FMUL.FTZ R71, R7, R71 ;  /* 0x0000004707477220 */ /* 0x000fe20000410000 */
[----:B------:R-:W-:Y:S01]  /*206c0*/  LOP3.LUT R11, R11, 0xffffffc, RZ, 0xc0, !PT ;  /* 0x0ffffffc0b0b7812 */ /* 0x000fe200078ec0ff */
[C---:B------:R-:W-:Y:S01]  /*206d0*/  FMUL.FTZ R70, R7.reuse, R70 ;  /* 0x0000004607467220 */ /* 0x040fe20000410000 */
[----:B------:R-:W-:Y:S01]  /*206e0*/  R2P PR, R6, 0x6 ;  /* 0x0000000606007804 */ /* 0x000fe20000000000 */
        /* <DEDUP_REMOVED lines=57> */
[----:B------:R-:W-:Y:S01]  /*20a80*/  LOP3.LUT R14, R14, 0xffffffe, RZ, 0xc0, !PT ;  /* 0x0ffffffe0e0e7812 */ /* 0x000fe200078ec0ff */
[----:B------:R-:W-:Y:S01]  /*20a90*/  STS.64 [R9], R128 ;  /* 0x0000008009007388 */ /* 0x000fe20000000a00 */
[----:B------:R-:W-:Y:S01]  /*20aa0*/  IADD3 R11, R10, -R11, RZ ;  /* 0x8000000b0a0b7210 */ /* 0x000fe20007ffe0ff */
[----:B------:R-:W2:Y:S01]  /*20ab0*/  @P0 MUFU.LG2 R3, R3 ;  /* 0x0000000300030308 */ /* 0x000ea20000000c00 */
[----:B------:R-:W-:Y:S01]  /*20ac0*/  IADD3 R8, R9, -0x20, RZ ;  /* 0xffffffe009087810 */ /* 0x000fe20007ffe0ff */
[----:B------:R-:W-:Y:S01]  /*20ad0*/  STS.64 [R9+0x800], R130 ;  /* 0x0008008209007388 */ /* 0x000fe20000000a00 */
[----:B------:R-:W-:-:S02]  /*20ae0*/  MOV R7, 0x80 ;  /* 0x0000008000077802 */ /* 0x000fc40000000f00 */
[----:B------:R-:W-:Y:S02]  /*20af0*/  SEL R6, R6, 0xffffffc0, !P1 ;  /* 0xffffffc006067807 */ /* 0x000fe40004800000 */
[----:B------:R-:W-:Y:S02]  /*20b00*/  @P5 IADD3 R8, R9, 0x20, RZ ;  /* 0x0000002009085810 */ /* 0x000fe40007ffe0ff */
[----:B------:R-:W-:Y:S02]  /*20b10*/  IADD3 R14, R229, -R14, RZ ;  /* 0x8000000ee50e7210 */ /* 0x000fe40007ffe0ff */
[----:B------:R-:W-:Y:S01]  /*20b20*/  LEA R238, R11, R238, 0x4 ;  /* 0x000000ee0bee7211 */ /* 0x000fe200078e20ff */
[----:B------:R4:W-:Y:S01]  /*20b30*/  STS.64 [R8], R68 ;  /* 0x0000004408007388 */ /* 0x0009e20000000a00 */
[----:B------:R-:W-:Y:S02]  /*20b40*/  SEL R7, R7, 0xffffff80, !P2 ;  /* 0xffffff8007077807 */ /* 0x000fe40005000000 */
[----:B------:R-:W-:Y:S01]  /*20b50*/  IADD3 R10, R9, R6, RZ ;  /* 0x00000006090a7210 */ /* 0x000fe20007ffe0ff */
[----:B------:R1:W-:Y:S01]  /*20b60*/  STS.64 [R8+0x800], R70 ;  /* 0x0008004608007388 */ /* 0x0003e20000000a00 */
[----:B------:R-:W-:Y:S01]  /*20b70*/  IADD3 R11, R6, R8, RZ ;  /* 0x00000008060b7210 */ /* 0x000fe20007ffe0ff */
[----:B--2---:R-:W-:Y:S01]  /*20b80*/  @P0 FMUL.FTZ R3, R3, 0.69314718246459960938 ;  /* 0x3f31721803030820 */ /* 0x004fe20000410000 */
[----:B------:R-:W-:Y:S01]  /*20b90*/  LEA R5, R14, R5, 0x2 ;  /* 0x000000050e057211 */ /* 0x000fe200078e10ff */
[----:B------:R-:W-:Y:S01]  /*20ba0*/  STS.64 [R10], R72 ;  /* 0x000000480a007388 */ /* 0x000fe20000000a00 */
[----:B------:R-:W-:-:S02]  /*20bb0*/  IADD3 R12, R9, R7, RZ ;  /* 0x00000007090c7210 */ /* 0x000fc40007ffe0ff */
[----:B------:R-:W-:Y:S01]  /*20bc0*/  IADD3 R13, R7, R8, RZ ;  /* 0x00000008070d7210 */ /* 0x000fe20007ffe0ff */
[----:B------:R-:W-:Y:S01]  /*20bd0*/  STS.64 [R10+0x800], R74 ;  /* 0x0008004a0a007388 */ /* 0x000fe20000000a00 */
[-C--:B------:R-:W-:Y:S02]  /*20be0*/  IADD3 R14, R10, R7.reuse, RZ ;  /* 0x000000070a0e7210 */ /* 0x080fe40007ffe0ff */
[----:B------:R-:W-:Y:S01]  /*20bf0*/  IADD3 R16, R11, R7, RZ ;  /* 0x000000070b107210 */ /* 0x000fe20007ffe0ff */
[----:B------:R-:W-:Y:S01]  /*20c00*/  STS.64 [R11], R76 ;  /* 0x0000004c0b007388 */ /* 0x000fe20000000a00 */
[----:B------:R-:W5:Y:S03]  /*20c10*/  LDC.64 R6, c[0x0][0x2c0] ;  /* 0x0000b000ff067b82 */ /* 0x000f660000000a00 */
[----:B------:R-:W-:Y:S04]  /*20c20*/  STS.64 [R11+0x800], R78 ;  /* 0x0008004e0b007388 */ /* 0x000fe80000000a00 */
[----:B------:R-:W-:Y:S01]  /*20c30*/  STS.64 [R12], R80 ;  /* 0x000000500c007388 */ /* 0x000fe20000000a00 */
[----:B----4-:R-:W-:-:S03]  /*20c40*/  LEA R68, R5, UR5, 0x2 ;  /* 0x0000000505447c11 */ /* 0x010fc6000f8e10ff */
[----:B------:R-:W-:Y:S01]  /*20c50*/  STS.64 [R12+0x800], R82 ;  /* 0x000800520c007388 */ /* 0x000fe20000000a00 */
[----:B-1----:R-:W-:-:S03]  /*20c60*/  SHF.L.U32 R70, R229, 0x2, RZ ;  /* 0x00000002e5467819 */ /* 0x002fc600000006ff */
[----:B------:R-:W-:Y:S01]  /*20c70*/  STS.64 [R13], R84 ;  /* 0x000000540d007388 */ /* 0x000fe20000000a00 */
[----:B------:R-:W-:-:S03]  /*20c80*/  SHF.R.S32.HI R71, RZ, 0x1f, R70 ;  /* 0x0000001fff477819 */ /* 0x000fc60000011446 */
[----:B------:R-:W-:Y:S04]  /*20c90*/  STS.64 [R13+0x800], R86 ;  /* 0x000800560d007388 */ /* 0x000fe80000000a00 */
[----:B------:R-:W-:Y:S01]  /*20ca0*/  STS.64 [R14], R88 ;  /* 0x000000580e007388 */ /* 0x000fe20000000a00 */
[----:B-----5:R-:W-:Y:S01]  /*20cb0*/  IMAD R15, R15, R6, R231 ;  /* 0x000000060f0f7224 */ /* 0x020fe200078e02e7 */
[----:B------:R-:W-:Y:S02]  /*20cc0*/  MOV R6, 0xff800000 ;  /* 0xff80000000067802 */ /* 0x000fe40000000f00 */
        /* <DEDUP_REMOVED lines=11> */
[----:B-1----:R-:W-:-:S03]  /*20d80*/  IADD3 R9, -R231, RZ, RZ ;  /* 0x000000ffe7097210 */ /* 0x002fc60007ffe1ff */
[----:B------:R1:W-:Y:S02]  /*20d90*/  STS.64 [R12+0x4000], R108 ;  /* 0x0040006c0c007388 */ /* 0x0003e40000000a00 */
[----:B------:R-:W-:Y:S02]  /*20da0*/  IMAD R9, R18, R9, UR4 ;  /* 0x0000000412097e24 */ /* 0x000fe4000f8e0209 */
[----:B------:R1:W-:Y:S01]  /*20db0*/  STS.64 [R12+0x4800], R110 ;  /* 0x0048006e0c007388 */ /* 0x0003e20000000a00 */
[----:B--2---:R-:W-:Y:S01]  /*20dc0*/  MOV R8, 0xff800000 ;  /* 0xff80000000087802 */ /* 0x004fe20000000f00 */
[----:B------:R-:W-:Y:S02]  /*20dd0*/  IMAD R9, R15, R18, R9 ;  /* 0x000000120f097224 */ /* 0x000fe400078e0209 */
[----:B------:R1:W-:Y:S01]  /*20de0*/  STS.64 [R13+0x4000], R120 ;  /* 0x004000780d007388 */ /* 0x0003e20000000a00 */
[----:B---3--:R-:W-:Y:S01]  /*20df0*/  @P0 FFMA.FTZ R8, R0, R21, R3 ;  /* 0x0000001500080223 */ /* 0x008fe20000010003 */
[----:B------:R-:W-:-:S02]  /*20e00*/  IMAD R0, R17, -0x40, R230 ;  /* 0xffffffc011007824 */ /* 0x000fc400078e02e6 */
[----:B------:R1:W-:Y:S04]  /*20e10*/  STS.64 [R13+0x4800], R122 ;  /* 0x0048007a0d007388 */ /* 0x0003e80000000a00 */
[----:B------:R1:W-:Y:S04]  /*20e20*/  STS.64 [R14+0x4000], R112 ;  /* 0x004000700e007388 */ /* 0x0003e80000000a00 */
[----:B------:R1:W-:Y:S01]  /*20e30*/  STS.64 [R14+0x4800], R114 ;  /* 0x004800720e007388 */ /* 0x0003e20000000a00 */
[----:B----4-:R-:W-:Y:S01]  /*20e40*/  @P3 FMUL.FTZ R11, R4, 0.69314718246459960938 ;  /* 0x3f317218040b3820 */ /* 0x010fe20000410000 */
[----:B------:R-:W-:-:S02]  /*20e50*/  SHF.L.U32 R4, R17, 0x6, RZ ;  /* 0x0000000611047819 */ /* 0x000fc400000006ff */
[----:B------:R1:W-:Y:S01]  /*20e60*/  STS.64 [R16+0x4000], R116 ;  /* 0x0040007410007388 */ /* 0x0003e20000000a00 */
[----:B------:R-:W-:-:S03]  /*20e70*/  @P3 FFMA.FTZ R6, R2, R19, R11 ;  /* 0x0000001302063223 */ /* 0x000fc6000001000b */
[----:B------:R1:W-:Y:S01]  /*20e80*/  STS.64 [R16+0x4800], R118 ;  /* 0x0048007610007388 */ /* 0x0003e20000000a00 */
[----:B------:R-:W-:Y:S01]  /*20e90*/  IMAD R7, R9, R7, R4 ;  /* 0x0000000709077224 */ /* 0x000fe200078e0204 */
[----:B------:R-:W-:Y:S06]  /*20ea0*/  BAR.SYNC.DEFER_BLOCKING 0x0 ;  /* 0x0000000000007b1d */ /* 0x000fec0000010000 */
[----:B------:R-:W-:Y:S05]  /*20eb0*/  @P4 BRA `(.L_x_3931) ;  /* 0x0000000000304947 */ /* 0x000fea0003800000 */
[----:B------:R-:W-:Y:S01]  /*20ec0*/  IMAD R17, R17, -0x40, R230 ;  /* 0xffffffc011117824 */ /* 0x000fe200078e02e6 */
[----:B------:R-:W-:Y:S01]  /*20ed0*/  SHF.R.S32.HI R4, RZ, 0x1f, R238 ;  /* 0x0000001fff047819 */ /* 0x000fe200000114ee */
[C---:B------:R-:W-:Y:S01]  /*20ee0*/  VIADD R10, R238.reuse, 0x8 ;  /* 0x00000008ee0a7836 */ /* 0x040fe20000000000 */
[C---:B------:R-:W-:Y:S01]  /*20ef0*/  IADD3 R2, P0, R7.reuse, R238, RZ ;  /* 0x000000ee07027210 */ /* 0x040fe20007f1e0ff */
        /* <DEDUP_REMOVED lines=8> */
.L_x_3931:
[----:B------:R-:W-:Y:S05]  /*20f80*/  BSYNC B0 ;  /* 0x0000000000007941 */ /* 0x000fea0003800000 */
.L_x_3930:
[----:B------:R-:W3:Y:S01]  /*20f90*/  LDS.128 R64, [R68] ;  /* 0x0000000044407984 */ /* 0x000ee20000000c00 */
[C---:B--2---:R-:W-:Y:S01]  /*20fa0*/  VIADD R5, R227.reuse, 0x8 ;  /* 0x00000008e3057836 */ /* 0x044fe20000000000 */
[----:B------:R-:W-:Y:S01]  /*20fb0*/  ULDC UR4, c[0x0][0x2dc] ;  /* 0x0000b70000047ab9 */ /* 0x000fe20000000800 */
[----:B------:R-:W-:Y:S01]  /*20fc0*/  IMAD.WIDE R70, R227, 0x80, R70 ;  /* 0x00000080e3467825 */ /* 0x000fe200078e0246 */
[----:B------:R-:W2:Y:S02]  /*20fd0*/  LDS.128 R32, [R68+0x4000] ;  /* 0x0040000044207984 */ /* 0x000ea40000000c00 */
[----:B------:R-:W-:Y:S01]  /*20fe0*/  ISETP.GE.AND P6, PT, R5, R0, PT ;  /* 0x000000000500720c */ /* 0x000fe20003fc6270 */
[----:B------:R-:W-:Y:S01]  /*20ff0*/  IMAD R2, R7, UR4, RZ ;  /* 0x0000000407027c24 */ /* 0x000fe2000f8e02ff */
[----:B------:R-:W4:Y:S01]  /*21000*/  LDS.128 R60, [R68+0x800] ;  /* 0x00080000443c7984 */ /* 0x000f220000000c00 */
[C---:B------:R-:W-:Y:S01]  /*21010*/  VIADD R3, R227.reuse, 0x10 ;  /* 0x00000010e3037836 */ /* 0x040fe20000000000 */
[----:B------:R-:W-:Y:S01]  /*21020*/  ULDC.64 UR4, c[0x0][0x288] ;  /* 0x0000a20000047ab9 */ /* 0x000fe20000000a00 */
[----:B------:R-:W-:Y:S01]  /*21030*/  VIADD R69, R227, 0x28 ;  /* 0x00000028e3457836 */ /* 0x000fe20000000000 */
[----:B------:R-:W5:Y:S01]  /*21040*/  LDS.128 R56, [R68+0x1000] ;  /* 0x0010000044387984 */ /* 0x000f620000000c00 */
[----:B------:R-:W-:-:S02]  /*21050*/  IADD3 R73, P0, R2, R70, RZ ;  /* 0x0000004602497210 */ /* 0x000fc40007f1e0ff */
[-C--:B------:R-:W-:Y:S01]  /*21060*/  ISETP.GE.AND P5, PT, R3, R0.reuse, PT ;  /* 0x000000000300720c */ /* 0x080fe20003fa6270 */
[----:B------:R-:W5:Y:S01]  /*21070*/  LDS.128 R52, [R68+0x1800] ;  /* 0x0018000044347984 */ /* 0x000f620000000c00 */
[----:B------:R-:W-:Y:S01]  /*21080*/  LEA.HI.X.SX32 R2, R2, R71, 0x1, P0 ;  /* 0x0000004702027211 */ /* 0x000fe200000f0eff */
[C---:B------:R-:W-:Y:S01]  /*21090*/  VIADD R3, R227.reuse, 0x18 ;  /* 0x00000018e3037836 */ /* 0x040fe20000000000 */
[CC--:B------:R-:W-:Y:S01]  /*210a0*/  ISETP.GE.AND P0, PT, R227.reuse, R0.reuse, PT ;  /* 0x00000000e300720c */ /* 0x0c0fe20003f06270 */
[----:B------:R-:W5:Y:S01]  /*210b0*/  LDS.128 R48, [R68+0x2000] ;  /* 0x0020000044307984 */ /* 0x000f620000000c00 */
[----:B------:R-:W-:Y:S01]  /*210c0*/  VIADD R71, R227, 0x20 ;  /* 0x00000020e3477836 */ /* 0x000fe20000000000 */
[----:B------:R-:W-:Y:S02]  /*210d0*/  LEA R70, P1, R73, UR4, 0x2 ;  /* 0x0000000449467c11 */ /* 0x000fe4000f8210ff */
[----:B------:R-:W5:Y:S01]  /*210e0*/  LDS.128 R44, [R68+0x2800] ;  /* 0x00280000442c7984 */ /* 0x000f620000000c00 */
[-C--:B------:R-:W-:Y:S01]  /*210f0*/  ISETP.GE.AND P4, PT, R3, R0.reuse, PT ;  /* 0x000000000300720c */ /* 0x080fe20003f86270 */
[----:B------:R-:W-:Y:S01]  /*21100*/  VIADD R3, R227, 0x30 ;  /* 0x00000030e3037836 */ /* 0x000fe20000000000 */
[-C--:B------:R-:W-:Y:S01]  /*21110*/  ISETP.GE.AND P3, PT, R71, R0.reuse, PT ;  /* 0x000000004700720c */ /* 0x080fe20003f66270 */
[----:B------:R-:W5:Y:S01]  /*21120*/  LDS.128 R40, [R68+0x3000] ;  /* 0x0030000044287984 */ /* 0x000f620000000c00 */
[----:B------:R-:W-:Y:S01]  /*21130*/  LEA.HI.X R71, R73, UR5, R2, 0x2, P1 ;  /* 0x0000000549477c11 */ /* 0x000fe200088f1402 */
[----:B------:R-:W-:Y:S01]  /*21140*/  VIADD R227, R227, 0x38 ;  /* 0x00000038e3e37836 */ /* 0x000fe20000000000 */
[-C--:B------:R-:W-:Y:S01]  /*21150*/  ISETP.GE.AND P2, PT, R69, R0.reuse, PT ;  /* 0x000000004500720c */ /* 0x080fe20003f46270 */
[----:B------:R-:W5:Y:S01]  /*21160*/  LDS.128 R28, [R68+0x4800] ;  /* 0x00480000441c7984 */ /* 0x000f620000000c00 */
[----:B------:R-:W-:-:S03]  /*21170*/  ISETP.GE.AND P1, PT, R3, R0, PT ;  /* 0x000000000300720c */ /* 0x000fc60003f26270 */
[----:B------:R-:W5:Y:S04]  /*21180*/  LDS.128 R24, [R68+0x5000] ;  /* 0x0050000044187984 */ /* 0x000f680000000c00 */
[----:B------:R-:W5:Y:S04]  /*21190*/  LDS.128 R20, [R68+0x5800] ;  /* 0x0058000044147984 */ /* 0x000f680000000c00 */
[----:B-1----:R-:W1:Y:S04]  /*211a0*/  LDS.128 R16, [R68+0x6000] ;  /* 0x0060000044107984 */ /* 0x002e680000000c00 */
[----:B------:R-:W1:Y:S04]  /*211b0*/  LDS.128 R12, [R68+0x6800] ;  /* 0x00680000440c7984 */ /* 0x000e680000000c00 */
[----:B------:R-:W1:Y:S04]  /*211c0*/  LDS.128 R8, [R68+0x7000] ;  /* 0x0070000044087984 */ /* 0x000e680000000c00 */
[----:B------:R1:W1:Y:S04]  /*211d0*/  LDS.128 R36, [R68+0x3800] ;  /* 0x0038000044247984 */ /* 0x0002680000000c00 */
[----:B------:R1:W1:Y:S04]  /*211e0*/  LDS.128 R4, [R68+0x7800] ;  /* 0x0078000044047984 */ /* 0x0002680000000c00 */
[----:B---3--:R3:W-:Y:S04]  /*211f0*/  @!P0 STG.E.64 desc[UR6][R70.64], R64 ;  /* 0x0000004046008986 */ /* 0x0087e8000c101b06 */
[----:B------:R3:W-:Y:S04]  /*21200*/  @!P0 STG.E.64 desc[UR6][R70.64+0x8], R66 ;  /* 0x0000084246008986 */ /* 0x0007e8000c101b06 */
[----:B--2---:R3:W-:Y:S01]  /*21210*/  @!P0 STG.E.128 desc[UR6][R70.64+0x100], R32 ;  /* 0x0001002046008986 */ /* 0x0047e2000c101d06 */
        /* <DEDUP_REMOVED lines=11> */
[----:B------:R3:W-:Y:S04]  /*212d0*/  @!P2 STG.E.128 desc[UR6][R70.64+0x5100], R12 ;  /* 0x0051000c4600a986 */ /* 0x0007e8000c101d06 */
[----:B------:R3:W-:Y:S01]  /*212e0*/  @!P1 STG.E.128 desc[UR6][R70.64+0x6100], R8 ;  /* 0x0061000846009986 */ /* 0x0007e2000c101d06 */
[----:B------:R-:W-:Y:S05]  /*212f0*/  @P0 EXIT ;  /* 0x000000000000094d */ /* 0x000fea0003800000 */
[----:B------:R-:W-:Y:S04]  /*21300*/  STG.E.128 desc[UR6][R70.64+0x7000], R36 ;  /* 0x0070002446007986 */ /* 0x000fe8000c101d06 */
[----:B------:R-:W-:Y:S01]  /*21310*/  STG.E.128 desc[UR6][R70.64+0x7100], R4 ;  /* 0x0071000446007986 */ /* 0x000fe2000c101d06 */
[----:B------:R-:W-:Y:S05]  /*21320*/  EXIT ;  /* 0x000000000000794d */ /* 0x000fea0003800000 */
.L_x_3932:
        /* <DEDUP_REMOVED lines=13> */
.L_x_8386:


//--------------------- .text._ZN5flash24flash_fwd_splitkv_kernelI23Flash_fwd_kernel_traitsILi128ELi64ELi128ELi4ELb0ELb0EN7cutlass6half_tE19Flash_kernel_traitsILi128ELi64ELi128ELi4ES3_EELb1ELb0ELb0ELb0ELb1ELb1ELb1ELb1EEEvNS_16Flash_fwd_paramsE --------------------------
	.section	.text._ZN5flash24flash_fwd_splitkv_kernelI23Flash_fwd_kernel_traitsILi128ELi64ELi128ELi4ELb0ELb0EN7cutlass6half_tE19Flash_kernel_traitsILi128ELi64ELi128ELi4ES3_EELb1ELb0ELb0ELb0ELb1ELb1ELb1ELb1EEEvNS_16Flash_fwd_paramsE,"ax",@progbits
	.align	128
        .global         _ZN5flash24flash_fwd_splitkv_kernelI23Flash_fwd_kernel_traitsILi128ELi64ELi128ELi4ELb0ELb0EN7cutlass6half_tE19Flash_kernel_traitsILi128ELi64ELi128ELi4ES3_EELb1ELb0ELb0ELb0ELb1ELb1ELb1ELb1EEEvNS_16Flash_fwd_paramsE
        .type           _ZN5flash24flash_fwd_splitkv_kernelI23Flash_fwd_kernel_traitsILi128ELi64ELi128ELi4ELb0ELb0EN7cutlass6half_tE19Flash_kernel_traitsILi128ELi64ELi128ELi4ES3_EELb1ELb0ELb0ELb0ELb1ELb1ELb1ELb1EEEvNS_16Flash_fwd_paramsE,@function
        .size           _ZN5flash24flash_fwd_splitkv_kernelI23Flash_fwd_kernel_traitsILi128ELi64ELi128ELi4ELb0ELb0EN7cutlass6half_tE19Flash_kernel_traitsILi128ELi64ELi128ELi4ES3_EELb1ELb0ELb0ELb0ELb1ELb1ELb1ELb1EEEvNS_16Flash_fwd_paramsE,(.L_x_8387 - _ZN5flash24flash_fwd_splitkv_kernelI23Flash_fwd_kernel_traitsILi128ELi64ELi128ELi4ELb0ELb0EN7cutlass6half_tE19Flash_kernel_traitsILi128ELi64ELi128ELi4ES3_EELb1ELb0ELb0ELb0ELb1ELb1ELb1ELb1EEEvNS_16Flash_fwd_paramsE)
        .other          _ZN5flash24flash_fwd_splitkv_kernelI23Flash_fwd_kernel_traitsILi128ELi64ELi128ELi4ELb0ELb0EN7cutlass6half_tE19Flash_kernel_traitsILi128ELi64ELi128ELi4ES3_EELb1ELb0ELb0ELb0ELb1ELb1ELb1ELb1EEEvNS_16Flash_fwd_paramsE,@"STO_CUDA_ENTRY STV_DEFAULT"
_ZN5flash24flash_fwd_splitkv_kernelI23Flash_fwd_kernel_traitsILi128ELi64ELi128ELi4ELb0ELb0EN7cutlass6half_tE19Flash_kernel_traitsILi128ELi64ELi128ELi4ES3_EELb1ELb0ELb0ELb0ELb1ELb1ELb1ELb1EEEvNS_16Flash_fwd_paramsE:
.text._ZN5flash24flash_fwd_splitkv_kernelI23Flash_fwd_kernel_traitsILi128ELi64ELi128ELi4ELb0ELb0EN7cutlass6half_tE19Flash_kernel_traitsILi128ELi64ELi128ELi4ES3_EELb1ELb0ELb0ELb0ELb1ELb1ELb1ELb1EEEvNS_16Flash_fwd_paramsE:
        /* <DEDUP_REMOVED lines=59> */
.L_x_3933:
[----:B------:R-:W1:Y:S02]  /*03b0*/  LDC R11, c[0x0][0x2c8] ;  /* 0x0000b200ff0b7b82 */ /* 0x000e640000000800 */
.L_x_3934:
        /* <DEDUP_REMOVED lines=150> */
.L_x_3935:
        /* <DEDUP_REMOVED lines=29> */
.L_x_3936:
        /* <DEDUP_REMOVED lines=82> */
.L_x_3937:
        /* <DEDUP_REMOVED lines=48> */
.L_x_3939:
        /* <DEDUP_REMOVED lines=30> */
.L_x_3938:
        /* <DEDUP_REMOVED lines=312> */
.L_x_4010:
        /* <DEDUP_REMOVED lines=237> */
.L_x_3944:
[----:B------:R-:W-:Y:S05]  /*3b40*/  BSYNC B0 ;  /* 0x0000000000007941 */ /* 0x000fea0003800000 */
.L_x_3943:
        /* <DEDUP_REMOVED lines=111> */
.L_x_3946:
[----:B------:R-:W-:Y:S05]  /*4240*/  BSYNC B0 ;  /* 0x0000000000007941 */ /* 0x000fea0003800000 */
.L_x_3945:
        /* <DEDUP_REMOVED lines=112> */
.L_x_3948:
[----:B------:R-:W-:Y:S05]  /*4950*/  BSYNC B0 ;  /* 0x0000000000007941 */ /* 0x000fea0003800000 */
.L_x_3947:
        /* <DEDUP_REMOVED lines=116> */
.L_x_3950:
[----:B------:R-:W-:Y:S05]  /*50a0*/  BSYNC B0 ;  /* 0x0000000000007941 */ /* 0x000fea0003800000 */
.L_x_3949:
        /* <DEDUP_REMOVED lines=112> */
.L_x_3952:
[----:B------:R-:W-:Y:S05]  /*57b0*/  BSYNC B0 ;  /* 0x0000000000007941 */ /* 0x000fea0003800000 */
.L_x_3951:
        /* <DEDUP_REMOVED lines=116> */
.L_x_3954:
[----:B------:R-:W-:Y:S05]  /*5f00*/  BSYNC B0 ;  /* 0x0000000000007941 */ /* 0x000fea0003800000 */
.L_x_3953:
        /* <DEDUP_REMOVED lines=118> */
.L_x_3956:
[----:B------:R-:W-:Y:S05]  /*6670*/  BSYNC B0 ;  /* 0x0000000000007941 */ /* 0x000fea0003800000 */
.L_x_3955:
        /* <DEDUP_REMOVED lines=118> */
.L_x_3958:
[----:B------:R-:W-:Y:S05]  /*6de0*/  BSYNC B0 ;  /* 0x0000000000007941 */ /* 0x000fea0003800000 */
.L_x_3957:
        /* <DEDUP_REMOVED lines=10> */
.L_x_3942:
        /* <DEDUP_REMOVED lines=91> */
.L_x_3963:
[----:B------:R-:W-:Y:S05]  /*7440*/  BSYNC B0 ;  /* 0x0000000000007941 */ /* 0x000fea0003800000 */
.L_x_3962:
        /* <DEDUP_REMOVED lines=87> */
.L_x_3965:
[----:B------:R-:W-:Y:S05]  /*79c0*/  BSYNC B0 ;  /* 0x0000000000007941 */ /* 0x000fea0003800000 */
.L_x_3964:
[----:B-----5:R3:W-:Y:S02]  /*79d0*/  STG.E.128 desc[UR6][R96.64+0x80], R36 ;  /* 0x0000802460007986 */ /* 0x0207e4000c101d06 */
.L_x_3961:
[----:B------:R-:W-:Y:S05]  /*79e0*/  BSYNC B1 ;  /* 0x0000000000017941 */ /* 0x000fea0003800000 */
.L_x_3960:
        /* <DEDUP_REMOVED lines=98> */
.L_x_3969:
[----:B------:R-:W-:Y:S05]  /*8010*/  BSYNC B0 ;  /* 0x0000000000007941 */ /* 0x000fea0003800000 */
.L_x_3968:
        /* <DEDUP_REMOVED lines=96> */
.L_x_3971:
[----:B------:R-:W-:Y:S05]  /*8620*/  BSYNC B0 ;  /* 0x0000000000007941 */ /* 0x000fea0003800000 */
.L_x_3970:
[----:B-----5:R1:W-:Y:S02]  /*8630*/  STG.E.128 desc[UR6][R174.64+0x80], R32 ;  /* 0x00008020ae007986 */ /* 0x0203e4000c101d06 */
.L_x_3967:
[----:B------:R-:W-:Y:S05]  /*8640*/  BSYNC B1 ;  /* 0x0000000000017941 */ /* 0x000fea0003800000 */
.L_x_3966:
        /* <DEDUP_REMOVED lines=100> */
.L_x_3975:
[----:B------:R-:W-:Y:S05]  /*8c90*/  BSYNC B0 ;  /* 0x0000000000007941 */ /* 0x000fea0003800000 */
.L_x_3974:
        /* <DEDUP_REMOVED lines=98> */
.L_x_3977:
[----:B------:R-:W-:Y:S05]  /*92c0*/  BSYNC B0 ;  /* 0x0000000000007941 */ /* 0x000fea0003800000 */
.L_x_3976:
[----:B-----5:R1:W-:Y:S02]  /*92d0*/  STG.E.128 desc[UR6][R36.64], R4 ;  /* 0x0000000424007986 */ /* 0x0203e4000c101d06 */
.L_x_3973:
[----:B------:R-:W-:Y:S05]  /*92e0*/  BSYNC B1 ;  /* 0x0000000000017941 */ /* 0x000fea0003800000 */
.L_x_3972:
        /* <DEDUP_REMOVED lines=105> */
.L_x_3981:
[----:B------:R-:W-:Y:S05]  /*9980*/  BSYNC B0 ;  /* 0x0000000000007941 */ /* 0x000fea0003800000 */
.L_x_3980:
        /* <DEDUP_REMOVED lines=98> */
.L_x_3983:
[----:B------:R-:W-:Y:S05]  /*9fb0*/  BSYNC B0 ;  /* 0x0000000000007941 */ /* 0x000fea0003800000 */
.L_x_3982:
[----:B-----5:R3:W-:Y:S02]  /*9fc0*/  STG.E.128 desc[UR6][R36.64], R4 ;  /* 0x0000000424007986 */ /* 0x0207e4000c101d06 */
.L_x_3979:
[----:B------:R-:W-:Y:S05]  /*9fd0*/  BSYNC B1 ;  /* 0x0000000000017941 */ /* 0x000fea0003800000 */
.L_x_3978:
        /* <DEDUP_REMOVED lines=103> */
.L_x_3987:
[----:B------:R-:W-:Y:S05]  /*a650*/  BSYNC B0 ;  /* 0x0000000000007941 */ /* 0x000fea0003800000 */
.L_x_3986:
        /* <DEDUP_REMOVED lines=98> */
.L_x_3989:
[----:B------:R-:W-:Y:S05]  /*ac80*/  BSYNC B0 ;  /* 0x0000000000007941 */ /* 0x000fea0003800000 */
.L_x_3988:
[----:B-----5:R3:W-:Y:S02]  /*ac90*/  STG.E.128 desc[UR6][R36.64], R4 ;  /* 0x0000000424007986 */ /* 0x0207e4000c101d06 */
.L_x_3985:
[----:B------:R-:W-:Y:S05]  /*aca0*/  BSYNC B1 ;  /* 0x0000000000017941 */ /* 0x000fea0003800000 */
.L_x_3984:
        /* <DEDUP_REMOVED lines=105> */
.L_x_3993:
[----:B------:R-:W-:Y:S05]  /*b340*/  BSYNC B0 ;  /* 0x0000000000007941 */ /* 0x000fea0003800000 */
.L_x_3992:
        /* <DEDUP_REMOVED lines=98> */
.L_x_3995:
[----:B------:R-:W-:Y:S05]  /*b970*/  BSYNC B0 ;  /* 0x0000000000007941 */ /* 0x000fea0003800000 */
.L_x_3994:
[----:B-----5:R3:W-:Y:S02]  /*b980*/  STG.E.128 desc[UR6][R36.64], R4 ;  /* 0x0000000424007986 */ /* 0x0207e4000c101d06 */
.L_x_3991:
[----:B------:R-:W-:Y:S05]  /*b990*/  BSYNC B1 ;  /* 0x0000000000017941 */ /* 0x000fea0003800000 */
.L_x_3990:
        /* <DEDUP_REMOVED lines=107> */
.L_x_3999:
[----:B------:R-:W-:Y:S05]  /*c050*/  BSYNC B0 ;  /* 0x0000000000007941 */ /* 0x000fea0003800000 */
.L_x_3998:
        /* <DEDUP_REMOVED lines=98> */
.L_x_4001:
[----:B------:R-:W-:Y:S05]  /*c680*/  BSYNC B0 ;  /* 0x0000000000007941 */ /* 0x000fea0003800000 */
.L_x_4000:
[----:B-----5:R3:W-:Y:S02]  /*c690*/  STG.E.128 desc[UR6][R36.64], R4 ;  /* 0x0000000424007986 */ /* 0x0207e4000c101d06 */
.L_x_3997:
[----:B------:R-:W-:Y:S05]  /*c6a0*/  BSYNC B1 ;  /* 0x0000000000017941 */ /* 0x000fea0003800000 */
.L_x_3996:
        /* <DEDUP_REMOVED lines=107> */
.L_x_4005:
[----:B------:R-:W-:Y:S05]  /*cd60*/  BSYNC B0 ;  /* 0x0000000000007941 */ /* 0x000fea0003800000 */
.L_x_4004:
        /* <DEDUP_REMOVED lines=98> */
.L_x_4007:
[----:B------:R-:W-:Y:S05]  /*d390*/  BSYNC B0 ;  /* 0x0000000000007941 */ /* 0x000fea0003800000 */
.L_x_4006:
[----:B-----5:R3:W-:Y:S02]  /*d3a0*/  STG.E.128 desc[UR6][R36.64], R4 ;  /* 0x0000000424007986 */ /* 0x0207e4000c101d06 */
.L_x_4003:
[----:B------:R-:W-:Y:S05]  /*d3b0*/  BSYNC B1 ;  /* 0x0000000000017941 */ /* 0x000fea0003800000 */
.L_x_4002:
        /* <DEDUP_REMOVED lines=8> */
.L_x_3941:
        /* <DEDUP_REMOVED lines=80> */
.L_x_3959:
        /* <DEDUP_REMOVED lines=85> */
.L_x_4008:
        /* <DEDUP_REMOVED lines=8> */
.L_x_4009:
[----:B------:R-:W-:Y:S04]  /*df10*/  IADD3 R11, R11, -0x1, RZ ;  /* 0xffffffff0b0b7810 */ /* 0x000fe80007ffe0ff */
[----:B------:R-:W-:Y:S11]  /*df20*/  ISETP.GT.AND P0, PT, R11, R62, PT ;  /* 0x0000003e0b00720c */ /* 0x000ff60003f04270 */
[----:B------:R-:W-:Y:S02]  /*df30*/  @!UPT UIADD3 URZ, URZ, URZ, URZ ;  /* 0x0000003f3f3ff290 */ /* 0x000fe4000fffe03f */
[----:B------:R-:W-:Y:S05]  /*df40*/  @P0 BRA `(.L_x_4010) ;  /* 0xffffff4c00480947 */ /* 0x000fea000383ffff */
.L_x_3940:
        /* <DEDUP_REMOVED lines=101> */
.L_x_4017:
[----:B------:R-:W-:Y:S05]  /*e5a0*/  BSYNC B0 ;  /* 0x0000000000007941 */ /* 0x000fea0003800000 */
.L_x_4016:
        /* <DEDUP_REMOVED lines=46> */
.L_x_4019:
[----:B------:R-:W-:Y:S05]  /*e890*/  BSYNC B0 ;  /* 0x0000000000007941 */ /* 0x000fea0003800000 */
.L_x_4018:
[----:B------:R3:W-:Y:S02]  /*e8a0*/  STS.128 [R238+0x2000], R8 ;  /* 0x00200008ee007388 */ /* 0x0007e40000000c00 */
.L_x_4015:
[----:B------:R-:W-:Y:S05]  /*e8b0*/  BSYNC B1 ;  /* 0x0000000000017941 */ /* 0x000fea0003800000 */
.L_x_4014:
        /* <DEDUP_REMOVED lines=59> */
.L_x_4023:
[----:B------:R-:W-:Y:S05]  /*ec70*/  BSYNC B0 ;  /* 0x0000000000007941 */ /* 0x000fea0003800000 */
.L_x_4022:
        /* <DEDUP_REMOVED lines=46> */
.L_x_4025:
[----:B------:R-:W-:Y:S05]  /*ef60*/  BSYNC B0 ;  /* 0x0000000000007941 */ /* 0x000fea0003800000 */
.L_x_4024:
[----:B------:R2:W-:Y:S02]  /*ef70*/  STS.128 [R238+0x2800], R8 ;  /* 0x00280008ee007388 */ /* 0x0005e40000000c00 */
.L_x_4021:
[----:B------:R-:W-:Y:S05]  /*ef80*/  BSYNC B1 ;  /* 0x0000000000017941 */ /* 0x000fea0003800000 */
.L_x_4020:
        /* <DEDUP_REMOVED lines=60> */
.L_x_4029:
[----:B------:R-:W-:Y:S05]  /*f350*/  BSYNC B0 ;  /* 0x0000000000007941 */ /* 0x000fea0003800000 */
.L_x_4028:
        /* <DEDUP_REMOVED lines=46> */
.L_x_4031:
[----:B------:R-:W-:Y:S05]  /*f640*/  BSYNC B0 ;  /* 0x0000000000007941 */ /* 0x000fea0003800000 */
.L_x_4030:
[----:B------:R2:W-:Y:S02]  /*f650*/  STS.128 [R238+0x3000], R8 ;  /* 0x00300008ee007388 */ /* 0x0005e40000000c00 */
.L_x_4027:
[----:B------:R-:W-:Y:S05]  /*f660*/  BSYNC B1 ;  /* 0x0000000000017941 */ /* 0x000fea0003800000 */
.L_x_4026:
        /* <DEDUP_REMOVED lines=62> */
.L_x_4034:
[----:B------:R-:W-:Y:S05]  /*fa50*/  BSYNC B0 ;  /* 0x0000000000007941 */ /* 0x000fea0003800000 */
.L_x_4033:
        /* <DEDUP_REMOVED lines=44> */
.L_x_4036:
[----:B------:R-:W-:Y:S05]  /*fd20*/  BSYNC B0 ;  /* 0x0000000000007941 */ /* 0x000fea0003800000 */
.L_x_4035:
[----:B------:R2:W-:Y:S01]  /*fd30*/  STS.128 [R238+0x3800], R8 ;  /* 0x00380008ee007388 */ /* 0x0005e20000000c00 */
[----:B------:R-:W-:Y:S05]  /*fd40*/  BRA `(.L_x_4032) ;  /* 0x0000003000587947 */ /* 0x000fea0003800000 */
.L_x_4013:
        /* <DEDUP_REMOVED lines=89> */
.L_x_4040:
[----:B------:R-:W-:Y:S05]  /*102e0*/  BSYNC B0 ;  /* 0x0000000000007941 */ /* 0x000fea0003800000 */
.L_x_4039:
        /* <DEDUP_REMOVED lines=88> */
.L_x_4042:
[----:B------:R-:W-:Y:S05]  /*10870*/  BSYNC B0 ;  /* 0x0000000000007941 */ /* 0x000fea0003800000 */
.L_x_4041:
[----:B------:R3:W-:Y:S02]  /*10880*/  STS.128 [R238+0x2000], R20 ;  /* 0x00200014ee007388 */ /* 0x0007e40000000c00 */
.L_x_4038:
[----:B------:R-:W-:Y:S05]  /*10890*/  BSYNC B1 ;  /* 0x0000000000017941 */ /* 0x000fea0003800000 */
.L_x_4037:
        /* <DEDUP_REMOVED lines=94> */
.L_x_4046:
[----:B------:R-:W-:Y:S05]  /*10e80*/  BSYNC B0 ;  /* 0x0000000000007941 */ /* 0x000fea0003800000 */
.L_x_4045:
        /* <DEDUP_REMOVED lines=91> */
.L_x_4048:
[----:B------:R-:W-:Y:S05]  /*11440*/  BSYNC B0 ;  /* 0x0000000000007941 */ /* 0x000fea0003800000 */
.L_x_4047:
[----:B------:R4:W-:Y:S02]  /*11450*/  STS.128 [R238+0x2800], R20 ;  /* 0x00280014ee007388 */ /* 0x0009e40000000c00 */
.L_x_4044:
[----:B------:R-:W-:Y:S05]  /*11460*/  BSYNC B1 ;  /* 0x0000000000017941 */ /* 0x000fea0003800000 */
.L_x_4043:
        /* <DEDUP_REMOVED lines=95> */
.L_x_4052:
[----:B------:R-:W-:Y:S05]  /*11a60*/  BSYNC B0 ;  /* 0x0000000000007941 */ /* 0x000fea0003800000 */
.L_x_4051:
        /* <DEDUP_REMOVED lines=90> */
.L_x_4054:
[----:B------:R-:W-:Y:S05]  /*12010*/  BSYNC B0 ;  /* 0x0000000000007941 */ /* 0x000fea0003800000 */
.L_x_4053:
[----:B------:R4:W-:Y:S02]  /*12020*/  STS.128 [R238+0x3000], R20 ;  /* 0x00300014ee007388 */ /* 0x0009e40000000c00 */
.L_x_4050:
[----:B------:R-:W-:Y:S05]  /*12030*/  BSYNC B1 ;  /* 0x0000000000017941 */ /* 0x000fea0003800000 */
.L_x_4049:
        /* <DEDUP_REMOVED lines=94> */
.L_x_4056:
[----:B------:R-:W-:Y:S05]  /*12620*/  BSYNC B0 ;  /* 0x0000000000007941 */ /* 0x000fea0003800000 */
.L_x_4055:
        /* <DEDUP_REMOVED lines=93> */
.L_x_4058:
[----:B------:R-:W-:Y:S05]  /*12c00*/  BSYNC B0 ;  /* 0x0000000000007941 */ /* 0x000fea0003800000 */
.L_x_4057:
[----:B------:R4:W-:Y:S01]  /*12c10*/  STS.128 [R238+0x3800], R20 ;  /* 0x00380014ee007388 */ /* 0x0009e20000000c00 */
[----:B------:R-:W-:Y:S05]  /*12c20*/  BRA `(.L_x_4032) ;  /* 0x0000000000a07947 */ /* 0x000fea0003800000 */
.L_x_4012:
        /* <DEDUP_REMOVED lines=40> */
.L_x_4032:
[----:B------:R-:W-:Y:S05]  /*12eb0*/  BSYNC B2 ;  /* 0x0000000000027941 */ /* 0x000fea0003800000 */
.L_x_4011:
        /* <DEDUP_REMOVED lines=8> */
[----:B------:R-:W-:Y:S01]  /*12f40*/  IMAD.IADD R21, R58, 0x1, -R7 ;  /* 0x000000013a157824 */ /* 0x000fe200078e0a07 */
[----:B------:R-:W-:Y:S01]  /*12f50*/  ULDC.64 UR16, c[0x0][0x398] ;  /* 0x0000e60000107ab9 */ /* 0x000fe20000000a00 */
        /* <DEDUP_REMOVED lines=14> */
[----:B------:R-:W-:Y:S01]  /*13040*/  P2R R8, PR, RZ, 0x2 ;  /* 0x00000002ff087803 */ /* 0x000fe20000000000 */
[----:B------:R-:W-:Y:S01]  /*13050*/  IMAD.IADD R55, R7, 0x1, R190 ;  /* 0x0000000107377824 */ /* 0x000fe200078e02be */
        /* <DEDUP_REMOVED lines=62> */
[----:B------:R-:W-:-:S02]  /*13440*/  LOP3.LUT R11, R14, 0x8, R11, 0xf8, !PT ;  /* 0x000000080e0b7812 */ /* 0x000fc400078ef80b */
        /* <DEDUP_REMOVED lines=8> */
[----:B------:R-:W-:Y:S02]  /*134d0*/  LOP3.LUT R14, R11, R14, RZ, 0x3c, !PT ;  /* 0x0000000e0b0e7212 */ /* 0x000fe400078e3cff */
        /* <DEDUP_REMOVED lines=21> */
[----:B------:R-:W-:Y:S01]  /*13630*/  VIADD R227, R229, 0x4020 ;  /* 0x00004020e5e37836 */ /* 0x000fe20000000000 */
[----:B------:R-:W-:Y:S01]  /*13640*/  LOP3.LUT R224, R2, R153, RZ, 0xfc, !PT ;  /* 0x0000009902e07212 */ /* 0x000fe200078efcff */
        /* <DEDUP_REMOVED lines=58> */
[----:B------:R-:W-:-:S03]  /*139f0*/  IMAD.MOV.U32 R5, RZ, RZ, 0x10 ;  /* 0x00000010ff057424 */ /* 0x000fc600078e00ff */
        /* <DEDUP_REMOVED lines=30> */
[----:B------:R-:W3:Y:S01]  /*13be0*/  LDSM.16.M88.4 R36, [R229+0x4000] ;  /* 0x00400000e524783b */ /* 0x000ee20000000200 */
[----:B------:R-:W-:Y:S02]  /*13bf0*/  @P1 VIADD R227, R0, 0xffffffe0 ;  /* 0xffffffe000e31836 */ /* 0x000fe40000000000 */
[----:B------:R-:W-:Y:S01]  /*13c00*/  IMAD.MOV.U32 R0, RZ, RZ, 0x40 ;  /* 0x00000040ff007424 */ /* 0x000fe200078e00ff */
[----:B------:R-:W4:Y:S01]  /*13c10*/  LDSM.16.M88.4 R64, [R229+0x4800] ;  /* 0x00480000e540783b */ /* 0x000f220000000200 */
[C---:B------:R-:W-:Y:S02]  /*13c20*/  VIADD R219, R227.reuse, 0x800 ;  /* 0x00000800e3db7836 */ /* 0x040fe40000000000 */
[C---:B------:R-:W-:Y:S01]  /*13c30*/  VIADD R218, R227.reuse, 0x1000 ;  /* 0x00001000e3da7836 */ /* 0x040fe20000000000 */
[----:B------:R-:W5:Y:S01]  /*13c40*/  LDSM.16.M88.4 R108, [R229+0x5000] ;  /* 0x00500000e56c783b */ /* 0x000f620000000200 */
[----:B------:R-:W-:Y:S01]  /*13c50*/  SEL R0, R0, 0xffffffc0, !P2 ;  /* 0xffffffc000007807 */ /* 0x000fe20005000000 */
[----:B------:R-:W-:-:S02]  /*13c60*/  VIADD R217, R227, 0x1800 ;  /* 0x00001800e3d97836 */ /* 0x000fc40000000000 */
[----:B------:R-:W5:Y:S01]  /*13c70*/  LDSM.16.M88.4 R100, [R229+0x5800] ;  /* 0x00580000e564783b */ /* 0x000f620000000200 */
[----:B------:R-:W-:Y:S02]  /*13c80*/  VIADD R216, R227, 0x2000 ;  /* 0x00002000e3d87836 */ /* 0x000fe40000000000 */
[----:B------:R-:W-:Y:S01]  /*13c90*/  IMAD.IADD R223, R229, 0x1, R0 ;  /* 0x00000001e5df7824 */ /* 0x000fe200078e0200 */
[----:B------:R-:W5:Y:S01]  /*13ca0*/  LDSM.16.M88.4 R92, [R229+0x6000] ;  /* 0x00600000e55c783b */ /* 0x000f620000000200 */
[----:B------:R-:W-:Y:S02]  /*13cb0*/  IMAD.IADD R212, R0, 0x1, R227 ;  /* 0x0000000100d47824 */ /* 0x000fe400078e02e3 */
[C---:B------:R-:W-:Y:S01]  /*13cc0*/  VIADD R215, R227.reuse, 0x2800 ;  /* 0x00002800e3d77836 */ /* 0x040fe20000000000 */
[----:B------:R-:W5:Y:S01]  /*13cd0*/  LDSM.16.M88.4 R84, [R229+0x6800] ;  /* 0x00680000e554783b */ /* 0x000f620000000200 */
[C---:B------:R-:W-:Y:S02]  /*13ce0*/  VIADD R214, R227.reuse, 0x3000 ;  /* 0x00003000e3d67836 */ /* 0x040fe40000000000 */
[C---:B------:R-:W-:Y:S01]  /*13cf0*/  VIADD R213, R227.reuse, 0x3800 ;  /* 0x00003800e3d57836 */ /* 0x040fe20000000000 */
[----:B------:R-:W5:Y:S01]  /*13d00*/  LDSM.16.M88.4 R76, [R229+0x7000] ;  /* 0x00700000e54c783b */ /* 0x000f620000000200 */
[----:B------:R-:W-:-:S02]  /*13d10*/  VIADD R211, R227, 0x4000 ;  /* 0x00004000e3d37836 */ /* 0x000fc40000000000 */
[C---:B------:R-:W-:Y:S01]  /*13d20*/  VIADD R210, R227.reuse, 0x4800 ;  /* 0x00004800e3d27836 */ /* 0x040fe20000000000 */
[----:B-1----:R-:W1:Y:S01]  /*13d30*/  LDSM.16.M88.4 R20, [R229+0x7800] ;  /* 0x00780000e514783b */ /* 0x002e620000000200 */
[C---:B------:R-:W-:Y:S02]  /*13d40*/  VIADD R209, R227.reuse, 0x5000 ;  /* 0x00005000e3d17836 */ /* 0x040fe40000000000 */
[C---:B------:R-:W-:Y:S01]  /*13d50*/  VIADD R208, R227.reuse, 0x5800 ;  /* 0x00005800e3d07836 */ /* 0x040fe20000000000 */
[----:B------:R-:W-:Y:S01]  /*13d60*/  LDSM.16.M88.4 R116, [R228] ;  /* 0x00000000e474783b */ /* 0x000fe20000000200 */
[C---:B------:R-:W-:Y:S02]  /*13d70*/  VIADD R207, R227.reuse, 0x6000 ;  /* 0x00006000e3cf7836 */ /* 0x040fe40000000000 */
[C---:B------:R-:W-:Y:S01]  /*13d80*/  VIADD R206, R227.reuse, 0x6800 ;  /* 0x00006800e3ce7836 */ /* 0x040fe20000000000 */
[----:B--2---:R-:W2:Y:S01]  /*13d90*/  LDSM.16.M88.4 R12, [R227] ;  /* 0x00000000e30c783b */ /* 0x004ea20000000200 */
[----:B------:R-:W-:-:S02]  /*13da0*/  VIADD R205, R227, 0x7000 ;  /* 0x00007000e3cd7836 */ /* 0x000fc40000000000 */
[----:B------:R-:W-:Y:S01]  /*13db0*/  VIADD R204, R227, 0x7800 ;  /* 0x00007800e3cc7836 */ /* 0x000fe20000000000 */
[----:B------:R-:W2:Y:S01]  /*13dc0*/  LDSM.16.M88.4 R24, [R227+0x800] ;  /* 0x00080000e318783b */ /* 0x000ea20000000200 */
[C---:B---3--:R-:W-:Y:S03]  /*13dd0*/  HMMA.16816.F32 R40, R128.reuse, R36, RZ ;  /* 0x000000248028723c */ /* 0x048fe600000018ff */
[----:B------:R-:W3:Y:S03]  /*13de0*/  LDSM.16.M88.4 R16, [R227+0x1000] ;  /* 0x00100000e310783b */ /* 0x000ee60000000200 */
[C---:B------:R-:W-:Y:S01]  /*13df0*/  HMMA.16816.F32 R36, R128.reuse, R38, RZ ;  /* 0x000000268024723c */ /* 0x040fe200000018ff */
[----:B------:R-:W3:Y:S04]  /*13e00*/  LDSM.16.M88.4 R8, [R227+0x1800] ;  /* 0x00180000e308783b */ /* 0x000ee80000000200 */
[----:B------:R-:W-:Y:S01]  /*13e10*/  LDSM.16.M88.4 R28, [R226] ;  /* 0x00000000e21c783b */ /* 0x000fe20000000200 */
[C---:B----4-:R-:W-:Y:S03]  /*13e20*/  HMMA.16816.F32 R48, R128.reuse, R64, RZ ;  /* 0x000000408030723c */ /* 0x050fe600000018ff */
[----:B------:R-:W4:Y:S03]  /*13e30*/  LDSM.16.M88.4 R120, [R223+0x4000] ;  /* 0x00400000df78783b */ /* 0x000f260000000200 */
[C---:B------:R-:W-:Y:S01]  /*13e40*/  HMMA.16816.F32 R64, R128.reuse, R66, RZ ;  /* 0x000000428040723c */ /* 0x040fe200000018ff */
[----:B------:R-:W4:Y:S04]  /*13e50*/  LDSM.16.M88.4 R32, [R227+0x2000] ;  /* 0x00200000e320783b */ /* 0x000f280000000200 */
[----:B------:R-:W-:Y:S01]  /*13e60*/  LDSM.16.M88.4 R44, [R212] ;  /* 0x00000000d42c783b */ /* 0x000fe20000000200 */
[C---:B-----5:R-:W-:Y:S03]  /*13e70*/  HMMA.16816.F32 R112, R128.reuse, R108, RZ ;  /* 0x0000006c8070723c */ /* 0x060fe600000018ff */
        /* <DEDUP_REMOVED lines=21> */
[C---:B------:R-:W-:Y:S06]  /*13fd0*/  HMMA.16816.F32 R48, R116.reuse, R24, R48 ;  /* 0x000000187430723c */ /* 0x040fec0000001830 */
[C---:B------:R-:W-:Y:S01]  /*13fe0*/  HMMA.16816.F32 R64, R116.reuse, R26, R64 ;  /* 0x0000001a7440723c */ /* 0x040fe20000001840 */
[----:B------:R-:W5:Y:S05]  /*13ff0*/  LDSM.16.M88.4 R24, [R225] ;  /* 0x00000000e118783b */ /* 0x000f6a0000000200 */
[C---:B---3--:R-:W-:Y:S06]  /*14000*/  HMMA.16816.F32 R112, R116.reuse, R16, R112 ;  /* 0x000000107470723c */ /* 0x048fec0000001870 */
[C---:B------:R-:W-:Y:S01]  /*14010*/  HMMA.16816.F32 R108, R116.reuse, R18, R108 ;  /* 0x00000012746c723c */ /* 0x040fe2000000186c */
[----:B------:R-:W3:Y:S05]  /*14020*/  LDSM.16.M88.4 R16, [R223+0x5000] ;  /* 0x00500000df10783b */ /* 0x000eea0000000200 */
[C---:B------:R-:W-:Y:S06]  /*14030*/  HMMA.16816.F32 R104, R116.reuse, R8, R104 ;  /* 0x000000087468723c */ /* 0x040fec0000001868 */
[----:B------:R-:W-:Y:S01]  /*14040*/  HMMA.16816.F32 R100, R116, R10, R100 ;  /* 0x0000000a7464723c */ /* 0x000fe20000001864 */
[----:B------:R-:W3:Y:S05]  /*14050*/  LDSM.16.M88.4 R8, [R223+0x5800] ;  /* 0x00580000df08783b */ /* 0x000eea0000000200 */
[C---:B----4-:R-:W-:Y:S06]  /*14060*/  HMMA.16816.F32 R40, R28.reuse, R120, R40 ;  /* 0x000000781c28723c */ /* 0x050fec0000001828 */
[----:B------:R-:W-:Y:S01]  /*14070*/  HMMA.16816.F32 R36, R28, R122, R36 ;  /* 0x0000007a1c24723c */ /* 0x000fe20000001824 */
        /* <DEDUP_REMOVED lines=8> */
[----:B------:R-:W-:Y:S01]  /*14100*/  HMMA.16816.F32 R76, R116, R14, R76 ;  /* 0x0000000e744c723c */ /* 0x000fe2000000184c */
[----:B------:R-:W2:Y:S05]  /*14110*/  LDSM.16.M88.4 R12, [R223+0x6800] ;  /* 0x00680000df0c783b */ /* 0x000eaa0000000200 */
[C---:B-----5:R-:W-:Y:S06]  /*14120*/  HMMA.16816.F32 R40, R24.reuse, R44, R40 ;  /* 0x0000002c1828723c */ /* 0x060fec0000001828 */
[----:B------:R-:W-:Y:S01]  /*14130*/  HMMA.16816.F32 R36, R24, R46, R36 ;  /* 0x0000002e1824723c */ /* 0x000fe20000001824 */
[----:B------:R-:W-:Y:S05]  /*14140*/  LDSM.16.M88.4 R44, [R223+0x8000] ;  /* 0x00800000df2c783b */ /* 0x000fea0000000200 */
[C---:B------:R-:W-:Y:S06]  /*14150*/  HMMA.16816.F32 R72, R116.reuse, R124, R72 ;  /* 0x0000007c7448723c */ /* 0x040fec0000001848 */
[----:B------:R-:W-:Y:S01]  /*14160*/  HMMA.16816.F32 R128, R116, R126, R128 ;  /* 0x0000007e7480723c */ /* 0x000fe20000001880 */
[----:B------:R-:W4:Y:S04]  /*14170*/  LDSM.16.M88.4 R116, [R212+0x800] ;  /* 0x00080000d474783b */ /* 0x000f280000000200 */
[----:B------:R-:W-:Y:S01]  /*14180*/  LDSM.16.M88.4 R124, [R212+0x1000] ;  /* 0x00100000d47c783b */ /* 0x000fe20000000200 */
        /* <DEDUP_REMOVED lines=10> */
[----:B------:R-:W-:Y:S01]  /*14230*/  HMMA.16816.F32 R36, R20, R34, R36 ;  /* 0x000000221424723c */ /* 0x000fe20000001824 */
[----:B------:R-:W-:Y:S05]  /*14240*/  LDSM.16.M88.4 R32, [R212+0x4000] ;  /* 0x00400000d420783b */ /* 0x000fea0000000200 */
[C---:B--2---:R-:W-:Y:S06]  /*14250*/  HMMA.16816.F32 R88, R28.reuse, R12, R88 ;  /* 0x0000000c1c58723c */ /* 0x044fec0000001858 */
[----:B------:R-:W-:Y:S01]  /*14260*/  HMMA.16816.F32 R84, R28, R14, R84 ;  /* 0x0000000e1c54723c */ /* 0x000fe20000001854 */
[----:B------:R-:W1:Y:S05]  /*14270*/  LDSM.16.M88.4 R12, [R226+0x2000] ;  /* 0x00200000e20c783b */ /* 0x000e6a0000000200 */
[----:B----4-:R-:W-:Y:S06]  /*14280*/  HMMA.16816.F32 R48, R24, R116, R48 ;  /* 0x000000741830723c */ /* 0x010fec0000001830 */
[----:B---3--:R-:W-:Y:S06]  /*14290*/  HMMA.16816.F32 R40, R16, R68, R40 ;  /* 0x000000441028723c */ /* 0x008fec0000001828 */
[----:B------:R-:W-:Y:S01]  /*142a0*/  HMMA.16816.F32 R64, R24, R118, R64 ;  /* 0x000000761840723c */ /* 0x000fe20000001840 */
[----:B------:R-:W-:Y:S05]  /*142b0*/  LDSM.16.M88.4 R116, [R212+0x2000] ;  /* 0x00200000d474783b */ /* 0x000fea0000000200 */
[----:B------:R-:W-:Y:S01]  /*142c0*/  HMMA.16816.F32 R36, R16, R70, R36 ;  /* 0x000000461024723c */ /* 0x000fe20000001824 */
[----:B------:R-:W2:Y:S05]  /*142d0*/  LDSM.16.M88.4 R68, [R229+0x9000] ;  /* 0x00900000e544783b */ /* 0x000eaa0000000200 */
[C---:B------:R-:W-:Y:S06]  /*142e0*/  HMMA.16816.F32 R96, R28.reuse, R60, R96 ;  /* 0x0000003c1c60723c */ /* 0x040fec0000001860 */
[C---:B------:R-:W-:Y:S01]  /*142f0*/  HMMA.16816.F32 R92, R28.reuse, R62, R92 ;  /* 0x0000003e1c5c723c */ /* 0x040fe2000000185c */
[----:B------:R-:W3:Y:S05]  /*14300*/  LDSM.16.M88.4 R60, [R227+0x4800] ;  /* 0x00480000e33c783b */ /* 0x000eea0000000200 */
[C---:B-----5:R-:W-:Y:S06]  /*14310*/  HMMA.16816.F32 R80, R28.reuse, R8, R80 ;  /* 0x000000081c50723c */ /* 0x060fec0000001850 */
[----:B------:R-:W-:Y:S01]  /*14320*/  HMMA.16816.F32 R76, R28, R10, R76 ;  /* 0x0000000a1c4c723c */ /* 0x000fe2000000184c */
[----:B------:R-:W4:Y:S05]  /*14330*/  LDSM.16.M88.4 R8, [R225+0x2000] ;  /* 0x00200000e108783b */ /* 0x000f2a0000000200 */
[C---:B------:R-:W-:Y:S06]  /*14340*/  HMMA.16816.F32 R112, R24.reuse, R124, R112 ;  /* 0x0000007c1870723c */ /* 0x040fec0000001870 */
[----:B------:R-:W-:Y:S06]  /*14350*/  HMMA.16816.F32 R108, R24, R126, R108 ;  /* 0x0000007e186c723c */ /* 0x000fec000000186c */
[----:B------:R-:W-:Y:S06]  /*14360*/  HMMA.16816.F32 R48, R20, R132, R48 ;  /* 0x000000841430723c */ /* 0x000fec0000001830 */
[----:B-1----:R-:W-:Y:S06]  /*14370*/  HMMA.16816.F32 R40, R12, R44, R40 ;  /* 0x0000002c0c28723c */ /* 0x002fec0000001828 */
[C---:B------:R-:W-:Y:S06]  /*14380*/  HMMA.16816.F32 R104, R24.reuse, R120, R104 ;  /* 0x000000781868723c */ /* 0x040fec0000001868 */
[----:B------:R-:W-:Y:S01]  /*14390*/  HMMA.16816.F32 R100, R24, R122, R100 ;  /* 0x0000007a1864723c */ /* 0x000fe20000001864 */
[----:B------:R-:W1:Y:S05]  /*143a0*/  LDSM.16.M88.4 R120, [R227+0x5000] ;  /* 0x00500000e378783b */ /* 0x000e6a0000000200 */
[----:B------:R-:W-:Y:S06]  /*143b0*/  HMMA.16816.F32 R64, R20, R134, R64 ;  /* 0x000000861440723c */ /* 0x000fec0000001840 */
[----:B------:R-:W-:Y:S01]  /*143c0*/  HMMA.16816.F32 R36, R12, R46, R36 ;  /* 0x0000002e0c24723c */ /* 0x000fe20000001824 */
[----:B------:R-:W-:Y:S05]  /*143d0*/  LDSM.16.M88.4 R44, [R212+0x4800] ;  /* 0x00480000d42c783b */ /* 0x000fea0000000200 */
[C---:B------:R-:W-:Y:S06]  /*143e0*/  HMMA.16816.F32 R72, R28.reuse, R136, R72 ;  /* 0x000000881c48723c */ /* 0x040fec0000001848 */
[----:B------:R-:W-:Y:S01]  /*143f0*/  HMMA.16816.F32 R128, R28, R138, R128 ;  /* 0x0000008a1c80723c */ /* 0x000fe20000001880 */
[----:B------:R-:W5:Y:S05]  /*14400*/  LDSM.16.M88.4 R28, [R223+0x8800] ;  /* 0x00880000df1c783b */ /* 0x000f6a0000000200 */
[C---:B--2---:R-:W-:Y:S06]  /*14410*/  HMMA.16816.F32 R112, R20.reuse, R68, R112 ;  /* 0x000000441470723c */ /* 0x044fec0000001870 */
[----:B------:R-:W-:Y:S01]  /*14420*/  HMMA.16816.F32 R108, R20, R70, R108 ;  /* 0x00000046146c723c */ /* 0x000fe2000000186c */
[----:B------:R-:W-:Y:S05]  /*14430*/  LDSM.16.M88.4 R68, [R229+0x9800] ;  /* 0x00980000e544783b */ /* 0x000fea0000000200 */
[----:B---3--:R-:W-:Y:S06]  /*14440*/  HMMA.16816.F32 R48, R16, R60, R48 ;  /* 0x0000003c1030723c */ /* 0x008fec0000001830 */
[----:B----4-:R-:W-:Y:S06]  /*14450*/  HMMA.16816.F32 R40, R8, R32, R40 ;  /* 0x000000200828723c */ /* 0x010fec0000001828 */
[----:B------:R-:W-:Y:S01]  /*14460*/  HMMA.16816.F32 R64, R16, R62, R64 ;  /* 0x0000003e1040723c */ /* 0x000fe20000001840 */
[----:B------:R-:W-:Y:S05]  /*14470*/  LDSM.16.M88.4 R60, [R212+0x2800] ;  /* 0x00280000d43c783b */ /* 0x000fea0000000200 */
[----:B------:R-:W-:Y:S01]  /*14480*/  HMMA.16816.F32 R36, R8, R34, R36 ;  /* 0x000000220824723c */ /* 0x000fe20000001824 */
[----:B------:R-:W2:Y:S05]  /*14490*/  LDSM.16.M88.4 R32, [R223+0x9000] ;  /* 0x00900000df20783b */ /* 0x000eaa0000000200 */
[C---:B-1----:R-:W-:Y:S06]  /*144a0*/  HMMA.16816.F32 R112, R16.reuse, R120, R112 ;  /* 0x000000781070723c */ /* 0x042fec0000001870 */
[----:B------:R-:W-:Y:S01]  /*144b0*/  HMMA.16816.F32 R108, R16, R122, R108 ;  /* 0x0000007a106c723c */ /* 0x000fe2000000186c */
[----:B------:R-:W-:Y:S01]  /*144c0*/  FMUL.FTZ R43, R43, UR17 ;  /* 0x000000112b2b7c20 */ /* 0x000fe20008410000 */
[----:B------:R-:W-:Y:S01]  /*144d0*/  FMUL.FTZ R0, R40, UR17 ;  /* 0x0000001128007c20 */ /* 0x000fe20008410000 */
[----:B------:R-:W-:Y:S01]  /*144e0*/  FMUL.FTZ R6, R41, UR17 ;  /* 0x0000001129067c20 */ /* 0x000fe20008410000 */
[----:B------:R-:W-:-:S02]  /*144f0*/  FMUL.FTZ R4, R42, UR17 ;  /* 0x000000112a047c20 */ /* 0x000fc40008410000 */
[C---:B------:R-:W-:Y:S01]  /*14500*/  HMMA.16816.F32 R96, R24.reuse, R116, R96 ;  /* 0x000000741860723c */ /* 0x040fe20000001860 */
[----:B------:R1:W-:Y:S05]  /*14510*/  MUFU.TANH R116, R43 ;  /* 0x0000002b00747308 */ /* 0x0003ea0000002400 */
[----:B------:R-:W-:Y:S01]  /*14520*/  HMMA.16816.F32 R92, R24, R118, R92 ;  /* 0x00000076185c723c */ /* 0x000fe2000000185c */
[----:B------:R-:W-:Y:S01]  /*14530*/  FMUL.FTZ R117, R37, UR17 ;  /* 0x0000001125757c20 */ /* 0x000fe20008410000 */
[----:B------:R-:W-:Y:S01]  /*14540*/  FMUL.FTZ R120, R39, UR17 ;  /* 0x0000001127787c20 */ /* 0x000fe20008410000 */
[----:B------:R-:W3:Y:S03]  /*14550*/  MUFU.TANH R6, R6 ;  /* 0x0000000600067308 */ /* 0x000ee60000002400 */
[----:B-----5:R-:W-:Y:S01]  /*14560*/  HMMA.16816.F32 R48, R12, R28, R48 ;  /* 0x0000001c0c30723c */ /* 0x020fe20000001830 */
[----:B------:R-:W-:Y:S01]  /*14570*/  FMUL.FTZ R118, R36, UR17 ;  /* 0x0000001124767c20 */ /* 0x000fe20008410000 */
[----:B------:R-:W-:-:S02]  /*14580*/  FMUL.FTZ R119, R38, UR17 ;  /* 0x0000001126777c20 */ /* 0x000fc40008410000 */
[----:B------:R-:W-:Y:S01]  /*14590*/  LDSM.16.M88.4 R36, [R227+0x5800] ;  /* 0x00580000e324783b */ /* 0x000fe20000000200 */
[----:B------:R-:W-:Y:S01]  /*145a0*/  MUFU.TANH R117, R117 ;  /* 0x0000007500757308 */ /* 0x000fe20000002400 */
[C---:B------:R-:W-:Y:S02]  /*145b0*/  HMMA.16816.F32 R64, R12.reuse, R30, R64 ;  /* 0x0000001e0c40723c */ /* 0x040fe40000001840 */
[----:B------:R-:W4:Y:S04]  /*145c0*/  LDSM.16.M88.4 R28, [R212+0x5000] ;  /* 0x00500000d41c783b */ /* 0x000f280000000200 */
[----:B--2---:R-:W-:Y:S01]  /*145d0*/  HMMA.16816.F32 R112, R12, R32, R112 ;  /* 0x000000200c70723c */ /* 0x004fe20000001870 */
[----:B-1----:R-:W1:Y:S01]  /*145e0*/  LDSM.16.M88.4 R40, [R229+0xa000] ;  /* 0x00a00000e528783b */ /* 0x002e620000000200 */
[----:B------:R-:W2:Y:S04]  /*145f0*/  MUFU.TANH R118, R118 ;  /* 0x0000007600767308 */ /* 0x000ea80000002400 */
[C---:B------:R-:W-:Y:S04]  /*14600*/  HMMA.16816.F32 R104, R20.reuse, R68, R104 ;  /* 0x000000441468723c */ /* 0x040fe80000001868 */
[----:B------:R-:W5:Y:S02]  /*14610*/  MUFU.TANH R119, R119 ;  /* 0x0000007700777308 */ /* 0x000f640000002400 */
[----:B------:R-:W-:Y:S06]  /*14620*/  HMMA.16816.F32 R100, R20, R70, R100 ;  /* 0x000000461464723c */ /* 0x000fec0000001864 */
[----:B------:R-:W-:Y:S01]  /*14630*/  HMMA.16816.F32 R108, R12, R34, R108 ;  /* 0x000000220c6c723c */ /* 0x000fe2000000186c */
[----:B------:R-:W-:Y:S01]  /*14640*/  LDSM.16.M88.4 R32, [R212+0x3000] ;  /* 0x00300000d420783b */ /* 0x000fe20000000200 */
[----:B------:R-:W-:Y:S04]  /*14650*/  MUFU.TANH R120, R120 ;  /* 0x0000007800787308 */ /* 0x000fe80000002400 */
[C---:B------:R-:W-:Y:S04]  /*14660*/  HMMA.16816.F32 R48, R8.reuse, R44, R48 ;  /* 0x0000002c0830723c */ /* 0x040fe80000001830 */
[----:B------:R-:W-:Y:S02]  /*14670*/  MUFU.TANH R0, R0 ;  /* 0x0000000000007308 */ /* 0x000fe40000002400 */
[C---:B------:R-:W-:Y:S01]  /*14680*/  HMMA.16816.F32 R64, R8.reuse, R46, R64 ;  /* 0x0000002e0840723c */ /* 0x040fe20000001840 */
[----:B------:R-:W3:Y:S05]  /*14690*/  LDSM.16.M88.4 R44, [R223+0x9800] ;  /* 0x00980000df2c783b */ /* 0x000eea0000000200 */
[----:B----4-:R-:W-:Y:S01]  /*146a0*/  HMMA.16816.F32 R112, R8, R28, R112 ;  /* 0x0000001c0870723c */ /* 0x010fe20000001870 */
[----:B------:R-:W-:Y:S05]  /*146b0*/  MUFU.TANH R4, R4 ;  /* 0x0000000400047308 */ /* 0x000fea0000002400 */
[C---:B------:R-:W-:Y:S06]  /*146c0*/  HMMA.16816.F32 R104, R16.reuse, R36, R104 ;  /* 0x000000241068723c */ /* 0x040fec0000001868 */
[----:B------:R-:W-:Y:S01]  /*146d0*/  HMMA.16816.F32 R100, R16, R38, R100 ;  /* 0x000000261064723c */ /* 0x000fe20000001864 */
[----:B------:R-:W-:Y:S01]  /*146e0*/  LDSM.16.M88.4 R36, [R227+0x6000] ;  /* 0x00600000e324783b */ /* 0x000fe20000000200 */
[----:B------:R-:W-:Y:S01]  /*146f0*/  FMUL.FTZ R48, R48, UR17 ;  /* 0x0000001130307c20 */ /* 0x000fe20008410000 */
[----:B------:R-:W-:Y:S01]  /*14700*/  FMUL.FTZ R49, R49, UR17 ;  /* 0x0000001131317c20 */ /* 0x000fe20008410000 */
[----:B------:R-:W-:Y:S01]  /*14710*/  FMUL.FTZ R50, R50, UR17 ;  /* 0x0000001132327c20 */ /* 0x000fe20008410000 */
[----:B------:R-:W-:Y:S01]  /*14720*/  FMUL.FTZ R70, R51, UR17 ;  /* 0x0000001133467c20 */ /* 0x000fe20008410000 */
[----:B------:R-:W-:Y:S01]  /*14730*/  HMMA.16816.F32 R108, R8, R30, R108 ;  /* 0x0000001e086c723c */ /* 0x000fe2000000186c */
[----:B------:R-:W4:Y:S01]  /*14740*/  LDSM.16.M88.4 R28, [R229+0xa800] ;  /* 0x00a80000e51c783b */ /* 0x000f220000000200 */
[----:B------:R-:W5:Y:S01]  /*14750*/  MUFU.TANH R121, R48 ;  /* 0x0000003000797308 */ /* 0x000f620000002400 */
[----:B------:R-:W-:Y:S01]  /*14760*/  FMUL.FTZ R64, R64, UR17 ;  /* 0x0000001140407c20 */ /* 0x000fe20008410000 */
[----:B------:R-:W-:Y:S01]  /*14770*/  FMUL.FTZ R71, R66, UR17 ;  /* 0x0000001142477c20 */ /* 0x000fe20008410000 */
[----:B------:R-:W-:Y:S01]  /*14780*/  FMUL.FTZ R66, R67, UR17 ;  /* 0x0000001143427c20 */ /* 0x000fe20008410000 */
[----:B------:R-:W-:Y:S01]  /*14790*/  HMMA.16816.F32 R88, R24, R60, R88 ;  /* 0x0000003c1858723c */ /* 0x000fe20000001858 */
[----:B------:R-:W-:Y:S01]  /*147a0*/  FMUL.FTZ R114, R114, UR17 ;  /* 0x0000001172727c20 */ /* 0x000fe20008410000 */
[----:B------:R-:W-:Y:S01]  /*147b0*/  FMUL.FTZ R67, R112, UR17 ;  /* 0x0000001170437c20 */ /* 0x000fe20008410000 */
[----:B------:R-:W-:Y:S01]  /*147c0*/  FMUL.FTZ R65, R65, UR17 ;  /* 0x0000001141417c20 */ /* 0x000fe20008410000 */
[----:B------:R-:W5:Y:S01]  /*147d0*/  MUFU.TANH R68, R49 ;  /* 0x0000003100447308 */ /* 0x000f620000002400 */
[----:B------:R-:W-:Y:S01]  /*147e0*/  FMUL.FTZ R112, R113, UR17 ;  /* 0x0000001171707c20 */ /* 0x000fe20008410000 */
[----:B-1----:R-:W-:Y:S01]  /*147f0*/  HMMA.16816.F32 R96, R20, R40, R96 ;  /* 0x000000281460723c */ /* 0x002fe20000001860 */
[----:B------:R-:W-:-:S05]  /*14800*/  FMUL.FTZ R115, R115, UR17 ;  /* 0x0000001173737c20 */ /* 0x000fca0008410000 */
[C---:B---3--:R-:W-:Y:S01]  /*14810*/  HMMA.16816.F32 R104, R12.reuse, R44, R104 ;  /* 0x0000002c0c68723c */ /* 0x048fe20000001868 */
[----:B------:R1:W3:Y:S05]  /*14820*/  MUFU.TANH R69, R50 ;  /* 0x0000003200457308 */ /* 0x0002ea0000002400 */
[----:B------:R-:W-:Y:S01]  /*14830*/  HMMA.16816.F32 R100, R12, R46, R100 ;  /* 0x0000002e0c64723c */ /* 0x000fe20000001864 */
[----:B------:R-:W2:Y:S01]  /*14840*/  LDSM.16.M88.4 R44, [R227+0x6800] ;  /* 0x00680000e32c783b */ /* 0x000ea20000000200 */
[----:B------:R-:W-:Y:S01]  /*14850*/  FMUL.FTZ R108, R108, UR17 ;  /* 0x000000116c6c7c20 */ /* 0x000fe20008410000 */
[----:B------:R-:W3:Y:S01]  /*14860*/  MUFU.TANH R64, R64 ;  /* 0x0000004000407308 */ /* 0x000ee20000002400 */
[----:B------:R-:W-:Y:S01]  /*14870*/  FMUL.FTZ R110, R110, UR17 ;  /* 0x000000116e6e7c20 */ /* 0x000fe20008410000 */
[----:B------:R-:W-:Y:S01]  /*14880*/  FMUL.FTZ R109, R109, UR17 ;  /* 0x000000116d6d7c20 */ /* 0x000fe20008410000 */
[----:B------:R-:W-:Y:S01]  /*14890*/  HMMA.16816.F32 R92, R20, R42, R92 ;  /* 0x0000002a145c723c */ /* 0x000fe2000000185c */
[----:B------:R-:W-:Y:S04]  /*148a0*/  LDSM.16.M88.4 R40, [R212+0x6000] ;  /* 0x00600000d428783b */ /* 0x000fe80000000200 */
[----:B------:R-:W3:Y:S01]  /*148b0*/  MUFU.TANH R71, R71 ;  /* 0x0000004700477308 */ /* 0x000ee20000002400 */
[----:B------:R-:W-:Y:S01]  /*148c0*/  HMMA.16816.F32 R84, R24, R62, R84 ;  /* 0x0000003e1854723c */ /* 0x000fe20000001854 */
[----:B-1----:R-:W1:Y:S04]  /*148d0*/  LDSM.16.M88.4 R48, [R212+0x5800] ;  /* 0x00580000d430783b */ /* 0x002e680000000200 */
[----:B------:R-:W-:Y:S01]  /*148e0*/  LDSM.16.M88.4 R60, [R223+0xa000] ;  /* 0x00a00000df3c783b */ /* 0x000fe20000000200 */
[----:B----4-:R-:W-:Y:S01]  /*148f0*/  HMMA.16816.F32 R88, R20, R28, R88 ;  /* 0x0000001c1458723c */ /* 0x010fe20000001858 */
[----:B------:R-:W-:Y:S05]  /*14900*/  MUFU.TANH R66, R66 ;  /* 0x0000004200427308 */ /* 0x000fea0000002400 */
[----:B------:R-:W-:Y:S01]  /*14910*/  HMMA.16816.F32 R96, R16, R36, R96 ;  /* 0x000000241060723c */ /* 0x000fe20000001860 */
[----:B------:R-:W-:-:S02]  /*14920*/  SHF.R.S32.HI R28, RZ, 0x1f, R57 ;  /* 0x0000001fff1c7819 */ /* 0x000fc40000011439 */
[----:B------:R-:W4:Y:S02]  /*14930*/  MUFU.TANH R175, R114 ;  /* 0x0000007200af7308 */ /* 0x000f240000002400 */
[----:B------:R-:W-:Y:S01]  /*14940*/  LEA.HI R28, R28, R57, RZ, 0x2 ;  /* 0x000000391c1c7211 */ /* 0x000fe200078f10ff */
[----:B------:R-:W-:Y:S01]  /*14950*/  HMMA.16816.F32 R92, R16, R38, R92 ;  /* 0x00000026105c723c */ /* 0x000fe2000000185c */
[----:B------:R-:W5:Y:S02]  /*14960*/  LDSM.16.M88.4 R36, [R223+0xa800] ;  /* 0x00a80000df24783b */ /* 0x000f640000000200 */
[----:B------:R-:W-:Y:S02]  /*14970*/  SHF.R.S32.HI R242, RZ, 0x2, R28 ;  /* 0x00000002fff27819 */ /* 0x000fe4000001141c */
[----:B------:R3:W4:Y:S01]  /*14980*/  MUFU.TANH R168, R108 ;  /* 0x0000006c00a87308 */ /* 0x0007220000002400 */
[----:B------:R-:W-:Y:S01]  /*14990*/  HMMA.16816.F32 R80, R24, R32, R80 ;  /* 0x000000201850723c */ /* 0x000fe20000001850 */
[----:B------:R-:W-:-:S04]  /*149a0*/  IADD3 R59, R59, 0x1, R242 ;  /* 0x000000013b3b7810 */ /* 0x000fc80007ffe0f2 */
[----:B------:R-:W-:Y:S01]  /*149b0*/  IADD3 R189, R58, R59, -R234 ;  /* 0x0000003b3abd7210 */ /* 0x000fe20007ffe8ea */
[----:B------:R-:W-:Y:S01]  /*149c0*/  HMMA.16816.F32 R76, R24, R34, R76 ;  /* 0x00000022184c723c */ /* 0x000fe2000000184c */
[----:B------:R-:W4:Y:S01]  /*149d0*/  LDSM.16.M88.4 R32, [R212+0x3800] ;  /* 0x00380000d420783b */ /* 0x000f220000000200 */
[----:B------:R-:W-:Y:S02]  /*149e0*/  MUFU.TANH R67, R67 ;  /* 0x0000004300437308 */ /* 0x000fe40000002400 */
[----:B------:R-:W-:Y:S02]  /*149f0*/  VIADD R189, R189, UR16 ;  /* 0x00000010bdbd7c36 */ /* 0x000fe40008000000 */
[----:B--2---:R-:W-:Y:S03]  /*14a00*/  HMMA.16816.F32 R88, R16, R44, R88 ;  /* 0x0000002c1058723c */ /* 0x004fe60000001858 */
[----:B------:R-:W-:Y:S01]  /*14a10*/  VIMNMX R188, R189, R58, PT ;  /* 0x0000003abdbc7248 */ /* 0x000fe20003fe0100 */
[----:B---3--:R-:W-:Y:S01]  /*14a20*/  FMUL.FTZ R108, R111, UR17 ;  /* 0x000000116f6c7c20 */ /* 0x008fe20008410000 */
[----:B------:R-:W-:Y:S01]  /*14a30*/  VIADDMNMX R189, R189, 0x8, R58, PT ;  /* 0x00000008bdbd7846 */ /* 0x000fe2000380013a */
[----:B------:R-:W-:Y:S01]  /*14a40*/  HMMA.16816.F32 R84, R20, R30, R84 ;  /* 0x0000001e1454723c */ /* 0x000fe20000001854 */
[----:B------:R-:W2:Y:S01]  /*14a50*/  LDSM.16.M88.4 R28, [R212+0x6800] ;  /* 0x00680000d41c783b */ /* 0x000ea20000000200 */
[----:B------:R-:W-:Y:S04]  /*14a60*/  MUFU.TANH R70, R70 ;  /* 0x0000004600467308 */ /* 0x000fe80000002400 */
[C---:B-1----:R-:W-:Y:S04]  /*14a70*/  HMMA.16816.F32 R104, R8.reuse, R48, R104 ;  /* 0x000000300868723c */ /* 0x042fe80000001868 */
[----:B------:R-:W1:Y:S02]  /*14a80*/  MUFU.TANH R173, R110 ;  /* 0x0000006e00ad7308 */ /* 0x000e640000002400 */
[----:B------:R-:W-:Y:S01]  /*14a90*/  HMMA.16816.F32 R100, R8, R50, R100 ;  /* 0x000000320864723c */ /* 0x000fe20000001864 */
[----:B------:R-:W3:Y:S05]  /*14aa0*/  LDSM.16.M88.4 R48, [R229+0xb000] ;  /* 0x00b00000e530783b */ /* 0x000eea0000000200 */
[----:B-----5:R-:W-:Y:S01]  /*14ab0*/  HMMA.16816.F32 R88, R12, R36, R88 ;  /* 0x000000240c58723c */ /* 0x020fe20000001858 */
[----:B------:R-:W5:Y:S05]  /*14ac0*/  MUFU.TANH R65, R65 ;  /* 0x0000004100417308 */ /* 0x000f6a0000002400 */
[----:B------:R-:W-:Y:S01]  /*14ad0*/  HMMA.16816.F32 R84, R16, R46, R84 ;  /* 0x0000002e1054723c */ /* 0x000fe20000001854 */
[----:B------:R-:W-:-:S02]  /*14ae0*/  VIADD R36, R55, 0x10 ;  /* 0x0000001037247836 */ /* 0x000fc40000000000 */
[----:B------:R-:W-:Y:S03]  /*14af0*/  MUFU.TANH R108, R108 ;  /* 0x0000006c006c7308 */ /* 0x000fe60000002400 */
[----:B------:R-:W-:Y:S01]  /*14b00*/  HMMA.16816.F32 R96, R12, R60, R96 ;  /* 0x0000003c0c60723c */ /* 0x000fe20000001860 */
[----:B------:R-:W-:Y:S01]  /*14b10*/  ISETP.GE.AND P6, PT, R36, R188, PT ;  /* 0x000000bc2400720c */ /* 0x000fe20003fc6270 */
[----:B------:R-:W-:Y:S01]  /*14b20*/  FMUL.FTZ R104, R104, UR17 ;  /* 0x0000001168687c20 */ /* 0x000fe20008410000 */
[----:B------:R-:W-:Y:S01]  /*14b30*/  FMUL.FTZ R105, R105, UR17 ;  /* 0x0000001169697c20 */ /* 0x000fe20008410000 */
[----:B------:R-:W-:Y:S01]  /*14b40*/  FMUL.FTZ R107, R107, UR17 ;  /* 0x000000116b6b7c20 */ /* 0x000fe20008410000 */
[----:B------:R-:W-:Y:S01]  /*14b50*/  P2R R37, PR, RZ, 0x40 ;  /* 0x00000040ff257803 */ /* 0x000fe20000000000 */
[C---:B----4-:R-:W-:Y:S01]  /*14b60*/  HMMA.16816.F32 R72, R24.reuse, R32, R72 ;  /* 0x000000201848723c */ /* 0x050fe20000001848 */
[----:B------:R-:W4:Y:S01]  /*14b70*/  MUFU.TANH R112, R112 ;  /* 0x0000007000707308 */ /* 0x000f220000002400 */
[----:B------:R-:W-:Y:S01]  /*14b80*/  FMUL.FTZ R106, R106, UR17 ;  /* 0x000000116a6a7c20 */ /* 0x000fe20008410000 */
[----:B------:R-:W-:Y:S01]  /*14b90*/  FMUL.FTZ R60, R100, UR17 ;  /* 0x00000011643c7c20 */ /* 0x000fe20008410000 */
[----:B------:R-:W-:Y:S01]  /*14ba0*/  FMUL.FTZ R102, R102, UR17 ;  /* 0x0000001166667c20 */ /* 0x000fe20008410000 */
[----:B------:R-:W-:Y:S01]  /*14bb0*/  FMUL.FTZ R101, R101, UR17 ;  /* 0x0000001165657c20 */ /* 0x000fe20008410000 */
[----:B------:R-:W-:Y:S01]  /*14bc0*/  HMMA.16816.F32 R128, R24, R34, R128 ;  /* 0x000000221880723c */ /* 0x000fe20000001880 */
[----:B------:R-:W-:-:S02]  /*14bd0*/  VIADD R32, R55, 0x8 ;  /* 0x0000000837207836 */ /* 0x000fc40000000000 */
[----:B------:R-:W-:Y:S01]  /*14be0*/  FMUL.FTZ R103, R103, UR17 ;  /* 0x0000001167677c20 */ /* 0x000fe20008410000 */
[C---:B------:R-:W-:Y:S01]  /*14bf0*/  VIADD R33, R55.reuse, 0x9 ;  /* 0x0000000937217836 */ /* 0x040fe20000000000 */
[----:B------:R-:W4:Y:S01]  /*14c00*/  MUFU.TANH R177, R115 ;  /* 0x0000007300b17308 */ /* 0x000f220000002400 */
[CC--:B------:R-:W-:Y:S01]  /*14c10*/  ISETP.GE.AND P1, PT, R32.reuse, R188.reuse, PT ;  /* 0x000000bc2000720c */ /* 0x0c0fe20003f26270 */
[----:B------:R-:W-:Y:S01]  /*14c20*/  VIADD R24, R55, 0x1 ;  /* 0x0000000137187836 */ /* 0x000fe20000000000 */
[-C--:B------:R-:W-:Y:S01]  /*14c30*/  ISETP.GE.AND P3, PT, R32, R189.reuse, PT ;  /* 0x000000bd2000720c */ /* 0x080fe20003f66270 */
[----:B--2---:R-:W-:Y:S01]  /*14c40*/  HMMA.16816.F32 R88, R8, R28, R88 ;  /* 0x0000001c0858723c */ /* 0x004fe20000001858 */
[CC--:B------:R-:W-:Y:S02]  /*14c50*/  ISETP.GE.AND P4, PT, R33.reuse, R188.reuse, PT ;  /* 0x000000bc2100720c */ /* 0x0c0fe40003f86270 */
[-C--:B------:R-:W-:Y:S01]  /*14c60*/  ISETP.GE.AND P2, PT, R24, R188.reuse, PT ;  /* 0x000000bc1800720c */ /* 0x080fe20003f46270 */
[----:B------:R-:W-:Y:S01]  /*14c70*/  MUFU.TANH R170, R109 ;  /* 0x0000006d00aa7308 */ /* 0x000fe20000002400 */
[-C--:B------:R-:W-:Y:S01]  /*14c80*/  ISETP.GE.AND P5, PT, R33, R189.reuse, PT ;  /* 0x000000bd2100720c */ /* 0x080fe20003fa6270 */
[----:B------:R-:W-:Y:S01]  /*14c90*/  HMMA.16816.F32 R84, R12, R38, R84 ;  /* 0x000000260c54723c */ /* 0x000fe20000001854 */
[----:B------:R-:W-:Y:S01]  /*14ca0*/  FSEL R6, R6, -INF , !P2 ;  /* 0xff80000006067808 */ /* 0x000fe20005000000 */
[----:B------:R-:W2:Y:S01]  /*14cb0*/  LDSM.16.M88.4 R32, [R229+0xb800] ;  /* 0x00b80000e520783b */ /* 0x000ea20000000200 */
[----:B------:R-:W-:Y:S01]  /*14cc0*/  ISETP.GE.AND P2, PT, R36, R189, PT ;  /* 0x000000bd2400720c */ /* 0x000fe20003f46270 */
[----:B------:R-:W-:Y:S01]  /*14cd0*/  VIADD R28, R55, 0x18 ;  /* 0x00000018371c7836 */ /* 0x000fe20000000000 */
[----:B------:R-:W-:Y:S01]  /*14ce0*/  FSEL R118, R118, -INF , !P1 ;  /* 0xff80000076767808 */ /* 0x000fe20004800000 */
[----:B------:R-:W-:Y:S01]  /*14cf0*/  HMMA.16816.F32 R96, R8, R40, R96 ;  /* 0x000000280860723c */ /* 0x000fe20000001860 */
[----:B------:R-:W-:Y:S01]  /*14d00*/  P2R R36, PR, RZ, 0x4 ;  /* 0x00000004ff247803 */ /* 0x000fe20000000000 */
[----:B------:R-:W-:Y:S01]  /*14d10*/  MUFU.TANH R104, R104 ;  /* 0x0000006800687308 */ /* 0x000fe20000002400 */
[----:B------:R-:W-:-:S02]  /*14d20*/  ISETP.GE.AND P1, PT, R28, R188, PT ;  /* 0x000000bc1c00720c */ /* 0x000fc40003f26270 */
[----:B------:R-:W-:Y:S01]  /*14d30*/  FSEL R56, R117, -INF , !P4 ;  /* 0xff80000075387808 */ /* 0x000fe20006000000 */
[----:B------:R-:W-:Y:S01]  /*14d40*/  HMMA.16816.F32 R92, R12, R62, R92 ;  /* 0x0000003e0c5c723c */ /* 0x000fe2000000185c */
[-C--:B------:R-:W-:Y:S01]  /*14d50*/  ISETP.GE.AND P2, PT, R28, R189.reuse, PT ;  /* 0x000000bd1c00720c */ /* 0x080fe20003f46270 */
[----:B------:R-:W-:Y:S01]  /*14d60*/  VIADD R28, R55, 0x19 ;  /* 0x00000019371c7836 */ /* 0x000fe20000000000 */
[----:B------:R-:W-:Y:S01]  /*14d70*/  ISETP.NE.AND P4, PT, R37, RZ, PT ;  /* 0x000000ff2500720c */ /* 0x000fe20003f85270 */
[----:B------:R-:W-:Y:S01]  /*14d80*/  VIADD R40, R55, 0x11 ;  /* 0x0000001137287836 */ /* 0x000fe20000000000 */
[-C--:B------:R-:W-:Y:S01]  /*14d90*/  ISETP.GE.AND P0, PT, R24, R189.reuse, PT ;  /* 0x000000bd1800720c */ /* 0x080fe20003f06270 */
[C---:B---3--:R-:W-:Y:S01]  /*14da0*/  HMMA.16816.F32 R80, R20.reuse, R48, R80 ;  /* 0x000000301450723c */ /* 0x048fe20000001850 */
[----:B------:R-:W3:Y:S01]  /*14db0*/  LDSM.16.M88.4 R24, [R227+0x7000] ;  /* 0x00700000e318783b */ /* 0x000ee20000000200 */
[----:B------:R-:W-:Y:S01]  /*14dc0*/  FSEL R119, R119, -INF , !P3 ;  /* 0xff80000077777808 */ /* 0x000fe20005800000 */
[----:B------:R-:W4:Y:S01]  /*14dd0*/  MUFU.TANH R166, R105 ;  /* 0x0000006900a67308 */ /* 0x000f220000002400 */
[-C--:B------:R-:W-:Y:S01]  /*14de0*/  ISETP.GE.AND P3, PT, R28, R188.reuse, PT ;  /* 0x000000bc1c00720c */ /* 0x080fe20003f66270 */
[----:B------:R-:W-:Y:S01]  /*14df0*/  FMUL.FTZ R90, R90, UR17 ;  /* 0x000000115a5a7c20 */ /* 0x000fe20008410000 */
[----:B------:R-:W-:Y:S01]  /*14e00*/  HMMA.16816.F32 R76, R20, R50, R76 ;  /* 0x00000032144c723c */ /* 0x000fe2000000184c */
[----:B------:R-:W-:Y:S01]  /*14e10*/  FSEL R48, R121, -INF , !P4 ;  /* 0xff80000079307808 */ /* 0x000fe20006000000 */
[----:B------:R-:W-:Y:S01]  /*14e20*/  FMUL.FTZ R88, R88, UR17 ;  /* 0x0000001158587c20 */ /* 0x000fe20008410000 */
[-C--:B------:R-:W-:Y:S01]  /*14e30*/  ISETP.GE.AND P4, PT, R28, R189.reuse, PT ;  /* 0x000000bd1c00720c */ /* 0x080fe20003f86270 */
[----:B------:R-:W-:Y:S01]  /*14e40*/  VIADD R28, R55, 0x20 ;  /* 0x00000020371c7836 */ /* 0x000fe20000000000 */
[-C--:B------:R-:W-:Y:S01]  /*14e50*/  ISETP.GE.AND P6, PT, R40, R188.reuse, PT ;  /* 0x000000bc2800720c */ /* 0x080fe20003fc6270 */
[C---:B------:R-:W-:Y:S01]  /*14e60*/  HMMA.16816.F32 R84, R8.reuse, R30, R84 ;  /* 0x0000001e0854723c */ /* 0x040fe20000001854 */
[----:B------:R-:W-:Y:S01]  /*14e70*/  FSEL R51, R120, -INF , !P5 ;  /* 0xff80000078337808 */ /* 0x000fe20006800000 */
[----:B------:R-:W4:Y:S01]  /*14e80*/  MUFU.TANH R139, R107 ;  /* 0x0000006b008b7308 */ /* 0x000f220000002400 */
[----:B------:R-:W-:Y:S01]  /*14e90*/  ISETP.NE.AND P5, PT, R36, RZ, PT ;  /* 0x000000ff2400720c */ /* 0x000fe20003fa5270 */
[----:B------:R-:W-:Y:S01]  /*14ea0*/  FMUL.FTZ R97, R97, UR17 ;  /* 0x0000001161617c20 */ /* 0x000fe20008410000 */
[----:B------:R-:W-:Y:S01]  /*14eb0*/  FSEL R68, R68, -INF , !P6 ;  /* 0xff80000044447808 */ /* 0x000fe20007000000 */
[----:B------:R-:W-:Y:S01]  /*14ec0*/  HMMA.16816.F32 R92, R8, R42, R92 ;  /* 0x0000002a085c723c */ /* 0x000fe2000000185c */
[----:B------:R-:W-:Y:S01]  /*14ed0*/  FSEL R47, R69, -INF , !P5 ;  /* 0xff800000452f7808 */ /* 0x000fe20006800000 */
[----:B------:R-:W-:Y:S01]  /*14ee0*/  LDSM.16.M88.4 R36, [R212+0x7000] ;  /* 0x00700000d424783b */ /* 0x000fe20000000200 */
[CC--:B------:R-:W-:Y:S01]  /*14ef0*/  ISETP.GE.AND P5, PT, R28.reuse, R188.reuse, PT ;  /* 0x000000bc1c00720c */ /* 0x0c0fe20003fa6270 */
[----:B------:R-:W4:Y:S01]  /*14f00*/  MUFU.TANH R171, R106 ;  /* 0x0000006a00ab7308 */ /* 0x000f220000002400 */
[-C--:B------:R-:W-:Y:S01]  /*14f10*/  ISETP.GE.AND P6, PT, R28, R189.reuse, PT ;  /* 0x000000bd1c00720c */ /* 0x080fe20003fc6270 */
[----:B------:R-:W-:Y:S01]  /*14f20*/  VIADD R28, R55, 0x28 ;  /* 0x00000028371c7836 */ /* 0x000fe20000000000 */
[----:B------:R-:W-:Y:S01]  /*14f30*/  FSEL R50, R64, -INF , !P1 ;  /* 0xff80000040327808 */ /* 0x000fe20004800000 */
[C---:B--2---:R-:W-:Y:S01]  /*14f40*/  HMMA.16816.F32 R72, R20.reuse, R32, R72 ;  /* 0x000000201448723c */ /* 0x044fe20000001848 */
[----:B------:R-:W-:Y:S01]  /*14f50*/  FSEL R45, R71, -INF , !P2 ;  /* 0xff800000472d7808 */ /* 0x000fe20005000000 */
[----:B------:R-:W-:Y:S01]  /*14f60*/  FMUL.FTZ R98, R98, UR17 ;  /* 0x0000001162627c20 */ /* 0x000fe20008410000 */
[CC--:B------:R-:W-:Y:S01]  /*14f70*/  ISETP.GE.AND P1, PT, R28.reuse, R188.reuse, PT ;  /* 0x000000bc1c00720c */ /* 0x0c0fe20003f26270 */
[----:B------:R-:W-:Y:S01]  /*14f80*/  MUFU.TANH R60, R60 ;  /* 0x0000003c003c7308 */ /* 0x000fe20000002400 */
[-C--:B------:R-:W-:Y:S01]  /*14f90*/  ISETP.GE.AND P2, PT, R28, R189.reuse, PT ;  /* 0x000000bd1c00720c */ /* 0x080fe20003f46270 */
[----:B------:R-:W-:Y:S01]  /*14fa0*/  HMMA.16816.F32 R128, R20, R34, R128 ;  /* 0x000000221480723c */ /* 0x000fe20000001880 */
[----:B------:R-:W2:Y:S01]  /*14fb0*/  LDSM.16.M88.4 R28, [R227+0x7800] ;  /* 0x00780000e31c783b */ /* 0x000ea20000000200 */
[----:B------:R-:W-:Y:S01]  /*14fc0*/  FSEL R49, R116, -INF , !P0 ;  /* 0xff80000074317808 */ /* 0x000fe20004000000 */
[----:B------:R-:W-:Y:S01]  /*14fd0*/  FMUL.FTZ R96, R96, UR17 ;  /* 0x0000001160607c20 */ /* 0x000fe20008410000 */
[-C--:B------:R-:W-:Y:S01]  /*14fe0*/  ISETP.GE.AND P0, PT, R40, R189.reuse, PT ;  /* 0x000000bd2800720c */ /* 0x080fe20003f06270 */
[----:B------:R-:W-:Y:S01]  /*14ff0*/  LDSM.16.M88.4 R20, [R223+0xb800] ;  /* 0x00b80000df14783b */ /* 0x000fe20000000200 */
[----:B------:R-:W-:Y:S01]  /*15000*/  P2R R44, PR, RZ, 0x20 ;  /* 0x00000020ff2c7803 */ /* 0x000fe20000000000 */
[----:B------:R-:W-:Y:S01]  /*15010*/  VIADD R34, R55, 0x38 ;  /* 0x0000003837227836 */ /* 0x000fe20000000000 */
[----:B------:R-:W-:Y:S01]  /*15020*/  FSEL R175, R175, -INF , !P6 ;  /* 0xff800000afaf7808 */ /* 0x000fe20007000000 */
[----:B------:R-:W2:Y:S01]  /*15030*/  LDSM.16.M88.4 R40, [R223+0xb000] ;  /* 0x00b00000df28783b */ /* 0x000ea20000000200 */
[C---:B---3--:R-:W-:Y:S01]  /*15040*/  HMMA.16816.F32 R80, R16.reuse, R24, R80 ;  /* 0x000000181050723c */ /* 0x048fe20000001850 */
[----:B------:R-:W3:Y:S01]  /*15050*/  MUFU.TANH R169, R102 ;  /* 0x0000006600a97308 */ /* 0x000ee20000002400 */
[----:B------:R-:W-:Y:S01]  /*15060*/  FSEL R168, R168, -INF , !P1 ;  /* 0xff800000a8a87808 */ /* 0x000fe20004800000 */
[----:B------:R-:W-:Y:S01]  /*15070*/  FMUL.FTZ R93, R93, UR17 ;  /* 0x000000115d5d7c20 */ /* 0x000fe20008410000 */
[----:B-1----:R-:W-:Y:S01]  /*15080*/  FSEL R173, R173, -INF , !P2 ;  /* 0xff800000adad7808 */ /* 0x002fe20005000000 */
[----:B------:R-:W-:Y:S01]  /*15090*/  FMUL.FTZ R92, R92, UR17 ;  /* 0x000000115c5c7c20 */ /* 0x000fe20008410000 */
[C---:B------:R-:W-:Y:S01]  /*150a0*/  HMMA.16816.F32 R76, R16.reuse, R26, R76 ;  /* 0x0000001a104c723c */ /* 0x040fe2000000184c */
[----:B------:R-:W-:Y:S01]  /*150b0*/  VIADD R24, R55, 0x21 ;  /* 0x0000002137187836 */ /* 0x000fe20000000000 */
[----:B------:R-:W-:Y:S01]  /*150c0*/  FSEL R25, R70, -INF , !P0 ;  /* 0xff80000046197808 */ /* 0x000fe20004000000 */
[----:B------:R-:W1:Y:S01]  /*150d0*/  MUFU.TANH R160, R97 ;  /* 0x0000006100a07308 */ /* 0x000e620000002400 */
[-C--:B------:R-:W-:Y:S01]  /*150e0*/  ISETP.GE.AND P1, PT, R34, R188.reuse, PT ;  /* 0x000000bc2200720c */ /* 0x080fe20003f26270 */
[----:B------:R-:W-:Y:S01]  /*150f0*/  FMUL.FTZ R91, R91, UR17 ;  /* 0x000000115b5b7c20 */ /* 0x000fe20008410000 */
[CC--:B------:R-:W-:Y:S01]  /*15100*/  ISETP.GE.AND P5, PT, R24.reuse, R188.reuse, PT ;  /* 0x000000bc1800720c */ /* 0x0c0fe20003fa6270 */
[----:B------:R-:W-:Y:S01]  /*15110*/  VIADD R26, R55, 0x30 ;  /* 0x00000030371a7836 */ /* 0x000fe20000000000 */
[-C--:B------:R-:W-:Y:S01]  /*15120*/  ISETP.GE.AND P0, PT, R24, R189.reuse, PT ;  /* 0x000000bd1800720c */ /* 0x080fe20003f06270 */
[----:B------:R-:W-:Y:S01]  /*15130*/  FMUL.FTZ R95, R95, UR17 ;  /* 0x000000115f5f7c20 */ /* 0x000fe20008410000 */
[----:B-----5:R-:W-:Y:S01]  /*15140*/  FSEL R24, R65, -INF , !P3 ;  /* 0xff80000041187808 */ /* 0x020fe20005800000 */
[----:B------:R-:W5:Y:S01]  /*15150*/  MUFU.TANH R57, R101 ;  /* 0x0000006500397308 */ /* 0x000f620000002400 */
[-C--:B------:R-:W-:Y:S01]  /*15160*/  ISETP.GE.AND P6, PT, R26, R188.reuse, PT ;  /* 0x000000bc1a00720c */ /* 0x080fe20003fc6270 */
[----:B------:R-:W-:Y:S01]  /*15170*/  FMUL.FTZ R87, R87, UR17 ;  /* 0x0000001157577c20 */ /* 0x000fe20008410000 */
[-C--:B------:R-:W-:Y:S01]  /*15180*/  ISETP.GE.AND P2, PT, R34, R189.reuse, PT ;  /* 0x000000bd2200720c */ /* 0x080fe20003f46270 */
[----:B------:R-:W-:Y:S01]  /*15190*/  VIADD R34, R55, 0x39 ;  /* 0x0000003937227836 */ /* 0x000fe20000000000 */
[----:B------:R-:W-:Y:S01]  /*151a0*/  P2R R27, PR, RZ, 0x40 ;  /* 0x00000040ff1b7803 */ /* 0x000fe20000000000 */
[----:B------:R-:W-:Y:S01]  /*151b0*/  FMUL.FTZ R99, R99, UR17 ;  /* 0x0000001163637c20 */ /* 0x000fe20008410000 */
[-C--:B------:R-:W-:Y:S01]  /*151c0*/  ISETP.GE.AND P6, PT, R26, R189.reuse, PT ;  /* 0x000000bd1a00720c */ /* 0x080fe20003fc6270 */
[----:B------:R-:W-:Y:S01]  /*151d0*/  VIADD R26, R55, 0x31 ;  /* 0x00000031371a7836 */ /* 0x000fe20000000000 */
[----:B------:R-:W-:Y:S01]  /*151e0*/  MUFU.TANH R157, R98 ;  /* 0x00000062009d7308 */ /* 0x000fe20000002400 */
[----:B----4-:R-:W-:Y:S01]  /*151f0*/  FSEL R46, R112, -INF , !P5 ;  /* 0xff800000702e7808 */ /* 0x010fe20006800000 */
[----:B------:R-:W-:Y:S01]  /*15200*/  FMUL.FTZ R85, R85, UR17 ;  /* 0x0000001155557c20 */ /* 0x000fe20008410000 */
[----:B------:R-:W-:Y:S01]  /*15210*/  FSEL R177, R177, -INF , !P0 ;  /* 0xff800000b1b17808 */ /* 0x000fe20004000000 */
[----:B------:R-:W-:Y:S01]  /*15220*/  FMUL.FTZ R58, R94, UR17 ;  /* 0x000000115e3a7c20 */ /* 0x000fe20008410000 */
[C---:B--2---:R-:W-:Y:S01]  /*15230*/  HMMA.16816.F32 R72, R16.reuse, R28, R72 ;  /* 0x0000001c1048723c */ /* 0x044fe20000001848 */
[-C--:B------:R-:W-:Y:S01]  /*15240*/  ISETP.GE.AND P5, PT, R26, R188.reuse, PT ;  /* 0x000000bc1a00720c */ /* 0x080fe20003fa6270 */
[----:B------:R-:W-:Y:S01]  /*15250*/  FMUL.FTZ R86, R86, UR17 ;  /* 0x0000001156567c20 */ /* 0x000fe20008410000 */
[-C--:B------:R-:W-:Y:S01]  /*15260*/  ISETP.GE.AND P0, PT, R26, R189.reuse, PT ;  /* 0x000000bd1a00720c */ /* 0x080fe20003f06270 */
[----:B------:R-:W2:Y:S01]  /*15270*/  MUFU.TANH R156, R93 ;  /* 0x0000005d009c7308 */ /* 0x000ea20000002400 */
[----:B------:R-:W-:Y:S01]  /*15280*/  FSEL R166, R166, -INF , !P5 ;  /* 0xff800000a6a67808 */ /* 0x000fe20006800000 */
[----:B------:R-:W-:Y:S01]  /*15290*/  HMMA.16816.F32 R128, R16, R30, R128 ;  /* 0x0000001e1080723c */ /* 0x000fe20000001880 */
[----:B------:R-:W4:Y:S01]  /*152a0*/  LDSM.16.M88.4 R16, [R212+0x7800] ;  /* 0x00780000d410783b */ /* 0x000f220000000200 */
[----:B------:R-:W-:Y:S01]  /*152b0*/  VIADD R28, R55, 0x41 ;  /* 0x00000041371c7836 */ /* 0x000fe20000000000 */
[----:B------:R-:W-:Y:S01]  /*152c0*/  FSEL R139, R139, -INF , !P0 ;  /* 0xff8000008b8b7808 */ /* 0x000fe20004000000 */
[----:B------:R-:W-:Y:S01]  /*152d0*/  FMUL.FTZ R32, R89, UR17 ;  /* 0x0000001159207c20 */ /* 0x000fe20008410000 */
[----:B------:R-:W-:Y:S01]  /*152e0*/  FSEL R171, R171, -INF , !P6 ;  /* 0xff800000abab7808 */ /* 0x000fe20007000000 */
[C---:B------:R-:W-:Y:S01]  /*152f0*/  HMMA.16816.F32 R80, R12.reuse, R40, R80 ;  /* 0x000000280c50723c */ /* 0x040fe20000001850 */
[C---:B------:R-:W-:Y:S01]  /*15300*/  ISETP.GE.AND P5, PT, R28.reuse, R188, PT ;  /* 0x000000bc1c00720c */ /* 0x040fe20003fa6270 */
[----:B------:R-:W-:Y:S01]  /*15310*/  MUFU.TANH R167, R90 ;  /* 0x0000005a00a77308 */ /* 0x000fe20000002400 */
[-C--:B------:R-:W-:Y:S01]  /*15320*/  ISETP.GE.AND P0, PT, R28, R189.reuse, PT ;  /* 0x000000bd1c00720c */ /* 0x080fe20003f06270 */
[----:B------:R-:W-:Y:S01]  /*15330*/  VIADD R28, R55, 0x48 ;  /* 0x00000048371c7836 */ /* 0x000fe20000000000 */
[----:B---3--:R-:W-:Y:S01]  /*15340*/  FSEL R169, R169, -INF , !P2 ;  /* 0xff800000a9a97808 */ /* 0x008fe20005000000 */
[C---:B------:R-:W-:Y:S01]  /*15350*/  HMMA.16816.F32 R76, R12.reuse, R42, R76 ;  /* 0x0000002a0c4c723c */ /* 0x040fe2000000184c */
[----:B------:R-:W-:Y:S01]  /*15360*/  FSEL R41, R66, -INF , !P4 ;  /* 0xff80000042297808 */ /* 0x000fe20006000000 */
[----:B------:R-:W-:Y:S01]  /*15370*/  VIADD R40, R55, 0x29 ;  /* 0x0000002937287836 */ /* 0x000fe20000000000 */
[----:B------:R-:W-:Y:S01]  /*15380*/  ISETP.NE.AND P4, PT, R44, RZ, PT ;  /* 0x000000ff2c00720c */ /* 0x000fe20003f85270 */
[----:B------:R-:W3:Y:S01]  /*15390*/  MUFU.TANH R155, R103 ;  /* 0x00000067009b7308 */ /* 0x000ee20000002400 */
[-C--:B------:R-:W-:Y:S01]  /*153a0*/  ISETP.GE.AND P2, PT, R28, R189.reuse, PT ;  /* 0x000000bd1c00720c */ /* 0x080fe20003f46270 */
[----:B------:R-:W-:Y:S01]  /*153b0*/  HMMA.16816.F32 R72, R12, R20, R72 ;  /* 0x000000140c48723c */ /* 0x000fe20000001848 */
[----:B------:R-:W-:Y:S01]  /*153c0*/  FSEL R44, R67, -INF , !P4 ;  /* 0xff800000432c7808 */ /* 0x000fe20006000000 */
[----:B------:R-:W-:Y:S01]  /*153d0*/  FMUL.FTZ R84, R84, UR17 ;  /* 0x0000001154547c20 */ /* 0x000fe20008410000 */
[----:B------:R-:W-:Y:S01]  /*153e0*/  ISETP.GE.AND P4, PT, R40, R189, PT ;  /* 0x000000bd2800720c */ /* 0x000fe20003f86270 */
[----:B------:R-:W-:-:S04]  /*153f0*/  DEPBAR.LE SB0, 0x0 ;  /* 0x000080000000791a */ /* 0x000fc80000000000 */
[-C--:B------:R-:W-:Y:S01]  /*15400*/  ISETP.GE.AND P3, PT, R40, R188.reuse, PT ;  /* 0x000000bc2800720c */ /* 0x080fe20003f66270 */
[----:B------:R-:W-:Y:S01]  /*15410*/  HMMA.16816.F32 R128, R12, R22, R128 ;  /* 0x000000160c80723c */ /* 0x000fe20000001880 */
[C---:B------:R-:W-:Y:S01]  /*15420*/  VIADD R20, R55.reuse, 0x50 ;  /* 0x0000005037147836 */ /* 0x040fe20000000000 */
[----:B------:R-:W3:Y:S01]  /*15430*/  MUFU.TANH R158, R92 ;  /* 0x0000005c009e7308 */ /* 0x000ee20000002400 */
[----:B------:R-:W-:Y:S01]  /*15440*/  FSEL R170, R170, -INF , !P3 ;  /* 0xff800000aaaa7808 */ /* 0x000fe20005800000 */
[C---:B------:R-:W-:Y:S01]  /*15450*/  VIADD R21, R55.reuse, 0x51 ;  /* 0x0000005137157836 */ /* 0x040fe20000000000 */
[----:B------:R-:W-:Y:S01]  /*15460*/  ISETP.GE.AND P3, PT, R34, R188, PT ;  /* 0x000000bc2200720c */ /* 0x000fe20003f66270 */
[C---:B------:R-:W-:Y:S01]  /*15470*/  HMMA.16816.F32 R80, R8.reuse, R36, R80 ;  /* 0x000000240850723c */ /* 0x040fe20000001850 */
[----:B-1----:R-:W-:Y:S01]  /*15480*/  FSEL R160, R160, -INF , !P5 ;  /* 0xff800000a0a07808 */ /* 0x002fe20006800000 */
[C---:B------:R-:W-:Y:S01]  /*15490*/  VIADD R12, R55.reuse, 0x60 ;  /* 0x00000060370c7836 */ /* 0x040fe20000000000 */
[----:B------:R-:W-:Y:S01]  /*154a0*/  ISETP.GE.AND P5, PT, R20, R189, PT ;  /* 0x000000bd1400720c */ /* 0x000fe20003fa6270 */
[----:B------:R-:W1:Y:S01]  /*154b0*/  MUFU.TANH R152, R96 ;  /* 0x0000006000987308 */ /* 0x000e620000002400 */
[C---:B------:R-:W-:Y:S01]  /*154c0*/  VIADD R13, R55.reuse, 0x59 ;  /* 0x00000059370d7836 */ /* 0x040fe20000000000 */
[----:B------:R-:W-:Y:S01]  /*154d0*/  HMMA.16816.F32 R76, R8, R38, R76 ;  /* 0x00000026084c723c */ /* 0x000fe2000000184c */
[----:B------:R-:W-:Y:S01]  /*154e0*/  FSEL R37, R108, -INF , !P4 ;  /* 0xff8000006c257808 */ /* 0x000fe20006000000 */
[----:B------:R-:W-:Y:S01]  /*154f0*/  VIADD R15, R55, 0x61 ;  /* 0x00000061370f7836 */ /* 0x000fe20000000000 */
[----:B------:R-:W-:-:S02]  /*15500*/  ISETP.NE.AND P4, PT, R27, RZ, PT ;  /* 0x000000ff1b00720c */ /* 0x000fc40003f85270 */
[----:B------:R-:W-:Y:S01]  /*15510*/  FSEL R36, R60, -INF , !P1 ;  /* 0xff8000003c247808 */ /* 0x000fe20004800000 */
[C---:B----4-:R-:W-:Y:S01]  /*15520*/  HMMA.16816.F32 R72, R8.reuse, R16, R72 ;  /* 0x000000100848723c */ /* 0x050fe20000001848 */
[----:B------:R-:W-:Y:S01]  /*15530*/  FSEL R40, R104, -INF , !P4 ;  /* 0xff80000068287808 */ /* 0x000fe20006000000 */
[----:B------:R-:W4:Y:S01]  /*15540*/  MUFU.TANH R162, R88 ;  /* 0x0000005800a27308 */ /* 0x000f220000002400 */
[-C--:B------:R-:W-:Y:S01]  /*15550*/  ISETP.GE.AND P4, PT, R34, R189.reuse, PT ;  /* 0x000000bd2200720c */ /* 0x080fe20003f86270 */
[C---:B------:R-:W-:Y:S01]  /*15560*/  VIADD R34, R55.reuse, 0x40 ;  /* 0x0000004037227836 */ /* 0x040fe20000000000 */
[-C--:B------:R-:W-:Y:S01]  /*15570*/  ISETP.GE.AND P1, PT, R28, R188.reuse, PT ;  /* 0x000000bc1c00720c */ /* 0x080fe20003f26270 */
[----:B------:R-:W-:Y:S01]  /*15580*/  VIADD R28, R55, 0x49 ;  /* 0x00000049371c7836 */ /* 0x000fe20000000000 */
[----:B-----5:R-:W-:Y:S01]  /*15590*/  FSEL R38, R57, -INF , !P3 ;  /* 0xff80000039267808 */ /* 0x020fe20005800000 */
[----:B------:R-:W-:Y:S01]  /*155a0*/  HMMA.16816.F32 R128, R8, R18, R128 ;  /* 0x000000120880723c */ /* 0x000fe20000001880 */
[-C--:B------:R-:W-:Y:S01]  /*155b0*/  ISETP.GE.AND P6, PT, R34, R188.reuse, PT ;  /* 0x000000bc2200720c */ /* 0x080fe20003fc6270 */
[----:B------:R-:W5:Y:S01]  /*155c0*/  MUFU.TANH R165, R91 ;  /* 0x0000005b00a57308 */ /* 0x000f620000002400 */
[-C--:B------:R-:W-:Y:S01]  /*155d0*/  ISETP.GE.AND P3, PT, R28, R188.reuse, PT ;  /* 0x000000bc1c00720c */ /* 0x080fe20003f66270 */
[----:B------:R-:W-:Y:S01]  /*155e0*/  FMUL.FTZ R82, R82, UR17 ;  /* 0x0000001152527c20 */ /* 0x000fe20008410000 */
[----:B------:R-:W-:Y:S01]  /*155f0*/  P2R R27, PR, RZ, 0x40 ;  /* 0x00000040ff1b7803 */ /* 0x000fe20000000000 */
[----:B------:R-:W-:Y:S01]  /*15600*/  FMUL.FTZ R81, R81, UR17 ;  /* 0x0000001151517c20 */ /* 0x000fe20008410000 */
[-C--:B------:R-:W-:Y:S01]  /*15610*/  ISETP.GE.AND P6, PT, R34, R189.reuse, PT ;  /* 0x000000bd2200720c */ /* 0x080fe20003fc6270 */
[----:B------:R-:W-:Y:S01]  /*15620*/  FMUL.FTZ R80, R80, UR17 ;  /* 0x0000001150507c20 */ /* 0x000fe20008410000 */
[----:B--2---:R-:W-:Y:S01]  /*15630*/  FSEL R156, R156, -INF , !P3 ;  /* 0xff8000009c9c7808 */ /* 0x004fe20005800000 */
[----:B------:R-:W2:Y:S01]  /*15640*/  MUFU.TANH R33, R95 ;  /* 0x0000005f00217308 */ /* 0x000ea20000002400 */
[----:B------:R-:W-:Y:S01]  /*15650*/  FSEL R157, R157, -INF , !P6 ;  /* 0xff8000009d9d7808 */ /* 0x000fe20007000000 */
[----:B------:R-:W-:Y:S01]  /*15660*/  FMUL.FTZ R83, R83, UR17 ;  /* 0x0000001153537c20 */ /* 0x000fe20008410000 */
[-C--:B------:R-:W-:Y:S01]  /*15670*/  ISETP.GE.AND P6, PT, R20, R188.reuse, PT ;  /* 0x000000bc1400720c */ /* 0x080fe20003fc6270 */
[----:B------:R-:W-:Y:S01]  /*15680*/  FMUL.FTZ R77, R77, UR17 ;  /* 0x000000114d4d7c20 */ /* 0x000fe20008410000 */
[----:B------:R-:W-:Y:S01]  /*15690*/  P2R R20, PR, RZ, 0x20 ;  /* 0x00000020ff147803 */ /* 0x000fe20000000000 */
[----:B------:R-:W-:Y:S01]  /*156a0*/  FMUL.FTZ R75, R75, UR17 ;  /* 0x000000114b4b7c20 */ /* 0x000fe20008410000 */
[----:B---3--:R-:W-:Y:S01]  /*156b0*/  FSEL R155, R155, -INF , !P4 ;  /* 0xff8000009b9b7808 */ /* 0x008fe20006000000 */
[----:B------:R-:W3:Y:S01]  /*156c0*/  MUFU.TANH R161, R87 ;  /* 0x0000005700a17308 */ /* 0x000ee20000002400 */
[----:B------:R-:W-:Y:S01]  /*156d0*/  ISETP.NE.AND P3, PT, R20, RZ, PT ;  /* 0x000000ff1400720c */ /* 0x000fe20003f65270 */
[----:B------:R-:W-:Y:S01]  /*156e0*/  FMUL.FTZ R78, R78, UR17 ;  /* 0x000000114e4e7c20 */ /* 0x000fe20008410000 */
[----:B------:R-:W-:Y:S01]  /*156f0*/  ISETP.NE.AND P4, PT, R27, RZ, PT ;  /* 0x000000ff1b00720c */ /* 0x000fe20003f85270 */
[----:B------:R-:W-:Y:S01]  /*15700*/  FMUL.FTZ R79, R79, UR17 ;  /* 0x000000114f4f7c20 */ /* 0x000fe20008410000 */
[----:B------:R-:W-:Y:S01]  /*15710*/  FSEL R167, R167, -INF , !P3 ;  /* 0xff800000a7a77808 */ /* 0x000fe20005800000 */
[----:B------:R-:W-:Y:S01]  /*15720*/  VIADD R8, R55, 0x70 ;  /* 0x0000007037087836 */ /* 0x000fe20000000000 */
[-C--:B------:R-:W-:Y:S01]  /*15730*/  ISETP.GE.AND P3, PT, R12, R188.reuse, PT ;  /* 0x000000bc0c00720c */ /* 0x080fe20003f66270 */
[----:B------:R-:W3:Y:S01]  /*15740*/  MUFU.TANH R159, R99 ;  /* 0x00000063009f7308 */ /* 0x000ee20000002400 */
[----:B------:R-:W-:Y:S01]  /*15750*/  FSEL R158, R158, -INF , !P1 ;  /* 0xff8000009e9e7808 */ /* 0x000fe20004800000 */
[----:B------:R-:W-:Y:S01]  /*15760*/  FMUL.FTZ R72, R72, UR17 ;  /* 0x0000001148487c20 */ /* 0x000fe20008410000 */
[-C--:B------:R-:W-:Y:S01]  /*15770*/  ISETP.GE.AND P1, PT, R21, R189.reuse, PT ;  /* 0x000000bd1500720c */ /* 0x080fe20003f26270 */
[----:B------:R-:W-:Y:S01]  /*15780*/  FMUL.FTZ R76, R76, UR17 ;  /* 0x000000114c4c7c20 */ /* 0x000fe20008410000 */
[----:B------:R-:W-:Y:S01]  /*15790*/  P2R R14, PR, RZ, 0x8 ;  /* 0x00000008ff0e7803 */ /* 0x000fe20000000000 */
[----:B------:R-:W-:Y:S01]  /*157a0*/  FMUL.FTZ R73, R73, UR17 ;  /* 0x0000001149497c20 */ /* 0x000fe20008410000 */
[----:B-1----:R-:W-:Y:S01]  /*157b0*/  FSEL R152, R152, -INF , !P4 ;  /* 0xff80000098987808 */ /* 0x002fe20006000000 */
[----:B------:R-:W1:Y:S01]  /*157c0*/  MUFU.TANH R164, R85 ;  /* 0x0000005500a47308 */ /* 0x000e620000002400 */
[-C--:B------:R-:W-:Y:S01]  /*157d0*/  ISETP.GE.AND P3, PT, R12, R189.reuse, PT ;  /* 0x000000bd0c00720c */ /* 0x080fe20003f66270 */
[----:B------:R-:W-:Y:S01]  /*157e0*/  FMUL.FTZ R74, R74, UR17 ;  /* 0x000000114a4a7c20 */ /* 0x000fe20008410000 */
[-C--:B------:R-:W-:Y:S01]  /*157f0*/  ISETP.GE.AND P4, PT, R28, R189.reuse, PT ;  /* 0x000000bd1c00720c */ /* 0x080fe20003f86270 */
[C---:B------:R-:W-:Y:S01]  /*15800*/  VIADD R11, R55.reuse, 0x71 ;  /* 0x00000071370b7836 */ /* 0x040fe20000000000 */
[----:B----4-:R-:W-:Y:S01]  /*15810*/  FSEL R162, R162, -INF , !P6 ;  /* 0xff800000a2a27808 */ /* 0x010fe20007000000 */
[----:B------:R-:W-:Y:S01]  /*15820*/  VIADD R9, R55, 0x69 ;  /* 0x0000006937097836 */ /* 0x000fe20000000000 */
[----:B-----5:R-:W-:Y:S01]  /*15830*/  FSEL R165, R165, -INF , !P1 ;  /* 0xff800000a5a57808 */ /* 0x020fe20004800000 */
[----:B------:R-:W4:Y:S01]  /*15840*/  MUFU.TANH R151, R82 ;  /* 0x0000005200977308 */ /* 0x000f220000002400 */
[-C--:B------:R-:W-:Y:S01]  /*15850*/  ISETP.GE.AND P5, PT, R21, R188.reuse, PT ;  /* 0x000000bc1500720c */ /* 0x080fe20003fa6270 */
[----:B------:R-:W-:Y:S01]  /*15860*/  VIADD R21, R55, 0x58 ;  /* 0x0000005837157836 */ /* 0x000fe20000000000 */
[----:B------:R-:W-:Y:S01]  /*15870*/  ISETP.GE.AND P6, PT, R13, R189, PT ;  /* 0x000000bd0d00720c */ /* 0x000fe20003fc6270 */
[----:B------:R-:W-:Y:S01]  /*15880*/  FMUL.FTZ R67, R130, UR17 ;  /* 0x0000001182437c20 */ /* 0x000fe20008410000 */
[-C--:B------:R-:W-:Y:S01]  /*15890*/  ISETP.GE.AND P1, PT, R15, R188.reuse, PT ;  /* 0x000000bc0f00720c */ /* 0x080fe20003f26270 */
[----:B------:R-:W-:Y:S01]  /*158a0*/  FMUL.FTZ R65, R131, UR17 ;  /* 0x0000001183417c20 */ /* 0x000fe20008410000 */
[----:B------:R-:W-:Y:S01]  /*158b0*/  P2R R12, PR, RZ, 0x8 ;  /* 0x00000008ff0c7803 */ /* 0x000fe20000000000 */
[----:B------:R-:W5:Y:S01]  /*158c0*/  MUFU.TANH R58, R58 ;  /* 0x0000003a003a7308 */ /* 0x000f620000002400 */
[----:B--2---:R-:W-:Y:S01]  /*158d0*/  FSEL R33, R33, -INF , !P4 ;  /* 0xff80000021217808 */ /* 0x004fe20006000000 */
[----:B------:R-:W-:Y:S01]  /*158e0*/  FMUL.FTZ R128, R128, UR17 ;  /* 0x0000001180807c20 */ /* 0x000fe20008410000 */
[----:B------:R-:W-:Y:S01]  /*158f0*/  ISETP.GE.AND P4, PT, R13, R188, PT ;  /* 0x000000bc0d00720c */ /* 0x000fe20003f86270 */
[----:B------:R-:W-:Y:S01]  /*15900*/  FMUL.FTZ R129, R129, UR17 ;  /* 0x0000001181817c20 */ /* 0x000fe20008410000 */
[----:B------:R-:W-:Y:S01]  /*15910*/  P2R R16, PR, RZ, 0x2 ;  /* 0x00000002ff107803 */ /* 0x000fe20000000000 */
[----:B------:R-:W-:Y:S01]  /*15920*/  VIADD R13, R55, 0x68 ;  /* 0x00000068370d7836 */ /* 0x000fe20000000000 */
[----:B---3--:R-:W-:Y:S01]  /*15930*/  FSEL R161, R161, -INF , !P6 ;  /* 0xff800000a1a17808 */ /* 0x008fe20007000000 */
[----:B------:R-:W2:Y:S01]  /*15940*/  MUFU.TANH R163, R86 ;  /* 0x0000005600a37308 */ /* 0x000ea20000002400 */
[----:B------:R-:W-:-:S02]  /*15950*/  FSEL R159, R159, -INF , !P0 ;  /* 0xff8000009f9f7808 */ /* 0x000fc40004000000 */
[----:B------:R-:W-:Y:S02]  /*15960*/  ISETP.NE.AND P6, PT, R12, RZ, PT ;  /* 0x000000ff0c00720c */ /* 0x000fe40003fc5270 */
[----:B------:R-:W-:Y:S02]  /*15970*/  ISETP.GE.AND P0, PT, R21, R189, PT ;  /* 0x000000bd1500720c */ /* 0x000fe40003f06270 */
[----:B-1----:R-:W-:Y:S01]  /*15980*/  FSEL R164, R164, -INF , !P4 ;  /* 0xff800000a4a47808 */ /* 0x002fe20006000000 */
[----:B------:R-:W1:Y:S01]  /*15990*/  MUFU.TANH R150, R81 ;  /* 0x0000005100967308 */ /* 0x000e620000002400 */
[----:B------:R-:W-:Y:S02]  /*159a0*/  ISETP.NE.AND P4, PT, R16, RZ, PT ;  /* 0x000000ff1000720c */ /* 0x000fe40003f85270 */
[----:B----4-:R-:W-:Y:S02]  /*159b0*/  FSEL R151, R151, -INF , !P6 ;  /* 0xff80000097977808 */ /* 0x010fe40007000000 */
[----:B-----5:R-:W-:-:S02]  /*159c0*/  FSEL R35, R58, -INF , !P2 ;  /* 0xff8000003a237808 */ /* 0x020fc40005000000 */
[-C--:B------:R-:W-:Y:S01]  /*159d0*/  ISETP.GE.AND P6, PT, R8, R188.reuse, PT ;  /* 0x000000bc0800720c */ /* 0x080fe20003fc6270 */
[----:B------:R-:W3:Y:S01]  /*159e0*/  MUFU.TANH R32, R32 ;  /* 0x0000002000207308 */ /* 0x000ee20000002400 */
[----:B--2---:R-:W-:Y:S02]  /*159f0*/  FSEL R163, R163, -INF , !P0 ;  /* 0xff800000a3a37808 */ /* 0x004fe40004000000 */
[----:B------:R-:W-:Y:S02]  /*15a00*/  ISETP.GE.AND P2, PT, R21, R188, PT ;  /* 0x000000bc1500720c */ /* 0x000fe40003f46270 */
[----:B------:R-:W-:Y:S02]  /*15a10*/  ISETP.NE.AND P0, PT, R14, RZ, PT ;  /* 0x000000ff0e00720c */ /* 0x000fe40003f05270 */
[----:B------:R-:W-:Y:S01]  /*15a20*/  P2R R10, PR, RZ, 0x40 ;  /* 0x00000040ff0a7803 */ /* 0x000fe20000000000 */
[----:B------:R-:W2:Y:S01]  /*15a30*/  MUFU.TANH R26, R84 ;  /* 0x00000054001a7308 */ /* 0x000ea20000002400 */
[----:B-1----:R-:W-:-:S02]  /*15a40*/  FSEL R150, R150, -INF , !P4 ;  /* 0xff80000096967808 */ /* 0x002fc40006000000 */
[-C--:B------:R-:W-:Y:S01]  /*15a50*/  ISETP.GE.AND P4, PT, R8, R189.reuse, PT ;  /* 0x000000bd0800720c */ /* 0x080fe20003f86270 */
[----:B------:R-:W-:Y:S01]  /*15a60*/  VIADD R8, R55, 0x78 ;  /* 0x0000007837087836 */ /* 0x000fe20000000000 */
[-C--:B------:R-:W-:Y:S02]  /*15a70*/  ISETP.GE.AND P6, PT, R11, R189.reuse, PT ;  /* 0x000000bd0b00720c */ /* 0x080fe40003fc6270 */
[-C--:B------:R-:W-:Y:S01]  /*15a80*/  ISETP.GE.AND P1, PT, R13, R189.reuse, PT ;  /* 0x000000bd0d00720c */ /* 0x080fe20003f26270 */
[----:B------:R-:W1:Y:S01]  /*15a90*/  MUFU.TANH R154, R80 ;  /* 0x00000050009a7308 */ /* 0x000e620000002400 */
[----:B---3--:R-:W-:Y:S02]  /*15aa0*/  FSEL R34, R32, -INF , !P5 ;  /* 0xff80000020227808 */ /* 0x008fe40006800000 */
[----:B------:R-:W-:Y:S02]  /*15ab0*/  ISETP.GE.AND P5, PT, R15, R189, PT ;  /* 0x000000bd0f00720c */ /* 0x000fe40003fa6270 */
[----:B------:R-:W-:-:S03]  /*15ac0*/  ISETP.GE.AND P3, PT, R13, R188, PT ;  /* 0x000000bc0d00720c */ /* 0x000fc60003f66270 */
[----:B------:R-:W3:Y:S01]  /*15ad0*/  MUFU.TANH R133, R75 ;  /* 0x0000004b00857308 */ /* 0x000ee20000002400 */
[----:B--2---:R-:W-:Y:S02]  /*15ae0*/  FSEL R32, R26, -INF , !P2 ;  /* 0xff8000001a207808 */ /* 0x004fe40005000000 */
[----:B------:R-:W-:-:S05]  /*15af0*/  ISETP.GE.AND P2, PT, R9, R188, PT ;  /* 0x000000bc0900720c */ /* 0x000fca0003f46270 */
[----:B------:R-:W2:Y:S01]  /*15b00*/  MUFU.TANH R149, R83 ;  /* 0x0000005300957308 */ /* 0x000ea20000002400 */
[----:B-1----:R-:W-:Y:S02]  /*15b10*/  FSEL R154, R154, -INF , !P0 ;  /* 0xff8000009a9a7808 */ /* 0x002fe40004000000 */
[----:B------:R-:W-:Y:S02]  /*15b20*/  ISETP.GE.AND P0, PT, R9, R189, PT ;  /* 0x000000bd0900720c */ /* 0x000fe40003f06270 */
[----:B------:R-:W-:Y:S02]  /*15b30*/  P2R R9, PR, RZ, 0x10 ;  /* 0x00000010ff097803 */ /* 0x000fe40000000000 */
[----:B------:R-:W-:Y:S01]  /*15b40*/  ISETP.GE.AND P4, PT, R11, R188, PT ;  /* 0x000000bc0b00720c */ /* 0x000fe20003f86270 */
[----:B------:R-:W1:Y:S01]  /*15b50*/  MUFU.TANH R146, R77 ;  /* 0x0000004d00927308 */ /* 0x000e620000002400 */
[----:B---3--:R-:W-:Y:S02]  /*15b60*/  FSEL R133, R133, -INF , !P6 ;  /* 0xff80000085857808 */ /* 0x008fe40007000000 */
[----:B------:R-:W-:-:S02]  /*15b70*/  ISETP.GT.AND P6, PT, R243, R232, PT ;  /* 0x000000e8f300720c */ /* 0x000fc40003fc4270 */
[----:B------:R-:W-:Y:S02]  /*15b80*/  P2R R11, PR, RZ, 0x10 ;  /* 0x00000010ff0b7803 */ /* 0x000fe40000000000 */
[C---:B------:R-:W-:Y:S01]  /*15b90*/  ISETP.GE.AND P4, PT, R8.reuse, R189, PT ;  /* 0x000000bd0800720c */ /* 0x040fe20003f86270 */
[----:B------:R-:W3:Y:S01]  /*15ba0*/  MUFU.TANH R147, R78 ;  /* 0x0000004e00937308 */ /* 0x000ee20000002400 */
[----:B--2---:R-:W-:Y:S02]  /*15bb0*/  FSEL R149, R149, -INF , !P5 ;  /* 0xff80000095957808 */ /* 0x004fe40006800000 */
[----:B------:R-:W-:Y:S01]  /*15bc0*/  ISETP.GE.AND P5, PT, R8, R188, PT ;  /* 0x000000bc0800720c */ /* 0x000fe20003fa6270 */
[----:B------:R-:W-:-:S04]  /*15bd0*/  VIADD R8, R55, 0x79 ;  /* 0x0000007937087836 */ /* 0x000fc80000000000 */
[----:B------:R-:W2:Y:S01]  /*15be0*/  MUFU.TANH R145, R79 ;  /* 0x0000004f00917308 */ /* 0x000ea20000002400 */
[----:B-1----:R-:W-:Y:S02]  /*15bf0*/  FSEL R146, R146, -INF , !P2 ;  /* 0xff80000092927808 */ /* 0x002fe40005000000 */
[----:B------:R-:W-:-:S05]  /*15c00*/  ISETP.NE.AND P2, PT, R9, RZ, PT ;  /* 0x000000ff0900720c */ /* 0x000fca0003f45270 */
[----:B------:R-:W1:Y:S01]  /*15c10*/  MUFU.TANH R148, R76 ;  /* 0x0000004c00947308 */ /* 0x000e620000002400 */
[----:B---3--:R-:W-:Y:S02]  /*15c20*/  FSEL R147, R147, -INF , !P1 ;  /* 0xff80000093937808 */ /* 0x008fe40004800000 */
[----:B------:R-:W-:-:S05]  /*15c30*/  ISETP.NE.AND P1, PT, R10, RZ, PT ;  /* 0x000000ff0a00720c */ /* 0x000fca0003f25270 */
[----:B------:R-:W3:Y:S01]  /*15c40*/  MUFU.TANH R72, R72 ;  /* 0x0000004800487308 */ /* 0x000ee20000002400 */
[----:B--2---:R-:W-:Y:S02]  /*15c50*/  FSEL R145, R145, -INF , !P0 ;  /* 0xff80000091917808 */ /* 0x004fe40004000000 */
[----:B------:R-:W-:-:S05]  /*15c60*/  ISETP.NE.AND P0, PT, R11, RZ, PT ;  /* 0x000000ff0b00720c */ /* 0x000fca0003f05270 */
[----:B------:R-:W2:Y:S01]  /*15c70*/  MUFU.TANH R138, R73 ;  /* 0x00000049008a7308 */ /* 0x000ea20000002400 */
[----:B-1----:R-:W-:Y:S02]  /*15c80*/  FSEL R148, R148, -INF , !P3 ;  /* 0xff80000094947808 */ /* 0x002fe40005800000 */
[----:B------:R-:W-:-:S04]  /*15c90*/  ISETP.GE.AND P3, PT, R55, R188, PT ;  /* 0x000000bc3700720c */ /* 0x000fc80003f66270 */
[----:B------:R-:W-:Y:S01]  /*15ca0*/  FSEL R0, R0, -INF , !P3 ;  /* 0xff80000000007808 */ /* 0x000fe20005800000 */
[----:B------:R-:W1:Y:S01]  /*15cb0*/  MUFU.TANH R135, R74 ;  /* 0x0000004a00877308 */ /* 0x000e620000002400 */
[----:B---3--:R-:W-:Y:S01]  /*15cc0*/  FSEL R144, R72, -INF , !P1 ;  /* 0xff80000048907808 */ /* 0x008fe20004800000 */
[----:B------:R-:W-:Y:S01]  /*15cd0*/  BAR.SYNC.DEFER_BLOCKING 0x0 ;  /* 0x0000000000007b1d */ /* 0x000fe20000010000 */
[----:B------:R-:W-:-:S04]  /*15ce0*/  ISETP.GE.AND P1, PT, R55, R189, PT ;  /* 0x000000bd3700720c */ /* 0x000fc80003f26270 */
[----:B------:R-:W-:Y:S01]  /*15cf0*/  FSEL R9, R4, -INF , !P1 ;  /* 0xff80000004097808 */ /* 0x000fe20004800000 */
[----:B------:R-:W3:Y:S01]  /*15d00*/  MUFU.TANH R136, R128 ;  /* 0x0000008000887308 */ /* 0x000ee20000002400 */
[----:B--2---:R-:W-:Y:S02]  /*15d10*/  FSEL R138, R138, -INF , !P0 ;  /* 0xff8000008a8a7808 */ /* 0x004fe40004000000 */
[----:B------:R-:W-:-:S05]  /*15d20*/  ISETP.GE.AND P0, PT, R8, R189, PT ;  /* 0x000000bd0800720c */ /* 0x000fca0003f06270 */
[----:B------:R-:W2:Y:S01]  /*15d30*/  MUFU.TANH R134, R129 ;  /* 0x0000008100867308 */ /* 0x000ea20000002400 */
[----:B-1----:R-:W-:Y:S02]  /*15d40*/  FSEL R135, R135, -INF , !P2 ;  /* 0xff80000087877808 */ /* 0x002fe40005000000 */
[----:B------:R-:W-:-:S05]  /*15d50*/  ISETP.GE.AND P2, PT, R8, R188, PT ;  /* 0x000000bc0800720c */ /* 0x000fca0003f46270 */
[----:B------:R-:W1:Y:S01]  /*15d60*/  MUFU.TANH R67, R67 ;  /* 0x0000004300437308 */ /* 0x000e620000002400 */
[----:B---3--:R-:W-:-:S07]  /*15d70*/  FSEL R136, R136, -INF , !P5 ;  /* 0xff80000088887808 */ /* 0x008fce0006800000 */
[----:B------:R-:W3:Y:S01]  /*15d80*/  MUFU.TANH R65, R65 ;  /* 0x0000004100417308 */ /* 0x000ee20000002400 */
[----:B--2---:R-:W-:Y:S02]  /*15d90*/  FSEL R134, R134, -INF , !P2 ;  /* 0xff80000086867808 */ /* 0x004fe40005000000 */
[----:B-1----:R-:W-:Y:S02]  /*15da0*/  FSEL R67, R67, -INF , !P4 ;  /* 0xff80000043437808 */ /* 0x002fe40006000000 */
[----:B---3--:R-:W-:Y:S01]  /*15db0*/  FSEL R65, R65, -INF , !P0 ;  /* 0xff80000041417808 */ /* 0x008fe20004000000 */
        /* <DEDUP_REMOVED lines=63> */
.L_x_4060:
[----:B------:R-:W-:Y:S02]  /*161b0*/  ULDC UR14, c[0x0][0x248] ;  /* 0x00009200000e7ab9 */ /* 0x000fe40000000800 */
[----:B------:R-:W-:-:S06]  /*161c0*/  USHF.L.U32 UR5, UR14, 0x7, URZ ;  /* 0x000000070e057899 */ /* 0x000fcc000800063f */
[----:B------:R-:W-:-:S04]  /*161d0*/  IADD3 R2, RZ, -UR5, RZ ;  /* 0x80000005ff027c10 */ /* 0x000fc8000fffe0ff */
[----:B------:R-:W-:-:S07]  /*161e0*/  SHF.R.S32.HI R7, RZ, 0x1f, R2 ;  /* 0x0000001fff077819 */ /* 0x000fce0000011402 */
.L_x_4061:
        /* <DEDUP_REMOVED lines=44> */
.L_x_4059:
        /* <DEDUP_REMOVED lines=98> */
[----:B------:R-:W-:Y:S01]  /*16ad0*/  LDSM.16.MT88.4 R4, [R224+0x10800] ;  /* 0x01080000e004783b */ /* 0x000fe20000004200 */
[--C-:B------:R-:W-:Y:S01]  /*16ae0*/  FFMA.FTZ R48, R44, UR12, -R137.reuse ;  /* 0x0000000c2c307c23 */ /* 0x100fe20008010889 */
[--C-:B------:R-:W-:Y:S01]  /*16af0*/  FFMA.FTZ R44, R168, UR12, -R137.reuse ;  /* 0x0000000ca82c7c23 */ /* 0x100fe20008010889 */
[----:B------:R-:W1:Y:S01]  /*16b00*/  MUFU.EX2 R63, R63 ;  /* 0x0000003f003f7308 */ /* 0x000e620000000800 */
[--C-:B------:R-:W-:Y:S01]  /*16b10*/  FFMA.FTZ R60, R119, UR12, -R132.reuse ;  /* 0x0000000c773c7c23 */ /* 0x100fe20008010884 */
[--C-:B------:R-:W-:Y:S01]  /*16b20*/  FFMA.FTZ R61, R9, UR12, -R132.reuse ;  /* 0x0000000c093d7c23 */ /* 0x100fe20008010884 */
[----:B------:R-:W2:Y:S01]  /*16b30*/  LDSM.16.MT88.4 R116, [R222+0xc000] ;  /* 0x00c00000de74783b */ /* 0x000ea20000004200 */
[--C-:B------:R-:W-:Y:S01]  /*16b40*/  FFMA.FTZ R64, R49, UR12, -R132.reuse ;  /* 0x0000000c31407c23 */ /* 0x100fe20008010884 */
[--C-:B------:R-:W-:Y:S01]  /*16b50*/  FFMA.FTZ R57, R51, UR12, -R132.reuse ;  /* 0x0000000c33397c23 */ /* 0x100fe20008010884 */
[--C-:B------:R-:W-:Y:S01]  /*16b60*/  FFMA.FTZ R49, R24, UR12, -R137.reuse ;  /* 0x0000000c18317c23 */ /* 0x100fe20008010889 */
[----:B------:R-:W3:Y:S01]  /*16b70*/  LDSM.16.MT88.4 R8, [R222+0xc800] ;  /* 0x00c80000de08783b */ /* 0x000ee20000004200 */
[----:B------:R-:W-:Y:S01]  /*16b80*/  MUFU.EX2 R62, R62 ;  /* 0x0000003e003e7308 */ /* 0x000fe20000000800 */
[--C-:B------:R-:W-:Y:S01]  /*16b90*/  FFMA.FTZ R51, R25, UR12, -R132.reuse ;  /* 0x0000000c19337c23 */ /* 0x100fe20008010884 */
[--C-:B------:R-:W-:Y:S01]  /*16ba0*/  FFMA.FTZ R56, R47, UR12, -R132.reuse ;  /* 0x0000000c2f387c23 */ /* 0x100fe20008010884 */
[----:B------:R-:W4:Y:S01]  /*16bb0*/  LDSM.16.MT88.4 R24, [R224+0xc800] ;  /* 0x00c80000e018783b */ /* 0x000f220000004200 */
        /* <DEDUP_REMOVED lines=52> */
[----:B------:R-:W1:Y:S01]  /*16f00*/  MUFU.EX2 R58, R58 ;  /* 0x0000003a003a7308 */ /* 0x000e620000000800 */
[----:B-----5:R-:W-:Y:S01]  /*16f10*/  F2FP.F16.F32.PACK_AB R71, R57, R60 ;  /* 0x0000003c3947723e */ /* 0x020fe200000000ff */
[--C-:B------:R-:W-:Y:S01]  /*16f20*/  FFMA.FTZ R67, R67, UR12, -R132.reuse ;  /* 0x0000000c43437c23 */ /* 0x100fe20008010884 */
[----:B------:R-:W-:Y:S01]  /*16f30*/  FFMA.FTZ R248, R65, UR12, -R132 ;  /* 0x0000000c41f87c23 */ /* 0x000fe20008010884 */
[----:B------:R-:W-:Y:S01]  /*16f40*/  FADD.FTZ R63, R66, R63 ;  /* 0x0000003f423f7221 */ /* 0x000fe20000010000 */
[----:B------:R-:W-:-:S03]  /*16f50*/  FADD.FTZ R61, R61, R64 ;  /* 0x000000403d3d7221 */ /* 0x000fc60000010000 */
[----:B--2---:R-:W-:Y:S01]  /*16f60*/  HMMA.16816.F32 R120, R68, R116, RZ ;  /* 0x000000744478723c */ /* 0x004fe200000018ff */
[----:B------:R-:W-:Y:S01]  /*16f70*/  MUFU.EX2 R54, R54 ;  /* 0x0000003600367308 */ /* 0x000fe20000000800 */
[----:B------:R-:W-:Y:S01]  /*16f80*/  FADD.FTZ R62, R62, R63 ;  /* 0x0000003f3e3e7221 */ /* 0x000fe20000010000 */
[----:B------:R-:W-:-:S03]  /*16f90*/  FADD.FTZ R60, R60, R61 ;  /* 0x0000003d3c3c7221 */ /* 0x000fc60000010000 */
[C---:B------:R-:W-:Y:S01]  /*16fa0*/  HMMA.16816.F32 R116, R68.reuse, R118, RZ ;  /* 0x000000764474723c */ /* 0x040fe200000018ff */
[----:B------:R-:W-:Y:S01]  /*16fb0*/  FADD.FTZ R62, R59, R62 ;  /* 0x0000003e3b3e7221 */ /* 0x000fe20000010000 */
[----:B------:R-:W-:Y:S01]  /*16fc0*/  FADD.FTZ R57, R57, R60 ;  /* 0x0000003c39397221 */ /* 0x000fe20000010000 */
[----:B------:R-:W2:Y:S01]  /*16fd0*/  MUFU.EX2 R49, R49 ;  /* 0x0000003100317308 */ /* 0x000ea20000000800 */
[----:B-1----:R-:W-:Y:S02]  /*16fe0*/  F2FP.F16.F32.PACK_AB R12, R58, R55 ;  /* 0x000000373a0c723e */ /* 0x002fe400000000ff */
[C---:B------:R-:W-:Y:S05]  /*16ff0*/  HMMA.16816.F32 R128, R68.reuse, R124, RZ ;  /* 0x0000007c4480723c */ /* 0x040fea00000018ff */
[----:B------:R-:W-:Y:S01]  /*17000*/  MUFU.EX2 R56, R56 ;  /* 0x0000003800387308 */ /* 0x000fe20000000800 */
[C---:B------:R-:W-:Y:S06]  /*17010*/  HMMA.16816.F32 R112, R68.reuse, R108, RZ ;  /* 0x0000006c4470723c */ /* 0x040fec00000018ff */
[----:B------:R-:W-:Y:S01]  /*17020*/  HMMA.16816.F32 R124, R68, R126, RZ ;  /* 0x0000007e447c723c */ /* 0x000fe200000018ff */
[----:B------:R-:W1:Y:S01]  /*17030*/  MUFU.EX2 R51, R51 ;  /* 0x0000003300337308 */ /* 0x000e620000000800 */
[----:B--2---:R-:W-:-:S04]  /*17040*/  F2FP.F16.F32.PACK_AB R14, R49, R54 ;  /* 0x00000036310e723e */ /* 0x004fc800000000ff */
        /* <DEDUP_REMOVED lines=21> */
[C---:B----4-:R-:W-:Y:S05]  /*171a0*/  HMMA.16816.F32 R128, R12.reuse, R24, R128 ;  /* 0x000000180c80723c */ /* 0x050fea0000001880 */
        /* <DEDUP_REMOVED lines=140> */
[C---:B--2---:R-:W-:Y:S01]  /*17a70*/  HMMA.16816.F32 R120, R20.reuse, R16, R120 ;  /* 0x000000101478723c */ /* 0x044fe20000001878 */
[----:B------:R-:W-:Y:S05]  /*17a80*/  MUFU.EX2 R248, R248 ;  /* 0x000000f800f87308 */ /* 0x000fea0000000800 */
        /* <DEDUP_REMOVED lines=213> */
.L_x_4063:
[----:B------:R-:W-:Y:S02]  /*187e0*/  ULDC UR10, c[0x0][0x250] ;  /* 0x00009400000a7ab9 */ /* 0x000fe40000000800 */
[----:B------:R-:W-:-:S06]  /*187f0*/  USHF.L.U32 UR4, UR10, 0x7, URZ ;  /* 0x000000070a047899 */ /* 0x000fcc000800063f */
[----:B------:R-:W-:-:S04]  /*18800*/  IADD3 R3, RZ, -UR4, RZ ;  /* 0x80000004ff037c10 */ /* 0x000fc8000fffe0ff */
[----:B------:R-:W-:-:S07]  /*18810*/  SHF.R.S32.HI R4, RZ, 0x1f, R3 ;  /* 0x0000001fff047819 */ /* 0x000fce0000011403 */
.L_x_4064:
[----:B------:R-:W-:Y:S01]  /*18820*/  USHF.L.U32 UR5, UR10, 0x5, URZ ;  /* 0x000000050a057899 */ /* 0x000fe2000800063f */
[----:B------:R-:W-:Y:S01]  /*18830*/  LEA R244, P0, R3, R244, 0x1 ;  /* 0x000000f403f47211 */ /* 0x000fe200078008ff */
[----:B------:R-:W-:Y:S01]  /*18840*/  ULDC UR4, c[0x0][0x254] ;  /* 0x0000950000047ab9 */ /* 0x000fe20000000800 */
[----:B------:R-:W-:Y:S01]  /*18850*/  IMAD R190, R243, 0x80, R190 ;  /* 0x00000080f3be7824 */ /* 0x000fe200078e02be */
        /* <DEDUP_REMOVED lines=17> */
[----:B------:R-:W-:Y:S01]  /*18970*/  LDGSTS.E.BYPASS.LTC128B.128 [R238+0x10000], desc[UR6][R12.64+0x80] ;  /* 0x100000800cee7fae */ /* 0x000fe2000b901d46 */
[----:B------:R-:W-:Y:S02]  /*18980*/  ISETP.GE.AND P2, PT, R190, R188, PT ;  /* 0x000000bcbe00720c */ /* 0x000fe40003f46270 */
        /* <DEDUP_REMOVED lines=21> */
[----:B------:R-:W-:Y:S04]  /*18ae0*/  LDSM.16.M88.4 R156, [R230] ;  /* 0x00000000e69c783b */ /* 0x000fe80000000200 */
[----:B------:R-:W2:Y:S04]  /*18af0*/  LDSM.16.M88.4 R64, [R229+0x4000] ;  /* 0x00400000e540783b */ /* 0x000ea80000000200 */
        /* <DEDUP_REMOVED lines=8> */
[----:B-1----:R-:W1:Y:S01]  /*18b80*/  LDSM.16.M88.4 R16, [R227] ;  /* 0x00000000e310783b */ /* 0x002e620000000200 */
[C---:B--2---:R-:W-:Y:S03]  /*18b90*/  HMMA.16816.F32 R12, R156.reuse, R64, RZ ;  /* 0x000000409c0c723c */ /* 0x044fe600000018ff */
[----:B------:R-:W2:Y:S04]  /*18ba0*/  LDSM.16.M88.4 R172, [R218] ;  /* 0x00000000daac783b */ /* 0x000ea80000000200 */
[----:B------:R-:W2:Y:S01]  /*18bb0*/  LDSM.16.M88.4 R152, [R217] ;  /* 0x00000000d998783b */ /* 0x000ea20000000200 */
[C---:B------:R-:W-:Y:S03]  /*18bc0*/  HMMA.16816.F32 R64, R156.reuse, R66, RZ ;  /* 0x000000429c40723c */ /* 0x040fe600000018ff */
[----:B------:R-:W2:Y:S03]  /*18bd0*/  LDSM.16.M88.4 R8, [R216] ;  /* 0x00000000d808783b */ /* 0x000ea60000000200 */
[C---:B---3--:R-:W-:Y:S01]  /*18be0*/  HMMA.16816.F32 R52, R156.reuse, R48, RZ ;  /* 0x000000309c34723c */ /* 0x048fe200000018ff */
[----:B------:R-:W3:Y:S04]  /*18bf0*/  LDSM.16.M88.4 R4, [R215] ;  /* 0x00000000d704783b */ /* 0x000ee80000000200 */
[----:B------:R-:W-:Y:S01]  /*18c00*/  LDSM.16.M88.4 R180, [R226] ;  /* 0x00000000e2b4783b */ /* 0x000fe20000000200 */
[C---:B----4-:R-:W-:Y:S03]  /*18c10*/  HMMA.16816.F32 R44, R156.reuse, R40, RZ ;  /* 0x000000289c2c723c */ /* 0x050fe600000018ff */
[----:B------:R-:W4:Y:S03]  /*18c20*/  LDSM.16.M88.4 R136, [R223+0x4000] ;  /* 0x00400000df88783b */ /* 0x000f260000000200 */
[C---:B------:R-:W-:Y:S01]  /*18c30*/  HMMA.16816.F32 R48, R156.reuse, R50, RZ ;  /* 0x000000329c30723c */ /* 0x040fe200000018ff */
[----:B------:R-:W-:Y:S04]  /*18c40*/  LDSM.16.M88.4 R176, [R219] ;  /* 0x00000000dbb0783b */ /* 0x000fe80000000200 */
[----:B------:R-:W-:Y:S01]  /*18c50*/  LDSM.16.M88.4 R148, [R214] ;  /* 0x00000000d694783b */ /* 0x000fe20000000200 */
[C---:B------:R-:W-:Y:S03]  /*18c60*/  HMMA.16816.F32 R40, R156.reuse, R42, RZ ;  /* 0x0000002a9c28723c */ /* 0x040fe600000018ff */
[----:B------:R-:W-:Y:S03]  /*18c70*/  LDSM.16.M88.4 R144, [R213] ;  /* 0x00000000d590783b */ /* 0x000fe60000000200 */
[C---:B-----5:R-:W-:Y:S01]  /*18c80*/  HMMA.16816.F32 R60, R156.reuse, R56, RZ ;  /* 0x000000389c3c723c */ /* 0x060fe200000018ff */
[----:B------:R-:W-:Y:S04]  /*18c90*/  LDSM.16.M88.4 R184, [R212] ;  /* 0x00000000d4b8783b */ /* 0x000fe80000000200 */
        /* <DEDUP_REMOVED lines=20> */
[----:B------:R-:W2:Y:S05]  /*18de0*/  LDSM.16.M88.4 R152, [R225] ;  /* 0x00000000e198783b */ /* 0x000eaa0000000200 */
[C---:B------:R-:W-:Y:S06]  /*18df0*/  HMMA.16816.F32 R36, R140.reuse, R8, R36 ;  /* 0x000000088c24723c */ /* 0x040fec0000001824 */
[C---:B------:R-:W-:Y:S01]  /*18e00*/  HMMA.16816.F32 R32, R140.reuse, R10, R32 ;  /* 0x0000000a8c20723c */ /* 0x040fe20000001820 */
[----:B------:R-:W2:Y:S05]  /*18e10*/  LDSM.16.M88.4 R8, [R223+0x6000] ;  /* 0x00600000df08783b */ /* 0x000eaa0000000200 */
[C---:B---3--:R-:W-:Y:S06]  /*18e20*/  HMMA.16816.F32 R28, R140.reuse, R4, R28 ;  /* 0x000000048c1c723c */ /* 0x048fec000000181c */
[----:B------:R-:W-:Y:S01]  /*18e30*/  HMMA.16816.F32 R24, R140, R6, R24 ;  /* 0x000000068c18723c */ /* 0x000fe20000001818 */
[----:B------:R-:W3:Y:S05]  /*18e40*/  LDSM.16.M88.4 R4, [R223+0x6800] ;  /* 0x00680000df04783b */ /* 0x000eea0000000200 */
        /* <DEDUP_REMOVED lines=8> */
[----:B------:R-:W1:Y:S05]  /*18ed0*/  LDSM.16.M88.4 R16, [R229+0x8000] ;  /* 0x00800000e510783b */ /* 0x000e6a0000000200 */
        /* <DEDUP_REMOVED lines=8> */
[----:B------:R-:W5:Y:S04]  /*18f60*/  LDSM.16.M88.4 R140, [R212+0x1800] ;  /* 0x00180000d48c783b */ /* 0x000f680000000200 */
[----:B------:R-:W5:Y:S01]  /*18f70*/  LDSM.16.M88.4 R144, [R212+0x1000] ;  /* 0x00100000d490783b */ /* 0x000f620000000200 */
[C---:B--2---:R-:W-:Y:S06]  /*18f80*/  HMMA.16816.F32 R12, R152.reuse, R184, R12 ;  /* 0x000000b8980c723c */ /* 0x044fec000000180c */
[----:B------:R-:W-:Y:S06]  /*18f90*/  HMMA.16816.F32 R64, R152, R186, R64 ;  /* 0x000000ba9840723c */ /* 0x000fec0000001840 */
[C---:B------:R-:W-:Y:S06]  /*18fa0*/  HMMA.16816.F32 R36, R180.reuse, R8, R36 ;  /* 0x00000008b424723c */ /* 0x040fec0000001824 */
[C---:B------:R-:W-:Y:S01]  /*18fb0*/  HMMA.16816.F32 R32, R180.reuse, R10, R32 ;  /* 0x0000000ab420723c */ /* 0x040fe20000001820 */
[----:B------:R-:W-:Y:S05]  /*18fc0*/  LDSM.16.M88.4 R8, [R228+0x2000] ;  /* 0x00200000e408783b */ /* 0x000fea0000000200 */
[C---:B---3--:R-:W-:Y:S06]  /*18fd0*/  HMMA.16816.F32 R28, R180.reuse, R4, R28 ;  /* 0x00000004b41c723c */ /* 0x048fec000000181c */
[C---:B------:R-:W-:Y:S01]  /*18fe0*/  HMMA.16816.F32 R24, R180.reuse, R6, R24 ;  /* 0x00000006b418723c */ /* 0x040fe20000001818 */
[----:B------:R-:W2:Y:S05]  /*18ff0*/  LDSM.16.M88.4 R4, [R211] ;  /* 0x00000000d304783b */ /* 0x000eaa0000000200 */
[C---:B------:R-:W-:Y:S06]  /*19000*/  HMMA.16816.F32 R60, R180.reuse, R132, R60 ;  /* 0x00000084b43c723c */ /* 0x040fec000000183c */
[----:B------:R-:W-:Y:S01]  /*19010*/  HMMA.16816.F32 R56, R180, R134, R56 ;  /* 0x00000086b438723c */ /* 0x000fe20000001838 */
[----:B------:R-:W3:Y:S05]  /*19020*/  LDSM.16.M88.4 R132, [R212+0x2800] ;  /* 0x00280000d484783b */ /* 0x000eea0000000200 */
[C---:B-1----:R-:W-:Y:S06]  /*19030*/  HMMA.16816.F32 R12, R20.reuse, R16, R12 ;  /* 0x00000010140c723c */ /* 0x042fec000000180c */
[----:B------:R-:W-:Y:S01]  /*19040*/  HMMA.16816.F32 R64, R20, R18, R64 ;  /* 0x000000121440723c */ /* 0x000fe20000001840 */
[----:B------:R-:W-:Y:S05]  /*19050*/  LDSM.16.M88.4 R16, [R210] ;  /* 0x00000000d210783b */ /* 0x000fea0000000200 */
[C---:B----4-:R-:W-:Y:S06]  /*19060*/  HMMA.16816.F32 R168, R180.reuse, R176, R168 ;  /* 0x000000b0b4a8723c */ /* 0x050fec00000018a8 */
[C---:B------:R-:W-:Y:S01]  /*19070*/  HMMA.16816.F32 R164, R180.reuse, R178, R164 ;  /* 0x000000b2b4a4723c */ /* 0x040fe200000018a4 */
[----:B------:R-:W-:Y:S05]  /*19080*/  LDSM.16.M88.4 R176, [R226+0x2000] ;  /* 0x00200000e2b0783b */ /* 0x000fea0000000200 */
[C---:B------:R-:W-:Y:S06]  /*19090*/  HMMA.16816.F32 R160, R180.reuse, R172, R160 ;  /* 0x000000acb4a0723c */ /* 0x040fec00000018a0 */
[----:B------:R-:W-:Y:S01]  /*190a0*/  HMMA.16816.F32 R156, R180, R174, R156 ;  /* 0x000000aeb49c723c */ /* 0x000fe2000000189c */
[----:B------:R-:W-:Y:S05]  /*190b0*/  LDSM.16.M88.4 R172, [R212+0x3800] ;  /* 0x00380000d4ac783b */ /* 0x000fea0000000200 */
[C---:B-----5:R-:W-:Y:S01]  /*190c0*/  HMMA.16816.F32 R180, R152.reuse, R140, R44 ;  /* 0x0000008c98b4723c */ /* 0x060fe2000000182c */
[----:B------:R-:W1:Y:S05]  /*190d0*/  LDSM.16.M88.4 R44, [R223+0x8000] ;  /* 0x00800000df2c783b */ /* 0x000e6a0000000200 */
[C---:B------:R-:W-:Y:S06]  /*190e0*/  HMMA.16816.F32 R60, R152.reuse, R148, R60 ;  /* 0x00000094983c723c */ /* 0x040fec000000183c */
[C---:B------:R-:W-:Y:S01]  /*190f0*/  HMMA.16816.F32 R56, R152.reuse, R150, R56 ;  /* 0x000000969838723c */ /* 0x040fe20000001838 */
[----:B------:R-:W4:Y:S05]  /*19100*/  LDSM.16.M88.4 R148, [R229+0x8800] ;  /* 0x00880000e594783b */ /* 0x000f2a0000000200 */
[C---:B------:R-:W-:Y:S06]  /*19110*/  HMMA.16816.F32 R52, R152.reuse, R144, R52 ;  /* 0x000000909834723c */ /* 0x040fec0000001834 */
[----:B------:R-:W-:Y:S01]  /*19120*/  HMMA.16816.F32 R48, R152, R146, R48 ;  /* 0x000000929830723c */ /* 0x000fe20000001830 */
[----:B------:R-:W5:Y:S05]  /*19130*/  LDSM.16.M88.4 R144, [R212+0x3000] ;  /* 0x00300000d490783b */ /* 0x000f6a0000000200 */
[----:B--2---:R-:W-:Y:S06]  /*19140*/  HMMA.16816.F32 R12, R8, R4, R12 ;  /* 0x00000004080c723c */ /* 0x004fec000000180c */
[C---:B------:R-:W-:Y:S06]  /*19150*/  HMMA.16816.F32 R36, R152.reuse, R136, R36 ;  /* 0x000000889824723c */ /* 0x040fec0000001824 */
[----:B------:R-:W-:Y:S01]  /*19160*/  HMMA.16816.F32 R32, R152, R138, R32 ;  /* 0x0000008a9820723c */ /* 0x000fe20000001820 */
[----:B------:R-:W2:Y:S05]  /*19170*/  LDSM.16.M88.4 R136, [R229+0x9000] ;  /* 0x00900000e588783b */ /* 0x000eaa0000000200 */
[----:B------:R-:W-:Y:S01]  /*19180*/  HMMA.16816.F32 R64, R8, R6, R64 ;  /* 0x000000060840723c */ /* 0x000fe20000001840 */
[----:B------:R-:W-:Y:S05]  /*19190*/  LDSM.16.M88.4 R4, [R229+0x9800] ;  /* 0x00980000e504783b */ /* 0x000fea0000000200 */
[C---:B------:R-:W-:Y:S06]  /*191a0*/  HMMA.16816.F32 R40, R152.reuse, R142, R40 ;  /* 0x0000008e9828723c */ /* 0x040fec0000001828 */
[C---:B---3--:R-:W-:Y:S06]  /*191b0*/  HMMA.16816.F32 R28, R152.reuse, R132, R28 ;  /* 0x00000084981c723c */ /* 0x048fec000000181c */
[----:B------:R-:W-:Y:S01]  /*191c0*/  HMMA.16816.F32 R140, R152, R134, R24 ;  /* 0x00000086988c723c */ /* 0x000fe20000001818 */
[----:B------:R-:W-:Y:S04]  /*191d0*/  LDSM.16.M88.4 R132, [R225+0x2000] ;  /* 0x00200000e184783b */ /* 0x000fe80000000200 */
[----:B------:R-:W3:Y:S01]  /*191e0*/  LDSM.16.M88.4 R24, [R212+0x4000] ;  /* 0x00400000d418783b */ /* 0x000ee20000000200 */
[----:B-1----:R-:W-:Y:S06]  /*191f0*/  HMMA.16816.F32 R12, R176, R44, R12 ;  /* 0x0000002cb00c723c */ /* 0x002fec000000180c */
[C---:B----4-:R-:W-:Y:S06]  /*19200*/  HMMA.16816.F32 R56, R20.reuse, R150, R56 ;  /* 0x000000961438723c */ /* 0x050fec0000001838 */
[----:B------:R-:W-:Y:S06]  /*19210*/  HMMA.16816.F32 R60, R20, R148, R60 ;  /* 0x00000094143c723c */ /* 0x000fec000000183c */
[----:B------:R-:W-:Y:S01]  /*19220*/  HMMA.16816.F32 R64, R176, R46, R64 ;  /* 0x0000002eb040723c */ /* 0x000fe20000001840 */
[----:B------:R-:W1:Y:S05]  /*19230*/  LDSM.16.M88.4 R44, [R209] ;  /* 0x00000000d12c783b */ /* 0x000e6a0000000200 */
[C---:B-----5:R-:W-:Y:S06]  /*19240*/  HMMA.16816.F32 R168, R152.reuse, R144, R168 ;  /* 0x0000009098a8723c */ /* 0x060fec00000018a8 */
[----:B------:R-:W-:Y:S01]  /*19250*/  HMMA.16816.F32 R164, R152, R146, R164 ;  /* 0x0000009298a4723c */ /* 0x000fe200000018a4 */
[----:B------:R-:W4:Y:S05]  /*19260*/  LDSM.16.M88.4 R144, [R223+0x8800] ;  /* 0x00880000df90783b */ /* 0x000f2a0000000200 */
[C---:B--2---:R-:W-:Y:S06]  /*19270*/  HMMA.16816.F32 R52, R20.reuse, R136, R52 ;  /* 0x000000881434723c */ /* 0x044fec0000001834 */
[----:B------:R-:W-:Y:S01]  /*19280*/  HMMA.16816.F32 R136, R20, R138, R48 ;  /* 0x0000008a1488723c */ /* 0x000fe20000001830 */
[----:B------:R-:W-:Y:S05]  /*19290*/  LDSM.16.M88.4 R48, [R212+0x4800] ;  /* 0x00480000d430783b */ /* 0x000fea0000000200 */
[----:B---3--:R-:W-:Y:S06]  /*192a0*/  HMMA.16816.F32 R12, R132, R24, R12 ;  /* 0x00000018840c723c */ /* 0x008fec000000180c */
[C---:B------:R-:W-:Y:S06]  /*192b0*/  HMMA.16816.F32 R56, R8.reuse, R18, R56 ;  /* 0x000000120838723c */ /* 0x040fec0000001838 */
[----:B------:R-:W-:Y:S01]  /*192c0*/  HMMA.16816.F32 R60, R8, R16, R60 ;  /* 0x00000010083c723c */ /* 0x000fe2000000183c */
[----:B------:R-:W2:Y:S05]  /*192d0*/  LDSM.16.M88.4 R16, [R229+0xa000] ;  /* 0x00a00000e510783b */ /* 0x000eaa0000000200 */
[----:B------:R-:W-:Y:S01]  /*192e0*/  HMMA.16816.F32 R64, R132, R26, R64 ;  /* 0x0000001a8440723c */ /* 0x000fe20000001840 */
[----:B------:R-:W-:Y:S05]  /*192f0*/  LDSM.16.M88.4 R24, [R208] ;  /* 0x00000000d018783b */ /* 0x000fea0000000200 */
[----:B------:R-:W-:Y:S01]  /*19300*/  HMMA.16816.F32 R180, R20, R4, R180 ;  /* 0x0000000414b4723c */ /* 0x000fe200000018b4 */
[----:B------:R-:W-:Y:S01]  /*19310*/  FMUL.FTZ R13, R13, UR17 ;  /* 0x000000110d0d7c20 */ /* 0x000fe20008410000 */
[----:B------:R-:W-:-:S04]  /*19320*/  FMUL.FTZ R3, R12, UR17 ;  /* 0x000000110c037c20 */ /* 0x000fc80008410000 */
[----:B------:R-:W-:Y:S01]  /*19330*/  HMMA.16816.F32 R40, R20, R6, R40 ;  /* 0x000000061428723c */ /* 0x000fe20000001828 */
[----:B------:R-:W3:Y:S01]  /*19340*/  LDSM.16.M88.4 R4, [R223+0x9000] ;  /* 0x00900000df04783b */ /* 0x000ee20000000200 */
[----:B------:R-:W5:Y:S04]  /*19350*/  MUFU.TANH R3, R3 ;  /* 0x0000000300037308 */ /* 0x000f680000002400 */
[C---:B-1----:R-:W-:Y:S06]  /*19360*/  HMMA.16816.F32 R52, R8.reuse, R44, R52 ;  /* 0x0000002c0834723c */ /* 0x042fec0000001834 */
[----:B------:R-:W-:Y:S01]  /*19370*/  HMMA.16816.F32 R136, R8, R46, R136 ;  /* 0x0000002e0888723c */ /* 0x000fe20000001888 */
[----:B------:R-:W1:Y:S01]  /*19380*/  LDSM.16.M88.4 R44, [R229+0xa800] ;  /* 0x00a80000e52c783b */ /* 0x000e620000000200 */
[----:B------:R-:W-:Y:S01]  /*19390*/  FMUL.FTZ R64, R64, UR17 ;  /* 0x0000001140407c20 */ /* 0x000fe20008410000 */
[----:B------:R-:W-:Y:S01]  /*193a0*/  FMUL.FTZ R66, R66, UR17 ;  /* 0x0000001142427c20 */ /* 0x000fe20008410000 */
[----:B------:R-:W-:-:S02]  /*193b0*/  FMUL.FTZ R67, R67, UR17 ;  /* 0x0000001143437c20 */ /* 0x000fc40008410000 */
[C---:B----4-:R-:W-:Y:S02]  /*193c0*/  HMMA.16816.F32 R56, R176.reuse, R146, R56 ;  /* 0x00000092b038723c */ /* 0x050fe40000001838 */
[----:B------:R-:W-:Y:S04]  /*193d0*/  MUFU.TANH R64, R64 ;  /* 0x0000004000407308 */ /* 0x000fe80000002400 */
[----:B------:R-:W-:Y:S01]  /*193e0*/  HMMA.16816.F32 R60, R176, R144, R60 ;  /* 0x00000090b03c723c */ /* 0x000fe2000000183c */
[----:B------:R-:W-:Y:S01]  /*193f0*/  FMUL.FTZ R146, R65, UR17 ;  /* 0x0000001141927c20 */ /* 0x000fe20008410000 */
[----:B------:R-:W-:Y:S02]  /*19400*/  FMUL.FTZ R65, R15, UR17 ;  /* 0x000000110f417c20 */ /* 0x000fe40008410000 */
[----:B------:R4:W5:Y:S02]  /*19410*/  MUFU.TANH R144, R13 ;  /* 0x0000000d00907308 */ /* 0x0009640000002400 */
[----:B--2---:R-:W-:Y:S01]  /*19420*/  HMMA.16816.F32 R36, R20, R16, R36 ;  /* 0x000000101424723c */ /* 0x004fe20000001824 */
[----:B------:R-:W-:-:S05]  /*19430*/  FMUL.FTZ R145, R14, UR17 ;  /* 0x000000110e917c20 */ /* 0x000fca0008410000 */
[----:B------:R-:W-:Y:S01]  /*19440*/  HMMA.16816.F32 R32, R20, R18, R32 ;  /* 0x000000121420723c */ /* 0x000fe20000001820 */
[----:B------:R-:W2:Y:S01]  /*19450*/  LDSM.16.M88.4 R16, [R223+0x9800] ;  /* 0x00980000df10783b */ /* 0x000ea20000000200 */
[----:B------:R-:W5:Y:S04]  /*19460*/  MUFU.TANH R145, R145 ;  /* 0x0000009100917308 */ /* 0x000f680000002400 */
[C---:B---3--:R-:W-:Y:S01]  /*19470*/  HMMA.16816.F32 R52, R176.reuse, R4, R52 ;  /* 0x00000004b034723c */ /* 0x048fe20000001834 */
[----:B----4-:R-:W3:Y:S03]  /*19480*/  LDSM.16.M88.4 R12, [R212+0x5000] ;  /* 0x00500000d40c783b */ /* 0x010ee60000000200 */
[----:B------:R-:W-:Y:S02]  /*19490*/  MUFU.TANH R65, R65 ;  /* 0x0000004100417308 */ /* 0x000fe40000002400 */
[----:B------:R-:W-:Y:S01]  /*194a0*/  HMMA.16816.F32 R136, R176, R6, R136 ;  /* 0x00000006b088723c */ /* 0x000fe20000001888 */
[----:B------:R-:W4:Y:S05]  /*194b0*/  LDSM.16.M88.4 R4, [R207] ;  /* 0x00000000cf04783b */ /* 0x000f2a0000000200 */
[C---:B------:R-:W-:Y:S01]  /*194c0*/  HMMA.16816.F32 R180, R8.reuse, R24, R180 ;  /* 0x0000001808b4723c */ /* 0x040fe200000018b4 */
[----:B------:R-:W5:Y:S05]  /*194d0*/  MUFU.TANH R146, R146 ;  /* 0x0000009200927308 */ /* 0x000f6a0000002400 */
[----:B------:R-:W-:Y:S01]  /*194e0*/  HMMA.16816.F32 R40, R8, R26, R40 ;  /* 0x0000001a0828723c */ /* 0x000fe20000001828 */
[----:B------:R-:W-:Y:S02]  /*194f0*/  LDSM.16.M88.4 R24, [R223+0xa000] ;  /* 0x00a00000df18783b */ /* 0x000fe40000000200 */
[----:B------:R-:W5:Y:S03]  /*19500*/  MUFU.TANH R66, R66 ;  /* 0x0000004200427308 */ /* 0x000f660000002400 */
[----:B-1----:R-:W-:Y:S05]  /*19510*/  HMMA.16816.F32 R28, R20, R44, R28 ;  /* 0x0000002c141c723c */ /* 0x002fea000000181c */
[----:B------:R-:W-:Y:S01]  /*19520*/  MUFU.TANH R67, R67 ;  /* 0x0000004300437308 */ /* 0x000fe20000002400 */
[----:B------:R-:W-:Y:S06]  /*19530*/  HMMA.16816.F32 R160, R152, R172, R160 ;  /* 0x000000ac98a0723c */ /* 0x000fec00000018a0 */
[C---:B--2---:R-:W-:Y:S06]  /*19540*/  HMMA.16816.F32 R180, R176.reuse, R16, R180 ;  /* 0x00000010b0b4723c */ /* 0x044fec00000018b4 */
[----:B------:R-:W-:Y:S01]  /*19550*/  HMMA.16816.F32 R40, R176, R18, R40 ;  /* 0x00000012b028723c */ /* 0x000fe20000001828 */
[----:B------:R-:W-:Y:S05]  /*19560*/  LDSM.16.M88.4 R16, [R229+0xb800] ;  /* 0x00b80000e510783b */ /* 0x000fea0000000200 */
[C---:B---3--:R-:W-:Y:S06]  /*19570*/  HMMA.16816.F32 R52, R132.reuse, R12, R52 ;  /* 0x0000000c8434723c */ /* 0x048fec0000001834 */
[----:B------:R-:W-:Y:S01]  /*19580*/  HMMA.16816.F32 R136, R132, R14, R136 ;  /* 0x0000000e8488723c */ /* 0x000fe20000001888 */
[----:B------:R-:W1:Y:S05]  /*19590*/  LDSM.16.M88.4 R12, [R229+0xb000] ;  /* 0x00b00000e50c783b */ /* 0x000e6a0000000200 */
[C---:B----4-:R-:W-:Y:S06]  /*195a0*/  HMMA.16816.F32 R36, R8.reuse, R4, R36 ;  /* 0x000000040824723c */ /* 0x050fec0000001824 */
[----:B------:R-:W-:Y:S01]  /*195b0*/  HMMA.16816.F32 R32, R8, R6, R32 ;  /* 0x000000060820723c */ /* 0x000fe20000001820 */
[----:B------:R-:W2:Y:S05]  /*195c0*/  LDSM.16.M88.4 R4, [R206] ;  /* 0x00000000ce04783b */ /* 0x000eaa0000000200 */
[----:B------:R-:W-:Y:S01]  /*195d0*/  HMMA.16816.F32 R156, R152, R174, R156 ;  /* 0x000000ae989c723c */ /* 0x000fe2000000189c */
[----:B------:R-:W-:Y:S01]  /*195e0*/  FMUL.FTZ R52, R52, UR17 ;  /* 0x0000001134347c20 */ /* 0x000fe20008410000 */
[----:B------:R-:W-:Y:S01]  /*195f0*/  FMUL.FTZ R53, R53, UR17 ;  /* 0x0000001135357c20 */ /* 0x000fe20008410000 */
[----:B------:R-:W-:Y:S01]  /*19600*/  FMUL.FTZ R54, R54, UR17 ;  /* 0x0000001136367c20 */ /* 0x000fe20008410000 */
[----:B------:R-:W-:-:S02]  /*19610*/  FMUL.FTZ R55, R55, UR17 ;  /* 0x0000001137377c20 */ /* 0x000fc40008410000 */
[C---:B------:R-:W-:Y:S01]  /*19620*/  HMMA.16816.F32 R60, R132.reuse, R48, R60 ;  /* 0x00000030843c723c */ /* 0x040fe2000000183c */
[----:B------:R-:W-:Y:S01]  /*19630*/  MUFU.TANH R52, R52 ;  /* 0x0000003400347308 */ /* 0x000fe20000002400 */
[----:B------:R-:W-:Y:S01]  /*19640*/  FMUL.FTZ R148, R139, UR17 ;  /* 0x000000118b947c20 */ /* 0x000fe20008410000 */
[----:B------:R-:W-:Y:S01]  /*19650*/  FMUL.FTZ R137, R137, UR17 ;  /* 0x0000001189897c20 */ /* 0x000fe20008410000 */
[----:B------:R-:W-:Y:S01]  /*19660*/  FMUL.FTZ R138, R138, UR17 ;  /* 0x000000118a8a7c20 */ /* 0x000fe20008410000 */
[----:B------:R-:W-:Y:S01]  /*19670*/  FMUL.FTZ R136, R136, UR17 ;  /* 0x0000001188887c20 */ /* 0x000fe20008410000 */
[----:B------:R-:W-:Y:S01]  /*19680*/  HMMA.16816.F32 R56, R132, R50, R56 ;  /* 0x000000328438723c */ /* 0x000fe20000001838 */
[----:B------:R-:W-:Y:S02]  /*19690*/  LDSM.16.M88.4 R48, [R212+0x5800] ;  /* 0x00580000d430783b */ /* 0x000fe40000000200 */
[----:B------:R-:W-:Y:S03]  /*196a0*/  MUFU.TANH R53, R53 ;  /* 0x0000003500357308 */ /* 0x000fe60000002400 */
[C---:B------:R-:W-:Y:S01]  /*196b0*/  HMMA.16816.F32 R140, R20.reuse, R46, R140 ;  /* 0x0000002e148c723c */ /* 0x040fe2000000188c */
[----:B------:R-:W-:Y:S04]  /*196c0*/  LDSM.16.M88.4 R44, [R212+0x6000] ;  /* 0x00600000d42c783b */ /* 0x000fe80000000200 */
[----:B------:R-:W-:Y:S01]  /*196d0*/  MUFU.TANH R54, R54 ;  /* 0x0000003600367308 */ /* 0x000fe20000002400 */
[C---:B-1----:R-:W-:Y:S06]  /*196e0*/  HMMA.16816.F32 R168, R20.reuse, R12, R168 ;  /* 0x0000000c14a8723c */ /* 0x042fec00000018a8 */
[----:B------:R-:W-:Y:S01]  /*196f0*/  HMMA.16816.F32 R164, R20, R14, R164 ;  /* 0x0000000e14a4723c */ /* 0x000fe200000018a4 */
[----:B------:R-:W1:Y:S01]  /*19700*/  LDSM.16.M88.4 R12, [R223+0xa800] ;  /* 0x00a80000df0c783b */ /* 0x000e620000000200 */
[----:B------:R-:W-:Y:S01]  /*19710*/  FMUL.FTZ R61, R61, UR17 ;  /* 0x000000113d3d7c20 */ /* 0x000fe20008410000 */
[----:B------:R-:W-:Y:S01]  /*19720*/  FMUL.FTZ R60, R60, UR17 ;  /* 0x000000113c3c7c20 */ /* 0x000fe20008410000 */
[----:B------:R-:W-:Y:S01]  /*19730*/  FMUL.FTZ R62, R62, UR17 ;  /* 0x000000113e3e7c20 */ /* 0x000fe20008410000 */
[----:B------:R-:W-:Y:S01]  /*19740*/  FMUL.FTZ R63, R63, UR17 ;  /* 0x000000113f3f7c20 */ /* 0x000fe20008410000 */
[----:B--2---:R-:W-:Y:S01]  /*19750*/  HMMA.16816.F32 R28, R8, R4, R28 ;  /* 0x00000004081c723c */ /* 0x004fe2000000181c */
[----:B------:R-:W-:Y:S01]  /*19760*/  FMUL.FTZ R57, R57, UR17 ;  /* 0x0000001139397c20 */ /* 0x000fe20008410000 */
[----:B------:R-:W-:Y:S01]  /*19770*/  FMUL.FTZ R56, R56, UR17 ;  /* 0x0000001138387c20 */ /* 0x000fe20008410000 */
[----:B------:R-:W-:Y:S01]  /*19780*/  MUFU.TANH R61, R61 ;  /* 0x0000003d003d7308 */ /* 0x000fe20000002400 */
[----:B------:R-:W-:Y:S01]  /*19790*/  FMUL.FTZ R58, R58, UR17 ;  /* 0x000000113a3a7c20 */ /* 0x000fe20008410000 */
[----:B------:R-:W-:Y:S01]  /*197a0*/  FMUL.FTZ R59, R59, UR17 ;  /* 0x000000113b3b7c20 */ /* 0x000fe20008410000 */
[C---:B------:R-:W-:Y:S05]  /*197b0*/  HMMA.16816.F32 R36, R176.reuse, R24, R36 ;  /* 0x00000018b024723c */ /* 0x040fea0000001824 */
[----:B------:R-:W-:Y:S01]  /*197c0*/  MUFU.TANH R57, R57 ;  /* 0x0000003900397308 */ /* 0x000fe20000002400 */
[----:B------:R-:W-:Y:S01]  /*197d0*/  HMMA.16816.F32 R32, R176, R26, R32 ;  /* 0x0000001ab020723c */ /* 0x000fe20000001820 */
[----:B------:R-:W2:Y:S05]  /*197e0*/  LDSM.16.M88.4 R24, [R205] ;  /* 0x00000000cd18783b */ /* 0x000eaa0000000200 */
[C---:B------:R-:W-:Y:S01]  /*197f0*/  HMMA.16816.F32 R160, R20.reuse, R16, R160 ;  /* 0x0000001014a0723c */ /* 0x040fe200000018a0 */
[----:B------:R-:W-:Y:S05]  /*19800*/  MUFU.TANH R60, R60 ;  /* 0x0000003c003c7308 */ /* 0x000fea0000002400 */
[----:B------:R-:W-:Y:S01]  /*19810*/  HMMA.16816.F32 R156, R20, R18, R156 ;  /* 0x00000012149c723c */ /* 0x000fe2000000189c */
[----:B------:R-:W3:Y:S02]  /*19820*/  LDSM.16.M88.4 R16, [R212+0x6800] ;  /* 0x00680000d410783b */ /* 0x000ee40000000200 */
[----:B------:R-:W4:Y:S02]  /*19830*/  MUFU.TANH R56, R56 ;  /* 0x0000003800387308 */ /* 0x000f240000002400 */
[----:B------:R-:W-:Y:S01]  /*19840*/  LDSM.16.M88.4 R20, [R223+0xb800] ;  /* 0x00b80000df14783b */ /* 0x000fe20000000200 */
[----:B------:R-:W-:Y:S03]  /*19850*/  HMMA.16816.F32 R140, R8, R6, R140 ;  /* 0x00000006088c723c */ /* 0x000fe6000000188c */
[----:B------:R-:W4:Y:S02]  /*19860*/  LDSM.16.M88.4 R4, [R223+0xb000] ;  /* 0x00b00000df04783b */ /* 0x000f240000000200 */
[----:B------:R-:W4:Y:S01]  /*19870*/  MUFU.TANH R62, R62 ;  /* 0x0000003e003e7308 */ /* 0x000f220000002400 */
[----:B-1----:R-:W-:Y:S06]  /*19880*/  HMMA.16816.F32 R28, R176, R12, R28 ;  /* 0x0000000cb01c723c */ /* 0x002fec000000181c */
[----:B------:R-:W-:Y:S01]  /*19890*/  HMMA.16816.F32 R180, R132, R48, R180 ;  /* 0x0000003084b4723c */ /* 0x000fe200000018b4 */
[C---:B------:R-:W-:Y:S01]  /*198a0*/  VIADD R12, R190.reuse, 0x1 ;  /* 0x00000001be0c7836 */ /* 0x040fe20000000000 */
[----:B------:R-:W1:Y:S01]  /*198b0*/  MUFU.TANH R63, R63 ;  /* 0x0000003f003f7308 */ /* 0x000e620000002400 */
[----:B------:R-:W-:-:S03]  /*198c0*/  VIADD R13, R190, 0x9 ;  /* 0x00000009be0d7836 */ /* 0x000fc60000000000 */
[----:B------:R-:W-:Y:S01]  /*198d0*/  HMMA.16816.F32 R40, R132, R50, R40 ;  /* 0x000000328428723c */ /* 0x000fe20000001828 */
[----:B------:R-:W1:Y:S01]  /*198e0*/  LDSM.16.M88.4 R48, [R204] ;  /* 0x00000000cc30783b */ /* 0x000e620000000200 */
[CC--:B------:R-:W-:Y:S02]  /*198f0*/  ISETP.GE.AND P1, PT, R12.reuse, R188.reuse, PT ;  /* 0x000000bc0c00720c */ /* 0x0c0fe40003f26270 */
[-C--:B------:R-:W-:Y:S01]  /*19900*/  ISETP.GE.AND P4, PT, R12, R189.reuse, PT ;  /* 0x000000bd0c00720c */ /* 0x080fe20003f86270 */
[----:B------:R-:W-:Y:S01]  /*19910*/  VIADD R12, R190, 0x8 ;  /* 0x00000008be0c7836 */ /* 0x000fe20000000000 */
[----:B--2---:R-:W-:Y:S01]  /*19920*/  HMMA.16816.F32 R168, R8, R24, R168 ;  /* 0x0000001808a8723c */ /* 0x004fe200000018a8 */
[CC--:B------:R-:W-:Y:S01]  /*19930*/  ISETP.GE.AND P3, PT, R13.reuse, R188.reuse, PT ;  /* 0x000000bc0d00720c */ /* 0x0c0fe20003f66270 */
[----:B------:R-:W2:Y:S01]  /*19940*/  MUFU.TANH R58, R58 ;  /* 0x0000003a003a7308 */ /* 0x000ea20000002400 */
[-C--:B------:R-:W-:Y:S02]  /*19950*/  ISETP.GE.AND P6, PT, R13, R189.reuse, PT ;  /* 0x000000bd0d00720c */ /* 0x080fe40003fc6270 */
[C---:B------:R-:W-:Y:S01]  /*19960*/  ISETP.GE.AND P0, PT, R12.reuse, R188, PT ;  /* 0x000000bc0c00720c */ /* 0x040fe20003f06270 */
[----:B------:R-:W-:Y:S01]  /*19970*/  HMMA.16816.F32 R140, R176, R14, R140 ;  /* 0x0000000eb08c723c */ /* 0x000fe2000000188c */
[----:B------:R-:W-:-:S03]  /*19980*/  ISETP.GE.AND P5, PT, R12, R189, PT ;  /* 0x000000bd0c00720c */ /* 0x000fc60003fa6270 */
[----:B------:R-:W2:Y:S02]  /*19990*/  MUFU.TANH R59, R59 ;  /* 0x0000003b003b7308 */ /* 0x000ea40000002400 */
[----:B---3--:R-:W-:Y:S01]  /*199a0*/  HMMA.16816.F32 R28, R132, R16, R28 ;  /* 0x00000010841c723c */ /* 0x008fe2000000181c */
[----:B------:R-:W-:Y:S02]  /*199b0*/  VIADD R15, R190, 0x18 ;  /* 0x00000018be0f7836 */ /* 0x000fe40000000000 */
[----:B------:R-:W-:Y:S01]  /*199c0*/  FMUL.FTZ R139, R180, UR17 ;  /* 0x00000011b48b7c20 */ /* 0x000fe20008410000 */
[----:B------:R-:W-:Y:S01]  /*199d0*/  FMUL.FTZ R147, R181, UR17 ;  /* 0x00000011b5937c20 */ /* 0x000fe20008410000 */
[----:B------:R-:W-:Y:S01]  /*199e0*/  FMUL.FTZ R152, R183, UR17 ;  /* 0x00000011b7987c20 */ /* 0x000fe20008410000 */
[----:B------:R-:W-:Y:S01]  /*199f0*/  FMUL.FTZ R174, R182, UR17 ;  /* 0x00000011b6ae7c20 */ /* 0x000fe20008410000 */
[----:B------:R-:W-:Y:S01]  /*19a00*/  HMMA.16816.F32 R164, R8, R26, R164 ;  /* 0x0000001a08a4723c */ /* 0x000fe200000018a4 */
[----:B-----5:R-:W-:Y:S01]  /*19a10*/  FSEL R17, R3, -INF , !P2 ;  /* 0xff80000003117808 */ /* 0x020fe20005000000 */
[----:B------:R-:W-:Y:S01]  /*19a20*/  FMUL.FTZ R149, R40, UR17 ;  /* 0x0000001128957c20 */ /* 0x000fe20008410000 */
[----:B------:R-:W-:Y:S01]  /*19a30*/  FSEL R3, R144, -INF , !P1 ;  /* 0xff80000090037808 */ /* 0x000fe20004800000 */
[----:B------:R-:W3:Y:S01]  /*19a40*/  MUFU.TANH R139, R139 ;  /* 0x0000008b008b7308 */ /* 0x000ee20000002400 */
[----:B------:R-:W-:Y:S01]  /*19a50*/  FMUL.FTZ R40, R42, UR17 ;  /* 0x000000112a287c20 */ /* 0x000fe20008410000 */
[----:B----4-:R-:W-:Y:S01]  /*19a60*/  HMMA.16816.F32 R168, R176, R4, R168 ;  /* 0x00000004b0a8723c */ /* 0x010fe200000018a8 */
[----:B------:R-:W-:Y:S01]  /*19a70*/  FMUL.FTZ R151, R41, UR17 ;  /* 0x0000001129977c20 */ /* 0x000fe20008410000 */
[----:B------:R-:W-:-:S04]  /*19a80*/  FMUL.FTZ R41, R43, UR17 ;  /* 0x000000112b297c20 */ /* 0x000fc80008410000 */
[----:B------:R-:W-:Y:S01]  /*19a90*/  HMMA.16816.F32 R32, R132, R46, R32 ;  /* 0x0000002e8420723c */ /* 0x000fe20000001820 */
[----:B------:R-:W-:Y:S01]  /*19aa0*/  VIADD R4, R190, 0x10 ;  /* 0x00000010be047836 */ /* 0x000fe20000000000 */
[----:B------:R-:W4:Y:S04]  /*19ab0*/  MUFU.TANH R149, R149 ;  /* 0x0000009500957308 */ /* 0x000f280000002400 */
[C---:B-1----:R-:W-:Y:S01]  /*19ac0*/  HMMA.16816.F32 R160, R8.reuse, R48, R160 ;  /* 0x0000003008a0723c */ /* 0x042fe200000018a0 */
[----:B------:R-:W-:Y:S01]  /*19ad0*/  FMUL.FTZ R47, R29, UR17 ;  /* 0x000000111d2f7c20 */ /* 0x000fe20008410000 */
[-C--:B------:R-:W-:Y:S01]  /*19ae0*/  ISETP.GE.AND P2, PT, R4, R188.reuse, PT ;  /* 0x000000bc0400720c */ /* 0x080fe20003f46270 */
[----:B------:R-:W-:Y:S01]  /*19af0*/  FMUL.FTZ R28, R28, UR17 ;  /* 0x000000111c1c7c20 */ /* 0x000fe20008410000 */
[-C--:B------:R-:W-:Y:S01]  /*19b00*/  ISETP.GE.AND P1, PT, R4, R189.reuse, PT ;  /* 0x000000bd0400720c */ /* 0x080fe20003f26270 */
[----:B------:R-:W-:Y:S01]  /*19b10*/  VIADD R4, R190, 0x11 ;  /* 0x00000011be047836 */ /* 0x000fe20000000000 */
[----:B------:R-:W-:Y:S01]  /*19b20*/  HMMA.16816.F32 R156, R8, R50, R156 ;  /* 0x00000032089c723c */ /* 0x000fe2000000189c */
[----:B------:R-:W1:Y:S01]  /*19b30*/  LDSM.16.M88.4 R8, [R212+0x7000] ;  /* 0x00700000d408783b */ /* 0x000e620000000200 */
[----:B------:R-:W-:Y:S01]  /*19b40*/  FSEL R29, R64, -INF , !P0 ;  /* 0xff800000401d7808 */ /* 0x000fe20004000000 */
[----:B------:R5:W-:Y:S01]  /*19b50*/  MUFU.TANH R46, R28 ;  /* 0x0000001c002e7308 */ /* 0x000be20000002400 */
[CC--:B------:R-:W-:Y:S01]  /*19b60*/  ISETP.GE.AND P0, PT, R190.reuse, R189.reuse, PT ;  /* 0x000000bdbe00720c */ /* 0x0c0fe20003f06270 */
[C---:B------:R-:W-:Y:S01]  /*19b70*/  VIADD R64, R190.reuse, 0x51 ;  /* 0x00000051be407836 */ /* 0x040fe20000000000 */
[----:B------:R-:W-:Y:S01]  /*19b80*/  HMMA.16816.F32 R140, R132, R18, R140 ;  /* 0x00000012848c723c */ /* 0x000fe2000000188c */
[----:B------:R-:W-:Y:S01]  /*19b90*/  P2R R13, PR, RZ, 0x4 ;  /* 0x00000004ff0d7803 */ /* 0x000fe20000000000 */
[----:B------:R-:W-:Y:S01]  /*19ba0*/  VIADD R51, R190, 0x71 ;  /* 0x00000071be337836 */ /* 0x000fe20000000000 */
[-C--:B------:R-:W-:Y:S01]  /*19bb0*/  ISETP.GE.AND P2, PT, R4, R188.reuse, PT ;  /* 0x000000bc0400720c */ /* 0x080fe20003f46270 */
[----:B------:R-:W-:Y:S01]  /*19bc0*/  VIADD R49, R190, 0x78 ;  /* 0x00000078be317836 */ /* 0x000fe20000000000 */
[----:B------:R-:W-:Y:S01]  /*19bd0*/  P2R R12, PR, RZ, 0x2 ;  /* 0x00000002ff0c7803 */ /* 0x000fe20000000000 */
[C---:B------:R-:W-:Y:S01]  /*19be0*/  HMMA.16816.F32 R164, R176.reuse, R6, R164 ;  /* 0x00000006b0a4723c */ /* 0x040fe200000018a4 */
[----:B------:R-:W-:Y:S01]  /*19bf0*/  FSEL R18, R145, -INF , !P0 ;  /* 0xff80000091127808 */ /* 0x000fe20004000000 */
[----:B------:R-:W-:Y:S01]  /*19c00*/  FMUL.FTZ R32, R32, UR17 ;  /* 0x0000001120207c20 */ /* 0x000fe20008410000 */
[-C--:B------:R-:W-:Y:S01]  /*19c10*/  ISETP.GE.AND P0, PT, R4, R189.reuse, PT ;  /* 0x000000bd0400720c */ /* 0x080fe20003f06270 */
[----:B------:R-:W-:Y:S01]  /*19c20*/  MUFU.TANH R137, R137 ;  /* 0x0000008900897308 */ /* 0x000fe20000002400 */
[----:B------:R-:W3:Y:S01]  /*19c30*/  LDSM.16.M88.4 R4, [R212+0x7800] ;  /* 0x00780000d404783b */ /* 0x000ee20000000200 */
[----:B------:R-:W-:Y:S01]  /*19c40*/  HMMA.16816.F32 R160, R176, R20, R160 ;  /* 0x00000014b0a0723c */ /* 0x000fe200000018a0 */
[----:B------:R-:W-:Y:S01]  /*19c50*/  P2R R14, PR, RZ, 0x1 ;  /* 0x00000001ff0e7803 */ /* 0x000fe20000000000 */
[----:B------:R-:W-:Y:S01]  /*19c60*/  FMUL.FTZ R33, R33, UR17 ;  /* 0x0000001121217c20 */ /* 0x000fe20008410000 */
[CC--:B------:R-:W-:Y:S01]  /*19c70*/  ISETP.GE.AND P1, PT, R15.reuse, R188.reuse, PT ;  /* 0x000000bc0f00720c */ /* 0x0c0fe20003f26270 */
[----:B------:R-:W-:Y:S01]  /*19c80*/  FMUL.FTZ R16, R34, UR17 ;  /* 0x0000001122107c20 */ /* 0x000fe20008410000 */
[----:B------:R-:W-:Y:S01]  /*19c90*/  FSEL R19, R146, -INF , !P3 ;  /* 0xff80000092137808 */ /* 0x000fe20005800000 */
[----:B------:R-:W-:Y:S01]  /*19ca0*/  HMMA.16816.F32 R36, R132, R44, R36 ;  /* 0x0000002c8424723c */ /* 0x000fe20000001824 */
[----:B-----5:R-:W-:Y:S01]  /*19cb0*/  FSEL R28, R66, -INF , !P5 ;  /* 0xff800000421c7808 */ /* 0x020fe20006800000 */
[----:B------:R-:W5:Y:S01]  /*19cc0*/  MUFU.TANH R138, R138 ;  /* 0x0000008a008a7308 */ /* 0x000f620000002400 */
[-C--:B------:R-:W-:Y:S01]  /*19cd0*/  ISETP.GE.AND P3, PT, R15, R189.reuse, PT ;  /* 0x000000bd0f00720c */ /* 0x080fe20003f66270 */
[----:B------:R-:W-:Y:S01]  /*19ce0*/  VIADD R66, R190, 0x50 ;  /* 0x00000050be427836 */ /* 0x000fe20000000000 */
[----:B------:R-:W-:Y:S01]  /*19cf0*/  FSEL R21, R56, -INF , !P1 ;  /* 0xff80000038157808 */ /* 0x000fe20004800000 */
[----:B------:R-:W-:Y:S01]  /*19d00*/  HMMA.16816.F32 R156, R176, R22, R156 ;  /* 0x00000016b09c723c */ /* 0x000fe2000000189c */
[----:B------:R-:W-:Y:S01]  /*19d10*/  FMUL.FTZ R45, R30, UR17 ;  /* 0x000000111e2d7c20 */ /* 0x000fe20008410000 */
[----:B------:R-:W-:Y:S01]  /*19d20*/  FSEL R30, R65, -INF , !P4 ;  /* 0xff800000411e7808 */ /* 0x000fe20006000000 */
[----:B------:R-:W-:Y:S01]  /*19d30*/  FMUL.FTZ R141, R141, UR17 ;  /* 0x000000118d8d7c20 */ /* 0x000fe20008410000 */
[----:B------:R-:W-:Y:S01]  /*19d40*/  ISETP.NE.AND P4, PT, R13, RZ, PT ;  /* 0x000000ff0d00720c */ /* 0x000fe20003f85270 */
[----:B------:R-:W-:Y:S01]  /*19d50*/  VIADD R13, R190, 0x19 ;  /* 0x00000019be0d7836 */ /* 0x000fe20000000000 */
[----:B------:R-:W-:Y:S01]  /*19d60*/  FSEL R50, R67, -INF , !P6 ;  /* 0xff80000043327808 */ /* 0x000fe20007000000 */
[----:B------:R4:W-:Y:S01]  /*19d70*/  MUFU.TANH R153, R141 ;  /* 0x0000008d00997308 */ /* 0x0009e20000002400 */
[----:B------:R-:W-:Y:S01]  /*19d80*/  FSEL R23, R61, -INF , !P2 ;  /* 0xff8000003d177808 */ /* 0x000fe20005000000 */
[----:B------:R-:W-:Y:S01]  /*19d90*/  FMUL.FTZ R48, R142, UR17 ;  /* 0x000000118e307c20 */ /* 0x000fe20008410000 */
[-C--:B------:R-:W-:Y:S01]  /*19da0*/  ISETP.GE.AND P0, PT, R13, R188.reuse, PT ;  /* 0x000000bc0d00720c */ /* 0x080fe20003f06270 */
[C---:B-1----:R-:W-:Y:S01]  /*19db0*/  HMMA.16816.F32 R168, R132.reuse, R8, R168 ;  /* 0x0000000884a8723c */ /* 0x042fe200000018a8 */
[----:B------:R-:W-:Y:S01]  /*19dc0*/  ISETP.NE.AND P2, PT, R12, RZ, PT ;  /* 0x000000ff0c00720c */ /* 0x000fe20003f45270 */
[C---:B------:R-:W-:Y:S01]  /*19dd0*/  VIADD R12, R190.reuse, 0x28 ;  /* 0x00000028be0c7836 */ /* 0x040fe20000000000 */
[----:B------:R-:W-:Y:S01]  /*19de0*/  FSEL R57, R57, -INF , !P0 ;  /* 0xff80000039397808 */ /* 0x000fe20004000000 */
[----:B------:R-:W-:Y:S01]  /*19df0*/  VIADD R142, R190, 0x30 ;  /* 0x00000030be8e7836 */ /* 0x000fe20000000000 */
[----:B------:R-:W-:Y:S01]  /*19e00*/  FSEL R25, R60, -INF , !P4 ;  /* 0xff8000003c197808 */ /* 0x000fe20006000000 */
[----:B------:R-:W1:Y:S01]  /*19e10*/  MUFU.TANH R55, R55 ;  /* 0x0000003700377308 */ /* 0x000e620000002400 */
[----:B------:R-:W-:Y:S01]  /*19e20*/  VIADD R9, R190, 0x20 ;  /* 0x00000020be097836 */ /* 0x000fe20000000000 */
[----:B------:R-:W-:Y:S01]  /*19e30*/  ISETP.NE.AND P0, PT, R14, RZ, PT ;  /* 0x000000ff0e00720c */ /* 0x000fe20003f05270 */
[----:B------:R-:W-:Y:S01]  /*19e40*/  VIADD R8, R190, 0x21 ;  /* 0x00000021be087836 */ /* 0x000fe20000000000 */
[----:B------:R-:W-:Y:S01]  /*19e50*/  FSEL R26, R62, -INF , !P2 ;  /* 0xff8000003e1a7808 */ /* 0x000fe20005000000 */
[----:B------:R-:W-:Y:S01]  /*19e60*/  FMUL.FTZ R172, R38, UR17 ;  /* 0x0000001126ac7c20 */ /* 0x000fe20008410000 */
[-C--:B------:R-:W-:Y:S01]  /*19e70*/  ISETP.GE.AND P4, PT, R9, R188.reuse, PT ;  /* 0x000000bc0900720c */ /* 0x080fe20003f86270 */
[----:B------:R-:W-:Y:S01]  /*19e80*/  FMUL.FTZ R37, R37, UR17 ;  /* 0x0000001125257c20 */ /* 0x000fe20008410000 */
[-C--:B------:R-:W-:Y:S01]  /*19e90*/  ISETP.GE.AND P5, PT, R9, R189.reuse, PT ;  /* 0x000000bd0900720c */ /* 0x080fe20003fa6270 */
[----:B------:R5:W-:Y:S01]  /*19ea0*/  MUFU.TANH R38, R32 ;  /* 0x0000002000267308 */ /* 0x000be20000002400 */
[-C--:B------:R-:W-:Y:S01]  /*19eb0*/  ISETP.GE.AND P1, PT, R8, R188.reuse, PT ;  /* 0x000000bc0800720c */ /* 0x080fe20003f26270 */
[----:B------:R-:W-:Y:S01]  /*19ec0*/  FMUL.FTZ R36, R36, UR17 ;  /* 0x0000001124247c20 */ /* 0x000fe20008410000 */
[-C--:B------:R-:W-:Y:S01]  /*19ed0*/  ISETP.GE.AND P2, PT, R8, R189.reuse, PT ;  /* 0x000000bd0800720c */ /* 0x080fe20003f46270 */
[----:B------:R-:W-:Y:S01]  /*19ee0*/  VIADD R67, R190, 0x38 ;  /* 0x00000038be437836 */ /* 0x000fe20000000000 */
[C---:B------:R-:W-:Y:S01]  /*19ef0*/  HMMA.16816.F32 R8, R132.reuse, R10, R164 ;  /* 0x0000000a8408723c */ /* 0x040fe200000018a4 */
[----:B------:R-:W-:Y:S01]  /*19f00*/  FSEL R24, R63, -INF , !P0 ;  /* 0xff8000003f187808 */ /* 0x000fe20004000000 */
[----:B------:R-:W-:Y:S01]  /*19f10*/  FMUL.FTZ R27, R39, UR17 ;  /* 0x00000011271b7c20 */ /* 0x000fe20008410000 */
[----:B--2---:R-:W-:Y:S01]  /*19f20*/  FSEL R22, R58, -INF , !P3 ;  /* 0xff8000003a167808 */ /* 0x004fe20005800000 */
[----:B------:R2:W-:Y:S01]  /*19f30*/  MUFU.TANH R42, R37 ;  /* 0x00000025002a7308 */ /* 0x0005e20000002400 */
[-C--:B------:R-:W-:Y:S01]  /*19f40*/  ISETP.GE.AND P6, PT, R13, R189.reuse, PT ;  /* 0x000000bd0d00720c */ /* 0x080fe20003fc6270 */
[----:B----4-:R-:W-:Y:S01]  /*19f50*/  FMUL.FTZ R141, R168, UR17 ;  /* 0x00000011a88d7c20 */ /* 0x010fe20008410000 */
[-C--:B------:R-:W-:Y:S01]  /*19f60*/  ISETP.GE.AND P0, PT, R12, R188.reuse, PT ;  /* 0x000000bc0c00720c */ /* 0x080fe20003f06270 */
[----:B------:R-:W-:Y:S01]  /*19f70*/  FMUL.FTZ R140, R140, UR17 ;  /* 0x000000118c8c7c20 */ /* 0x000fe20008410000 */
[-C--:B------:R-:W-:Y:S01]  /*19f80*/  ISETP.GE.AND P3, PT, R12, R189.reuse, PT ;  /* 0x000000bd0c00720c */ /* 0x080fe20003f66270 */
[----:B------:R-:W-:Y:S01]  /*19f90*/  FMUL.FTZ R143, R143, UR17 ;  /* 0x000000118f8f7c20 */ /* 0x000fe20008410000 */
[C---:B---3--:R-:W-:Y:S01]  /*19fa0*/  HMMA.16816.F32 R12, R132.reuse, R4, R160 ;  /* 0x00000004840c723c */ /* 0x048fe200000018a0 */
[----:B-----5:R-:W-:Y:S01]  /*19fb0*/  VIADD R32, R190, 0x29 ;  /* 0x00000029be207836 */ /* 0x020fe20000000000 */
[----:B------:R-:W3:Y:S01]  /*19fc0*/  MUFU.TANH R147, R147 ;  /* 0x0000009300937308 */ /* 0x000ee20000002400 */
[----:B------:R-:W-:Y:S01]  /*19fd0*/  FSEL R39, R53, -INF , !P1 ;  /* 0xff80000035277808 */ /* 0x000fe20004800000 */
[----:B------:R-:W-:Y:S01]  /*19fe0*/  FMUL.FTZ R169, R169, UR17 ;  /* 0x00000011a9a97c20 */ /* 0x000fe20008410000 */
[----:B------:R-:W-:Y:S01]  /*19ff0*/  FSEL R34, R54, -INF , !P5 ;  /* 0xff80000036227808 */ /* 0x000fe20006800000 */
[----:B------:R-:W-:Y:S01]  /*1a000*/  HMMA.16816.F32 R4, R132, R6, R156 ;  /* 0x000000068404723c */ /* 0x000fe2000000189c */
[-C--:B------:R-:W-:Y:S01]  /*1a010*/  ISETP.GE.AND P5, PT, R67, R188.reuse, PT ;  /* 0x000000bc4300720c */ /* 0x080fe20003fa6270 */
[----:B------:R-:W-:Y:S01]  /*1a020*/  VIADD R60, R190, 0x60 ;  /* 0x00000060be3c7836 */ /* 0x000fe20000000000 */
[----:B------:R-:W-:Y:S01]  /*1a030*/  FSEL R20, R59, -INF , !P6 ;  /* 0xff8000003b147808 */ /* 0x000fe20007000000 */
[----:B------:R-:W-:Y:S01]  /*1a040*/  MUFU.TANH R36, R36 ;  /* 0x0000002400247308 */ /* 0x000fe20000002400 */
[----:B--2---:R-:W-:Y:S01]  /*1a050*/  FSEL R37, R52, -INF , !P4 ;  /* 0xff80000034257808 */ /* 0x004fe20006000000 */
[----:B------:R-:W-:Y:S01]  /*1a060*/  VIADD R58, R190, 0x68 ;  /* 0x00000068be3a7836 */ /* 0x000fe20000000000 */
[----:B------:R-:W-:Y:S01]  /*1a070*/  ISETP.GE.AND P4, PT, R32, R189, PT ;  /* 0x000000bd2000720c */ /* 0x000fe20003f86270 */
[----:B------:R-:W-:Y:S01]  /*1a080*/  FMUL.FTZ R8, R8, UR17 ;  /* 0x0000001108087c20 */ /* 0x000fe20008410000 */
[----:B------:R-:W-:Y:S01]  /*1a090*/  FMUL.FTZ R53, R9, UR17 ;  /* 0x0000001109357c20 */ /* 0x000fe20008410000 */
[----:B------:R-:W-:Y:S01]  /*1a0a0*/  VIADD R135, R190, 0x41 ;  /* 0x00000041be877836 */ /* 0x000fe20000000000 */
[----:B------:R-:W-:Y:S01]  /*1a0b0*/  P2R R61, PR, RZ, 0x10 ;  /* 0x00000010ff3d7803 */ /* 0x000fe20000000000 */
[----:B------:R-:W-:Y:S01]  /*1a0c0*/  MUFU.TANH R141, R141 ;  /* 0x0000008d008d7308 */ /* 0x000fe20000002400 */
[-C--:B------:R-:W-:Y:S01]  /*1a0d0*/  ISETP.GE.AND P4, PT, R142, R188.reuse, PT ;  /* 0x000000bc8e00720c */ /* 0x080fe20003f86270 */
[----:B------:R-:W-:Y:S01]  /*1a0e0*/  VIADD R133, R190, 0x31 ;  /* 0x00000031be857836 */ /* 0x000fe20000000000 */
[-C--:B------:R-:W-:Y:S01]  /*1a0f0*/  ISETP.GE.AND P6, PT, R32, R188.reuse, PT ;  /* 0x000000bc2000720c */ /* 0x080fe20003fc6270 */
[----:B------:R-:W-:Y:S01]  /*1a100*/  VIADD R132, R190, 0x49 ;  /* 0x00000049be847836 */ /* 0x000fe20000000000 */
[----:B------:R-:W-:Y:S01]  /*1a110*/  FSEL R145, R139, -INF , !P4 ;  /* 0xff8000008b917808 */ /* 0x000fe20006000000 */
[----:B------:R-:W-:Y:S01]  /*1a120*/  FMUL.FTZ R9, R12, UR17 ;  /* 0x000000110c097c20 */ /* 0x000fe20008410000 */
[----:B------:R-:W-:Y:S01]  /*1a130*/  FSEL R149, R149, -INF , !P5 ;  /* 0xff80000095957808 */ /* 0x000fe20006800000 */
[----:B------:R-:W-:Y:S01]  /*1a140*/  MUFU.TANH R136, R136 ;  /* 0x0000008800887308 */ /* 0x000fe20000002400 */
[-C--:B------:R-:W-:Y:S01]  /*1a150*/  ISETP.GE.AND P5, PT, R135, R188.reuse, PT ;  /* 0x000000bc8700720c */ /* 0x080fe20003fa6270 */
[----:B------:R-:W-:Y:S01]  /*1a160*/  VIADD R56, R190, 0x69 ;  /* 0x00000069be387836 */ /* 0x000fe20000000000 */
[-C--:B------:R-:W-:Y:S01]  /*1a170*/  ISETP.GE.AND P1, PT, R133, R188.reuse, PT ;  /* 0x000000bc8500720c */ /* 0x080fe20003f26270 */
[----:B------:R-:W-:Y:S01]  /*1a180*/  FMUL.FTZ R35, R35, UR17 ;  /* 0x0000001123237c20 */ /* 0x000fe20008410000 */
[----:B------:R-:W-:Y:S01]  /*1a190*/  FSEL R138, R138, -INF , !P3 ;  /* 0xff8000008a8a7808 */ /* 0x000fe20005800000 */
[----:B------:R-:W-:Y:S01]  /*1a1a0*/  FMUL.FTZ R4, R4, UR17 ;  /* 0x0000001104047c20 */ /* 0x000fe20008410000 */
[C---:B------:R-:W-:Y:S01]  /*1a1b0*/  VIADD R65, R190.reuse, 0x39 ;  /* 0x00000039be417836 */ /* 0x040fe20000000000 */
[----:B------:R2:W4:Y:S01]  /*1a1c0*/  MUFU.TANH R43, R33 ;  /* 0x00000021002b7308 */ /* 0x0005220000002400 */
[----:B-1----:R-:W-:Y:S01]  /*1a1d0*/  FSEL R32, R55, -INF , !P2 ;  /* 0xff80000037207808 */ /* 0x002fe20005000000 */
[----:B------:R-:W-:Y:S01]  /*1a1e0*/  VIADD R52, R190, 0x70 ;  /* 0x00000070be347836 */ /* 0x000fe20000000000 */
[----:B---3--:R-:W-:Y:S01]  /*1a1f0*/  FSEL R161, R147, -INF , !P1 ;  /* 0xff80000093a17808 */ /* 0x008fe20004800000 */
[----:B------:R-:W-:Y:S01]  /*1a200*/  FMUL.FTZ R5, R5, UR17 ;  /* 0x0000001105057c20 */ /* 0x000fe20008410000 */
[----:B------:R-:W-:Y:S01]  /*1a210*/  ISETP.GE.AND P2, PT, R132, R188, PT ;  /* 0x000000bc8400720c */ /* 0x000fe20003f46270 */
[----:B------:R-:W-:-:S02]  /*1a220*/  VIADD R63, R190, 0x58 ;  /* 0x00000058be3f7836 */ /* 0x000fc40000000000 */
[----:B------:R-:W-:Y:S01]  /*1a230*/  FMUL.FTZ R12, R13, UR17 ;  /* 0x000000110d0c7c20 */ /* 0x000fe20008410000 */
[----:B------:R-:W-:Y:S01]  /*1a240*/  MUFU.TANH R8, R8 ;  /* 0x0000000800087308 */ /* 0x000fe20000002400 */
[----:B------:R-:W-:Y:S01]  /*1a250*/  FMUL.FTZ R146, R170, UR17 ;  /* 0x00000011aa927c20 */ /* 0x000fe20008410000 */
[----:B------:R-:W-:Y:S01]  /*1a260*/  VIADD R62, R190, 0x59 ;  /* 0x00000059be3e7836 */ /* 0x000fe20000000000 */
[-C--:B------:R-:W-:Y:S01]  /*1a270*/  ISETP.GE.AND P1, PT, R64, R188.reuse, PT ;  /* 0x000000bc4000720c */ /* 0x080fe20003f26270 */
[C---:B------:R-:W-:Y:S02]  /*1a280*/  VIADD R134, R190.reuse, 0x48 ;  /* 0x00000048be867836 */ /* 0x040fe40000000000 */
[----:B------:R-:W-:Y:S01]  /*1a290*/  FMUL.FTZ R144, R171, UR17 ;  /* 0x00000011ab907c20 */ /* 0x000fe20008410000 */
[----:B------:R-:W-:Y:S02]  /*1a2a0*/  VIADD R59, R190, 0x61 ;  /* 0x00000061be3b7836 */ /* 0x000fe40000000000 */
[----:B------:R-:W-:Y:S01]  /*1a2b0*/  FMUL.FTZ R6, R6, UR17 ;  /* 0x0000001106067c20 */ /* 0x000fe20008410000 */
[----:B------:R-:W1:Y:S01]  /*1a2c0*/  MUFU.TANH R139, R53 ;  /* 0x00000035008b7308 */ /* 0x000e620000002400 */
[----:B--2---:R-:W-:Y:S01]  /*1a2d0*/  FSEL R33, R137, -INF , !P6 ;  /* 0xff80000089217808 */ /* 0x004fe20007000000 */
[----:B------:R-:W-:Y:S01]  /*1a2e0*/  FMUL.FTZ R31, R31, UR17 ;  /* 0x000000111f1f7c20 */ /* 0x000fe20008410000 */
[-C--:B------:R-:W-:Y:S01]  /*1a2f0*/  ISETP.GE.AND P6, PT, R66, R188.reuse, PT ;  /* 0x000000bc4200720c */ /* 0x080fe20003fc6270 */
[----:B------:R-:W-:Y:S01]  /*1a300*/  FMUL.FTZ R10, R10, UR17 ;  /* 0x000000110a0a7c20 */ /* 0x000fe20008410000 */
[----:B----4-:R-:W-:Y:S01]  /*1a310*/  FSEL R167, R43, -INF , !P2 ;  /* 0xff8000002ba77808 */ /* 0x010fe20005000000 */
[----:B------:R-:W-:Y:S01]  /*1a320*/  FMUL.FTZ R11, R11, UR17 ;  /* 0x000000110b0b7c20 */ /* 0x000fe20008410000 */
[----:B------:R-:W-:Y:S01]  /*1a330*/  FSEL R159, R46, -INF , !P6 ;  /* 0xff8000002e9f7808 */ /* 0x000fe20007000000 */
[----:B------:R-:W-:Y:S01]  /*1a340*/  MUFU.TANH R151, R151 ;  /* 0x0000009700977308 */ /* 0x000fe20000002400 */
[-C--:B------:R-:W-:Y:S01]  /*1a350*/  ISETP.GE.AND P6, PT, R58, R188.reuse, PT ;  /* 0x000000bc3a00720c */ /* 0x080fe20003fc6270 */
[----:B------:R-:W-:Y:S01]  /*1a360*/  FMUL.FTZ R15, R15, UR17 ;  /* 0x000000110f0f7c20 */ /* 0x000fe20008410000 */
[-C--:B------:R-:W-:Y:S01]  /*1a370*/  ISETP.GE.AND P2, PT, R52, R188.reuse, PT ;  /* 0x000000bc3400720c */ /* 0x080fe20003f46270 */
[----:B------:R-:W-:Y:S01]  /*1a380*/  FMUL.FTZ R7, R7, UR17 ;  /* 0x0000001107077c20 */ /* 0x000fe20008410000 */
[----:B------:R-:W-:Y:S01]  /*1a390*/  ISETP.GE.AND P4, PT, R134, R188, PT ;  /* 0x000000bc8600720c */ /* 0x000fe20003f86270 */
[----:B------:R-:W-:-:S04]  /*1a3a0*/  DEPBAR.LE SB0, 0x0 ;  /* 0x000080000000791a */ /* 0x000fc80000000000 */
[----:B------:R2:W-:Y:S01]  /*1a3b0*/  MUFU.TANH R155, R140 ;  /* 0x0000008c009b7308 */ /* 0x0005e20000002400 */
[----:B------:R-:W-:Y:S02]  /*1a3c0*/  FSEL R165, R38, -INF , !P4 ;  /* 0xff80000026a57808 */ /* 0x000fe40006000000 */
[----:B------:R-:W-:-:S05]  /*1a3d0*/  ISETP.GE.AND P4, PT, R59, R188, PT ;  /* 0x000000bc3b00720c */ /* 0x000fca0003f86270 */
[----:B------:R-:W-:Y:S08]  /*1a3e0*/  MUFU.TANH R9, R9 ;  /* 0x0000000900097308 */ /* 0x000ff00000002400 */
[----:B------:R-:W3:Y:S01]  /*1a3f0*/  MUFU.TANH R47, R47 ;  /* 0x0000002f002f7308 */ /* 0x000ee20000002400 */
[C---:B--2---:R-:W-:Y:S02]  /*1a400*/  VIADD R140, R190.reuse, 0x40 ;  /* 0x00000040be8c7836 */ /* 0x044fe40000000000 */
[----:B------:R-:W-:-:S03]  /*1a410*/  VIADD R190, R190, 0x79 ;  /* 0x00000079bebe7836 */ /* 0x000fc60000000000 */
[-C--:B------:R-:W-:Y:S02]  /*1a420*/  ISETP.GE.AND P3, PT, R140, R188.reuse, PT ;  /* 0x000000bc8c00720c */ /* 0x080fe40003f66270 */
[----:B------:R-:W-:Y:S02]  /*1a430*/  MUFU.TANH R154, R143 ;  /* 0x0000008f009a7308 */ /* 0x000fe40000002400 */
[----:B------:R-:W-:Y:S02]  /*1a440*/  FSEL R163, R36, -INF , !P3 ;  /* 0xff80000024a37808 */ /* 0x000fe40005800000 */
[----:B------:R-:W-:-:S04]  /*1a450*/  ISETP.GE.AND P3, PT, R56, R188, PT ;  /* 0x000000bc3800720c */ /* 0x000fc80003f66270 */
[----:B------:R2:W4:Y:S01]  /*1a460*/  MUFU.TANH R143, R169 ;  /* 0x000000a9008f7308 */ /* 0x0005220000002400 */
[----:B-1----:R-:W-:Y:S02]  /*1a470*/  FSEL R139, R139, -INF , !P3 ;  /* 0xff8000008b8b7808 */ /* 0x002fe40005800000 */
[----:B------:R-:W-:Y:S02]  /*1a480*/  ISETP.GE.AND P3, PT, R65, R189, PT ;  /* 0x000000bd4100720c */ /* 0x000fe40003f66270 */
[----:B---3--:R-:W-:Y:S02]  /*1a490*/  FSEL R157, R47, -INF , !P1 ;  /* 0xff8000002f9d7808 */ /* 0x008fe40004800000 */
[----:B------:R-:W-:Y:S01]  /*1a4a0*/  ISETP.GE.AND P1, PT, R62, R188, PT ;  /* 0x000000bc3e00720c */ /* 0x000fe20003f26270 */
[----:B------:R-:W1:Y:S03]  /*1a4b0*/  MUFU.TANH R152, R152 ;  /* 0x0000009800987308 */ /* 0x000e660000002400 */
[----:B------:R-:W-:-:S02]  /*1a4c0*/  FSEL R153, R153, -INF , !P1 ;  /* 0xff80000099997808 */ /* 0x000fc40004800000 */
[----:B------:R-:W-:-:S03]  /*1a4d0*/  ISETP.GE.AND P1, PT, R49, R188, PT ;  /* 0x000000bc3100720c */ /* 0x000fc60003f26270 */
[----:B------:R-:W3:Y:S01]  /*1a4e0*/  MUFU.TANH R41, R41 ;  /* 0x0000002900297308 */ /* 0x000ee20000002400 */
[----:B--2---:R-:W-:Y:S02]  /*1a4f0*/  FSEL R169, R42, -INF , !P5 ;  /* 0xff8000002aa97808 */ /* 0x004fe40006800000 */
[----:B------:R-:W-:Y:S02]  /*1a500*/  ISETP.GE.AND P5, PT, R60, R188, PT ;  /* 0x000000bc3c00720c */ /* 0x000fe40003fa6270 */
[----:B----4-:R-:W-:Y:S02]  /*1a510*/  FSEL R143, R143, -INF , !P4 ;  /* 0xff8000008f8f7808 */ /* 0x010fe40006000000 */
[----:B------:R-:W-:Y:S01]  /*1a520*/  FSEL R147, R141, -INF , !P5 ;  /* 0xff8000008d937808 */ /* 0x000fe20006800000 */
[----:B------:R2:W-:Y:S01]  /*1a530*/  MUFU.TANH R44, R35 ;  /* 0x00000023002c7308 */ /* 0x0005e20000002400 */
[----:B------:R-:W-:Y:S02]  /*1a540*/  ISETP.GE.AND P5, PT, R142, R189, PT ;  /* 0x000000bd8e00720c */ /* 0x000fe40003fa6270 */
[----:B------:R-:W-:-:S02]  /*1a550*/  FSEL R141, R8, -INF , !P6 ;  /* 0xff800000088d7808 */ /* 0x000fc40007000000 */
[----:B------:R-:W-:Y:S02]  /*1a560*/  P2R R8, PR, RZ, 0x20 ;  /* 0x00000020ff087803 */ /* 0x000fe40000000000 */
[----:B------:R-:W-:Y:S01]  /*1a570*/  ISETP.GE.AND P6, PT, R133, R189, PT ;  /* 0x000000bd8500720c */ /* 0x000fe20003fc6270 */
[----:B------:R-:W4:Y:S01]  /*1a580*/  MUFU.TANH R4, R4 ;  /* 0x0000000400047308 */ /* 0x000f220000002400 */
[----:B------:R-:W-:Y:S02]  /*1a590*/  FSEL R133, R9, -INF , !P2 ;  /* 0xff80000009857808 */ /* 0x000fe40005000000 */
[----:B------:R-:W-:Y:S02]  /*1a5a0*/  ISETP.NE.AND P2, PT, R8, RZ, PT ;  /* 0x000000ff0800720c */ /* 0x000fe40003f45270 */
[----:B------:R-:W-:Y:S02]  /*1a5b0*/  P2R R8, PR, RZ, 0x8 ;  /* 0x00000008ff087803 */ /* 0x000fe40000000000 */
[----:B-1----:R-:W-:Y:S01]  /*1a5c0*/  FSEL R152, R152, -INF , !P6 ;  /* 0xff80000098987808 */ /* 0x002fe20007000000 */
[----:B------:R-:W1:Y:S01]  /*1a5d0*/  MUFU.TANH R27, R27 ;  /* 0x0000001b001b7308 */ /* 0x000e620000002400 */
[----:B--2---:R-:W-:-:S02]  /*1a5e0*/  FSEL R35, R136, -INF , !P0 ;  /* 0xff80000088237808 */ /* 0x004fc40004000000 */
[-C--:B------:R-:W-:Y:S02]  /*1a5f0*/  ISETP.GE.AND P0, PT, R65, R188.reuse, PT ;  /* 0x000000bc4100720c */ /* 0x080fe40003f06270 */
[----:B------:R-:W-:Y:S02]  /*1a600*/  ISETP.NE.AND P6, PT, R8, RZ, PT ;  /* 0x000000ff0800720c */ /* 0x000fe40003fc5270 */
[----:B------:R-:W-:Y:S01]  /*1a610*/  FSEL R151, R151, -INF , !P0 ;  /* 0xff80000097977808 */ /* 0x000fe20004000000 */
[----:B------:R-:W2:Y:S01]  /*1a620*/  MUFU.TANH R5, R5 ;  /* 0x0000000500057308 */ /* 0x000ea20000002400 */
[----:B------:R-:W-:Y:S02]  /*1a630*/  ISETP.GE.AND P0, PT, R63, R188, PT ;  /* 0x000000bc3f00720c */ /* 0x000fe40003f06270 */
[----:B------:R-:W-:Y:S02]  /*1a640*/  ISETP.GE.AND P3, PT, R135, R189, PT ;  /* 0x000000bd8700720c */ /* 0x000fe40003f66270 */
[----:B------:R-:W-:-:S02]  /*1a650*/  FSEL R155, R155, -INF , !P0 ;  /* 0xff8000009b9b7808 */ /* 0x000fc40004000000 */
[-C--:B------:R-:W-:Y:S01]  /*1a660*/  ISETP.GE.AND P0, PT, R51, R188.reuse, PT ;  /* 0x000000bc3300720c */ /* 0x080fe20003f06270 */
[----:B------:R-:W5:Y:S01]  /*1a670*/  MUFU.TANH R12, R12 ;  /* 0x0000000c000c7308 */ /* 0x000f620000002400 */
[----:B---3--:R-:W-:Y:S02]  /*1a680*/  FSEL R162, R41, -INF , !P6 ;  /* 0xff80000029a27808 */ /* 0x008fe40007000000 */
[----:B------:R-:W-:Y:S02]  /*1a690*/  P2R R13, PR, RZ, 0x1 ;  /* 0x00000001ff0d7803 */ /* 0x000fe40000000000 */
[----:B------:R-:W-:Y:S02]  /*1a6a0*/  ISETP.GE.AND P0, PT, R190, R188, PT ;  /* 0x000000bcbe00720c */ /* 0x000fe40003f06270 */
[----:B------:R-:W-:Y:S01]  /*1a6b0*/  ISETP.GE.AND P6, PT, R63, R189, PT ;  /* 0x000000bd3f00720c */ /* 0x000fe20003fc6270 */
[----:B------:R-:W3:Y:S01]  /*1a6c0*/  MUFU.TANH R146, R146 ;  /* 0x0000009200927308 */ /* 0x000ee20000002400 */
[----:B----4-:R-:W-:Y:S01]  /*1a6d0*/  FSEL R65, R4, -INF , !P1 ;  /* 0xff80000004417808 */ /* 0x010fe20004800000 */
[----:B------:R-:W-:Y:S01]  /*1a6e0*/  FMUL.FTZ R4, R14, UR17 ;  /* 0x000000110e047c20 */ /* 0x000fe20008410000 */
[----:B------:R-:W-:-:S02]  /*1a6f0*/  ISETP.NE.AND P1, PT, R61, RZ, PT ;  /* 0x000000ff3d00720c */ /* 0x000fc40003f25270 */
[----:B-1----:R-:W-:Y:S02]  /*1a700*/  FSEL R168, R27, -INF , !P3 ;  /* 0xff8000001ba87808 */ /* 0x002fe40005800000 */
[----:B--2---:R-:W-:Y:S01]  /*1a710*/  FSEL R61, R5, -INF , !P0 ;  /* 0xff800000053d7808 */ /* 0x004fe20004000000 */
[----:B------:R-:W1:Y:S01]  /*1a720*/  MUFU.TANH R40, R40 ;  /* 0x0000002800287308 */ /* 0x000e620000002400 */
[-C--:B------:R-:W-:Y:S02]  /*1a730*/  ISETP.GE.AND P3, PT, R59, R189.reuse, PT ;  /* 0x000000bd3b00720c */ /* 0x080fe40003f66270 */
[----:B------:R-:W-:Y:S02]  /*1a740*/  ISETP.NE.AND P4, PT, R13, RZ, PT ;  /* 0x000000ff0d00720c */ /* 0x000fe40003f85270 */
[-C--:B------:R-:W-:Y:S02]  /*1a750*/  ISETP.GE.AND P0, PT, R134, R189.reuse, PT ;  /* 0x000000bd8600720c */ /* 0x080fe40003f06270 */
[----:B------:R-:W-:Y:S01]  /*1a760*/  P2R R8, PR, RZ, 0x40 ;  /* 0x00000040ff087803 */ /* 0x000fe20000000000 */
[----:B------:R-:W2:Y:S01]  /*1a770*/  MUFU.TANH R172, R172 ;  /* 0x000000ac00ac7308 */ /* 0x000ea20000002400 */
[----:B------:R-:W-:-:S02]  /*1a780*/  ISETP.GE.AND P6, PT, R60, R189, PT ;  /* 0x000000bd3c00720c */ /* 0x000fc40003fc6270 */
[-C--:B------:R-:W-:Y:S02]  /*1a790*/  ISETP.GE.AND P5, PT, R67, R189.reuse, PT ;  /* 0x000000bd4300720c */ /* 0x080fe40003fa6270 */
[----:B-----5:R-:W-:Y:S02]  /*1a7a0*/  FSEL R67, R12, -INF , !P4 ;  /* 0xff8000000c437808 */ /* 0x020fe40006000000 */
[----:B------:R-:W-:Y:S01]  /*1a7b0*/  P2R R5, PR, RZ, 0x1 ;  /* 0x00000001ff057803 */ /* 0x000fe20000000000 */
[----:B------:R-:W-:Y:S01]  /*1a7c0*/  MUFU.TANH R144, R144 ;  /* 0x0000009000907308 */ /* 0x000fe20000002400 */
[----:B------:R-:W-:Y:S02]  /*1a7d0*/  ISETP.GE.AND P4, PT, R140, R189, PT ;  /* 0x000000bd8c00720c */ /* 0x000fe40003f86270 */
[----:B---3--:R-:W-:Y:S02]  /*1a7e0*/  FSEL R146, R146, -INF , !P6 ;  /* 0xff80000092927808 */ /* 0x008fe40007000000 */
[----:B-1----:R-:W-:-:S02]  /*1a7f0*/  FSEL R170, R40, -INF , !P5 ;  /* 0xff80000028aa7808 */ /* 0x002fc40006800000 */
[----:B------:R-:W-:Y:S01]  /*1a800*/  ISETP.NE.AND P5, PT, R5, RZ, PT ;  /* 0x000000ff0500720c */ /* 0x000fe20003fa5270 */
[----:B------:R-:W1:Y:S01]  /*1a810*/  MUFU.TANH R148, R148 ;  /* 0x0000009400947308 */ /* 0x000e620000002400 */
[----:B--2---:R-:W-:Y:S02]  /*1a820*/  FSEL R172, R172, -INF , !P4 ;  /* 0xff800000acac7808 */ /* 0x004fe40006000000 */
[-C--:B------:R-:W-:Y:S02]  /*1a830*/  ISETP.GE.AND P4, PT, R62, R189.reuse, PT ;  /* 0x000000bd3e00720c */ /* 0x080fe40003f86270 */
[-C--:B------:R-:W-:Y:S02]  /*1a840*/  ISETP.GE.AND P0, PT, R64, R189.reuse, PT ;  /* 0x000000bd4000720c */ /* 0x080fe40003f06270 */
[----:B------:R-:W-:Y:S01]  /*1a850*/  P2R R9, PR, RZ, 0x10 ;  /* 0x00000010ff097803 */ /* 0x000fe20000000000 */
[----:B------:R-:W2:Y:S01]  /*1a860*/  MUFU.TANH R174, R174 ;  /* 0x000000ae00ae7308 */ /* 0x000ea20000002400 */
[----:B------:R-:W-:-:S07]  /*1a870*/  ISETP.GE.AND P4, PT, R56, R189, PT ;  /* 0x000000bd3800720c */ /* 0x000fce0003f86270 */
[----:B------:R-:W3:Y:S01]  /*1a880*/  MUFU.TANH R45, R45 ;  /* 0x0000002d002d7308 */ /* 0x000ee20000002400 */
[----:B-1----:R-:W-:Y:S02]  /*1a890*/  FSEL R148, R148, -INF , !P1 ;  /* 0xff80000094947808 */ /* 0x002fe40004800000 */
[----:B------:R-:W-:-:S05]  /*1a8a0*/  ISETP.GE.AND P1, PT, R66, R189, PT ;  /* 0x000000bd4200720c */ /* 0x000fca0003f26270 */
[----:B------:R1:W-:Y:S01]  /*1a8b0*/  MUFU.TANH R60, R6 ;  /* 0x00000006003c7308 */ /* 0x0003e20000002400 */
[----:B--2---:R-:W-:Y:S02]  /*1a8c0*/  FSEL R174, R174, -INF , !P2 ;  /* 0xff800000aeae7808 */ /* 0x004fe40005000000 */
[----:B------:R-:W-:-:S04]  /*1a8d0*/  ISETP.GE.AND P2, PT, R132, R189, PT ;  /* 0x000000bd8400720c */ /* 0x000fc80003f46270 */
[----:B------:R-:W-:Y:S01]  /*1a8e0*/  FSEL R164, R44, -INF , !P2 ;  /* 0xff8000002ca47808 */ /* 0x000fe20005000000 */
[----:B------:R-:W2:Y:S01]  /*1a8f0*/  MUFU.TANH R16, R16 ;  /* 0x0000001000107308 */ /* 0x000ea20000002400 */
[----:B---3--:R-:W-:Y:S02]  /*1a900*/  FSEL R160, R45, -INF , !P1 ;  /* 0xff8000002da07808 */ /* 0x008fe40004800000 */
[----:B------:R-:W-:Y:S02]  /*1a910*/  ISETP.NE.AND P2, PT, R8, RZ, PT ;  /* 0x000000ff0800720c */ /* 0x000fe40003f45270 */
[----:B------:R-:W-:-:S03]  /*1a920*/  ISETP.NE.AND P1, PT, R9, RZ, PT ;  /* 0x000000ff0900720c */ /* 0x000fc60003f25270 */
[----:B------:R-:W3:Y:S01]  /*1a930*/  MUFU.TANH R31, R31 ;  /* 0x0000001f001f7308 */ /* 0x000ee20000002400 */
[----:B-1----:R-:W-:Y:S02]  /*1a940*/  P2R R6, PR, RZ, 0x8 ;  /* 0x00000008ff067803 */ /* 0x002fe40000000000 */
[----:B------:R-:W-:Y:S02]  /*1a950*/  FSEL R154, R154, -INF , !P1 ;  /* 0xff8000009a9a7808 */ /* 0x000fe40004800000 */
[----:B------:R-:W-:Y:S02]  /*1a960*/  ISETP.NE.AND P6, PT, R6, RZ, PT ;  /* 0x000000ff0600720c */ /* 0x000fe40003fc5270 */
[----:B------:R-:W-:Y:S01]  /*1a970*/  ISETP.GE.AND P3, PT, R52, R189, PT ;  /* 0x000000bd3400720c */ /* 0x000fe20003f66270 */
[----:B------:R-:W1:Y:S01]  /*1a980*/  MUFU.TANH R48, R48 ;  /* 0x0000003000307308 */ /* 0x000e620000002400 */
[----:B------:R-:W-:Y:S02]  /*1a990*/  FSEL R144, R144, -INF , !P6 ;  /* 0xff80000090907808 */ /* 0x000fe40007000000 */
[----:B------:R-:W-:-:S02]  /*1a9a0*/  ISETP.GT.AND P6, PT, R243, R232, PT ;  /* 0x000000e8f300720c */ /* 0x000fc40003fc4270 */
[----:B--2---:R-:W-:Y:S02]  /*1a9b0*/  FSEL R166, R16, -INF , !P5 ;  /* 0xff80000010a67808 */ /* 0x004fe40006800000 */
[-C--:B------:R-:W-:Y:S01]  /*1a9c0*/  ISETP.GE.AND P5, PT, R58, R189.reuse, PT ;  /* 0x000000bd3a00720c */ /* 0x080fe20003fa6270 */
[----:B------:R-:W2:Y:S01]  /*1a9d0*/  MUFU.TANH R142, R10 ;  /* 0x0000000a008e7308 */ /* 0x000ea20000002400 */
[----:B---3--:R-:W-:Y:S02]  /*1a9e0*/  FSEL R158, R31, -INF , !P0 ;  /* 0xff8000001f9e7808 */ /* 0x008fe40004000000 */
[-C--:B------:R-:W-:Y:S02]  /*1a9f0*/  ISETP.GE.AND P1, PT, R49, R189.reuse, PT ;  /* 0x000000bd3100720c */ /* 0x080fe40003f26270 */
[-C--:B------:R-:W-:Y:S02]  /*1aa00*/  ISETP.GE.AND P0, PT, R190, R189.reuse, PT ;  /* 0x000000bdbe00720c */ /* 0x080fe40003f06270 */
[----:B------:R-:W-:Y:S01]  /*1aa10*/  FSEL R60, R60, -INF , !P1 ;  /* 0xff8000003c3c7808 */ /* 0x000fe20004800000 */
[----:B------:R-:W3:Y:S01]  /*1aa20*/  MUFU.TANH R140, R11 ;  /* 0x0000000b008c7308 */ /* 0x000ee20000002400 */
[----:B-1----:R-:W-:Y:S01]  /*1aa30*/  FSEL R156, R48, -INF , !P2 ;  /* 0xff800000309c7808 */ /* 0x002fe20005000000 */
[----:B------:R-:W-:Y:S01]  /*1aa40*/  BAR.SYNC.DEFER_BLOCKING 0x0 ;  /* 0x0000000000007b1d */ /* 0x000fe20000010000 */
[----:B------:R-:W-:-:S05]  /*1aa50*/  ISETP.GE.AND P2, PT, R51, R189, PT ;  /* 0x000000bd3300720c */ /* 0x000fca0003f46270 */
[----:B------:R-:W1:Y:S01]  /*1aa60*/  MUFU.TANH R4, R4 ;  /* 0x0000000400047308 */ /* 0x000e620000002400 */
[----:B--2---:R-:W-:-:S07]  /*1aa70*/  FSEL R142, R142, -INF , !P5 ;  /* 0xff8000008e8e7808 */ /* 0x004fce0006800000 */
[----:B------:R-:W2:Y:S01]  /*1aa80*/  MUFU.TANH R5, R15 ;  /* 0x0000000f00057308 */ /* 0x000ea20000002400 */
[----:B---3--:R-:W-:-:S07]  /*1aa90*/  FSEL R140, R140, -INF , !P4 ;  /* 0xff8000008c8c7808 */ /* 0x008fce0006000000 */
[----:B------:R-:W3:Y:S01]  /*1aaa0*/  MUFU.TANH R54, R7 ;  /* 0x0000000700367308 */ /* 0x000ee20000002400 */
[----:B-1----:R-:W-:Y:S02]  /*1aab0*/  FSEL R64, R4, -INF , !P3 ;  /* 0xff80000004407808 */ /* 0x002fe40005800000 */
[----:B--2---:R-:W-:Y:S02]  /*1aac0*/  FSEL R62, R5, -INF , !P2 ;  /* 0xff800000053e7808 */ /* 0x004fe40005000000 */
[----:B---3--:R-:W-:Y:S01]  /*1aad0*/  FSEL R54, R54, -INF , !P0 ;  /* 0xff80000036367808 */ /* 0x008fe20004000000 */
        /* <DEDUP_REMOVED lines=58> */
[----:B------:R-:W-:-:S04]  /*1ae80*/  IMAD R5, R5, UR4, RZ ;  /* 0x0000000405057c24 */ /* 0x000fc8000f8e02ff */
[C---:B------:R-:W-:Y:S02]  /*1ae90*/  IMAD R5, R6.reuse, UR5, R5 ;  /* 0x0000000506057c24 */ /* 0x040fe4000f8e0205 */
[----:B------:R-:W-:-:S04]  /*1aea0*/  IMAD.WIDE.U32 R6, R6, UR4, R8 ;  /* 0x0000000406067c25 */ /* 0x000fc8000f8e0008 */
[----:B------:R-:W-:Y:S01]  /*1aeb0*/  IMAD.IADD R4, R7, 0x1, R5 ;  /* 0x0000000107047824 */ /* 0x000fe200078e0205 */
[----:B------:R-:W-:Y:S06]  /*1aec0*/  BRA `(.L_x_4067) ;  /* 0x0000000000107947 */ /* 0x000fec0003800000 */
.L_x_4066:
[----:B------:R-:W-:Y:S02]  /*1aed0*/  ULDC UR8, c[0x0][0x248] ;  /* 0x0000920000087ab9 */ /* 0x000fe40000000800 */
[----:B------:R-:W-:-:S06]  /*1aee0*/  USHF.L.U32 UR4, UR8, 0x7, URZ ;  /* 0x0000000708047899 */ /* 0x000fcc000800063f */
[----:B------:R-:W-:-:S04]  /*1aef0*/  IADD3 R6, RZ, -UR4, RZ ;  /* 0x80000004ff067c10 */ /* 0x000fc8000fffe0ff */
[----:B------:R-:W-:-:S07]  /*1af00*/  SHF.R.S32.HI R4, RZ, 0x1f, R6 ;  /* 0x0000001fff047819 */ /* 0x000fce0000011406 */
.L_x_4067:
        /* <DEDUP_REMOVED lines=40> */
.L_x_4065:
        /* <DEDUP_REMOVED lines=79> */
[----:B------:R-:W-:Y:S01]  /*1b680*/  FSEL R9, R45, RZ, P0 ;  /* 0x000000ff2d097208 */ /* 0x000fe20000000000 */
[----:B------:R-:W1:Y:S01]  /*1b690*/  LDSM.16.MT88.4 R4, [R224+0xc000] ;  /* 0x00c00000e004783b */ /* 0x000e620000004200 */
[----:B------:R-:W-:Y:S01]  /*1b6a0*/  FSEL R55, R55, RZ, P0 ;  /* 0x000000ff37377208 */ /* 0x000fe20000000000 */
[--C-:B------:R-:W-:Y:S01]  /*1b6b0*/  FFMA.FTZ R48, R17, UR12, -R66.reuse ;  /* 0x0000000c11307c23 */ /* 0x100fe20008010842 */
[--C-:B------:R-:W-:Y:S01]  /*1b6c0*/  FFMA.FTZ R42, R19, UR12, -R66.reuse ;  /* 0x0000000c132a7c23 */ /* 0x100fe20008010842 */
[----:B------:R-:W-:Y:S01]  /*1b6d0*/  FADD.FTZ R9, R0, -R9 ;  /* 0x8000000900097221 */ /* 0x000fe20000010000 */
[--C-:B------:R-:W-:Y:S01]  /*1b6e0*/  FFMA.FTZ R44, R3, UR12, -R66.reuse ;  /* 0x0000000c032c7c23 */ /* 0x100fe20008010842 */
[--C-:B------:R-:W-:Y:S01]  /*1b6f0*/  FFMA.FTZ R41, R18, UR12, -R55.reuse ;  /* 0x0000000c12297c23 */ /* 0x100fe20008010837 */
[--C-:B------:R-:W-:Y:S01]  /*1b700*/  FFMA.FTZ R43, R29, UR12, -R66.reuse ;  /* 0x0000000c1d2b7c23 */ /* 0x100fe20008010842 */
[----:B------:R-:W2:Y:S01]  /*1b710*/  LDSM.16.MT88.4 R16, [R222+0xc000] ;  /* 0x00c00000de10783b */ /* 0x000ea20000004200 */
[--C-:B------:R-:W-:Y:S01]  /*1b720*/  FFMA.FTZ R40, R30, UR12, -R55.reuse ;  /* 0x0000000c1e287c23 */ /* 0x100fe20008010837 */
[--C-:B------:R-:W-:Y:S01]  /*1b730*/  FFMA.FTZ R3, R28, UR12, -R55.reuse ;  /* 0x0000000c1c037c23 */ /* 0x100fe20008010837 */
[--C-:B------:R-:W-:Y:S01]  /*1b740*/  FFMA.FTZ R2, R50, UR12, -R55.reuse ;  /* 0x0000000c32027c23 */ /* 0x100fe20008010837 */
[----:B------:R-:W-:Y:S01]  /*1b750*/  FMUL.FTZ R47, R8, UR12 ;  /* 0x0000000c082f7c20 */ /* 0x000fe20008410000 */
[----:B------:R-:W-:Y:S01]  /*1b760*/  FMUL.FTZ R0, R9, UR12 ;  /* 0x0000000c09007c20 */ /* 0x000fe20008410000 */
[----:B------:R-:W-:Y:S01]  /*1b770*/  MUFU.EX2 R48, R48 ;  /* 0x0000003000307308 */ /* 0x000fe20000000800 */
[----:B------:R-:W3:Y:S01]  /*1b780*/  LDSM.16.MT88.4 R8, [R221+0xc000] ;  /* 0x00c00000dd08783b */ /* 0x000ee20000004200 */
[--C-:B------:R-:W-:Y:S01]  /*1b790*/  FFMA.FTZ R51, R57, UR12, -R66.reuse ;  /* 0x0000000c39337c23 */ /* 0x100fe20008010842 */
[--C-:B------:R-:W-:Y:S01]  /*1b7a0*/  FFMA.FTZ R50, R25, UR12, -R66.reuse ;  /* 0x0000000c19327c23 */ /* 0x100fe20008010842 */
[--C-:B------:R-:W-:Y:S01]  /*1b7b0*/  FFMA.FTZ R49, R23, UR12, -R66.reuse ;  /* 0x0000000c17317c23 */ /* 0x100fe20008010842 */
[----:B------:R-:W-:Y:S01]  /*1b7c0*/  LDSM.16.MT88.4 R28, [R220+0x10000] ;  /* 0x01000000dc1c783b */ /* 0x000fe20000004200 */
[--C-:B------:R-:W-:Y:S01]  /*1b7d0*/  FFMA.FTZ R52, R21, UR12, -R66.reuse ;  /* 0x0000000c15347c23 */ /* 0x100fe20008010842 */
[--C-:B------:R-:W-:Y:S01]  /*1b7e0*/  FFMA.FTZ R58, R26, UR12, -R55.reuse ;  /* 0x0000000c1a3a7c23 */ /* 0x100fe20008010837 */
[----:B------:R-:W4:Y:S01]  /*1b7f0*/  MUFU.EX2 R44, R44 ;  /* 0x0000002c002c7308 */ /* 0x000f220000000800 */
        /* <DEDUP_REMOVED lines=15> */
[----:B------:R-:W5:Y:S01]  /*1b8f0*/  MUFU.EX2 R42, R42 ;  /* 0x0000002a002a7308 */ /* 0x000f620000000800 */
[----:B----4-:R-:W-:Y:S01]  /*1b900*/  F2FP.F16.F32.PACK_AB R12, R44, R48 ;  /* 0x000000302c0c723e */ /* 0x010fe200000000ff */
        /* <DEDUP_REMOVED lines=39> */
[----:B------:R-:W-:Y:S01]  /*1bb80*/  FFMA.FTZ R143, R140, UR12, -R55 ;  /* 0x0000000c8c8f7c23 */ /* 0x000fe20008010837 */
[--C-:B------:R-:W-:Y:S01]  /*1bb90*/  FFMA.FTZ R133, R133, UR12, -R66.reuse ;  /* 0x0000000c85857c23 */ /* 0x100fe20008010842 */
[--C-:B------:R-:W-:Y:S01]  /*1bba0*/  FFMA.FTZ R140, R67, UR12, -R66.reuse ;  /* 0x0000000c438c7c23 */ /* 0x100fe20008010842 */
[--C-:B------:R-:W-:Y:S01]  /*1bbb0*/  FFMA.FTZ R65, R65, UR12, -R66.reuse ;  /* 0x0000000c41417c23 */ /* 0x100fe20008010842 */
[----:B------:R-:W-:-:S03]  /*1bbc0*/  FFMA.FTZ R66, R61, UR12, -R66 ;  /* 0x0000000c3d427c23 */ /* 0x000fc60008010842 */
[----:B------:R-:W1:Y:S01]  /*1bbd0*/  MUFU.EX2 R0, R0 ;  /* 0x0000000000007308 */ /* 0x000e620000000800 */
[----:B-----5:R-:W-:-:S07]  /*1bbe0*/  F2FP.F16.F32.PACK_AB R15, R2, R3 ;  /* 0x00000003020f723e */ /* 0x020fce00000000ff */
[----:B------:R-:W-:Y:S01]  /*1bbf0*/  MUFU.EX2 R50, R50 ;  /* 0x0000003200327308 */ /* 0x000fe20000000800 */
        /* <DEDUP_REMOVED lines=184> */
[----:B------:R-:W2:Y:S05]  /*1c780*/  MUFU.EX2 R167, R167 ;  /* 0x000000a700a77308 */ /* 0x000eaa0000000800 */
[C---:B------:R-:W-:Y:S01]  /*1c790*/  HMMA.16816.F32 R124, R8.reuse, R34, R124 ;  /* 0x00000022087c723c */ /* 0x040fe2000000187c */
[----:B------:R-:W2:Y:S02]  /*1c7a0*/  LDSM.16.MT88.4 R32, [R224+0xd800] ;  /* 0x00d80000e020783b */ /* 0x000ea40000004200 */
[----:B------:R-:W2:Y:S03]  /*1c7b0*/  MUFU.EX2 R168, R168 ;  /* 0x000000a800a87308 */ /* 0x000ea60000000800 */
[C---:B---3--:R-:W-:Y:S05]  /*1c7c0*/  HMMA.16816.F32 R88, R8.reuse, R24, R88 ;  /* 0x000000180858723c */ /* 0x048fea0000001858 */
[----:B------:R-:W3:Y:S01]  /*1c7d0*/  MUFU.EX2 R166, R166 ;  /* 0x000000a600a67308 */ /* 0x000ee20000000800 */
        /* <DEDUP_REMOVED lines=27> */
[----:B------:R-:W1:Y:S01]  /*1c990*/  LDSM.16.MT88.4 R28, [R222+0x11800] ;  /* 0x01180000de1c783b */ /* 0x000e620000004200 */
[----:B------:R-:W-:Y:S01]  /*1c9a0*/  FADD.FTZ R3, R167, R162 ;  /* 0x000000a2a7037221 */ /* 0x000fe20000010000 */
[----:B------:R-:W2:Y:S03]  /*1c9b0*/  MUFU.EX2 R153, R153 ;  /* 0x0000009900997308 */ /* 0x000ea60000000800 */
[----:B------:R-:W-:Y:S01]  /*1c9c0*/  HMMA.16816.F32 R96, R12, R16, R96 ;  /* 0x000000100c60723c */ /* 0x000fe20000001860 */
[----:B------:R-:W-:-:S04]  /*1c9d0*/  FADD.FTZ R3, R168, R3 ;  /* 0x00000003a8037221 */ /* 0x000fc80000010000 */
[----:B------:R-:W4:Y:S01]  /*1c9e0*/  MUFU.EX2 R158, R158 ;  /* 0x0000009e009e7308 */ /* 0x000f220000000800 */
[----:B------:R-:W-:Y:S01]  /*1c9f0*/  HMMA.16816.F32 R92, R12, R18, R92 ;  /* 0x000000120c5c723c */ /* 0x000fe2000000185c */
[----:B------:R-:W1:Y:S01]  /*1ca00*/  LDSM.16.MT88.4 R16, [R222+0xe000] ;  /* 0x00e00000de10783b */ /* 0x000e620000004200 */
[----:B---3--:R-:W-:-:S04]  /*1ca10*/  FADD.FTZ R0, R166, R3 ;  /* 0x00000003a6007221 */ /* 0x008fc80000010000 */
[----:B------:R-:W-:Y:S01]  /*1ca20*/  HMMA.16816.F32 R128, R12, R32, R128 ;  /* 0x000000200c80723c */ /* 0x000fe20000001880 */
[----:B------:R-:W3:Y:S01]  /*1ca30*/  MUFU.EX2 R156, R156 ;  /* 0x0000009c009c7308 */ /* 0x000ee20000000800 */
[----:B-----5:R-:W-:-:S04]  /*1ca40*/  FADD.FTZ R0, R169, R0 ;  /* 0x00000000a9007221 */ /* 0x020fc80000010000 */
[C---:B------:R-:W-:Y:S01]  /*1ca50*/  HMMA.16816.F32 R124, R12.reuse, R34, R124 ;  /* 0x000000220c7c723c */ /* 0x040fe2000000187c */
[----:B------:R-:W5:Y:S01]  /*1ca60*/  LDSM.16.MT88.4 R32, [R220+0x11800] ;  /* 0x01180000dc20783b */ /* 0x000f620000004200 */
[----:B--2---:R-:W-:Y:S01]  /*1ca70*/  FADD.FTZ R3, R153, R0 ;  /* 0x0000000099037221 */ /* 0x004fe20000010000 */
[----:B------:R-:W2:Y:S03]  /*1ca80*/  MUFU.EX2 R157, R157 ;  /* 0x0000009d009d7308 */ /* 0x000ea60000000800 */
[----:B------:R-:W-:Y:S01]  /*1ca90*/  HMMA.16816.F32 R112, R12, R24, R112 ;  /* 0x000000180c70723c */ /* 0x000fe20000001870 */
[----:B----4-:R-:W-:-:S04]  /*1caa0*/  FADD.FTZ R3, R158, R3 ;  /* 0x000000039e037221 */ /* 0x010fc80000010000 */
[----:B------:R-:W-:Y:S01]  /*1cab0*/  MUFU.EX2 R147, R147 ;  /* 0x0000009300937308 */ /* 0x000fe20000000800 */
[----:B------:R-:W-:Y:S01]  /*1cac0*/  HMMA.16816.F32 R108, R12, R26, R108 ;  /* 0x0000001a0c6c723c */ /* 0x000fe2000000186c */
[----:B------:R-:W4:Y:S01]  /*1cad0*/  LDSM.16.MT88.4 R24, [R224+0xe000] ;  /* 0x00e00000e018783b */ /* 0x000f220000004200 */
[----:B---3--:R-:W-:-:S04]  /*1cae0*/  FADD.FTZ R0, R156, R3 ;  /* 0x000000039c007221 */ /* 0x008fc80000010000 */
[----:B------:R-:W-:Y:S01]  /*1caf0*/  HMMA.16816.F32 R80, R12, R8, R80 ;  /* 0x000000080c50723c */ /* 0x000fe20000001850 */
[----:B------:R-:W-:Y:S01]  /*1cb00*/  MUFU.EX2 R154, R154 ;  /* 0x0000009a009a7308 */ /* 0x000fe20000000800 */
[----:B--2---:R-:W-:-:S04]  /*1cb10*/  FADD.FTZ R0, R157, R0 ;  /* 0x000000009d007221 */ /* 0x004fc80000010000 */
        /* <DEDUP_REMOVED lines=160> */
.L_x_4062:
        /* <DEDUP_REMOVED lines=17> */
.L_x_4072:
[----:B------:R-:W-:Y:S04]  /*1d630*/  DEPBAR.LE SB0, 0x0 ;  /* 0x000080000000791a */ /* 0x000fe80000000000 */
[----:B------:R-:W-:Y:S01]  /*1d640*/  BAR.SYNC.DEFER_BLOCKING 0x0 ;  /* 0x0000000000007b1d */ /* 0x000fe20000010000 */
[----:B------:R-:W-:Y:S01]  /*1d650*/  PLOP3.LUT P0, PT, PT, PT, UP0, 0x40, 0x0 ;  /* 0x000000000000781c */ /* 0x000fe20003f0e808 */
[----:B------:R-:W-:Y:S01]  /*1d660*/  VIADD R243, R243, 0xffffffff ;  /* 0xfffffffff3f37836 */ /* 0x000fe20000000000 */
[----:B------:R-:W-:Y:S01]  /*1d670*/  MOV R10, R247 ;  /* 0x000000f7000a7202 */ /* 0x000fe20000000f00 */
[----:B------:R-:W-:Y:S10]  /*1d680*/  IMAD.MOV.U32 R5, RZ, RZ, R246 ;  /* 0x000000ffff057224 */ /* 0x000ff400078e00f6 */
        /* <DEDUP_REMOVED lines=62> */
.L_x_4069:
        /* <DEDUP_REMOVED lines=18> */
[----:B------:R1:W-:Y:S01]  /*1db90*/  LDGSTS.E.BYPASS.LTC128B.128 [R238+0x11000], desc[UR6][R8.64+0x80] ;  /* 0x1100008008ee7fae */ /* 0x0003e2000b901d46 */
        /* <DEDUP_REMOVED lines=389> */
[----:B------:R-:W2:Y:S08]  /*1f3f0*/  LDC R2, c[0x0][0x24c] ;  /* 0x00009300ff027b82 */ /* 0x000eb00000000800 */
[----:B------:R-:W-:Y:S02]  /*1f400*/  @P2 IADD3 R8, R8, 0x1, RZ ;  /* 0x0000000108082810 */ /* 0x000fe40007ffe0ff */
[----:B------:R-:W-:Y:S03]  /*1f410*/  @P3 VIADD R10, R10, 0x1 ;  /* 0x000000010a0a3836 */ /* 0x000fe60000000000 */
[----:B------:R-:W-:Y:S02]  /*1f420*/  @!P4 IMAD.MOV R8, RZ, RZ, -R8 ;  /* 0x000000ffff08c224 */ /* 0x000fe400078e0a08 */
[----:B------:R-:W-:Y:S03]  /*1f430*/  @!P5 IADD3 R10, -R10, RZ, RZ ;  /* 0x000000ff0a0ad210 */ /* 0x000fe60007ffe1ff */
[C---:B------:R-:W-:Y:S02]  /*1f440*/  SEL R5, R9.reuse, R8, !P0 ;  /* 0x0000000809057207 */ /* 0x040fe40004000000 */
[----:B------:R-:W-:Y:S02]  /*1f450*/  SEL R9, R9, R10, !P0 ;  /* 0x0000000a09097207 */ /* 0x000fe40004000000 */
[-C--:B-1----:R-:W-:Y:S02]  /*1f460*/  LEA R14, P1, R5, R236.reuse, 0x2 ;  /* 0x000000ec050e7211 */ /* 0x082fe400078210ff */
[----:B------:R-:W-:Y:S02]  /*1f470*/  LEA R12, P0, R9, R236, 0x2 ;  /* 0x000000ec090c7211 */ /* 0x000fe400078010ff */
[-C--:B------:R-:W-:Y:S02]  /*1f480*/  LEA.HI.X.SX32 R15, R5, R237.reuse, 0x2, P1 ;  /* 0x000000ed050f7211 */ /* 0x080fe400008f16ff */
[C---:B------:R-:W-:Y:S01]  /*1f490*/  LEA.HI.X.SX32 R13, R9.reuse, R237, 0x2, P0 ;  /* 0x000000ed090d7211 */ /* 0x040fe200000f16ff */
[----:B------:R-:W-:Y:S02]  /*1f4a0*/  IMAD.IADD R9, R9, 0x1, -R5 ;  /* 0x0000000109097824 */ /* 0x000fe400078e0a05 */
[----:B------:R-:W4:Y:S01]  /*1f4b0*/  LDG.E R6, desc[UR6][R14.64] ;  /* 0x000000060e067981 */ /* 0x000f22000c1e1900 */
[----:B------:R-:W1:Y:S01]  /*1f4c0*/  LDC.64 R4, c[0x0][0x230] ;  /* 0x00008c00ff047b82 */ /* 0x000e620000000a00 */
[----:B------:R-:W-:Y:S02]  /*1f4d0*/  IMAD R0, R9, R0, -0x80 ;  /* 0xffffff8009007424 */ /* 0x000fe400078e0200 */
[----:B------:R-:W4:Y:S02]  /*1f4e0*/  LDG.E R7, desc[UR6][R12.64] ;  /* 0x000000060c077981 */ /* 0x000f24000c1e1900 */
[C---:B------:R-:W-:Y:S01]  /*1f4f0*/  IMAD.WIDE.U32 R10, R0.reuse, UR11, RZ ;  /* 0x0000000b000a7c25 */ /* 0x040fe2000f8e00ff */
[----:B------:R-:W-:Y:S05]  /*1f500*/  SHF.R.S32.HI R9, RZ, 0x1f, R0 ;  /* 0x0000001fff097819 */ /* 0x000fea0000011400 */
[----:B------:R-:W-:Y:S04]  /*1f510*/  IMAD R9, R9, UR11, RZ ;  /* 0x0000000b09097c24 */ /* 0x000fe8000f8e02ff */
[----:B--2---:R-:W-:Y:S04]  /*1f520*/  IMAD R9, R0, R2, R9 ;  /* 0x0000000200097224 */ /* 0x004fe800078e0209 */
[----:B------:R-:W-:Y:S01]  /*1f530*/  IMAD.IADD R11, R11, 0x1, R9 ;  /* 0x000000010b0b7824 */ /* 0x000fe200078e0209 */
[----:B----4-:R-:W-:Y:S04]  /*1f540*/  IADD3 R6, -R7, R6, RZ ;  /* 0x0000000607067210 */ /* 0x010fe80007ffe1ff */
[----:B------:R-:W-:Y:S01]  /*1f550*/  SHF.R.S32.HI R7, RZ, 0x1f, R6 ;  /* 0x0000001fff077819 */ /* 0x000fe20000011406 */
[CC--:B-1----:R-:W-:Y:S04]  /*1f560*/  IMAD.WIDE.U32 R10, R6.reuse, R4.reuse, R10 ;  /* 0x00000004060a7225 */ /* 0x0c2fe800078e000a */
[----:B------:R-:W-:Y:S04]  /*1f570*/  IMAD R7, R7, R4, RZ ;  /* 0x0000000407077224 */ /* 0x000fe800078e02ff */
[----:B------:R-:W-:Y:S05]  /*1f580*/  IMAD R7, R6, R5, R7 ;  /* 0x0000000506077224 */ /* 0x000fea00078e0207 */
[----:B------:R-:W-:Y:S07]  /*1f590*/  IADD3 R7, R11, R7, RZ ;  /* 0x000000070b077210 */ /* 0x000fee0007ffe0ff */
.L_x_4071:
[C---:B------:R-:W-:Y:S04]  /*1f5a0*/  LEA R240, P0, R10.reuse, R240, 0x1 ;  /* 0x000000f00af07211 */ /* 0x040fe800078008ff */
[----:B------:R-:W-:Y:S02]  /*1f5b0*/  LEA.HI.X R239, R10, R239, R7, 0x1, P0 ;  /* 0x000000ef0aef7211 */ /* 0x000fe400000f0c07 */
[----:B-1----:R-:W-:Y:S03]  /*1f5c0*/  IADD3 R14, P0, R240, UR5, RZ ;  /* 0x00000005f00e7c10 */ /* 0x002fe6000ff1e0ff */
        /* <DEDUP_REMOVED lines=34> */
.L_x_4070:
[----:B-1----:R-:W-:Y:S01]  /*1f7f0*/  FMNMX.FTZ R0, R151, R135, !PT ;  /* 0x0000008797007209 */ /* 0x002fe20007810000 */
[----:B--2---:R-:W-:Y:S01]  /*1f800*/  LDSM.16.MT88.4 R12, [R224+0xc000] ;  /* 0x00c00000e00c783b */ /* 0x004fe20000004200 */
[----:B------:R-:W-:Y:S02]  /*1f810*/  FMNMX.FTZ R5, R143, R133, !PT ;  /* 0x000000858f057209 */ /* 0x000fe40007810000 */
[----:B------:R-:W-:Y:S02]  /*1f820*/  FMNMX.FTZ R7, R145, R0, !PT ;  /* 0x0000000091077209 */ /* 0x000fe40007810000 */
[----:B------:R-:W-:Y:S02]  /*1f830*/  FMNMX.FTZ R5, R146, R5, !PT ;  /* 0x0000000592057209 */ /* 0x000fe40007810000 */
[----:B------:R-:W-:Y:S01]  /*1f840*/  FMNMX.FTZ R7, R202, R7, !PT ;  /* 0x00000007ca077209 */ /* 0x000fe20007810000 */
[----:B---3--:R-:W-:Y:S01]  /*1f850*/  LDSM.16.MT88.4 R20, [R222+0xc000] ;  /* 0x00c00000de14783b */ /* 0x008fe20000004200 */
        /* <DEDUP_REMOVED lines=99> */
[----:B------:R-:W2:Y:S01]  /*1fe90*/  MUFU.EX2 R133, R133 ;  /* 0x0000008500857308 */ /* 0x000ea20000000800 */
        /* <DEDUP_REMOVED lines=56> */
[--C-:B------:R-:W-:Y:S01]  /*20220*/  FFMA.FTZ R109, R186, UR4, -R140.reuse ;  /* 0x00000004ba6d7c23 */ /* 0x100fe2000801088c */
[----:B------:R-:W-:Y:S01]  /*20230*/  FFMA.FTZ R108, R188, UR4, -R140 ;  /* 0x00000004bc6c7c23 */ /* 0x000fe2000801088c */
[----:B------:R-:W3:Y:S01]  /*20240*/  LDSM.16.MT88.4 R80, [R224+0xc800] ;  /* 0x00c80000e050783b */ /* 0x000ee20000004200 */
[--C-:B------:R-:W-:Y:S01]  /*20250*/  FFMA.FTZ R110, R184, UR4, -R136.reuse ;  /* 0x00000004b86e7c23 */ /* 0x100fe20008010888 */
[----:B------:R-:W-:Y:S01]  /*20260*/  FFMA.FTZ R111, R182, UR4, -R136 ;  /* 0x00000004b66f7c23 */ /* 0x000fe20008010888 */
[----:B------:R-:W-:Y:S01]  /*20270*/  FFMA.FTZ R181, R181, UR4, -R140 ;  /* 0x00000004b5b57c23 */ /* 0x000fe2000801088c */
[----:B------:R-:W-:Y:S03]  /*20280*/  FFMA.FTZ R177, R177, UR4, -R136 ;  /* 0x00000004b1b17c23 */ /* 0x000fe60008010888 */
[----:B------:R-:W4:Y:S01]  /*20290*/  MUFU.EX2 R142, R142 ;  /* 0x0000008e008e7308 */ /* 0x000f220000000800 */
[----:B-1----:R-:W-:Y:S01]  /*202a0*/  F2FP.F16.F32.PACK_AB R130, R144, R145 ;  /* 0x000000919082723e */ /* 0x002fe200000000ff */
[----:B------:R-:W-:Y:S01]  /*202b0*/  FFMA.FTZ R173, R173, UR4, -R140 ;  /* 0x00000004adad7c23 */ /* 0x000fe2000801088c */
[----:B------:R-:W-:Y:S01]  /*202c0*/  LDSM.16.MT88.4 R72, [R220+0xc800] ;  /* 0x00c80000dc48783b */ /* 0x000fe20000004200 */
[----:B------:R-:W-:Y:S01]  /*202d0*/  FFMA.FTZ R171, R171, UR4, -R136 ;  /* 0x00000004abab7c23 */ /* 0x000fe20008010888 */
[----:B------:R-:W-:Y:S01]  /*202e0*/  FFMA.FTZ R167, R167, UR4, -R140 ;  /* 0x00000004a7a77c23 */ /* 0x000fe2000801088c */
[----:B------:R-:W-:Y:S01]  /*202f0*/  FFMA.FTZ R163, R163, UR4, -R136 ;  /* 0x00000004a3a37c23 */ /* 0x000fe20008010888 */
[----:B------:R-:W-:Y:S03]  /*20300*/  FFMA.FTZ R159, R159, UR4, -R140 ;  /* 0x000000049f9f7c23 */ /* 0x000fe6000801088c */
[----:B------:R-:W-:Y:S01]  /*20310*/  MUFU.EX2 R109, R109 ;  /* 0x0000006d006d7308 */ /* 0x000fe20000000800 */
[--C-:B------:R-:W-:Y:S01]  /*20320*/  FFMA.FTZ R155, R155, UR4, -R136.reuse ;  /* 0x000000049b9b7c23 */ /* 0x100fe20008010888 */
[----:B------:R-:W-:Y:S01]  /*20330*/  FFMA.FTZ R182, R153, UR4, -R136 ;  /* 0x0000000499b67c23 */ /* 0x000fe20008010888 */
[----:B------:R-:W-:Y:S01]  /*20340*/  LDSM.16.MT88.4 R116, [R222+0xf800] ;  /* 0x00f80000de74783b */ /* 0x000fe20000004200 */
[----:B------:R-:W-:Y:S01]  /*20350*/  FFMA.FTZ R151, R134, R249, R151 ;  /* 0x000000f986977223 */ /* 0x000fe20000010097 */
[--C-:B------:R-:W-:Y:S01]  /*20360*/  FFMA.FTZ R149, R149, UR4, -R140.reuse ;  /* 0x0000000495957c23 */ /* 0x100fe2000801088c */
[----:B------:R-:W-:Y:S01]  /*20370*/  FFMA.FTZ R184, R147, UR4, -R140 ;  /* 0x0000000493b87c23 */ /* 0x000fe2000801088c */
[--C-:B------:R-:W-:Y:S03]  /*20380*/  FFMA.FTZ R141, R141, UR4, -R136.reuse ;  /* 0x000000048d8d7c23 */ /* 0x100fe60008010888 */
[----:B------:R-:W-:Y:S01]  /*20390*/  MUFU.EX2 R108, R108 ;  /* 0x0000006c006c7308 */ /* 0x000fe20000000800 */
[----:B----4-:R-:W-:Y:S01]  /*203a0*/  F2FP.F16.F32.PACK_AB R131, R142, R143 ;  /* 0x0000008f8e83723e */ /* 0x010fe200000000ff */
[--C-:B------:R-:W-:Y:S01]  /*203b0*/  FFMA.FTZ R132, R132, UR4, -R136.reuse ;  /* 0x0000000484847c23 */ /* 0x100fe20008010888 */
[----:B------:R-:W-:Y:S01]  /*203c0*/  FFMA.FTZ R139, R139, UR4, -R136 ;  /* 0x000000048b8b7c23 */ /* 0x000fe20008010888 */
[----:B------:R-:W-:Y:S01]  /*203d0*/  FFMA.FTZ R150, R133, R248, R150 ;  /* 0x000000f885967223 */ /* 0x000fe20000010096 */
[----:B------:R-:W-:Y:S01]  /*203e0*/  FADD.FTZ R148, R148, R151 ;  /* 0x0000009794947221 */ /* 0x000fe20000010000 */
[----:B------:R-:W-:Y:S02]  /*203f0*/  ISETP.GT.AND P0, PT, R243, R232, PT ;  /* 0x000000e8f300720c */ /* 0x000fe40003f04270 */
        /* <DEDUP_REMOVED lines=43> */
[----:B------:R-:W-:Y:S01]  /*206b0*/  FFMA.FTZ R107, R190, UR4, -R136 ;  /* 0x00000004be6b7c23 */ /* 0x000fe20008010888 */
[----:B------:R-:W-:Y:S03]  /*206c0*/  FFMA.FTZ R172, R175, UR4, -R140 ;  /* 0x00000004afac7c23 */ /* 0x000fe6000801088c */
[----:B------:R-:W-:Y:S01]  /*206d0*/  MUFU.EX2 R105, R105 ;  /* 0x0000006900697308 */ /* 0x000fe20000000800 */
[C---:B------:R-:W-:Y:S03]  /*206e0*/  HMMA.16816.F32 R32, R128.reuse, R38, R32 ;  /* 0x000000268020723c */ /* 0x040fe60000001820 */
[C---:B------:R-:W-:Y:S01]  /*206f0*/  FMUL.FTZ R36, R134.reuse, R96 ;  /* 0x0000006086247220 */ /* 0x040fe20000410000 */
[C---:B------:R-:W-:Y:S03]  /*20700*/  FMUL.FTZ R37, R134.reuse, R97 ;  /* 0x0000006186257220 */ /* 0x040fe60000410000 */
[C---:B------:R-:W-:Y:S01]  /*20710*/  FMUL.FTZ R38, R133.reuse, R98 ;  /* 0x0000006285267220 */ /* 0x040fe20000410000 */
[----:B------:R-:W-:Y:S01]  /*20720*/  FMUL.FTZ R39, R133, R99 ;  /* 0x0000006385277220 */ /* 0x000fe20000410000 */
[----:B------:R-:W1:Y:S01]  /*20730*/  MUFU.EX2 R104, R104 ;  /* 0x0000006800687308 */ /* 0x000e620000000800 */
[----:B------:R-:W-:Y:S01]  /*20740*/  LDSM.16.MT88.4 R96, [R222+0xd000] ;  /* 0x00d00000de60783b */ /* 0x000fe20000004200 */
[----:B------:R-:W-:Y:S01]  /*20750*/  FFMA.FTZ R174, R169, UR4, -R136 ;  /* 0x00000004a9ae7c23 */ /* 0x000fe20008010888 */
[----:B------:R-:W-:Y:S01]  /*20760*/  FFMA.FTZ R176, R165, UR4, -R140 ;  /* 0x00000004a5b07c23 */ /* 0x000fe2000801088c */
[----:B------:R-:W-:Y:S01]  /*20770*/  FFMA.FTZ R178, R161, UR4, -R136 ;  /* 0x00000004a1b27c23 */ /* 0x000fe20008010888 */
[----:B------:R-:W-:Y:S01]  /*20780*/  FFMA.FTZ R180, R157, UR4, -R140 ;  /* 0x000000049db47c23 */ /* 0x000fe2000801088c */
[C---:B------:R-:W-:Y:S04]  /*20790*/  HMMA.16816.F32 R36, R128.reuse, R48, R36 ;  /* 0x000000308024723c */ /* 0x040fe80000001824 */
[----:B------:R-:W-:Y:S01]  /*207a0*/  MUFU.EX2 R106, R106 ;  /* 0x0000006a006a7308 */ /* 0x000fe20000000800 */
[----:B------:R-:W-:Y:S01]  /*207b0*/  FADD.FTZ R145, R145, R148 ;  /* 0x0000009491917221 */ /* 0x000fe20000010000 */
[----:B------:R-:W-:Y:S01]  /*207c0*/  FFMA.FTZ R136, R3, UR4, -R136 ;  /* 0x0000000403887c23 */ /* 0x000fe20008010888 */
[C---:B------:R-:W-:Y:S07]  /*207d0*/  HMMA.16816.F32 R40, R128.reuse, R50, R40 ;  /* 0x000000328028723c */ /* 0x040fee0000001828 */
[----:B------:R-:W4:Y:S01]  /*207e0*/  MUFU.EX2 R107, R107 ;  /* 0x0000006b006b7308 */ /* 0x000f220000000800 */
[C---:B------:R-:W-:Y:S01]  /*207f0*/  FMUL.FTZ R48, R134.reuse, R84 ;  /* 0x0000005486307220 */ /* 0x040fe20000410000 */
[C---:B------:R-:W-:Y:S03]  /*20800*/  HMMA.16816.F32 R44, R128.reuse, R56, R44 ;  /* 0x00000038802c723c */ /* 0x040fe6000000182c */
[C---:B------:R-:W-:Y:S01]  /*20810*/  FMUL.FTZ R49, R134.reuse, R85 ;  /* 0x0000005586317220 */ /* 0x040fe20000410000 */
[C---:B------:R-:W-:Y:S01]  /*20820*/  FMUL.FTZ R50, R133.reuse, R86 ;  /* 0x0000005685327220 */ /* 0x040fe20000410000 */
[C---:B------:R-:W-:Y:S02]  /*20830*/  FMUL.FTZ R51, R133.reuse, R87 ;  /* 0x0000005785337220 */ /* 0x040fe40000410000 */
[C---:B------:R-:W-:Y:S01]  /*20840*/  FMUL.FTZ R56, R134.reuse, R76 ;  /* 0x0000004c86387220 */ /* 0x040fe20000410000 */
[----:B------:R-:W5:Y:S01]  /*20850*/  LDSM.16.MT88.4 R84, [R222+0xc800] ;  /* 0x00c80000de54783b */ /* 0x000f620000004200 */
[----:B------:R-:W5:Y:S02]  /*20860*/  MUFU.EX2 R114, R114 ;  /* 0x0000007200727308 */ /* 0x000f640000000800 */
[----:B------:R-:W-:Y:S01]  /*20870*/  FMUL.FTZ R57, R134, R77 ;  /* 0x0000004d86397220 */ /* 0x000fe20000410000 */
[----:B------:R-:W-:Y:S01]  /*20880*/  FADD.FTZ R144, R144, R145 ;  /* 0x0000009190907221 */ /* 0x000fe20000010000 */
[C---:B------:R-:W-:Y:S06]  /*20890*/  HMMA.16816.F32 R48, R128.reuse, R58, R48 ;  /* 0x0000003a8030723c */ /* 0x040fec0000001830 */
[----:B------:R-:W-:Y:S01]  /*208a0*/  MUFU.EX2 R121, R121 ;  /* 0x0000007900797308 */ /* 0x000fe20000000800 */
        /* <DEDUP_REMOVED lines=9> */
[----:B----4-:R-:W-:Y:S03]  /*20940*/  F2FP.F16.F32.PACK_AB R69, R107, R106 ;  /* 0x0000006a6b45723e */ /* 0x010fe600000000ff */
[----:B------:R-:W1:Y:S01]  /*20950*/  MUFU.EX2 R185, R185 ;  /* 0x000000b900b97308 */ /* 0x000e620000000800 */
[----:B------:R-:W-:Y:S01]  /*20960*/  FADD.FTZ R105, R105, R144 ;  /* 0x0000009069697221 */ /* 0x000fe20000010000 */
[C---:B--2---:R-:W-:Y:S03]  /*20970*/  HMMA.16816.F32 R60, R128.reuse, R88, R60 ;  /* 0x00000058803c723c */ /* 0x044fe6000000183c */
        /* <DEDUP_REMOVED lines=10> */
[C---:B---3--:R-:W-:Y:S08]  /*20a20*/  HMMA.16816.F32 R4, R68.reuse, R80, R4 ;  /* 0x000000504404723c */ /* 0x048ff00000001804 */
        /* <DEDUP_REMOVED lines=202> */
[----:B------:R-:W-:Y:S01]  /*216d0*/  F2FP.F16.F32.PACK_AB R68, R184, R149 ;  /* 0x00000095b844723e */ /* 0x000fe200000000ff */
[C---:B-----5:R-:W-:Y:S05]  /*216e0*/  HMMA.16816.F32 R52, R72.reuse, R80, R52 ;  /* 0x000000504834723c */ /* 0x060fea0000001834 */
[----:B------:R-:W-:Y:S01]  /*216f0*/  F2FP.F16.F32.PACK_AB R69, R134, R141 ;  /* 0x0000008d8645723e */ /* 0x000fe200000000ff */
[C---:B------:R-:W-:Y:S05]  /*21700*/  HMMA.16816.F32 R56, R72.reuse, R82, R56 ;  /* 0x000000524838723c */ /* 0x040fea0000001838 */
[----:B------:R-:W-:Y:S01]  /*21710*/  FADD.FTZ R80, R120, R111 ;  /* 0x0000006f78507221 */ /* 0x000fe20000010000 */
[C---:B-1----:R-:W-:Y:S01]  /*21720*/  HMMA.16816.F32 R60, R72.reuse, R76, R60 ;  /* 0x0000004c483c723c */ /* 0x042fe2000000183c */
[----:B------:R-:W1:Y:S04]  /*21730*/  LDSM.16.MT88.4 R108, [R221+0xf800] ;  /* 0x00f80000dd6c783b */ /* 0x000e680000004200 */
[----:B----4-:R-:W-:Y:S01]  /*21740*/  F2FP.F16.F32.PACK_AB R70, R140, R133 ;  /* 0x000000858c46723e */ /* 0x010fe200000000ff */
[----:B------:R-:W-:Y:S03]  /*21750*/  HMMA.16816.F32 R64, R72, R78, R64 ;  /* 0x0000004e4840723c */ /* 0x000fe60000001840 */
[----:B------:R-:W2:Y:S02]  /*21760*/  LDSM.16.MT88.4 R76, [R221+0x13800] ;  /* 0x01380000dd4c783b */ /* 0x000ea40000004200 */
[----:B---3--:R-:W-:Y:S01]  /*21770*/  F2FP.F16.F32.PACK_AB R71, R3, R132 ;  /* 0x000000840347723e */ /* 0x008fe200000000ff */
[----:B------:R-:W-:Y:S01]  /*21780*/  FADD.FTZ R80, R115, R80 ;  /* 0x0000005073507221 */ /* 0x000fe20000010000 */
[----:B------:R-:W-:Y:S04]  /*21790*/  FADD.FTZ R123, R114, R123 ;  /* 0x0000007b727b7221 */ /* 0x000fe80000010000 */
[----:B------:R-:W-:Y:S01]  /*217a0*/  FADD.FTZ R121, R121, R80 ;  /* 0x0000005079797221 */ /* 0x000fe20000010000 */
[C---:B------:R-:W-:Y:S01]  /*217b0*/  HMMA.16816.F32 R128, R68.reuse, R124, R4 ;  /* 0x0000007c4480723c */ /* 0x040fe20000001804 */
[----:B------:R-:W3:Y:S04]  /*217c0*/  LDSM.16.MT88.4 R4, [R220+0x13800] ;  /* 0x01380000dc04783b */ /* 0x000ee80000004200 */
[----:B------:R-:W-:Y:S01]  /*217d0*/  FADD.FTZ R122, R122, R121 ;  /* 0x000000797a7a7221 */ /* 0x000fe20000010000 */
[C---:B------:R-:W-:Y:S05]  /*217e0*/  HMMA.16816.F32 R124, R68.reuse, R126, R8 ;  /* 0x0000007e447c723c */ /* 0x040fea0000001808 */
[----:B------:R-:W-:Y:S01]  /*217f0*/  FADD.FTZ R152, R152, R123 ;  /* 0x0000007b98987221 */ /* 0x000fe20000010000 */
[----:B------:R-:W-:Y:S02]  /*21800*/  FADD.FTZ R191, R191, R122 ;  /* 0x0000007abfbf7221 */ /* 0x000fe40000010000 */
[C---:B------:R-:W-:Y:S03]  /*21810*/  HMMA.16816.F32 R120, R68.reuse, R116, R12 ;  /* 0x000000744478723c */ /* 0x040fe6000000180c */
[----:B------:R-:W-:Y:S01]  /*21820*/  FADD.FTZ R185, R185, R152 ;  /* 0x00000098b9b97221 */ /* 0x000fe20000010000 */
[----:B------:R-:W-:Y:S02]  /*21830*/  FADD.FTZ R191, R154, R191 ;  /* 0x000000bf9abf7221 */ /* 0x000fe40000010000 */
        /* <DEDUP_REMOVED lines=51> */
.L_x_4068:
        /* <DEDUP_REMOVED lines=9> */
[----:B------:R-:W-:Y:S01]  /*21c00*/  SHF.L.U32 R36, R233, 0x2, RZ ;  /* 0x00000002e9247819 */ /* 0x000fe200000006ff */
[----:B------:R-:W5:Y:S01]  /*21c10*/  LDC R18, c[0x0][0x270] ;  /* 0x00009c00ff127b82 */ /* 0x000f620000000800 */
[----:B------:R-:W-:Y:S01]  /*21c20*/  BSSY B0, `(.L_x_4073) ;  /* 0x00000c2000007945 */ /* 0x000fe20003800000 */
[----:B------:R-:W5:Y:S01]  /*21c30*/  S2R R15, SR_CTAID.Y ;  /* 0x00000000000f7919 */ /* 0x000f620000002600 */
[----:B------:R-:W-:Y:S01]  /*21c40*/  SHF.R.S32.HI R37, RZ, 0x1f, R36 ;  /* 0x0000001fff257819 */ /* 0x000fe20000011424 */
[----:B------:R-:W5:Y:S01]  /*21c50*/  S2R R17, SR_CTAID.X ;  /* 0x0000000000117919 */ /* 0x000f620000002500 */
[----:B-1----:R-:W-:Y:S01]  /*21c60*/  FADD.FTZ R6, R3, R248 ;  /* 0x000000f803067221 */ /* 0x002fe20000010000 */
[----:B--2---:R-:W-:-:S02]  /*21c70*/  ULEA UR5, UR5, UR4, 0x18 ;  /* 0x0000000405057291 */ /* 0x004fc4000f8ec03f */
        /* <DEDUP_REMOVED lines=121> */
[----:B------:R-:W-:Y:S01]  /*22410*/  STS.64 [R8], R124 ;  /* 0x0000007c08007388 */ /* 0x000fe20000000a00 */
[----:B------:R-:W-:Y:S02]  /*22420*/  SEL R7, R7, 0xffffff80, !P2 ;  /* 0xffffff8007077807 */ /* 0x000fe40005000000 */
[----:B------:R-:W-:Y:S01]  /*22430*/  IADD3 R10, R9, R6, RZ ;  /* 0x00000006090a7210 */ /* 0x000fe20007ffe0ff */
[----:B------:R-:W-:Y:S01]  /*22440*/  STS.64 [R8+0x800], R126 ;  /* 0x0008007e08007388 */ /* 0x000fe20000000a00 */
        /* <DEDUP_REMOVED lines=12> */
[----:B------:R-:W-:Y:S04]  /*22510*/  STS.64 [R12], R112 ;  /* 0x000000700c007388 */ /* 0x000fe80000000a00 */
[----:B------:R-:W-:Y:S04]  /*22520*/  STS.64 [R12+0x800], R114 ;  /* 0x000800720c007388 */ /* 0x000fe80000000a00 */
[----:B------:R-:W-:Y:S04]  /*22530*/  STS.64 [R13], R108 ;  /* 0x0000006c0d007388 */ /* 0x000fe80000000a00 */
[----:B------:R-:W-:Y:S04]  /*22540*/  STS.64 [R13+0x800], R110 ;  /* 0x0008006e0d007388 */ /* 0x000fe80000000a00 */
[----:B------:R-:W-:Y:S01]  /*22550*/  STS.64 [R14], R104 ;  /* 0x000000680e007388 */ /* 0x000fe20000000a00 */
[----:B-----5:R-:W-:Y:S01]  /*22560*/  IMAD R15, R15, R6, R235 ;  /* 0x000000060f0f7224 */ /* 0x020fe200078e02eb */
[----:B------:R-:W-:-:S02]  /*22570*/  MOV R6, 0xff800000 ;  /* 0xff80000000067802 */ /* 0x000fc40000000f00 */
        /* <DEDUP_REMOVED lines=11> */
[----:B--2---:R-:W-:-:S03]  /*22630*/  IADD3 R9, -R235, RZ, RZ ;  /* 0x000000ffeb097210 */ /* 0x004fc60007ffe1ff */
[----:B------:R-:W-:Y:S02]  /*22640*/  STS.64 [R12+0x4000], R80 ;  /* 0x004000500c007388 */ /* 0x000fe40000000a00 */
[----:B-1----:R-:W-:Y:S02]  /*22650*/  IMAD R9, R18, R9, UR4 ;  /* 0x0000000412097e24 */ /* 0x002fe4000f8e0209 */
[----:B------:R-:W-:Y:S01]  /*22660*/  STS.64 [R12+0x4800], R82 ;  /* 0x004800520c007388 */ /* 0x000fe20000000a00 */
[----:B----4-:R-:W-:Y:S01]  /*22670*/  MOV R8, 0xff800000 ;  /* 0xff80000000087802 */ /* 0x010fe20000000f00 */
[----:B------:R-:W-:Y:S02]  /*22680*/  IMAD R9, R15, R18, R9 ;  /* 0x000000120f097224 */ /* 0x000fe400078e0209 */
[----:B------:R-:W-:Y:S01]  /*22690*/  STS.64 [R13+0x4000], R76 ;  /* 0x0040004c0d007388 */ /* 0x000fe20000000a00 */
[----:B---3--:R-:W-:Y:S01]  /*226a0*/  @P0 FFMA.FTZ R8, R0, R21, R3 ;  /* 0x0000001500080223 */ /* 0x008fe20000010003 */
[----:B------:R-:W-:-:S02]  /*226b0*/  IMAD R0, R17, -0x40, R234 ;  /* 0xffffffc011007824 */ /* 0x000fc400078e02ea */
[----:B------:R-:W-:Y:S04]  /*226c0*/  STS.64 [R13+0x4800], R78 ;  /* 0x0048004e0d007388 */ /* 0x000fe80000000a00 */
[----:B------:R-:W-:Y:S04]  /*226d0*/  STS.64 [R14+0x4000], R72 ;  /* 0x004000480e007388 */ /* 0x000fe80000000a00 */
[----:B------:R-:W-:Y:S01]  /*226e0*/  STS.64 [R14+0x4800], R74 ;  /* 0x0048004a0e007388 */ /* 0x000fe20000000a00 */
[----:B-----5:R-:W-:Y:S01]  /*226f0*/  @P3 FMUL.FTZ R11, R4, 0.69314718246459960938 ;  /* 0x3f317218040b3820 */ /* 0x020fe20000410000 */
[----:B------:R-:W-:-:S02]  /*22700*/  SHF.L.U32 R4, R17, 0x6, RZ ;  /* 0x0000000611047819 */ /* 0x000fc400000006ff */
[----:B------:R1:W-:Y:S01]  /*22710*/  STS.64 [R16+0x4000], R68 ;  /* 0x0040004410007388 */ /* 0x0003e20000000a00 */
[----:B------:R-:W-:-:S03]  /*22720*/  @P3 FFMA.FTZ R6, R2, R19, R11 ;  /* 0x0000001302063223 */ /* 0x000fc6000001000b */
[----:B------:R2:W-:Y:S01]  /*22730*/  STS.64 [R16+0x4800], R70 ;  /* 0x0048004610007388 */ /* 0x0005e20000000a00 */
[----:B------:R-:W-:Y:S01]  /*22740*/  IMAD R7, R9, R7, R4 ;  /* 0x0000000709077224 */ /* 0x000fe200078e0204 */
[----:B-1----:R-:W-:Y:S01]  /*22750*/  LEA R68, R5, UR5, 0x2 ;  /* 0x0000000505447c11 */ /* 0x002fe2000f8e10ff */
        /* <DEDUP_REMOVED lines=14> */
.L_x_4074:
[----:B------:R-:W-:Y:S05]  /*22840*/  BSYNC B0 ;  /* 0x0000000000007941 */ /* 0x000fea0003800000 */
.L_x_4073:
[----:B------:R-:W3:Y:S01]  /*22850*/  LDS.128 R64, [R68] ;  /* 0x0000000044407984 */ /* 0x000ee20000000c00 */
[C---:B-1----:R-:W-:Y:S01]  /*22860*/  VIADD R5, R231.reuse, 0x8 ;  /* 0x00000008e7057836 */ /* 0x042fe20000000000 */
[----:B------:R-:W-:Y:S01]  /*22870*/  ULDC UR4, c[0x0][0x2dc] ;  /* 0x0000b70000047ab9 */ /* 0x000fe20000000800 */
[----:B--2---:R-:W-:Y:S01]  /*22880*/  IMAD.WIDE R70, R231, 0x80, R36 ;  /* 0x00000080e7467825 */ /* 0x004fe200078e0224 */
[----:B------:R-:W1:Y:S02]  /*22890*/  LDS.128 R32, [R68+0x4000] ;  /* 0x0040000044207984 */ /* 0x000e640000000c00 */
[----:B------:R-:W-:Y:S01]  /*228a0*/  ISETP.GE.AND P6, PT, R5, R0, PT ;  /* 0x000000000500720c */ /* 0x000fe20003fc6270 */
[----:B------:R-:W-:Y:S01]  /*228b0*/  IMAD R2, R7, UR4, RZ ;  /* 0x0000000407027c24 */ /* 0x000fe2000f8e02ff */
[----:B------:R-:W2:Y:S01]  /*228c0*/  LDS.128 R60, [R68+0x800] ;  /* 0x00080000443c7984 */ /* 0x000ea20000000c00 */
[C---:B------:R-:W-:Y:S01]  /*228d0*/  VIADD R3, R231.reuse, 0x10 ;  /* 0x00000010e7037836 */ /* 0x040fe20000000000 */
[----:B------:R-:W-:Y:S01]  /*228e0*/  ULDC.64 UR4, c[0x0][0x288] ;  /* 0x0000a20000047ab9 */ /* 0x000fe20000000a00 */
[----:B------:R-:W-:Y:S01]  /*228f0*/  VIADD R69, R231, 0x28 ;  /* 0x00000028e7457836 */ /* 0x000fe20000000000 */
[----:B------:R-:W4:Y:S01]  /*22900*/  LDS.128 R56, [R68+0x1000] ;  /* 0x0010000044387984 */ /* 0x000f220000000c00 */
        /* <DEDUP_REMOVED lines=25> */
[----:B------:R5:W5:Y:S04]  /*22aa0*/  LDS.128 R4, [R68+0x7800] ;  /* 0x0078000044047984 */ /* 0x000b680000000c00 */
[----:B---3--:R3:W-:Y:S04]  /*22ab0*/  @!P0 STG.E.64 desc[UR6][R70.64], R64 ;  /* 0x0000004046008986 */ /* 0x0087e8000c101b06 */
[----:B------:R3:W-:Y:S04]  /*22ac0*/  @!P0 STG.E.64 desc[UR6][R70.64+0x8], R66 ;  /* 0x0000084246008986 */ /* 0x0007e8000c101b06 */
[----:B-1----:R3:W-:Y:S01]  /*22ad0*/  @!P0 STG.E.128 desc[UR6][R70.64+0x100], R32 ;  /* 0x0001002046008986 */ /* 0x0027e2000c101d06 */
[----:B------:R-:W-:-:S03]  /*22ae0*/  ISETP.GE.AND P0, PT, R231, R0, PT ;  /* 0x00000000e700720c */ /* 0x000fc60003f06270 */
[----:B--2---:R3:W-:Y:S04]  /*22af0*/  @!P6 STG.E.128 desc[UR6][R70.64+0x1000], R60 ;  /* 0x0010003c4600e986 */ /* 0x0047e8000c101d06 */
        /* <DEDUP_REMOVED lines=11> */
[----:B------:R-:W-:Y:S05]  /*22bb0*/  @P0 EXIT ;  /* 0x000000000000094d */ /* 0x000fea0003800000 */
[----:B------:R-:W-:Y:S04]  /*22bc0*/  STG.E.128 desc[UR6][R70.64+0x7000], R36 ;  /* 0x0070002446007986 */ /* 0x000fe8000c101d06 */
[----:B------:R-:W-:Y:S01]  /*22bd0*/  STG.E.128 desc[UR6][R70.64+0x7100], R4 ;  /* 0x0071000446007986 */ /* 0x000fe2000c101d06 */
[----:B------:R-:W-:Y:S05]  /*22be0*/  EXIT ;  /* 0x000000000000794d */ /* 0x000fea0003800000 */
.L_x_4075:
        /* <DEDUP_REMOVED lines=9> */
.L_x_8387:


//--------------------- .text._ZN5flash24flash_fwd_splitkv_kernelI23Flash_fwd_kernel_traitsILi128ELi64ELi128ELi4ELb0ELb0EN7cutlass6half_tE19Flash_kernel_traitsILi128ELi64ELi128ELi4ES3_EELb1ELb0ELb1ELb0ELb0ELb0ELb1ELb1EEEvNS_16Flash_fwd_paramsE --------------------------
	.section	.text._ZN5flash24flash_fwd_splitkv_kernelI23Flash_fwd_kernel_traitsILi128ELi64ELi128ELi4ELb0ELb0EN7cutlass6half_tE19Flash_kernel_traitsILi128ELi64ELi128ELi4ES3_EELb1ELb0ELb1ELb0ELb0ELb0ELb1ELb1EEEvNS_16Flash_fwd_paramsE,"ax",@progbits
	.align	128
        .global         _ZN5flash24flash_fwd_splitkv_kernelI23Flash_fwd_kernel_traitsILi128ELi64ELi128ELi4ELb0ELb0EN7cutlass6half_tE19Flash_kernel_traitsILi128ELi64ELi128ELi4ES3_EELb1ELb0ELb1ELb0ELb0ELb0ELb1ELb1EEEvNS_16Flash_fwd_paramsE
        .type           _ZN5flash24flash_fwd_splitkv_kernelI23Flash_fwd_kernel_traitsILi128ELi64ELi128ELi4ELb0ELb0EN7cutlass6half_tE19Flash_kernel_traitsILi128ELi64ELi128ELi4ES3_EELb1ELb0ELb1ELb0ELb0ELb0ELb1ELb1EEEvNS_16Flash_fwd_paramsE,@function
        .size           _ZN5flash24flash_fwd_splitkv_kernelI23Flash_fwd_kernel_traitsILi128ELi64ELi128ELi4ELb0ELb0EN7cutlass6half_tE19Flash_kernel_traitsILi128ELi64ELi128ELi4ES3_EELb1ELb0ELb1ELb0ELb0ELb0ELb1ELb1EEEvNS_16Flash_fwd_paramsE,(.L_x_8332 - _ZN5flash24flash_fwd_splitkv_kernelI23Flash_fwd_kernel_traitsILi128ELi64ELi128ELi4ELb0ELb0EN7cutlass6half_tE19Flash_kernel_traitsILi128ELi64ELi128ELi4ES3_EELb1ELb0ELb1ELb0ELb0ELb0ELb1ELb1EEEvNS_16Flash_fwd_paramsE)
        .other          _ZN5flash24flash_fwd_splitkv_kernelI23Flash_fwd_kernel_traitsILi128ELi64ELi128ELi4ELb0ELb0EN7cutlass6half_tE19Flash_kernel_traitsILi128ELi64ELi128ELi4ES3_EELb1ELb0ELb1ELb0ELb0ELb0ELb1ELb1EEEvNS_16Flash_fwd_paramsE,@"STO_CUDA_ENTRY STV_DEFAULT"
_ZN5flash24flash_fwd_splitkv_kernelI23Flash_fwd_kernel_traitsILi128ELi64ELi128ELi4ELb0ELb0EN7cutlass6half_tE19Flash_kernel_traitsILi128ELi64ELi128ELi4ES3_EELb1ELb0ELb1ELb0ELb0ELb0ELb1ELb1EEEvNS_16Flash_fwd_paramsE:
.text._ZN5flash24flash_fwd_splitkv_kernelI23Flash_fwd_kernel_traitsILi128ELi64ELi128ELi4ELb0ELb0EN7cutlass6half_tE19Flash_kernel_traitsILi128ELi64ELi128ELi4ES3_EELb1ELb0ELb1ELb0ELb0ELb0ELb1ELb1EEEvNS_16Flash_fwd_paramsE:
        /* <DEDUP_REMOVED lines=14> */
[----:B------:R-:W-:-:S03]  /*00e0*/  MOV R4, RZ ;  /* 0x000000ff00047202 */ /* 0x000fc60000000f00 */
[----:B------:R-:W-:-:S04]  /*00f0*/  IMAD R7, R0, R3, RZ ;  /* 0x0000000300077224 */ /* 0x000fc800078e02ff */
[----:B------:R-:W-:Y:S02]  /*0100*/  IMAD.HI.U32 R7, R5, R7, R4 ;  /* 0x0000000705077227 */ /* 0x000fe400078e0004 */
[----:B------:R-:W1:Y:S04]  /*0110*/  LDC R4, c[0x0][0x10] ;  /* 0x00000400ff047b82 */ /* 0x000e680000000800 */
        /* <DEDUP_REMOVED lines=11> */
[----:B------:R-:W-:Y:S05]  /*01d0*/  CALL.REL.NOINC `($_ZN5flash24flash_fwd_splitkv_kernelI23Flash_fwd_kernel_traitsILi128ELi64ELi128ELi4ELb0ELb0EN7cutlass6half_tE19Flash_kernel_traitsILi128ELi64ELi128ELi4ES3_EELb1ELb0ELb1ELb0ELb0ELb0ELb1ELb1EEEvNS_16Flash_fwd_paramsE$_ZN5flash30compute_attn_1rowblock_splitkvI23Flash_fwd_kernel_traitsILi128ELi64ELi128ELi4ELb0ELb0EN7cutlass6half_tE19Flash_kernel_traitsILi128ELi64ELi128ELi4ES3_EELb1ELb0ELb1ELb0ELb0ELb0ELb1ELb1ENS_16Flash_fwd_paramsEEEvRKT8_iiiii) ;  /* 0x0000000000087944 */ /* 0x000fea0003c00000 */
[----:B------:R-:W-:Y:S05]  /*01e0*/  BSYNC B4 ;  /* 0x0000000000047941 */ /* 0x000fea0003800000 */
.L_x_4076:
[----:B------:R-:W-:Y:S05]  /*01f0*/  EXIT ;  /* 0x000000000000794d */ /* 0x000fea0003800000 */
        .type           $_ZN5flash24flash_fwd_splitkv_kernelI23Flash_fwd_kernel_traitsILi128ELi64ELi128ELi4ELb0ELb0EN7cutlass6half_tE19Flash_kernel_traitsILi128ELi64ELi128ELi4ES3_EELb1ELb0ELb1ELb0ELb0ELb0ELb1ELb1EEEvNS_16Flash_fwd_paramsE$_ZN5flash30compute_attn_1rowblock_splitkvI23Flash_fwd_kernel_traitsILi128ELi64ELi128ELi4ELb0ELb0EN7cutlass6half_tE19Flash_kernel_traitsILi128ELi64ELi128ELi4ES3_EELb1ELb0ELb1ELb0ELb0ELb0ELb1ELb1ENS_16Flash_fwd_paramsEEEvRKT8_iiiii,@function
        .size           $_ZN5flash24flash_fwd_splitkv_kernelI23Flash_fwd_kernel_traitsILi128ELi64ELi128ELi4ELb0ELb0EN7cutlass6half_tE19Flash_kernel_traitsILi128ELi64ELi128ELi4ES3_EELb1ELb0ELb1ELb0ELb0ELb0ELb1ELb1EEEvNS_16Flash_fwd_paramsE$_ZN5flash30compute_attn_1rowblock_splitkvI23Flash_fwd_kernel_traitsILi128ELi64ELi128ELi4ELb0ELb0EN7cutlass6half_tE19Flash_kernel_traitsILi128ELi64ELi128ELi4ES3_EELb1ELb0ELb1ELb0ELb0ELb0ELb1ELb1ENS_16Flash_fwd_paramsEEEvRKT8_iiiii,(.L_x_8332 - $_ZN5flash24flash_fwd_splitkv_kernelI23Flash_fwd_kernel_traitsILi128ELi64ELi128ELi4ELb0ELb0EN7cutlass6half_tE19Flash_kernel_traitsILi128ELi64ELi128ELi4ES3_EELb1ELb0ELb1ELb0ELb0ELb0ELb1ELb1EEEvNS_16Flash_fwd_paramsE$_ZN5flash30compute_attn_1rowblock_splitkvI23Flash_fwd_kernel_traitsILi128ELi64ELi128ELi4ELb0ELb0EN7cutlass6half_tE19Flash_kernel_traitsILi128ELi64ELi128ELi4ES3_EELb1ELb0ELb1ELb0ELb0ELb0ELb1ELb1ENS_16Flash_fwd_paramsEEEvRKT8_iiiii)
$_ZN5flash24flash_fwd_splitkv_kernelI23Flash_fwd_kernel_traitsILi128ELi64ELi128ELi4ELb0ELb0EN7cutlass6half_tE19Flash_kernel_traitsILi128ELi64ELi128ELi4ES3_EELb1ELb0ELb1ELb0ELb0ELb0ELb1ELb1EEEvNS_16Flash_fwd_paramsE$_ZN5flash30compute_attn_1rowblock_splitkvI23Flash_fwd_kernel_traitsILi128ELi64ELi128ELi4ELb0ELb0EN7cutlass6half_tE19Flash_kernel_traitsILi128ELi64ELi128ELi4ES3_EELb1ELb0ELb1ELb0ELb0ELb0ELb1ELb1ENS_16Flash_fwd_paramsEEEvRKT8_iiiii:
        /* <DEDUP_REMOVED lines=27> */
.L_x_4078:
[----:B------:R-:W-:Y:S05]  /*03b0*/  BSYNC B0 ;  /* 0x0000000000007941 */ /* 0x000fea0003800000 */
.L_x_4077:
        /* <DEDUP_REMOVED lines=8> */
.L_x_4080:
[----:B------:R3:W5:Y:S02]  /*0440*/  LD.E R3, desc[UR6][R10.64+0xb8] ;  /* 0x0000b8060a037980 */ /* 0x000764000c101900 */
.L_x_4081:
[----:B------:R-:W-:Y:S05]  /*0450*/  BSYNC B0 ;  /* 0x0000000000007941 */ /* 0x000fea0003800000 */
.L_x_4079:
        /* <DEDUP_REMOVED lines=10> */
.L_x_4083:
[----:B------:R-:W2:Y:S01]  /*0500*/  LD.E.64 R2, desc[UR6][R10.64+0x108] ;  /* 0x000108060a027980 */ /* 0x000ea2000c101b00 */
[----:B------:R-:W-:Y:S01]  /*0510*/  BSSY B0, `(.L_x_4085) ;  /* 0x0000006000007945 */ /* 0x000fe20003800000 */
[----:B--2---:R-:W-:-:S04]  /*0520*/  ISETP.NE.U32.AND P0, PT, R2, RZ, PT ;  /* 0x000000ff0200720c */ /* 0x004fc80003f05070 */
[----:B------:R-:W-:Y:S01]  /*0530*/  ISETP.NE.AND.EX P0, PT, R3, RZ, PT, P0 ;  /* 0x000000ff0300720c */ /* 0x000fe20003f05300 */
[----:B------:R-:W-:-:S12]  /*0540*/  IMAD.MOV.U32 R3, RZ, RZ, RZ ;  /* 0x000000ffff037224 */ /* 0x000fd800078e00ff */
[----:B------:R-:W-:Y:S05]  /*0550*/  @!P0 BRA `(.L_x_4086) ;  /* 0x0000000000048947 */ /* 0x000fea0003800000 */
[----:B------:R2:W5:Y:S02]  /*0560*/  LD.E R3, desc[UR6][R10.64+0xbc] ;  /* 0x0000bc060a037980 */ /* 0x000564000c101900 */
.L_x_4086:
[----:B------:R-:W-:Y:S05]  /*0570*/  BSYNC B0 ;  /* 0x0000000000007941 */ /* 0x000fea0003800000 */
.L_x_4085:
[----:B-----5:R-:W-:Y:S02]  /*0580*/  IADD3 R62, R90, R3, RZ ;  /* 0x000000035a3e7210 */ /* 0x020fe40007ffe0ff */
.L_x_4084:
[----:B------:R-:W-:Y:S05]  /*0590*/  BSYNC B1 ;  /* 0x0000000000017941 */ /* 0x000fea0003800000 */
.L_x_4082:
[----:B------:R-:W-:Y:S01]  /*05a0*/  IMAD.SHL.U32 R67, R237, 0x40, RZ ;  /* 0x00000040ed437824 */ /* 0x000fe200078e00ff */
[----:B------:R-:W-:Y:S01]  /*05b0*/  MOV R2, R238 ;  /* 0x000000ee00027202 */ /* 0x000fe20000000f00 */
[----:B------:R-:W-:-:S03]  /*05c0*/  IMAD.MOV.U32 R3, RZ, RZ, 0x0 ;  /* 0x00000000ff037424 */ /* 0x000fc600078e00ff */
[----:B------:R-:W-:-:S13]  /*05d0*/  ISETP.GT.AND P0, PT, R240, R67, PT ;  /* 0x00000043f000720c */ /* 0x000fda0003f04270 */
[----:B-123--:R-:W-:Y:S05]  /*05e0*/  @!P0 RET.REL.NODEC R2 `(_ZN5flash24flash_fwd_splitkv_kernelI23Flash_fwd_kernel_traitsILi128ELi64ELi128ELi4ELb0ELb0EN7cutlass6half_tE19Flash_kernel_traitsILi128ELi64ELi128ELi4ES3_EELb1ELb0ELb1ELb0ELb0ELb0ELb1ELb1EEEvNS_16Flash_fwd_paramsE) ;  /* 0xfffffff802848950 */ /* 0x00efea0003c3ffff */
        /* <DEDUP_REMOVED lines=61> */
[----:B-1----:R-:W-:-:S04]  /*09c0*/  IMAD.WIDE R10, R8, 0x80, R14 ;  /* 0x00000080080a7825 */ /* 0x002fc800078e020e */
[----:B--2---:R-:W-:-:S04]  /*09d0*/  IMAD R2, R2, UR8, R239 ;  /* 0x0000000802027c24 */ /* 0x004fc8000f8e02ef */
[----:B---3--:R-:W-:-:S04]  /*09e0*/  IMAD R2, R2, R5, R242 ;  /* 0x0000000502027224 */ /* 0x008fc800078e02f2 */
[--C-:B------:R-:W-:Y:S02]  /*09f0*/  IMAD R3, R3, R2, R67.reuse ;  /* 0x0000000203037224 */ /* 0x100fe400078e0243 */
[----:B------:R-:W-:Y:S02]  /*0a00*/  IMAD.IADD R67, R240, 0x1, -R67 ;  /* 0x00000001f0437824 */ /* 0x000fe400078e0a43 */
[----:B----4-:R-:W-:Y:S02]  /*0a10*/  IMAD R0, R3, R0, RZ ;  /* 0x0000000003007224 */ /* 0x010fe400078e02ff */
[C---:B------:R-:W-:Y:S01]  /*0a20*/  VIADD R2, R8.reuse, 0x8 ;  /* 0x0000000808027836 */ /* 0x040fe20000000000 */
[-C--:B------:R-:W-:Y:S02]  /*0a30*/  ISETP.GE.AND P2, PT, R8, R67.reuse, PT ;  /* 0x000000430800720c */ /* 0x080fe40003f46270 */
[----:B------:R-:W-:Y:S02]  /*0a40*/  IADD3 R5, P0, R0, R10, RZ ;  /* 0x0000000a00057210 */ /* 0x000fe40007f1e0ff */
[----:B------:R-:W-:-:S02]  /*0a50*/  ISETP.GE.AND P5, PT, R2, R67, PT ;  /* 0x000000430200720c */ /* 0x000fc40003fa6270 */
[----:B------:R-:W-:Y:S02]  /*0a60*/  LEA.HI.X.SX32 R0, R0, R11, 0x1, P0 ;  /* 0x0000000b00007211 */ /* 0x000fe400000f0eff */
[----:B------:R-:W-:Y:S02]  /*0a70*/  LEA R4, P1, R5, R6, 0x2 ;  /* 0x0000000605047211 */ /* 0x000fe400078210ff */
[----:B------:R-:W-:Y:S02]  /*0a80*/  SHF.R.S32.HI R11, RZ, 0x1f, R3 ;  /* 0x0000001fff0b7819 */ /* 0x000fe40000011403 */
        /* <DEDUP_REMOVED lines=17> */
.L_x_4089:
[----:B------:R-:W-:Y:S05]  /*0ba0*/  BSYNC B0 ;  /* 0x0000000000007941 */ /* 0x000fea0003800000 */
.L_x_4088:
        /* <DEDUP_REMOVED lines=8> */
.L_x_4091:
[----:B------:R-:W-:Y:S05]  /*0c30*/  BSYNC B0 ;  /* 0x0000000000007941 */ /* 0x000fea0003800000 */
.L_x_4090:
        /* <DEDUP_REMOVED lines=8> */
.L_x_4093:
[----:B------:R-:W-:Y:S05]  /*0cc0*/  BSYNC B0 ;  /* 0x0000000000007941 */ /* 0x000fea0003800000 */
.L_x_4092:
        /* <DEDUP_REMOVED lines=8> */
.L_x_4095:
[----:B------:R-:W-:Y:S05]  /*0d50*/  BSYNC B0 ;  /* 0x0000000000007941 */ /* 0x000fea0003800000 */
.L_x_4094:
[----:B------:R-:W-:Y:S01]  /*0d60*/  BSSY B0, `(.L_x_4096) ;  /* 0x0000007000007945 */ /* 0x000fe20003800000 */
[----:B------:R-:W-:-:S03]  /*0d70*/  ISETP.GE.AND P1, PT, R2, R67, PT ;  /* 0x000000430200720c */ /* 0x000fc60003f26270 */
[----:B------:R-:W-:Y:S10]  /*0d80*/  @P5 BRA `(.L_x_4097) ;  /* 0x0000000000105947 */ /* 0x000ff40003800000 */
[----:B-----5:R-:W-:-:S13]  /*0d90*/  ISETP.GE.AND P5, PT, R14, R9, PT ;  /* 0x000000090e00720c */ /* 0x020fda0003fa6270 */
[----:B------:R1:W-:Y:S01]  /*0da0*/  @!P5 ST.E.128 desc[UR6][R4.64+0x4000], RZ ;  /* 0x004000ff0400d985 */ /* 0x0003e2000c101d06 */
[----:B------:R-:W-:-:S13]  /*0db0*/  ISETP.GE.AND P5, PT, R0, R9, PT ;  /* 0x000000090000720c */ /* 0x000fda0003fa6270 */
[----:B------:R1:W-:Y:S02]  /*0dc0*/  @!P5 ST.E.128 desc[UR6][R4.64+0x4100], RZ ;  /* 0x004100ff0400d985 */ /* 0x0003e4000c101d06 */
.L_x_4097:
[----:B------:R-:W-:Y:S05]  /*0dd0*/  BSYNC B0 ;  /* 0x0000000000007941 */ /* 0x000fea0003800000 */
.L_x_4096:
        /* <DEDUP_REMOVED lines=8> */
.L_x_4099:
[----:B------:R-:W-:Y:S05]  /*0e60*/  BSYNC B0 ;  /* 0x0000000000007941 */ /* 0x000fea0003800000 */
.L_x_4098:
[----:B------:R-:W-:Y:S01]  /*0e70*/  BSSY B0, `(.L_x_4100) ;  /* 0x0000007000007945 */ /* 0x000fe20003800000 */
[----:B------:R-:W-:-:S03]  /*0e80*/  ISETP.GE.AND P0, PT, R8, R67, PT ;  /* 0x000000430800720c */ /* 0x000fc60003f06270 */
[----:B------:R-:W-:Y:S10]  /*0e90*/  @P1 BRA `(.L_x_4101) ;  /* 0x0000000000101947 */ /* 0x000ff40003800000 */
[----:B-----5:R-:W-:-:S13]  /*0ea0*/  ISETP.GE.AND P1, PT, R14, R9, PT ;  /* 0x000000090e00720c */ /* 0x020fda0003f26270 */
[----:B------:R1:W-:Y:S01]  /*0eb0*/  @!P1 ST.E.128 desc[UR6][R4.64+0x6000], RZ ;  /* 0x006000ff04009985 */ /* 0x0003e2000c101d06 */
[----:B------:R-:W-:-:S13]  /*0ec0*/  ISETP.GE.AND P1, PT, R0, R9, PT ;  /* 0x000000090000720c */ /* 0x000fda0003f26270 */
[----:B------:R1:W-:Y:S02]  /*0ed0*/  @!P1 ST.E.128 desc[UR6][R4.64+0x6100], RZ ;  /* 0x006100ff04009985 */ /* 0x0003e4000c101d06 */
.L_x_4101:
[----:B------:R-:W-:Y:S05]  /*0ee0*/  BSYNC B0 ;  /* 0x0000000000007941 */ /* 0x000fea0003800000 */
.L_x_4100:
        /* <DEDUP_REMOVED lines=8> */
.L_x_4103:
[----:B------:R-:W-:Y:S05]  /*0f70*/  BSYNC B0 ;  /* 0x0000000000007941 */ /* 0x000fea0003800000 */
.L_x_4102:
        /* <DEDUP_REMOVED lines=17> */
[----:B-1----:R-:W-:Y:S05]  /*1090*/  @P6 RET.REL.NODEC R238 `(_ZN5flash24flash_fwd_splitkv_kernelI23Flash_fwd_kernel_traitsILi128ELi64ELi128ELi4ELb0ELb0EN7cutlass6half_tE19Flash_kernel_traitsILi128ELi64ELi128ELi4ES3_EELb1ELb0ELb1ELb0ELb0ELb0ELb1ELb1EEEvNS_16Flash_fwd_paramsE) ;  /* 0xffffffeceed86950 */ /* 0x002fea0003c3ffff */
[----:B------:R-:W-:Y:S02]  /*10a0*/  MOV R3, 0xff800000 ;  /* 0xff80000000037802 */ /* 0x000fe40000000f00 */
[----:B------:R-:W-:-:S03]  /*10b0*/  MOV R239, 0x0 ;  /* 0x0000000000ef7802 */ /* 0x000fc60000000f00 */
[----:B------:R1:W-:Y:S02]  /*10c0*/  ST.E desc[UR6][R6.64+0xe0], R3 ;  /* 0x0000e00306007985 */ /* 0x0003e4000c101906 */
[----:B-1----:R-:W-:Y:S05]  /*10d0*/  RET.REL.NODEC R238 `(_ZN5flash24flash_fwd_splitkv_kernelI23Flash_fwd_kernel_traitsILi128ELi64ELi128ELi4ELb0ELb0EN7cutlass6half_tE19Flash_kernel_traitsILi128ELi64ELi128ELi4ES3_EELb1ELb0ELb1ELb0ELb0ELb0ELb1ELb1EEEvNS_16Flash_fwd_paramsE) ;  /* 0xffffffeceec87950 */ /* 0x002fea0003c3ffff */
.L_x_4087:
        /* <DEDUP_REMOVED lines=29> */
[----:B------:R-:W4:Y:S04]  /*12b0*/  LD.E.64 R18, desc[UR6][R10.64+0x50] ;  /* 0x000050060a127980 */ /* 0x000f28000c101b00 */
[----:B------:R-:W5:Y:S04]  /*12c0*/  LD.E.64 R26, desc[UR6][R10.64+0x58] ;  /* 0x000058060a1a7980 */ /* 0x000f68000c101b00 */
[----:B------:R-:W5:Y:S01]  /*12d0*/  LD.E.64 R58, desc[UR6][R10.64+0x40] ;  /* 0x000040060a3a7980 */ /* 0x000f62000c101b00 */
[----:B--2---:R-:W-:-:S04]  /*12e0*/  IABS R4, R6 ;  /* 0x0000000600047213 */ /* 0x004fc80000000000 */
[----:B-----5:R-:W1:Y:S08]  /*12f0*/  I2F.RP R12, R4 ;  /* 0x00000004000c7306 */ /* 0x020e700000209400 */
        /* <DEDUP_REMOVED lines=11> */
[----:B------:R-:W-:Y:S02]  /*13b0*/  ISETP.GT.U32.AND P1, PT, R4, R7, PT ;  /* 0x000000070400720c */ /* 0x000fe40003f24070 */
[----:B------:R-:W-:-:S11]  /*13c0*/  LOP3.LUT R0, R5, R6, RZ, 0x3c, !PT ;  /* 0x0000000605007212 */ /* 0x000fd600078e3cff */
[----:B------:R-:W-:-:S04]  /*13d0*/  @!P1 IADD3 R7, R7, -R4, RZ ;  /* 0x8000000407079210 */ /* 0x000fc80007ffe0ff */
[----:B------:R-:W-:Y:S01]  /*13e0*/  ISETP.GE.U32.AND P2, PT, R7, R4, PT ;  /* 0x000000040700720c */ /* 0x000fe20003f46070 */
[----:B------:R-:W-:Y:S01]  /*13f0*/  @!P1 VIADD R9, R9, 0x1 ;  /* 0x0000000109099836 */ /* 0x000fe20000000000 */
[----:B------:R-:W-:Y:S02]  /*1400*/  ISETP.GE.AND P0, PT, R0, RZ, PT ;  /* 0x000000ff0000720c */ /* 0x000fe40003f06270 */
[----:B------:R-:W-:-:S09]  /*1410*/  ISETP.NE.AND P1, PT, R6, RZ, PT ;  /* 0x000000ff0600720c */ /* 0x000fd20003f25270 */
[----:B------:R-:W-:-:S05]  /*1420*/  @P2 IADD3 R9, R9, 0x1, RZ ;  /* 0x0000000109092810 */ /* 0x000fca0007ffe0ff */
[----:B------:R-:W-:Y:S01]  /*1430*/  @!P0 IMAD.MOV R9, RZ, RZ, -R9 ;  /* 0x000000ffff098224 */ /* 0x000fe200078e0a09 */
[----:B------:R-:W-:-:S05]  /*1440*/  @!P1 LOP3.LUT R9, RZ, R6, RZ, 0x33, !PT ;  /* 0x00000006ff099212 */ /* 0x000fca00078e33ff */
[----:B------:R-:W-:-:S05]  /*1450*/  IMAD.WIDE R24, R9, 0x4, R244 ;  /* 0x0000000409187825 */ /* 0x000fca00078e02f4 */
[----:B------:R1:W2:Y:S01]  /*1460*/  LD.E R2, desc[UR6][R24.64] ;  /* 0x0000000618027980 */ /* 0x0002a2000c101900 */
[----:B---3--:R-:W-:-:S04]  /*1470*/  IABS R8, R3 ;  /* 0x0000000300087213 */ /* 0x008fc80000000000 */
[----:B------:R-:W3:Y:S08]  /*1480*/  I2F.RP R12, R8 ;  /* 0x00000008000c7306 */ /* 0x000ef00000209400 */
[----:B---3--:R-:W3:Y:S02]  /*1490*/  MUFU.RCP R4, R12 ;  /* 0x0000000c00047308 */ /* 0x008ee40000001000 */
[----:B---3--:R-:W-:-:S06]  /*14a0*/  IADD3 R4, R4, 0xffffffe, RZ ;  /* 0x0ffffffe04047810 */ /* 0x008fcc0007ffe0ff */
[----:B-1----:R-:W1:Y:S01]  /*14b0*/  F2I.FTZ.U32.TRUNC.NTZ R25, R4 ;  /* 0x0000000400197305 */ /* 0x002e62000021f000 */
[----:B------:R-:W-:Y:S02]  /*14c0*/  MOV R24, RZ ;  /* 0x000000ff00187202 */ /* 0x000fe40000000f00 */
[----:B------:R-:W-:Y:S01]  /*14d0*/  IABS R7, R3 ;  /* 0x0000000300077213 */ /* 0x000fe20000000000 */
[----:B-1----:R-:W-:-:S04]  /*14e0*/  IMAD.MOV R0, RZ, RZ, -R25 ;  /* 0x000000ffff007224 */ /* 0x002fc800078e0a19 */
[----:B------:R-:W-:Y:S01]  /*14f0*/  IMAD R13, R0, R8, RZ ;  /* 0x00000008000d7224 */ /* 0x000fe200078e02ff */
[----:B------:R-:W-:-:S03]  /*1500*/  IABS R0, R242 ;  /* 0x000000f200007213 */ /* 0x000fc60000000000 */
[----:B------:R-:W-:-:S04]  /*1510*/  IMAD.HI.U32 R13, R25, R13, R24 ;  /* 0x0000000d190d7227 */ /* 0x000fc800078e0018 */
[----:B------:R-:W-:Y:S02]  /*1520*/  IMAD.MOV R7, RZ, RZ, -R7 ;  /* 0x000000ffff077224 */ /* 0x000fe400078e0a07 */
[----:B------:R-:W-:-:S04]  /*1530*/  IMAD.HI.U32 R4, R13, R0, RZ ;  /* 0x000000000d047227 */ /* 0x000fc800078e00ff */
[----:B------:R-:W-:-:S05]  /*1540*/  IMAD R7, R4, R7, R0 ;  /* 0x0000000704077224 */ /* 0x000fca00078e0200 */
[----:B------:R-:W-:Y:S01]  /*1550*/  ISETP.GT.U32.AND P1, PT, R8, R7, PT ;  /* 0x000000070800720c */ /* 0x000fe20003f24070 */
[----:B------:R-:W-:-:S12]  /*1560*/  IMAD.MOV R9, RZ, RZ, -R9 ;  /* 0x000000ffff097224 */ /* 0x000fd800078e0a09 */
[----:B------:R-:W-:-:S04]  /*1570*/  @!P1 IADD3 R7, R7, -R8, RZ ;  /* 0x8000000807079210 */ /* 0x000fc80007ffe0ff */
[----:B------:R-:W-:Y:S02]  /*1580*/  ISETP.GE.U32.AND P2, PT, R7, R8, PT ;  /* 0x000000080700720c */ /* 0x000fe40003f46070 */
[----:B------:R-:W-:Y:S02]  /*1590*/  LOP3.LUT R8, R242, R3, RZ, 0x3c, !PT ;  /* 0x00000003f2087212 */ /* 0x000fe400078e3cff */
[----:B------:R-:W-:Y:S02]  /*15a0*/  @!P1 IADD3 R4, R4, 0x1, RZ ;  /* 0x0000000104049810 */ /* 0x000fe40007ffe0ff */
[----:B------:R-:W-:Y:S01]  /*15b0*/  ISETP.GE.AND P0, PT, R8, RZ, PT ;  /* 0x000000ff0800720c */ /* 0x000fe20003f06270 */
[----:B------:R-:W-:Y:S01]  /*15c0*/  IMAD R6, R6, R9, R5 ;  /* 0x0000000906067224 */ /* 0x000fe200078e0205 */
[----:B------:R-:W-:-:S04]  /*15d0*/  ISETP.NE.AND P1, PT, R3, RZ, PT ;  /* 0x000000ff0300720c */ /* 0x000fc80003f25270 */
[----:B------:R-:W-:Y:S01]  /*15e0*/  SHF.R.S32.HI R13, RZ, 0x1f, R6 ;  /* 0x0000001fff0d7819 */ /* 0x000fe20000011406 */
[----:B------:R-:W-:-:S06]  /*15f0*/  @P2 VIADD R4, R4, 0x1 ;  /* 0x0000000104042836 */ /* 0x000fcc0000000000 */
[----:B------:R-:W-:Y:S02]  /*1600*/  @!P0 IMAD.MOV R4, RZ, RZ, -R4 ;  /* 0x000000ffff048224 */ /* 0x000fe400078e0a04 */
[----:B------:R-:W-:Y:S02]  /*1610*/  @!P1 LOP3.LUT R4, RZ, R3, RZ, 0x33, !PT ;  /* 0x00000003ff049212 */ /* 0x000fe400078e33ff */
[----:B--2---:R-:W-:Y:S01]  /*1620*/  SHF.R.S32.HI R0, RZ, 0x1f, R2 ;  /* 0x0000001fff007819 */ /* 0x004fe20000011402 */
[-C--:B----4-:R-:W-:Y:S02]  /*1630*/  IMAD R7, R23, R2.reuse, RZ ;  /* 0x0000000217077224 */ /* 0x090fe400078e02ff */
[----:B------:R-:W-:-:S04]  /*1640*/  IMAD.WIDE.U32 R8, R22, R2, RZ ;  /* 0x0000000216087225 */ /* 0x000fc800078e00ff */
[----:B------:R-:W-:-:S05]  /*1650*/  IMAD R7, R22, R0, R7 ;  /* 0x0000000016077224 */ /* 0x000fca00078e0207 */
[----:B------:R-:W-:Y:S01]  /*1660*/  IADD3 R9, R9, R7, RZ ;  /* 0x0000000709097210 */ /* 0x000fe20007ffe0ff */
[----:B------:R-:W-:Y:S02]  /*1670*/  IMAD R7, R61, R6, RZ ;  /* 0x000000063d077224 */ /* 0x000fe400078e02ff */
[----:B------:R-:W-:Y:S02]  /*1680*/  IMAD R3, R17, R2, RZ ;  /* 0x0000000211037224 */ /* 0x000fe400078e02ff */
[----:B------:R-:W-:Y:S02]  /*1690*/  IMAD R7, R60, R13, R7 ;  /* 0x0000000d3c077224 */ /* 0x000fe400078e0207 */
[----:B------:R-:W-:-:S04]  /*16a0*/  IMAD.WIDE.U32 R8, R6, R60, R8 ;  /* 0x0000003c06087225 */ /* 0x000fc800078e0008 */
[C---:B------:R-:W-:Y:S01]  /*16b0*/  IMAD.WIDE.U32 R22, R16.reuse, R2, RZ ;  /* 0x0000000210167225 */ /* 0x040fe200078e00ff */
[----:B------:R-:W-:Y:S02]  /*16c0*/  IADD3 R17, R9, R7, RZ ;  /* 0x0000000709117210 */ /* 0x000fe40007ffe0ff */
[----:B------:R-:W-:Y:S01]  /*16d0*/  SHF.R.S32.HI R9, RZ, 0x1f, R4 ;  /* 0x0000001fff097819 */ /* 0x000fe20000011404 */
[----:B------:R-:W-:Y:S02]  /*16e0*/  IMAD R3, R16, R0, R3 ;  /* 0x0000000010037224 */ /* 0x000fe400078e0203 */
[----:B------:R-:W-:Y:S02]  /*16f0*/  IMAD R7, R19, R4, RZ ;  /* 0x0000000413077224 */ /* 0x000fe400078e02ff */
[----:B------:R-:W-:Y:S02]  /*1700*/  IMAD.MOV.U32 R16, RZ, RZ, R8 ;  /* 0x000000ffff107224 */ /* 0x000fe400078e0008 */
[----:B------:R-:W-:-:S02]  /*1710*/  IMAD R7, R18, R9, R7 ;  /* 0x0000000912077224 */ /* 0x000fc400078e0207 */
[----:B------:R-:W-:Y:S01]  /*1720*/  IMAD.WIDE.U32 R16, R4, R18, R16 ;  /* 0x0000001204107225 */ /* 0x000fe200078e0010 */
[----:B------:R-:W-:-:S03]  /*1730*/  MOV R2, R22 ;  /* 0x0000001600027202 */ /* 0x000fc60000000f00 */
[----:B------:R-:W-:Y:S01]  /*1740*/  IMAD.IADD R3, R23, 0x1, R3 ;  /* 0x0000000117037824 */ /* 0x000fe200078e0203 */
[----:B------:R-:W-:Y:S02]  /*1750*/  IADD3 R7, R17, R7, RZ ;  /* 0x0000000711077210 */ /* 0x000fe40007ffe0ff */
[----:B------:R-:W-:Y:S01]  /*1760*/  MOV R0, R16 ;  /* 0x0000001000007202 */ /* 0x000fe20000000f00 */
[----:B------:R-:W-:Y:S05]  /*1770*/  BRA `(.L_x_4106) ;  /* 0x0000000400387947 */ /* 0x000fea0003800000 */
.L_x_4105:
        /* <DEDUP_REMOVED lines=35> */
[----:B------:R-:W-:Y:S01]  /*19b0*/  @P3 IMAD.WIDE.U32 R30, R60, R6, RZ ;  /* 0x000000063c1e3225 */ /* 0x000fe200078e00ff */
[----:B------:R-:W-:-:S03]  /*19c0*/  @!P0 IADD3 R2, R2, 0x1, RZ ;  /* 0x0000000102028810 */ /* 0x000fc60007ffe0ff */
[C---:B------:R-:W-:Y:S02]  /*19d0*/  @!P3 IMAD R4, R24.reuse, R5, R4 ;  /* 0x000000051804b224 */ /* 0x040fe400078e0204 */
[----:B------:R-:W-:Y:S01]  /*19e0*/  @!P3 IMAD.WIDE.U32 R24, R24, R12, R28 ;  /* 0x0000000c1818b225 */ /* 0x000fe200078e001c */
[----:B------:R-:W-:Y:S02]  /*19f0*/  ISETP.GE.AND P1, PT, R0, RZ, PT ;  /* 0x000000ff0000720c */ /* 0x000fe40003f26270 */
[----:B------:R-:W-:Y:S02]  /*1a00*/  ISETP.NE.AND P0, PT, R7, RZ, PT ;  /* 0x000000ff0700720c */ /* 0x000fe40003f05270 */
[----:B------:R-:W-:Y:S02]  /*1a10*/  @P3 IADD3 R9, R31, R9, RZ ;  /* 0x000000091f093210 */ /* 0x000fe40007ffe0ff */
[----:B------:R-:W-:Y:S01]  /*1a20*/  @!P3 IADD3 R9, R25, R4, RZ ;  /* 0x000000041909b210 */ /* 0x000fe20007ffe0ff */
[----:B------:R-:W-:Y:S01]  /*1a30*/  @!P3 IMAD R4, R59, R14, RZ ;  /* 0x0000000e3b04b224 */ /* 0x000fe200078e02ff */
[----:B------:R-:W-:Y:S01]  /*1a40*/  @!P3 SHF.R.S32.HI R3, RZ, 0x1f, R14 ;  /* 0x0000001fff03b819 */ /* 0x000fe2000001140e */
[----:B------:R-:W-:Y:S01]  /*1a50*/  @P3 IMAD.MOV.U32 R8, RZ, RZ, R30 ;  /* 0x000000ffff083224 */ /* 0x000fe200078e001e */
[----:B------:R-:W-:-:S02]  /*1a60*/  LEA R5, R57, 0xffffff80, 0x7 ;  /* 0xffffff8039057811 */ /* 0x000fc400078e38ff */
[----:B------:R-:W-:Y:S01]  /*1a70*/  @P2 IADD3 R2, R2, 0x1, RZ ;  /* 0x0000000102022810 */ /* 0x000fe20007ffe0ff */
[----:B------:R-:W-:Y:S01]  /*1a80*/  @!P3 IMAD.MOV.U32 R8, RZ, RZ, R24 ;  /* 0x000000ffff08b224 */ /* 0x000fe200078e0018 */
[----:B------:R-:W-:Y:S01]  /*1a90*/  SHF.R.S32.HI R13, RZ, 0x1f, R5 ;  /* 0x0000001fff0d7819 */ /* 0x000fe20000011405 */
[----:B------:R-:W-:Y:S01]  /*1aa0*/  @!P3 IMAD R3, R3, R58, R4 ;  /* 0x0000003a0303b224 */ /* 0x000fe200078e0204 */
[----:B------:R-:W-:Y:S01]  /*1ab0*/  MOV R4, R2 ;  /* 0x0000000200047202 */ /* 0x000fe20000000f00 */
[-C--:B------:R-:W-:Y:S02]  /*1ac0*/  IMAD R6, R61, R5.reuse, RZ ;  /* 0x000000053d067224 */ /* 0x080fe400078e02ff */
[----:B------:R-:W-:Y:S01]  /*1ad0*/  IMAD.WIDE.U32 R24, R60, R5, R8 ;  /* 0x000000053c187225 */ /* 0x000fe200078e0008 */
[----:B------:R-:W-:Y:S02]  /*1ae0*/  @!P3 SHF.R.S32.HI R9, RZ, 0x1f, R12 ;  /* 0x0000001fff09b819 */ /* 0x000fe4000001140c */
[----:B------:R-:W-:Y:S01]  /*1af0*/  @!P1 IADD3 R4, -R4, RZ, RZ ;  /* 0x000000ff04049210 */ /* 0x000fe20007ffe1ff */
[----:B------:R-:W-:Y:S01]  /*1b00*/  @!P3 IMAD.WIDE.U32 R28, R58, R14, RZ ;  /* 0x0000000e3a1cb225 */ /* 0x000fe200078e00ff */
[----:B------:R-:W-:-:S03]  /*1b10*/  @!P0 LOP3.LUT R4, RZ, R7, RZ, 0x33, !PT ;  /* 0x00000007ff048212 */ /* 0x000fc600078e33ff */
[----:B------:R-:W-:Y:S02]  /*1b20*/  @!P3 IMAD R0, R23, R12, RZ ;  /* 0x0000000c1700b224 */ /* 0x000fe400078e02ff */
[----:B------:R-:W-:Y:S01]  /*1b30*/  IMAD R6, R13, R60, R6 ;  /* 0x0000003c0d067224 */ /* 0x000fe200078e0206 */
[----:B------:R-:W-:Y:S01]  /*1b40*/  @!P3 IADD3 R29, R29, R3, RZ ;  /* 0x000000031d1db210 */ /* 0x000fe20007ffe0ff */
[----:B------:R-:W-:Y:S01]  /*1b50*/  @!P3 IMAD R0, R22, R9, R0 ;  /* 0x000000091600b224 */ /* 0x000fe200078e0200 */
[----:B------:R-:W-:Y:S01]  /*1b60*/  SHF.R.S32.HI R9, RZ, 0x1f, R4 ;  /* 0x0000001fff097819 */ /* 0x000fe20000011404 */
[----:B------:R-:W-:Y:S02]  /*1b70*/  IMAD.IADD R25, R25, 0x1, R6 ;  /* 0x0000000119197824 */ /* 0x000fe400078e0206 */
[----:B------:R-:W-:Y:S02]  /*1b80*/  @P3 IMAD.IADD R14, R14, 0x1, R17 ;  /* 0x000000010e0e3824 */ /* 0x000fe400078e0211 */
[----:B------:R-:W-:-:S02]  /*1b90*/  IMAD R6, R19, R4, RZ ;  /* 0x0000000413067224 */ /* 0x000fc400078e02ff */
[-C--:B------:R-:W-:Y:S02]  /*1ba0*/  @P3 IMAD R3, R59, R14.reuse, RZ ;  /* 0x0000000e3b033224 */ /* 0x080fe400078e02ff */
[----:B------:R-:W-:-:S04]  /*1bb0*/  @P3 IMAD.WIDE.U32 R16, R58, R14, RZ ;  /* 0x0000000e3a103225 */ /* 0x000fc800078e00ff */
[----:B------:R-:W-:-:S04]  /*1bc0*/  @!P3 IMAD.WIDE.U32 R22, R22, R12, R28 ;  /* 0x0000000c1616b225 */ /* 0x000fc800078e001c */
[----:B------:R-:W-:-:S04]  /*1bd0*/  IMAD.WIDE.U32 R24, R18, R4, R24 ;  /* 0x0000000412187225 */ /* 0x000fc800078e0018 */
[----:B------:R-:W-:Y:S01]  /*1be0*/  IMAD R6, R18, R9, R6 ;  /* 0x0000000912067224 */ /* 0x000fe200078e0206 */
[----:B------:R-:W-:Y:S01]  /*1bf0*/  @P3 IADD3 R3, R17, R3, RZ ;  /* 0x0000000311033210 */ /* 0x000fe20007ffe0ff */
[----:B------:R-:W-:Y:S01]  /*1c00*/  @P3 IMAD.MOV.U32 R2, RZ, RZ, R16 ;  /* 0x000000ffff023224 */ /* 0x000fe200078e0010 */
[----:B------:R-:W-:Y:S01]  /*1c10*/  @!P3 IADD3 R3, R23, R0, RZ ;  /* 0x000000001703b210 */ /* 0x000fe20007ffe0ff */
[----:B------:R-:W-:Y:S01]  /*1c20*/  IMAD.MOV.U32 R0, RZ, RZ, R24 ;  /* 0x000000ffff007224 */ /* 0x000fe200078e0018 */
[----:B------:R-:W-:Y:S02]  /*1c30*/  IADD3 R7, R25, R6, RZ ;  /* 0x0000000619077210 */ /* 0x000fe40007ffe0ff */
[----:B------:R-:W-:Y:S02]  /*1c40*/  @!P3 MOV R2, R22 ;  /* 0x000000160002b202 */ /* 0x000fe40000000f00 */
[----:B-1----:R-:W-:Y:S02]  /*1c50*/  MOV R6, R5 ;  /* 0x0000000500067202 */ /* 0x002fe40000000f00 */
.L_x_4106:
[----:B------:R-:W-:Y:S05]  /*1c60*/  BSYNC B0 ;  /* 0x0000000000007941 */ /* 0x000fea0003800000 */
.L_x_4104:
        /* <DEDUP_REMOVED lines=14> */
[----:B------:R-:W-:Y:S02]  /*1d50*/  IMAD.SHL.U32 R18, R66, 0x8, RZ ;  /* 0x0000000842127824 */ /* 0x000fe400078e00ff */
[----:B------:R-:W-:-:S03]  /*1d60*/  IMAD.SHL.U32 R8, R212, 0x40, RZ ;  /* 0x00000040d4087824 */ /* 0x000fc600078e00ff */
[----:B------:R-:W-:Y:S02]  /*1d70*/  IADD3 R28, P0, R18, R2, RZ ;  /* 0x00000002121c7210 */ /* 0x000fe40007f1e0ff */
[----:B------:R-:W-:Y:S01]  /*1d80*/  SHF.R.S32.HI R19, RZ, 0x1f, R18 ;  /* 0x0000001fff137819 */ /* 0x000fe20000011412 */
[----:B------:R-:W-:-:S04]  /*1d90*/  IMAD R2, R13, R58, RZ ;  /* 0x0000003a0d027224 */ /* 0x000fc800078e02ff */
[----:B------:R-:W-:Y:S01]  /*1da0*/  IMAD.X R29, R19, 0x1, R3, P0 ;  /* 0x00000001131d7824 */ /* 0x000fe200000e0603 */
[----:B------:R-:W-:-:S04]  /*1db0*/  LOP3.LUT R3, R8, 0x1c0, RZ, 0xc0, !PT ;  /* 0x000001c008037812 */ /* 0x000fc800078ec0ff */
[----:B------:R-:W-:Y:S02]  /*1dc0*/  LOP3.LUT R13, R3, 0x38, R18, 0xf8, !PT ;  /* 0x00000038030d7812 */ /* 0x000fe400078ef812 */
[----:B------:R-:W-:Y:S02]  /*1dd0*/  SHF.R.U32.HI R176, RZ, 0x3, R3 ;  /* 0x00000003ffb07819 */ /* 0x000fe40000011603 */
[----:B------:R-:W-:Y:S01]  /*1de0*/  LEA.HI R3, R64, R63, RZ, 0x6 ;  /* 0x0000003f40037211 */ /* 0x000fe200078f30ff */
[C---:B------:R-:W-:Y:S02]  /*1df0*/  IMAD R2, R6.reuse, R59, R2 ;  /* 0x0000003b06027224 */ /* 0x040fe400078e0202 */
[----:B------:R-:W-:Y:S01]  /*1e00*/  IMAD.WIDE.U32 R28, R6, R58, R28 ;  /* 0x0000003a061c7225 */ /* 0x000fe200078e001c */
[----:B------:R-:W-:-:S03]  /*1e10*/  LOP3.LUT R176, R13, R176, RZ, 0x3c, !PT ;  /* 0x000000b00db07212 */ /* 0x000fc600078e3cff */
[----:B------:R-:W-:Y:S01]  /*1e20*/  IMAD.SHL.U32 R3, R3, 0x8, RZ ;  /* 0x0000000803037824 */ /* 0x000fe200078e00ff */
[----:B------:R-:W-:Y:S01]  /*1e30*/  IADD3 R29, R29, R2, RZ ;  /* 0x000000021d1d7210 */ /* 0x000fe20007ffe0ff */
[----:B-1----:R-:W-:Y:S01]  /*1e40*/  IMAD R20, R27, R4, RZ ;  /* 0x000000041b147224 */ /* 0x002fe200078e02ff */
[----:B------:R-:W-:Y:S02]  /*1e50*/  SHF.R.S32.HI R70, RZ, 0x1f, R239 ;  /* 0x0000001fff467819 */ /* 0x000fe400000114ef */
[----:B------:R-:W-:Y:S01]  /*1e60*/  LOP3.LUT R176, R176, 0xfffffe00, R3, 0xf8, !PT ;  /* 0xfffffe00b0b07812 */ /* 0x000fe200078ef803 */
[-C--:B------:R-:W-:Y:S02]  /*1e70*/  IMAD R20, R9, R26.reuse, R20 ;  /* 0x0000001a09147224 */ /* 0x080fe400078e0214 */
[----:B------:R-:W-:Y:S01]  /*1e80*/  IMAD.WIDE.U32 R26, R4, R26, R28 ;  /* 0x0000001a041a7225 */ /* 0x000fe200078e001c */
[----:B------:R-:W-:Y:S02]  /*1e90*/  IADD3 R14, R18, 0x40, RZ ;  /* 0x00000040120e7810 */ /* 0x000fe40007ffe0ff */
[----:B------:R-:W-:-:S02]  /*1ea0*/  LEA.HI R68, R64, R63, RZ, 0x4 ;  /* 0x0000003f40447211 */ /* 0x000fc400078f20ff */
[----:B------:R-:W-:Y:S02]  /*1eb0*/  SHF.R.S32.HI R243, RZ, 0x1f, R242 ;  /* 0x0000001ffff37819 */ /* 0x000fe400000114f2 */
[----:B------:R-:W-:Y:S01]  /*1ec0*/  LOP3.LUT R174, R68, 0xfffffff0, RZ, 0xc0, !PT ;  /* 0xfffffff044ae7812 */ /* 0x000fe200078ec0ff */
[----:B------:R-:W-:Y:S01]  /*1ed0*/  IMAD.IADD R21, R27, 0x1, R20 ;  /* 0x000000011b157824 */ /* 0x000fe200078e0214 */
[----:B------:R-:W-:-:S03]  /*1ee0*/  SHF.R.S32.HI R213, RZ, 0x1f, R212 ;  /* 0x0000001fffd57819 */ /* 0x000fc600000114d4 */
[----:B------:R-:W-:Y:S02]  /*1ef0*/  IMAD.IADD R174, R63, 0x1, -R174 ;  /* 0x000000013fae7824 */ /* 0x000fe400078e0aae */
[----:B------:R-:W-:Y:S02]  /*1f00*/  IMAD.MOV.U32 R20, RZ, RZ, R26 ;  /* 0x000000ffff147224 */ /* 0x000fe400078e001a */
[----:B------:R-:W-:Y:S01]  /*1f10*/  IMAD R153, R59, R212, RZ ;  /* 0x000000d43b997224 */ /* 0x000fe200078e02ff */
[----:B------:R-:W-:Y:S01]  /*1f20*/  SHF.R.S32.HI R175, RZ, 0x1f, R174 ;  /* 0x0000001fffaf7819 */ /* 0x000fe200000114ae */
[----:B------:R-:W-:-:S04]  /*1f30*/  IMAD.WIDE.U32 R20, R212, R58, R20 ;  /* 0x0000003ad4147225 */ /* 0x000fc800078e0014 */
[----:B------:R-:W-:Y:S01]  /*1f40*/  IMAD R153, R213, R58, R153 ;  /* 0x0000003ad5997224 */ /* 0x000fe200078e0299 */
[----:B------:R-:W-:-:S03]  /*1f50*/  LEA.HI R175, R175, R174, RZ, 0x3 ;  /* 0x000000aeafaf7211 */ /* 0x000fc600078f18ff */
[----:B------:R-:W-:Y:S02]  /*1f60*/  IMAD.IADD R153, R21, 0x1, R153 ;  /* 0x0000000115997824 */ /* 0x000fe400078e0299 */
[----:B------:R-:W-:-:S04]  /*1f70*/  IMAD.WIDE R194, R237, 0x40, R212 ;  /* 0x00000040edc27825 */ /* 0x000fc800078e02d4 */
        /* <DEDUP_REMOVED lines=16> */
[----:B------:R-:W-:Y:S02]  /*2080*/  @P1 IMAD.MOV.U32 R2, RZ, RZ, R28 ;  /* 0x000000ffff021224 */ /* 0x000fe400078e001c */
[----:B------:R-:W-:Y:S02]  /*2090*/  @P1 IMAD.IADD R13, R29, 0x1, R13 ;  /* 0x000000011d0d1824 */ /* 0x000fe400078e020d */
[----:B------:R-:W-:Y:S02]  /*20a0*/  @!P1 IMAD.MOV.U32 R2, RZ, RZ, R24 ;  /* 0x000000ffff029224 */ /* 0x000fe400078e0018 */
[----:B------:R-:W-:Y:S01]  /*20b0*/  @!P1 IMAD.IADD R13, R25, 0x1, R3 ;  /* 0x00000001190d9824 */ /* 0x000fe200078e0203 */
[-C--:B------:R-:W-:Y:S01]  /*20c0*/  ISETP.GE.AND P1, PT, R14, R173.reuse, PT ;  /* 0x000000ad0e00720c */ /* 0x080fe20003f26270 */
[----:B----4-:R-:W-:Y:S01]  /*20d0*/  IMAD R3, R23, R242, RZ ;  /* 0x000000f217037224 */ /* 0x010fe200078e02ff */
[----:B------:R-:W-:Y:S02]  /*20e0*/  ISETP.GE.AND P2, PT, R18, R173, PT ;  /* 0x000000ad1200720c */ /* 0x000fe40003f46270 */
[----:B------:R-:W-:-:S02]  /*20f0*/  SEL R172, RZ, 0xffffffff, P1 ;  /* 0xffffffffffac7807 */ /* 0x000fc40000800000 */
[----:B------:R-:W-:Y:S01]  /*2100*/  IADD3 R24, P0, R18, R2, RZ ;  /* 0x0000000212187210 */ /* 0x000fe20007f1e0ff */
[----:B------:R-:W-:Y:S01]  /*2110*/  IMAD R2, R22, R243, R3 ;  /* 0x000000f316027224 */ /* 0x000fe200078e0203 */
[----:B------:R-:W-:Y:S01]  /*2120*/  SEL R3, RZ, 0x1, P2 ;  /* 0x00000001ff037807 */ /* 0x000fe20001000000 */
[----:B------:R-:W-:-:S05]  /*2130*/  IMAD.SHL.U32 R172, R172, 0x2, RZ ;  /* 0x00000002acac7824 */ /* 0x000fca00078e00ff */
[----:B------:R-:W-:Y:S02]  /*2140*/  LOP3.LUT R172, R172, 0x2, R3, 0xe2, !PT ;  /* 0x00000002acac7812 */ /* 0x000fe400078ee203 */
[----:B------:R-:W-:Y:S01]  /*2150*/  SHF.R.S32.HI R3, RZ, 0x1f, R90 ;  /* 0x0000001fff037819 */ /* 0x000fe2000001145a */
[----:B------:R-:W-:Y:S01]  /*2160*/  IMAD.X R25, R19, 0x1, R13, P0 ;  /* 0x0000000113197824 */ /* 0x000fe200000e060d */
[----:B------:R-:W-:Y:S02]  /*2170*/  LEA R152, P0, R20, R16, 0x1 ;  /* 0x0000001014987211 */ /* 0x000fe400078008ff */
[----:B------:R-:W-:Y:S02]  /*2180*/  LEA.HI R3, R3, R90, RZ, 0x7 ;  /* 0x0000005a03037211 */ /* 0x000fe400078f38ff */
[----:B------:R-:W-:Y:S02]  /*2190*/  LOP3.LUT R15, R175, 0xfffffff8, RZ, 0xc0, !PT ;  /* 0xfffffff8af0f7812 */ /* 0x000fe400078ec0ff */
[----:B------:R-:W-:-:S02]  /*21a0*/  SHF.R.S32.HI R3, RZ, 0x7, R3 ;  /* 0x00000007ff037819 */ /* 0x000fc40000011403 */
[----:B------:R-:W-:Y:S02]  /*21b0*/  LEA.HI.X R153, R20, R17, R153, 0x1, P0 ;  /* 0x0000001114997211 */ /* 0x000fe400000f0c99 */
[----:B------:R-:W-:Y:S02]  /*21c0*/  IADD3 R174, R174, -R15, RZ ;  /* 0x8000000faeae7210 */ /* 0x000fe40007ffe0ff */
[----:B------:R-:W-:Y:S02]  /*21d0*/  IADD3 R192, P0, R18, R0, RZ ;  /* 0x0000000012c07210 */ /* 0x000fe40007f1e0ff */
[----:B------:R-:W-:Y:S02]  /*21e0*/  VIMNMX R88, R234, R3, !PT ;  /* 0x00000003ea587248 */ /* 0x000fe40007fe0100 */
[----:B------:R-:W-:Y:S02]  /*21f0*/  R2P PR, R174, 0x6 ;  /* 0x00000006ae007804 */ /* 0x000fe40000000000 */
[----:B------:R-:W-:Y:S01]  /*2200*/  ISETP.GT.AND P3, PT, R57, R88, PT ;  /* 0x000000583900720c */ /* 0x000fe20003f64270 */
[----:B------:R-:W-:-:S02]  /*2210*/  IMAD.X R193, R19, 0x1, R7, P0 ;  /* 0x0000000113c17824 */ /* 0x000fc400000e0607 */
[----:B------:R-:W-:-:S04]  /*2220*/  IMAD.WIDE.U32 R22, R242, R22, R24 ;  /* 0x00000016f2167225 */ /* 0x000fc800078e0018 */
[----:B------:R-:W-:Y:S02]  /*2230*/  IMAD R197, R195, R218, RZ ;  /* 0x000000dac3c57224 */ /* 0x000fe400078e02ff */
[----:B------:R-:W-:-:S04]  /*2240*/  IMAD.WIDE.U32 R192, R212, R60, R192 ;  /* 0x0000003cd4c07225 */ /* 0x000fc800078e00c0 */
[----:B------:R-:W-:Y:S01]  /*2250*/  IMAD.IADD R23, R23, 0x1, R2 ;  /* 0x0000000117177824 */ /* 0x000fe200078e0202 */
[----:B------:R-:W-:Y:S01]  /*2260*/  LOP3.LUT R0, R64, 0xffffffe0, RZ, 0xc0, !PT ;  /* 0xffffffe040007812 */ /* 0x000fe200078ec0ff */
[----:B------:R-:W-:Y:S01]  /*2270*/  IMAD R197, R194, R219, R197 ;  /* 0x000000dbc2c57224 */ /* 0x000fe200078e02c5 */
[----:B------:R-:W-:Y:S01]  /*2280*/  LEA R236, P0, R192, R216, 0x1 ;  /* 0x000000d8c0ec7211 */ /* 0x000fe200078008ff */
[----:B------:R-:W-:Y:S02]  /*2290*/  IMAD.IADD R177, R193, 0x1, R177 ;  /* 0x00000001c1b17824 */ /* 0x000fe400078e02b1 */
        /* <DEDUP_REMOVED lines=209> */
.L_x_4241:
        /* <DEDUP_REMOVED lines=21> */
.L_x_4109:
[----:B------:R-:W-:Y:S05]  /*3100*/  BSYNC B0 ;  /* 0x0000000000007941 */ /* 0x000fea0003800000 */
.L_x_4108:
        /* <DEDUP_REMOVED lines=12> */
.L_x_4111:
[----:B------:R-:W-:Y:S05]  /*31d0*/  BSYNC B0 ;  /* 0x0000000000007941 */ /* 0x000fea0003800000 */
.L_x_4110:
        /* <DEDUP_REMOVED lines=15> */
.L_x_4113:
[----:B------:R-:W-:Y:S05]  /*32d0*/  BSYNC B0 ;  /* 0x0000000000007941 */ /* 0x000fea0003800000 */
.L_x_4112:
        /* <DEDUP_REMOVED lines=13> */
.L_x_4115:
[----:B------:R-:W-:Y:S05]  /*33b0*/  BSYNC B0 ;  /* 0x0000000000007941 */ /* 0x000fea0003800000 */
.L_x_4114:
        /* <DEDUP_REMOVED lines=17> */
.L_x_4117:
[----:B------:R-:W-:Y:S05]  /*34d0*/  BSYNC B0 ;  /* 0x0000000000007941 */ /* 0x000fea0003800000 */
.L_x_4116:
        /* <DEDUP_REMOVED lines=12> */
.L_x_4119:
[----:B------:R-:W-:Y:S05]  /*35a0*/  BSYNC B0 ;  /* 0x0000000000007941 */ /* 0x000fea0003800000 */
.L_x_4118:
        /* <DEDUP_REMOVED lines=12> */
.L_x_4121:
[----:B------:R-:W-:Y:S05]  /*3670*/  BSYNC B0 ;  /* 0x0000000000007941 */ /* 0x000fea0003800000 */
.L_x_4120:
        /* <DEDUP_REMOVED lines=12> */
.L_x_4123:
[----:B------:R-:W-:Y:S05]  /*3740*/  BSYNC B0 ;  /* 0x0000000000007941 */ /* 0x000fea0003800000 */
.L_x_4122:
        /* <DEDUP_REMOVED lines=72> */
.L_x_4130:
[----:B------:R-:W-:Y:S05]  /*3bd0*/  BSYNC B0 ;  /* 0x0000000000007941 */ /* 0x000fea0003800000 */
.L_x_4129:
        /* <DEDUP_REMOVED lines=53> */
.L_x_4128:
[----:B------:R-:W-:Y:S05]  /*3f30*/  BSYNC B1 ;  /* 0x0000000000017941 */ /* 0x000fea0003800000 */
.L_x_4127:
        /* <DEDUP_REMOVED lines=68> */
.L_x_4134:
[----:B------:R-:W-:Y:S05]  /*4380*/  BSYNC B0 ;  /* 0x0000000000007941 */ /* 0x000fea0003800000 */
.L_x_4133:
        /* <DEDUP_REMOVED lines=54> */
.L_x_4132:
[----:B------:R-:W-:Y:S05]  /*46f0*/  BSYNC B1 ;  /* 0x0000000000017941 */ /* 0x000fea0003800000 */
.L_x_4131:
        /* <DEDUP_REMOVED lines=68> */
.L_x_4138:
[----:B------:R-:W-:Y:S05]  /*4b40*/  BSYNC B0 ;  /* 0x0000000000007941 */ /* 0x000fea0003800000 */
.L_x_4137:
        /* <DEDUP_REMOVED lines=54> */
.L_x_4136:
[----:B------:R-:W-:Y:S05]  /*4eb0*/  BSYNC B1 ;  /* 0x0000000000017941 */ /* 0x000fea0003800000 */
.L_x_4135:
        /* <DEDUP_REMOVED lines=70> */
.L_x_4142:
[----:B------:R-:W-:Y:S05]  /*5320*/  BSYNC B0 ;  /* 0x0000000000007941 */ /* 0x000fea0003800000 */
.L_x_4141:
        /* <DEDUP_REMOVED lines=54> */
.L_x_4140:
[----:B------:R-:W-:Y:S05]  /*5690*/  BSYNC B1 ;  /* 0x0000000000017941 */ /* 0x000fea0003800000 */
.L_x_4139:
        /* <DEDUP_REMOVED lines=68> */
.L_x_4146:
[----:B------:R-:W-:Y:S05]  /*5ae0*/  BSYNC B0 ;  /* 0x0000000000007941 */ /* 0x000fea0003800000 */
.L_x_4145:
        /* <DEDUP_REMOVED lines=54> */
.L_x_4144:
[----:B------:R-:W-:Y:S05]  /*5e50*/  BSYNC B1 ;  /* 0x0000000000017941 */ /* 0x000fea0003800000 */
.L_x_4143:
        /* <DEDUP_REMOVED lines=70> */
.L_x_4150:
[----:B------:R-:W-:Y:S05]  /*62c0*/  BSYNC B0 ;  /* 0x0000000000007941 */ /* 0x000fea0003800000 */
.L_x_4149:
        /* <DEDUP_REMOVED lines=54> */
.L_x_4148:
[----:B------:R-:W-:Y:S05]  /*6630*/  BSYNC B1 ;  /* 0x0000000000017941 */ /* 0x000fea0003800000 */
.L_x_4147:
        /* <DEDUP_REMOVED lines=70> */
.L_x_4154:
[----:B------:R-:W-:Y:S05]  /*6aa0*/  BSYNC B0 ;  /* 0x0000000000007941 */ /* 0x000fea0003800000 */
.L_x_4153:
        /* <DEDUP_REMOVED lines=54> */
.L_x_4152:
[----:B------:R-:W-:Y:S05]  /*6e10*/  BSYNC B1 ;  /* 0x0000000000017941 */ /* 0x000fea0003800000 */
.L_x_4151:
        /* <DEDUP_REMOVED lines=70> */
.L_x_4158:
[----:B------:R-:W-:Y:S05]  /*7280*/  BSYNC B0 ;  /* 0x0000000000007941 */ /* 0x000fea0003800000 */
.L_x_4157:
        /* <DEDUP_REMOVED lines=54> */
.L_x_4156:
[----:B------:R-:W-:Y:S05]  /*75f0*/  BSYNC B1 ;  /* 0x0000000000017941 */ /* 0x000fea0003800000 */
.L_x_4155:
        /* <DEDUP_REMOVED lines=9> */
.L_x_4126:
        /* <DEDUP_REMOVED lines=96> */
.L_x_4165:
[----:B------:R-:W-:Y:S05]  /*7c90*/  BSYNC B0 ;  /* 0x0000000000007941 */ /* 0x000fea0003800000 */
.L_x_4164:
[----:B-----5:R2:W-:Y:S02]  /*7ca0*/  ST.E.128 desc[UR6][R128.64], R36 ;  /* 0x0000002480007985 */ /* 0x0205e4000c101d06 */
.L_x_4163:
[----:B------:R-:W-:Y:S05]  /*7cb0*/  BSYNC B1 ;  /* 0x0000000000017941 */ /* 0x000fea0003800000 */
.L_x_4162:
        /* <DEDUP_REMOVED lines=93> */
.L_x_4167:
[----:B------:R-:W-:Y:S05]  /*8290*/  BSYNC B0 ;  /* 0x0000000000007941 */ /* 0x000fea0003800000 */
.L_x_4166:
[----:B-----5:R3:W-:Y:S02]  /*82a0*/  ST.E.128 desc[UR6][R128.64+0x80], R36 ;  /* 0x0000802480007985 */ /* 0x0207e4000c101d06 */
.L_x_4161:
[----:B------:R-:W-:Y:S05]  /*82b0*/  BSYNC B2 ;  /* 0x0000000000027941 */ /* 0x000fea0003800000 */
.L_x_4160:
        /* <DEDUP_REMOVED lines=32> */
[----:B------:R-:W-:Y:S02]  /*84c0*/  LEA R248, P0, R222, R124, 0x1 ;  /* 0x0000007cdef87211 */ /* 0x000fe400078008ff */
        /* <DEDUP_REMOVED lines=73> */
.L_x_4173:
[----:B------:R-:W-:Y:S05]  /*8960*/  BSYNC B0 ;  /* 0x0000000000007941 */ /* 0x000fea0003800000 */
.L_x_4172:
[----:B-----5:R4:W-:Y:S02]  /*8970*/  ST.E.128 desc[UR6][R226.64], R36 ;  /* 0x00000024e2007985 */ /* 0x0209e4000c101d06 */
.L_x_4171:
[----:B------:R-:W-:Y:S05]  /*8980*/  BSYNC B1 ;  /* 0x0000000000017941 */ /* 0x000fea0003800000 */
.L_x_4170:
        /* <DEDUP_REMOVED lines=100> */
.L_x_4175:
[----:B------:R-:W-:Y:S05]  /*8fd0*/  BSYNC B0 ;  /* 0x0000000000007941 */ /* 0x000fea0003800000 */
.L_x_4174:
[----:B-----5:R3:W-:Y:S02]  /*8fe0*/  ST.E.128 desc[UR6][R226.64], R36 ;  /* 0x00000024e2007985 */ /* 0x0207e4000c101d06 */
.L_x_4169:
[----:B------:R-:W-:Y:S05]  /*8ff0*/  BSYNC B2 ;  /* 0x0000000000027941 */ /* 0x000fea0003800000 */
.L_x_4168:
        /* <DEDUP_REMOVED lines=106> */
.L_x_4181:
[----:B------:R-:W-:Y:S05]  /*96a0*/  BSYNC B0 ;  /* 0x0000000000007941 */ /* 0x000fea0003800000 */
.L_x_4180:
[----:B-----5:R3:W-:Y:S02]  /*96b0*/  ST.E.128 desc[UR6][R226.64], R36 ;  /* 0x00000024e2007985 */ /* 0x0207e4000c101d06 */
.L_x_4179:
[----:B------:R-:W-:Y:S05]  /*96c0*/  BSYNC B1 ;  /* 0x0000000000017941 */ /* 0x000fea0003800000 */
.L_x_4178:
        /* <DEDUP_REMOVED lines=100> */
.L_x_4183:
[----:B------:R-:W-:Y:S05]  /*9d10*/  BSYNC B0 ;  /* 0x0000000000007941 */ /* 0x000fea0003800000 */
.L_x_4182:
[----:B-----5:R3:W-:Y:S02]  /*9d20*/  ST.E.128 desc[UR6][R226.64], R36 ;  /* 0x00000024e2007985 */ /* 0x0207e4000c101d06 */
.L_x_4177:
[----:B------:R-:W-:Y:S05]  /*9d30*/  BSYNC B2 ;  /* 0x0000000000027941 */ /* 0x000fea0003800000 */
.L_x_4176:
        /* <DEDUP_REMOVED lines=108> */
.L_x_4189:
[----:B------:R-:W-:Y:S05]  /*a400*/  BSYNC B0 ;  /* 0x0000000000007941 */ /* 0x000fea0003800000 */
.L_x_4188:
[----:B-----5:R3:W-:Y:S02]  /*a410*/  ST.E.128 desc[UR6][R226.64], R36 ;  /* 0x00000024e2007985 */ /* 0x0207e4000c101d06 */
.L_x_4187:
[----:B------:R-:W-:Y:S05]  /*a420*/  BSYNC B1 ;  /* 0x0000000000017941 */ /* 0x000fea0003800000 */
.L_x_4186:
        /* <DEDUP_REMOVED lines=100> */
.L_x_4191:
[----:B------:R-:W-:Y:S05]  /*aa70*/  BSYNC B0 ;  /* 0x0000000000007941 */ /* 0x000fea0003800000 */
.L_x_4190:
[----:B-----5:R3:W-:Y:S02]  /*aa80*/  ST.E.128 desc[UR6][R226.64], R36 ;  /* 0x00000024e2007985 */ /* 0x0207e4000c101d06 */
.L_x_4185:
[----:B------:R-:W-:Y:S05]  /*aa90*/  BSYNC B2 ;  /* 0x0000000000027941 */ /* 0x000fea0003800000 */
.L_x_4184:
        /* <DEDUP_REMOVED lines=106> */
.L_x_4197:
[----:B------:R-:W-:Y:S05]  /*b140*/  BSYNC B0 ;  /* 0x0000000000007941 */ /* 0x000fea0003800000 */
.L_x_4196:
[----:B-----5:R3:W-:Y:S02]  /*b150*/  ST.E.128 desc[UR6][R226.64], R36 ;  /* 0x00000024e2007985 */ /* 0x0207e4000c101d06 */
.L_x_4195:
[----:B------:R-:W-:Y:S05]  /*b160*/  BSYNC B1 ;  /* 0x0000000000017941 */ /* 0x000fea0003800000 */
.L_x_4194:
        /* <DEDUP_REMOVED lines=100> */
.L_x_4199:
[----:B------:R-:W-:Y:S05]  /*b7b0*/  BSYNC B0 ;  /* 0x0000000000007941 */ /* 0x000fea0003800000 */
.L_x_4198:
[----:B-----5:R3:W-:Y:S02]  /*b7c0*/  ST.E.128 desc[UR6][R226.64], R36 ;  /* 0x00000024e2007985 */ /* 0x0207e4000c101d06 */
.L_x_4193:
[----:B------:R-:W-:Y:S05]  /*b7d0*/  BSYNC B2 ;  /* 0x0000000000027941 */ /* 0x000fea0003800000 */
.L_x_4192:
        /* <DEDUP_REMOVED lines=108> */
.L_x_4205:
[----:B------:R-:W-:Y:S05]  /*bea0*/  BSYNC B0 ;  /* 0x0000000000007941 */ /* 0x000fea0003800000 */
.L_x_4204:
[----:B-----5:R1:W-:Y:S02]  /*beb0*/  ST.E.128 desc[UR6][R44.64], R28 ;  /* 0x0000001c2c007985 */ /* 0x0203e4000c101d06 */
.L_x_4203:
[----:B------:R-:W-:Y:S05]  /*bec0*/  BSYNC B1 ;  /* 0x0000000000017941 */ /* 0x000fea0003800000 */
.L_x_4202:
        /* <DEDUP_REMOVED lines=100> */
.L_x_4207:
[----:B------:R-:W-:Y:S05]  /*c510*/  BSYNC B0 ;  /* 0x0000000000007941 */ /* 0x000fea0003800000 */
.L_x_4206:
[----:B-----5:R1:W-:Y:S02]  /*c520*/  ST.E.128 desc[UR6][R40.64], R24 ;  /* 0x0000001828007985 */ /* 0x0203e4000c101d06 */
.L_x_4201:
[----:B------:R-:W-:Y:S05]  /*c530*/  BSYNC B2 ;  /* 0x0000000000027941 */ /* 0x000fea0003800000 */
.L_x_4200:
        /* <DEDUP_REMOVED lines=108> */
.L_x_4213:
[----:B------:R-:W-:Y:S05]  /*cc00*/  BSYNC B0 ;  /* 0x0000000000007941 */ /* 0x000fea0003800000 */
.L_x_4212:
[----:B-----5:R1:W-:Y:S02]  /*cc10*/  ST.E.128 desc[UR6][R40.64], R24 ;  /* 0x0000001828007985 */ /* 0x0203e4000c101d06 */
.L_x_4211:
[----:B------:R-:W-:Y:S05]  /*cc20*/  BSYNC B1 ;  /* 0x0000000000017941 */ /* 0x000fea0003800000 */
.L_x_4210:
        /* <DEDUP_REMOVED lines=100> */
.L_x_4215:
[----:B------:R-:W-:Y:S05]  /*d270*/  BSYNC B0 ;  /* 0x0000000000007941 */ /* 0x000fea0003800000 */
.L_x_4214:
[----:B-----5:R1:W-:Y:S02]  /*d280*/  ST.E.128 desc[UR6][R40.64], R24 ;  /* 0x0000001828007985 */ /* 0x0203e4000c101d06 */
.L_x_4209:
[----:B------:R-:W-:Y:S05]  /*d290*/  BSYNC B2 ;  /* 0x0000000000027941 */ /* 0x000fea0003800000 */
.L_x_4208:
        /* <DEDUP_REMOVED lines=108> */
.L_x_4221:
[----:B------:R-:W-:Y:S05]  /*d960*/  BSYNC B0 ;  /* 0x0000000000007941 */ /* 0x000fea0003800000 */
.L_x_4220:
[----:B-----5:R1:W-:Y:S02]  /*d970*/  ST.E.128 desc[UR6][R40.64], R24 ;  /* 0x0000001828007985 */ /* 0x0203e4000c101d06 */
.L_x_4219:
[----:B------:R-:W-:Y:S05]  /*d980*/  BSYNC B1 ;  /* 0x0000000000017941 */ /* 0x000fea0003800000 */
.L_x_4218:
        /* <DEDUP_REMOVED lines=102> */
.L_x_4223:
[----:B------:R-:W-:Y:S05]  /*dff0*/  BSYNC B0 ;  /* 0x0000000000007941 */ /* 0x000fea0003800000 */
.L_x_4222:
[----:B-----5:R1:W-:Y:S02]  /*e000*/  ST.E.128 desc[UR6][R40.64], R4 ;  /* 0x0000000428007985 */ /* 0x0203e4000c101d06 */
.L_x_4217:
[----:B------:R-:W-:Y:S05]  /*e010*/  BSYNC B2 ;  /* 0x0000000000027941 */ /* 0x000fea0003800000 */
.L_x_4216:
[----:B-1----:R-:W2:Y:S02]  /*e020*/  LD.E R3, desc[UR6][R10.64+0xd0] ;  /* 0x0000d0060a037980 */ /* 0x002ea4000c101900 */
[----:B--2---:R-:W-:Y:S05]  /*e030*/  IMAD.U32 R3, R3, -0x40, RZ ;  /* 0xffffffc003037824 */ /* 0x004fea00078e00ff */
[C---:B------:R-:W-:Y:S02]  /*e040*/  LEA R126, P1, R3.reuse, R126, 0x1 ;  /* 0x0000007e037e7211 */ /* 0x040fe400078208ff */
[C---:B------:R-:W-:Y:S02]  /*e050*/  LEA R124, P0, R3.reuse, R124, 0x1 ;  /* 0x0000007c037c7211 */ /* 0x040fe400078008ff */
[C---:B------:R-:W-:Y:S02]  /*e060*/  LEA.HI.X.SX32 R127, R3.reuse, R127, 0x1, P1 ;  /* 0x0000007f037f7211 */ /* 0x040fe400008f0eff */
[----:B------:R-:W-:Y:S01]  /*e070*/  LEA.HI.X.SX32 R125, R3, R125, 0x1, P0 ;  /* 0x0000007d037d7211 */ /* 0x000fe200000f0eff */
[----:B------:R-:W-:Y:S05]  /*e080*/  BRA `(.L_x_4159) ;  /* 0x0000000800807947 */ /* 0x000fea0003800000 */
.L_x_4125:
        /* <DEDUP_REMOVED lines=18> */
.L_x_4225:
[----:B------:R-:W-:Y:S05]  /*e1b0*/  BSYNC B0 ;  /* 0x0000000000007941 */ /* 0x000fea0003800000 */
.L_x_4224:
        /* <DEDUP_REMOVED lines=20> */
.L_x_4227:
[----:B------:R-:W-:Y:S05]  /*e300*/  BSYNC B0 ;  /* 0x0000000000007941 */ /* 0x000fea0003800000 */
.L_x_4226:
        /* <DEDUP_REMOVED lines=28> */
.L_x_4229:
[----:B------:R-:W-:Y:S05]  /*e4d0*/  BSYNC B0 ;  /* 0x0000000000007941 */ /* 0x000fea0003800000 */
.L_x_4228:
        /* <DEDUP_REMOVED lines=18> */
.L_x_4231:
[----:B------:R-:W-:Y:S05]  /*e600*/  BSYNC B0 ;  /* 0x0000000000007941 */ /* 0x000fea0003800000 */
.L_x_4230:
        /* <DEDUP_REMOVED lines=16> */
.L_x_4233:
[----:B------:R-:W-:Y:S05]  /*e710*/  BSYNC B0 ;  /* 0x0000000000007941 */ /* 0x000fea0003800000 */
.L_x_4232:
        /* <DEDUP_REMOVED lines=18> */
.L_x_4235:
[----:B------:R-:W-:Y:S05]  /*e840*/  BSYNC B0 ;  /* 0x0000000000007941 */ /* 0x000fea0003800000 */
.L_x_4234:
        /* <DEDUP_REMOVED lines=18> */
.L_x_4237:
[----:B------:R-:W-:Y:S05]  /*e970*/  BSYNC B0 ;  /* 0x0000000000007941 */ /* 0x000fea0003800000 */
.L_x_4236:
        /* <DEDUP_REMOVED lines=17> */
.L_x_4159:
[----:B------:R-:W-:Y:S05]  /*ea90*/  BSYNC B3 ;  /* 0x0000000000037941 */ /* 0x000fea0003800000 */
.L_x_4124:
        /* <DEDUP_REMOVED lines=89> */
.L_x_4239:
        /* <DEDUP_REMOVED lines=8> */
.L_x_4240:
[----:B------:R-:W-:Y:S05]  /*f0b0*/  BSYNC B0 ;  /* 0x0000000000007941 */ /* 0x000fea0003800000 */
.L_x_4238:
[----:B------:R-:W-:Y:S04]  /*f0c0*/  IADD3 R13, R13, -0x1, RZ ;  /* 0xffffffff0d0d7810 */ /* 0x000fe80007ffe0ff */
[----:B------:R-:W-:Y:S11]  /*f0d0*/  ISETP.GT.AND P0, PT, R13, R88, PT ;  /* 0x000000580d00720c */ /* 0x000ff60003f04270 */
[----:B------:R-:W-:Y:S02]  /*f0e0*/  @!UPT UIADD3 URZ, URZ, URZ, URZ ;  /* 0x0000003f3f3ff290 */ /* 0x000fe4000fffe03f */
[----:B------:R-:W-:Y:S05]  /*f0f0*/  @P0 BRA `(.L_x_4241) ;  /* 0xffffff3c00ac0947 */ /* 0x000fea000383ffff */
.L_x_4107:
        /* <DEDUP_REMOVED lines=111> */
.L_x_4250:
[----:B------:R-:W-:Y:S05]  /*f7f0*/  BSYNC B0 ;  /* 0x0000000000007941 */ /* 0x000fea0003800000 */
.L_x_4249:
[----:B-----5:R3:W-:Y:S02]  /*f800*/  STS.128 [R241], R20 ;  /* 0x00000014f1007388 */ /* 0x0207e40000000c00 */
.L_x_4248:
[----:B------:R-:W-:Y:S05]  /*f810*/  BSYNC B1 ;  /* 0x0000000000017941 */ /* 0x000fea0003800000 */
.L_x_4247:
        /* <DEDUP_REMOVED lines=46> */
.L_x_4252:
[----:B------:R-:W-:Y:S05]  /*fb00*/  BSYNC B0 ;  /* 0x0000000000007941 */ /* 0x000fea0003800000 */
.L_x_4251:
[----:B-----5:R1:W-:Y:S02]  /*fb10*/  STS.128 [R241+0x2000], R20 ;  /* 0x00200014f1007388 */ /* 0x0203e40000000c00 */
.L_x_4246:
[----:B------:R-:W-:Y:S05]  /*fb20*/  BSYNC B2 ;  /* 0x0000000000027941 */ /* 0x000fea0003800000 */
.L_x_4245:
        /* <DEDUP_REMOVED lines=61> */
.L_x_4258:
[----:B------:R-:W-:Y:S05]  /*ff00*/  BSYNC B0 ;  /* 0x0000000000007941 */ /* 0x000fea0003800000 */
.L_x_4257:
[----:B-----5:R3:W-:Y:S02]  /*ff10*/  STS.128 [R241+0x800], R20 ;  /* 0x00080014f1007388 */ /* 0x0207e40000000c00 */
.L_x_4256:
[----:B------:R-:W-:Y:S05]  /*ff20*/  BSYNC B1 ;  /* 0x0000000000017941 */ /* 0x000fea0003800000 */
.L_x_4255:
        /* <DEDUP_REMOVED lines=45> */
.L_x_4260:
[----:B------:R-:W-:Y:S05]  /*10200*/  BSYNC B0 ;  /* 0x0000000000007941 */ /* 0x000fea0003800000 */
.L_x_4259:
[----:B-----5:R1:W-:Y:S02]  /*10210*/  STS.128 [R241+0x2800], R40 ;  /* 0x00280028f1007388 */ /* 0x0203e40000000c00 */
.L_x_4254:
[----:B------:R-:W-:Y:S05]  /*10220*/  BSYNC B2 ;  /* 0x0000000000027941 */ /* 0x000fea0003800000 */
.L_x_4253:
        /* <DEDUP_REMOVED lines=62> */
.L_x_4266:
[----:B------:R-:W-:Y:S05]  /*10610*/  BSYNC B0 ;  /* 0x0000000000007941 */ /* 0x000fea0003800000 */
.L_x_4265:
[----:B-----5:R3:W-:Y:S02]  /*10620*/  STS.128 [R241+0x1000], R20 ;  /* 0x00100014f1007388 */ /* 0x0207e40000000c00 */
.L_x_4264:
[----:B------:R-:W-:Y:S05]  /*10630*/  BSYNC B1 ;  /* 0x0000000000017941 */ /* 0x000fea0003800000 */
.L_x_4263:
        /* <DEDUP_REMOVED lines=45> */
.L_x_4268:
[----:B------:R-:W-:Y:S05]  /*10910*/  BSYNC B0 ;  /* 0x0000000000007941 */ /* 0x000fea0003800000 */
.L_x_4267:
[----:B-----5:R1:W-:Y:S02]  /*10920*/  STS.128 [R241+0x3000], R20 ;  /* 0x00300014f1007388 */ /* 0x0203e40000000c00 */
.L_x_4262:
[----:B------:R-:W-:Y:S05]  /*10930*/  BSYNC B2 ;  /* 0x0000000000027941 */ /* 0x000fea0003800000 */
.L_x_4261:
        /* <DEDUP_REMOVED lines=23> */
[----:B-----5:R-:W-:Y:S02]  /*10ab0*/  HADD2.F32 R19, -RZ, R21.H1_H1 ;  /* 0x30000015ff137230 */ /* 0x020fe40000004100 */
[----:B------:R-:W-:Y:S02]  /*10ac0*/  HADD2.F32 R15, -RZ, R23.H1_H1 ;  /* 0x30000017ff0f7230 */ /* 0x000fe40000004100 */
[----:B--2---:R-:W-:Y:S02]  /*10ad0*/  HADD2.F32 R16, -RZ, R21.H0_H0 ;  /* 0x20000015ff107230 */ /* 0x004fe40000004100 */
        /* <DEDUP_REMOVED lines=33> */
.L_x_4273:
[----:B------:R-:W-:Y:S05]  /*10cf0*/  BSYNC B0 ;  /* 0x0000000000007941 */ /* 0x000fea0003800000 */
.L_x_4272:
[----:B-----5:R3:W-:Y:S02]  /*10d00*/  STS.128 [R241+0x1800], R20 ;  /* 0x00180014f1007388 */ /* 0x0207e40000000c00 */
.L_x_4271:
[----:B------:R-:W-:Y:S05]  /*10d10*/  BSYNC B1 ;  /* 0x0000000000017941 */ /* 0x000fea0003800000 */
.L_x_4270:
[----:B------:R-:W-:-:S13]  /*10d20*/  ISETP.GE.AND P0, PT, R14, R9, PT ;  /* 0x000000090e00720c */ /* 0x000fda0003f06270 */
[----:B------:R1:W-:Y:S01]  /*10d30*/  @P0 STS.128 [R241+0x3800], RZ ;  /* 0x003800fff1000388 */ /* 0x0003e20000000c00 */
[----:B------:R-:W-:Y:S05]  /*10d40*/  @P0 BRA `(.L_x_4269) ;  /* 0x0000003400e00947 */ /* 0x000fea0003800000 */
[----:B-1----:R-:W5:Y:S01]  /*10d50*/  LD.E.128 R36, desc[UR6][R38.64+0x80] ;  /* 0x0000800626247980 */ /* 0x002f62000c101d00 */
[----:B------:R-:W-:Y:S01]  /*10d60*/  ISETP.GE.AND P0, PT, R14, R3, PT ;  /* 0x000000030e00720c */ /* 0x000fe20003f06270 */
[----:B------:R-:W-:-:S12]  /*10d70*/  BSSY B0, `(.L_x_4274) ;  /* 0x0000028000007945 */ /* 0x000fd80003800000 */
[----:B------:R-:W-:Y:S05]  /*10d80*/  @P0 BRA `(.L_x_4275) ;  /* 0x0000000000980947 */ /* 0x000fea0003800000 */
[----:B------:R-:W4:Y:S04]  /*10d90*/  LD.E.64 R2, desc[UR6][R26.64+0x40] ;  /* 0x000040061a027980 */ /* 0x000f28000c101b00 */
[----:B------:R-:W4:Y:S01]  /*10da0*/  LD.E.64 R4, desc[UR6][R24.64+0x40] ;  /* 0x0000400618047980 */ /* 0x000f22000c101b00 */
[----:B-----5:R-:W-:Y:S02]  /*10db0*/  HADD2.F32 R14, -RZ, R37.H1_H1 ;  /* 0x30000025ff0e7230 */ /* 0x020fe40000004100 */
[----:B------:R-:W-:Y:S02]  /*10dc0*/  HADD2.F32 R13, -RZ, R39.H1_H1 ;  /* 0x30000027ff0d7230 */ /* 0x000fe40000004100 */
[----:B------:R-:W-:Y:S02]  /*10dd0*/  HADD2.F32 R12, -RZ, R37.H0_H0 ;  /* 0x20000025ff0c7230 */ /* 0x000fe40000004100 */
[----:B--23--:R-:W-:-:S02]  /*10de0*/  HADD2.F32 R16, -RZ, R39.H0_H0 ;  /* 0x20000027ff107230 */ /* 0x00cfc40000004100 */
[----:B----4-:R-:W-:Y:S02]  /*10df0*/  HADD2.F32 R7, -RZ, R2.H1_H1 ;  /* 0x30000002ff077230 */ /* 0x010fe40000004100 */
[----:B------:R-:W-:Y:S02]  /*10e00*/  HADD2.F32 R6, -RZ, R3.H1_H1 ;  /* 0x30000003ff067230 */ /* 0x000fe40000004100 */
[--C-:B------:R-:W-:Y:S02]  /*10e10*/  HADD2.F32 R9, -RZ, R4.reuse.H1_H1 ;  /* 0x30000004ff097230 */ /* 0x100fe40000004100 */
        /* <DEDUP_REMOVED lines=29> */
.L_x_4275:
[----:B------:R-:W-:Y:S05]  /*10ff0*/  BSYNC B0 ;  /* 0x0000000000007941 */ /* 0x000fea0003800000 */
.L_x_4274:
[----:B-----5:R1:W-:Y:S01]  /*11000*/  STS.128 [R241+0x3800], R36 ;  /* 0x00380024f1007388 */ /* 0x0203e20000000c00 */
[----:B------:R-:W-:Y:S05]  /*11010*/  BRA `(.L_x_4269) ;  /* 0x00000034002c7947 */ /* 0x000fea0003800000 */
.L_x_4244:
        /* <DEDUP_REMOVED lines=89> */
.L_x_4281:
[----:B------:R-:W-:Y:S05]  /*115b0*/  BSYNC B0 ;  /* 0x0000000000007941 */ /* 0x000fea0003800000 */
.L_x_4280:
[----:B-----5:R3:W-:Y:S02]  /*115c0*/  STS.128 [R241], R28 ;  /* 0x0000001cf1007388 */ /* 0x0207e40000000c00 */
.L_x_4279:
[----:B------:R-:W-:Y:S05]  /*115d0*/  BSYNC B1 ;  /* 0x0000000000017941 */ /* 0x000fea0003800000 */
.L_x_4278:
        /* <DEDUP_REMOVED lines=86> */
.L_x_4283:
[----:B------:R-:W-:Y:S05]  /*11b40*/  BSYNC B0 ;  /* 0x0000000000007941 */ /* 0x000fea0003800000 */
.L_x_4282:
[----:B-----5:R1:W-:Y:S02]  /*11b50*/  STS.128 [R241+0x2000], R28 ;  /* 0x0020001cf1007388 */ /* 0x0203e40000000c00 */
.L_x_4277:
[----:B------:R-:W-:Y:S05]  /*11b60*/  BSYNC B2 ;  /* 0x0000000000027941 */ /* 0x000fea0003800000 */
.L_x_4276:
        /* <DEDUP_REMOVED lines=94> */
.L_x_4289:
[----:B------:R-:W-:Y:S05]  /*12150*/  BSYNC B0 ;  /* 0x0000000000007941 */ /* 0x000fea0003800000 */
.L_x_4288:
[----:B-----5:R3:W-:Y:S02]  /*12160*/  STS.128 [R241+0x800], R28 ;  /* 0x0008001cf1007388 */ /* 0x0207e40000000c00 */
.L_x_4287:
[----:B------:R-:W-:Y:S05]  /*12170*/  BSYNC B1 ;  /* 0x0000000000017941 */ /* 0x000fea0003800000 */
.L_x_4286:
        /* <DEDUP_REMOVED lines=89> */
.L_x_4291:
[----:B------:R-:W-:Y:S05]  /*12710*/  BSYNC B0 ;  /* 0x0000000000007941 */ /* 0x000fea0003800000 */
.L_x_4290:
[----:B-----5:R3:W-:Y:S02]  /*12720*/  STS.128 [R241+0x2800], R28 ;  /* 0x0028001cf1007388 */ /* 0x0207e40000000c00 */
.L_x_4285:
[----:B------:R-:W-:Y:S05]  /*12730*/  BSYNC B2 ;  /* 0x0000000000027941 */ /* 0x000fea0003800000 */
.L_x_4284:
        /* <DEDUP_REMOVED lines=95> */
.L_x_4297:
[----:B------:R-:W-:Y:S05]  /*12d30*/  BSYNC B0 ;  /* 0x0000000000007941 */ /* 0x000fea0003800000 */
.L_x_4296:
[----:B-----5:R3:W-:Y:S02]  /*12d40*/  STS.128 [R241+0x1000], R28 ;  /* 0x0010001cf1007388 */ /* 0x0207e40000000c00 */
.L_x_4295:
[----:B------:R-:W-:Y:S05]  /*12d50*/  BSYNC B1 ;  /* 0x0000000000017941 */ /* 0x000fea0003800000 */
.L_x_4294:
        /* <DEDUP_REMOVED lines=89> */
.L_x_4299:
[----:B------:R-:W-:Y:S05]  /*132f0*/  BSYNC B0 ;  /* 0x0000000000007941 */ /* 0x000fea0003800000 */
.L_x_4298:
[----:B-----5:R3:W-:Y:S02]  /*13300*/  STS.128 [R241+0x3000], R28 ;  /* 0x0030001cf1007388 */ /* 0x0207e40000000c00 */
.L_x_4293:
[----:B------:R-:W-:Y:S05]  /*13310*/  BSYNC B2 ;  /* 0x0000000000027941 */ /* 0x000fea0003800000 */
.L_x_4292:
        /* <DEDUP_REMOVED lines=94> */
.L_x_4303:
[----:B------:R-:W-:Y:S05]  /*13900*/  BSYNC B0 ;  /* 0x0000000000007941 */ /* 0x000fea0003800000 */
.L_x_4302:
[----:B-----5:R1:W-:Y:S02]  /*13910*/  STS.128 [R241+0x1800], R20 ;  /* 0x00180014f1007388 */ /* 0x0203e40000000c00 */
.L_x_4301:
[----:B------:R-:W-:Y:S05]  /*13920*/  BSYNC B1 ;  /* 0x0000000000017941 */ /* 0x000fea0003800000 */
.L_x_4300:
        /* <DEDUP_REMOVED lines=92> */
.L_x_4305:
[----:B------:R-:W-:Y:S05]  /*13ef0*/  BSYNC B0 ;  /* 0x0000000000007941 */ /* 0x000fea0003800000 */
.L_x_4304:
[----:B-----5:R1:W-:Y:S01]  /*13f00*/  STS.128 [R241+0x3800], R16 ;  /* 0x00380010f1007388 */ /* 0x0203e20000000c00 */
[----:B------:R-:W-:Y:S05]  /*13f10*/  BRA `(.L_x_4269) ;  /* 0x00000004006c7947 */ /* 0x000fea0003800000 */
.L_x_4243:
        /* <DEDUP_REMOVED lines=27> */
.L_x_4307:
[----:B------:R-:W-:Y:S05]  /*140d0*/  BSYNC B0 ;  /* 0x0000000000007941 */ /* 0x000fea0003800000 */
.L_x_4306:
        /* <DEDUP_REMOVED lines=20> */
.L_x_4309:
[----:B------:R-:W-:Y:S05]  /*14220*/  BSYNC B0 ;  /* 0x0000000000007941 */ /* 0x000fea0003800000 */
.L_x_4308:
        /* <DEDUP_REMOVED lines=20> */
.L_x_4311:
[----:B------:R-:W-:Y:S05]  /*14370*/  BSYNC B0 ;  /* 0x0000000000007941 */ /* 0x000fea0003800000 */
.L_x_4310:
        /* <DEDUP_REMOVED lines=21> */
.L_x_4269:
[----:B------:R-:W-:Y:S05]  /*144d0*/  BSYNC B3 ;  /* 0x0000000000037941 */ /* 0x000fea0003800000 */
.L_x_4242:
[----:B------:R-:W-:Y:S01]  /*144e0*/  VIADD R247, R57, 0xffffffff ;  /* 0xffffffff39f77836 */ /* 0x000fe20000000000 */
[----:B------:R-:W-:Y:S01]  /*144f0*/  BSSY B0, `(.L_x_4312) ;  /* 0x000001f000007945 */ /* 0x000fe20003800000 */
[----:B------:R-:W-:Y:S01]  /*14500*/  VIADD R8, R212, 0x40 ;  /* 0x00000040d4087836 */ /* 0x000fe20000000000 */
[----:B------:R-:W-:Y:S01]  /*14510*/  LOP3.LUT R246, R172, 0xff, RZ, 0xc0, !PT ;  /* 0x000000ffacf67812 */ /* 0x000fe200078ec0ff */
[----:B-----5:R-:W-:Y:S02]  /*14520*/  IMAD.SHL.U32 R9, R247, 0x80, RZ ;  /* 0x00000080f7097824 */ /* 0x020fe400078e00ff */
[----:B-1234-:R-:W-:Y:S02]  /*14530*/  VIADD R2, R212, 0x50 ;  /* 0x00000050d4027836 */ /* 0x01efe40000000000 */
        /* <DEDUP_REMOVED lines=26> */
.L_x_4313:
[----:B------:R-:W-:Y:S05]  /*146e0*/  BSYNC B0 ;  /* 0x0000000000007941 */ /* 0x000fea0003800000 */
.L_x_4312:
        /* <DEDUP_REMOVED lines=21> */
.L_x_4315:
[----:B------:R-:W-:Y:S05]  /*14840*/  BSYNC B0 ;  /* 0x0000000000007941 */ /* 0x000fea0003800000 */
.L_x_4314:
        /* <DEDUP_REMOVED lines=25> */
.L_x_4317:
[----:B------:R-:W-:Y:S05]  /*149e0*/  BSYNC B0 ;  /* 0x0000000000007941 */ /* 0x000fea0003800000 */
.L_x_4316:
        /* <DEDUP_REMOVED lines=27> */
.L_x_4319:
[----:B------:R-:W-:Y:S05]  /*14ba0*/  BSYNC B0 ;  /* 0x0000000000007941 */ /* 0x000fea0003800000 */
.L_x_4318:
        /* <DEDUP_REMOVED lines=23> */
.L_x_4321:
[----:B------:R-:W-:Y:S05]  /*14d20*/  BSYNC B0 ;  /* 0x0000000000007941 */ /* 0x000fea0003800000 */
.L_x_4320:
        /* <DEDUP_REMOVED lines=27> */
.L_x_4323:
[----:B------:R-:W-:Y:S05]  /*14ee0*/  BSYNC B0 ;  /* 0x0000000000007941 */ /* 0x000fea0003800000 */
.L_x_4322:
        /* <DEDUP_REMOVED lines=27> */
.L_x_4325:
[----:B------:R-:W-:Y:S05]  /*150a0*/  BSYNC B0 ;  /* 0x0000000000007941 */ /* 0x000fea0003800000 */
.L_x_4324:
        /* <DEDUP_REMOVED lines=27> */
.L_x_4327:
[----:B------:R-:W-:Y:S05]  /*15260*/  BSYNC B0 ;  /* 0x0000000000007941 */ /* 0x000fea0003800000 */
.L_x_4326:
[----:B-12-4-:R-:W2:Y:S04]  /*15270*/  LD.E.64 R16, desc[UR6][R10.64+0x1c0] ;  /* 0x0001c0060a107980 */ /* 0x016ea8000c101b00 */
[----:B---3--:R-:W3:Y:S01]  /*15280*/  LD.E.64 R12, desc[UR6][R10.64+0x1b8] ;  /* 0x0001b8060a0c7980 */ /* 0x008ee2000c101b00 */
[-C--:B------:R-:W-:Y:S02]  /*15290*/  ISETP.GE.AND P3, PT, R0, R3.reuse, PT ;  /* 0x000000030000720c */ /* 0x080fe40003f66270 */
[-C--:B------:R-:W-:Y:S01]  /*152a0*/  ISETP.GE.AND P5, PT, R8, R3.reuse, PT ;  /* 0x000000030800720c */ /* 0x080fe20003fa6270 */
[----:B------:R-:W0:Y:S01]  /*152b0*/  LDGDEPBAR ;  /* 0x00000000000079af */ /* 0x000e220000000000 */
[-C--:B------:R-:W-:Y:S02]  /*152c0*/  ISETP.GE.AND P4, PT, R2, R3.reuse, PT ;  /* 0x000000030200720c */ /* 0x080fe40003f86270 */
[----:B------:R-:W-:Y:S01]  /*152d0*/  LEA.HI R7, R68, R68, RZ, 0x1 ;  /* 0x0000004444077211 */ /* 0x000fe200078f08ff */
[----:B------:R1:W5:Y:S01]  /*152e0*/  LD.E R8, desc[UR6][R10.64+0xd8] ;  /* 0x0000d8060a087980 */ /* 0x000362000c101900 */
[----:B------:R-:W-:-:S02]  /*152f0*/  ISETP.GE.AND P0, PT, R34, R3, PT ;  /* 0x000000032200720c */ /* 0x000fc40003f06270 */
[----:B------:R-:W-:Y:S01]  /*15300*/  LOP3.LUT R7, R7, 0xfffffffe, RZ, 0xc0, !PT ;  /* 0xfffffffe07077812 */ /* 0x000fe200078ec0ff */
[----:B------:R1:W5:Y:S01]  /*15310*/  LD.E R2, desc[UR6][R10.64+0x188] ;  /* 0x000188060a027980 */ /* 0x000362000c101900 */
[----:B------:R-:W-:Y:S01]  /*15320*/  BSSY B0, `(.L_x_4328) ;  /* 0x0000021000007945 */ /* 0x000fe20003800000 */
[----:B------:R-:W-:Y:S01]  /*15330*/  ISETP.GE.AND P6, PT, R28, R3, PT ;  /* 0x000000031c00720c */ /* 0x000fe20003fc6270 */
[----:B------:R-:W-:Y:S02]  /*15340*/  IMAD.SHL.U32 R174, R174, 0x40, RZ ;  /* 0x00000040aeae7824 */ /* 0x000fe400078e00ff */
[----:B------:R-:W-:Y:S02]  /*15350*/  IMAD.IADD R68, R68, 0x1, -R7 ;  /* 0x0000000144447824 */ /* 0x000fe400078e0a07 */
[----:B------:R-:W-:Y:S02]  /*15360*/  IMAD.SHL.U32 R7, R66, 0x40, RZ ;  /* 0x0000004042077824 */ /* 0x000fe400078e00ff */
[----:B--2---:R-:W-:-:S02]  /*15370*/  IMAD R5, R17, R239, RZ ;  /* 0x000000ef11057224 */ /* 0x004fc400078e02ff */
[----:B------:R-:W-:-:S04]  /*15380*/  IMAD.WIDE.U32 R14, R239, R16, R242 ;  /* 0x00000010ef0e7225 */ /* 0x000fc800078e00f2 */
[----:B------:R-:W-:Y:S01]  /*15390*/  IMAD R5, R16, R70, R5 ;  /* 0x0000004610057224 */ /* 0x000fe200078e0205 */
[----:B---3--:R-:W-:-:S03]  /*153a0*/  LEA R12, P1, R14, R12, 0x2 ;  /* 0x0000000c0e0c7211 */ /* 0x008fc600078210ff */
[----:B------:R-:W-:-:S05]  /*153b0*/  IMAD.IADD R5, R15, 0x1, R5 ;  /* 0x000000010f057824 */ /* 0x000fca00078e0205 */
[----:B------:R-:W-:Y:S02]  /*153c0*/  LEA.HI.X R13, R14, R13, R5, 0x2, P1 ;  /* 0x0000000d0e0d7211 */ /* 0x000fe400008f1405 */
[----:B------:R-:W-:-:S03]  /*153d0*/  ISETP.GE.AND P1, PT, R212, R3, PT ;  /* 0x00000003d400720c */ /* 0x000fc60003f26270 */
[----:B------:R1:W5:Y:S01]  /*153e0*/  LD.E R0, desc[UR6][R12.64] ;  /* 0x000000060c007980 */ /* 0x000362000c101900 */
        /* <DEDUP_REMOVED lines=8> */
[----:B-1----:R-:W-:Y:S02]  /*15470*/  @!P2 IMAD.MOV.U32 R12, RZ, RZ, R152 ;  /* 0x000000ffff0ca224 */ /* 0x002fe400078e0098 */
        /* <DEDUP_REMOVED lines=11> */
.L_x_4329:
[----:B------:R-:W-:Y:S05]  /*15530*/  BSYNC B0 ;  /* 0x0000000000007941 */ /* 0x000fea0003800000 */
.L_x_4328:
[----:B------:R3:W-:Y:S01]  /*15540*/  @P3 STS.128 [R241+0xc800], RZ ;  /* 0x00c800fff1003388 */ /* 0x0007e20000000c00 */
[----:B------:R-:W-:Y:S03]  /*15550*/  BSSY B0, `(.L_x_4330) ;  /* 0x0000014000007945 */ /* 0x000fe60003800000 */
[----:B------:R3:W-:Y:S01]  /*15560*/  @P3 STS.128 [R241+0x10800], RZ ;  /* 0x010800fff1003388 */ /* 0x0007e20000000c00 */
[----:B------:R-:W-:Y:S05]  /*15570*/  @P3 BRA `(.L_x_4331) ;  /* 0x0000000000443947 */ /* 0x000fea0003800000 */
[C---:B------:R-:W-:Y:S02]  /*15580*/  LOP3.LUT R5, R246.reuse, 0x1, RZ, 0xc0, !PT ;  /* 0x00000001f6057812 */ /* 0x040fe400078ec0ff */
[----:B------:R-:W-:Y:S02]  /*15590*/  LOP3.LUT P2, RZ, R246, 0x2, RZ, 0xc0, !PT ;  /* 0x00000002f6ff7812 */ /* 0x000fe4000784c0ff */
[----:B------:R-:W-:-:S13]  /*155a0*/  ISETP.NE.U32.AND P3, PT, R5, 0x1, PT ;  /* 0x000000010500780c */ /* 0x000fda0003f65070 */
[----:B------:R-:W-:-:S04]  /*155b0*/  @!P3 LEA R14, P1, R230, R152, 0x1 ;  /* 0x00000098e60eb211 */ /* 0x000fc800078208ff */
[C---:B------:R-:W-:Y:S02]  /*155c0*/  @!P3 LEA.HI.X R15, R230.reuse, R153, R231, 0x1, P1 ;  /* 0x00000099e60fb211 */ /* 0x040fe400008f0ce7 */
[----:B-12---:R-:W-:-:S03]  /*155d0*/  @P2 LEA R12, P1, R230, R152, 0x1 ;  /* 0x00000098e60c2211 */ /* 0x006fc600078208ff */
        /* <DEDUP_REMOVED lines=11> */
.L_x_4331:
[----:B------:R-:W-:Y:S05]  /*15690*/  BSYNC B0 ;  /* 0x0000000000007941 */ /* 0x000fea0003800000 */
.L_x_4330:
[----:B------:R1:W-:Y:S01]  /*156a0*/  @P0 STS.128 [R241+0xd000], RZ ;  /* 0x00d000fff1000388 */ /* 0x0003e20000000c00 */
[----:B------:R-:W-:Y:S01]  /*156b0*/  IMAD.SHL.U32 R212, R212, 0x8, RZ ;  /* 0x00000008d4d47824 */ /* 0x000fe200078e00ff */
[----:B------:R-:W-:Y:S01]  /*156c0*/  LOP3.LUT R7, R7, 0x1c0, RZ, 0xc0, !PT ;  /* 0x000001c007077812 */ /* 0x000fe200078ec0ff */
[----:B------:R-:W-:Y:S01]  /*156d0*/  IMAD.SHL.U32 R45, R175, 0x40, RZ ;  /* 0x00000040af2d7824 */ /* 0x000fe200078e00ff */
[----:B------:R1:W-:Y:S01]  /*156e0*/  @P0 STS.128 [R241+0x11000], RZ ;  /* 0x011000fff1000388 */ /* 0x0003e20000000c00 */
[----:B------:R-:W-:Y:S01]  /*156f0*/  IMAD.SHL.U32 R5, R68, 0x8, RZ ;  /* 0x0000000844057824 */ /* 0x000fe200078e00ff */
[----:B------:R-:W-:Y:S01]  /*15700*/  LOP3.LUT R174, R174, 0x1c0, RZ, 0xc0, !PT ;  /* 0x000001c0aeae7812 */ /* 0x000fe200078ec0ff */
[----:B------:R-:W-:Y:S01]  /*15710*/  BSSY B0, `(.L_x_4332) ;  /* 0x000001e000007945 */ /* 0x000fe20003800000 */
[----:B------:R-:W-:Y:S02]  /*15720*/  LOP3.LUT R212, R7, 0x8, R212, 0xf8, !PT ;  /* 0x0000000807d47812 */ /* 0x000fe400078ef8d4 */
[----:B------:R-:W-:-:S02]  /*15730*/  LOP3.LUT R45, R45, 0xfffffe00, RZ, 0xc0, !PT ;  /* 0xfffffe002d2d7812 */ /* 0x000fc400078ec0ff */
[----:B------:R-:W-:Y:S02]  /*15740*/  SHF.R.U32.HI R7, RZ, 0x3, R7 ;  /* 0x00000003ff077819 */ /* 0x000fe40000011607 */
[----:B------:R-:W-:Y:S01]  /*15750*/  LOP3.LUT R5, R174, 0x8, R5, 0xf8, !PT ;  /* 0x00000008ae057812 */ /* 0x000fe200078ef805 */
[----:B------:R-:W-:Y:S01]  /*15760*/  IMAD R229, R64, 0x400, R45 ;  /* 0x0000040040e57824 */ /* 0x000fe200078e022d */
[----:B------:R-:W-:Y:S02]  /*15770*/  SHF.R.U32.HI R44, RZ, 0x3, R174 ;  /* 0x00000003ff2c7819 */ /* 0x000fe400000116ae */
[----:B------:R-:W-:Y:S02]  /*15780*/  ISETP.GE.AND P3, PT, R6, R3, PT ;  /* 0x000000030600720c */ /* 0x000fe40003f66270 */
[----:B------:R-:W-:Y:S02]  /*15790*/  LOP3.LUT R7, R212, R7, RZ, 0x3c, !PT ;  /* 0x00000007d4077212 */ /* 0x000fe400078e3cff */
[----:B------:R-:W-:Y:S01]  /*157a0*/  LOP3.LUT R44, R5, R44, RZ, 0x3c, !PT ;  /* 0x0000002c052c7212 */ /* 0x000fe200078e3cff */
[----:B------:R-:W-:Y:S08]  /*157b0*/  @P0 BRA `(.L_x_4333) ;  /* 0x00000000004c0947 */ /* 0x000ff00003800000 */
[C---:B------:R-:W-:Y:S02]  /*157c0*/  LOP3.LUT R5, R246.reuse, 0x1, RZ, 0xc0, !PT ;  /* 0x00000001f6057812 */ /* 0x040fe400078ec0ff */
[----:B------:R-:W-:Y:S02]  /*157d0*/  LOP3.LUT P1, RZ, R246, 0x2, RZ, 0xc0, !PT ;  /* 0x00000002f6ff7812 */ /* 0x000fe4000782c0ff */
[----:B------:R-:W-:Y:S01]  /*157e0*/  ISETP.NE.U32.AND P2, PT, R5, 0x1, PT ;  /* 0x000000010500780c */ /* 0x000fe20003f45070 */
[C---:B------:R-:W-:Y:S01]  /*157f0*/  IMAD.SHL.U32 R5, R58.reuse, 0x20, RZ ;  /* 0x000000203a057824 */ /* 0x040fe200078e00ff */
[----:B------:R-:W-:-:S11]  /*15800*/  SHF.L.U64.HI R6, R58, 0x5, R59 ;  /* 0x000000053a067819 */ /* 0x000fd6000001023b */
[----:B----4-:R-:W-:-:S04]  /*15810*/  @!P2 LEA R14, P0, R5, R152, 0x1 ;  /* 0x00000098050ea211 */ /* 0x010fc800078008ff */
        /* <DEDUP_REMOVED lines=13> */
.L_x_4333:
[----:B------:R-:W-:Y:S05]  /*158f0*/  BSYNC B0 ;  /* 0x0000000000007941 */ /* 0x000fea0003800000 */
.L_x_4332:
        /* <DEDUP_REMOVED lines=14> */
[----:B-12-4-:R-:W-:-:S04]  /*159e0*/  @!P2 IMAD.WIDE.U32 R12, R58, 0x60, R152 ;  /* 0x000000603a0ca825 */ /* 0x016fc800078e0098 */
        /* <DEDUP_REMOVED lines=13> */
.L_x_4335:
[----:B------:R-:W-:Y:S05]  /*15ac0*/  BSYNC B0 ;  /* 0x0000000000007941 */ /* 0x000fea0003800000 */
.L_x_4334:
        /* <DEDUP_REMOVED lines=10> */
[C---:B--2-4-:R-:W-:Y:S02]  /*15b70*/  @!P5 LEA R12, P6, R3.reuse, R152, 0x1 ;  /* 0x00000098030cd211 */ /* 0x054fe400078c08ff */
        /* <DEDUP_REMOVED lines=12> */
.L_x_4337:
[----:B------:R-:W-:Y:S05]  /*15c40*/  BSYNC B0 ;  /* 0x0000000000007941 */ /* 0x000fea0003800000 */
.L_x_4336:
        /* <DEDUP_REMOVED lines=23> */
.L_x_4339:
[----:B------:R-:W-:Y:S05]  /*15dc0*/  BSYNC B0 ;  /* 0x0000000000007941 */ /* 0x000fea0003800000 */
.L_x_4338:
        /* <DEDUP_REMOVED lines=23> */
.L_x_4341:
[----:B------:R-:W-:Y:S05]  /*15f40*/  BSYNC B0 ;  /* 0x0000000000007941 */ /* 0x000fea0003800000 */
.L_x_4340:
        /* <DEDUP_REMOVED lines=23> */
.L_x_4343:
[----:B------:R-:W-:Y:S05]  /*160c0*/  BSYNC B0 ;  /* 0x0000000000007941 */ /* 0x000fea0003800000 */
.L_x_4342:
[----:B------:R-:W-:Y:S01]  /*160d0*/  LDSM.16.M88.4 R88, [R229] ;  /* 0x00000000e558783b */ /* 0x000fe20000000200 */
[----:B------:R-:W-:Y:S01]  /*160e0*/  R2P PR, R66, 0x6 ;  /* 0x0000000642007804 */ /* 0x000fe20000000000 */
[C---:B------:R-:W-:Y:S01]  /*160f0*/  VIADD R3, R228.reuse, 0x4000 ;  /* 0x00004000e4037836 */ /* 0x040fe20000000000 */
[----:B------:R-:W-:Y:S01]  /*16100*/  BSSY B1, `(.L_x_4344) ;  /* 0x00002b8000017945 */ /* 0x000fe20003800000 */
[----:B------:R-:W2:Y:S01]  /*16110*/  LDSM.16.M88.4 R28, [R228+0x4800] ;  /* 0x00480000e41c783b */ /* 0x000ea20000000200 */
        /* <DEDUP_REMOVED lines=8> */
[----:B-1----:R-:W1:Y:S01]  /*161a0*/  LDSM.16.M88.4 R4, [R228+0x5800] ;  /* 0x00580000e404783b */ /* 0x002e620000000200 */
[----:B------:R-:W-:Y:S02]  /*161b0*/  IMAD.MOV.U32 R3, RZ, RZ, 0x40 ;  /* 0x00000040ff037424 */ /* 0x000fe400078e00ff */
[C---:B------:R-:W-:Y:S01]  /*161c0*/  VIADD R218, R226.reuse, 0x800 ;  /* 0x00000800e2da7836 */ /* 0x040fe20000000000 */
[----:B------:R-:W1:Y:S01]  /*161d0*/  LDSM.16.M88.4 R112, [R228+0x6000] ;  /* 0x00600000e470783b */ /* 0x000e620000000200 */
[C---:B------:R-:W-:Y:S01]  /*161e0*/  VIADD R217, R226.reuse, 0x1000 ;  /* 0x00001000e2d97836 */ /* 0x040fe20000000000 */
[----:B------:R-:W-:Y:S01]  /*161f0*/  SEL R3, R3, 0xffffffc0, !P2 ;  /* 0xffffffc003037807 */ /* 0x000fe20005000000 */
[C---:B------:R-:W-:Y:S01]  /*16200*/  VIADD R216, R226.reuse, 0x1800 ;  /* 0x00001800e2d87836 */ /* 0x040fe20000000000 */
[----:B------:R-:W1:Y:S01]  /*16210*/  LDSM.16.M88.4 R104, [R228+0x6800] ;  /* 0x00680000e468783b */ /* 0x000e620000000200 */
[----:B------:R-:W-:-:S02]  /*16220*/  VIADD R215, R226, 0x2000 ;  /* 0x00002000e2d77836 */ /* 0x000fc40000000000 */
[----:B------:R-:W-:Y:S01]  /*16230*/  IMAD.IADD R222, R228, 0x1, R3 ;  /* 0x00000001e4de7824 */ /* 0x000fe200078e0203 */
[----:B------:R-:W1:Y:S01]  /*16240*/  LDSM.16.M88.4 R96, [R228+0x7000] ;  /* 0x00700000e460783b */ /* 0x000e620000000200 */
[----:B------:R-:W-:Y:S02]  /*16250*/  IMAD.IADD R211, R3, 0x1, R226 ;  /* 0x0000000103d37824 */ /* 0x000fe400078e02e2 */
[----:B-----5:R-:W4:Y:S01]  /*16260*/  MUFU.RCP R3, R8 ;  /* 0x0000000800037308 */ /* 0x020f220000001000 */
[----:B------:R-:W1:Y:S01]  /*16270*/  LDSM.16.M88.4 R72, [R228+0x7800] ;  /* 0x00780000e448783b */ /* 0x000e620000000200 */
[C---:B------:R-:W-:Y:S02]  /*16280*/  VIADD R214, R226.reuse, 0x2800 ;  /* 0x00002800e2d67836 */ /* 0x040fe40000000000 */
[C---:B------:R-:W-:Y:S01]  /*16290*/  VIADD R213, R226.reuse, 0x3000 ;  /* 0x00003000e2d57836 */ /* 0x040fe20000000000 */
[----:B------:R-:W-:Y:S01]  /*162a0*/  LDSM.16.M88.4 R52, [R227] ;  /* 0x00000000e334783b */ /* 0x000fe20000000200 */
[----:B------:R-:W-:-:S02]  /*162b0*/  VIADD R212, R226, 0x3800 ;  /* 0x00003800e2d47836 */ /* 0x000fc40000000000 */
[C---:B------:R-:W-:Y:S01]  /*162c0*/  VIADD R210, R226.reuse, 0x4000 ;  /* 0x00004000e2d27836 */ /* 0x040fe20000000000 */
[----:B------:R-:W1:Y:S01]  /*162d0*/  LDSM.16.M88.4 R68, [R226+0x800] ;  /* 0x00080000e244783b */ /* 0x000e620000000200 */
[C---:B------:R-:W-:Y:S02]  /*162e0*/  VIADD R209, R226.reuse, 0x4800 ;  /* 0x00004800e2d17836 */ /* 0x040fe40000000000 */
[C---:B------:R-:W-:Y:S01]  /*162f0*/  VIADD R208, R226.reuse, 0x5000 ;  /* 0x00005000e2d07836 */ /* 0x040fe20000000000 */
[C---:B--2---:R-:W-:Y:S01]  /*16300*/  HMMA.16816.F32 R32, R88.reuse, R28, RZ ;  /* 0x0000001c5820723c */ /* 0x044fe200000018ff */
[----:B------:R-:W2:Y:S01]  /*16310*/  LDSM.16.M88.4 R76, [R226] ;  /* 0x00000000e24c783b */ /* 0x000ea20000000200 */
[----:B------:R-:W-:Y:S02]  /*16320*/  VIADD R207, R226, 0x5800 ;  /* 0x00005800e2cf7836 */ /* 0x000fe40000000000 */
[----:B----4-:R-:W-:Y:S01]  /*16330*/  FMUL.FTZ R0, R0, R3 ;  /* 0x0000000300007220 */ /* 0x010fe20000410000 */
[----:B------:R-:W4:Y:S01]  /*16340*/  LDSM.16.M88.4 R12, [R226+0x1000] ;  /* 0x00100000e20c783b */ /* 0x000f220000000200 */
[----:B------:R-:W-:Y:S01]  /*16350*/  HMMA.16816.F32 R28, R88, R30, RZ ;  /* 0x0000001e581c723c */ /* 0x000fe200000018ff */
[----:B------:R-:W-:-:S02]  /*16360*/  VIADD R206, R226, 0x6000 ;  /* 0x00006000e2ce7836 */ /* 0x000fc40000000000 */
[----:B------:R-:W4:Y:S01]  /*16370*/  LDSM.16.M88.4 R120, [R226+0x1800] ;  /* 0x00180000e278783b */ /* 0x000f220000000200 */
[C---:B------:R-:W-:Y:S02]  /*16380*/  VIADD R205, R226.reuse, 0x6800 ;  /* 0x00006800e2cd7836 */ /* 0x040fe40000000000 */
[----:B---3--:R-:W-:Y:S01]  /*16390*/  HMMA.16816.F32 R40, R88, R36, RZ ;  /* 0x000000245828723c */ /* 0x008fe200000018ff */
[----:B------:R-:W-:Y:S01]  /*163a0*/  LDSM.16.M88.4 R84, [R226+0x2800] ;  /* 0x00280000e254783b */ /* 0x000fe20000000200 */
[----:B------:R-:W-:-:S03]  /*163b0*/  VIADD R204, R226, 0x7000 ;  /* 0x00007000e2cc7836 */ /* 0x000fc60000000000 */
[----:B------:R-:W-:Y:S01]  /*163c0*/  LDSM.16.M88.4 R80, [R226+0x3800] ;  /* 0x00380000e250783b */ /* 0x000fe20000000200 */
[C---:B------:R-:W-:Y:S03]  /*163d0*/  HMMA.16816.F32 R24, R88.reuse, R20, RZ ;  /* 0x000000145818723c */ /* 0x040fe600000018ff */
[----:B------:R-:W-:Y:S03]  /*163e0*/  LDSM.16.M88.4 R132, [R222+0x5000] ;  /* 0x00500000de84783b */ /* 0x000fe60000000200 */
[C---:B-1----:R-:W-:Y:S01]  /*163f0*/  HMMA.16816.F32 R16, R88.reuse, R4, RZ ;  /* 0x000000045810723c */ /* 0x042fe200000018ff */
        /* <DEDUP_REMOVED lines=16> */
[----:B------:R-:W1:Y:S05]  /*16500*/  LDSM.16.M88.4 R72, [R226+0x2000] ;  /* 0x00200000e248783b */ /* 0x000e6a0000000200 */
[C---:B------:R-:W-:Y:S06]  /*16510*/  HMMA.16816.F32 R32, R52.reuse, R68, R32 ;  /* 0x000000443420723c */ /* 0x040fec0000001820 */
[C---:B------:R-:W-:Y:S01]  /*16520*/  HMMA.16816.F32 R28, R52.reuse, R70, R28 ;  /* 0x00000046341c723c */ /* 0x040fe2000000181c */
[----:B------:R-:W3:Y:S05]  /*16530*/  LDSM.16.M88.4 R68, [R226+0x3000] ;  /* 0x00300000e244783b */ /* 0x000eea0000000200 */
[C---:B--2---:R-:W-:Y:S06]  /*16540*/  HMMA.16816.F32 R40, R52.reuse, R76, R40 ;  /* 0x0000004c3428723c */ /* 0x044fec0000001828 */
[C---:B------:R-:W-:Y:S01]  /*16550*/  HMMA.16816.F32 R36, R52.reuse, R78, R36 ;  /* 0x0000004e3424723c */ /* 0x040fe20000001824 */
[----:B------:R-:W-:Y:S05]  /*16560*/  LDSM.16.M88.4 R76, [R222+0x4000] ;  /* 0x00400000de4c783b */ /* 0x000fea0000000200 */
[C---:B----4-:R-:W-:Y:S06]  /*16570*/  HMMA.16816.F32 R24, R52.reuse, R12, R24 ;  /* 0x0000000c3418723c */ /* 0x050fec0000001818 */
[C---:B------:R-:W-:Y:S01]  /*16580*/  HMMA.16816.F32 R20, R52.reuse, R14, R20 ;  /* 0x0000000e3414723c */ /* 0x040fe20000001814 */
[----:B------:R-:W2:Y:S05]  /*16590*/  LDSM.16.M88.4 R12, [R225] ;  /* 0x00000000e10c783b */ /* 0x000eaa0000000200 */
        /* <DEDUP_REMOVED lines=14> */
[----:B------:R-:W-:Y:S04]  /*16680*/  LDSM.16.M88.4 R52, [R224] ;  /* 0x00000000e034783b */ /* 0x000fe80000000200 */
[----:B------:R-:W4:Y:S01]  /*16690*/  LDSM.16.M88.4 R80, [R211] ;  /* 0x00000000d350783b */ /* 0x000f220000000200 */
        /* <DEDUP_REMOVED lines=114> */
[----:B------:R-:W-:-:S02]  /*16dc0*/  SHF.R.S32.HI R4, RZ, 0x1f, R65 ;  /* 0x0000001fff047819 */ /* 0x000fc40000011441 */
[----:B------:R-:W-:Y:S02]  /*16dd0*/  LOP3.LUT R6, R63, 0x6, RZ, 0xc0, !PT ;  /* 0x000000063f067812 */ /* 0x000fe400078ec0ff */
[----:B------:R-:W-:Y:S01]  /*16de0*/  LEA.HI R4, R4, R65, RZ, 0x2 ;  /* 0x0000004104047211 */ /* 0x000fe200078f10ff */
[C---:B------:R-:W-:Y:S01]  /*16df0*/  HMMA.16816.F32 R104, R136.reuse, R130, R104 ;  /* 0x000000828868723c */ /* 0x040fe20000001868 */
[----:B------:R-:W1:Y:S02]  /*16e00*/  LDSM.16.M88.4 R128, [R211+0x7000] ;  /* 0x00700000d380783b */ /* 0x000e640000000200 */
[----:B------:R-:W-:Y:S02]  /*16e10*/  SHF.R.S32.HI R5, RZ, 0x2, R4 ;  /* 0x00000002ff057819 */ /* 0x000fe40000011404 */
[----:B------:R-:W-:Y:S01]  /*16e20*/  LOP3.LUT R4, R44, R45, RZ, 0xfc, !PT ;  /* 0x0000002d2c047212 */ /* 0x000fe200078efcff */
[----:B------:R-:W-:Y:S02]  /*16e30*/  HMMA.16816.F32 R92, R136, R120, R92 ;  /* 0x00000078885c723c */ /* 0x000fe4000000185c */
[----:B------:R-:W-:-:S04]  /*16e40*/  IMAD R64, R64, 0x10, R5 ;  /* 0x0000001040407824 */ /* 0x000fc800078e0205 */
[----:B------:R-:W-:Y:S01]  /*16e50*/  HMMA.16816.F32 R88, R136, R122, R88 ;  /* 0x0000007a8858723c */ /* 0x000fe20000001858 */
[----:B------:R-:W4:Y:S01]  /*16e60*/  LDSM.16.M88.4 R120, [R211+0x7800] ;  /* 0x00780000d378783b */ /* 0x000f220000000200 */
[----:B------:R-:W-:Y:S01]  /*16e70*/  IADD3 R67, R64, 0x1, R67 ;  /* 0x0000000140437810 */ /* 0x000fe20007ffe043 */
[----:B------:R-:W-:-:S04]  /*16e80*/  DEPBAR.LE SB0, 0x0 ;  /* 0x000080000000791a */ /* 0x000fc80000000000 */
[----:B------:R-:W-:Y:S01]  /*16e90*/  HMMA.16816.F32 R40, R12, R84, R40 ;  /* 0x000000540c28723c */ /* 0x000fe20000001828 */
[----:B------:R-:W-:-:S05]  /*16ea0*/  IADD3 R67, R62, R67, -R240 ;  /* 0x000000433e437210 */ /* 0x000fca0007ffe8f0 */
[----:B------:R-:W-:Y:S06]  /*16eb0*/  HMMA.16816.F32 R36, R12, R86, R36 ;  /* 0x000000560c24723c */ /* 0x000fec0000001824 */
[C---:B------:R-:W-:Y:S06]  /*16ec0*/  HMMA.16816.F32 R116, R136.reuse, R132, R116 ;  /* 0x000000848874723c */ /* 0x040fec0000001874 */
[C---:B------:R-:W-:Y:S06]  /*16ed0*/  HMMA.16816.F32 R112, R136.reuse, R134, R112 ;  /* 0x000000868870723c */ /* 0x040fec0000001870 */
[C---:B------:R-:W-:Y:S06]  /*16ee0*/  HMMA.16816.F32 R100, R136.reuse, R124, R100 ;  /* 0x0000007c8864723c */ /* 0x040fec0000001864 */
[----:B------:R-:W-:Y:S06]  /*16ef0*/  HMMA.16816.F32 R96, R136, R126, R96 ;  /* 0x0000007e8860723c */ /* 0x000fec0000001860 */
[----:B------:R-:W-:Y:S01]  /*16f00*/  HMMA.16816.F32 R32, R12, R80, R32 ;  /* 0x000000500c20723c */ /* 0x000fe20000001820 */
[----:B------:R-:W-:-:S02]  /*16f10*/  IMAD.IADD R137, R2, 0x1, R67 ;  /* 0x0000000102897824 */ /* 0x000fc400078e0243 */
[----:B------:R-:W-:Y:S02]  /*16f20*/  IMAD.IADD R2, R9, 0x1, R6 ;  /* 0x0000000109027824 */ /* 0x000fe400078e0206 */
[----:B------:R-:W-:Y:S01]  /*16f30*/  VIADD R138, R226, 0x7800 ;  /* 0x00007800e28a7836 */ /* 0x000fe20000000000 */
[C---:B------:R-:W-:Y:S01]  /*16f40*/  HMMA.16816.F32 R28, R12.reuse, R82, R28 ;  /* 0x000000520c1c723c */ /* 0x040fe2000000181c */
[C---:B------:R-:W-:Y:S01]  /*16f50*/  VIMNMX R136, R137.reuse, R62, PT ;  /* 0x0000003e89887248 */ /* 0x040fe20003fe0100 */
[C---:B------:R-:W-:Y:S01]  /*16f60*/  VIADD R3, R2.reuse, 0x1 ;  /* 0x0000000102037836 */ /* 0x040fe20000000000 */
[----:B------:R-:W-:Y:S01]  /*16f70*/  VIADDMNMX R137, R137, 0x8, R62, PT ;  /* 0x0000000889897846 */ /* 0x000fe2000380013e */
[C---:B------:R-:W-:Y:S02]  /*16f80*/  VIADD R6, R2.reuse, 0x9 ;  /* 0x0000000902067836 */ /* 0x040fe40000000000 */
[C---:B------:R-:W-:Y:S01]  /*16f90*/  VIADD R7, R2.reuse, 0x8 ;  /* 0x0000000802077836 */ /* 0x040fe20000000000 */
[CC--:B------:R-:W-:Y:S01]  /*16fa0*/  ISETP.GE.AND P1, PT, R3.reuse, R136.reuse, PT ;  /* 0x000000880300720c */ /* 0x0c0fe20003f26270 */
[C---:B------:R-:W-:Y:S01]  /*16fb0*/  HMMA.16816.F32 R24, R12.reuse, R76, R24 ;  /* 0x0000004c0c18723c */ /* 0x040fe20000001818 */
[----:B------:R-:W-:Y:S01]  /*16fc0*/  ISETP.GE.AND P0, PT, R3, R137, PT ;  /* 0x000000890300720c */ /* 0x000fe20003f06270 */
[C---:B------:R-:W-:Y:S01]  /*16fd0*/  VIADD R45, R2.reuse, 0x20 ;  /* 0x00000020022d7836 */ /* 0x040fe20000000000 */
[----:B------:R-:W-:Y:S01]  /*16fe0*/  I2FP.F32.S32 R5, R3 ;  /* 0x0000000300057245 */ /* 0x000fe20000201400 */
[----:B------:R-:W-:Y:S01]  /*16ff0*/  VIADD R8, R2, 0x21 ;  /* 0x0000002102087836 */ /* 0x000fe20000000000 */
[C---:B------:R-:W-:Y:S01]  /*17000*/  ISETP.GE.AND P6, PT, R6.reuse, R136, PT ;  /* 0x000000880600720c */ /* 0x040fe20003fc6270 */
[C---:B--2---:R-:W-:Y:S01]  /*17010*/  HMMA.16816.F32 R108, R12.reuse, R52, R108 ;  /* 0x000000340c6c723c */ /* 0x044fe2000000186c */
[----:B------:R-:W-:Y:S01]  /*17020*/  ISETP.GE.AND P3, PT, R6, R137, PT ;  /* 0x000000890600720c */ /* 0x000fe20003f66270 */
[C---:B------:R-:W-:Y:S01]  /*17030*/  FFMA.FTZ R41, R0.reuse, R5, R41 ;  /* 0x0000000500297223 */ /* 0x040fe20000010029 */
[----:B------:R-:W-:Y:S01]  /*17040*/  I2FP.F32.S32 R3, R7 ;  /* 0x0000000700037245 */ /* 0x000fe20000201400 */
[----:B------:R-:W-:Y:S01]  /*17050*/  FFMA.FTZ R43, R0, R5, R43 ;  /* 0x00000005002b7223 */ /* 0x000fe2000001002b */
[----:B------:R-:W-:Y:S01]  /*17060*/  I2FP.F32.S32 R6, R6 ;  /* 0x0000000600067245 */ /* 0x000fe20000201400 */
[----:B------:R-:W-:Y:S01]  /*17070*/  VIADD R5, R2, 0x18 ;  /* 0x0000001802057836 */ /* 0x000fe20000000000 */
[C---:B------:R-:W-:Y:S01]  /*17080*/  ISETP.GE.AND P5, PT, R7.reuse, R136, PT ;  /* 0x000000880700720c */ /* 0x040fe20003fa6270 */
[C---:B------:R-:W-:Y:S01]  /*17090*/  FFMA.FTZ R36, R0.reuse, R3, R36 ;  /* 0x0000000300247223 */ /* 0x040fe20000010024 */
[----:B------:R-:W-:Y:S01]  /*170a0*/  ISETP.GE.AND P2, PT, R7, R137, PT ;  /* 0x000000890700720c */ /* 0x000fe20003f46270 */
[CC--:B------:R-:W-:Y:S01]  /*170b0*/  FFMA.FTZ R37, R0.reuse, R6.reuse, R37 ;  /* 0x0000000600257223 */ /* 0x0c0fe20000010025 */
[C---:B------:R-:W-:Y:S01]  /*170c0*/  FFMA.FTZ R39, R0.reuse, R6, R39 ;  /* 0x0000000600277223 */ /* 0x040fe20000010027 */
[----:B------:R-:W-:Y:S01]  /*170d0*/  FFMA.FTZ R38, R0, R3, R38 ;  /* 0x0000000300267223 */ /* 0x000fe20000010026 */
[C---:B------:R-:W-:Y:S01]  /*170e0*/  VIADD R7, R2.reuse, 0x10 ;  /* 0x0000001002077836 */ /* 0x040fe20000000000 */
[----:B------:R-:W-:Y:S01]  /*170f0*/  HMMA.16816.F32 R104, R12, R54, R104 ;  /* 0x000000360c68723c */ /* 0x000fe20000001868 */
[----:B------:R-:W-:Y:S01]  /*17100*/  VIADD R6, R2, 0x11 ;  /* 0x0000001102067836 */ /* 0x000fe20000000000 */
[----:B------:R-:W-:-:S02]  /*17110*/  FSEL R58, R43, -INF , !P0 ;  /* 0xff8000002b3a7808 */ /* 0x000fc40004000000 */
[----:B------:R-:W-:Y:S02]  /*17120*/  FSEL R52, R36, -INF , !P5 ;  /* 0xff80000024347808 */ /* 0x000fe40006800000 */
[-C--:B------:R-:W-:Y:S01]  /*17130*/  ISETP.GE.AND P4, PT, R7, R136.reuse, PT ;  /* 0x000000880700720c */ /* 0x080fe20003f86270 */
[C---:B------:R-:W-:Y:S01]  /*17140*/  HMMA.16816.F32 R20, R12.reuse, R78, R20 ;  /* 0x0000004e0c14723c */ /* 0x040fe20000001814 */
[----:B------:R-:W-:Y:S02]  /*17150*/  FSEL R54, R41, -INF , !P1 ;  /* 0xff80000029367808 */ /* 0x000fe40004800000 */
[-C--:B------:R-:W-:Y:S02]  /*17160*/  ISETP.GE.AND P1, PT, R7, R137.reuse, PT ;  /* 0x000000890700720c */ /* 0x080fe40003f26270 */
[C---:B------:R-:W-:Y:S01]  /*17170*/  ISETP.GE.AND P0, PT, R6.reuse, R136, PT ;  /* 0x000000880600720c */ /* 0x040fe20003f06270 */
[----:B---3--:R-:W-:Y:S01]  /*17180*/  HMMA.16816.F32 R116, R12, R68, R116 ;  /* 0x000000440c74723c */ /* 0x008fe20000001874 */
[----:B------:R-:W-:-:S02]  /*17190*/  ISETP.GE.AND P5, PT, R6, R137, PT ;  /* 0x000000890600720c */ /* 0x000fc40003fa6270 */
[----:B------:R-:W-:Y:S01]  /*171a0*/  FSEL R56, R38, -INF , !P2 ;  /* 0xff80000026387808 */ /* 0x000fe20005000000 */
[----:B------:R-:W-:Y:S01]  /*171b0*/  VIADD R38, R2, 0x51 ;  /* 0x0000005102267836 */ /* 0x000fe20000000000 */
[----:B------:R-:W-:Y:S01]  /*171c0*/  FSEL R50, R37, -INF , !P6 ;  /* 0xff80000025327808 */ /* 0x000fe20007000000 */
[C---:B------:R-:W-:Y:S01]  /*171d0*/  HMMA.16816.F32 R112, R12.reuse, R70, R112 ;  /* 0x000000460c70723c */ /* 0x040fe20000001870 */
[----:B------:R-:W-:Y:S02]  /*171e0*/  I2FP.F32.S32 R7, R7 ;  /* 0x0000000700077245 */ /* 0x000fe40000201400 */
[----:B------:R-:W-:Y:S02]  /*171f0*/  I2FP.F32.S32 R6, R6 ;  /* 0x0000000600067245 */ /* 0x000fe40000201400 */
[C---:B------:R-:W-:Y:S01]  /*17200*/  ISETP.GE.AND P2, PT, R5.reuse, R136, PT ;  /* 0x000000880500720c */ /* 0x040fe20003f46270 */
[C---:B-1----:R-:W-:Y:S01]  /*17210*/  HMMA.16816.F32 R100, R12.reuse, R128, R100 ;  /* 0x000000800c64723c */ /* 0x042fe20000001864 */
[----:B------:R-:W-:Y:S01]  /*17220*/  BAR.SYNC.DEFER_BLOCKING 0x0 ;  /* 0x0000000000007b1d */ /* 0x000fe20000010000 */
[----:B------:R-:W-:Y:S01]  /*17230*/  ISETP.GE.AND P6, PT, R5, R137, PT ;  /* 0x000000890500720c */ /* 0x000fe20003fc6270 */
[C---:B------:R-:W-:Y:S01]  /*17240*/  FFMA.FTZ R3, R0.reuse, R7, R32 ;  /* 0x0000000700037223 */ /* 0x040fe20000010020 */
[----:B------:R-:W-:Y:S01]  /*17250*/  I2FP.F32.S32 R5, R5 ;  /* 0x0000000500057245 */ /* 0x000fe20000201400 */
[C---:B------:R-:W-:Y:S01]  /*17260*/  FFMA.FTZ R35, R0.reuse, R6, R35 ;  /* 0x0000000600237223 */ /* 0x040fe20000010023 */
[----:B------:R-:W-:Y:S01]  /*17270*/  HMMA.16816.F32 R96, R12, R130, R96 ;  /* 0x000000820c60723c */ /* 0x000fe20000001860 */
[----:B------:R-:W-:Y:S01]  /*17280*/  FFMA.FTZ R32, R0, R7, R34 ;  /* 0x0000000700207223 */ /* 0x000fe20000010022 */
[----:B------:R-:W-:Y:S01]  /*17290*/  FSEL R34, R39, -INF , !P3 ;  /* 0xff80000027227808 */ /* 0x000fe20005800000 */
[----:B------:R-:W-:-:S03]  /*172a0*/  VIADD R7, R2, 0x28 ;  /* 0x0000002802077836 */ /* 0x000fc60000000000 */
[----:B----4-:R-:W-:Y:S01]  /*172b0*/  HMMA.16816.F32 R92, R12, R120, R92 ;  /* 0x000000780c5c723c */ /* 0x010fe2000000185c */
[----:B------:R-:W-:Y:S02]  /*172c0*/  FSEL R32, R32, -INF , !P1 ;  /* 0xff80000020207808 */ /* 0x000fe40004800000 */
[----:B------:R-:W-:-:S03]  /*172d0*/  ISETP.GE.AND P1, PT, R45, R136, PT ;  /* 0x000000882d00720c */ /* 0x000fc60003f26270 */
[----:B------:R-:W-:Y:S07]  /*172e0*/  HMMA.16816.F32 R88, R12, R122, R88 ;  /* 0x0000007a0c58723c */ /* 0x000fee0000001858 */
[C---:B------:R-:W-:Y:S01]  /*172f0*/  FFMA.FTZ R14, R0.reuse, R6, R33 ;  /* 0x00000006000e7223 */ /* 0x040fe20000010021 */
[-C--:B------:R-:W-:Y:S01]  /*17300*/  FFMA.FTZ R12, R0, R5.reuse, R28 ;  /* 0x00000005000c7223 */ /* 0x080fe2000001001c */
[----:B------:R-:W-:Y:S02]  /*17310*/  VIADD R6, R2, 0x19 ;  /* 0x0000001902067836 */ /* 0x000fe40000000000 */
[----:B------:R-:W-:Y:S01]  /*17320*/  FFMA.FTZ R5, R0, R5, R30 ;  /* 0x0000000500057223 */ /* 0x000fe2000001001e */
[----:B------:R-:W-:Y:S01]  /*17330*/  FSEL R28, R3, -INF , !P4 ;  /* 0xff800000031c7808 */ /* 0x000fe20006000000 */
[----:B------:R-:W-:Y:S01]  /*17340*/  VIADD R3, R2, 0x30 ;  /* 0x0000003002037836 */ /* 0x000fe20000000000 */
[----:B------:R-:W-:-:S02]  /*17350*/  FSEL R14, R14, -INF , !P0 ;  /* 0xff8000000e0e7808 */ /* 0x000fc40004000000 */
[C---:B------:R-:W-:Y:S02]  /*17360*/  ISETP.GE.AND P3, PT, R6.reuse, R136, PT ;  /* 0x000000880600720c */ /* 0x040fe40003f66270 */
[-C--:B------:R-:W-:Y:S02]  /*17370*/  ISETP.GE.AND P4, PT, R6, R137.reuse, PT ;  /* 0x000000890600720c */ /* 0x080fe40003f86270 */
[----:B------:R-:W-:Y:S02]  /*17380*/  FSEL R30, R35, -INF , !P5 ;  /* 0xff800000231e7808 */ /* 0x000fe40006800000 */
[----:B------:R-:W-:Y:S02]  /*17390*/  FSEL R12, R12, -INF , !P2 ;  /* 0xff8000000c0c7808 */ /* 0x000fe40005000000 */
[----:B------:R-:W-:Y:S02]  /*173a0*/  I2FP.F32.S32 R6, R6 ;  /* 0x0000000600067245 */ /* 0x000fe40000201400 */
[----:B------:R-:W-:-:S02]  /*173b0*/  ISETP.GE.AND P0, PT, R45, R137, PT ;  /* 0x000000892d00720c */ /* 0x000fc40003f06270 */
[----:B------:R-:W-:Y:S01]  /*173c0*/  ISETP.GE.AND P5, PT, R8, R136, PT ;  /* 0x000000880800720c */ /* 0x000fe20003fa6270 */
[-C--:B------:R-:W-:Y:S01]  /*173d0*/  FFMA.FTZ R29, R0, R6.reuse, R29 ;  /* 0x00000006001d7223 */ /* 0x080fe2000001001d */
[----:B------:R-:W-:Y:S01]  /*173e0*/  ISETP.GE.AND P2, PT, R8, R137, PT ;  /* 0x000000890800720c */ /* 0x000fe20003f46270 */
[----:B------:R-:W-:Y:S01]  /*173f0*/  FFMA.FTZ R6, R0, R6, R31 ;  /* 0x0000000600067223 */ /* 0x000fe2000001001f */
[----:B------:R-:W-:Y:S02]  /*17400*/  I2FP.F32.S32 R45, R45 ;  /* 0x0000002d002d7245 */ /* 0x000fe40000201400 */
[----:B------:R-:W-:Y:S02]  /*17410*/  I2FP.F32.S32 R8, R8 ;  /* 0x0000000800087245 */ /* 0x000fe40000201400 */
[----:B------:R-:W-:Y:S01]  /*17420*/  FSEL R6, R6, -INF , !P4 ;  /* 0xff80000006067808 */ /* 0x000fe20006000000 */
[CC--:B------:R-:W-:Y:S01]  /*17430*/  FFMA.FTZ R41, R0.reuse, R45.reuse, R24 ;  /* 0x0000002d00297223 */ /* 0x0c0fe20000010018 */
[C---:B------:R-:W-:Y:S01]  /*17440*/  FFMA.FTZ R45, R0.reuse, R45, R26 ;  /* 0x0000002d002d7223 */ /* 0x040fe2000001001a */
[CC--:B------:R-:W-:Y:S01]  /*17450*/  FFMA.FTZ R25, R0.reuse, R8.reuse, R25 ;  /* 0x0000000800197223 */ /* 0x0c0fe20000010019 */
[----:B------:R-:W-:Y:S01]  /*17460*/  FFMA.FTZ R27, R0, R8, R27 ;  /* 0x00000008001b7223 */ /* 0x000fe2000001001b */
[----:B------:R-:W-:Y:S01]  /*17470*/  VIADD R8, R2, 0x29 ;  /* 0x0000002902087836 */ /* 0x000fe20000000000 */
[----:B------:R-:W-:-:S02]  /*17480*/  FSEL R41, R41, -INF , !P1 ;  /* 0xff80000029297808 */ /* 0x000fc40004800000 */
[----:B------:R-:W-:Y:S02]  /*17490*/  FSEL R26, R5, -INF , !P6 ;  /* 0xff800000051a7808 */ /* 0x000fe40007000000 */
        /* <DEDUP_REMOVED lines=9> */
[CC--:B------:R-:W-:Y:S01]  /*17530*/  FFMA.FTZ R21, R0.reuse, R8.reuse, R21 ;  /* 0x0000000800157223 */ /* 0x0c0fe20000010015 */
[----:B------:R-:W-:Y:S01]  /*17540*/  I2FP.F32.S32 R3, R3 ;  /* 0x0000000300037245 */ /* 0x000fe20000201400 */
[C---:B------:R-:W-:Y:S01]  /*17550*/  FFMA.FTZ R23, R0.reuse, R8, R23 ;  /* 0x0000000800177223 */ /* 0x040fe20000010017 */
[-C--:B------:R-:W-:Y:S01]  /*17560*/  ISETP.GE.AND P6, PT, R7, R136.reuse, PT ;  /* 0x000000880700720c */ /* 0x080fe20003fc6270 */
[C---:B------:R-:W-:Y:S01]  /*17570*/  FFMA.FTZ R22, R0.reuse, R5, R22 ;  /* 0x0000000500167223 */ /* 0x040fe20000010016 */
[----:B------:R-:W-:Y:S01]  /*17580*/  FSEL R24, R29, -INF , !P3 ;  /* 0xff8000001d187808 */ /* 0x000fe20005800000 */
[CC--:B------:R-:W-:Y:S01]  /*17590*/  FFMA.FTZ R202, R0.reuse, R3.reuse, R16 ;  /* 0x0000000300ca7223 */ /* 0x0c0fe20000010010 */
[----:B------:R-:W-:Y:S01]  /*175a0*/  FFMA.FTZ R18, R0, R3, R18 ;  /* 0x0000000300127223 */ /* 0x000fe20000010012 */
[C---:B------:R-:W-:Y:S01]  /*175b0*/  VIADD R8, R2.reuse, 0x31 ;  /* 0x0000003102087836 */ /* 0x040fe20000000000 */
[----:B------:R-:W-:Y:S01]  /*175c0*/  ISETP.GE.AND P3, PT, R7, R137, PT ;  /* 0x000000890700720c */ /* 0x000fe20003f66270 */
[C---:B------:R-:W-:Y:S01]  /*175d0*/  VIADD R3, R2.reuse, 0x38 ;  /* 0x0000003802037836 */ /* 0x040fe20000000000 */
[----:B------:R-:W-:Y:S01]  /*175e0*/  FSEL R139, R27, -INF , !P2 ;  /* 0xff8000001b8b7808 */ /* 0x000fe20005000000 */
        /* <DEDUP_REMOVED lines=49> */
[----:B------:R-:W-:Y:S01]  /*17900*/  VIADD R16, R2, 0x59 ;  /* 0x0000005902107836 */ /* 0x000fe20000000000 */
[----:B------:R-:W-:-:S02]  /*17910*/  FSEL R198, R118, -INF , !P2 ;  /* 0xff80000076c67808 */ /* 0x000fc40005000000 */
[----:B------:R-:W-:Y:S02]  /*17920*/  FSEL R174, R117, -INF , !P6 ;  /* 0xff80000075ae7808 */ /* 0x000fe40007000000 */
[----:B------:R-:W-:Y:S02]  /*17930*/  FSEL R170, R119, -INF , !P3 ;  /* 0xff80000077aa7808 */ /* 0x000fe40005800000 */
[----:B------:R-:W-:Y:S02]  /*17940*/  FSEL R176, R112, -INF , !P4 ;  /* 0xff80000070b07808 */ /* 0x000fe40006000000 */
[CC--:B------:R-:W-:Y:S02]  /*17950*/  ISETP.GE.AND P0, PT, R5.reuse, R136.reuse, PT ;  /* 0x000000880500720c */ /* 0x0c0fe40003f06270 */
[----:B------:R-:W-:Y:S02]  /*17960*/  ISETP.GE.AND P5, PT, R5, R137, PT ;  /* 0x000000890500720c */ /* 0x000fe40003fa6270 */
        /* <DEDUP_REMOVED lines=11> */
[-C--:B------:R-:W-:Y:S01]  /*17a20*/  FFMA.FTZ R109, R0, R38.reuse, R109 ;  /* 0x00000026006d7223 */ /* 0x080fe2000001006d */
[----:B------:R-:W-:Y:S01]  /*17a30*/  VIADD R5, R2, 0x58 ;  /* 0x0000005802057836 */ /* 0x000fe20000000000 */
[----:B------:R-:W-:Y:S01]  /*17a40*/  FSEL R196, R114, -INF , !P1 ;  /* 0xff80000072c47808 */ /* 0x000fe20004800000 */
[----:B------:R-:W-:Y:S01]  /*17a50*/  VIADD R3, R2, 0x60 ;  /* 0x0000006002037836 */ /* 0x000fe20000000000 */
[----:B------:R-:W-:Y:S01]  /*17a60*/  FSEL R192, R113, -INF , !P0 ;  /* 0xff80000071c07808 */ /* 0x000fe20004000000 */
        /* <DEDUP_REMOVED lines=20> */
[----:B------:R-:W-:Y:S01]  /*17bb0*/  VIADD R3, R2, 0x68 ;  /* 0x0000006802037836 */ /* 0x000fe20000000000 */
[----:B------:R-:W-:Y:S01]  /*17bc0*/  FSEL R36, R36, -INF , !P0 ;  /* 0xff80000024247808 */ /* 0x000fe20004000000 */
        /* <DEDUP_REMOVED lines=18> */
[C---:B------:R-:W-:Y:S01]  /*17cf0*/  ISETP.GE.AND P4, PT, R5.reuse, R136, PT ;  /* 0x000000880500720c */ /* 0x040fe20003f86270 */
[----:B------:R-:W-:Y:S01]  /*17d00*/  VIADD R16, R2, 0x71 ;  /* 0x0000007102107836 */ /* 0x000fe20000000000 */
[----:B------:R-:W-:-:S02]  /*17d10*/  ISETP.GE.AND P1, PT, R5, R137, PT ;  /* 0x000000890500720c */ /* 0x000fc40003f26270 */
        /* <DEDUP_REMOVED lines=8> */
[----:B------:R-:W-:-:S02]  /*17da0*/  I2FP.F32.S32 R3, R3 ;  /* 0x0000000300037245 */ /* 0x000fc40000201400 */
[----:B------:R-:W-:Y:S02]  /*17db0*/  FSEL R172, R102, -INF , !P3 ;  /* 0xff80000066ac7808 */ /* 0x000fe40005800000 */
[----:B------:R-:W-:Y:S01]  /*17dc0*/  FSEL R162, R101, -INF , !P4 ;  /* 0xff80000065a27808 */ /* 0x000fe20006000000 */
[CC--:B------:R-:W-:Y:S01]  /*17dd0*/  FFMA.FTZ R88, R0.reuse, R3.reuse, R88 ;  /* 0x0000000300587223 */ /* 0x0c0fe20000010058 */
[C---:B------:R-:W-:Y:S01]  /*17de0*/  ISETP.GE.AND P3, PT, R5.reuse, R136, PT ;  /* 0x000000880500720c */ /* 0x040fe20003f66270 */
[----:B------:R-:W-:Y:S01]  /*17df0*/  FFMA.FTZ R90, R0, R3, R90 ;  /* 0x00000003005a7223 */ /* 0x000fe2000001005a */
[----:B------:R-:W-:Y:S01]  /*17e00*/  ISETP.GE.AND P4, PT, R5, R137, PT ;  /* 0x000000890500720c */ /* 0x000fe20003f86270 */
[----:B------:R-:W-:Y:S01]  /*17e10*/  VIADD R3, R2, 0x79 ;  /* 0x0000007902037836 */ /* 0x000fe20000000000 */
[----:B------:R-:W-:Y:S02]  /*17e20*/  FSEL R168, R103, -INF , !P1 ;  /* 0xff80000067a87808 */ /* 0x000fe40004800000 */
[----:B------:R-:W-:-:S02]  /*17e30*/  FSEL R160, R96, -INF , !P0 ;  /* 0xff80000060a07808 */ /* 0x000fc40004000000 */
[----:B------:R-:W-:Y:S02]  /*17e40*/  I2FP.F32.S32 R5, R5 ;  /* 0x0000000500057245 */ /* 0x000fe40000201400 */
[C---:B------:R-:W-:Y:S02]  /*17e50*/  ISETP.GE.AND P1, PT, R16.reuse, R136, PT ;  /* 0x000000881000720c */ /* 0x040fe40003f26270 */
[----:B------:R-:W-:Y:S01]  /*17e60*/  ISETP.GE.AND P0, PT, R16, R137, PT ;  /* 0x000000891000720c */ /* 0x000fe20003f06270 */
[-C--:B------:R-:W-:Y:S01]  /*17e70*/  FFMA.FTZ R92, R0, R5.reuse, R92 ;  /* 0x00000005005c7223 */ /* 0x080fe2000001005c */
[----:B------:R-:W-:Y:S01]  /*17e80*/  FSEL R132, R88, -INF , !P5 ;  /* 0xff80000058847808 */ /* 0x000fe20006800000 */
[----:B------:R-:W-:Y:S01]  /*17e90*/  FFMA.FTZ R94, R0, R5, R94 ;  /* 0x00000005005e7223 */ /* 0x000fe2000001005e */
[----:B------:R-:W-:Y:S02]  /*17ea0*/  I2FP.F32.S32 R16, R16 ;  /* 0x0000001000107245 */ /* 0x000fe40000201400 */
[----:B------:R-:W-:-:S02]  /*17eb0*/  ISETP.GT.AND P5, PT, R247, R234, PT ;  /* 0x000000eaf700720c */ /* 0x000fc40003fa4270 */
[----:B------:R-:W-:Y:S01]  /*17ec0*/  I2FP.F32.S32 R64, R3 ;  /* 0x0000000300407245 */ /* 0x000fe20000201400 */
[CC--:B------:R-:W-:Y:S01]  /*17ed0*/  FFMA.FTZ R93, R0.reuse, R16.reuse, R93 ;  /* 0x00000010005d7223 */ /* 0x0c0fe2000001005d */
[C---:B------:R-:W-:Y:S01]  /*17ee0*/  FFMA.FTZ R95, R0.reuse, R16, R95 ;  /* 0x00000010005f7223 */ /* 0x040fe2000001005f */
[----:B------:R-:W-:Y:S02]  /*17ef0*/  I2FP.F32.S32 R5, R2 ;  /* 0x0000000200057245 */ /* 0x000fe40000201400 */
[CC--:B------:R-:W-:Y:S01]  /*17f00*/  FFMA.FTZ R89, R0.reuse, R64.reuse, R89 ;  /* 0x0000004000597223 */ /* 0x0c0fe20000010059 */
[----:B------:R-:W-:Y:S01]  /*17f10*/  FSEL R154, R99, -INF , !P6 ;  /* 0xff800000639a7808 */ /* 0x000fe20007000000 */
[----:B------:R-:W-:Y:S01]  /*17f20*/  FFMA.FTZ R64, R0, R64, R91 ;  /* 0x0000004000407223 */ /* 0x000fe2000001005b */
[----:B------:R-:W-:Y:S01]  /*17f30*/  FSEL R140, R92, -INF , !P3 ;  /* 0xff8000005c8c7808 */ /* 0x000fe20005800000 */
[-C--:B------:R-:W-:Y:S01]  /*17f40*/  FFMA.FTZ R16, R0, R5.reuse, R40 ;  /* 0x0000000500107223 */ /* 0x080fe20000010028 */
[----:B------:R-:W-:Y:S01]  /*17f50*/  FSEL R146, R94, -INF , !P4 ;  /* 0xff8000005e927808 */ /* 0x000fe20006000000 */
[----:B------:R-:W-:Y:S01]  /*17f60*/  FFMA.FTZ R18, R0, R5, R42 ;  /* 0x0000000500127223 */ /* 0x000fe2000001002a */
[----:B------:R-:W-:-:S02]  /*17f70*/  FSEL R134, R93, -INF , !P1 ;  /* 0xff8000005d867808 */ /* 0x000fc40004800000 */
[----:B------:R-:W-:Y:S02]  /*17f80*/  FSEL R144, R95, -INF , !P0 ;  /* 0xff8000005f907808 */ /* 0x000fe40004000000 */
[CC--:B------:R-:W-:Y:S02]  /*17f90*/  ISETP.GE.AND P6, PT, R2.reuse, R136.reuse, PT ;  /* 0x000000880200720c */ /* 0x0c0fe40003fc6270 */
[-C--:B------:R-:W-:Y:S02]  /*17fa0*/  ISETP.GE.AND P3, PT, R2, R137.reuse, PT ;  /* 0x000000890200720c */ /* 0x080fe40003f66270 */
[C---:B------:R-:W-:Y:S02]  /*17fb0*/  ISETP.GE.AND P4, PT, R3.reuse, R136, PT ;  /* 0x000000880300720c */ /* 0x040fe40003f86270 */
[----:B------:R-:W-:Y:S02]  /*17fc0*/  ISETP.GE.AND P1, PT, R3, R137, PT ;  /* 0x000000890300720c */ /* 0x000fe40003f26270 */
[----:B------:R-:W-:-:S02]  /*17fd0*/  ISETP.NE.U32.AND P0, PT, R244, RZ, PT ;  /* 0x000000fff400720c */ /* 0x000fc40003f05070 */
[----:B------:R-:W-:Y:S02]  /*17fe0*/  FSEL R142, R90, -INF , !P2 ;  /* 0xff8000005a8e7808 */ /* 0x000fe40005000000 */
        /* <DEDUP_REMOVED lines=10> */
[----:B------:R-:W-:Y:S01]  /*18090*/  IABS R20, R9 ;  /* 0x0000000900147213 */ /* 0x000fe20000000000 */
[----:B------:R-:W3:Y:S01]  /*180a0*/  LD.E.64 R62, desc[UR6][R10.64+0x20] ;  /* 0x000020060a3e7980 */ /* 0x000ee2000c101b00 */
[-C--:B--2---:R-:W-:Y:S02]  /*180b0*/  IABS R5, R22.reuse ;  /* 0x0000001600057213 */ /* 0x084fe40000000000 */
[-C--:B------:R-:W-:Y:S02]  /*180c0*/  IABS R3, R22.reuse ;  /* 0x0000001600037213 */ /* 0x080fe40000000000 */
[----:B------:R-:W1:Y:S01]  /*180d0*/  I2F.RP R15, R5 ;  /* 0x00000005000f7306 */ /* 0x000e620000209400 */
[----:B------:R-:W-:-:S02]  /*180e0*/  LOP3.LUT R9, R9, R22, RZ, 0x3c, !PT ;  /* 0x0000001609097212 */ /* 0x000fc400078e3cff */
[----:B------:R-:W-:Y:S02]  /*180f0*/  IADD3 R3, RZ, -R3, RZ ;  /* 0x80000003ff037210 */ /* 0x000fe40007ffe0ff */
[----:B------:R-:W-:-:S03]  /*18100*/  ISETP.GE.AND P3, PT, R9, RZ, PT ;  /* 0x000000ff0900720c */ /* 0x000fc60003f66270 */
[----:B-1----:R-:W1:Y:S02]  /*18110*/  MUFU.RCP R60, R15 ;  /* 0x0000000f003c7308 */ /* 0x002e640000001000 */
[----:B-1----:R-:W-:-:S06]  /*18120*/  VIADD R60, R60, 0xffffffe ;  /* 0x0ffffffe3c3c7836 */ /* 0x002fcc0000000000 */
[----:B------:R-:W1:Y:S02]  /*18130*/  F2I.FTZ.U32.TRUNC.NTZ R61, R60 ;  /* 0x0000003c003d7305 */ /* 0x000e64000021f000 */
[--C-:B-1----:R-:W-:Y:S02]  /*18140*/  IMAD.MOV R2, RZ, RZ, -R61.reuse ;  /* 0x000000ffff027224 */ /* 0x102fe400078e0a3d */
[----:B------:R-:W-:Y:S02]  /*18150*/  IMAD.MOV.U32 R60, RZ, RZ, RZ ;  /* 0x000000ffff3c7224 */ /* 0x000fe400078e00ff */
[----:B------:R-:W-:Y:S01]  /*18160*/  IMAD R7, R2, R5, RZ ;  /* 0x0000000502077224 */ /* 0x000fe200078e02ff */
[----:B------:R-:W-:Y:S02]  /*18170*/  IABS R2, R13 ;  /* 0x0000000d00027213 */ /* 0x000fe40000000000 */
[----:B------:R-:W-:Y:S01]  /*18180*/  LOP3.LUT R13, R13, R22, RZ, 0x3c, !PT ;  /* 0x000000160d0d7212 */ /* 0x000fe200078e3cff */
[----:B------:R-:W-:-:S02]  /*18190*/  IMAD.HI.U32 R7, R61, R7, R60 ;  /* 0x000000073d077227 */ /* 0x000fc400078e003c */
        /* <DEDUP_REMOVED lines=37> */
[----:B------:R-:W-:Y:S02]  /*183f0*/  IMAD R2, R62, R2, R5 ;  /* 0x000000023e027224 */ /* 0x000fe400078e0205 */
[----:B------:R-:W-:-:S03]  /*18400*/  IMAD.MOV.U32 R3, RZ, RZ, R22 ;  /* 0x000000ffff037224 */ /* 0x000fc600078e0016 */
[----:B------:R-:W-:Y:S01]  /*18410*/  IADD3 R2, R23, R2, RZ ;  /* 0x0000000217027210 */ /* 0x000fe20007ffe0ff */
[----:B------:R-:W-:Y:S05]  /*18420*/  BRA `(.L_x_4348) ;  /* 0x00000000000c7947 */ /* 0x000fea0003800000 */
.L_x_4347:
[----:B------:R-:W2:Y:S02]  /*18430*/  LD.E R3, desc[UR6][R10.64+0x38] ;  /* 0x000038060a037980 */ /* 0x000ea4000c101900 */
[----:B--2---:R-:W-:-:S04]  /*18440*/  LEA R3, -R3, RZ, 0x7 ;  /* 0x000000ff03037211 */ /* 0x004fc800078e39ff */
[----:B------:R-:W-:Y:S02]  /*18450*/  SHF.R.S32.HI R2, RZ, 0x1f, R3 ;  /* 0x0000001fff027819 */ /* 0x000fe40000011403 */
.L_x_4348:
[----:B------:R-:W-:Y:S05]  /*18460*/  BSYNC B0 ;  /* 0x0000000000007941 */ /* 0x000fea0003800000 */
.L_x_4346:
        /* <DEDUP_REMOVED lines=129> */
.L_x_4345:
[----:B------:R-:W-:Y:S05]  /*18c80*/  BSYNC B1 ;  /* 0x0000000000017941 */ /* 0x000fea0003800000 */
.L_x_4344:
        /* <DEDUP_REMOVED lines=97> */
[-CC-:B------:R-:W-:Y:S01]  /*192a0*/  FFMA.FTZ R56, R50, R66.reuse, -R135.reuse ;  /* 0x0000004232387223 */ /* 0x180fe20000010887 */
[----:B------:R-:W-:Y:S01]  /*192b0*/  MUFU.EX2 R65, R65 ;  /* 0x0000004100417308 */ /* 0x000fe20000000800 */
[-CC-:B------:R-:W-:Y:S01]  /*192c0*/  FFMA.FTZ R52, R14, R66.reuse, -R135.reuse ;  /* 0x000000420e347223 */ /* 0x180fe20000010887 */
[-C--:B------:R-:W-:Y:S01]  /*192d0*/  FFMA.FTZ R50, R12, R66.reuse, -R135 ;  /* 0x000000420c327223 */ /* 0x080fe20000010887 */
[-C--:B------:R-:W-:Y:S01]  /*192e0*/  FFMA.FTZ R54, R30, R66.reuse, -R67 ;  /* 0x000000421e367223 */ /* 0x080fe20000010843 */
[----:B------:R-:W1:Y:S01]  /*192f0*/  LDSM.16.MT88.4 R12, [R221+0xc800] ;  /* 0x00c80000dd0c783b */ /* 0x000e620000004200 */
[-C--:B------:R-:W-:Y:S01]  /*19300*/  FFMA.FTZ R55, R28, R66.reuse, -R135 ;  /* 0x000000421c377223 */ /* 0x080fe20000010887 */
[-C--:B------:R-:W-:Y:S01]  /*19310*/  FFMA.FTZ R51, R26, R66.reuse, -R67 ;  /* 0x000000421a337223 */ /* 0x080fe20000010843 */
[-C--:B------:R-:W-:Y:S01]  /*19320*/  FFMA.FTZ R49, R24, R66.reuse, -R135 ;  /* 0x0000004218317223 */ /* 0x080fe20000010887 */
[----:B------:R-:W2:Y:S01]  /*19330*/  MUFU.EX2 R62, R62 ;  /* 0x0000003e003e7308 */ /* 0x000ea20000000800 */
[----:B------:R-:W3:Y:S01]  /*19340*/  LDSM.16.MT88.4 R28, [R223+0xc800] ;  /* 0x00c80000df1c783b */ /* 0x000ee20000004200 */
[-CC-:B------:R-:W-:Y:S01]  /*19350*/  FFMA.FTZ R48, R6, R66.reuse, -R67.reuse ;  /* 0x0000004206307223 */ /* 0x180fe20000010843 */
[-C--:B------:R-:W-:Y:S01]  /*19360*/  FFMA.FTZ R47, R45, R66.reuse, -R67 ;  /* 0x000000422d2f7223 */ /* 0x080fe20000010843 */
[-CC-:B------:R-:W-:Y:S01]  /*19370*/  FFMA.FTZ R46, R41, R66.reuse, -R135.reuse ;  /* 0x00000042292e7223 */ /* 0x180fe20000010887 */
[----:B------:R-:W4:Y:S01]  /*19380*/  LDSM.16.MT88.4 R32, [R219+0x10000] ;  /* 0x01000000db20783b */ /* 0x000f220000004200 */
[-C--:B------:R-:W-:Y:S01]  /*19390*/  FFMA.FTZ R45, R44, R66.reuse, -R135 ;  /* 0x000000422c2d7223 */ /* 0x080fe20000010887 */
[-CC-:B------:R-:W-:Y:S01]  /*193a0*/  FFMA.FTZ R42, R139, R66.reuse, -R67.reuse ;  /* 0x000000428b2a7223 */ /* 0x180fe20000010843 */
[----:B------:R-:W-:Y:S01]  /*193b0*/  MUFU.EX2 R61, R61 ;  /* 0x0000003d003d7308 */ /* 0x000fe20000000800 */
[----:B------:R-:W5:Y:S01]  /*193c0*/  LDSM.16.MT88.4 R4, [R223+0x10800] ;  /* 0x01080000df04783b */ /* 0x000f620000004200 */
[-C--:B------:R-:W-:Y:S01]  /*193d0*/  FFMA.FTZ R43, R43, R66.reuse, -R67 ;  /* 0x000000422b2b7223 */ /* 0x080fe20000010843 */
[-CC-:B------:R-:W-:Y:S01]  /*193e0*/  FFMA.FTZ R44, R39, R66.reuse, -R135.reuse ;  /* 0x00000042272c7223 */ /* 0x180fe20000010887 */
[-C--:B------:R-:W-:Y:S01]  /*193f0*/  FFMA.FTZ R41, R37, R66.reuse, -R135 ;  /* 0x0000004225297223 */ /* 0x080fe20000010887 */
[----:B------:R-:W-:Y:S01]  /*19400*/  LDSM.16.MT88.4 R24, [R219+0xc800] ;  /* 0x00c80000db18783b */ /* 0x000fe20000004200 */
[-CC-:B------:R-:W-:Y:S01]  /*19410*/  FFMA.FTZ R40, R252, R66.reuse, -R67.reuse ;  /* 0x00000042fc287223 */ /* 0x180fe20000010843 */
[-CC-:B------:R-:W-:Y:S01]  /*19420*/  FFMA.FTZ R9, R250, R66.reuse, -R67.reuse ;  /* 0x00000042fa097223 */ /* 0x180fe20000010843 */
[----:B------:R-:W1:Y:S01]  /*19430*/  MUFU.EX2 R58, R58 ;  /* 0x0000003a003a7308 */ /* 0x000e620000000800 */
[----:B--2---:R-:W-:Y:S01]  /*19440*/  F2FP.F16.F32.PACK_AB R113, R62, R65 ;  /* 0x000000413e71723e */ /* 0x004fe200000000ff */
        /* <DEDUP_REMOVED lines=13> */
[-CC-:B------:R-:W-:Y:S01]  /*19520*/  FFMA.FTZ R174, R174, R66.reuse, -R135.reuse ;  /* 0x00000042aeae7223 */ /* 0x180fe20000010887 */
[----:B------:R-:W2:Y:S01]  /*19530*/  MUFU.EX2 R63, R63 ;  /* 0x0000003f003f7308 */ /* 0x000ea20000000800 */
        /* <DEDUP_REMOVED lines=16> */
[----:B--2---:R-:W-:Y:S01]  /*19640*/  F2FP.F16.F32.PACK_AB R112, R63, R60 ;  /* 0x0000003c3f70723e */ /* 0x004fe200000000ff */
        /* <DEDUP_REMOVED lines=10> */
[-CC-:B------:R-:W-:Y:S01]  /*196f0*/  FFMA.FTZ R132, R132, R66.reuse, -R135.reuse ;  /* 0x0000004284847223 */ /* 0x180fe20000010887 */
[----:B------:R-:W-:Y:S01]  /*19700*/  FADD.FTZ R61, R61, R62 ;  /* 0x0000003e3d3d7221 */ /* 0x000fe20000010000 */
[-C--:B------:R-:W-:Y:S01]  /*19710*/  FFMA.FTZ R133, R133, R66.reuse, -R135 ;  /* 0x0000004285857223 */ /* 0x080fe20000010887 */
[----:B------:R-:W-:Y:S01]  /*19720*/  FFMA.FTZ R243, R64, R66, -R67 ;  /* 0x0000004240f37223 */ /* 0x000fe20000010843 */
[----:B------:R-:W2:Y:S01]  /*19730*/  MUFU.EX2 R54, R54 ;  /* 0x0000003600367308 */ /* 0x000ea20000000800 */
        /* <DEDUP_REMOVED lines=8> */
[C---:B--2---:R-:W-:Y:S01]  /*197c0*/  F2FP.F16.F32.PACK_AB R17, R54.reuse, R53 ;  /* 0x000000353611723e */ /* 0x044fe200000000ff */
        /* <DEDUP_REMOVED lines=8> */
[----:B------:R-:W2:Y:S01]  /*19850*/  MUFU.EX2 R49, R49 ;  /* 0x0000003100317308 */ /* 0x000ea20000000800 */
        /* <DEDUP_REMOVED lines=8> */
[----:B--2---:R-:W-:Y:S01]  /*198e0*/  F2FP.F16.F32.PACK_AB R18, R49, R50 ;  /* 0x000000323112723e */ /* 0x004fe200000000ff */
        /* <DEDUP_REMOVED lines=9> */
[C---:B------:R-:W-:Y:S06]  /*19980*/  HMMA.16816.F32 R68, R16.reuse, R12, R68 ;  /* 0x0000000c1044723c */ /* 0x040fec0000001844 */
[C---:B------:R-:W-:Y:S01]  /*19990*/  HMMA.16816.F32 R72, R16.reuse, R14, R72 ;  /* 0x0000000e1048723c */ /* 0x040fe20000001848 */
[----:B------:R-:W1:Y:S01]  /*199a0*/  LDSM.16.MT88.4 R12, [R221+0x10800] ;  /* 0x01080000dd0c783b */ /* 0x000e620000004200 */
[----:B------:R-:W-:Y:S04]  /*199b0*/  MUFU.EX2 R46, R46 ;  /* 0x0000002e002e7308 */ /* 0x000fe80000000800 */
[C---:B---3--:R-:W-:Y:S04]  /*199c0*/  HMMA.16816.F32 R128, R16.reuse, R28, R128 ;  /* 0x0000001c1080723c */ /* 0x048fe80000001880 */
        /* <DEDUP_REMOVED lines=352> */
.L_x_4351:
[----:B------:R-:W2:Y:S02]  /*1afd0*/  LD.E R7, desc[UR6][R10.64+0x40] ;  /* 0x000040060a077980 */ /* 0x000ea4000c101900 */
[----:B--2---:R-:W-:-:S04]  /*1afe0*/  LEA R7, -R7, RZ, 0x7 ;  /* 0x000000ff07077211 */ /* 0x004fc800078e39ff */
[----:B------:R-:W-:Y:S02]  /*1aff0*/  SHF.R.S32.HI R4, RZ, 0x1f, R7 ;  /* 0x0000001fff047819 */ /* 0x000fe40000011407 */
.L_x_4352:
[----:B------:R-:W-:Y:S05]  /*1b000*/  BSYNC B0 ;  /* 0x0000000000007941 */ /* 0x000fea0003800000 */
.L_x_4350:
[C---:B------:R-:W-:Y:S01]  /*1b010*/  LOP3.LUT P4, RZ, R246.reuse, 0x1, RZ, 0xc0, !PT ;  /* 0x00000001f6ff7812 */ /* 0x040fe2000788c0ff */
[----:B------:R-:W1:Y:S01]  /*1b020*/  S2R R139, SR_TID.X ;  /* 0x00000000008b7919 */ /* 0x000e620000002100 */
[----:B------:R-:W-:Y:S01]  /*1b030*/  LOP3.LUT P1, RZ, R246, 0x2, RZ, 0xc0, !PT ;  /* 0x00000002f6ff7812 */ /* 0x000fe2000782c0ff */
[----:B------:R-:W-:Y:S01]  /*1b040*/  ULDC.64 UR4, c[0x0][0x208] ;  /* 0x0000820000047ab9 */ /* 0x000fe20000000a00 */
[C---:B------:R-:W-:Y:S01]  /*1b050*/  IADD3 R5, P2, R7.reuse, R230, RZ ;  /* 0x000000e607057210 */ /* 0x040fe20007f5e0ff */
[----:B------:R-:W-:Y:S01]  /*1b060*/  BSSY B1, `(.L_x_4353) ;  /* 0x0000317000017945 */ /* 0x000fe20003800000 */
[----:B------:R-:W-:-:S03]  /*1b070*/  LEA R188, P3, R7, R152, 0x1 ;  /* 0x0000009807bc7211 */ /* 0x000fc600078608ff */
[----:B------:R-:W-:Y:S01]  /*1b080*/  IMAD.X R6, R4, 0x1, R231, P2 ;  /* 0x0000000104067824 */ /* 0x000fe200010e06e7 */
[-C--:B------:R-:W-:Y:S02]  /*1b090*/  LEA.HI.X R189, R7, R153.reuse, R4, 0x1, P3 ;  /* 0x0000009907bd7211 */ /* 0x080fe400018f0c04 */
[C---:B------:R-:W-:Y:S02]  /*1b0a0*/  IADD3 R7, P3, R5.reuse, R230, RZ ;  /* 0x000000e605077210 */ /* 0x040fe40007f7e0ff */
[CC--:B------:R-:W-:Y:S01]  /*1b0b0*/  @P4 LEA R22, P5, R5.reuse, R152.reuse, 0x1 ;  /* 0x0000009805164211 */ /* 0x0c0fe200078a08ff */
[----:B------:R-:W-:Y:S01]  /*1b0c0*/  @P1 IMAD.MOV.U32 R28, RZ, RZ, R188 ;  /* 0x000000ffff1c1224 */ /* 0x000fe200078e00bc */
[CC--:B------:R-:W-:Y:S01]  /*1b0d0*/  @P1 LEA R14, P2, R5.reuse, R152.reuse, 0x1 ;  /* 0x00000098050e1211 */ /* 0x0c0fe200078408ff */
[----:B------:R-:W-:Y:S01]  /*1b0e0*/  @P1 IMAD.MOV.U32 R29, RZ, RZ, R189 ;  /* 0x000000ffff1d1224 */ /* 0x000fe200078e00bd */
[CCC-:B------:R-:W-:Y:S01]  /*1b0f0*/  @P4 LEA.HI.X R23, R5.reuse, R153.reuse, R6.reuse, 0x1, P5 ;  /* 0x0000009905174211 */ /* 0x1c0fe200028f0c06 */
[----:B------:R-:W-:Y:S01]  /*1b100*/  @!PT LDS RZ, [RZ] ;  /* 0x00000000fffff984 */ /* 0x000fe20000000800 */
[----:B------:R-:W-:Y:S01]  /*1b110*/  @!PT LDS RZ, [RZ] ;  /* 0x00000000fffff984 */ /* 0x000fe20000000800 */
[----:B------:R-:W-:Y:S01]  /*1b120*/  @!PT LDS RZ, [RZ] ;  /* 0x00000000fffff984 */ /* 0x000fe20000000800 */
[----:B------:R-:W-:Y:S01]  /*1b130*/  @P4 LDGSTS.E.BYPASS.LTC128B.128 [R241+0xc000], desc[UR6][R188.64] ;  /* 0x0c000000bcf14fae */ /* 0x000fe2000b901d46 */
        /* <DEDUP_REMOVED lines=115> */
[----:B------:R-:W4:Y:S04]  /*1b870*/  LDSM.16.M88.4 R152, [R228+0x5800] ;  /* 0x00580000e498783b */ /* 0x000f280000000200 */
[----:B--2---:R-:W-:Y:S04]  /*1b880*/  LDSM.16.M88.4 R28, [R227] ;  /* 0x00000000e31c783b */ /* 0x004fe80000000200 */
[----:B------:R-:W2:Y:S04]  /*1b890*/  LDSM.16.M88.4 R40, [R226] ;  /* 0x00000000e228783b */ /* 0x000ea80000000200 */
[----:B------:R-:W5:Y:S04]  /*1b8a0*/  LDSM.16.M88.4 R144, [R228+0x6000] ;  /* 0x00600000e490783b */ /* 0x000f680000000200 */
[----:B------:R-:W5:Y:S04]  /*1b8b0*/  LDSM.16.M88.4 R12, [R228+0x4800] ;  /* 0x00480000e40c783b */ /* 0x000f680000000200 */
[----:B------:R-:W5:Y:S04]  /*1b8c0*/  LDSM.16.M88.4 R4, [R228+0x5000] ;  /* 0x00500000e404783b */ /* 0x000f680000000200 */
[----:B------:R-:W5:Y:S04]  /*1b8d0*/  LDSM.16.M88.4 R132, [R228+0x6800] ;  /* 0x00680000e484783b */ /* 0x000f680000000200 */
[----:B------:R-:W5:Y:S04]  /*1b8e0*/  LDSM.16.M88.4 R60, [R228+0x7000] ;  /* 0x00700000e43c783b */ /* 0x000f680000000200 */
[----:B------:R-:W5:Y:S01]  /*1b8f0*/  LDSM.16.M88.4 R44, [R228+0x7800] ;  /* 0x00780000e42c783b */ /* 0x000f620000000200 */
[C---:B-1----:R-:W-:Y:S03]  /*1b900*/  HMMA.16816.F32 R24, R52.reuse, R20, RZ ;  /* 0x000000143418723c */ /* 0x042fe600000018ff */
[----:B------:R-:W1:Y:S04]  /*1b910*/  LDSM.16.M88.4 R36, [R216] ;  /* 0x00000000d824783b */ /* 0x000e680000000200 */
[----:B---3--:R-:W3:Y:S01]  /*1b920*/  LDSM.16.M88.4 R32, [R215] ;  /* 0x00000000d720783b */ /* 0x008ee20000000200 */
[C---:B------:R-:W-:Y:S03]  /*1b930*/  HMMA.16816.F32 R20, R52.reuse, R22, RZ ;  /* 0x000000163414723c */ /* 0x040fe600000018ff */
[----:B------:R-:W3:Y:S03]  /*1b940*/  LDSM.16.M88.4 R168, [R218] ;  /* 0x00000000daa8783b */ /* 0x000ee60000000200 */
[C---:B----4-:R-:W-:Y:S01]  /*1b950*/  HMMA.16816.F32 R156, R52.reuse, R152, RZ ;  /* 0x00000098349c723c */ /* 0x050fe200000018ff */
[----:B------:R-:W4:Y:S04]  /*1b960*/  LDSM.16.M88.4 R164, [R217] ;  /* 0x00000000d9a4783b */ /* 0x000f280000000200 */
[----:B------:R-:W4:Y:S01]  /*1b970*/  LDSM.16.M88.4 R160, [R214] ;  /* 0x00000000d6a0783b */ /* 0x000f220000000200 */
[----:B------:R-:W-:Y:S03]  /*1b980*/  HMMA.16816.F32 R152, R52, R154, RZ ;  /* 0x0000009a3498723c */ /* 0x000fe600000018ff */
[----:B------:R-:W4:Y:S03]  /*1b990*/  LDSM.16.M88.4 R48, [R213] ;  /* 0x00000000d530783b */ /* 0x000f260000000200 */
[C---:B--2---:R-:W-:Y:S01]  /*1b9a0*/  HMMA.16816.F32 R24, R28.reuse, R40, R24 ;  /* 0x000000281c18723c */ /* 0x044fe20000001818 */
[----:B------:R-:W-:Y:S04]  /*1b9b0*/  LDSM.16.M88.4 R176, [R222+0x4000] ;  /* 0x00400000deb0783b */ /* 0x000fe80000000200 */
[----:B------:R-:W-:Y:S01]  /*1b9c0*/  LDSM.16.M88.4 R172, [R222+0x4800] ;  /* 0x00480000deac783b */ /* 0x000fe20000000200 */
[----:B------:R-:W-:Y:S03]  /*1b9d0*/  HMMA.16816.F32 R20, R28, R42, R20 ;  /* 0x0000002a1c14723c */ /* 0x000fe60000001814 */
[----:B------:R-:W2:Y:S03]  /*1b9e0*/  LDSM.16.M88.4 R40, [R212] ;  /* 0x00000000d428783b */ /* 0x000ea60000000200 */
[C---:B-----5:R-:W-:Y:S01]  /*1b9f0*/  HMMA.16816.F32 R148, R52.reuse, R144, RZ ;  /* 0x000000903494723c */ /* 0x060fe200000018ff */
        /* <DEDUP_REMOVED lines=33> */
[C---:B--2---:R-:W-:Y:S06]  /*1bc10*/  HMMA.16816.F32 R56, R28.reuse, R40, R56 ;  /* 0x000000281c38723c */ /* 0x044fec0000001838 */
[----:B------:R-:W-:Y:S01]  /*1bc20*/  HMMA.16816.F32 R52, R28, R42, R52 ;  /* 0x0000002a1c34723c */ /* 0x000fe20000001834 */
[----:B------:R-:W-:Y:S04]  /*1bc30*/  LDSM.16.M88.4 R28, [R224] ;  /* 0x00000000e01c783b */ /* 0x000fe80000000200 */
[----:B------:R-:W2:Y:S01]  /*1bc40*/  LDSM.16.M88.4 R40, [R211] ;  /* 0x00000000d328783b */ /* 0x000ea20000000200 */
[C---:B-----5:R-:W-:Y:S06]  /*1bc50*/  HMMA.16816.F32 R24, R44.reuse, R176, R24 ;  /* 0x000000b02c18723c */ /* 0x060fec0000001818 */
[C---:B------:R-:W-:Y:S01]  /*1bc60*/  HMMA.16816.F32 R20, R44.reuse, R178, R20 ;  /* 0x000000b22c14723c */ /* 0x040fe20000001814 */
[----:B------:R-:W-:Y:S05]  /*1bc70*/  LDSM.16.M88.4 R176, [R222+0x9800] ;  /* 0x00980000deb0783b */ /* 0x000fea0000000200 */
        /* <DEDUP_REMOVED lines=46> */
[----:B------:R-:W-:Y:S01]  /*1bf60*/  LDSM.16.M88.4 R40, [R210] ;  /* 0x00000000d228783b */ /* 0x000fe20000000200 */
[C---:B-1----:R-:W-:Y:S06]  /*1bf70*/  HMMA.16816.F32 R24, R44.reuse, R36, R24 ;  /* 0x000000242c18723c */ /* 0x042fec0000001818 */
[C---:B------:R-:W-:Y:S01]  /*1bf80*/  HMMA.16816.F32 R20, R44.reuse, R38, R20 ;  /* 0x000000262c14723c */ /* 0x040fe20000001814 */
[----:B------:R-:W1:Y:S05]  /*1bf90*/  LDSM.16.M88.4 R36, [R227+0x2000] ;  /* 0x00200000e324783b */ /* 0x000e6a0000000200 */
[C---:B---3--:R-:W-:Y:S06]  /*1bfa0*/  HMMA.16816.F32 R156, R44.reuse, R32, R156 ;  /* 0x000000202c9c723c */ /* 0x048fec000000189c */
[C---:B------:R-:W-:Y:S01]  /*1bfb0*/  HMMA.16816.F32 R152, R44.reuse, R34, R152 ;  /* 0x000000222c98723c */ /* 0x040fe20000001898 */
[----:B------:R-:W3:Y:S05]  /*1bfc0*/  LDSM.16.M88.4 R32, [R208] ;  /* 0x00000000d020783b */ /* 0x000eea0000000200 */
[C---:B----4-:R-:W-:Y:S06]  /*1bfd0*/  HMMA.16816.F32 R8, R44.reuse, R164, R8 ;  /* 0x000000a42c08723c */ /* 0x050fec0000001808 */
[C---:B------:R-:W-:Y:S01]  /*1bfe0*/  HMMA.16816.F32 R4, R44.reuse, R166, R4 ;  /* 0x000000a62c04723c */ /* 0x040fe20000001804 */
[----:B------:R-:W-:Y:S05]  /*1bff0*/  LDSM.16.M88.4 R164, [R209] ;  /* 0x00000000d1a4783b */ /* 0x000fea0000000200 */
[C---:B--2---:R-:W-:Y:S06]  /*1c000*/  HMMA.16816.F32 R64, R44.reuse, R28, R64 ;  /* 0x0000001c2c40723c */ /* 0x044fec0000001840 */
[C---:B------:R-:W-:Y:S01]  /*1c010*/  HMMA.16816.F32 R60, R44.reuse, R30, R60 ;  /* 0x0000001e2c3c723c */ /* 0x040fe2000000183c */
[----:B------:R-:W2:Y:S05]  /*1c020*/  LDSM.16.M88.4 R28, [R205] ;  /* 0x00000000cd1c783b */ /* 0x000eaa0000000200 */
[C---:B------:R-:W-:Y:S06]  /*1c030*/  HMMA.16816.F32 R140, R44.reuse, R48, R140 ;  /* 0x000000302c8c723c */ /* 0x040fec000000188c */
[C---:B------:R-:W-:Y:S01]  /*1c040*/  HMMA.16816.F32 R132, R44.reuse, R50, R132 ;  /* 0x000000322c84723c */ /* 0x040fe20000001884 */
[----:B------:R-:W4:Y:S05]  /*1c050*/  LDSM.16.M88.4 R48, [R206] ;  /* 0x00000000ce30783b */ /* 0x000f2a0000000200 */
[C---:B------:R-:W-:Y:S06]  /*1c060*/  HMMA.16816.F32 R16, R44.reuse, R172, R16 ;  /* 0x000000ac2c10723c */ /* 0x040fec0000001810 */
[C---:B------:R-:W-:Y:S01]  /*1c070*/  HMMA.16816.F32 R12, R44.reuse, R174, R12 ;  /* 0x000000ae2c0c723c */ /* 0x040fe2000000180c */
[----:B------:R-:W-:Y:S05]  /*1c080*/  LDSM.16.M88.4 R172, [R222+0xa000] ;  /* 0x00a00000deac783b */ /* 0x000fea0000000200 */
[C---:B------:R-:W-:Y:S06]  /*1c090*/  HMMA.16816.F32 R148, R44.reuse, R160, R148 ;  /* 0x000000a02c94723c */ /* 0x040fec0000001894 */
[C---:B------:R-:W-:Y:S01]  /*1c0a0*/  HMMA.16816.F32 R144, R44.reuse, R162, R144 ;  /* 0x000000a22c90723c */ /* 0x040fe20000001890 */
[----:B------:R-:W-:Y:S05]  /*1c0b0*/  LDSM.16.M88.4 R160, [R207] ;  /* 0x00000000cfa0783b */ /* 0x000fea0000000200 */
[C---:B------:R-:W-:Y:S06]  /*1c0c0*/  HMMA.16816.F32 R56, R44.reuse, R168, R56 ;  /* 0x000000a82c38723c */ /* 0x040fec0000001838 */
[----:B------:R-:W-:Y:S01]  /*1c0d0*/  HMMA.16816.F32 R52, R44, R170, R52 ;  /* 0x000000aa2c34723c */ /* 0x000fe20000001834 */
[----:B------:R-:W5:Y:S04]  /*1c0e0*/  LDSM.16.M88.4 R44, [R204] ;  /* 0x00000000cc2c783b */ /* 0x000f680000000200 */
[----:B------:R-:W-:Y:S01]  /*1c0f0*/  LDSM.16.M88.4 R168, [R222+0xa800] ;  /* 0x00a80000dea8783b */ /* 0x000fe20000000200 */
[C---:B-1----:R-:W-:Y:S06]  /*1c100*/  HMMA.16816.F32 R24, R36.reuse, R40, R24 ;  /* 0x000000282418723c */ /* 0x042fec0000001818 */
        /* <DEDUP_REMOVED lines=21> */
[----:B------:R-:W-:Y:S01]  /*1c260*/  HMMA.16816.F32 R52, R36, R42, R52 ;  /* 0x0000002a2434723c */ /* 0x000fe20000001834 */
[----:B------:R-:W1:Y:S04]  /*1c270*/  LDSM.16.M88.4 R36, [R211+0x5000] ;  /* 0x00500000d324783b */ /* 0x000e680000000200 */
[----:B------:R-:W-:Y:S01]  /*1c280*/  LDSM.16.M88.4 R40, [R211+0x4800] ;  /* 0x00480000d328783b */ /* 0x000fe20000000200 */
[C---:B---3--:R-:W-:Y:S06]  /*1c290*/  HMMA.16816.F32 R24, R180.reuse, R32, R24 ;  /* 0x00000020b418723c */ /* 0x048fec0000001818 */
[C---:B------:R-:W-:Y:S01]  /*1c2a0*/  HMMA.16816.F32 R20, R180.reuse, R34, R20 ;  /* 0x00000022b414723c */ /* 0x040fe20000001814 */
[----:B------:R-:W3:Y:S05]  /*1c2b0*/  LDSM.16.M88.4 R32, [R211+0x5800] ;  /* 0x00580000d320783b */ /* 0x000eea0000000200 */
[C---:B--2---:R-:W-:Y:S06]  /*1c2c0*/  HMMA.16816.F32 R8, R180.reuse, R28, R8 ;  /* 0x0000001cb408723c */ /* 0x044fec0000001808 */
[C---:B------:R-:W-:Y:S01]  /*1c2d0*/  HMMA.16816.F32 R4, R180.reuse, R30, R4 ;  /* 0x0000001eb404723c */ /* 0x040fe20000001804 */
[----:B------:R-:W2:Y:S05]  /*1c2e0*/  LDSM.16.M88.4 R28, [R211+0x6000] ;  /* 0x00600000d31c783b */ /* 0x000eaa0000000200 */
[C---:B------:R-:W-:Y:S06]  /*1c2f0*/  HMMA.16816.F32 R156, R180.reuse, R176, R156 ;  /* 0x000000b0b49c723c */ /* 0x040fec000000189c */
[C---:B------:R-:W-:Y:S06]  /*1c300*/  HMMA.16816.F32 R16, R180.reuse, R184, R16 ;  /* 0x000000b8b410723c */ /* 0x040fec0000001810 */
[C---:B------:R-:W-:Y:S06]  /*1c310*/  HMMA.16816.F32 R12, R180.reuse, R186, R12 ;  /* 0x000000bab40c723c */ /* 0x040fec000000180c */
[----:B------:R-:W-:Y:S06]  /*1c320*/  HMMA.16816.F32 R148, R180, R172, R148 ;  /* 0x000000acb494723c */ /* 0x000fec0000001894 */
[C---:B----4-:R-:W-:Y:S06]  /*1c330*/  HMMA.16816.F32 R24, R48.reuse, R44, R24 ;  /* 0x0000002c3018723c */ /* 0x050fec0000001818 */
[----:B-1----:R-:W-:Y:S06]  /*1c340*/  HMMA.16816.F32 R8, R48, R36, R8 ;  /* 0x000000243008723c */ /* 0x002fec0000001808 */
[----:B------:R-:W-:Y:S01]  /*1c350*/  HMMA.16816.F32 R152, R180, R178, R152 ;  /* 0x000000b2b498723c */ /* 0x000fe20000001898 */
[----:B------:R-:W-:-:S05]  /*1c360*/  LOP3.LUT R36, R139, 0x6, RZ, 0xc0, !PT ;  /* 0x000000068b247812 */ /* 0x000fca00078ec0ff */
[----:B------:R-:W-:Y:S01]  /*1c370*/  IMAD R36, R247, 0x80, R36 ;  /* 0x00000080f7247824 */ /* 0x000fe200078e0224 */
[C---:B------:R-:W-:Y:S06]  /*1c380*/  HMMA.16816.F32 R20, R48.reuse, R46, R20 ;  /* 0x0000002e3014723c */ /* 0x040fec0000001814 */
[----:B---3--:R-:W-:Y:S06]  /*1c390*/  HMMA.16816.F32 R156, R48, R32, R156 ;  /* 0x00000020309c723c */ /* 0x008fec000000189c */
[----:B------:R-:W-:Y:S01]  /*1c3a0*/  HMMA.16816.F32 R144, R180, R174, R144 ;  /* 0x000000aeb490723c */ /* 0x000fe20000001890 */
[----:B------:R-:W-:-:S05]  /*1c3b0*/  VIADD R32, R36, 0x1 ;  /* 0x0000000124207836 */ /* 0x000fca0000000000 */
[----:B------:R-:W-:Y:S01]  /*1c3c0*/  I2FP.F32.S32 R37, R32 ;  /* 0x0000002000257245 */ /* 0x000fe20000201400 */
[C---:B------:R-:W-:Y:S01]  /*1c3d0*/  HMMA.16816.F32 R16, R48.reuse, R40, R16 ;  /* 0x000000283010723c */ /* 0x040fe20000001810 */
[C---:B------:R-:W-:Y:S02]  /*1c3e0*/  ISETP.GE.AND P5, PT, R32.reuse, R136, PT ;  /* 0x000000882000720c */ /* 0x040fe40003fa6270 */
[----:B------:R-:W-:Y:S01]  /*1c3f0*/  ISETP.GE.AND P4, PT, R32, R137, PT ;  /* 0x000000892000720c */ /* 0x000fe20003f86270 */
[CC--:B------:R-:W-:Y:S02]  /*1c400*/  FFMA.FTZ R27, R0.reuse, R37.reuse, R27 ;  /* 0x00000025001b7223 */ /* 0x0c0fe4000001001b */
[C---:B------:R-:W-:Y:S06]  /*1c410*/  HMMA.16816.F32 R12, R48.reuse, R42, R12 ;  /* 0x0000002a300c723c */ /* 0x040fec000000180c */
[----:B------:R-:W-:Y:S01]  /*1c420*/  HMMA.16816.F32 R4, R48, R38, R4 ;  /* 0x000000263004723c */ /* 0x000fe20000001804 */
[----:B------:R-:W-:-:S05]  /*1c430*/  FFMA.FTZ R43, R0, R37, R25 ;  /* 0x00000025002b7223 */ /* 0x000fca0000010019 */
[----:B--2---:R-:W-:Y:S01]  /*1c440*/  HMMA.16816.F32 R148, R48, R28, R148 ;  /* 0x0000001c3094723c */ /* 0x004fe20000001894 */
[----:B------:R-:W-:Y:S01]  /*1c450*/  VIADD R38, R36, 0x8 ;  /* 0x0000000824267836 */ /* 0x000fe20000000000 */
[----:B------:R-:W-:-:S04]  /*1c460*/  FSEL R43, R43, -INF , !P5 ;  /* 0xff8000002b2b7808 */ /* 0x000fc80006800000 */
[----:B------:R-:W-:Y:S01]  /*1c470*/  I2FP.F32.S32 R25, R38 ;  /* 0x0000002600197245 */ /* 0x000fe20000201400 */
[----:B------:R-:W-:Y:S01]  /*1c480*/  VIADD R28, R36, 0x9 ;  /* 0x00000009241c7836 */ /* 0x000fe20000000000 */
[C---:B------:R-:W-:Y:S01]  /*1c490*/  HMMA.16816.F32 R152, R48.reuse, R34, R152 ;  /* 0x000000223098723c */ /* 0x040fe20000001898 */
[----:B------:R-:W1:Y:S01]  /*1c4a0*/  LDSM.16.M88.4 R32, [R211+0x6800] ;  /* 0x00680000d320783b */ /* 0x000e620000000200 */
[-C--:B------:R-:W-:Y:S01]  /*1c4b0*/  ISETP.GE.AND P3, PT, R38, R136.reuse, PT ;  /* 0x000000882600720c */ /* 0x080fe20003f66270 */
[-C--:B------:R-:W-:Y:S01]  /*1c4c0*/  FFMA.FTZ R20, R0, R25.reuse, R20 ;  /* 0x0000001900147223 */ /* 0x080fe20000010014 */
[----:B------:R-:W-:Y:S01]  /*1c4d0*/  ISETP.GE.AND P2, PT, R28, R136, PT ;  /* 0x000000881c00720c */ /* 0x000fe20003f46270 */
[----:B------:R-:W-:Y:S01]  /*1c4e0*/  FFMA.FTZ R22, R0, R25, R22 ;  /* 0x0000001900167223 */ /* 0x000fe20000010016 */
[-C--:B------:R-:W-:Y:S01]  /*1c4f0*/  ISETP.GE.AND P5, PT, R28, R137.reuse, PT ;  /* 0x000000891c00720c */ /* 0x080fe20003fa6270 */
[----:B------:R-:W-:Y:S01]  /*1c500*/  VIADD R29, R36, 0x11 ;  /* 0x00000011241d7836 */ /* 0x000fe20000000000 */
[----:B------:R-:W-:Y:S01]  /*1c510*/  I2FP.F32.S32 R28, R28 ;  /* 0x0000001c001c7245 */ /* 0x000fe20000201400 */
[----:B------:R-:W-:Y:S01]  /*1c520*/  HMMA.16816.F32 R144, R48, R30, R144 ;  /* 0x0000001e3090723c */ /* 0x000fe20000001890 */
[----:B------:R-:W-:-:S02]  /*1c530*/  ISETP.GE.AND P6, PT, R38, R137, PT ;  /* 0x000000892600720c */ /* 0x000fc40003fc6270 */
[----:B------:R-:W-:Y:S01]  /*1c540*/  FSEL R38, R27, -INF , !P4 ;  /* 0xff8000001b267808 */ /* 0x000fe20006000000 */
[CC--:B------:R-:W-:Y:S01]  /*1c550*/  FFMA.FTZ R25, R0.reuse, R28.reuse, R21 ;  /* 0x0000001c00197223 */ /* 0x0c0fe20000010015 */
[----:B------:R-:W-:Y:S01]  /*1c560*/  FFMA.FTZ R23, R0, R28, R23 ;  /* 0x0000001c00177223 */ /* 0x000fe20000010017 */
[----:B------:R-:W-:Y:S01]  /*1c570*/  VIADD R28, R36, 0x10 ;  /* 0x00000010241c7836 */ /* 0x000fe20000000000 */
[----:B------:R-:W-:Y:S01]  /*1c580*/  FSEL R30, R20, -INF , !P3 ;  /* 0xff800000141e7808 */ /* 0x000fe20005800000 */
[----:B------:R-:W-:Y:S01]  /*1c590*/  VIADD R21, R36, 0x18 ;  /* 0x0000001824157836 */ /* 0x000fe20000000000 */
[----:B------:R-:W-:Y:S01]  /*1c5a0*/  I2FP.F32.S32 R20, R29 ;  /* 0x0000001d00147245 */ /* 0x000fe20000201400 */
[----:B------:R-:W-:Y:S01]  /*1c5b0*/  HMMA.16816.F32 R132, R180, R170, R132 ;  /* 0x000000aab484723c */ /* 0x000fe20000001884 */
[----:B------:R-:W-:Y:S02]  /*1c5c0*/  I2FP.F32.S32 R27, R28 ;  /* 0x0000001c001b7245 */ /* 0x000fe40000201400 */
[----:B------:R-:W-:-:S02]  /*1c5d0*/  ISETP.GE.AND P4, PT, R28, R136, PT ;  /* 0x000000881c00720c */ /* 0x000fc40003f86270 */
[----:B------:R-:W-:Y:S01]  /*1c5e0*/  ISETP.GE.AND P3, PT, R28, R137, PT ;  /* 0x000000891c00720c */ /* 0x000fe20003f66270 */
[-C--:B------:R-:W-:Y:S01]  /*1c5f0*/  FFMA.FTZ R18, R0, R27.reuse, R18 ;  /* 0x0000001b00127223 */ /* 0x080fe20000010012 */
[----:B------:R-:W-:Y:S01]  /*1c600*/  FSEL R41, R22, -INF , !P6 ;  /* 0xff80000016297808 */ /* 0x000fe20007000000 */
[C---:B------:R-:W-:Y:S01]  /*1c610*/  FFMA.FTZ R22, R0.reuse, R27, R16 ;  /* 0x0000001b00167223 */ /* 0x040fe20000010010 */
[----:B------:R-:W-:Y:S01]  /*1c620*/  FSEL R28, R25, -INF , !P2 ;  /* 0xff800000191c7808 */ /* 0x000fe20005000000 */
[----:B------:R-:W-:Y:S01]  /*1c630*/  FFMA.FTZ R25, R0, R20, R17 ;  /* 0x0000001400197223 */ /* 0x000fe20000010011 */
[----:B------:R-:W-:Y:S01]  /*1c640*/  I2FP.F32.S32 R17, R21 ;  /* 0x0000001500117245 */ /* 0x000fe20000201400 */
[----:B------:R-:W-:Y:S01]  /*1c650*/  VIADD R16, R36, 0x19 ;  /* 0x0000001924107836 */ /* 0x000fe20000000000 */
[----:B------:R-:W-:Y:S01]  /*1c660*/  ISETP.GE.AND P6, PT, R29, R136, PT ;  /* 0x000000881d00720c */ /* 0x000fe20003fc6270 */
[----:B------:R-:W-:Y:S01]  /*1c670*/  FFMA.FTZ R20, R0, R20, R19 ;  /* 0x0000001400147223 */ /* 0x000fe20000010013 */
[----:B------:R-:W-:Y:S01]  /*1c680*/  FSEL R27, R22, -INF , !P4 ;  /* 0xff800000161b7808 */ /* 0x000fe20006000000 */
[CC--:B------:R-:W-:Y:S01]  /*1c690*/  FFMA.FTZ R12, R0.reuse, R17.reuse, R12 ;  /* 0x00000011000c7223 */ /* 0x0c0fe2000001000c */
[----:B------:R-:W-:Y:S01]  /*1c6a0*/  FSEL R45, R23, -INF , !P5 ;  /* 0xff800000172d7808 */ /* 0x000fe20006800000 */
[----:B------:R-:W-:Y:S01]  /*1c6b0*/  FFMA.FTZ R14, R0, R17, R14 ;  /* 0x00000011000e7223 */ /* 0x000fe2000001000e */
[----:B------:R-:W-:Y:S01]  /*1c6c0*/  FSEL R22, R18, -INF , !P3 ;  /* 0xff80000012167808 */ /* 0x000fe20005800000 */
[C---:B------:R-:W-:Y:S01]  /*1c6d0*/  VIADD R17, R36.reuse, 0x20 ;  /* 0x0000002024117836 */ /* 0x040fe20000000000 */
[----:B------:R-:W-:Y:S01]  /*1c6e0*/  FSEL R25, R25, -INF , !P6 ;  /* 0xff80000019197808 */ /* 0x000fe20007000000 */
[----:B------:R-:W-:Y:S01]  /*1c6f0*/  HMMA.16816.F32 R140, R180, R168, R140 ;  /* 0x000000a8b48c723c */ /* 0x000fe2000000188c */
[----:B------:R-:W-:Y:S01]  /*1c700*/  ISETP.GE.AND P2, PT, R29, R137, PT ;  /* 0x000000891d00720c */ /* 0x000fe20003f46270 */
[----:B------:R-:W-:Y:S01]  /*1c710*/  VIADD R19, R36, 0x28 ;  /* 0x0000002824137836 */ /* 0x000fe20000000000 */
[----:B------:R-:W-:-:S02]  /*1c720*/  ISETP.GE.AND P5, PT, R21, R136, PT ;  /* 0x000000881500720c */ /* 0x000fc40003fa6270 */
[C---:B------:R-:W-:Y:S01]  /*1c730*/  ISETP.GE.AND P3, PT, R16.reuse, R136, PT ;  /* 0x000000881000720c */ /* 0x040fe20003f66270 */
[----:B-1----:R-:W-:Y:S01]  /*1c740*/  HMMA.16816.F32 R132, R48, R34, R132 ;  /* 0x000000223084723c */ /* 0x002fe20000001884 */
[-C--:B------:R-:W-:Y:S02]  /*1c750*/  ISETP.GE.AND P6, PT, R16, R137.reuse, PT ;  /* 0x000000891000720c */ /* 0x080fe40003fc6270 */
[----:B------:R-:W-:Y:S02]  /*1c760*/  I2FP.F32.S32 R16, R16 ;  /* 0x0000001000107245 */ /* 0x000fe40000201400 */
[----:B------:R-:W-:Y:S01]  /*1c770*/  FSEL R20, R20, -INF , !P2 ;  /* 0xff80000014147808 */ /* 0x000fe20005000000 */
[C---:B------:R-:W-:Y:S01]  /*1c780*/  HMMA.16816.F32 R52, R180.reuse, R162, R52 ;  /* 0x000000a2b434723c */ /* 0x040fe20000001834 */
        /* <DEDUP_REMOVED lines=8> */
[----:B------:R-:W-:-:S02]  /*1c810*/  ISETP.GE.AND P4, PT, R21, R137, PT ;  /* 0x000000891500720c */ /* 0x000fc40003f86270 */
[----:B------:R-:W-:Y:S01]  /*1c820*/  FSEL R21, R13, -INF , !P3 ;  /* 0xff8000000d157808 */ /* 0x000fe20005800000 */
[CC--:B------:R-:W-:Y:S01]  /*1c830*/  FFMA.FTZ R37, R0.reuse, R17.reuse, R8 ;  /* 0x0000001100257223 */ /* 0x0c0fe20000010008 */
[----:B------:R-:W-:Y:S01]  /*1c840*/  I2FP.F32.S32 R8, R16 ;  /* 0x0000001000087245 */ /* 0x000fe20000201400 */
[----:B------:R-:W-:Y:S01]  /*1c850*/  FFMA.FTZ R10, R0, R17, R10 ;  /* 0x00000011000a7223 */ /* 0x000fe2000001000a */
[----:B------:R-:W-:Y:S01]  /*1c860*/  FSEL R31, R14, -INF , !P4 ;  /* 0xff8000000e1f7808 */ /* 0x000fe20006000000 */
[----:B------:R-:W-:Y:S01]  /*1c870*/  HMMA.16816.F32 R140, R48, R32, R140 ;  /* 0x00000020308c723c */ /* 0x000fe2000000188c */
[----:B------:R-:W-:Y:S01]  /*1c880*/  ISETP.GE.AND P4, PT, R16, R136, PT ;  /* 0x000000881000720c */ /* 0x000fe20003f86270 */
[-C--:B------:R-:W-:Y:S01]  /*1c890*/  FFMA.FTZ R9, R0, R8.reuse, R9 ;  /* 0x0000000800097223 */ /* 0x080fe20000010009 */
[-C--:B------:R-:W-:Y:S01]  /*1c8a0*/  ISETP.GE.AND P3, PT, R16, R137.reuse, PT ;  /* 0x000000891000720c */ /* 0x080fe20003f66270 */
[----:B------:R-:W-:Y:S01]  /*1c8b0*/  FFMA.FTZ R11, R0, R8, R11 ;  /* 0x00000008000b7223 */ /* 0x000fe2000001000b */
[C---:B------:R-:W-:Y:S01]  /*1c8c0*/  VIADD R16, R36.reuse, 0x29 ;  /* 0x0000002924107836 */ /* 0x040fe20000000000 */
[----:B------:R-:W-:Y:S01]  /*1c8d0*/  FSEL R29, R29, -INF , !P6 ;  /* 0xff8000001d1d7808 */ /* 0x000fe20007000000 */
[----:B------:R-:W-:Y:S01]  /*1c8e0*/  VIADD R8, R36, 0x30 ;  /* 0x0000003024087836 */ /* 0x000fe20000000000 */
[----:B------:R-:W-:Y:S01]  /*1c8f0*/  FSEL R37, R37, -INF , !P2 ;  /* 0xff80000025257808 */ /* 0x000fe20005000000 */
[----:B------:R-:W-:Y:S01]  /*1c900*/  HMMA.16816.F32 R60, R180, R166, R60 ;  /* 0x000000a6b43c723c */ /* 0x000fe2000000183c */
[C---:B------:R-:W-:Y:S01]  /*1c910*/  ISETP.GE.AND P6, PT, R19.reuse, R136, PT ;  /* 0x000000881300720c */ /* 0x040fe20003fc6270 */
[----:B------:R-:W1:Y:S01]  /*1c920*/  LDSM.16.M88.4 R12, [R211+0x7000] ;  /* 0x00700000d30c783b */ /* 0x000e620000000200 */
[----:B------:R-:W-:-:S02]  /*1c930*/  ISETP.GE.AND P2, PT, R19, R137, PT ;  /* 0x000000891300720c */ /* 0x000fc40003f46270 */
[----:B------:R-:W-:Y:S01]  /*1c940*/  FSEL R34, R10, -INF , !P5 ;  /* 0xff8000000a227808 */ /* 0x000fe20006800000 */
[----:B------:R-:W-:Y:S01]  /*1c950*/  HMMA.16816.F32 R56, R180, R160, R56 ;  /* 0x000000a0b438723c */ /* 0x000fe20000001838 */
[----:B------:R-:W-:Y:S02]  /*1c960*/  FSEL R35, R9, -INF , !P4 ;  /* 0xff80000009237808 */ /* 0x000fe40006000000 */
[----:B------:R-:W-:Y:S02]  /*1c970*/  I2FP.F32.S32 R19, R19 ;  /* 0x0000001300137245 */ /* 0x000fe40000201400 */
[----:B------:R-:W-:Y:S02]  /*1c980*/  I2FP.F32.S32 R10, R16 ;  /* 0x00000010000a7245 */ /* 0x000fe40000201400 */
[----:B------:R-:W-:Y:S01]  /*1c990*/  I2FP.F32.S32 R9, R8 ;  /* 0x0000000800097245 */ /* 0x000fe20000201400 */
[CC--:B------:R-:W-:Y:S01]  /*1c9a0*/  FFMA.FTZ R33, R0.reuse, R19.reuse, R4 ;  /* 0x0000001300217223 */ /* 0x0c0fe20000010004 */
[C---:B------:R-:W-:Y:S01]  /*1c9b0*/  FFMA.FTZ R6, R0.reuse, R19, R6 ;  /* 0x0000001300067223 */ /* 0x040fe20000010006 */
[----:B------:R-:W-:Y:S01]  /*1c9c0*/  FSEL R32, R11, -INF , !P3 ;  /* 0xff8000000b207808 */ /* 0x000fe20005800000 */
[CC--:B------:R-:W-:Y:S01]  /*1c9d0*/  FFMA.FTZ R162, R0.reuse, R10.reuse, R5 ;  /* 0x0000000a00a27223 */ /* 0x0c0fe20000010005 */
[C---:B------:R-:W-:Y:S01]  /*1c9e0*/  FFMA.FTZ R7, R0.reuse, R10, R7 ;  /* 0x0000000a00077223 */ /* 0x040fe20000010007 */
[----:B------:R-:W-:Y:S01]  /*1c9f0*/  FFMA.FTZ R156, R0, R9, R156 ;  /* 0x00000009009c7223 */ /* 0x000fe2000001009c */
[----:B------:R-:W-:Y:S01]  /*1ca00*/  VIADD R4, R36, 0x31 ;  /* 0x0000003124047836 */ /* 0x000fe20000000000 */
[-C--:B------:R-:W-:Y:S01]  /*1ca10*/  ISETP.GE.AND P5, PT, R16, R136.reuse, PT ;  /* 0x000000881000720c */ /* 0x080fe20003fa6270 */
[----:B------:R-:W-:Y:S01]  /*1ca20*/  VIADD R5, R36, 0x38 ;  /* 0x0000003824057836 */ /* 0x000fe20000000000 */
[----:B------:R-:W-:Y:S01]  /*1ca30*/  ISETP.GE.AND P4, PT, R16, R137, PT ;  /* 0x000000891000720c */ /* 0x000fe20003f86270 */
[----:B------:R-:W-:Y:S01]  /*1ca40*/  VIADD R10, R36, 0x41 ;  /* 0x00000041240a7836 */ /* 0x000fe20000000000 */
[----:B------:R-:W-:Y:S01]  /*1ca50*/  ISETP.GE.AND P3, PT, R8, R136, PT ;  /* 0x000000880800720c */ /* 0x000fe20003f66270 */
[----:B------:R-:W-:Y:S01]  /*1ca60*/  VIADD R11, R36, 0x48 ;  /* 0x00000048240b7836 */ /* 0x000fe20000000000 */
[----:B------:R-:W-:-:S02]  /*1ca70*/  FSEL R39, R6, -INF , !P2 ;  /* 0xff80000006277808 */ /* 0x000fc40005000000 */
[----:B------:R-:W-:Y:S02]  /*1ca80*/  FSEL R162, R162, -INF , !P5 ;  /* 0xff800000a2a27808 */ /* 0x000fe40006800000 */
[----:B------:R-:W-:Y:S02]  /*1ca90*/  FSEL R160, R7, -INF , !P4 ;  /* 0xff80000007a07808 */ /* 0x000fe40006000000 */
[----:B------:R-:W-:Y:S01]  /*1caa0*/  FSEL R181, R156, -INF , !P3 ;  /* 0xff8000009cb57808 */ /* 0x000fe20005800000 */
[----:B------:R-:W-:Y:S01]  /*1cab0*/  FFMA.FTZ R156, R0, R9, R158 ;  /* 0x00000009009c7223 */ /* 0x000fe2000001009e */
[-C--:B------:R-:W-:Y:S01]  /*1cac0*/  ISETP.GE.AND P2, PT, R4, R136.reuse, PT ;  /* 0x000000880400720c */ /* 0x080fe20003f46270 */
[----:B------:R-:W-:Y:S01]  /*1cad0*/  VIADD R9, R36, 0x40 ;  /* 0x0000004024097836 */ /* 0x000fe20000000000 */
[----:B------:R-:W-:Y:S02]  /*1cae0*/  ISETP.GE.AND P5, PT, R4, R137, PT ;  /* 0x000000890400720c */ /* 0x000fe40003fa6270 */
[----:B------:R-:W-:-:S02]  /*1caf0*/  ISETP.GE.AND P4, PT, R5, R136, PT ;  /* 0x000000880500720c */ /* 0x000fc40003f86270 */
[----:B------:R-:W-:Y:S01]  /*1cb00*/  ISETP.GE.AND P3, PT, R5, R137, PT ;  /* 0x000000890500720c */ /* 0x000fe20003f66270 */
[C---:B-1----:R-:W-:Y:S01]  /*1cb10*/  HMMA.16816.F32 R64, R48.reuse, R12, R64 ;  /* 0x0000000c3040723c */ /* 0x042fe20000001840 */
[----:B------:R-:W-:Y:S02]  /*1cb20*/  I2FP.F32.S32 R4, R4 ;  /* 0x0000000400047245 */ /* 0x000fe40000201400 */
[----:B------:R-:W-:Y:S02]  /*1cb30*/  I2FP.F32.S32 R5, R5 ;  /* 0x0000000500057245 */ /* 0x000fe40000201400 */
[----:B------:R-:W-:Y:S01]  /*1cb40*/  FSEL R33, R33, -INF , !P6 ;  /* 0xff80000021217808 */ /* 0x000fe20007000000 */
[-C--:B------:R-:W-:Y:S01]  /*1cb50*/  FFMA.FTZ R157, R0, R4.reuse, R157 ;  /* 0x00000004009d7223 */ /* 0x080fe2000001009d */
[----:B------:R-:W-:Y:S01]  /*1cb60*/  ISETP.GE.AND P6, PT, R8, R137, PT ;  /* 0x000000890800720c */ /* 0x000fe20003fc6270 */
[C---:B------:R-:W-:Y:S01]  /*1cb70*/  FFMA.FTZ R159, R0.reuse, R4, R159 ;  /* 0x00000004009f7223 */ /* 0x040fe2000001009f */
[-C--:B------:R-:W-:Y:S01]  /*1cb80*/  FFMA.FTZ R152, R0, R5.reuse, R152 ;  /* 0x0000000500987223 */ /* 0x080fe20000010098 */
[----:B------:R-:W-:Y:S01]  /*1cb90*/  VIADD R8, R36, 0x39 ;  /* 0x0000003924087836 */ /* 0x000fe20000000000 */
[----:B------:R-:W-:Y:S01]  /*1cba0*/  FSEL R156, R156, -INF , !P6 ;  /* 0xff8000009c9c7808 */ /* 0x000fe20007000000 */
[----:B------:R-:W-:Y:S01]  /*1cbb0*/  FFMA.FTZ R154, R0, R5, R154 ;  /* 0x00000005009a7223 */ /* 0x000fe2000001009a */
[----:B------:R-:W-:Y:S01]  /*1cbc0*/  FSEL R251, R157, -INF , !P2 ;  /* 0xff8000009dfb7808 */ /* 0x000fe20005000000 */
[----:B------:R-:W1:Y:S01]  /*1cbd0*/  LDSM.16.M88.4 R4, [R211+0x7800] ;  /* 0x00780000d304783b */ /* 0x000e620000000200 */
[----:B------:R-:W-:Y:S01]  /*1cbe0*/  FSEL R163, R159, -INF , !P5 ;  /* 0xff8000009fa37808 */ /* 0x000fe20006800000 */
[----:B------:R-:W-:Y:S01]  /*1cbf0*/  HMMA.16816.F32 R60, R48, R14, R60 ;  /* 0x0000000e303c723c */ /* 0x000fe2000000183c */
[----:B------:R-:W-:Y:S01]  /*1cc00*/  FSEL R249, R152, -INF , !P4 ;  /* 0xff80000098f97808 */ /* 0x000fe20006000000 */
[----:B------:R-:W-:-:S04]  /*1cc10*/  DEPBAR.LE SB0, 0x0 ;  /* 0x000080000000791a */ /* 0x000fc80000000000 */
[CC--:B------:R-:W-:Y:S01]  /*1cc20*/  ISETP.GE.AND P6, PT, R8.reuse, R136.reuse, PT ;  /* 0x000000880800720c */ /* 0x0c0fe20003fc6270 */
[----:B------:R-:W-:Y:S01]  /*1cc30*/  IMAD.MOV.U32 R152, RZ, RZ, R188 ;  /* 0x000000ffff987224 */ /* 0x000fe200078e00bc */
[----:B------:R-:W-:Y:S01]  /*1cc40*/  BAR.SYNC.DEFER_BLOCKING 0x0 ;  /* 0x0000000000007b1d */ /* 0x000fe20000010000 */
[-C--:B------:R-:W-:Y:S02]  /*1cc50*/  ISETP.GE.AND P2, PT, R8, R137.reuse, PT ;  /* 0x000000890800720c */ /* 0x080fe40003f46270 */
[C---:B------:R-:W-:Y:S02]  /*1cc60*/  ISETP.GE.AND P5, PT, R9.reuse, R136, PT ;  /* 0x000000880900720c */ /* 0x040fe40003fa6270 */
[----:B------:R-:W-:Y:S02]  /*1cc70*/  ISETP.GE.AND P4, PT, R9, R137, PT ;  /* 0x000000890900720c */ /* 0x000fe40003f86270 */
[----:B------:R-:W-:Y:S02]  /*1cc80*/  I2FP.F32.S32 R8, R8 ;  /* 0x0000000800087245 */ /* 0x000fe40000201400 */
[----:B------:R-:W-:-:S02]  /*1cc90*/  I2FP.F32.S32 R9, R9 ;  /* 0x0000000900097245 */ /* 0x000fc40000201400 */
[----:B------:R-:W-:Y:S01]  /*1cca0*/  FSEL R154, R154, -INF , !P3 ;  /* 0xff8000009a9a7808 */ /* 0x000fe20005800000 */
[CC--:B------:R-:W-:Y:S01]  /*1ccb0*/  FFMA.FTZ R153, R0.reuse, R8.reuse, R153 ;  /* 0x0000000800997223 */ /* 0x0c0fe20000010099 */
[C---:B------:R-:W-:Y:S01]  /*1ccc0*/  FFMA.FTZ R155, R0.reuse, R8, R155 ;  /* 0x00000008009b7223 */ /* 0x040fe2000001009b */
[-C--:B------:R-:W-:Y:S01]  /*1ccd0*/  FFMA.FTZ R148, R0, R9.reuse, R148 ;  /* 0x0000000900947223 */ /* 0x080fe20000010094 */
[----:B------:R-:W-:Y:S01]  /*1cce0*/  ISETP.GE.AND P3, PT, R10, R136, PT ;  /* 0x000000880a00720c */ /* 0x000fe20003f66270 */
[----:B------:R-:W-:Y:S01]  /*1ccf0*/  FFMA.FTZ R150, R0, R9, R150 ;  /* 0x0000000900967223 */ /* 0x000fe20000010096 */
[----:B------:R-:W-:Y:S01]  /*1cd00*/  FSEL R183, R153, -INF , !P6 ;  /* 0xff80000099b77808 */ /* 0x000fe20007000000 */
[C---:B------:R-:W-:Y:S01]  /*1cd10*/  VIADD R8, R36.reuse, 0x49 ;  /* 0x0000004924087836 */ /* 0x040fe20000000000 */
[----:B------:R-:W-:Y:S01]  /*1cd20*/  FSEL R203, R155, -INF , !P2 ;  /* 0xff8000009bcb7808 */ /* 0x000fe20005000000 */
[----:B------:R-:W-:Y:S01]  /*1cd30*/  VIADD R9, R36, 0x50 ;  /* 0x0000005024097836 */ /* 0x000fe20000000000 */
[----:B------:R-:W-:Y:S01]  /*1cd40*/  FSEL R195, R148, -INF , !P5 ;  /* 0xff80000094c37808 */ /* 0x000fe20006800000 */
[----:B------:R-:W-:Y:S01]  /*1cd50*/  IMAD.MOV.U32 R153, RZ, RZ, R189 ;  /* 0x000000ffff997224 */ /* 0x000fe200078e00bd */
[----:B------:R-:W-:-:S02]  /*1cd60*/  ISETP.GE.AND P6, PT, R10, R137, PT ;  /* 0x000000890a00720c */ /* 0x000fc40003fc6270 */
[C---:B------:R-:W-:Y:S02]  /*1cd70*/  ISETP.GE.AND P2, PT, R11.reuse, R136, PT ;  /* 0x000000880b00720c */ /* 0x040fe40003f46270 */
[----:B------:R-:W-:Y:S02]  /*1cd80*/  ISETP.GE.AND P5, PT, R11, R137, PT ;  /* 0x000000890b00720c */ /* 0x000fe40003fa6270 */
[----:B------:R-:W-:Y:S01]  /*1cd90*/  I2FP.F32.S32 R10, R10 ;  /* 0x0000000a000a7245 */ /* 0x000fe20000201400 */
[C---:B-1----:R-:W-:Y:S01]  /*1cda0*/  HMMA.16816.F32 R56, R48.reuse, R4, R56 ;  /* 0x000000043038723c */ /* 0x042fe20000001838 */
[----:B------:R-:W-:Y:S02]  /*1cdb0*/  I2FP.F32.S32 R11, R11 ;  /* 0x0000000b000b7245 */ /* 0x000fe40000201400 */
[----:B------:R-:W-:Y:S01]  /*1cdc0*/  FSEL R201, R150, -INF , !P4 ;  /* 0xff80000096c97808 */ /* 0x000fe20006000000 */
[CC--:B------:R-:W-:Y:S01]  /*1cdd0*/  FFMA.FTZ R149, R0.reuse, R10.reuse, R149 ;  /* 0x0000000a00957223 */ /* 0x0c0fe20000010095 */
[C---:B------:R-:W-:Y:S01]  /*1cde0*/  FFMA.FTZ R151, R0.reuse, R10, R151 ;  /* 0x0000000a00977223 */ /* 0x040fe20000010097 */
[-C--:B------:R-:W-:Y:S01]  /*1cdf0*/  FFMA.FTZ R144, R0, R11.reuse, R144 ;  /* 0x0000000b00907223 */ /* 0x080fe20000010090 */
[-C--:B------:R-:W-:Y:S01]  /*1ce00*/  ISETP.GE.AND P4, PT, R8, R136.reuse, PT ;  /* 0x000000880800720c */ /* 0x080fe20003f86270 */
[----:B------:R-:W-:Y:S01]  /*1ce10*/  FFMA.FTZ R146, R0, R11, R146 ;  /* 0x0000000b00927223 */ /* 0x000fe20000010092 */
[----:B------:R-:W-:Y:S01]  /*1ce20*/  FSEL R193, R149, -INF , !P3 ;  /* 0xff80000095c17808 */ /* 0x000fe20005800000 */
[C---:B------:R-:W-:Y:S01]  /*1ce30*/  VIADD R10, R36.reuse, 0x51 ;  /* 0x00000051240a7836 */ /* 0x040fe20000000000 */
[----:B------:R-:W-:Y:S01]  /*1ce40*/  FSEL R199, R151, -INF , !P6 ;  /* 0xff80000097c77808 */ /* 0x000fe20007000000 */
[----:B------:R-:W-:Y:S01]  /*1ce50*/  VIADD R4, R36, 0x59 ;  /* 0x0000005924047836 */ /* 0x000fe20000000000 */
[----:B------:R-:W-:Y:S01]  /*1ce60*/  FSEL R191, R144, -INF , !P2 ;  /* 0xff80000090bf7808 */ /* 0x000fe20005000000 */
[----:B------:R-:W-:Y:S01]  /*1ce70*/  VIADD R5, R36, 0x60 ;  /* 0x0000006024057836 */ /* 0x000fe20000000000 */
[----:B------:R-:W-:Y:S01]  /*1ce80*/  ISETP.GE.AND P3, PT, R8, R137, PT ;  /* 0x000000890800720c */ /* 0x000fe20003f66270 */
[----:B------:R-:W-:Y:S01]  /*1ce90*/  HMMA.16816.F32 R52, R48, R6, R52 ;  /* 0x000000063034723c */ /* 0x000fe20000001834 */
[----:B------:R-:W-:-:S02]  /*1cea0*/  ISETP.GE.AND P6, PT, R9, R136, PT ;  /* 0x000000880900720c */ /* 0x000fc40003fc6270 */
[----:B------:R-:W-:Y:S02]  /*1ceb0*/  ISETP.GE.AND P2, PT, R9, R137, PT ;  /* 0x000000890900720c */ /* 0x000fe40003f46270 */
[----:B------:R-:W-:Y:S02]  /*1cec0*/  I2FP.F32.S32 R8, R8 ;  /* 0x0000000800087245 */ /* 0x000fe40000201400 */
[----:B------:R-:W-:Y:S01]  /*1ced0*/  I2FP.F32.S32 R9, R9 ;  /* 0x0000000900097245 */ /* 0x000fe20000201400 */
[----:B------:R-:W-:Y:S01]  /*1cee0*/  VIADD R7, R36, 0x70 ;  /* 0x0000007024077836 */ /* 0x000fe20000000000 */
        /* <DEDUP_REMOVED lines=20> */
[----:B------:R-:W-:Y:S01]  /*1d030*/  ISETP.GE.AND P2, PT, R4, R136, PT ;  /* 0x000000880400720c */ /* 0x000fe20003f46270 */
[----:B------:R-:W-:Y:S01]  /*1d040*/  FFMA.FTZ R134, R0, R9, R134 ;  /* 0x0000000900867223 */ /* 0x000fe20000010086 */
[----:B------:R-:W-:Y:S01]  /*1d050*/  FSEL R171, R141, -INF , !P5 ;  /* 0xff8000008dab7808 */ /* 0x000fe20006800000 */
[----:B------:R-:W-:Y:S01]  /*1d060*/  VIADD R9, R36, 0x68 ;  /* 0x0000006824097836 */ /* 0x000fe20000000000 */
[----:B------:R-:W-:-:S02]  /*1d070*/  FSEL R177, R143, -INF , !P4 ;  /* 0xff8000008fb17808 */ /* 0x000fc40006000000 */
[----:B------:R-:W-:Y:S02]  /*1d080*/  FSEL R167, R132, -INF , !P3 ;  /* 0xff80000084a77808 */ /* 0x000fe40005800000 */
        /* <DEDUP_REMOVED lines=15> */
[----:B------:R-:W-:-:S02]  /*1d180*/  FSEL R155, R64, -INF , !P4 ;  /* 0xff800000409b7808 */ /* 0x000fc40006000000 */
        /* <DEDUP_REMOVED lines=9> */
[----:B------:R-:W-:Y:S01]  /*1d220*/  ISETP.GE.AND P3, PT, R5, R136, PT ;  /* 0x000000880500720c */ /* 0x000fe20003f66270 */
[----:B------:R-:W-:Y:S01]  /*1d230*/  FFMA.FTZ R62, R0, R9, R62 ;  /* 0x00000009003e7223 */ /* 0x000fe2000001003e */
[----:B------:R-:W-:-:S02]  /*1d240*/  FSEL R151, R65, -INF , !P6 ;  /* 0xff80000041977808 */ /* 0x000fc40007000000 */
[----:B------:R-:W-:Y:S02]  /*1d250*/  FSEL R159, R67, -INF , !P2 ;  /* 0xff800000439f7808 */ /* 0x000fe40005000000 */
[----:B------:R-:W-:Y:S02]  /*1d260*/  FSEL R149, R60, -INF , !P5 ;  /* 0xff8000003c957808 */ /* 0x000fe40006800000 */
        /* <DEDUP_REMOVED lines=12> */
[----:B------:R-:W1:Y:S01]  /*1d330*/  LDC.64 R6, c[0x0][0x198] ;  /* 0x00006600ff067b82 */ /* 0x000e620000000a00 */
[----:B------:R-:W-:-:S02]  /*1d340*/  FSEL R65, R56, -INF , !P2 ;  /* 0xff80000038417808 */ /* 0x000fc40005000000 */
[----:B------:R-:W-:Y:S02]  /*1d350*/  FSEL R139, R58, -INF , !P5 ;  /* 0xff8000003a8b7808 */ /* 0x000fe40006800000 */
[CC--:B------:R-:W-:Y:S02]  /*1d360*/  ISETP.GE.AND P2, PT, R5.reuse, R136.reuse, PT ;  /* 0x000000880500720c */ /* 0x0c0fe40003f46270 */
[----:B------:R-:W-:Y:S02]  /*1d370*/  ISETP.GE.AND P5, PT, R5, R137, PT ;  /* 0x000000890500720c */ /* 0x000fe40003fa6270 */
        /* <DEDUP_REMOVED lines=9> */
[----:B------:R-:W-:Y:S01]  /*1d410*/  FFMA.FTZ R59, R0, R4, R59 ;  /* 0x00000004003b7223 */ /* 0x000fe2000001003b */
[----:B------:R-:W-:Y:S01]  /*1d420*/  VIADD R4, R36, 0x79 ;  /* 0x0000007924047836 */ /* 0x000fe20000000000 */
[----:B------:R-:W-:Y:S01]  /*1d430*/  ISETP.GT.AND P5, PT, R247, R234, PT ;  /* 0x000000eaf700720c */ /* 0x000fe20003fa4270 */
[CC--:B------:R-:W-:Y:S01]  /*1d440*/  FFMA.FTZ R5, R0.reuse, R9.reuse, R24 ;  /* 0x0000000900057223 */ /* 0x0c0fe20000010018 */
[----:B------:R-:W-:Y:S01]  /*1d450*/  FSEL R145, R63, -INF , !P6 ;  /* 0xff8000003f917808 */ /* 0x000fe20007000000 */
[----:B------:R-:W-:Y:S01]  /*1d460*/  FFMA.FTZ R9, R0, R9, R26 ;  /* 0x0000000900097223 */ /* 0x000fe2000001001a */
[----:B------:R-:W-:Y:S02]  /*1d470*/  I2FP.F32.S32 R8, R4 ;  /* 0x0000000400087245 */ /* 0x000fe40000201400 */
[----:B------:R-:W-:-:S02]  /*1d480*/  FSEL R63, R57, -INF , !P4 ;  /* 0xff800000393f7808 */ /* 0x000fc40006000000 */
[----:B------:R-:W-:Y:S01]  /*1d490*/  FSEL R135, R59, -INF , !P3 ;  /* 0xff8000003b877808 */ /* 0x000fe20005800000 */
[-C--:B------:R-:W-:Y:S01]  /*1d4a0*/  FFMA.FTZ R53, R0, R8.reuse, R53 ;  /* 0x0000000800357223 */ /* 0x080fe20000010035 */
[----:B------:R-:W-:Y:S01]  /*1d4b0*/  FSEL R60, R52, -INF , !P2 ;  /* 0xff800000343c7808 */ /* 0x000fe20005000000 */
[----:B------:R-:W-:Y:S01]  /*1d4c0*/  FFMA.FTZ R55, R0, R8, R55 ;  /* 0x0000000800377223 */ /* 0x000fe20000010037 */
[-C--:B------:R-:W-:Y:S02]  /*1d4d0*/  ISETP.GE.AND P6, PT, R36, R136.reuse, PT ;  /* 0x000000882400720c */ /* 0x080fe40003fc6270 */
[----:B------:R-:W-:Y:S02]  /*1d4e0*/  ISETP.GE.AND P4, PT, R4, R136, PT ;  /* 0x000000880400720c */ /* 0x000fe40003f86270 */
[-C--:B------:R-:W-:Y:S02]  /*1d4f0*/  ISETP.GE.AND P3, PT, R36, R137.reuse, PT ;  /* 0x000000892400720c */ /* 0x080fe40003f66270 */
[----:B------:R-:W-:-:S02]  /*1d500*/  ISETP.GE.AND P2, PT, R4, R137, PT ;  /* 0x000000890400720c */ /* 0x000fc40003f46270 */
        /* <DEDUP_REMOVED lines=38> */
[----:B------:R-:W2:Y:S01]  /*1d770*/  LD.E.64 R18, desc[UR4][R6.64+0x20] ;  /* 0x0000200406127980 */ /* 0x000ea2000c101b00 */
[----:B------:R-:W-:Y:S02]  /*1d780*/  ISETP.GE.AND P0, PT, R14, RZ, PT ;  /* 0x000000ff0e00720c */ /* 0x000fe40003f06270 */
[----:B------:R-:W-:-:S02]  /*1d790*/  ISETP.NE.AND P2, PT, R17, RZ, PT ;  /* 0x000000ff1100720c */ /* 0x000fc40003f45270 */
[----:B------:R-:W-:-:S05]  /*1d7a0*/  LOP3.LUT R11, RZ, R17, RZ, 0x33, !PT ;  /* 0x00000011ff0b7212 */ /* 0x000fca00078e33ff */
[----:B------:R-:W-:Y:S02]  /*1d7b0*/  @P6 IADD3 R15, R15, 0x1, RZ ;  /* 0x000000010f0f6810 */ /* 0x000fe40007ffe0ff */
[----:B------:R-:W-:-:S03]  /*1d7c0*/  @P4 VIADD R13, R13, 0x1 ;  /* 0x000000010d0d4836 */ /* 0x000fc60000000000 */
[----:B------:R-:W-:Y:S02]  /*1d7d0*/  @!P3 IMAD.MOV R15, RZ, RZ, -R15 ;  /* 0x000000ffff0fb224 */ /* 0x000fe400078e0a0f */
[----:B------:R-:W-:-:S03]  /*1d7e0*/  MOV R8, R13 ;  /* 0x0000000d00087202 */ /* 0x000fc60000000f00 */
[----:B------:R-:W-:Y:S02]  /*1d7f0*/  SEL R13, R11, R15, !P2 ;  /* 0x0000000f0b0d7207 */ /* 0x000fe40005000000 */
[----:B------:R-:W-:Y:S01]  /*1d800*/  @!P0 IADD3 R8, -R8, RZ, RZ ;  /* 0x000000ff08088210 */ /* 0x000fe20007ffe1ff */
[----:B------:R-:W3:Y:S02]  /*1d810*/  LD.E.64 R14, desc[UR4][R6.64+0x38] ;  /* 0x00003804060e7980 */ /* 0x000ee4000c101b00 */
[----:B------:R-:W-:Y:S01]  /*1d820*/  IMAD.WIDE R48, R13, 0x4, R244 ;  /* 0x000000040d307825 */ /* 0x000fe200078e02f4 */
[----:B------:R-:W-:-:S04]  /*1d830*/  SEL R8, R11, R8, !P2 ;  /* 0x000000080b087207 */ /* 0x000fc80005000000 */
[----:B------:R-:W4:Y:S01]  /*1d840*/  LD.E R11, desc[UR4][R48.64] ;  /* 0x00000004300b7980 */ /* 0x000f22000c101900 */
[----:B------:R-:W-:-:S05]  /*1d850*/  IMAD.WIDE R46, R8, 0x4, R244 ;  /* 0x00000004082e7825 */ /* 0x000fca00078e02f4 */
        /* <DEDUP_REMOVED lines=16> */
.L_x_4356:
[----:B------:R-:W2:Y:S02]  /*1d960*/  LD.E R15, desc[UR4][R6.64+0x38] ;  /* 0x00003804060f7980 */ /* 0x000ea4000c101900 */
[----:B--2---:R-:W-:-:S04]  /*1d970*/  LEA R15, -R15, RZ, 0x7 ;  /* 0x000000ff0f0f7211 */ /* 0x004fc800078e39ff */
[----:B------:R-:W-:Y:S02]  /*1d980*/  SHF.R.S32.HI R8, RZ, 0x1f, R15 ;  /* 0x0000001fff087819 */ /* 0x000fe4000001140f */
.L_x_4357:
[----:B------:R-:W-:Y:S05]  /*1d990*/  BSYNC B0 ;  /* 0x0000000000007941 */ /* 0x000fea0003800000 */
.L_x_4355:
        /* <DEDUP_REMOVED lines=77> */
[-C--:B------:R-:W-:Y:S01]  /*1de70*/  @P1 LEA.HI.X R11, R11, R235.reuse, R8, 0x1, P0 ;  /* 0x000000eb0b0b1211 */ /* 0x080fe200000f0c08 */
[----:B------:R-:W-:Y:S01]  /*1de80*/  @!PT LDS RZ, [RZ] ;  /* 0x00000000fffff984 */ /* 0x000fe20000000800 */
[----:B------:R-:W-:Y:S01]  /*1de90*/  @!PT LDS RZ, [RZ] ;  /* 0x00000000fffff984 */ /* 0x000fe20000000800 */
[----:B------:R-:W-:Y:S01]  /*1dea0*/  @!PT LDS RZ, [RZ] ;  /* 0x00000000fffff984 */ /* 0x000fe20000000800 */
[----:B------:R1:W-:Y:S01]  /*1deb0*/  @P1 LDGSTS.E.BYPASS.LTC128B.128 [R241+0x9800], desc[UR4][R14.64+0x80] ;  /* 0x098000800ef11fae */ /* 0x0003e2000b901d44 */
[----:B------:R-:W-:Y:S01]  /*1dec0*/  IMAD.X R8, R8, 0x1, R233, P3 ;  /* 0x0000000108087824 */ /* 0x000fe200018e06e9 */
[CC--:B------:R-:W-:Y:S02]  /*1ded0*/  @!P2 LEA R140, P3, R4.reuse, R236.reuse, 0x1 ;  /* 0x000000ec048ca211 */ /* 0x0c0fe400078608ff */
        /* <DEDUP_REMOVED lines=47> */
.L_x_4354:
[----:B------:R-:W-:Y:S05]  /*1e1d0*/  BSYNC B1 ;  /* 0x0000000000017941 */ /* 0x000fea0003800000 */
.L_x_4353:
[----:B-1----:R1:W2:Y:S01]  /*1e1e0*/  LD.E R57, desc[UR4][R6.64+0xdc] ;  /* 0x0000dc0406397980 */ /* 0x0022a2000c101900 */
[----:B------:R-:W-:Y:S02]  /*1e1f0*/  FMNMX.FTZ R11, R2, R9, !PT ;  /* 0x00000009020b7209 */ /* 0x000fe40007810000 */
[----:B------:R-:W-:Y:S01]  /*1e200*/  FMNMX.FTZ R8, R3, R5, !PT ;  /* 0x0000000503087209 */ /* 0x000fe20007810000 */
[----:B------:R-:W-:Y:S01]  /*1e210*/  LDSM.16.MT88.4 R16, [R221+0xc000] ;  /* 0x00c00000dd10783b */ /* 0x000fe20000004200 */
[----:B------:R-:W-:-:S04]  /*1e220*/  FMNMX.FTZ R4, R38, R11, !PT ;  /* 0x0000000b26047209 */ /* 0x000fc80007810000 */
[----:B------:R-:W-:-:S04]  /*1e230*/  FMNMX.FTZ R4, R41, R4, !PT ;  /* 0x0000000429047209 */ /* 0x000fc80007810000 */
[----:B------:R-:W-:-:S04]  /*1e240*/  FMNMX.FTZ R11, R45, R4, !PT ;  /* 0x000000042d0b7209 */ /* 0x000fc80007810000 */
[----:B------:R-:W-:-:S04]  /*1e250*/  FMNMX.FTZ R11, R22, R11, !PT ;  /* 0x0000000b160b7209 */ /* 0x000fc80007810000 */
[----:B------:R-:W-:Y:S02]  /*1e260*/  FMNMX.FTZ R4, R20, R11, !PT ;  /* 0x0000000b14047209 */ /* 0x000fe40007810000 */
[----:B------:R-:W-:Y:S02]  /*1e270*/  FMNMX.FTZ R11, R43, R8, !PT ;  /* 0x000000082b0b7209 */ /* 0x000fe40007810000 */
[----:B------:R-:W-:Y:S02]  /*1e280*/  FMNMX.FTZ R4, R31, R4, !PT ;  /* 0x000000041f047209 */ /* 0x000fe40007810000 */
[----:B------:R-:W-:Y:S02]  /*1e290*/  FMNMX.FTZ R11, R30, R11, !PT ;  /* 0x0000000b1e0b7209 */ /* 0x000fe40007810000 */
[----:B-1----:R-:W-:Y:S02]  /*1e2a0*/  FMNMX.FTZ R7, R29, R4, !PT ;  /* 0x000000041d077209 */ /* 0x002fe40007810000 */
        /* <DEDUP_REMOVED lines=63> */
[----:B------:R-:W-:-:S05]  /*1e6a0*/  FSEL R10, R47, RZ, P1 ;  /* 0x000000ff2f0a7208 */ /* 0x000fca0000800000 */
[----:B------:R-:W-:Y:S01]  /*1e6b0*/  FADD.FTZ R10, R3, -R10 ;  /* 0x8000000a030a7221 */ /* 0x000fe20000010000 */
[C---:B--2---:R-:W-:Y:S01]  /*1e6c0*/  FMUL.FTZ R56, R57.reuse, R46 ;  /* 0x0000002e39387220 */ /* 0x044fe20000410000 */
[C---:B------:R-:W-:Y:S02]  /*1e6d0*/  FMUL.FTZ R64, R57.reuse, R47 ;  /* 0x0000002f39407220 */ /* 0x040fe40000410000 */
[----:B------:R-:W-:Y:S02]  /*1e6e0*/  FMUL.FTZ R3, R57, R10 ;  /* 0x0000000a39037220 */ /* 0x000fe40000410000 */
[----:B------:R-:W-:Y:S02]  /*1e6f0*/  FSEL R56, R56, RZ, P0 ;  /* 0x000000ff38387208 */ /* 0x000fe40000000000 */
[----:B------:R-:W-:Y:S02]  /*1e700*/  FSEL R64, R64, RZ, P1 ;  /* 0x000000ff40407208 */ /* 0x000fe40000800000 */
[----:B------:R-:W1:Y:S01]  /*1e710*/  MUFU.EX2 R3, R3 ;  /* 0x0000000300037308 */ /* 0x000e620000000800 */
        /* <DEDUP_REMOVED lines=10> */
[----:B------:R-:W2:Y:S01]  /*1e7c0*/  LDSM.16.MT88.4 R4, [R223+0xc000] ;  /* 0x00c00000df04783b */ /* 0x000ea20000004200 */
[----:B------:R-:W-:Y:S01]  /*1e7d0*/  MUFU.EX2 R48, R48 ;  /* 0x0000003000307308 */ /* 0x000fe20000000800 */
[----:B------:R-:W-:Y:S01]  /*1e7e0*/  FMUL.FTZ R49, R57, R8 ;  /* 0x0000000839317220 */ /* 0x000fe20000410000 */
[--C-:B------:R-:W-:Y:S01]  /*1e7f0*/  FFMA.FTZ R53, R31, R57, -R56.reuse ;  /* 0x000000391f357223 */ /* 0x100fe20000010838 */
[----:B------:R-:W3:Y:S01]  /*1e800*/  LDSM.16.MT88.4 R8, [R220+0xc000] ;  /* 0x00c00000dc08783b */ /* 0x000ee20000004200 */
[-C--:B-1----:R-:W-:Y:S01]  /*1e810*/  FMUL.FTZ R128, R128, R3.reuse ;  /* 0x0000000380807220 */ /* 0x082fe20000410000 */
        /* <DEDUP_REMOVED lines=21> */
[-C--:B------:R-:W-:Y:S01]  /*1e970*/  FMUL.FTZ R96, R96, R3.reuse ;  /* 0x0000000360607220 */ /* 0x080fe20000410000 */
[----:B------:R-:W-:Y:S01]  /*1e980*/  FMUL.FTZ R97, R97, R3 ;  /* 0x0000000361617220 */ /* 0x000fe20000410000 */
[-CC-:B------:R-:W-:Y:S01]  /*1e990*/  FFMA.FTZ R52, R29, R57.reuse, -R56.reuse ;  /* 0x000000391d347223 */ /* 0x180fe20000010838 */
[-CC-:B------:R-:W-:Y:S01]  /*1e9a0*/  FFMA.FTZ R51, R22, R57.reuse, -R56.reuse ;  /* 0x0000003916337223 */ /* 0x180fe20000010838 */
[----:B------:R-:W1:Y:S01]  /*1e9b0*/  LDSM.16.MT88.4 R28, [R219+0x10000] ;  /* 0x01000000db1c783b */ /* 0x000e620000004200 */
[-C--:B------:R-:W-:Y:S01]  /*1e9c0*/  FFMA.FTZ R50, R20, R57.reuse, -R56 ;  /* 0x0000003914327223 */ /* 0x080fe20000010838 */
[----:B------:R-:W-:Y:S01]  /*1e9d0*/  MUFU.EX2 R45, R45 ;  /* 0x0000002d002d7308 */ /* 0x000fe20000000800 */
[-CC-:B------:R-:W-:Y:S01]  /*1e9e0*/  FFMA.FTZ R61, R27, R57.reuse, -R64.reuse ;  /* 0x000000391b3d7223 */ /* 0x180fe20000010840 */
[-CC-:B------:R-:W-:Y:S01]  /*1e9f0*/  FFMA.FTZ R54, R25, R57.reuse, -R64.reuse ;  /* 0x0000003919367223 */ /* 0x180fe20000010840 */
[-CC-:B------:R-:W-:Y:S01]  /*1ea00*/  FFMA.FTZ R59, R23, R57.reuse, -R64.reuse ;  /* 0x00000039173b7223 */ /* 0x180fe20000010840 */
[----:B------:R-:W-:Y:S01]  /*1ea10*/  FFMA.FTZ R58, R21, R57, -R64 ;  /* 0x00000039153a7223 */ /* 0x000fe20000010840 */
[-C--:B------:R-:W-:Y:S01]  /*1ea20*/  FMUL.FTZ R100, R100, R3.reuse ;  /* 0x0000000364647220 */ /* 0x080fe20000410000 */
[-C--:B------:R-:W-:Y:S01]  /*1ea30*/  FMUL.FTZ R101, R101, R3.reuse ;  /* 0x0000000365657220 */ /* 0x080fe20000410000 */
[----:B------:R-:W-:Y:S01]  /*1ea40*/  FMUL.FTZ R104, R104, R3 ;  /* 0x0000000368687220 */ /* 0x000fe20000410000 */
[----:B------:R-:W5:Y:S01]  /*1ea50*/  MUFU.EX2 R44, R44 ;  /* 0x0000002c002c7308 */ /* 0x000f620000000800 */
        /* <DEDUP_REMOVED lines=9> */
[----:B------:R-:W-:Y:S01]  /*1eaf0*/  LDSM.16.MT88.4 R24, [R221+0xc800] ;  /* 0x00c80000dd18783b */ /* 0x000fe20000004200 */
[-C--:B------:R-:W-:Y:S01]  /*1eb00*/  FMUL.FTZ R112, R112, R3.reuse ;  /* 0x0000000370707220 */ /* 0x080fe20000410000 */
[----:B------:R-:W-:Y:S01]  /*1eb10*/  FMUL.FTZ R113, R113, R3 ;  /* 0x0000000371717220 */ /* 0x000fe20000410000 */
[-C--:B------:R-:W-:Y:S01]  /*1eb20*/  FFMA.FTZ R132, R39, R57.reuse, -R56 ;  /* 0x0000003927847223 */ /* 0x080fe20000010838 */
[----:B------:R-:W-:Y:S01]  /*1eb30*/  LDSM.16.MT88.4 R20, [R219+0xc800] ;  /* 0x00c80000db14783b */ /* 0x000fe20000004200 */
[----:B------:R-:W-:Y:S01]  /*1eb40*/  FFMA.FTZ R134, R37, R57, -R64 ;  /* 0x0000003925867223 */ /* 0x000fe20000010840 */
[----:B------:R-:W4:Y:S01]  /*1eb50*/  MUFU.EX2 R2, R2 ;  /* 0x0000000200027308 */ /* 0x000f220000000800 */
[----:B-----5:R-:W-:Y:S01]  /*1eb60*/  F2FP.F16.F32.PACK_AB R12, R44, R45 ;  /* 0x0000002d2c0c723e */ /* 0x020fe200000000ff */
[----:B------:R-:W-:Y:S01]  /*1eb70*/  LDSM.16.MT88.4 R36, [R219+0x10800] ;  /* 0x01080000db24783b */ /* 0x000fe20000004200 */
[-CC-:B------:R-:W-:Y:S01]  /*1eb80*/  FFMA.FTZ R66, R34, R57.reuse, -R56.reuse ;  /* 0x0000003922427223 */ /* 0x180fe20000010838 */
[-C--:B------:R-:W-:Y:S01]  /*1eb90*/  FFMA.FTZ R67, R32, R57.reuse, -R56 ;  /* 0x0000003920437223 */ /* 0x080fe20000010838 */
[-CC-:B------:R-:W-:Y:S01]  /*1eba0*/  FFMA.FTZ R137, R35, R57.reuse, -R64.reuse ;  /* 0x0000003923897223 */ /* 0x180fe20000010840 */
[-CC-:B------:R-:W-:Y:S01]  /*1ebb0*/  FFMA.FTZ R136, R33, R57.reuse, -R64.reuse ;  /* 0x0000003921887223 */ /* 0x180fe20000010840 */
[-C--:B------:R-:W-:Y:S01]  /*1ebc0*/  FFMA.FTZ R141, R162, R57.reuse, -R64 ;  /* 0x00000039a28d7223 */ /* 0x080fe20000010840 */
[----:B------:R-:W5:Y:S01]  /*1ebd0*/  MUFU.EX2 R49, R49 ;  /* 0x0000003100317308 */ /* 0x000f620000000800 */
[-C--:B------:R-:W-:Y:S01]  /*1ebe0*/  FFMA.FTZ R143, R160, R57.reuse, -R56 ;  /* 0x00000039a08f7223 */ /* 0x080fe20000010838 */
[----:B------:R-:W-:Y:S01]  /*1ebf0*/  LDSM.16.MT88.4 R32, [R223+0xd000] ;  /* 0x00d00000df20783b */ /* 0x000fe20000004200 */
[-C--:B------:R-:W-:Y:S01]  /*1ec00*/  FFMA.FTZ R144, R181, R57.reuse, -R64 ;  /* 0x00000039b5907223 */ /* 0x080fe20000010840 */
[-CC-:B------:R-:W-:Y:S01]  /*1ec10*/  FFMA.FTZ R140, R156, R57.reuse, -R56.reuse ;  /* 0x000000399c8c7223 */ /* 0x180fe20000010838 */
        /* <DEDUP_REMOVED lines=8> */
[-CC-:B------:R-:W-:Y:S01]  /*1eca0*/  FFMA.FTZ R148, R201, R57.reuse, -R56.reuse ;  /* 0x00000039c9947223 */ /* 0x180fe20000010838 */
[-CC-:B------:R-:W-:Y:S01]  /*1ecb0*/  FFMA.FTZ R199, R199, R57.reuse, -R56.reuse ;  /* 0x00000039c7c77223 */ /* 0x180fe20000010838 */
[----:B------:R-:W-:Y:S01]  /*1ecc0*/  FFMA.FTZ R150, R197, R57, -R56 ;  /* 0x00000039c5967223 */ /* 0x000fe20000010838 */
[----:B------:R-:W-:Y:S01]  /*1ecd0*/  MUFU.EX2 R50, R50 ;  /* 0x0000003200327308 */ /* 0x000fe20000000800 */
        /* <DEDUP_REMOVED lines=46> */
[-CC-:B------:R-:W-:Y:S01]  /*1efc0*/  FFMA.FTZ R156, R191, R57.reuse, -R64.reuse ;  /* 0x00000039bf9c7223 */ /* 0x180fe20000010840 */
[C---:B-1----:R-:W-:Y:S01]  /*1efd0*/  HMMA.16816.F32 R108, R12.reuse, R28, R108 ;  /* 0x0000001c0c6c723c */ /* 0x042fe2000000186c */
[-C--:B------:R-:W-:Y:S01]  /*1efe0*/  FFMA.FTZ R185, R185, R57.reuse, -R64 ;  /* 0x00000039b9b97223 */ /* 0x080fe20000010840 */
[----:B------:R-:W1:Y:S01]  /*1eff0*/  MUFU.EX2 R54, R54 ;  /* 0x0000003600367308 */ /* 0x000e620000000800 */
[-C--:B------:R-:W-:Y:S01]  /*1f000*/  FFMA.FTZ R187, R187, R57.reuse, -R56 ;  /* 0x00000039bbbb7223 */ /* 0x080fe20000010838 */
[-C--:B------:R-:W-:Y:S01]  /*1f010*/  FFMA.FTZ R164, R167, R57.reuse, -R64 ;  /* 0x00000039a7a47223 */ /* 0x080fe20000010840 */
[-CC-:B------:R-:W-:Y:S01]  /*1f020*/  FFMA.FTZ R158, R179, R57.reuse, -R56.reuse ;  /* 0x00000039b39e7223 */ /* 0x180fe20000010838 */
[-CC-:B------:R-:W-:Y:S01]  /*1f030*/  FFMA.FTZ R177, R177, R57.reuse, -R56.reuse ;  /* 0x00000039b1b17223 */ /* 0x180fe20000010838 */
[-C--:B------:R-:W-:Y:S01]  /*1f040*/  FFMA.FTZ R160, R175, R57.reuse, -R56 ;  /* 0x00000039afa07223 */ /* 0x080fe20000010838 */
[C---:B--2---:R-:W-:Y:S01]  /*1f050*/  HMMA.16816.F32 R84, R12.reuse, R4, R84 ;  /* 0x000000040c54723c */ /* 0x044fe20000001854 */
[-CC-:B------:R-:W-:Y:S01]  /*1f060*/  FFMA.FTZ R162, R173, R57.reuse, -R64.reuse ;  /* 0x00000039ada27223 */ /* 0x180fe20000010840 */
[----:B------:R-:W-:Y:S01]  /*1f070*/  MUFU.EX2 R59, R59 ;  /* 0x0000003b003b7308 */ /* 0x000fe20000000800 */
[-CC-:B------:R-:W-:Y:S01]  /*1f080*/  FFMA.FTZ R171, R171, R57.reuse, -R64.reuse ;  /* 0x00000039abab7223 */ /* 0x180fe20000010840 */
[-C--:B------:R-:W-:Y:S01]  /*1f090*/  FFMA.FTZ R165, R165, R57.reuse, -R64 ;  /* 0x00000039a5a57223 */ /* 0x080fe20000010840 */
[-CC-:B------:R-:W-:Y:S01]  /*1f0a0*/  FFMA.FTZ R167, R169, R57.reuse, -R56.reuse ;  /* 0x00000039a9a77223 */ /* 0x180fe20000010838 */
[C---:B------:R-:W-:Y:S01]  /*1f0b0*/  HMMA.16816.F32 R88, R12.reuse, R6, R88 ;  /* 0x000000060c58723c */ /* 0x040fe20000001858 */
[----:B------:R-:W2:Y:S01]  /*1f0c0*/  LDSM.16.MT88.4 R4, [R220+0x10000] ;  /* 0x01000000dc04783b */ /* 0x000ea20000004200 */
[-CC-:B------:R-:W-:Y:S01]  /*1f0d0*/  FFMA.FTZ R161, R161, R57.reuse, -R56.reuse ;  /* 0x00000039a1a17223 */ /* 0x180fe20000010838 */
[-CC-:B------:R-:W-:Y:S01]  /*1f0e0*/  FFMA.FTZ R166, R159, R57.reuse, -R56.reuse ;  /* 0x000000399fa67223 */ /* 0x180fe20000010838 */
[----:B------:R-:W5:Y:S01]  /*1f0f0*/  MUFU.EX2 R58, R58 ;  /* 0x0000003a003a7308 */ /* 0x000f620000000800 */
[-C--:B------:R-:W-:Y:S01]  /*1f100*/  FFMA.FTZ R157, R157, R57.reuse, -R56 ;  /* 0x000000399d9d7223 */ /* 0x080fe20000010838 */
[C---:B----4-:R-:W-:Y:S01]  /*1f110*/  HMMA.16816.F32 R92, R12.reuse, R16, R92 ;  /* 0x000000100c5c723c */ /* 0x050fe2000000185c */
[-CC-:B------:R-:W-:Y:S01]  /*1f120*/  FFMA.FTZ R155, R155, R57.reuse, -R64.reuse ;  /* 0x000000399b9b7223 */ /* 0x180fe20000010840 */
[-CC-:B------:R-:W-:Y:S01]  /*1f130*/  FFMA.FTZ R168, R151, R57.reuse, -R64.reuse ;  /* 0x0000003997a87223 */ /* 0x180fe20000010840 */
[-CC-:B------:R-:W-:Y:S01]  /*1f140*/  FFMA.FTZ R149, R149, R57.reuse, -R64.reuse ;  /* 0x0000003995957223 */ /* 0x180fe20000010840 */
[-C--:B------:R-:W-:Y:S01]  /*1f150*/  FFMA.FTZ R170, R147, R57.reuse, -R64 ;  /* 0x0000003993aa7223 */ /* 0x080fe20000010840 */
[----:B------:R-:W-:Y:S01]  /*1f160*/  FFMA.FTZ R172, R145, R57, -R56 ;  /* 0x0000003991ac7223 */ /* 0x000fe20000010838 */
[C---:B------:R-:W-:Y:S01]  /*1f170*/  HMMA.16816.F32 R96, R12.reuse, R18, R96 ;  /* 0x000000120c60723c */ /* 0x040fe20000001860 */
[----:B------:R-:W4:Y:S01]  /*1f180*/  LDSM.16.MT88.4 R16, [R223+0xc800] ;  /* 0x00c80000df10783b */ /* 0x000f220000004200 */
[----:B------:R-:W-:Y:S01]  /*1f190*/  MUFU.EX2 R66, R66 ;  /* 0x0000004200427308 */ /* 0x000fe20000000800 */
[----:B------:R-:W-:Y:S01]  /*1f1a0*/  FFMA.FTZ R49, R243, R49, R48 ;  /* 0x00000031f3317223 */ /* 0x000fe20000010030 */
[----:B------:R-:W-:Y:S01]  /*1f1b0*/  FFMA.FTZ R3, R248, R3, R45 ;  /* 0x00000003f8037223 */ /* 0x000fe2000001002d */
[-CC-:B------:R-:W-:Y:S01]  /*1f1c0*/  FFMA.FTZ R139, R139, R57.reuse, -R56.reuse ;  /* 0x000000398b8b7223 */ /* 0x180fe20000010838 */
[C---:B---3--:R-:W-:Y:S01]  /*1f1d0*/  HMMA.16816.F32 R100, R12.reuse, R8, R100 ;  /* 0x000000080c64723c */ /* 0x048fe20000001864 */
[----:B------:R-:W-:Y:S01]  /*1f1e0*/  FADD.FTZ R42, R42, R49 ;  /* 0x000000312a2a7221 */ /* 0x000fe20000010000 */
[----:B------:R-:W-:Y:S01]  /*1f1f0*/  FADD.FTZ R44, R44, R3 ;  /* 0x000000032c2c7221 */ /* 0x000fe20000010000 */
[-C--:B------:R-:W-:Y:S01]  /*1f200*/  FFMA.FTZ R174, R135, R57.reuse, -R56 ;  /* 0x0000003987ae7223 */ /* 0x080fe20000010838 */
[----:B------:R-:W-:Y:S01]  /*1f210*/  MUFU.EX2 R67, R67 ;  /* 0x0000004300437308 */ /* 0x000fe20000000800 */
[----:B------:R-:W-:Y:S01]  /*1f220*/  FADD.FTZ R41, R41, R42 ;  /* 0x0000002a29297221 */ /* 0x000fe20000010000 */
[----:B------:R-:W-:Y:S01]  /*1f230*/  HMMA.16816.F32 R104, R12, R10, R104 ;  /* 0x0000000a0c68723c */ /* 0x000fe20000001868 */
[----:B------:R-:W3:Y:S01]  /*1f240*/  LDSM.16.MT88.4 R8, [R220+0xc800] ;  /* 0x00c80000dc08783b */ /* 0x000ee20000004200 */
[----:B------:R-:W-:Y:S01]  /*1f250*/  FADD.FTZ R43, R43, R44 ;  /* 0x0000002c2b2b7221 */ /* 0x000fe20000010000 */
[----:B------:R-:W-:Y:S01]  /*1f260*/  FADD.FTZ R40, R40, R41 ;  /* 0x0000002928287221 */ /* 0x000fe20000010000 */
[-C--:B------:R-:W-:Y:S01]  /*1f270*/  FFMA.FTZ R133, R133, R57.reuse, -R56 ;  /* 0x0000003985857223 */ /* 0x080fe20000010838 */
[-C--:B------:R-:W-:Y:S01]  /*1f280*/  FFMA.FTZ R65, R65, R57.reuse, -R64 ;  /* 0x0000003941417223 */ /* 0x080fe20000010840 */
[----:B------:R-:W-:Y:S01]  /*1f290*/  MUFU.EX2 R132, R132 ;  /* 0x0000008400847308 */ /* 0x000fe20000000800 */
[----:B------:R-:W-:Y:S01]  /*1f2a0*/  FADD.FTZ R2, R2, R43 ;  /* 0x0000002b02027221 */ /* 0x000fe20000010000 */
[----:B------:R-:W-:-:S06]  /*1f2b0*/  FFMA.FTZ R55, R55, R57, -R56 ;  /* 0x0000003937377223 */ /* 0x000fcc0000010838 */
[----:B------:R-:W-:Y:S01]  /*1f2c0*/  MUFU.EX2 R134, R134 ;  /* 0x0000008600867308 */ /* 0x000fe20000000800 */
[C---:B--2---:R-:W-:Y:S07]  /*1f2d0*/  HMMA.16816.F32 R120, R12.reuse, R4, R120 ;  /* 0x000000040c78723c */ /* 0x044fee0000001878 */
[----:B------:R-:W2:Y:S01]  /*1f2e0*/  MUFU.EX2 R137, R137 ;  /* 0x0000008900897308 */ /* 0x000ea20000000800 */
[----:B------:R-:W-:Y:S01]  /*1f2f0*/  HMMA.16816.F32 R116, R12, R6, R116 ;  /* 0x000000060c74723c */ /* 0x000fe20000001874 */
[----:B-1----:R-:W-:Y:S01]  /*1f300*/  F2FP.F16.F32.PACK_AB R4, R54, R61 ;  /* 0x0000003d3604723e */ /* 0x002fe200000000ff */
        /* <DEDUP_REMOVED lines=13> */
[----:B------:R-:W1:Y:S01]  /*1f3e0*/  MUFU.EX2 R141, R141 ;  /* 0x0000008d008d7308 */ /* 0x000e620000000800 */
        /* <DEDUP_REMOVED lines=30> */
[----:B--2---:R-:W-:Y:S01]  /*1f5d0*/  F2FP.F16.F32.PACK_AB R8, R137, R134 ;  /* 0x000000868908723e */ /* 0x004fe200000000ff */
[----:B------:R-:W-:Y:S01]  /*1f5e0*/  FADD.FTZ R134, R134, R3 ;  /* 0x0000000386867221 */ /* 0x000fe20000010000 */
[----:B------:R-:W-:Y:S01]  /*1f5f0*/  F2FP.F16.F32.PACK_AB R9, R67, R66 ;  /* 0x000000424309723e */ /* 0x000fe200000000ff */
[----:B------:R-:W-:Y:S01]  /*1f600*/  FADD.FTZ R66, R66, R53 ;  /* 0x0000003542427221 */ /* 0x000fe20000010000 */
[----:B------:R-:W-:Y:S01]  /*1f610*/  MOV R3, R47 ;  /* 0x0000002f00037202 */ /* 0x000fe20000000f00 */
[C---:B------:R-:W-:Y:S01]  /*1f620*/  HMMA.16816.F32 R108, R4.reuse, R36, R108 ;  /* 0x00000024046c723c */ /* 0x040fe2000000186c */
[----:B-1----:R-:W-:Y:S01]  /*1f630*/  F2FP.F16.F32.PACK_AB R10, R141, R136 ;  /* 0x000000888d0a723e */ /* 0x002fe200000000ff */
        /* <DEDUP_REMOVED lines=243> */
.L_x_4349:
[----:B------:R-:W-:Y:S05]  /*20570*/  @!P5 BRA `(.L_x_4358) ;  /* 0x0000005400a0d947 */ /* 0x000fea0003800000 */
[----:B------:R-:W-:Y:S02]  /*20580*/  MOV R135, R2 ;  /* 0x0000000200877202 */ /* 0x000fe40000000f00 */
[----:B------:R-:W-:-:S07]  /*20590*/  MOV R133, R3 ;  /* 0x0000000300857202 */ /* 0x000fce0000000f00 */
.L_x_4367:
        /* <DEDUP_REMOVED lines=30> */
[-C--:B------:R-:W-:Y:S01]  /*20780*/  LOP3.LUT R12, R12, R11.reuse, RZ, 0x3c, !PT ;  /* 0x0000000b0c0c7212 */ /* 0x080fe200078e3cff */
        /* <DEDUP_REMOVED lines=50> */
.L_x_4360:
[----:B--2---:R-:W-:Y:S02]  /*20ab0*/  R2UR UR4, R136 ;  /* 0x00000000880472ca */ /* 0x004fe400000e0000 */
[----:B------:R-:W-:Y:S11]  /*20ac0*/  R2UR UR5, R137 ;  /* 0x00000000890572ca */ /* 0x000ff600000e0000 */
[----:B------:R-:W-:Y:S02]  /*20ad0*/  @!UPT UIADD3 URZ, URZ, URZ, URZ ;  /* 0x0000003f3f3ff290 */ /* 0x000fe4000fffe03f */
[----:B-1----:R-:W2:Y:S02]  /*20ae0*/  LD.E R8, desc[UR4][R2.64+0x40] ;  /* 0x0000400402087980 */ /* 0x002ea4000c101900 */
[----:B--2---:R-:W-:Y:S05]  /*20af0*/  IMAD.U32 R8, R8, -0x80, RZ ;  /* 0xffffff8008087824 */ /* 0x004fea00078e00ff */
[----:B------:R-:W-:Y:S02]  /*20b00*/  SHF.R.S32.HI R6, RZ, 0x1f, R8 ;  /* 0x0000001fff067819 */ /* 0x000fe40000011408 */
.L_x_4361:
[----:B------:R-:W-:Y:S05]  /*20b10*/  BSYNC B0 ;  /* 0x0000000000007941 */ /* 0x000fea0003800000 */
.L_x_4359:
        /* <DEDUP_REMOVED lines=392> */
[----:B------:R-:W-:Y:S02]  /*223a0*/  IMAD.HI.U32 R144, R147, R140, RZ ;  /* 0x0000008c93907227 */ /* 0x000fe400078e00ff */
[----:B------:R-:W3:Y:S02]  /*223b0*/  LD.E.64 R146, desc[UR4][R2.64+0x38] ;  /* 0x0000380402927980 */ /* 0x000ee4000c101b00 */
        /* <DEDUP_REMOVED lines=39> */
.L_x_4365:
[----:B------:R-:W-:Y:S02]  /*22630*/  R2UR UR4, R136 ;  /* 0x00000000880472ca */ /* 0x000fe400000e0000 */
[----:B------:R-:W-:Y:S11]  /*22640*/  R2UR UR5, R137 ;  /* 0x00000000890572ca */ /* 0x000ff600000e0000 */
[----:B------:R-:W-:Y:S02]  /*22650*/  @!UPT UIADD3 URZ, URZ, URZ, URZ ;  /* 0x0000003f3f3ff290 */ /* 0x000fe4000fffe03f */
[----:B------:R-:W2:Y:S02]  /*22660*/  LD.E R142, desc[UR4][R2.64+0x38] ;  /* 0x00003804028e7980 */ /* 0x000ea4000c101900 */
[----:B--2---:R-:W-:Y:S05]  /*22670*/  IMAD.U32 R142, R142, -0x80, RZ ;  /* 0xffffff808e8e7824 */ /* 0x004fea00078e00ff */
[----:B------:R-:W-:Y:S02]  /*22680*/  SHF.R.S32.HI R134, RZ, 0x1f, R142 ;  /* 0x0000001fff867819 */ /* 0x000fe4000001148e */
.L_x_4366:
[----:B------:R-:W-:Y:S05]  /*22690*/  BSYNC B0 ;  /* 0x0000000000007941 */ /* 0x000fea0003800000 */
.L_x_4364:
        /* <DEDUP_REMOVED lines=73> */
[CC--:B------:R-:W-:Y:S01]  /*22b30*/  @P0 LEA R162, P4, R141.reuse, R236.reuse, 0x1 ;  /* 0x000000ec8da20211 */ /* 0x0c0fe200078808ff */
[----:B------:R-:W-:Y:S01]  /*22b40*/  @!PT LDS RZ, [RZ] ;  /* 0x00000000fffff984 */ /* 0x000fe20000000800 */
[----:B------:R-:W-:Y:S01]  /*22b50*/  @!PT LDS RZ, [RZ] ;  /* 0x00000000fffff984 */ /* 0x000fe20000000800 */
[----:B------:R-:W-:Y:S01]  /*22b60*/  @!PT LDS RZ, [RZ] ;  /* 0x00000000fffff984 */ /* 0x000fe20000000800 */
[----:B------:R1:W-:Y:S01]  /*22b70*/  @P0 LDGSTS.E.BYPASS.LTC128B.128 [R241+0x5800], desc[UR4][R148.64] ;  /* 0x0580000094f10fae */ /* 0x0003e2000b901d44 */
[--C-:B------:R-:W-:Y:S01]  /*22b80*/  IMAD.X R134, R134, 0x1, R233.reuse, P3 ;  /* 0x0000000186867824 */ /* 0x100fe200018e06e9 */
[C---:B--2---:R-:W-:Y:S02]  /*22b90*/  @P1 LEA R160, P3, R141.reuse, R236, 0x1 ;  /* 0x000000ec8da01211 */ /* 0x044fe400078608ff */
        /* <DEDUP_REMOVED lines=71> */
.L_x_4363:
[----:B------:R-:W-:Y:S05]  /*23010*/  BSYNC B1 ;  /* 0x0000000000017941 */ /* 0x000fea0003800000 */
.L_x_4362:
[----:B------:R-:W-:Y:S01]  /*23020*/  R2UR UR4, R136 ;  /* 0x00000000880472ca */ /* 0x000fe200000e0000 */
[----:B------:R-:W2:Y:S01]  /*23030*/  S2R R134, SR_TID.X ;  /* 0x0000000000867919 */ /* 0x000ea20000002100 */
[----:B------:R-:W-:Y:S01]  /*23040*/  R2UR UR5, R137 ;  /* 0x00000000890572ca */ /* 0x000fe200000e0000 */
[----:B-1----:R-:W-:Y:S08]  /*23050*/  LDSM.16.MT88.4 R144, [R221+0xc000] ;  /* 0x00c00000dd90783b */ /* 0x002ff00000004200 */
[----:B------:R-:W-:Y:S08]  /*23060*/  LDSM.16.MT88.4 R148, [R220+0xc000] ;  /* 0x00c00000dc94783b */ /* 0x000ff00000004200 */
[----:B------:R1:W3:Y:S01]  /*23070*/  LD.E R132, desc[UR4][R2.64+0xdc] ;  /* 0x0000dc0402847980 */ /* 0x0002e2000c101900 */
[----:B--2---:R-:W-:Y:S04]  /*23080*/  SHF.L.U32 R134, R134, 0x1, RZ ;  /* 0x0000000186867819 */ /* 0x004fe800000006ff */
[----:B------:R-:W-:Y:S04]  /*23090*/  LOP3.LUT R134, R134, 0x6, RZ, 0xc0, !PT ;  /* 0x0000000686867812 */ /* 0x000fe800078ec0ff */
[----:B------:R-:W-:Y:S04]  /*230a0*/  LEA R134, R247, R134, 0x7 ;  /* 0x00000086f7867211 */ /* 0x000fe800078e38ff */
[C---:B------:R-:W-:Y:S02]  /*230b0*/  IADD3 R139, R134.reuse, 0x8, RZ ;  /* 0x00000008868b7810 */ /* 0x040fe40007ffe0ff */
[C---:B------:R-:W-:Y:S02]  /*230c0*/  IADD3 R140, R134.reuse, 0x9, RZ ;  /* 0x00000009868c7810 */ /* 0x040fe40007ffe0ff */
[----:B-1----:R-:W-:Y:S02]  /*230d0*/  I2FP.F32.S32 R3, R139 ;  /* 0x0000008b00037245 */ /* 0x002fe40000201400 */
[----:B------:R-:W-:Y:S02]  /*230e0*/  I2FP.F32.S32 R2, R140 ;  /* 0x0000008c00027245 */ /* 0x000fe40000201400 */
[----:B------:R-:W-:Y:S01]  /*230f0*/  IADD3 R140, R134, 0x11, RZ ;  /* 0x00000011868c7810 */ /* 0x000fe20007ffe0ff */
[CC--:B------:R-:W-:Y:S01]  /*23100*/  FFMA.FTZ R10, R0.reuse, R3.reuse, R10 ;  /* 0x00000003000a7223 */ /* 0x0c0fe2000001000a */
[----:B------:R-:W-:Y:S01]  /*23110*/  FFMA.FTZ R8, R0, R3, R8 ;  /* 0x0000000300087223 */ /* 0x000fe20000010008 */
[----:B------:R-:W-:Y:S01]  /*23120*/  IADD3 R3, R134, 0x18, RZ ;  /* 0x0000001886037810 */ /* 0x000fe20007ffe0ff */
[CC--:B------:R-:W-:Y:S01]  /*23130*/  FFMA.FTZ R11, R0.reuse, R2.reuse, R11 ;  /* 0x00000002000b7223 */ /* 0x0c0fe2000001000b */
[----:B------:R-:W-:Y:S01]  /*23140*/  FFMA.FTZ R9, R0, R2, R9 ;  /* 0x0000000200097223 */ /* 0x000fe20000010009 */
[C---:B------:R-:W-:Y:S02]  /*23150*/  IADD3 R2, R134.reuse, 0x19, RZ ;  /* 0x0000001986027810 */ /* 0x040fe40007ffe0ff */
[----:B------:R-:W-:Y:S02]  /*23160*/  I2FP.F32.S32 R3, R3 ;  /* 0x0000000300037245 */ /* 0x000fe40000201400 */
[----:B------:R-:W-:Y:S02]  /*23170*/  IADD3 R139, R134, 0x10, RZ ;  /* 0x00000010868b7810 */ /* 0x000fe40007ffe0ff */
[----:B------:R-:W-:Y:S01]  /*23180*/  I2FP.F32.S32 R2, R2 ;  /* 0x0000000200027245 */ /* 0x000fe20000201400 */
[CC--:B------:R-:W-:Y:S01]  /*23190*/  FFMA.FTZ R18, R0.reuse, R3.reuse, R18 ;  /* 0x0000000300127223 */ /* 0x0c0fe20000010012 */
[----:B------:R-:W-:Y:S01]  /*231a0*/  FFMA.FTZ R16, R0, R3, R16 ;  /* 0x0000000300107223 */ /* 0x000fe20000010010 */
[----:B------:R-:W-:Y:S02]  /*231b0*/  I2FP.F32.S32 R140, R140 ;  /* 0x0000008c008c7245 */ /* 0x000fe40000201400 */
[----:B------:R-:W-:Y:S01]  /*231c0*/  IADD3 R3, R134, 0x28, RZ ;  /* 0x0000002886037810 */ /* 0x000fe20007ffe0ff */
[CC--:B------:R-:W-:Y:S01]  /*231d0*/  FFMA.FTZ R19, R0.reuse, R2.reuse, R19 ;  /* 0x0000000200137223 */ /* 0x0c0fe20000010013 */
[----:B------:R-:W-:Y:S01]  /*231e0*/  I2FP.F32.S32 R139, R139 ;  /* 0x0000008b008b7245 */ /* 0x000fe20000201400 */
[C---:B------:R-:W-:Y:S01]  /*231f0*/  FFMA.FTZ R17, R0.reuse, R2, R17 ;  /* 0x0000000200117223 */ /* 0x040fe20000010011 */
[----:B------:R-:W-:Y:S01]  /*23200*/  I2FP.F32.S32 R3, R3 ;  /* 0x0000000300037245 */ /* 0x000fe20000201400 */
[-C--:B------:R-:W-:Y:S01]  /*23210*/  FFMA.FTZ R15, R0, R140.reuse, R15 ;  /* 0x0000008c000f7223 */ /* 0x080fe2000001000f */
[----:B------:R-:W-:Y:S01]  /*23220*/  IADD3 R2, R134, 0x29, RZ ;  /* 0x0000002986027810 */ /* 0x000fe20007ffe0ff */
[----:B------:R-:W-:Y:S01]  /*23230*/  FFMA.FTZ R13, R0, R140, R13 ;  /* 0x0000008c000d7223 */ /* 0x000fe2000001000d */
[----:B------:R-:W-:Y:S01]  /*23240*/  IADD3 R140, R134, 0x21, RZ ;  /* 0x00000021868c7810 */ /* 0x000fe20007ffe0ff */
[CC--:B------:R-:W-:Y:S01]  /*23250*/  FFMA.FTZ R14, R0.reuse, R139.reuse, R14 ;  /* 0x0000008b000e7223 */ /* 0x0c0fe2000001000e */
[C---:B------:R-:W-:Y:S01]  /*23260*/  FFMA.FTZ R12, R0.reuse, R139, R12 ;  /* 0x0000008b000c7223 */ /* 0x040fe2000001000c */
[----:B------:R-:W-:Y:S01]  /*23270*/  I2FP.F32.S32 R2, R2 ;  /* 0x0000000200027245 */ /* 0x000fe20000201400 */
[-C--:B------:R-:W-:Y:S01]  /*23280*/  FFMA.FTZ R26, R0, R3.reuse, R26 ;  /* 0x00000003001a7223 */ /* 0x080fe2000001001a */
[----:B------:R-:W-:Y:S01]  /*23290*/  IADD3 R139, R134, 0x20, RZ ;  /* 0x00000020868b7810 */ /* 0x000fe20007ffe0ff */
        /* <DEDUP_REMOVED lines=14> */
[CC--:B------:R-:W-:Y:S01]  /*23380*/  FFMA.FTZ R22, R0.reuse, R139.reuse, R22 ;  /* 0x0000008b00167223 */ /* 0x0c0fe20000010016 */
[----:B------:R-:W-:Y:S01]  /*23390*/  I2FP.F32.S32 R142, R142 ;  /* 0x0000008e008e7245 */ /* 0x000fe20000201400 */
        /* <DEDUP_REMOVED lines=13> */
[----:B------:R-:W-:Y:S01]  /*23470*/  FMNMX.FTZ R140, R6, R135, !PT ;  /* 0x00000087068c7209 */ /* 0x000fe20007810000 */
[C---:B------:R-:W-:Y:S01]  /*23480*/  FFMA.FTZ R30, R0.reuse, R141, R30 ;  /* 0x0000008d001e7223 */ /* 0x040fe2000001001e */
[----:B------:R-:W-:Y:S01]  /*23490*/  I2FP.F32.S32 R139, R139 ;  /* 0x0000008b008b7245 */ /* 0x000fe20000201400 */
[----:B------:R-:W-:Y:S01]  /*234a0*/  FFMA.FTZ R28, R0, R141, R28 ;  /* 0x0000008d001c7223 */ /* 0x000fe2000001001c */
[----:B------:R-:W-:Y:S01]  /*234b0*/  FMNMX.FTZ R2, R4, R133, !PT ;  /* 0x0000008504027209 */ /* 0x000fe20007810000 */
[C---:B------:R-:W-:Y:S01]  /*234c0*/  FFMA.FTZ R38, R0.reuse, R3, R38 ;  /* 0x0000000300267223 */ /* 0x040fe20000010026 */
[----:B------:R-:W-:Y:S01]  /*234d0*/  FMNMX.FTZ R143, R7, R140, !PT ;  /* 0x0000008c078f7209 */ /* 0x000fe20007810000 */
[-C--:B------:R-:W-:Y:S01]  /*234e0*/  FFMA.FTZ R34, R0, R139.reuse, R34 ;  /* 0x0000008b00227223 */ /* 0x080fe20000010022 */
[----:B------:R-:W-:Y:S01]  /*234f0*/  IADD3 R141, R134, 0x41, RZ ;  /* 0x00000041868d7810 */ /* 0x000fe20007ffe0ff */
[C---:B------:R-:W-:Y:S01]  /*23500*/  FFMA.FTZ R32, R0.reuse, R139, R32 ;  /* 0x0000008b00207223 */ /* 0x040fe20000010020 */
[----:B------:R-:W-:Y:S01]  /*23510*/  FMNMX.FTZ R139, R5, R2, !PT ;  /* 0x00000002058b7209 */ /* 0x000fe20007810000 */
[----:B------:R-:W-:Y:S01]  /*23520*/  FFMA.FTZ R36, R0, R3, R36 ;  /* 0x0000000300247223 */ /* 0x000fe20000010024 */
        /* <DEDUP_REMOVED lines=75> */
[C---:B------:R-:W-:Y:S01]  /*239e0*/  FFMA.FTZ R56, R0.reuse, R141, R56 ;  /* 0x0000008d00387223 */ /* 0x040fe20000010038 */
[----:B------:R-:W-:Y:S01]  /*239f0*/  FMNMX.FTZ R141, R45, R140, !PT ;  /* 0x0000008c2d8d7209 */ /* 0x000fe20007810000 */
[-C--:B------:R-:W-:Y:S01]  /*23a00*/  FFMA.FTZ R55, R0, R2.reuse, R55 ;  /* 0x0000000200377223 */ /* 0x080fe20000010037 */
[----:B------:R-:W-:Y:S01]  /*23a10*/  FMNMX.FTZ R140, R50, R139, !PT ;  /* 0x0000008b328c7209 */ /* 0x000fe20007810000 */
[----:B------:R-:W-:Y:S01]  /*23a20*/  FFMA.FTZ R53, R0, R2, R53 ;  /* 0x0000000200357223 */ /* 0x000fe20000010035 */
[----:B------:R-:W-:Y:S02]  /*23a30*/  IADD3 R2, R134, 0x69, RZ ;  /* 0x0000006986027810 */ /* 0x000fe40007ffe0ff */
        /* <DEDUP_REMOVED lines=11> */
[----:B------:R-:W-:Y:S01]  /*23af0*/  FMNMX.FTZ R143, R55, R140, !PT ;  /* 0x0000008c378f7209 */ /* 0x000fe20007810000 */
[----:B------:R-:W-:Y:S01]  /*23b00*/  FFMA.FTZ R60, R0, R3, R60 ;  /* 0x00000003003c7223 */ /* 0x000fe2000001003c */
        /* <DEDUP_REMOVED lines=23> */
[----:B------:R-:W-:Y:S02]  /*23c80*/  FMNMX.FTZ R139, R67, R134, !PT ;  /* 0x00000086438b7209 */ /* 0x000fe40007810000 */
[----:B------:R-:W-:Y:S03]  /*23c90*/  FMNMX.FTZ R142, R65, R2, !PT ;  /* 0x00000002418e7209 */ /* 0x000fe60007810000 */
        /* <DEDUP_REMOVED lines=8> */
[----:B---3--:R-:W-:Y:S01]  /*23d20*/  FMUL.FTZ R159, R132, R2 ;  /* 0x00000002849f7220 */ /* 0x008fe20000410000 */
[C---:B------:R-:W-:Y:S01]  /*23d30*/  FADD.FTZ R135, -R2.reuse, R135 ;  /* 0x0000008702877221 */ /* 0x040fe20000010100 */
[----:B------:R-:W-:Y:S01]  /*23d40*/  FSETP.NEU.FTZ.AND P0, PT, R2, -INF , PT ;  /* 0xff8000000200780b */ /* 0x000fe20003f1d000 */
[----:B------:R-:W1:Y:S01]  /*23d50*/  LDSM.16.MT88.4 R140, [R223+0xc000] ;  /* 0x00c00000df8c783b */ /* 0x000e620000004200 */
[----:B------:R-:W-:Y:S01]  /*23d60*/  FADD.FTZ R133, -R3, R133 ;  /* 0x0000008503857221 */ /* 0x000fe20000010100 */
[C---:B------:R-:W-:Y:S01]  /*23d70*/  FMUL.FTZ R134, R132.reuse, R135 ;  /* 0x0000008784867220 */ /* 0x040fe20000410000 */
[----:B------:R-:W-:Y:S01]  /*23d80*/  FSEL R159, R159, RZ, P0 ;  /* 0x000000ff9f9f7208 */ /* 0x000fe20000000000 */
[C---:B------:R-:W-:Y:S01]  /*23d90*/  FMUL.FTZ R135, R132.reuse, R3 ;  /* 0x0000000384877220 */ /* 0x040fe20000410000 */
[----:B------:R-:W-:Y:S01]  /*23da0*/  FSETP.NEU.FTZ.AND P0, PT, R3, -INF , PT ;  /* 0xff8000000300780b */ /* 0x000fe20003f1d000 */
[----:B------:R-:W-:Y:S02]  /*23db0*/  FMUL.FTZ R136, R132, R133 ;  /* 0x0000008584887220 */ /* 0x000fe40000410000 */
[-CC-:B------:R-:W-:Y:S01]  /*23dc0*/  FFMA.FTZ R156, R10, R132.reuse, -R159.reuse ;  /* 0x000000840a9c7223 */ /* 0x180fe2000001089f */
[----:B------:R-:W-:Y:S01]  /*23dd0*/  FSEL R135, R135, RZ, P0 ;  /* 0x000000ff87877208 */ /* 0x000fe20000000000 */
[-CC-:B------:R-:W-:Y:S01]  /*23de0*/  FFMA.FTZ R139, R11, R132.reuse, -R159.reuse ;  /* 0x000000840b8b7223 */ /* 0x180fe2000001089f */
[-CC-:B------:R-:W-:Y:S01]  /*23df0*/  FFMA.FTZ R161, R6, R132.reuse, -R159.reuse ;  /* 0x0000008406a17223 */ /* 0x180fe2000001089f */
[-C--:B------:R-:W-:Y:S01]  /*23e00*/  FFMA.FTZ R158, R7, R132.reuse, -R159 ;  /* 0x00000084079e7223 */ /* 0x080fe2000001089f */
[----:B------:R-:W2:Y:S01]  /*23e10*/  MUFU.EX2 R134, R134 ;  /* 0x0000008600867308 */ /* 0x000ea20000000800 */
[-CC-:B------:R-:W-:Y:S01]  /*23e20*/  FFMA.FTZ R155, R8, R132.reuse, -R135.reuse ;  /* 0x00000084089b7223 */ /* 0x180fe20000010887 */
[-CC-:B------:R-:W-:Y:S01]  /*23e30*/  FFMA.FTZ R154, R9, R132.reuse, -R135.reuse ;  /* 0x00000084099a7223 */ /* 0x180fe20000010887 */
[-CC-:B------:R-:W-:Y:S01]  /*23e40*/  FFMA.FTZ R160, R4, R132.reuse, -R135.reuse ;  /* 0x0000008404a07223 */ /* 0x180fe20000010887 */
[-C--:B------:R-:W-:Y:S01]  /*23e50*/  FFMA.FTZ R157, R5, R132.reuse, -R135 ;  /* 0x00000084059d7223 */ /* 0x080fe20000010887 */
[-CC-:B------:R-:W-:Y:S01]  /*23e60*/  FFMA.FTZ R173, R26, R132.reuse, -R159.reuse ;  /* 0x000000841aad7223 */ /* 0x180fe2000001089f */
[-C--:B------:R-:W-:Y:S01]  /*23e70*/  FFMA.FTZ R170, R27, R132.reuse, -R159 ;  /* 0x000000841baa7223 */ /* 0x080fe2000001089f */
[-CC-:B------:R-:W-:Y:S03]  /*23e80*/  FFMA.FTZ R174, R24, R132.reuse, -R135.reuse ;  /* 0x0000008418ae7223 */ /* 0x180fe60000010887 */
[----:B------:R-:W3:Y:S01]  /*23e90*/  MUFU.EX2 R133, R136 ;  /* 0x0000008800857308 */ /* 0x000ee20000000800 */
        /* <DEDUP_REMOVED lines=34> */
[----:B------:R-:W-:Y:S01]  /*240c0*/  FMUL.FTZ R83, R134, R83 ;  /* 0x0000005386537220 */ /* 0x000fe20000410000 */
[C---:B------:R-:W-:Y:S01]  /*240d0*/  FMUL.FTZ R80, R133.reuse, R80 ;  /* 0x0000005085507220 */ /* 0x040fe20000410000 */
[----:B------:R-:W-:Y:S01]  /*240e0*/  FMUL.FTZ R81, R133, R81 ;  /* 0x0000005185517220 */ /* 0x000fe20000410000 */
[-CC-:B------:R-:W-:Y:S01]  /*240f0*/  FFMA.FTZ R183, R45, R132.reuse, -R135.reuse ;  /* 0x000000842db77223 */ /* 0x180fe20000010887 */
[-CC-:B------:R-:W-:Y:S03]  /*24100*/  FFMA.FTZ R184, R48, R132.reuse, -R135.reuse ;  /* 0x0000008430b87223 */ /* 0x180fe60000010887 */
[----:B------:R-:W-:Y:S01]  /*24110*/  MUFU.EX2 R160, R160 ;  /* 0x000000a000a07308 */ /* 0x000fe20000000800 */
[----:B------:R-:W-:Y:S01]  /*24120*/  FFMA.FTZ R185, R49, R132, -R135 ;  /* 0x0000008431b97223 */ /* 0x000fe20000010887 */
[C---:B------:R-:W-:Y:S01]  /*24130*/  FMUL.FTZ R86, R134.reuse, R86 ;  /* 0x0000005686567220 */ /* 0x040fe20000410000 */
[C---:B------:R-:W-:Y:S01]  /*24140*/  FMUL.FTZ R87, R134.reuse, R87 ;  /* 0x0000005786577220 */ /* 0x040fe20000410000 */
        /* <DEDUP_REMOVED lines=14> */
[----:B------:R-:W-:Y:S01]  /*24230*/  FMUL.FTZ R99, R134, R99 ;  /* 0x0000006386637220 */ /* 0x000fe20000410000 */
[C---:B------:R-:W-:Y:S01]  /*24240*/  FMUL.FTZ R96, R133.reuse, R96 ;  /* 0x0000006085607220 */ /* 0x040fe20000410000 */
[----:B------:R-:W-:Y:S01]  /*24250*/  FMUL.FTZ R97, R133, R97 ;  /* 0x0000006185617220 */ /* 0x000fe20000410000 */
[--C-:B------:R-:W-:Y:S01]  /*24260*/  FFMA.FTZ R163, R14, R132, -R159.reuse ;  /* 0x000000840ea37223 */ /* 0x100fe2000001089f */
[C---:B------:R-:W-:Y:S01]  /*24270*/  FMUL.FTZ R14, R134.reuse, R122 ;  /* 0x0000007a860e7220 */ /* 0x040fe20000410000 */
[----:B------:R-:W-:Y:S03]  /*24280*/  FFMA.FTZ R162, R15, R132, -R159 ;  /* 0x000000840fa27223 */ /* 0x000fe6000001089f */
[----:B------:R-:W4:Y:S01]  /*24290*/  MUFU.EX2 R154, R154 ;  /* 0x0000009a009a7308 */ /* 0x000f220000000800 */
[----:B--2---:R-:W-:Y:S01]  /*242a0*/  F2FP.F16.F32.PACK_AB R128, R157, R160 ;  /* 0x000000a09d80723e */ /* 0x004fe200000000ff */
[C---:B------:R-:W-:Y:S01]  /*242b0*/  FMUL.FTZ R15, R134.reuse, R123 ;  /* 0x0000007b860f7220 */ /* 0x040fe20000410000 */
[C---:B------:R-:W-:Y:S01]  /*242c0*/  FMUL.FTZ R102, R134.reuse, R102 ;  /* 0x0000006686667220 */ /* 0x040fe20000410000 */
[----:B------:R-:W-:Y:S01]  /*242d0*/  FMUL.FTZ R103, R134, R103 ;  /* 0x0000006786677220 */ /* 0x000fe20000410000 */
[C---:B------:R-:W-:Y:S01]  /*242e0*/  FMUL.FTZ R100, R133.reuse, R100 ;  /* 0x0000006485647220 */ /* 0x040fe20000410000 */
[C---:B------:R-:W-:Y:S01]  /*242f0*/  FMUL.FTZ R101, R133.reuse, R101 ;  /* 0x0000006585657220 */ /* 0x040fe20000410000 */
[--C-:B------:R-:W-:Y:S01]  /*24300*/  FFMA.FTZ R166, R12, R132, -R135.reuse ;  /* 0x000000840ca67223 */ /* 0x100fe20000010887 */
[----:B------:R-:W-:Y:S01]  /*24310*/  FMUL.FTZ R12, R133, R120 ;  /* 0x00000078850c7220 */ /* 0x000fe20000410000 */
[----:B------:R-:W-:Y:S01]  /*24320*/  FFMA.FTZ R167, R13, R132, -R135 ;  /* 0x000000840da77223 */ /* 0x000fe20000010887 */
[C---:B------:R-:W-:Y:S01]  /*24330*/  FMUL.FTZ R13, R133.reuse, R121 ;  /* 0x00000079850d7220 */ /* 0x040fe20000410000 */
[C---:B------:R-:W-:Y:S01]  /*24340*/  FMUL.FTZ R106, R134.reuse, R106 ;  /* 0x0000006a866a7220 */ /* 0x040fe20000410000 */
[----:B------:R-:W-:Y:S01]  /*24350*/  LDSM.16.MT88.4 R120, [R223+0xc800] ;  /* 0x00c80000df78783b */ /* 0x000fe20000004200 */
[----:B------:R-:W-:Y:S01]  /*24360*/  FMUL.FTZ R107, R134, R107 ;  /* 0x0000006b866b7220 */ /* 0x000fe20000410000 */
[C---:B------:R-:W-:Y:S01]  /*24370*/  FMUL.FTZ R104, R133.reuse, R104 ;  /* 0x0000006885687220 */ /* 0x040fe20000410000 */
[C---:B------:R-:W-:Y:S01]  /*24380*/  FMUL.FTZ R105, R133.reuse, R105 ;  /* 0x0000006985697220 */ /* 0x040fe20000410000 */
[----:B------:R-:W-:Y:S01]  /*24390*/  MUFU.EX2 R163, R163 ;  /* 0x000000a300a37308 */ /* 0x000fe20000000800 */
[----:B----4-:R-:W-:Y:S01]  /*243a0*/  F2FP.F16.F32.PACK_AB R130, R154, R155 ;  /* 0x0000009b9a82723e */ /* 0x010fe200000000ff */
[C---:B------:R-:W-:Y:S01]  /*243b0*/  FMUL.FTZ R110, R134.reuse, R110 ;  /* 0x0000006e866e7220 */ /* 0x040fe20000410000 */
[C---:B------:R-:W-:Y:S01]  /*243c0*/  FMUL.FTZ R111, R134.reuse, R111 ;  /* 0x0000006f866f7220 */ /* 0x040fe20000410000 */
[C---:B------:R-:W-:Y:S01]  /*243d0*/  FMUL.FTZ R108, R133.reuse, R108 ;  /* 0x0000006c856c7220 */ /* 0x040fe20000410000 */
[C---:B------:R-:W-:Y:S01]  /*243e0*/  FMUL.FTZ R109, R133.reuse, R109 ;  /* 0x0000006d856d7220 */ /* 0x040fe20000410000 */
[C---:B------:R-:W-:Y:S01]  /*243f0*/  FMUL.FTZ R114, R134.reuse, R114 ;  /* 0x0000007286727220 */ /* 0x040fe20000410000 */
[----:B------:R-:W-:Y:S01]  /*24400*/  FMUL.FTZ R115, R134, R115 ;  /* 0x0000007386737220 */ /* 0x000fe20000410000 */
[C---:B-1----:R-:W-:Y:S02]  /*24410*/  HMMA.16816.F32 R4, R128.reuse, R140, R4 ;  /* 0x0000008c8004723c */ /* 0x042fe40000001804 */
[----:B------:R-:W-:Y:S03]  /*24420*/  MUFU.EX2 R162, R162 ;  /* 0x000000a200a27308 */ /* 0x000fe60000000800 */
[----:B------:R-:W-:Y:S01]  /*24430*/  FMUL.FTZ R112, R133, R112 ;  /* 0x0000007085707220 */ /* 0x000fe20000410000 */
[C---:B------:R-:W-:Y:S01]  /*24440*/  HMMA.16816.F32 R8, R128.reuse, R142, R8 ;  /* 0x0000008e8008723c */ /* 0x040fe20000001808 */
[----:B------:R-:W1:Y:S05]  /*24450*/  LDSM.16.MT88.4 R140, [R223+0x10000] ;  /* 0x01000000df8c783b */ /* 0x000e6a0000004200 */
[----:B------:R-:W-:Y:S01]  /*24460*/  MUFU.EX2 R166, R166 ;  /* 0x000000a600a67308 */ /* 0x000fe20000000800 */
[----:B------:R-:W-:Y:S01]  /*24470*/  ISETP.GT.AND P0, PT, R247, R234, PT ;  /* 0x000000eaf700720c */ /* 0x000fe20003f04270 */
[----:B------:R-:W-:Y:S01]  /*24480*/  FMUL.FTZ R113, R133, R113 ;  /* 0x0000007185717220 */ /* 0x000fe20000410000 */
[C---:B------:R-:W-:Y:S07]  /*24490*/  HMMA.16816.F32 R68, R128.reuse, R144, R68 ;  /* 0x000000908044723c */ /* 0x040fee0000001844 */
[----:B------:R-:W-:Y:S01]  /*244a0*/  MUFU.EX2 R167, R167 ;  /* 0x000000a700a77308 */ /* 0x000fe20000000800 */
[C---:B------:R-:W-:Y:S01]  /*244b0*/  HMMA.16816.F32 R72, R128.reuse, R146, R72 ;  /* 0x000000928048723c */ /* 0x040fe20000001848 */
[----:B------:R-:W2:Y:S02]  /*244c0*/  LDSM.16.MT88.4 R144, [R221+0x10000] ;  /* 0x01000000dd90783b */ /* 0x000ea40000004200 */
[-CC-:B------:R-:W-:Y:S03]  /*244d0*/  FFMA.FTZ R172, R22, R132.reuse, -R159.reuse ;  /* 0x0000008416ac7223 */ /* 0x180fe6000001089f */
[C---:B------:R-:W-:Y:S03]  /*244e0*/  HMMA.16816.F32 R76, R128.reuse, R148, R76 ;  /* 0x00000094804c723c */ /* 0x040fe6000000184c */
[----:B------:R-:W-:Y:S02]  /*244f0*/  MUFU.EX2 R173, R173 ;  /* 0x000000ad00ad7308 */ /* 0x000fe40000000800 */
[-C--:B------:R-:W-:Y:S01]  /*24500*/  FFMA.FTZ R171, R23, R132.reuse, -R159 ;  /* 0x0000008417ab7223 */ /* 0x080fe2000001089f */
[C---:B------:R-:W-:Y:S01]  /*24510*/  HMMA.16816.F32 R80, R128.reuse, R150, R80 ;  /* 0x000000968050723c */ /* 0x040fe20000001850 */
[----:B------:R-:W-:Y:S06]  /*24520*/  LDSM.16.MT88.4 R148, [R220+0xc800] ;  /* 0x00c80000dc94783b */ /* 0x000fec0000004200 */
[----:B------:R-:W-:Y:S01]  /*24530*/  MUFU.EX2 R172, R172 ;  /* 0x000000ac00ac7308 */ /* 0x000fe20000000800 */
[-CC-:B------:R-:W-:Y:S01]  /*24540*/  FFMA.FTZ R177, R20, R132.reuse, -R135.reuse ;  /* 0x0000008414b17223 */ /* 0x180fe20000010887 */
[C---:B---3--:R-:W-:Y:S03]  /*24550*/  HMMA.16816.F32 R84, R128.reuse, R124, R84 ;  /* 0x0000007c8054723c */ /* 0x048fe60000001854 */
[-C--:B------:R-:W-:Y:S03]  /*24560*/  FFMA.FTZ R176, R21, R132.reuse, -R135 ;  /* 0x0000008415b07223 */ /* 0x080fe60000010887 */
[C---:B------:R-:W-:Y:S01]  /*24570*/  HMMA.16816.F32 R88, R128.reuse, R126, R88 ;  /* 0x0000007e8058723c */ /* 0x040fe20000001858 */
[----:B------:R-:W3:Y:S01]  /*24580*/  LDSM.16.MT88.4 R124, [R220+0x10000] ;  /* 0x01000000dc7c783b */ /* 0x000ee20000004200 */
[----:B------:R-:W4:Y:S03]  /*24590*/  MUFU.EX2 R171, R171 ;  /* 0x000000ab00ab7308 */ /* 0x000f260000000800 */
[--C-:B------:R-:W-:Y:S01]  /*245a0*/  FFMA.FTZ R165, R18, R132, -R159.reuse ;  /* 0x0000008412a57223 */ /* 0x100fe2000001089f */
[C---:B-1----:R-:W-:Y:S06]  /*245b0*/  HMMA.16816.F32 R92, R128.reuse, R140, R92 ;  /* 0x0000008c805c723c */ /* 0x042fec000000185c */
[----:B------:R-:W1:Y:S01]  /*245c0*/  MUFU.EX2 R170, R170 ;  /* 0x000000aa00aa7308 */ /* 0x000e620000000800 */
[----:B------:R-:W-:Y:S01]  /*245d0*/  FMUL.FTZ R18, R134, R118 ;  /* 0x0000007686127220 */ /* 0x000fe20000410000 */
[C---:B------:R-:W-:Y:S01]  /*245e0*/  HMMA.16816.F32 R96, R128.reuse, R142, R96 ;  /* 0x0000008e8060723c */ /* 0x040fe20000001860 */
[----:B------:R-:W5:Y:S02]  /*245f0*/  LDSM.16.MT88.4 R140, [R219+0x10000] ;  /* 0x01000000db8c783b */ /* 0x000f640000004200 */
[----:B------:R-:W-:Y:S03]  /*24600*/  FFMA.FTZ R164, R19, R132, -R159 ;  /* 0x0000008413a47223 */ /* 0x000fe6000001089f */
[C---:B--2---:R-:W-:Y:S02]  /*24610*/  HMMA.16816.F32 R100, R128.reuse, R144, R100 ;  /* 0x000000908064723c */ /* 0x044fe40000001864 */
[----:B------:R-:W-:Y:S03]  /*24620*/  MUFU.EX2 R165, R165 ;  /* 0x000000a500a57308 */ /* 0x000fe60000000800 */
[----:B----4-:R-:W-:Y:S01]  /*24630*/  F2FP.F16.F32.PACK_AB R21, R171, R172 ;  /* 0x000000acab15723e */ /* 0x010fe200000000ff */
[C---:B------:R-:W-:Y:S01]  /*24640*/  HMMA.16816.F32 R104, R128.reuse, R146, R104 ;  /* 0x000000928068723c */ /* 0x040fe20000001868 */
[----:B------:R-:W2:Y:S05]  /*24650*/  LDSM.16.MT88.4 R144, [R221+0xc800] ;  /* 0x00c80000dd90783b */ /* 0x000eaa0000004200 */
[----:B------:R-:W4:Y:S01]  /*24660*/  MUFU.EX2 R164, R164 ;  /* 0x000000a400a47308 */ /* 0x000f220000000800 */
[-CC-:B------:R-:W-:Y:S01]  /*24670*/  FFMA.FTZ R168, R16, R132.reuse, -R135.reuse ;  /* 0x0000008410a87223 */ /* 0x180fe20000010887 */
[----:B------:R-:W-:Y:S03]  /*24680*/  FFMA.FTZ R169, R17, R132, -R135 ;  /* 0x0000008411a97223 */ /* 0x000fe60000010887 */
[----:B------:R-:W-:Y:S01]  /*24690*/  FMUL.FTZ R19, R134, R119 ;  /* 0x0000007786137220 */ /* 0x000fe20000410000 */
[C---:B------:R-:W-:Y:S01]  /*246a0*/  FMUL.FTZ R16, R133.reuse, R116 ;  /* 0x0000007485107220 */ /* 0x040fe20000410000 */
[----:B------:R-:W-:Y:S01]  /*246b0*/  FMUL.FTZ R17, R133, R117 ;  /* 0x0000007585117220 */ /* 0x000fe20000410000 */
[----:B------:R-:W-:Y:S02]  /*246c0*/  F2FP.F16.F32.PACK_AB R117, R162, R163 ;  /* 0x000000a3a275723e */ /* 0x000fe400000000ff */
[----:B------:R-:W-:Y:S01]  /*246d0*/  MUFU.EX2 R168, R168 ;  /* 0x000000a800a87308 */ /* 0x000fe20000000800 */
[----:B------:R-:W-:Y:S01]  /*246e0*/  F2FP.F16.F32.PACK_AB R116, R167, R166 ;  /* 0x000000a6a774723e */ /* 0x000fe200000000ff */
[-CC-:B------:R-:W-:Y:S01]  /*246f0*/  FFMA.FTZ R54, R54, R132.reuse, -R159.reuse ;  /* 0x0000008436367223 */ /* 0x180fe2000001089f */
[----:B-1----:R-:W-:Y:S01]  /*24700*/  F2FP.F16.F32.PACK_AB R23, R170, R173 ;  /* 0x000000adaa17723e */ /* 0x002fe200000000ff */
[C---:B---3--:R-:W-:Y:S03]  /*24710*/  HMMA.16816.F32 R12, R128.reuse, R124, R12 ;  /* 0x0000007c800c723c */ /* 0x048fe6000000180c */
[----:B----4-:R-:W-:Y:S03]  /*24720*/  F2FP.F16.F32.PACK_AB R119, R164, R165 ;  /* 0x000000a5a477723e */ /* 0x010fe600000000ff */
[----:B------:R-:W1:Y:S01]  /*24730*/  MUFU.EX2 R169, R169 ;  /* 0x000000a900a97308 */ /* 0x000e620000000800 */
[----:B------:R-:W-:Y:S01]  /*24740*/  FFMA.FTZ R55, R55, R132, -R159 ;  /* 0x0000008437377223 */ /* 0x000fe2000001089f */
[C---:B------:R-:W-:Y:S01]  /*24750*/  HMMA.16816.F32 R16, R128.reuse, R126, R16 ;  /* 0x0000007e8010723c */ /* 0x040fe20000001810 */
[----:B------:R-:W3:Y:S02]  /*24760*/  LDSM.16.MT88.4 R124, [R219+0xc800] ;  /* 0x00c80000db7c783b */ /* 0x000ee40000004200 */
[----:B------:R-:W-:Y:S03]  /*24770*/  FFMA.FTZ R160, R133, R248, R160 ;  /* 0x000000f885a07223 */ /* 0x000fe600000100a0 */
[C---:B-----5:R-:W-:Y:S02]  /*24780*/  HMMA.16816.F32 R108, R128.reuse, R140, R108 ;  /* 0x0000008c806c723c */ /* 0x060fe4000000186c */
[----:B------:R-:W-:Y:S03]  /*24790*/  MUFU.EX2 R177, R177 ;  /* 0x000000b100b17308 */ /* 0x000fe60000000800 */
[----:B------:R-:W-:Y:S01]  /*247a0*/  FFMA.FTZ R161, R134, R243, R161 ;  /* 0x000000f386a17223 */ /* 0x000fe200000100a1 */
[----:B------:R-:W-:Y:S01]  /*247b0*/  HMMA.16816.F32 R112, R128, R142, R112 ;  /* 0x0000008e8070723c */ /* 0x000fe20000001870 */
[----:B------:R-:W-:Y:S05]  /*247c0*/  LDSM.16.MT88.4 R128, [R221+0x10800] ;  /* 0x01080000dd80783b */ /* 0x000fea0000004200 */
[----:B------:R-:W4:Y:S01]  /*247d0*/  MUFU.EX2 R176, R176 ;  /* 0x000000b000b07308 */ /* 0x000f220000000800 */
[----:B-1----:R-:W-:Y:S01]  /*247e0*/  F2FP.F16.F32.PACK_AB R118, R169, R168 ;  /* 0x000000a8a976723e */ /* 0x002fe200000000ff */
[----:B------:R-:W-:Y:S03]  /*247f0*/  FADD.FTZ R161, R158, R161 ;  /* 0x000000a19ea17221 */ /* 0x000fe60000010000 */
[----:B------:R-:W-:Y:S01]  /*24800*/  MOV R133, R3 ;  /* 0x0000000300857202 */ /* 0x000fe20000000f00 */
[----:B------:R-:W-:Y:S01]  /*24810*/  FADD.FTZ R160, R157, R160 ;  /* 0x000000a09da07221 */ /* 0x000fe20000010000 */
[----:B------:R-:W-:Y:S03]  /*24820*/  LDSM.16.MT88.4 R140, [R220+0x10800] ;  /* 0x01080000dc8c783b */ /* 0x000fe60000004200 */
[----:B------:R-:W-:Y:S01]  /*24830*/  MUFU.EX2 R174, R174 ;  /* 0x000000ae00ae7308 */ /* 0x000fe20000000800 */
[C---:B------:R-:W-:Y:S05]  /*24840*/  HMMA.16816.F32 R4, R116.reuse, R120, R4 ;  /* 0x000000787404723c */ /* 0x040fea0000001804 */
[----:B------:R-:W-:Y:S01]  /*24850*/  FADD.FTZ R156, R156, R161 ;  /* 0x000000a19c9c7221 */ /* 0x000fe20000010000 */
[C---:B------:R-:W-:Y:S01]  /*24860*/  HMMA.16816.F32 R8, R116.reuse, R122, R8 ;  /* 0x0000007a7408723c */ /* 0x040fe20000001808 */
[----:B------:R-:W1:Y:S02]  /*24870*/  LDSM.16.MT88.4 R120, [R223+0x10800] ;  /* 0x01080000df78783b */ /* 0x000e640000004200 */
[----:B------:R-:W5:Y:S02]  /*24880*/  MUFU.EX2 R175, R175 ;  /* 0x000000af00af7308 */ /* 0x000f640000000800 */
[----:B----4-:R-:W-:Y:S01]  /*24890*/  F2FP.F16.F32.PACK_AB R20, R176, R177 ;  /* 0x000000b1b014723e */ /* 0x010fe200000000ff */
[C---:B--2---:R-:W-:Y:S07]  /*248a0*/  HMMA.16816.F32 R68, R116.reuse, R144, R68 ;  /* 0x000000907444723c */ /* 0x044fee0000001844 */
[----:B------:R-:W-:Y:S01]  /*248b0*/  MUFU.EX2 R179, R179 ;  /* 0x000000b300b37308 */ /* 0x000fe20000000800 */
[----:B------:R-:W-:Y:S01]  /*248c0*/  FADD.FTZ R156, R139, R156 ;  /* 0x0000009c8b9c7221 */ /* 0x000fe20000010000 */
[C---:B------:R-:W-:Y:S01]  /*248d0*/  HMMA.16816.F32 R72, R116.reuse, R146, R72 ;  /* 0x000000927448723c */ /* 0x040fe20000001848 */
[----:B------:R-:W2:Y:S02]  /*248e0*/  LDSM.16.MT88.4 R144, [R219+0x10800] ;  /* 0x01080000db90783b */ /* 0x000ea40000004200 */
[----:B------:R-:W-:Y:S03]  /*248f0*/  FADD.FTZ R163, R163, R156 ;  /* 0x0000009ca3a37221 */ /* 0x000fe60000010000 */
[C---:B------:R-:W-:Y:S02]  /*24900*/  HMMA.16816.F32 R76, R116.reuse, R148, R76 ;  /* 0x00000094744c723c */ /* 0x040fe4000000184c */
[----:B------:R-:W-:Y:S03]  /*24910*/  MUFU.EX2 R178, R178 ;  /* 0x000000b200b27308 */ /* 0x000fe60000000800 */
[----:B-----5:R-:W-:Y:S01]  /*24920*/  F2FP.F16.F32.PACK_AB R22, R175, R174 ;  /* 0x000000aeaf16723e */ /* 0x020fe200000000ff */
[C---:B------:R-:W-:Y:S01]  /*24930*/  HMMA.16816.F32 R80, R116.reuse, R150, R80 ;  /* 0x000000967450723c */ /* 0x040fe20000001850 */
[----:B------:R-:W-:Y:S05]  /*24940*/  LDSM.16.MT88.4 R148, [R221+0xd000] ;  /* 0x00d00000dd94783b */ /* 0x000fea0000004200 */
[----:B------:R-:W-:Y:S01]  /*24950*/  MUFU.EX2 R180, R180 ;  /* 0x000000b400b47308 */ /* 0x000fe20000000800 */
[----:B------:R-:W-:Y:S01]  /*24960*/  FADD.FTZ R155, R155, R160 ;  /* 0x000000a09b9b7221 */ /* 0x000fe20000010000 */
[C---:B---3--:R-:W-:Y:S08]  /*24970*/  HMMA.16816.F32 R84, R116.reuse, R124, R84 ;  /* 0x0000007c7454723c */ /* 0x048ff00000001854 */
        /* <DEDUP_REMOVED lines=10> */
[----:B------:R-:W-:Y:S01]  /*24a20*/  FADD.FTZ R165, R165, R162 ;  /* 0x000000a2a5a57221 */ /* 0x000fe20000010000 */
[C---:B------:R-:W-:Y:S08]  /*24a30*/  HMMA.16816.F32 R100, R116.reuse, R128, R100 ;  /* 0x000000807464723c */ /* 0x040ff00000001864 */
[----:B------:R-:W-:Y:S01]  /*24a40*/  MUFU.EX2 R184, R184 ;  /* 0x000000b800b87308 */ /* 0x000fe20000000800 */
[C---:B------:R-:W-:Y:S01]  /*24a50*/  HMMA.16816.F32 R104, R116.reuse, R130, R104 ;  /* 0x000000827468723c */ /* 0x040fe20000001868 */
[----:B------:R-:W-:Y:S02]  /*24a60*/  LDSM.16.MT88.4 R128, [R220+0x11000] ;  /* 0x01100000dc80783b */ /* 0x000fe40000004200 */
        /* <DEDUP_REMOVED lines=10> */
[----:B------:R-:W-:Y:S01]  /*24b10*/  HMMA.16816.F32 R112, R116, R146, R112 ;  /* 0x000000927470723c */ /* 0x000fe20000001870 */
[----:B------:R-:W2:Y:S02]  /*24b20*/  LDSM.16.MT88.4 R116, [R223+0x11000] ;  /* 0x01100000df74783b */ /* 0x000ea40000004200 */
[-CC-:B------:R-:W-:Y:S03]  /*24b30*/  FFMA.FTZ R144, R30, R132.reuse, -R159.reuse ;  /* 0x000000841e907223 */ /* 0x180fe6000001089f */
[C---:B---3--:R-:W-:Y:S05]  /*24b40*/  HMMA.16816.F32 R4, R20.reuse, R124, R4 ;  /* 0x0000007c1404723c */ /* 0x048fea0000001804 */
[-CC-:B------:R-:W-:Y:S01]  /*24b50*/  FFMA.FTZ R147, R31, R132.reuse, -R159.reuse ;  /* 0x000000841f937223 */ /* 0x180fe2000001089f */
[C---:B------:R-:W-:Y:S01]  /*24b60*/  HMMA.16816.F32 R8, R20.reuse, R126, R8 ;  /* 0x0000007e1408723c */ /* 0x040fe20000001808 */
[----:B------:R-:W3:Y:S01]  /*24b70*/  LDSM.16.MT88.4 R124, [R221+0x11000] ;  /* 0x01100000dd7c783b */ /* 0x000ee20000004200 */
[----:B------:R-:W-:Y:S03]  /*24b80*/  MUFU.EX2 R144, R144 ;  /* 0x0000009000907308 */ /* 0x000fe60000000800 */
[-CC-:B------:R-:W-:Y:S01]  /*24b90*/  FFMA.FTZ R145, R34, R132.reuse, -R159.reuse ;  /* 0x0000008422917223 */ /* 0x180fe2000001089f */
[C---:B------:R-:W-:Y:S06]  /*24ba0*/  HMMA.16816.F32 R68, R20.reuse, R148, R68 ;  /* 0x000000941444723c */ /* 0x040fec0000001844 */
[----:B------:R-:W4:Y:S01]  /*24bb0*/  MUFU.EX2 R147, R147 ;  /* 0x0000009300937308 */ /* 0x000f220000000800 */
[-C--:B------:R-:W-:Y:S01]  /*24bc0*/  FFMA.FTZ R146, R35, R132.reuse, -R159 ;  /* 0x0000008423927223 */ /* 0x080fe2000001089f */
[C---:B------:R-:W-:Y:S03]  /*24bd0*/  HMMA.16816.F32 R72, R20.reuse, R150, R72 ;  /* 0x000000961448723c */ /* 0x040fe60000001848 */
[-CC-:B------:R-:W-:Y:S03]  /*24be0*/  FFMA.FTZ R148, R29, R132.reuse, -R135.reuse ;  /* 0x000000841d947223 */ /* 0x180fe60000010887 */
[C---:B------:R-:W-:Y:S02]  /*24bf0*/  HMMA.16816.F32 R76, R20.reuse, R24, R76 ;  /* 0x00000018144c723c */ /* 0x040fe4000000184c */
[----:B------:R-:W-:Y:S03]  /*24c00*/  MUFU.EX2 R145, R145 ;  /* 0x0000009100917308 */ /* 0x000fe60000000800 */
[-CC-:B------:R-:W-:Y:S01]  /*24c10*/  FFMA.FTZ R151, R28, R132.reuse, -R135.reuse ;  /* 0x000000841c977223 */ /* 0x180fe20000010887 */
[C---:B------:R-:W-:Y:S01]  /*24c20*/  HMMA.16816.F32 R80, R20.reuse, R26, R80 ;  /* 0x0000001a1450723c */ /* 0x040fe20000001850 */
[----:B------:R-:W5:Y:S05]  /*24c30*/  LDSM.16.MT88.4 R28, [R223+0xd800] ;  /* 0x00d80000df1c783b */ /* 0x000f6a0000004200 */
[----:B------:R-:W3:Y:S01]  /*24c40*/  MUFU.EX2 R146, R146 ;  /* 0x0000009200927308 */ /* 0x000ee20000000800 */
[-CC-:B------:R-:W-:Y:S01]  /*24c50*/  FFMA.FTZ R149, R32, R132.reuse, -R135.reuse ;  /* 0x0000008420957223 */ /* 0x180fe20000010887 */
[C---:B-1----:R-:W-:Y:S03]  /*24c60*/  HMMA.16816.F32 R84, R20.reuse, R120, R84 ;  /* 0x000000781454723c */ /* 0x042fe60000001854 */
[----:B------:R-:W-:Y:S03]  /*24c70*/  FFMA.FTZ R150, R33, R132, -R135 ;  /* 0x0000008421967223 */ /* 0x000fe60000010887 */
        /* <DEDUP_REMOVED lines=11> */
[----:B------:R-:W-:Y:S03]  /*24d30*/  MUFU.EX2 R149, R149 ;  /* 0x0000009500957308 */ /* 0x000fe60000000800 */
[----:B------:R-:W-:Y:S01]  /*24d40*/  FADD.FTZ R172, R172, R165 ;  /* 0x000000a5acac7221 */ /* 0x000fe20000010000 */
[C---:B------:R-:W-:Y:S01]  /*24d50*/  HMMA.16816.F32 R104, R20.reuse, R126, R104 ;  /* 0x0000007e1468723c */ /* 0x040fe20000001868 */
[----:B------:R-:W-:Y:S05]  /*24d60*/  LDSM.16.MT88.4 R124, [R219+0x11800] ;  /* 0x01180000db7c783b */ /* 0x000fea0000004200 */
[----:B------:R-:W3:Y:S01]  /*24d70*/  MUFU.EX2 R150, R150 ;  /* 0x0000009600967308 */ /* 0x000ee20000000800 */
[----:B----4-:R-:W-:Y:S01]  /*24d80*/  F2FP.F16.F32.PACK_AB R24, R148, R151 ;  /* 0x000000979418723e */ /* 0x010fe200000000ff */
[C---:B------:R-:W-:Y:S03]  /*24d90*/  HMMA.16816.F32 R12, R20.reuse, R128, R12 ;  /* 0x00000080140c723c */ /* 0x040fe6000000180c */
[----:B------:R-:W-:Y:S03]  /*24da0*/  FADD.FTZ R168, R168, R167 ;  /* 0x000000a7a8a87221 */ /* 0x000fe60000010000 */
[C---:B------:R-:W-:Y:S05]  /*24db0*/  HMMA.16816.F32 R16, R20.reuse, R130, R16 ;  /* 0x000000821410723c */ /* 0x040fea0000001810 */
[----:B------:R-:W-:Y:S01]  /*24dc0*/  FADD.FTZ R172, R171, R172 ;  /* 0x000000acabac7221 */ /* 0x000fe20000010000 */
[C---:B------:R-:W-:Y:S05]  /*24dd0*/  HMMA.16816.F32 R108, R20.reuse, R140, R108 ;  /* 0x0000008c146c723c */ /* 0x040fea000000186c */
[----:B---3--:R-:W-:Y:S01]  /*24de0*/  F2FP.F16.F32.PACK_AB R26, R150, R149 ;  /* 0x00000095961a723e */ /* 0x008fe200000000ff */
[----:B------:R-:W-:Y:S01]  /*24df0*/  HMMA.16816.F32 R112, R20, R142, R112 ;  /* 0x0000008e1470723c */ /* 0x000fe20000001870 */
[----:B------:R-:W3:Y:S04]  /*24e00*/  LDSM.16.MT88.4 R20, [R219+0xd800] ;  /* 0x00d80000db14783b */ /* 0x000ee80000004200 */
[-CC-:B------:R-:W-:Y:S01]  /*24e10*/  FFMA.FTZ R140, R39, R132.reuse, -R159.reuse ;  /* 0x00000084278c7223 */ /* 0x180fe2000001089f */
[C---:B-----5:R-:W-:Y:S05]  /*24e20*/  HMMA.16816.F32 R4, R24.reuse, R28, R4 ;  /* 0x0000001c1804723c */ /* 0x060fea0000001804 */
[-CC-:B------:R-:W-:Y:S01]  /*24e30*/  FFMA.FTZ R143, R38, R132.reuse, -R159.reuse ;  /* 0x00000084268f7223 */ /* 0x180fe2000001089f */
[C---:B------:R-:W-:Y:S01]  /*24e40*/  HMMA.16816.F32 R8, R24.reuse, R30, R8 ;  /* 0x0000001e1808723c */ /* 0x040fe20000001808 */
[----:B------:R-:W4:Y:S01]  /*24e50*/  LDSM.16.MT88.4 R28, [R223+0x11800] ;  /* 0x01180000df1c783b */ /* 0x000f220000004200 */
[----:B------:R-:W-:Y:S03]  /*24e60*/  MUFU.EX2 R140, R140 ;  /* 0x0000008c008c7308 */ /* 0x000fe60000000800 */
[-CC-:B------:R-:W-:Y:S01]  /*24e70*/  FFMA.FTZ R141, R42, R132.reuse, -R159.reuse ;  /* 0x000000842a8d7223 */ /* 0x180fe2000001089f */
[C---:B-1----:R-:W-:Y:S03]  /*24e80*/  HMMA.16816.F32 R68, R24.reuse, R120, R68 ;  /* 0x000000781844723c */ /* 0x042fe60000001844 */
[----:B------:R-:W-:Y:S03]  /*24e90*/  LDSM.16.MT88.4 R36, [R221+0xe000] ;  /* 0x00e00000dd24783b */ /* 0x000fe60000004200 */
[----:B------:R-:W1:Y:S01]  /*24ea0*/  MUFU.EX2 R143, R143 ;  /* 0x0000008f008f7308 */ /* 0x000e620000000800 */
[----:B------:R-:W-:Y:S01]  /*24eb0*/  FFMA.FTZ R142, R43, R132, -R159 ;  /* 0x000000842b8e7223 */ /* 0x000fe2000001089f */
[C---:B------:R-:W-:Y:S03]  /*24ec0*/  HMMA.16816.F32 R72, R24.reuse, R122, R72 ;  /* 0x0000007a1848723c */ /* 0x040fe60000001848 */
[----:B------:R-:W5:Y:S03]  /*24ed0*/  LDSM.16.MT88.4 R120, [R220+0x11800] ;  /* 0x01180000dc78783b */ /* 0x000f660000004200 */
[C---:B--2---:R-:W-:Y:S02]  /*24ee0*/  HMMA.16816.F32 R76, R24.reuse, R32, R76 ;  /* 0x00000020184c723c */ /* 0x044fe4000000184c */
[----:B------:R-:W-:Y:S03]  /*24ef0*/  MUFU.EX2 R141, R141 ;  /* 0x0000008d008d7308 */ /* 0x000fe60000000800 */
[----:B------:R-:W-:Y:S01]  /*24f00*/  FADD.FTZ R168, R169, R168 ;  /* 0x000000a8a9a87221 */ /* 0x000fe20000010000 */
[C---:B------:R-:W-:Y:S01]  /*24f10*/  HMMA.16816.F32 R80, R24.reuse, R34, R80 ;  /* 0x000000221850723c */ /* 0x040fe20000001850 */
[----:B------:R-:W2:Y:S05]  /*24f20*/  LDSM.16.MT88.4 R32, [R223+0xe000] ;  /* 0x00e00000df20783b */ /* 0x000eaa0000004200 */
[----:B------:R-:W4:Y:S01]  /*24f30*/  MUFU.EX2 R142, R142 ;  /* 0x0000008e008e7308 */ /* 0x000f220000000800 */
[----:B------:R-:W-:Y:S01]  /*24f40*/  FADD.FTZ R173, R173, R172 ;  /* 0x000000acadad7221 */ /* 0x000fe20000010000 */
[C---:B---3--:R-:W-:Y:S01]  /*24f50*/  HMMA.16816.F32 R84, R24.reuse, R20, R84 ;  /* 0x000000141854723c */ /* 0x048fe20000001854 */
[----:B------:R-:W3:Y:S02]  /*24f60*/  LDSM.16.MT88.4 R40, [R220+0xe000] ;  /* 0x00e00000dc28783b */ /* 0x000ee40000004200 */
[----:B------:R-:W-:Y:S03]  /*24f70*/  FADD.FTZ R173, R170, R173 ;  /* 0x000000adaaad7221 */ /* 0x000fe60000010000 */
        /* <DEDUP_REMOVED lines=13> */
[-CC-:B------:R-:W-:Y:S01]  /*25050*/  FFMA.FTZ R120, R46, R132.reuse, -R159.reuse ;  /* 0x000000842e787223 */ /* 0x180fe2000001089f */
[C---:B------:R-:W-:Y:S05]  /*25060*/  HMMA.16816.F32 R108, R24.reuse, R124, R108 ;  /* 0x0000007c186c723c */ /* 0x040fea000000186c */
[-CC-:B------:R-:W-:Y:S01]  /*25070*/  FFMA.FTZ R121, R47, R132.reuse, -R159.reuse ;  /* 0x000000842f797223 */ /* 0x180fe2000001089f */
[----:B------:R-:W-:Y:S01]  /*25080*/  HMMA.16816.F32 R112, R24, R126, R112 ;  /* 0x0000007e1870723c */ /* 0x000fe20000001870 */
[----:B------:R-:W4:Y:S01]  /*25090*/  LDSM.16.MT88.4 R24, [R223+0x12000] ;  /* 0x01200000df18783b */ /* 0x000f220000004200 */
[----:B------:R-:W-:Y:S03]  /*250a0*/  MUFU.EX2 R120, R120 ;  /* 0x0000007800787308 */ /* 0x000fe60000000800 */
[-CC-:B------:R-:W-:Y:S01]  /*250b0*/  FFMA.FTZ R122, R50, R132.reuse, -R159.reuse ;  /* 0x00000084327a7223 */ /* 0x180fe2000001089f */
[C---:B--2---:R-:W-:Y:S03]  /*250c0*/  HMMA.16816.F32 R4, R20.reuse, R32, R4 ;  /* 0x000000201404723c */ /* 0x044fe60000001804 */
[----:B------:R-:W-:Y:S03]  /*250d0*/  LDSM.16.MT88.4 R44, [R221+0xe800] ;  /* 0x00e80000dd2c783b */ /* 0x000fe60000004200 */
[----:B------:R-:W2:Y:S01]  /*250e0*/  MUFU.EX2 R121, R121 ;  /* 0x0000007900797308 */ /* 0x000ea20000000800 */
[--C-:B------:R-:W-:Y:S01]  /*250f0*/  FFMA.FTZ R123, R51, R132, -R159.reuse ;  /* 0x00000084337b7223 */ /* 0x100fe2000001089f */
        /* <DEDUP_REMOVED lines=42> */
[-C--:B------:R-:W-:Y:S01]  /*253a0*/  FFMA.FTZ R48, R58, R132.reuse, -R159 ;  /* 0x000000843a307223 */ /* 0x080fe2000001089f */
[C---:B--2---:R-:W-:Y:S05]  /*253b0*/  HMMA.16816.F32 R92, R24.reuse, R32, R92 ;  /* 0x00000020185c723c */ /* 0x044fea000000185c */
[----:B------:R-:W-:Y:S01]  /*253c0*/  MUFU.EX2 R48, R48 ;  /* 0x0000003000307308 */ /* 0x000fe20000000800 */
[C---:B------:R-:W-:Y:S01]  /*253d0*/  HMMA.16816.F32 R96, R24.reuse, R34, R96 ;  /* 0x000000221860723c */ /* 0x040fe20000001860 */
[----:B------:R-:W2:Y:S04]  /*253e0*/  LDSM.16.MT88.4 R32, [R223+0xf000] ;  /* 0x00f00000df20783b */ /* 0x000ea80000004200 */
[-CC-:B------:R-:W-:Y:S01]  /*253f0*/  FFMA.FTZ R50, R52, R132.reuse, -R135.reuse ;  /* 0x0000008434327223 */ /* 0x180fe20000010887 */
[C---:B---3--:R-:W-:Y:S05]  /*25400*/  HMMA.16816.F32 R100, R24.reuse, R20, R100 ;  /* 0x000000141864723c */ /* 0x048fea0000001864 */
[-C--:B------:R-:W-:Y:S01]  /*25410*/  FFMA.FTZ R51, R53, R132.reuse, -R135 ;  /* 0x0000008435337223 */ /* 0x080fe20000010887 */
[C---:B------:R-:W-:Y:S01]  /*25420*/  HMMA.16816.F32 R104, R24.reuse, R22, R104 ;  /* 0x000000161868723c */ /* 0x040fe20000001868 */
[----:B------:R-:W-:Y:S04]  /*25430*/  MUFU.EX2 R50, R50 ;  /* 0x0000003200327308 */ /* 0x000fe80000000800 */
[-C--:B------:R-:W-:Y:S01]  /*25440*/  FFMA.FTZ R49, R59, R132.reuse, -R159 ;  /* 0x000000843b317223 */ /* 0x080fe2000001089f */
[C---:B-1----:R-:W-:Y:S05]  /*25450*/  HMMA.16816.F32 R12, R24.reuse, R28, R12 ;  /* 0x0000001c180c723c */ /* 0x042fea000000180c */
[----:B------:R-:W1:Y:S01]  /*25460*/  MUFU.EX2 R51, R51 ;  /* 0x0000003300337308 */ /* 0x000e620000000800 */
[-CC-:B------:R-:W-:Y:S01]  /*25470*/  FFMA.FTZ R52, R56, R132.reuse, -R135.reuse ;  /* 0x0000008438347223 */ /* 0x180fe20000010887 */
[C---:B------:R-:W-:Y:S01]  /*25480*/  HMMA.16816.F32 R16, R24.reuse, R30, R16 ;  /* 0x0000001e1810723c */ /* 0x040fe20000001810 */
[----:B------:R-:W3:Y:S03]  /*25490*/  LDSM.16.MT88.4 R28, [R219+0xf000] ;  /* 0x00f00000db1c783b */ /* 0x000ee60000004200 */
[----:B------:R-:W-:Y:S02]  /*254a0*/  FFMA.FTZ R53, R57, R132, -R135 ;  /* 0x0000008439357223 */ /* 0x000fe40000010887 */
[C---:B------:R-:W-:Y:S02]  /*254b0*/  HMMA.16816.F32 R108, R24.reuse, R36, R108 ;  /* 0x00000024186c723c */ /* 0x040fe4000000186c */
[----:B------:R-:W4:Y:S03]  /*254c0*/  MUFU.EX2 R49, R49 ;  /* 0x0000003100317308 */ /* 0x000f260000000800 */
[----:B------:R-:W-:Y:S01]  /*254d0*/  F2FP.F16.F32.PACK_AB R21, R55, R54 ;  /* 0x000000363715723e */ /* 0x000fe200000000ff */
[----:B------:R-:W-:Y:S01]  /*254e0*/  HMMA.16816.F32 R112, R24, R38, R112 ;  /* 0x000000261870723c */ /* 0x000fe20000001870 */
[----:B------:R-:W5:Y:S05]  /*254f0*/  LDSM.16.MT88.4 R24, [R223+0x13000] ;  /* 0x01300000df18783b */ /* 0x000f6a0000004200 */
[----:B------:R-:W-:Y:S01]  /*25500*/  MUFU.EX2 R52, R52 ;  /* 0x0000003400347308 */ /* 0x000fe20000000800 */
[----:B-1----:R-:W-:Y:S01]  /*25510*/  F2FP.F16.F32.PACK_AB R20, R51, R50 ;  /* 0x000000323314723e */ /* 0x002fe200000000ff */
[-C--:B------:R-:W-:Y:S03]  /*25520*/  FFMA.FTZ R56, R62, R132.reuse, -R159 ;  /* 0x000000843e387223 */ /* 0x080fe6000001089f */
[----:B------:R-:W-:Y:S01]  /*25530*/  FFMA.FTZ R57, R64, R132, -R135 ;  /* 0x0000008440397223 */ /* 0x000fe20000010887 */
[----:B------:R-:W-:Y:S01]  /*25540*/  FADD.FTZ R59, R177, R168 ;  /* 0x000000a8b13b7221 */ /* 0x000fe20000010000 */
[----:B------:R-:W-:Y:S03]  /*25550*/  LDSM.16.MT88.4 R36, [R220+0x13000] ;  /* 0x01300000dc24783b */ /* 0x000fe60000004200 */
[----:B------:R-:W1:Y:S01]  /*25560*/  MUFU.EX2 R53, R53 ;  /* 0x0000003500357308 */ /* 0x000e620000000800 */
[----:B----4-:R-:W-:Y:S01]  /*25570*/  F2FP.F16.F32.PACK_AB R23, R49, R48 ;  /* 0x000000303117723e */ /* 0x010fe200000000ff */
[----:B------:R-:W-:Y:S04]  /*25580*/  FADD.FTZ R59, R176, R59 ;  /* 0x0000003bb03b7221 */ /* 0x000fe80000010000 */
[----:B------:R-:W-:Y:S04]  /*25590*/  FADD.FTZ R174, R174, R59 ;  /* 0x0000003baeae7221 */ /* 0x000fe80000010000 */
[----:B------:R-:W-:Y:S01]  /*255a0*/  MUFU.EX2 R56, R56 ;  /* 0x0000003800387308 */ /* 0x000fe20000000800 */
[----:B------:R-:W-:Y:S04]  /*255b0*/  FADD.FTZ R174, R175, R174 ;  /* 0x000000aeafae7221 */ /* 0x000fe80000010000 */
[----:B------:R-:W-:Y:S05]  /*255c0*/  FADD.FTZ R151, R151, R174 ;  /* 0x000000ae97977221 */ /* 0x000fea0000010000 */
[----:B------:R-:W-:Y:S01]  /*255d0*/  MUFU.EX2 R57, R57 ;  /* 0x0000003900397308 */ /* 0x000fe20000000800 */
[----:B-1----:R-:W-:Y:S01]  /*255e0*/  F2FP.F16.F32.PACK_AB R22, R53, R52 ;  /* 0x000000343516723e */ /* 0x002fe200000000ff */
[----:B------:R-:W-:Y:S04]  /*255f0*/  FADD.FTZ R148, R148, R151 ;  /* 0x0000009794947221 */ /* 0x000fe80000010000 */
[----:B------:R-:W-:Y:S02]  /*25600*/  FADD.FTZ R149, R149, R148 ;  /* 0x0000009495957221 */ /* 0x000fe40000010000 */
        /* <DEDUP_REMOVED lines=13> */
[-CC-:B------:R-:W-:Y:S01]  /*256e0*/  FFMA.FTZ R45, R63, R132.reuse, -R159.reuse ;  /* 0x000000843f2d7223 */ /* 0x180fe2000001089f */
[C---:B---3--:R-:W-:Y:S05]  /*256f0*/  HMMA.16816.F32 R84, R20.reuse, R28, R84 ;  /* 0x0000001c1454723c */ /* 0x048fea0000001854 */
[----:B------:R-:W2:Y:S01]  /*25700*/  MUFU.EX2 R45, R45 ;  /* 0x0000002d002d7308 */ /* 0x000ea20000000800 */
[C---:B------:R-:W-:Y:S01]  /*25710*/  HMMA.16816.F32 R88, R20.reuse, R30, R88 ;  /* 0x0000001e1458723c */ /* 0x040fe20000001858 */
[----:B------:R-:W3:Y:S04]  /*25720*/  LDSM.16.MT88.4 R28, [R219+0x13000] ;  /* 0x01300000db1c783b */ /* 0x000ee80000004200 */
[--C-:B------:R-:W-:Y:S01]  /*25730*/  FFMA.FTZ R44, R66, R132, -R159.reuse ;  /* 0x00000084422c7223 */ /* 0x100fe2000001089f */
[C---:B-----5:R-:W-:Y:S05]  /*25740*/  HMMA.16816.F32 R92, R20.reuse, R24, R92 ;  /* 0x00000018145c723c */ /* 0x060fea000000185c */
[----:B------:R-:W-:Y:S01]  /*25750*/  MUFU.EX2 R44, R44 ;  /* 0x0000002c002c7308 */ /* 0x000fe20000000800 */
[C---:B------:R-:W-:Y:S05]  /*25760*/  HMMA.16816.F32 R96, R20.reuse, R26, R96 ;  /* 0x0000001a1460723c */ /* 0x040fea0000001860 */
[----:B--2---:R-:W-:Y:S01]  /*25770*/  F2FP.F16.F32.PACK_AB R25, R45, R56 ;  /* 0x000000382d19723e */ /* 0x004fe200000000ff */
[C---:B-1----:R-:W-:Y:S05]  /*25780*/  HMMA.16816.F32 R100, R20.reuse, R32, R100 ;  /* 0x000000201464723c */ /* 0x042fea0000001864 */
[-C--:B------:R-:W-:Y:S01]  /*25790*/  FFMA.FTZ R159, R67, R132.reuse, -R159 ;  /* 0x00000084439f7223 */ /* 0x080fe2000001089f */
[C---:B------:R-:W-:Y:S01]  /*257a0*/  HMMA.16816.F32 R104, R20.reuse, R34, R104 ;  /* 0x000000221468723c */ /* 0x040fe20000001868 */
[----:B------:R-:W1:Y:S04]  /*257b0*/  LDSM.16.MT88.4 R32, [R221+0xf800] ;  /* 0x00f80000dd20783b */ /* 0x000e680000004200 */
[-CC-:B------:R-:W-:Y:S01]  /*257c0*/  FFMA.FTZ R46, R60, R132.reuse, -R135.reuse ;  /* 0x000000843c2e7223 */ /* 0x180fe20000010887 */
[C---:B------:R-:W-:Y:S01]  /*257d0*/  HMMA.16816.F32 R12, R20.reuse, R36, R12 ;  /* 0x00000024140c723c */ /* 0x040fe2000000180c */
[----:B------:R-:W2:Y:S04]  /*257e0*/  MUFU.EX2 R159, R159 ;  /* 0x0000009f009f7308 */ /* 0x000ea80000000800 */
[-CC-:B------:R-:W-:Y:S01]  /*257f0*/  FFMA.FTZ R47, R61, R132.reuse, -R135.reuse ;  /* 0x000000843d2f7223 */ /* 0x180fe20000010887 */
[C---:B------:R-:W-:Y:S01]  /*25800*/  HMMA.16816.F32 R16, R20.reuse, R38, R16 ;  /* 0x000000261410723c */ /* 0x040fe20000001810 */
[----:B------:R-:W4:Y:S04]  /*25810*/  LDSM.16.MT88.4 R36, [R220+0xf800] ;  /* 0x00f80000dc24783b */ /* 0x000f280000004200 */
[----:B------:R-:W-:Y:S01]  /*25820*/  MUFU.EX2 R46, R46 ;  /* 0x0000002e002e7308 */ /* 0x000fe20000000800 */
[----:B------:R-:W-:Y:S01]  /*25830*/  FFMA.FTZ R135, R65, R132, -R135 ;  /* 0x0000008441877223 */ /* 0x000fe20000010887 */
[C---:B---3--:R-:W-:Y:S08]  /*25840*/  HMMA.16816.F32 R108, R20.reuse, R28, R108 ;  /* 0x0000001c146c723c */ /* 0x048ff0000000186c */
[----:B------:R-:W3:Y:S01]  /*25850*/  MUFU.EX2 R47, R47 ;  /* 0x0000002f002f7308 */ /* 0x000ee20000000800 */
[----:B------:R-:W-:Y:S01]  /*25860*/  HMMA.16816.F32 R112, R20, R30, R112 ;  /* 0x0000001e1470723c */ /* 0x000fe20000001870 */
[----:B------:R-:W5:Y:S02]  /*25870*/  LDSM.16.MT88.4 R20, [R223+0x13800] ;  /* 0x01380000df14783b */ /* 0x000f640000004200 */
[----:B--2---:R-:W-:Y:S01]  /*25880*/  F2FP.F16.F32.PACK_AB R27, R159, R44 ;  /* 0x0000002c9f1b723e */ /* 0x004fe200000000ff */
[----:B------:R-:W-:Y:S05]  /*25890*/  FADD.FTZ R28, R144, R173 ;  /* 0x000000ad901c7221 */ /* 0x000fea0000010000 */
[----:B------:R-:W2:Y:S02]  /*258a0*/  MUFU.EX2 R248, R135 ;  /* 0x0000008700f87308 */ /* 0x000ea40000000800 */
[----:B------:R-:W-:Y:S01]  /*258b0*/  FADD.FTZ R182, R182, R181 ;  /* 0x000000b5b6b67221 */ /* 0x000fe20000010000 */
[----:B------:R-:W-:Y:S03]  /*258c0*/  FADD.FTZ R28, R147, R28 ;  /* 0x0000001c931c7221 */ /* 0x000fe60000010000 */
[----:B------:R-:W-:Y:S01]  /*258d0*/  FADD.FTZ R183, R183, R182 ;  /* 0x000000b6b7b77221 */ /* 0x000fe20000010000 */
[----:B------:R-:W-:Y:S01]  /*258e0*/  FADD.FTZ R145, R145, R28 ;  /* 0x0000001c91917221 */ /* 0x000fe20000010000 */
[----:B---3--:R-:W-:Y:S02]  /*258f0*/  F2FP.F16.F32.PACK_AB R24, R47, R46 ;  /* 0x0000002e2f18723e */ /* 0x008fe400000000ff */
[----:B------:R-:W-:Y:S01]  /*25900*/  FADD.FTZ R184, R184, R183 ;  /* 0x000000b7b8b87221 */ /* 0x000fe20000010000 */
[----:B------:R-:W-:Y:S03]  /*25910*/  FADD.FTZ R146, R146, R145 ;  /* 0x0000009192927221 */ /* 0x000fe60000010000 */
[----:B------:R-:W-:Y:S01]  /*25920*/  FADD.FTZ R185, R185, R184 ;  /* 0x000000b8b9b97221 */ /* 0x000fe20000010000 */
[----:B------:R-:W-:Y:S01]  /*25930*/  FADD.FTZ R143, R143, R146 ;  /* 0x000000928f8f7221 */ /* 0x000fe20000010000 */
[----:B--2---:R-:W-:Y:S02]  /*25940*/  F2FP.F16.F32.PACK_AB R26, R248, R57 ;  /* 0x00000039f81a723e */ /* 0x004fe400000000ff */
[----:B------:R-:W-:Y:S01]  /*25950*/  FADD.FTZ R50, R50, R185 ;  /* 0x000000b932327221 */ /* 0x000fe20000010000 */
[----:B------:R-:W-:Y:S01]  /*25960*/  MOV R135, R2 ;  /* 0x0000000200877202 */ /* 0x000fe20000000f00 */
[----:B------:R-:W-:Y:S02]  /*25970*/  FADD.FTZ R140, R140, R143 ;  /* 0x0000008f8c8c7221 */ /* 0x000fe40000010000 */
[----:B------:R-:W-:Y:S01]  /*25980*/  FADD.FTZ R51, R51, R50 ;  /* 0x0000003233337221 */ /* 0x000fe20000010000 */
[C---:B------:R-:W-:Y:S01]  /*25990*/  HMMA.16816.F32 R128, R24.reuse, R124, R4 ;  /* 0x0000007c1880723c */ /* 0x040fe20000001804 */
[----:B------:R-:W2:Y:S04]  /*259a0*/  LDSM.16.MT88.4 R4, [R221+0x13800] ;  /* 0x01380000dd04783b */ /* 0x000ea80000004200 */
[----:B------:R-:W-:Y:S01]  /*259b0*/  FADD.FTZ R141, R141, R140 ;  /* 0x0000008c8d8d7221 */ /* 0x000fe20000010000 */
[C---:B------:R-:W-:Y:S03]  /*259c0*/  HMMA.16816.F32 R124, R24.reuse, R126, R8 ;  /* 0x0000007e187c723c */ /* 0x040fe60000001808 */
[----:B------:R-:W3:Y:S02]  /*259d0*/  LDSM.16.MT88.4 R8, [R219+0x13800] ;  /* 0x01380000db08783b */ /* 0x000ee40000004200 */
[----:B------:R-:W-:Y:S01]  /*259e0*/  FADD.FTZ R141, R142, R141 ;  /* 0x0000008d8e8d7221 */ /* 0x000fe20000010000 */
[C---:B-1----:R-:W-:Y:S05]  /*259f0*/  HMMA.16816.F32 R68, R24.reuse, R32, R68 ;  /* 0x000000201844723c */ /* 0x042fea0000001844 */
        /* <DEDUP_REMOVED lines=25> */
[----:B------:R-:W-:Y:S05]  /*25b90*/  HMMA.16816.F32 R112, R24, R10, R112 ;  /* 0x0000000a1870723c */ /* 0x000fea0000001870 */
[----:B------:R-:W-:Y:S01]  /*25ba0*/  FADD.FTZ R46, R47, R46 ;  /* 0x0000002e2f2e7221 */ /* 0x000fe20000010000 */
[----:B------:R-:W-:Y:S05]  /*25bb0*/  FADD.FTZ R44, R44, R45 ;  /* 0x0000002d2c2c7221 */ /* 0x000fea0000010000 */
[----:B------:R-:W-:Y:S01]  /*25bc0*/  FADD.FTZ R57, R57, R46 ;  /* 0x0000002e39397221 */ /* 0x000fe20000010000 */
[----:B------:R-:W-:Y:S03]  /*25bd0*/  FADD.FTZ R243, R159, R44 ;  /* 0x0000002c9ff37221 */ /* 0x000fe60000010000 */
[----:B------:R-:W-:Y:S01]  /*25be0*/  FADD.FTZ R248, R248, R57 ;  /* 0x00000039f8f87221 */ /* 0x000fe20000010000 */
[----:B------:R-:W-:Y:S08]  /*25bf0*/  @P0 BRA `(.L_x_4367) ;  /* 0xffffffa800680947 */ /* 0x000ff0000383ffff */
.L_x_4358:
        /* <DEDUP_REMOVED lines=11> */
[----:B------:R-:W-:-:S03]  /*25cb0*/  IMAD.IADD R11, R13, 0x1, -R0 ;  /* 0x000000010d0b7824 */ /* 0x000fc600078e0a00 */
[----:B------:R-:W-:Y:S02]  /*25cc0*/  SHF.R.S32.HI R4, RZ, 0x4, R4 ;  /* 0x00000004ff047819 */ /* 0x000fe40000011404 */
[----:B------:R-:W-:-:S04]  /*25cd0*/  SHF.R.S32.HI R0, RZ, 0x1f, R11 ;  /* 0x0000001fff007819 */ /* 0x000fc8000001140b */
[----:B------:R-:W-:-:S04]  /*25ce0*/  LEA.HI R0, R0, R11, RZ, 0x2 ;  /* 0x0000000b00007211 */ /* 0x000fc800078f10ff */
        /* <DEDUP_REMOVED lines=9> */
.L_x_4389:
        /* <DEDUP_REMOVED lines=144> */
[----:B-1----:R-:W4:Y:S04]  /*26680*/  LD.E.64 R18, desc[UR12][R8.64+0xb0] ;  /* 0x0000b00c08127980 */ /* 0x002f28000c101b00 */
[----:B------:R-:W4:Y:S01]  /*26690*/  LD.E R25, desc[UR10][R8.64+0x60] ;  /* 0x0000600a08197980 */ /* 0x000f22000c101900 */
[----:B--2---:R-:W-:Y:S01]  /*266a0*/  LEA.HI R13, R15, R14, RZ, 0x4 ;  /* 0x0000000e0f0d7211 */ /* 0x004fe200078f20ff */
[----:B------:R-:W1:Y:S02]  /*266b0*/  @P4 MUFU.LG2 R26, R11 ;  /* 0x0000000b001a4308 */ /* 0x000e640000000c00 */
[----:B------:R2:W5:Y:S01]  /*266c0*/  LD.E R12, desc[UR10][R8.64+0xcc] ;  /* 0x0000cc0a080c7980 */ /* 0x000562000c101900 */
[----:B------:R-:W-:-:S03]  /*266d0*/  LOP3.LUT R13, R13, 0xfffffff0, RZ, 0xc0, !PT ;  /* 0xfffffff00d0d7812 */ /* 0x000fc600078ec0ff */
[----:B------:R2:W5:Y:S01]  /*266e0*/  LD.E.64 R82, desc[UR10][R8.64+0x78] ;  /* 0x0000780a08527980 */ /* 0x000562000c101b00 */
[----:B------:R-:W-:Y:S01]  /*266f0*/  IADD3 R13, -R13, R14, RZ ;  /* 0x0000000e0d0d7210 */ /* 0x000fe20007ffe1ff */
[----:B------:R1:W2:Y:S02]  /*26700*/  @P3 MUFU.LG2 R27, R10 ;  /* 0x0000000a001b3308 */ /* 0x0002a40000000c00 */
[----:B------:R4:W5:Y:S01]  /*26710*/  LD.E.64 R84, desc[UR10][R8.64+0xa8] ;  /* 0x0000a80a08547980 */ /* 0x000962000c101b00 */
[----:B------:R-:W-:Y:S02]  /*26720*/  LEA.HI R20, R13, R13, RZ, 0x1 ;  /* 0x0000000d0d147211 */ /* 0x000fe400078f08ff */
[----:B---3--:R-:W-:Y:S02]  /*26730*/  SHF.L.U32 R21, R4, 0x6, RZ ;  /* 0x0000000604157819 */ /* 0x008fe400000006ff */
[----:B------:R-:W-:Y:S02]  /*26740*/  SHF.L.U32 R24, R20, 0x2, RZ ;  /* 0x0000000214187819 */ /* 0x000fe400000006ff */
[----:B------:R-:W-:Y:S01]  /*26750*/  LOP3.LUT R21, R21, 0x1c0, RZ, 0xc0, !PT ;  /* 0x000001c015157812 */ /* 0x000fe200078ec0ff */
[----:B-1----:R-:W-:Y:S01]  /*26760*/  @P4 FMUL.FTZ R22, R26, 0.69314718246459960938 ;  /* 0x3f3172181a164820 */ /* 0x002fe20000410000 */
[----:B------:R-:W-:-:S02]  /*26770*/  LOP3.LUT R20, R20, 0xffffffe, RZ, 0xc0, !PT ;  /* 0x0ffffffe14147812 */ /* 0x000fc400078ec0ff */
[----:B------:R-:W-:Y:S02]  /*26780*/  LOP3.LUT R23, R21, 0x38, R24, 0xf8, !PT ;  /* 0x0000003815177812 */ /* 0x000fe400078ef818 */
[----:B------:R-:W-:Y:S02]  /*26790*/  SHF.R.U32.HI R10, RZ, 0x3, R21 ;  /* 0x00000003ff0a7819 */ /* 0x000fe40000011615 */
[----:B------:R-:W-:Y:S01]  /*267a0*/  SHF.R.S32.HI R21, RZ, 0x1f, R16 ;  /* 0x0000001fff157819 */ /* 0x000fe20000011410 */
[----:B--2---:R-:W-:Y:S01]  /*267b0*/  @P3 FMUL.FTZ R27, R27, 0.69314718246459960938 ;  /* 0x3f3172181b1b3820 */ /* 0x004fe20000410000 */
[----:B------:R-:W-:Y:S01]  /*267c0*/  MOV R15, 0xff800000 ;  /* 0xff800000000f7802 */ /* 0x000fe20000000f00 */
[----:B-----5:R-:W-:Y:S01]  /*267d0*/  @P4 FFMA.FTZ R15, R5, R3, R22 ;  /* 0x00000003050f4223 */ /* 0x020fe20000010016 */
[----:B------:R-:W-:Y:S02]  /*267e0*/  LEA.HI R21, R21, R16, RZ, 0x2 ;  /* 0x0000001015157211 */ /* 0x000fe400078f10ff */
[----:B------:R-:W-:-:S02]  /*267f0*/  LOP3.LUT R10, R23, R10, RZ, 0x3c, !PT ;  /* 0x0000000a170a7212 */ /* 0x000fc400078e3cff */
[----:B------:R-:W-:Y:S02]  /*26800*/  IADD3 R3, R13, -R20, RZ ;  /* 0x800000140d037210 */ /* 0x000fe40007ffe0ff */
[----:B------:R-:W-:Y:S01]  /*26810*/  MOV R11, 0xff800000 ;  /* 0xff800000000b7802 */ /* 0x000fe20000000f00 */
[----:B------:R-:W-:Y:S01]  /*26820*/  @P3 FFMA.FTZ R11, R5, R2, R27 ;  /* 0x00000002050b3223 */ /* 0x000fe2000001001b */
        /* <DEDUP_REMOVED lines=10> */
[----:B------:R1:W2:Y:S04]  /*268d0*/  LDS.128 R76, [R2] ;  /* 0x00000000024c7984 */ /* 0x0002a80000000c00 */
[----:B------:R1:W3:Y:S04]  /*268e0*/  LDS.128 R72, [R2+0x800] ;  /* 0x0008000002487984 */ /* 0x0002e80000000c00 */
        /* <DEDUP_REMOVED lines=13> */
[----:B----4-:R-:W-:-:S04]  /*269c0*/  IMAD R18, R18, UR8, R239 ;  /* 0x0000000812127c24 */ /* 0x010fc8000f8e02ef */
[----:B------:R-:W-:Y:S02]  /*269d0*/  IMAD R5, R18, R25, R242 ;  /* 0x0000001912057224 */ /* 0x000fe400078e02f2 */
[----:B------:R4:W1:Y:S02]  /*269e0*/  LDS.128 R24, [R2+0x6800] ;  /* 0x0068000002187984 */ /* 0x0008640000000c00 */
[----:B------:R-:W-:Y:S02]  /*269f0*/  IMAD R5, R19, R5, R10 ;  /* 0x0000000513057224 */ /* 0x000fe400078e020a */
[----:B------:R4:W1:Y:S01]  /*26a00*/  LDS.128 R16, [R2+0x7800] ;  /* 0x0078000002107984 */ /* 0x0008620000000c00 */
[----:B--23--:R-:W-:Y:S05]  /*26a10*/  @P0 BRA `(.L_x_4370) ;  /* 0x00000000003c0947 */ /* 0x00cfea0003800000 */
[----:B------:R-:W-:Y:S01]  /*26a20*/  IMAD R0, R237, -0x40, R240 ;  /* 0xffffffc0ed007824 */ /* 0x000fe200078e02f0 */
[----:B-1--4-:R-:W-:Y:S01]  /*26a30*/  SHF.R.S32.HI R2, RZ, 0x1f, R5 ;  /* 0x0000001fff027819 */ /* 0x012fe20000011405 */
        /* <DEDUP_REMOVED lines=13> */
.L_x_4370:
[----:B------:R-:W-:Y:S05]  /*26b10*/  BSYNC B0 ;  /* 0x0000000000007941 */ /* 0x000fea0003800000 */
.L_x_4369:
[----:B------:R-:W-:Y:S01]  /*26b20*/  IMAD.SHL.U32 R14, R13, 0x4, RZ ;  /* 0x000000040d0e7824 */ /* 0x000fe200078e00ff */
[----:B------:R-:W-:Y:S02]  /*26b30*/  R2UR UR4, R6 ;  /* 0x00000000060472ca */ /* 0x000fe400000e0000 */
[----:B------:R-:W-:Y:S02]  /*26b40*/  R2UR UR5, R7 ;  /* 0x00000000070572ca */ /* 0x000fe400000e0000 */
[----:B--2---:R-:W-:Y:S01]  /*26b50*/  SHF.R.S32.HI R15, RZ, 0x1f, R14 ;  /* 0x0000001fff0f7819 */ /* 0x004fe2000001140e */
[----:B------:R-:W-:Y:S02]  /*26b60*/  IMAD R237, R237, -0x40, R240 ;  /* 0xffffffc0eded7824 */ /* 0x000fe400078e02f0 */
[----:B------:R-:W-:Y:S02]  /*26b70*/  VIADD R10, R4, 0x8 ;  /* 0x00000008040a7836 */ /* 0x000fe40000000000 */
[----:B------:R-:W-:-:S02]  /*26b80*/  IMAD R12, R5, R12, RZ ;  /* 0x0000000c050c7224 */ /* 0x000fc400078e02ff */
[----:B------:R-:W-:Y:S01]  /*26b90*/  IMAD.WIDE R80, R4, 0x80, R14 ;  /* 0x0000008004507825 */ /* 0x000fe200078e020e */
[----:B------:R-:W-:-:S03]  /*26ba0*/  ISETP.GE.AND P0, PT, R10, R237, PT ;  /* 0x000000ed0a00720c */ /* 0x000fc60003f06270 */
[----:B------:R-:W-:Y:S01]  /*26bb0*/  VIADD R0, R4, 0x18 ;  /* 0x0000001804007836 */ /* 0x000fe20000000000 */
[----:B------:R-:W-:Y:S01]  /*26bc0*/  IADD3 R10, P2, R80, R12, RZ ;  /* 0x0000000c500a7210 */ /* 0x000fe20007f5e0ff */
[----:B-1--4-:R-:W-:Y:S01]  /*26bd0*/  VIADD R2, R4, 0x10 ;  /* 0x0000001004027836 */ /* 0x012fe20000000000 */
        /* <DEDUP_REMOVED lines=22> */
[----:B------:R2:W-:Y:S04]  /*26d40*/  @!P2 ST.E.64 desc[UR10][R12.64], R76 ;  /* 0x0000004c0c00a985 */ /* 0x0005e8000c101b0a */
[----:B------:R2:W-:Y:S01]  /*26d50*/  @!P2 ST.E.64 desc[UR4][R12.64+0x8], R78 ;  /* 0x0000084e0c00a985 */ /* 0x0005e2000c101b04 */
[----:B------:R-:W-:-:S13]  /*26d60*/  ISETP.GE.AND P2, PT, R3, R8, PT ;  /* 0x000000080300720c */ /* 0x000fda0003f46270 */
[----:B------:R-:W-:Y:S02]  /*26d70*/  @!P2 R2UR UR4, R6 ;  /* 0x000000000604a2ca */ /* 0x000fe400000e0000 */
[----:B------:R-:W-:-:S13]  /*26d80*/  @!P2 R2UR UR5, R7 ;  /* 0x000000000705a2ca */ /* 0x000fda00000e0000 */
[----:B------:R2:W-:Y:S02]  /*26d90*/  @!P2 ST.E.128 desc[UR4][R12.64+0x100], R44 ;  /* 0x0001002c0c00a985 */ /* 0x0005e4000c101d04 */
.L_x_4372:
[----:B------:R-:W-:Y:S05]  /*26da0*/  BSYNC B0 ;  /* 0x0000000000007941 */ /* 0x000fea0003800000 */
.L_x_4371:
        /* <DEDUP_REMOVED lines=10> */
[----:B------:R3:W-:Y:S02]  /*26e50*/  @!P0 ST.E.128 desc[UR4][R12.64+0x1100], R40 ;  /* 0x001100280c008985 */ /* 0x0007e4000c101d04 */
.L_x_4374:
[----:B------:R-:W-:Y:S05]  /*26e60*/  BSYNC B0 ;  /* 0x0000000000007941 */ /* 0x000fea0003800000 */
.L_x_4373:
        /* <DEDUP_REMOVED lines=8> */
[----:B------:R4:W-:Y:S04]  /*26ef0*/  @!P1 ST.E.128 desc[UR10][R12.64+0x2000], R68 ;  /* 0x002000440c009985 */ /* 0x0009e8000c101d0a */
[----:B------:R4:W-:Y:S02]  /*26f00*/  @!P0 ST.E.128 desc[UR4][R12.64+0x2100], R36 ;  /* 0x002100240c008985 */ /* 0x0009e4000c101d04 */
.L_x_4376:
[----:B------:R-:W-:Y:S05]  /*26f10*/  BSYNC B0 ;  /* 0x0000000000007941 */ /* 0x000fea0003800000 */
.L_x_4375:
        /* <DEDUP_REMOVED lines=10> */
.L_x_4378:
[----:B------:R-:W-:Y:S05]  /*26fc0*/  BSYNC B0 ;  /* 0x0000000000007941 */ /* 0x000fea0003800000 */
.L_x_4377:
        /* <DEDUP_REMOVED lines=10> */
.L_x_4380:
[----:B------:R-:W-:Y:S05]  /*27070*/  BSYNC B0 ;  /* 0x0000000000007941 */ /* 0x000fea0003800000 */
.L_x_4379:
        /* <DEDUP_REMOVED lines=10> */
.L_x_4382:
[----:B------:R-:W-:Y:S05]  /*27120*/  BSYNC B0 ;  /* 0x0000000000007941 */ /* 0x000fea0003800000 */
.L_x_4381:
        /* <DEDUP_REMOVED lines=10> */
.L_x_4384:
[----:B------:R-:W-:Y:S05]  /*271d0*/  BSYNC B0 ;  /* 0x0000000000007941 */ /* 0x000fea0003800000 */
.L_x_4383:
[----:B------:R-:W-:-:S04]  /*271e0*/  MOV R239, 0x0 ;  /* 0x0000000000ef7802 */ /* 0x000fc80000000f00 */
[----:B-12345:R-:W-:Y:S05]  /*271f0*/  @P2 RET.REL.NODEC R238 `(_ZN5flash24flash_fwd_splitkv_kernelI23Flash_fwd_kernel_traitsILi128ELi64ELi128ELi4ELb0ELb0EN7cutlass6half_tE19Flash_kernel_traitsILi128ELi64ELi128ELi4ES3_EELb1ELb0ELb1ELb0ELb0ELb0ELb1ELb1EEEvNS_16Flash_fwd_paramsE) ;  /* 0xfffffd8cee802950 */ /* 0x03efea0003c3ffff */
[-C--:B------:R-:W-:Y:S01]  /*27200*/  ISETP.GE.AND P1, PT, R14, R8.reuse, PT ;  /* 0x000000080e00720c */ /* 0x080fe20003f26270 */
[----:B------:R-:W-:Y:S01]  /*27210*/  IMAD.MOV.U32 R239, RZ, RZ, 0x0 ;  /* 0x00000000ffef7424 */ /* 0x000fe200078e00ff */
[----:B------:R-:W-:-:S11]  /*27220*/  ISETP.GE.AND P0, PT, R3, R8, PT ;  /* 0x000000080300720c */ /* 0x000fd60003f06270 */
[----:B------:R-:W-:Y:S02]  /*27230*/  @!P1 R2UR UR4, R6 ;  /* 0x00000000060492ca */ /* 0x000fe400000e0000 */
[----:B------:R-:W-:-:S13]  /*27240*/  @!P1 R2UR UR5, R7 ;  /* 0x00000000070592ca */ /* 0x000fda00000e0000 */
[----:B------:R1:W-:Y:S02]  /*27250*/  @!P1 ST.E.128 desc[UR4][R12.64+0x7000], R48 ;  /* 0x007000300c009985 */ /* 0x0003e4000c101d04 */
[----:B-1----:R-:W-:Y:S05]  /*27260*/  @P0 RET.REL.NODEC R238 `(_ZN5flash24flash_fwd_splitkv_kernelI23Flash_fwd_kernel_traitsILi128ELi64ELi128ELi4ELb0ELb0EN7cutlass6half_tE19Flash_kernel_traitsILi128ELi64ELi128ELi4ES3_EELb1ELb0ELb1ELb0ELb0ELb0ELb1ELb1EEEvNS_16Flash_fwd_paramsE) ;  /* 0xfffffd8cee640950 */ /* 0x002fea0003c3ffff */
[----:B------:R-:W-:Y:S01]  /*27270*/  R2UR UR4, R6 ;  /* 0x00000000060472ca */ /* 0x000fe200000e0000 */
[----:B------:R-:W-:Y:S01]  /*27280*/  IMAD.MOV.U32 R239, RZ, RZ, 0x0 ;  /* 0x00000000ffef7424 */ /* 0x000fe200078e00ff */
[----:B------:R-:W-:-:S13]  /*27290*/  R2UR UR5, R7 ;  /* 0x00000000070572ca */ /* 0x000fda00000e0000 */
[----:B------:R1:W-:Y:S02]  /*272a0*/  ST.E.128 desc[UR4][R12.64+0x7100], R16 ;  /* 0x007100100c007985 */ /* 0x0003e4000c101d04 */
[----:B-1----:R-:W-:Y:S05]  /*272b0*/  RET.REL.NODEC R238 `(_ZN5flash24flash_fwd_splitkv_kernelI23Flash_fwd_kernel_traitsILi128ELi64ELi128ELi4ELb0ELb0EN7cutlass6half_tE19Flash_kernel_traitsILi128ELi64ELi128ELi4ES3_EELb1ELb0ELb1ELb0ELb0ELb0ELb1ELb1EEEvNS_16Flash_fwd_paramsE) ;  /* 0xfffffd8cee507950 */ /* 0x002fea0003c3ffff */
.L_x_4368:
[----:B------:R-:W-:Y:S01]  /*272c0*/  MOV R13, 0x2 ;  /* 0x00000002000d7802 */ /* 0x000fe20000000f00 */
[----:B------:R-:W-:Y:S01]  /*272d0*/  IMAD.MOV.U32 R10, RZ, RZ, 0x1f ;  /* 0x0000001fff0a7424 */ /* 0x000fe200078e00ff */
[----:B------:R-:W-:-:S07]  /*272e0*/  MOV R12, 0xffffffff ;  /* 0xffffffff000c7802 */ /* 0x000fce0000000f00 */
[----:B-1---5:R-:W-:Y:S05]  /*272f0*/  WARPSYNC.COLLECTIVE R12, `(.L_x_4385) ;  /* 0x000000000c087348 */ /* 0x022fea0003c00000 */
[----:B------:R2:W3:Y:S02]  /*27300*/  SHFL.BFLY P0, R16, R248, R13, R10 ;  /* 0x0c00000df8107389 */ /* 0x0004e4000000000a */
[----:B-123-5:R-:W-:Y:S01]  /*27310*/  ENDCOLLECTIVE ;  /* 0x000000000000791b */ /* 0x02efe20003800000 */
.L_x_4385:
[----:B------:R-:W-:Y:S02]  /*27320*/  IMAD.MOV.U32 R11, RZ, RZ, R16 ;  /* 0x000000ffff0b7224 */ /* 0x000fe400078e0010 */
[----:B------:R-:W-:Y:S02]  /*27330*/  IMAD.MOV.U32 R13, RZ, RZ, 0x1 ;  /* 0x00000001ff0d7424 */ /* 0x000fe400078e00ff */
[----:B------:R-:W-:-:S05]  /*27340*/  FADD.FTZ R14, R11, R248 ;  /* 0x000000f80b0e7221 */ /* 0x000fca0000010000 */
[----:B------:R-:W-:-:S07]  /*27350*/  MOV R248, R14 ;  /* 0x0000000e00f87202 */ /* 0x000fce0000000f00 */
[----:B------:R-:W-:Y:S05]  /*27360*/  WARPSYNC.COLLECTIVE R12, `(.L_x_4386) ;  /* 0x000000000c087348 */ /* 0x000fea0003c00000 */
[----:B------:R1:W2:Y:S02]  /*27370*/  SHFL.BFLY P0, R16, R248, R13, R10 ;  /* 0x0c00000df8107389 */ /* 0x0002a4000000000a */
[----:B-12---:R-:W-:Y:S01]  /*27380*/  ENDCOLLECTIVE ;  /* 0x000000000000791b */ /* 0x006fe20003800000 */
.L_x_4386:
[----:B------:R-:W-:Y:S01]  /*27390*/  MOV R248, R243 ;  /* 0x000000f300f87202 */ /* 0x000fe20000000f00 */
[----:B------:R-:W-:Y:S01]  /*273a0*/  IMAD.MOV.U32 R13, RZ, RZ, 0x2 ;  /* 0x00000002ff0d7424 */ /* 0x000fe200078e00ff */
[----:B------:R-:W-:-:S07]  /*273b0*/  MOV R11, R16 ;  /* 0x00000010000b7202 */ /* 0x000fce0000000f00 */
[----:B------:R-:W-:Y:S05]  /*273c0*/  WARPSYNC.COLLECTIVE R12, `(.L_x_4387) ;  /* 0x000000000c087348 */ /* 0x000fea0003c00000 */
[----:B------:R1:W2:Y:S02]  /*273d0*/  SHFL.BFLY P0, R16, R248, R13, R10 ;  /* 0x0c00000df8107389 */ /* 0x0002a4000000000a */
[----:B-12---:R-:W-:Y:S01]  /*273e0*/  ENDCOLLECTIVE ;  /* 0x000000000000791b */ /* 0x006fe20003800000 */
.L_x_4387:
[----:B------:R-:W-:Y:S01]  /*273f0*/  FADD.FTZ R11, R14, R11 ;  /* 0x0000000b0e0b7221 */ /* 0x000fe20000010000 */
[----:B------:R-:W-:Y:S01]  /*27400*/  FADD.FTZ R15, R16, R243 ;  /* 0x000000f3100f7221 */ /* 0x000fe20000010000 */
[----:B------:R-:W-:-:S04]  /*27410*/  MOV R13, 0x1 ;  /* 0x00000001000d7802 */ /* 0x000fc80000000f00 */
[----:B------:R-:W-:-:S07]  /*27420*/  MOV R248, R15 ;  /* 0x0000000f00f87202 */ /* 0x000fce0000000f00 */
[----:B------:R-:W-:Y:S05]  /*27430*/  WARPSYNC.COLLECTIVE R12, `(.L_x_4388) ;  /* 0x000000000c087348 */ /* 0x000fea0003c00000 */
[----:B------:R1:W2:Y:S02]  /*27440*/  SHFL.BFLY P0, R16, R248, R13, R10 ;  /* 0x0c00000df8107389 */ /* 0x0002a4000000000a */
[----:B-12---:R-:W-:Y:S01]  /*27450*/  ENDCOLLECTIVE ;  /* 0x000000000000791b */ /* 0x006fe20003800000 */
.L_x_4388:
[----:B------:R-:W-:Y:S05]  /*27460*/  BRA `(.L_x_4389) ;  /* 0xffffffe800447947 */ /* 0x000fea000383ffff */
.L_x_4390:
        /* <DEDUP_REMOVED lines=9> */
.L_x_8332:


//--------------------- .text._ZN5flash24flash_fwd_splitkv_kernelI23Flash_fwd_kernel_traitsILi128ELi64ELi128ELi4ELb0ELb0EN7cutlass6half_tE19Flash_kernel_traitsILi128ELi64ELi128ELi4ES3_EELb1ELb0ELb1ELb0ELb0ELb1ELb1ELb1EEEvNS_16Flash_fwd_paramsE --------------------------
	.section	.text._ZN5flash24flash_fwd_splitkv_kernelI23Flash_fwd_kernel_traitsILi128ELi64ELi128ELi4ELb0ELb0EN7cutlass6half_tE19Flash_kernel_traitsILi128ELi64ELi128ELi4ES3_EELb1ELb0ELb1ELb0ELb0ELb1ELb1ELb1EEEvNS_16Flash_fwd_paramsE,"ax",@progbits
	.align	128
        .global         _ZN5flash24flash_fwd_splitkv_kernelI23Flash_fwd_kernel_traitsILi128ELi64ELi128ELi4ELb0ELb0EN7cutlass6half_tE19Flash_kernel_traitsILi128ELi64ELi128ELi4ES3_EELb1ELb0ELb1ELb0ELb0ELb1ELb1ELb1EEEvNS_16Flash_fwd_paramsE
        .type           _ZN5flash24flash_fwd_splitkv_kernelI23Flash_fwd_kernel_traitsILi128ELi64ELi128ELi4ELb0ELb0EN7cutlass6half_tE19Flash_kernel_traitsILi128ELi64ELi128ELi4ES3_EELb1ELb0ELb1ELb0ELb0ELb1ELb1ELb1EEEvNS_16Flash_fwd_paramsE,@function
        .size           _ZN5flash24flash_fwd_splitkv_kernelI23Flash_fwd_kernel_traitsILi128ELi64ELi128ELi4ELb0ELb0EN7cutlass6half_tE19Flash_kernel_traitsILi128ELi64ELi128ELi4ES3_EELb1ELb0ELb1ELb0ELb0ELb1ELb1ELb1EEEvNS_16Flash_fwd_paramsE,(.L_x_8333 - _ZN5flash24flash_fwd_splitkv_kernelI23Flash_fwd_kernel_traitsILi128ELi64ELi128ELi4ELb0ELb0EN7cutlass6half_tE19Flash_kernel_traitsILi128ELi64ELi128ELi4ES3_EELb1ELb0ELb1ELb0ELb0ELb1ELb1ELb1EEEvNS_16Flash_fwd_paramsE)
        .other          _ZN5flash24flash_fwd_splitkv_kernelI23Flash_fwd_kernel_traitsILi128ELi64ELi128ELi4ELb0ELb0EN7cutlass6half_tE19Flash_kernel_traitsILi128ELi64ELi128ELi4ES3_EELb1ELb0ELb1ELb0ELb0ELb1ELb1ELb1EEEvNS_16Flash_fwd_paramsE,@"STO_CUDA_ENTRY STV_DEFAULT"
_ZN5flash24flash_fwd_splitkv_kernelI23Flash_fwd_kernel_traitsILi128ELi64ELi128ELi4ELb0ELb0EN7cutlass6half_tE19Flash_kernel_traitsILi128ELi64ELi128ELi4ES3_EELb1ELb0ELb1ELb0ELb0ELb1ELb1ELb1EEEvNS_16Flash_fwd_paramsE:
.text._ZN5flash24flash_fwd_splitkv_kernelI23Flash_fwd_kernel_traitsILi128ELi64ELi128ELi4ELb0ELb0EN7cutlass6half_tE19Flash_kernel_traitsILi128ELi64ELi128ELi4ES3_EELb1ELb0ELb1ELb0ELb0ELb1ELb1ELb1EEEvNS_16Flash_fwd_paramsE:
        /* <DEDUP_REMOVED lines=9> */
[----:B------:R-:W2:Y:S08]  /*0090*/  LDC R5, c[0x0][0x10] ;  /* 0x00000400ff057b82 */ /* 0x000eb00000000800 */
[----:B------:R-:W2:Y:S01]  /*00a0*/  LDC.64 R10, c[0x0][0x198] ;  /* 0x00006600ff0a7b82 */ /* 0x000ea20000000a00 */
[----:B-1----:R-:W1:Y:S02]  /*00b0*/  MUFU.RCP R2, R2 ;  /* 0x0000000200027308 */ /* 0x002e640000001000 */
[----:B-1----:R-:W-:-:S06]  /*00c0*/  VIADD R2, R2, 0xffffffe ;  /* 0x0ffffffe02027836 */ /* 0x002fcc0000000000 */
[----:B------:R-:W1:Y:S02]  /*00d0*/  F2I.FTZ.U32.TRUNC.NTZ R3, R2 ;  /* 0x0000000200037305 */ /* 0x000e64000021f000 */
[----:B-1----:R-:W-:-:S04]  /*00e0*/  IMAD.MOV R2, RZ, RZ, -R3 ;  /* 0x000000ffff027224 */ /* 0x002fc800078e0a03 */
        /* <DEDUP_REMOVED lines=13> */
[----:B--2-4-:R-:W-:Y:S02]  /*01c0*/  IMAD R244, R0, R244, UR4 ;  /* 0x0000000400f47e24 */ /* 0x014fe4000f8e02f4 */
[----:B------:R-:W-:Y:S05]  /*01d0*/  CALL.REL.NOINC `($_ZN5flash24flash_fwd_splitkv_kernelI23Flash_fwd_kernel_traitsILi128ELi64ELi128ELi4ELb0ELb0EN7cutlass6half_tE19Flash_kernel_traitsILi128ELi64ELi128ELi4ES3_EELb1ELb0ELb1ELb0ELb0ELb1ELb1ELb1EEEvNS_16Flash_fwd_paramsE$_ZN5flash30compute_attn_1rowblock_splitkvI23Flash_fwd_kernel_traitsILi128ELi64ELi128ELi4ELb0ELb0EN7cutlass6half_tE19Flash_kernel_traitsILi128ELi64ELi128ELi4ES3_EELb1ELb0ELb1ELb0ELb0ELb1ELb1ELb1ENS_16Flash_fwd_paramsEEEvRKT8_iiiii) ;  /* 0x0000000000087944 */ /* 0x000fea0003c00000 */
[----:B------:R-:W-:Y:S05]  /*01e0*/  BSYNC B4 ;  /* 0x0000000000047941 */ /* 0x000fea0003800000 */
.L_x_4391:
[----:B------:R-:W-:Y:S05]  /*01f0*/  EXIT ;  /* 0x000000000000794d */ /* 0x000fea0003800000 */
        .type           $_ZN5flash24flash_fwd_splitkv_kernelI23Flash_fwd_kernel_traitsILi128ELi64ELi128ELi4ELb0ELb0EN7cutlass6half_tE19Flash_kernel_traitsILi128ELi64ELi128ELi4ES3_EELb1ELb0ELb1ELb0ELb0ELb1ELb1ELb1EEEvNS_16Flash_fwd_paramsE$_ZN5flash30compute_attn_1rowblock_splitkvI23Flash_fwd_kernel_traitsILi128ELi64ELi128ELi4ELb0ELb0EN7cutlass6half_tE19Flash_kernel_traitsILi128ELi64ELi128ELi4ES3_EELb1ELb0ELb1ELb0ELb0ELb1ELb1ELb1ENS_16Flash_fwd_paramsEEEvRKT8_iiiii,@function
        .size           $_ZN5flash24flash_fwd_splitkv_kernelI23Flash_fwd_kernel_traitsILi128ELi64ELi128ELi4ELb0ELb0EN7cutlass6half_tE19Flash_kernel_traitsILi128ELi64ELi128ELi4ES3_EELb1ELb0ELb1ELb0ELb0ELb1ELb1ELb1EEEvNS_16Flash_fwd_paramsE$_ZN5flash30compute_attn_1rowblock_splitkvI23Flash_fwd_kernel_traitsILi128ELi64ELi128ELi4ELb0ELb0EN7cutlass6half_tE19Flash_kernel_traitsILi128ELi64ELi128ELi4ES3_EELb1ELb0ELb1ELb0ELb0ELb1ELb1ELb1ENS_16Flash_fwd_paramsEEEvRKT8_iiiii,(.L_x_8333 - $_ZN5flash24flash_fwd_splitkv_kernelI23Flash_fwd_kernel_traitsILi128ELi64ELi128ELi4ELb0ELb0EN7cutlass6half_tE19Flash_kernel_traitsILi128ELi64ELi128ELi4ES3_EELb1ELb0ELb1ELb0ELb0ELb1ELb1ELb1EEEvNS_16Flash_fwd_paramsE$_ZN5flash30compute_attn_1rowblock_splitkvI23Flash_fwd_kernel_traitsILi128ELi64ELi128ELi4ELb0ELb0EN7cutlass6half_tE19Flash_kernel_traitsILi128ELi64ELi128ELi4ES3_EELb1ELb0ELb1ELb0ELb0ELb1ELb1ELb1ENS_16Flash_fwd_paramsEEEvRKT8_iiiii)
$_ZN5flash24flash_fwd_splitkv_kernelI23Flash_fwd_kernel_traitsILi128ELi64ELi128ELi4ELb0ELb0EN7cutlass6half_tE19Flash_kernel_traitsILi128ELi64ELi128ELi4ES3_EELb1ELb0ELb1ELb0ELb0ELb1ELb1ELb1EEEvNS_16Flash_fwd_paramsE$_ZN5flash30compute_attn_1rowblock_splitkvI23Flash_fwd_kernel_traitsILi128ELi64ELi128ELi4ELb0ELb0EN7cutlass6half_tE19Flash_kernel_traitsILi128ELi64ELi128ELi4ES3_EELb1ELb0ELb1ELb0ELb0ELb1ELb1ELb1ENS_16Flash_fwd_paramsEEEvRKT8_iiiii:
        /* <DEDUP_REMOVED lines=27> */
.L_x_4393:
[----:B------:R-:W-:Y:S05]  /*03b0*/  BSYNC B0 ;  /* 0x0000000000007941 */ /* 0x000fea0003800000 */
.L_x_4392:
        /* <DEDUP_REMOVED lines=8> */
.L_x_4395:
[----:B------:R2:W5:Y:S02]  /*0440*/  LD.E R75, desc[UR6][R10.64+0xb8] ;  /* 0x0000b8060a4b7980 */ /* 0x000564000c101900 */
.L_x_4396:
[----:B------:R-:W-:Y:S05]  /*0450*/  BSYNC B0 ;  /* 0x0000000000007941 */ /* 0x000fea0003800000 */
.L_x_4394:
[----:B-1-3--:R-:W3:Y:S01]  /*0460*/  LD.E.64 R2, desc[UR6][R10.64+0xf8] ;  /* 0x0000f8060a027980 */ /* 0x00aee2000c101b00 */
[----:B------:R-:W-:Y:S01]  /*0470*/  BSSY B1, `(.L_x_4397) ;  /* 0x0000012000017945 */ /* 0x000fe20003800000 */
[----:B-----5:R-:W-:Y:S01]  /*0480*/  IMAD.IADD R75, R75, 0x1, -R15 ;  /* 0x000000014b4b7824 */ /* 0x020fe200078e0a0f */
[----:B---3--:R-:W-:-:S04]  /*0490*/  ISETP.NE.U32.AND P0, PT, R2, RZ, PT ;  /* 0x000000ff0200720c */ /* 0x008fc80003f05070 */
[----:B------:R-:W-:-:S13]  /*04a0*/  ISETP.NE.AND.EX P0, PT, R3, RZ, PT, P0 ;  /* 0x000000ff0300720c */ /* 0x000fda0003f05300 */
[----:B------:R-:W-:Y:S05]  /*04b0*/  @!P0 BRA `(.L_x_4398) ;  /* 0x0000000000108947 */ /* 0x000fea0003800000 */
[----:B------:R-:W-:-:S06]  /*04c0*/  IMAD.WIDE R50, R245, 0x4, R2 ;  /* 0x00000004f5327825 */ /* 0x000fcc00078e0202 */
[----:B------:R-:W3:Y:S02]  /*04d0*/  LD.E R50, desc[UR6][R50.64] ;  /* 0x0000000632327980 */ /* 0x000ee4000c101900 */
[----:B---3--:R-:W-:Y:S01]  /*04e0*/  IADD3 R50, R50, -R15, RZ ;  /* 0x8000000f32327210 */ /* 0x008fe20007ffe0ff */
[----:B------:R-:W-:Y:S05]  /*04f0*/  BRA `(.L_x_4399) ;  /* 0x0000000000247947 */ /* 0x000fea0003800000 */
.L_x_4398:
[----:B------:R-:W3:Y:S01]  /*0500*/  LD.E.64 R2, desc[UR6][R10.64+0x108] ;  /* 0x000108060a027980 */ /* 0x000ee2000c101b00 */
[----:B------:R-:W-:Y:S01]  /*0510*/  BSSY B0, `(.L_x_4400) ;  /* 0x0000006000007945 */ /* 0x000fe20003800000 */
[----:B------:R-:W-:Y:S01]  /*0520*/  IMAD.MOV.U32 R50, RZ, RZ, RZ ;  /* 0x000000ffff327224 */ /* 0x000fe200078e00ff */
[----:B---3--:R-:W-:-:S04]  /*0530*/  ISETP.NE.U32.AND P0, PT, R2, RZ, PT ;  /* 0x000000ff0200720c */ /* 0x008fc80003f05070 */
[----:B------:R-:W-:-:S13]  /*0540*/  ISETP.NE.AND.EX P0, PT, R3, RZ, PT, P0 ;  /* 0x000000ff0300720c */ /* 0x000fda0003f05300 */
[----:B------:R-:W-:Y:S05]  /*0550*/  @!P0 BRA `(.L_x_4401) ;  /* 0x0000000000048947 */ /* 0x000fea0003800000 */
[----:B------:R1:W5:Y:S02]  /*0560*/  LD.E R50, desc[UR6][R10.64+0xbc] ;  /* 0x0000bc060a327980 */ /* 0x000364000c101900 */
.L_x_4401:
[----:B------:R-:W-:Y:S05]  /*0570*/  BSYNC B0 ;  /* 0x0000000000007941 */ /* 0x000fea0003800000 */
.L_x_4400:
[----:B-----5:R-:W-:Y:S02]  /*0580*/  IADD3 R50, R75, R50, RZ ;  /* 0x000000324b327210 */ /* 0x020fe40007ffe0ff */
.L_x_4399:
[----:B------:R-:W-:Y:S05]  /*0590*/  BSYNC B1 ;  /* 0x0000000000017941 */ /* 0x000fea0003800000 */
.L_x_4397:
[----:B------:R-:W-:Y:S01]  /*05a0*/  IMAD.SHL.U32 R53, R242, 0x40, RZ ;  /* 0x00000040f2357824 */ /* 0x000fe200078e00ff */
[----:B------:R-:W-:Y:S01]  /*05b0*/  MOV R2, R241 ;  /* 0x000000f100027202 */ /* 0x000fe20000000f00 */
[----:B------:R-:W-:-:S03]  /*05c0*/  IMAD.MOV.U32 R3, RZ, RZ, 0x0 ;  /* 0x00000000ff037424 */ /* 0x000fc600078e00ff */
[----:B------:R-:W-:-:S13]  /*05d0*/  ISETP.GT.AND P0, PT, R243, R53, PT ;  /* 0x00000035f300720c */ /* 0x000fda0003f04270 */
[----:B-12---:R-:W-:Y:S05]  /*05e0*/  @!P0 RET.REL.NODEC R2 `(_ZN5flash24flash_fwd_splitkv_kernelI23Flash_fwd_kernel_traitsILi128ELi64ELi128ELi4ELb0ELb0EN7cutlass6half_tE19Flash_kernel_traitsILi128ELi64ELi128ELi4ES3_EELb1ELb0ELb1ELb0ELb0ELb1ELb1ELb1EEEvNS_16Flash_fwd_paramsE) ;  /* 0xfffffff802848950 */ /* 0x006fea0003c3ffff */
        /* <DEDUP_REMOVED lines=64> */
[C---:B------:R-:W-:Y:S02]  /*09f0*/  VIADD R4, R8.reuse, 0x8 ;  /* 0x0000000808047836 */ /* 0x040fe40000000000 */
        /* <DEDUP_REMOVED lines=26> */
.L_x_4404:
[----:B------:R-:W-:Y:S05]  /*0ba0*/  BSYNC B0 ;  /* 0x0000000000007941 */ /* 0x000fea0003800000 */
.L_x_4403:
        /* <DEDUP_REMOVED lines=8> */
.L_x_4406:
[----:B------:R-:W-:Y:S05]  /*0c30*/  BSYNC B0 ;  /* 0x0000000000007941 */ /* 0x000fea0003800000 */
.L_x_4405:
        /* <DEDUP_REMOVED lines=8> */
.L_x_4408:
[----:B------:R-:W-:Y:S05]  /*0cc0*/  BSYNC B0 ;  /* 0x0000000000007941 */ /* 0x000fea0003800000 */
.L_x_4407:
        /* <DEDUP_REMOVED lines=8> */
.L_x_4410:
[----:B------:R-:W-:Y:S05]  /*0d50*/  BSYNC B0 ;  /* 0x0000000000007941 */ /* 0x000fea0003800000 */
.L_x_4409:
[----:B------:R-:W-:Y:S01]  /*0d60*/  BSSY B0, `(.L_x_4411) ;  /* 0x0000007000007945 */ /* 0x000fe20003800000 */
[----:B------:R-:W-:-:S03]  /*0d70*/  ISETP.GE.AND P1, PT, R2, R53, PT ;  /* 0x000000350200720c */ /* 0x000fc60003f26270 */
[----:B------:R-:W-:Y:S10]  /*0d80*/  @P5 BRA `(.L_x_4412) ;  /* 0x0000000000105947 */ /* 0x000ff40003800000 */
[----:B-----5:R-:W-:-:S13]  /*0d90*/  ISETP.GE.AND P5, PT, R14, R10, PT ;  /* 0x0000000a0e00720c */ /* 0x020fda0003fa6270 */
[----:B------:R1:W-:Y:S01]  /*0da0*/  @!P5 ST.E.128 desc[UR6][R6.64+0x4000], RZ ;  /* 0x004000ff0600d985 */ /* 0x0003e2000c101d06 */
[----:B------:R-:W-:-:S13]  /*0db0*/  ISETP.GE.AND P5, PT, R0, R10, PT ;  /* 0x0000000a0000720c */ /* 0x000fda0003fa6270 */
[----:B------:R1:W-:Y:S02]  /*0dc0*/  @!P5 ST.E.128 desc[UR6][R6.64+0x4100], RZ ;  /* 0x004100ff0600d985 */ /* 0x0003e4000c101d06 */
.L_x_4412:
[----:B------:R-:W-:Y:S05]  /*0dd0*/  BSYNC B0 ;  /* 0x0000000000007941 */ /* 0x000fea0003800000 */
.L_x_4411:
        /* <DEDUP_REMOVED lines=8> */
.L_x_4414:
[----:B------:R-:W-:Y:S05]  /*0e60*/  BSYNC B0 ;  /* 0x0000000000007941 */ /* 0x000fea0003800000 */
.L_x_4413:
[----:B------:R-:W-:Y:S01]  /*0e70*/  BSSY B0, `(.L_x_4415) ;  /* 0x0000007000007945 */ /* 0x000fe20003800000 */
[----:B------:R-:W-:-:S03]  /*0e80*/  ISETP.GE.AND P0, PT, R8, R53, PT ;  /* 0x000000350800720c */ /* 0x000fc60003f06270 */
[----:B------:R-:W-:Y:S10]  /*0e90*/  @P1 BRA `(.L_x_4416) ;  /* 0x0000000000101947 */ /* 0x000ff40003800000 */
[----:B-----5:R-:W-:-:S13]  /*0ea0*/  ISETP.GE.AND P1, PT, R14, R10, PT ;  /* 0x0000000a0e00720c */ /* 0x020fda0003f26270 */
[----:B------:R1:W-:Y:S01]  /*0eb0*/  @!P1 ST.E.128 desc[UR6][R6.64+0x6000], RZ ;  /* 0x006000ff06009985 */ /* 0x0003e2000c101d06 */
[----:B------:R-:W-:-:S13]  /*0ec0*/  ISETP.GE.AND P1, PT, R0, R10, PT ;  /* 0x0000000a0000720c */ /* 0x000fda0003f26270 */
[----:B------:R1:W-:Y:S02]  /*0ed0*/  @!P1 ST.E.128 desc[UR6][R6.64+0x6100], RZ ;  /* 0x006100ff06009985 */ /* 0x0003e4000c101d06 */
.L_x_4416:
[----:B------:R-:W-:Y:S05]  /*0ee0*/  BSYNC B0 ;  /* 0x0000000000007941 */ /* 0x000fea0003800000 */
.L_x_4415:
        /* <DEDUP_REMOVED lines=8> */
.L_x_4418:
[----:B------:R-:W-:Y:S05]  /*0f70*/  BSYNC B0 ;  /* 0x0000000000007941 */ /* 0x000fea0003800000 */
.L_x_4417:
        /* <DEDUP_REMOVED lines=18> */
[----:B-1---5:R-:W-:Y:S05]  /*10a0*/  @P6 RET.REL.NODEC R2 `(_ZN5flash24flash_fwd_splitkv_kernelI23Flash_fwd_kernel_traitsILi128ELi64ELi128ELi4ELb0ELb0EN7cutlass6half_tE19Flash_kernel_traitsILi128ELi64ELi128ELi4ES3_EELb1ELb0ELb1ELb0ELb0ELb1ELb1ELb1EEEvNS_16Flash_fwd_paramsE) ;  /* 0xffffffec02d46950 */ /* 0x022fea0003c3ffff */
[----:B------:R-:W-:Y:S02]  /*10b0*/  MOV R0, 0xff800000 ;  /* 0xff80000000007802 */ /* 0x000fe40000000f00 */
[----:B------:R-:W-:Y:S02]  /*10c0*/  MOV R2, R241 ;  /* 0x000000f100027202 */ /* 0x000fe40000000f00 */
[----:B------:R-:W-:Y:S01]  /*10d0*/  MOV R3, 0x0 ;  /* 0x0000000000037802 */ /* 0x000fe20000000f00 */
[----:B------:R1:W-:Y:S03]  /*10e0*/  ST.E desc[UR6][R4.64+0xe0], R0 ;  /* 0x0000e00004007985 */ /* 0x0003e6000c101906 */
[----:B-1----:R-:W-:Y:S05]  /*10f0*/  RET.REL.NODEC R2 `(_ZN5flash24flash_fwd_splitkv_kernelI23Flash_fwd_kernel_traitsILi128ELi64ELi128ELi4ELb0ELb0EN7cutlass6half_tE19Flash_kernel_traitsILi128ELi64ELi128ELi4ES3_EELb1ELb0ELb1ELb0ELb0ELb1ELb1ELb1EEEvNS_16Flash_fwd_paramsE) ;  /* 0xffffffec02c07950 */ /* 0x002fea0003c3ffff */
.L_x_4402:
        /* <DEDUP_REMOVED lines=32> */
[----:B-----5:R-:W4:Y:S04]  /*1300*/  LD.E.64 R14, desc[UR6][R10.64+0x28] ;  /* 0x000028060a0e7980 */ /* 0x020f28000c101b00 */
        /* <DEDUP_REMOVED lines=54> */
[----:B------:R-:W-:-:S04]  /*1670*/  @!P1 LOP3.LUT R12, RZ, R6, RZ, 0x33, !PT ;  /* 0x00000006ff0c9212 */ /* 0x000fc800078e33ff */
[----:B------:R-:W-:Y:S02]  /*1680*/  SHF.R.S32.HI R9, RZ, 0x1f, R12 ;  /* 0x0000001fff097819 */ /* 0x000fe4000001140c */
[----:B--2---:R-:W-:Y:S01]  /*1690*/  SHF.R.S32.HI R0, RZ, 0x1f, R3 ;  /* 0x0000001fff007819 */ /* 0x004fe20000011403 */
[----:B----4-:R-:W-:-:S04]  /*16a0*/  IMAD R7, R21, R3, RZ ;  /* 0x0000000315077224 */ /* 0x010fc800078e02ff */
[C---:B------:R-:W-:Y:S02]  /*16b0*/  IMAD R7, R20.reuse, R0, R7 ;  /* 0x0000000014077224 */ /* 0x040fe400078e0207 */
[----:B------:R-:W-:-:S04]  /*16c0*/  IMAD.WIDE.U32 R20, R20, R3, RZ ;  /* 0x0000000314147225 */ /* 0x000fc800078e00ff */
[----:B------:R-:W-:Y:S02]  /*16d0*/  IMAD.IADD R21, R21, 0x1, R7 ;  /* 0x0000000115157824 */ /* 0x000fe400078e0207 */
[----:B------:R-:W-:Y:S02]  /*16e0*/  IMAD R7, R47, R5, RZ ;  /* 0x000000052f077224 */ /* 0x000fe400078e02ff */
[----:B------:R-:W-:-:S04]  /*16f0*/  IMAD.WIDE.U32 R20, R5, R46, R20 ;  /* 0x0000002e05147225 */ /* 0x000fc800078e0014 */
[----:B------:R-:W-:Y:S02]  /*1700*/  IMAD R7, R46, R8, R7 ;  /* 0x000000082e077224 */ /* 0x000fe400078e0207 */
[-C--:B------:R-:W-:Y:S02]  /*1710*/  IMAD R6, R15, R3.reuse, RZ ;  /* 0x000000030f067224 */ /* 0x080fe400078e02ff */
[----:B------:R-:W-:Y:S02]  /*1720*/  IMAD.IADD R21, R21, 0x1, R7 ;  /* 0x0000000115157824 */ /* 0x000fe400078e0207 */
[----:B------:R-:W-:Y:S02]  /*1730*/  IMAD R7, R17, R12, RZ ;  /* 0x0000000c11077224 */ /* 0x000fe400078e02ff */
[----:B------:R-:W-:-:S04]  /*1740*/  IMAD.WIDE.U32 R22, R14, R3, RZ ;  /* 0x000000030e167225 */ /* 0x000fc800078e00ff */
[----:B------:R-:W-:Y:S02]  /*1750*/  IMAD R7, R16, R9, R7 ;  /* 0x0000000910077224 */ /* 0x000fe400078e0207 */
[----:B------:R-:W-:-:S04]  /*1760*/  IMAD.WIDE.U32 R20, R12, R16, R20 ;  /* 0x000000100c147225 */ /* 0x000fc800078e0014 */
[----:B------:R-:W-:Y:S01]  /*1770*/  IMAD R6, R14, R0, R6 ;  /* 0x000000000e067224 */ /* 0x000fe200078e0206 */
[----:B------:R-:W-:Y:S02]  /*1780*/  MOV R17, R22 ;  /* 0x0000001600117202 */ /* 0x000fe40000000f00 */
[----:B------:R-:W-:Y:S01]  /*1790*/  IADD3 R0, R21, R7, RZ ;  /* 0x0000000715007210 */ /* 0x000fe20007ffe0ff */
[----:B------:R-:W-:Y:S01]  /*17a0*/  IMAD.IADD R13, R23, 0x1, R6 ;  /* 0x00000001170d7824 */ /* 0x000fe200078e0206 */
[----:B------:R-:W-:Y:S01]  /*17b0*/  MOV R3, R20 ;  /* 0x0000001400037202 */ /* 0x000fe20000000f00 */
[----:B------:R-:W-:Y:S05]  /*17c0*/  BRA `(.L_x_4421) ;  /* 0x00000004004c7947 */ /* 0x000fea0003800000 */
.L_x_4420:
        /* <DEDUP_REMOVED lines=22> */
[----:B------:R-:W-:Y:S02]  /*1930*/  IMAD R0, R5, R0, R8 ;  /* 0x0000000005007224 */ /* 0x000fe400078e0208 */
[-C--:B---3--:R-:W-:Y:S01]  /*1940*/  @!P3 IMAD R2, R47, R15.reuse, RZ ;  /* 0x0000000f2f02b224 */ /* 0x088fe200078e02ff */
[----:B------:R-:W-:Y:S02]  /*1950*/  @P3 IADD3 R8, R15, R16, RZ ;  /* 0x000000100f083210 */ /* 0x000fe40007ffe0ff */
[----:B------:R-:W-:Y:S01]  /*1960*/  ISETP.GT.U32.AND P0, PT, R3, R0, PT ;  /* 0x000000000300720c */ /* 0x000fe20003f04070 */
[----:B------:R-:W-:-:S04]  /*1970*/  @!P3 IMAD.WIDE.U32 R30, R46, R15, RZ ;  /* 0x0000000f2e1eb225 */ /* 0x000fc800078e00ff */
[----:B------:R-:W-:Y:S01]  /*1980*/  @!P3 IMAD R2, R7, R46, R2 ;  /* 0x0000002e0702b224 */ /* 0x000fe200078e0202 */
[----:B-----5:R-:W-:Y:S01]  /*1990*/  @!P3 SHF.R.S32.HI R7, RZ, 0x1f, R14 ;  /* 0x0000001fff07b819 */ /* 0x020fe2000001140e */
[-C--:B------:R-:W-:Y:S02]  /*19a0*/  @P3 IMAD R12, R47, R8.reuse, RZ ;  /* 0x000000082f0c3224 */ /* 0x080fe400078e02ff */
[----:B------:R-:W-:Y:S01]  /*19b0*/  @P3 IMAD.WIDE.U32 R28, R46, R8, RZ ;  /* 0x000000082e1c3225 */ /* 0x000fe200078e00ff */
[----:B------:R-:W-:-:S03]  /*19c0*/  @!P3 MOV R8, R30 ;  /* 0x0000001e0008b202 */ /* 0x000fc60000000f00 */
[----:B------:R-:W-:Y:S02]  /*19d0*/  @!P3 IMAD.IADD R9, R31, 0x1, R2 ;  /* 0x000000011f09b824 */ /* 0x000fe400078e0202 */
[-C--:B----4-:R-:W-:Y:S02]  /*19e0*/  @!P3 IMAD R2, R25, R14.reuse, RZ ;  /* 0x0000000e1902b224 */ /* 0x090fe400078e02ff */
[----:B------:R-:W-:-:S04]  /*19f0*/  @!P3 IMAD.WIDE.U32 R8, R24, R14, R8 ;  /* 0x0000000e1808b225 */ /* 0x000fc800078e0008 */
[----:B------:R-:W-:Y:S02]  /*1a00*/  @!P3 IMAD R2, R24, R7, R2 ;  /* 0x000000071802b224 */ /* 0x000fe400078e0202 */
[----:B------:R-:W-:Y:S01]  /*1a10*/  @!P0 IMAD.IADD R0, R0, 0x1, -R3 ;  /* 0x0000000100008824 */ /* 0x000fe200078e0a03 */
[----:B------:R-:W-:Y:S01]  /*1a20*/  @P3 MOV R13, R28 ;  /* 0x0000001c000d3202 */ /* 0x000fe20000000f00 */
[----:B------:R-:W-:Y:S01]  /*1a30*/  @P3 IMAD.IADD R12, R29, 0x1, R12 ;  /* 0x000000011d0c3824 */ /* 0x000fe200078e020c */
[----:B------:R-:W-:Y:S02]  /*1a40*/  @!P3 IADD3 R12, R9, R2, RZ ;  /* 0x00000002090cb210 */ /* 0x000fe40007ffe0ff */
[----:B------:R-:W-:Y:S02]  /*1a50*/  @!P3 MOV R13, R8 ;  /* 0x00000008000db202 */ /* 0x000fe40000000f00 */
[----:B------:R-:W-:Y:S02]  /*1a60*/  ISETP.GE.U32.AND P2, PT, R0, R3, PT ;  /* 0x000000030000720c */ /* 0x000fe40003f46070 */
[----:B------:R-:W-:-:S02]  /*1a70*/  LOP3.LUT R13, R13, R12, RZ, 0x3c, !PT ;  /* 0x0000000c0d0d7212 */ /* 0x000fc400078e3cff */
[----:B------:R-:W-:Y:S01]  /*1a80*/  LOP3.LUT R3, R244, R6, RZ, 0x3c, !PT ;  /* 0x00000006f4037212 */ /* 0x000fe200078e3cff */
[----:B------:R-:W-:Y:S01]  /*1a90*/  @!P0 VIADD R5, R5, 0x1 ;  /* 0x0000000105058836 */ /* 0x000fe20000000000 */
[----:B------:R-:W-:Y:S02]  /*1aa0*/  LOP3.LUT R12, R13, R12, RZ, 0x3c, !PT ;  /* 0x0000000c0d0c7212 */ /* 0x000fe400078e3cff */
[----:B------:R-:W-:Y:S02]  /*1ab0*/  ISETP.GE.AND P1, PT, R3, RZ, PT ;  /* 0x000000ff0300720c */ /* 0x000fe40003f26270 */
[----:B------:R-:W-:Y:S02]  /*1ac0*/  ISETP.NE.AND P0, PT, R6, RZ, PT ;  /* 0x000000ff0600720c */ /* 0x000fe40003f05270 */
[----:B------:R-:W-:Y:S02]  /*1ad0*/  LEA R2, R48, 0xffffff80, 0x7 ;  /* 0xffffff8030027811 */ /* 0x000fe400078e38ff */
[----:B------:R-:W-:Y:S01]  /*1ae0*/  LOP3.LUT R13, R13, R12, RZ, 0x3c, !PT ;  /* 0x0000000c0d0d7212 */ /* 0x000fe200078e3cff */
[----:B------:R-:W-:Y:S01]  /*1af0*/  @!P3 IMAD R7, R45, R15, RZ ;  /* 0x0000000f2d07b224 */ /* 0x000fe200078e02ff */
[----:B------:R-:W-:-:S02]  /*1b00*/  @!P3 SHF.R.S32.HI R0, RZ, 0x1f, R15 ;  /* 0x0000001fff00b819 */ /* 0x000fc4000001140f */
[----:B------:R-:W-:Y:S01]  /*1b10*/  @P2 IADD3 R5, R5, 0x1, RZ ;  /* 0x0000000105052810 */ /* 0x000fe20007ffe0ff */
[-C--:B------:R-:W-:Y:S01]  /*1b20*/  IMAD.WIDE.U32 R24, R46, R2.reuse, R12 ;  /* 0x000000022e187225 */ /* 0x080fe200078e000c */
[----:B------:R-:W-:Y:S02]  /*1b30*/  SHF.R.S32.HI R8, RZ, 0x1f, R2 ;  /* 0x0000001fff087819 */ /* 0x000fe40000011402 */
[----:B------:R-:W-:Y:S01]  /*1b40*/  MOV R12, R5 ;  /* 0x00000005000c7202 */ /* 0x000fe20000000f00 */
[----:B------:R-:W-:Y:S02]  /*1b50*/  IMAD R9, R47, R2, RZ ;  /* 0x000000022f097224 */ /* 0x000fe400078e02ff */
[----:B------:R-:W-:Y:S02]  /*1b60*/  @!P3 IMAD R0, R0, R44, R7 ;  /* 0x0000002c0000b224 */ /* 0x000fe400078e0207 */
[----:B------:R-:W-:-:S04]  /*1b70*/  @!P3 IMAD.WIDE.U32 R28, R44, R15, RZ ;  /* 0x0000000f2c1cb225 */ /* 0x000fc800078e00ff */
[----:B------:R-:W-:Y:S02]  /*1b80*/  IMAD R9, R8, R46, R9 ;  /* 0x0000002e08097224 */ /* 0x000fe400078e0209 */
[----:B------:R-:W-:Y:S01]  /*1b90*/  @!P3 IMAD.IADD R17, R29, 0x1, R0 ;  /* 0x000000011d11b824 */ /* 0x000fe200078e0200 */
[----:B------:R-:W-:Y:S01]  /*1ba0*/  @!P3 SHF.R.S32.HI R0, RZ, 0x1f, R14 ;  /* 0x0000001fff00b819 */ /* 0x000fe2000001140e */
[----:B------:R-:W-:Y:S01]  /*1bb0*/  @!P1 IMAD.MOV R12, RZ, RZ, -R12 ;  /* 0x000000ffff0c9224 */ /* 0x000fe200078e0a0c */
[----:B------:R-:W-:Y:S01]  /*1bc0*/  @!P0 LOP3.LUT R12, RZ, R6, RZ, 0x33, !PT ;  /* 0x00000006ff0c8212 */ /* 0x000fe200078e33ff */
[----:B------:R-:W-:Y:S01]  /*1bd0*/  @!P3 IMAD R3, R23, R14, RZ ;  /* 0x0000000e1703b224 */ /* 0x000fe200078e02ff */
[----:B------:R-:W-:Y:S02]  /*1be0*/  @P3 IADD3 R15, R15, R16, RZ ;  /* 0x000000100f0f3210 */ /* 0x000fe40007ffe0ff */
[----:B------:R-:W-:Y:S01]  /*1bf0*/  IADD3 R25, R25, R9, RZ ;  /* 0x0000000919197210 */ /* 0x000fe20007ffe0ff */
[----:B------:R-:W-:Y:S01]  /*1c00*/  @!P3 IMAD R0, R22, R0, R3 ;  /* 0x000000001600b224 */ /* 0x000fe200078e0203 */
[----:B------:R-:W-:Y:S01]  /*1c10*/  @!P3 MOV R16, R28 ;  /* 0x0000001c0010b202 */ /* 0x000fe20000000f00 */
[----:B------:R-:W-:Y:S01]  /*1c20*/  IMAD R3, R21, R12, RZ ;  /* 0x0000000c15037224 */ /* 0x000fe200078e02ff */
[----:B------:R-:W-:Y:S01]  /*1c30*/  SHF.R.S32.HI R9, RZ, 0x1f, R12 ;  /* 0x0000001fff097819 */ /* 0x000fe2000001140c */
[----:B------:R-:W-:-:S02]  /*1c40*/  @P3 IMAD R13, R45, R15, RZ ;  /* 0x0000000f2d0d3224 */ /* 0x000fc400078e02ff */
[----:B------:R-:W-:-:S04]  /*1c50*/  @P3 IMAD.WIDE.U32 R6, R44, R15, RZ ;  /* 0x0000000f2c063225 */ /* 0x000fc800078e00ff */
[----:B------:R-:W-:-:S04]  /*1c60*/  @!P3 IMAD.WIDE.U32 R22, R22, R14, R16 ;  /* 0x0000000e1616b225 */ /* 0x000fc800078e0010 */
        /* <DEDUP_REMOVED lines=9> */
.L_x_4421:
[----:B------:R-:W-:Y:S05]  /*1d00*/  BSYNC B0 ;  /* 0x0000000000007941 */ /* 0x000fea0003800000 */
.L_x_4419:
        /* <DEDUP_REMOVED lines=14> */
[----:B-1----:R-:W-:Y:S02]  /*1df0*/  IMAD.SHL.U32 R18, R54, 0x8, RZ ;  /* 0x0000000836127824 */ /* 0x002fe400078e00ff */
[----:B------:R-:W-:-:S03]  /*1e00*/  IMAD.SHL.U32 R162, R202, 0x40, RZ ;  /* 0x00000040caa27824 */ /* 0x000fc600078e00ff */
[----:B------:R-:W-:Y:S02]  /*1e10*/  IADD3 R28, P0, R18, R17, RZ ;  /* 0x00000011121c7210 */ /* 0x000fe40007f1e0ff */
[----:B------:R-:W-:Y:S01]  /*1e20*/  SHF.R.S32.HI R19, RZ, 0x1f, R18 ;  /* 0x0000001fff137819 */ /* 0x000fe20000011412 */
[----:B-----5:R-:W-:Y:S01]  /*1e30*/  IMAD R8, R8, R44, RZ ;  /* 0x0000002c08087224 */ /* 0x020fe200078e02ff */
[----:B------:R-:W-:-:S03]  /*1e40*/  LOP3.LUT R162, R162, 0x1c0, RZ, 0xc0, !PT ;  /* 0x000001c0a2a27812 */ /* 0x000fc600078ec0ff */
[----:B------:R-:W-:Y:S02]  /*1e50*/  IMAD.X R29, R19, 0x1, R13, P0 ;  /* 0x00000001131d7824 */ /* 0x000fe400000e060d */
[C---:B------:R-:W-:Y:S02]  /*1e60*/  IMAD R8, R5.reuse, R45, R8 ;  /* 0x0000002d05087224 */ /* 0x040fe400078e0208 */
[----:B------:R-:W-:Y:S01]  /*1e70*/  IMAD.WIDE.U32 R28, R5, R44, R28 ;  /* 0x0000002c051c7225 */ /* 0x000fe200078e001c */
[----:B------:R-:W-:Y:S02]  /*1e80*/  LOP3.LUT R13, R162, 0x38, R18, 0xf8, !PT ;  /* 0x00000038a20d7812 */ /* 0x000fe400078ef812 */
[-C--:B------:R-:W-:Y:S01]  /*1e90*/  LEA.HI R55, R51, R49.reuse, RZ, 0x4 ;  /* 0x0000003133377211 */ /* 0x080fe200078f20ff */
[----:B------:R-:W-:Y:S01]  /*1ea0*/  IMAD R20, R27, R12, RZ ;  /* 0x0000000c1b147224 */ /* 0x000fe200078e02ff */
[----:B------:R-:W-:Y:S01]  /*1eb0*/  SHF.R.U32.HI R162, RZ, 0x3, R162 ;  /* 0x00000003ffa27819 */ /* 0x000fe200000116a2 */
[----:B------:R-:W-:Y:S01]  /*1ec0*/  IMAD.IADD R29, R29, 0x1, R8 ;  /* 0x000000011d1d7824 */ /* 0x000fe200078e0208 */
[----:B------:R-:W-:-:S02]  /*1ed0*/  LEA.HI R5, R51, R49, RZ, 0x6 ;  /* 0x0000003133057211 */ /* 0x000fc400078f30ff */
[----:B------:R-:W-:Y:S01]  /*1ee0*/  SHF.R.S32.HI R56, RZ, 0x1f, R245 ;  /* 0x0000001fff387819 */ /* 0x000fe200000114f5 */
[-C--:B------:R-:W-:Y:S01]  /*1ef0*/  IMAD R20, R9, R26.reuse, R20 ;  /* 0x0000001a09147224 */ /* 0x080fe200078e0214 */
[----:B------:R-:W-:Y:S01]  /*1f00*/  LOP3.LUT R160, R55, 0xfffffff0, RZ, 0xc0, !PT ;  /* 0xfffffff037a07812 */ /* 0x000fe200078ec0ff */
[----:B------:R-:W-:Y:S01]  /*1f10*/  IMAD.WIDE.U32 R26, R12, R26, R28 ;  /* 0x0000001a0c1a7225 */ /* 0x000fe200078e001c */
[----:B------:R-:W-:Y:S02]  /*1f20*/  LOP3.LUT R162, R13, R162, RZ, 0x3c, !PT ;  /* 0x000000a20da27212 */ /* 0x000fe400078e3cff */
[----:B------:R-:W-:Y:S01]  /*1f30*/  SHF.L.U32 R5, R5, 0x3, RZ ;  /* 0x0000000305057819 */ /* 0x000fe200000006ff */
[----:B------:R-:W-:-:S03]  /*1f40*/  IMAD.IADD R160, R49, 0x1, -R160 ;  /* 0x0000000131a07824 */ /* 0x000fc600078e0aa0 */
[----:B------:R-:W-:Y:S01]  /*1f50*/  LOP3.LUT R162, R162, 0xfffffe00, R5, 0xf8, !PT ;  /* 0xfffffe00a2a27812 */ /* 0x000fe200078ef805 */
[----:B------:R-:W-:Y:S01]  /*1f60*/  IMAD.IADD R21, R27, 0x1, R20 ;  /* 0x000000011b157824 */ /* 0x000fe200078e0214 */
[----:B------:R-:W-:Y:S01]  /*1f70*/  SHF.R.S32.HI R203, RZ, 0x1f, R202 ;  /* 0x0000001fffcb7819 */ /* 0x000fe200000114ca */
[----:B------:R-:W-:Y:S01]  /*1f80*/  IMAD.MOV.U32 R20, RZ, RZ, R26 ;  /* 0x000000ffff147224 */ /* 0x000fe200078e001a */
[----:B------:R-:W-:Y:S01]  /*1f90*/  SHF.R.S32.HI R161, RZ, 0x1f, R160 ;  /* 0x0000001fffa17819 */ /* 0x000fe200000114a0 */
[----:B------:R-:W-:Y:S01]  /*1fa0*/  IMAD R140, R45, R202, RZ ;  /* 0x000000ca2d8c7224 */ /* 0x000fe200078e02ff */
[----:B------:R-:W-:Y:S01]  /*1fb0*/  SHF.R.S32.HI R74, RZ, 0x1f, R75 ;  /* 0x0000001fff4a7819 */ /* 0x000fe2000001144b */
[----:B------:R-:W-:Y:S01]  /*1fc0*/  IMAD.WIDE.U32 R20, R202, R44, R20 ;  /* 0x0000002cca147225 */ /* 0x000fe200078e0014 */
[----:B------:R-:W-:-:S03]  /*1fd0*/  LEA.HI R161, R161, R160, RZ, 0x3 ;  /* 0x000000a0a1a17211 */ /* 0x000fc600078f18ff */
[----:B------:R-:W-:Y:S01]  /*1fe0*/  IMAD R140, R203, R44, R140 ;  /* 0x0000002ccb8c7224 */ /* 0x000fe200078e028c */
[----:B------:R-:W-:Y:S02]  /*1ff0*/  SHF.R.S32.HI R183, RZ, 0x1f, R244 ;  /* 0x0000001fffb77819 */ /* 0x000fe400000114f4 */
[----:B------:R-:W-:Y:S01]  /*2000*/  LEA.HI R74, R74, R75, RZ, 0x7 ;  /* 0x0000004b4a4a7211 */ /* 0x000fe200078f38ff */
[----:B------:R-:W-:Y:S01]  /*2010*/  IMAD.IADD R140, R21, 0x1, R140 ;  /* 0x00000001158c7824 */ /* 0x000fe200078e028c */
[----:B------:R-:W-:Y:S02]  /*2020*/  LOP3.LUT R13, R161, 0xfffffff8, RZ, 0xc0, !PT ;  /* 0xfffffff8a10d7812 */ /* 0x000fe400078ec0ff */
[----:B------:R-:W-:-:S03]  /*2030*/  SHF.R.S32.HI R74, RZ, 0x7, R74 ;  /* 0x00000007ff4a7819 */ /* 0x000fc6000001144a */
[----:B------:R-:W-:Y:S01]  /*2040*/  IMAD.IADD R160, R160, 0x1, -R13 ;  /* 0x00000001a0a07824 */ /* 0x000fe200078e0a0d */
[----:B------:R-:W-:Y:S01]  /*2050*/  VIMNMX R74, R238, R74, !PT ;  /* 0x0000004aee4a7248 */ /* 0x000fe20007fe0100 */
[----:B------:R-:W-:-:S04]  /*2060*/  IMAD.WIDE R180, R242, 0x40, R202 ;  /* 0x00000040f2b47825 */ /* 0x000fc800078e02ca */
[----:B------:R-:W-:Y:S01]  /*2070*/  IMAD R184, R47, R202, RZ ;  /* 0x000000ca2fb87224 */ /* 0x000fe200078e02ff */
[----:B------:R-:W-:-:S03]  /*2080*/  LEA.HI R51, R51, R49, RZ, 0x5 ;  /* 0x0000003133337211 */ /* 0x000fc600078f28ff */
[----:B------:R-:W-:Y:S01]  /*2090*/  IMAD R184, R203, R46, R184 ;  /* 0x0000002ecbb87224 */ /* 0x000fe200078e02b8 */
[----:B------:R-:W-:Y:S01]  /*20a0*/  LOP3.LUT R52, R51, 0xffffffe0, RZ, 0xc0, !PT ;  /* 0xffffffe033347812 */ /* 0x000fe200078ec0ff */
[----:B------:R-:W-:Y:S02]  /*20b0*/  IMAD.MOV.U32 R32, RZ, RZ, 0x10 ;  /* 0x00000010ff207424 */ /* 0x000fe400078e00ff */
[----:B------:R-:W-:Y:S01]  /*20c0*/  IMAD.MOV.U32 R31, RZ, RZ, 0x20 ;  /* 0x00000020ff1f7424 */ /* 0x000fe200078e00ff */
[C---:B------:R-:W-:Y:S01]  /*20d0*/  SHF.L.U64.HI R237, R46.reuse, 0x4, R47 ;  /* 0x000000042eed7819 */ /* 0x040fe2000001022f */
[----:B------:R-:W-:Y:S01]  /*20e0*/  IMAD.SHL.U32 R236, R46, 0x10, RZ ;  /* 0x000000102eec7824 */ /* 0x000fe200078e00ff */
[C---:B------:R-:W-:Y:S01]  /*20f0*/  SHF.L.U64.HI R235, R44.reuse, 0x4, R45 ;  /* 0x000000042ceb7819 */ /* 0x040fe2000001022d */
[----:B------:R-:W-:Y:S01]  /*2100*/  IMAD.IADD R52, R49, 0x1, -R52 ;  /* 0x0000000131347824 */ /* 0x000fe200078e0a34 */
[----:B------:R-:W-:Y:S01]  /*2110*/  SHF.L.U32 R234, R44, 0x4, RZ ;  /* 0x000000042cea7819 */ /* 0x000fe200000006ff */
[----:B------:R-:W-:Y:S01]  /*2120*/  IMAD.SHL.U32 R157, R54, 0x4, RZ ;  /* 0x00000004369d7824 */ /* 0x000fe200078e00ff */
[----:B------:R-:W-:-:S02]  /*2130*/  SHF.R.S32.HI R55, RZ, 0x4, R55 ;  /* 0x00000004ff377819 */ /* 0x000fc40000011437 */
[----:B------:R-:W-:Y:S01]  /*2140*/  SHF.R.S32.HI R51, RZ, 0x5, R51 ;  /* 0x00000005ff337819 */ /* 0x000fe20000011433 */
[----:B--2---:R-:W-:-:S04]  /*2150*/  @P1 IMAD.WIDE.U32 R28, R14, R4, RZ ;  /* 0x000000040e1c1225 */ /* 0x004fc800078e00ff */
[----:B------:R-:W-:Y:S02]  /*2160*/  @P1 IMAD R5, R15, R4, RZ ;  /* 0x000000040f051224 */ /* 0x000fe400078e02ff */
[----:B---3--:R-:W-:-:S04]  /*2170*/  @!P1 IMAD R8, R25, R245, RZ ;  /* 0x000000f519089224 */ /* 0x008fc800078e02ff */
[C---:B------:R-:W-:Y:S02]  /*2180*/  @!P1 IMAD R8, R24.reuse, R56, R8 ;  /* 0x0000003818089224 */ /* 0x040fe400078e0208 */
[----:B------:R-:W-:-:S04]  /*2190*/  @!P1 IMAD.WIDE.U32 R24, R24, R245, RZ ;  /* 0x000000f518189225 */ /* 0x000fc800078e00ff */
[----:B------:R-:W-:Y:S02]  /*21a0*/  @P1 IMAD.MOV.U32 R4, RZ, RZ, R28 ;  /* 0x000000ffff041224 */ /* 0x000fe400078e001c */
[----:B------:R-:W-:Y:S01]  /*21b0*/  @!P1 IMAD.MOV.U32 R4, RZ, RZ, R24 ;  /* 0x000000ffff049224 */ /* 0x000fe200078e0018 */
[----:B------:R-:W-:Y:S01]  /*21c0*/  @P1 IADD3 R5, R29, R5, RZ ;  /* 0x000000051d051210 */ /* 0x000fe20007ffe0ff */
[----:B------:R-:W-:-:S03]  /*21d0*/  @!P1 IMAD.IADD R5, R25, 0x1, R8 ;  /* 0x0000000119059824 */ /* 0x000fc600078e0208 */
[----:B------:R-:W-:Y:S01]  /*21e0*/  IADD3 R24, P0, R18, R4, RZ ;  /* 0x0000000412187210 */ /* 0x000fe20007f1e0ff */
[----:B------:R-:W-:Y:S01]  /*21f0*/  IMAD R4, R23, R244, RZ ;  /* 0x000000f417047224 */ /* 0x000fe200078e02ff */
[----:B------:R-:W-:Y:S01]  /*2200*/  @P1 MOV R208, R14 ;  /* 0x0000000e00d01202 */ /* 0x000fe20000000f00 */
[----:B------:R-:W-:Y:S02]  /*2210*/  @!P1 IMAD.MOV.U32 R208, RZ, RZ, R14 ;  /* 0x000000ffffd09224 */ /* 0x000fe400078e000e */
[----:B------:R-:W-:Y:S01]  /*2220*/  IMAD.X R25, R19, 0x1, R5, P0 ;  /* 0x0000000113197824 */ /* 0x000fe200000e0605 */
[----:B----4-:R-:W-:Y:S01]  /*2230*/  LEA R141, P0, R20, R6, 0x1 ;  /* 0x00000006148d7211 */ /* 0x010fe200078008ff */
[----:B------:R-:W-:Y:S02]  /*2240*/  VIADD R14, R18, 0x40 ;  /* 0x00000040120e7836 */ /* 0x000fe40000000000 */
[----:B------:R-:W-:Y:S01]  /*2250*/  @P1 IMAD.MOV.U32 R209, RZ, RZ, R15 ;  /* 0x000000ffffd11224 */ /* 0x000fe200078e000f */
[----:B------:R-:W-:Y:S01]  /*2260*/  @!P1 MOV R209, R15 ;  /* 0x0000000f00d19202 */ /* 0x000fe20000000f00 */
[----:B------:R-:W-:Y:S01]  /*2270*/  IMAD R4, R22, R183, R4 ;  /* 0x000000b716047224 */ /* 0x000fe200078e0204 */
[-C--:B------:R-:W-:Y:S01]  /*2280*/  ISETP.GE.AND P1, PT, R14, R159.reuse, PT ;  /* 0x0000009f0e00720c */ /* 0x080fe20003f26270 */
[----:B------:R-:W-:Y:S01]  /*2290*/  IMAD.WIDE.U32 R22, R244, R22, R24 ;  /* 0x00000016f4167225 */ /* 0x000fe200078e0018 */
[----:B------:R-:W-:-:S02]  /*22a0*/  ISETP.GE.AND P2, PT, R18, R159, PT ;  /* 0x0000009f1200720c */ /* 0x000fc40003f46270 */
[----:B------:R-:W-:Y:S02]  /*22b0*/  LEA.HI.X R140, R20, R7, R140, 0x1, P0 ;  /* 0x00000007148c7211 */ /* 0x000fe400000f0c8c */
[----:B------:R-:W-:Y:S01]  /*22c0*/  IADD3 R178, P0, R18, R3, RZ ;  /* 0x0000000312b27210 */ /* 0x000fe20007f1e0ff */
[----:B------:R-:W-:Y:S01]  /*22d0*/  IMAD.IADD R23, R23, 0x1, R4 ;  /* 0x0000000117177824 */ /* 0x000fe200078e0204 */
[----:B------:R-:W-:Y:S02]  /*22e0*/  SEL R158, RZ, 0xffffffff, P1 ;  /* 0xffffffffff9e7807 */ /* 0x000fe40000800000 */
[----:B------:R-:W-:Y:S02]  /*22f0*/  SEL R4, RZ, 0x1, P2 ;  /* 0x00000001ff047807 */ /* 0x000fe40001000000 */
[----:B------:R-:W-:Y:S02]  /*2300*/  R2P PR, R160, 0x6 ;  /* 0x00000006a0007804 */ /* 0x000fe40000000000 */
[----:B------:R-:W-:Y:S01]  /*2310*/  ISETP.GT.AND P3, PT, R48, R74, PT ;  /* 0x0000004a3000720c */ /* 0x000fe20003f64270 */
[----:B------:R-:W-:-:S02]  /*2320*/  IMAD.X R179, R19, 0x1, R0, P0 ;  /* 0x0000000113b37824 */ /* 0x000fc400000e0600 */
[----:B------:R-:W-:Y:S02]  /*2330*/  IMAD R186, R181, R208, RZ ;  /* 0x000000d0b5ba7224 */ /* 0x000fe400078e02ff */
[----:B------:R-:W-:Y:S01]  /*2340*/  IMAD.WIDE.U32 R178, R202, R46, R178 ;  /* 0x0000002ecab27225 */ /* 0x000fe200078e00b2 */
[----:B------:R-:W-:-:S03]  /*2350*/  SHF.L.U32 R158, R158, 0x1, RZ ;  /* 0x000000019e9e7819 */ /* 0x000fc600000006ff */
[----:B------:R-:W-:Y:S01]  /*2360*/  IMAD R186, R180, R209, R186 ;  /* 0x000000d1b4ba7224 */ /* 0x000fe200078e02ba */
[----:B------:R-:W-:Y:S01]  /*2370*/  LEA R240, P0, R178, R206, 0x1 ;  /* 0x000000ceb2f07211 */ /* 0x000fe200078008ff */
[----:B------:R-:W-:Y:S01]  /*2380*/  IMAD.WIDE.U32 R180, R180, R208, R22 ;  /* 0x000000d0b4b47225 */ /* 0x000fe200078e0016 */
[----:B------:R-:W-:Y:S02]  /*2390*/  IADD3 R185, R179, R184, RZ ;  /* 0x000000b8b3b97210 */ /* 0x000fe40007ffe0ff */
[----:B------:R-:W-:Y:S01]  /*23a0*/  LOP3.LUT R158, R158, 0x2, R4, 0xe2, !PT ;  /* 0x000000029e9e7812 */ /* 0x000fe200078ee204 */
[----:B------:R-:W-:Y:S01]  /*23b0*/  @!P4 IMAD.MOV.U32 R16, RZ, RZ, RZ ;  /* 0x000000ffff10c224 */ /* 0x000fe200078e00ff */
[----:B------:R-:W-:Y:S01]  /*23c0*/  SEL R32, R32, 0xfffffff0, !P1 ;  /* 0xfffffff020207807 */ /* 0x000fe20004800000 */
[----:B------:R-:W-:Y:S01]  /*23d0*/  IMAD.IADD R187, R181, 0x1, R186 ;  /* 0x00000001b5bb7824 */ /* 0x000fe200078e02ba */
[----:B------:R-:W-:Y:S02]  /*23e0*/  SEL R31, R31, 0xffffffe0, !P2 ;  /* 0xffffffe01f1f7807 */ /* 0x000fe40005000000 */
[----:B------:R-:W-:Y:S01]  /*23f0*/  LEA.HI.X R239, R178, R207, R185, 0x1, P0 ;  /* 0x000000cfb2ef7211 */ /* 0x000fe200000f0cb9 */
[----:B------:R-:W-:Y:S06]  /*2400*/  @!P3 BRA `(.L_x_4422) ;  /* 0x000000d000ecb947 */ /* 0x000fec0003800000 */
        /* <DEDUP_REMOVED lines=111> */
[-C--:B------:R-:W-:Y:S02]  /*2b00*/  IADD3 R200, P1, R71, R236.reuse, RZ ;  /* 0x000000ec47c87210 */ /* 0x080fe40007f3e0ff */
        /* <DEDUP_REMOVED lines=89> */
.L_x_4556:
        /* <DEDUP_REMOVED lines=27> */
.L_x_4424:
[----:B------:R-:W-:Y:S05]  /*3250*/  BSYNC B0 ;  /* 0x0000000000007941 */ /* 0x000fea0003800000 */
.L_x_4423:
        /* <DEDUP_REMOVED lines=12> */
.L_x_4426:
[----:B------:R-:W-:Y:S05]  /*3320*/  BSYNC B0 ;  /* 0x0000000000007941 */ /* 0x000fea0003800000 */
.L_x_4425:
        /* <DEDUP_REMOVED lines=15> */
.L_x_4428:
[----:B------:R-:W-:Y:S05]  /*3420*/  BSYNC B0 ;  /* 0x0000000000007941 */ /* 0x000fea0003800000 */
.L_x_4427:
        /* <DEDUP_REMOVED lines=13> */
.L_x_4430:
[----:B------:R-:W-:Y:S05]  /*3500*/  BSYNC B0 ;  /* 0x0000000000007941 */ /* 0x000fea0003800000 */
.L_x_4429:
        /* <DEDUP_REMOVED lines=17> */
.L_x_4432:
[----:B------:R-:W-:Y:S05]  /*3620*/  BSYNC B0 ;  /* 0x0000000000007941 */ /* 0x000fea0003800000 */
.L_x_4431:
        /* <DEDUP_REMOVED lines=12> */
.L_x_4434:
[----:B------:R-:W-:Y:S05]  /*36f0*/  BSYNC B0 ;  /* 0x0000000000007941 */ /* 0x000fea0003800000 */
.L_x_4433:
        /* <DEDUP_REMOVED lines=12> */
.L_x_4436:
[----:B------:R-:W-:Y:S05]  /*37c0*/  BSYNC B0 ;  /* 0x0000000000007941 */ /* 0x000fea0003800000 */
.L_x_4435:
        /* <DEDUP_REMOVED lines=12> */
.L_x_4438:
[----:B------:R-:W-:Y:S05]  /*3890*/  BSYNC B0 ;  /* 0x0000000000007941 */ /* 0x000fea0003800000 */
.L_x_4437:
        /* <DEDUP_REMOVED lines=76> */
.L_x_4445:
[----:B------:R-:W-:Y:S05]  /*3d60*/  BSYNC B0 ;  /* 0x0000000000007941 */ /* 0x000fea0003800000 */
.L_x_4444:
        /* <DEDUP_REMOVED lines=56> */
.L_x_4443:
[----:B------:R-:W-:Y:S05]  /*40f0*/  BSYNC B1 ;  /* 0x0000000000017941 */ /* 0x000fea0003800000 */
.L_x_4442:
        /* <DEDUP_REMOVED lines=68> */
.L_x_4449:
[----:B------:R-:W-:Y:S05]  /*4540*/  BSYNC B0 ;  /* 0x0000000000007941 */ /* 0x000fea0003800000 */
.L_x_4448:
        /* <DEDUP_REMOVED lines=54> */
.L_x_4447:
[----:B------:R-:W-:Y:S05]  /*48b0*/  BSYNC B1 ;  /* 0x0000000000017941 */ /* 0x000fea0003800000 */
.L_x_4446:
        /* <DEDUP_REMOVED lines=68> */
.L_x_4453:
[----:B------:R-:W-:Y:S05]  /*4d00*/  BSYNC B0 ;  /* 0x0000000000007941 */ /* 0x000fea0003800000 */
.L_x_4452:
        /* <DEDUP_REMOVED lines=54> */
.L_x_4451:
[----:B------:R-:W-:Y:S05]  /*5070*/  BSYNC B1 ;  /* 0x0000000000017941 */ /* 0x000fea0003800000 */
.L_x_4450:
        /* <DEDUP_REMOVED lines=74> */
.L_x_4457:
[----:B------:R-:W-:Y:S05]  /*5520*/  BSYNC B0 ;  /* 0x0000000000007941 */ /* 0x000fea0003800000 */
.L_x_4456:
        /* <DEDUP_REMOVED lines=54> */
.L_x_4455:
[----:B------:R-:W-:Y:S05]  /*5890*/  BSYNC B1 ;  /* 0x0000000000017941 */ /* 0x000fea0003800000 */
.L_x_4454:
        /* <DEDUP_REMOVED lines=68> */
.L_x_4461:
[----:B------:R-:W-:Y:S05]  /*5ce0*/  BSYNC B0 ;  /* 0x0000000000007941 */ /* 0x000fea0003800000 */
.L_x_4460:
        /* <DEDUP_REMOVED lines=54> */
.L_x_4459:
[----:B------:R-:W-:Y:S05]  /*6050*/  BSYNC B1 ;  /* 0x0000000000017941 */ /* 0x000fea0003800000 */
.L_x_4458:
        /* <DEDUP_REMOVED lines=74> */
.L_x_4465:
[----:B------:R-:W-:Y:S05]  /*6500*/  BSYNC B0 ;  /* 0x0000000000007941 */ /* 0x000fea0003800000 */
.L_x_4464:
        /* <DEDUP_REMOVED lines=54> */
.L_x_4463:
[----:B------:R-:W-:Y:S05]  /*6870*/  BSYNC B1 ;  /* 0x0000000000017941 */ /* 0x000fea0003800000 */
.L_x_4462:
        /* <DEDUP_REMOVED lines=74> */
.L_x_4469:
[----:B------:R-:W-:Y:S05]  /*6d20*/  BSYNC B0 ;  /* 0x0000000000007941 */ /* 0x000fea0003800000 */
.L_x_4468:
        /* <DEDUP_REMOVED lines=54> */
.L_x_4467:
[----:B------:R-:W-:Y:S05]  /*7090*/  BSYNC B1 ;  /* 0x0000000000017941 */ /* 0x000fea0003800000 */
.L_x_4466:
        /* <DEDUP_REMOVED lines=74> */
.L_x_4473:
[----:B------:R-:W-:Y:S05]  /*7540*/  BSYNC B0 ;  /* 0x0000000000007941 */ /* 0x000fea0003800000 */
.L_x_4472:
        /* <DEDUP_REMOVED lines=54> */
.L_x_4471:
[----:B------:R-:W-:Y:S05]  /*78b0*/  BSYNC B1 ;  /* 0x0000000000017941 */ /* 0x000fea0003800000 */
.L_x_4470:
        /* <DEDUP_REMOVED lines=9> */
.L_x_4441:
        /* <DEDUP_REMOVED lines=103> */
.L_x_4480:
[----:B------:R-:W-:Y:S05]  /*7fc0*/  BSYNC B0 ;  /* 0x0000000000007941 */ /* 0x000fea0003800000 */
.L_x_4479:
[----:B-----5:R2:W-:Y:S02]  /*7fd0*/  ST.E.128 desc[UR6][R214.64], R40 ;  /* 0x00000028d6007985 */ /* 0x0205e4000c101d06 */
.L_x_4478:
[----:B------:R-:W-:Y:S05]  /*7fe0*/  BSYNC B1 ;  /* 0x0000000000017941 */ /* 0x000fea0003800000 */
.L_x_4477:
        /* <DEDUP_REMOVED lines=100> */
.L_x_4482:
[----:B------:R-:W-:Y:S05]  /*8630*/  BSYNC B0 ;  /* 0x0000000000007941 */ /* 0x000fea0003800000 */
.L_x_4481:
[----:B-----5:R3:W-:Y:S02]  /*8640*/  ST.E.128 desc[UR6][R214.64+0x80], R40 ;  /* 0x00008028d6007985 */ /* 0x0207e4000c101d06 */
.L_x_4476:
[----:B------:R-:W-:Y:S05]  /*8650*/  BSYNC B2 ;  /* 0x0000000000027941 */ /* 0x000fea0003800000 */
.L_x_4475:
        /* <DEDUP_REMOVED lines=106> */
.L_x_4488:
[----:B------:R-:W-:Y:S05]  /*8d00*/  BSYNC B0 ;  /* 0x0000000000007941 */ /* 0x000fea0003800000 */
.L_x_4487:
[----:B-----5:R4:W-:Y:S02]  /*8d10*/  ST.E.128 desc[UR6][R214.64], R40 ;  /* 0x00000028d6007985 */ /* 0x0209e4000c101d06 */
.L_x_4486:
[----:B------:R-:W-:Y:S05]  /*8d20*/  BSYNC B1 ;  /* 0x0000000000017941 */ /* 0x000fea0003800000 */
.L_x_4485:
        /* <DEDUP_REMOVED lines=100> */
.L_x_4490:
[----:B------:R-:W-:Y:S05]  /*9370*/  BSYNC B0 ;  /* 0x0000000000007941 */ /* 0x000fea0003800000 */
.L_x_4489:
[----:B-----5:R3:W-:Y:S02]  /*9380*/  ST.E.128 desc[UR6][R214.64], R40 ;  /* 0x00000028d6007985 */ /* 0x0207e4000c101d06 */
.L_x_4484:
[----:B------:R-:W-:Y:S05]  /*9390*/  BSYNC B2 ;  /* 0x0000000000027941 */ /* 0x000fea0003800000 */
.L_x_4483:
        /* <DEDUP_REMOVED lines=106> */
.L_x_4496:
[----:B------:R-:W-:Y:S05]  /*9a40*/  BSYNC B0 ;  /* 0x0000000000007941 */ /* 0x000fea0003800000 */
.L_x_4495:
[----:B-----5:R3:W-:Y:S02]  /*9a50*/  ST.E.128 desc[UR6][R214.64], R40 ;  /* 0x00000028d6007985 */ /* 0x0207e4000c101d06 */
.L_x_4494:
[----:B------:R-:W-:Y:S05]  /*9a60*/  BSYNC B1 ;  /* 0x0000000000017941 */ /* 0x000fea0003800000 */
.L_x_4493:
        /* <DEDUP_REMOVED lines=100> */
.L_x_4498:
[----:B------:R-:W-:Y:S05]  /*a0b0*/  BSYNC B0 ;  /* 0x0000000000007941 */ /* 0x000fea0003800000 */
.L_x_4497:
[----:B-----5:R3:W-:Y:S02]  /*a0c0*/  ST.E.128 desc[UR6][R214.64], R40 ;  /* 0x00000028d6007985 */ /* 0x0207e4000c101d06 */
.L_x_4492:
[----:B------:R-:W-:Y:S05]  /*a0d0*/  BSYNC B2 ;  /* 0x0000000000027941 */ /* 0x000fea0003800000 */
.L_x_4491:
        /* <DEDUP_REMOVED lines=112> */
.L_x_4504:
[----:B------:R-:W-:Y:S05]  /*a7e0*/  BSYNC B0 ;  /* 0x0000000000007941 */ /* 0x000fea0003800000 */
.L_x_4503:
[----:B-----5:R3:W-:Y:S02]  /*a7f0*/  ST.E.128 desc[UR6][R214.64], R40 ;  /* 0x00000028d6007985 */ /* 0x0207e4000c101d06 */
.L_x_4502:
[----:B------:R-:W-:Y:S05]  /*a800*/  BSYNC B1 ;  /* 0x0000000000017941 */ /* 0x000fea0003800000 */
.L_x_4501:
        /* <DEDUP_REMOVED lines=100> */
.L_x_4506:
[----:B------:R-:W-:Y:S05]  /*ae50*/  BSYNC B0 ;  /* 0x0000000000007941 */ /* 0x000fea0003800000 */
.L_x_4505:
[----:B-----5:R3:W-:Y:S02]  /*ae60*/  ST.E.128 desc[UR6][R214.64], R40 ;  /* 0x00000028d6007985 */ /* 0x0207e4000c101d06 */
.L_x_4500:
[----:B------:R-:W-:Y:S05]  /*ae70*/  BSYNC B2 ;  /* 0x0000000000027941 */ /* 0x000fea0003800000 */
.L_x_4499:
        /* <DEDUP_REMOVED lines=106> */
.L_x_4512:
[----:B------:R-:W-:Y:S05]  /*b520*/  BSYNC B0 ;  /* 0x0000000000007941 */ /* 0x000fea0003800000 */
.L_x_4511:
[----:B-----5:R3:W-:Y:S02]  /*b530*/  ST.E.128 desc[UR6][R214.64], R40 ;  /* 0x00000028d6007985 */ /* 0x0207e4000c101d06 */
.L_x_4510:
[----:B------:R-:W-:Y:S05]  /*b540*/  BSYNC B1 ;  /* 0x0000000000017941 */ /* 0x000fea0003800000 */
.L_x_4509:
        /* <DEDUP_REMOVED lines=100> */
.L_x_4514:
[----:B------:R-:W-:Y:S05]  /*bb90*/  BSYNC B0 ;  /* 0x0000000000007941 */ /* 0x000fea0003800000 */
.L_x_4513:
[----:B-----5:R3:W-:Y:S02]  /*bba0*/  ST.E.128 desc[UR6][R214.64], R40 ;  /* 0x00000028d6007985 */ /* 0x0207e4000c101d06 */
.L_x_4508:
[----:B------:R-:W-:Y:S05]  /*bbb0*/  BSYNC B2 ;  /* 0x0000000000027941 */ /* 0x000fea0003800000 */
.L_x_4507:
        /* <DEDUP_REMOVED lines=112> */
.L_x_4520:
[----:B------:R-:W-:Y:S05]  /*c2c0*/  BSYNC B0 ;  /* 0x0000000000007941 */ /* 0x000fea0003800000 */
.L_x_4519:
[----:B-----5:R3:W-:Y:S02]  /*c2d0*/  ST.E.128 desc[UR6][R214.64], R40 ;  /* 0x00000028d6007985 */ /* 0x0207e4000c101d06 */
.L_x_4518:
[----:B------:R-:W-:Y:S05]  /*c2e0*/  BSYNC B1 ;  /* 0x0000000000017941 */ /* 0x000fea0003800000 */
.L_x_4517:
        /* <DEDUP_REMOVED lines=100> */
.L_x_4522:
[----:B------:R-:W-:Y:S05]  /*c930*/  BSYNC B0 ;  /* 0x0000000000007941 */ /* 0x000fea0003800000 */
.L_x_4521:
[----:B-----5:R3:W-:Y:S02]  /*c940*/  ST.E.128 desc[UR6][R214.64], R40 ;  /* 0x00000028d6007985 */ /* 0x0207e4000c101d06 */
.L_x_4516:
[----:B------:R-:W-:Y:S05]  /*c950*/  BSYNC B2 ;  /* 0x0000000000027941 */ /* 0x000fea0003800000 */
.L_x_4515:
        /* <DEDUP_REMOVED lines=112> */
.L_x_4528:
[----:B------:R-:W-:Y:S05]  /*d060*/  BSYNC B0 ;  /* 0x0000000000007941 */ /* 0x000fea0003800000 */
.L_x_4527:
[----:B-----5:R3:W-:Y:S02]  /*d070*/  ST.E.128 desc[UR6][R214.64], R40 ;  /* 0x00000028d6007985 */ /* 0x0207e4000c101d06 */
.L_x_4526:
[----:B------:R-:W-:Y:S05]  /*d080*/  BSYNC B1 ;  /* 0x0000000000017941 */ /* 0x000fea0003800000 */
.L_x_4525:
        /* <DEDUP_REMOVED lines=100> */
.L_x_4530:
[----:B------:R-:W-:Y:S05]  /*d6d0*/  BSYNC B0 ;  /* 0x0000000000007941 */ /* 0x000fea0003800000 */
.L_x_4529:
[----:B-----5:R3:W-:Y:S02]  /*d6e0*/  ST.E.128 desc[UR6][R214.64], R40 ;  /* 0x00000028d6007985 */ /* 0x0207e4000c101d06 */
.L_x_4524:
[----:B------:R-:W-:Y:S05]  /*d6f0*/  BSYNC B2 ;  /* 0x0000000000027941 */ /* 0x000fea0003800000 */
.L_x_4523:
        /* <DEDUP_REMOVED lines=112> */
.L_x_4536:
[----:B------:R-:W-:Y:S05]  /*de00*/  BSYNC B0 ;  /* 0x0000000000007941 */ /* 0x000fea0003800000 */
.L_x_4535:
[----:B-----5:R3:W-:Y:S02]  /*de10*/  ST.E.128 desc[UR6][R216.64], R40 ;  /* 0x00000028d8007985 */ /* 0x0207e4000c101d06 */
.L_x_4534:
[----:B------:R-:W-:Y:S05]  /*de20*/  BSYNC B1 ;  /* 0x0000000000017941 */ /* 0x000fea0003800000 */
.L_x_4533:
        /* <DEDUP_REMOVED lines=102> */
.L_x_4538:
[----:B------:R-:W-:Y:S05]  /*e490*/  BSYNC B0 ;  /* 0x0000000000007941 */ /* 0x000fea0003800000 */
.L_x_4537:
[----:B-----5:R2:W-:Y:S02]  /*e4a0*/  ST.E.128 desc[UR6][R42.64], R4 ;  /* 0x000000042a007985 */ /* 0x0205e4000c101d06 */
.L_x_4532:
[----:B------:R-:W-:Y:S05]  /*e4b0*/  BSYNC B2 ;  /* 0x0000000000027941 */ /* 0x000fea0003800000 */
.L_x_4531:
        /* <DEDUP_REMOVED lines=11> */
.L_x_4440:
        /* <DEDUP_REMOVED lines=26> */
.L_x_4540:
[----:B------:R-:W-:Y:S05]  /*e710*/  BSYNC B0 ;  /* 0x0000000000007941 */ /* 0x000fea0003800000 */
.L_x_4539:
        /* <DEDUP_REMOVED lines=20> */
.L_x_4542:
[----:B------:R-:W-:Y:S05]  /*e860*/  BSYNC B0 ;  /* 0x0000000000007941 */ /* 0x000fea0003800000 */
.L_x_4541:
        /* <DEDUP_REMOVED lines=28> */
.L_x_4544:
[----:B------:R-:W-:Y:S05]  /*ea30*/  BSYNC B0 ;  /* 0x0000000000007941 */ /* 0x000fea0003800000 */
.L_x_4543:
        /* <DEDUP_REMOVED lines=22> */
.L_x_4546:
[----:B------:R-:W-:Y:S05]  /*eba0*/  BSYNC B0 ;  /* 0x0000000000007941 */ /* 0x000fea0003800000 */
.L_x_4545:
        /* <DEDUP_REMOVED lines=16> */
.L_x_4548:
[----:B------:R-:W-:Y:S05]  /*ecb0*/  BSYNC B0 ;  /* 0x0000000000007941 */ /* 0x000fea0003800000 */
.L_x_4547:
        /* <DEDUP_REMOVED lines=22> */
.L_x_4550:
[----:B------:R-:W-:Y:S05]  /*ee20*/  BSYNC B0 ;  /* 0x0000000000007941 */ /* 0x000fea0003800000 */
.L_x_4549:
        /* <DEDUP_REMOVED lines=22> */
.L_x_4552:
[----:B------:R-:W-:Y:S05]  /*ef90*/  BSYNC B0 ;  /* 0x0000000000007941 */ /* 0x000fea0003800000 */
.L_x_4551:
        /* <DEDUP_REMOVED lines=21> */
.L_x_4474:
[----:B------:R-:W-:Y:S05]  /*f0f0*/  BSYNC B3 ;  /* 0x0000000000037941 */ /* 0x000fea0003800000 */
.L_x_4439:
        /* <DEDUP_REMOVED lines=91> */
.L_x_4554:
        /* <DEDUP_REMOVED lines=12> */
.L_x_4555:
[----:B------:R-:W-:Y:S05]  /*f770*/  BSYNC B0 ;  /* 0x0000000000007941 */ /* 0x000fea0003800000 */
.L_x_4553:
[----:B------:R-:W-:Y:S04]  /*f780*/  IADD3 R13, R13, -0x1, RZ ;  /* 0xffffffff0d0d7810 */ /* 0x000fe80007ffe0ff */
[----:B------:R-:W-:Y:S11]  /*f790*/  ISETP.GT.AND P0, PT, R13, R74, PT ;  /* 0x0000004a0d00720c */ /* 0x000ff60003f04270 */
[----:B------:R-:W-:Y:S02]  /*f7a0*/  @!UPT UIADD3 URZ, URZ, URZ, URZ ;  /* 0x0000003f3f3ff290 */ /* 0x000fe4000fffe03f */
[----:B------:R-:W-:Y:S05]  /*f7b0*/  @P0 BRA `(.L_x_4556) ;  /* 0xffffff3800380947 */ /* 0x000fea000383ffff */
.L_x_4422:
        /* <DEDUP_REMOVED lines=117> */
.L_x_4565:
[----:B------:R-:W-:Y:S05]  /*ff10*/  BSYNC B0 ;  /* 0x0000000000007941 */ /* 0x000fea0003800000 */
.L_x_4564:
[----:B-----5:R3:W-:Y:S02]  /*ff20*/  STS.128 [R248], R20 ;  /* 0x00000014f8007388 */ /* 0x0207e40000000c00 */
.L_x_4563:
[----:B------:R-:W-:Y:S05]  /*ff30*/  BSYNC B1 ;  /* 0x0000000000017941 */ /* 0x000fea0003800000 */
.L_x_4562:
        /* <DEDUP_REMOVED lines=52> */
.L_x_4567:
[----:B------:R-:W-:Y:S05]  /*10280*/  BSYNC B0 ;  /* 0x0000000000007941 */ /* 0x000fea0003800000 */
.L_x_4566:
[----:B-----5:R1:W-:Y:S02]  /*10290*/  STS.128 [R248+0x2000], R20 ;  /* 0x00200014f8007388 */ /* 0x0203e40000000c00 */
.L_x_4561:
[----:B------:R-:W-:Y:S05]  /*102a0*/  BSYNC B2 ;  /* 0x0000000000027941 */ /* 0x000fea0003800000 */
.L_x_4560:
        /* <DEDUP_REMOVED lines=66> */
.L_x_4573:
[----:B------:R-:W-:Y:S05]  /*106d0*/  BSYNC B0 ;  /* 0x0000000000007941 */ /* 0x000fea0003800000 */
.L_x_4572:
[----:B-----5:R3:W-:Y:S02]  /*106e0*/  STS.128 [R248+0x800], R20 ;  /* 0x00080014f8007388 */ /* 0x0207e40000000c00 */
.L_x_4571:
[----:B------:R-:W-:Y:S05]  /*106f0*/  BSYNC B1 ;  /* 0x0000000000017941 */ /* 0x000fea0003800000 */
.L_x_4570:
        /* <DEDUP_REMOVED lines=52> */
.L_x_4575:
[----:B------:R-:W-:Y:S05]  /*10a40*/  BSYNC B0 ;  /* 0x0000000000007941 */ /* 0x000fea0003800000 */
.L_x_4574:
[----:B-----5:R3:W-:Y:S02]  /*10a50*/  STS.128 [R248+0x2800], R20 ;  /* 0x00280014f8007388 */ /* 0x0207e40000000c00 */
.L_x_4569:
[----:B------:R-:W-:Y:S05]  /*10a60*/  BSYNC B2 ;  /* 0x0000000000027941 */ /* 0x000fea0003800000 */
.L_x_4568:
        /* <DEDUP_REMOVED lines=67> */
.L_x_4581:
[----:B------:R-:W-:Y:S05]  /*10ea0*/  BSYNC B0 ;  /* 0x0000000000007941 */ /* 0x000fea0003800000 */
.L_x_4580:
[----:B-----5:R1:W-:Y:S02]  /*10eb0*/  STS.128 [R248+0x1000], R20 ;  /* 0x00100014f8007388 */ /* 0x0203e40000000c00 */
.L_x_4579:
[----:B------:R-:W-:Y:S05]  /*10ec0*/  BSYNC B1 ;  /* 0x0000000000017941 */ /* 0x000fea0003800000 */
.L_x_4578:
        /* <DEDUP_REMOVED lines=51> */
.L_x_4583:
[----:B------:R-:W-:Y:S05]  /*11200*/  BSYNC B0 ;  /* 0x0000000000007941 */ /* 0x000fea0003800000 */
.L_x_4582:
[----:B-----5:R3:W-:Y:S02]  /*11210*/  STS.128 [R248+0x3000], R20 ;  /* 0x00300014f8007388 */ /* 0x0207e40000000c00 */
.L_x_4577:
[----:B------:R-:W-:Y:S05]  /*11220*/  BSYNC B2 ;  /* 0x0000000000027941 */ /* 0x000fea0003800000 */
.L_x_4576:
        /* <DEDUP_REMOVED lines=67> */
.L_x_4588:
[----:B------:R-:W-:Y:S05]  /*11660*/  BSYNC B0 ;  /* 0x0000000000007941 */ /* 0x000fea0003800000 */
.L_x_4587:
[----:B-----5:R3:W-:Y:S02]  /*11670*/  STS.128 [R248+0x1800], R20 ;  /* 0x00180014f8007388 */ /* 0x0207e40000000c00 */
.L_x_4586:
[----:B------:R-:W-:Y:S05]  /*11680*/  BSYNC B1 ;  /* 0x0000000000017941 */ /* 0x000fea0003800000 */
.L_x_4585:
        /* <DEDUP_REMOVED lines=53> */
.L_x_4590:
[----:B------:R-:W-:Y:S05]  /*119e0*/  BSYNC B0 ;  /* 0x0000000000007941 */ /* 0x000fea0003800000 */
.L_x_4589:
[----:B-----5:R1:W-:Y:S01]  /*119f0*/  STS.128 [R248+0x3800], R40 ;  /* 0x00380028f8007388 */ /* 0x0203e20000000c00 */
[----:B------:R-:W-:Y:S05]  /*11a00*/  BRA `(.L_x_4584) ;  /* 0x0000003800687947 */ /* 0x000fea0003800000 */
.L_x_4559:
        /* <DEDUP_REMOVED lines=99> */
.L_x_4596:
[----:B------:R-:W-:Y:S05]  /*12040*/  BSYNC B0 ;  /* 0x0000000000007941 */ /* 0x000fea0003800000 */
.L_x_4595:
[----:B-----5:R3:W-:Y:S02]  /*12050*/  STS.128 [R248], R36 ;  /* 0x00000024f8007388 */ /* 0x0207e40000000c00 */
.L_x_4594:
[----:B------:R-:W-:Y:S05]  /*12060*/  BSYNC B1 ;  /* 0x0000000000017941 */ /* 0x000fea0003800000 */
.L_x_4593:
        /* <DEDUP_REMOVED lines=96> */
.L_x_4598:
[----:B------:R-:W-:Y:S05]  /*12670*/  BSYNC B0 ;  /* 0x0000000000007941 */ /* 0x000fea0003800000 */
.L_x_4597:
[----:B-----5:R1:W-:Y:S02]  /*12680*/  STS.128 [R248+0x2000], R36 ;  /* 0x00200024f8007388 */ /* 0x0203e40000000c00 */
.L_x_4592:
[----:B------:R-:W-:Y:S05]  /*12690*/  BSYNC B2 ;  /* 0x0000000000027941 */ /* 0x000fea0003800000 */
.L_x_4591:
        /* <DEDUP_REMOVED lines=103> */
.L_x_4604:
[----:B------:R-:W-:Y:S05]  /*12d10*/  BSYNC B0 ;  /* 0x0000000000007941 */ /* 0x000fea0003800000 */
.L_x_4603:
[----:B-----5:R3:W-:Y:S02]  /*12d20*/  STS.128 [R248+0x800], R36 ;  /* 0x00080024f8007388 */ /* 0x0207e40000000c00 */
.L_x_4602:
[----:B------:R-:W-:Y:S05]  /*12d30*/  BSYNC B1 ;  /* 0x0000000000017941 */ /* 0x000fea0003800000 */
.L_x_4601:
        /* <DEDUP_REMOVED lines=99> */
.L_x_4606:
[----:B------:R-:W-:Y:S05]  /*13370*/  BSYNC B0 ;  /* 0x0000000000007941 */ /* 0x000fea0003800000 */
.L_x_4605:
[----:B-----5:R3:W-:Y:S02]  /*13380*/  STS.128 [R248+0x2800], R36 ;  /* 0x00280024f8007388 */ /* 0x0207e40000000c00 */
.L_x_4600:
[----:B------:R-:W-:Y:S05]  /*13390*/  BSYNC B2 ;  /* 0x0000000000027941 */ /* 0x000fea0003800000 */
.L_x_4599:
        /* <DEDUP_REMOVED lines=104> */
.L_x_4612:
[----:B------:R-:W-:Y:S05]  /*13a20*/  BSYNC B0 ;  /* 0x0000000000007941 */ /* 0x000fea0003800000 */
.L_x_4611:
[----:B-----5:R3:W-:Y:S02]  /*13a30*/  STS.128 [R248+0x1000], R36 ;  /* 0x00100024f8007388 */ /* 0x0207e40000000c00 */
.L_x_4610:
[----:B------:R-:W-:Y:S05]  /*13a40*/  BSYNC B1 ;  /* 0x0000000000017941 */ /* 0x000fea0003800000 */
.L_x_4609:
        /* <DEDUP_REMOVED lines=99> */
.L_x_4614:
[----:B------:R-:W-:Y:S05]  /*14080*/  BSYNC B0 ;  /* 0x0000000000007941 */ /* 0x000fea0003800000 */
.L_x_4613:
[----:B-----5:R3:W-:Y:S02]  /*14090*/  STS.128 [R248+0x3000], R36 ;  /* 0x00300024f8007388 */ /* 0x0207e40000000c00 */
.L_x_4608:
[----:B------:R-:W-:Y:S05]  /*140a0*/  BSYNC B2 ;  /* 0x0000000000027941 */ /* 0x000fea0003800000 */
.L_x_4607:
        /* <DEDUP_REMOVED lines=103> */
.L_x_4618:
[----:B------:R-:W-:Y:S05]  /*14720*/  BSYNC B0 ;  /* 0x0000000000007941 */ /* 0x000fea0003800000 */
.L_x_4617:
[----:B-----5:R1:W-:Y:S02]  /*14730*/  STS.128 [R248+0x1800], R20 ;  /* 0x00180014f8007388 */ /* 0x0203e40000000c00 */
.L_x_4616:
[----:B------:R-:W-:Y:S05]  /*14740*/  BSYNC B1 ;  /* 0x0000000000017941 */ /* 0x000fea0003800000 */
.L_x_4615:
        /* <DEDUP_REMOVED lines=104> */
.L_x_4620:
[----:B------:R-:W-:Y:S05]  /*14dd0*/  BSYNC B0 ;  /* 0x0000000000007941 */ /* 0x000fea0003800000 */
.L_x_4619:
[----:B-----5:R1:W-:Y:S01]  /*14de0*/  STS.128 [R248+0x3800], R16 ;  /* 0x00380010f8007388 */ /* 0x0203e20000000c00 */
[----:B------:R-:W-:Y:S05]  /*14df0*/  BRA `(.L_x_4584) ;  /* 0x00000004006c7947 */ /* 0x000fea0003800000 */
.L_x_4558:
        /* <DEDUP_REMOVED lines=27> */
.L_x_4622:
[----:B------:R-:W-:Y:S05]  /*14fb0*/  BSYNC B0 ;  /* 0x0000000000007941 */ /* 0x000fea0003800000 */
.L_x_4621:
        /* <DEDUP_REMOVED lines=20> */
.L_x_4624:
[----:B------:R-:W-:Y:S05]  /*15100*/  BSYNC B0 ;  /* 0x0000000000007941 */ /* 0x000fea0003800000 */
.L_x_4623:
        /* <DEDUP_REMOVED lines=20> */
.L_x_4626:
[----:B------:R-:W-:Y:S05]  /*15250*/  BSYNC B0 ;  /* 0x0000000000007941 */ /* 0x000fea0003800000 */
.L_x_4625:
        /* <DEDUP_REMOVED lines=21> */
.L_x_4584:
[----:B------:R-:W-:Y:S05]  /*153b0*/  BSYNC B3 ;  /* 0x0000000000037941 */ /* 0x000fea0003800000 */
.L_x_4557:
[----:B------:R-:W-:Y:S01]  /*153c0*/  VIADD R249, R48, 0xffffffff ;  /* 0xffffffff30f97836 */ /* 0x000fe20000000000 */
[----:B------:R-:W-:Y:S01]  /*153d0*/  BSSY B0, `(.L_x_4627) ;  /* 0x000001f000007945 */ /* 0x000fe20003800000 */
[----:B-123--:R-:W-:Y:S01]  /*153e0*/  VIADD R6, R202, 0x40 ;  /* 0x00000040ca067836 */ /* 0x00efe20000000000 */
[----:B------:R-:W-:Y:S01]  /*153f0*/  LOP3.LUT R250, R158, 0xff, RZ, 0xc0, !PT ;  /* 0x000000ff9efa7812 */ /* 0x000fe200078ec0ff */
[----:B----45:R-:W-:Y:S02]  /*15400*/  IMAD.SHL.U32 R2, R249, 0x80, RZ ;  /* 0x00000080f9027824 */ /* 0x030fe400078e00ff */
        /* <DEDUP_REMOVED lines=27> */
.L_x_4628:
[----:B------:R-:W-:Y:S05]  /*155c0*/  BSYNC B0 ;  /* 0x0000000000007941 */ /* 0x000fea0003800000 */
.L_x_4627:
        /* <DEDUP_REMOVED lines=21> */
.L_x_4630:
[----:B------:R-:W-:Y:S05]  /*15720*/  BSYNC B0 ;  /* 0x0000000000007941 */ /* 0x000fea0003800000 */
.L_x_4629:
        /* <DEDUP_REMOVED lines=25> */
.L_x_4632:
[----:B------:R-:W-:Y:S05]  /*158c0*/  BSYNC B0 ;  /* 0x0000000000007941 */ /* 0x000fea0003800000 */
.L_x_4631:
        /* <DEDUP_REMOVED lines=27> */
.L_x_4634:
[----:B------:R-:W-:Y:S05]  /*15a80*/  BSYNC B0 ;  /* 0x0000000000007941 */ /* 0x000fea0003800000 */
.L_x_4633:
        /* <DEDUP_REMOVED lines=23> */
.L_x_4636:
[----:B------:R-:W-:Y:S05]  /*15c00*/  BSYNC B0 ;  /* 0x0000000000007941 */ /* 0x000fea0003800000 */
.L_x_4635:
        /* <DEDUP_REMOVED lines=27> */
.L_x_4638:
[----:B------:R-:W-:Y:S05]  /*15dc0*/  BSYNC B0 ;  /* 0x0000000000007941 */ /* 0x000fea0003800000 */
.L_x_4637:
        /* <DEDUP_REMOVED lines=27> */
.L_x_4640:
[----:B------:R-:W-:Y:S05]  /*15f80*/  BSYNC B0 ;  /* 0x0000000000007941 */ /* 0x000fea0003800000 */
.L_x_4639:
        /* <DEDUP_REMOVED lines=27> */
.L_x_4642:
[----:B------:R-:W-:Y:S05]  /*16140*/  BSYNC B0 ;  /* 0x0000000000007941 */ /* 0x000fea0003800000 */
.L_x_4641:
[----:B-1--4-:R-:W4:Y:S04]  /*16150*/  LD.E.64 R16, desc[UR6][R10.64+0x1c0] ;  /* 0x0001c0060a107980 */ /* 0x012f28000c101b00 */
[----:B--23--:R-:W2:Y:S01]  /*16160*/  LD.E.64 R12, desc[UR6][R10.64+0x1b8] ;  /* 0x0001b8060a0c7980 */ /* 0x00cea2000c101b00 */
[----:B------:R-:W-:Y:S01]  /*16170*/  IMAD.MOV.U32 R182, RZ, RZ, R244 ;  /* 0x000000ffffb67224 */ /* 0x000fe200078e00f4 */
[----:B------:R-:W-:Y:S02]  /*16180*/  LEA.HI R9, R55, R55, RZ, 0x1 ;  /* 0x0000003737097211 */ /* 0x000fe400078f08ff */
[----:B------:R-:W0:Y:S01]  /*16190*/  LDGDEPBAR ;  /* 0x00000000000079af */ /* 0x000e220000000000 */
[-C--:B------:R-:W-:Y:S02]  /*161a0*/  ISETP.GE.AND P3, PT, R8, R0.reuse, PT ;  /* 0x000000000800720c */ /* 0x080fe40003f66270 */
[----:B------:R-:W-:Y:S01]  /*161b0*/  LOP3.LUT R9, R9, 0xfffffffe, RZ, 0xc0, !PT ;  /* 0xfffffffe09097812 */ /* 0x000fe200078ec0ff */
[----:B------:R1:W5:Y:S01]  /*161c0*/  LD.E R8, desc[UR6][R10.64+0x188] ;  /* 0x000188060a087980 */ /* 0x000362000c101900 */
[----:B------:R-:W-:-:S02]  /*161d0*/  ISETP.GE.AND P4, PT, R3, R0, PT ;  /* 0x000000000300720c */ /* 0x000fc40003f86270 */
[-C--:B------:R-:W-:Y:S01]  /*161e0*/  ISETP.GE.AND P0, PT, R30, R0.reuse, PT ;  /* 0x000000001e00720c */ /* 0x080fe20003f06270 */
[----:B------:R-:W-:Y:S01]  /*161f0*/  IMAD.IADD R55, R55, 0x1, -R9 ;  /* 0x0000000137377824 */ /* 0x000fe200078e0a09 */
[-C--:B------:R-:W-:Y:S01]  /*16200*/  ISETP.GE.AND P6, PT, R33, R0.reuse, PT ;  /* 0x000000002100720c */ /* 0x080fe20003fc6270 */
[----:B------:R1:W5:Y:S01]  /*16210*/  LD.E R9, desc[UR6][R10.64+0xd8] ;  /* 0x0000d8060a097980 */ /* 0x000362000c101900 */
[----:B------:R-:W-:Y:S01]  /*16220*/  BSSY B0, `(.L_x_4643) ;  /* 0x0000022000007945 */ /* 0x000fe20003800000 */
[----:B------:R-:W-:Y:S01]  /*16230*/  ISETP.GE.AND P5, PT, R6, R0, PT ;  /* 0x000000000600720c */ /* 0x000fe20003fa6270 */
[----:B------:R-:W-:Y:S02]  /*16240*/  IMAD.SHL.U32 R160, R160, 0x40, RZ ;  /* 0x00000040a0a07824 */ /* 0x000fe400078e00ff */
[----:B----4-:R-:W-:Y:S02]  /*16250*/  IMAD R7, R17, R245, RZ ;  /* 0x000000f511077224 */ /* 0x010fe400078e02ff */
[----:B------:R-:W-:-:S04]  /*16260*/  IMAD.WIDE.U32 R14, R245, R16, R182 ;  /* 0x00000010f50e7225 */ /* 0x000fc800078e00b6 */
[----:B------:R-:W-:Y:S01]  /*16270*/  IMAD R7, R16, R56, R7 ;  /* 0x0000003810077224 */ /* 0x000fe200078e0207 */
[----:B--2---:R-:W-:-:S03]  /*16280*/  LEA R12, P1, R14, R12, 0x2 ;  /* 0x0000000c0e0c7211 */ /* 0x004fc600078210ff */
[----:B------:R-:W-:-:S05]  /*16290*/  IMAD.IADD R7, R15, 0x1, R7 ;  /* 0x000000010f077824 */ /* 0x000fca00078e0207 */
[----:B------:R-:W-:Y:S02]  /*162a0*/  LEA.HI.X R13, R14, R13, R7, 0x2, P1 ;  /* 0x0000000d0e0d7211 */ /* 0x000fe400008f1407 */
[----:B------:R-:W-:-:S03]  /*162b0*/  ISETP.GE.AND P1, PT, R202, R0, PT ;  /* 0x00000000ca00720c */ /* 0x000fc60003f26270 */
[----:B------:R1:W5:Y:S01]  /*162c0*/  LD.E R3, desc[UR6][R12.64] ;  /* 0x000000060c037980 */ /* 0x000362000c101900 */
[----:B------:R-:W-:-:S04]  /*162d0*/  DEPBAR.LE SB0, 0x0 ;  /* 0x000080000000791a */ /* 0x000fc80000000000 */
[----:B------:R-:W-:Y:S01]  /*162e0*/  BAR.SYNC.DEFER_BLOCKING 0x0 ;  /* 0x0000000000007b1d */ /* 0x000fe20000010000 */
[----:B------:R-:W-:-:S05]  /*162f0*/  IMAD.SHL.U32 R7, R54, 0x40, RZ ;  /* 0x0000004036077824 */ /* 0x000fca00078e00ff */
[----:B------:R1:W-:Y:S04]  /*16300*/  @P1 STS.128 [R248+0xc000], RZ ;  /* 0x00c000fff8001388 */ /* 0x0003e80000000c00 */
[----:B------:R1:W-:Y:S01]  /*16310*/  @P1 STS.128 [R248+0x10000], RZ ;  /* 0x010000fff8001388 */ /* 0x0003e20000000c00 */
[----:B------:R-:W-:Y:S05]  /*16320*/  @P1 BRA `(.L_x_4644) ;  /* 0x0000000000441947 */ /* 0x000fea0003800000 */
[C---:B------:R-:W-:Y:S02]  /*16330*/  LOP3.LUT R6, R250.reuse, 0x1, RZ, 0xc0, !PT ;  /* 0x00000001fa067812 */ /* 0x040fe400078ec0ff */
[----:B------:R-:W-:Y:S02]  /*16340*/  LOP3.LUT P1, RZ, R250, 0x2, RZ, 0xc0, !PT ;  /* 0x00000002faff7812 */ /* 0x000fe4000782c0ff */
[----:B------:R-:W-:-:S11]  /*16350*/  ISETP.NE.U32.AND P2, PT, R6, 0x1, PT ;  /* 0x000000010600780c */ /* 0x000fd60003f45070 */
[----:B-1----:R-:W-:Y:S02]  /*16360*/  @P1 IMAD.MOV.U32 R12, RZ, RZ, R141 ;  /* 0x000000ffff0c1224 */ /* 0x002fe400078e008d */
        /* <DEDUP_REMOVED lines=13> */
.L_x_4644:
[----:B------:R-:W-:Y:S05]  /*16440*/  BSYNC B0 ;  /* 0x0000000000007941 */ /* 0x000fea0003800000 */
.L_x_4643:
[----:B------:R3:W-:Y:S01]  /*16450*/  @P3 STS.128 [R248+0xc800], RZ ;  /* 0x00c800fff8003388 */ /* 0x0007e20000000c00 */
[----:B------:R-:W-:Y:S03]  /*16460*/  BSSY B0, `(.L_x_4645) ;  /* 0x0000014000007945 */ /* 0x000fe60003800000 */
[----:B------:R3:W-:Y:S01]  /*16470*/  @P3 STS.128 [R248+0x10800], RZ ;  /* 0x010800fff8003388 */ /* 0x0007e20000000c00 */
[----:B------:R-:W-:Y:S05]  /*16480*/  @P3 BRA `(.L_x_4646) ;  /* 0x0000000000443947 */ /* 0x000fea0003800000 */
[C---:B------:R-:W-:Y:S02]  /*16490*/  LOP3.LUT R6, R250.reuse, 0x1, RZ, 0xc0, !PT ;  /* 0x00000001fa067812 */ /* 0x040fe400078ec0ff */
[----:B------:R-:W-:Y:S02]  /*164a0*/  LOP3.LUT P2, RZ, R250, 0x2, RZ, 0xc0, !PT ;  /* 0x00000002faff7812 */ /* 0x000fe4000784c0ff */
[----:B------:R-:W-:-:S13]  /*164b0*/  ISETP.NE.U32.AND P3, PT, R6, 0x1, PT ;  /* 0x000000010600780c */ /* 0x000fda0003f65070 */
[----:B--2---:R-:W-:-:S04]  /*164c0*/  @!P3 LEA R14, P1, R234, R141, 0x1 ;  /* 0x0000008dea0eb211 */ /* 0x004fc800078208ff */
        /* <DEDUP_REMOVED lines=13> */
.L_x_4646:
[----:B------:R-:W-:Y:S05]  /*165a0*/  BSYNC B0 ;  /* 0x0000000000007941 */ /* 0x000fea0003800000 */
.L_x_4645:
        /* <DEDUP_REMOVED lines=10> */
[----:B------:R-:W-:-:S02]  /*16650*/  LOP3.LUT R29, R29, 0xfffffe00, RZ, 0xc0, !PT ;  /* 0xfffffe001d1d7812 */ /* 0x000fc400078ec0ff */
[----:B------:R-:W-:Y:S02]  /*16660*/  SHF.R.U32.HI R7, RZ, 0x3, R7 ;  /* 0x00000003ff077819 */ /* 0x000fe40000011607 */
[----:B------:R-:W-:Y:S01]  /*16670*/  LOP3.LUT R5, R160, 0x8, R5, 0xf8, !PT ;  /* 0x00000008a0057812 */ /* 0x000fe200078ef805 */
[----:B------:R-:W-:Y:S01]  /*16680*/  IMAD R233, R51, 0x400, R29 ;  /* 0x0000040033e97824 */ /* 0x000fe200078e021d */
[----:B------:R-:W-:Y:S02]  /*16690*/  SHF.R.U32.HI R28, RZ, 0x3, R160 ;  /* 0x00000003ff1c7819 */ /* 0x000fe400000116a0 */
        /* <DEDUP_REMOVED lines=8> */
[----:B--2-4-:R-:W-:-:S04]  /*16720*/  @!P2 LEA R14, P0, R5, R141, 0x1 ;  /* 0x0000008d050ea211 */ /* 0x014fc800078008ff */
        /* <DEDUP_REMOVED lines=13> */
.L_x_4648:
[----:B------:R-:W-:Y:S05]  /*16800*/  BSYNC B0 ;  /* 0x0000000000007941 */ /* 0x000fea0003800000 */
.L_x_4647:
        /* <DEDUP_REMOVED lines=12> */
[----:B------:R-:W-:Y:S01]  /*168d0*/  @P1 MOV R4, R141 ;  /* 0x0000008d00041202 */ /* 0x000fe20000000f00 */
[----:B------:R-:W-:Y:S01]  /*168e0*/  @P1 IMAD R0, R45, 0x60, RZ ;  /* 0x000000602d001824 */ /* 0x000fe200078e02ff */
[-C--:B------:R-:W-:Y:S01]  /*168f0*/  @P1 MOV R5, R140.reuse ;  /* 0x0000008c00051202 */ /* 0x080fe20000000f00 */
[----:B-12-4-:R-:W-:Y:S01]  /*16900*/  @!P2 IMAD.MOV.U32 R12, RZ, RZ, R141 ;  /* 0x000000ffff0ca224 */ /* 0x016fe200078e008d */
[----:B------:R-:W-:Y:S01]  /*16910*/  @!P2 MOV R13, R140 ;  /* 0x0000008c000da202 */ /* 0x000fe20000000f00 */
[----:B------:R-:W-:-:S04]  /*16920*/  @P1 IMAD.WIDE.U32 R6, R44, 0x60, R4 ;  /* 0x000000602c061825 */ /* 0x000fc800078e0004 */
[----:B------:R-:W-:Y:S02]  /*16930*/  @!P2 IMAD R4, R45, 0x60, RZ ;  /* 0x000000602d04a824 */ /* 0x000fe400078e02ff */
[----:B------:R-:W-:-:S04]  /*16940*/  @!P2 IMAD.WIDE.U32 R12, R44, 0x60, R12 ;  /* 0x000000602c0ca825 */ /* 0x000fc800078e000c */
[----:B------:R-:W-:Y:S01]  /*16950*/  @P1 IMAD.IADD R7, R0, 0x1, R7 ;  /* 0x0000000100071824 */ /* 0x000fe200078e0207 */
[----:B------:R-:W-:Y:S01]  /*16960*/  @!P2 IADD3 R5, R4, R13, RZ ;  /* 0x0000000d0405a210 */ /* 0x000fe20007ffe0ff */
        /* <DEDUP_REMOVED lines=11> */
.L_x_4650:
[----:B------:R-:W-:Y:S05]  /*16a20*/  BSYNC B0 ;  /* 0x0000000000007941 */ /* 0x000fea0003800000 */
.L_x_4649:
        /* <DEDUP_REMOVED lines=8> */
[----:B-1----:R-:W-:-:S09]  /*16ab0*/  SHF.L.U64.HI R4, R44, 0x6, R45 ;  /* 0x000000062c047819 */ /* 0x002fd2000001022d */
[CC--:B------:R-:W-:Y:S02]  /*16ac0*/  @P2 LEA R6, P1, R0.reuse, R141.reuse, 0x1 ;  /* 0x0000008d00062211 */ /* 0x0c0fe400078208ff */
        /* <DEDUP_REMOVED lines=13> */
.L_x_4652:
[----:B------:R-:W-:Y:S05]  /*16ba0*/  BSYNC B0 ;  /* 0x0000000000007941 */ /* 0x000fea0003800000 */
.L_x_4651:
        /* <DEDUP_REMOVED lines=8> */
[----:B------:R-:W-:Y:S01]  /*16c30*/  @P1 IMAD R0, R45, 0xa0, RZ ;  /* 0x000000a02d001824 */ /* 0x000fe200078e02ff */
[-C--:B------:R-:W-:Y:S01]  /*16c40*/  @P1 MOV R5, R140.reuse ;  /* 0x0000008c00051202 */ /* 0x080fe20000000f00 */
[----:B--2-4-:R-:W-:Y:S01]  /*16c50*/  @!P2 IMAD.MOV.U32 R12, RZ, RZ, R141 ;  /* 0x000000ffff0ca224 */ /* 0x014fe200078e008d */
        /* <DEDUP_REMOVED lines=17> */
.L_x_4654:
[----:B------:R-:W-:Y:S05]  /*16d70*/  BSYNC B0 ;  /* 0x0000000000007941 */ /* 0x000fea0003800000 */
.L_x_4653:
        /* <DEDUP_REMOVED lines=28> */
.L_x_4656:
[----:B------:R-:W-:Y:S05]  /*16f40*/  BSYNC B0 ;  /* 0x0000000000007941 */ /* 0x000fea0003800000 */
.L_x_4655:
        /* <DEDUP_REMOVED lines=27> */
.L_x_4658:
[----:B------:R-:W-:Y:S05]  /*17100*/  BSYNC B0 ;  /* 0x0000000000007941 */ /* 0x000fea0003800000 */
.L_x_4657:
[----:B------:R-:W-:Y:S01]  /*17110*/  LDSM.16.M88.4 R124, [R233] ;  /* 0x00000000e97c783b */ /* 0x000fe20000000200 */
[----:B------:R-:W-:Y:S01]  /*17120*/  R2P PR, R54, 0x6 ;  /* 0x0000000636007804 */ /* 0x000fe20000000000 */
[C---:B------:R-:W-:Y:S02]  /*17130*/  VIADD R0, R232.reuse, 0x4000 ;  /* 0x00004000e8007836 */ /* 0x040fe40000000000 */
[----:B------:R-:W3:Y:S01]  /*17140*/  LDSM.16.M88.4 R16, [R232+0x4000] ;  /* 0x00400000e810783b */ /* 0x000ee20000000200 */
[----:B------:R-:W-:Y:S02]  /*17150*/  VIADD R230, R232, 0x4020 ;  /* 0x00004020e8e67836 */ /* 0x000fe40000000000 */
[----:B------:R-:W-:Y:S01]  /*17160*/  IMAD R231, R32, 0x2, R233 ;  /* 0x0000000220e77824 */ /* 0x000fe200078e02e9 */
[----:B------:R-:W3:Y:S04]  /*17170*/  LD.E R30, desc[UR6][R10.64+0x18c] ;  /* 0x00018c060a1e7980 */ /* 0x000ee8000c101900 */
[----:B------:R-:W3:Y:S02]  /*17180*/  LDSM.16.M88.4 R84, [R232+0x4800] ;  /* 0x00480000e854783b */ /* 0x000ee40000000200 */
[----:B------:R-:W-:-:S02]  /*17190*/  @P1 VIADD R230, R0, 0xffffffe0 ;  /* 0xffffffe000e61836 */ /* 0x000fc40000000000 */
[----:B------:R-:W3:Y:S04]  /*171a0*/  LDSM.16.M88.4 R76, [R232+0x5000] ;  /* 0x00500000e84c783b */ /* 0x000ee80000000200 */
[----:B------:R-:W3:Y:S04]  /*171b0*/  LDSM.16.M88.4 R68, [R232+0x5800] ;  /* 0x00580000e844783b */ /* 0x000ee80000000200 */
[----:B------:R-:W3:Y:S04]  /*171c0*/  LDSM.16.M88.4 R60, [R232+0x6000] ;  /* 0x00600000e83c783b */ /* 0x000ee80000000200 */
[----:B------:R-:W3:Y:S04]  /*171d0*/  LDSM.16.M88.4 R44, [R232+0x6800] ;  /* 0x00680000e82c783b */ /* 0x000ee80000000200 */
[----:B------:R-:W3:Y:S04]  /*171e0*/  LDSM.16.M88.4 R132, [R232+0x7000] ;  /* 0x00700000e884783b */ /* 0x000ee80000000200 */
[----:B------:R-:W3:Y:S04]  /*171f0*/  LDSM.16.M88.4 R24, [R232+0x7800] ;  /* 0x00780000e818783b */ /* 0x000ee80000000200 */
[----:B-12-4-:R-:W-:Y:S04]  /*17200*/  LDSM.16.M88.4 R12, [R231] ;  /* 0x00000000e70c783b */ /* 0x016fe80000000200 */
[----:B------:R-:W1:Y:S01]  /*17210*/  LDSM.16.M88.4 R4, [R230] ;  /* 0x00000000e604783b */ /* 0x000e620000000200 */
[C---:B---3--:R-:W-:Y:S03]  /*17220*/  HMMA.16816.F32 R20, R124.reuse, R16, RZ ;  /* 0x000000107c14723c */ /* 0x048fe600000018ff */
[----:B------:R-:W2:Y:S03]  /*17230*/  LDSM.16.M88.4 R40, [R230+0x800] ;  /* 0x00080000e628783b */ /* 0x000ea60000000200 */
[----:B------:R-:W-:Y:S01]  /*17240*/  HMMA.16816.F32 R16, R124, R18, RZ ;  /* 0x000000127c10723c */ /* 0x000fe200000018ff */
[----:B------:R-:W3:Y:S01]  /*17250*/  LDSM.16.M88.4 R36, [R230+0x3000] ;  /* 0x00300000e624783b */ /* 0x000ee20000000200 */
[----:B------:R-:W-:-:S02]  /*17260*/  IMAD.MOV.U32 R0, RZ, RZ, 0x40 ;  /* 0x00000040ff007424 */ /* 0x000fc400078e00ff */
[C---:B------:R-:W-:Y:S01]  /*17270*/  IMAD R229, R31.reuse, 0x2, R233 ;  /* 0x000000021fe57824 */ /* 0x040fe200078e02e9 */
[----:B------:R-:W4:Y:S01]  /*17280*/  LDSM.16.M88.4 R112, [R230+0x1000] ;  /* 0x00100000e670783b */ /* 0x000f220000000200 */
[C---:B------:R-:W-:Y:S01]  /*17290*/  HMMA.16816.F32 R88, R124.reuse, R84, RZ ;  /* 0x000000547c58723c */ /* 0x040fe200000018ff */
[----:B------:R-:W-:Y:S02]  /*172a0*/  SEL R0, R0, 0xffffffc0, !P2 ;  /* 0xffffffc000007807 */ /* 0x000fe40005000000 */
[----:B------:R-:W4:Y:S03]  /*172b0*/  LDSM.16.M88.4 R108, [R230+0x1800] ;  /* 0x00180000e66c783b */ /* 0x000f260000000200 */
[C---:B------:R-:W-:Y:S01]  /*172c0*/  HMMA.16816.F32 R84, R124.reuse, R86, RZ ;  /* 0x000000567c54723c */ /* 0x040fe200000018ff */
[----:B------:R-:W-:Y:S01]  /*172d0*/  IMAD.IADD R226, R232, 0x1, R0 ;  /* 0x00000001e8e27824 */ /* 0x000fe200078e0200 */
[----:B------:R-:W4:Y:S04]  /*172e0*/  LDSM.16.M88.4 R104, [R230+0x2000] ;  /* 0x00200000e668783b */ /* 0x000f280000000200 */
[C---:B------:R-:W-:Y:S01]  /*172f0*/  HMMA.16816.F32 R80, R124.reuse, R76, RZ ;  /* 0x0000004c7c50723c */ /* 0x040fe200000018ff */
[----:B------:R-:W4:Y:S04]  /*17300*/  LDSM.16.M88.4 R100, [R230+0x2800] ;  /* 0x00280000e664783b */ /* 0x000f280000000200 */
[----:B------:R-:W4:Y:S01]  /*17310*/  LDSM.16.M88.4 R92, [R230+0x3800] ;  /* 0x00380000e65c783b */ /* 0x000f220000000200 */
[C---:B------:R-:W-:Y:S03]  /*17320*/  HMMA.16816.F32 R72, R124.reuse, R68, RZ ;  /* 0x000000447c48723c */ /* 0x040fe600000018ff */
[----:B------:R-:W-:Y:S03]  /*17330*/  LDSM.16.M88.4 R96, [R226+0x4800] ;  /* 0x00480000e260783b */ /* 0x000fe60000000200 */
[C---:B------:R-:W-:Y:S01]  /*17340*/  HMMA.16816.F32 R64, R124.reuse, R60, RZ ;  /* 0x0000003c7c40723c */ /* 0x040fe200000018ff */
[----:B------:R-:W-:Y:S01]  /*17350*/  LEA R228, R31, R231, 0x1 ;  /* 0x000000e71fe47211 */ /* 0x000fe200078e08ff */
[----:B------:R-:W-:Y:S04]  /*17360*/  LDSM.16.M88.4 R152, [R233+0x2000] ;  /* 0x00200000e998783b */ /* 0x000fe80000000200 */
        /* <DEDUP_REMOVED lines=13> */
[----:B------:R-:W-:Y:S01]  /*17440*/  HMMA.16816.F32 R124, R124, R26, RZ ;  /* 0x0000001a7c7c723c */ /* 0x000fe200000018ff */
        /* <DEDUP_REMOVED lines=12> */
[----:B------:R-:W-:Y:S01]  /*17510*/  IMAD.IADD R215, R0, 0x1, R230 ;  /* 0x0000000100d77824 */ /* 0x000fe200078e02e6 */
[----:B------:R-:W-:Y:S04]  /*17520*/  LDSM.16.M88.4 R112, [R230+0x5000] ;  /* 0x00500000e670783b */ /* 0x000fe80000000200 */
        /* <DEDUP_REMOVED lines=31> */
[C---:B------:R-:W-:Y:S06]  /*17720*/  HMMA.16816.F32 R136, R24.reuse, R92, R136 ;  /* 0x0000005c1888723c */ /* 0x040fec0000001888 */
[C---:B------:R-:W-:Y:S01]  /*17730*/  HMMA.16816.F32 R132, R24.reuse, R94, R132 ;  /* 0x0000005e1884723c */ /* 0x040fe20000001884 */
[----:B------:R-:W-:Y:S05]  /*17740*/  LDSM.16.M88.4 R92, [R215+0x2000] ;  /* 0x00200000d75c783b */ /* 0x000fea0000000200 */
[C---:B------:R-:W-:Y:S06]  /*17750*/  HMMA.16816.F32 R128, R24.reuse, R96, R128 ;  /* 0x000000601880723c */ /* 0x040fec0000001880 */
[----:B------:R-:W-:Y:S01]  /*17760*/  HMMA.16816.F32 R124, R24, R98, R124 ;  /* 0x00000062187c723c */ /* 0x000fe2000000187c */
[----:B------:R-:W1:Y:S04]  /*17770*/  LDSM.16.M88.4 R24, [R215+0x2800] ;  /* 0x00280000d718783b */ /* 0x000e680000000200 */
[----:B------:R-:W1:Y:S01]  /*17780*/  LDSM.16.M88.4 R96, [R232+0x8000] ;  /* 0x00800000e860783b */ /* 0x000e620000000200 */
        /* <DEDUP_REMOVED lines=16> */
[----:B------:R-:W-:Y:S01]  /*17890*/  HMMA.16816.F32 R20, R152, R96, R20 ;  /* 0x000000609814723c */ /* 0x000fe20000001814 */
[----:B------:R-:W-:Y:S05]  /*178a0*/  LDSM.16.M88.4 R96, [R230+0x7000] ;  /* 0x00700000e660783b */ /* 0x000fea0000000200 */
[C---:B------:R-:W-:Y:S06]  /*178b0*/  HMMA.16816.F32 R64, R100.reuse, R92, R64 ;  /* 0x0000005c6440723c */ /* 0x040fec0000001840 */
[----:B------:R-:W-:Y:S01]  /*178c0*/  HMMA.16816.F32 R60, R100, R94, R60 ;  /* 0x0000005e643c723c */ /* 0x000fe2000000183c */
[----:B------:R-:W-:Y:S05]  /*178d0*/  LDSM.16.M88.4 R92, [R232+0xa800] ;  /* 0x00a80000e85c783b */ /* 0x000fea0000000200 */
[C---:B--2---:R-:W-:Y:S06]  /*178e0*/  HMMA.16816.F32 R88, R152.reuse, R40, R88 ;  /* 0x000000289858723c */ /* 0x044fec0000001858 */
[C---:B------:R-:W-:Y:S01]  /*178f0*/  HMMA.16816.F32 R84, R152.reuse, R42, R84 ;  /* 0x0000002a9854723c */ /* 0x040fe20000001854 */
[----:B------:R-:W-:Y:S05]  /*17900*/  LDSM.16.M88.4 R40, [R229+0x2000] ;  /* 0x00200000e528783b */ /* 0x000fea0000000200 */
[C---:B---3--:R-:W-:Y:S06]  /*17910*/  HMMA.16816.F32 R80, R152.reuse, R36, R80 ;  /* 0x000000249850723c */ /* 0x048fec0000001850 */
        /* <DEDUP_REMOVED lines=8> */
[C---:B----4-:R-:W-:Y:S06]  /*179a0*/  HMMA.16816.F32 R64, R152.reuse, R4, R64 ;  /* 0x000000049840723c */ /* 0x050fec0000001840 */
        /* <DEDUP_REMOVED lines=9> */
[----:B------:R-:W-:Y:S01]  /*17a40*/  HMMA.16816.F32 R124, R100, R106, R124 ;  /* 0x0000006a647c723c */ /* 0x000fe2000000187c */
[----:B------:R-:W2:Y:S01]  /*17a50*/  LDSM.16.M88.4 R104, [R230+0x6000] ;  /* 0x00600000e668783b */ /* 0x000ea20000000200 */
[----:B-----5:R3:W4:Y:S03]  /*17a60*/  MUFU.RCP R0, R9 ;  /* 0x0000000900007308 */ /* 0x0207260000001000 */
[----:B------:R-:W-:Y:S01]  /*17a70*/  LDSM.16.M88.4 R100, [R230+0x6800] ;  /* 0x00680000e664783b */ /* 0x000fe20000000200 */
[C---:B-1----:R-:W-:Y:S06]  /*17a80*/  HMMA.16816.F32 R16, R12.reuse, R6, R16 ;  /* 0x000000060c10723c */ /* 0x042fec0000001810 */
[----:B------:R-:W-:Y:S01]  /*17a90*/  HMMA.16816.F32 R20, R12, R4, R20 ;  /* 0x000000040c14723c */ /* 0x000fe20000001814 */
[----:B------:R-:W1:Y:S05]  /*17aa0*/  LDSM.16.M88.4 R4, [R226+0xa000] ;  /* 0x00a00000e204783b */ /* 0x000e6a0000000200 */
[C---:B------:R-:W-:Y:S06]  /*17ab0*/  HMMA.16816.F32 R136, R152.reuse, R148, R136 ;  /* 0x000000949888723c */ /* 0x040fec0000001888 */
[----:B------:R-:W-:Y:S06]  /*17ac0*/  HMMA.16816.F32 R132, R152, R150, R132 ;  /* 0x000000969884723c */ /* 0x000fec0000001884 */
[----:B------:R-:W-:Y:S01]  /*17ad0*/  HMMA.16816.F32 R88, R120, R116, R88 ;  /* 0x000000747858723c */ /* 0x000fe20000001858 */
[-C--:B------:R-:W-:Y:S01]  /*17ae0*/  FMUL.FTZ R16, R16, R30.reuse ;  /* 0x0000001e10107220 */ /* 0x080fe20000410000 */
[-C--:B------:R-:W-:Y:S01]  /*17af0*/  FMUL.FTZ R17, R17, R30.reuse ;  /* 0x0000001e11117220 */ /* 0x080fe20000410000 */
[----:B------:R-:W-:-:S03]  /*17b00*/  FMUL.FTZ R18, R18, R30 ;  /* 0x0000001e12127220 */ /* 0x000fc60000410000 */
[----:B------:R-:W-:Y:S01]  /*17b10*/  HMMA.16816.F32 R84, R120, R118, R84 ;  /* 0x000000767854723c */ /* 0x000fe20000001854 */
[-C--:B---3--:R-:W-:Y:S01]  /*17b20*/  FMUL.FTZ R9, R21, R30.reuse ;  /* 0x0000001e15097220 */ /* 0x088fe20000410000 */
[----:B------:R-:W-:-:S04]  /*17b30*/  FMUL.FTZ R21, R23, R30 ;  /* 0x0000001e17157220 */ /* 0x000fc80000410000 */
[----:B------:R-:W-:Y:S01]  /*17b40*/  HMMA.16816.F32 R80, R120, R112, R80 ;  /* 0x000000707850723c */ /* 0x000fe20000001850 */
[----:B------:R-:W-:Y:S01]  /*17b50*/  MUFU.TANH R23, R16 ;  /* 0x0000001000177308 */ /* 0x000fe20000002400 */
[----:B------:R-:W-:-:S04]  /*17b60*/  FMUL.FTZ R35, R19, R30 ;  /* 0x0000001e13237220 */ /* 0x000fc80000410000 */
[----:B------:R-:W-:Y:S03]  /*17b70*/  HMMA.16816.F32 R76, R120, R114, R76 ;  /* 0x00000072784c723c */ /* 0x000fe6000000184c */
[----:B------:R-:W-:Y:S08]  /*17b80*/  MUFU.TANH R33, R17 ;  /* 0x0000001100217308 */ /* 0x000ff00000002400 */
[----:B------:R3:W-:Y:S01]  /*17b90*/  MUFU.TANH R34, R18 ;  /* 0x0000001200227308 */ /* 0x0007e20000002400 */
[C---:B------:R-:W-:Y:S06]  /*17ba0*/  HMMA.16816.F32 R56, R152.reuse, R92, R56 ;  /* 0x0000005c9838723c */ /* 0x040fec0000001838 */
[----:B------:R-:W-:Y:S01]  /*17bb0*/  HMMA.16816.F32 R44, R152, R94, R44 ;  /* 0x0000005e982c723c */ /* 0x000fe2000000182c */
[----:B------:R-:W-:Y:S04]  /*17bc0*/  LDSM.16.M88.4 R92, [R230+0x7800] ;  /* 0x00780000e65c783b */ /* 0x000fe80000000200 */
[----:B---3--:R-:W3:Y:S01]  /*17bd0*/  LDSM.16.M88.4 R16, [R226+0xb000] ;  /* 0x00b00000e210783b */ /* 0x008ee20000000200 */
[C---:B--2---:R-:W-:Y:S06]  /*17be0*/  HMMA.16816.F32 R64, R120.reuse, R104, R64 ;  /* 0x000000687840723c */ /* 0x044fec0000001840 */
[C---:B------:R-:W-:Y:S01]  /*17bf0*/  HMMA.16816.F32 R60, R120.reuse, R106, R60 ;  /* 0x0000006a783c723c */ /* 0x040fe2000000183c */
[----:B------:R-:W-:Y:S05]  /*17c00*/  LDSM.16.M88.4 R104, [R215+0x4800] ;  /* 0x00480000d768783b */ /* 0x000fea0000000200 */
[C---:B------:R-:W-:Y:S06]  /*17c10*/  HMMA.16816.F32 R136, R120.reuse, R96, R136 ;  /* 0x000000607888723c */ /* 0x040fec0000001888 */
[----:B------:R-:W-:Y:S01]  /*17c20*/  HMMA.16816.F32 R132, R120, R98, R132 ;  /* 0x000000627884723c */ /* 0x000fe20000001884 */
[----:B------:R-:W2:Y:S05]  /*17c30*/  LDSM.16.M88.4 R96, [R226+0x9800] ;  /* 0x00980000e260783b */ /* 0x000eaa0000000200 */
[C---:B------:R-:W-:Y:S06]  /*17c40*/  HMMA.16816.F32 R88, R40.reuse, R24, R88 ;  /* 0x000000182858723c */ /* 0x040fec0000001858 */
[C---:B------:R-:W-:Y:S01]  /*17c50*/  HMMA.16816.F32 R84, R40.reuse, R26, R84 ;  /* 0x0000001a2854723c */ /* 0x040fe20000001854 */
[----:B------:R-:W4:Y:S05]  /*17c60*/  LDSM.16.M88.4 R24, [R226+0xa800] ;  /* 0x00a80000e218783b */ /* 0x000f2a0000000200 */
[C---:B------:R-:W-:Y:S06]  /*17c70*/  HMMA.16816.F32 R80, R40.reuse, R36, R80 ;  /* 0x000000242850723c */ /* 0x040fec0000001850 */
[----:B------:R-:W-:Y:S01]  /*17c80*/  HMMA.16816.F32 R76, R40, R38, R76 ;  /* 0x00000026284c723c */ /* 0x000fe2000000184c */
[----:B------:R-:W4:Y:S05]  /*17c90*/  LDSM.16.M88.4 R36, [R215+0x5000] ;  /* 0x00500000d724783b */ /* 0x000f2a0000000200 */
[C---:B------:R-:W-:Y:S06]  /*17ca0*/  HMMA.16816.F32 R128, R152.reuse, R144, R128 ;  /* 0x000000909880723c */ /* 0x040fec0000001880 */
[----:B------:R-:W-:Y:S06]  /*17cb0*/  HMMA.16816.F32 R124, R152, R146, R124 ;  /* 0x00000092987c723c */ /* 0x000fec000000187c */
[C---:B------:R-:W-:Y:S06]  /*17cc0*/  HMMA.16816.F32 R72, R120.reuse, R108, R72 ;  /* 0x0000006c7848723c */ /* 0x040fec0000001848 */
[----:B------:R-:W-:Y:S06]  /*17cd0*/  HMMA.16816.F32 R68, R120, R110, R68 ;  /* 0x0000006e7844723c */ /* 0x000fec0000001844 */
[C---:B-1----:R-:W-:Y:S06]  /*17ce0*/  HMMA.16816.F32 R64, R40.reuse, R4, R64 ;  /* 0x000000042840723c */ /* 0x042fec0000001840 */
[----:B------:R-:W-:Y:S01]  /*17cf0*/  HMMA.16816.F32 R60, R40, R6, R60 ;  /* 0x00000006283c723c */ /* 0x000fe2000000183c */
[----:B------:R-:W1:Y:S05]  /*17d00*/  LDSM.16.M88.4 R4, [R215+0x5800] ;  /* 0x00580000d704783b */ /* 0x000e6a0000000200 */
[----:B------:R-:W-:Y:S06]  /*17d10*/  HMMA.16816.F32 R56, R120, R100, R56 ;  /* 0x000000647838723c */ /* 0x000fec0000001838 */
[C---:B---3--:R-:W-:Y:S06]  /*17d20*/  HMMA.16816.F32 R136, R40.reuse, R16, R136 ;  /* 0x000000102888723c */ /* 0x048fec0000001888 */
[----:B------:R-:W-:Y:S01]  /*17d30*/  HMMA.16816.F32 R132, R40, R18, R132 ;  /* 0x000000122884723c */ /* 0x000fe20000001884 */
[----:B------:R-:W3:Y:S05]  /*17d40*/  LDSM.16.M88.4 R16, [R215+0x6800] ;  /* 0x00680000d710783b */ /* 0x000eea0000000200 */
[C---:B------:R-:W-:Y:S06]  /*17d50*/  HMMA.16816.F32 R128, R120.reuse, R92, R128 ;  /* 0x0000005c7880723c */ /* 0x040fec0000001880 */
[----:B------:R-:W-:Y:S01]  /*17d60*/  HMMA.16816.F32 R124, R120, R94, R124 ;  /* 0x0000005e787c723c */ /* 0x000fe2000000187c */
[----:B------:R-:W3:Y:S05]  /*17d70*/  LDSM.16.M88.4 R92, [R226+0xb800] ;  /* 0x00b80000e25c783b */ /* 0x000eea0000000200 */
[C---:B--2---:R-:W-:Y:S06]  /*17d80*/  HMMA.16816.F32 R72, R40.reuse, R96, R72 ;  /* 0x000000602848723c */ /* 0x044fec0000001848 */
[----:B------:R-:W-:Y:S06]  /*17d90*/  HMMA.16816.F32 R68, R40, R98, R68 ;  /* 0x000000622844723c */ /* 0x000fec0000001844 */
[----:B------:R-:W-:Y:S06]  /*17da0*/  HMMA.16816.F32 R44, R120, R102, R44 ;  /* 0x00000066782c723c */ /* 0x000fec000000182c */
[----:B----4-:R-:W-:Y:S06]  /*17db0*/  HMMA.16816.F32 R56, R40, R24, R56 ;  /* 0x000000182838723c */ /* 0x010fec0000001838 */
[C---:B------:R-:W-:Y:S06]  /*17dc0*/  HMMA.16816.F32 R80, R12.reuse, R36, R80 ;  /* 0x000000240c50723c */ /* 0x040fec0000001850 */
[C---:B------:R-:W-:Y:S01]  /*17dd0*/  HMMA.16816.F32 R76, R12.reuse, R38, R76 ;  /* 0x000000260c4c723c */ /* 0x040fe2000000184c */
[----:B------:R-:W2:Y:S05]  /*17de0*/  LDSM.16.M88.4 R36, [R215+0x7000] ;  /* 0x00700000d724783b */ /* 0x000eaa0000000200 */
[C---:B-1----:R-:W-:Y:S06]  /*17df0*/  HMMA.16816.F32 R72, R12.reuse, R4, R72 ;  /* 0x000000040c48723c */ /* 0x042fec0000001848 */
[----:B------:R-:W-:Y:S01]  /*17e00*/  HMMA.16816.F32 R68, R12, R6, R68 ;  /* 0x000000060c44723c */ /* 0x000fe20000001844 */
[----:B------:R-:W1:Y:S05]  /*17e10*/  LDSM.16.M88.4 R4, [R215+0x7800] ;  /* 0x00780000d704783b */ /* 0x000e6a0000000200 */
[----:B------:R-:W-:Y:S01]  /*17e20*/  HMMA.16816.F32 R44, R40, R26, R44 ;  /* 0x0000001a282c723c */ /* 0x000fe2000000182c */
[----:B------:R-:W4:Y:S05]  /*17e30*/  LDSM.16.M88.4 R24, [R215+0x6000] ;  /* 0x00600000d718783b */ /* 0x000f2a0000000200 */
[----:B---3--:R-:W-:Y:S06]  /*17e40*/  HMMA.16816.F32 R56, R12, R16, R56 ;  /* 0x000000100c38723c */ /* 0x008fec0000001838 */
[----:B------:R-:W-:Y:S01]  /*17e50*/  HMMA.16816.F32 R124, R40, R94, R124 ;  /* 0x0000005e287c723c */ /* 0x000fe2000000187c */
[----:B------:R-:W-:-:S05]  /*17e60*/  SHF.R.S32.HI R16, RZ, 0x1f, R52 ;  /* 0x0000001fff107819 */ /* 0x000fca0000011434 */
[----:B------:R-:W-:Y:S01]  /*17e70*/  HMMA.16816.F32 R88, R12, R104, R88 ;  /* 0x000000680c58723c */ /* 0x000fe20000001858 */
[----:B------:R-:W-:-:S05]  /*17e80*/  LEA.HI R52, R16, R52, RZ, 0x2 ;  /* 0x0000003410347211 */ /* 0x000fca00078f10ff */
[----:B------:R-:W-:Y:S01]  /*17e90*/  HMMA.16816.F32 R128, R40, R92, R128 ;  /* 0x0000005c2880723c */ /* 0x000fe20000001880 */
[----:B------:R-:W-:-:S05]  /*17ea0*/  SHF.R.S32.HI R52, RZ, 0x2, R52 ;  /* 0x00000002ff347819 */ /* 0x000fca0000011434 */
[C---:B------:R-:W-:Y:S01]  /*17eb0*/  HMMA.16816.F32 R84, R12.reuse, R106, R84 ;  /* 0x0000006a0c54723c */ /* 0x040fe20000001854 */
[----:B------:R-:W-:Y:S02]  /*17ec0*/  IMAD R51, R51, 0x10, R52 ;  /* 0x0000001033337824 */ /* 0x000fe400078e0234 */
[----:B------:R-:W-:Y:S01]  /*17ed0*/  FMUL.FTZ R0, R3, R0 ;  /* 0x0000000003007220 */ /* 0x000fe20000410000 */
[----:B------:R-:W-:Y:S01]  /*17ee0*/  IMAD.SHL.U32 R3, R49, 0x2, RZ ;  /* 0x0000000231037824 */ /* 0x000fe200078e00ff */
[----:B------:R-:W3:Y:S01]  /*17ef0*/  MUFU.TANH R9, R9 ;  /* 0x0000000900097308 */ /* 0x000ee20000002400 */
[----:B--2---:R-:W-:Y:S01]  /*17f00*/  HMMA.16816.F32 R132, R12, R38, R132 ;  /* 0x000000260c84723c */ /* 0x004fe20000001884 */
[----:B------:R-:W-:-:S06]  /*17f10*/  IADD3 R51, R51, 0x1, R53 ;  /* 0x0000000133337810 */ /* 0x000fcc0007ffe035 */
[----:B------:R-:W2:Y:S01]  /*17f20*/  MUFU.TANH R21, R21 ;  /* 0x0000001500157308 */ /* 0x000ea20000002400 */
[----:B------:R-:W-:Y:S01]  /*17f30*/  HMMA.16816.F32 R44, R12, R18, R44 ;  /* 0x000000120c2c723c */ /* 0x000fe2000000182c */
[----:B------:R-:W-:Y:S01]  /*17f40*/  IADD3 R51, R50, R51, -R243 ;  /* 0x0000003332337210 */ /* 0x000fe20007ffe8f3 */
[----:B------:R-:W-:-:S05]  /*17f50*/  FMUL.FTZ R80, R80, R30 ;  /* 0x0000001e50507220 */ /* 0x000fca0000410000 */
[----:B------:R-:W-:Y:S01]  /*17f60*/  MUFU.TANH R35, R35 ;  /* 0x0000002300237308 */ /* 0x000fe20000002400 */
[C---:B------:R-:W-:Y:S01]  /*17f70*/  HMMA.16816.F32 R16, R12.reuse, R36, R136 ;  /* 0x000000240c10723c */ /* 0x040fe20000001888 */
[----:B------:R-:W-:Y:S01]  /*17f80*/  LOP3.LUT R3, R3, 0x6, RZ, 0xc0, !PT ;  /* 0x0000000603037812 */ /* 0x000fe200078ec0ff */
[-C--:B------:R-:W-:Y:S01]  /*17f90*/  FMUL.FTZ R54, R88, R30.reuse ;  /* 0x0000001e58367220 */ /* 0x080fe20000410000 */
[-C--:B------:R-:W-:Y:S01]  /*17fa0*/  FMUL.FTZ R20, R20, R30.reuse ;  /* 0x0000001e14147220 */ /* 0x080fe20000410000 */
[-C--:B------:R-:W-:Y:S01]  /*17fb0*/  FMUL.FTZ R73, R73, R30.reuse ;  /* 0x0000001e49497220 */ /* 0x080fe20000410000 */
[-C--:B------:R-:W-:Y:S01]  /*17fc0*/  FMUL.FTZ R22, R22, R30.reuse ;  /* 0x0000001e16167220 */ /* 0x080fe20000410000 */
[----:B------:R-:W-:Y:S02]  /*17fd0*/  IMAD.IADD R3, R2, 0x1, R3 ;  /* 0x0000000102037824 */ /* 0x000fe400078e0203 */
[-C--:B------:R-:W-:Y:S01]  /*17fe0*/  FMUL.FTZ R69, R69, R30.reuse ;  /* 0x0000001e45457220 */ /* 0x080fe20000410000 */
[----:B------:R-:W-:Y:S01]  /*17ff0*/  IMAD.IADD R138, R8, 0x1, R51 ;  /* 0x00000001088a7824 */ /* 0x000fe200078e0233 */
[----:B-1----:R-:W-:Y:S01]  /*18000*/  HMMA.16816.F32 R124, R12, R6, R124 ;  /* 0x000000060c7c723c */ /* 0x002fe2000000187c */
[-C--:B------:R-:W-:Y:S01]  /*18010*/  FMUL.FTZ R55, R89, R30.reuse ;  /* 0x0000001e59377220 */ /* 0x080fe20000410000 */
[-C--:B------:R-:W-:Y:S01]  /*18020*/  FMUL.FTZ R88, R90, R30.reuse ;  /* 0x0000001e5a587220 */ /* 0x080fe20000410000 */
[----:B------:R-:W-:Y:S01]  /*18030*/  FMUL.FTZ R70, R70, R30 ;  /* 0x0000001e46467220 */ /* 0x000fe20000410000 */
[----:B------:R-:W-:Y:S01]  /*18040*/  VIMNMX R136, R138, R50, PT ;  /* 0x000000328a887248 */ /* 0x000fe20003fe0100 */
[----:B------:R-:W-:-:S04]  /*18050*/  DEPBAR.LE SB0, 0x0 ;  /* 0x000080000000791a */ /* 0x000fc80000000000 */
[----:B------:R-:W-:Y:S01]  /*18060*/  VIADD R7, R3, 0x1 ;  /* 0x0000000103077836 */ /* 0x000fe20000000000 */
[----:B----4-:R-:W-:Y:S01]  /*18070*/  HMMA.16816.F32 R64, R12, R24, R64 ;  /* 0x000000180c40723c */ /* 0x010fe20000001840 */
[----:B------:R-:W-:Y:S01]  /*18080*/  VIADDMNMX R138, R138, 0x8, R50, PT ;  /* 0x000000088a8a7846 */ /* 0x000fe20003800132 */
[-C--:B------:R-:W-:Y:S01]  /*18090*/  FMUL.FTZ R89, R91, R30.reuse ;  /* 0x0000001e5b597220 */ /* 0x080fe20000410000 */
[----:B------:R-:W-:-:S03]  /*180a0*/  FMUL.FTZ R84, R84, R30 ;  /* 0x0000001e54547220 */ /* 0x000fc60000410000 */
[----:B------:R-:W-:Y:S01]  /*180b0*/  HMMA.16816.F32 R60, R12, R26, R60 ;  /* 0x0000001a0c3c723c */ /* 0x000fe2000000183c */
[----:B------:R-:W-:-:S05]  /*180c0*/  ISETP.GE.AND P1, PT, R7, R136, PT ;  /* 0x000000880700720c */ /* 0x000fca0003f26270 */
[----:B------:R-:W-:Y:S01]  /*180d0*/  HMMA.16816.F32 R128, R12, R4, R128 ;  /* 0x000000040c80723c */ /* 0x000fe20000001880 */
[----:B------:R-:W-:Y:S01]  /*180e0*/  ISETP.GE.AND P0, PT, R7, R138, PT ;  /* 0x0000008a0700720c */ /* 0x000fe20003f06270 */
[----:B------:R-:W1:Y:S01]  /*180f0*/  MUFU.TANH R54, R54 ;  /* 0x0000003600367308 */ /* 0x000e620000002400 */
[----:B------:R-:W-:-:S04]  /*18100*/  I2FP.F32.S32 R7, R7 ;  /* 0x0000000700077245 */ /* 0x000fc80000201400 */
[----:B------:R-:W-:Y:S01]  /*18110*/  LOP3.LUT R4, R28, R29, RZ, 0xfc, !PT ;  /* 0x0000001d1c047212 */ /* 0x000fe200078efcff */
[C---:B------:R-:W-:Y:S01]  /*18120*/  VIADD R28, R3.reuse, 0x9 ;  /* 0x00000009031c7836 */ /* 0x040fe20000000000 */
[----:B------:R-:W-:Y:S01]  /*18130*/  IADD3 R12, R3, 0x8, RZ ;  /* 0x00000008030c7810 */ /* 0x000fe20007ffe0ff */
[----:B------:R-:W-:Y:S03]  /*18140*/  MUFU.TANH R55, R55 ;  /* 0x0000003700377308 */ /* 0x000fe60000002400 */
[C---:B------:R-:W-:Y:S02]  /*18150*/  ISETP.GE.AND P5, PT, R12.reuse, R136, PT ;  /* 0x000000880c00720c */ /* 0x040fe40003fa6270 */
[----:B------:R-:W-:Y:S02]  /*18160*/  ISETP.GE.AND P2, PT, R12, R138, PT ;  /* 0x0000008a0c00720c */ /* 0x000fe40003f46270 */
[----:B------:R-:W-:Y:S01]  /*18170*/  I2FP.F32.S32 R12, R12 ;  /* 0x0000000c000c7245 */ /* 0x000fe20000201400 */
[----:B------:R-:W4:Y:S01]  /*18180*/  MUFU.TANH R88, R88 ;  /* 0x0000005800587308 */ /* 0x000f220000002400 */
[----:B------:R-:W-:-:S02]  /*18190*/  ISETP.GE.AND P6, PT, R28, R136, PT ;  /* 0x000000881c00720c */ /* 0x000fc40003fc6270 */
[----:B------:R-:W-:Y:S02]  /*181a0*/  ISETP.GE.AND P3, PT, R28, R138, PT ;  /* 0x0000008a1c00720c */ /* 0x000fe40003f66270 */
[----:B------:R-:W-:Y:S01]  /*181b0*/  I2FP.F32.S32 R28, R28 ;  /* 0x0000001c001c7245 */ /* 0x000fe20000201400 */
[-C--:B------:R-:W-:Y:S02]  /*181c0*/  FMUL.FTZ R51, R17, R30.reuse ;  /* 0x0000001e11337220 */ /* 0x080fe40000410000 */
[----:B------:R-:W4:Y:S01]  /*181d0*/  MUFU.TANH R89, R89 ;  /* 0x0000005900597308 */ /* 0x000f220000002400 */
[----:B------:R-:W-:Y:S01]  /*181e0*/  FMUL.FTZ R39, R18, R30 ;  /* 0x0000001e12277220 */ /* 0x000fe20000410000 */
[CC--:B---3--:R-:W-:Y:S01]  /*181f0*/  FFMA.FTZ R9, R0.reuse, R7.reuse, R9 ;  /* 0x0000000700097223 */ /* 0x0c8fe20000010009 */
[C---:B--2---:R-:W-:Y:S01]  /*18200*/  FFMA.FTZ R7, R0.reuse, R7, R21 ;  /* 0x0000000700077223 */ /* 0x044fe20000010015 */
[----:B------:R-:W-:Y:S01]  /*18210*/  FFMA.FTZ R18, R0, R12, R23 ;  /* 0x0000000c00127223 */ /* 0x000fe20000010017 */
[----:B------:R-:W-:-:S03]  /*18220*/  VIADD R17, R3, 0x10 ;  /* 0x0000001003117836 */ /* 0x000fc60000000000 */
[----:B------:R-:W2:Y:S01]  /*18230*/  MUFU.TANH R84, R84 ;  /* 0x0000005400547308 */ /* 0x000ea20000002400 */
[-C--:B------:R-:W-:Y:S01]  /*18240*/  FMUL.FTZ R52, R16, R30.reuse ;  /* 0x0000001e10347220 */ /* 0x080fe20000410000 */
[----:B------:R-:W-:Y:S02]  /*18250*/  VIADD R15, R3, 0x11 ;  /* 0x00000011030f7836 */ /* 0x000fe40000000000 */
[-C--:B------:R-:W-:Y:S01]  /*18260*/  FMUL.FTZ R85, R85, R30.reuse ;  /* 0x0000001e55557220 */ /* 0x080fe20000410000 */
[-C--:B------:R-:W-:Y:S01]  /*18270*/  FMUL.FTZ R86, R86, R30.reuse ;  /* 0x0000001e56567220 */ /* 0x080fe20000410000 */
[----:B------:R-:W-:Y:S01]  /*18280*/  FMUL.FTZ R41, R82, R30 ;  /* 0x0000001e52297220 */ /* 0x000fe20000410000 */
[C---:B------:R-:W-:Y:S01]  /*18290*/  FFMA.FTZ R21, R0.reuse, R12, R34 ;  /* 0x0000000c00157223 */ /* 0x040fe20000010022 */
[----:B------:R-:W-:Y:S01]  /*182a0*/  FFMA.FTZ R16, R0, R28, R33 ;  /* 0x0000001c00107223 */ /* 0x000fe20000010021 */
[-C--:B------:R-:W-:Y:S01]  /*182b0*/  FMUL.FTZ R87, R87, R30.reuse ;  /* 0x0000001e57577220 */ /* 0x080fe20000410000 */
[-C--:B------:R-:W-:Y:S01]  /*182c0*/  FMUL.FTZ R40, R81, R30.reuse ;  /* 0x0000001e51287220 */ /* 0x080fe20000410000 */
[-C--:B------:R-:W-:Y:S01]  /*182d0*/  FMUL.FTZ R50, R19, R30.reuse ;  /* 0x0000001e13327220 */ /* 0x080fe20000410000 */
[----:B------:R-:W-:Y:S01]  /*182e0*/  VIADD R14, R3, 0x18 ;  /* 0x00000018030e7836 */ /* 0x000fe20000000000 */
[----:B------:R-:W-:Y:S01]  /*182f0*/  FSEL R19, R9, -INF , !P1 ;  /* 0xff80000009137808 */ /* 0x000fe20004800000 */
[----:B------:R-:W-:Y:S01]  /*18300*/  FMUL.FTZ R42, R83, R30 ;  /* 0x0000001e532a7220 */ /* 0x000fe20000410000 */
[----:B------:R-:W-:-:S02]  /*18310*/  ISETP.GE.AND P4, PT, R17, R136, PT ;  /* 0x000000881100720c */ /* 0x000fc40003f86270 */
[----:B------:R-:W-:Y:S02]  /*18320*/  ISETP.GE.AND P1, PT, R17, R138, PT ;  /* 0x0000008a1100720c */ /* 0x000fe40003f26270 */
[----:B------:R-:W-:Y:S02]  /*18330*/  FSEL R23, R7, -INF , !P0 ;  /* 0xff80000007177808 */ /* 0x000fe40004000000 */
[----:B------:R-:W-:Y:S01]  /*18340*/  FSEL R18, R18, -INF , !P5 ;  /* 0xff80000012127808 */ /* 0x000fe20006800000 */
[----:B------:R-:W3:Y:S01]  /*18350*/  MUFU.TANH R80, R80 ;  /* 0x0000005000507308 */ /* 0x000ee20000002400 */
[----:B------:R-:W-:Y:S02]  /*18360*/  I2FP.F32.S32 R17, R17 ;  /* 0x0000001100117245 */ /* 0x000fe40000201400 */
[C---:B------:R-:W-:Y:S02]  /*18370*/  ISETP.GE.AND P0, PT, R15.reuse, R136, PT ;  /* 0x000000880f00720c */ /* 0x040fe40003f06270 */
[----:B------:R-:W-:-:S02]  /*18380*/  ISETP.GE.AND P5, PT, R15, R138, PT ;  /* 0x0000008a0f00720c */ /* 0x000fc40003fa6270 */
[----:B------:R-:W-:Y:S01]  /*18390*/  I2FP.F32.S32 R15, R15 ;  /* 0x0000000f000f7245 */ /* 0x000fe20000201400 */
[----:B------:R-:W-:Y:S01]  /*183a0*/  MUFU.TANH R85, R85 ;  /* 0x0000005500557308 */ /* 0x000fe20000002400 */
[----:B------:R-:W-:Y:S02]  /*183b0*/  FSEL R21, R21, -INF , !P2 ;  /* 0xff80000015157808 */ /* 0x000fe40005000000 */
[----:B------:R-:W-:Y:S02]  /*183c0*/  FSEL R16, R16, -INF , !P6 ;  /* 0xff80000010107808 */ /* 0x000fe40007000000 */
[C---:B------:R-:W-:Y:S02]  /*183d0*/  ISETP.GE.AND P2, PT, R14.reuse, R136, PT ;  /* 0x000000880e00720c */ /* 0x040fe40003f46270 */
[----:B------:R-:W-:Y:S01]  /*183e0*/  ISETP.GE.AND P6, PT, R14, R138, PT ;  /* 0x0000008a0e00720c */ /* 0x000fe20003fc6270 */
[----:B------:R-:W3:Y:S01]  /*183f0*/  MUFU.TANH R86, R86 ;  /* 0x0000005600567308 */ /* 0x000ee20000002400 */
[----:B------:R-:W-:Y:S01]  /*18400*/  I2FP.F32.S32 R14, R14 ;  /* 0x0000000e000e7245 */ /* 0x000fe20000201400 */
[-C--:B------:R-:W-:Y:S01]  /*18410*/  FMUL.FTZ R5, R56, R30.reuse ;  /* 0x0000001e38057220 */ /* 0x080fe20000410000 */
[----:B-1----:R-:W-:Y:S01]  /*18420*/  FFMA.FTZ R13, R0, R17, R54 ;  /* 0x00000011000d7223 */ /* 0x002fe20000010036 */
[----:B------:R-:W-:-:S04]  /*18430*/  FMUL.FTZ R38, R68, R30 ;  /* 0x0000001e44267220 */ /* 0x000fc80000410000 */
[----:B------:R-:W1:Y:S01]  /*18440*/  MUFU.TANH R41, R41 ;  /* 0x0000002900297308 */ /* 0x000e620000002400 */
[-C--:B------:R-:W-:Y:S01]  /*18450*/  FMUL.FTZ R43, R58, R30.reuse ;  /* 0x0000001e3a2b7220 */ /* 0x080fe20000410000 */
[----:B------:R-:W-:Y:S01]  /*18460*/  FMUL.FTZ R56, R46, R30 ;  /* 0x0000001e2e387220 */ /* 0x000fe20000410000 */
[C---:B----4-:R-:W-:Y:S01]  /*18470*/  FFMA.FTZ R17, R0.reuse, R17, R88 ;  /* 0x0000001100117223 */ /* 0x050fe20000010058 */
[----:B------:R-:W-:-:S04]  /*18480*/  FFMA.FTZ R12, R0, R15, R55 ;  /* 0x0000000f000c7223 */ /* 0x000fc80000010037 */
[----:B------:R-:W4:Y:S01]  /*18490*/  MUFU.TANH R87, R87 ;  /* 0x0000005700577308 */ /* 0x000f220000002400 */
[-C--:B------:R-:W-:Y:S01]  /*184a0*/  FMUL.FTZ R24, R76, R30.reuse ;  /* 0x0000001e4c187220 */ /* 0x080fe20000410000 */
[-C--:B------:R-:W-:Y:S01]  /*184b0*/  FMUL.FTZ R25, R77, R30.reuse ;  /* 0x0000001e4d197220 */ /* 0x080fe20000410000 */
[-C--:B------:R-:W-:Y:S01]  /*184c0*/  FMUL.FTZ R26, R78, R30.reuse ;  /* 0x0000001e4e1a7220 */ /* 0x080fe20000410000 */
[----:B------:R-:W-:-:S04]  /*184d0*/  FMUL.FTZ R27, R79, R30 ;  /* 0x0000001e4f1b7220 */ /* 0x000fc80000410000 */
[----:B------:R-:W4:Y:S01]  /*184e0*/  MUFU.TANH R40, R40 ;  /* 0x0000002800287308 */ /* 0x000f220000002400 */
[-C--:B------:R-:W-:Y:S01]  /*184f0*/  FMUL.FTZ R36, R72, R30.reuse ;  /* 0x0000001e48247220 */ /* 0x080fe20000410000 */
[-C--:B------:R-:W-:Y:S01]  /*18500*/  FMUL.FTZ R29, R74, R30.reuse ;  /* 0x0000001e4a1d7220 */ /* 0x080fe20000410000 */
[-C--:B------:R-:W-:Y:S01]  /*18510*/  FMUL.FTZ R37, R75, R30.reuse ;  /* 0x0000001e4b257220 */ /* 0x080fe20000410000 */
[-C--:B------:R-:W-:Y:S01]  /*18520*/  FMUL.FTZ R68, R71, R30.reuse ;  /* 0x0000001e47447220 */ /* 0x080fe20000410000 */
[-C--:B------:R-:W-:Y:S01]  /*18530*/  FMUL.FTZ R64, R64, R30.reuse ;  /* 0x0000001e40407220 */ /* 0x080fe20000410000 */
[-C--:B------:R-:W-:Y:S02]  /*18540*/  FMUL.FTZ R65, R65, R30.reuse ;  /* 0x0000001e41417220 */ /* 0x080fe40000410000 */
[----:B------:R-:W4:Y:S01]  /*18550*/  MUFU.TANH R42, R42 ;  /* 0x0000002a002a7308 */ /* 0x000f220000002400 */
        /* <DEDUP_REMOVED lines=24> */
[----:B------:R-:W-:-:S02]  /*186e0*/  VIADD R46, R3, 0x20 ;  /* 0x00000020032e7836 */ /* 0x000fc40000000000 */
[C---:B------:R-:W-:Y:S01]  /*186f0*/  FFMA.FTZ R15, R0.reuse, R15, R89 ;  /* 0x0000000f000f7223 */ /* 0x040fe20000010059 */
[----:B--2---:R-:W-:Y:S01]  /*18700*/  FFMA.FTZ R7, R0, R14, R84 ;  /* 0x0000000e00077223 */ /* 0x004fe20000010054 */
[C---:B------:R-:W-:Y:S01]  /*18710*/  VIADD R30, R3.reuse, 0x19 ;  /* 0x00000019031e7836 */ /* 0x040fe20000000000 */
[----:B------:R-:W-:Y:S02]  /*18720*/  IADD3 R9, R3, 0x21, RZ ;  /* 0x0000002103097810 */ /* 0x000fe40007ffe0ff */
[----:B------:R-:W-:Y:S02]  /*18730*/  FSEL R17, R17, -INF , !P1 ;  /* 0xff80000011117808 */ /* 0x000fe40004800000 */
[----:B------:R-:W-:Y:S02]  /*18740*/  FSEL R12, R12, -INF , !P0 ;  /* 0xff8000000c0c7808 */ /* 0x000fe40004000000 */
[----:B------:R-:W-:Y:S02]  /*18750*/  FSEL R28, R28, -INF , !P3 ;  /* 0xff8000001c1c7808 */ /* 0x000fe40005800000 */
[----:B------:R-:W-:-:S02]  /*18760*/  FSEL R13, R13, -INF , !P4 ;  /* 0xff8000000d0d7808 */ /* 0x000fc40006000000 */
[C---:B------:R-:W-:Y:S02]  /*18770*/  ISETP.GE.AND P1, PT, R46.reuse, R136, PT ;  /* 0x000000882e00720c */ /* 0x040fe40003f26270 */
[----:B------:R-:W-:Y:S01]  /*18780*/  ISETP.GE.AND P0, PT, R46, R138, PT ;  /* 0x0000008a2e00720c */ /* 0x000fe20003f06270 */
[----:B------:R-:W2:Y:S01]  /*18790*/  MUFU.TANH R24, R24 ;  /* 0x0000001800187308 */ /* 0x000ea20000002400 */
[C---:B------:R-:W-:Y:S02]  /*187a0*/  ISETP.GE.AND P3, PT, R30.reuse, R136, PT ;  /* 0x000000881e00720c */ /* 0x040fe40003f66270 */
[----:B------:R-:W-:Y:S02]  /*187b0*/  ISETP.GE.AND P4, PT, R30, R138, PT ;  /* 0x0000008a1e00720c */ /* 0x000fe40003f86270 */
[----:B------:R-:W-:Y:S02]  /*187c0*/  I2FP.F32.S32 R46, R46 ;  /* 0x0000002e002e7245 */ /* 0x000fe40000201400 */
[----:B------:R-:W-:Y:S01]  /*187d0*/  FSEL R15, R15, -INF , !P5 ;  /* 0xff8000000f0f7808 */ /* 0x000fe20006800000 */
[----:B------:R-:W2:Y:S01]  /*187e0*/  MUFU.TANH R26, R26 ;  /* 0x0000001a001a7308 */ /* 0x000ea20000002400 */
[----:B------:R-:W-:-:S02]  /*187f0*/  FSEL R7, R7, -INF , !P2 ;  /* 0xff80000007077808 */ /* 0x000fc40005000000 */
[----:B------:R-:W-:Y:S02]  /*18800*/  I2FP.F32.S32 R30, R30 ;  /* 0x0000001e001e7245 */ /* 0x000fe40000201400 */
[C---:B------:R-:W-:Y:S02]  /*18810*/  ISETP.GE.AND P5, PT, R9.reuse, R136, PT ;  /* 0x000000880900720c */ /* 0x040fe40003fa6270 */
[----:B------:R-:W-:Y:S01]  /*18820*/  ISETP.GE.AND P2, PT, R9, R138, PT ;  /* 0x0000008a0900720c */ /* 0x000fe20003f46270 */
[----:B------:R-:W2:Y:S01]  /*18830*/  MUFU.TANH R25, R25 ;  /* 0x0000001900197308 */ /* 0x000ea20000002400 */
[----:B------:R-:W-:Y:S01]  /*18840*/  I2FP.F32.S32 R9, R9 ;  /* 0x0000000900097245 */ /* 0x000fe20000201400 */
[C---:B---3--:R-:W-:Y:S01]  /*18850*/  FFMA.FTZ R47, R0.reuse, R46, R80 ;  /* 0x0000002e002f7223 */ /* 0x048fe20000010050 */
[C---:B------:R-:W-:Y:S01]  /*18860*/  FFMA.FTZ R14, R0.reuse, R14, R86 ;  /* 0x0000000e000e7223 */ /* 0x040fe20000010056 */
[C---:B------:R-:W-:Y:S01]  /*18870*/  FFMA.FTZ R85, R0.reuse, R30, R85 ;  /* 0x0000001e00557223 */ /* 0x040fe20000010055 */
[----:B-1----:R-:W-:-:S03]  /*18880*/  FFMA.FTZ R46, R0, R46, R41 ;  /* 0x0000002e002e7223 */ /* 0x002fc60000010029 */
[----:B------:R-:W1:Y:S01]  /*18890*/  MUFU.TANH R27, R27 ;  /* 0x0000001b001b7308 */ /* 0x000e620000002400 */
[C---:B----4-:R-:W-:Y:S01]  /*188a0*/  FFMA.FTZ R87, R0.reuse, R30, R87 ;  /* 0x0000001e00577223 */ /* 0x050fe20000010057 */
[----:B------:R-:W-:Y:S01]  /*188b0*/  FFMA.FTZ R45, R0, R9, R40 ;  /* 0x00000009002d7223 */ /* 0x000fe20000010028 */
[----:B------:R-:W-:-:S05]  /*188c0*/  VIADD R41, R3, 0x28 ;  /* 0x0000002803297836 */ /* 0x000fca0000000000 */
[----:B------:R-:W3:Y:S01]  /*188d0*/  MUFU.TANH R36, R36 ;  /* 0x0000002400247308 */ /* 0x000ee20000002400 */
[C---:B------:R-:W-:Y:S02]  /*188e0*/  VIADD R40, R3.reuse, 0x29 ;  /* 0x0000002903287836 */ /* 0x040fe40000000000 */
[----:B------:R-:W-:Y:S01]  /*188f0*/  FFMA.FTZ R42, R0, R9, R42 ;  /* 0x00000009002a7223 */ /* 0x000fe2000001002a */
[----:B------:R-:W-:-:S04]  /*18900*/  VIADD R9, R3, 0x30 ;  /* 0x0000003003097836 */ /* 0x000fc80000000000 */
[----:B------:R-:W4:Y:S01]  /*18910*/  MUFU.TANH R29, R29 ;  /* 0x0000001d001d7308 */ /* 0x000f220000002400 */
[----:B------:R-:W-:Y:S02]  /*18920*/  FSEL R14, R14, -INF , !P6 ;  /* 0xff8000000e0e7808 */ /* 0x000fe40007000000 */
[----:B------:R-:W-:Y:S02]  /*18930*/  ISETP.GE.AND P6, PT, R41, R136, PT ;  /* 0x000000882900720c */ /* 0x000fe40003fc6270 */
[----:B------:R-:W-:-:S03]  /*18940*/  FSEL R47, R47, -INF , !P1 ;  /* 0xff8000002f2f7808 */ /* 0x000fc60004800000 */
[----:B------:R2:W-:Y:S01]  /*18950*/  MUFU.TANH R33, R6 ;  /* 0x0000000600217308 */ /* 0x0005e20000002400 */
[----:B------:R-:W-:Y:S02]  /*18960*/  ISETP.GE.AND P1, PT, R40, R138, PT ;  /* 0x0000008a2800720c */ /* 0x000fe40003f26270 */
[----:B------:R-:W-:Y:S02]  /*18970*/  FSEL R46, R46, -INF , !P0 ;  /* 0xff8000002e2e7808 */ /* 0x000fe40004000000 */
[----:B------:R-:W-:-:S03]  /*18980*/  FSEL R45, R45, -INF , !P5 ;  /* 0xff8000002d2d7808 */ /* 0x000fc60006800000 */
[----:B------:R1:W-:Y:S01]  /*18990*/  MUFU.TANH R30, R5 ;  /* 0x00000005001e7308 */ /* 0x0003e20000002400 */
[C---:B------:R-:W-:Y:S02]  /*189a0*/  ISETP.GE.AND P0, PT, R9.reuse, R136, PT ;  /* 0x000000880900720c */ /* 0x040fe40003f06270 */
[-C--:B------:R-:W-:Y:S02]  /*189b0*/  ISETP.GE.AND P5, PT, R9, R138.reuse, PT ;  /* 0x0000008a0900720c */ /* 0x080fe40003fa6270 */
[----:B--2---:R-:W-:Y:S02]  /*189c0*/  FSEL R6, R85, -INF , !P3 ;  /* 0xff80000055067808 */ /* 0x004fe40005800000 */
[----:B------:R-:W-:Y:S02]  /*189d0*/  ISETP.GE.AND P3, PT, R41, R138, PT ;  /* 0x0000008a2900720c */ /* 0x000fe40003f66270 */
[----:B------:R-:W-:Y:S01]  /*189e0*/  I2FP.F32.S32 R41, R41 ;  /* 0x0000002900297245 */ /* 0x000fe20000201400 */
[----:B------:R-:W-:Y:S01]  /*189f0*/  MUFU.TANH R8, R73 ;  /* 0x0000004900087308 */ /* 0x000fe20000002400 */
[----:B-1----:R-:W-:-:S02]  /*18a00*/  FSEL R5, R87, -INF , !P4 ;  /* 0xff80000057057808 */ /* 0x002fc40006000000 */
[----:B------:R-:W-:Y:S02]  /*18a10*/  ISETP.GE.AND P4, PT, R40, R136, PT ;  /* 0x000000882800720c */ /* 0x000fe40003f86270 */
[----:B------:R-:W-:-:S03]  /*18a20*/  I2FP.F32.S32 R40, R40 ;  /* 0x0000002800287245 */ /* 0x000fc60000201400 */
[----:B------:R-:W1:Y:S01]  /*18a30*/  MUFU.TANH R57, R69 ;  /* 0x0000004500397308 */ /* 0x000e620000002400 */
[----:B------:R-:W-:Y:S01]  /*18a40*/  I2FP.F32.S32 R9, R9 ;  /* 0x0000000900097245 */ /* 0x000fe20000201400 */
[CC--:B------:R-:W-:Y:S01]  /*18a50*/  FFMA.FTZ R35, R0.reuse, R41.reuse, R24 ;  /* 0x0000002900237223 */ /* 0x0c0fe20000010018 */
[C---:B------:R-:W-:Y:S01]  /*18a60*/  FFMA.FTZ R26, R0.reuse, R41, R26 ;  /* 0x00000029001a7223 */ /* 0x040fe2000001001a */
[----:B------:R-:W-:-:S04]  /*18a70*/  FFMA.FTZ R41, R0, R40, R25 ;  /* 0x0000002800297223 */ /* 0x000fc80000010019 */
[----:B------:R-:W2:Y:S01]  /*18a80*/  MUFU.TANH R68, R68 ;  /* 0x0000004400447308 */ /* 0x000ea20000002400 */
[C---:B------:R-:W-:Y:S01]  /*18a90*/  FFMA.FTZ R40, R0.reuse, R40, R27 ;  /* 0x0000002800287223 */ /* 0x040fe2000001001b */
[----:B---3--:R-:W-:Y:S01]  /*18aa0*/  FFMA.FTZ R36, R0, R9, R36 ;  /* 0x0000000900247223 */ /* 0x008fe20000010024 */
[----:B------:R-:W-:-:S05]  /*18ab0*/  VIADD R27, R3, 0x31 ;  /* 0x00000031031b7836 */ /* 0x000fca0000000000 */
[----:B------:R-:W3:Y:S01]  /*18ac0*/  MUFU.TANH R37, R37 ;  /* 0x0000002500257308 */ /* 0x000ee20000002400 */
[----:B------:R-:W-:Y:S02]  /*18ad0*/  VIADD R25, R3, 0x39 ;  /* 0x0000003903197836 */ /* 0x000fe40000000000 */
[----:B----4-:R-:W-:-:S05]  /*18ae0*/  FFMA.FTZ R9, R0, R9, R29 ;  /* 0x0000000900097223 */ /* 0x010fca000001001d */
[----:B------:R-:W4:Y:S01]  /*18af0*/  MUFU.TANH R38, R38 ;  /* 0x0000002600267308 */ /* 0x000f220000002400 */
[----:B------:R-:W-:-:S07]  /*18b00*/  VIADD R29, R3, 0x38 ;  /* 0x00000038031d7836 */ /* 0x000fce0000000000 */
[----:B------:R-:W4:Y:S01]  /*18b10*/  MUFU.TANH R49, R70 ;  /* 0x0000004600317308 */ /* 0x000f220000002400 */
[----:B------:R-:W-:Y:S02]  /*18b20*/  FSEL R40, R40, -INF , !P1 ;  /* 0xff80000028287808 */ /* 0x000fe40004800000 */
[----:B------:R-:W-:Y:S02]  /*18b30*/  FSEL R146, R36, -INF , !P0 ;  /* 0xff80000024927808 */ /* 0x000fe40004000000 */
[----:B------:R-:W-:-:S03]  /*18b40*/  ISETP.GE.AND P1, PT, R25, R136, PT ;  /* 0x000000881900720c */ /* 0x000fc60003f26270 */
[----:B------:R2:W-:Y:S01]  /*18b50*/  MUFU.TANH R34, R43 ;  /* 0x0000002b00227308 */ /* 0x0005e20000002400 */
[----:B------:R-:W-:Y:S02]  /*18b60*/  ISETP.GE.AND P0, PT, R25, R138, PT ;  /* 0x0000008a1900720c */ /* 0x000fe40003f06270 */
[----:B------:R-:W-:-:S05]  /*18b70*/  I2FP.F32.S32 R25, R25 ;  /* 0x0000001900197245 */ /* 0x000fca0000201400 */
[----:B------:R3:W-:Y:S01]  /*18b80*/  MUFU.TANH R24, R44 ;  /* 0x0000002c00187308 */ /* 0x0007e20000002400 */
[----:B-1----:R-:W-:Y:S01]  /*18b90*/  FFMA.FTZ R57, R0, R25, R57 ;  /* 0x0000001900397223 */ /* 0x002fe20000010039 */
[----:B--2---:R-:W-:-:S06]  /*18ba0*/  FSEL R43, R42, -INF , !P2 ;  /* 0xff8000002a2b7808 */ /* 0x004fcc0005000000 */
[----:B------:R-:W1:Y:S01]  /*18bb0*/  MUFU.TANH R64, R64 ;  /* 0x0000004000407308 */ /* 0x000e620000002400 */
[----:B------:R-:W-:Y:S02]  /*18bc0*/  ISETP.GE.AND P2, PT, R27, R136, PT ;  /* 0x000000881b00720c */ /* 0x000fe40003f46270 */
[----:B------:R-:W-:Y:S02]  /*18bd0*/  FSEL R42, R26, -INF , !P3 ;  /* 0xff8000001a2a7808 */ /* 0x000fe40005800000 */
[----:B---3--:R-:W-:-:S03]  /*18be0*/  FSEL R44, R35, -INF , !P6 ;  /* 0xff800000232c7808 */ /* 0x008fc60007000000 */
[----:B------:R-:W2:Y:S01]  /*18bf0*/  MUFU.TANH R66, R66 ;  /* 0x0000004200427308 */ /* 0x000ea20000002400 */
[----:B------:R-:W-:Y:S02]  /*18c00*/  ISETP.GE.AND P6, PT, R27, R138, PT ;  /* 0x0000008a1b00720c */ /* 0x000fe40003fc6270 */
[----:B------:R-:W-:Y:S02]  /*18c10*/  I2FP.F32.S32 R27, R27 ;  /* 0x0000001b001b7245 */ /* 0x000fe40000201400 */
[----:B------:R-:W-:-:S03]  /*18c20*/  I2FP.F32.S32 R26, R29 ;  /* 0x0000001d001a7245 */ /* 0x000fc60000201400 */
[----:B------:R-:W3:Y:S01]  /*18c30*/  MUFU.TANH R65, R65 ;  /* 0x0000004100417308 */ /* 0x000ee20000002400 */
[C---:B------:R-:W-:Y:S01]  /*18c40*/  FFMA.FTZ R147, R0.reuse, R27, R8 ;  /* 0x0000001b00937223 */ /* 0x040fe20000010008 */
[----:B------:R-:W-:Y:S01]  /*18c50*/  FFMA.FTZ R68, R0, R25, R68 ;  /* 0x0000001900447223 */ /* 0x000fe20000010044 */
[----:B------:R-:W-:-:S05]  /*18c60*/  FSEL R41, R41, -INF , !P4 ;  /* 0xff80000029297808 */ /* 0x000fca0006000000 */
[----:B------:R-:W3:Y:S01]  /*18c70*/  MUFU.TANH R67, R67 ;  /* 0x0000004300437308 */ /* 0x000ee20000002400 */
[C---:B------:R-:W-:Y:S01]  /*18c80*/  FFMA.FTZ R8, R0.reuse, R27, R37 ;  /* 0x0000001b00087223 */ /* 0x040fe20000010025 */
[CC--:B----4-:R-:W-:Y:S01]  /*18c90*/  FFMA.FTZ R38, R0.reuse, R26.reuse, R38 ;  /* 0x0000001a00267223 */ /* 0x0d0fe20000010026 */
[----:B------:R-:W-:-:S05]  /*18ca0*/  FFMA.FTZ R49, R0, R26, R49 ;  /* 0x0000001a00317223 */ /* 0x000fca0000010031 */
[----:B------:R-:W4:Y:S01]  /*18cb0*/  MUFU.TANH R60, R60 ;  /* 0x0000003c003c7308 */ /* 0x000f220000002400 */
[C---:B------:R-:W-:Y:S01]  /*18cc0*/  IADD3 R25, R3.reuse, 0x40, RZ ;  /* 0x0000004003197810 */ /* 0x040fe20007ffe0ff */
[----:B------:R-:W-:-:S06]  /*18cd0*/  VIADD R27, R3, 0x41 ;  /* 0x00000041031b7836 */ /* 0x000fcc0000000000 */
[----:B------:R-:W4:Y:S01]  /*18ce0*/  MUFU.TANH R62, R62 ;  /* 0x0000003e003e7308 */ /* 0x000f220000002400 */
[----:B------:R-:W-:Y:S01]  /*18cf0*/  ISETP.GE.AND P3, PT, R29, R136, PT ;  /* 0x000000881d00720c */ /* 0x000fe20003f66270 */
[----:B------:R-:W-:Y:S01]  /*18d00*/  VIADD R26, R3, 0x48 ;  /* 0x00000048031a7836 */ /* 0x000fe20000000000 */
[----:B------:R-:W-:Y:S02]  /*18d10*/  ISETP.GE.AND P4, PT, R29, R138, PT ;  /* 0x0000008a1d00720c */ /* 0x000fe40003f86270 */
[----:B------:R-:W-:Y:S02]  /*18d20*/  FSEL R9, R9, -INF , !P5 ;  /* 0xff80000009097808 */ /* 0x000fe40006800000 */
[----:B------:R-:W-:Y:S02]  /*18d30*/  FSEL R147, R147, -INF , !P2 ;  /* 0xff80000093937808 */ /* 0x000fe40005000000 */
[C---:B------:R-:W-:Y:S02]  /*18d40*/  ISETP.GE.AND P5, PT, R25.reuse, R136, PT ;  /* 0x000000881900720c */ /* 0x040fe40003fa6270 */
[----:B------:R-:W-:Y:S01]  /*18d50*/  ISETP.GE.AND P2, PT, R25, R138, PT ;  /* 0x0000008a1900720c */ /* 0x000fe20003f46270 */
[----:B------:R-:W4:Y:S01]  /*18d60*/  MUFU.TANH R61, R61 ;  /* 0x0000003d003d7308 */ /* 0x000f220000002400 */
[----:B------:R-:W-:-:S02]  /*18d70*/  I2FP.F32.S32 R25, R25 ;  /* 0x0000001900197245 */ /* 0x000fc40000201400 */
[----:B------:R-:W-:Y:S02]  /*18d80*/  FSEL R8, R8, -INF , !P6 ;  /* 0xff80000008087808 */ /* 0x000fe40007000000 */
[----:B------:R-:W-:Y:S02]  /*18d90*/  FSEL R148, R38, -INF , !P3 ;  /* 0xff80000026947808 */ /* 0x000fe40005800000 */
[----:B------:R-:W-:Y:S02]  /*18da0*/  FSEL R145, R49, -INF , !P4 ;  /* 0xff80000031917808 */ /* 0x000fe40006000000 */
[----:B------:R-:W-:Y:S01]  /*18db0*/  FSEL R149, R57, -INF , !P1 ;  /* 0xff80000039957808 */ /* 0x000fe20004800000 */
[----:B------:R-:W4:Y:S01]  /*18dc0*/  MUFU.TANH R63, R63 ;  /* 0x0000003f003f7308 */ /* 0x000f220000002400 */
[C---:B------:R-:W-:Y:S02]  /*18dd0*/  ISETP.GE.AND P6, PT, R27.reuse, R136, PT ;  /* 0x000000881b00720c */ /* 0x040fe40003fc6270 */
[----:B------:R-:W-:-:S02]  /*18de0*/  ISETP.GE.AND P3, PT, R27, R138, PT ;  /* 0x0000008a1b00720c */ /* 0x000fc40003f66270 */
[C---:B------:R-:W-:Y:S02]  /*18df0*/  ISETP.GE.AND P4, PT, R26.reuse, R136, PT ;  /* 0x000000881a00720c */ /* 0x040fe40003f86270 */
[----:B------:R-:W-:Y:S02]  /*18e00*/  ISETP.GE.AND P1, PT, R26, R138, PT ;  /* 0x0000008a1a00720c */ /* 0x000fe40003f26270 */
[----:B------:R-:W-:Y:S02]  /*18e10*/  I2FP.F32.S32 R27, R27 ;  /* 0x0000001b001b7245 */ /* 0x000fe40000201400 */
[----:B------:R-:W-:Y:S01]  /*18e20*/  I2FP.F32.S32 R26, R26 ;  /* 0x0000001a001a7245 */ /* 0x000fe20000201400 */
[CC--:B-1----:R-:W-:Y:S01]  /*18e30*/  FFMA.FTZ R64, R0.reuse, R25.reuse, R64 ;  /* 0x0000001900407223 */ /* 0x0c2fe20000010040 */
[C---:B--2---:R-:W-:Y:S01]  /*18e40*/  FFMA.FTZ R66, R0.reuse, R25, R66 ;  /* 0x0000001900427223 */ /* 0x044fe20000010042 */
[CC--:B---3--:R-:W-:Y:S01]  /*18e50*/  FFMA.FTZ R65, R0.reuse, R27.reuse, R65 ;  /* 0x0000001b00417223 */ /* 0x0c8fe20000010041 */
[----:B------:R1:W-:Y:S01]  /*18e60*/  MUFU.TANH R25, R39 ;  /* 0x0000002700197308 */ /* 0x0003e20000002400 */
[C---:B------:R-:W-:Y:S01]  /*18e70*/  FFMA.FTZ R67, R0.reuse, R27, R67 ;  /* 0x0000001b00437223 */ /* 0x040fe20000010043 */
[CC--:B----4-:R-:W-:Y:S01]  /*18e80*/  FFMA.FTZ R60, R0.reuse, R26.reuse, R60 ;  /* 0x0000001a003c7223 */ /* 0x0d0fe2000001003c */
[----:B------:R-:W-:Y:S01]  /*18e90*/  FFMA.FTZ R62, R0, R26, R62 ;  /* 0x0000001a003e7223 */ /* 0x000fe2000001003e */
[----:B------:R-:W-:-:S02]  /*18ea0*/  VIADD R26, R3, 0x50 ;  /* 0x00000050031a7836 */ /* 0x000fc40000000000 */
[C---:B------:R-:W-:Y:S01]  /*18eb0*/  VIADD R37, R3.reuse, 0x51 ;  /* 0x0000005103257836 */ /* 0x040fe20000000000 */
[----:B------:R-:W-:Y:S02]  /*18ec0*/  FSEL R151, R68, -INF , !P0 ;  /* 0xff80000044977808 */ /* 0x000fe40004000000 */
[----:B------:R-:W-:Y:S02]  /*18ed0*/  FSEL R162, R64, -INF , !P5 ;  /* 0xff80000040a27808 */ /* 0x000fe40006800000 */
[----:B------:R-:W-:Y:S01]  /*18ee0*/  FSEL R157, R66, -INF , !P2 ;  /* 0xff800000429d7808 */ /* 0x000fe20005000000 */
[----:B-1----:R-:W-:Y:S01]  /*18ef0*/  VIADD R39, R3, 0x49 ;  /* 0x0000004903277836 */ /* 0x002fe20000000000 */
[----:B------:R-:W-:Y:S02]  /*18f00*/  FSEL R163, R65, -INF , !P6 ;  /* 0xff80000041a37808 */ /* 0x000fe40007000000 */
[----:B------:R-:W-:Y:S02]  /*18f10*/  FSEL R159, R67, -INF , !P3 ;  /* 0xff800000439f7808 */ /* 0x000fe40005800000 */
[----:B------:R-:W-:-:S02]  /*18f20*/  ISETP.GE.AND P0, PT, R39, R136, PT ;  /* 0x000000882700720c */ /* 0x000fc40003f06270 */
[----:B------:R-:W-:Y:S02]  /*18f30*/  ISETP.GE.AND P5, PT, R39, R138, PT ;  /* 0x0000008a2700720c */ /* 0x000fe40003fa6270 */
[----:B------:R-:W-:Y:S01]  /*18f40*/  FSEL R164, R60, -INF , !P4 ;  /* 0xff8000003ca47808 */ /* 0x000fe20006000000 */
[----:B------:R-:W-:Y:S01]  /*18f50*/  MUFU.TANH R58, R58 ;  /* 0x0000003a003a7308 */ /* 0x000fe20000002400 */
[----:B------:R-:W-:Y:S02]  /*18f60*/  I2FP.F32.S32 R39, R39 ;  /* 0x0000002700277245 */ /* 0x000fe40000201400 */
[C---:B------:R-:W-:Y:S02]  /*18f70*/  ISETP.GE.AND P2, PT, R26.reuse, R136, PT ;  /* 0x000000881a00720c */ /* 0x040fe40003f46270 */
[----:B------:R-:W-:Y:S02]  /*18f80*/  ISETP.GE.AND P6, PT, R26, R138, PT ;  /* 0x0000008a1a00720c */ /* 0x000fe40003fc6270 */
[C---:B------:R-:W-:Y:S01]  /*18f90*/  ISETP.GE.AND P3, PT, R37.reuse, R136, PT ;  /* 0x000000882500720c */ /* 0x040fe20003f66270 */
[----:B------:R-:W1:Y:S01]  /*18fa0*/  MUFU.TANH R56, R56 ;  /* 0x0000003800387308 */ /* 0x000e620000002400 */
[----:B------:R-:W-:-:S02]  /*18fb0*/  ISETP.GE.AND P4, PT, R37, R138, PT ;  /* 0x0000008a2500720c */ /* 0x000fc40003f86270 */
[----:B------:R-:W-:Y:S02]  /*18fc0*/  I2FP.F32.S32 R26, R26 ;  /* 0x0000001a001a7245 */ /* 0x000fe40000201400 */
[----:B------:R-:W-:-:S03]  /*18fd0*/  I2FP.F32.S32 R37, R37 ;  /* 0x0000002500257245 */ /* 0x000fc60000201400 */
[----:B------:R-:W2:Y:S01]  /*18fe0*/  MUFU.TANH R53, R53 ;  /* 0x0000003500357308 */ /* 0x000ea20000002400 */
[CC--:B------:R-:W-:Y:S01]  /*18ff0*/  FFMA.FTZ R61, R0.reuse, R39.reuse, R61 ;  /* 0x00000027003d7223 */ /* 0x0c0fe2000001003d */
[C---:B------:R-:W-:Y:S01]  /*19000*/  FFMA.FTZ R39, R0.reuse, R39, R63 ;  /* 0x0000002700277223 */ /* 0x040fe2000001003f */
[----:B------:R-:W-:-:S05]  /*19010*/  FFMA.FTZ R30, R0, R26, R30 ;  /* 0x0000001a001e7223 */ /* 0x000fca000001001e */
[----:B------:R-:W3:Y:S01]  /*19020*/  MUFU.TANH R52, R52 ;  /* 0x0000003400347308 */ /* 0x000ee20000002400 */
[C---:B------:R-:W-:Y:S01]  /*19030*/  FFMA.FTZ R34, R0.reuse, R26, R34 ;  /* 0x0000001a00227223 */ /* 0x040fe20000010022 */
[----:B------:R-:W-:Y:S01]  /*19040*/  FFMA.FTZ R33, R0, R37, R33 ;  /* 0x0000002500217223 */ /* 0x000fe20000010021 */
[C---:B------:R-:W-:Y:S01]  /*19050*/  VIADD R27, R3.reuse, 0x58 ;  /* 0x00000058031b7836 */ /* 0x040fe20000000000 */
[C---:B------:R-:W-:Y:S01]  /*19060*/  IADD3 R29, R3.reuse, 0x59, RZ ;  /* 0x00000059031d7810 */ /* 0x040fe20007ffe0ff */
[----:B------:R-:W-:Y:S01]  /*19070*/  VIADD R26, R3, 0x60 ;  /* 0x00000060031a7836 */ /* 0x000fe20000000000 */
[----:B------:R-:W-:Y:S02]  /*19080*/  FSEL R161, R62, -INF , !P1 ;  /* 0xff8000003ea17808 */ /* 0x000fe40004800000 */
[----:B------:R-:W-:Y:S02]  /*19090*/  FSEL R165, R61, -INF , !P0 ;  /* 0xff8000003da57808 */ /* 0x000fe40004000000 */
[----:B------:R-:W-:-:S02]  /*190a0*/  FSEL R39, R39, -INF , !P5 ;  /* 0xff80000027277808 */ /* 0x000fc40006800000 */
[----:B------:R-:W-:Y:S02]  /*190b0*/  FSEL R173, R30, -INF , !P2 ;  /* 0xff8000001ead7808 */ /* 0x000fe40005000000 */
[----:B------:R-:W-:Y:S02]  /*190c0*/  FSEL R38, R34, -INF , !P6 ;  /* 0xff80000022267808 */ /* 0x000fe40007000000 */
[----:B------:R-:W-:Y:S01]  /*190d0*/  FSEL R170, R33, -INF , !P3 ;  /* 0xff80000021aa7808 */ /* 0x000fe20005800000 */
[----:B------:R-:W-:Y:S01]  /*190e0*/  MUFU.TANH R133, R133 ;  /* 0x0000008500857308 */ /* 0x000fe20000002400 */
[C---:B------:R-:W-:Y:S02]  /*190f0*/  ISETP.GE.AND P1, PT, R27.reuse, R136, PT ;  /* 0x000000881b00720c */ /* 0x040fe40003f26270 */
[----:B------:R-:W-:Y:S02]  /*19100*/  ISETP.GE.AND P0, PT, R27, R138, PT ;  /* 0x0000008a1b00720c */ /* 0x000fe40003f06270 */
[----:B------:R-:W-:-:S02]  /*19110*/  ISETP.GE.AND P5, PT, R29, R136, PT ;  /* 0x000000881d00720c */ /* 0x000fc40003fa6270 */
[----:B------:R-:W-:Y:S01]  /*19120*/  ISETP.GE.AND P2, PT, R29, R138, PT ;  /* 0x0000008a1d00720c */ /* 0x000fe20003f46270 */
[----:B------:R-:W4:Y:S01]  /*19130*/  MUFU.TANH R134, R134 ;  /* 0x0000008600867308 */ /* 0x000f220000002400 */
[C---:B------:R-:W-:Y:S02]  /*19140*/  ISETP.GE.AND P6, PT, R26.reuse, R136, PT ;  /* 0x000000881a00720c */ /* 0x040fe40003fc6270 */
[----:B------:R-:W-:Y:S02]  /*19150*/  ISETP.GE.AND P3, PT, R26, R138, PT ;  /* 0x0000008a1a00720c */ /* 0x000fe40003f66270 */
[----:B------:R-:W-:Y:S02]  /*19160*/  I2FP.F32.S32 R27, R27 ;  /* 0x0000001b001b7245 */ /* 0x000fe40000201400 */
[----:B------:R-:W-:Y:S01]  /*19170*/  I2FP.F32.S32 R29, R29 ;  /* 0x0000001d001d7245 */ /* 0x000fe20000201400 */
[----:B------:R-:W4:Y:S01]  /*19180*/  MUFU.TANH R51, R51 ;  /* 0x0000003300337308 */ /* 0x000f220000002400 */
[----:B------:R-:W-:Y:S01]  /*19190*/  I2FP.F32.S32 R26, R26 ;  /* 0x0000001a001a7245 */ /* 0x000fe20000201400 */
[CC--:B------:R-:W-:Y:S01]  /*191a0*/  FFMA.FTZ R24, R0.reuse, R27.reuse, R24 ;  /* 0x0000001b00187223 */ /* 0x0c0fe20000010018 */
[C---:B-1----:R-:W-:Y:S01]  /*191b0*/  FFMA.FTZ R36, R0.reuse, R27, R56 ;  /* 0x0000001b00247223 */ /* 0x042fe20000010038 */
[----:B------:R-:W-:-:S04]  /*191c0*/  FFMA.FTZ R58, R0, R29, R58 ;  /* 0x0000001d003a7223 */ /* 0x000fc8000001003a */
[----:B------:R-:W1:Y:S01]  /*191d0*/  MUFU.TANH R50, R50 ;  /* 0x0000003200327308 */ /* 0x000e620000002400 */
[C---:B--2---:R-:W-:Y:S01]  /*191e0*/  FFMA.FTZ R53, R0.reuse, R29, R53 ;  /* 0x0000001d00357223 */ /* 0x044fe20000010035 */
[CC--:B---3--:R-:W-:Y:S01]  /*191f0*/  FFMA.FTZ R52, R0.reuse, R26.reuse, R52 ;  /* 0x0000001a00347223 */ /* 0x0c8fe20000010034 */
[----:B------:R-:W-:Y:S01]  /*19200*/  FFMA.FTZ R25, R0, R26, R25 ;  /* 0x0000001a00197223 */ /* 0x000fe20000010019 */
[C---:B------:R-:W-:Y:S02]  /*19210*/  VIADD R27, R3.reuse, 0x68 ;  /* 0x00000068031b7836 */ /* 0x040fe40000000000 */
[C---:B------:R-:W-:Y:S02]  /*19220*/  VIADD R26, R3.reuse, 0x69 ;  /* 0x00000069031a7836 */ /* 0x040fe40000000000 */
[----:B------:R-:W2:Y:S01]  /*19230*/  MUFU.TANH R132, R132 ;  /* 0x0000008400847308 */ /* 0x000ea20000002400 */
[----:B------:R-:W-:Y:S01]  /*19240*/  VIADD R29, R3, 0x61 ;  /* 0x00000061031d7836 */ /* 0x000fe20000000000 */
[----:B------:R-:W-:-:S06]  /*19250*/  FSEL R36, R36, -INF , !P0 ;  /* 0xff80000024247808 */ /* 0x000fcc0004000000 */
[----:B------:R-:W3:Y:S01]  /*19260*/  MUFU.TANH R135, R135 ;  /* 0x0000008700877308 */ /* 0x000ee20000002400 */
[----:B------:R-:W-:Y:S02]  /*19270*/  FSEL R168, R58, -INF , !P5 ;  /* 0xff8000003aa87808 */ /* 0x000fe40006800000 */
[----:B------:R-:W-:-:S05]  /*19280*/  FSEL R167, R53, -INF , !P2 ;  /* 0xff80000035a77808 */ /* 0x000fca0005000000 */
[----:B------:R-:W3:Y:S01]  /*19290*/  MUFU.TANH R59, R59 ;  /* 0x0000003b003b7308 */ /* 0x000ee20000002400 */
[----:B------:R-:W-:Y:S02]  /*192a0*/  FSEL R155, R52, -INF , !P6 ;  /* 0xff800000349b7808 */ /* 0x000fe40007000000 */
[C---:B------:R-:W-:Y:S02]  /*192b0*/  ISETP.GE.AND P0, PT, R27.reuse, R136, PT ;  /* 0x000000881b00720c */ /* 0x040fe40003f06270 */
[----:B------:R-:W-:Y:S02]  /*192c0*/  ISETP.GE.AND P5, PT, R27, R138, PT ;  /* 0x0000008a1b00720c */ /* 0x000fe40003fa6270 */
[C---:B------:R-:W-:Y:S01]  /*192d0*/  ISETP.GE.AND P2, PT, R26.reuse, R136, PT ;  /* 0x000000881a00720c */ /* 0x040fe20003f46270 */
[----:B------:R-:W3:Y:S01]  /*192e0*/  MUFU.TANH R124, R124 ;  /* 0x0000007c007c7308 */ /* 0x000ee20000002400 */
[----:B------:R-:W-:Y:S02]  /*192f0*/  ISETP.GE.AND P6, PT, R26, R138, PT ;  /* 0x0000008a1a00720c */ /* 0x000fe40003fc6270 */
[----:B------:R-:W-:-:S02]  /*19300*/  FSEL R169, R24, -INF , !P1 ;  /* 0xff80000018a97808 */ /* 0x000fc40004800000 */
[----:B------:R-:W-:Y:S02]  /*19310*/  I2FP.F32.S32 R27, R27 ;  /* 0x0000001b001b7245 */ /* 0x000fe40000201400 */
[----:B------:R-:W-:Y:S02]  /*19320*/  I2FP.F32.S32 R26, R26 ;  /* 0x0000001a001a7245 */ /* 0x000fe40000201400 */
[----:B------:R-:W-:Y:S01]  /*19330*/  I2FP.F32.S32 R24, R29 ;  /* 0x0000001d00187245 */ /* 0x000fe20000201400 */
[----:B------:R-:W3:Y:S01]  /*19340*/  MUFU.TANH R128, R128 ;  /* 0x0000008000807308 */ /* 0x000ee20000002400 */
[C---:B----4-:R-:W-:Y:S01]  /*19350*/  FFMA.FTZ R134, R0.reuse, R27, R134 ;  /* 0x0000001b00867223 */ /* 0x050fe20000010086 */
[C---:B------:R-:W-:Y:S02]  /*19360*/  FFMA.FTZ R133, R0.reuse, R26, R133 ;  /* 0x0000001a00857223 */ /* 0x040fe40000010085 */
[CC--:B------:R-:W-:Y:S01]  /*19370*/  FFMA.FTZ R51, R0.reuse, R24.reuse, R51 ;  /* 0x0000001800337223 */ /* 0x0c0fe20000010033 */
[----:B-1----:R-:W-:-:S03]  /*19380*/  FFMA.FTZ R50, R0, R24, R50 ;  /* 0x0000001800327223 */ /* 0x002fc60000010032 */
[----:B------:R-:W-:Y:S01]  /*19390*/  MUFU.TANH R129, R129 ;  /* 0x0000008100817308 */ /* 0x000fe20000002400 */
[----:B------:R-:W-:Y:S01]  /*193a0*/  IADD3 R24, R3, 0x78, RZ ;  /* 0x0000007803187810 */ /* 0x000fe20007ffe0ff */
[C---:B--2---:R-:W-:Y:S01]  /*193b0*/  FFMA.FTZ R132, R0.reuse, R27, R132 ;  /* 0x0000001b00847223 */ /* 0x044fe20000010084 */
[----:B---3--:R-:W-:-:S05]  /*193c0*/  FFMA.FTZ R135, R0, R26, R135 ;  /* 0x0000001a00877223 */ /* 0x008fca0000010087 */
[----:B------:R-:W1:Y:S01]  /*193d0*/  MUFU.TANH R130, R130 ;  /* 0x0000008200827308 */ /* 0x000e620000002400 */
[----:B------:R-:W-:Y:S01]  /*193e0*/  ISETP.GE.AND P1, PT, R29, R138, PT ;  /* 0x0000008a1d00720c */ /* 0x000fe20003f26270 */
[----:B------:R-:W-:-:S06]  /*193f0*/  VIADD R27, R3, 0x70 ;  /* 0x00000070031b7836 */ /* 0x000fcc0000000000 */
[----:B------:R-:W2:Y:S01]  /*19400*/  MUFU.TANH R126, R126 ;  /* 0x0000007e007e7308 */ /* 0x000ea20000002400 */
[----:B------:R-:W-:Y:S01]  /*19410*/  VIADD R26, R3, 0x71 ;  /* 0x00000071031a7836 */ /* 0x000fe20000000000 */
[----:B------:R-:W-:Y:S01]  /*19420*/  FSEL R156, R134, -INF , !P5 ;  /* 0xff800000869c7808 */ /* 0x000fe20006800000 */
[----:B------:R-:W-:Y:S01]  /*19430*/  FFMA.FTZ R37, R0, R37, R59 ;  /* 0x0000002500257223 */ /* 0x000fe2000001003b */
[----:B------:R-:W-:Y:S02]  /*19440*/  FSEL R152, R133, -INF , !P2 ;  /* 0xff80000085987808 */ /* 0x000fe40005000000 */
[C---:B------:R-:W-:Y:S02]  /*19450*/  ISETP.GE.AND P5, PT, R24.reuse, R136, PT ;  /* 0x000000881800720c */ /* 0x040fe40003fa6270 */
[----:B------:R-:W3:Y:S01]  /*19460*/  MUFU.TANH R131, R131 ;  /* 0x0000008300837308 */ /* 0x000ee20000002400 */
[----:B------:R-:W-:Y:S02]  /*19470*/  ISETP.GE.AND P2, PT, R24, R138, PT ;  /* 0x0000008a1800720c */ /* 0x000fe40003f46270 */
[----:B------:R-:W-:-:S02]  /*19480*/  I2FP.F32.S32 R24, R24 ;  /* 0x0000001800187245 */ /* 0x000fc40000201400 */
[----:B------:R-:W-:Y:S02]  /*19490*/  FSEL R160, R25, -INF , !P3 ;  /* 0xff80000019a07808 */ /* 0x000fe40005800000 */
[----:B------:R-:W-:Y:S01]  /*194a0*/  FSEL R158, R50, -INF , !P1 ;  /* 0xff800000329e7808 */ /* 0x000fe20004800000 */
[----:B------:R-:W4:Y:S01]  /*194b0*/  MUFU.TANH R20, R20 ;  /* 0x0000001400147308 */ /* 0x000f220000002400 */
[----:B------:R-:W-:Y:S02]  /*194c0*/  FSEL R153, R132, -INF , !P0 ;  /* 0xff80000084997808 */ /* 0x000fe40004000000 */
[----:B------:R-:W-:Y:S02]  /*194d0*/  I2FP.F32.S32 R25, R27 ;  /* 0x0000001b00197245 */ /* 0x000fe40000201400 */
[C---:B------:R-:W-:Y:S02]  /*194e0*/  ISETP.GE.AND P1, PT, R26.reuse, R136, PT ;  /* 0x000000881a00720c */ /* 0x040fe40003f26270 */
[----:B------:R-:W-:Y:S01]  /*194f0*/  ISETP.GE.AND P0, PT, R26, R138, PT ;  /* 0x0000008a1a00720c */ /* 0x000fe20003f06270 */
[----:B------:R-:W4:Y:S01]  /*19500*/  MUFU.TANH R22, R22 ;  /* 0x0000001600167308 */ /* 0x000f220000002400 */
[----:B------:R-:W-:Y:S01]  /*19510*/  FSEL R37, R37, -INF , !P4 ;  /* 0xff80000025257808 */ /* 0x000fe20006000000 */
[----:B------:R-:W-:Y:S01]  /*19520*/  FFMA.FTZ R124, R0, R24, R124 ;  /* 0x00000018007c7223 */ /* 0x000fe2000001007c */
[----:B------:R-:W-:-:S02]  /*19530*/  I2FP.F32.S32 R26, R26 ;  /* 0x0000001a001a7245 */ /* 0x000fc40000201400 */
[----:B------:R-:W-:-:S03]  /*19540*/  ISETP.GE.AND P4, PT, R29, R136, PT ;  /* 0x000000881d00720c */ /* 0x000fc60003f86270 */
[----:B------:R-:W4:Y:S01]  /*19550*/  MUFU.TANH R125, R125 ;  /* 0x0000007d007d7308 */ /* 0x000f220000002400 */
[CC--:B------:R-:W-:Y:S01]  /*19560*/  FFMA.FTZ R128, R0.reuse, R25.reuse, R128 ;  /* 0x0000001900807223 */ /* 0x0c0fe20000010080 */
[----:B------:R-:W-:Y:S01]  /*19570*/  ISETP.GE.AND P3, PT, R27, R136, PT ;  /* 0x000000881b00720c */ /* 0x000fe20003f66270 */
[----:B-1----:R-:W-:-:S05]  /*19580*/  FFMA.FTZ R130, R0, R25, R130 ;  /* 0x0000001900827223 */ /* 0x002fca0000010082 */
[----:B------:R-:W1:Y:S01]  /*19590*/  MUFU.TANH R65, R127 ;  /* 0x0000007f00417308 */ /* 0x000e620000002400 */
[----:B------:R-:W-:Y:S01]  /*195a0*/  FSEL R154, R51, -INF , !P4 ;  /* 0xff800000339a7808 */ /* 0x000fe20006000000 */
[C---:B------:R-:W-:Y:S01]  /*195b0*/  FFMA.FTZ R129, R0.reuse, R26, R129 ;  /* 0x0000001a00817223 */ /* 0x040fe20000010081 */
[----:B--2---:R-:W-:Y:S01]  /*195c0*/  FFMA.FTZ R142, R0, R24, R126 ;  /* 0x00000018008e7223 */ /* 0x004fe2000001007e */
[----:B------:R-:W-:Y:S01]  /*195d0*/  ISETP.GE.AND P4, PT, R27, R138, PT ;  /* 0x0000008a1b00720c */ /* 0x000fe20003f86270 */
[----:B------:R-:W-:Y:S01]  /*195e0*/  VIADD R24, R3, 0x79 ;  /* 0x0000007903187836 */ /* 0x000fe20000000000 */
[----:B------:R-:W-:Y:S02]  /*195f0*/  FSEL R134, R124, -INF , !P5 ;  /* 0xff8000007c867808 */ /* 0x000fe40006800000 */
[----:B------:R-:W-:Y:S02]  /*19600*/  ISETP.GT.AND P5, PT, R249, R238, PT ;  /* 0x000000eef900720c */ /* 0x000fe40003fa4270 */
[----:B------:R-:W-:-:S02]  /*19610*/  FSEL R150, R135, -INF , !P6 ;  /* 0xff80000087967808 */ /* 0x000fc40007000000 */
[----:B------:R-:W-:Y:S02]  /*19620*/  FSEL R139, R128, -INF , !P3 ;  /* 0xff800000808b7808 */ /* 0x000fe40005800000 */
[C---:B------:R-:W-:Y:S02]  /*19630*/  ISETP.GE.AND P6, PT, R3.reuse, R136, PT ;  /* 0x000000880300720c */ /* 0x040fe40003fc6270 */
[----:B------:R-:W-:Y:S02]  /*19640*/  ISETP.GE.AND P3, PT, R3, R138, PT ;  /* 0x0000008a0300720c */ /* 0x000fe40003f66270 */
[----:B------:R-:W-:Y:S02]  /*19650*/  FSEL R144, R130, -INF , !P4 ;  /* 0xff80000082907808 */ /* 0x000fe40006000000 */
[----:B------:R-:W-:Y:S01]  /*19660*/  FSEL R135, R129, -INF , !P1 ;  /* 0xff80000081877808 */ /* 0x000fe20004800000 */
[----:B---3--:R-:W-:Y:S01]  /*19670*/  FFMA.FTZ R131, R0, R26, R131 ;  /* 0x0000001a00837223 */ /* 0x008fe20000010083 */
[----:B------:R-:W-:-:S02]  /*19680*/  I2FP.F32.S32 R3, R3 ;  /* 0x0000000300037245 */ /* 0x000fc40000201400 */
[C---:B------:R-:W-:Y:S02]  /*19690*/  ISETP.GE.AND P4, PT, R24.reuse, R136, PT ;  /* 0x000000881800720c */ /* 0x040fe40003f86270 */
[----:B------:R-:W-:Y:S02]  /*196a0*/  ISETP.GE.AND P1, PT, R24, R138, PT ;  /* 0x0000008a1800720c */ /* 0x000fe40003f26270 */
[----:B------:R-:W-:Y:S01]  /*196b0*/  I2FP.F32.S32 R24, R24 ;  /* 0x0000001800187245 */ /* 0x000fe20000201400 */
[CC--:B----4-:R-:W-:Y:S01]  /*196c0*/  FFMA.FTZ R20, R0.reuse, R3.reuse, R20 ;  /* 0x0000000300147223 */ /* 0x0d0fe20000010014 */
[----:B------:R-:W-:Y:S01]  /*196d0*/  FSEL R143, R131, -INF , !P0 ;  /* 0xff800000838f7808 */ /* 0x000fe20004000000 */
[----:B------:R-:W-:Y:S01]  /*196e0*/  FFMA.FTZ R3, R0, R3, R22 ;  /* 0x0000000300037223 */ /* 0x000fe20000010016 */
[----:B------:R-:W-:Y:S01]  /*196f0*/  ISETP.NE.U32.AND P0, PT, R246, RZ, PT ;  /* 0x000000fff600720c */ /* 0x000fe20003f05070 */
[CC--:B------:R-:W-:Y:S01]  /*19700*/  FFMA.FTZ R132, R0.reuse, R24.reuse, R125 ;  /* 0x0000001800847223 */ /* 0x0c0fe2000001007d */
[----:B-1----:R-:W-:Y:S01]  /*19710*/  FFMA.FTZ R65, R0, R24, R65 ;  /* 0x0000001800417223 */ /* 0x002fe20000010041 */
[----:B------:R-:W-:Y:S01]  /*19720*/  BSSY B1, `(.L_x_4659) ;  /* 0x00000dc000017945 */ /* 0x000fe20003800000 */
[----:B------:R-:W-:Y:S01]  /*19730*/  ISETP.NE.AND.EX P0, PT, R247, RZ, PT, P0 ;  /* 0x000000fff700720c */ /* 0x000fe20003f05300 */
[C---:B------:R-:W-:Y:S01]  /*19740*/  VIADD R222, R230.reuse, 0x800 ;  /* 0x00000800e6de7836 */ /* 0x040fe20000000000 */
[C---:B------:R-:W-:Y:S01]  /*19750*/  IADD3 R218, R230.reuse, 0x2800, RZ ;  /* 0x00002800e6da7810 */ /* 0x040fe20007ffe0ff */
[C---:B------:R-:W-:Y:S01]  /*19760*/  VIADD R221, R230.reuse, 0x1000 ;  /* 0x00001000e6dd7836 */ /* 0x040fe20000000000 */
[C---:B------:R-:W-:Y:S01]  /*19770*/  IADD3 R211, R230.reuse, 0x5800, RZ ;  /* 0x00005800e6d37810 */ /* 0x040fe20007ffe0ff */
[----:B------:R-:W-:Y:S01]  /*19780*/  VIADD R220, R230, 0x1800 ;  /* 0x00001800e6dc7836 */ /* 0x000fe20000000000 */
[----:B------:R-:W-:Y:S01]  /*19790*/  FSEL R142, R142, -INF , !P2 ;  /* 0xff8000008e8e7808 */ /* 0x000fe20005000000 */
[----:B------:R-:W-:Y:S01]  /*197a0*/  VIADD R219, R230, 0x2000 ;  /* 0x00002000e6db7836 */ /* 0x000fe20000000000 */
        /* <DEDUP_REMOVED lines=61> */
[----:B------:R1:W3:Y:S04]  /*19b80*/  LD.E R22, desc[UR6][R50.64] ;  /* 0x0000000632167980 */ /* 0x0002e8000c101900 */
[----:B------:R-:W3:Y:S04]  /*19b90*/  LD.E R2, desc[UR6][R34.64] ;  /* 0x0000000622027980 */ /* 0x000ee8000c101900 */
[----:B------:R-:W4:Y:S01]  /*19ba0*/  LD.E.64 R34, desc[UR6][R10.64+0x20] ;  /* 0x000020060a227980 */ /* 0x000f22000c101b00 */
[----:B------:R-:W-:-:S04]  /*19bb0*/  IMAD.IADD R24, R24, 0x1, -R25 ;  /* 0x0000000118187824 */ /* 0x000fc800078e0a19 */
[----:B------:R-:W-:-:S05]  /*19bc0*/  IMAD R33, R33, R24, -0x80 ;  /* 0xffffff8021217424 */ /* 0x000fca00078e0218 */
[----:B------:R-:W-:Y:S01]  /*19bd0*/  SHF.R.S32.HI R25, RZ, 0x1f, R33 ;  /* 0x0000001fff197819 */ /* 0x000fe20000011421 */
[-C--:B--2---:R-:W-:Y:S02]  /*19be0*/  IMAD R24, R27, R33.reuse, RZ ;  /* 0x000000211b187224 */ /* 0x084fe400078e02ff */
[----:B-1----:R-:W-:-:S04]  /*19bf0*/  IMAD.WIDE.U32 R50, R26, R33, RZ ;  /* 0x000000211a327225 */ /* 0x002fc800078e00ff */
        /* <DEDUP_REMOVED lines=9> */
.L_x_4662:
[----:B------:R-:W2:Y:S02]  /*19c90*/  LD.E R24, desc[UR6][R10.64+0x38] ;  /* 0x000038060a187980 */ /* 0x000ea4000c101900 */
[----:B--2---:R-:W-:-:S04]  /*19ca0*/  LEA R24, -R24, RZ, 0x7 ;  /* 0x000000ff18187211 */ /* 0x004fc800078e39ff */
[----:B------:R-:W-:Y:S02]  /*19cb0*/  SHF.R.S32.HI R22, RZ, 0x1f, R24 ;  /* 0x0000001fff167819 */ /* 0x000fe40000011418 */
.L_x_4663:
[----:B------:R-:W-:Y:S05]  /*19cc0*/  BSYNC B0 ;  /* 0x0000000000007941 */ /* 0x000fea0003800000 */
.L_x_4661:
        /* <DEDUP_REMOVED lines=129> */
.L_x_4660:
[----:B------:R-:W-:Y:S05]  /*1a4e0*/  BSYNC B1 ;  /* 0x0000000000017941 */ /* 0x000fea0003800000 */
.L_x_4659:
        /* <DEDUP_REMOVED lines=79> */
[----:B------:R-:W-:Y:S04]  /*1a9e0*/  LDSM.16.MT88.4 R76, [R224+0x10000] ;  /* 0x01000000e04c783b */ /* 0x000fe80000004200 */
[----:B------:R-:W-:Y:S01]  /*1a9f0*/  LDSM.16.MT88.4 R32, [R223+0x10000] ;  /* 0x01000000df20783b */ /* 0x000fe20000004200 */
[----:B-1----:R-:W-:-:S04]  /*1aa00*/  FMNMX.FTZ R2, R25, R2, !PT ;  /* 0x0000000219027209 */ /* 0x002fc80007810000 */
[----:B------:R-:W-:Y:S01]  /*1aa10*/  FSETP.NEU.FTZ.AND P1, PT, R2, -INF , PT ;  /* 0xff8000000200780b */ /* 0x000fe20003f3d000 */
[----:B--2---:R-:W-:-:S05]  /*1aa20*/  FMUL.FTZ R66, R67, R2 ;  /* 0x0000000243427220 */ /* 0x004fca0000410000 */
[----:B------:R-:W-:-:S05]  /*1aa30*/  FSEL R66, R66, RZ, P1 ;  /* 0x000000ff42427208 */ /* 0x000fca0000800000 */
[-CC-:B------:R-:W-:Y:S01]  /*1aa40*/  FFMA.FTZ R64, R3, R67.reuse, -R66.reuse ;  /* 0x0000004303407223 */ /* 0x180fe20000010842 */
[----:B---3--:R-:W-:Y:S01]  /*1aa50*/  FMNMX.FTZ R3, R24, R22, !PT ;  /* 0x0000001618037209 */ /* 0x008fe20007810000 */
[-CC-:B------:R-:W-:Y:S01]  /*1aa60*/  FFMA.FTZ R63, R23, R67.reuse, -R66.reuse ;  /* 0x00000043173f7223 */ /* 0x180fe20000010842 */
[-CC-:B------:R-:W-:Y:S01]  /*1aa70*/  FFMA.FTZ R60, R21, R67.reuse, -R66.reuse ;  /* 0x00000043153c7223 */ /* 0x180fe20000010842 */
[--C-:B------:R-:W-:Y:S01]  /*1aa80*/  FFMA.FTZ R58, R28, R67, -R66.reuse ;  /* 0x000000431c3a7223 */ /* 0x100fe20000010842 */
[----:B------:R-:W-:Y:S01]  /*1aa90*/  FSETP.NEU.FTZ.AND P1, PT, R3, -INF , PT ;  /* 0xff8000000300780b */ /* 0x000fe20003f3d000 */
[----:B------:R-:W-:Y:S01]  /*1aaa0*/  FMUL.FTZ R133, R67, R3 ;  /* 0x0000000343857220 */ /* 0x000fe20000410000 */
[----:B------:R-:W-:Y:S01]  /*1aab0*/  MUFU.EX2 R64, R64 ;  /* 0x0000004000407308 */ /* 0x000fe20000000800 */
[-CC-:B------:R-:W-:Y:S01]  /*1aac0*/  FFMA.FTZ R55, R15, R67.reuse, -R66.reuse ;  /* 0x000000430f377223 */ /* 0x180fe20000010842 */
[-CC-:B------:R-:W-:Y:S01]  /*1aad0*/  FFMA.FTZ R51, R14, R67.reuse, -R66.reuse ;  /* 0x000000430e337223 */ /* 0x180fe20000010842 */
[----:B------:R-:W-:Y:S01]  /*1aae0*/  LDSM.16.MT88.4 R28, [R227+0xc800] ;  /* 0x00c80000e31c783b */ /* 0x000fe20000004200 */
[----:B------:R-:W-:Y:S01]  /*1aaf0*/  FSEL R133, R133, RZ, P1 ;  /* 0x000000ff85857208 */ /* 0x000fe20000800000 */
[-CC-:B------:R-:W-:Y:S01]  /*1ab00*/  FFMA.FTZ R54, R17, R67.reuse, -R66.reuse ;  /* 0x0000004311367223 */ /* 0x180fe20000010842 */
[-CC-:B------:R-:W-:Y:S01]  /*1ab10*/  FFMA.FTZ R49, R5, R67.reuse, -R66.reuse ;  /* 0x0000004305317223 */ /* 0x180fe20000010842 */
[----:B------:R-:W-:Y:S01]  /*1ab20*/  LDSM.16.MT88.4 R24, [R223+0xc800] ;  /* 0x00c80000df18783b */ /* 0x000fe20000004200 */
[----:B------:R-:W1:Y:S01]  /*1ab30*/  MUFU.EX2 R63, R63 ;  /* 0x0000003f003f7308 */ /* 0x000e620000000800 */
[-CC-:B------:R-:W-:Y:S01]  /*1ab40*/  FFMA.FTZ R61, R20, R67.reuse, -R133.reuse ;  /* 0x00000043143d7223 */ /* 0x180fe20000010885 */
[-CC-:B------:R-:W-:Y:S01]  /*1ab50*/  FFMA.FTZ R62, R19, R67.reuse, -R133.reuse ;  /* 0x00000043133e7223 */ /* 0x180fe20000010885 */
[-CC-:B------:R-:W-:Y:S01]  /*1ab60*/  FFMA.FTZ R59, R18, R67.reuse, -R133.reuse ;  /* 0x00000043123b7223 */ /* 0x180fe20000010885 */
[-CC-:B------:R-:W-:Y:S01]  /*1ab70*/  FFMA.FTZ R57, R16, R67.reuse, -R133.reuse ;  /* 0x0000004310397223 */ /* 0x180fe20000010885 */
[-CC-:B------:R-:W-:Y:S01]  /*1ab80*/  FFMA.FTZ R56, R13, R67.reuse, -R133.reuse ;  /* 0x000000430d387223 */ /* 0x180fe20000010885 */
[-CC-:B------:R-:W-:Y:S01]  /*1ab90*/  FFMA.FTZ R53, R12, R67.reuse, -R133.reuse ;  /* 0x000000430c357223 */ /* 0x180fe20000010885 */
[----:B------:R-:W-:Y:S01]  /*1aba0*/  LDSM.16.MT88.4 R20, [R224+0xc800] ;  /* 0x00c80000e014783b */ /* 0x000fe20000004200 */
[----:B------:R-:W-:Y:S01]  /*1abb0*/  MUFU.EX2 R60, R60 ;  /* 0x0000003c003c7308 */ /* 0x000fe20000000800 */
[-CC-:B------:R-:W-:Y:S01]  /*1abc0*/  FFMA.FTZ R52, R7, R67.reuse, -R133.reuse ;  /* 0x0000004307347223 */ /* 0x180fe20000010885 */
[-CC-:B------:R-:W-:Y:S01]  /*1abd0*/  FFMA.FTZ R50, R6, R67.reuse, -R133.reuse ;  /* 0x0000004306327223 */ /* 0x180fe20000010885 */
[----:B------:R-:W2:Y:S01]  /*1abe0*/  LDSM.16.MT88.4 R12, [R225+0xc800] ;  /* 0x00c80000e10c783b */ /* 0x000ea20000004200 */
[-CC-:B------:R-:W-:Y:S01]  /*1abf0*/  FFMA.FTZ R46, R46, R67.reuse, -R66.reuse ;  /* 0x000000432e2e7223 */ /* 0x180fe20000010842 */
[-CC-:B------:R-:W-:Y:S01]  /*1ac00*/  FFMA.FTZ R43, R43, R67.reuse, -R66.reuse ;  /* 0x000000432b2b7223 */ /* 0x180fe20000010842 */
[-CC-:B------:R-:W-:Y:S01]  /*1ac10*/  FFMA.FTZ R42, R42, R67.reuse, -R66.reuse ;  /* 0x000000432a2a7223 */ /* 0x180fe20000010842 */
[----:B------:R-:W3:Y:S01]  /*1ac20*/  LDSM.16.MT88.4 R4, [R227+0x10800] ;  /* 0x01080000e304783b */ /* 0x000ee20000004200 */
[----:B------:R-:W5:Y:S01]  /*1ac30*/  MUFU.EX2 R58, R58 ;  /* 0x0000003a003a7308 */ /* 0x000f620000000800 */
[----:B-1----:R-:W-:Y:S01]  /*1ac40*/  F2FP.F16.F32.PACK_AB R69, R63, R64 ;  /* 0x000000403f45723e */ /* 0x002fe200000000ff */
        /* <DEDUP_REMOVED lines=14> */
[----:B------:R-:W1:Y:S01]  /*1ad30*/  MUFU.EX2 R62, R62 ;  /* 0x0000003e003e7308 */ /* 0x000e620000000800 */
[----:B-----5:R-:W-:Y:S01]  /*1ad40*/  F2FP.F16.F32.PACK_AB R71, R58, R60 ;  /* 0x0000003c3a47723e */ /* 0x020fe200000000ff */
        /* <DEDUP_REMOVED lines=13> */
[--C-:B------:R-:W-:Y:S01]  /*1ae20*/  FFMA.FTZ R170, R170, R67, -R133.reuse ;  /* 0x00000043aaaa7223 */ /* 0x100fe20000010885 */
[----:B------:R-:W5:Y:S01]  /*1ae30*/  MUFU.EX2 R57, R57 ;  /* 0x0000003900397308 */ /* 0x000f620000000800 */
[----:B-1----:R-:W-:Y:S01]  /*1ae40*/  F2FP.F16.F32.PACK_AB R68, R62, R61 ;  /* 0x0000003d3e44723e */ /* 0x002fe200000000ff */
[-CC-:B------:R-:W-:Y:S01]  /*1ae50*/  FFMA.FTZ R169, R169, R67.reuse, -R133.reuse ;  /* 0x00000043a9a97223 */ /* 0x180fe20000010885 */
[-CC-:B------:R-:W-:Y:S01]  /*1ae60*/  FFMA.FTZ R168, R168, R67.reuse, -R133.reuse ;  /* 0x00000043a8a87223 */ /* 0x180fe20000010885 */
[-CC-:B------:R-:W-:Y:S01]  /*1ae70*/  FFMA.FTZ R167, R167, R67.reuse, -R66.reuse ;  /* 0x00000043a7a77223 */ /* 0x180fe20000010842 */
[----:B------:R-:W-:Y:S01]  /*1ae80*/  LDSM.16.MT88.4 R36, [R227+0x12000] ;  /* 0x01200000e324783b */ /* 0x000fe20000004200 */
[-CC-:B------:R-:W-:Y:S01]  /*1ae90*/  FFMA.FTZ R160, R160, R67.reuse, -R66.reuse ;  /* 0x00000043a0a07223 */ /* 0x180fe20000010842 */
[-CC-:B------:R-:W-:Y:S01]  /*1aea0*/  FFMA.FTZ R158, R158, R67.reuse, -R66.reuse ;  /* 0x000000439e9e7223 */ /* 0x180fe20000010842 */
[----:B------:R-:W1:Y:S01]  /*1aeb0*/  MUFU.EX2 R54, R54 ;  /* 0x0000003600367308 */ /* 0x000e620000000800 */
[-CC-:B------:R-:W-:Y:S01]  /*1aec0*/  FFMA.FTZ R156, R156, R67.reuse, -R66.reuse ;  /* 0x000000439c9c7223 */ /* 0x180fe20000010842 */
[-CC-:B------:R-:W-:Y:S01]  /*1aed0*/  FFMA.FTZ R155, R155, R67.reuse, -R133.reuse ;  /* 0x000000439b9b7223 */ /* 0x180fe20000010885 */
[-CC-:B------:R-:W-:Y:S01]  /*1aee0*/  FFMA.FTZ R154, R154, R67.reuse, -R133.reuse ;  /* 0x000000439a9a7223 */ /* 0x180fe20000010885 */
[-CC-:B------:R-:W-:Y:S01]  /*1aef0*/  FFMA.FTZ R153, R153, R67.reuse, -R133.reuse ;  /* 0x0000004399997223 */ /* 0x180fe20000010885 */
[-C--:B------:R-:W-:Y:S01]  /*1af00*/  FFMA.FTZ R152, R152, R67.reuse, -R133 ;  /* 0x0000004398987223 */ /* 0x080fe20000010885 */
[----:B------:R-:W-:Y:S01]  /*1af10*/  FFMA.FTZ R150, R150, R67, -R66 ;  /* 0x0000004396967223 */ /* 0x000fe20000010842 */
[----:B------:R-:W-:Y:S01]  /*1af20*/  FADD.FTZ R63, R64, R63 ;  /* 0x0000003f403f7221 */ /* 0x000fe20000010000 */
[----:B------:R-:W4:Y:S01]  /*1af30*/  MUFU.EX2 R55, R55 ;  /* 0x0000003700377308 */ /* 0x000f220000000800 */
[----:B-----5:R-:W-:Y:S01]  /*1af40*/  F2FP.F16.F32.PACK_AB R70, R57, R59 ;  /* 0x0000003b3946723e */ /* 0x020fe200000000ff */
[----:B------:R-:W-:Y:S01]  /*1af50*/  FADD.FTZ R61, R61, R62 ;  /* 0x0000003e3d3d7221 */ /* 0x000fe20000010000 */
[----:B------:R-:W-:Y:S01]  /*1af60*/  FADD.FTZ R63, R60, R63 ;  /* 0x0000003f3c3f7221 */ /* 0x000fe20000010000 */
[-CC-:B------:R-:W-:Y:S01]  /*1af70*/  FFMA.FTZ R135, R135, R67.reuse, -R133.reuse ;  /* 0x0000004387877223 */ /* 0x180fe20000010885 */
[-C--:B------:R-:W-:Y:S01]  /*1af80*/  FFMA.FTZ R134, R134, R67.reuse, -R133 ;  /* 0x0000004386867223 */ /* 0x080fe20000010885 */
[----:B------:R-:W-:Y:S01]  /*1af90*/  FADD.FTZ R61, R59, R61 ;  /* 0x0000003d3b3d7221 */ /* 0x000fe20000010000 */
[-C--:B------:R-:W-:Y:S01]  /*1afa0*/  FFMA.FTZ R251, R132, R67.reuse, -R133 ;  /* 0x0000004384fb7223 */ /* 0x080fe20000010885 */
[----:B------:R-:W-:Y:S01]  /*1afb0*/  HMMA.16816.F32 R120, R68, R116, RZ ;  /* 0x000000744478723c */ /* 0x000fe200000018ff */
[----:B------:R-:W5:Y:S01]  /*1afc0*/  MUFU.EX2 R51, R51 ;  /* 0x0000003300337308 */ /* 0x000f620000000800 */
[----:B------:R-:W-:Y:S01]  /*1afd0*/  FFMA.FTZ R252, R65, R67, -R66 ;  /* 0x0000004341fc7223 */ /* 0x000fe20000010842 */
[----:B------:R-:W-:Y:S01]  /*1afe0*/  FADD.FTZ R63, R58, R63 ;  /* 0x0000003f3a3f7221 */ /* 0x000fe20000010000 */
[----:B------:R-:W-:-:S02]  /*1aff0*/  FADD.FTZ R57, R57, R61 ;  /* 0x0000003d39397221 */ /* 0x000fc40000010000 */
[C---:B------:R-:W-:Y:S01]  /*1b000*/  HMMA.16816.F32 R116, R68.reuse, R118, RZ ;  /* 0x000000764474723c */ /* 0x040fe200000018ff */
[----:B-1----:R-:W-:Y:S02]  /*1b010*/  FADD.FTZ R63, R54, R63 ;  /* 0x0000003f363f7221 */ /* 0x002fe40000010000 */
[----:B------:R-:W1:Y:S01]  /*1b020*/  MUFU.EX2 R56, R56 ;  /* 0x0000003800387308 */ /* 0x000e620000000800 */
        /* <DEDUP_REMOVED lines=8> */
[----:B-1----:R-:W-:-:S04]  /*1b0b0*/  FADD.FTZ R57, R56, R57 ;  /* 0x0000003938397221 */ /* 0x002fc80000010000 */
[C---:B------:R-:W-:Y:S03]  /*1b0c0*/  HMMA.16816.F32 R108, R68.reuse, R110, RZ ;  /* 0x0000006e446c723c */ /* 0x040fe600000018ff */
[----:B------:R-:W1:Y:S01]  /*1b0d0*/  MUFU.EX2 R50, R50 ;  /* 0x0000003200327308 */ /* 0x000e620000000800 */
[C---:B----4-:R-:W-:Y:S01]  /*1b0e0*/  F2FP.F16.F32.PACK_AB R16, R53.reuse, R56 ;  /* 0x000000383510723e */ /* 0x050fe200000000ff */
[----:B------:R-:W-:Y:S01]  /*1b0f0*/  FADD.FTZ R57, R53, R57 ;  /* 0x0000003935397221 */ /* 0x000fe20000010000 */
[C---:B------:R-:W-:Y:S05]  /*1b100*/  HMMA.16816.F32 R96, R68.reuse, R92, RZ ;  /* 0x0000005c4460723c */ /* 0x040fea00000018ff */
[----:B------:R-:W4:Y:S01]  /*1b110*/  MUFU.EX2 R49, R49 ;  /* 0x0000003100317308 */ /* 0x000f220000000800 */
[C---:B------:R-:W-:Y:S06]  /*1b120*/  HMMA.16816.F32 R88, R68.reuse, R84, RZ ;  /* 0x000000544458723c */ /* 0x040fec00000018ff */
[----:B------:R-:W-:Y:S01]  /*1b130*/  HMMA.16816.F32 R92, R68, R94, RZ ;  /* 0x0000005e445c723c */ /* 0x000fe200000018ff */
[----:B------:R-:W5:Y:S01]  /*1b140*/  MUFU.EX2 R46, R46 ;  /* 0x0000002e002e7308 */ /* 0x000f620000000800 */
[----:B-1----:R-:W-:Y:S01]  /*1b150*/  F2FP.F16.F32.PACK_AB R18, R50, R52 ;  /* 0x000000343212723e */ /* 0x002fe200000000ff */
[----:B------:R-:W-:-:S03]  /*1b160*/  FADD.FTZ R52, R52, R57 ;  /* 0x0000003934347221 */ /* 0x000fc60000010000 */
[C---:B------:R-:W-:Y:S01]  /*1b170*/  HMMA.16816.F32 R84, R68.reuse, R86, RZ ;  /* 0x000000564454723c */ /* 0x040fe200000018ff */
[----:B------:R-:W-:Y:S02]  /*1b180*/  FADD.FTZ R52, R50, R52 ;  /* 0x0000003432347221 */ /* 0x000fe40000010000 */
[----:B------:R-:W1:Y:S01]  /*1b190*/  MUFU.EX2 R43, R43 ;  /* 0x0000002b002b7308 */ /* 0x000e620000000800 */
[C---:B----4-:R-:W-:Y:S01]  /*1b1a0*/  F2FP.F16.F32.PACK_AB R19, R49.reuse, R51 ;  /* 0x000000333113723e */ /* 0x050fe200000000ff */
[----:B------:R-:W-:Y:S01]  /*1b1b0*/  FADD.FTZ R55, R49, R55 ;  /* 0x0000003731377221 */ /* 0x000fe20000010000 */
[----:B------:R-:W-:Y:S05]  /*1b1c0*/  HMMA.16816.F32 R104, R68, R100, RZ ;  /* 0x000000644468723c */ /* 0x000fea00000018ff */
[----:B------:R-:W-:Y:S01]  /*1b1d0*/  MUFU.EX2 R42, R42 ;  /* 0x0000002a002a7308 */ /* 0x000fe20000000800 */
[----:B--2---:R-:W-:Y:S01]  /*1b1e0*/  HMMA.16816.F32 R120, R16, R12, R120 ;  /* 0x0000000c1078723c */ /* 0x004fe20000001878 */
[----:B-----5:R-:W-:-:S05]  /*1b1f0*/  FADD.FTZ R55, R46, R55 ;  /* 0x000000372e377221 */ /* 0x020fca0000010000 */
[----:B------:R-:W-:Y:S01]  /*1b200*/  HMMA.16816.F32 R116, R16, R14, R116 ;  /* 0x0000000e1074723c */ /* 0x000fe20000001874 */
[----:B------:R-:W2:Y:S01]  /*1b210*/  LDSM.16.MT88.4 R12, [R225+0x10800] ;  /* 0x01080000e10c783b */ /* 0x000ea20000004200 */
[----:B------:R-:W4:Y:S01]  /*1b220*/  MUFU.EX2 R47, R47 ;  /* 0x0000002f002f7308 */ /* 0x000f220000000800 */
[----:B-1----:R-:W-:-:S03]  /*1b230*/  FADD.FTZ R55, R43, R55 ;  /* 0x000000372b377221 */ /* 0x002fc60000010000 */
[C---:B------:R-:W-:Y:S04]  /*1b240*/  HMMA.16816.F32 R128, R16.reuse, R28, R128 ;  /* 0x0000001c1080723c */ /* 0x040fe80000001880 */
[----:B------:R-:W1:Y:S02]  /*1b250*/  MUFU.EX2 R45, R45 ;  /* 0x0000002d002d7308 */ /* 0x000e640000000800 */
[C---:B------:R-:W-:Y:S01]  /*1b260*/  HMMA.16816.F32 R124, R16.reuse, R30, R124 ;  /* 0x0000001e107c723c */ /* 0x040fe2000000187c */
[----:B------:R-:W-:Y:S05]  /*1b270*/  LDSM.16.MT88.4 R28, [R223+0x10800] ;  /* 0x01080000df1c783b */ /* 0x000fea0000004200 */
[----:B------:R-:W-:Y:S01]  /*1b280*/  HMMA.16816.F32 R112, R16, R20, R112 ;  /* 0x000000141070723c */ /* 0x000fe20000001870 */
[----:B------:R-:W-:Y:S01]  /*1b290*/  MUFU.EX2 R44, R44 ;  /* 0x0000002c002c7308 */ /* 0x000fe20000000800 */
[----:B----4-:R-:W-:-:S04]  /*1b2a0*/  FADD.FTZ R52, R47, R52 ;  /* 0x000000342f347221 */ /* 0x010fc80000010000 */
[----:B------:R-:W-:Y:S01]  /*1b2b0*/  HMMA.16816.F32 R108, R16, R22, R108 ;  /* 0x00000016106c723c */ /* 0x000fe2000000186c */
[----:B------:R-:W4:Y:S02]  /*1b2c0*/  LDSM.16.MT88.4 R20, [R224+0x10800] ;  /* 0x01080000e014783b */ /* 0x000f240000004200 */
[----:B------:R-:W5:Y:S01]  /*1b2d0*/  MUFU.EX2 R41, R41 ;  /* 0x0000002900297308 */ /* 0x000f620000000800 */
[C---:B-1----:R-:W-:Y:S02]  /*1b2e0*/  FADD.FTZ R52, R45.reuse, R52 ;  /* 0x000000342d347221 */ /* 0x042fe40000010000 */
[C---:B------:R-:W-:Y:S05]  /*1b2f0*/  HMMA.16816.F32 R80, R68.reuse, R76, RZ ;  /* 0x0000004c4450723c */ /* 0x040fea00000018ff */
        /* <DEDUP_REMOVED lines=14> */
[----:B------:R-:W2:Y:S02]  /*1b3e0*/  MUFU.EX2 R147, R147 ;  /* 0x0000009300937308 */ /* 0x000ea40000000800 */
[C---:B------:R-:W-:Y:S01]  /*1b3f0*/  HMMA.16816.F32 R84, R16.reuse, R14, R84 ;  /* 0x0000000e1054723c */ /* 0x040fe20000001854 */
[----:B------:R-:W2:Y:S05]  /*1b400*/  LDSM.16.MT88.4 R12, [R224+0xd000] ;  /* 0x00d00000e00c783b */ /* 0x000eaa0000004200 */
[C---:B------:R-:W-:Y:S01]  /*1b410*/  HMMA.16816.F32 R104, R16.reuse, R24, R104 ;  /* 0x000000181068723c */ /* 0x040fe20000001868 */
[----:B------:R-:W-:Y:S05]  /*1b420*/  MUFU.EX2 R148, R148 ;  /* 0x0000009400947308 */ /* 0x000fea0000000800 */
[C---:B------:R-:W-:Y:S01]  /*1b430*/  HMMA.16816.F32 R100, R16.reuse, R26, R100 ;  /* 0x0000001a1064723c */ /* 0x040fe20000001864 */
[----:B------:R-:W2:Y:S02]  /*1b440*/  LDSM.16.MT88.4 R24, [R227+0xd000] ;  /* 0x00d00000e318783b */ /* 0x000ea40000004200 */
[----:B------:R-:W2:Y:S03]  /*1b450*/  MUFU.EX2 R149, R149 ;  /* 0x0000009500957308 */ /* 0x000ea60000000800 */
        /* <DEDUP_REMOVED lines=23> */
[C---:B--2---:R-:W-:Y:S06]  /*1b5d0*/  HMMA.16816.F32 R112, R28.reuse, R12, R112 ;  /* 0x0000000c1c70723c */ /* 0x044fec0000001870 */
[C---:B------:R-:W-:Y:S01]  /*1b5e0*/  HMMA.16816.F32 R108, R28.reuse, R14, R108 ;  /* 0x0000000e1c6c723c */ /* 0x040fe2000000186c */
[----:B------:R-:W2:Y:S01]  /*1b5f0*/  LDSM.16.MT88.4 R12, [R224+0x11000] ;  /* 0x01100000e00c783b */ /* 0x000ea20000004200 */
[----:B------:R-:W-:Y:S04]  /*1b600*/  MUFU.EX2 R164, R164 ;  /* 0x000000a400a47308 */ /* 0x000fe80000000800 */
[C---:B------:R-:W-:Y:S04]  /*1b610*/  HMMA.16816.F32 R128, R28.reuse, R24, R128 ;  /* 0x000000181c80723c */ /* 0x040fe80000001880 */
[----:B------:R-:W5:Y:S02]  /*1b620*/  MUFU.EX2 R165, R165 ;  /* 0x000000a500a57308 */ /* 0x000f640000000800 */
[C---:B------:R-:W-:Y:S01]  /*1b630*/  HMMA.16816.F32 R124, R28.reuse, R26, R124 ;  /* 0x0000001a1c7c723c */ /* 0x040fe2000000187c */
[----:B------:R-:W3:Y:S05]  /*1b640*/  LDSM.16.MT88.4 R24, [R227+0xd800] ;  /* 0x00d80000e318783b */ /* 0x000eea0000004200 */
[C---:B----4-:R-:W-:Y:S01]  /*1b650*/  HMMA.16816.F32 R96, R28.reuse, R16, R96 ;  /* 0x000000101c60723c */ /* 0x050fe20000001860 */
        /* <DEDUP_REMOVED lines=23> */
[----:B------:R-:W4:Y:S01]  /*1b7d0*/  MUFU.EX2 R170, R170 ;  /* 0x000000aa00aa7308 */ /* 0x000f220000000800 */
[----:B------:R-:W-:Y:S01]  /*1b7e0*/  FADD.FTZ R145, R145, R9 ;  /* 0x0000000991917221 */ /* 0x000fe20000010000 */
[----:B------:R-:W-:Y:S02]  /*1b7f0*/  FADD.FTZ R148, R148, R146 ;  /* 0x0000009294947221 */ /* 0x000fe40000010000 */
[C---:B------:R-:W-:Y:S01]  /*1b800*/  HMMA.16816.F32 R72, R28.reuse, R32, R72 ;  /* 0x000000201c48723c */ /* 0x040fe20000001848 */
[----:B------:R-:W-:Y:S01]  /*1b810*/  FADD.FTZ R145, R151, R145 ;  /* 0x0000009197917221 */ /* 0x000fe20000010000 */
[----:B------:R-:W-:Y:S02]  /*1b820*/  FADD.FTZ R148, R149, R148 ;  /* 0x0000009495947221 */ /* 0x000fe40000010000 */
[----:B------:R-:W-:Y:S02]  /*1b830*/  MUFU.EX2 R169, R169 ;  /* 0x000000a900a97308 */ /* 0x000fe40000000800 */
[----:B------:R-:W-:Y:S01]  /*1b840*/  HMMA.16816.F32 R68, R28, R34, R68 ;  /* 0x000000221c44723c */ /* 0x000fe20000001844 */
[----:B------:R-:W4:Y:S04]  /*1b850*/  LDSM.16.MT88.4 R32, [R227+0x11800] ;  /* 0x01180000e320783b */ /* 0x000f280000004200 */
[----:B------:R-:W-:Y:S01]  /*1b860*/  LDSM.16.MT88.4 R28, [R223+0x11800] ;  /* 0x01180000df1c783b */ /* 0x000fe20000004200 */
[C---:B---3--:R-:W-:Y:S01]  /*1b870*/  HMMA.16816.F32 R128, R12.reuse, R24, R128 ;  /* 0x000000180c80723c */ /* 0x048fe20000001880 */
[----:B------:R-:W3:Y:S05]  /*1b880*/  MUFU.EX2 R168, R168 ;  /* 0x000000a800a87308 */ /* 0x000eea0000000800 */
[C---:B------:R-:W-:Y:S01]  /*1b890*/  HMMA.16816.F32 R124, R12.reuse, R26, R124 ;  /* 0x0000001a0c7c723c */ /* 0x040fe2000000187c */
[----:B------:R-:W3:Y:S02]  /*1b8a0*/  LDSM.16.MT88.4 R24, [R225+0x11800] ;  /* 0x01180000e118783b */ /* 0x000ee40000004200 */
[----:B------:R-:W3:Y:S03]  /*1b8b0*/  MUFU.EX2 R167, R167 ;  /* 0x000000a700a77308 */ /* 0x000ee60000000800 */
[C---:B-----5:R-:W-:Y:S05]  /*1b8c0*/  HMMA.16816.F32 R120, R12.reuse, R16, R120 ;  /* 0x000000100c78723c */ /* 0x060fea0000001878 */
[----:B------:R-:W-:Y:S01]  /*1b8d0*/  MUFU.EX2 R160, R160 ;  /* 0x000000a000a07308 */ /* 0x000fe20000000800 */
[C---:B------:R-:W-:Y:S01]  /*1b8e0*/  HMMA.16816.F32 R116, R12.reuse, R18, R116 ;  /* 0x000000120c74723c */ /* 0x040fe20000001874 */
[----:B------:R-:W5:Y:S05]  /*1b8f0*/  LDSM.16.MT88.4 R16, [R224+0x11800] ;  /* 0x01180000e010783b */ /* 0x000f6a0000004200 */
        /* <DEDUP_REMOVED lines=9> */
[C---:B----4-:R-:W-:Y:S01]  /*1b990*/  HMMA.16816.F32 R96, R12.reuse, R32, R96 ;  /* 0x000000200c60723c */ /* 0x050fe20000001860 */
[----:B------:R-:W2:Y:S05]  /*1b9a0*/  MUFU.EX2 R154, R154 ;  /* 0x0000009a009a7308 */ /* 0x000eaa0000000800 */
[C---:B------:R-:W-:Y:S01]  /*1b9b0*/  HMMA.16816.F32 R92, R12.reuse, R34, R92 ;  /* 0x000000220c5c723c */ /* 0x040fe2000000185c */
[----:B------:R-:W4:Y:S02]  /*1b9c0*/  LDSM.16.MT88.4 R32, [R225+0x12000] ;  /* 0x01200000e120783b */ /* 0x000f240000004200 */
[----:B------:R-:W-:Y:S03]  /*1b9d0*/  MUFU.EX2 R153, R153 ;  /* 0x0000009900997308 */ /* 0x000fe60000000800 */
[C---:B---3--:R-:W-:Y:S05]  /*1b9e0*/  HMMA.16816.F32 R88, R12.reuse, R24, R88 ;  /* 0x000000180c58723c */ /* 0x048fea0000001858 */
[----:B------:R-:W3:Y:S01]  /*1b9f0*/  MUFU.EX2 R152, R152 ;  /* 0x0000009800987308 */ /* 0x000ee20000000800 */
[----:B------:R-:W-:Y:S01]  /*1ba00*/  HMMA.16816.F32 R84, R12, R26, R84 ;  /* 0x0000001a0c54723c */ /* 0x000fe20000001854 */
[----:B------:R-:W-:Y:S01]  /*1ba10*/  F2FP.F16.F32.PACK_AB R24, R163, R162 ;  /* 0x000000a2a318723e */ /* 0x000fe200000000ff */
[----:B------:R-:W-:Y:S01]  /*1ba20*/  FADD.FTZ R162, R162, R148 ;  /* 0x00000094a2a27221 */ /* 0x000fe20000010000 */
[----:B------:R-:W-:Y:S01]  /*1ba30*/  F2FP.F16.F32.PACK_AB R25, R159, R157 ;  /* 0x0000009d9f19723e */ /* 0x000fe200000000ff */
[----:B------:R-:W-:-:S02]  /*1ba40*/  FADD.FTZ R157, R157, R145 ;  /* 0x000000919d9d7221 */ /* 0x000fc40000010000 */
[C---:B-----5:R-:W-:Y:S01]  /*1ba50*/  HMMA.16816.F32 R80, R12.reuse, R16, R80 ;  /* 0x000000100c50723c */ /* 0x060fe20000001850 */
[----:B------:R-:W-:Y:S01]  /*1ba60*/  F2FP.F16.F32.PACK_AB R26, R165, R164 ;  /* 0x000000a4a51a723e */ /* 0x000fe200000000ff */
[----:B------:R-:W5:Y:S01]  /*1ba70*/  MUFU.EX2 R150, R150 ;  /* 0x0000009600967308 */ /* 0x000f620000000800 */
[----:B------:R-:W-:Y:S01]  /*1ba80*/  F2FP.F16.F32.PACK_AB R27, R166, R161 ;  /* 0x000000a1a61b723e */ /* 0x000fe200000000ff */
[----:B------:R-:W-:Y:S01]  /*1ba90*/  FADD.FTZ R157, R159, R157 ;  /* 0x0000009d9f9d7221 */ /* 0x000fe20000010000 */
[----:B------:R-:W-:Y:S01]  /*1baa0*/  FADD.FTZ R162, R163, R162 ;  /* 0x000000a2a3a27221 */ /* 0x000fe20000010000 */
[C---:B------:R-:W-:Y:S01]  /*1bab0*/  HMMA.16816.F32 R76, R12.reuse, R18, R76 ;  /* 0x000000120c4c723c */ /* 0x040fe2000000184c */
[----:B------:R-:W2:Y:S01]  /*1bac0*/  LDSM.16.MT88.4 R16, [R224+0xe000] ;  /* 0x00e00000e010783b */ /* 0x000ea20000004200 */
        /* <DEDUP_REMOVED lines=10> */
[C---:B-1----:R-:W-:Y:S04]  /*1bb70*/  HMMA.16816.F32 R128, R24.reuse, R4, R128 ;  /* 0x000000041880723c */ /* 0x042fe80000001880 */
[----:B------:R-:W-:Y:S02]  /*1bb80*/  MUFU.EX2 R251, R251 ;  /* 0x000000fb00fb7308 */ /* 0x000fe40000000800 */
[C---:B------:R-:W-:Y:S01]  /*1bb90*/  HMMA.16816.F32 R124, R24.reuse, R6, R124 ;  /* 0x00000006187c723c */ /* 0x040fe2000000187c */
[----:B------:R-:W1:Y:S05]  /*1bba0*/  LDSM.16.MT88.4 R4, [R224+0x12000] ;  /* 0x01200000e004783b */ /* 0x000e6a0000004200 */
[C---:B----4-:R-:W-:Y:S01]  /*1bbb0*/  HMMA.16816.F32 R88, R24.reuse, R32, R88 ;  /* 0x000000201858723c */ /* 0x050fe20000001858 */
[----:B------:R-:W-:Y:S05]  /*1bbc0*/  MUFU.EX2 R252, R252 ;  /* 0x000000fc00fc7308 */ /* 0x000fea0000000800 */
        /* <DEDUP_REMOVED lines=14> */
[----:B---3--:R-:W-:Y:S01]  /*1bcb0*/  HMMA.16816.F32 R104, R24, R12, R104 ;  /* 0x0000000c1868723c */ /* 0x008fe20000001868 */
[----:B------:R-:W-:Y:S01]  /*1bcc0*/  FADD.FTZ R174, R167, R174 ;  /* 0x000000aea7ae7221 */ /* 0x000fe20000010000 */
[----:B------:R-:W-:-:S04]  /*1bcd0*/  FADD.FTZ R169, R168, R169 ;  /* 0x000000a9a8a97221 */ /* 0x000fc80000010000 */
[C---:B------:R-:W-:Y:S01]  /*1bce0*/  HMMA.16816.F32 R100, R24.reuse, R14, R100 ;  /* 0x0000000e1864723c */ /* 0x040fe20000001864 */
[----:B------:R-:W2:Y:S05]  /*1bcf0*/  LDSM.16.MT88.4 R12, [R224+0xe800] ;  /* 0x00e80000e00c783b */ /* 0x000eaa0000004200 */
[C---:B-1----:R-:W-:Y:S06]  /*1bd00*/  HMMA.16816.F32 R80, R24.reuse, R4, R80 ;  /* 0x000000041850723c */ /* 0x042fec0000001850 */
[C---:B------:R-:W-:Y:S01]  /*1bd10*/  HMMA.16816.F32 R76, R24.reuse, R6, R76 ;  /* 0x00000006184c723c */ /* 0x040fe2000000184c */
[----:B------:R-:W1:Y:S05]  /*1bd20*/  LDSM.16.MT88.4 R4, [R223+0xe800] ;  /* 0x00e80000df04783b */ /* 0x000e6a0000004200 */
[C---:B------:R-:W-:Y:S06]  /*1bd30*/  HMMA.16816.F32 R120, R24.reuse, R20, R120 ;  /* 0x000000141878723c */ /* 0x040fec0000001878 */
[C---:B------:R-:W-:Y:S01]  /*1bd40*/  HMMA.16816.F32 R116, R24.reuse, R22, R116 ;  /* 0x000000161874723c */ /* 0x040fe20000001874 */
[----:B------:R-:W-:Y:S05]  /*1bd50*/  LDSM.16.MT88.4 R20, [R227+0xe800] ;  /* 0x00e80000e314783b */ /* 0x000fea0000004200 */
[C---:B------:R-:W-:Y:S06]  /*1bd60*/  HMMA.16816.F32 R72, R24.reuse, R28, R72 ;  /* 0x0000001c1848723c */ /* 0x040fec0000001848 */
[----:B------:R-:W-:Y:S01]  /*1bd70*/  HMMA.16816.F32 R68, R24, R30, R68 ;  /* 0x0000001e1844723c */ /* 0x000fe20000001844 */
[----:B------:R-:W-:Y:S05]  /*1bd80*/  LDSM.16.MT88.4 R28, [R227+0x12800] ;  /* 0x01280000e31c783b */ /* 0x000fea0000004200 */
[C---:B--2---:R-:W-:Y:S06]  /*1bd90*/  HMMA.16816.F32 R112, R32.reuse, R12, R112 ;  /* 0x0000000c2070723c */ /* 0x044fec0000001870 */
[C---:B------:R-:W-:Y:S01]  /*1bda0*/  HMMA.16816.F32 R108, R32.reuse, R14, R108 ;  /* 0x0000000e206c723c */ /* 0x040fe2000000186c */
[----:B------:R-:W2:Y:S05]  /*1bdb0*/  LDSM.16.MT88.4 R12, [R224+0x12800] ;  /* 0x01280000e00c783b */ /* 0x000eaa0000004200 */
[C---:B-1----:R-:W-:Y:S06]  /*1bdc0*/  HMMA.16816.F32 R104, R32.reuse, R4, R104 ;  /* 0x000000042068723c */ /* 0x042fec0000001868 */
[----:B------:R-:W-:Y:S01]  /*1bdd0*/  HMMA.16816.F32 R100, R32, R6, R100 ;  /* 0x000000062064723c */ /* 0x000fe20000001864 */
[----:B------:R-:W-:Y:S05]  /*1bde0*/  LDSM.16.MT88.4 R4, [R224+0xf000] ;  /* 0x00f00000e004783b */ /* 0x000fea0000004200 */
[C---:B------:R-:W-:Y:S06]  /*1bdf0*/  HMMA.16816.F32 R96, R24.reuse, R36, R96 ;  /* 0x000000241860723c */ /* 0x040fec0000001860 */
[----:B------:R-:W-:Y:S01]  /*1be00*/  HMMA.16816.F32 R92, R24, R38, R92 ;  /* 0x00000026185c723c */ /* 0x000fe2000000185c */
[----:B------:R-:W1:Y:S04]  /*1be10*/  LDSM.16.MT88.4 R36, [R223+0x12800] ;  /* 0x01280000df24783b */ /* 0x000e680000004200 */
[----:B------:R-:W-:Y:S01]  /*1be20*/  LDSM.16.MT88.4 R24, [R227+0xf000] ;  /* 0x00f00000e318783b */ /* 0x000fe20000004200 */
[C---:B------:R-:W-:Y:S06]  /*1be30*/  HMMA.16816.F32 R120, R32.reuse, R16, R120 ;  /* 0x000000102078723c */ /* 0x040fec0000001878 */
[C---:B------:R-:W-:Y:S01]  /*1be40*/  HMMA.16816.F32 R116, R32.reuse, R18, R116 ;  /* 0x000000122074723c */ /* 0x040fe20000001874 */
[----:B------:R-:W3:Y:S05]  /*1be50*/  LDSM.16.MT88.4 R16, [R225+0xf000] ;  /* 0x00f00000e110783b */ /* 0x000eea0000004200 */
[C---:B--2---:R-:W-:Y:S06]  /*1be60*/  HMMA.16816.F32 R80, R32.reuse, R12, R80 ;  /* 0x0000000c2050723c */ /* 0x044fec0000001850 */
[C---:B------:R-:W-:Y:S01]  /*1be70*/  HMMA.16816.F32 R76, R32.reuse, R14, R76 ;  /* 0x0000000e204c723c */ /* 0x040fe2000000184c */
[----:B------:R-:W2:Y:S05]  /*1be80*/  LDSM.16.MT88.4 R12, [R227+0x13000] ;  /* 0x01300000e30c783b */ /* 0x000eaa0000004200 */
[C---:B------:R-:W-:Y:S06]  /*1be90*/  HMMA.16816.F32 R128, R32.reuse, R20, R128 ;  /* 0x000000142080723c */ /* 0x040fec0000001880 */
[C---:B------:R-:W-:Y:S01]  /*1bea0*/  HMMA.16816.F32 R124, R32.reuse, R22, R124 ;  /* 0x00000016207c723c */ /* 0x040fe2000000187c */
[----:B------:R-:W4:Y:S05]  /*1beb0*/  LDSM.16.MT88.4 R20, [R225+0x12800] ;  /* 0x01280000e114783b */ /* 0x000f2a0000004200 */
[C---:B------:R-:W-:Y:S06]  /*1bec0*/  HMMA.16816.F32 R96, R32.reuse, R28, R96 ;  /* 0x0000001c2060723c */ /* 0x040fec0000001860 */
        /* <DEDUP_REMOVED lines=8> */
[----:B-----5:R-:W-:Y:S01]  /*1bf50*/  F2FP.F16.F32.PACK_AB R31, R150, R156 ;  /* 0x0000009c961f723e */ /* 0x020fe200000000ff */
        /* <DEDUP_REMOVED lines=9> */
[----:B------:R-:W1:Y:S01]  /*1bff0*/  MUFU.EX2 R36, R36 ;  /* 0x0000002400247308 */ /* 0x000e620000000800 */
[----:B------:R-:W-:Y:S01]  /*1c000*/  FADD.FTZ R156, R150, R156 ;  /* 0x0000009c969c7221 */ /* 0x000fe20000010000 */
[----:B------:R-:W-:Y:S01]  /*1c010*/  FADD.FTZ R153, R152, R153 ;  /* 0x0000009998997221 */ /* 0x000fe20000010000 */
[C---:B------:R-:W-:Y:S01]  /*1c020*/  HMMA.16816.F32 R108, R28.reuse, R6, R108 ;  /* 0x000000061c6c723c */ /* 0x040fe2000000186c */
[----:B------:R-:W5:Y:S04]  /*1c030*/  LDSM.16.MT88.4 R4, [R224+0x13000] ;  /* 0x01300000e004783b */ /* 0x000f680000004200 */
[----:B------:R-:W4:Y:S01]  /*1c040*/  MUFU.EX2 R37, R37 ;  /* 0x0000002500257308 */ /* 0x000f220000000800 */
[C---:B---3--:R-:W-:Y:S06]  /*1c050*/  HMMA.16816.F32 R120, R28.reuse, R16, R120 ;  /* 0x000000101c78723c */ /* 0x048fec0000001878 */
[----:B------:R-:W-:Y:S01]  /*1c060*/  HMMA.16816.F32 R116, R28, R18, R116 ;  /* 0x000000121c74723c */ /* 0x000fe20000001874 */
[----:B------:R-:W3:Y:S01]  /*1c070*/  LDSM.16.MT88.4 R16, [R225+0x13000] ;  /* 0x01300000e110783b */ /* 0x000ee20000004200 */
[----:B------:R-:W4:Y:S01]  /*1c080*/  MUFU.EX2 R38, R38 ;  /* 0x0000002600267308 */ /* 0x000f220000000800 */
[----:B-1----:R-:W-:-:S03]  /*1c090*/  FADD.FTZ R156, R36, R156 ;  /* 0x0000009c249c7221 */ /* 0x002fc60000010000 */
[C---:B--2---:R-:W-:Y:S04]  /*1c0a0*/  HMMA.16816.F32 R96, R28.reuse, R12, R96 ;  /* 0x0000000c1c60723c */ /* 0x044fe80000001860 */
[----:B------:R-:W1:Y:S01]  /*1c0b0*/  MUFU.EX2 R39, R39 ;  /* 0x0000002700277308 */ /* 0x000e620000000800 */
[----:B----4-:R-:W-:Y:S01]  /*1c0c0*/  FADD.FTZ R156, R37, R156 ;  /* 0x0000009c259c7221 */ /* 0x010fe20000010000 */
[----:B------:R-:W-:Y:S01]  /*1c0d0*/  HMMA.16816.F32 R92, R28, R14, R92 ;  /* 0x0000000e1c5c723c */ /* 0x000fe2000000185c */
[----:B------:R-:W2:Y:S05]  /*1c0e0*/  LDSM.16.MT88.4 R12, [R227+0xf800] ;  /* 0x00f80000e30c783b */ /* 0x000eaa0000004200 */
[----:B------:R-:W-:Y:S01]  /*1c0f0*/  HMMA.16816.F32 R88, R32, R20, R88 ;  /* 0x000000142058723c */ /* 0x000fe20000001858 */
[----:B------:R-:W-:-:S05]  /*1c100*/  FADD.FTZ R156, R38, R156 ;  /* 0x0000009c269c7221 */ /* 0x000fca0000010000 */
[----:B------:R-:W-:Y:S01]  /*1c110*/  HMMA.16816.F32 R84, R32, R22, R84 ;  /* 0x000000162054723c */ /* 0x000fe20000001854 */
[----:B------:R-:W4:Y:S01]  /*1c120*/  LDSM.16.MT88.4 R20, [R223+0xf000] ;  /* 0x00f00000df14783b */ /* 0x000f220000004200 */
[----:B-1----:R-:W-:-:S03]  /*1c130*/  FADD.FTZ R153, R39, R153 ;  /* 0x0000009927997221 */ /* 0x002fc60000010000 */
[----:B------:R-:W-:Y:S01]  /*1c140*/  LDSM.16.MT88.4 R32, [R223+0x13000] ;  /* 0x01300000df20783b */ /* 0x000fe20000004200 */
[----:B------:R-:W-:Y:S01]  /*1c150*/  HMMA.16816.F32 R128, R28, R24, R128 ;  /* 0x000000181c80723c */ /* 0x000fe20000001880 */
[----:B------:R-:W-:-:S04]  /*1c160*/  FADD.FTZ R153, R135, R153 ;  /* 0x0000009987997221 */ /* 0x000fc80000010000 */
[----:B------:R-:W-:Y:S01]  /*1c170*/  FADD.FTZ R153, R134, R153 ;  /* 0x0000009986997221 */ /* 0x000fe20000010000 */
[C---:B------:R-:W-:Y:S01]  /*1c180*/  HMMA.16816.F32 R124, R28.reuse, R26, R124 ;  /* 0x0000001a1c7c723c */ /* 0x040fe2000000187c */
[----:B------:R-:W1:Y:S05]  /*1c190*/  LDSM.16.MT88.4 R24, [R225+0xf800] ;  /* 0x00f80000e118783b */ /* 0x000e6a0000004200 */
[C---:B-----5:R-:W-:Y:S06]  /*1c1a0*/  HMMA.16816.F32 R80, R28.reuse, R4, R80 ;  /* 0x000000041c50723c */ /* 0x060fec0000001850 */
[----:B------:R-:W-:Y:S01]  /*1c1b0*/  HMMA.16816.F32 R76, R28, R6, R76 ;  /* 0x000000061c4c723c */ /* 0x000fe2000000184c */
[----:B------:R-:W-:-:S02]  /*1c1c0*/  F2FP.F16.F32.PACK_AB R4, R135, R39 ;  /* 0x000000278704723e */ /* 0x000fc400000000ff */
[----:B------:R-:W-:-:S03]  /*1c1d0*/  F2FP.F16.F32.PACK_AB R5, R37, R36 ;  /* 0x000000242505723e */ /* 0x000fc600000000ff */
[C---:B---3--:R-:W-:Y:S01]  /*1c1e0*/  HMMA.16816.F32 R88, R28.reuse, R16, R88 ;  /* 0x000000101c58723c */ /* 0x048fe20000001858 */
[C---:B------:R-:W-:Y:S01]  /*1c1f0*/  F2FP.F16.F32.PACK_AB R6, R251.reuse, R134 ;  /* 0x00000086fb06723e */ /* 0x040fe200000000ff */
[----:B------:R-:W-:Y:S01]  /*1c200*/  FADD.FTZ R251, R251, R153 ;  /* 0x00000099fbfb7221 */ /* 0x000fe20000010000 */
[C---:B------:R-:W-:Y:S01]  /*1c210*/  F2FP.F16.F32.PACK_AB R7, R252.reuse, R38 ;  /* 0x00000026fc07723e */ /* 0x040fe200000000ff */
[----:B------:R-:W-:Y:S02]  /*1c220*/  FADD.FTZ R252, R252, R156 ;  /* 0x0000009cfcfc7221 */ /* 0x000fe40000010000 */
[----:B------:R-:W-:Y:S01]  /*1c230*/  HMMA.16816.F32 R84, R28, R18, R84 ;  /* 0x000000121c54723c */ /* 0x000fe20000001854 */
[----:B------:R-:W3:Y:S05]  /*1c240*/  LDSM.16.MT88.4 R16, [R223+0xf800] ;  /* 0x00f80000df10783b */ /* 0x000eea0000004200 */
[C---:B--2---:R-:W-:Y:S06]  /*1c250*/  HMMA.16816.F32 R128, R4.reuse, R12, R128 ;  /* 0x0000000c0480723c */ /* 0x044fec0000001880 */
[----:B------:R-:W-:Y:S01]  /*1c260*/  HMMA.16816.F32 R124, R4, R14, R124 ;  /* 0x0000000e047c723c */ /* 0x000fe2000000187c */
[----:B------:R-:W2:Y:S05]  /*1c270*/  LDSM.16.MT88.4 R12, [R227+0x13800] ;  /* 0x01380000e30c783b */ /* 0x000eaa0000004200 */
[C---:B----4-:R-:W-:Y:S06]  /*1c280*/  HMMA.16816.F32 R104, R28.reuse, R20, R104 ;  /* 0x000000141c68723c */ /* 0x050fec0000001868 */
[----:B------:R-:W-:Y:S01]  /*1c290*/  HMMA.16816.F32 R100, R28, R22, R100 ;  /* 0x000000161c64723c */ /* 0x000fe20000001864 */
[----:B------:R-:W4:Y:S05]  /*1c2a0*/  LDSM.16.MT88.4 R20, [R224+0xf800] ;  /* 0x00f80000e014783b */ /* 0x000f2a0000004200 */
[C---:B-1----:R-:W-:Y:S06]  /*1c2b0*/  HMMA.16816.F32 R120, R4.reuse, R24, R120 ;  /* 0x000000180478723c */ /* 0x042fec0000001878 */
[C---:B------:R-:W-:Y:S01]  /*1c2c0*/  HMMA.16816.F32 R116, R4.reuse, R26, R116 ;  /* 0x0000001a0474723c */ /* 0x040fe20000001874 */
[----:B------:R-:W1:Y:S05]  /*1c2d0*/  LDSM.16.MT88.4 R24, [R225+0x13800] ;  /* 0x01380000e118783b */ /* 0x000e6a0000004200 */
[C---:B---3--:R-:W-:Y:S06]  /*1c2e0*/  HMMA.16816.F32 R104, R4.reuse, R16, R104 ;  /* 0x000000100468723c */ /* 0x048fec0000001868 */
[C---:B------:R-:W-:Y:S01]  /*1c2f0*/  HMMA.16816.F32 R100, R4.reuse, R18, R100 ;  /* 0x000000120464723c */ /* 0x040fe20000001864 */
[----:B------:R-:W3:Y:S05]  /*1c300*/  LDSM.16.MT88.4 R16, [R224+0x13800] ;  /* 0x01380000e010783b */ /* 0x000eea0000004200 */
[C---:B--2---:R-:W-:Y:S06]  /*1c310*/  HMMA.16816.F32 R96, R4.reuse, R12, R96 ;  /* 0x0000000c0460723c */ /* 0x044fec0000001860 */
[----:B------:R-:W-:Y:S01]  /*1c320*/  HMMA.16816.F32 R92, R4, R14, R92 ;  /* 0x0000000e045c723c */ /* 0x000fe2000000185c */
[----:B------:R-:W2:Y:S05]  /*1c330*/  LDSM.16.MT88.4 R12, [R223+0x13800] ;  /* 0x01380000df0c783b */ /* 0x000eaa0000004200 */
[C---:B------:R-:W-:Y:S06]  /*1c340*/  HMMA.16816.F32 R72, R28.reuse, R32, R72 ;  /* 0x000000201c48723c */ /* 0x040fec0000001848 */
[----:B------:R-:W-:Y:S06]  /*1c350*/  HMMA.16816.F32 R68, R28, R34, R68 ;  /* 0x000000221c44723c */ /* 0x000fec0000001844 */
[C---:B----4-:R-:W-:Y:S06]  /*1c360*/  HMMA.16816.F32 R112, R4.reuse, R20, R112 ;  /* 0x000000140470723c */ /* 0x050fec0000001870 */
[C---:B------:R-:W-:Y:S06]  /*1c370*/  HMMA.16816.F32 R108, R4.reuse, R22, R108 ;  /* 0x00000016046c723c */ /* 0x040fec000000186c */
[C---:B-1----:R-:W-:Y:S06]  /*1c380*/  HMMA.16816.F32 R88, R4.reuse, R24, R88 ;  /* 0x000000180458723c */ /* 0x042fec0000001858 */
[C---:B------:R-:W-:Y:S06]  /*1c390*/  HMMA.16816.F32 R84, R4.reuse, R26, R84 ;  /* 0x0000001a0454723c */ /* 0x040fec0000001854 */
[C---:B---3--:R-:W-:Y:S06]  /*1c3a0*/  HMMA.16816.F32 R80, R4.reuse, R16, R80 ;  /* 0x000000100450723c */ /* 0x048fec0000001850 */
        /* <DEDUP_REMOVED lines=46> */
[----:B------:R-:W-:Y:S02]  /*1c690*/  MOV R7, R9 ;  /* 0x0000000900077202 */ /* 0x000fe40000000f00 */
[----:B------:R-:W2:Y:S01]  /*1c6a0*/  LD.E.64 R8, desc[UR6][R10.64+0x40] ;  /* 0x000040060a087980 */ /* 0x000ea2000c101b00 */
[----:B------:R-:W-:Y:S02]  /*1c6b0*/  @P6 VIADD R12, R12, 0x1 ;  /* 0x000000010c0c6836 */ /* 0x000fe40000000000 */
[----:B------:R-:W-:-:S03]  /*1c6c0*/  @!P1 IMAD.MOV R7, RZ, RZ, -R7 ;  /* 0x000000ffff079224 */ /* 0x000fc600078e0a07 */
[----:B------:R-:W-:Y:S02]  /*1c6d0*/  @!P3 IADD3 R12, -R12, RZ, RZ ;  /* 0x000000ff0c0cb210 */ /* 0x000fe40007ffe1ff */
[C---:B------:R-:W-:Y:S02]  /*1c6e0*/  SEL R7, R4.reuse, R7, !P2 ;  /* 0x0000000704077207 */ /* 0x040fe40005000000 */
[----:B------:R-:W-:-:S03]  /*1c6f0*/  SEL R4, R4, R12, !P2 ;  /* 0x0000000c04047207 */ /* 0x000fc60005000000 */
[----:B------:R-:W-:-:S04]  /*1c700*/  IMAD.WIDE R16, R7, 0x4, R246 ;  /* 0x0000000407107825 */ /* 0x000fc800078e02f6 */
[C---:B------:R-:W-:Y:S01]  /*1c710*/  IMAD.WIDE R14, R4.reuse, 0x4, R246 ;  /* 0x00000004040e7825 */ /* 0x040fe200078e02f6 */
        /* <DEDUP_REMOVED lines=14> */
[----:B------:R-:W-:-:S04]  /*1c800*/  IMAD.WIDE.U32 R10, R5, R10, R12 ;  /* 0x0000000a050a7225 */ /* 0x000fc800078e000c */
[----:B------:R-:W-:Y:S01]  /*1c810*/  IMAD.MOV.U32 R5, RZ, RZ, R10 ;  /* 0x000000ffff057224 */ /* 0x000fe200078e000a */
[----:B------:R-:W-:Y:S01]  /*1c820*/  IADD3 R6, R11, R4, RZ ;  /* 0x000000040b067210 */ /* 0x000fe20007ffe0ff */
[----:B------:R-:W-:Y:S05]  /*1c830*/  BRA `(.L_x_4667) ;  /* 0x00000000000c7947 */ /* 0x000fea0003800000 */
.L_x_4666:
[----:B------:R-:W2:Y:S02]  /*1c840*/  LD.E R5, desc[UR6][R10.64+0x40] ;  /* 0x000040060a057980 */ /* 0x000ea4000c101900 */
[----:B--2---:R-:W-:-:S04]  /*1c850*/  LEA R5, -R5, RZ, 0x7 ;  /* 0x000000ff05057211 */ /* 0x004fc800078e39ff */
[----:B------:R-:W-:Y:S02]  /*1c860*/  SHF.R.S32.HI R6, RZ, 0x1f, R5 ;  /* 0x0000001fff067819 */ /* 0x000fe40000011405 */
.L_x_4667:
[----:B------:R-:W-:Y:S05]  /*1c870*/  BSYNC B0 ;  /* 0x0000000000007941 */ /* 0x000fea0003800000 */
.L_x_4665:
[C---:B------:R-:W-:Y:S01]  /*1c880*/  LOP3.LUT P4, RZ, R250.reuse, 0x1, RZ, 0xc0, !PT ;  /* 0x00000001faff7812 */ /* 0x040fe2000788c0ff */
[----:B------:R-:W1:Y:S01]  /*1c890*/  LDC.64 R188, c[0x0][0x198] ;  /* 0x00006600ffbc7b82 */ /* 0x000e620000000a00 */
[----:B------:R-:W-:Y:S01]  /*1c8a0*/  LOP3.LUT P1, RZ, R250, 0x2, RZ, 0xc0, !PT ;  /* 0x00000002faff7812 */ /* 0x000fe2000782c0ff */
[----:B------:R-:W-:Y:S01]  /*1c8b0*/  ULDC.64 UR4, c[0x0][0x208] ;  /* 0x0000820000047ab9 */ /* 0x000fe20000000a00 */
        /* <DEDUP_REMOVED lines=37> */
[--C-:B------:R-:W-:Y:S01]  /*1cb10*/  IMAD.X R6, R6, 0x1, R235.reuse, P3 ;  /* 0x0000000106067824 */ /* 0x100fe200018e06eb */
        /* <DEDUP_REMOVED lines=13> */
[CC--:B--2---:R-:W-:Y:S01]  /*1cbf0*/  @P1 LEA R24, P2, R4.reuse, R141.reuse, 0x1 ;  /* 0x0000008d04181211 */ /* 0x0c4fe200078408ff */
        /* <DEDUP_REMOVED lines=74> */
[----:B-1----:R-:W4:Y:S01]  /*1d0a0*/  LD.E R139, desc[UR4][R188.64+0x18c] ;  /* 0x00018c04bc8b7980 */ /* 0x002f22000c101900 */
[----:B------:R-:W-:Y:S03]  /*1d0b0*/  BSSY B1, `(.L_x_4668) ;  /* 0x000031a000017945 */ /* 0x000fe60003800000 */
[----:B------:R-:W-:Y:S04]  /*1d0c0*/  LDSM.16.M88.4 R148, [R233] ;  /* 0x00000000e994783b */ /* 0x000fe80000000200 */
[----:B------:R-:W1:Y:S04]  /*1d0d0*/  LDSM.16.M88.4 R44, [R232+0x4000] ;  /* 0x00400000e82c783b */ /* 0x000e680000000200 */
[----:B------:R-:W5:Y:S04]  /*1d0e0*/  LDSM.16.M88.4 R36, [R232+0x4800] ;  /* 0x00480000e824783b */ /* 0x000f680000000200 */
[----:B--2---:R-:W3:Y:S04]  /*1d0f0*/  LDSM.16.M88.4 R28, [R232+0x5000] ;  /* 0x00500000e81c783b */ /* 0x004ee80000000200 */
[----:B------:R-:W2:Y:S04]  /*1d100*/  LDSM.16.M88.4 R20, [R232+0x5800] ;  /* 0x00580000e814783b */ /* 0x000ea80000000200 */
[----:B------:R-:W2:Y:S04]  /*1d110*/  LDSM.16.M88.4 R12, [R232+0x6000] ;  /* 0x00600000e80c783b */ /* 0x000ea80000000200 */
[----:B------:R-:W2:Y:S04]  /*1d120*/  LDSM.16.M88.4 R164, [R232+0x6800] ;  /* 0x00680000e8a4783b */ /* 0x000ea80000000200 */
[----:B------:R-:W2:Y:S04]  /*1d130*/  LDSM.16.M88.4 R156, [R232+0x7000] ;  /* 0x00700000e89c783b */ /* 0x000ea80000000200 */
[----:B------:R-:W2:Y:S04]  /*1d140*/  LDSM.16.M88.4 R4, [R232+0x7800] ;  /* 0x00780000e804783b */ /* 0x000ea80000000200 */
[----:B------:R-:W-:Y:S04]  /*1d150*/  LDSM.16.M88.4 R52, [R231] ;  /* 0x00000000e734783b */ /* 0x000fe80000000200 */
[----:B------:R-:W2:Y:S04]  /*1d160*/  LDSM.16.M88.4 R180, [R230] ;  /* 0x00000000e6b4783b */ /* 0x000ea80000000200 */
[----:B------:R-:W2:Y:S01]  /*1d170*/  LDSM.16.M88.4 R176, [R222] ;  /* 0x00000000deb0783b */ /* 0x000ea20000000200 */
[C---:B-1----:R-:W-:Y:S03]  /*1d180*/  HMMA.16816.F32 R48, R148.reuse, R44, RZ ;  /* 0x0000002c9430723c */ /* 0x042fe600000018ff */
[----:B------:R-:W1:Y:S03]  /*1d190*/  LDSM.16.M88.4 R172, [R221] ;  /* 0x00000000ddac783b */ /* 0x000e660000000200 */
[C---:B------:R-:W-:Y:S01]  /*1d1a0*/  HMMA.16816.F32 R44, R148.reuse, R46, RZ ;  /* 0x0000002e942c723c */ /* 0x040fe200000018ff */
[----:B------:R-:W1:Y:S04]  /*1d1b0*/  LDSM.16.M88.4 R144, [R220] ;  /* 0x00000000dc90783b */ /* 0x000e680000000200 */
[----:B------:R-:W1:Y:S01]  /*1d1c0*/  LDSM.16.M88.4 R140, [R219] ;  /* 0x00000000db8c783b */ /* 0x000e620000000200 */
[C---:B-----5:R-:W-:Y:S03]  /*1d1d0*/  HMMA.16816.F32 R40, R148.reuse, R36, RZ ;  /* 0x000000249428723c */ /* 0x060fe600000018ff */
[----:B------:R-:W5:Y:S03]  /*1d1e0*/  LDSM.16.M88.4 R132, [R218] ;  /* 0x00000000da84783b */ /* 0x000f660000000200 */
[C---:B---3--:R-:W-:Y:S01]  /*1d1f0*/  HMMA.16816.F32 R32, R148.reuse, R28, RZ ;  /* 0x0000001c9420723c */ /* 0x048fe200000018ff */
[----:B------:R-:W3:Y:S04]  /*1d200*/  LDSM.16.M88.4 R60, [R217] ;  /* 0x00000000d93c783b */ /* 0x000ee80000000200 */
[----:B------:R-:W-:Y:S01]  /*1d210*/  LDSM.16.M88.4 R64, [R229] ;  /* 0x00000000e540783b */ /* 0x000fe20000000200 */
[C---:B--2---:R-:W-:Y:S03]  /*1d220*/  HMMA.16816.F32 R24, R148.reuse, R20, RZ ;  /* 0x000000149418723c */ /* 0x044fe600000018ff */
[----:B------:R-:W2:Y:S03]  /*1d230*/  LDSM.16.M88.4 R8, [R226+0x4000] ;  /* 0x00400000e208783b */ /* 0x000ea60000000200 */
[C---:B------:R-:W-:Y:S01]  /*1d240*/  HMMA.16816.F32 R16, R148.reuse, R12, RZ ;  /* 0x0000000c9410723c */ /* 0x040fe200000018ff */
[----:B------:R-:W-:Y:S04]  /*1d250*/  LDSM.16.M88.4 R56, [R216] ;  /* 0x00000000d838783b */ /* 0x000fe80000000200 */
[----:B------:R-:W-:Y:S01]  /*1d260*/  LDSM.16.M88.4 R184, [R228] ;  /* 0x00000000e4b8783b */ /* 0x000fe20000000200 */
        /* <DEDUP_REMOVED lines=14> */
[----:B------:R-:W2:Y:S05]  /*1d350*/  LDSM.16.M88.4 R180, [R226+0x5000] ;  /* 0x00500000e2b4783b */ /* 0x000eaa0000000200 */
[C---:B------:R-:W-:Y:S06]  /*1d360*/  HMMA.16816.F32 R40, R52.reuse, R176, R40 ;  /* 0x000000b03428723c */ /* 0x040fec0000001828 */
        /* <DEDUP_REMOVED lines=11> */
[C---:B-----5:R-:W-:Y:S06]  /*1d420*/  HMMA.16816.F32 R168, R52.reuse, R132, R168 ;  /* 0x0000008434a8723c */ /* 0x060fec00000018a8 */
[C---:B------:R-:W-:Y:S01]  /*1d430*/  HMMA.16816.F32 R164, R52.reuse, R134, R164 ;  /* 0x0000008634a4723c */ /* 0x040fe200000018a4 */
[----:B------:R-:W-:Y:S05]  /*1d440*/  LDSM.16.M88.4 R132, [R226+0x7800] ;  /* 0x00780000e284783b */ /* 0x000fea0000000200 */
[C---:B---3--:R-:W-:Y:S06]  /*1d450*/  HMMA.16816.F32 R160, R52.reuse, R60, R160 ;  /* 0x0000003c34a0723c */ /* 0x048fec00000018a0 */
[----:B------:R-:W-:Y:S01]  /*1d460*/  HMMA.16816.F32 R156, R52, R62, R156 ;  /* 0x0000003e349c723c */ /* 0x000fe2000000189c */
[----:B------:R-:W3:Y:S05]  /*1d470*/  LDSM.16.M88.4 R60, [R215] ;  /* 0x00000000d73c783b */ /* 0x000eea0000000200 */
        /* <DEDUP_REMOVED lines=8> */
[----:B------:R-:W4:Y:S05]  /*1d500*/  LDSM.16.M88.4 R180, [R215+0x2800] ;  /* 0x00280000d7b4783b */ /* 0x000f2a0000000200 */
        /* <DEDUP_REMOVED lines=15> */
[----:B------:R-:W1:Y:S05]  /*1d600*/  LDSM.16.M88.4 R140, [R232+0x8000] ;  /* 0x00800000e88c783b */ /* 0x000e6a0000000200 */
[C---:B---3--:R-:W-:Y:S06]  /*1d610*/  HMMA.16816.F32 R48, R184.reuse, R60, R48 ;  /* 0x0000003cb830723c */ /* 0x048fec0000001830 */
[C---:B------:R-:W-:Y:S01]  /*1d620*/  HMMA.16816.F32 R44, R184.reuse, R62, R44 ;  /* 0x0000003eb82c723c */ /* 0x040fe2000000182c */
[----:B------:R-:W-:Y:S05]  /*1d630*/  LDSM.16.M88.4 R60, [R232+0x9800] ;  /* 0x00980000e83c783b */ /* 0x000fea0000000200 */
[C---:B--2---:R-:W-:Y:S06]  /*1d640*/  HMMA.16816.F32 R24, R184.reuse, R8, R24 ;  /* 0x00000008b818723c */ /* 0x044fec0000001818 */
[C---:B------:R-:W-:Y:S01]  /*1d650*/  HMMA.16816.F32 R20, R184.reuse, R10, R20 ;  /* 0x0000000ab814723c */ /* 0x040fe20000001814 */
[----:B------:R-:W-:Y:S05]  /*1d660*/  LDSM.16.M88.4 R8, [R231+0x2000] ;  /* 0x00200000e708783b */ /* 0x000fea0000000200 */
[C---:B-----5:R-:W-:Y:S06]  /*1d670*/  HMMA.16816.F32 R16, R184.reuse, R4, R16 ;  /* 0x00000004b810723c */ /* 0x060fec0000001810 */
[----:B------:R-:W-:Y:S01]  /*1d680*/  HMMA.16816.F32 R12, R184, R6, R12 ;  /* 0x00000006b80c723c */ /* 0x000fe2000000180c */
[----:B------:R-:W2:Y:S05]  /*1d690*/  LDSM.16.M88.4 R4, [R214] ;  /* 0x00000000d604783b */ /* 0x000eaa0000000200 */
[C---:B------:R-:W-:Y:S06]  /*1d6a0*/  HMMA.16816.F32 R152, R64.reuse, R132, R152 ;  /* 0x000000844098723c */ /* 0x040fec0000001898 */
[----:B------:R-:W-:Y:S01]  /*1d6b0*/  HMMA.16816.F32 R148, R64, R134, R148 ;  /* 0x000000864094723c */ /* 0x000fe20000001894 */
[----:B------:R-:W-:Y:S04]  /*1d6c0*/  LDSM.16.M88.4 R132, [R232+0x8800] ;  /* 0x00880000e884783b */ /* 0x000fe80000000200 */
[----:B------:R-:W-:Y:S01]  /*1d6d0*/  LDSM.16.M88.4 R64, [R232+0x9000] ;  /* 0x00900000e840783b */ /* 0x000fe20000000200 */
[C---:B----4-:R-:W-:Y:S06]  /*1d6e0*/  HMMA.16816.F32 R168, R184.reuse, R180, R168 ;  /* 0x000000b4b8a8723c */ /* 0x050fec00000018a8 */
[C---:B------:R-:W-:Y:S06]  /*1d6f0*/  HMMA.16816.F32 R164, R184.reuse, R182, R164 ;  /* 0x000000b6b8a4723c */ /* 0x040fec00000018a4 */
[C---:B------:R-:W-:Y:S06]  /*1d700*/  HMMA.16816.F32 R40, R184.reuse, R56, R40 ;  /* 0x00000038b828723c */ /* 0x040fec0000001828 */
[C---:B------:R-:W-:Y:S01]  /*1d710*/  HMMA.16816.F32 R36, R184.reuse, R58, R36 ;  /* 0x0000003ab824723c */ /* 0x040fe20000001824 */
[----:B------:R-:W3:Y:S05]  /*1d720*/  LDSM.16.M88.4 R56, [R232+0xa000] ;  /* 0x00a00000e838783b */ /* 0x000eea0000000200 */
[C---:B------:R-:W-:Y:S06]  /*1d730*/  HMMA.16816.F32 R160, R184.reuse, R176, R160 ;  /* 0x000000b0b8a0723c */ /* 0x040fec00000018a0 */
[----:B------:R-:W-:Y:S01]  /*1d740*/  HMMA.16816.F32 R156, R184, R178, R156 ;  /* 0x000000b2b89c723c */ /* 0x000fe2000000189c */
[----:B------:R-:W4:Y:S05]  /*1d750*/  LDSM.16.M88.4 R176, [R232+0xb000] ;  /* 0x00b00000e8b0783b */ /* 0x000f2a0000000200 */
[C---:B-1----:R-:W-:Y:S06]  /*1d760*/  HMMA.16816.F32 R48, R144.reuse, R140, R48 ;  /* 0x0000008c9030723c */ /* 0x042fec0000001830 */
[----:B------:R-:W-:Y:S01]  /*1d770*/  HMMA.16816.F32 R180, R144, R142, R44 ;  /* 0x0000008e90b4723c */ /* 0x000fe2000000182c */
[----:B------:R-:W-:Y:S04]  /*1d780*/  LDSM.16.M88.4 R140, [R229+0x2000] ;  /* 0x00200000e58c783b */ /* 0x000fe80000000200 */
[----:B------:R-:W-:Y:S01]  /*1d790*/  LDSM.16.M88.4 R44, [R226+0x8000] ;  /* 0x00800000e22c783b */ /* 0x000fe20000000200 */
[C---:B------:R-:W-:Y:S06]  /*1d7a0*/  HMMA.16816.F32 R32, R184.reuse, R52, R32 ;  /* 0x00000034b820723c */ /* 0x040fec0000001820 */
[C---:B------:R-:W-:Y:S01]  /*1d7b0*/  HMMA.16816.F32 R28, R184.reuse, R54, R28 ;  /* 0x00000036b81c723c */ /* 0x040fe2000000181c */
[----:B------:R-:W1:Y:S05]  /*1d7c0*/  LDSM.16.M88.4 R52, [R232+0xa800] ;  /* 0x00a80000e834783b */ /* 0x000e6a0000000200 */
[C---:B------:R-:W-:Y:S06]  /*1d7d0*/  HMMA.16816.F32 R152, R184.reuse, R172, R152 ;  /* 0x000000acb898723c */ /* 0x040fec0000001898 */
[----:B------:R-:W-:Y:S01]  /*1d7e0*/  HMMA.16816.F32 R148, R184, R174, R148 ;  /* 0x000000aeb894723c */ /* 0x000fe20000001894 */
[----:B------:R-:W5:Y:S04]  /*1d7f0*/  LDSM.16.M88.4 R172, [R232+0xb800] ;  /* 0x00b80000e8ac783b */ /* 0x000f680000000200 */
[----:B------:R-:W-:Y:S01]  /*1d800*/  LDSM.16.M88.4 R184, [R210] ;  /* 0x00000000d2b8783b */ /* 0x000fe20000000200 */
[C---:B--2---:R-:W-:Y:S06]  /*1d810*/  HMMA.16816.F32 R48, R8.reuse, R4, R48 ;  /* 0x000000040830723c */ /* 0x044fec0000001830 */
[----:B------:R-:W-:Y:S01]  /*1d820*/  HMMA.16816.F32 R180, R8, R6, R180 ;  /* 0x0000000608b4723c */ /* 0x000fe200000018b4 */
[----:B------:R-:W2:Y:S05]  /*1d830*/  LDSM.16.M88.4 R4, [R208] ;  /* 0x00000000d004783b */ /* 0x000eaa0000000200 */
[C---:B---3--:R-:W-:Y:S06]  /*1d840*/  HMMA.16816.F32 R16, R144.reuse, R56, R16 ;  /* 0x000000389010723c */ /* 0x048fec0000001810 */
[C---:B------:R-:W-:Y:S01]  /*1d850*/  HMMA.16816.F32 R12, R144.reuse, R58, R12 ;  /* 0x0000003a900c723c */ /* 0x040fe2000000180c */
[----:B------:R-:W3:Y:S05]  /*1d860*/  LDSM.16.M88.4 R56, [R211] ;  /* 0x00000000d338783b */ /* 0x000eea0000000200 */
[C---:B----4-:R-:W-:Y:S06]  /*1d870*/  HMMA.16816.F32 R160, R144.reuse, R176, R160 ;  /* 0x000000b090a0723c */ /* 0x050fec00000018a0 */
[C---:B------:R-:W-:Y:S01]  /*1d880*/  HMMA.16816.F32 R156, R144.reuse, R178, R156 ;  /* 0x000000b2909c723c */ /* 0x040fe2000000189c */
[----:B------:R-:W-:Y:S05]  /*1d890*/  LDSM.16.M88.4 R176, [R137] ;  /* 0x0000000089b0783b */ /* 0x000fea0000000200 */
        /* <DEDUP_REMOVED lines=8> */
[----:B------:R-:W4:Y:S05]  /*1d920*/  LDSM.16.M88.4 R64, [R213] ;  /* 0x00000000d540783b */ /* 0x000f2a0000000200 */
[C---:B------:R-:W-:Y:S06]  /*1d930*/  HMMA.16816.F32 R24, R144.reuse, R60, R24 ;  /* 0x0000003c9018723c */ /* 0x040fec0000001818 */
[C---:B------:R-:W-:Y:S01]  /*1d940*/  HMMA.16816.F32 R20, R144.reuse, R62, R20 ;  /* 0x0000003e9014723c */ /* 0x040fe20000001814 */
[----:B------:R-:W4:Y:S05]  /*1d950*/  LDSM.16.M88.4 R60, [R212] ;  /* 0x00000000d43c783b */ /* 0x000f2a0000000200 */
[C---:B-----5:R-:W-:Y:S06]  /*1d960*/  HMMA.16816.F32 R152, R144.reuse, R172, R152 ;  /* 0x000000ac9098723c */ /* 0x060fec0000001898 */
[----:B------:R-:W-:Y:S01]  /*1d970*/  HMMA.16816.F32 R148, R144, R174, R148 ;  /* 0x000000ae9094723c */ /* 0x000fe20000001894 */
[----:B------:R-:W5:Y:S04]  /*1d980*/  LDSM.16.M88.4 R144, [R209] ;  /* 0x00000000d190783b */ /* 0x000f680000000200 */
[----:B------:R-:W-:Y:S01]  /*1d990*/  LDSM.16.M88.4 R172, [R226+0x8800] ;  /* 0x00880000e2ac783b */ /* 0x000fe20000000200 */
[C---:B--2---:R-:W-:Y:S06]  /*1d9a0*/  HMMA.16816.F32 R160, R8.reuse, R4, R160 ;  /* 0x0000000408a0723c */ /* 0x044fec00000018a0 */
[----:B------:R-:W-:Y:S01]  /*1d9b0*/  HMMA.16816.F32 R156, R8, R6, R156 ;  /* 0x00000006089c723c */ /* 0x000fe2000000189c */
[----:B------:R-:W2:Y:S05]  /*1d9c0*/  LDSM.16.M88.4 R4, [R226+0x9800] ;  /* 0x00980000e204783b */ /* 0x000eaa0000000200 */
[----:B------:R-:W-:Y:S06]  /*1d9d0*/  HMMA.16816.F32 R48, R140, R44, R48 ;  /* 0x0000002c8c30723c */ /* 0x000fec0000001830 */
[C---:B---3--:R-:W-:Y:S06]  /*1d9e0*/  HMMA.16816.F32 R24, R8.reuse, R56, R24 ;  /* 0x000000380818723c */ /* 0x048fec0000001818 */
[----:B------:R-:W-:Y:S06]  /*1d9f0*/  HMMA.16816.F32 R20, R8, R58, R20 ;  /* 0x0000003a0814723c */ /* 0x000fec0000001814 */
[----:B------:R-:W-:Y:S01]  /*1da00*/  HMMA.16816.F32 R180, R140, R46, R180 ;  /* 0x0000002e8cb4723c */ /* 0x000fe200000018b4 */
[----:B------:R-:W3:Y:S05]  /*1da10*/  LDSM.16.M88.4 R44, [R226+0x9000] ;  /* 0x00900000e22c783b */ /* 0x000eea0000000200 */
[----:B-1----:R-:W-:Y:S06]  /*1da20*/  HMMA.16816.F32 R48, R132, R52, R48 ;  /* 0x000000348430723c */ /* 0x002fec0000001830 */
[C---:B----4-:R-:W-:Y:S06]  /*1da30*/  HMMA.16816.F32 R40, R8.reuse, R64, R40 ;  /* 0x000000400828723c */ /* 0x050fec0000001828 */
[C---:B------:R-:W-:Y:S06]  /*1da40*/  HMMA.16816.F32 R16, R8.reuse, R184, R16 ;  /* 0x000000b80810723c */ /* 0x040fec0000001810 */
[C---:B------:R-:W-:Y:S06]  /*1da50*/  HMMA.16816.F32 R36, R8.reuse, R66, R36 ;  /* 0x000000420824723c */ /* 0x040fec0000001824 */
[C---:B------:R-:W-:Y:S01]  /*1da60*/  HMMA.16816.F32 R32, R8.reuse, R60, R32 ;  /* 0x0000003c0820723c */ /* 0x040fe20000001820 */
[-C--:B------:R-:W-:Y:S01]  /*1da70*/  FMUL.FTZ R48, R48, R139.reuse ;  /* 0x0000008b30307220 */ /* 0x080fe20000410000 */
[-C--:B------:R-:W-:Y:S01]  /*1da80*/  FMUL.FTZ R49, R49, R139.reuse ;  /* 0x0000008b31317220 */ /* 0x080fe20000410000 */
[-C--:B------:R-:W-:Y:S01]  /*1da90*/  FMUL.FTZ R50, R50, R139.reuse ;  /* 0x0000008b32327220 */ /* 0x080fe20000410000 */
[-C--:B------:R-:W-:Y:S01]  /*1daa0*/  FMUL.FTZ R51, R51, R139.reuse ;  /* 0x0000008b33337220 */ /* 0x080fe20000410000 */
[----:B------:R-:W-:Y:S01]  /*1dab0*/  MUFU.TANH R52, R48 ;  /* 0x0000003000347308 */ /* 0x000fe20000002400 */
[C---:B------:R-:W-:Y:S06]  /*1dac0*/  HMMA.16816.F32 R28, R8.reuse, R62, R28 ;  /* 0x0000003e081c723c */ /* 0x040fec000000181c */
[C---:B------:R-:W-:Y:S01]  /*1dad0*/  HMMA.16816.F32 R184, R8.reuse, R186, R12 ;  /* 0x000000ba08b8723c */ /* 0x040fe2000000180c */
[----:B------:R-:W-:Y:S01]  /*1dae0*/  LDSM.16.M88.4 R12, [R215+0x4800] ;  /* 0x00480000d70c783b */ /* 0x000fe20000000200 */
[----:B------:R-:W-:Y:S04]  /*1daf0*/  MUFU.TANH R53, R50 ;  /* 0x0000003200357308 */ /* 0x000fe80000002400 */
[C---:B-----5:R-:W-:Y:S06]  /*1db00*/  HMMA.16816.F32 R168, R8.reuse, R144, R168 ;  /* 0x0000009008a8723c */ /* 0x060fec00000018a8 */
[C---:B------:R-:W-:Y:S06]  /*1db10*/  HMMA.16816.F32 R164, R8.reuse, R146, R164 ;  /* 0x0000009208a4723c */ /* 0x040fec00000018a4 */
[C---:B------:R-:W-:Y:S06]  /*1db20*/  HMMA.16816.F32 R152, R8.reuse, R176, R152 ;  /* 0x000000b00898723c */ /* 0x040fec0000001898 */
[----:B------:R-:W-:Y:S01]  /*1db30*/  HMMA.16816.F32 R148, R8, R178, R148 ;  /* 0x000000b20894723c */ /* 0x000fe20000001894 */
[----:B------:R-:W1:Y:S05]  /*1db40*/  LDSM.16.M88.4 R8, [R226+0xa000] ;  /* 0x00a00000e208783b */ /* 0x000e6a0000000200 */
[C---:B--2---:R-:W-:Y:S06]  /*1db50*/  HMMA.16816.F32 R24, R140.reuse, R4, R24 ;  /* 0x000000048c18723c */ /* 0x044fec0000001818 */
[----:B------:R-:W-:Y:S01]  /*1db60*/  HMMA.16816.F32 R20, R140, R6, R20 ;  /* 0x000000068c14723c */ /* 0x000fe20000001814 */
[----:B------:R-:W2:Y:S05]  /*1db70*/  LDSM.16.M88.4 R4, [R226+0xb000] ;  /* 0x00b00000e204783b */ /* 0x000eaa0000000200 */
[----:B------:R-:W-:Y:S01]  /*1db80*/  HMMA.16816.F32 R180, R132, R54, R180 ;  /* 0x0000003684b4723c */ /* 0x000fe200000018b4 */
[----:B------:R-:W4:Y:S05]  /*1db90*/  MUFU.TANH R54, R49 ;  /* 0x0000003100367308 */ /* 0x000f2a0000002400 */
[C---:B------:R-:W-:Y:S03]  /*1dba0*/  HMMA.16816.F32 R40, R140.reuse, R172, R40 ;  /* 0x000000ac8c28723c */ /* 0x040fe60000001828 */
[----:B------:R5:W4:Y:S03]  /*1dbb0*/  MUFU.TANH R55, R51 ;  /* 0x0000003300377308 */ /* 0x000b260000002400 */
[C---:B------:R-:W-:Y:S06]  /*1dbc0*/  HMMA.16816.F32 R36, R140.reuse, R174, R36 ;  /* 0x000000ae8c24723c */ /* 0x040fec0000001824 */
[C---:B---3--:R-:W-:Y:S06]  /*1dbd0*/  HMMA.16816.F32 R32, R140.reuse, R44, R32 ;  /* 0x0000002c8c20723c */ /* 0x048fec0000001820 */
[C---:B-1----:R-:W-:Y:S01]  /*1dbe0*/  HMMA.16816.F32 R16, R140.reuse, R8, R16 ;  /* 0x000000088c10723c */ /* 0x042fe20000001810 */
[-C--:B------:R-:W-:Y:S01]  /*1dbf0*/  FMUL.FTZ R56, R180, R139.reuse ;  /* 0x0000008bb4387220 */ /* 0x080fe20000410000 */
[----:B-----5:R-:W1:Y:S01]  /*1dc00*/  LDSM.16.M88.4 R48, [R226+0xa800] ;  /* 0x00a80000e230783b */ /* 0x020e620000000200 */
[-C--:B------:R-:W-:Y:S01]  /*1dc10*/  FMUL.FTZ R58, R182, R139.reuse ;  /* 0x0000008bb63a7220 */ /* 0x080fe20000410000 */
[-C--:B------:R-:W-:Y:S01]  /*1dc20*/  FMUL.FTZ R57, R181, R139.reuse ;  /* 0x0000008bb5397220 */ /* 0x080fe20000410000 */
[-C--:B------:R-:W-:Y:S01]  /*1dc30*/  FMUL.FTZ R59, R183, R139.reuse ;  /* 0x0000008bb73b7220 */ /* 0x080fe20000410000 */
[----:B------:R-:W-:Y:S01]  /*1dc40*/  HMMA.16816.F32 R184, R140, R10, R184 ;  /* 0x0000000a8cb8723c */ /* 0x000fe200000018b8 */
[----:B------:R-:W3:Y:S01]  /*1dc50*/  LDSM.16.M88.4 R8, [R226+0xb800] ;  /* 0x00b80000e208783b */ /* 0x000ee20000000200 */
[----:B------:R-:W5:Y:S04]  /*1dc60*/  MUFU.TANH R56, R56 ;  /* 0x0000003800387308 */ /* 0x000f680000002400 */
[----:B------:R-:W-:Y:S04]  /*1dc70*/  HMMA.16816.F32 R40, R132, R12, R40 ;  /* 0x0000000c8428723c */ /* 0x000fe80000001828 */
[----:B------:R-:W5:Y:S02]  /*1dc80*/  MUFU.TANH R58, R58 ;  /* 0x0000003a003a7308 */ /* 0x000f640000002400 */
[C---:B--2---:R-:W-:Y:S06]  /*1dc90*/  HMMA.16816.F32 R160, R140.reuse, R4, R160 ;  /* 0x000000048ca0723c */ /* 0x044fec00000018a0 */
[----:B------:R-:W-:Y:S01]  /*1dca0*/  HMMA.16816.F32 R156, R140, R6, R156 ;  /* 0x000000068c9c723c */ /* 0x000fe2000000189c */
[----:B------:R-:W2:Y:S01]  /*1dcb0*/  LDSM.16.M88.4 R4, [R215+0x6800] ;  /* 0x00680000d704783b */ /* 0x000ea20000000200 */
[----:B------:R-:W5:Y:S04]  /*1dcc0*/  MUFU.TANH R57, R57 ;  /* 0x0000003900397308 */ /* 0x000f680000002400 */
[----:B------:R-:W-:Y:S01]  /*1dcd0*/  HMMA.16816.F32 R36, R132, R14, R36 ;  /* 0x0000000e8424723c */ /* 0x000fe20000001824 */
[----:B------:R-:W4:Y:S03]  /*1dce0*/  LDSM.16.M88.4 R12, [R215+0x5800] ;  /* 0x00580000d70c783b */ /* 0x000f260000000200 */
[----:B------:R-:W5:Y:S02]  /*1dcf0*/  MUFU.TANH R59, R59 ;  /* 0x0000003b003b7308 */ /* 0x000f640000002400 */
[-C--:B------:R-:W-:Y:S01]  /*1dd00*/  FMUL.FTZ R40, R40, R139.reuse ;  /* 0x0000008b28287220 */ /* 0x080fe20000410000 */
[-C--:B------:R-:W-:Y:S01]  /*1dd10*/  FMUL.FTZ R41, R41, R139.reuse ;  /* 0x0000008b29297220 */ /* 0x080fe20000410000 */
[-C--:B------:R-:W-:Y:S01]  /*1dd20*/  FMUL.FTZ R42, R42, R139.reuse ;  /* 0x0000008b2a2a7220 */ /* 0x080fe20000410000 */
[-C--:B------:R-:W-:Y:S01]  /*1dd30*/  FMUL.FTZ R43, R43, R139.reuse ;  /* 0x0000008b2b2b7220 */ /* 0x080fe20000410000 */
[C---:B------:R-:W-:Y:S01]  /*1dd40*/  HMMA.16816.F32 R28, R140.reuse, R46, R28 ;  /* 0x0000002e8c1c723c */ /* 0x040fe2000000181c */
[----:B------:R-:W5:Y:S01]  /*1dd50*/  LDSM.16.M88.4 R44, [R215+0x5000] ;  /* 0x00500000d72c783b */ /* 0x000f620000000200 */
[----:B------:R-:W5:Y:S04]  /*1dd60*/  MUFU.TANH R60, R40 ;  /* 0x00000028003c7308 */ /* 0x000f680000002400 */
[C---:B-1----:R-:W-:Y:S04]  /*1dd70*/  HMMA.16816.F32 R164, R140.reuse, R50, R164 ;  /* 0x000000328ca4723c */ /* 0x042fe800000018a4 */
[----:B------:R-:W-:Y:S02]  /*1dd80*/  MUFU.TANH R61, R41 ;  /* 0x00000029003d7308 */ /* 0x000fe40000002400 */
[C---:B------:R-:W-:Y:S02]  /*1dd90*/  HMMA.16816.F32 R168, R140.reuse, R48, R168 ;  /* 0x000000308ca8723c */ /* 0x040fe400000018a8 */
[-C--:B------:R-:W-:Y:S01]  /*1dda0*/  FMUL.FTZ R36, R36, R139.reuse ;  /* 0x0000008b24247220 */ /* 0x080fe20000410000 */
[-C--:B------:R-:W-:Y:S01]  /*1ddb0*/  FMUL.FTZ R37, R37, R139.reuse ;  /* 0x0000008b25257220 */ /* 0x080fe20000410000 */
[-C--:B------:R-:W-:Y:S01]  /*1ddc0*/  FMUL.FTZ R38, R38, R139.reuse ;  /* 0x0000008b26267220 */ /* 0x080fe20000410000 */
[----:B------:R-:W-:Y:S01]  /*1ddd0*/  FMUL.FTZ R39, R39, R139 ;  /* 0x0000008b27277220 */ /* 0x000fe20000410000 */
[----:B------:R-:W1:Y:S01]  /*1dde0*/  MUFU.TANH R62, R42 ;  /* 0x0000002a003e7308 */ /* 0x000e620000002400 */
[C---:B---3--:R-:W-:Y:S06]  /*1ddf0*/  HMMA.16816.F32 R152, R140.reuse, R8, R152 ;  /* 0x000000088c98723c */ /* 0x048fec0000001898 */
[----:B------:R-:W-:Y:S01]  /*1de00*/  HMMA.16816.F32 R148, R140, R10, R148 ;  /* 0x0000000a8c94723c */ /* 0x000fe20000001894 */
[----:B------:R3:W1:Y:S01]  /*1de10*/  MUFU.TANH R48, R43 ;  /* 0x0000002b00307308 */ /* 0x0006620000002400 */
[----:B------:R-:W1:Y:S04]  /*1de20*/  LDSM.16.M88.4 R8, [R215+0x7000] ;  /* 0x00700000d708783b */ /* 0x000e680000000200 */
[----:B--2---:R-:W-:Y:S01]  /*1de30*/  HMMA.16816.F32 R164, R132, R6, R164 ;  /* 0x0000000684a4723c */ /* 0x004fe200000018a4 */
[----:B------:R-:W2:Y:S01]  /*1de40*/  S2R R7, SR_TID.X ;  /* 0x0000000000077919 */ /* 0x000ea20000002100 */
[----:B------:R-:W-:Y:S01]  /*1de50*/  IMAD.MOV.U32 R141, RZ, RZ, R190 ;  /* 0x000000ffff8d7224 */ /* 0x000fe200078e00be */
[----:B------:R-:W1:Y:S01]  /*1de60*/  MUFU.TANH R36, R36 ;  /* 0x0000002400247308 */ /* 0x000e620000002400 */
[----:B------:R-:W-:-:S02]  /*1de70*/  IMAD.MOV.U32 R140, RZ, RZ, R191 ;  /* 0x000000ffff8c7224 */ /* 0x000fc400078e00bf */
[C---:B----4-:R-:W-:Y:S05]  /*1de80*/  HMMA.16816.F32 R24, R132.reuse, R12, R24 ;  /* 0x0000000c8418723c */ /* 0x050fea0000001818 */
[----:B------:R-:W-:Y:S01]  /*1de90*/  MUFU.TANH R37, R37 ;  /* 0x0000002500257308 */ /* 0x000fe20000002400 */
[----:B---3--:R-:W3:Y:S01]  /*1dea0*/  LDSM.16.M88.4 R40, [R215+0x6000] ;  /* 0x00600000d728783b */ /* 0x008ee20000000200 */
[----:B------:R-:W-:Y:S03]  /*1deb0*/  HMMA.16816.F32 R20, R132, R14, R20 ;  /* 0x0000000e8414723c */ /* 0x000fe60000001814 */
[----:B------:R-:W4:Y:S01]  /*1dec0*/  LDSM.16.M88.4 R12, [R215+0x7800] ;  /* 0x00780000d70c783b */ /* 0x000f220000000200 */
[----:B------:R-:W-:-:S04]  /*1ded0*/  DEPBAR.LE SB0, 0x0 ;  /* 0x000080000000791a */ /* 0x000fc80000000000 */
[C---:B-----5:R-:W-:Y:S01]  /*1dee0*/  HMMA.16816.F32 R32, R132.reuse, R44, R32 ;  /* 0x0000002c8420723c */ /* 0x060fe20000001820 */
[----:B------:R-:W5:Y:S02]  /*1def0*/  MUFU.TANH R38, R38 ;  /* 0x0000002600267308 */ /* 0x000f640000002400 */
[-C--:B------:R-:W-:Y:S01]  /*1df00*/  FMUL.FTZ R164, R164, R139.reuse ;  /* 0x0000008ba4a47220 */ /* 0x080fe20000410000 */
[-C--:B------:R-:W-:Y:S01]  /*1df10*/  FMUL.FTZ R166, R166, R139.reuse ;  /* 0x0000008ba6a67220 */ /* 0x080fe20000410000 */
[-C--:B------:R-:W-:Y:S01]  /*1df20*/  FMUL.FTZ R167, R167, R139.reuse ;  /* 0x0000008ba7a77220 */ /* 0x080fe20000410000 */
[C---:B------:R-:W-:Y:S01]  /*1df30*/  HMMA.16816.F32 R28, R132.reuse, R46, R28 ;  /* 0x0000002e841c723c */ /* 0x040fe2000000181c */
[-C--:B------:R-:W-:Y:S02]  /*1df40*/  FMUL.FTZ R165, R165, R139.reuse ;  /* 0x0000008ba5a57220 */ /* 0x080fe40000410000 */
[-C--:B------:R-:W-:Y:S01]  /*1df50*/  FMUL.FTZ R27, R27, R139.reuse ;  /* 0x0000008b1b1b7220 */ /* 0x080fe20000410000 */
[----:B------:R-:W5:Y:S01]  /*1df60*/  MUFU.TANH R39, R39 ;  /* 0x0000002700277308 */ /* 0x000f620000002400 */
[-C--:B------:R-:W-:Y:S01]  /*1df70*/  FMUL.FTZ R6, R25, R139.reuse ;  /* 0x0000008b19067220 */ /* 0x080fe20000410000 */
[----:B--2---:R-:W-:Y:S01]  /*1df80*/  IMAD.SHL.U32 R7, R7, 0x2, RZ ;  /* 0x0000000207077824 */ /* 0x004fe200078e00ff */
[C---:B------:R-:W-:Y:S03]  /*1df90*/  HMMA.16816.F32 R168, R132.reuse, R4, R168 ;  /* 0x0000000484a8723c */ /* 0x040fe600000018a8 */
[-C--:B------:R-:W-:Y:S01]  /*1dfa0*/  FMUL.FTZ R23, R23, R139.reuse ;  /* 0x0000008b17177220 */ /* 0x080fe20000410000 */
[-C--:B------:R-:W-:Y:S01]  /*1dfb0*/  FMUL.FTZ R22, R22, R139.reuse ;  /* 0x0000008b16167220 */ /* 0x080fe20000410000 */
[-C--:B------:R-:W-:Y:S01]  /*1dfc0*/  FMUL.FTZ R20, R20, R139.reuse ;  /* 0x0000008b14147220 */ /* 0x080fe20000410000 */
[----:B-1----:R-:W-:Y:S01]  /*1dfd0*/  HMMA.16816.F32 R160, R132, R8, R160 ;  /* 0x0000000884a0723c */ /* 0x002fe200000018a0 */
[----:B------:R-:W-:Y:S01]  /*1dfe0*/  MUFU.TANH R49, R23 ;  /* 0x0000001700317308 */ /* 0x000fe20000002400 */
[-C--:B------:R-:W-:Y:S01]  /*1dff0*/  FMUL.FTZ R5, R24, R139.reuse ;  /* 0x0000008b18057220 */ /* 0x080fe20000410000 */
[----:B------:R-:W-:-:S02]  /*1e000*/  FMUL.FTZ R21, R21, R139 ;  /* 0x0000008b15157220 */ /* 0x000fc40000410000 */
[-C--:B------:R-:W-:Y:S01]  /*1e010*/  FMUL.FTZ R32, R32, R139.reuse ;  /* 0x0000008b20207220 */ /* 0x080fe20000410000 */
[C---:B------:R-:W-:Y:S01]  /*1e020*/  HMMA.16816.F32 R156, R132.reuse, R10, R156 ;  /* 0x0000000a849c723c */ /* 0x040fe2000000189c */
[----:B------:R-:W-:Y:S01]  /*1e030*/  LOP3.LUT R9, R7, 0x6, RZ, 0xc0, !PT ;  /* 0x0000000607097812 */ /* 0x000fe200078ec0ff */
[-C--:B------:R-:W-:Y:S01]  /*1e040*/  FMUL.FTZ R33, R33, R139.reuse ;  /* 0x0000008b21217220 */ /* 0x080fe20000410000 */
[----:B------:R-:W-:Y:S01]  /*1e050*/  MUFU.TANH R47, R22 ;  /* 0x00000016002f7308 */ /* 0x000fe20000002400 */
[-C--:B------:R-:W-:Y:S01]  /*1e060*/  FMUL.FTZ R34, R34, R139.reuse ;  /* 0x0000008b22227220 */ /* 0x080fe20000410000 */
[-C--:B------:R-:W-:Y:S01]  /*1e070*/  FMUL.FTZ R35, R35, R139.reuse ;  /* 0x0000008b23237220 */ /* 0x080fe20000410000 */
[C---:B---3--:R-:W-:Y:S01]  /*1e080*/  HMMA.16816.F32 R16, R132.reuse, R40, R16 ;  /* 0x000000288410723c */ /* 0x048fe20000001810 */
[----:B------:R-:W-:Y:S02]  /*1e090*/  IMAD R9, R249, 0x80, R9 ;  /* 0x00000080f9097824 */ /* 0x000fe400078e0209 */
[-C--:B------:R-:W-:Y:S01]  /*1e0a0*/  FMUL.FTZ R11, R26, R139.reuse ;  /* 0x0000008b1a0b7220 */ /* 0x080fe20000410000 */
[-C--:B------:R-:W-:Y:S01]  /*1e0b0*/  FMUL.FTZ R29, R29, R139.reuse ;  /* 0x0000008b1d1d7220 */ /* 0x080fe20000410000 */
[----:B------:R-:W-:Y:S01]  /*1e0c0*/  FMUL.FTZ R30, R30, R139 ;  /* 0x0000008b1e1e7220 */ /* 0x000fe20000410000 */
[C---:B------:R-:W-:Y:S01]  /*1e0d0*/  VIADD R26, R9.reuse, 0x11 ;  /* 0x00000011091a7836 */ /* 0x040fe20000000000 */
[----:B----4-:R-:W-:Y:S01]  /*1e0e0*/  HMMA.16816.F32 R152, R132, R12, R152 ;  /* 0x0000000c8498723c */ /* 0x010fe20000001898 */
[C---:B------:R-:W-:Y:S01]  /*1e0f0*/  VIADD R25, R9.reuse, 0x18 ;  /* 0x0000001809197836 */ /* 0x040fe20000000000 */
[----:B------:R-:W1:Y:S01]  /*1e100*/  MUFU.TANH R32, R32 ;  /* 0x0000002000207308 */ /* 0x000e620000002400 */
[----:B------:R-:W-:-:S02]  /*1e110*/  VIADD R24, R9, 0x19 ;  /* 0x0000001909187836 */ /* 0x000fc40000000000 */
[-C--:B------:R-:W-:Y:S01]  /*1e120*/  FMUL.FTZ R28, R28, R139.reuse ;  /* 0x0000008b1c1c7220 */ /* 0x080fe20000410000 */
[C---:B------:R-:W-:Y:S01]  /*1e130*/  VIADD R143, R9.reuse, 0x29 ;  /* 0x00000029098f7836 */ /* 0x040fe20000000000 */
[C---:B------:R-:W-:Y:S01]  /*1e140*/  HMMA.16816.F32 R148, R132.reuse, R14, R148 ;  /* 0x0000000e8494723c */ /* 0x040fe20000001894 */
[----:B------:R-:W-:Y:S02]  /*1e150*/  VIADD R13, R9, 0x1 ;  /* 0x00000001090d7836 */ /* 0x000fe40000000000 */
[-C--:B------:R-:W-:Y:S01]  /*1e160*/  FMUL.FTZ R4, R31, R139.reuse ;  /* 0x0000008b1f047220 */ /* 0x080fe20000410000 */
[-C--:B------:R-:W-:Y:S01]  /*1e170*/  FMUL.FTZ R46, R161, R139.reuse ;  /* 0x0000008ba12e7220 */ /* 0x080fe20000410000 */
[----:B------:R2:W-:Y:S01]  /*1e180*/  MUFU.TANH R15, R27 ;  /* 0x0000001b000f7308 */ /* 0x0005e20000002400 */
[----:B------:R-:W-:Y:S01]  /*1e190*/  FMUL.FTZ R45, R163, R139 ;  /* 0x0000008ba32d7220 */ /* 0x000fe20000410000 */
[----:B------:R-:W-:Y:S01]  /*1e1a0*/  ISETP.GE.AND P5, PT, R13, R136, PT ;  /* 0x000000880d00720c */ /* 0x000fe20003fa6270 */
[----:B------:R-:W-:Y:S01]  /*1e1b0*/  VIADD R14, R9, 0x9 ;  /* 0x00000009090e7836 */ /* 0x000fe20000000000 */
[----:B------:R-:W-:Y:S01]  /*1e1c0*/  ISETP.GE.AND P4, PT, R13, R138, PT ;  /* 0x0000008a0d00720c */ /* 0x000fe20003f86270 */
[----:B------:R-:W-:Y:S01]  /*1e1d0*/  HMMA.16816.F32 R184, R132, R42, R184 ;  /* 0x0000002a84b8723c */ /* 0x000fe200000018b8 */
[----:B------:R-:W-:Y:S01]  /*1e1e0*/  I2FP.F32.S32 R13, R13 ;  /* 0x0000000d000d7245 */ /* 0x000fe20000201400 */
[-C--:B------:R-:W-:Y:S01]  /*1e1f0*/  FMUL.FTZ R168, R168, R139.reuse ;  /* 0x0000008ba8a87220 */ /* 0x080fe20000410000 */
[-C--:B------:R-:W-:Y:S01]  /*1e200*/  FMUL.FTZ R8, R17, R139.reuse ;  /* 0x0000008b11087220 */ /* 0x080fe20000410000 */
[----:B------:R-:W-:Y:S01]  /*1e210*/  FMUL.FTZ R12, R18, R139 ;  /* 0x0000008b120c7220 */ /* 0x000fe20000410000 */
[----:B------:R-:W-:Y:S01]  /*1e220*/  ISETP.GE.AND P2, PT, R14, R136, PT ;  /* 0x000000880e00720c */ /* 0x000fe20003f46270 */
[C---:B------:R-:W-:Y:S01]  /*1e230*/  FFMA.FTZ R7, R0.reuse, R13, R54 ;  /* 0x0000000d00077223 */ /* 0x040fe20000010036 */
[----:B------:R3:W-:Y:S01]  /*1e240*/  MUFU.TANH R51, R8 ;  /* 0x0000000800337308 */ /* 0x0007e20000002400 */
[----:B------:R-:W-:Y:S01]  /*1e250*/  FMUL.FTZ R10, R19, R139 ;  /* 0x0000008b130a7220 */ /* 0x000fe20000410000 */
[----:B------:R-:W-:Y:S01]  /*1e260*/  FFMA.FTZ R13, R0, R13, R55 ;  /* 0x0000000d000d7223 */ /* 0x000fe20000010037 */
[-C--:B------:R-:W-:Y:S01]  /*1e270*/  FMUL.FTZ R41, R153, R139.reuse ;  /* 0x0000008b99297220 */ /* 0x080fe20000410000 */
[----:B------:R-:W-:Y:S01]  /*1e280*/  FSEL R7, R7, -INF , !P5 ;  /* 0xff80000007077808 */ /* 0x000fe20006800000 */
[C---:B--2---:R-:W-:Y:S01]  /*1e290*/  VIADD R27, R9.reuse, 0x10 ;  /* 0x00000010091b7836 */ /* 0x044fe20000000000 */
[----:B------:R-:W-:Y:S01]  /*1e2a0*/  ISETP.GE.AND P5, PT, R14, R138, PT ;  /* 0x0000008a0e00720c */ /* 0x000fe20003fa6270 */
[----:B------:R-:W-:Y:S01]  /*1e2b0*/  VIADD R153, R9, 0x31 ;  /* 0x0000003109997836 */ /* 0x000fe20000000000 */
[----:B------:R-:W-:Y:S01]  /*1e2c0*/  I2FP.F32.S32 R14, R14 ;  /* 0x0000000e000e7245 */ /* 0x000fe20000201400 */
[----:B------:R2:W-:Y:S01]  /*1e2d0*/  MUFU.TANH R54, R12 ;  /* 0x0000000c00367308 */ /* 0x0005e20000002400 */
[----:B------:R-:W-:Y:S01]  /*1e2e0*/  FSEL R13, R13, -INF , !P4 ;  /* 0xff8000000d0d7808 */ /* 0x000fe20006000000 */
[-C--:B------:R-:W-:Y:S01]  /*1e2f0*/  FMUL.FTZ R16, R16, R139.reuse ;  /* 0x0000008b10107220 */ /* 0x080fe20000410000 */
[----:B------:R-:W-:Y:S01]  /*1e300*/  ISETP.GE.AND P4, PT, R27, R136, PT ;  /* 0x000000881b00720c */ /* 0x000fe20003f86270 */
[-C--:B------:R-:W-:Y:S01]  /*1e310*/  FMUL.FTZ R42, R152, R139.reuse ;  /* 0x0000008b982a7220 */ /* 0x080fe20000410000 */
[-C--:B------:R-:W-:Y:S01]  /*1e320*/  FMUL.FTZ R40, R154, R139.reuse ;  /* 0x0000008b9a287220 */ /* 0x080fe20000410000 */
[----:B------:R-:W-:Y:S01]  /*1e330*/  FMUL.FTZ R171, R171, R139 ;  /* 0x0000008babab7220 */ /* 0x000fe20000410000 */
[C---:B------:R-:W-:Y:S01]  /*1e340*/  VIADD R174, R9.reuse, 0x48 ;  /* 0x0000004809ae7836 */ /* 0x040fe20000000000 */
[----:B------:R4:W-:Y:S01]  /*1e350*/  MUFU.TANH R55, R10 ;  /* 0x0000000a00377308 */ /* 0x0009e20000002400 */
[----:B---3--:R-:W-:-:S02]  /*1e360*/  VIADD R8, R9, 0x8 ;  /* 0x0000000809087836 */ /* 0x008fc40000000000 */
[-C--:B------:R-:W-:Y:S01]  /*1e370*/  FMUL.FTZ R184, R184, R139.reuse ;  /* 0x0000008bb8b87220 */ /* 0x080fe20000410000 */
[-C--:B------:R-:W-:Y:S01]  /*1e380*/  FMUL.FTZ R185, R185, R139.reuse ;  /* 0x0000008bb9b97220 */ /* 0x080fe20000410000 */
[-C--:B------:R-:W-:Y:S01]  /*1e390*/  FMUL.FTZ R186, R186, R139.reuse ;  /* 0x0000008bbaba7220 */ /* 0x080fe20000410000 */
[-C--:B------:R-:W-:Y:S01]  /*1e3a0*/  FMUL.FTZ R187, R187, R139.reuse ;  /* 0x0000008bbbbb7220 */ /* 0x080fe20000410000 */
[C---:B------:R-:W-:Y:S01]  /*1e3b0*/  ISETP.GE.AND P3, PT, R8.reuse, R136, PT ;  /* 0x000000880800720c */ /* 0x040fe20003f66270 */
[-C--:B------:R-:W-:Y:S01]  /*1e3c0*/  FMUL.FTZ R169, R169, R139.reuse ;  /* 0x0000008ba9a97220 */ /* 0x080fe20000410000 */
[----:B------:R-:W-:Y:S01]  /*1e3d0*/  ISETP.GE.AND P6, PT, R8, R138, PT ;  /* 0x0000008a0800720c */ /* 0x000fe20003fc6270 */
[----:B------:R-:W-:Y:S01]  /*1e3e0*/  MUFU.TANH R33, R33 ;  /* 0x0000002100217308 */ /* 0x000fe20000002400 */
[----:B------:R-:W-:Y:S01]  /*1e3f0*/  I2FP.F32.S32 R8, R8 ;  /* 0x0000000800087245 */ /* 0x000fe20000201400 */
[-C--:B------:R-:W-:Y:S01]  /*1e400*/  FMUL.FTZ R170, R170, R139.reuse ;  /* 0x0000008baaaa7220 */ /* 0x080fe20000410000 */
[-C--:B------:R-:W-:Y:S01]  /*1e410*/  FMUL.FTZ R162, R162, R139.reuse ;  /* 0x0000008ba2a27220 */ /* 0x080fe20000410000 */
[-C--:B------:R-:W-:Y:S01]  /*1e420*/  FMUL.FTZ R43, R159, R139.reuse ;  /* 0x0000008b9f2b7220 */ /* 0x080fe20000410000 */
[-C--:B------:R-:W-:Y:S01]  /*1e430*/  FMUL.FTZ R158, R158, R139.reuse ;  /* 0x0000008b9e9e7220 */ /* 0x080fe20000410000 */
[CC--:B------:R-:W-:Y:S01]  /*1e440*/  FFMA.FTZ R56, R0.reuse, R8.reuse, R56 ;  /* 0x0000000800387223 */ /* 0x0c0fe20000010038 */
[C---:B--2---:R-:W-:Y:S01]  /*1e450*/  FFMA.FTZ R12, R0.reuse, R8, R58 ;  /* 0x00000008000c7223 */ /* 0x044fe2000001003a */
[CC--:B------:R-:W-:Y:S01]  /*1e460*/  FFMA.FTZ R8, R0.reuse, R14.reuse, R57 ;  /* 0x0000000e00087223 */ /* 0x0c0fe20000010039 */
[----:B------:R-:W-:Y:S01]  /*1e470*/  FFMA.FTZ R14, R0, R14, R59 ;  /* 0x0000000e000e7223 */ /* 0x000fe2000001003b */
[----:B------:R-:W2:Y:S01]  /*1e480*/  MUFU.TANH R34, R34 ;  /* 0x0000002200227308 */ /* 0x000ea20000002400 */
[----:B----4-:R-:W-:Y:S01]  /*1e490*/  FSEL R10, R56, -INF , !P3 ;  /* 0xff800000380a7808 */ /* 0x010fe20005800000 */
[-C--:B------:R-:W-:Y:S01]  /*1e4a0*/  FMUL.FTZ R160, R160, R139.reuse ;  /* 0x0000008ba0a07220 */ /* 0x080fe20000410000 */
[----:B------:R-:W-:Y:S01]  /*1e4b0*/  ISETP.GE.AND P3, PT, R27, R138, PT ;  /* 0x0000008a1b00720c */ /* 0x000fe20003f66270 */
[-C--:B------:R-:W-:Y:S01]  /*1e4c0*/  FMUL.FTZ R156, R156, R139.reuse ;  /* 0x0000008b9c9c7220 */ /* 0x080fe20000410000 */
[----:B------:R-:W-:Y:S01]  /*1e4d0*/  FSEL R12, R12, -INF , !P6 ;  /* 0xff8000000c0c7808 */ /* 0x000fe20007000000 */
[----:B------:R-:W-:Y:S01]  /*1e4e0*/  FMUL.FTZ R157, R157, R139 ;  /* 0x0000008b9d9d7220 */ /* 0x000fe20000410000 */
[----:B------:R-:W-:Y:S01]  /*1e4f0*/  FSEL R8, R8, -INF , !P2 ;  /* 0xff80000008087808 */ /* 0x000fe20005000000 */
[----:B------:R-:W-:Y:S01]  /*1e500*/  MUFU.TANH R19, R20 ;  /* 0x0000001400137308 */ /* 0x000fe20000002400 */
[----:B------:R-:W-:Y:S01]  /*1e510*/  I2FP.F32.S32 R27, R27 ;  /* 0x0000001b001b7245 */ /* 0x000fe20000201400 */
[-C--:B------:R-:W-:Y:S01]  /*1e520*/  FMUL.FTZ R31, R155, R139.reuse ;  /* 0x0000008b9b1f7220 */ /* 0x080fe20000410000 */
[----:B------:R-:W-:Y:S01]  /*1e530*/  ISETP.GE.AND P6, PT, R26, R136, PT ;  /* 0x000000881a00720c */ /* 0x000fe20003fc6270 */
[----:B------:R-:W-:Y:S01]  /*1e540*/  FMUL.FTZ R18, R148, R139 ;  /* 0x0000008b94127220 */ /* 0x000fe20000410000 */
[----:B------:R-:W-:Y:S01]  /*1e550*/  ISETP.GE.AND P2, PT, R26, R138, PT ;  /* 0x0000008a1a00720c */ /* 0x000fe20003f46270 */
[CC--:B------:R-:W-:Y:S01]  /*1e560*/  FFMA.FTZ R23, R0.reuse, R27.reuse, R60 ;  /* 0x0000001b00177223 */ /* 0x0c0fe2000001003c */
[----:B------:R-:W-:Y:S01]  /*1e570*/  I2FP.F32.S32 R26, R26 ;  /* 0x0000001a001a7245 */ /* 0x000fe20000201400 */
[----:B------:R-:W-:Y:S01]  /*1e580*/  FFMA.FTZ R27, R0, R27, R62 ;  /* 0x0000001b001b7223 */ /* 0x000fe2000001003e */
[----:B------:R-:W-:Y:S01]  /*1e590*/  FSEL R14, R14, -INF , !P5 ;  /* 0xff8000000e0e7808 */ /* 0x000fe20006800000 */
[----:B------:R3:W-:Y:S01]  /*1e5a0*/  MUFU.TANH R44, R21 ;  /* 0x00000015002c7308 */ /* 0x0007e20000002400 */
[----:B------:R-:W-:Y:S01]  /*1e5b0*/  FSEL R23, R23, -INF , !P4 ;  /* 0xff80000017177808 */ /* 0x000fe20006000000 */
[CC--:B------:R-:W-:Y:S01]  /*1e5c0*/  FFMA.FTZ R22, R0.reuse, R26.reuse, R61 ;  /* 0x0000001a00167223 */ /* 0x0c0fe2000001003d */
[----:B------:R-:W-:Y:S01]  /*1e5d0*/  FSEL R27, R27, -INF , !P3 ;  /* 0xff8000001b1b7808 */ /* 0x000fe20005800000 */
[----:B------:R-:W-:Y:S01]  /*1e5e0*/  FFMA.FTZ R26, R0, R26, R48 ;  /* 0x0000001a001a7223 */ /* 0x000fe20000010030 */
[----:B------:R-:W-:Y:S01]  /*1e5f0*/  ISETP.GE.AND P5, PT, R25, R136, PT ;  /* 0x000000881900720c */ /* 0x000fe20003fa6270 */
[----:B------:R-:W-:Y:S01]  /*1e600*/  VIADD R48, R9, 0x30 ;  /* 0x0000003009307836 */ /* 0x000fe20000000000 */
[----:B------:R-:W-:Y:S01]  /*1e610*/  FSEL R22, R22, -INF , !P6 ;  /* 0xff80000016167808 */ /* 0x000fe20007000000 */
[----:B------:R-:W4:Y:S01]  /*1e620*/  MUFU.TANH R35, R35 ;  /* 0x0000002300237308 */ /* 0x000f220000002400 */
[----:B------:R-:W-:Y:S01]  /*1e630*/  ISETP.GE.AND P4, PT, R25, R138, PT ;  /* 0x0000008a1900720c */ /* 0x000fe20003f86270 */
[----:B------:R-:W-:Y:S01]  /*1e640*/  FMUL.FTZ R17, R149, R139 ;  /* 0x0000008b95117220 */ /* 0x000fe20000410000 */
[----:B------:R-:W-:-:S02]  /*1e650*/  ISETP.GE.AND P3, PT, R24, R136, PT ;  /* 0x000000881800720c */ /* 0x000fc40003f66270 */
[----:B------:R-:W-:Y:S02]  /*1e660*/  ISETP.GE.AND P6, PT, R24, R138, PT ;  /* 0x0000008a1800720c */ /* 0x000fe40003fc6270 */
[----:B------:R-:W-:Y:S01]  /*1e670*/  I2FP.F32.S32 R25, R25 ;  /* 0x0000001900197245 */ /* 0x000fe20000201400 */
[----:B------:R-:W-:Y:S01]  /*1e680*/  MUFU.TANH R29, R29 ;  /* 0x0000001d001d7308 */ /* 0x000fe20000002400 */
[----:B------:R-:W-:Y:S02]  /*1e690*/  I2FP.F32.S32 R24, R24 ;  /* 0x0000001800187245 */ /* 0x000fe40000201400 */
[----:B------:R-:W-:Y:S01]  /*1e6a0*/  FSEL R26, R26, -INF , !P2 ;  /* 0xff8000001a1a7808 */ /* 0x000fe20005000000 */
[CC--:B---3--:R-:W-:Y:S01]  /*1e6b0*/  FFMA.FTZ R21, R0.reuse, R25.reuse, R36 ;  /* 0x0000001900157223 */ /* 0x0c8fe20000010024 */
[C---:B-----5:R-:W-:Y:S01]  /*1e6c0*/  FFMA.FTZ R25, R0.reuse, R25, R38 ;  /* 0x0000001900197223 */ /* 0x060fe20000010026 */
[CC--:B------:R-:W-:Y:S01]  /*1e6d0*/  FFMA.FTZ R20, R0.reuse, R24.reuse, R37 ;  /* 0x0000001800147223 */ /* 0x0c0fe20000010025 */
[----:B------:R-:W-:Y:S01]  /*1e6e0*/  FFMA.FTZ R24, R0, R24, R39 ;  /* 0x0000001800187223 */ /* 0x000fe20000010027 */
[C---:B------:R-:W-:Y:S01]  /*1e6f0*/  VIADD R36, R9.reuse, 0x20 ;  /* 0x0000002009247836 */ /* 0x040fe20000000000 */
[----:B------:R-:W3:Y:S01]  /*1e700*/  MUFU.TANH R30, R30 ;  /* 0x0000001e001e7308 */ /* 0x000ee20000002400 */
[----:B------:R-:W-:Y:S01]  /*1e710*/  VIADD R39, R9, 0x21 ;  /* 0x0000002109277836 */ /* 0x000fe20000000000 */
[----:B------:R-:W-:-:S02]  /*1e720*/  FSEL R25, R25, -INF , !P4 ;  /* 0xff80000019197808 */ /* 0x000fc40006000000 */
[----:B------:R-:W-:Y:S02]  /*1e730*/  FSEL R20, R20, -INF , !P3 ;  /* 0xff80000014147808 */ /* 0x000fe40005800000 */
[----:B------:R-:W-:Y:S02]  /*1e740*/  I2FP.F32.S32 R37, R36 ;  /* 0x0000002400257245 */ /* 0x000fe40000201400 */
[C---:B------:R-:W-:Y:S01]  /*1e750*/  ISETP.GE.AND P4, PT, R39.reuse, R136, PT ;  /* 0x000000882700720c */ /* 0x040fe20003f86270 */
[----:B------:R-:W5:Y:S01]  /*1e760*/  MUFU.TANH R28, R28 ;  /* 0x0000001c001c7308 */ /* 0x000f620000002400 */
[----:B------:R-:W-:Y:S01]  /*1e770*/  ISETP.GE.AND P3, PT, R39, R138, PT ;  /* 0x0000008a2700720c */ /* 0x000fe20003f66270 */
[C---:B-1----:R-:W-:Y:S01]  /*1e780*/  FFMA.FTZ R32, R0.reuse, R37, R32 ;  /* 0x0000002500207223 */ /* 0x042fe20000010020 */
[----:B------:R-:W-:Y:S01]  /*1e790*/  I2FP.F32.S32 R39, R39 ;  /* 0x0000002700277245 */ /* 0x000fe20000201400 */
[----:B--2---:R-:W-:Y:S01]  /*1e7a0*/  FFMA.FTZ R37, R0, R37, R34 ;  /* 0x0000002500257223 */ /* 0x004fe20000010022 */
[----:B------:R-:W-:-:S02]  /*1e7b0*/  FSEL R21, R21, -INF , !P5 ;  /* 0xff80000015157808 */ /* 0x000fc40006800000 */
[----:B------:R-:W-:Y:S01]  /*1e7c0*/  ISETP.GE.AND P2, PT, R36, R136, PT ;  /* 0x000000882400720c */ /* 0x000fe20003f46270 */
[-C--:B------:R-:W-:Y:S01]  /*1e7d0*/  FFMA.FTZ R33, R0, R39.reuse, R33 ;  /* 0x0000002700217223 */ /* 0x080fe20000010021 */
[----:B------:R-:W-:Y:S01]  /*1e7e0*/  ISETP.GE.AND P5, PT, R36, R138, PT ;  /* 0x0000008a2400720c */ /* 0x000fe20003fa6270 */
[----:B------:R-:W-:Y:S01]  /*1e7f0*/  VIADD R36, R9, 0x28 ;  /* 0x0000002809247836 */ /* 0x000fe20000000000 */
[----:B------:R-:W1:Y:S01]  /*1e800*/  MUFU.TANH R5, R5 ;  /* 0x0000000500057308 */ /* 0x000e620000002400 */
[----:B------:R-:W-:Y:S01]  /*1e810*/  FSEL R24, R24, -INF , !P6 ;  /* 0xff80000018187808 */ /* 0x000fe20007000000 */
[----:B----4-:R-:W-:Y:S01]  /*1e820*/  FFMA.FTZ R35, R0, R39, R35 ;  /* 0x0000002700237223 */ /* 0x010fe20000010023 */
[----:B------:R-:W-:Y:S02]  /*1e830*/  FSEL R34, R32, -INF , !P2 ;  /* 0xff80000020227808 */ /* 0x000fe40005000000 */
[----:B------:R-:W-:Y:S02]  /*1e840*/  FSEL R37, R37, -INF , !P5 ;  /* 0xff80000025257808 */ /* 0x000fe40006800000 */
[----:B------:R-:W-:Y:S01]  /*1e850*/  FSEL R33, R33, -INF , !P4 ;  /* 0xff80000021217808 */ /* 0x000fe20006000000 */
[----:B------:R-:W2:Y:S01]  /*1e860*/  MUFU.TANH R11, R11 ;  /* 0x0000000b000b7308 */ /* 0x000ea20000002400 */
[----:B------:R-:W-:-:S02]  /*1e870*/  ISETP.GE.AND P6, PT, R36, R136, PT ;  /* 0x000000882400720c */ /* 0x000fc40003fc6270 */
[----:B------:R-:W-:Y:S02]  /*1e880*/  ISETP.GE.AND P2, PT, R36, R138, PT ;  /* 0x0000008a2400720c */ /* 0x000fe40003f46270 */
[C---:B------:R-:W-:Y:S02]  /*1e890*/  ISETP.GE.AND P5, PT, R143.reuse, R136, PT ;  /* 0x000000888f00720c */ /* 0x040fe40003fa6270 */
[----:B------:R-:W-:Y:S01]  /*1e8a0*/  ISETP.GE.AND P4, PT, R143, R138, PT ;  /* 0x0000008a8f00720c */ /* 0x000fe20003f86270 */
[----:B------:R-:W-:Y:S01]  /*1e8b0*/  MUFU.TANH R6, R6 ;  /* 0x0000000600067308 */ /* 0x000fe20000002400 */
[----:B------:R-:W-:Y:S02]  /*1e8c0*/  I2FP.F32.S32 R36, R36 ;  /* 0x0000002400247245 */ /* 0x000fe40000201400 */
[----:B------:R-:W-:-:S03]  /*1e8d0*/  I2FP.F32.S32 R143, R143 ;  /* 0x0000008f008f7245 */ /* 0x000fc60000201400 */
[CC--:B---3--:R-:W-:Y:S01]  /*1e8e0*/  FFMA.FTZ R30, R0.reuse, R36.reuse, R30 ;  /* 0x00000024001e7223 */ /* 0x0c8fe2000001001e */
[C---:B-----5:R-:W-:Y:S01]  /*1e8f0*/  FFMA.FTZ R32, R0.reuse, R36, R28 ;  /* 0x0000002400207223 */ /* 0x060fe2000001001c */
[----:B------:R-:W3:Y:S01]  /*1e900*/  MUFU.TANH R4, R4 ;  /* 0x0000000400047308 */ /* 0x000ee20000002400 */
[----:B------:R-:W-:Y:S01]  /*1e910*/  FFMA.FTZ R142, R0, R143, R29 ;  /* 0x0000008f008e7223 */ /* 0x000fe2000001001d */
[----:B------:R-:W-:Y:S02]  /*1e920*/  FSEL R36, R35, -INF , !P3 ;  /* 0xff80000023247808 */ /* 0x000fe40005800000 */
[----:B------:R-:W-:Y:S02]  /*1e930*/  I2FP.F32.S32 R29, R48 ;  /* 0x00000030001d7245 */ /* 0x000fe40000201400 */
[----:B------:R-:W-:Y:S01]  /*1e940*/  FSEL R35, R30, -INF , !P2 ;  /* 0xff8000001e237808 */ /* 0x000fe20005000000 */
[----:B------:R-:W-:Y:S01]  /*1e950*/  VIADD R30, R9, 0x38 ;  /* 0x00000038091e7836 */ /* 0x000fe20000000000 */
[----:B------:R-:W-:Y:S01]  /*1e960*/  FSEL R142, R142, -INF , !P5 ;  /* 0xff8000008e8e7808 */ /* 0x000fe20006800000 */
[CC--:B-1----:R-:W-:Y:S01]  /*1e970*/  FFMA.FTZ R161, R0.reuse, R29.reuse, R5 ;  /* 0x0000001d00a17223 */ /* 0x0c2fe20000010005 */
[C---:B------:R-:W-:Y:S01]  /*1e980*/  ISETP.GE.AND P2, PT, R153.reuse, R136, PT ;  /* 0x000000889900720c */ /* 0x040fe20003f46270 */
[----:B--2---:R-:W-:Y:S01]  /*1e990*/  FFMA.FTZ R11, R0, R29, R11 ;  /* 0x0000001d000b7223 */ /* 0x004fe2000001000b */
[-C--:B------:R-:W-:Y:S01]  /*1e9a0*/  ISETP.GE.AND P5, PT, R153, R138.reuse, PT ;  /* 0x0000008a9900720c */ /* 0x080fe20003fa6270 */
[----:B------:R-:W-:Y:S01]  /*1e9b0*/  VIADD R29, R9, 0x39 ;  /* 0x00000039091d7836 */ /* 0x000fe20000000000 */
[----:B------:R-:W-:Y:S01]  /*1e9c0*/  I2FP.F32.S32 R153, R153 ;  /* 0x0000009900997245 */ /* 0x000fe20000201400 */
[----:B------:R1:W2:Y:S01]  /*1e9d0*/  MUFU.TANH R50, R16 ;  /* 0x0000001000327308 */ /* 0x0002a20000002400 */
[----:B------:R-:W-:Y:S01]  /*1e9e0*/  FSEL R32, R32, -INF , !P6 ;  /* 0xff80000020207808 */ /* 0x000fe20007000000 */
[----:B---3--:R-:W-:Y:S01]  /*1e9f0*/  FFMA.FTZ R143, R0, R143, R4 ;  /* 0x0000008f008f7223 */ /* 0x008fe20000010004 */
[----:B------:R-:W-:Y:S01]  /*1ea00*/  ISETP.GE.AND P6, PT, R48, R138, PT ;  /* 0x0000008a3000720c */ /* 0x000fe20003fc6270 */
[CC--:B------:R-:W-:Y:S01]  /*1ea10*/  FFMA.FTZ R163, R0.reuse, R153.reuse, R6 ;  /* 0x0000009900a37223 */ /* 0x0c0fe20000010006 */
[----:B------:R-:W-:Y:S01]  /*1ea20*/  FFMA.FTZ R153, R0, R153, R15 ;  /* 0x0000009900997223 */ /* 0x000fe2000001000f */
[----:B------:R-:W-:-:S02]  /*1ea30*/  I2FP.F32.S32 R15, R30 ;  /* 0x0000001e000f7245 */ /* 0x000fc40000201400 */
[----:B------:R-:W-:Y:S01]  /*1ea40*/  FSEL R152, R11, -INF , !P6 ;  /* 0xff8000000b987808 */ /* 0x000fe20007000000 */
[----:B------:R3:W-:Y:S01]  /*1ea50*/  MUFU.TANH R4, R164 ;  /* 0x000000a400047308 */ /* 0x0007e20000002400 */
[----:B------:R-:W-:Y:S01]  /*1ea60*/  I2FP.F32.S32 R11, R29 ;  /* 0x0000001d000b7245 */ /* 0x000fe20000201400 */
[----:B------:R-:W-:Y:S01]  /*1ea70*/  FFMA.FTZ R47, R0, R15, R47 ;  /* 0x0000000f002f7223 */ /* 0x000fe2000001002f */
[-C--:B------:R-:W-:Y:S02]  /*1ea80*/  ISETP.GE.AND P3, PT, R48, R136.reuse, PT ;  /* 0x000000883000720c */ /* 0x080fe40003f66270 */
[----:B------:R-:W-:Y:S01]  /*1ea90*/  FSEL R163, R163, -INF , !P2 ;  /* 0xff800000a3a37808 */ /* 0x000fe20005000000 */
[CC--:B------:R-:W-:Y:S01]  /*1eaa0*/  FFMA.FTZ R44, R0.reuse, R11.reuse, R44 ;  /* 0x0000000b002c7223 */ /* 0x0c0fe2000001002c */
[----:B------:R-:W-:Y:S01]  /*1eab0*/  FSEL R143, R143, -INF , !P4 ;  /* 0xff8000008f8f7808 */ /* 0x000fe20006000000 */
[----:B------:R4:W-:Y:S01]  /*1eac0*/  MUFU.TANH R6, R166 ;  /* 0x000000a600067308 */ /* 0x0009e20000002400 */
[C---:B------:R-:W-:Y:S01]  /*1ead0*/  ISETP.GE.AND P6, PT, R29.reuse, R136, PT ;  /* 0x000000881d00720c */ /* 0x040fe20003fc6270 */
[----:B------:R-:W-:Y:S01]  /*1eae0*/  FFMA.FTZ R49, R0, R11, R49 ;  /* 0x0000000b00317223 */ /* 0x000fe20000010031 */
[----:B------:R-:W-:Y:S01]  /*1eaf0*/  ISETP.GE.AND P2, PT, R29, R138, PT ;  /* 0x0000008a1d00720c */ /* 0x000fe20003f46270 */
[----:B------:R-:W-:Y:S01]  /*1eb00*/  VIADD R29, R9, 0x40 ;  /* 0x00000040091d7836 */ /* 0x000fe20000000000 */
[----:B------:R-:W-:Y:S01]  /*1eb10*/  ISETP.GE.AND P4, PT, R30, R136, PT ;  /* 0x000000881e00720c */ /* 0x000fe20003f86270 */
[----:B-1----:R-:W-:Y:S01]  /*1eb20*/  FMUL.FTZ R16, R150, R139 ;  /* 0x0000008b96107220 */ /* 0x002fe20000410000 */
[----:B------:R-:W-:Y:S01]  /*1eb30*/  FSEL R161, R161, -INF , !P3 ;  /* 0xff800000a1a17808 */ /* 0x000fe20005800000 */
[----:B------:R-:W-:Y:S01]  /*1eb40*/  MUFU.TANH R184, R184 ;  /* 0x000000b800b87308 */ /* 0x000fe20000002400 */
[----:B---3--:R-:W-:Y:S01]  /*1eb50*/  FFMA.FTZ R164, R0, R15, R19 ;  /* 0x0000000f00a47223 */ /* 0x008fe20000010013 */
[----:B------:R-:W-:Y:S01]  /*1eb60*/  ISETP.GE.AND P3, PT, R30, R138, PT ;  /* 0x0000008a1e00720c */ /* 0x000fe20003f66270 */
[----:B------:R-:W-:Y:S01]  /*1eb70*/  VIADD R19, R9, 0x41 ;  /* 0x0000004109137836 */ /* 0x000fe20000000000 */
[----:B------:R-:W-:Y:S01]  /*1eb80*/  FSEL R153, R153, -INF , !P5 ;  /* 0xff80000099997808 */ /* 0x000fe20006800000 */
[----:B------:R-:W-:Y:S01]  /*1eb90*/  FMUL.FTZ R139, R151, R139 ;  /* 0x0000008b978b7220 */ /* 0x000fe20000410000 */
[----:B------:R-:W-:-:S02]  /*1eba0*/  FSEL R164, R164, -INF , !P4 ;  /* 0xff800000a4a47808 */ /* 0x000fc40006000000 */
[C---:B------:R-:W-:Y:S01]  /*1ebb0*/  ISETP.GE.AND P5, PT, R29.reuse, R136, PT ;  /* 0x000000881d00720c */ /* 0x040fe20003fa6270 */
[----:B------:R-:W-:Y:S01]  /*1ebc0*/  MUFU.TANH R185, R185 ;  /* 0x000000b900b97308 */ /* 0x000fe20000002400 */
[----:B------:R-:W-:Y:S02]  /*1ebd0*/  ISETP.GE.AND P4, PT, R29, R138, PT ;  /* 0x0000008a1d00720c */ /* 0x000fe40003f86270 */
[----:B------:R-:W-:Y:S02]  /*1ebe0*/  FSEL R154, R47, -INF , !P3 ;  /* 0xff8000002f9a7808 */ /* 0x000fe40005800000 */
[----:B----4-:R-:W-:Y:S02]  /*1ebf0*/  FSEL R166, R44, -INF , !P6 ;  /* 0xff8000002ca67808 */ /* 0x010fe40007000000 */
[----:B------:R-:W-:Y:S01]  /*1ec00*/  I2FP.F32.S32 R29, R29 ;  /* 0x0000001d001d7245 */ /* 0x000fe20000201400 */
[----:B------:R-:W-:Y:S01]  /*1ec10*/  MUFU.TANH R186, R186 ;  /* 0x000000ba00ba7308 */ /* 0x000fe20000002400 */
[----:B------:R-:W-:-:S02]  /*1ec20*/  ISETP.GE.AND P3, PT, R19, R136, PT ;  /* 0x000000881300720c */ /* 0x000fc40003f66270 */
[-C--:B------:R-:W-:Y:S01]  /*1ec30*/  ISETP.GE.AND P6, PT, R19, R138.reuse, PT ;  /* 0x0000008a1300720c */ /* 0x080fe20003fc6270 */
[C---:B--2---:R-:W-:Y:S01]  /*1ec40*/  FFMA.FTZ R50, R0.reuse, R29, R50 ;  /* 0x0000001d00327223 */ /* 0x044fe20000010032 */
[----:B------:R-:W-:Y:S01]  /*1ec50*/  I2FP.F32.S32 R19, R19 ;  /* 0x0000001300137245 */ /* 0x000fe20000201400 */
[----:B------:R-:W-:Y:S01]  /*1ec60*/  FFMA.FTZ R54, R0, R29, R54 ;  /* 0x0000001d00367223 */ /* 0x000fe20000010036 */
[----:B------:R-:W-:Y:S01]  /*1ec70*/  VIADD R29, R9, 0x49 ;  /* 0x00000049091d7836 */ /* 0x000fe20000000000 */
[----:B------:R1:W-:Y:S01]  /*1ec80*/  MUFU.TANH R15, R167 ;  /* 0x000000a7000f7308 */ /* 0x0003e20000002400 */
[----:B------:R-:W-:Y:S01]  /*1ec90*/  FSEL R175, R50, -INF , !P5 ;  /* 0xff80000032af7808 */ /* 0x000fe20006800000 */
[-C--:B------:R-:W-:Y:S01]  /*1eca0*/  FFMA.FTZ R51, R0, R19.reuse, R51 ;  /* 0x0000001300337223 */ /* 0x080fe20000010033 */
[----:B------:R-:W-:Y:S01]  /*1ecb0*/  ISETP.GE.AND P5, PT, R174, R138, PT ;  /* 0x0000008aae00720c */ /* 0x000fe20003fa6270 */
[----:B------:R-:W-:-:S03]  /*1ecc0*/  FFMA.FTZ R55, R0, R19, R55 ;  /* 0x0000001300377223 */ /* 0x000fc60000010037 */
[----:B------:R-:W-:Y:S01]  /*1ecd0*/  FSEL R173, R51, -INF , !P3 ;  /* 0xff80000033ad7808 */ /* 0x000fe20005800000 */
[----:B------:R2:W-:Y:S01]  /*1ece0*/  MUFU.TANH R28, R171 ;  /* 0x000000ab001c7308 */ /* 0x0005e20000002400 */
[----:B------:R-:W-:Y:S02]  /*1ecf0*/  ISETP.GE.AND P3, PT, R29, R138, PT ;  /* 0x0000008a1d00720c */ /* 0x000fe40003f66270 */
[----:B------:R-:W-:-:S05]  /*1ed00*/  FSEL R172, R55, -INF , !P6 ;  /* 0xff80000037ac7808 */ /* 0x000fca0007000000 */
[----:B------:R-:W-:Y:S01]  /*1ed10*/  MUFU.TANH R168, R168 ;  /* 0x000000a800a87308 */ /* 0x000fe20000002400 */
[----:B-1----:R-:W-:Y:S02]  /*1ed20*/  FSEL R167, R49, -INF , !P2 ;  /* 0xff80000031a77808 */ /* 0x002fe40005000000 */
[----:B------:R-:W-:Y:S02]  /*1ed30*/  ISETP.GE.AND P2, PT, R174, R136, PT ;  /* 0x00000088ae00720c */ /* 0x000fe40003f46270 */
[----:B------:R-:W-:-:S03]  /*1ed40*/  I2FP.F32.S32 R174, R174 ;  /* 0x000000ae00ae7245 */ /* 0x000fc60000201400 */
[----:B------:R-:W1:Y:S01]  /*1ed50*/  MUFU.TANH R187, R187 ;  /* 0x000000bb00bb7308 */ /* 0x000e620000002400 */
[----:B--2---:R-:W-:Y:S02]  /*1ed60*/  FSEL R171, R54, -INF , !P4 ;  /* 0xff80000036ab7808 */ /* 0x004fe40006000000 */
[----:B------:R-:W-:Y:S02]  /*1ed70*/  ISETP.GE.AND P4, PT, R29, R136, PT ;  /* 0x000000881d00720c */ /* 0x000fe40003f86270 */
[----:B------:R-:W-:-:S03]  /*1ed80*/  I2FP.F32.S32 R29, R29 ;  /* 0x0000001d001d7245 */ /* 0x000fc60000201400 */
[----:B------:R2:W-:Y:S08]  /*1ed90*/  MUFU.TANH R38, R169 ;  /* 0x000000a900267308 */ /* 0x0005f00000002400 */
[----:B------:R3:W4:Y:S01]  /*1eda0*/  MUFU.TANH R39, R170 ;  /* 0x000000aa00277308 */ /* 0x0007220000002400 */
[----:B-1----:R-:W-:-:S07]  /*1edb0*/  FFMA.FTZ R187, R0, R29, R187 ;  /* 0x0000001d00bb7223 */ /* 0x002fce00000100bb */
[----:B------:R1:W5:Y:S01]  /*1edc0*/  MUFU.TANH R5, R165 ;  /* 0x000000a500057308 */ /* 0x0003620000002400 */
[----:B--2---:R-:W-:-:S05]  /*1edd0*/  FFMA.FTZ R169, R0, R29, R185 ;  /* 0x0000001d00a97223 */ /* 0x004fca00000100b9 */
[----:B------:R-:W-:Y:S02]  /*1ede0*/  FSEL R169, R169, -INF , !P4 ;  /* 0xff800000a9a97808 */ /* 0x000fe40006000000 */
[----:B------:R2:W-:Y:S01]  /*1edf0*/  MUFU.TANH R19, R162 ;  /* 0x000000a200137308 */ /* 0x0005e20000002400 */
[CC--:B---3--:R-:W-:Y:S01]  /*1ee00*/  FFMA.FTZ R170, R0.reuse, R174.reuse, R184 ;  /* 0x000000ae00aa7223 */ /* 0x0c8fe200000100b8 */
[----:B------:R-:W-:-:S04]  /*1ee10*/  FFMA.FTZ R174, R0, R174, R186 ;  /* 0x000000ae00ae7223 */ /* 0x000fc800000100ba */
[----:B------:R-:W-:Y:S02]  /*1ee20*/  FSEL R170, R170, -INF , !P2 ;  /* 0xff800000aaaa7808 */ /* 0x000fe40005000000 */
[----:B------:R-:W-:Y:S01]  /*1ee30*/  FSEL R174, R174, -INF , !P5 ;  /* 0xff800000aeae7808 */ /* 0x000fe20006800000 */
[----:B-1----:R-:W-:Y:S01]  /*1ee40*/  VIADD R165, R9, 0x50 ;  /* 0x0000005009a57836 */ /* 0x002fe20000000000 */
[----:B------:R1:W3:Y:S04]  /*1ee50*/  MUFU.TANH R11, R160 ;  /* 0x000000a0000b7308 */ /* 0x0002e80000002400 */
[C---:B------:R-:W-:Y:S02]  /*1ee60*/  ISETP.GE.AND P6, PT, R165.reuse, R136, PT ;  /* 0x00000088a500720c */ /* 0x040fe40003fc6270 */
[----:B------:R-:W-:Y:S01]  /*1ee70*/  ISETP.GE.AND P2, PT, R165, R138, PT ;  /* 0x0000008aa500720c */ /* 0x000fe20003f46270 */
[C---:B--2---:R-:W-:Y:S01]  /*1ee80*/  VIADD R162, R9.reuse, 0x51 ;  /* 0x0000005109a27836 */ /* 0x044fe20000000000 */
[----:B------:R-:W-:Y:S01]  /*1ee90*/  I2FP.F32.S32 R165, R165 ;  /* 0x000000a500a57245 */ /* 0x000fe20000201400 */
[----:B------:R-:W2:Y:S03]  /*1eea0*/  MUFU.TANH R46, R46 ;  /* 0x0000002e002e7308 */ /* 0x000ea60000002400 */
[----:B------:R-:W-:Y:S01]  /*1eeb0*/  ISETP.GE.AND P5, PT, R162, R136, PT ;  /* 0x00000088a200720c */ /* 0x000fe20003fa6270 */
[-C--:B------:R-:W-:Y:S01]  /*1eec0*/  FFMA.FTZ R159, R0, R165.reuse, R168 ;  /* 0x000000a5009f7223 */ /* 0x080fe200000100a8 */
[----:B------:R-:W-:Y:S01]  /*1eed0*/  ISETP.GE.AND P4, PT, R162, R138, PT ;  /* 0x0000008aa200720c */ /* 0x000fe20003f86270 */
[C---:B----4-:R-:W-:Y:S01]  /*1eee0*/  FFMA.FTZ R165, R0.reuse, R165, R39 ;  /* 0x000000a500a57223 */ /* 0x050fe20000010027 */
[----:B------:R-:W-:Y:S01]  /*1eef0*/  I2FP.F32.S32 R162, R162 ;  /* 0x000000a200a27245 */ /* 0x000fe20000201400 */
[----:B------:R-:W-:Y:S01]  /*1ef00*/  VIADD R39, R9, 0x58 ;  /* 0x0000005809277836 */ /* 0x000fe20000000000 */
[----:B------:R-:W-:Y:S01]  /*1ef10*/  FSEL R168, R187, -INF , !P3 ;  /* 0xff800000bba87808 */ /* 0x000fe20005800000 */
[----:B------:R-:W4:Y:S01]  /*1ef20*/  MUFU.TANH R45, R45 ;  /* 0x0000002d002d7308 */ /* 0x000f220000002400 */
[----:B------:R-:W-:Y:S01]  /*1ef30*/  FSEL R159, R159, -INF , !P6 ;  /* 0xff8000009f9f7808 */ /* 0x000fe20007000000 */
[----:B------:R-:W-:Y:S01]  /*1ef40*/  FFMA.FTZ R44, R0, R162, R38 ;  /* 0x000000a2002c7223 */ /* 0x000fe20000010026 */
[----:B------:R-:W-:-:S02]  /*1ef50*/  VIADD R38, R9, 0x59 ;  /* 0x0000005909267836 */ /* 0x000fc40000000000 */
[----:B------:R-:W-:Y:S01]  /*1ef60*/  FFMA.FTZ R162, R0, R162, R28 ;  /* 0x000000a200a27223 */ /* 0x000fe2000001001c */
[----:B------:R-:W-:Y:S02]  /*1ef70*/  FSEL R165, R165, -INF , !P2 ;  /* 0xff800000a5a57808 */ /* 0x000fe40005000000 */
[C---:B------:R-:W-:Y:S01]  /*1ef80*/  ISETP.GE.AND P3, PT, R39.reuse, R136, PT ;  /* 0x000000882700720c */ /* 0x040fe20003f66270 */
[----:B------:R5:W-:Y:S01]  /*1ef90*/  MUFU.TANH R28, R158 ;  /* 0x0000009e001c7308 */ /* 0x000be20000002400 */
[----:B------:R-:W-:Y:S02]  /*1efa0*/  ISETP.GE.AND P6, PT, R39, R138, PT ;  /* 0x0000008a2700720c */ /* 0x000fe40003fc6270 */
[----:B------:R-:W-:Y:S02]  /*1efb0*/  ISETP.GE.AND P2, PT, R38, R136, PT ;  /* 0x000000882600720c */ /* 0x000fe40003f46270 */
[----:B------:R-:W-:Y:S02]  /*1efc0*/  I2FP.F32.S32 R39, R39 ;  /* 0x0000002700277245 */ /* 0x000fe40000201400 */
[----:B------:R-:W-:Y:S01]  /*1efd0*/  FSEL R162, R162, -INF , !P4 ;  /* 0xff800000a2a27808 */ /* 0x000fe20006000000 */
[----:B------:R3:W4:Y:S02]  /*1efe0*/  MUFU.TANH R29, R156 ;  /* 0x0000009c001d7308 */ /* 0x0007240000002400 */
[----:B------:R-:W-:-:S05]  /*1eff0*/  FFMA.FTZ R6, R0, R39, R6 ;  /* 0x0000002700067223 */ /* 0x000fca0000010006 */
[----:B-1----:R-:W-:Y:S01]  /*1f000*/  FSEL R160, R6, -INF , !P6 ;  /* 0xff80000006a07808 */ /* 0x002fe20007000000 */
[----:B------:R1:W4:Y:S01]  /*1f010*/  MUFU.TANH R30, R157 ;  /* 0x0000009d001e7308 */ /* 0x0003220000002400 */
[----:B-----5:R-:W-:Y:S02]  /*1f020*/  FSEL R158, R44, -INF , !P5 ;  /* 0xff8000002c9e7808 */ /* 0x020fe40006800000 */
[----:B------:R-:W-:Y:S02]  /*1f030*/  ISETP.GE.AND P5, PT, R38, R138, PT ;  /* 0x0000008a2600720c */ /* 0x000fe40003fa6270 */
[----:B------:R-:W-:-:S03]  /*1f040*/  I2FP.F32.S32 R38, R38 ;  /* 0x0000002600267245 */ /* 0x000fc60000201400 */
[----:B------:R-:W5:Y:S02]  /*1f050*/  MUFU.TANH R43, R43 ;  /* 0x0000002b002b7308 */ /* 0x000f640000002400 */
[CC--:B---3--:R-:W-:Y:S01]  /*1f060*/  FFMA.FTZ R156, R0.reuse, R38.reuse, R5 ;  /* 0x00000026009c7223 */ /* 0x0c8fe20000010005 */
[C---:B------:R-:W-:Y:S02]  /*1f070*/  VIADD R5, R9.reuse, 0x61 ;  /* 0x0000006109057836 */ /* 0x040fe40000000000 */
[----:B------:R-:W-:Y:S02]  /*1f080*/  FFMA.FTZ R15, R0, R38, R15 ;  /* 0x00000026000f7223 */ /* 0x000fe4000001000f */
[----:B------:R-:W-:Y:S01]  /*1f090*/  FSEL R156, R156, -INF , !P2 ;  /* 0xff8000009c9c7808 */ /* 0x000fe20005000000 */
[----:B------:R-:W3:Y:S01]  /*1f0a0*/  MUFU.TANH R42, R42 ;  /* 0x0000002a002a7308 */ /* 0x000ee20000002400 */
[----:B-1----:R-:W-:Y:S01]  /*1f0b0*/  FFMA.FTZ R157, R0, R39, R4 ;  /* 0x00000027009d7223 */ /* 0x002fe20000010004 */
[----:B------:R-:W-:Y:S01]  /*1f0c0*/  VIADD R4, R9, 0x60 ;  /* 0x0000006009047836 */ /* 0x000fe20000000000 */
[----:B------:R-:W-:-:S02]  /*1f0d0*/  ISETP.GE.AND P6, PT, R5, R136, PT ;  /* 0x000000880500720c */ /* 0x000fc40003fc6270 */
[----:B------:R-:W-:Y:S02]  /*1f0e0*/  ISETP.GE.AND P2, PT, R5, R138, PT ;  /* 0x0000008a0500720c */ /* 0x000fe40003f46270 */
[----:B------:R-:W-:Y:S01]  /*1f0f0*/  FSEL R157, R157, -INF , !P3 ;  /* 0xff8000009d9d7808 */ /* 0x000fe20005800000 */
[----:B------:R-:W-:Y:S01]  /*1f100*/  MUFU.TANH R41, R41 ;  /* 0x0000002900297308 */ /* 0x000fe20000002400 */
[C---:B------:R-:W-:Y:S02]  /*1f110*/  ISETP.GE.AND P4, PT, R4.reuse, R136, PT ;  /* 0x000000880400720c */ /* 0x040fe40003f86270 */
[----:B------:R-:W-:Y:S02]  /*1f120*/  ISETP.GE.AND P3, PT, R4, R138, PT ;  /* 0x0000008a0400720c */ /* 0x000fe40003f66270 */
[----:B------:R-:W-:Y:S02]  /*1f130*/  I2FP.F32.S32 R4, R4 ;  /* 0x0000000400047245 */ /* 0x000fe40000201400 */
[----:B------:R-:W-:Y:S01]  /*1f140*/  I2FP.F32.S32 R5, R5 ;  /* 0x0000000500057245 */ /* 0x000fe20000201400 */
[----:B------:R-:W1:Y:S01]  /*1f150*/  MUFU.TANH R40, R40 ;  /* 0x0000002800287308 */ /* 0x000e620000002400 */
[----:B------:R-:W-:Y:S01]  /*1f160*/  FSEL R155, R15, -INF , !P5 ;  /* 0xff8000000f9b7808 */ /* 0x000fe20006800000 */
[CC--:B------:R-:W-:Y:S01]  /*1f170*/  FFMA.FTZ R11, R0.reuse, R4.reuse, R11 ;  /* 0x00000004000b7223 */ /* 0x0c0fe2000001000b */
[C---:B------:R-:W-:Y:S01]  /*1f180*/  FFMA.FTZ R19, R0.reuse, R4, R19 ;  /* 0x0000000400137223 */ /* 0x040fe20000010013 */
[CC--:B--2---:R-:W-:Y:S01]  /*1f190*/  FFMA.FTZ R46, R0.reuse, R5.reuse, R46 ;  /* 0x00000005002e7223 */ /* 0x0c4fe2000001002e */
[----:B----4-:R-:W-:Y:S01]  /*1f1a0*/  FFMA.FTZ R45, R0, R5, R45 ;  /* 0x00000005002d7223 */ /* 0x010fe2000001002d */
[----:B------:R-:W-:Y:S01]  /*1f1b0*/  VIADD R4, R9, 0x68 ;  /* 0x0000006809047836 */ /* 0x000fe20000000000 */
[----:B------:R-:W-:Y:S01]  /*1f1c0*/  FSEL R148, R11, -INF , !P4 ;  /* 0xff8000000b947808 */ /* 0x000fe20006000000 */
[----:B------:R-:W-:Y:S01]  /*1f1d0*/  VIADD R5, R9, 0x69 ;  /* 0x0000006909057836 */ /* 0x000fe20000000000 */
[----:B------:R-:W-:Y:S01]  /*1f1e0*/  FSEL R151, R19, -INF , !P3 ;  /* 0xff80000013977808 */ /* 0x000fe20005800000 */
[----:B------:R-:W2:Y:S01]  /*1f1f0*/  MUFU.TANH R31, R31 ;  /* 0x0000001f001f7308 */ /* 0x000ea20000002400 */
[----:B------:R-:W-:-:S02]  /*1f200*/  FSEL R147, R46, -INF , !P6 ;  /* 0xff8000002e937808 */ /* 0x000fc40007000000 */
[C---:B------:R-:W-:Y:S02]  /*1f210*/  ISETP.GE.AND P5, PT, R4.reuse, R136, PT ;  /* 0x000000880400720c */ /* 0x040fe40003fa6270 */
[----:B------:R-:W-:Y:S02]  /*1f220*/  ISETP.GE.AND P4, PT, R4, R138, PT ;  /* 0x0000008a0400720c */ /* 0x000fe40003f86270 */
[C---:B------:R-:W-:Y:S01]  /*1f230*/  ISETP.GE.AND P3, PT, R5.reuse, R136, PT ;  /* 0x000000880500720c */ /* 0x040fe20003f66270 */
[----:B------:R-:W4:Y:S01]  /*1f240*/  MUFU.TANH R16, R16 ;  /* 0x0000001000107308 */ /* 0x000f220000002400 */
[----:B------:R-:W-:Y:S01]  /*1f250*/  BAR.SYNC.DEFER_BLOCKING 0x0 ;  /* 0x0000000000007b1d */ /* 0x000fe20000010000 */
[----:B------:R-:W-:Y:S02]  /*1f260*/  ISETP.GE.AND P6, PT, R5, R138, PT ;  /* 0x0000008a0500720c */ /* 0x000fe40003fc6270 */
[----:B------:R-:W-:Y:S02]  /*1f270*/  I2FP.F32.S32 R4, R4 ;  /* 0x0000000400047245 */ /* 0x000fe40000201400 */
[----:B------:R-:W-:-:S02]  /*1f280*/  I2FP.F32.S32 R5, R5 ;  /* 0x0000000500057245 */ /* 0x000fc40000201400 */
[----:B------:R-:W-:Y:S01]  /*1f290*/  FSEL R150, R45, -INF , !P2 ;  /* 0xff8000002d967808 */ /* 0x000fe20005000000 */
[CC--:B------:R-:W-:Y:S01]  /*1f2a0*/  FFMA.FTZ R29, R0.reuse, R4.reuse, R29 ;  /* 0x00000004001d7223 */ /* 0x0c0fe2000001001d */
[C---:B------:R-:W-:Y:S01]  /*1f2b0*/  FFMA.FTZ R28, R0.reuse, R4, R28 ;  /* 0x00000004001c7223 */ /* 0x040fe2000001001c */
[CC--:B------:R-:W-:Y:S01]  /*1f2c0*/  FFMA.FTZ R30, R0.reuse, R5.reuse, R30 ;  /* 0x00000005001e7223 */ /* 0x0c0fe2000001001e */
[----:B-----5:R-:W-:Y:S01]  /*1f2d0*/  FFMA.FTZ R43, R0, R5, R43 ;  /* 0x00000005002b7223 */ /* 0x020fe2000001002b */
[----:B------:R-:W-:Y:S01]  /*1f2e0*/  VIADD R4, R9, 0x70 ;  /* 0x0000007009047836 */ /* 0x000fe20000000000 */
[----:B------:R-:W-:Y:S01]  /*1f2f0*/  FSEL R146, R29, -INF , !P5 ;  /* 0xff8000001d927808 */ /* 0x000fe20006800000 */
[----:B------:R-:W-:Y:S01]  /*1f300*/  VIADD R5, R9, 0x71 ;  /* 0x0000007109057836 */ /* 0x000fe20000000000 */
[----:B------:R-:W-:Y:S01]  /*1f310*/  FSEL R149, R28, -INF , !P4 ;  /* 0xff8000001c957808 */ /* 0x000fe20006000000 */
[----:B------:R-:W5:Y:S01]  /*1f320*/  MUFU.TANH R18, R18 ;  /* 0x0000001200127308 */ /* 0x000f620000002400 */
[----:B------:R-:W-:-:S02]  /*1f330*/  FSEL R145, R30, -INF , !P3 ;  /* 0xff8000001e917808 */ /* 0x000fc40005800000 */
[C---:B------:R-:W-:Y:S02]  /*1f340*/  ISETP.GE.AND P2, PT, R4.reuse, R136, PT ;  /* 0x000000880400720c */ /* 0x040fe40003f46270 */
[----:B------:R-:W-:Y:S02]  /*1f350*/  ISETP.GE.AND P5, PT, R4, R138, PT ;  /* 0x0000008a0400720c */ /* 0x000fe40003fa6270 */
[C---:B------:R-:W-:Y:S01]  /*1f360*/  ISETP.GE.AND P4, PT, R5.reuse, R136, PT ;  /* 0x000000880500720c */ /* 0x040fe20003f86270 */
[----:B------:R-:W5:Y:S01]  /*1f370*/  MUFU.TANH R17, R17 ;  /* 0x0000001100117308 */ /* 0x000f620000002400 */
[----:B------:R-:W-:Y:S02]  /*1f380*/  ISETP.GE.AND P3, PT, R5, R138, PT ;  /* 0x0000008a0500720c */ /* 0x000fe40003f66270 */
[----:B------:R-:W-:Y:S02]  /*1f390*/  I2FP.F32.S32 R4, R4 ;  /* 0x0000000400047245 */ /* 0x000fe40000201400 */
[----:B------:R-:W-:-:S02]  /*1f3a0*/  I2FP.F32.S32 R5, R5 ;  /* 0x0000000500057245 */ /* 0x000fc40000201400 */
[----:B------:R-:W-:Y:S01]  /*1f3b0*/  FSEL R144, R43, -INF , !P6 ;  /* 0xff8000002b907808 */ /* 0x000fe20007000000 */
[CC--:B---3--:R-:W-:Y:S01]  /*1f3c0*/  FFMA.FTZ R42, R0.reuse, R4.reuse, R42 ;  /* 0x00000004002a7223 */ /* 0x0c8fe2000001002a */
[C---:B-1----:R-:W-:Y:S01]  /*1f3d0*/  FFMA.FTZ R40, R0.reuse, R4, R40 ;  /* 0x0000000400287223 */ /* 0x042fe20000010028 */
[CC--:B------:R-:W-:Y:S01]  /*1f3e0*/  FFMA.FTZ R41, R0.reuse, R5.reuse, R41 ;  /* 0x0000000500297223 */ /* 0x0c0fe20000010029 */
[----:B--2---:R-:W-:Y:S01]  /*1f3f0*/  FFMA.FTZ R31, R0, R5, R31 ;  /* 0x00000005001f7223 */ /* 0x004fe2000001001f */
[C---:B------:R-:W-:Y:S01]  /*1f400*/  VIADD R5, R9.reuse, 0x78 ;  /* 0x0000007809057836 */ /* 0x040fe20000000000 */
[----:B------:R-:W-:Y:S01]  /*1f410*/  FSEL R65, R42, -INF , !P2 ;  /* 0xff8000002a417808 */ /* 0x000fe20005000000 */
[----:B------:R-:W1:Y:S01]  /*1f420*/  MUFU.TANH R139, R139 ;  /* 0x0000008b008b7308 */ /* 0x000e620000002400 */
[----:B------:R-:W-:Y:S01]  /*1f430*/  FSEL R135, R40, -INF , !P5 ;  /* 0xff80000028877808 */ /* 0x000fe20006800000 */
[----:B------:R-:W-:Y:S01]  /*1f440*/  VIADD R4, R9, 0x79 ;  /* 0x0000007909047836 */ /* 0x000fe20000000000 */
[----:B------:R-:W-:-:S02]  /*1f450*/  ISETP.GE.AND P2, PT, R5, R136, PT ;  /* 0x000000880500720c */ /* 0x000fc40003f46270 */
[----:B------:R-:W-:Y:S02]  /*1f460*/  ISETP.GE.AND P5, PT, R5, R138, PT ;  /* 0x0000008a0500720c */ /* 0x000fe40003fa6270 */
[----:B------:R-:W-:Y:S02]  /*1f470*/  I2FP.F32.S32 R5, R5 ;  /* 0x0000000500057245 */ /* 0x000fe40000201400 */
[----:B------:R-:W-:Y:S02]  /*1f480*/  FSEL R134, R31, -INF , !P3 ;  /* 0xff8000001f867808 */ /* 0x000fe40005800000 */
[C---:B------:R-:W-:Y:S01]  /*1f490*/  ISETP.GE.AND P6, PT, R9.reuse, R136, PT ;  /* 0x000000880900720c */ /* 0x040fe20003fc6270 */
[CC--:B----4-:R-:W-:Y:S01]  /*1f4a0*/  FFMA.FTZ R16, R0.reuse, R5.reuse, R16 ;  /* 0x0000000500107223 */ /* 0x0d0fe20000010010 */
[----:B-----5:R-:W-:Y:S01]  /*1f4b0*/  FFMA.FTZ R18, R0, R5, R18 ;  /* 0x0000000500127223 */ /* 0x020fe20000010012 */
[----:B------:R-:W-:Y:S02]  /*1f4c0*/  ISETP.GE.AND P3, PT, R9, R138, PT ;  /* 0x0000008a0900720c */ /* 0x000fe40003f66270 */
[----:B------:R-:W-:-:S02]  /*1f4d0*/  I2FP.F32.S32 R9, R9 ;  /* 0x0000000900097245 */ /* 0x000fc40000201400 */
[----:B------:R-:W-:Y:S02]  /*1f4e0*/  FSEL R132, R16, -INF , !P5 ;  /* 0xff80000010847808 */ /* 0x000fe40006800000 */
[----:B------:R-:W-:Y:S01]  /*1f4f0*/  ISETP.GT.AND P5, PT, R249, R238, PT ;  /* 0x000000eef900720c */ /* 0x000fe20003fa4270 */
[-C--:B------:R-:W-:Y:S01]  /*1f500*/  FFMA.FTZ R5, R0, R9.reuse, R53 ;  /* 0x0000000900057223 */ /* 0x080fe20000010035 */
[----:B------:R-:W-:Y:S02]  /*1f510*/  I2FP.F32.S32 R6, R4 ;  /* 0x0000000400067245 */ /* 0x000fe40000201400 */
[----:B------:R-:W-:Y:S02]  /*1f520*/  FSEL R64, R41, -INF , !P4 ;  /* 0xff80000029407808 */ /* 0x000fe40006000000 */
[----:B------:R-:W-:Y:S01]  /*1f530*/  FSEL R62, R18, -INF , !P2 ;  /* 0xff800000123e7808 */ /* 0x000fe20005000000 */
[----:B------:R-:W-:Y:S01]  /*1f540*/  FFMA.FTZ R17, R0, R6, R17 ;  /* 0x0000000600117223 */ /* 0x000fe20000010011 */
[----:B------:R-:W-:Y:S01]  /*1f550*/  ISETP.GE.AND P4, PT, R4, R136, PT ;  /* 0x000000880400720c */ /* 0x000fe20003f86270 */
[----:B-1----:R-:W-:Y:S01]  /*1f560*/  FFMA.FTZ R54, R0, R6, R139 ;  /* 0x0000000600367223 */ /* 0x002fe2000001008b */
[----:B------:R-:W-:Y:S01]  /*1f570*/  ISETP.GE.AND P2, PT, R4, R138, PT ;  /* 0x0000008a0400720c */ /* 0x000fe20003f46270 */
[----:B------:R-:W-:Y:S01]  /*1f580*/  FFMA.FTZ R4, R0, R9, R52 ;  /* 0x0000000900047223 */ /* 0x000fe20000010034 */
[----:B------:R-:W-:-:S02]  /*1f590*/  FSEL R5, R5, -INF , !P3 ;  /* 0xff80000005057808 */ /* 0x000fc40005800000 */
[----:B------:R-:W-:Y:S02]  /*1f5a0*/  FSEL R61, R17, -INF , !P4 ;  /* 0xff800000113d7808 */ /* 0x000fe40006000000 */
        /* <DEDUP_REMOVED lines=64> */
[----:B------:R-:W-:-:S04]  /*1f9b0*/  IMAD R15, R18, R15, R9 ;  /* 0x0000000f120f7224 */ /* 0x000fc800078e0209 */
[----:B------:R-:W-:Y:S01]  /*1f9c0*/  IMAD.IADD R15, R17, 0x1, R15 ;  /* 0x00000001110f7824 */ /* 0x000fe200078e020f */
[----:B------:R-:W-:Y:S05]  /*1f9d0*/  BRA `(.L_x_4672) ;  /* 0x00000000000c7947 */ /* 0x000fea0003800000 */
.L_x_4671:
[----:B------:R-:W2:Y:S02]  /*1f9e0*/  LD.E R16, desc[UR4][R188.64+0x38] ;  /* 0x00003804bc107980 */ /* 0x000ea4000c101900 */
[----:B--2---:R-:W-:-:S04]  /*1f9f0*/  LEA R16, -R16, RZ, 0x7 ;  /* 0x000000ff10107211 */ /* 0x004fc800078e39ff */
[----:B------:R-:W-:Y:S02]  /*1fa00*/  SHF.R.S32.HI R15, RZ, 0x1f, R16 ;  /* 0x0000001fff0f7819 */ /* 0x000fe40000011410 */
.L_x_4672:
[----:B------:R-:W-:Y:S05]  /*1fa10*/  BSYNC B0 ;  /* 0x0000000000007941 */ /* 0x000fea0003800000 */
.L_x_4670:
        /* <DEDUP_REMOVED lines=131> */
.L_x_4669:
[----:B------:R-:W-:Y:S05]  /*20250*/  BSYNC B1 ;  /* 0x0000000000017941 */ /* 0x000fea0003800000 */
.L_x_4668:
[----:B-1----:R-:W2:Y:S01]  /*20260*/  LD.E R57, desc[UR4][R188.64+0xdc] ;  /* 0x0000dc04bc397980 */ /* 0x002ea2000c101900 */
[----:B------:R-:W-:Y:S02]  /*20270*/  FMNMX.FTZ R15, R2, R5, !PT ;  /* 0x00000005020f7209 */ /* 0x000fe40007810000 */
[----:B------:R-:W-:Y:S01]  /*20280*/  FMNMX.FTZ R11, R3, R4, !PT ;  /* 0x00000004030b7209 */ /* 0x000fe20007810000 */
[----:B------:R-:W-:Y:S01]  /*20290*/  LDSM.16.MT88.4 R16, [R225+0xc000] ;  /* 0x00c00000e110783b */ /* 0x000fe20000004200 */
[----:B------:R-:W-:Y:S02]  /*202a0*/  FMNMX.FTZ R15, R13, R15, !PT ;  /* 0x0000000f0d0f7209 */ /* 0x000fe40007810000 */
[----:B------:R-:W-:Y:S01]  /*202b0*/  FMNMX.FTZ R11, R7, R11, !PT ;  /* 0x0000000b070b7209 */ /* 0x000fe20007810000 */
[----:B------:R-:W-:Y:S01]  /*202c0*/  LDSM.16.MT88.4 R28, [R223+0x10000] ;  /* 0x01000000df1c783b */ /* 0x000fe20000004200 */
        /* <DEDUP_REMOVED lines=68> */
[----:B------:R-:W-:Y:S02]  /*20710*/  FSETP.NEU.FTZ.AND P0, PT, R46, -INF , PT ;  /* 0xff8000002e00780b */ /* 0x000fe40003f1d000 */
[----:B------:R-:W-:-:S02]  /*20720*/  FSETP.NEU.FTZ.AND P1, PT, R47, -INF , PT ;  /* 0xff8000002f00780b */ /* 0x000fc40003f3d000 */
[----:B------:R-:W-:-:S05]  /*20730*/  FSEL R9, R46, RZ, P0 ;  /* 0x000000ff2e097208 */ /* 0x000fca0000000000 */
[----:B------:R-:W-:Y:S01]  /*20740*/  FADD.FTZ R9, R2, -R9 ;  /* 0x8000000902097221 */ /* 0x000fe20000010000 */
[C---:B--2---:R-:W-:Y:S01]  /*20750*/  FMUL.FTZ R56, R57.reuse, R46 ;  /* 0x0000002e39387220 */ /* 0x044fe20000410000 */
[C---:B------:R-:W-:Y:S02]  /*20760*/  FMUL.FTZ R63, R57.reuse, R47 ;  /* 0x0000002f393f7220 */ /* 0x040fe40000410000 */
[----:B------:R-:W-:Y:S02]  /*20770*/  FMUL.FTZ R9, R57, R9 ;  /* 0x0000000939097220 */ /* 0x000fe40000410000 */
[----:B------:R-:W-:Y:S02]  /*20780*/  FSEL R56, R56, RZ, P0 ;  /* 0x000000ff38387208 */ /* 0x000fe40000000000 */
[----:B------:R-:W1:Y:S01]  /*20790*/  MUFU.EX2 R49, R9 ;  /* 0x0000000900317308 */ /* 0x000e620000000800 */
[----:B------:R-:W-:Y:S02]  /*207a0*/  FSEL R63, R63, RZ, P1 ;  /* 0x000000ff3f3f7208 */ /* 0x000fe40000800000 */
[-CC-:B------:R-:W-:Y:S01]  /*207b0*/  FFMA.FTZ R48, R5, R57.reuse, -R56.reuse ;  /* 0x0000003905307223 */ /* 0x180fe20000010838 */
[----:B------:R-:W-:-:S02]  /*207c0*/  FFMA.FTZ R42, R13, R57, -R56 ;  /* 0x000000390d2a7223 */ /* 0x000fc40000010838 */
[-CC-:B------:R-:W-:Y:S01]  /*207d0*/  FFMA.FTZ R45, R4, R57.reuse, -R63.reuse ;  /* 0x00000039042d7223 */ /* 0x180fe2000001083f */
[-CC-:B------:R-:W-:Y:S01]  /*207e0*/  FFMA.FTZ R44, R7, R57.reuse, -R63.reuse ;  /* 0x00000039072c7223 */ /* 0x180fe2000001083f */
[-CC-:B------:R-:W-:Y:S01]  /*207f0*/  FFMA.FTZ R2, R8, R57.reuse, -R63.reuse ;  /* 0x0000003908027223 */ /* 0x180fe2000001083f */
[----:B------:R-:W2:Y:S01]  /*20800*/  LDSM.16.MT88.4 R4, [R227+0xc000] ;  /* 0x00c00000e304783b */ /* 0x000ea20000004200 */
[----:B------:R-:W-:Y:S01]  /*20810*/  FSEL R8, R47, RZ, P1 ;  /* 0x000000ff2f087208 */ /* 0x000fe20000800000 */
[-CC-:B------:R-:W-:Y:S01]  /*20820*/  FFMA.FTZ R41, R12, R57.reuse, -R56.reuse ;  /* 0x000000390c297223 */ /* 0x180fe20000010838 */
[-C--:B------:R-:W-:Y:S01]  /*20830*/  FFMA.FTZ R40, R14, R57.reuse, -R56 ;  /* 0x000000390e287223 */ /* 0x080fe20000010838 */
[-CC-:B------:R-:W-:Y:S01]  /*20840*/  FFMA.FTZ R43, R10, R57.reuse, -R63.reuse ;  /* 0x000000390a2b7223 */ /* 0x180fe2000001083f */
[----:B------:R-:W-:Y:S01]  /*20850*/  MUFU.EX2 R48, R48 ;  /* 0x0000003000307308 */ /* 0x000fe20000000800 */
[----:B------:R-:W-:Y:S01]  /*20860*/  FADD.FTZ R8, R3, -R8 ;  /* 0x8000000803087221 */ /* 0x000fe20000010000 */
[--C-:B------:R-:W-:Y:S01]  /*20870*/  FFMA.FTZ R51, R27, R57, -R56.reuse ;  /* 0x000000391b337223 */ /* 0x100fe20000010838 */
[-C--:B-1----:R-:W-:Y:S01]  /*20880*/  FMUL.FTZ R130, R130, R49.reuse ;  /* 0x0000003182827220 */ /* 0x082fe20000410000 */
[-C--:B------:R-:W-:Y:S01]  /*20890*/  FMUL.FTZ R131, R131, R49.reuse ;  /* 0x0000003183837220 */ /* 0x080fe20000410000 */
[----:B------:R-:W-:Y:S01]  /*208a0*/  FMUL.FTZ R3, R57, R8 ;  /* 0x0000000839037220 */ /* 0x000fe20000410000 */
[-C--:B------:R-:W-:Y:S01]  /*208b0*/  FMUL.FTZ R126, R126, R49.reuse ;  /* 0x000000317e7e7220 */ /* 0x080fe20000410000 */
[----:B------:R-:W1:Y:S01]  /*208c0*/  LDSM.16.MT88.4 R8, [R224+0xc000] ;  /* 0x00c00000e008783b */ /* 0x000e620000004200 */
[----:B------:R-:W3:Y:S01]  /*208d0*/  MUFU.EX2 R42, R42 ;  /* 0x0000002a002a7308 */ /* 0x000ee20000000800 */
        /* <DEDUP_REMOVED lines=16> */
[----:B---3--:R-:W-:Y:S01]  /*209e0*/  F2FP.F16.F32.PACK_AB R13, R42, R48 ;  /* 0x000000302a0d723e */ /* 0x008fe200000000ff */
[-C--:B------:R-:W-:Y:S01]  /*209f0*/  FMUL.FTZ R99, R99, R49.reuse ;  /* 0x0000003163637220 */ /* 0x080fe20000410000 */
[-C--:B------:R-:W-:Y:S01]  /*20a00*/  FMUL.FTZ R94, R94, R49.reuse ;  /* 0x000000315e5e7220 */ /* 0x080fe20000410000 */
[----:B------:R-:W-:Y:S01]  /*20a10*/  FMUL.FTZ R95, R95, R49 ;  /* 0x000000315f5f7220 */ /* 0x000fe20000410000 */
[-CC-:B------:R-:W-:Y:S01]  /*20a20*/  FFMA.FTZ R50, R26, R57.reuse, -R56.reuse ;  /* 0x000000391a327223 */ /* 0x180fe20000010838 */
[-CC-:B------:R-:W-:Y:S01]  /*20a30*/  FFMA.FTZ R53, R25, R57.reuse, -R56.reuse ;  /* 0x0000003919357223 */ /* 0x180fe20000010838 */
[-CC-:B------:R-:W-:Y:S01]  /*20a40*/  FFMA.FTZ R52, R24, R57.reuse, -R56.reuse ;  /* 0x0000003918347223 */ /* 0x180fe20000010838 */
[----:B------:R-:W-:Y:S01]  /*20a50*/  MUFU.EX2 R45, R45 ;  /* 0x0000002d002d7308 */ /* 0x000fe20000000800 */
[-CC-:B------:R-:W-:Y:S01]  /*20a60*/  FFMA.FTZ R60, R23, R57.reuse, -R63.reuse ;  /* 0x00000039173c7223 */ /* 0x180fe2000001083f */
[-CC-:B------:R-:W-:Y:S01]  /*20a70*/  FFMA.FTZ R55, R22, R57.reuse, -R63.reuse ;  /* 0x0000003916377223 */ /* 0x180fe2000001083f */
[-CC-:B------:R-:W-:Y:S01]  /*20a80*/  FFMA.FTZ R59, R21, R57.reuse, -R63.reuse ;  /* 0x00000039153b7223 */ /* 0x180fe2000001083f */
[--C-:B------:R-:W-:Y:S01]  /*20a90*/  FFMA.FTZ R58, R20, R57, -R63.reuse ;  /* 0x00000039143a7223 */ /* 0x100fe2000001083f */
[-C--:B------:R-:W-:Y:S01]  /*20aa0*/  FMUL.FTZ R90, R90, R49.reuse ;  /* 0x000000315a5a7220 */ /* 0x080fe20000410000 */
[-C--:B------:R-:W-:Y:S01]  /*20ab0*/  FMUL.FTZ R91, R91, R49.reuse ;  /* 0x000000315b5b7220 */ /* 0x080fe20000410000 */
[----:B------:R-:W-:Y:S01]  /*20ac0*/  FMUL.FTZ R86, R86, R49 ;  /* 0x0000003156567220 */ /* 0x000fe20000410000 */
[----:B------:R-:W3:Y:S01]  /*20ad0*/  MUFU.EX2 R44, R44 ;  /* 0x0000002c002c7308 */ /* 0x000ee20000000800 */
        /* <DEDUP_REMOVED lines=12> */
[-CC-:B------:R-:W-:Y:S01]  /*20ba0*/  FFMA.FTZ R66, R37, R57.reuse, -R56.reuse ;  /* 0x0000003925427223 */ /* 0x180fe20000010838 */
[----:B------:R-:W-:Y:S01]  /*20bb0*/  LDSM.16.MT88.4 R20, [R223+0xc800] ;  /* 0x00c80000df14783b */ /* 0x000fe20000004200 */
[--C-:B------:R-:W-:Y:S01]  /*20bc0*/  FFMA.FTZ R67, R36, R57, -R56.reuse ;  /* 0x0000003924437223 */ /* 0x100fe20000010838 */
[----:B------:R-:W4:Y:S01]  /*20bd0*/  MUFU.EX2 R2, R2 ;  /* 0x0000000200027308 */ /* 0x000f220000000800 */
[----:B---3--:R-:W-:Y:S01]  /*20be0*/  F2FP.F16.F32.PACK_AB R12, R44, R45 ;  /* 0x0000002d2c0c723e */ /* 0x008fe200000000ff */
[----:B------:R-:W-:Y:S01]  /*20bf0*/  LDSM.16.MT88.4 R36, [R223+0x10800] ;  /* 0x01080000df24783b */ /* 0x000fe20000004200 */
[-CC-:B------:R-:W-:Y:S01]  /*20c00*/  FFMA.FTZ R133, R35, R57.reuse, -R56.reuse ;  /* 0x0000003923857223 */ /* 0x180fe20000010838 */
[-CC-:B------:R-:W-:Y:S01]  /*20c10*/  FFMA.FTZ R136, R34, R57.reuse, -R63.reuse ;  /* 0x0000003922887223 */ /* 0x180fe2000001083f */
[-CC-:B------:R-:W-:Y:S01]  /*20c20*/  FFMA.FTZ R138, R33, R57.reuse, -R63.reuse ;  /* 0x00000039218a7223 */ /* 0x180fe2000001083f */
[-CC-:B------:R-:W-:Y:S01]  /*20c30*/  FFMA.FTZ R139, R32, R57.reuse, -R63.reuse ;  /* 0x00000039208b7223 */ /* 0x180fe2000001083f */
[-CC-:B------:R-:W-:Y:S01]  /*20c40*/  FFMA.FTZ R142, R142, R57.reuse, -R63.reuse ;  /* 0x000000398e8e7223 */ /* 0x180fe2000001083f */
[----:B------:R-:W3:Y:S01]  /*20c50*/  MUFU.EX2 R3, R3 ;  /* 0x0000000300037308 */ /* 0x000ee20000000800 */
[-CC-:B------:R-:W-:Y:S01]  /*20c60*/  FFMA.FTZ R143, R143, R57.reuse, -R56.reuse ;  /* 0x000000398f8f7223 */ /* 0x180fe20000010838 */
[----:B------:R-:W-:Y:S01]  /*20c70*/  LDSM.16.MT88.4 R32, [R227+0xd000] ;  /* 0x00d00000e320783b */ /* 0x000fe20000004200 */
[-CC-:B------:R-:W-:Y:S01]  /*20c80*/  FFMA.FTZ R152, R152, R57.reuse, -R56.reuse ;  /* 0x0000003998987223 */ /* 0x180fe20000010838 */
[-CC-:B------:R-:W-:Y:S01]  /*20c90*/  FFMA.FTZ R153, R153, R57.reuse, -R56.reuse ;  /* 0x0000003999997223 */ /* 0x180fe20000010838 */
[-CC-:B------:R-:W-:Y:S01]  /*20ca0*/  FFMA.FTZ R154, R154, R57.reuse, -R56.reuse ;  /* 0x000000399a9a7223 */ /* 0x180fe20000010838 */
[-CC-:B------:R-:W-:Y:S01]  /*20cb0*/  FFMA.FTZ R161, R161, R57.reuse, -R63.reuse ;  /* 0x00000039a1a17223 */ /* 0x180fe2000001083f */
[--C-:B------:R-:W-:Y:S01]  /*20cc0*/  FFMA.FTZ R163, R163, R57, -R63.reuse ;  /* 0x00000039a3a37223 */ /* 0x100fe2000001083f */
[----:B------:R-:W5:Y:S01]  /*20cd0*/  MUFU.EX2 R51, R51 ;  /* 0x0000003300337308 */ /* 0x000f620000000800 */
[----:B----4-:R-:W-:Y:S01]  /*20ce0*/  F2FP.F16.F32.PACK_AB R14, R2, R43 ;  /* 0x0000002b020e723e */ /* 0x010fe200000000ff */
[-CC-:B------:R-:W-:Y:S01]  /*20cf0*/  FFMA.FTZ R164, R164, R57.reuse, -R63.reuse ;  /* 0x00000039a4a47223 */ /* 0x180fe2000001083f */
[-CC-:B------:R-:W-:Y:S01]  /*20d00*/  FFMA.FTZ R166, R166, R57.reuse, -R63.reuse ;  /* 0x00000039a6a67223 */ /* 0x180fe2000001083f */
[-CC-:B------:R-:W-:Y:S01]  /*20d10*/  FFMA.FTZ R167, R167, R57.reuse, -R56.reuse ;  /* 0x00000039a7a77223 */ /* 0x180fe20000010838 */
[-CC-:B------:R-:W-:Y:S01]  /*20d20*/  FFMA.FTZ R171, R171, R57.reuse, -R56.reuse ;  /* 0x00000039abab7223 */ /* 0x180fe20000010838 */
[-CC-:B------:R-:W-:Y:S01]  /*20d30*/  FFMA.FTZ R172, R172, R57.reuse, -R56.reuse ;  /* 0x00000039acac7223 */ /* 0x180fe20000010838 */
[--C-:B------:R-:W-:Y:S01]  /*20d40*/  FFMA.FTZ R174, R174, R57, -R56.reuse ;  /* 0x00000039aeae7223 */ /* 0x100fe20000010838 */
        /* <DEDUP_REMOVED lines=28> */
[----:B------:R-:W3:Y:S01]  /*20f10*/  LDSM.16.MT88.4 R16, [R227+0x10000] ;  /* 0x01000000e310783b */ /* 0x000ee20000004200 */
[-C--:B------:R-:W-:Y:S01]  /*20f20*/  FMUL.FTZ R89, R89, R3.reuse ;  /* 0x0000000359597220 */ /* 0x080fe20000410000 */
[-C--:B------:R-:W-:Y:S01]  /*20f30*/  FMUL.FTZ R84, R84, R3.reuse ;  /* 0x0000000354547220 */ /* 0x080fe20000410000 */
[-C--:B------:R-:W-:Y:S01]  /*20f40*/  FMUL.FTZ R85, R85, R3.reuse ;  /* 0x0000000355557220 */ /* 0x080fe20000410000 */
[-C--:B------:R-:W-:Y:S01]  /*20f50*/  FMUL.FTZ R80, R80, R3.reuse ;  /* 0x0000000350507220 */ /* 0x080fe20000410000 */
[C---:B-1----:R-:W-:Y:S01]  /*20f60*/  HMMA.16816.F32 R112, R12.reuse, R8, R112 ;  /* 0x000000080c70723c */ /* 0x042fe20000001870 */
[----:B------:R-:W-:Y:S01]  /*20f70*/  MUFU.EX2 R52, R52 ;  /* 0x0000003400347308 */ /* 0x000fe20000000800 */
[-C--:B------:R-:W-:Y:S01]  /*20f80*/  FMUL.FTZ R81, R81, R3.reuse ;  /* 0x0000000351517220 */ /* 0x080fe20000410000 */
[-C--:B------:R-:W-:Y:S01]  /*20f90*/  FMUL.FTZ R76, R76, R3.reuse ;  /* 0x000000034c4c7220 */ /* 0x080fe20000410000 */
[-C--:B------:R-:W-:Y:S01]  /*20fa0*/  FMUL.FTZ R77, R77, R3.reuse ;  /* 0x000000034d4d7220 */ /* 0x080fe20000410000 */
[-C--:B------:R-:W-:Y:S01]  /*20fb0*/  FMUL.FTZ R72, R72, R3.reuse ;  /* 0x0000000348487220 */ /* 0x080fe20000410000 */
[C---:B------:R-:W-:Y:S01]  /*20fc0*/  HMMA.16816.F32 R108, R12.reuse, R10, R108 ;  /* 0x0000000a0c6c723c */ /* 0x040fe2000000186c */
[----:B------:R-:W1:Y:S01]  /*20fd0*/  LDSM.16.MT88.4 R8, [R225+0x10000] ;  /* 0x01000000e108783b */ /* 0x000e620000004200 */
[-C--:B------:R-:W-:Y:S01]  /*20fe0*/  FMUL.FTZ R73, R73, R3.reuse ;  /* 0x0000000349497220 */ /* 0x080fe20000410000 */
[----:B------:R-:W-:Y:S01]  /*20ff0*/  MUFU.EX2 R60, R60 ;  /* 0x0000003c003c7308 */ /* 0x000fe20000000800 */
[-C--:B------:R-:W-:Y:S01]  /*21000*/  FMUL.FTZ R68, R68, R3.reuse ;  /* 0x0000000344447220 */ /* 0x080fe20000410000 */
[----:B------:R-:W-:Y:S01]  /*21010*/  FMUL.FTZ R69, R69, R3 ;  /* 0x0000000345457220 */ /* 0x000fe20000410000 */
[-CC-:B------:R-:W-:Y:S01]  /*21020*/  FFMA.FTZ R175, R175, R57.reuse, -R63.reuse ;  /* 0x00000039afaf7223 */ /* 0x180fe2000001083f */
[-CC-:B------:R-:W-:Y:S01]  /*21030*/  FFMA.FTZ R173, R173, R57.reuse, -R63.reuse ;  /* 0x00000039adad7223 */ /* 0x180fe2000001083f */
[-CC-:B------:R-:W-:Y:S01]  /*21040*/  FFMA.FTZ R170, R170, R57.reuse, -R63.reuse ;  /* 0x00000039aaaa7223 */ /* 0x180fe2000001083f */
[C---:B------:R-:W-:Y:S01]  /*21050*/  HMMA.16816.F32 R72, R12.reuse, R28, R72 ;  /* 0x0000001c0c48723c */ /* 0x040fe20000001848 */
[-CC-:B------:R-:W-:Y:S01]  /*21060*/  FFMA.FTZ R169, R169, R57.reuse, -R63.reuse ;  /* 0x00000039a9a97223 */ /* 0x180fe2000001083f */
[----:B------:R-:W4:Y:S01]  /*21070*/  MUFU.EX2 R55, R55 ;  /* 0x0000003700377308 */ /* 0x000f220000000800 */
[-CC-:B------:R-:W-:Y:S01]  /*21080*/  FFMA.FTZ R168, R168, R57.reuse, -R56.reuse ;  /* 0x00000039a8a87223 */ /* 0x180fe20000010838 */
[-CC-:B------:R-:W-:Y:S01]  /*21090*/  FFMA.FTZ R165, R165, R57.reuse, -R56.reuse ;  /* 0x00000039a5a57223 */ /* 0x180fe20000010838 */
[-CC-:B------:R-:W-:Y:S01]  /*210a0*/  FFMA.FTZ R162, R162, R57.reuse, -R56.reuse ;  /* 0x00000039a2a27223 */ /* 0x180fe20000010838 */
[-CC-:B------:R-:W-:Y:S01]  /*210b0*/  FFMA.FTZ R160, R160, R57.reuse, -R56.reuse ;  /* 0x00000039a0a07223 */ /* 0x180fe20000010838 */
[-CC-:B------:R-:W-:Y:S01]  /*210c0*/  FFMA.FTZ R159, R159, R57.reuse, -R63.reuse ;  /* 0x000000399f9f7223 */ /* 0x180fe2000001083f */
[C---:B--2---:R-:W-:Y:S01]  /*210d0*/  HMMA.16816.F32 R104, R12.reuse, R4, R104 ;  /* 0x000000040c68723c */ /* 0x044fe20000001868 */
[-CC-:B------:R-:W-:Y:S01]  /*210e0*/  FFMA.FTZ R158, R158, R57.reuse, -R63.reuse ;  /* 0x000000399e9e7223 */ /* 0x180fe2000001083f */
[----:B------:R-:W-:Y:S01]  /*210f0*/  MUFU.EX2 R59, R59 ;  /* 0x0000003b003b7308 */ /* 0x000fe20000000800 */
[-CC-:B------:R-:W-:Y:S01]  /*21100*/  FFMA.FTZ R157, R157, R57.reuse, -R63.reuse ;  /* 0x000000399d9d7223 */ /* 0x180fe2000001083f */
[-CC-:B------:R-:W-:Y:S01]  /*21110*/  FFMA.FTZ R156, R156, R57.reuse, -R63.reuse ;  /* 0x000000399c9c7223 */ /* 0x180fe2000001083f */
[-CC-:B------:R-:W-:Y:S01]  /*21120*/  FFMA.FTZ R155, R155, R57.reuse, -R56.reuse ;  /* 0x000000399b9b7223 */ /* 0x180fe20000010838 */
[C---:B------:R-:W-:Y:S01]  /*21130*/  HMMA.16816.F32 R100, R12.reuse, R6, R100 ;  /* 0x000000060c64723c */ /* 0x040fe20000001864 */
[----:B------:R-:W2:Y:S01]  /*21140*/  LDSM.16.MT88.4 R4, [R224+0x10000] ;  /* 0x01000000e004783b */ /* 0x000ea20000004200 */
[-CC-:B------:R-:W-:Y:S01]  /*21150*/  FFMA.FTZ R151, R151, R57.reuse, -R56.reuse ;  /* 0x0000003997977223 */ /* 0x180fe20000010838 */
[-CC-:B------:R-:W-:Y:S01]  /*21160*/  FFMA.FTZ R150, R150, R57.reuse, -R56.reuse ;  /* 0x0000003996967223 */ /* 0x180fe20000010838 */
[----:B------:R-:W2:Y:S01]  /*21170*/  MUFU.EX2 R58, R58 ;  /* 0x0000003a003a7308 */ /* 0x000ea20000000800 */
[-CC-:B------:R-:W-:Y:S01]  /*21180*/  FFMA.FTZ R149, R149, R57.reuse, -R56.reuse ;  /* 0x0000003995957223 */ /* 0x180fe20000010838 */
[C---:B---3--:R-:W-:Y:S01]  /*21190*/  HMMA.16816.F32 R96, R12.reuse, R16, R96 ;  /* 0x000000100c60723c */ /* 0x048fe20000001860 */
[-CC-:B------:R-:W-:Y:S01]  /*211a0*/  FFMA.FTZ R148, R148, R57.reuse, -R63.reuse ;  /* 0x0000003994947223 */ /* 0x180fe2000001083f */
[-CC-:B------:R-:W-:Y:S01]  /*211b0*/  FFMA.FTZ R147, R147, R57.reuse, -R63.reuse ;  /* 0x0000003993937223 */ /* 0x180fe2000001083f */
[-CC-:B------:R-:W-:Y:S01]  /*211c0*/  FFMA.FTZ R146, R146, R57.reuse, -R63.reuse ;  /* 0x0000003992927223 */ /* 0x180fe2000001083f */
[-C--:B------:R-:W-:Y:S01]  /*211d0*/  FFMA.FTZ R145, R145, R57.reuse, -R63 ;  /* 0x0000003991917223 */ /* 0x080fe2000001083f */
[----:B------:R-:W-:Y:S01]  /*211e0*/  FFMA.FTZ R144, R144, R57, -R56 ;  /* 0x0000003990907223 */ /* 0x000fe20000010838 */
[C---:B------:R-:W-:Y:S01]  /*211f0*/  HMMA.16816.F32 R92, R12.reuse, R18, R92 ;  /* 0x000000120c5c723c */ /* 0x040fe2000000185c */
[----:B------:R-:W3:Y:S01]  /*21200*/  LDSM.16.MT88.4 R16, [R227+0xc800] ;  /* 0x00c80000e310783b */ /* 0x000ee20000004200 */
[----:B------:R-:W3:Y:S01]  /*21210*/  MUFU.EX2 R66, R66 ;  /* 0x0000004200427308 */ /* 0x000ee20000000800 */
[----:B------:R-:W-:Y:S01]  /*21220*/  FFMA.FTZ R48, R252, R49, R48 ;  /* 0x00000031fc307223 */ /* 0x000fe20000010030 */
[----:B------:R-:W-:Y:S01]  /*21230*/  FFMA.FTZ R3, R251, R3, R45 ;  /* 0x00000003fb037223 */ /* 0x000fe2000001002d */
[-C--:B------:R-:W-:Y:S01]  /*21240*/  FFMA.FTZ R135, R135, R57.reuse, -R56 ;  /* 0x0000003987877223 */ /* 0x080fe20000010838 */
[C---:B-1----:R-:W-:Y:S01]  /*21250*/  HMMA.16816.F32 R88, R12.reuse, R8, R88 ;  /* 0x000000080c58723c */ /* 0x042fe20000001858 */
[----:B------:R-:W-:Y:S01]  /*21260*/  FADD.FTZ R48, R42, R48 ;  /* 0x000000302a307221 */ /* 0x000fe20000010000 */
[----:B------:R-:W-:Y:S01]  /*21270*/  FADD.FTZ R3, R44, R3 ;  /* 0x000000032c037221 */ /* 0x000fe20000010000 */
[-C--:B------:R-:W-:Y:S01]  /*21280*/  FFMA.FTZ R134, R134, R57.reuse, -R56 ;  /* 0x0000003986867223 */ /* 0x080fe20000010838 */
[----:B------:R-:W-:Y:S01]  /*21290*/  MUFU.EX2 R67, R67 ;  /* 0x0000004300437308 */ /* 0x000fe20000000800 */
[----:B------:R-:W-:Y:S01]  /*212a0*/  FADD.FTZ R48, R41, R48 ;  /* 0x0000003029307221 */ /* 0x000fe20000010000 */
[----:B------:R-:W-:Y:S01]  /*212b0*/  HMMA.16816.F32 R84, R12, R10, R84 ;  /* 0x0000000a0c54723c */ /* 0x000fe20000001854 */
[----:B------:R-:W1:Y:S01]  /*212c0*/  LDSM.16.MT88.4 R8, [R224+0xc800] ;  /* 0x00c80000e008783b */ /* 0x000e620000004200 */
[----:B------:R-:W-:Y:S01]  /*212d0*/  FADD.FTZ R3, R43, R3 ;  /* 0x000000032b037221 */ /* 0x000fe20000010000 */
[----:B------:R-:W-:Y:S01]  /*212e0*/  FADD.FTZ R48, R40, R48 ;  /* 0x0000003028307221 */ /* 0x000fe20000010000 */
[-C--:B------:R-:W-:Y:S01]  /*212f0*/  FFMA.FTZ R132, R132, R57.reuse, -R56 ;  /* 0x0000003984847223 */ /* 0x080fe20000010838 */
[----:B------:R-:W-:Y:S01]  /*21300*/  FFMA.FTZ R65, R65, R57, -R63 ;  /* 0x0000003941417223 */ /* 0x000fe2000001083f */
[----:B------:R-:W-:Y:S01]  /*21310*/  MUFU.EX2 R133, R133 ;  /* 0x0000008500857308 */ /* 0x000fe20000000800 */
[----:B------:R-:W-:Y:S01]  /*21320*/  FADD.FTZ R3, R2, R3 ;  /* 0x0000000302037221 */ /* 0x000fe20000010000 */
[----:B-----5:R-:W-:Y:S01]  /*21330*/  FADD.FTZ R48, R51, R48 ;  /* 0x0000003033307221 */ /* 0x020fe20000010000 */
[----:B------:R-:W-:-:S03]  /*21340*/  MOV R2, R46 ;  /* 0x0000002e00027202 */ /* 0x000fc60000000f00 */
[----:B----4-:R-:W-:Y:S02]  /*21350*/  FADD.FTZ R48, R50, R48 ;  /* 0x0000003032307221 */ /* 0x010fe40000010000 */
[----:B------:R-:W4:Y:S01]  /*21360*/  MUFU.EX2 R136, R136 ;  /* 0x0000008800887308 */ /* 0x000f220000000800 */
[C---:B--2---:R-:W-:Y:S07]  /*21370*/  HMMA.16816.F32 R80, R12.reuse, R4, R80 ;  /* 0x000000040c50723c */ /* 0x044fee0000001850 */
[----:B------:R-:W2:Y:S01]  /*21380*/  MUFU.EX2 R138, R138 ;  /* 0x0000008a008a7308 */ /* 0x000ea20000000800 */
        /* <DEDUP_REMOVED lines=15> */
[----:B------:R-:W3:Y:S01]  /*21480*/  MUFU.EX2 R142, R142 ;  /* 0x0000008e008e7308 */ /* 0x000ee20000000800 */
[----:B------:R-:W-:Y:S02]  /*21490*/  FADD.FTZ R58, R58, R60 ;  /* 0x0000003c3a3a7221 */ /* 0x000fe40000010000 */
[----:B------:R-:W-:Y:S01]  /*214a0*/  FADD.FTZ R53, R66, R53 ;  /* 0x0000003542357221 */ /* 0x000fe20000010000 */
[C---:B------:R-:W-:Y:S01]  /*214b0*/  HMMA.16816.F32 R124, R4.reuse, R18, R124 ;  /* 0x00000012047c723c */ /* 0x040fe2000000187c */
[----:B------:R-:W5:Y:S01]  /*214c0*/  LDSM.16.MT88.4 R16, [R227+0x10800] ;  /* 0x01080000e310783b */ /* 0x000f620000004200 */
[----:B----4-:R-:W-:Y:S02]  /*214d0*/  FADD.FTZ R58, R136, R58 ;  /* 0x0000003a883a7221 */ /* 0x010fe40000010000 */
[----:B------:R-:W4:Y:S02]  /*214e0*/  MUFU.EX2 R143, R143 ;  /* 0x0000008f008f7308 */ /* 0x000f240000000800 */
[C---:B-1----:R-:W-:Y:S06]  /*214f0*/  HMMA.16816.F32 R112, R4.reuse, R8, R112 ;  /* 0x000000080470723c */ /* 0x042fec0000001870 */
[C---:B------:R-:W-:Y:S01]  /*21500*/  HMMA.16816.F32 R108, R4.reuse, R10, R108 ;  /* 0x0000000a046c723c */ /* 0x040fe2000000186c */
[----:B------:R-:W1:Y:S01]  /*21510*/  LDSM.16.MT88.4 R8, [R224+0x10800] ;  /* 0x01080000e008783b */ /* 0x000e620000004200 */
[----:B------:R-:W4:Y:S04]  /*21520*/  MUFU.EX2 R152, R152 ;  /* 0x0000009800987308 */ /* 0x000f280000000800 */
[C---:B------:R-:W-:Y:S04]  /*21530*/  HMMA.16816.F32 R120, R4.reuse, R24, R120 ;  /* 0x000000180478723c */ /* 0x040fe80000001878 */
[----:B------:R-:W-:Y:S02]  /*21540*/  MUFU.EX2 R153, R153 ;  /* 0x0000009900997308 */ /* 0x000fe40000000800 */
[C---:B------:R-:W-:Y:S01]  /*21550*/  HMMA.16816.F32 R116, R4.reuse, R26, R116 ;  /* 0x0000001a0474723c */ /* 0x040fe20000001874 */
[----:B------:R-:W4:Y:S05]  /*21560*/  LDSM.16.MT88.4 R24, [R225+0xd000] ;  /* 0x00d00000e118783b */ /* 0x000f2a0000004200 */
[C---:B------:R-:W-:Y:S01]  /*21570*/  HMMA.16816.F32 R104, R4.reuse, R20, R104 ;  /* 0x000000140468723c */ /* 0x040fe20000001868 */
[----:B------:R-:W-:Y:S05]  /*21580*/  MUFU.EX2 R154, R154 ;  /* 0x0000009a009a7308 */ /* 0x000fea0000000800 */
[C---:B------:R-:W-:Y:S01]  /*21590*/  HMMA.16816.F32 R100, R4.reuse, R22, R100 ;  /* 0x000000160464723c */ /* 0x040fe20000001864 */
[----:B------:R-:W4:Y:S02]  /*215a0*/  LDSM.16.MT88.4 R20, [R224+0xd000] ;  /* 0x00d00000e014783b */ /* 0x000f240000004200 */
[----:B------:R-:W4:Y:S03]  /*215b0*/  MUFU.EX2 R161, R161 ;  /* 0x000000a100a17308 */ /* 0x000f260000000800 */
        /* <DEDUP_REMOVED lines=9> */
[C---:B-1----:R-:W-:Y:S05]  /*21650*/  HMMA.16816.F32 R80, R4.reuse, R8, R80 ;  /* 0x000000080450723c */ /* 0x042fea0000001850 */
[----:B------:R-:W1:Y:S01]  /*21660*/  MUFU.EX2 R167, R167 ;  /* 0x000000a700a77308 */ /* 0x000e620000000800 */
[----:B------:R-:W-:Y:S01]  /*21670*/  HMMA.16816.F32 R76, R4, R10, R76 ;  /* 0x0000000a044c723c */ /* 0x000fe2000000184c */
[C---:B--2---:R-:W-:Y:S01]  /*21680*/  F2FP.F16.F32.PACK_AB R8, R138.reuse, R136 ;  /* 0x000000888a08723e */ /* 0x044fe200000000ff */
[----:B------:R-:W-:Y:S01]  /*21690*/  FADD.FTZ R138, R138, R58 ;  /* 0x0000003a8a8a7221 */ /* 0x000fe20000010000 */
[C---:B------:R-:W-:Y:S01]  /*216a0*/  F2FP.F16.F32.PACK_AB R9, R67.reuse, R66 ;  /* 0x000000424309723e */ /* 0x040fe200000000ff */
[----:B------:R-:W-:-:S02]  /*216b0*/  FADD.FTZ R67, R67, R53 ;  /* 0x0000003543437221 */ /* 0x000fc40000010000 */
[C---:B------:R-:W-:Y:S01]  /*216c0*/  HMMA.16816.F32 R72, R4.reuse, R36, R72 ;  /* 0x000000240448723c */ /* 0x040fe20000001848 */
[C---:B---3--:R-:W-:Y:S01]  /*216d0*/  F2FP.F16.F32.PACK_AB R10, R142.reuse, R139 ;  /* 0x0000008b8e0a723e */ /* 0x048fe200000000ff */
[----:B------:R-:W2:Y:S01]  /*216e0*/  MUFU.EX2 R171, R171 ;  /* 0x000000ab00ab7308 */ /* 0x000ea20000000800 */
[----:B----4-:R-:W-:Y:S01]  /*216f0*/  F2FP.F16.F32.PACK_AB R11, R143, R133 ;  /* 0x000000858f0b723e */ /* 0x010fe200000000ff */
        /* <DEDUP_REMOVED lines=12> */
[----:B------:R-:W3:Y:S01]  /*217c0*/  LDSM.16.MT88.4 R24, [R225+0x11000] ;  /* 0x01100000e118783b */ /* 0x000ee20000004200 */
[----:B------:R-:W-:Y:S04]  /*217d0*/  MUFU.EX2 R174, R174 ;  /* 0x000000ae00ae7308 */ /* 0x000fe80000000800 */
[C---:B------:R-:W-:Y:S04]  /*217e0*/  HMMA.16816.F32 R112, R8.reuse, R20, R112 ;  /* 0x000000140870723c */ /* 0x040fe80000001870 */
[----:B------:R-:W4:Y:S02]  /*217f0*/  MUFU.EX2 R175, R175 ;  /* 0x000000af00af7308 */ /* 0x000f240000000800 */
[C---:B------:R-:W-:Y:S01]  /*21800*/  HMMA.16816.F32 R108, R8.reuse, R22, R108 ;  /* 0x00000016086c723c */ /* 0x040fe2000000186c */
[----:B------:R-:W1:Y:S05]  /*21810*/  LDSM.16.MT88.4 R20, [R224+0x11000] ;  /* 0x01100000e014783b */ /* 0x000e6a0000004200 */
        /* <DEDUP_REMOVED lines=8> */
[----:B------:R-:W2:Y:S05]  /*218a0*/  LDSM.16.MT88.4 R28, [R225+0xd800] ;  /* 0x00d80000e11c783b */ /* 0x000eaa0000004200 */
[C---:B------:R-:W-:Y:S01]  /*218b0*/  HMMA.16816.F32 R128, R8.reuse, R32, R128 ;  /* 0x000000200880723c */ /* 0x040fe20000001880 */
[----:B------:R-:W5:Y:S05]  /*218c0*/  MUFU.EX2 R168, R168 ;  /* 0x000000a800a87308 */ /* 0x000f6a0000000800 */
[C---:B------:R-:W-:Y:S01]  /*218d0*/  HMMA.16816.F32 R124, R8.reuse, R34, R124 ;  /* 0x00000022087c723c */ /* 0x040fe2000000187c */
[----:B------:R-:W5:Y:S02]  /*218e0*/  LDSM.16.MT88.4 R32, [R227+0xd800] ;  /* 0x00d80000e320783b */ /* 0x000f640000004200 */
[----:B------:R-:W5:Y:S03]  /*218f0*/  MUFU.EX2 R165, R165 ;  /* 0x000000a500a57308 */ /* 0x000f660000000800 */
        /* <DEDUP_REMOVED lines=9> */
[C---:B------:R-:W-:Y:S05]  /*21990*/  HMMA.16816.F32 R72, R8.reuse, R12, R72 ;  /* 0x0000000c0848723c */ /* 0x040fea0000001848 */
[----:B------:R-:W-:Y:S01]  /*219a0*/  MUFU.EX2 R158, R158 ;  /* 0x0000009e009e7308 */ /* 0x000fe20000000800 */
[----:B------:R-:W-:Y:S01]  /*219b0*/  HMMA.16816.F32 R4, R8, R14, R4 ;  /* 0x0000000e0804723c */ /* 0x000fe20000001804 */
[----:B------:R-:W-:Y:S01]  /*219c0*/  F2FP.F16.F32.PACK_AB R12, R163, R161 ;  /* 0x000000a1a30c723e */ /* 0x000fe200000000ff */
[----:B------:R-:W1:Y:S01]  /*219d0*/  LDSM.16.MT88.4 R8, [R224+0x11800] ;  /* 0x01180000e008783b */ /* 0x000e620000004200 */
[C---:B------:R-:W-:Y:S01]  /*219e0*/  F2FP.F16.F32.PACK_AB R13, R153.reuse, R152 ;  /* 0x00000098990d723e */ /* 0x040fe200000000ff */
[----:B------:R-:W-:Y:S01]  /*219f0*/  FADD.FTZ R153, R153, R143 ;  /* 0x0000008f99997221 */ /* 0x000fe20000010000 */
[----:B------:R-:W-:-:S02]  /*21a00*/  FADD.FTZ R163, R163, R142 ;  /* 0x0000008ea3a37221 */ /* 0x000fc40000010000 */
[----:B------:R-:W-:Y:S01]  /*21a10*/  F2FP.F16.F32.PACK_AB R14, R166, R164 ;  /* 0x000000a4a60e723e */ /* 0x000fe200000000ff */
[----:B------:R-:W-:Y:S01]  /*21a20*/  MUFU.EX2 R157, R157 ;  /* 0x0000009d009d7308 */ /* 0x000fe20000000800 */
[----:B------:R-:W-:Y:S01]  /*21a30*/  F2FP.F16.F32.PACK_AB R15, R167, R154 ;  /* 0x0000009aa70f723e */ /* 0x000fe200000000ff */
[----:B------:R-:W-:Y:S01]  /*21a40*/  FADD.FTZ R153, R154, R153 ;  /* 0x000000999a997221 */ /* 0x000fe20000010000 */
[----:B------:R-:W-:-:S03]  /*21a50*/  FADD.FTZ R163, R164, R163 ;  /* 0x000000a3a4a37221 */ /* 0x000fc60000010000 */
[----:B------:R-:W-:Y:S01]  /*21a60*/  FADD.FTZ R167, R167, R153 ;  /* 0x00000099a7a77221 */ /* 0x000fe20000010000 */
[----:B------:R-:W-:Y:S01]  /*21a70*/  FADD.FTZ R166, R166, R163 ;  /* 0x000000a3a6a67221 */ /* 0x000fe20000010000 */
[----:B--2---:R-:W-:Y:S01]  /*21a80*/  HMMA.16816.F32 R120, R12, R28, R120 ;  /* 0x0000001c0c78723c */ /* 0x004fe20000001878 */
[----:B------:R-:W-:Y:S01]  /*21a90*/  MUFU.EX2 R156, R156 ;  /* 0x0000009c009c7308 */ /* 0x000fe20000000800 */
[----:B------:R-:W-:Y:S01]  /*21aa0*/  FADD.FTZ R167, R171, R167 ;  /* 0x000000a7aba77221 */ /* 0x000fe20000010000 */
[----:B----4-:R-:W-:-:S03]  /*21ab0*/  FADD.FTZ R166, R175, R166 ;  /* 0x000000a6afa67221 */ /* 0x010fc60000010000 */
[C---:B------:R-:W-:Y:S01]  /*21ac0*/  HMMA.16816.F32 R116, R12.reuse, R30, R116 ;  /* 0x0000001e0c74723c */ /* 0x040fe20000001874 */
[----:B------:R-:W2:Y:S02]  /*21ad0*/  LDSM.16.MT88.4 R28, [R225+0x11800] ;  /* 0x01180000e11c783b */ /* 0x000ea40000004200 */
        /* <DEDUP_REMOVED lines=37> */
[----:B------:R-:W1:Y:S05]  /*21d30*/  LDSM.16.MT88.4 R28, [R224+0xe000] ;  /* 0x00e00000e01c783b */ /* 0x000e6a0000004200 */
[C---:B----4-:R-:W-:Y:S01]  /*21d40*/  HMMA.16816.F32 R120, R8.reuse, R16, R120 ;  /* 0x000000100878723c */ /* 0x050fe20000001878 */
[----:B------:R-:W-:Y:S05]  /*21d50*/  MUFU.EX2 R135, R135 ;  /* 0x0000008700877308 */ /* 0x000fea0000000800 */
[----:B------:R-:W-:Y:S01]  /*21d60*/  HMMA.16816.F32 R116, R8, R18, R116 ;  /* 0x000000120874723c */ /* 0x000fe20000001874 */
[----:B------:R-:W2:Y:S02]  /*21d70*/  LDSM.16.MT88.4 R16, [R224+0x12000] ;  /* 0x01200000e010783b */ /* 0x000ea40000004200 */
[----:B------:R-:W4:Y:S03]  /*21d80*/  MUFU.EX2 R134, R134 ;  /* 0x0000008600867308 */ /* 0x000f260000000800 */
[C---:B-----5:R-:W-:Y:S05]  /*21d90*/  HMMA.16816.F32 R72, R12.reuse, R32, R72 ;  /* 0x000000200c48723c */ /* 0x060fea0000001848 */
[----:B------:R-:W-:Y:S01]  /*21da0*/  MUFU.EX2 R132, R132 ;  /* 0x0000008400847308 */ /* 0x000fe20000000800 */
[----:B------:R-:W-:Y:S01]  /*21db0*/  HMMA.16816.F32 R4, R12, R34, R4 ;  /* 0x000000220c04723c */ /* 0x000fe20000001804 */
[----:B------:R-:W5:Y:S04]  /*21dc0*/  LDSM.16.MT88.4 R32, [R227+0x12000] ;  /* 0x01200000e320783b */ /* 0x000f680000004200 */
[----:B------:R-:W-:Y:S01]  /*21dd0*/  LDSM.16.MT88.4 R12, [R223+0x12000] ;  /* 0x01200000df0c783b */ /* 0x000fe20000004200 */
[----:B---3--:R-:W-:Y:S01]  /*21de0*/  HMMA.16816.F32 R128, R8, R24, R128 ;  /* 0x000000180880723c */ /* 0x008fe20000001880 */
[----:B------:R-:W3:Y:S01]  /*21df0*/  MUFU.EX2 R65, R65 ;  /* 0x0000004100417308 */ /* 0x000ee20000000800 */
[----:B----4-:R-:W-:-:S04]  /*21e00*/  F2FP.F16.F32.PACK_AB R69, R134, R135 ;  /* 0x000000878645723e */ /* 0x010fc800000000ff */
[C---:B------:R-:W-:Y:S01]  /*21e10*/  HMMA.16816.F32 R124, R8.reuse, R26, R124 ;  /* 0x0000001a087c723c */ /* 0x040fe2000000187c */
[----:B------:R-:W4:Y:S05]  /*21e20*/  LDSM.16.MT88.4 R24, [R225+0x12000] ;  /* 0x01200000e118783b */ /* 0x000f2a0000004200 */
[C---:B-1----:R-:W-:Y:S06]  /*21e30*/  HMMA.16816.F32 R112, R8.reuse, R28, R112 ;  /* 0x0000001c0870723c */ /* 0x042fec0000001870 */
[C---:B------:R-:W-:Y:S01]  /*21e40*/  HMMA.16816.F32 R108, R8.reuse, R30, R108 ;  /* 0x0000001e086c723c */ /* 0x040fe2000000186c */
[----:B------:R-:W1:Y:S05]  /*21e50*/  LDSM.16.MT88.4 R28, [R227+0xe800] ;  /* 0x00e80000e31c783b */ /* 0x000e6a0000004200 */
[C---:B------:R-:W-:Y:S06]  /*21e60*/  HMMA.16816.F32 R104, R8.reuse, R20, R104 ;  /* 0x000000140868723c */ /* 0x040fec0000001868 */
[C---:B------:R-:W-:Y:S01]  /*21e70*/  HMMA.16816.F32 R100, R8.reuse, R22, R100 ;  /* 0x000000160864723c */ /* 0x040fe20000001864 */
[----:B------:R-:W3:Y:S05]  /*21e80*/  LDSM.16.MT88.4 R20, [R225+0xe800] ;  /* 0x00e80000e114783b */ /* 0x000eea0000004200 */
[C---:B--2---:R-:W-:Y:S06]  /*21e90*/  HMMA.16816.F32 R80, R8.reuse, R16, R80 ;  /* 0x000000100850723c */ /* 0x044fec0000001850 */
[C---:B------:R-:W-:Y:S01]  /*21ea0*/  HMMA.16816.F32 R76, R8.reuse, R18, R76 ;  /* 0x00000012084c723c */ /* 0x040fe2000000184c */
[----:B------:R-:W2:Y:S05]  /*21eb0*/  LDSM.16.MT88.4 R16, [R224+0xe800] ;  /* 0x00e80000e010783b */ /* 0x000eaa0000004200 */
        /* <DEDUP_REMOVED lines=15> */
[----:B------:R-:W4:Y:S01]  /*21fb0*/  LDSM.16.MT88.4 R8, [R224+0x12800] ;  /* 0x01280000e008783b */ /* 0x000f220000004200 */
[----:B------:R-:W-:Y:S01]  /*21fc0*/  FADD.FTZ R155, R155, R162 ;  /* 0x000000a29b9b7221 */ /* 0x000fe20000010000 */
[----:B------:R-:W-:Y:S02]  /*21fd0*/  FADD.FTZ R156, R156, R158 ;  /* 0x0000009e9c9c7221 */ /* 0x000fe40000010000 */
[----:B------:R-:W5:Y:S01]  /*21fe0*/  LDSM.16.MT88.4 R12, [R223+0xe800] ;  /* 0x00e80000df0c783b */ /* 0x000f620000004200 */
[----:B-1----:R-:W-:Y:S01]  /*21ff0*/  HMMA.16816.F32 R128, R24, R28, R128 ;  /* 0x0000001c1880723c */ /* 0x002fe20000001880 */
        /* <DEDUP_REMOVED lines=19> */
[----:B------:R-:W-:Y:S01]  /*22130*/  F2FP.F16.F32.PACK_AB R11, R144, R149 ;  /* 0x00000095900b723e */ /* 0x000fe200000000ff */
[----:B------:R-:W-:Y:S02]  /*22140*/  FADD.FTZ R147, R146, R147 ;  /* 0x0000009392937221 */ /* 0x000fe40000010000 */
[----:B------:R-:W-:Y:S01]  /*22150*/  HMMA.16816.F32 R100, R24, R14, R100 ;  /* 0x0000000e1864723c */ /* 0x000fe20000001864 */
[----:B------:R-:W4:Y:S01]  /*22160*/  LDSM.16.MT88.4 R12, [R224+0xf000] ;  /* 0x00f00000e00c783b */ /* 0x000f220000004200 */
        /* <DEDUP_REMOVED lines=11> */
[----:B------:R-:W5:Y:S05]  /*22220*/  LDSM.16.MT88.4 R32, [R223+0xf000] ;  /* 0x00f00000df20783b */ /* 0x000f6a0000004200 */
[C---:B-1----:R-:W-:Y:S06]  /*22230*/  HMMA.16816.F32 R72, R24.reuse, R28, R72 ;  /* 0x0000001c1848723c */ /* 0x042fec0000001848 */
[----:B------:R-:W-:Y:S01]  /*22240*/  HMMA.16816.F32 R4, R24, R30, R4 ;  /* 0x0000001e1804723c */ /* 0x000fe20000001804 */
[----:B------:R-:W-:Y:S04]  /*22250*/  LDSM.16.MT88.4 R28, [R224+0x13000] ;  /* 0x01300000e01c783b */ /* 0x000fe80000004200 */
[----:B------:R-:W-:Y:S01]  /*22260*/  LDSM.16.MT88.4 R24, [R227+0xf800] ;  /* 0x00f80000e318783b */ /* 0x000fe20000004200 */
[C---:B---3--:R-:W-:Y:S06]  /*22270*/  HMMA.16816.F32 R128, R8.reuse, R20, R128 ;  /* 0x000000140880723c */ /* 0x048fec0000001880 */
[C---:B------:R-:W-:Y:S01]  /*22280*/  HMMA.16816.F32 R124, R8.reuse, R22, R124 ;  /* 0x00000016087c723c */ /* 0x040fe2000000187c */
[----:B------:R-:W1:Y:S05]  /*22290*/  LDSM.16.MT88.4 R20, [R227+0x13000] ;  /* 0x01300000e314783b */ /* 0x000e6a0000004200 */
[C---:B--2---:R-:W-:Y:S06]  /*222a0*/  HMMA.16816.F32 R120, R8.reuse, R16, R120 ;  /* 0x000000100878723c */ /* 0x044fec0000001878 */
        /* <DEDUP_REMOVED lines=53> */
.L_x_4664:
[----:B------:R-:W-:Y:S05]  /*22600*/  @!P5 BRA `(.L_x_4673) ;  /* 0x0000005c00c4d947 */ /* 0x000fea0003800000 */
[----:B------:R-:W-:Y:S02]  /*22610*/  MOV R135, R2 ;  /* 0x0000000200877202 */ /* 0x000fe40000000f00 */
[----:B------:R-:W-:-:S07]  /*22620*/  MOV R133, R3 ;  /* 0x0000000300857202 */ /* 0x000fce0000000f00 */
.L_x_4682:
        /* <DEDUP_REMOVED lines=12> */
[----:B-1----:R-:W-:Y:S02]  /*226f0*/  R2UR UR4, R138 ;  /* 0x000000008a0472ca */ /* 0x002fe400000e0000 */
        /* <DEDUP_REMOVED lines=8> */
[----:B--2---:R-:W2:Y:S01]  /*22780*/  LD.E R11, desc[UR4][R2.64+0x170] ;  /* 0x00017004020b7980 */ /* 0x004ea2000c101900 */
[----:B------:R-:W-:Y:S02]  /*22790*/  R2UR UR10, R138 ;  /* 0x000000008a0a72ca */ /* 0x000fe400000e0000 */
[----:B------:R-:W-:Y:S02]  /*227a0*/  R2UR UR11, R139 ;  /* 0x000000008b0b72ca */ /* 0x000fe400000e0000 */
[-C--:B--2---:R-:W-:Y:S02]  /*227b0*/  IABS R8, R11.reuse ;  /* 0x0000000b00087213 */ /* 0x084fe40000000000 */
[-C--:B------:R-:W-:Y:S02]  /*227c0*/  IABS R6, R11.reuse ;  /* 0x0000000b00067213 */ /* 0x080fe40000000000 */
[----:B------:R-:W1:Y:S01]  /*227d0*/  I2F.RP R14, R8 ;  /* 0x00000008000e7306 */ /* 0x000e620000209400 */
[-C--:B------:R-:W-:Y:S02]  /*227e0*/  LOP3.LUT R12, R12, R11.reuse, RZ, 0x3c, !PT ;  /* 0x0000000b0c0c7212 */ /* 0x080fe400078e3cff */
[----:B------:R-:W-:Y:S01]  /*227f0*/  IMAD.MOV R6, RZ, RZ, -R6 ;  /* 0x000000ffff067224 */ /* 0x000fe200078e0a06 */
[-C--:B------:R-:W-:Y:S04]  /*22800*/  LOP3.LUT R4, R4, R11.reuse, RZ, 0x3c, !PT ;  /* 0x0000000b04047212 */ /* 0x080fe800078e3cff */
[----:B------:R-:W-:Y:S02]  /*22810*/  ISETP.GE.AND P0, PT, R4, RZ, PT ;  /* 0x000000ff0400720c */ /* 0x000fe40003f06270 */
[----:B------:R-:W-:Y:S01]  /*22820*/  LOP3.LUT R4, RZ, R11, RZ, 0x33, !PT ;  /* 0x0000000bff047212 */ /* 0x000fe200078e33ff */
[----:B-1----:R-:W1:Y:S02]  /*22830*/  MUFU.RCP R14, R14 ;  /* 0x0000000e000e7308 */ /* 0x002e640000001000 */
[----:B-1----:R-:W-:Y:S08]  /*22840*/  VIADD R14, R14, 0xffffffe ;  /* 0x0ffffffe0e0e7836 */ /* 0x002ff00000000000 */
[----:B------:R-:W1:Y:S02]  /*22850*/  F2I.FTZ.U32.TRUNC.NTZ R15, R14 ;  /* 0x0000000e000f7305 */ /* 0x000e64000021f000 */
[--C-:B-1----:R-:W-:Y:S02]  /*22860*/  IMAD.MOV R10, RZ, RZ, -R15.reuse ;  /* 0x000000ffff0a7224 */ /* 0x102fe400078e0a0f */
[----:B------:R-:W-:Y:S02]  /*22870*/  IMAD.MOV.U32 R14, RZ, RZ, RZ ;  /* 0x000000ffff0e7224 */ /* 0x000fe400078e00ff */
        /* <DEDUP_REMOVED lines=17> */
[----:B------:R-:W-:Y:S06]  /*22990*/  ISETP.NE.AND P2, PT, R11, RZ, PT ;  /* 0x000000ff0b00720c */ /* 0x000fec0003f45270 */
        /* <DEDUP_REMOVED lines=12> */
[----:B------:R-:W-:Y:S01]  /*22a60*/  IMAD R11, R11, R9, -0x80 ;  /* 0xffffff800b0b7424 */ /* 0x000fe200078e0209 */
[----:B------:R1:W4:Y:S04]  /*22a70*/  LD.E R5, desc[UR14][R6.64] ;  /* 0x0000000e06057980 */ /* 0x000328000c101900 */
[----:B-1----:R-:W-:Y:S01]  /*22a80*/  SHF.R.S32.HI R7, RZ, 0x1f, R11 ;  /* 0x0000001fff077819 */ /* 0x002fe2000001140b */
        /* <DEDUP_REMOVED lines=11> */
.L_x_4675:
[----:B-1----:R-:W-:Y:S02]  /*22b40*/  R2UR UR4, R138 ;  /* 0x000000008a0472ca */ /* 0x002fe400000e0000 */
[----:B------:R-:W-:Y:S11]  /*22b50*/  R2UR UR5, R139 ;  /* 0x000000008b0572ca */ /* 0x000ff600000e0000 */
[----:B------:R-:W-:Y:S02]  /*22b60*/  @!UPT UIADD3 URZ, URZ, URZ, URZ ;  /* 0x0000003f3f3ff290 */ /* 0x000fe4000fffe03f */
[----:B--2---:R-:W2:Y:S02]  /*22b70*/  LD.E R8, desc[UR4][R2.64+0x40] ;  /* 0x0000400402087980 */ /* 0x004ea4000c101900 */
[----:B--2---:R-:W-:Y:S05]  /*22b80*/  IMAD.U32 R8, R8, -0x80, RZ ;  /* 0xffffff8008087824 */ /* 0x004fea00078e00ff */
[----:B------:R-:W-:Y:S02]  /*22b90*/  SHF.R.S32.HI R5, RZ, 0x1f, R8 ;  /* 0x0000001fff057819 */ /* 0x000fe40000011408 */
.L_x_4676:
[----:B------:R-:W-:Y:S05]  /*22ba0*/  BSYNC B0 ;  /* 0x0000000000007941 */ /* 0x000fea0003800000 */
.L_x_4674:
[C---:B------:R-:W-:Y:S01]  /*22bb0*/  LOP3.LUT P3, RZ, R250.reuse, 0x1, RZ, 0xc0, !PT ;  /* 0x00000001faff7812 */ /* 0x040fe2000786c0ff */
[----:B------:R-:W-:Y:S01]  /*22bc0*/  BSSY B1, `(.L_x_4677) ;  /* 0x00002d6000017945 */ /* 0x000fe20003800000 */
[----:B------:R-:W-:Y:S02]  /*22bd0*/  LOP3.LUT P2, RZ, R250, 0x2, RZ, 0xc0, !PT ;  /* 0x00000002faff7812 */ /* 0x000fe4000784c0ff */
[C---:B------:R-:W-:Y:S02]  /*22be0*/  LEA R196, P1, R8.reuse, R141, 0x1 ;  /* 0x0000008d08c47211 */ /* 0x040fe400078208ff */
[C---:B------:R-:W-:Y:S02]  /*22bf0*/  IADD3 R4, P0, R8.reuse, R234, RZ ;  /* 0x000000ea08047210 */ /* 0x040fe40007f1e0ff */
[----:B------:R-:W-:Y:S02]  /*22c00*/  LEA.HI.X R197, R8, R140, R5, 0x1, P1 ;  /* 0x0000008c08c57211 */ /* 0x000fe400008f0c05 */
[----:B------:R-:W-:Y:S03]  /*22c10*/  IADD3.X R5, R5, R235, RZ, P0, !PT ;  /* 0x000000eb05057210 */ /* 0x000fe600007fe4ff */
[C---:B------:R-:W-:Y:S02]  /*22c20*/  @P3 R2UR UR10, R138.reuse ;  /* 0x000000008a0a32ca */ /* 0x040fe400000e0000 */
[C---:B------:R-:W-:Y:S01]  /*22c30*/  @P3 R2UR UR11, R139.reuse ;  /* 0x000000008b0b32ca */ /* 0x040fe200000e0000 */
[----:B------:R-:W-:Y:S01]  /*22c40*/  @P2 IMAD.MOV.U32 R7, RZ, RZ, R197 ;  /* 0x000000ffff072224 */ /* 0x000fe200078e00c5 */
        /* <DEDUP_REMOVED lines=19> */
[C---:B------:R-:W-:Y:S02]  /*22d80*/  @P3 R2UR UR4, R138.reuse ;  /* 0x000000008a0432ca */ /* 0x040fe400000e0000 */
[C---:B------:R-:W-:Y:S02]  /*22d90*/  @P3 R2UR UR5, R139.reuse ;  /* 0x000000008b0532ca */ /* 0x040fe400000e0000 */
[----:B------:R-:W-:Y:S01]  /*22da0*/  @!P2 STS.128 [R248+0x10000], RZ ;  /* 0x010000fff800a388 */ /* 0x000fe20000000c00 */
[C---:B------:R-:W-:Y:S02]  /*22db0*/  @P3 R2UR UR13, R139.reuse ;  /* 0x000000008b0d32ca */ /* 0x040fe400000e0000 */
[C---:B------:R-:W-:Y:S02]  /*22dc0*/  @P2 R2UR UR10, R138.reuse ;  /* 0x000000008a0a22ca */ /* 0x040fe400000e0000 */
[C---:B------:R-:W-:Y:S02]  /*22dd0*/  @P2 R2UR UR11, R139.reuse ;  /* 0x000000008b0b22ca */ /* 0x040fe400000e0000 */
[----:B------:R-:W-:Y:S02]  /*22de0*/  @P2 R2UR UR16, R138 ;  /* 0x000000008a1022ca */ /* 0x000fe400000e0000 */
[----:B------:R-:W-:Y:S02]  /*22df0*/  @P2 R2UR UR17, R139 ;  /* 0x000000008b1122ca */ /* 0x000fe400000e0000 */
        /* <DEDUP_REMOVED lines=8> */
[----:B------:R-:W-:Y:S01]  /*22e80*/  @P2 LDGSTS.E.BYPASS.LTC128B.128 [R248+0x10800], desc[UR14][R12.64+0x80] ;  /* 0x108000800cf82fae */ /* 0x000fe2000b901d4e */
[----:B-1----:R-:W-:Y:S04]  /*22e90*/  IADD3 R6, P1, R4, R234, RZ ;  /* 0x000000ea04067210 */ /* 0x002fe80007f3e0ff */
[----:B------:R-:W-:Y:S01]  /*22ea0*/  @!P2 STS.128 [R248+0x10800], RZ ;  /* 0x010800fff800a388 */ /* 0x000fe20000000c00 */
[C---:B------:R-:W-:Y:S02]  /*22eb0*/  @P3 LEA R16, P4, R6.reuse, R141, 0x1 ;  /* 0x0000008d06103211 */ /* 0x040fe400078808ff */
[----:B------:R-:W-:Y:S02]  /*22ec0*/  IADD3.X R5, R5, R235, RZ, P1, !PT ;  /* 0x000000eb05057210 */ /* 0x000fe40000ffe4ff */
[CC--:B------:R-:W-:Y:S02]  /*22ed0*/  @P2 LEA R10, P0, R6.reuse, R141.reuse, 0x1 ;  /* 0x0000008d060a2211 */ /* 0x0c0fe400078008ff */
[C-C-:B------:R-:W-:Y:S02]  /*22ee0*/  @P3 LEA.HI.X R17, R6.reuse, R140, R5.reuse, 0x1, P4 ;  /* 0x0000008c06113211 */ /* 0x140fe400020f0c05 */
[C---:B------:R-:W-:Y:S02]  /*22ef0*/  IADD3 R4, P1, R6.reuse, R234, RZ ;  /* 0x000000ea06047210 */ /* 0x040fe40007f3e0ff */
[----:B------:R-:W-:Y:S01]  /*22f00*/  @P2 LEA.HI.X R11, R6, R140, R5, 0x1, P0 ;  /* 0x0000008c060b2211 */ /* 0x000fe200000f0c05 */
[----:B------:R-:W-:Y:S01]  /*22f10*/  @!PT LDS RZ, [RZ] ;  /* 0x00000000fffff984 */ /* 0x000fe20000000800 */
[----:B------:R-:W-:Y:S01]  /*22f20*/  @!PT LDS RZ, [RZ] ;  /* 0x00000000fffff984 */ /* 0x000fe20000000800 */
[----:B------:R-:W-:Y:S01]  /*22f30*/  @!PT LDS RZ, [RZ] ;  /* 0x00000000fffff984 */ /* 0x000fe20000000800 */
[----:B------:R-:W-:Y:S01]  /*22f40*/  @P3 LDGSTS.E.BYPASS.LTC128B.128 [R248+0xd000], desc[UR12][R16.64] ;  /* 0x0d00000010f83fae */ /* 0x000fe2000b901d4c */
[CC--:B------:R-:W-:Y:S01]  /*22f50*/  @P3 LEA R14, P4, R4.reuse, R141.reuse, 0x1 ;  /* 0x0000008d040e3211 */ /* 0x0c0fe200078808ff */
[----:B------:R-:W-:Y:S01]  /*22f60*/  IMAD.X R5, R5, 0x1, R235, P1 ;  /* 0x0000000105057824 */ /* 0x000fe200008e06eb */
[CC--:B------:R-:W-:Y:S02]  /*22f70*/  @P2 LEA R8, P0, R4.reuse, R141.reuse, 0x1 ;  /* 0x0000008d04082211 */ /* 0x0c0fe400078008ff */
[----:B------:R-:W-:Y:S01]  /*22f80*/  @!P3 STS.128 [R248+0xd000], RZ ;  /* 0x00d000fff800b388 */ /* 0x000fe20000000c00 */
[C---:B------:R-:W-:Y:S02]  /*22f90*/  IADD3 R6, P1, R4.reuse, R234, RZ ;  /* 0x000000ea04067210 */ /* 0x040fe40007f3e0ff */
[CCC-:B------:R-:W-:Y:S02]  /*22fa0*/  @P3 LEA.HI.X R15, R4.reuse, R140.reuse, R5.reuse, 0x1, P4 ;  /* 0x0000008c040f3211 */ /* 0x1c0fe400020f0c05 */
[----:B------:R-:W-:Y:S01]  /*22fb0*/  @!PT LDS RZ, [RZ] ;  /* 0x00000000fffff984 */ /* 0x000fe20000000800 */
[----:B------:R-:W-:Y:S01]  /*22fc0*/  @!PT LDS RZ, [RZ] ;  /* 0x00000000fffff984 */ /* 0x000fe20000000800 */
[----:B------:R-:W-:Y:S01]  /*22fd0*/  @!PT LDS RZ, [RZ] ;  /* 0x00000000fffff984 */ /* 0x000fe20000000800 */
[----:B------:R-:W-:Y:S01]  /*22fe0*/  @P2 LDGSTS.E.BYPASS.LTC128B.128 [R248+0x11000], desc[UR10][R10.64+0x80] ;  /* 0x110000800af82fae */ /* 0x000fe2000b901d4a */
[-C--:B------:R-:W-:Y:S02]  /*22ff0*/  @P2 LEA.HI.X R9, R4, R140.reuse, R5, 0x1, P0 ;  /* 0x0000008c04092211 */ /* 0x080fe400000f0c05 */
[C---:B------:R-:W-:Y:S02]  /*23000*/  @P3 LEA R20, P4, R6.reuse, R141, 0x1 ;  /* 0x0000008d06143211 */ /* 0x040fe400078808ff */
[----:B------:R-:W-:Y:S01]  /*23010*/  @!P2 STS.128 [R248+0x11000], RZ ;  /* 0x011000fff800a388 */ /* 0x000fe20000000c00 */
[----:B------:R-:W-:Y:S02]  /*23020*/  IADD3.X R5, R5, R235, RZ, P1, !PT ;  /* 0x000000eb05057210 */ /* 0x000fe40000ffe4ff */
[CC--:B--2---:R-:W-:Y:S02]  /*23030*/  @P2 LEA R18, P0, R6.reuse, R141.reuse, 0x1 ;  /* 0x0000008d06122211 */ /* 0x0c4fe400078008ff */
[----:B------:R-:W-:Y:S01]  /*23040*/  @!PT LDS RZ, [RZ] ;  /* 0x00000000fffff984 */ /* 0x000fe20000000800 */
[----:B------:R-:W-:Y:S01]  /*23050*/  @!PT LDS RZ, [RZ] ;  /* 0x00000000fffff984 */ /* 0x000fe20000000800 */
[----:B------:R-:W-:Y:S01]  /*23060*/  @!PT LDS RZ, [RZ] ;  /* 0x00000000fffff984 */ /* 0x000fe20000000800 */
[----:B------:R-:W-:Y:S01]  /*23070*/  @P3 LDGSTS.E.BYPASS.LTC128B.128 [R248+0xd800], desc[UR4][R14.64] ;  /* 0x0d8000000ef83fae */ /* 0x000fe2000b901d44 */
[C-C-:B------:R-:W-:Y:S02]  /*23080*/  @P3 LEA.HI.X R21, R6.reuse, R140, R5.reuse, 0x1, P4 ;  /* 0x0000008c06153211 */ /* 0x140fe400020f0c05 */
[C---:B------:R-:W-:Y:S02]  /*23090*/  IADD3 R4, P1, R6.reuse, R234, RZ ;  /* 0x000000ea06047210 */ /* 0x040fe40007f3e0ff */
[----:B------:R-:W-:Y:S01]  /*230a0*/  @!P3 STS.128 [R248+0xd800], RZ ;  /* 0x00d800fff800b388 */ /* 0x000fe20000000c00 */
[-C--:B------:R-:W-:Y:S02]  /*230b0*/  @P2 LEA.HI.X R19, R6, R140.reuse, R5, 0x1, P0 ;  /* 0x0000008c06132211 */ /* 0x080fe400000f0c05 */
[CC--:B------:R-:W-:Y:S02]  /*230c0*/  @P3 LEA R24, P4, R4.reuse, R141.reuse, 0x1 ;  /* 0x0000008d04183211 */ /* 0x0c0fe400078808ff */
[----:B------:R-:W-:Y:S01]  /*230d0*/  @!PT LDS RZ, [RZ] ;  /* 0x00000000fffff984 */ /* 0x000fe20000000800 */
[----:B------:R-:W-:Y:S01]  /*230e0*/  @!PT LDS RZ, [RZ] ;  /* 0x00000000fffff984 */ /* 0x000fe20000000800 */
[----:B------:R-:W-:Y:S01]  /*230f0*/  @!PT LDS RZ, [RZ] ;  /* 0x00000000fffff984 */ /* 0x000fe20000000800 */
[----:B------:R1:W-:Y:S01]  /*23100*/  @P2 LDGSTS.E.BYPASS.LTC128B.128 [R248+0x11800], desc[UR14][R8.64+0x80] ;  /* 0x1180008008f82fae */ /* 0x0003e2000b901d4e */
[----:B------:R-:W-:Y:S01]  /*23110*/  IMAD.X R5, R5, 0x1, R235, P1 ;  /* 0x0000000105057824 */ /* 0x000fe200008e06eb */
[-C--:B------:R-:W-:Y:S03]  /*23120*/  @P2 LEA R22, P1, R4, R141.reuse, 0x1 ;  /* 0x0000008d04162211 */ /* 0x080fe600078208ff */
[----:B------:R-:W-:Y:S01]  /*23130*/  @!P2 STS.128 [R248+0x11800], RZ ;  /* 0x011800fff800a388 */ /* 0x000fe20000000c00 */
[----:B------:R-:W-:Y:S02]  /*23140*/  @P3 R2UR UR14, R138 ;  /* 0x000000008a0e32ca */ /* 0x000fe400000e0000 */
[CCC-:B------:R-:W-:Y:S02]  /*23150*/  @P3 LEA.HI.X R25, R4.reuse, R140.reuse, R5.reuse, 0x1, P4 ;  /* 0x0000008c04193211 */ /* 0x1c0fe400020f0c05 */
[----:B------:R-:W-:Y:S01]  /*23160*/  @!PT LDS RZ, [RZ] ;  /* 0x00000000fffff984 */ /* 0x000fe20000000800 */
[----:B------:R-:W-:Y:S01]  /*23170*/  @!PT LDS RZ, [RZ] ;  /* 0x00000000fffff984 */ /* 0x000fe20000000800 */
[----:B------:R-:W-:Y:S01]  /*23180*/  @!PT LDS RZ, [RZ] ;  /* 0x00000000fffff984 */ /* 0x000fe20000000800 */
[----:B------:R-:W-:Y:S01]  /*23190*/  @P3 LDGSTS.E.BYPASS.LTC128B.128 [R248+0xe000], desc[UR12][R20.64] ;  /* 0x0e00000014f83fae */ /* 0x000fe2000b901d4c */
[C---:B------:R-:W-:Y:S02]  /*231a0*/  @P2 LEA.HI.X R23, R4.reuse, R140, R5, 0x1, P1 ;  /* 0x0000008c04172211 */ /* 0x040fe400008f0c05 */
[----:B------:R-:W-:Y:S02]  /*231b0*/  @P3 R2UR UR15, R139 ;  /* 0x000000008b0f32ca */ /* 0x000fe400000e0000 */
[----:B------:R-:W-:Y:S01]  /*231c0*/  @!P3 STS.128 [R248+0xe000], RZ ;  /* 0x00e000fff800b388 */ /* 0x000fe20000000c00 */
[----:B------:R-:W-:Y:S02]  /*231d0*/  IADD3 R6, P0, R4, R234, RZ ;  /* 0x000000ea04067210 */ /* 0x000fe40007f1e0ff */
[----:B------:R-:W-:Y:S02]  /*231e0*/  @P2 R2UR UR12, R138 ;  /* 0x000000008a0c22ca */ /* 0x000fe400000e0000 */
[----:B------:R-:W-:Y:S01]  /*231f0*/  @!PT LDS RZ, [RZ] ;  /* 0x00000000fffff984 */ /* 0x000fe20000000800 */
[----:B------:R-:W-:Y:S01]  /*23200*/  @!PT LDS RZ, [RZ] ;  /* 0x00000000fffff984 */ /* 0x000fe20000000800 */
[----:B------:R-:W-:Y:S01]  /*23210*/  @!PT LDS RZ, [RZ] ;  /* 0x00000000fffff984 */ /* 0x000fe20000000800 */
[----:B------:R2:W-:Y:S01]  /*23220*/  @P2 LDGSTS.E.BYPASS.LTC128B.128 [R248+0x12000], desc[UR10][R18.64+0x80] ;  /* 0x1200008012f82fae */ /* 0x0005e2000b901d4a */
[C---:B------:R-:W-:Y:S02]  /*23230*/  @P3 LEA R30, P6, R6.reuse, R141, 0x1 ;  /* 0x0000008d061e3211 */ /* 0x040fe400078c08ff */
[----:B------:R-:W-:Y:S02]  /*23240*/  IADD3.X R5, R5, R235, RZ, P0, !PT ;  /* 0x000000eb05057210 */ /* 0x000fe400007fe4ff */
[----:B------:R-:W-:Y:S01]  /*23250*/  @!P2 STS.128 [R248+0x12000], RZ ;  /* 0x012000fff800a388 */ /* 0x000fe20000000c00 */
[C---:B------:R-:W-:Y:S02]  /*23260*/  @P2 R2UR UR13, R139.reuse ;  /* 0x000000008b0d22ca */ /* 0x040fe400000e0000 */
[C-C-:B------:R-:W-:Y:S02]  /*23270*/  @P3 LEA.HI.X R31, R6.reuse, R140, R5.reuse, 0x1, P6 ;  /* 0x0000008c061f3211 */ /* 0x140fe400030f0c05 */
[----:B------:R-:W-:Y:S01]  /*23280*/  @!PT LDS RZ, [RZ] ;  /* 0x00000000fffff984 */ /* 0x000fe20000000800 */
[----:B------:R-:W-:Y:S01]  /*23290*/  @!PT LDS RZ, [RZ] ;  /* 0x00000000fffff984 */ /* 0x000fe20000000800 */
[----:B------:R-:W-:Y:S01]  /*232a0*/  @!PT LDS RZ, [RZ] ;  /* 0x00000000fffff984 */ /* 0x000fe20000000800 */
[----:B------:R-:W-:Y:S01]  /*232b0*/  @P3 LDGSTS.E.BYPASS.LTC128B.128 [R248+0xe800], desc[UR4][R24.64] ;  /* 0x0e80000018f83fae */ /* 0x000fe2000b901d44 */
[CC--:B------:R-:W-:Y:S02]  /*232c0*/  @P2 LEA R26, P1, R6.reuse, R141.reuse, 0x1 ;  /* 0x0000008d061a2211 */ /* 0x0c0fe400078208ff */
[C---:B------:R-:W-:Y:S02]  /*232d0*/  IADD3 R4, P5, R6.reuse, R234, RZ ;  /* 0x000000ea06047210 */ /* 0x040fe40007fbe0ff */
[----:B------:R-:W-:Y:S01]  /*232e0*/  @!P3 STS.128 [R248+0xe800], RZ ;  /* 0x00e800fff800b388 */ /* 0x000fe20000000c00 */
[-C--:B------:R-:W-:Y:S02]  /*232f0*/  @P2 LEA.HI.X R27, R6, R140.reuse, R5, 0x1, P1 ;  /* 0x0000008c061b2211 */ /* 0x080fe400008f0c05 */
[----:B------:R-:W-:Y:S02]  /*23300*/  @P3 R2UR UR10, R138 ;  /* 0x000000008a0a32ca */ /* 0x000fe400000e0000 */
[----:B------:R-:W-:Y:S01]  /*23310*/  @!PT LDS RZ, [RZ] ;  /* 0x00000000fffff984 */ /* 0x000fe20000000800 */
[----:B------:R-:W-:Y:S01]  /*23320*/  @!PT LDS RZ, [RZ] ;  /* 0x00000000fffff984 */ /* 0x000fe20000000800 */
[----:B------:R-:W-:Y:S01]  /*23330*/  @!PT LDS RZ, [RZ] ;  /* 0x00000000fffff984 */ /* 0x000fe20000000800 */
[----:B------:R-:W-:Y:S01]  /*23340*/  @P2 LDGSTS.E.BYPASS.LTC128B.128 [R248+0x12800], desc[UR16][R22.64+0x80] ;  /* 0x1280008016f82fae */ /* 0x000fe2000b901d50 */
[----:B------:R-:W-:Y:S01]  /*23350*/  @P3 R2UR UR11, R139 ;  /* 0x000000008b0b32ca */ /* 0x000fe200000e0000 */
[----:B------:R-:W-:Y:S01]  /*23360*/  IMAD.X R7, R5, 0x1, R235, P5 ;  /* 0x0000000105077824 */ /* 0x000fe200028e06eb */
[-C--:B------:R-:W-:Y:S02]  /*23370*/  @P3 LEA R28, P4, R4, R141.reuse, 0x1 ;  /* 0x0000008d041c3211 */ /* 0x080fe400078808ff */
[----:B------:R-:W-:Y:S01]  /*23380*/  @!P2 STS.128 [R248+0x12800], RZ ;  /* 0x012800fff800a388 */ /* 0x000fe20000000c00 */
[----:B------:R-:W-:Y:S02]  /*23390*/  @P2 R2UR UR4, R138 ;  /* 0x000000008a0422ca */ /* 0x000fe400000e0000 */
[CCC-:B------:R-:W-:Y:S02]  /*233a0*/  @P3 LEA.HI.X R29, R4.reuse, R140.reuse, R7.reuse, 0x1, P4 ;  /* 0x0000008c041d3211 */ /* 0x1c0fe400020f0c07 */
[----:B------:R-:W-:Y:S01]  /*233b0*/  @!PT LDS RZ, [RZ] ;  /* 0x00000000fffff984 */ /* 0x000fe20000000800 */
[----:B------:R-:W-:Y:S01]  /*233c0*/  @!PT LDS RZ, [RZ] ;  /* 0x00000000fffff984 */ /* 0x000fe20000000800 */
[----:B------:R-:W-:Y:S01]  /*233d0*/  @!PT LDS RZ, [RZ] ;  /* 0x00000000fffff984 */ /* 0x000fe20000000800 */
[----:B------:R-:W-:Y:S01]  /*233e0*/  @P3 LDGSTS.E.BYPASS.LTC128B.128 [R248+0xf000], desc[UR14][R30.64] ;  /* 0x0f0000001ef83fae */ /* 0x000fe2000b901d4e */
[----:B------:R-:W-:Y:S02]  /*233f0*/  @P2 R2UR UR5, R139 ;  /* 0x000000008b0522ca */ /* 0x000fe400000e0000 */
[C---:B------:R-:W-:Y:S02]  /*23400*/  @P2 LEA R32, P0, R4.reuse, R141, 0x1 ;  /* 0x0000008d04202211 */ /* 0x040fe400078008ff */
[----:B------:R-:W-:Y:S02]  /*23410*/  @!P3 STS.128 [R248+0xf000], RZ ;  /* 0x00f000fff800b388 */ /* 0x000fe40000000c00 */
[----:B------:R-:W-:Y:S03]  /*23420*/  @P2 LEA.HI.X R33, R4, R140, R7, 0x1, P0 ;  /* 0x0000008c04212211 */ /* 0x000fe600000f0c07 */
[----:B------:R-:W-:Y:S01]  /*23430*/  @!PT LDS RZ, [RZ] ;  /* 0x00000000fffff984 */ /* 0x000fe20000000800 */
[----:B------:R-:W-:Y:S01]  /*23440*/  @!PT LDS RZ, [RZ] ;  /* 0x00000000fffff984 */ /* 0x000fe20000000800 */
[----:B------:R-:W-:Y:S01]  /*23450*/  @!PT LDS RZ, [RZ] ;  /* 0x00000000fffff984 */ /* 0x000fe20000000800 */
[----:B------:R3:W-:Y:S01]  /*23460*/  @P2 LDGSTS.E.BYPASS.LTC128B.128 [R248+0x13000], desc[UR12][R26.64+0x80] ;  /* 0x130000801af82fae */ /* 0x0007e2000b901d4c */
[----:B------:R-:W-:Y:S04]  /*23470*/  ISETP.GT.AND P0, PT, R249, R238, PT ;  /* 0x000000eef900720c */ /* 0x000fe80003f04270 */
[----:B------:R-:W-:Y:S05]  /*23480*/  @!P2 STS.128 [R248+0x13000], RZ ;  /* 0x013000fff800a388 */ /* 0x000fea0000000c00 */
        /* <DEDUP_REMOVED lines=14> */
[----:B--2---:R-:W2:Y:S05]  /*23570*/  LDSM.16.M88.4 R16, [R232+0x4800] ;  /* 0x00480000e810783b */ /* 0x004eaa0000000200 */
[----:B---3--:R-:W3:Y:S05]  /*23580*/  LDSM.16.M88.4 R24, [R232+0x5000] ;  /* 0x00500000e818783b */ /* 0x008eea0000000200 */
[----:B----4-:R-:W4:Y:S05]  /*23590*/  LDSM.16.M88.4 R32, [R232+0x5800] ;  /* 0x00580000e820783b */ /* 0x010f2a0000000200 */
        /* <DEDUP_REMOVED lines=9> */
[C---:B--2---:R-:W-:Y:S02]  /*23630*/  HMMA.16816.F32 R12, R64.reuse, R16, RZ ;  /* 0x00000010400c723c */ /* 0x044fe400000018ff */
[----:B------:R-:W2:Y:S04]  /*23640*/  LDSM.16.M88.4 R152, [R222] ;  /* 0x00000000de98783b */ /* 0x000ea80000000200 */
[C---:B------:R-:W-:Y:S01]  /*23650*/  HMMA.16816.F32 R16, R64.reuse, R18, RZ ;  /* 0x000000124010723c */ /* 0x040fe200000018ff */
[----:B------:R-:W2:Y:S05]  /*23660*/  LDSM.16.M88.4 R156, [R221] ;  /* 0x00000000dd9c783b */ /* 0x000eaa0000000200 */
[C---:B---3--:R-:W-:Y:S01]  /*23670*/  HMMA.16816.F32 R20, R64.reuse, R24, RZ ;  /* 0x000000184014723c */ /* 0x048fe200000018ff */
[----:B------:R-:W3:Y:S05]  /*23680*/  LDSM.16.M88.4 R160, [R220] ;  /* 0x00000000dca0783b */ /* 0x000eea0000000200 */
        /* <DEDUP_REMOVED lines=23> */
[C---:B-1----:R-:W-:Y:S06]  /*23800*/  HMMA.16816.F32 R4, R144.reuse, R148, R4 ;  /* 0x000000949004723c */ /* 0x042fec0000001804 */
[C---:B------:R-:W-:Y:S01]  /*23810*/  HMMA.16816.F32 R8, R144.reuse, R150, R8 ;  /* 0x000000969008723c */ /* 0x040fe20000001808 */
[----:B------:R-:W1:Y:S05]  /*23820*/  LDSM.16.M88.4 R148, [R217] ;  /* 0x00000000d994783b */ /* 0x000e6a0000000200 */
        /* <DEDUP_REMOVED lines=18> */
[C---:B--2---:R-:W-:Y:S06]  /*23950*/  HMMA.16816.F32 R60, R144.reuse, R152, R60 ;  /* 0x00000098903c723c */ /* 0x044fec000000183c */
[----:B------:R-:W-:Y:S01]  /*23960*/  HMMA.16816.F32 R64, R144, R154, R64 ;  /* 0x0000009a9040723c */ /* 0x000fe20000001840 */
[----:B------:R-:W1:Y:S05]  /*23970*/  LDSM.16.M88.4 R144, [R226+0x6000] ;  /* 0x00600000e290783b */ /* 0x000e6a0000000200 */
[C---:B------:R-:W-:Y:S01]  /*23980*/  HMMA.16816.F32 R4, R168.reuse, R172, R4 ;  /* 0x000000aca804723c */ /* 0x040fe20000001804 */
[----:B------:R-:W2:Y:S05]  /*23990*/  LDSM.16.M88.4 R152, [R226+0x7000] ;  /* 0x00700000e298783b */ /* 0x000eaa0000000200 */
[C---:B------:R-:W-:Y:S01]  /*239a0*/  HMMA.16816.F32 R8, R168.reuse, R174, R8 ;  /* 0x000000aea808723c */ /* 0x040fe20000001808 */
[----:B------:R-:W-:Y:S05]  /*239b0*/  LDSM.16.M88.4 R172, [R215] ;  /* 0x00000000d7ac783b */ /* 0x000fea0000000200 */
        /* <DEDUP_REMOVED lines=19> */
[----:B------:R-:W-:Y:S01]  /*23af0*/  HMMA.16816.F32 R64, R168, R158, R64 ;  /* 0x0000009ea840723c */ /* 0x000fe20000001840 */
[----:B------:R-:W-:Y:S05]  /*23b00*/  LDSM.16.M88.4 R156, [R232+0x8000] ;  /* 0x00800000e89c783b */ /* 0x000fea0000000200 */
[C---:B------:R-:W-:Y:S01]  /*23b10*/  HMMA.16816.F32 R4, R164.reuse, R172, R4 ;  /* 0x000000aca404723c */ /* 0x040fe20000001804 */
[----:B------:R-:W-:Y:S05]  /*23b20*/  LDSM.16.M88.4 R168, [R232+0x9000] ;  /* 0x00900000e8a8783b */ /* 0x000fea0000000200 */
        /* <DEDUP_REMOVED lines=8> */
[C---:B-----5:R-:W-:Y:S06]  /*23bb0*/  HMMA.16816.F32 R28, R164.reuse, R140, R28 ;  /* 0x0000008ca41c723c */ /* 0x060fec000000181c */
[C---:B------:R-:W-:Y:S01]  /*23bc0*/  HMMA.16816.F32 R32, R164.reuse, R142, R32 ;  /* 0x0000008ea420723c */ /* 0x040fe20000001820 */
[----:B------:R-:W3:Y:S05]  /*23bd0*/  LDSM.16.M88.4 R140, [R233+0x2000] ;  /* 0x00200000e98c783b */ /* 0x000eea0000000200 */
        /* <DEDUP_REMOVED lines=11> */
[----:B------:R-:W-:Y:S05]  /*23c90*/  LDSM.16.M88.4 R152, [R231+0x2000] ;  /* 0x00200000e798783b */ /* 0x000fea0000000200 */
[C---:B---3--:R-:W-:Y:S01]  /*23ca0*/  HMMA.16816.F32 R4, R140.reuse, R156, R4 ;  /* 0x0000009c8c04723c */ /* 0x048fe20000001804 */
        /* <DEDUP_REMOVED lines=36> */
[----:B------:R-:W-:Y:S01]  /*23ef0*/  IMAD.MOV.U32 R169, RZ, RZ, R197 ;  /* 0x000000ffffa97224 */ /* 0x000fe200078e00c5 */
[C---:B-1----:R-:W-:Y:S05]  /*23f00*/  HMMA.16816.F32 R36, R152.reuse, R140, R36 ;  /* 0x0000008c9824723c */ /* 0x042fea0000001824 */
[----:B------:R-:W-:Y:S01]  /*23f10*/  MOV R168, R196 ;  /* 0x000000c400a87202 */ /* 0x000fe20000000f00 */
[C---:B------:R-:W-:Y:S01]  /*23f20*/  HMMA.16816.F32 R40, R152.reuse, R142, R40 ;  /* 0x0000008e9828723c */ /* 0x040fe20000001828 */
[----:B------:R-:W1:Y:S05]  /*23f30*/  LDSM.16.M88.4 R196, [R226+0xb800] ;  /* 0x00b80000e2c4783b */ /* 0x000e6a0000000200 */
[----:B------:R-:W4:Y:S01]  /*23f40*/  LDSM.16.M88.4 R140, [R215+0x4800] ;  /* 0x00480000d78c783b */ /* 0x000f220000000200 */
        /* <DEDUP_REMOVED lines=20> */
[C---:B-1----:R-:W-:Y:S06]  /*24090*/  HMMA.16816.F32 R60, R176.reuse, R196, R60 ;  /* 0x000000c4b03c723c */ /* 0x042fec000000183c */
[----:B------:R-:W-:Y:S05]  /*240a0*/  HMMA.16816.F32 R64, R176, R198, R64 ;  /* 0x000000c6b040723c */ /* 0x000fea0000001840 */
[----:B------:R-:W-:Y:S01]  /*240b0*/  MOV R196, R168 ;  /* 0x000000a800c47202 */ /* 0x000fe20000000f00 */
[C---:B------:R-:W-:Y:S05]  /*240c0*/  HMMA.16816.F32 R4, R200.reuse, R204, R4 ;  /* 0x000000ccc804723c */ /* 0x040fea0000001804 */
[----:B------:R-:W-:Y:S01]  /*240d0*/  IMAD.MOV.U32 R197, RZ, RZ, R169 ;  /* 0x000000ffffc57224 */ /* 0x000fe200078e00a9 */
[C---:B------:R-:W-:Y:S06]  /*240e0*/  HMMA.16816.F32 R8, R200.reuse, R206, R8 ;  /* 0x000000cec808723c */ /* 0x040fec0000001808 */
[C---:B----4-:R-:W-:Y:S06]  /*240f0*/  HMMA.16816.F32 R12, R200.reuse, R140, R12 ;  /* 0x0000008cc80c723c */ /* 0x050fec000000180c */
[C---:B------:R-:W-:Y:S05]  /*24100*/  HMMA.16816.F32 R16, R200.reuse, R142, R16 ;  /* 0x0000008ec810723c */ /* 0x040fea0000001810 */
[----:B------:R-:W-:Y:S01]  /*24110*/  MOV R141, R196 ;  /* 0x000000c4008d7202 */ /* 0x000fe20000000f00 */
        /* <DEDUP_REMOVED lines=8> */
[-C--:B------:R-:W-:Y:S01]  /*241a0*/  FMUL.FTZ R11, R11, R132.reuse ;  /* 0x000000840b0b7220 */ /* 0x080fe20000410000 */
[----:B------:R-:W-:Y:S04]  /*241b0*/  IMAD.MOV.U32 R140, RZ, RZ, R197 ;  /* 0x000000ffff8c7224 */ /* 0x000fe800078e00c5 */
[----:B------:R-:W2:Y:S01]  /*241c0*/  MUFU.TANH R146, R5 ;  /* 0x0000000500927308 */ /* 0x000ea20000002400 */
[-C--:B------:R-:W-:Y:S01]  /*241d0*/  FMUL.FTZ R12, R12, R132.reuse ;  /* 0x000000840c0c7220 */ /* 0x080fe20000410000 */
[-C--:B------:R-:W-:Y:S02]  /*241e0*/  FMUL.FTZ R14, R14, R132.reuse ;  /* 0x000000840e0e7220 */ /* 0x080fe40000410000 */
[-C--:B------:R-:W-:Y:S01]  /*241f0*/  FMUL.FTZ R16, R16, R132.reuse ;  /* 0x0000008410107220 */ /* 0x080fe20000410000 */
[-C--:B------:R-:W-:Y:S05]  /*24200*/  FMUL.FTZ R18, R18, R132.reuse ;  /* 0x0000008412127220 */ /* 0x080fea0000410000 */
[----:B------:R-:W3:Y:S10]  /*24210*/  MUFU.TANH R147, R6 ;  /* 0x0000000600937308 */ /* 0x000ef40000002400 */
[----:B------:R4:W1:Y:S10]  /*24220*/  MUFU.TANH R148, R7 ;  /* 0x0000000700947308 */ /* 0x0008740000002400 */
[----:B------:R-:W1:Y:S10]  /*24230*/  MUFU.TANH R149, R8 ;  /* 0x0000000800957308 */ /* 0x000e740000002400 */
[----:B------:R-:W1:Y:S01]  /*24240*/  MUFU.TANH R151, R9 ;  /* 0x0000000900977308 */ /* 0x000e620000002400 */
[----:B----4-:R-:W4:Y:S09]  /*24250*/  LDSM.16.M88.4 R4, [R215+0x5000] ;  /* 0x00500000d704783b */ /* 0x010f320000000200 */
[----:B------:R-:W1:Y:S10]  /*24260*/  MUFU.TANH R152, R10 ;  /* 0x0000000a00987308 */ /* 0x000e740000002400 */
[----:B------:R5:W1:Y:S10]  /*24270*/  MUFU.TANH R153, R11 ;  /* 0x0000000b00997308 */ /* 0x000a740000002400 */
[----:B------:R2:W1:Y:S10]  /*24280*/  MUFU.TANH R142, R12 ;  /* 0x0000000c008e7308 */ /* 0x0004740000002400 */
[----:B------:R-:W1:Y:S01]  /*24290*/  MUFU.TANH R14, R14 ;  /* 0x0000000e000e7308 */ /* 0x000e620000002400 */
[----:B-----5:R-:W5:Y:S09]  /*242a0*/  LDSM.16.M88.4 R8, [R215+0x5800] ;  /* 0x00580000d708783b */ /* 0x020f720000000200 */
[----:B------:R-:W1:Y:S01]  /*242b0*/  MUFU.TANH R16, R16 ;  /* 0x0000001000107308 */ /* 0x000e620000002400 */
[C---:B----4-:R-:W-:Y:S03]  /*242c0*/  HMMA.16816.F32 R20, R200.reuse, R4, R20 ;  /* 0x00000004c814723c */ /* 0x050fe60000001814 */
[-C--:B--2---:R-:W-:Y:S01]  /*242d0*/  FMUL.FTZ R12, R13, R132.reuse ;  /* 0x000000840d0c7220 */ /* 0x084fe20000410000 */
[-C--:B------:R-:W-:Y:S01]  /*242e0*/  FMUL.FTZ R13, R15, R132.reuse ;  /* 0x000000840f0d7220 */ /* 0x080fe20000410000 */
[-C--:B------:R-:W-:Y:S01]  /*242f0*/  FMUL.FTZ R15, R17, R132.reuse ;  /* 0x00000084110f7220 */ /* 0x080fe20000410000 */
[C---:B------:R-:W-:Y:S03]  /*24300*/  HMMA.16816.F32 R24, R200.reuse, R6, R24 ;  /* 0x00000006c818723c */ /* 0x040fe60000001818 */
[----:B------:R-:W2:Y:S01]  /*24310*/  MUFU.TANH R18, R18 ;  /* 0x0000001200127308 */ /* 0x000ea20000002400 */
[----:B------:R-:W4:Y:S01]  /*24320*/  LDSM.16.M88.4 R4, [R215+0x6000] ;  /* 0x00600000d704783b */ /* 0x000f220000000200 */
[-C--:B------:R-:W-:Y:S08]  /*24330*/  FMUL.FTZ R17, R19, R132.reuse ;  /* 0x0000008413117220 */ /* 0x080ff00000410000 */
[----:B------:R-:W1:Y:S10]  /*24340*/  MUFU.TANH R12, R12 ;  /* 0x0000000c000c7308 */ /* 0x000e740000002400 */
[----:B------:R-:W1:Y:S01]  /*24350*/  MUFU.TANH R13, R13 ;  /* 0x0000000d000d7308 */ /* 0x000e620000002400 */
[-C--:B------:R-:W-:Y:S01]  /*24360*/  FMUL.FTZ R20, R20, R132.reuse ;  /* 0x0000008414147220 */ /* 0x080fe20000410000 */
[-C--:B------:R-:W-:Y:S01]  /*24370*/  FMUL.FTZ R21, R21, R132.reuse ;  /* 0x0000008415157220 */ /* 0x080fe20000410000 */
[-C--:B------:R-:W-:Y:S01]  /*24380*/  FMUL.FTZ R22, R22, R132.reuse ;  /* 0x0000008416167220 */ /* 0x080fe20000410000 */
[-C--:B------:R-:W-:Y:S01]  /*24390*/  FMUL.FTZ R23, R23, R132.reuse ;  /* 0x0000008417177220 */ /* 0x080fe20000410000 */
[-C--:B------:R-:W-:Y:S05]  /*243a0*/  FMUL.FTZ R24, R24, R132.reuse ;  /* 0x0000008418187220 */ /* 0x080fea0000410000 */
[----:B------:R-:W1:Y:S01]  /*243b0*/  MUFU.TANH R15, R15 ;  /* 0x0000000f000f7308 */ /* 0x000e620000002400 */
[C---:B-----5:R-:W-:Y:S03]  /*243c0*/  HMMA.16816.F32 R28, R200.reuse, R8, R28 ;  /* 0x00000008c81c723c */ /* 0x060fe6000000181c */
[-C--:B------:R-:W-:Y:S01]  /*243d0*/  FMUL.FTZ R25, R25, R132.reuse ;  /* 0x0000008419197220 */ /* 0x080fe20000410000 */
[-C--:B------:R-:W-:Y:S01]  /*243e0*/  FMUL.FTZ R26, R26, R132.reuse ;  /* 0x000000841a1a7220 */ /* 0x080fe20000410000 */
[-C--:B------:R-:W-:Y:S01]  /*243f0*/  FMUL.FTZ R27, R27, R132.reuse ;  /* 0x000000841b1b7220 */ /* 0x080fe20000410000 */
[C---:B------:R-:W-:Y:S03]  /*24400*/  HMMA.16816.F32 R32, R200.reuse, R10, R32 ;  /* 0x0000000ac820723c */ /* 0x040fe60000001820 */
[----:B------:R-:W1:Y:S01]  /*24410*/  MUFU.TANH R17, R17 ;  /* 0x0000001100117308 */ /* 0x000e620000002400 */
[----:B------:R-:W5:Y:S09]  /*24420*/  LDSM.16.M88.4 R8, [R215+0x6800] ;  /* 0x00680000d708783b */ /* 0x000f720000000200 */
[----:B------:R1:W1:Y:S01]  /*24430*/  MUFU.TANH R191, R20 ;  /* 0x0000001400bf7308 */ /* 0x0002620000002400 */
[C---:B----4-:R-:W-:Y:S06]  /*24440*/  HMMA.16816.F32 R36, R200.reuse, R4, R36 ;  /* 0x00000004c824723c */ /* 0x050fec0000001824 */
[C---:B------:R-:W-:Y:S03]  /*24450*/  HMMA.16816.F32 R40, R200.reuse, R6, R40 ;  /* 0x00000006c828723c */ /* 0x040fe60000001828 */
[----:B------:R4:W1:Y:S01]  /*24460*/  MUFU.TANH R190, R21 ;  /* 0x0000001500be7308 */ /* 0x0008620000002400 */
        /* <DEDUP_REMOVED lines=93> */
[----:B------:R-:W1:Y:S10]  /*24a40*/  MUFU.TANH R4, R4 ;  /* 0x0000000400047308 */ /* 0x000e740000002400 */
[----:B------:R4:W1:Y:S10]  /*24a50*/  MUFU.TANH R136, R66 ;  /* 0x0000004200887308 */ /* 0x0008740000002400 */
[----:B------:R4:W1:Y:S01]  /*24a60*/  MUFU.TANH R134, R67 ;  /* 0x0000004300867308 */ /* 0x0008620000002400 */
        /* <DEDUP_REMOVED lines=16> */
[----:B----4-:R-:W2:Y:S01]  /*24b70*/  LD.E R21, desc[UR4][R2.64+0x170] ;  /* 0x0001700402157980 */ /* 0x010ea2000c101900 */
[----:B------:R-:W-:Y:S02]  /*24b80*/  R2UR UR10, R138 ;  /* 0x000000008a0a72ca */ /* 0x000fe400000e0000 */
[----:B------:R-:W-:Y:S11]  /*24b90*/  R2UR UR11, R139 ;  /* 0x000000008b0b72ca */ /* 0x000ff600000e0000 */
[----:B------:R-:W-:Y:S02]  /*24ba0*/  @!UPT UIADD3 URZ, URZ, URZ, URZ ;  /* 0x0000003f3f3ff290 */ /* 0x000fe4000fffe03f */
[----:B------:R-:W3:Y:S01]  /*24bb0*/  LD.E.64 R24, desc[UR10][R2.64+0x20] ;  /* 0x0000200a02187980 */ /* 0x000ee2000c101b00 */
[-C--:B--2---:R-:W-:Y:S02]  /*24bc0*/  IABS R10, R21.reuse ;  /* 0x00000015000a7213 */ /* 0x084fe40000000000 */
[-C--:B------:R-:W-:Y:S02]  /*24bd0*/  IABS R8, R21.reuse ;  /* 0x0000001500087213 */ /* 0x080fe40000000000 */
[----:B------:R-:W2:Y:S01]  /*24be0*/  I2F.RP R22, R10 ;  /* 0x0000000a00167306 */ /* 0x000ea20000209400 */
[-C--:B------:R-:W-:Y:S02]  /*24bf0*/  LOP3.LUT R19, R19, R21.reuse, RZ, 0x3c, !PT ;  /* 0x0000001513137212 */ /* 0x080fe400078e3cff */
[----:B------:R-:W-:Y:S01]  /*24c00*/  IMAD.MOV R8, RZ, RZ, -R8 ;  /* 0x000000ffff087224 */ /* 0x000fe200078e0a08 */
[----:B------:R-:W-:Y:S02]  /*24c10*/  LOP3.LUT R6, R6, R21, RZ, 0x3c, !PT ;  /* 0x0000001506067212 */ /* 0x000fe400078e3cff */
[----:B------:R-:W-:Y:S04]  /*24c20*/  ISETP.GE.AND P0, PT, R19, RZ, PT ;  /* 0x000000ff1300720c */ /* 0x000fe80003f06270 */
[----:B--2---:R-:W2:Y:S02]  /*24c30*/  MUFU.RCP R22, R22 ;  /* 0x0000001600167308 */ /* 0x004ea40000001000 */
[----:B--2---:R-:W-:Y:S08]  /*24c40*/  VIADD R22, R22, 0xffffffe ;  /* 0x0ffffffe16167836 */ /* 0x004ff00000000000 */
        /* <DEDUP_REMOVED lines=47> */
.L_x_4680:
[----:B------:R-:W-:Y:S02]  /*24f40*/  R2UR UR4, R138 ;  /* 0x000000008a0472ca */ /* 0x000fe400000e0000 */
[----:B------:R-:W-:Y:S11]  /*24f50*/  R2UR UR5, R139 ;  /* 0x000000008b0572ca */ /* 0x000ff600000e0000 */
[----:B------:R-:W-:Y:S02]  /*24f60*/  @!UPT UIADD3 URZ, URZ, URZ, URZ ;  /* 0x0000003f3f3ff290 */ /* 0x000fe4000fffe03f */
[----:B------:R-:W2:Y:S02]  /*24f70*/  LD.E R10, desc[UR4][R2.64+0x38] ;  /* 0x00003804020a7980 */ /* 0x000ea4000c101900 */
[----:B--2---:R-:W-:Y:S05]  /*24f80*/  IMAD.U32 R10, R10, -0x80, RZ ;  /* 0xffffff800a0a7824 */ /* 0x004fea00078e00ff */
[----:B------:R-:W-:Y:S02]  /*24f90*/  SHF.R.S32.HI R7, RZ, 0x1f, R10 ;  /* 0x0000001fff077819 */ /* 0x000fe4000001140a */
.L_x_4681:
[----:B------:R-:W-:Y:S05]  /*24fa0*/  BSYNC B0 ;  /* 0x0000000000007941 */ /* 0x000fea0003800000 */
.L_x_4679:
[C---:B------:R-:W-:Y:S02]  /*24fb0*/  LOP3.LUT P0, RZ, R250.reuse, 0x1, RZ, 0xc0, !PT ;  /* 0x00000001faff7812 */ /* 0x040fe4000780c0ff */
[----:B------:R-:W-:Y:S02]  /*24fc0*/  LOP3.LUT P1, RZ, R250, 0x2, RZ, 0xc0, !PT ;  /* 0x00000002faff7812 */ /* 0x000fe4000782c0ff */
[C---:B----4-:R-:W-:Y:S02]  /*24fd0*/  LEA R28, P3, R10.reuse, R240, 0x1 ;  /* 0x000000f00a1c7211 */ /* 0x050fe400078608ff */
        /* <DEDUP_REMOVED lines=11> */
[----:B------:R-:W-:Y:S01]  /*25090*/  @P1 R2UR UR15, R139 ;  /* 0x000000008b0f12ca */ /* 0x000fe200000e0000 */
        /* <DEDUP_REMOVED lines=21> */
[----:B-1----:R-:W-:Y:S02]  /*251f0*/  @P1 LEA R20, P2, R8, R240, 0x1 ;  /* 0x000000f008141211 */ /* 0x002fe400078408ff */
[----:B------:R-:W-:Y:S01]  /*25200*/  @P1 R2UR UR16, R138 ;  /* 0x000000008a1012ca */ /* 0x000fe200000e0000 */
[----:B------:R-:W-:Y:S01]  /*25210*/  @!PT LDS RZ, [RZ] ;  /* 0x00000000fffff984 */ /* 0x000fe20000000800 */
[----:B------:R-:W-:Y:S01]  /*25220*/  @!PT LDS RZ, [RZ] ;  /* 0x00000000fffff984 */ /* 0x000fe20000000800 */
[----:B------:R-:W-:Y:S01]  /*25230*/  @!PT LDS RZ, [RZ] ;  /* 0x00000000fffff984 */ /* 0x000fe20000000800 */
[----:B------:R1:W-:Y:S01]  /*25240*/  @P0 LDGSTS.E.BYPASS.LTC128B.128 [R248+0x4800], desc[UR4][R30.64] ;  /* 0x048000001ef80fae */ /* 0x0003e2000b901d44 */
[CC--:B------:R-:W-:Y:S02]  /*25250*/  @P1 LEA.HI.X R21, R8.reuse, R239.reuse, R7, 0x1, P2 ;  /* 0x000000ef08151211 */ /* 0x0c0fe400010f0c07 */
        /* <DEDUP_REMOVED lines=22> */
[-CC-:B------:R-:W-:Y:S01]  /*253c0*/  @P0 LEA.HI.X R33, R8, R239.reuse, R7.reuse, 0x1, P4 ;  /* 0x000000ef08210211 */ /* 0x180fe200020f0c07 */
[----:B------:R-:W-:Y:S01]  /*253d0*/  @!PT LDS RZ, [RZ] ;  /* 0x00000000fffff984 */ /* 0x000fe20000000800 */
[----:B------:R-:W-:Y:S01]  /*253e0*/  @!PT LDS RZ, [RZ] ;  /* 0x00000000fffff984 */ /* 0x000fe20000000800 */
[----:B------:R-:W-:Y:S01]  /*253f0*/  @!PT LDS RZ, [RZ] ;  /* 0x00000000fffff984 */ /* 0x000fe20000000800 */
[----:B------:R2:W-:Y:S01]  /*25400*/  @P1 LDGSTS.E.BYPASS.LTC128B.128 [R248+0x9000], desc[UR10][R20.64+0x80] ;  /* 0x0900008014f81fae */ /* 0x0005e2000b901d4a */
[-C--:B------:R-:W-:Y:S02]  /*25410*/  @P0 LEA R36, P4, R6, R240.reuse, 0x1 ;  /* 0x000000f006240211 */ /* 0x080fe400078808ff */
[CC--:B-1----:R-:W-:Y:S01]  /*25420*/  @P1 LEA R30, P2, R8.reuse, R240.reuse, 0x1 ;  /* 0x000000f0081e1211 */ /* 0x0c2fe200078408ff */
        /* <DEDUP_REMOVED lines=44> */
[CC--:B------:R-:W-:Y:S01]  /*256f0*/  @P0 LEA R40, P4, R6.reuse, R240.reuse, 0x1 ;  /* 0x000000f006280211 */ /* 0x0c0fe200078808ff */
        /* <DEDUP_REMOVED lines=34> */
.L_x_4678:
[----:B------:R-:W-:Y:S05]  /*25920*/  BSYNC B1 ;  /* 0x0000000000017941 */ /* 0x000fea0003800000 */
.L_x_4677:
[----:B------:R-:W-:Y:S01]  /*25930*/  R2UR UR4, R138 ;  /* 0x000000008a0472ca */ /* 0x000fe200000e0000 */
[----:B------:R-:W3:Y:S01]  /*25940*/  S2R R6, SR_TID.X ;  /* 0x0000000000067919 */ /* 0x000ee20000002100 */
[----:B------:R-:W-:Y:S01]  /*25950*/  R2UR UR5, R139 ;  /* 0x000000008b0572ca */ /* 0x000fe200000e0000 */
[----:B-12-4-:R-:W-:Y:S08]  /*25960*/  LDSM.16.MT88.4 R20, [R225+0xc000] ;  /* 0x00c00000e114783b */ /* 0x016ff00000004200 */
[----:B------:R-:W-:Y:S08]  /*25970*/  LDSM.16.MT88.4 R28, [R224+0xc000] ;  /* 0x00c00000e01c783b */ /* 0x000ff00000004200 */
[----:B------:R3:W2:Y:S04]  /*25980*/  LD.E R132, desc[UR4][R2.64+0xdc] ;  /* 0x0000dc0402847980 */ /* 0x0006a8000c101900 */
[----:B------:R-:W-:Y:S08]  /*25990*/  LDSM.16.MT88.4 R36, [R223+0xc000] ;  /* 0x00c00000df24783b */ /* 0x000ff00000004200 */
[----:B------:R-:W-:Y:S08]  /*259a0*/  LDSM.16.MT88.4 R48, [R227+0x10000] ;  /* 0x01000000e330783b */ /* 0x000ff00000004200 */
[----:B------:R-:W-:Y:S08]  /*259b0*/  LDSM.16.MT88.4 R56, [R225+0x10000] ;  /* 0x01000000e138783b */ /* 0x000ff00000004200 */
[----:B------:R-:W-:Y:S01]  /*259c0*/  LDSM.16.MT88.4 R64, [R224+0x10000] ;  /* 0x01000000e040783b */ /* 0x000fe20000004200 */
[----:B---3--:R-:W-:Y:S04]  /*259d0*/  SHF.L.U32 R2, R6, 0x1, RZ ;  /* 0x0000000106027819 */ /* 0x008fe800000006ff */
[----:B------:R-:W-:Y:S04]  /*259e0*/  LOP3.LUT R2, R2, 0x6, RZ, 0xc0, !PT ;  /* 0x0000000602027812 */ /* 0x000fe800078ec0ff */
[----:B------:R-:W-:Y:S04]  /*259f0*/  LEA R2, R249, R2, 0x7 ;  /* 0x00000002f9027211 */ /* 0x000fe800078e38ff */
[C---:B------:R-:W-:Y:S02]  /*25a00*/  IADD3 R3, R2.reuse, 0x1, RZ ;  /* 0x0000000102037810 */ /* 0x040fe40007ffe0ff */
        /* <DEDUP_REMOVED lines=9> */
[C---:B------:R-:W-:Y:S01]  /*25aa0*/  FFMA.FTZ R52, R0.reuse, R52, R12 ;  /* 0x0000003400347223 */ /* 0x040fe2000001000c */
[C---:B------:R-:W-:Y:S01]  /*25ab0*/  FFMA.FTZ R194, R0.reuse, R11, R194 ;  /* 0x0000000b00c27223 */ /* 0x040fe200000100c2 */
[----:B------:R-:W-:Y:S01]  /*25ac0*/  I2FP.F32.S32 R3, R3 ;  /* 0x0000000300037245 */ /* 0x000fe20000201400 */
[----:B------:R-:W-:Y:S01]  /*25ad0*/  FFMA.FTZ R190, R0, R11, R190 ;  /* 0x0000000b00be7223 */ /* 0x000fe200000100be */
[----:B------:R-:W-:Y:S02]  /*25ae0*/  I2FP.F32.S32 R8, R2 ;  /* 0x0000000200087245 */ /* 0x000fe40000201400 */
[----:B------:R-:W-:Y:S01]  /*25af0*/  IADD3 R12, R2, 0x30, RZ ;  /* 0x00000030020c7810 */ /* 0x000fe20007ffe0ff */
[-C--:B------:R-:W-:Y:S01]  /*25b00*/  FFMA.FTZ R193, R0, R3.reuse, R193 ;  /* 0x0000000300c17223 */ /* 0x080fe200000100c1 */
[----:B------:R-:W-:Y:S01]  /*25b10*/  IADD3 R11, R2, 0x38, RZ ;  /* 0x00000038020b7810 */ /* 0x000fe20007ffe0ff */
[----:B------:R-:W-:Y:S01]  /*25b20*/  FFMA.FTZ R189, R0, R3, R189 ;  /* 0x0000000300bd7223 */ /* 0x000fe200000100bd */
[----:B------:R-:W-:Y:S01]  /*25b30*/  IADD3 R6, R2, 0x8, RZ ;  /* 0x0000000802067810 */ /* 0x000fe20007ffe0ff */
[C---:B------:R-:W-:Y:S01]  /*25b40*/  FFMA.FTZ R147, R0.reuse, R8, R147 ;  /* 0x0000000800937223 */ /* 0x040fe20000010093 */
[----:B------:R-:W-:Y:S01]  /*25b50*/  I2FP.F32.S32 R12, R12 ;  /* 0x0000000c000c7245 */ /* 0x000fe20000201400 */
[----:B------:R-:W-:Y:S01]  /*25b60*/  FFMA.FTZ R8, R0, R8, R145 ;  /* 0x0000000800087223 */ /* 0x000fe20000010091 */
[----:B------:R-:W-:Y:S02]  /*25b70*/  I2FP.F32.S32 R11, R11 ;  /* 0x0000000b000b7245 */ /* 0x000fe40000201400 */
[----:B------:R-:W-:Y:S01]  /*25b80*/  IADD3 R3, R2, 0x31, RZ ;  /* 0x0000003102037810 */ /* 0x000fe20007ffe0ff */
[C---:B------:R-:W-:Y:S01]  /*25b90*/  FFMA.FTZ R170, R0.reuse, R12, R170 ;  /* 0x0000000c00aa7223 */ /* 0x040fe200000100aa */
        /* <DEDUP_REMOVED lines=8> */
[----:B------:R-:W-:Y:S01]  /*25c20*/  FMNMX.FTZ R11, R147, R135, !PT ;  /* 0x00000087930b7209 */ /* 0x000fe20007810000 */
[-C--:B------:R-:W-:Y:S01]  /*25c30*/  FFMA.FTZ R175, R0, R3.reuse, R175 ;  /* 0x0000000300af7223 */ /* 0x080fe200000100af */
[----:B------:R-:W-:Y:S01]  /*25c40*/  IADD3 R53, R2, 0x10, RZ ;  /* 0x0000001002357810 */ /* 0x000fe20007ffe0ff */
[C---:B------:R-:W-:Y:S01]  /*25c50*/  FFMA.FTZ R176, R0.reuse, R3, R176 ;  /* 0x0000000300b07223 */ /* 0x040fe200000100b0 */
[----:B------:R-:W-:Y:S01]  /*25c60*/  I2FP.F32.S32 R7, R7 ;  /* 0x0000000700077245 */ /* 0x000fe20000201400 */
[----:B------:R-:W-:Y:S01]  /*25c70*/  FFMA.FTZ R6, R0, R6, R149 ;  /* 0x0000000600067223 */ /* 0x000fe20000010095 */
[----:B------:R-:W-:Y:S02]  /*25c80*/  I2FP.F32.S32 R3, R12 ;  /* 0x0000000c00037245 */ /* 0x000fe40000201400 */
[----:B------:R-:W-:Y:S01]  /*25c90*/  FMNMX.FTZ R11, R148, R11, !PT ;  /* 0x0000000b940b7209 */ /* 0x000fe20007810000 */
[----:B------:R-:W-:Y:S01]  /*25ca0*/  FFMA.FTZ R153, R0, R7, R153 ;  /* 0x0000000700997223 */ /* 0x000fe20000010099 */
[----:B------:R-:W-:Y:S01]  /*25cb0*/  FMNMX.FTZ R12, R8, R133, !PT ;  /* 0x00000085080c7209 */ /* 0x000fe20007810000 */
[C---:B------:R-:W-:Y:S01]  /*25cc0*/  FFMA.FTZ R7, R0.reuse, R7, R151 ;  /* 0x0000000700077223 */ /* 0x040fe20000010097 */
[----:B------:R-:W-:Y:S01]  /*25cd0*/  I2FP.F32.S32 R53, R53 ;  /* 0x0000003500357245 */ /* 0x000fe20000201400 */
[C---:B------:R-:W-:Y:S01]  /*25ce0*/  FFMA.FTZ R184, R0.reuse, R3, R184 ;  /* 0x0000000300b87223 */ /* 0x040fe200000100b8 */
        /* <DEDUP_REMOVED lines=12> */
[CC--:B------:R-:W-:Y:S01]  /*25db0*/  FFMA.FTZ R40, R0.reuse, R61.reuse, R18 ;  /* 0x0000003d00287223 */ /* 0x0c0fe20000010012 */
[----:B------:R-:W-:Y:S01]  /*25dc0*/  I2FP.F32.S32 R60, R60 ;  /* 0x0000003c003c7245 */ /* 0x000fe20000201400 */
[----:B------:R-:W-:Y:S01]  /*25dd0*/  FFMA.FTZ R61, R0, R61, R16 ;  /* 0x0000003d003d7223 */ /* 0x000fe20000010010 */
[----:B------:R-:W-:Y:S02]  /*25de0*/  IADD3 R10, R2, 0x20, RZ ;  /* 0x00000020020a7810 */ /* 0x000fe40007ffe0ff */
[----:B------:R-:W-:Y:S01]  /*25df0*/  FMNMX.FTZ R11, R41, R11, !PT ;  /* 0x0000000b290b7209 */ /* 0x000fe20007810000 */
[C---:B------:R-:W-:Y:S01]  /*25e00*/  FFMA.FTZ R54, R0.reuse, R60, R17 ;  /* 0x0000003c00367223 */ /* 0x040fe20000010011 */
        /* <DEDUP_REMOVED lines=45> */
[C---:B------:R-:W-:Y:S02]  /*260e0*/  IADD3 R13, R2.reuse, 0x50, RZ ;  /* 0x00000050020d7810 */ /* 0x040fe40007ffe0ff */
[----:B------:R-:W-:Y:S01]  /*260f0*/  IADD3 R3, R2, 0x51, RZ ;  /* 0x0000005102037810 */ /* 0x000fe20007ffe0ff */
[-C--:B------:R-:W-:Y:S01]  /*26100*/  FFMA.FTZ R185, R0, R10.reuse, R185 ;  /* 0x0000000a00b97223 */ /* 0x080fe200000100b9 */
[----:B------:R-:W-:Y:S01]  /*26110*/  FMNMX.FTZ R11, R182, R11, !PT ;  /* 0x0000000bb60b7209 */ /* 0x000fe20007810000 */
[C---:B------:R-:W-:Y:S01]  /*26120*/  FFMA.FTZ R180, R0.reuse, R10, R180 ;  /* 0x0000000a00b47223 */ /* 0x040fe200000100b4 */
[----:B------:R-:W-:Y:S02]  /*26130*/  FMNMX.FTZ R12, R187, R12, !PT ;  /* 0x0000000cbb0c7209 */ /* 0x000fe40007810000 */
[----:B------:R-:W-:Y:S02]  /*26140*/  I2FP.F32.S32 R13, R13 ;  /* 0x0000000d000d7245 */ /* 0x000fe40000201400 */
[----:B------:R-:W-:Y:S02]  /*26150*/  I2FP.F32.S32 R3, R3 ;  /* 0x0000000300037245 */ /* 0x000fe40000201400 */
[----:B------:R-:W-:Y:S01]  /*26160*/  FMNMX.FTZ R11, R183, R11, !PT ;  /* 0x0000000bb70b7209 */ /* 0x000fe20007810000 */
[----:B------:R-:W-:Y:S01]  /*26170*/  FFMA.FTZ R172, R0, R13, R172 ;  /* 0x0000000d00ac7223 */ /* 0x000fe200000100ac */
[----:B------:R-:W-:Y:S01]  /*26180*/  IADD3 R10, R2, 0x58, RZ ;  /* 0x00000058020a7810 */ /* 0x000fe20007ffe0ff */
[-C--:B------:R-:W-:Y:S01]  /*26190*/  FFMA.FTZ R166, R0, R3.reuse, R166 ;  /* 0x0000000300a67223 */ /* 0x080fe200000100a6 */
[----:B------:R-:W-:Y:S01]  /*261a0*/  FMNMX.FTZ R12, R186, R12, !PT ;  /* 0x0000000cba0c7209 */ /* 0x000fe20007810000 */
[C---:B------:R-:W-:Y:S01]  /*261b0*/  FFMA.FTZ R171, R0.reuse, R3, R171 ;  /* 0x0000000300ab7223 */ /* 0x040fe200000100ab */
[----:B------:R-:W-:Y:S01]  /*261c0*/  I2FP.F32.S32 R10, R10 ;  /* 0x0000000a000a7245 */ /* 0x000fe20000201400 */
[----:B------:R-:W-:Y:S01]  /*261d0*/  FFMA.FTZ R167, R0, R13, R167 ;  /* 0x0000000d00a77223 */ /* 0x000fe200000100a7 */
[----:B------:R-:W-:Y:S02]  /*261e0*/  IADD3 R3, R2, 0x60, RZ ;  /* 0x0000006002037810 */ /* 0x000fe40007ffe0ff */
[----:B------:R-:W-:Y:S01]  /*261f0*/  FMNMX.FTZ R11, R185, R11, !PT ;  /* 0x0000000bb90b7209 */ /* 0x000fe20007810000 */
[C---:B------:R-:W-:Y:S01]  /*26200*/  FFMA.FTZ R165, R0.reuse, R10, R165 ;  /* 0x0000000a00a57223 */ /* 0x040fe200000100a5 */
        /* <DEDUP_REMOVED lines=23> */
[----:B------:R-:W-:Y:S01]  /*26380*/  IADD3 R10, R2, 0x70, RZ ;  /* 0x00000070020a7810 */ /* 0x000fe20007ffe0ff */
[CC--:B------:R-:W-:Y:S01]  /*26390*/  FFMA.FTZ R160, R0.reuse, R3.reuse, R160 ;  /* 0x0000000300a07223 */ /* 0x0c0fe200000100a0 */
[----:B------:R-:W-:Y:S01]  /*263a0*/  FMNMX.FTZ R12, R165, R12, !PT ;  /* 0x0000000ca50c7209 */ /* 0x000fe20007810000 */
[C---:B------:R-:W-:Y:S01]  /*263b0*/  FFMA.FTZ R156, R0.reuse, R3, R156 ;  /* 0x00000003009c7223 */ /* 0x040fe2000001009c */
[----:B------:R-:W-:Y:S02]  /*263c0*/  I2FP.F32.S32 R13, R13 ;  /* 0x0000000d000d7245 */ /* 0x000fe40000201400 */
[----:B------:R-:W-:Y:S02]  /*263d0*/  FMNMX.FTZ R3, R163, R11, !PT ;  /* 0x0000000ba3037209 */ /* 0x000fe40007810000 */
[----:B------:R-:W-:Y:S01]  /*263e0*/  I2FP.F32.S32 R10, R10 ;  /* 0x0000000a000a7245 */ /* 0x000fe20000201400 */
[-C--:B------:R-:W-:Y:S01]  /*263f0*/  FFMA.FTZ R161, R0, R13.reuse, R161 ;  /* 0x0000000d00a17223 */ /* 0x080fe200000100a1 */
[----:B------:R-:W-:Y:S01]  /*26400*/  FMNMX.FTZ R12, R164, R12, !PT ;  /* 0x0000000ca40c7209 */ /* 0x000fe20007810000 */
[----:B------:R-:W-:Y:S01]  /*26410*/  FFMA.FTZ R157, R0, R13, R157 ;  /* 0x0000000d009d7223 */ /* 0x000fe2000001009d */
[----:B------:R-:W-:Y:S01]  /*26420*/  FMNMX.FTZ R3, R162, R3, !PT ;  /* 0x00000003a2037209 */ /* 0x000fe20007810000 */
[C---:B------:R-:W-:Y:S01]  /*26430*/  FFMA.FTZ R144, R0.reuse, R10, R144 ;  /* 0x0000000a00907223 */ /* 0x040fe20000010090 */
[----:B------:R-:W-:Y:S01]  /*26440*/  FMNMX.FTZ R11, R159, R12, !PT ;  /* 0x0000000c9f0b7209 */ /* 0x000fe20007810000 */
[----:B------:R-:W-:Y:S01]  /*26450*/  FFMA.FTZ R155, R0, R10, R155 ;  /* 0x0000000a009b7223 */ /* 0x000fe2000001009b */
[----:B------:R-:W-:Y:S01]  /*26460*/  IADD3 R10, R2, 0x71, RZ ;  /* 0x00000071020a7810 */ /* 0x000fe20007ffe0ff */
[----:B------:R-:W-:Y:S01]  /*26470*/  LDSM.16.MT88.4 R12, [R227+0xc000] ;  /* 0x00c00000e30c783b */ /* 0x000fe20000004200 */
        /* <DEDUP_REMOVED lines=11> */
[----:B------:R-:W-:Y:S01]  /*26530*/  FFMA.FTZ R136, R0, R139, R136 ;  /* 0x0000008b00887223 */ /* 0x000fe20000010088 */
        /* <DEDUP_REMOVED lines=10> */
[----:B------:R-:W-:Y:S03]  /*265e0*/  FMNMX.FTZ R4, R139, R10, !PT ;  /* 0x0000000a8b047209 */ /* 0x000fe60007810000 */
[----:B------:R-:W1:Y:S01]  /*265f0*/  SHFL.BFLY PT, R3, R2, 0x2, 0x1f ;  /* 0x0c401f0002037f89 */ /* 0x000e6200000e0000 */
[----:B------:R-:W-:Y:S07]  /*26600*/  FMNMX.FTZ R4, R138, R4, !PT ;  /* 0x000000048a047209 */ /* 0x000fee0007810000 */
[----:B------:R-:W3:Y:S01]  /*26610*/  SHFL.BFLY PT, R5, R4, 0x2, 0x1f ;  /* 0x0c401f0004057f89 */ /* 0x000ee200000e0000 */
[----:B-1----:R-:W-:Y:S07]  /*26620*/  FMNMX.FTZ R3, R2, R3, !PT ;  /* 0x0000000302037209 */ /* 0x002fee0007810000 */
[----:B------:R-:W1:Y:S01]  /*26630*/  SHFL.BFLY PT, R2, R3, 0x1, 0x1f ;  /* 0x0c201f0003027f89 */ /* 0x000e6200000e0000 */
[----:B---3--:R-:W-:Y:S07]  /*26640*/  FMNMX.FTZ R5, R4, R5, !PT ;  /* 0x0000000504057209 */ /* 0x008fee0007810000 */
[----:B------:R-:W3:Y:S01]  /*26650*/  SHFL.BFLY PT, R4, R5, 0x1, 0x1f ;  /* 0x0c201f0005047f89 */ /* 0x000ee200000e0000 */
[----:B-1----:R-:W-:Y:S04]  /*26660*/  FMNMX.FTZ R2, R3, R2, !PT ;  /* 0x0000000203027209 */ /* 0x002fe80007810000 */
[----:B------:R-:W-:Y:S01]  /*26670*/  FSETP.NEU.FTZ.AND P0, PT, R2, -INF , PT ;  /* 0xff8000000200780b */ /* 0x000fe20003f1d000 */
[----:B--2---:R-:W-:Y:S01]  /*26680*/  FMUL.FTZ R151, R132, R2 ;  /* 0x0000000284977220 */ /* 0x004fe20000410000 */
[----:B---3--:R-:W-:Y:S01]  /*26690*/  FMNMX.FTZ R3, R5, R4, !PT ;  /* 0x0000000405037209 */ /* 0x008fe20007810000 */
[----:B------:R-:W-:Y:S03]  /*266a0*/  FADD.FTZ R4, -R2, R135 ;  /* 0x0000008702047221 */ /* 0x000fe60000010100 */
[----:B------:R-:W-:Y:S01]  /*266b0*/  FSEL R151, R151, RZ, P0 ;  /* 0x000000ff97977208 */ /* 0x000fe20000000000 */
[C---:B------:R-:W-:Y:S01]  /*266c0*/  FMUL.FTZ R142, R132.reuse, R3 ;  /* 0x00000003848e7220 */ /* 0x040fe20000410000 */
[C---:B------:R-:W-:Y:S01]  /*266d0*/  FSETP.NEU.FTZ.AND P0, PT, R3.reuse, -INF , PT ;  /* 0xff8000000300780b */ /* 0x040fe20003f1d000 */
[----:B------:R-:W-:Y:S01]  /*266e0*/  FADD.FTZ R5, -R3, R133 ;  /* 0x0000008503057221 */ /* 0x000fe20000010100 */
[----:B------:R-:W-:Y:S01]  /*266f0*/  FMUL.FTZ R4, R132, R4 ;  /* 0x0000000484047220 */ /* 0x000fe20000410000 */
[-CC-:B------:R-:W-:Y:S01]  /*26700*/  FFMA.FTZ R154, R147, R132.reuse, -R151.reuse ;  /* 0x00000084939a7223 */ /* 0x180fe20000010897 */
[----:B------:R-:W-:Y:S01]  /*26710*/  FSEL R142, R142, RZ, P0 ;  /* 0x000000ff8e8e7208 */ /* 0x000fe20000000000 */
[-CC-:B------:R-:W-:Y:S01]  /*26720*/  FFMA.FTZ R145, R153, R132.reuse, -R151.reuse ;  /* 0x0000008499917223 */ /* 0x180fe20000010897 */
[-CC-:B------:R-:W-:Y:S01]  /*26730*/  FFMA.FTZ R152, R148, R132.reuse, -R151.reuse ;  /* 0x0000008494987223 */ /* 0x180fe20000010897 */
[-CC-:B------:R-:W-:Y:S01]  /*26740*/  FFMA.FTZ R147, R9, R132.reuse, -R151.reuse ;  /* 0x0000008409937223 */ /* 0x180fe20000010897 */
[----:B------:R-:W-:Y:S01]  /*26750*/  FMUL.FTZ R5, R132, R5 ;  /* 0x0000000584057220 */ /* 0x000fe20000410000 */
[-CC-:B------:R-:W-:Y:S01]  /*26760*/  FFMA.FTZ R149, R146, R132.reuse, -R142.reuse ;  /* 0x0000008492957223 */ /* 0x180fe2000001088e */
[-CC-:B------:R-:W-:Y:S01]  /*26770*/  FFMA.FTZ R153, R8, R132.reuse, -R142.reuse ;  /* 0x0000008408997223 */ /* 0x180fe2000001088e */
[-CC-:B------:R-:W-:Y:S01]  /*26780*/  FFMA.FTZ R148, R6, R132.reuse, -R142.reuse ;  /* 0x0000008406947223 */ /* 0x180fe2000001088e */
[-CC-:B------:R-:W-:Y:S01]  /*26790*/  FFMA.FTZ R146, R7, R132.reuse, -R142.reuse ;  /* 0x0000008407927223 */ /* 0x180fe2000001088e */
[----:B------:R-:W1:Y:S01]  /*267a0*/  MUFU.EX2 R135, R4 ;  /* 0x0000000400877308 */ /* 0x000e620000000800 */
[-CC-:B------:R-:W-:Y:S01]  /*267b0*/  FFMA.FTZ R170, R170, R132.reuse, -R151.reuse ;  /* 0x00000084aaaa7223 */ /* 0x180fe20000010897 */
[-CC-:B------:R-:W-:Y:S01]  /*267c0*/  FFMA.FTZ R175, R175, R132.reuse, -R151.reuse ;  /* 0x00000084afaf7223 */ /* 0x180fe20000010897 */
[-CC-:B------:R-:W-:Y:S01]  /*267d0*/  FFMA.FTZ R173, R173, R132.reuse, -R151.reuse ;  /* 0x00000084adad7223 */ /* 0x180fe20000010897 */
[-CC-:B------:R-:W-:Y:S01]  /*267e0*/  FFMA.FTZ R174, R174, R132.reuse, -R151.reuse ;  /* 0x00000084aeae7223 */ /* 0x180fe20000010897 */
[-CC-:B------:R-:W-:Y:S01]  /*267f0*/  FFMA.FTZ R178, R178, R132.reuse, -R142.reuse ;  /* 0x00000084b2b27223 */ /* 0x180fe2000001088e */
        /* <DEDUP_REMOVED lines=17> */
[----:B------:R-:W-:Y:S03]  /*26910*/  FMUL.FTZ R26, R135, R110 ;  /* 0x0000006e871a7220 */ /* 0x000fe60000410000 */
[----:B------:R-:W1:Y:S01]  /*26920*/  MUFU.EX2 R152, R152 ;  /* 0x0000009800987308 */ /* 0x000e620000000800 */
[C---:B--2---:R-:W-:Y:S01]  /*26930*/  FMUL.FTZ R4, R133.reuse, R128 ;  /* 0x0000008085047220 */ /* 0x044fe20000410000 */
[C---:B------:R-:W-:Y:S01]  /*26940*/  FMUL.FTZ R5, R133.reuse, R129 ;  /* 0x0000008185057220 */ /* 0x040fe20000410000 */
[C---:B------:R-:W-:Y:S01]  /*26950*/  FMUL.FTZ R8, R133.reuse, R124 ;  /* 0x0000007c85087220 */ /* 0x040fe20000410000 */
[C---:B------:R-:W-:Y:S01]  /*26960*/  FMUL.FTZ R9, R133.reuse, R125 ;  /* 0x0000007d85097220 */ /* 0x040fe20000410000 */
[C---:B------:R-:W-:Y:S01]  /*26970*/  FMUL.FTZ R16, R133.reuse, R116 ;  /* 0x0000007485107220 */ /* 0x040fe20000410000 */
[----:B------:R-:W-:Y:S01]  /*26980*/  FMUL.FTZ R17, R133, R117 ;  /* 0x0000007585117220 */ /* 0x000fe20000410000 */
[----:B------:R-:W-:Y:S03]  /*26990*/  FMUL.FTZ R27, R135, R111 ;  /* 0x0000006f871b7220 */ /* 0x000fe60000410000 */
[----:B------:R-:W-:Y:S01]  /*269a0*/  MUFU.EX2 R147, R147 ;  /* 0x0000009300937308 */ /* 0x000fe20000000800 */
[C---:B------:R-:W-:Y:S01]  /*269b0*/  FMUL.FTZ R24, R133.reuse, R108 ;  /* 0x0000006c85187220 */ /* 0x040fe20000410000 */
[----:B------:R-:W-:Y:S01]  /*269c0*/  FMUL.FTZ R25, R133, R109 ;  /* 0x0000006d85197220 */ /* 0x000fe20000410000 */
[C---:B------:R-:W-:Y:S01]  /*269d0*/  FMUL.FTZ R34, R135.reuse, R102 ;  /* 0x0000006687227220 */ /* 0x040fe20000410000 */
[----:B------:R-:W-:Y:S01]  /*269e0*/  FMUL.FTZ R35, R135, R103 ;  /* 0x0000006787237220 */ /* 0x000fe20000410000 */
[C---:B------:R-:W-:Y:S01]  /*269f0*/  FMUL.FTZ R32, R133.reuse, R100 ;  /* 0x0000006485207220 */ /* 0x040fe20000410000 */
[----:B------:R-:W-:Y:S01]  /*26a00*/  FMUL.FTZ R33, R133, R101 ;  /* 0x0000006585217220 */ /* 0x000fe20000410000 */
[----:B------:R-:W-:Y:S03]  /*26a10*/  LDSM.16.MT88.4 R124, [R227+0xf800] ;  /* 0x00f80000e37c783b */ /* 0x000fe60000004200 */
[----:B------:R-:W2:Y:S01]  /*26a20*/  MUFU.EX2 R145, R145 ;  /* 0x0000009100917308 */ /* 0x000ea20000000800 */
[----:B-1----:R-:W-:Y:S01]  /*26a30*/  F2FP.F16.F32.PACK_AB R129, R152, R154 ;  /* 0x0000009a9881723e */ /* 0x002fe200000000ff */
[C---:B------:R-:W-:Y:S01]  /*26a40*/  FMUL.FTZ R43, R135.reuse, R95 ;  /* 0x0000005f872b7220 */ /* 0x040fe20000410000 */
[C---:B------:R-:W-:Y:S01]  /*26a50*/  FMUL.FTZ R46, R135.reuse, R90 ;  /* 0x0000005a872e7220 */ /* 0x040fe20000410000 */
[----:B------:R-:W-:Y:S01]  /*26a60*/  FMUL.FTZ R47, R135, R91 ;  /* 0x0000005b872f7220 */ /* 0x000fe20000410000 */
[C---:B------:R-:W-:Y:S01]  /*26a70*/  FMUL.FTZ R44, R133.reuse, R88 ;  /* 0x00000058852c7220 */ /* 0x040fe20000410000 */
[----:B------:R-:W-:Y:S01]  /*26a80*/  FMUL.FTZ R45, R133, R89 ;  /* 0x00000059852d7220 */ /* 0x000fe20000410000 */
[----:B------:R-:W-:Y:S03]  /*26a90*/  LDSM.16.MT88.4 R100, [R224+0xe000] ;  /* 0x00e00000e064783b */ /* 0x000fe60000004200 */
[----:B------:R-:W-:Y:S01]  /*26aa0*/  MUFU.EX2 R153, R153 ;  /* 0x0000009900997308 */ /* 0x000fe20000000800 */
[C---:B------:R-:W-:Y:S01]  /*26ab0*/  FMUL.FTZ R55, R135.reuse, R83 ;  /* 0x0000005387377220 */ /* 0x040fe20000410000 */
[C---:B------:R-:W-:Y:S01]  /*26ac0*/  FMUL.FTZ R62, R135.reuse, R74 ;  /* 0x0000004a873e7220 */ /* 0x040fe20000410000 */
[----:B------:R-:W-:Y:S01]  /*26ad0*/  FMUL.FTZ R63, R135, R75 ;  /* 0x0000004b873f7220 */ /* 0x000fe20000410000 */
[-CC-:B------:R-:W-:Y:S01]  /*26ae0*/  FFMA.FTZ R108, R53, R132.reuse, -R142.reuse ;  /* 0x00000084356c7223 */ /* 0x180fe2000001088e */
[----:B------:R-:W-:Y:S01]  /*26af0*/  FMUL.FTZ R53, R133, R81 ;  /* 0x0000005185357220 */ /* 0x000fe20000410000 */
[--C-:B------:R-:W-:Y:S01]  /*26b00*/  FFMA.FTZ R109, R52, R132, -R142.reuse ;  /* 0x00000084346d7223 */ /* 0x100fe2000001088e */
[----:B------:R-:W1:Y:S03]  /*26b10*/  LDSM.16.MT88.4 R88, [R223+0x10000] ;  /* 0x01000000df58783b */ /* 0x000e660000004200 */
[----:B------:R-:W3:Y:S01]  /*26b20*/  MUFU.EX2 R149, R149 ;  /* 0x0000009500957308 */ /* 0x000ee20000000800 */
[----:B--2---:R-:W-:Y:S01]  /*26b30*/  F2FP.F16.F32.PACK_AB R131, R145, R147 ;  /* 0x000000939183723e */ /* 0x004fe200000000ff */
[----:B------:R-:W-:Y:S01]  /*26b40*/  FMUL.FTZ R52, R133, R80 ;  /* 0x0000005085347220 */ /* 0x000fe20000410000 */
[-CC-:B------:R-:W-:Y:S01]  /*26b50*/  FFMA.FTZ R110, R61, R132.reuse, -R142.reuse ;  /* 0x000000843d6e7223 */ /* 0x180fe2000001088e */
[C---:B------:R-:W-:Y:S01]  /*26b60*/  FMUL.FTZ R61, R133.reuse, R73 ;  /* 0x00000049853d7220 */ /* 0x040fe20000410000 */
[--C-:B------:R-:W-:Y:S01]  /*26b70*/  FFMA.FTZ R111, R60, R132, -R142.reuse ;  /* 0x000000843c6f7223 */ /* 0x100fe2000001088e */
[----:B------:R-:W-:Y:S01]  /*26b80*/  FMUL.FTZ R60, R133, R72 ;  /* 0x00000048853c7220 */ /* 0x000fe20000410000 */
        /* <DEDUP_REMOVED lines=9> */
[----:B------:R-:W2:Y:S01]  /*26c20*/  MUFU.EX2 R146, R146 ;  /* 0x0000009200927308 */ /* 0x000ea20000000800 */
[----:B---3--:R-:W-:Y:S01]  /*26c30*/  F2FP.F16.F32.PACK_AB R128, R149, R153 ;  /* 0x000000999580723e */ /* 0x008fe200000000ff */
[-CC-:B------:R-:W-:Y:S01]  /*26c40*/  FFMA.FTZ R159, R159, R132.reuse, -R142.reuse ;  /* 0x000000849f9f7223 */ /* 0x180fe2000001088e */
[-CC-:B------:R-:W-:Y:S01]  /*26c50*/  FFMA.FTZ R158, R158, R132.reuse, -R142.reuse ;  /* 0x000000849e9e7223 */ /* 0x180fe2000001088e */
[-CC-:B------:R-:W-:Y:S01]  /*26c60*/  FFMA.FTZ R157, R157, R132.reuse, -R142.reuse ;  /* 0x000000849d9d7223 */ /* 0x180fe2000001088e */
[-CC-:B------:R-:W-:Y:S01]  /*26c70*/  FFMA.FTZ R156, R156, R132.reuse, -R142.reuse ;  /* 0x000000849c9c7223 */ /* 0x180fe2000001088e */
[-CC-:B------:R-:W-:Y:S01]  /*26c80*/  FFMA.FTZ R172, R172, R132.reuse, -R151.reuse ;  /* 0x00000084acac7223 */ /* 0x180fe20000010897 */
[-CC-:B------:R-:W-:Y:S03]  /*26c90*/  FFMA.FTZ R171, R171, R132.reuse, -R151.reuse ;  /* 0x00000084abab7223 */ /* 0x180fe60000010897 */
[----:B------:R-:W3:Y:S01]  /*26ca0*/  MUFU.EX2 R108, R108 ;  /* 0x0000006c006c7308 */ /* 0x000ee20000000800 */
[-CC-:B------:R-:W-:Y:S01]  /*26cb0*/  FFMA.FTZ R169, R169, R132.reuse, -R151.reuse ;  /* 0x00000084a9a97223 */ /* 0x180fe20000010897 */
[-C--:B------:R-:W-:Y:S01]  /*26cc0*/  FFMA.FTZ R168, R168, R132.reuse, -R151 ;  /* 0x00000084a8a87223 */ /* 0x080fe20000010897 */
[-CC-:B------:R-:W-:Y:S01]  /*26cd0*/  FFMA.FTZ R167, R167, R132.reuse, -R142.reuse ;  /* 0x00000084a7a77223 */ /* 0x180fe2000001088e */
[-CC-:B------:R-:W-:Y:S01]  /*26ce0*/  FFMA.FTZ R166, R166, R132.reuse, -R142.reuse ;  /* 0x00000084a6a67223 */ /* 0x180fe2000001088e */
[-CC-:B------:R-:W-:Y:S01]  /*26cf0*/  FFMA.FTZ R165, R165, R132.reuse, -R142.reuse ;  /* 0x00000084a5a57223 */ /* 0x180fe2000001088e */
[----:B------:R-:W-:Y:S01]  /*26d00*/  FFMA.FTZ R164, R164, R132, -R142 ;  /* 0x00000084a4a47223 */ /* 0x000fe2000001088e */
[----:B------:R-:W-:Y:S03]  /*26d10*/  FFMA.FTZ R153, R133, R251, R153 ;  /* 0x000000fb85997223 */ /* 0x000fe60000010099 */
[----:B------:R-:W4:Y:S01]  /*26d20*/  MUFU.EX2 R109, R109 ;  /* 0x0000006d006d7308 */ /* 0x000f220000000800 */
[----:B--2---:R-:W-:Y:S01]  /*26d30*/  F2FP.F16.F32.PACK_AB R130, R146, R148 ;  /* 0x000000949282723e */ /* 0x004fe200000000ff */
[-C--:B------:R-:W-:Y:S01]  /*26d40*/  FFMA.FTZ R155, R155, R132.reuse, -R151 ;  /* 0x000000849b9b7223 */ /* 0x080fe20000010897 */
[----:B------:R-:W-:Y:S01]  /*26d50*/  FADD.FTZ R153, R149, R153 ;  /* 0x0000009995997221 */ /* 0x000fe20000010000 */
[--C-:B------:R-:W-:Y:S01]  /*26d60*/  FFMA.FTZ R150, R150, R132, -R151.reuse ;  /* 0x0000008496967223 */ /* 0x100fe20000010897 */
[----:B------:R-:W-:Y:S01]  /*26d70*/  ISETP.GT.AND P0, PT, R249, R238, PT ;  /* 0x000000eef900720c */ /* 0x000fe20003f04270 */
[----:B------:R-:W-:Y:S01]  /*26d80*/  FFMA.FTZ R136, R136, R132, -R151 ;  /* 0x0000008488887223 */ /* 0x000fe20000010897 */
[----:B------:R-:W-:Y:S01]  /*26d90*/  FADD.FTZ R148, R148, R153 ;  /* 0x0000009994947221 */ /* 0x000fe20000010000 */
[C---:B------:R-:W-:Y:S02]  /*26da0*/  HMMA.16816.F32 R4, R128.reuse, R12, R4 ;  /* 0x0000000c8004723c */ /* 0x040fe40000001804 */
[----:B------:R-:W2:Y:S03]  /*26db0*/  MUFU.EX2 R110, R110 ;  /* 0x0000006e006e7308 */ /* 0x000ea60000000800 */
[----:B------:R-:W-:Y:S01]  /*26dc0*/  FADD.FTZ R148, R146, R148 ;  /* 0x0000009492947221 */ /* 0x000fe20000010000 */
[C---:B------:R-:W-:Y:S06]  /*26dd0*/  HMMA.16816.F32 R8, R128.reuse, R14, R8 ;  /* 0x0000000e8008723c */ /* 0x040fec0000001808 */
[----:B------:R-:W5:Y:S01]  /*26de0*/  MUFU.EX2 R111, R111 ;  /* 0x0000006f006f7308 */ /* 0x000f620000000800 */
[C---:B------:R-:W-:Y:S01]  /*26df0*/  FMUL.FTZ R12, R133.reuse, R120 ;  /* 0x00000078850c7220 */ /* 0x040fe20000410000 */
[----:B------:R-:W-:Y:S03]  /*26e00*/  FMUL.FTZ R13, R133, R121 ;  /* 0x00000079850d7220 */ /* 0x000fe60000410000 */
[C---:B------:R-:W-:Y:S01]  /*26e10*/  FMUL.FTZ R14, R135.reuse, R122 ;  /* 0x0000007a870e7220 */ /* 0x040fe20000410000 */
[----:B------:R-:W-:Y:S01]  /*26e20*/  FMUL.FTZ R15, R135, R123 ;  /* 0x0000007b870f7220 */ /* 0x000fe20000410000 */
[----:B---3--:R-:W-:Y:S03]  /*26e30*/  FADD.FTZ R148, R108, R148 ;  /* 0x000000946c947221 */ /* 0x008fe60000010000 */
[----:B------:R-:W-:Y:S01]  /*26e40*/  MUFU.EX2 R170, R170 ;  /* 0x000000aa00aa7308 */ /* 0x000fe20000000800 */
[-CC-:B------:R-:W-:Y:S01]  /*26e50*/  FFMA.FTZ R123, R191, R132.reuse, -R142.reuse ;  /* 0x00000084bf7b7223 */ /* 0x180fe2000001088e */
[-C--:B------:R-:W-:Y:S01]  /*26e60*/  FFMA.FTZ R122, R190, R132.reuse, -R142 ;  /* 0x00000084be7a7223 */ /* 0x080fe2000001088e */
[C---:B------:R-:W-:Y:S03]  /*26e70*/  HMMA.16816.F32 R12, R128.reuse, R20, R12 ;  /* 0x00000014800c723c */ /* 0x040fe6000000180c */
[----:B----4-:R-:W-:Y:S01]  /*26e80*/  FADD.FTZ R148, R109, R148 ;  /* 0x000000946d947221 */ /* 0x010fe20000010000 */
[----:B------:R-:W-:Y:S03]  /*26e90*/  FFMA.FTZ R120, R189, R132, -R142 ;  /* 0x00000084bd787223 */ /* 0x000fe6000001088e */
[----:B------:R-:W-:Y:S01]  /*26ea0*/  MUFU.EX2 R123, R123 ;  /* 0x0000007b007b7308 */ /* 0x000fe20000000800 */
[C---:B------:R-:W-:Y:S03]  /*26eb0*/  HMMA.16816.F32 R16, R128.reuse, R22, R16 ;  /* 0x000000168010723c */ /* 0x040fe60000001810 */
[C---:B------:R-:W-:Y:S01]  /*26ec0*/  FMUL.FTZ R20, R133.reuse, R112 ;  /* 0x0000007085147220 */ /* 0x040fe20000410000 */
[----:B------:R-:W-:Y:S03]  /*26ed0*/  FMUL.FTZ R21, R133, R113 ;  /* 0x0000007185157220 */ /* 0x000fe60000410000 */
[C---:B------:R-:W-:Y:S01]  /*26ee0*/  FMUL.FTZ R22, R135.reuse, R114 ;  /* 0x0000007287167220 */ /* 0x040fe20000410000 */
[----:B------:R-:W-:Y:S01]  /*26ef0*/  FMUL.FTZ R23, R135, R115 ;  /* 0x0000007387177220 */ /* 0x000fe20000410000 */
[----:B------:R-:W-:Y:S02]  /*26f00*/  MUFU.EX2 R122, R122 ;  /* 0x0000007a007a7308 */ /* 0x000fe40000000800 */
[----:B--2---:R-:W-:Y:S01]  /*26f10*/  FADD.FTZ R148, R110, R148 ;  /* 0x000000946e947221 */ /* 0x004fe20000010000 */
[-CC-:B------:R-:W-:Y:S01]  /*26f20*/  FFMA.FTZ R114, R195, R132.reuse, -R151.reuse ;  /* 0x00000084c3727223 */ /* 0x180fe20000010897 */
[-CC-:B------:R-:W-:Y:S01]  /*26f30*/  FFMA.FTZ R113, R194, R132.reuse, -R151.reuse ;  /* 0x00000084c2717223 */ /* 0x180fe20000010897 */
[-CC-:B------:R-:W-:Y:S01]  /*26f40*/  FFMA.FTZ R115, R193, R132.reuse, -R151.reuse ;  /* 0x00000084c1737223 */ /* 0x180fe20000010897 */
[C---:B------:R-:W-:Y:S04]  /*26f50*/  HMMA.16816.F32 R20, R128.reuse, R28, R20 ;  /* 0x0000001c8014723c */ /* 0x040fe80000001814 */
[----:B------:R-:W-:Y:S01]  /*26f60*/  MUFU.EX2 R120, R120 ;  /* 0x0000007800787308 */ /* 0x000fe20000000800 */
[----:B-----5:R-:W-:Y:S01]  /*26f70*/  FADD.FTZ R148, R111, R148 ;  /* 0x000000946f947221 */ /* 0x020fe20000010000 */
[-CC-:B------:R-:W-:Y:S01]  /*26f80*/  FFMA.FTZ R112, R192, R132.reuse, -R151.reuse ;  /* 0x00000084c0707223 */ /* 0x180fe20000010897 */
[--C-:B------:R-:W-:Y:S01]  /*26f90*/  FFMA.FTZ R121, R188, R132, -R142.reuse ;  /* 0x00000084bc797223 */ /* 0x100fe2000001088e */
[C---:B------:R-:W-:Y:S06]  /*26fa0*/  HMMA.16816.F32 R24, R128.reuse, R30, R24 ;  /* 0x0000001e8018723c */ /* 0x040fec0000001818 */
[----:B------:R-:W-:Y:S01]  /*26fb0*/  MUFU.EX2 R114, R114 ;  /* 0x0000007200727308 */ /* 0x000fe20000000800 */
[C---:B------:R-:W-:Y:S01]  /*26fc0*/  FMUL.FTZ R28, R133.reuse, R104 ;  /* 0x00000068851c7220 */ /* 0x040fe20000410000 */
[----:B------:R-:W-:Y:S03]  /*26fd0*/  FMUL.FTZ R29, R133, R105 ;  /* 0x00000069851d7220 */ /* 0x000fe60000410000 */
[C---:B------:R-:W-:Y:S01]  /*26fe0*/  FMUL.FTZ R30, R135.reuse, R106 ;  /* 0x0000006a871e7220 */ /* 0x040fe20000410000 */
[C---:B------:R-:W-:Y:S01]  /*26ff0*/  FMUL.FTZ R31, R135.reuse, R107 ;  /* 0x0000006b871f7220 */ /* 0x040fe20000410000 */
[--C-:B------:R-:W-:Y:S01]  /*27000*/  FFMA.FTZ R105, R42, R132, -R151.reuse ;  /* 0x000000842a697223 */ /* 0x100fe20000010897 */
[----:B------:R-:W-:Y:S01]  /*27010*/  FMUL.FTZ R42, R135, R94 ;  /* 0x0000005e872a7220 */ /* 0x000fe20000410000 */
[-CC-:B------:R-:W-:Y:S01]  /*27020*/  FFMA.FTZ R104, R41, R132.reuse, -R151.reuse ;  /* 0x0000008429687223 */ /* 0x180fe20000010897 */
[C---:B------:R-:W-:Y:S03]  /*27030*/  FMUL.FTZ R41, R133.reuse, R93 ;  /* 0x0000005d85297220 */ /* 0x040fe60000410000 */
[C---:B------:R-:W-:Y:S01]  /*27040*/  HMMA.16816.F32 R28, R128.reuse, R36, R28 ;  /* 0x00000024801c723c */ /* 0x040fe2000000181c */
[----:B------:R-:W-:Y:S02]  /*27050*/  MUFU.EX2 R113, R113 ;  /* 0x0000007100717308 */ /* 0x000fe40000000800 */
[--C-:B------:R-:W-:Y:S01]  /*27060*/  FFMA.FTZ R107, R40, R132, -R151.reuse ;  /* 0x00000084286b7223 */ /* 0x100fe20000010897 */
[C---:B------:R-:W-:Y:S01]  /*27070*/  FMUL.FTZ R40, R133.reuse, R92 ;  /* 0x0000005c85287220 */ /* 0x040fe20000410000 */
[--C-:B------:R-:W-:Y:S01]  /*27080*/  FFMA.FTZ R106, R54, R132, -R151.reuse ;  /* 0x00000084366a7223 */ /* 0x100fe20000010897 */
[C---:B------:R-:W-:Y:S01]  /*27090*/  HMMA.16816.F32 R32, R128.reuse, R38, R32 ;  /* 0x000000268020723c */ /* 0x040fe20000001820 */
[----:B------:R-:W-:Y:S04]  /*270a0*/  LDSM.16.MT88.4 R92, [R224+0xc800] ;  /* 0x00c80000e05c783b */ /* 0x000fe80000004200 */
[----:B------:R-:W-:Y:S01]  /*270b0*/  MUFU.EX2 R105, R105 ;  /* 0x0000006900697308 */ /* 0x000fe20000000800 */
[C---:B------:R-:W-:Y:S01]  /*270c0*/  FMUL.FTZ R36, R133.reuse, R96 ;  /* 0x0000006085247220 */ /* 0x040fe20000410000 */
[----:B------:R-:W-:Y:S01]  /*270d0*/  FMUL.FTZ R37, R133, R97 ;  /* 0x0000006185257220 */ /* 0x000fe20000410000 */
[C---:B------:R-:W-:Y:S03]  /*270e0*/  FMUL.FTZ R38, R135.reuse, R98 ;  /* 0x0000006287267220 */ /* 0x040fe60000410000 */
[C---:B------:R-:W-:Y:S02]  /*270f0*/  FMUL.FTZ R39, R135.reuse, R99 ;  /* 0x0000006387277220 */ /* 0x040fe40000410000 */
[----:B------:R-:W-:Y:S01]  /*27100*/  LDSM.16.MT88.4 R96, [R225+0xd000] ;  /* 0x00d00000e160783b */ /* 0x000fe20000004200 */
[----:B------:R-:W-:Y:S01]  /*27110*/  FMUL.FTZ R54, R135, R82 ;  /* 0x0000005287367220 */ /* 0x000fe20000410000 */
[----:B------:R-:W2:Y:S01]  /*27120*/  MUFU.EX2 R104, R104 ;  /* 0x0000006800687308 */ /* 0x000ea20000000800 */
[-CC-:B------:R-:W-:Y:S01]  /*27130*/  FFMA.FTZ R144, R144, R132.reuse, -R142.reuse ;  /* 0x0000008490907223 */ /* 0x180fe2000001088e */
[-CC-:B------:R-:W-:Y:S01]  /*27140*/  FFMA.FTZ R143, R143, R132.reuse, -R142.reuse ;  /* 0x000000848f8f7223 */ /* 0x180fe2000001088e */
[C---:B------:R-:W-:Y:S03]  /*27150*/  HMMA.16816.F32 R36, R128.reuse, R48, R36 ;  /* 0x000000308024723c */ /* 0x040fe60000001824 */
[----:B------:R-:W3:Y:S01]  /*27160*/  LDSM.16.MT88.4 R80, [R227+0xc800] ;  /* 0x00c80000e350783b */ /* 0x000ee20000004200 */
[----:B------:R-:W-:Y:S03]  /*27170*/  FFMA.FTZ R139, R139, R132, -R142 ;  /* 0x000000848b8b7223 */ /* 0x000fe6000001088e */
[----:B------:R-:W-:Y:S01]  /*27180*/  MUFU.EX2 R107, R107 ;  /* 0x0000006b006b7308 */ /* 0x000fe20000000800 */
[C---:B------:R-:W-:Y:S03]  /*27190*/  HMMA.16816.F32 R40, R128.reuse, R50, R40 ;  /* 0x000000328028723c */ /* 0x040fe60000001828 */
[----:B------:R-:W-:Y:S03]  /*271a0*/  FMUL.FTZ R48, R133, R84 ;  /* 0x0000005485307220 */ /* 0x000fe60000410000 */
[C---:B------:R-:W-:Y:S03]  /*271b0*/  HMMA.16816.F32 R44, R128.reuse, R56, R44 ;  /* 0x00000038802c723c */ /* 0x040fe6000000182c */
[----:B------:R-:W4:Y:S02]  /*271c0*/  MUFU.EX2 R106, R106 ;  /* 0x0000006a006a7308 */ /* 0x000f240000000800 */
[C---:B------:R-:W-:Y:S01]  /*271d0*/  FMUL.FTZ R50, R135.reuse, R86 ;  /* 0x0000005687327220 */ /* 0x040fe20000410000 */
[----:B------:R-:W-:Y:S01]  /*271e0*/  FMUL.FTZ R51, R135, R87 ;  /* 0x0000005787337220 */ /* 0x000fe20000410000 */
[C---:B------:R-:W-:Y:S01]  /*271f0*/  FMUL.FTZ R49, R133.reuse, R85 ;  /* 0x0000005585317220 */ /* 0x040fe20000410000 */
[C---:B------:R-:W-:Y:S01]  /*27200*/  FMUL.FTZ R56, R133.reuse, R76 ;  /* 0x0000004c85387220 */ /* 0x040fe20000410000 */
[----:B------:R-:W5:Y:S04]  /*27210*/  LDSM.16.MT88.4 R84, [R225+0xc800] ;  /* 0x00c80000e154783b */ /* 0x000f680000004200 */
[----:B------:R-:W-:Y:S01]  /*27220*/  MUFU.EX2 R115, R115 ;  /* 0x0000007300737308 */ /* 0x000fe20000000800 */
[----:B------:R-:W-:Y:S01]  /*27230*/  FMUL.FTZ R57, R133, R77 ;  /* 0x0000004d85397220 */ /* 0x000fe20000410000 */
[C---:B------:R-:W-:Y:S01]  /*27240*/  FFMA.FTZ R154, R135.reuse, R252, R154 ;  /* 0x000000fc879a7223 */ /* 0x040fe2000001009a */
[-C--:B------:R-:W-:Y:S01]  /*27250*/  FFMA.FTZ R151, R134, R132.reuse, -R151 ;  /* 0x0000008486977223 */ /* 0x080fe20000010897 */
[C---:B------:R-:W-:Y:S03]  /*27260*/  HMMA.16816.F32 R48, R128.reuse, R58, R48 ;  /* 0x0000003a8030723c */ /* 0x040fe60000001830 */
[----:B------:R-:W-:Y:S03]  /*27270*/  FFMA.FTZ R142, R138, R132, -R142 ;  /* 0x000000848a8e7223 */ /* 0x000fe6000001088e */
[----:B------:R-:W5:Y:S01]  /*27280*/  MUFU.EX2 R112, R112 ;  /* 0x0000007000707308 */ /* 0x000f620000000800 */
[----:B------:R-:W-:Y:S01]  /*27290*/  FADD.FTZ R154, R152, R154 ;  /* 0x0000009a989a7221 */ /* 0x000fe20000010000 */
[C---:B------:R-:W-:Y:S03]  /*272a0*/  HMMA.16816.F32 R52, R128.reuse, R64, R52 ;  /* 0x000000408034723c */ /* 0x040fe60000001834 */
[C---:B------:R-:W-:Y:S01]  /*272b0*/  FMUL.FTZ R58, R135.reuse, R78 ;  /* 0x0000004e873a7220 */ /* 0x040fe20000410000 */
[----:B------:R-:W-:Y:S03]  /*272c0*/  FMUL.FTZ R59, R135, R79 ;  /* 0x0000004f873b7220 */ /* 0x000fe60000410000 */
[----:B------:R-:W-:Y:S01]  /*272d0*/  FMUL.FTZ R64, R133, R68 ;  /* 0x0000004485407220 */ /* 0x000fe20000410000 */
[----:B------:R-:W5:Y:S01]  /*272e0*/  LDSM.16.MT88.4 R76, [R227+0x10800] ;  /* 0x01080000e34c783b */ /* 0x000f620000004200 */
[----:B------:R-:W5:Y:S02]  /*272f0*/  MUFU.EX2 R121, R121 ;  /* 0x0000007900797308 */ /* 0x000f640000000800 */
[----:B------:R-:W-:Y:S01]  /*27300*/  F2FP.F16.F32.PACK_AB R68, R109, R108 ;  /* 0x0000006c6d44723e */ /* 0x000fe200000000ff */
[----:B------:R-:W-:Y:S01]  /*27310*/  FMUL.FTZ R65, R133, R69 ;  /* 0x0000004585417220 */ /* 0x000fe20000410000 */
[C---:B------:R-:W-:Y:S03]  /*27320*/  HMMA.16816.F32 R56, R128.reuse, R66, R56 ;  /* 0x000000428038723c */ /* 0x040fe60000001838 */
[----:B--2---:R-:W-:Y:S03]  /*27330*/  F2FP.F16.F32.PACK_AB R69, R104, R105 ;  /* 0x000000696845723e */ /* 0x004fe600000000ff */
[----:B------:R-:W-:Y:S01]  /*27340*/  MUFU.EX2 R175, R175 ;  /* 0x000000af00af7308 */ /* 0x000fe20000000800 */
[----:B------:R-:W-:Y:S01]  /*27350*/  FADD.FTZ R154, R147, R154 ;  /* 0x0000009a939a7221 */ /* 0x000fe20000010000 */
[C---:B-1----:R-:W-:Y:S03]  /*27360*/  HMMA.16816.F32 R60, R128.reuse, R88, R60 ;  /* 0x00000058803c723c */ /* 0x042fe6000000183c */
[C---:B------:R-:W-:Y:S01]  /*27370*/  FMUL.FTZ R66, R135.reuse, R70 ;  /* 0x0000004687427220 */ /* 0x040fe20000410000 */
[----:B------:R-:W-:Y:S01]  /*27380*/  FMUL.FTZ R67, R135, R71 ;  /* 0x0000004787437220 */ /* 0x000fe20000410000 */
[----:B----4-:R-:W-:Y:S03]  /*27390*/  F2FP.F16.F32.PACK_AB R71, R106, R107 ;  /* 0x0000006b6a47723e */ /* 0x010fe600000000ff */
[----:B------:R-:W-:Y:S03]  /*273a0*/  MUFU.EX2 R173, R173 ;  /* 0x000000ad00ad7308 */ /* 0x000fe60000000800 */
[----:B------:R-:W-:Y:S01]  /*273b0*/  F2FP.F16.F32.PACK_AB R70, R111, R110 ;  /* 0x0000006e6f46723e */ /* 0x000fe200000000ff */
[----:B------:R-:W-:Y:S01]  /*273c0*/  FADD.FTZ R154, R145, R154 ;  /* 0x0000009a919a7221 */ /* 0x000fe20000010000 */
[----:B------:R-:W-:Y:S01]  /*273d0*/  HMMA.16816.F32 R64, R128, R90, R64 ;  /* 0x0000005a8040723c */ /* 0x000fe20000001840 */
[----:B------:R-:W-:Y:S04]  /*273e0*/  LDSM.16.MT88.4 R88, [R223+0x10800] ;  /* 0x01080000df58783b */ /* 0x000fe80000004200 */
[----:B------:R-:W-:Y:S01]  /*273f0*/  MUFU.EX2 R174, R174 ;  /* 0x000000ae00ae7308 */ /* 0x000fe20000000800 */
[----:B------:R-:W-:Y:S01]  /*27400*/  FADD.FTZ R154, R105, R154 ;  /* 0x0000009a699a7221 */ /* 0x000fe20000010000 */
[----:B------:R-:W-:Y:S01]  /*27410*/  FADD.FTZ R148, R123, R148 ;  /* 0x000000947b947221 */ /* 0x000fe20000010000 */
[C---:B---3--:R-:W-:Y:S01]  /*27420*/  HMMA.16816.F32 R4, R68.reuse, R80, R4 ;  /* 0x000000504404723c */ /* 0x048fe20000001804 */
[----:B------:R-:W-:Y:S06]  /*27430*/  LDSM.16.MT88.4 R108, [R224+0xf800] ;  /* 0x00f80000e06c783b */ /* 0x000fec0000004200 */
[----:B------:R-:W1:Y:S01]  /*27440*/  MUFU.EX2 R178, R178 ;  /* 0x000000b200b27308 */ /* 0x000e620000000800 */
[C---:B------:R-:W-:Y:S01]  /*27450*/  HMMA.16816.F32 R8, R68.reuse, R82, R8 ;  /* 0x000000524408723c */ /* 0x040fe20000001808 */
[----:B------:R-:W2:Y:S05]  /*27460*/  LDSM.16.MT88.4 R80, [R225+0x10800] ;  /* 0x01080000e150783b */ /* 0x000eaa0000004200 */
[C---:B-----5:R-:W-:Y:S03]  /*27470*/  HMMA.16816.F32 R12, R68.reuse, R84, R12 ;  /* 0x00000054440c723c */ /* 0x060fe6000000180c */
[----:B------:R-:W3:Y:S02]  /*27480*/  MUFU.EX2 R176, R176 ;  /* 0x000000b000b07308 */ /* 0x000ee40000000800 */
[----:B------:R-:W-:Y:S01]  /*27490*/  FADD.FTZ R104, R104, R154 ;  /* 0x0000009a68687221 */ /* 0x000fe20000010000 */
[C---:B------:R-:W-:Y:S01]  /*274a0*/  HMMA.16816.F32 R16, R68.reuse, R86, R16 ;  /* 0x000000564410723c */ /* 0x040fe20000001810 */
[----:B------:R-:W4:Y:S06]  /*274b0*/  LDSM.16.MT88.4 R84, [R224+0x10800] ;  /* 0x01080000e054783b */ /* 0x000f2c0000004200 */
[----:B------:R-:W-:Y:S01]  /*274c0*/  MUFU.EX2 R177, R177 ;  /* 0x000000b100b17308 */ /* 0x000fe20000000800 */
[----:B------:R-:W-:Y:S01]  /*274d0*/  FADD.FTZ R104, R107, R104 ;  /* 0x000000686b687221 */ /* 0x000fe20000010000 */
[C---:B------:R-:W-:Y:S08]  /*274e0*/  HMMA.16816.F32 R20, R68.reuse, R92, R20 ;  /* 0x0000005c4414723c */ /* 0x040ff00000001814 */
[----:B------:R-:W5:Y:S01]  /*274f0*/  MUFU.EX2 R179, R179 ;  /* 0x000000b300b37308 */ /* 0x000f620000000800 */
[C---:B------:R-:W-:Y:S01]  /*27500*/  HMMA.16816.F32 R24, R68.reuse, R94, R24 ;  /* 0x0000005e4418723c */ /* 0x040fe20000001818 */
[----:B------:R-:W1:Y:S02]  /*27510*/  LDSM.16.MT88.4 R92, [R227+0xd000] ;  /* 0x00d00000e35c783b */ /* 0x000e640000004200 */
[----:B------:R-:W-:Y:S03]  /*27520*/  FADD.FTZ R104, R106, R104 ;  /* 0x000000686a687221 */ /* 0x000fe60000010000 */
[C---:B------:R-:W-:Y:S03]  /*27530*/  HMMA.16816.F32 R28, R68.reuse, R72, R28 ;  /* 0x00000048441c723c */ /* 0x040fe6000000181c */
[----:B------:R-:W5:Y:S02]  /*27540*/  MUFU.EX2 R184, R184 ;  /* 0x000000b800b87308 */ /* 0x000f640000000800 */
[----:B------:R-:W-:Y:S01]  /*27550*/  FADD.FTZ R104, R114, R104 ;  /* 0x0000006872687221 */ /* 0x000fe20000010000 */
[C---:B------:R-:W-:Y:S07]  /*27560*/  HMMA.16816.F32 R32, R68.reuse, R74, R32 ;  /* 0x0000004a4420723c */ /* 0x040fee0000001820 */
[----:B------:R-:W5:Y:S01]  /*27570*/  MUFU.EX2 R182, R182 ;  /* 0x000000b600b67308 */ /* 0x000f620000000800 */
[----:B------:R-:W-:Y:S01]  /*27580*/  F2FP.F16.F32.PACK_AB R73, R113, R114 ;  /* 0x000000727149723e */ /* 0x000fe200000000ff */
[C---:B------:R-:W-:Y:S03]  /*27590*/  HMMA.16816.F32 R36, R68.reuse, R76, R36 ;  /* 0x0000004c4424723c */ /* 0x040fe60000001824 */
[----:B------:R-:W-:Y:S03]  /*275a0*/  F2FP.F16.F32.PACK_AB R75, R112, R115 ;  /* 0x00000073704b723e */ /* 0x000fe600000000ff */
[C---:B------:R-:W-:Y:S01]  /*275b0*/  HMMA.16816.F32 R40, R68.reuse, R78, R40 ;  /* 0x0000004e4428723c */ /* 0x040fe20000001828 */
[----:B------:R-:W3:Y:S01]  /*275c0*/  LDSM.16.MT88.4 R76, [R224+0xd000] ;  /* 0x00d00000e04c783b */ /* 0x000ee20000004200 */
[----:B------:R-:W-:Y:S03]  /*275d0*/  MUFU.EX2 R183, R183 ;  /* 0x000000b700b77308 */ /* 0x000fe60000000800 */
[C---:B------:R-:W-:Y:S01]  /*275e0*/  F2FP.F16.F32.PACK_AB R72, R122.reuse, R123 ;  /* 0x0000007b7a48723e */ /* 0x040fe200000000ff */
[C---:B--2---:R-:W-:Y:S06]  /*275f0*/  HMMA.16816.F32 R44, R68.reuse, R80, R44 ;  /* 0x00000050442c723c */ /* 0x044fec000000182c */
[----:B------:R-:W2:Y:S01]  /*27600*/  MUFU.EX2 R185, R185 ;  /* 0x000000b900b97308 */ /* 0x000ea20000000800 */
[C---:B------:R-:W-:Y:S01]  /*27610*/  F2FP.F16.F32.PACK_AB R74, R121.reuse, R120 ;  /* 0x00000078794a723e */ /* 0x040fe200000000ff */
[C---:B------:R-:W-:Y:S01]  /*27620*/  HMMA.16816.F32 R48, R68.reuse, R82, R48 ;  /* 0x000000524430723c */ /* 0x040fe20000001830 */
[----:B------:R-:W5:Y:S02]  /*27630*/  LDSM.16.MT88.4 R80, [R223+0xd000] ;  /* 0x00d00000df50783b */ /* 0x000f640000004200 */
[----:B------:R-:W-:Y:S03]  /*27640*/  FADD.FTZ R122, R122, R148 ;  /* 0x000000947a7a7221 */ /* 0x000fe60000010000 */
[C---:B----4-:R-:W-:Y:S02]  /*27650*/  HMMA.16816.F32 R52, R68.reuse, R84, R52 ;  /* 0x000000544434723c */ /* 0x050fe40000001834 */
[----:B------:R-:W-:Y:S03]  /*27660*/  MUFU.EX2 R187, R187 ;  /* 0x000000bb00bb7308 */ /* 0x000fe60000000800 */
[----:B------:R-:W-:Y:S01]  /*27670*/  FADD.FTZ R122, R120, R122 ;  /* 0x0000007a787a7221 */ /* 0x000fe20000010000 */
[C---:B------:R-:W-:Y:S01]  /*27680*/  HMMA.16816.F32 R56, R68.reuse, R86, R56 ;  /* 0x000000564438723c */ /* 0x040fe20000001838 */
[----:B------:R-:W-:Y:S05]  /*27690*/  LDSM.16.MT88.4 R84, [R225+0x11000] ;  /* 0x01100000e154783b */ /* 0x000fea0000004200 */
[----:B------:R-:W4:Y:S01]  /*276a0*/  MUFU.EX2 R186, R186 ;  /* 0x000000ba00ba7308 */ /* 0x000f220000000800 */
[----:B------:R-:W-:Y:S01]  /*276b0*/  FADD.FTZ R122, R121, R122 ;  /* 0x0000007a797a7221 */ /* 0x000fe20000010000 */
[C---:B------:R-:W-:Y:S08]  /*276c0*/  HMMA.16816.F32 R60, R68.reuse, R88, R60 ;  /* 0x00000058443c723c */ /* 0x040ff0000000183c */
[----:B------:R-:W-:Y:S01]  /*276d0*/  MUFU.EX2 R181, R181 ;  /* 0x000000b500b57308 */ /* 0x000fe20000000800 */
[----:B------:R-:W-:Y:S01]  /*276e0*/  HMMA.16816.F32 R64, R68, R90, R64 ;  /* 0x0000005a4440723c */ /* 0x000fe20000001840 */
[----:B------:R-:W2:Y:S02]  /*276f0*/  LDSM.16.MT88.4 R68, [R227+0x11000] ;  /* 0x01100000e344783b */ /* 0x000ea40000004200 */
[----:B------:R-:W-:Y:S03]  /*27700*/  FADD.FTZ R104, R113, R104 ;  /* 0x0000006871687221 */ /* 0x000fe60000010000 */
[C---:B-1----:R-:W-:Y:S03]  /*27710*/  HMMA.16816.F32 R4, R72.reuse, R92, R4 ;  /* 0x0000005c4804723c */ /* 0x042fe60000001804 */
[----:B------:R-:W1:Y:S01]  /*27720*/  MUFU.EX2 R180, R180 ;  /* 0x000000b400b47308 */ /* 0x000e620000000800 */
[----:B------:R-:W4:Y:S01]  /*27730*/  LDSM.16.MT88.4 R88, [R224+0x11000] ;  /* 0x01100000e058783b */ /* 0x000f220000004200 */
[----:B------:R-:W-:Y:S01]  /*27740*/  FADD.FTZ R122, R178, R122 ;  /* 0x0000007ab27a7221 */ /* 0x000fe20000010000 */
[C---:B------:R-:W-:Y:S07]  /*27750*/  HMMA.16816.F32 R8, R72.reuse, R94, R8 ;  /* 0x0000005e4808723c */ /* 0x040fee0000001808 */
[----:B------:R-:W-:Y:S01]  /*27760*/  MUFU.EX2 R163, R163 ;  /* 0x000000a300a37308 */ /* 0x000fe20000000800 */
[----:B------:R-:W1:Y:S01]  /*27770*/  LDSM.16.MT88.4 R92, [R223+0x11000] ;  /* 0x01100000df5c783b */ /* 0x000e620000004200 */
[C---:B------:R-:W-:Y:S08]  /*27780*/  HMMA.16816.F32 R12, R72.reuse, R96, R12 ;  /* 0x00000060480c723c */ /* 0x040ff0000000180c */
[----:B------:R-:W-:Y:S01]  /*27790*/  MUFU.EX2 R162, R162 ;  /* 0x000000a200a27308 */ /* 0x000fe20000000800 */
[C---:B------:R-:W-:Y:S01]  /*277a0*/  HMMA.16816.F32 R16, R72.reuse, R98, R16 ;  /* 0x000000624810723c */ /* 0x040fe20000001810 */
[----:B------:R-:W-:Y:S02]  /*277b0*/  LDSM.16.MT88.4 R96, [R225+0xe000] ;  /* 0x00e00000e160783b */ /* 0x000fe40000004200 */
[----:B------:R-:W-:Y:S03]  /*277c0*/  FADD.FTZ R115, R115, R104 ;  /* 0x0000006873737221 */ /* 0x000fe60000010000 */
[C---:B---3--:R-:W-:Y:S03]  /*277d0*/  HMMA.16816.F32 R20, R72.reuse, R76, R20 ;  /* 0x0000004c4814723c */ /* 0x048fe60000001814 */
[----:B------:R-:W-:Y:S02]  /*277e0*/  MUFU.EX2 R161, R161 ;  /* 0x000000a100a17308 */ /* 0x000fe40000000800 */
[----:B------:R-:W-:Y:S01]  /*277f0*/  FADD.FTZ R115, R112, R115 ;  /* 0x0000007370737221 */ /* 0x000fe20000010000 */
[C---:B------:R-:W-:Y:S01]  /*27800*/  HMMA.16816.F32 R24, R72.reuse, R78, R24 ;  /* 0x0000004e4818723c */ /* 0x040fe20000001818 */
[----:B------:R-:W3:Y:S06]  /*27810*/  LDSM.16.MT88.4 R76, [R227+0xd800] ;  /* 0x00d80000e34c783b */ /* 0x000eec0000004200 */
[----:B------:R-:W-:Y:S01]  /*27820*/  MUFU.EX2 R160, R160 ;  /* 0x000000a000a07308 */ /* 0x000fe20000000800 */
[----:B------:R-:W-:Y:S01]  /*27830*/  FADD.FTZ R115, R170, R115 ;  /* 0x00000073aa737221 */ /* 0x000fe20000010000 */
[C---:B-----5:R-:W-:Y:S08]  /*27840*/  HMMA.16816.F32 R28, R72.reuse, R80, R28 ;  /* 0x00000050481c723c */ /* 0x060ff0000000181c */
[----:B------:R-:W-:Y:S01]  /*27850*/  MUFU.EX2 R159, R159 ;  /* 0x0000009f009f7308 */ /* 0x000fe20000000800 */
[C---:B------:R-:W-:Y:S01]  /*27860*/  HMMA.16816.F32 R32, R72.reuse, R82, R32 ;  /* 0x000000524820723c */ /* 0x040fe20000001820 */
[----:B------:R-:W5:Y:S05]  /*27870*/  LDSM.16.MT88.4 R80, [R225+0xd800] ;  /* 0x00d80000e150783b */ /* 0x000f6a0000004200 */
[C---:B--2---:R-:W-:Y:S03]  /*27880*/  HMMA.16816.F32 R36, R72.reuse, R68, R36 ;  /* 0x000000444824723c */ /* 0x044fe60000001824 */
[----:B------:R-:W-:Y:S03]  /*27890*/  MUFU.EX2 R158, R158 ;  /* 0x0000009e009e7308 */ /* 0x000fe60000000800 */
[C---:B------:R-:W-:Y:S07]  /*278a0*/  HMMA.16816.F32 R40, R72.reuse, R70, R40 ;  /* 0x000000464828723c */ /* 0x040fee0000001828 */
[----:B------:R-:W-:Y:S01]  /*278b0*/  MUFU.EX2 R157, R157 ;  /* 0x0000009d009d7308 */ /* 0x000fe20000000800 */
[----:B------:R-:W-:Y:S01]  /*278c0*/  F2FP.F16.F32.PACK_AB R69, R175, R170 ;  /* 0x000000aaaf45723e */ /* 0x000fe200000000ff */
[C---:B------:R-:W-:Y:S03]  /*278d0*/  HMMA.16816.F32 R44, R72.reuse, R84, R44 ;  /* 0x00000054482c723c */ /* 0x040fe6000000182c */
[----:B------:R-:W-:Y:S03]  /*278e0*/  F2FP.F16.F32.PACK_AB R71, R174, R173 ;  /* 0x000000adae47723e */ /* 0x000fe600000000ff */
[C---:B------:R-:W-:Y:S01]  /*278f0*/  HMMA.16816.F32 R48, R72.reuse, R86, R48 ;  /* 0x000000564830723c */ /* 0x040fe20000001830 */
[----:B------:R-:W2:Y:S01]  /*27900*/  LDSM.16.MT88.4 R84, [R224+0xd800] ;  /* 0x00d80000e054783b */ /* 0x000ea20000004200 */
[----:B------:R-:W-:Y:S03]  /*27910*/  MUFU.EX2 R156, R156 ;  /* 0x0000009c009c7308 */ /* 0x000fe60000000800 */
[C---:B------:R-:W-:Y:S01]  /*27920*/  F2FP.F16.F32.PACK_AB R68, R176.reuse, R178 ;  /* 0x000000b2b044723e */ /* 0x040fe200000000ff */
[C---:B----4-:R-:W-:Y:S06]  /*27930*/  HMMA.16816.F32 R52, R72.reuse, R88, R52 ;  /* 0x000000584834723c */ /* 0x050fec0000001834 */
[----:B------:R-:W-:Y:S01]  /*27940*/  MUFU.EX2 R172, R172 ;  /* 0x000000ac00ac7308 */ /* 0x000fe20000000800 */
[----:B------:R-:W-:Y:S01]  /*27950*/  F2FP.F16.F32.PACK_AB R70, R179, R177 ;  /* 0x000000b1b346723e */ /* 0x000fe200000000ff */
[C---:B------:R-:W-:Y:S01]  /*27960*/  HMMA.16816.F32 R56, R72.reuse, R90, R56 ;  /* 0x0000005a4838723c */ /* 0x040fe20000001838 */
[----:B------:R-:W-:Y:S02]  /*27970*/  LDSM.16.MT88.4 R88, [R225+0x11800] ;  /* 0x01180000e158783b */ /* 0x000fe40000004200 */
[----:B------:R-:W-:Y:S03]  /*27980*/  FADD.FTZ R176, R176, R122 ;  /* 0x0000007ab0b07221 */ /* 0x000fe60000010000 */
[C---:B-1----:R-:W-:Y:S02]  /*27990*/  HMMA.16816.F32 R60, R72.reuse, R92, R60 ;  /* 0x0000005c483c723c */ /* 0x042fe4000000183c */
[----:B------:R-:W-:Y:S03]  /*279a0*/  MUFU.EX2 R171, R171 ;  /* 0x000000ab00ab7308 */ /* 0x000fe60000000800 */
[----:B------:R-:W-:Y:S01]  /*279b0*/  FADD.FTZ R175, R175, R115 ;  /* 0x00000073afaf7221 */ /* 0x000fe20000010000 */
[----:B------:R-:W-:Y:S01]  /*279c0*/  HMMA.16816.F32 R64, R72, R94, R64 ;  /* 0x0000005e4840723c */ /* 0x000fe20000001840 */
[----:B------:R-:W1:Y:S05]  /*279d0*/  LDSM.16.MT88.4 R72, [R223+0xd800] ;  /* 0x00d80000df48783b */ /* 0x000e6a0000004200 */
[----:B------:R-:W-:Y:S01]  /*279e0*/  MUFU.EX2 R169, R169 ;  /* 0x000000a900a97308 */ /* 0x000fe20000000800 */
[----:B------:R-:W-:Y:S01]  /*279f0*/  FADD.FTZ R175, R173, R175 ;  /* 0x000000afadaf7221 */ /* 0x000fe20000010000 */
[C---:B---3--:R-:W-:Y:S01]  /*27a00*/  HMMA.16816.F32 R4, R68.reuse, R76, R4 ;  /* 0x0000004c4404723c */ /* 0x048fe20000001804 */
[----:B------:R-:W-:Y:S07]  /*27a10*/  LDSM.16.MT88.4 R92, [R223+0x11800] ;  /* 0x01180000df5c783b */ /* 0x000fee0000004200 */
[----:B------:R-:W-:Y:S01]  /*27a20*/  MUFU.EX2 R168, R168 ;  /* 0x000000a800a87308 */ /* 0x000fe20000000800 */
[C---:B------:R-:W-:Y:S01]  /*27a30*/  HMMA.16816.F32 R8, R68.reuse, R78, R8 ;  /* 0x0000004e4408723c */ /* 0x040fe20000001808 */
[----:B------:R-:W3:Y:S05]  /*27a40*/  LDSM.16.MT88.4 R76, [R227+0x11800] ;  /* 0x01180000e34c783b */ /* 0x000eea0000004200 */
[C---:B-----5:R-:W-:Y:S03]  /*27a50*/  HMMA.16816.F32 R12, R68.reuse, R80, R12 ;  /* 0x00000050440c723c */ /* 0x060fe6000000180c */
[----:B------:R-:W-:Y:S02]  /*27a60*/  MUFU.EX2 R167, R167 ;  /* 0x000000a700a77308 */ /* 0x000fe40000000800 */
[----:B------:R-:W-:Y:S01]  /*27a70*/  FADD.FTZ R176, R177, R176 ;  /* 0x000000b0b1b07221 */ /* 0x000fe20000010000 */
[C---:B------:R-:W-:Y:S01]  /*27a80*/  HMMA.16816.F32 R16, R68.reuse, R82, R16 ;  /* 0x000000524410723c */ /* 0x040fe20000001810 */
[----:B------:R-:W4:Y:S06]  /*27a90*/  LDSM.16.MT88.4 R80, [R224+0x11800] ;  /* 0x01180000e050783b */ /* 0x000f2c0000004200 */
[----:B------:R-:W-:Y:S01]  /*27aa0*/  MUFU.EX2 R166, R166 ;  /* 0x000000a600a67308 */ /* 0x000fe20000000800 */
[----:B------:R-:W-:Y:S01]  /*27ab0*/  FADD.FTZ R175, R174, R175 ;  /* 0x000000afaeaf7221 */ /* 0x000fe20000010000 */
[C---:B--2---:R-:W-:Y:S08]  /*27ac0*/  HMMA.16816.F32 R20, R68.reuse, R84, R20 ;  /* 0x000000544414723c */ /* 0x044ff00000001814 */
[----:B------:R-:W-:Y:S01]  /*27ad0*/  MUFU.EX2 R165, R165 ;  /* 0x000000a500a57308 */ /* 0x000fe20000000800 */
[C---:B------:R-:W-:Y:S01]  /*27ae0*/  HMMA.16816.F32 R24, R68.reuse, R86, R24 ;  /* 0x000000564418723c */ /* 0x040fe20000001818 */
[----:B------:R-:W2:Y:S02]  /*27af0*/  LDSM.16.MT88.4 R84, [R227+0xe000] ;  /* 0x00e00000e354783b */ /* 0x000ea40000004200 */
[----:B------:R-:W-:Y:S03]  /*27b00*/  FADD.FTZ R176, R179, R176 ;  /* 0x000000b0b3b07221 */ /* 0x000fe60000010000 */
[C---:B-1----:R-:W-:Y:S03]  /*27b10*/  HMMA.16816.F32 R28, R68.reuse, R72, R28 ;  /* 0x00000048441c723c */ /* 0x042fe6000000181c */
[----:B------:R-:W-:Y:S02]  /*27b20*/  MUFU.EX2 R164, R164 ;  /* 0x000000a400a47308 */ /* 0x000fe40000000800 */
[----:B------:R-:W-:Y:S01]  /*27b30*/  FADD.FTZ R175, R184, R175 ;  /* 0x000000afb8af7221 */ /* 0x000fe20000010000 */
[C---:B------:R-:W-:Y:S07]  /*27b40*/  HMMA.16816.F32 R32, R68.reuse, R74, R32 ;  /* 0x0000004a4420723c */ /* 0x040fee0000001820 */
[----:B------:R-:W-:Y:S01]  /*27b50*/  MUFU.EX2 R155, R155 ;  /* 0x0000009b009b7308 */ /* 0x000fe20000000800 */
[C---:B------:R-:W-:Y:S03]  /*27b60*/  F2FP.F16.F32.PACK_AB R73, R182.reuse, R184 ;  /* 0x000000b8b649723e */ /* 0x040fe600000000ff */
[----:B------:R-:W-:Y:S01]  /*27b70*/  FADD.FTZ R175, R182, R175 ;  /* 0x000000afb6af7221 */ /* 0x000fe20000010000 */
[----:B------:R-:W-:Y:S01]  /*27b80*/  F2FP.F16.F32.PACK_AB R75, R185, R183 ;  /* 0x000000b7b94b723e */ /* 0x000fe200000000ff */
[C---:B---3--:R-:W-:Y:S04]  /*27b90*/  HMMA.16816.F32 R36, R68.reuse, R76, R36 ;  /* 0x0000004c4424723c */ /* 0x048fe80000001824 */
[----:B------:R-:W1:Y:S01]  /*27ba0*/  MUFU.EX2 R150, R150 ;  /* 0x0000009600967308 */ /* 0x000e620000000800 */
[----:B------:R-:W-:Y:S01]  /*27bb0*/  F2FP.F16.F32.PACK_AB R72, R186, R187 ;  /* 0x000000bbba48723e */ /* 0x000fe200000000ff */
[----:B------:R-:W-:Y:S01]  /*27bc0*/  FADD.FTZ R187, R187, R176 ;  /* 0x000000b0bbbb7221 */ /* 0x000fe20000010000 */
[----:B------:R-:W-:Y:S01]  /*27bd0*/  F2FP.F16.F32.PACK_AB R74, R180, R181 ;  /* 0x000000b5b44a723e */ /* 0x000fe200000000ff */
[C---:B------:R-:W-:Y:S01]  /*27be0*/  HMMA.16816.F32 R40, R68.reuse, R78, R40 ;  /* 0x0000004e4428723c */ /* 0x040fe20000001828 */
[----:B------:R-:W3:Y:S05]  /*27bf0*/  LDSM.16.MT88.4 R76, [R223+0xe000] ;  /* 0x00e00000df4c783b */ /* 0x000eea0000004200 */
[----:B------:R-:W-:Y:S01]  /*27c00*/  MUFU.EX2 R136, R136 ;  /* 0x0000008800887308 */ /* 0x000fe20000000800 */
[----:B------:R-:W-:Y:S01]  /*27c10*/  FADD.FTZ R187, R186, R187 ;  /* 0x000000bbbabb7221 */ /* 0x000fe20000010000 */
[C---:B------:R-:W-:Y:S03]  /*27c20*/  HMMA.16816.F32 R44, R68.reuse, R88, R44 ;  /* 0x00000058442c723c */ /* 0x040fe6000000182c */
[----:B------:R-:W-:Y:S03]  /*27c30*/  FADD.FTZ R175, R183, R175 ;  /* 0x000000afb7af7221 */ /* 0x000fe60000010000 */
[C---:B------:R-:W-:Y:S01]  /*27c40*/  HMMA.16816.F32 R48, R68.reuse, R90, R48 ;  /* 0x0000005a4430723c */ /* 0x040fe20000001830 */
[----:B------:R-:W-:Y:S01]  /*27c50*/  LDSM.16.MT88.4 R88, [R223+0x12000] ;  /* 0x01200000df58783b */ /* 0x000fe20000004200 */
[----:B------:R-:W5:Y:S03]  /*27c60*/  MUFU.EX2 R151, R151 ;  /* 0x0000009700977308 */ /* 0x000f660000000800 */
[----:B-1----:R-:W-:Y:S01]  /*27c70*/  F2FP.F16.F32.PACK_AB R133, R150, R155 ;  /* 0x0000009b9685723e */ /* 0x002fe200000000ff */
[C---:B----4-:R-:W-:Y:S06]  /*27c80*/  HMMA.16816.F32 R52, R68.reuse, R80, R52 ;  /* 0x000000504434723c */ /* 0x050fec0000001834 */
[----:B------:R-:W-:Y:S01]  /*27c90*/  MUFU.EX2 R144, R144 ;  /* 0x0000009000907308 */ /* 0x000fe20000000800 */
[----:B------:R-:W-:Y:S01]  /*27ca0*/  FADD.FTZ R187, R181, R187 ;  /* 0x000000bbb5bb7221 */ /* 0x000fe20000010000 */
[C---:B------:R-:W-:Y:S01]  /*27cb0*/  HMMA.16816.F32 R56, R68.reuse, R82, R56 ;  /* 0x000000524438723c */ /* 0x040fe20000001838 */
[----:B------:R-:W-:Y:S02]  /*27cc0*/  LDSM.16.MT88.4 R80, [R225+0x12000] ;  /* 0x01200000e150783b */ /* 0x000fe40000004200 */
[----:B------:R-:W-:Y:S03]  /*27cd0*/  FADD.FTZ R175, R185, R175 ;  /* 0x000000afb9af7221 */ /* 0x000fe60000010000 */
[C---:B------:R-:W-:Y:S02]  /*27ce0*/  HMMA.16816.F32 R60, R68.reuse, R92, R60 ;  /* 0x0000005c443c723c */ /* 0x040fe4000000183c */
[----:B------:R-:W1:Y:S03]  /*27cf0*/  MUFU.EX2 R143, R143 ;  /* 0x0000008f008f7308 */ /* 0x000e660000000800 */
[----:B-----5:R-:W-:Y:S01]  /*27d00*/  F2FP.F16.F32.PACK_AB R135, R151, R136 ;  /* 0x000000889787723e */ /* 0x020fe200000000ff */
[----:B------:R-:W-:Y:S01]  /*27d10*/  HMMA.16816.F32 R64, R68, R94, R64 ;  /* 0x0000005e4440723c */ /* 0x000fe20000001840 */
[----:B------:R-:W4:Y:S05]  /*27d20*/  LDSM.16.MT88.4 R68, [R227+0x12000] ;  /* 0x01200000e344783b */ /* 0x000f2a0000004200 */
[----:B------:R-:W-:Y:S01]  /*27d30*/  MUFU.EX2 R139, R139 ;  /* 0x0000008b008b7308 */ /* 0x000fe20000000800 */
[----:B------:R-:W-:Y:S01]  /*27d40*/  FADD.FTZ R187, R180, R187 ;  /* 0x000000bbb4bb7221 */ /* 0x000fe20000010000 */
[C---:B--2---:R-:W-:Y:S01]  /*27d50*/  HMMA.16816.F32 R4, R72.reuse, R84, R4 ;  /* 0x000000544804723c */ /* 0x044fe20000001804 */
[----:B------:R-:W-:Y:S07]  /*27d60*/  LDSM.16.MT88.4 R92, [R225+0xe800] ;  /* 0x00e80000e15c783b */ /* 0x000fee0000004200 */
[----:B------:R-:W2:Y:S01]  /*27d70*/  MUFU.EX2 R142, R142 ;  /* 0x0000008e008e7308 */ /* 0x000ea20000000800 */
[C---:B------:R-:W-:Y:S01]  /*27d80*/  HMMA.16816.F32 R8, R72.reuse, R86, R8 ;  /* 0x000000564808723c */ /* 0x040fe20000001808 */
[----:B------:R-:W5:Y:S05]  /*27d90*/  LDSM.16.MT88.4 R84, [R224+0x12000] ;  /* 0x01200000e054783b */ /* 0x000f6a0000004200 */
[C---:B------:R-:W-:Y:S05]  /*27da0*/  HMMA.16816.F32 R12, R72.reuse, R96, R12 ;  /* 0x00000060480c723c */ /* 0x040fea000000180c */
[----:B-1----:R-:W-:Y:S01]  /*27db0*/  F2FP.F16.F32.PACK_AB R132, R143, R144 ;  /* 0x000000908f84723e */ /* 0x002fe200000000ff */
[C---:B------:R-:W-:Y:S01]  /*27dc0*/  HMMA.16816.F32 R16, R72.reuse, R98, R16 ;  /* 0x000000624810723c */ /* 0x040fe20000001810 */
[----:B------:R-:W-:Y:S04]  /*27dd0*/  LDSM.16.MT88.4 R96, [R224+0xe800] ;  /* 0x00e80000e060783b */ /* 0x000fe80000004200 */
[----:B--2---:R-:W-:Y:S01]  /*27de0*/  F2FP.F16.F32.PACK_AB R134, R142, R139 ;  /* 0x0000008b8e86723e */ /* 0x004fe200000000ff */
        /* <DEDUP_REMOVED lines=8> */
[----:B------:R-:W1:Y:S04]  /*27e70*/  LDSM.16.MT88.4 R76, [R227+0xe800] ;  /* 0x00e80000e34c783b */ /* 0x000e680000004200 */
        /* <DEDUP_REMOVED lines=46> */
[C---:B------:R-:W-:Y:S01]  /*28160*/  HMMA.16816.F32 R48, R68.reuse, R74, R48 ;  /* 0x0000004a4430723c */ /* 0x040fe20000001830 */
[----:B------:R-:W3:Y:S04]  /*28170*/  LDSM.16.MT88.4 R72, [R224+0xf000] ;  /* 0x00f00000e048783b */ /* 0x000ee80000004200 */
        /* <DEDUP_REMOVED lines=8> */
[----:B------:R-:W-:Y:S01]  /*28200*/  HMMA.16816.F32 R64, R68, R86, R64 ;  /* 0x000000564440723c */ /* 0x000fe20000001840 */
[----:B------:R-:W4:Y:S04]  /*28210*/  LDSM.16.MT88.4 R84, [R227+0x13000] ;  /* 0x01300000e354783b */ /* 0x000f280000004200 */
[----:B------:R-:W-:Y:S01]  /*28220*/  FADD.FTZ R252, R151, R175 ;  /* 0x000000af97fc7221 */ /* 0x000fe20000010000 */
[----:B------:R-:W-:Y:S01]  /*28230*/  FADD.FTZ R251, R142, R187 ;  /* 0x000000bb8efb7221 */ /* 0x000fe20000010000 */
[----:B------:R-:W-:Y:S04]  /*28240*/  F2FP.F16.F32.PACK_AB R69, R162, R163 ;  /* 0x000000a3a245723e */ /* 0x000fe800000000ff */
[----:B------:R-:W-:Y:S02]  /*28250*/  F2FP.F16.F32.PACK_AB R71, R160, R161 ;  /* 0x000000a1a047723e */ /* 0x000fe400000000ff */
[----:B------:R-:W-:Y:S02]  /*28260*/  F2FP.F16.F32.PACK_AB R68, R158, R159 ;  /* 0x0000009f9e44723e */ /* 0x000fe400000000ff */
[----:B------:R-:W-:Y:S07]  /*28270*/  F2FP.F16.F32.PACK_AB R70, R156, R157 ;  /* 0x0000009d9c46723e */ /* 0x000fee00000000ff */
[C---:B--2---:R-:W-:Y:S06]  /*28280*/  HMMA.16816.F32 R4, R68.reuse, R80, R4 ;  /* 0x000000504404723c */ /* 0x044fec0000001804 */
[C---:B------:R-:W-:Y:S01]  /*28290*/  HMMA.16816.F32 R8, R68.reuse, R82, R8 ;  /* 0x000000524408723c */ /* 0x040fe20000001808 */
[----:B------:R-:W2:Y:S05]  /*282a0*/  LDSM.16.MT88.4 R80, [R225+0x13000] ;  /* 0x01300000e150783b */ /* 0x000eaa0000004200 */
[C---:B------:R-:W-:Y:S06]  /*282b0*/  HMMA.16816.F32 R12, R68.reuse, R88, R12 ;  /* 0x00000058440c723c */ /* 0x040fec000000180c */
[C---:B------:R-:W-:Y:S06]  /*282c0*/  HMMA.16816.F32 R16, R68.reuse, R90, R16 ;  /* 0x0000005a4410723c */ /* 0x040fec0000001810 */
        /* <DEDUP_REMOVED lines=8> */
[----:B------:R-:W4:Y:S05]  /*28350*/  LDSM.16.MT88.4 R84, [R225+0x13800] ;  /* 0x01380000e154783b */ /* 0x000f2a0000004200 */
[C---:B--2---:R-:W-:Y:S06]  /*28360*/  HMMA.16816.F32 R44, R68.reuse, R80, R44 ;  /* 0x00000050442c723c */ /* 0x044fec000000182c */
[C---:B------:R-:W-:Y:S06]  /*28370*/  HMMA.16816.F32 R48, R68.reuse, R82, R48 ;  /* 0x000000524430723c */ /* 0x040fec0000001830 */
[C---:B---3--:R-:W-:Y:S06]  /*28380*/  HMMA.16816.F32 R52, R68.reuse, R72, R52 ;  /* 0x000000484434723c */ /* 0x048fec0000001834 */
[C---:B------:R-:W-:Y:S06]  /*28390*/  HMMA.16816.F32 R56, R68.reuse, R74, R56 ;  /* 0x0000004a4438723c */ /* 0x040fec0000001838 */
[C---:B-1----:R-:W-:Y:S06]  /*283a0*/  HMMA.16816.F32 R60, R68.reuse, R76, R60 ;  /* 0x0000004c443c723c */ /* 0x042fec000000183c */
[----:B------:R-:W-:Y:S01]  /*283b0*/  HMMA.16816.F32 R64, R68, R78, R64 ;  /* 0x0000004e4440723c */ /* 0x000fe20000001840 */
[----:B------:R-:W1:Y:S05]  /*283c0*/  LDSM.16.MT88.4 R76, [R224+0x13800] ;  /* 0x01380000e04c783b */ /* 0x000e6a0000004200 */
[C---:B------:R-:W-:Y:S03]  /*283d0*/  HMMA.16816.F32 R128, R132.reuse, R124, R4 ;  /* 0x0000007c8480723c */ /* 0x040fe60000001804 */
[----:B------:R-:W2:Y:S03]  /*283e0*/  LDSM.16.MT88.4 R68, [R223+0x13800] ;  /* 0x01380000df44783b */ /* 0x000ea60000004200 */
        /* <DEDUP_REMOVED lines=11> */
[C---:B-1----:R-:W-:Y:S06]  /*284a0*/  HMMA.16816.F32 R80, R132.reuse, R76, R52 ;  /* 0x0000004c8450723c */ /* 0x042fec0000001834 */
[C---:B------:R-:W-:Y:S06]  /*284b0*/  HMMA.16816.F32 R76, R132.reuse, R78, R56 ;  /* 0x0000004e844c723c */ /* 0x040fec0000001838 */
[C---:B--2---:R-:W-:Y:S06]  /*284c0*/  HMMA.16816.F32 R72, R132.reuse, R68, R60 ;  /* 0x000000448448723c */ /* 0x044fec000000183c */
[----:B------:R-:W-:Y:S07]  /*284d0*/  HMMA.16816.F32 R68, R132, R70, R64 ;  /* 0x000000468444723c */ /* 0x000fee0000001840 */
[----:B------:R-:W-:Y:S04]  /*284e0*/  MOV R135, R2 ;  /* 0x0000000200877202 */ /* 0x000fe80000000f00 */
[----:B------:R-:W-:Y:S01]  /*284f0*/  MOV R133, R3 ;  /* 0x0000000300857202 */ /* 0x000fe20000000f00 */
[----:B------:R-:W-:Y:S01]  /*28500*/  @!UPT UIADD3 URZ, URZ, URZ, URZ ;  /* 0x0000003f3f3ff290 */ /* 0x000fe2000fffe03f */
[----:B------:R-:W-:Y:S11]  /*28510*/  @P0 BRA `(.L_x_4682) ;  /* 0xffffffa000440947 */ /* 0x000ff6000383ffff */
.L_x_4673:
        /* <DEDUP_REMOVED lines=24> */
.L_x_4704:
        /* <DEDUP_REMOVED lines=146> */
[----:B------:R-:W1:Y:S01]  /*28fc0*/  @P4 MUFU.LG2 R25, R11 ;  /* 0x0000000b00194308 */ /* 0x000e620000000c00 */
[----:B------:R-:W-:-:S07]  /*28fd0*/  LEA.HI R15, R15, R14, RZ, 0x4 ;  /* 0x0000000e0f0f7211 */ /* 0x000fce00078f20ff */
[----:B------:R1:W1:Y:S01]  /*28fe0*/  @P3 MUFU.LG2 R24, R10 ;  /* 0x0000000a00183308 */ /* 0x0002620000000c00 */
[----:B------:R-:W-:Y:S01]  /*28ff0*/  LOP3.LUT R17, R17, 0xffffffe0, RZ, 0xc0, !PT ;  /* 0xffffffe011117812 */ /* 0x000fe200078ec0ff */
[----:B---3--:R3:W5:Y:S01]  /*29000*/  LD.E.64 R80, desc[UR10][R6.64+0x78] ;  /* 0x0000780a06507980 */ /* 0x008762000c101b00 */
[----:B----4-:R-:W-:-:S03]  /*29010*/  SHF.L.U32 R21, R4, 0x6, RZ ;  /* 0x0000000604157819 */ /* 0x010fc600000006ff */
[----:B------:R3:W5:Y:S01]  /*29020*/  LD.E R12, desc[UR10][R6.64+0xcc] ;  /* 0x0000cc0a060c7980 */ /* 0x000762000c101900 */
[----:B-1----:R-:W-:Y:S02]  /*29030*/  LOP3.LUT R10, R15, 0xfffffff0, RZ, 0xc0, !PT ;  /* 0xfffffff00f0a7812 */ /* 0x002fe400078ec0ff */
[----:B------:R-:W-:-:S04]  /*29040*/  SHF.R.S32.HI R15, RZ, 0x1f, R16 ;  /* 0x0000001fff0f7819 */ /* 0x000fc80000011410 */
[----:B------:R-:W-:Y:S01]  /*29050*/  LEA.HI R15, R15, R16, RZ, 0x2 ;  /* 0x000000100f0f7211 */ /* 0x000fe200078f10ff */
[----:B------:R-:W-:Y:S01]  /*29060*/  @P4 FMUL.FTZ R25, R25, 0.69314718246459960938 ;  /* 0x3f31721819194820 */ /* 0x000fe20000410000 */
[----:B------:R-:W-:Y:S02]  /*29070*/  IADD3 R10, -R10, R14, RZ ;  /* 0x0000000e0a0a7210 */ /* 0x000fe40007ffe1ff */
[----:B------:R-:W-:Y:S02]  /*29080*/  LOP3.LUT R15, R15, 0xffffffc, RZ, 0xc0, !PT ;  /* 0x0ffffffc0f0f7812 */ /* 0x000fe400078ec0ff */
[----:B------:R-:W-:Y:S01]  /*29090*/  MOV R11, 0xff800000 ;  /* 0xff800000000b7802 */ /* 0x000fe20000000f00 */
[----:B-----5:R-:W-:Y:S01]  /*290a0*/  @P4 FFMA.FTZ R11, R5, R3, R25 ;  /* 0x00000003050b4223 */ /* 0x020fe20000010019 */
[----:B------:R-:W-:Y:S02]  /*290b0*/  LEA.HI R23, R10, R10, RZ, 0x1 ;  /* 0x0000000a0a177211 */ /* 0x000fe400078f08ff */
[----:B------:R-:W-:-:S02]  /*290c0*/  IADD3 R17, -R17, R14, RZ ;  /* 0x0000000e11117210 */ /* 0x000fc40007ffe1ff */
[----:B------:R-:W-:Y:S02]  /*290d0*/  IADD3 R3, R16, -R15, RZ ;  /* 0x8000000f10037210 */ /* 0x000fe40007ffe0ff */
        /* <DEDUP_REMOVED lines=8> */
[----:B------:R-:W-:Y:S02]  /*29160*/  LOP3.LUT R21, R22, R21, RZ, 0x3c, !PT ;  /* 0x0000001516157212 */ /* 0x000fe400078e3cff */
[----:B------:R-:W-:Y:S01]  /*29170*/  MOV R13, 0xff800000 ;  /* 0xff800000000d7802 */ /* 0x000fe20000000f00 */
[----:B------:R-:W-:Y:S01]  /*29180*/  @P3 FFMA.FTZ R13, R5, R2, R24 ;  /* 0x00000002050d3223 */ /* 0x000fe20000010018 */
[----:B------:R-:W-:Y:S02]  /*29190*/  LEA R2, R23, R21, 0x2 ;  /* 0x0000001517027211 */ /* 0x000fe400078e10ff */
        /* <DEDUP_REMOVED lines=19> */
[----:B------:R-:W-:Y:S01]  /*292d0*/  LEA R3, R3, R0, 0x4 ;  /* 0x0000000003037211 */ /* 0x000fe200078e20ff */
[----:B------:R-:W-:-:S04]  /*292e0*/  IMAD R18, R18, UR8, R245 ;  /* 0x0000000812127c24 */ /* 0x000fc8000f8e02f5 */
[----:B--2---:R-:W-:Y:S02]  /*292f0*/  IMAD R18, R18, R20, R244 ;  /* 0x0000001412127224 */ /* 0x004fe400078e02f4 */
[----:B------:R3:W2:Y:S02]  /*29300*/  LDS.128 R20, [R2+0x7000] ;  /* 0x0070000002147984 */ /* 0x0006a40000000c00 */
[----:B------:R-:W-:Y:S02]  /*29310*/  IMAD R5, R19, R18, R5 ;  /* 0x0000001213057224 */ /* 0x000fe400078e0205 */
[----:B------:R3:W1:Y:S01]  /*29320*/  LDS.128 R16, [R2+0x7800] ;  /* 0x0078000002107984 */ /* 0x0006620000000c00 */
[----:B----4-:R-:W-:Y:S05]  /*29330*/  @P0 BRA `(.L_x_4685) ;  /* 0x00000000003c0947 */ /* 0x010fea0003800000 */
[----:B------:R-:W-:Y:S02]  /*29340*/  IMAD R0, R242, -0x40, R243 ;  /* 0xffffffc0f2007824 */ /* 0x000fe400078e02f3 */
[----:B---3--:R-:W-:-:S03]  /*29350*/  VIADD R2, R3, 0x8 ;  /* 0x0000000803027836 */ /* 0x008fc60000000000 */
        /* <DEDUP_REMOVED lines=13> */
.L_x_4685:
[----:B------:R-:W-:Y:S05]  /*29430*/  BSYNC B0 ;  /* 0x0000000000007941 */ /* 0x000fea0003800000 */
.L_x_4684:
[----:B------:R-:W-:Y:S01]  /*29440*/  IMAD.SHL.U32 R10, R10, 0x4, RZ ;  /* 0x000000040a0a7824 */ /* 0x000fe200078e00ff */
[----:B------:R-:W-:Y:S02]  /*29450*/  R2UR UR4, R8 ;  /* 0x00000000080472ca */ /* 0x000fe400000e0000 */
[----:B------:R-:W-:Y:S02]  /*29460*/  R2UR UR5, R9 ;  /* 0x00000000090572ca */ /* 0x000fe400000e0000 */
[--C-:B----4-:R-:W-:Y:S01]  /*29470*/  SHF.R.S32.HI R11, RZ, 0x1f, R10.reuse ;  /* 0x0000001fff0b7819 */ /* 0x110fe2000001140a */
[----:B------:R-:W-:Y:S02]  /*29480*/  IMAD R12, R5, R12, RZ ;  /* 0x0000000c050c7224 */ /* 0x000fe400078e02ff */
[----:B-----5:R-:W-:-:S04]  /*29490*/  IMAD.WIDE R14, R4, 0x80, R10 ;  /* 0x00000080040e7825 */ /* 0x020fc800078e020a */
[----:B------:R-:W-:Y:S02]  /*294a0*/  IMAD R242, R242, -0x40, R243 ;  /* 0xffffffc0f2f27824 */ /* 0x000fe400078e02f3 */
[----:B------:R-:W-:Y:S01]  /*294b0*/  VIADD R3, R4, 0x8 ;  /* 0x0000000804037836 */ /* 0x000fe20000000000 */
[----:B------:R-:W-:Y:S01]  /*294c0*/  IADD3 R5, P2, R14, R12, RZ ;  /* 0x0000000c0e057210 */ /* 0x000fe20007f5e0ff */
[C---:B------:R-:W-:Y:S01]  /*294d0*/  VIADD R0, R4.reuse, 0x18 ;  /* 0x0000001804007836 */ /* 0x040fe20000000000 */
[----:B---3--:R3:W5:Y:S01]  /*294e0*/  LD.E R6, desc[UR4][R6.64+0xc0] ;  /* 0x0000c00406067980 */ /* 0x008762000c101900 */
[----:B------:R-:W-:Y:S01]  /*294f0*/  VIADD R2, R4, 0x10 ;  /* 0x0000001004027836 */ /* 0x000fe20000000000 */
[----:B------:R-:W-:Y:S01]  /*29500*/  ISETP.GE.AND P0, PT, R3, R242, PT ;  /* 0x000000f20300720c */ /* 0x000fe20003f06270 */
[----:B------:R-:W-:Y:S01]  /*29510*/  BSSY B0, `(.L_x_4686) ;  /* 0x000001b000007945 */ /* 0x000fe20003800000 */
[----:B------:R-:W-:Y:S02]  /*29520*/  LEA.HI.X.SX32 R3, R12, R15, 0x1, P2 ;  /* 0x0000000f0c037211 */ /* 0x000fe400010f0eff */
[----:B------:R-:W-:-:S02]  /*29530*/  LEA R12, P2, R5, R80, 0x2 ;  /* 0x00000050050c7211 */ /* 0x000fc400078410ff */
[-C--:B------:R-:W-:Y:S01]  /*29540*/  ISETP.GE.AND P6, PT, R0, R242.reuse, PT ;  /* 0x000000f20000720c */ /* 0x080fe20003fc6270 */
[C---:B------:R-:W-:Y:S01]  /*29550*/  VIADD R0, R4.reuse, 0x20 ;  /* 0x0000002004007836 */ /* 0x040fe20000000000 */
[----:B------:R-:W-:Y:S02]  /*29560*/  LEA.HI.X R13, R5, R81, R3, 0x2, P2 ;  /* 0x00000051050d7211 */ /* 0x000fe400010f1403 */
[-C--:B------:R-:W-:Y:S02]  /*29570*/  ISETP.GE.AND P2, PT, R4, R242.reuse, PT ;  /* 0x000000f20400720c */ /* 0x080fe40003f46270 */
[-C--:B------:R-:W-:Y:S01]  /*29580*/  ISETP.GE.AND P5, PT, R0, R242.reuse, PT ;  /* 0x000000f20000720c */ /* 0x080fe20003fa6270 */
[----:B------:R-:W-:Y:S01]  /*29590*/  VIADD R0, R4, 0x30 ;  /* 0x0000003004007836 */ /* 0x000fe20000000000 */
        /* <DEDUP_REMOVED lines=18> */
.L_x_4687:
[----:B------:R-:W-:Y:S05]  /*296c0*/  BSYNC B0 ;  /* 0x0000000000007941 */ /* 0x000fea0003800000 */
.L_x_4686:
        /* <DEDUP_REMOVED lines=11> */
.L_x_4689:
[----:B------:R-:W-:Y:S05]  /*29780*/  BSYNC B0 ;  /* 0x0000000000007941 */ /* 0x000fea0003800000 */
.L_x_4688:
        /* <DEDUP_REMOVED lines=10> */
.L_x_4691:
[----:B------:R-:W-:Y:S05]  /*29830*/  BSYNC B0 ;  /* 0x0000000000007941 */ /* 0x000fea0003800000 */
.L_x_4690:
        /* <DEDUP_REMOVED lines=10> */
.L_x_4693:
[----:B------:R-:W-:Y:S05]  /*298e0*/  BSYNC B0 ;  /* 0x0000000000007941 */ /* 0x000fea0003800000 */
.L_x_4692:
        /* <DEDUP_REMOVED lines=10> */
.L_x_4695:
[----:B------:R-:W-:Y:S05]  /*29990*/  BSYNC B0 ;  /* 0x0000000000007941 */ /* 0x000fea0003800000 */
.L_x_4694:
        /* <DEDUP_REMOVED lines=10> */
.L_x_4697:
[----:B------:R-:W-:Y:S05]  /*29a40*/  BSYNC B0 ;  /* 0x0000000000007941 */ /* 0x000fea0003800000 */
.L_x_4696:
        /* <DEDUP_REMOVED lines=10> */
.L_x_4699:
[----:B------:R-:W-:Y:S05]  /*29af0*/  BSYNC B0 ;  /* 0x0000000000007941 */ /* 0x000fea0003800000 */
.L_x_4698:
[----:B------:R-:W-:Y:S02]  /*29b00*/  MOV R2, R241 ;  /* 0x000000f100027202 */ /* 0x000fe40000000f00 */
[----:B------:R-:W-:-:S04]  /*29b10*/  MOV R3, 0x0 ;  /* 0x0000000000037802 */ /* 0x000fc80000000f00 */
[----:B-12345:R-:W-:Y:S05]  /*29b20*/  @P2 RET.REL.NODEC R2 `(_ZN5flash24flash_fwd_splitkv_kernelI23Flash_fwd_kernel_traitsILi128ELi64ELi128ELi4ELb0ELb0EN7cutlass6half_tE19Flash_kernel_traitsILi128ELi64ELi128ELi4ES3_EELb1ELb0ELb1ELb0ELb0ELb1ELb1ELb1EEEvNS_16Flash_fwd_paramsE) ;  /* 0xfffffd6402342950 */ /* 0x03efea0003c3ffff */
[-C--:B------:R-:W-:Y:S01]  /*29b30*/  ISETP.GE.AND P1, PT, R10, R6.reuse, PT ;  /* 0x000000060a00720c */ /* 0x080fe20003f26270 */
[----:B------:R-:W-:Y:S01]  /*29b40*/  IMAD.MOV.U32 R2, RZ, RZ, R241 ;  /* 0x000000ffff027224 */ /* 0x000fe200078e00f1 */
[----:B------:R-:W-:Y:S01]  /*29b50*/  ISETP.GE.AND P0, PT, R0, R6, PT ;  /* 0x000000060000720c */ /* 0x000fe20003f06270 */
[----:B------:R-:W-:-:S10]  /*29b60*/  IMAD.MOV.U32 R3, RZ, RZ, 0x0 ;  /* 0x00000000ff037424 */ /* 0x000fd400078e00ff */
[----:B------:R-:W-:Y:S02]  /*29b70*/  @!P1 R2UR UR4, R8 ;  /* 0x00000000080492ca */ /* 0x000fe400000e0000 */
[----:B------:R-:W-:-:S13]  /*29b80*/  @!P1 R2UR UR5, R9 ;  /* 0x00000000090592ca */ /* 0x000fda00000e0000 */
[----:B------:R1:W-:Y:S02]  /*29b90*/  @!P1 ST.E.128 desc[UR4][R12.64+0x7000], R48 ;  /* 0x007000300c009985 */ /* 0x0003e4000c101d04 */
[----:B-1----:R-:W-:Y:S05]  /*29ba0*/  @P0 RET.REL.NODEC R2 `(_ZN5flash24flash_fwd_splitkv_kernelI23Flash_fwd_kernel_traitsILi128ELi64ELi128ELi4ELb0ELb0EN7cutlass6half_tE19Flash_kernel_traitsILi128ELi64ELi128ELi4ES3_EELb1ELb0ELb1ELb0ELb0ELb1ELb1ELb1EEEvNS_16Flash_fwd_paramsE) ;  /* 0xfffffd6402140950 */ /* 0x002fea0003c3ffff */
[----:B------:R-:W-:Y:S01]  /*29bb0*/  R2UR UR4, R8 ;  /* 0x00000000080472ca */ /* 0x000fe200000e0000 */
[----:B------:R-:W-:Y:S01]  /*29bc0*/  IMAD.MOV.U32 R2, RZ, RZ, R241 ;  /* 0x000000ffff027224 */ /* 0x000fe200078e00f1 */
[----:B------:R-:W-:Y:S01]  /*29bd0*/  R2UR UR5, R9 ;  /* 0x00000000090572ca */ /* 0x000fe200000e0000 */
[----:B------:R-:W-:-:S12]  /*29be0*/  IMAD.MOV.U32 R3, RZ, RZ, 0x0 ;  /* 0x00000000ff037424 */ /* 0x000fd800078e00ff */
[----:B------:R1:W-:Y:S02]  /*29bf0*/  ST.E.128 desc[UR4][R12.64+0x7100], R16 ;  /* 0x007100100c007985 */ /* 0x0003e4000c101d04 */
[----:B-1----:R-:W-:Y:S05]  /*29c00*/  RET.REL.NODEC R2 `(_ZN5flash24flash_fwd_splitkv_kernelI23Flash_fwd_kernel_traitsILi128ELi64ELi128ELi4ELb0ELb0EN7cutlass6half_tE19Flash_kernel_traitsILi128ELi64ELi128ELi4ES3_EELb1ELb0ELb1ELb0ELb0ELb1ELb1ELb1EEEvNS_16Flash_fwd_paramsE) ;  /* 0xfffffd6002fc7950 */ /* 0x002fea0003c3ffff */
.L_x_4683:
[----:B------:R-:W-:Y:S01]  /*29c10*/  MOV R10, 0x1f ;  /* 0x0000001f000a7802 */ /* 0x000fe20000000f00 */
[----:B------:R-:W-:Y:S01]  /*29c20*/  IMAD.MOV.U32 R11, RZ, RZ, 0x2 ;  /* 0x00000002ff0b7424 */ /* 0x000fe200078e00ff */
[----:B------:R-:W-:Y:S01]  /*29c30*/  MOV R13, R251 ;  /* 0x000000fb000d7202 */ /* 0x000fe20000000f00 */
[----:B------:R-:W-:-:S07]  /*29c40*/  IMAD.MOV.U32 R12, RZ, RZ, -0x1 ;  /* 0xffffffffff0c7424 */ /* 0x000fce00078e00ff */
[----:B-1---5:R-:W-:Y:S05]  /*29c50*/  WARPSYNC.COLLECTIVE R12, `(.L_x_4700) ;  /* 0x000000000c087348 */ /* 0x022fea0003c00000 */
[----:B------:R2:W3:Y:S02]  /*29c60*/  SHFL.BFLY P0, R10, R13, R11, R10 ;  /* 0x0c00000b0d0a7389 */ /* 0x0004e4000000000a */
[----:B-123-5:R-:W-:Y:S01]  /*29c70*/  ENDCOLLECTIVE ;  /* 0x000000000000791b */ /* 0x02efe20003800000 */
.L_x_4700:
[----:B------:R-:W-:Y:S01]  /*29c80*/  MOV R11, R10 ;  /* 0x0000000a000b7202 */ /* 0x000fe20000000f00 */
[----:B------:R-:W-:-:S04]  /*29c90*/  IMAD.MOV.U32 R10, RZ, RZ, 0x1f ;  /* 0x0000001fff0a7424 */ /* 0x000fc800078e00ff */
[----:B------:R-:W-:Y:S01]  /*29ca0*/  FADD.FTZ R251, R11, R251 ;  /* 0x000000fb0bfb7221 */ /* 0x000fe20000010000 */
[----:B------:R-:W-:-:S03]  /*29cb0*/  MOV R11, 0x1 ;  /* 0x00000001000b7802 */ /* 0x000fc60000000f00 */
[----:B------:R-:W-:-:S07]  /*29cc0*/  IMAD.MOV.U32 R13, RZ, RZ, R251 ;  /* 0x000000ffff0d7224 */ /* 0x000fce00078e00fb */
[----:B------:R-:W-:Y:S05]  /*29cd0*/  WARPSYNC.COLLECTIVE R12, `(.L_x_4701) ;  /* 0x000000000c087348 */ /* 0x000fea0003c00000 */
[----:B------:R1:W2:Y:S02]  /*29ce0*/  SHFL.BFLY P0, R10, R13, R11, R10 ;  /* 0x0c00000b0d0a7389 */ /* 0x0002a4000000000a */
[----:B-12---:R-:W-:Y:S01]  /*29cf0*/  ENDCOLLECTIVE ;  /* 0x000000000000791b */ /* 0x006fe20003800000 */
.L_x_4701:
[----:B------:R-:W-:Y:S01]  /*29d00*/  MOV R14, R10 ;  /* 0x0000000a000e7202 */ /* 0x000fe20000000f00 */
[----:B------:R-:W-:Y:S01]  /*29d10*/  IMAD.MOV.U32 R13, RZ, RZ, R252 ;  /* 0x000000ffff0d7224 */ /* 0x000fe200078e00fc */
[----:B------:R-:W-:Y:S02]  /*29d20*/  MOV R10, 0x1f ;  /* 0x0000001f000a7802 */ /* 0x000fe40000000f00 */
[----:B------:R-:W-:-:S07]  /*29d30*/  MOV R11, 0x2 ;  /* 0x00000002000b7802 */ /* 0x000fce0000000f00 */
[----:B------:R-:W-:Y:S05]  /*29d40*/  WARPSYNC.COLLECTIVE R12, `(.L_x_4702) ;  /* 0x000000000c087348 */ /* 0x000fea0003c00000 */
[----:B------:R1:W2:Y:S02]  /*29d50*/  SHFL.BFLY P0, R10, R13, R11, R10 ;  /* 0x0c00000b0d0a7389 */ /* 0x0002a4000000000a */
[----:B-12---:R-:W-:Y:S01]  /*29d60*/  ENDCOLLECTIVE ;  /* 0x000000000000791b */ /* 0x006fe20003800000 */
.L_x_4702:
[----:B------:R-:W-:Y:S01]  /*29d70*/  FADD.FTZ R252, R10, R252 ;  /* 0x000000fc0afc7221 */ /* 0x000fe20000010000 */
[----:B------:R-:W-:Y:S02]  /*29d80*/  MOV R10, 0x1f ;  /* 0x0000001f000a7802 */ /* 0x000fe40000000f00 */
[----:B------:R-:W-:Y:S01]  /*29d90*/  MOV R11, 0x1 ;  /* 0x00000001000b7802 */ /* 0x000fe20000000f00 */
[----:B------:R-:W-:-:S07]  /*29da0*/  IMAD.MOV.U32 R13, RZ, RZ, R252 ;  /* 0x000000ffff0d7224 */ /* 0x000fce00078e00fc */
[----:B------:R-:W-:Y:S05]  /*29db0*/  WARPSYNC.COLLECTIVE R12, `(.L_x_4703) ;  /* 0x000000000c087348 */ /* 0x000fea0003c00000 */
[----:B------:R1:W2:Y:S02]  /*29dc0*/  SHFL.BFLY P0, R10, R13, R11, R10 ;  /* 0x0c00000b0d0a7389 */ /* 0x0002a4000000000a */
[----:B-12---:R-:W-:Y:S01]  /*29dd0*/  ENDCOLLECTIVE ;  /* 0x000000000000791b */ /* 0x006fe20003800000 */
.L_x_4703:
[----:B------:R-:W-:Y:S01]  /*29de0*/  FADD.FTZ R11, R251, R14 ;  /* 0x0000000efb0b7221 */ /* 0x000fe20000010000 */
[----:B------:R-:W-:Y:S06]  /*29df0*/  BRA `(.L_x_4704) ;  /* 0xffffffe800287947 */ /* 0x000fec000383ffff */
.L_x_4705:
        /* <DEDUP_REMOVED lines=16> */
.L_x_8333:


//--------------------- .text._ZN5flash32flash_fwd_splitkv_combine_kernelI23Flash_fwd_kernel_traitsILi128ELi64ELi64ELi4ELb0ELb0EN7cutlass6half_tE19Flash_kernel_traitsILi128ELi64ELi64ELi4ES3_EELi4ELi7ELb0EEEvNS_16Flash_fwd_paramsE --------------------------
	.section	.text._ZN5flash32flash_fwd_splitkv_combine_kernelI23Flash_fwd_kernel_traitsILi128ELi64ELi64ELi4ELb0ELb0EN7cutlass6half_tE19Flash_kernel_traitsILi128ELi64ELi64ELi4ES3_EELi4ELi7ELb0EEEvNS_16Flash_fwd_paramsE,"ax",@progbits
	.align	128
        .global         _ZN5flash32flash_fwd_splitkv_combine_kernelI23Flash_fwd_kernel_traitsILi128ELi64ELi64ELi4ELb0ELb0EN7cutlass6half_tE19Flash_kernel_traitsILi128ELi64ELi64ELi4ES3_EELi4ELi7ELb0EEEvNS_16Flash_fwd_paramsE
        .type           _ZN5flash32flash_fwd_splitkv_combine_kernelI23Flash_fwd_kernel_traitsILi128ELi64ELi64ELi4ELb0ELb0EN7cutlass6half_tE19Flash_kernel_traitsILi128ELi64ELi64ELi4ES3_EELi4ELi7ELb0EEEvNS_16Flash_fwd_paramsE,@function
        .size           _ZN5flash32flash_fwd_splitkv_combine_kernelI23Flash_fwd_kernel_traitsILi128ELi64ELi64ELi4ELb0ELb0EN7cutlass6half_tE19Flash_kernel_traitsILi128ELi64ELi64ELi4ES3_EELi4ELi7ELb0EEEvNS_16Flash_fwd_paramsE,(.L_x_8334 - _ZN5flash32flash_fwd_splitkv_combine_kernelI23Flash_fwd_kernel_traitsILi128ELi64ELi64ELi4ELb0ELb0EN7cutlass6half_tE19Flash_kernel_traitsILi128ELi64ELi64ELi4ES3_EELi4ELi7ELb0EEEvNS_16Flash_fwd_paramsE)
        .other          _ZN5flash32flash_fwd_splitkv_combine_kernelI23Flash_fwd_kernel_traitsILi128ELi64ELi64ELi4ELb0ELb0EN7cutlass6half_tE19Flash_kernel_traitsILi128ELi64ELi64ELi4ES3_EELi4ELi7ELb0EEEvNS_16Flash_fwd_paramsE,@"STO_CUDA_ENTRY STV_DEFAULT"
_ZN5flash32flash_fwd_splitkv_combine_kernelI23Flash_fwd_kernel_traitsILi128ELi64ELi64ELi4ELb0ELb0EN7cutlass6half_tE19Flash_kernel_traitsILi128ELi64ELi64ELi4ES3_EELi4ELi7ELb0EEEvNS_16Flash_fwd_paramsE:
.text._ZN5flash32flash_fwd_splitkv_combine_kernelI23Flash_fwd_kernel_traitsILi128ELi64ELi64ELi4ELb0ELb0EN7cutlass6half_tE19Flash_kernel_traitsILi128ELi64ELi64ELi4ES3_EELi4ELi7ELb0EEEvNS_16Flash_fwd_paramsE:
        /* <DEDUP_REMOVED lines=23> */
[----:B------:R-:W-:Y:S05]  /*0170*/  CALL.REL.NOINC `($__internal_14_$__cuda_sm20_div_s64) ;  /* 0x0000004400e47944 */ /* 0x000fea0003c00000 */
[----:B------:R-:W-:Y:S05]  /*0180*/  BRA `(.L_x_4707) ;  /* 0x00000000004c7947 */ /* 0x000fea0003800000 */
.L_x_4706:
        /* <DEDUP_REMOVED lines=19> */
.L_x_4707:
        /* <DEDUP_REMOVED lines=12> */
[----:B------:R-:W-:Y:S05]  /*0380*/  CALL.REL.NOINC `($__internal_14_$__cuda_sm20_div_s64) ;  /* 0x0000004400607944 */ /* 0x000fea0003c00000 */
[----:B------:R-:W-:Y:S02]  /*0390*/  MOV R6, R20 ;  /* 0x0000001400067202 */ /* 0x000fe40000000f00 */
[----:B------:R-:W-:Y:S01]  /*03a0*/  MOV R7, R21 ;  /* 0x0000001500077202 */ /* 0x000fe20000000f00 */
[----:B------:R-:W-:Y:S05]  /*03b0*/  BRA `(.L_x_4710) ;  /* 0x00000000004c7947 */ /* 0x000fea0003800000 */
.L_x_4709:
        /* <DEDUP_REMOVED lines=19> */
.L_x_4710:
[----:B------:R-:W-:Y:S05]  /*04f0*/  BSYNC B0 ;  /* 0x0000000000007941 */ /* 0x000fea0003800000 */
.L_x_4708:
        /* <DEDUP_REMOVED lines=53> */
[----:B------:R-:W-:Y:S02]  /*0850*/  MOV R32, R20 ;  /* 0x0000001400207202 */ /* 0x000fe40000000f00 */
[----:B------:R-:W-:Y:S01]  /*0860*/  MOV R33, R21 ;  /* 0x0000001500217202 */ /* 0x000fe20000000f00 */
[----:B------:R-:W-:Y:S05]  /*0870*/  BRA `(.L_x_4713) ;  /* 0x00000000004c7947 */ /* 0x000fea0003800000 */
.L_x_4712:
        /* <DEDUP_REMOVED lines=19> */
.L_x_4713:
[----:B------:R-:W-:Y:S05]  /*09b0*/  BSYNC B0 ;  /* 0x0000000000007941 */ /* 0x000fea0003800000 */
.L_x_4711:
        /* <DEDUP_REMOVED lines=105> */
.L_x_4715:
        /* <DEDUP_REMOVED lines=19> */
.L_x_4716:
[----:B------:R-:W-:Y:S05]  /*1180*/  BSYNC B0 ;  /* 0x0000000000007941 */ /* 0x000fea0003800000 */
.L_x_4714:
        /* <DEDUP_REMOVED lines=113> */
[----:B------:R-:W-:Y:S05]  /*18a0*/  CALL.REL.NOINC `($__internal_14_$__cuda_sm20_div_s64) ;  /* 0x0000003000187944 */ /* 0x000fea0003c00000 */
[----:B------:R-:W-:Y:S02]  /*18b0*/  MOV R40, R20 ;  /* 0x0000001400287202 */ /* 0x000fe40000000f00 */
[----:B------:R-:W-:Y:S01]  /*18c0*/  MOV R41, R21 ;  /* 0x0000001500297202 */ /* 0x000fe20000000f00 */
[----:B------:R-:W-:Y:S05]  /*18d0*/  BRA `(.L_x_4719) ;  /* 0x00000000004c7947 */ /* 0x000fea0003800000 */
.L_x_4718:
        /* <DEDUP_REMOVED lines=19> */
.L_x_4719:
[----:B------:R-:W-:Y:S05]  /*1a10*/  BSYNC B0 ;  /* 0x0000000000007941 */ /* 0x000fea0003800000 */
.L_x_4717:
        /* <DEDUP_REMOVED lines=171> */
[----:B------:R-:W-:Y:S05]  /*24d0*/  CALL.REL.NOINC `($__internal_14_$__cuda_sm20_div_s64) ;  /* 0x00000024000c7944 */ /* 0x000fea0003c00000 */
        /* <DEDUP_REMOVED lines=9> */
.L_x_4724:
        /* <DEDUP_REMOVED lines=22> */
.L_x_4725:
[----:B------:R-:W-:Y:S05]  /*26d0*/  BSYNC B0 ;  /* 0x0000000000007941 */ /* 0x000fea0003800000 */
.L_x_4723:
        /* <DEDUP_REMOVED lines=19> */
.L_x_4727:
        /* <DEDUP_REMOVED lines=22> */
.L_x_4728:
[----:B------:R-:W-:Y:S05]  /*2970*/  BSYNC B0 ;  /* 0x0000000000007941 */ /* 0x000fea0003800000 */
.L_x_4726:
        /* <DEDUP_REMOVED lines=11> */
[----:B------:R-:W-:Y:S05]  /*2a30*/  CALL.REL.NOINC `($__internal_14_$__cuda_sm20_div_s64) ;  /* 0x0000001c00b47944 */ /* 0x000fea0003c00000 */
[----:B------:R-:W-:-:S04]  /*2a40*/  IADD3 R19, P0, RZ, -R20, RZ ;  /* 0x80000014ff137210 */ /* 0x000fc80007f1e0ff */
[----:B------:R-:W-:Y:S01]  /*2a50*/  IADD3.X R18, RZ, ~R21, RZ, P0, !PT ;  /* 0x80000015ff127210 */ /* 0x000fe200007fe4ff */
[----:B------:R-:W-:-:S04]  /*2a60*/  IMAD.WIDE.U32 R42, R5, R19, R42 ;  /* 0x00000013052a7225 */ /* 0x000fc800078e002a */
[----:B------:R-:W-:-:S04]  /*2a70*/  IMAD R18, R18, R5, RZ ;  /* 0x0000000512127224 */ /* 0x000fc800078e02ff */
[----:B------:R-:W-:-:S05]  /*2a80*/  IMAD R4, R4, R19, R18 ;  /* 0x0000001304047224 */ /* 0x000fca00078e0212 */
[----:B------:R-:W-:Y:S01]  /*2a90*/  IADD3 R4, R43, R4, RZ ;  /* 0x000000042b047210 */ /* 0x000fe20007ffe0ff */
[----:B------:R-:W-:Y:S05]  /*2aa0*/  BRA `(.L_x_4731) ;  /* 0x0000000000587947 */ /* 0x000fea0003800000 */
.L_x_4730:
        /* <DEDUP_REMOVED lines=22> */
.L_x_4731:
[----:B------:R-:W-:Y:S05]  /*2c10*/  BSYNC B0 ;  /* 0x0000000000007941 */ /* 0x000fea0003800000 */
.L_x_4729:
        /* <DEDUP_REMOVED lines=38> */
[----:B------:R-:W-:Y:S05]  /*2e80*/  CALL.REL.NOINC `($__internal_14_$__cuda_sm20_div_s64) ;  /* 0x0000001800a07944 */ /* 0x000fea0003c00000 */
        /* <DEDUP_REMOVED lines=12> */
.L_x_4733:
        /* <DEDUP_REMOVED lines=23> */
.L_x_4734:
[----:B------:R-:W-:Y:S05]  /*30c0*/  BSYNC B0 ;  /* 0x0000000000007941 */ /* 0x000fea0003800000 */
.L_x_4732:
        /* <DEDUP_REMOVED lines=18> */
.L_x_4736:
        /* <DEDUP_REMOVED lines=22> */
.L_x_4737:
[----:B------:R-:W-:Y:S05]  /*3350*/  BSYNC B0 ;  /* 0x0000000000007941 */ /* 0x000fea0003800000 */
.L_x_4735:
        /* <DEDUP_REMOVED lines=22> */
.L_x_4739:
        /* <DEDUP_REMOVED lines=23> */
.L_x_4740:
[----:B------:R-:W-:Y:S05]  /*3630*/  BSYNC B0 ;  /* 0x0000000000007941 */ /* 0x000fea0003800000 */
.L_x_4738:
        /* <DEDUP_REMOVED lines=39> */
.L_x_4742:
        /* <DEDUP_REMOVED lines=23> */
.L_x_4743:
[----:B------:R-:W-:Y:S05]  /*3a20*/  BSYNC B0 ;  /* 0x0000000000007941 */ /* 0x000fea0003800000 */
.L_x_4741:
        /* <DEDUP_REMOVED lines=29> */
.L_x_4745:
        /* <DEDUP_REMOVED lines=23> */
.L_x_4746:
[----:B------:R-:W-:Y:S05]  /*3d70*/  BSYNC B0 ;  /* 0x0000000000007941 */ /* 0x000fea0003800000 */
.L_x_4744:
        /* <DEDUP_REMOVED lines=21> */
.L_x_4722:
[----:B------:R-:W-:Y:S02]  /*3ed0*/  ULDC.64 UR4, c[0x0][0x2b0] ;  /* 0x0000ac0000047ab9 */ /* 0x000fe40000000a00 */
[----:B------:R-:W-:-:S04]  /*3ee0*/  LEA R2, P0, R38, UR4, 0x2 ;  /* 0x0000000426027c11 */ /* 0x000fc8000f8010ff */
[----:B------:R-:W-:-:S05]  /*3ef0*/  LEA.HI.X R3, R38, UR5, R39, 0x2, P0 ;  /* 0x0000000526037c11 */ /* 0x000fca00080f1427 */
[----:B------:R0:W-:Y:S04]  /*3f00*/  STG.E desc[UR8][R2.64], R29 ;  /* 0x0000001d02007986 */ /* 0x0001e8000c101908 */
.L_x_4721:
[----:B------:R-:W-:Y:S05]  /*3f10*/  BSYNC B1 ;  /* 0x0000000000017941 */ /* 0x000fea0003800000 */
.L_x_4720:
        /* <DEDUP_REMOVED lines=54> */
.L_x_4750:
        /* <DEDUP_REMOVED lines=10> */
.L_x_4749:
[----:B------:R-:W-:Y:S05]  /*4320*/  BSYNC B0 ;  /* 0x0000000000007941 */ /* 0x000fea0003800000 */
.L_x_4748:
        /* <DEDUP_REMOVED lines=8> */
.L_x_4747:
        /* <DEDUP_REMOVED lines=86> */
        .weak           $__internal_14_$__cuda_sm20_div_s64
        .type           $__internal_14_$__cuda_sm20_div_s64,@function
        .size           $__internal_14_$__cuda_sm20_div_s64,(.L_x_8334 - $__internal_14_$__cuda_sm20_div_s64)
$__internal_14_$__cuda_sm20_div_s64:
        /* <DEDUP_REMOVED lines=83> */
[----:B------:R-:W-:Y:S05]  /*4e40*/  RET.REL.NODEC R22 `(_ZN5flash32flash_fwd_splitkv_combine_kernelI23Flash_fwd_kernel_traitsILi128ELi64ELi64ELi4ELb0ELb0EN7cutlass6half_tE19Flash_kernel_traitsILi128ELi64ELi64ELi4ES3_EELi4ELi7ELb0EEEvNS_16Flash_fwd_paramsE) ;  /* 0xffffffb0166c7950 */ /* 0x000fea0003c3ffff */
.L_x_4751:
        /* <DEDUP_REMOVED lines=11> */
.L_x_8334:


//--------------------- .text._ZN5flash32flash_fwd_splitkv_combine_kernelI23Flash_fwd_kernel_traitsILi128ELi64ELi64ELi4ELb0ELb0EN7cutlass6half_tE19Flash_kernel_traitsILi128ELi64ELi64ELi4ES3_EELi4ELi6ELb0EEEvNS_16Flash_fwd_paramsE --------------------------
	.section	.text._ZN5flash32flash_fwd_splitkv_combine_kernelI23Flash_fwd_kernel_traitsILi128ELi64ELi64ELi4ELb0ELb0EN7cutlass6half_tE19Flash_kernel_traitsILi128ELi64ELi64ELi4ES3_EELi4ELi6ELb0EEEvNS_16Flash_fwd_paramsE,"ax",@progbits
	.align	128
        .global         _ZN5flash32flash_fwd_splitkv_combine_kernelI23Flash_fwd_kernel_traitsILi128ELi64ELi64ELi4ELb0ELb0EN7cutlass6half_tE19Flash_kernel_traitsILi128ELi64ELi64ELi4ES3_EELi4ELi6ELb0EEEvNS_16Flash_fwd_paramsE
        .type           _ZN5flash32flash_fwd_splitkv_combine_kernelI23Flash_fwd_kernel_traitsILi128ELi64ELi64ELi4ELb0ELb0EN7cutlass6half_tE19Flash_kernel_traitsILi128ELi64ELi64ELi4ES3_EELi4ELi6ELb0EEEvNS_16Flash_fwd_paramsE,@function
        .size           _ZN5flash32flash_fwd_splitkv_combine_kernelI23Flash_fwd_kernel_traitsILi128ELi64ELi64ELi4ELb0ELb0EN7cutlass6half_tE19Flash_kernel_traitsILi128ELi64ELi64ELi4ES3_EELi4ELi6ELb0EEEvNS_16Flash_fwd_paramsE,(.L_x_8335 - _ZN5flash32flash_fwd_splitkv_combine_kernelI23Flash_fwd_kernel_traitsILi128ELi64ELi64ELi4ELb0ELb0EN7cutlass6half_tE19Flash_kernel_traitsILi128ELi64ELi64ELi4ES3_EELi4ELi6ELb0EEEvNS_16Flash_fwd_paramsE)
        .other          _ZN5flash32flash_fwd_splitkv_combine_kernelI23Flash_fwd_kernel_traitsILi128ELi64ELi64ELi4ELb0ELb0EN7cutlass6half_tE19Flash_kernel_traitsILi128ELi64ELi64ELi4ES3_EELi4ELi6ELb0EEEvNS_16Flash_fwd_paramsE,@"STO_CUDA_ENTRY STV_DEFAULT"
_ZN5flash32flash_fwd_splitkv_combine_kernelI23Flash_fwd_kernel_traitsILi128ELi64ELi64ELi4ELb0ELb0EN7cutlass6half_tE19Flash_kernel_traitsILi128ELi64ELi64ELi4ES3_EELi4ELi6ELb0EEEvNS_16Flash_fwd_paramsE:
.text._ZN5flash32flash_fwd_splitkv_combine_kernelI23Flash_fwd_kernel_traitsILi128ELi64ELi64ELi4ELb0ELb0EN7cutlass6half_tE19Flash_kernel_traitsILi128ELi64ELi64ELi4ES3_EELi4ELi6ELb0EEEvNS_16Flash_fwd_paramsE:
        /* <DEDUP_REMOVED lines=23> */
[----:B------:R-:W-:Y:S05]  /*0170*/  CALL.REL.NOINC `($__internal_15_$__cuda_sm20_div_s64) ;  /* 0x0000004400007944 */ /* 0x000fea0003c00000 */
[----:B------:R-:W-:Y:S05]  /*0180*/  BRA `(.L_x_4753) ;  /* 0x00000000004c7947 */ /* 0x000fea0003800000 */
.L_x_4752:
        /* <DEDUP_REMOVED lines=19> */
.L_x_4753:
        /* <DEDUP_REMOVED lines=12> */
[----:B------:R-:W-:Y:S05]  /*0380*/  CALL.REL.NOINC `($__internal_15_$__cuda_sm20_div_s64) ;  /* 0x00000040007c7944 */ /* 0x000fea0003c00000 */
[----:B------:R-:W-:Y:S02]  /*0390*/  MOV R8, R22 ;  /* 0x0000001600087202 */ /* 0x000fe40000000f00 */
[----:B------:R-:W-:Y:S01]  /*03a0*/  MOV R9, R23 ;  /* 0x0000001700097202 */ /* 0x000fe20000000f00 */
[----:B------:R-:W-:Y:S05]  /*03b0*/  BRA `(.L_x_4756) ;  /* 0x00000000004c7947 */ /* 0x000fea0003800000 */
.L_x_4755:
        /* <DEDUP_REMOVED lines=19> */
.L_x_4756:
[----:B------:R-:W-:Y:S05]  /*04f0*/  BSYNC B0 ;  /* 0x0000000000007941 */ /* 0x000fea0003800000 */
.L_x_4754:
        /* <DEDUP_REMOVED lines=42> */
.L_x_4758:
        /* <DEDUP_REMOVED lines=19> */
.L_x_4759:
[----:B------:R-:W-:Y:S05]  /*08d0*/  BSYNC B0 ;  /* 0x0000000000007941 */ /* 0x000fea0003800000 */
.L_x_4757:
        /* <DEDUP_REMOVED lines=72> */
[----:B------:R-:W-:Y:S05]  /*0d60*/  CALL.REL.NOINC `($__internal_15_$__cuda_sm20_div_s64) ;  /* 0x0000003800047944 */ /* 0x000fea0003c00000 */
[----:B------:R-:W-:Y:S02]  /*0d70*/  MOV R38, R22 ;  /* 0x0000001600267202 */ /* 0x000fe40000000f00 */
[----:B------:R-:W-:Y:S01]  /*0d80*/  MOV R39, R23 ;  /* 0x0000001700277202 */ /* 0x000fe20000000f00 */
[----:B------:R-:W-:Y:S05]  /*0d90*/  BRA `(.L_x_4762) ;  /* 0x00000000004c7947 */ /* 0x000fea0003800000 */
.L_x_4761:
        /* <DEDUP_REMOVED lines=19> */
.L_x_4762:
[----:B------:R-:W-:Y:S05]  /*0ed0*/  BSYNC B0 ;  /* 0x0000000000007941 */ /* 0x000fea0003800000 */
.L_x_4760:
        /* <DEDUP_REMOVED lines=41> */
.L_x_4764:
        /* <DEDUP_REMOVED lines=19> */
.L_x_4765:
[----:B------:R-:W-:Y:S05]  /*12a0*/  BSYNC B0 ;  /* 0x0000000000007941 */ /* 0x000fea0003800000 */
.L_x_4763:
        /* <DEDUP_REMOVED lines=245> */
[----:B------:R-:W-:Y:S05]  /*2200*/  CALL.REL.NOINC `($__internal_15_$__cuda_sm20_div_s64) ;  /* 0x0000002000dc7944 */ /* 0x000fea0003c00000 */
        /* <DEDUP_REMOVED lines=9> */
.L_x_4770:
        /* <DEDUP_REMOVED lines=22> */
.L_x_4771:
[----:B------:R-:W-:Y:S05]  /*2400*/  BSYNC B0 ;  /* 0x0000000000007941 */ /* 0x000fea0003800000 */
.L_x_4769:
        /* <DEDUP_REMOVED lines=19> */
.L_x_4773:
        /* <DEDUP_REMOVED lines=22> */
.L_x_4774:
[----:B------:R-:W-:Y:S05]  /*26a0*/  BSYNC B0 ;  /* 0x0000000000007941 */ /* 0x000fea0003800000 */
.L_x_4772:
        /* <DEDUP_REMOVED lines=11> */
[----:B------:R-:W-:Y:S05]  /*2760*/  CALL.REL.NOINC `($__internal_15_$__cuda_sm20_div_s64) ;  /* 0x0000001c00847944 */ /* 0x000fea0003c00000 */
[----:B------:R-:W-:-:S04]  /*2770*/  IADD3 R19, P0, RZ, -R22, RZ ;  /* 0x80000016ff137210 */ /* 0x000fc80007f1e0ff */
[----:B------:R-:W-:Y:S01]  /*2780*/  IADD3.X R18, RZ, ~R23, RZ, P0, !PT ;  /* 0x80000017ff127210 */ /* 0x000fe200007fe4ff */
[----:B------:R-:W-:-:S04]  /*2790*/  IMAD.WIDE.U32 R42, R5, R19, R42 ;  /* 0x00000013052a7225 */ /* 0x000fc800078e002a */
[----:B------:R-:W-:-:S04]  /*27a0*/  IMAD R18, R18, R5, RZ ;  /* 0x0000000512127224 */ /* 0x000fc800078e02ff */
[----:B------:R-:W-:-:S05]  /*27b0*/  IMAD R4, R4, R19, R18 ;  /* 0x0000001304047224 */ /* 0x000fca00078e0212 */
[----:B------:R-:W-:Y:S01]  /*27c0*/  IADD3 R4, R43, R4, RZ ;  /* 0x000000042b047210 */ /* 0x000fe20007ffe0ff */
[----:B------:R-:W-:Y:S05]  /*27d0*/  BRA `(.L_x_4777) ;  /* 0x0000000000587947 */ /* 0x000fea0003800000 */
.L_x_4776:
        /* <DEDUP_REMOVED lines=22> */
.L_x_4777:
[----:B------:R-:W-:Y:S05]  /*2940*/  BSYNC B0 ;  /* 0x0000000000007941 */ /* 0x000fea0003800000 */
.L_x_4775:
        /* <DEDUP_REMOVED lines=38> */
[----:B------:R-:W-:Y:S05]  /*2bb0*/  CALL.REL.NOINC `($__internal_15_$__cuda_sm20_div_s64) ;  /* 0x0000001800707944 */ /* 0x000fea0003c00000 */
        /* <DEDUP_REMOVED lines=12> */
.L_x_4779:
        /* <DEDUP_REMOVED lines=23> */
.L_x_4780:
[----:B------:R-:W-:Y:S05]  /*2df0*/  BSYNC B0 ;  /* 0x0000000000007941 */ /* 0x000fea0003800000 */
.L_x_4778:
        /* <DEDUP_REMOVED lines=18> */
.L_x_4782:
        /* <DEDUP_REMOVED lines=22> */
.L_x_4783:
[----:B------:R-:W-:Y:S05]  /*3080*/  BSYNC B0 ;  /* 0x0000000000007941 */ /* 0x000fea0003800000 */
.L_x_4781:
        /* <DEDUP_REMOVED lines=22> */
.L_x_4785:
        /* <DEDUP_REMOVED lines=23> */
.L_x_4786:
[----:B------:R-:W-:Y:S05]  /*3360*/  BSYNC B0 ;  /* 0x0000000000007941 */ /* 0x000fea0003800000 */
.L_x_4784:
        /* <DEDUP_REMOVED lines=39> */
.L_x_4788:
        /* <DEDUP_REMOVED lines=23> */
.L_x_4789:
[----:B------:R-:W-:Y:S05]  /*3750*/  BSYNC B0 ;  /* 0x0000000000007941 */ /* 0x000fea0003800000 */
.L_x_4787:
        /* <DEDUP_REMOVED lines=29> */
.L_x_4791:
        /* <DEDUP_REMOVED lines=23> */
.L_x_4792:
[----:B------:R-:W-:Y:S05]  /*3aa0*/  BSYNC B0 ;  /* 0x0000000000007941 */ /* 0x000fea0003800000 */
.L_x_4790:
        /* <DEDUP_REMOVED lines=21> */
.L_x_4768:
[----:B------:R-:W-:Y:S02]  /*3c00*/  ULDC.64 UR4, c[0x0][0x2b0] ;  /* 0x0000ac0000047ab9 */ /* 0x000fe40000000a00 */
[----:B------:R-:W-:-:S04]  /*3c10*/  LEA R2, P0, R36, UR4, 0x2 ;  /* 0x0000000424027c11 */ /* 0x000fc8000f8010ff */
[----:B------:R-:W-:-:S05]  /*3c20*/  LEA.HI.X R3, R36, UR5, R37, 0x2, P0 ;  /* 0x0000000524037c11 */ /* 0x000fca00080f1425 */
[----:B------:R0:W-:Y:S04]  /*3c30*/  STG.E desc[UR8][R2.64], R30 ;  /* 0x0000001e02007986 */ /* 0x0001e8000c101908 */
.L_x_4767:
[----:B------:R-:W-:Y:S05]  /*3c40*/  BSYNC B1 ;  /* 0x0000000000017941 */ /* 0x000fea0003800000 */
.L_x_4766:
        /* <DEDUP_REMOVED lines=42> */
.L_x_4796:
        /* <DEDUP_REMOVED lines=10> */
.L_x_4795:
[----:B------:R-:W-:Y:S05]  /*3f90*/  BSYNC B0 ;  /* 0x0000000000007941 */ /* 0x000fea0003800000 */
.L_x_4794:
        /* <DEDUP_REMOVED lines=8> */
.L_x_4793:
        /* <DEDUP_REMOVED lines=86> */
        .weak           $__internal_15_$__cuda_sm20_div_s64
        .type           $__internal_15_$__cuda_sm20_div_s64,@function
        .size           $__internal_15_$__cuda_sm20_div_s64,(.L_x_8335 - $__internal_15_$__cuda_sm20_div_s64)
$__internal_15_$__cuda_sm20_div_s64:
        /* <DEDUP_REMOVED lines=83> */
[----:B------:R-:W-:Y:S05]  /*4ab0*/  RET.REL.NODEC R20 `(_ZN5flash32flash_fwd_splitkv_combine_kernelI23Flash_fwd_kernel_traitsILi128ELi64ELi64ELi4ELb0ELb0EN7cutlass6half_tE19Flash_kernel_traitsILi128ELi64ELi64ELi4ES3_EELi4ELi6ELb0EEEvNS_16Flash_fwd_paramsE) ;  /* 0xffffffb414507950 */ /* 0x000fea0003c3ffff */
.L_x_4797:
        /* <DEDUP_REMOVED lines=12> */
.L_x_8335:


//--------------------- .text._ZN5flash32flash_fwd_splitkv_combine_kernelI23Flash_fwd_kernel_traitsILi128ELi64ELi64ELi4ELb0ELb0EN7cutlass6half_tE19Flash_kernel_traitsILi128ELi64ELi64ELi4ES3_EELi4ELi5ELb0EEEvNS_16Flash_fwd_paramsE --------------------------
	.section	.text._ZN5flash32flash_fwd_splitkv_combine_kernelI23Flash_fwd_kernel_traitsILi128ELi64ELi64ELi4ELb0ELb0EN7cutlass6half_tE19Flash_kernel_traitsILi128ELi64ELi64ELi4ES3_EELi4ELi5ELb0EEEvNS_16Flash_fwd_paramsE,"ax",@progbits
	.align	128
        .global         _ZN5flash32flash_fwd_splitkv_combine_kernelI23Flash_fwd_kernel_traitsILi128ELi64ELi64ELi4ELb0ELb0EN7cutlass6half_tE19Flash_kernel_traitsILi128ELi64ELi64ELi4ES3_EELi4ELi5ELb0EEEvNS_16Flash_fwd_paramsE
        .type           _ZN5flash32flash_fwd_splitkv_combine_kernelI23Flash_fwd_kernel_traitsILi128ELi64ELi64ELi4ELb0ELb0EN7cutlass6half_tE19Flash_kernel_traitsILi128ELi64ELi64ELi4ES3_EELi4ELi5ELb0EEEvNS_16Flash_fwd_paramsE,@function
        .size           _ZN5flash32flash_fwd_splitkv_combine_kernelI23Flash_fwd_kernel_traitsILi128ELi64ELi64ELi4ELb0ELb0EN7cutlass6half_tE19Flash_kernel_traitsILi128ELi64ELi64ELi4ES3_EELi4ELi5ELb0EEEvNS_16Flash_fwd_paramsE,(.L_x_8336 - _ZN5flash32flash_fwd_splitkv_combine_kernelI23Flash_fwd_kernel_traitsILi128ELi64ELi64ELi4ELb0ELb0EN7cutlass6half_tE19Flash_kernel_traitsILi128ELi64ELi64ELi4ES3_EELi4ELi5ELb0EEEvNS_16Flash_fwd_paramsE)
        .other          _ZN5flash32flash_fwd_splitkv_combine_kernelI23Flash_fwd_kernel_traitsILi128ELi64ELi64ELi4ELb0ELb0EN7cutlass6half_tE19Flash_kernel_traitsILi128ELi64ELi64ELi4ES3_EELi4ELi5ELb0EEEvNS_16Flash_fwd_paramsE,@"STO_CUDA_ENTRY STV_DEFAULT"
_ZN5flash32flash_fwd_splitkv_combine_kernelI23Flash_fwd_kernel_traitsILi128ELi64ELi64ELi4ELb0ELb0EN7cutlass6half_tE19Flash_kernel_traitsILi128ELi64ELi64ELi4ES3_EELi4ELi5ELb0EEEvNS_16Flash_fwd_paramsE:
.text._ZN5flash32flash_fwd_splitkv_combine_kernelI23Flash_fwd_kernel_traitsILi128ELi64ELi64ELi4ELb0ELb0EN7cutlass6half_tE19Flash_kernel_traitsILi128ELi64ELi64ELi4ES3_EELi4ELi5ELb0EEEvNS_16Flash_fwd_paramsE:
        /* <DEDUP_REMOVED lines=23> */
[----:B------:R-:W-:Y:S05]  /*0170*/  CALL.REL.NOINC `($__internal_16_$__cuda_sm20_div_s64) ;  /* 0x0000004400047944 */ /* 0x000fea0003c00000 */
[----:B------:R-:W-:Y:S05]  /*0180*/  BRA `(.L_x_4799) ;  /* 0x00000000004c7947 */ /* 0x000fea0003800000 */
.L_x_4798:
        /* <DEDUP_REMOVED lines=19> */
.L_x_4799:
        /* <DEDUP_REMOVED lines=13> */
[----:B------:R-:W-:Y:S05]  /*0390*/  CALL.REL.NOINC `($__internal_16_$__cuda_sm20_div_s64) ;  /* 0x00000040007c7944 */ /* 0x000fea0003c00000 */
[----:B------:R-:W-:Y:S02]  /*03a0*/  MOV R8, R20 ;  /* 0x0000001400087202 */ /* 0x000fe40000000f00 */
[----:B------:R-:W-:Y:S01]  /*03b0*/  MOV R9, R21 ;  /* 0x0000001500097202 */ /* 0x000fe20000000f00 */
[----:B------:R-:W-:Y:S05]  /*03c0*/  BRA `(.L_x_4802) ;  /* 0x00000000004c7947 */ /* 0x000fea0003800000 */
.L_x_4801:
        /* <DEDUP_REMOVED lines=19> */
.L_x_4802:
[----:B------:R-:W-:Y:S05]  /*0500*/  BSYNC B0 ;  /* 0x0000000000007941 */ /* 0x000fea0003800000 */
.L_x_4800:
        /* <DEDUP_REMOVED lines=43> */
.L_x_4804:
        /* <DEDUP_REMOVED lines=19> */
.L_x_4805:
[----:B------:R-:W-:Y:S05]  /*08f0*/  BSYNC B0 ;  /* 0x0000000000007941 */ /* 0x000fea0003800000 */
.L_x_4803:
        /* <DEDUP_REMOVED lines=74> */
[----:B------:R-:W-:Y:S02]  /*0da0*/  MOV R32, R20 ;  /* 0x0000001400207202 */ /* 0x000fe40000000f00 */
[----:B------:R-:W-:Y:S01]  /*0db0*/  MOV R33, R21 ;  /* 0x0000001500217202 */ /* 0x000fe20000000f00 */
[----:B------:R-:W-:Y:S05]  /*0dc0*/  BRA `(.L_x_4808) ;  /* 0x00000000004c7947 */ /* 0x000fea0003800000 */
.L_x_4807:
        /* <DEDUP_REMOVED lines=19> */
.L_x_4808:
[----:B------:R-:W-:Y:S05]  /*0f00*/  BSYNC B0 ;  /* 0x0000000000007941 */ /* 0x000fea0003800000 */
.L_x_4806:
        /* <DEDUP_REMOVED lines=43> */
.L_x_4810:
        /* <DEDUP_REMOVED lines=19> */
.L_x_4811:
[----:B------:R-:W-:Y:S05]  /*12f0*/  BSYNC B0 ;  /* 0x0000000000007941 */ /* 0x000fea0003800000 */
.L_x_4809:
        /* <DEDUP_REMOVED lines=67> */
.L_x_4813:
[----:B------:R-:W-:Y:S05]  /*1730*/  BSYNC B0 ;  /* 0x0000000000007941 */ /* 0x000fea0003800000 */
.L_x_4812:
        /* <DEDUP_REMOVED lines=14> */
.L_x_4815:
[----:B------:R-:W-:Y:S05]  /*1820*/  BSYNC B0 ;  /* 0x0000000000007941 */ /* 0x000fea0003800000 */
.L_x_4814:
        /* <DEDUP_REMOVED lines=162> */
.L_x_4820:
        /* <DEDUP_REMOVED lines=22> */
.L_x_4821:
[----:B------:R-:W-:Y:S05]  /*23b0*/  BSYNC B0 ;  /* 0x0000000000007941 */ /* 0x000fea0003800000 */
.L_x_4819:
[----:B------:R-:W-:Y:S01]  /*23c0*/  LOP3.LUT R19, R17, R0, RZ, 0xfc, !PT ;  /* 0x0000000011137212 */ /* 0x000fe200078efcff */
[----:B------:R-:W-:Y:S03]  /*23d0*/  BSSY B0, `(.L_x_4822) ;  /* 0x0000028000007945 */ /* 0x000fe60003800000 */
[----:B------:R-:W-:-:S13]  /*23e0*/  ISETP.NE.U32.AND P0, PT, R19, RZ, PT ;  /* 0x000000ff1300720c */ /* 0x000fda0003f05070 */
[----:B------:R-:W-:Y:S05]  /*23f0*/  @!P0 BRA `(.L_x_4823) ;  /* 0x00000000003c8947 */ /* 0x000fea0003800000 */
[----:B------:R-:W-:Y:S01]  /*2400*/  IMAD.MOV.U32 R24, RZ, RZ, R25 ;  /* 0x000000ffff187224 */ /* 0x000fe200078e0019 */
[----:B------:R-:W-:Y:S02]  /*2410*/  MOV R23, R0 ;  /* 0x0000000000177202 */ /* 0x000fe40000000f00 */
[----:B------:R-:W-:Y:S02]  /*2420*/  MOV R22, 0x2440 ;  /* 0x0000244000167802 */ /* 0x000fe40000000f00 */
[----:B------:R-:W-:Y:S05]  /*2430*/  CALL.REL.NOINC `($__internal_16_$__cuda_sm20_div_s64) ;  /* 0x0000002000547944 */ /* 0x000fea0003c00000 */
        /* <DEDUP_REMOVED lines=11> */
.L_x_4823:
        /* <DEDUP_REMOVED lines=22> */
.L_x_4824:
[----:B------:R-:W-:Y:S05]  /*2650*/  BSYNC B0 ;  /* 0x0000000000007941 */ /* 0x000fea0003800000 */
.L_x_4822:
        /* <DEDUP_REMOVED lines=11> */
[----:B------:R-:W-:Y:S05]  /*2710*/  CALL.REL.NOINC `($__internal_16_$__cuda_sm20_div_s64) ;  /* 0x0000001c009c7944 */ /* 0x000fea0003c00000 */
[----:B------:R-:W-:-:S04]  /*2720*/  IADD3 R17, P0, RZ, -R20, RZ ;  /* 0x80000014ff117210 */ /* 0x000fc80007f1e0ff */
[----:B------:R-:W-:Y:S01]  /*2730*/  IADD3.X R18, RZ, ~R21, RZ, P0, !PT ;  /* 0x80000015ff127210 */ /* 0x000fe200007fe4ff */
[----:B------:R-:W-:-:S04]  /*2740*/  IMAD.WIDE.U32 R36, R5, R17, R36 ;  /* 0x0000001105247225 */ /* 0x000fc800078e0024 */
[----:B------:R-:W-:-:S04]  /*2750*/  IMAD R18, R18, R5, RZ ;  /* 0x0000000512127224 */ /* 0x000fc800078e02ff */
[----:B------:R-:W-:-:S05]  /*2760*/  IMAD R4, R4, R17, R18 ;  /* 0x0000001104047224 */ /* 0x000fca00078e0212 */
[----:B------:R-:W-:Y:S01]  /*2770*/  IADD3 R4, R37, R4, RZ ;  /* 0x0000000425047210 */ /* 0x000fe20007ffe0ff */
[----:B------:R-:W-:Y:S05]  /*2780*/  BRA `(.L_x_4827) ;  /* 0x0000000000587947 */ /* 0x000fea0003800000 */
.L_x_4826:
        /* <DEDUP_REMOVED lines=22> */
.L_x_4827:
[----:B------:R-:W-:Y:S05]  /*28f0*/  BSYNC B0 ;  /* 0x0000000000007941 */ /* 0x000fea0003800000 */
.L_x_4825:
        /* <DEDUP_REMOVED lines=38> */
[----:B------:R-:W-:Y:S05]  /*2b60*/  CALL.REL.NOINC `($__internal_16_$__cuda_sm20_div_s64) ;  /* 0x0000001800887944 */ /* 0x000fea0003c00000 */
        /* <DEDUP_REMOVED lines=12> */
.L_x_4829:
        /* <DEDUP_REMOVED lines=23> */
.L_x_4830:
[----:B------:R-:W-:Y:S05]  /*2da0*/  BSYNC B0 ;  /* 0x0000000000007941 */ /* 0x000fea0003800000 */
.L_x_4828:
        /* <DEDUP_REMOVED lines=19> */
.L_x_4832:
        /* <DEDUP_REMOVED lines=22> */
.L_x_4833:
[----:B------:R-:W-:Y:S05]  /*3040*/  BSYNC B0 ;  /* 0x0000000000007941 */ /* 0x000fea0003800000 */
.L_x_4831:
        /* <DEDUP_REMOVED lines=20> */
.L_x_4835:
        /* <DEDUP_REMOVED lines=23> */
.L_x_4836:
[----:B------:R-:W-:Y:S05]  /*3300*/  BSYNC B0 ;  /* 0x0000000000007941 */ /* 0x000fea0003800000 */
.L_x_4834:
        /* <DEDUP_REMOVED lines=39> */
.L_x_4838:
        /* <DEDUP_REMOVED lines=23> */
.L_x_4839:
[----:B------:R-:W-:Y:S05]  /*36f0*/  BSYNC B0 ;  /* 0x0000000000007941 */ /* 0x000fea0003800000 */
.L_x_4837:
        /* <DEDUP_REMOVED lines=26> */
.L_x_4841:
        /* <DEDUP_REMOVED lines=23> */
.L_x_4842:
[----:B------:R-:W-:Y:S05]  /*3a10*/  BSYNC B0 ;  /* 0x0000000000007941 */ /* 0x000fea0003800000 */
.L_x_4840:
        /* <DEDUP_REMOVED lines=21> */
.L_x_4818:
[----:B------:R-:W-:Y:S02]  /*3b70*/  ULDC.64 UR4, c[0x0][0x2b0] ;  /* 0x0000ac0000047ab9 */ /* 0x000fe40000000a00 */
[----:B------:R-:W-:-:S04]  /*3b80*/  LEA R2, P0, R30, UR4, 0x2 ;  /* 0x000000041e027c11 */ /* 0x000fc8000f8010ff */
[----:B------:R-:W-:-:S05]  /*3b90*/  LEA.HI.X R3, R30, UR5, R31, 0x2, P0 ;  /* 0x000000051e037c11 */ /* 0x000fca00080f141f */
[----:B------:R0:W-:Y:S04]  /*3ba0*/  STG.E desc[UR8][R2.64], R28 ;  /* 0x0000001c02007986 */ /* 0x0001e8000c101908 */
.L_x_4817:
[----:B------:R-:W-:Y:S05]  /*3bb0*/  BSYNC B1 ;  /* 0x0000000000017941 */ /* 0x000fea0003800000 */
.L_x_4816:
        /* <DEDUP_REMOVED lines=20> */
.L_x_4844:
[----:B------:R-:W-:Y:S05]  /*3d00*/  BSYNC B0 ;  /* 0x0000000000007941 */ /* 0x000fea0003800000 */
.L_x_4843:
        /* <DEDUP_REMOVED lines=31> */
.L_x_4848:
        /* <DEDUP_REMOVED lines=10> */
.L_x_4847:
[----:B------:R-:W-:Y:S05]  /*3fa0*/  BSYNC B0 ;  /* 0x0000000000007941 */ /* 0x000fea0003800000 */
.L_x_4846:
        /* <DEDUP_REMOVED lines=8> */
.L_x_4845:
        /* <DEDUP_REMOVED lines=86> */
        .weak           $__internal_16_$__cuda_sm20_div_s64
        .type           $__internal_16_$__cuda_sm20_div_s64,@function
        .size           $__internal_16_$__cuda_sm20_div_s64,(.L_x_8336 - $__internal_16_$__cuda_sm20_div_s64)
$__internal_16_$__cuda_sm20_div_s64:
        /* <DEDUP_REMOVED lines=83> */
[----:B------:R-:W-:Y:S06]  /*4ac0*/  RET.REL.NODEC R26 `(_ZN5flash32flash_fwd_splitkv_combine_kernelI23Flash_fwd_kernel_traitsILi128ELi64ELi64ELi4ELb0ELb0EN7cutlass6half_tE19Flash_kernel_traitsILi128ELi64ELi64ELi4ES3_EELi4ELi5ELb0EEEvNS_16Flash_fwd_paramsE) ;  /* 0xffffffb41a4c7950 */ /* 0x000fec0003c3ffff */
.L_x_4849:
        /* <DEDUP_REMOVED lines=11> */
.L_x_8336:


//--------------------- .text._ZN5flash32flash_fwd_splitkv_combine_kernelI23Flash_fwd_kernel_traitsILi128ELi64ELi64ELi4ELb0ELb0EN7cutlass6half_tE19Flash_kernel_traitsILi128ELi64ELi64ELi4ES3_EELi4ELi4ELb0EEEvNS_16Flash_fwd_paramsE --------------------------
	.section	.text._ZN5flash32flash_fwd_splitkv_combine_kernelI23Flash_fwd_kernel_traitsILi128ELi64ELi64ELi4ELb0ELb0EN7cutlass6half_tE19Flash_kernel_traitsILi128ELi64ELi64ELi4ES3_EELi4ELi4ELb0EEEvNS_16Flash_fwd_paramsE,"ax",@progbits
	.align	128
        .global         _ZN5flash32flash_fwd_splitkv_combine_kernelI23Flash_fwd_kernel_traitsILi128ELi64ELi64ELi4ELb0ELb0EN7cutlass6half_tE19Flash_kernel_traitsILi128ELi64ELi64ELi4ES3_EELi4ELi4ELb0EEEvNS_16Flash_fwd_paramsE
        .type           _ZN5flash32flash_fwd_splitkv_combine_kernelI23Flash_fwd_kernel_traitsILi128ELi64ELi64ELi4ELb0ELb0EN7cutlass6half_tE19Flash_kernel_traitsILi128ELi64ELi64ELi4ES3_EELi4ELi4ELb0EEEvNS_16Flash_fwd_paramsE,@function
        .size           _ZN5flash32flash_fwd_splitkv_combine_kernelI23Flash_fwd_kernel_traitsILi128ELi64ELi64ELi4ELb0ELb0EN7cutlass6half_tE19Flash_kernel_traitsILi128ELi64ELi64ELi4ES3_EELi4ELi4ELb0EEEvNS_16Flash_fwd_paramsE,(.L_x_8337 - _ZN5flash32flash_fwd_splitkv_combine_kernelI23Flash_fwd_kernel_traitsILi128ELi64ELi64ELi4ELb0ELb0EN7cutlass6half_tE19Flash_kernel_traitsILi128ELi64ELi64ELi4ES3_EELi4ELi4ELb0EEEvNS_16Flash_fwd_paramsE)
        .other          _ZN5flash32flash_fwd_splitkv_combine_kernelI23Flash_fwd_kernel_traitsILi128ELi64ELi64ELi4ELb0ELb0EN7cutlass6half_tE19Flash_kernel_traitsILi128ELi64ELi64ELi4ES3_EELi4ELi4ELb0EEEvNS_16Flash_fwd_paramsE,@"STO_CUDA_ENTRY STV_DEFAULT"
_ZN5flash32flash_fwd_splitkv_combine_kernelI23Flash_fwd_kernel_traitsILi128ELi64ELi64ELi4ELb0ELb0EN7cutlass6half_tE19Flash_kernel_traitsILi128ELi64ELi64ELi4ES3_EELi4ELi4ELb0EEEvNS_16Flash_fwd_paramsE:
.text._ZN5flash32flash_fwd_splitkv_combine_kernelI23Flash_fwd_kernel_traitsILi128ELi64ELi64ELi4ELb0ELb0EN7cutlass6half_tE19Flash_kernel_traitsILi128ELi64ELi64ELi4ES3_EELi4ELi4ELb0EEEvNS_16Flash_fwd_paramsE:
        /* <DEDUP_REMOVED lines=23> */
[----:B------:R-:W-:Y:S05]  /*0170*/  CALL.REL.NOINC `($__internal_17_$__cuda_sm20_div_s64) ;  /* 0x0000004400047944 */ /* 0x000fea0003c00000 */
[----:B------:R-:W-:Y:S05]  /*0180*/  BRA `(.L_x_4851) ;  /* 0x00000000004c7947 */ /* 0x000fea0003800000 */
.L_x_4850:
        /* <DEDUP_REMOVED lines=19> */
.L_x_4851:
        /* <DEDUP_REMOVED lines=13> */
[----:B------:R-:W-:Y:S05]  /*0390*/  CALL.REL.NOINC `($__internal_17_$__cuda_sm20_div_s64) ;  /* 0x00000040007c7944 */ /* 0x000fea0003c00000 */
[----:B------:R-:W-:Y:S02]  /*03a0*/  MOV R8, R20 ;  /* 0x0000001400087202 */ /* 0x000fe40000000f00 */
[----:B------:R-:W-:Y:S01]  /*03b0*/  MOV R9, R21 ;  /* 0x0000001500097202 */ /* 0x000fe20000000f00 */
[----:B------:R-:W-:Y:S05]  /*03c0*/  BRA `(.L_x_4854) ;  /* 0x00000000004c7947 */ /* 0x000fea0003800000 */
.L_x_4853:
        /* <DEDUP_REMOVED lines=19> */
.L_x_4854:
[----:B------:R-:W-:Y:S05]  /*0500*/  BSYNC B0 ;  /* 0x0000000000007941 */ /* 0x000fea0003800000 */
.L_x_4852:
        /* <DEDUP_REMOVED lines=43> */
.L_x_4856:
        /* <DEDUP_REMOVED lines=19> */
.L_x_4857:
[----:B------:R-:W-:Y:S05]  /*08f0*/  BSYNC B0 ;  /* 0x0000000000007941 */ /* 0x000fea0003800000 */
.L_x_4855:
        /* <DEDUP_REMOVED lines=74> */
[----:B------:R-:W-:Y:S02]  /*0da0*/  MOV R32, R20 ;  /* 0x0000001400207202 */ /* 0x000fe40000000f00 */
[----:B------:R-:W-:Y:S01]  /*0db0*/  MOV R33, R21 ;  /* 0x0000001500217202 */ /* 0x000fe20000000f00 */
[----:B------:R-:W-:Y:S05]  /*0dc0*/  BRA `(.L_x_4860) ;  /* 0x00000000004c7947 */ /* 0x000fea0003800000 */
.L_x_4859:
        /* <DEDUP_REMOVED lines=19> */
.L_x_4860:
[----:B------:R-:W-:Y:S05]  /*0f00*/  BSYNC B0 ;  /* 0x0000000000007941 */ /* 0x000fea0003800000 */
.L_x_4858:
        /* <DEDUP_REMOVED lines=43> */
.L_x_4862:
        /* <DEDUP_REMOVED lines=19> */
.L_x_4863:
[----:B------:R-:W-:Y:S05]  /*12f0*/  BSYNC B0 ;  /* 0x0000000000007941 */ /* 0x000fea0003800000 */
.L_x_4861:
        /* <DEDUP_REMOVED lines=67> */
.L_x_4865:
[----:B------:R-:W-:Y:S05]  /*1730*/  BSYNC B0 ;  /* 0x0000000000007941 */ /* 0x000fea0003800000 */
.L_x_4864:
        /* <DEDUP_REMOVED lines=14> */
.L_x_4867:
[----:B------:R-:W-:Y:S05]  /*1820*/  BSYNC B0 ;  /* 0x0000000000007941 */ /* 0x000fea0003800000 */
.L_x_4866:
        /* <DEDUP_REMOVED lines=158> */
.L_x_4872:
        /* <DEDUP_REMOVED lines=22> */
.L_x_4873:
[----:B------:R-:W-:Y:S05]  /*2370*/  BSYNC B0 ;  /* 0x0000000000007941 */ /* 0x000fea0003800000 */
.L_x_4871:
[----:B------:R-:W-:Y:S01]  /*2380*/  LOP3.LUT R19, R17, R0, RZ, 0xfc, !PT ;  /* 0x0000000011137212 */ /* 0x000fe200078efcff */
[----:B------:R-:W-:Y:S03]  /*2390*/  BSSY B0, `(.L_x_4874) ;  /* 0x0000028000007945 */ /* 0x000fe60003800000 */
[----:B------:R-:W-:-:S13]  /*23a0*/  ISETP.NE.U32.AND P0, PT, R19, RZ, PT ;  /* 0x000000ff1300720c */ /* 0x000fda0003f05070 */
[----:B------:R-:W-:Y:S05]  /*23b0*/  @!P0 BRA `(.L_x_4875) ;  /* 0x00000000003c8947 */ /* 0x000fea0003800000 */
[----:B------:R-:W-:Y:S01]  /*23c0*/  IMAD.MOV.U32 R24, RZ, RZ, R25 ;  /* 0x000000ffff187224 */ /* 0x000fe200078e0019 */
[----:B------:R-:W-:Y:S02]  /*23d0*/  MOV R23, R0 ;  /* 0x0000000000177202 */ /* 0x000fe40000000f00 */
[----:B------:R-:W-:Y:S02]  /*23e0*/  MOV R22, 0x2400 ;  /* 0x0000240000167802 */ /* 0x000fe40000000f00 */
[----:B------:R-:W-:Y:S05]  /*23f0*/  CALL.REL.NOINC `($__internal_17_$__cuda_sm20_div_s64) ;  /* 0x0000002000647944 */ /* 0x000fea0003c00000 */
        /* <DEDUP_REMOVED lines=11> */
.L_x_4875:
        /* <DEDUP_REMOVED lines=22> */
.L_x_4876:
[----:B------:R-:W-:Y:S05]  /*2610*/  BSYNC B0 ;  /* 0x0000000000007941 */ /* 0x000fea0003800000 */
.L_x_4874:
        /* <DEDUP_REMOVED lines=11> */
[----:B------:R-:W-:Y:S05]  /*26d0*/  CALL.REL.NOINC `($__internal_17_$__cuda_sm20_div_s64) ;  /* 0x0000001c00ac7944 */ /* 0x000fea0003c00000 */
[----:B------:R-:W-:-:S04]  /*26e0*/  IADD3 R17, P0, RZ, -R20, RZ ;  /* 0x80000014ff117210 */ /* 0x000fc80007f1e0ff */
[----:B------:R-:W-:Y:S01]  /*26f0*/  IADD3.X R18, RZ, ~R21, RZ, P0, !PT ;  /* 0x80000015ff127210 */ /* 0x000fe200007fe4ff */
[----:B------:R-:W-:-:S04]  /*2700*/  IMAD.WIDE.U32 R36, R5, R17, R36 ;  /* 0x0000001105247225 */ /* 0x000fc800078e0024 */
[----:B------:R-:W-:-:S04]  /*2710*/  IMAD R18, R18, R5, RZ ;  /* 0x0000000512127224 */ /* 0x000fc800078e02ff */
[----:B------:R-:W-:-:S05]  /*2720*/  IMAD R4, R4, R17, R18 ;  /* 0x0000001104047224 */ /* 0x000fca00078e0212 */
[----:B------:R-:W-:Y:S01]  /*2730*/  IADD3 R4, R37, R4, RZ ;  /* 0x0000000425047210 */ /* 0x000fe20007ffe0ff */
[----:B------:R-:W-:Y:S05]  /*2740*/  BRA `(.L_x_4879) ;  /* 0x0000000000587947 */ /* 0x000fea0003800000 */
.L_x_4878:
        /* <DEDUP_REMOVED lines=22> */
.L_x_4879:
[----:B------:R-:W-:Y:S05]  /*28b0*/  BSYNC B0 ;  /* 0x0000000000007941 */ /* 0x000fea0003800000 */
.L_x_4877:
        /* <DEDUP_REMOVED lines=38> */
[----:B------:R-:W-:Y:S05]  /*2b20*/  CALL.REL.NOINC `($__internal_17_$__cuda_sm20_div_s64) ;  /* 0x0000001800987944 */ /* 0x000fea0003c00000 */
        /* <DEDUP_REMOVED lines=12> */
.L_x_4881:
        /* <DEDUP_REMOVED lines=23> */
.L_x_4882:
[----:B------:R-:W-:Y:S05]  /*2d60*/  BSYNC B0 ;  /* 0x0000000000007941 */ /* 0x000fea0003800000 */
.L_x_4880:
        /* <DEDUP_REMOVED lines=19> */
.L_x_4884:
        /* <DEDUP_REMOVED lines=22> */
.L_x_4885:
[----:B------:R-:W-:Y:S05]  /*3000*/  BSYNC B0 ;  /* 0x0000000000007941 */ /* 0x000fea0003800000 */
.L_x_4883:
        /* <DEDUP_REMOVED lines=20> */
.L_x_4887:
        /* <DEDUP_REMOVED lines=23> */
.L_x_4888:
[----:B------:R-:W-:Y:S05]  /*32c0*/  BSYNC B0 ;  /* 0x0000000000007941 */ /* 0x000fea0003800000 */
.L_x_4886:
        /* <DEDUP_REMOVED lines=39> */
.L_x_4890:
        /* <DEDUP_REMOVED lines=23> */
.L_x_4891:
[----:B------:R-:W-:Y:S05]  /*36b0*/  BSYNC B0 ;  /* 0x0000000000007941 */ /* 0x000fea0003800000 */
.L_x_4889:
        /* <DEDUP_REMOVED lines=26> */
.L_x_4893:
        /* <DEDUP_REMOVED lines=23> */
.L_x_4894:
[----:B------:R-:W-:Y:S05]  /*39d0*/  BSYNC B0 ;  /* 0x0000000000007941 */ /* 0x000fea0003800000 */
.L_x_4892:
        /* <DEDUP_REMOVED lines=21> */
.L_x_4870:
[----:B------:R-:W-:Y:S02]  /*3b30*/  ULDC.64 UR4, c[0x0][0x2b0] ;  /* 0x0000ac0000047ab9 */ /* 0x000fe40000000a00 */
[----:B------:R-:W-:-:S04]  /*3b40*/  LEA R2, P0, R30, UR4, 0x2 ;  /* 0x000000041e027c11 */ /* 0x000fc8000f8010ff */
[----:B------:R-:W-:-:S05]  /*3b50*/  LEA.HI.X R3, R30, UR5, R31, 0x2, P0 ;  /* 0x000000051e037c11 */ /* 0x000fca00080f141f */
[----:B------:R0:W-:Y:S04]  /*3b60*/  STG.E desc[UR8][R2.64], R28 ;  /* 0x0000001c02007986 */ /* 0x0001e8000c101908 */
.L_x_4869:
[----:B------:R-:W-:Y:S05]  /*3b70*/  BSYNC B1 ;  /* 0x0000000000017941 */ /* 0x000fea0003800000 */
.L_x_4868:
        /* <DEDUP_REMOVED lines=20> */
.L_x_4896:
[----:B------:R-:W-:Y:S05]  /*3cc0*/  BSYNC B0 ;  /* 0x0000000000007941 */ /* 0x000fea0003800000 */
.L_x_4895:
        /* <DEDUP_REMOVED lines=34> */
.L_x_4900:
        /* <DEDUP_REMOVED lines=11> */
.L_x_4899:
[----:B------:R-:W-:Y:S05]  /*3fa0*/  BSYNC B0 ;  /* 0x0000000000007941 */ /* 0x000fea0003800000 */
.L_x_4898:
        /* <DEDUP_REMOVED lines=8> */
.L_x_4897:
        /* <DEDUP_REMOVED lines=86> */
        .weak           $__internal_17_$__cuda_sm20_div_s64
        .type           $__internal_17_$__cuda_sm20_div_s64,@function
        .size           $__internal_17_$__cuda_sm20_div_s64,(.L_x_8337 - $__internal_17_$__cuda_sm20_div_s64)
$__internal_17_$__cuda_sm20_div_s64:
        /* <DEDUP_REMOVED lines=83> */
[----:B------:R-:W-:Y:S06]  /*4ac0*/  RET.REL.NODEC R26 `(_ZN5flash32flash_fwd_splitkv_combine_kernelI23Flash_fwd_kernel_traitsILi128ELi64ELi64ELi4ELb0ELb0EN7cutlass6half_tE19Flash_kernel_traitsILi128ELi64ELi64ELi4ES3_EELi4ELi4ELb0EEEvNS_16Flash_fwd_paramsE) ;  /* 0xffffffb41a4c7950 */ /* 0x000fec0003c3ffff */
.L_x_4901:
        /* <DEDUP_REMOVED lines=11> */
.L_x_8337:


//--------------------- .text._ZN5flash32flash_fwd_splitkv_combine_kernelI23Flash_fwd_kernel_traitsILi128ELi64ELi64ELi4ELb0ELb0EN7cutlass6half_tE19Flash_kernel_traitsILi128ELi64ELi64ELi4ES3_EELi4ELi3ELb0EEEvNS_16Flash_fwd_paramsE --------------------------
	.section	.text._ZN5flash32flash_fwd_splitkv_combine_kernelI23Flash_fwd_kernel_traitsILi128ELi64ELi64ELi4ELb0ELb0EN7cutlass6half_tE19Flash_kernel_traitsILi128ELi64ELi64ELi4ES3_EELi4ELi3ELb0EEEvNS_16Flash_fwd_paramsE,"ax",@progbits
	.align	128
        .global         _ZN5flash32flash_fwd_splitkv_combine_kernelI23Flash_fwd_kernel_traitsILi128ELi64ELi64ELi4ELb0ELb0EN7cutlass6half_tE19Flash_kernel_traitsILi128ELi64ELi64ELi4ES3_EELi4ELi3ELb0EEEvNS_16Flash_fwd_paramsE
        .type           _ZN5flash32flash_fwd_splitkv_combine_kernelI23Flash_fwd_kernel_traitsILi128ELi64ELi64ELi4ELb0ELb0EN7cutlass6half_tE19Flash_kernel_traitsILi128ELi64ELi64ELi4ES3_EELi4ELi3ELb0EEEvNS_16Flash_fwd_paramsE,@function
        .size           _ZN5flash32flash_fwd_splitkv_combine_kernelI23Flash_fwd_kernel_traitsILi128ELi64ELi64ELi4ELb0ELb0EN7cutlass6half_tE19Flash_kernel_traitsILi128ELi64ELi64ELi4ES3_EELi4ELi3ELb0EEEvNS_16Flash_fwd_paramsE,(.L_x_8338 - _ZN5flash32flash_fwd_splitkv_combine_kernelI23Flash_fwd_kernel_traitsILi128ELi64ELi64ELi4ELb0ELb0EN7cutlass6half_tE19Flash_kernel_traitsILi128ELi64ELi64ELi4ES3_EELi4ELi3ELb0EEEvNS_16Flash_fwd_paramsE)
        .other          _ZN5flash32flash_fwd_splitkv_combine_kernelI23Flash_fwd_kernel_traitsILi128ELi64ELi64ELi4ELb0ELb0EN7cutlass6half_tE19Flash_kernel_traitsILi128ELi64ELi64ELi4ES3_EELi4ELi3ELb0EEEvNS_16Flash_fwd_paramsE,@"STO_CUDA_ENTRY STV_DEFAULT"
_ZN5flash32flash_fwd_splitkv_combine_kernelI23Flash_fwd_kernel_traitsILi128ELi64ELi64ELi4ELb0ELb0EN7cutlass6half_tE19Flash_kernel_traitsILi128ELi64ELi64ELi4ES3_EELi4ELi3ELb0EEEvNS_16Flash_fwd_paramsE:
.text._ZN5flash32flash_fwd_splitkv_combine_kernelI23Flash_fwd_kernel_traitsILi128ELi64ELi64ELi4ELb0ELb0EN7cutlass6half_tE19Flash_kernel_traitsILi128ELi64ELi64ELi4ES3_EELi4ELi3ELb0EEEvNS_16Flash_fwd_paramsE:
        /* <DEDUP_REMOVED lines=23> */
[----:B------:R-:W-:Y:S05]  /*0170*/  CALL.REL.NOINC `($__internal_18_$__cuda_sm20_div_s64) ;  /* 0x0000004000f47944 */ /* 0x000fea0003c00000 */
[----:B------:R-:W-:Y:S05]  /*0180*/  BRA `(.L_x_4903) ;  /* 0x00000000004c7947 */ /* 0x000fea0003800000 */
.L_x_4902:
        /* <DEDUP_REMOVED lines=19> */
.L_x_4903:
        /* <DEDUP_REMOVED lines=13> */
[----:B------:R-:W-:Y:S05]  /*0390*/  CALL.REL.NOINC `($__internal_18_$__cuda_sm20_div_s64) ;  /* 0x00000040006c7944 */ /* 0x000fea0003c00000 */
[----:B------:R-:W-:Y:S02]  /*03a0*/  MOV R8, R20 ;  /* 0x0000001400087202 */ /* 0x000fe40000000f00 */
[----:B------:R-:W-:Y:S01]  /*03b0*/  MOV R9, R21 ;  /* 0x0000001500097202 */ /* 0x000fe20000000f00 */
[----:B------:R-:W-:Y:S05]  /*03c0*/  BRA `(.L_x_4906) ;  /* 0x00000000004c7947 */ /* 0x000fea0003800000 */
.L_x_4905:
        /* <DEDUP_REMOVED lines=19> */
.L_x_4906:
[----:B------:R-:W-:Y:S05]  /*0500*/  BSYNC B0 ;  /* 0x0000000000007941 */ /* 0x000fea0003800000 */
.L_x_4904:
        /* <DEDUP_REMOVED lines=43> */
.L_x_4908:
        /* <DEDUP_REMOVED lines=19> */
.L_x_4909:
[----:B------:R-:W-:Y:S05]  /*08f0*/  BSYNC B0 ;  /* 0x0000000000007941 */ /* 0x000fea0003800000 */
.L_x_4907:
        /* <DEDUP_REMOVED lines=74> */
[----:B------:R-:W-:Y:S02]  /*0da0*/  MOV R32, R20 ;  /* 0x0000001400207202 */ /* 0x000fe40000000f00 */
[----:B------:R-:W-:Y:S01]  /*0db0*/  MOV R33, R21 ;  /* 0x0000001500217202 */ /* 0x000fe20000000f00 */
[----:B------:R-:W-:Y:S05]  /*0dc0*/  BRA `(.L_x_4912) ;  /* 0x00000000004c7947 */ /* 0x000fea0003800000 */
.L_x_4911:
        /* <DEDUP_REMOVED lines=19> */
.L_x_4912:
[----:B------:R-:W-:Y:S05]  /*0f00*/  BSYNC B0 ;  /* 0x0000000000007941 */ /* 0x000fea0003800000 */
.L_x_4910:
        /* <DEDUP_REMOVED lines=43> */
.L_x_4914:
        /* <DEDUP_REMOVED lines=19> */
.L_x_4915:
[----:B------:R-:W-:Y:S05]  /*12f0*/  BSYNC B0 ;  /* 0x0000000000007941 */ /* 0x000fea0003800000 */
.L_x_4913:
        /* <DEDUP_REMOVED lines=67> */
.L_x_4917:
[----:B------:R-:W-:Y:S05]  /*1730*/  BSYNC B0 ;  /* 0x0000000000007941 */ /* 0x000fea0003800000 */
.L_x_4916:
        /* <DEDUP_REMOVED lines=14> */
.L_x_4919:
[----:B------:R-:W-:Y:S05]  /*1820*/  BSYNC B0 ;  /* 0x0000000000007941 */ /* 0x000fea0003800000 */
.L_x_4918:
        /* <DEDUP_REMOVED lines=154> */
.L_x_4924:
        /* <DEDUP_REMOVED lines=22> */
.L_x_4925:
[----:B------:R-:W-:Y:S05]  /*2330*/  BSYNC B0 ;  /* 0x0000000000007941 */ /* 0x000fea0003800000 */
.L_x_4923:
[----:B------:R-:W-:Y:S01]  /*2340*/  LOP3.LUT R19, R17, R0, RZ, 0xfc, !PT ;  /* 0x0000000011137212 */ /* 0x000fe200078efcff */
[----:B------:R-:W-:Y:S03]  /*2350*/  BSSY B0, `(.L_x_4926) ;  /* 0x0000028000007945 */ /* 0x000fe60003800000 */
[----:B------:R-:W-:-:S13]  /*2360*/  ISETP.NE.U32.AND P0, PT, R19, RZ, PT ;  /* 0x000000ff1300720c */ /* 0x000fda0003f05070 */
[----:B------:R-:W-:Y:S05]  /*2370*/  @!P0 BRA `(.L_x_4927) ;  /* 0x00000000003c8947 */ /* 0x000fea0003800000 */
[----:B------:R-:W-:Y:S01]  /*2380*/  IMAD.MOV.U32 R24, RZ, RZ, R25 ;  /* 0x000000ffff187224 */ /* 0x000fe200078e0019 */
[----:B------:R-:W-:Y:S02]  /*2390*/  MOV R23, R0 ;  /* 0x0000000000177202 */ /* 0x000fe40000000f00 */
[----:B------:R-:W-:Y:S02]  /*23a0*/  MOV R22, 0x23c0 ;  /* 0x000023c000167802 */ /* 0x000fe40000000f00 */
[----:B------:R-:W-:Y:S05]  /*23b0*/  CALL.REL.NOINC `($__internal_18_$__cuda_sm20_div_s64) ;  /* 0x0000002000647944 */ /* 0x000fea0003c00000 */
        /* <DEDUP_REMOVED lines=11> */
.L_x_4927:
        /* <DEDUP_REMOVED lines=22> */
.L_x_4928:
[----:B------:R-:W-:Y:S05]  /*25d0*/  BSYNC B0 ;  /* 0x0000000000007941 */ /* 0x000fea0003800000 */
.L_x_4926:
        /* <DEDUP_REMOVED lines=11> */
[----:B------:R-:W-:Y:S05]  /*2690*/  CALL.REL.NOINC `($__internal_18_$__cuda_sm20_div_s64) ;  /* 0x0000001c00ac7944 */ /* 0x000fea0003c00000 */
[----:B------:R-:W-:-:S04]  /*26a0*/  IADD3 R17, P0, RZ, -R20, RZ ;  /* 0x80000014ff117210 */ /* 0x000fc80007f1e0ff */
[----:B------:R-:W-:Y:S01]  /*26b0*/  IADD3.X R18, RZ, ~R21, RZ, P0, !PT ;  /* 0x80000015ff127210 */ /* 0x000fe200007fe4ff */
[----:B------:R-:W-:-:S04]  /*26c0*/  IMAD.WIDE.U32 R36, R5, R17, R36 ;  /* 0x0000001105247225 */ /* 0x000fc800078e0024 */
[----:B------:R-:W-:-:S04]  /*26d0*/  IMAD R18, R18, R5, RZ ;  /* 0x0000000512127224 */ /* 0x000fc800078e02ff */
[----:B------:R-:W-:-:S05]  /*26e0*/  IMAD R4, R4, R17, R18 ;  /* 0x0000001104047224 */ /* 0x000fca00078e0212 */
[----:B------:R-:W-:Y:S01]  /*26f0*/  IADD3 R4, R37, R4, RZ ;  /* 0x0000000425047210 */ /* 0x000fe20007ffe0ff */
[----:B------:R-:W-:Y:S05]  /*2700*/  BRA `(.L_x_4931) ;  /* 0x0000000000587947 */ /* 0x000fea0003800000 */
.L_x_4930:
        /* <DEDUP_REMOVED lines=22> */
.L_x_4931:
[----:B------:R-:W-:Y:S05]  /*2870*/  BSYNC B0 ;  /* 0x0000000000007941 */ /* 0x000fea0003800000 */
.L_x_4929:
        /* <DEDUP_REMOVED lines=38> */
[----:B------:R-:W-:Y:S05]  /*2ae0*/  CALL.REL.NOINC `($__internal_18_$__cuda_sm20_div_s64) ;  /* 0x0000001800987944 */ /* 0x000fea0003c00000 */
        /* <DEDUP_REMOVED lines=12> */
.L_x_4933:
        /* <DEDUP_REMOVED lines=23> */
.L_x_4934:
[----:B------:R-:W-:Y:S05]  /*2d20*/  BSYNC B0 ;  /* 0x0000000000007941 */ /* 0x000fea0003800000 */
.L_x_4932:
        /* <DEDUP_REMOVED lines=19> */
.L_x_4936:
        /* <DEDUP_REMOVED lines=22> */
.L_x_4937:
[----:B------:R-:W-:Y:S05]  /*2fc0*/  BSYNC B0 ;  /* 0x0000000000007941 */ /* 0x000fea0003800000 */
.L_x_4935:
        /* <DEDUP_REMOVED lines=20> */
.L_x_4939:
        /* <DEDUP_REMOVED lines=23> */
.L_x_4940:
[----:B------:R-:W-:Y:S05]  /*3280*/  BSYNC B0 ;  /* 0x0000000000007941 */ /* 0x000fea0003800000 */
.L_x_4938:
        /* <DEDUP_REMOVED lines=39> */
.L_x_4942:
        /* <DEDUP_REMOVED lines=23> */
.L_x_4943:
[----:B------:R-:W-:Y:S05]  /*3670*/  BSYNC B0 ;  /* 0x0000000000007941 */ /* 0x000fea0003800000 */
.L_x_4941:
        /* <DEDUP_REMOVED lines=26> */
.L_x_4945:
        /* <DEDUP_REMOVED lines=23> */
.L_x_4946:
[----:B------:R-:W-:Y:S05]  /*3990*/  BSYNC B0 ;  /* 0x0000000000007941 */ /* 0x000fea0003800000 */
.L_x_4944:
        /* <DEDUP_REMOVED lines=21> */
.L_x_4922:
[----:B------:R-:W-:Y:S02]  /*3af0*/  ULDC.64 UR4, c[0x0][0x2b0] ;  /* 0x0000ac0000047ab9 */ /* 0x000fe40000000a00 */
[----:B------:R-:W-:-:S04]  /*3b00*/  LEA R2, P0, R30, UR4, 0x2 ;  /* 0x000000041e027c11 */ /* 0x000fc8000f8010ff */
[----:B------:R-:W-:-:S05]  /*3b10*/  LEA.HI.X R3, R30, UR5, R31, 0x2, P0 ;  /* 0x000000051e037c11 */ /* 0x000fca00080f141f */
[----:B------:R0:W-:Y:S04]  /*3b20*/  STG.E desc[UR8][R2.64], R28 ;  /* 0x0000001c02007986 */ /* 0x0001e8000c101908 */
.L_x_4921:
[----:B------:R-:W-:Y:S05]  /*3b30*/  BSYNC B1 ;  /* 0x0000000000017941 */ /* 0x000fea0003800000 */
.L_x_4920:
        /* <DEDUP_REMOVED lines=20> */
.L_x_4948:
[----:B------:R-:W-:Y:S05]  /*3c80*/  BSYNC B0 ;  /* 0x0000000000007941 */ /* 0x000fea0003800000 */
.L_x_4947:
        /* <DEDUP_REMOVED lines=34> */
.L_x_4952:
        /* <DEDUP_REMOVED lines=11> */
.L_x_4951:
[----:B------:R-:W-:Y:S05]  /*3f60*/  BSYNC B0 ;  /* 0x0000000000007941 */ /* 0x000fea0003800000 */
.L_x_4950:
        /* <DEDUP_REMOVED lines=8> */
.L_x_4949:
        /* <DEDUP_REMOVED lines=86> */
        .weak           $__internal_18_$__cuda_sm20_div_s64
        .type           $__internal_18_$__cuda_sm20_div_s64,@function
        .size           $__internal_18_$__cuda_sm20_div_s64,(.L_x_8338 - $__internal_18_$__cuda_sm20_div_s64)
$__internal_18_$__cuda_sm20_div_s64:
        /* <DEDUP_REMOVED lines=83> */
[----:B------:R-:W-:Y:S06]  /*4a80*/  RET.REL.NODEC R26 `(_ZN5flash32flash_fwd_splitkv_combine_kernelI23Flash_fwd_kernel_traitsILi128ELi64ELi64ELi4ELb0ELb0EN7cutlass6half_tE19Flash_kernel_traitsILi128ELi64ELi64ELi4ES3_EELi4ELi3ELb0EEEvNS_16Flash_fwd_paramsE) ;  /* 0xffffffb41a5c7950 */ /* 0x000fec0003c3ffff */
.L_x_4953:
        /* <DEDUP_REMOVED lines=15> */
.L_x_8338:


//--------------------- .text._ZN5flash32flash_fwd_splitkv_combine_kernelI23Flash_fwd_kernel_traitsILi128ELi64ELi64ELi4ELb0ELb0EN7cutlass6half_tE19Flash_kernel_traitsILi128ELi64ELi64ELi4ES3_EELi4ELi2ELb0EEEvNS_16Flash_fwd_paramsE --------------------------
	.section	.text._ZN5flash32flash_fwd_splitkv_combine_kernelI23Flash_fwd_kernel_traitsILi128ELi64ELi64ELi4ELb0ELb0EN7cutlass6half_tE19Flash_kernel_traitsILi128ELi64ELi64ELi4ES3_EELi4ELi2ELb0EEEvNS_16Flash_fwd_paramsE,"ax",@progbits
	.align	128
        .global         _ZN5flash32flash_fwd_splitkv_combine_kernelI23Flash_fwd_kernel_traitsILi128ELi64ELi64ELi4ELb0ELb0EN7cutlass6half_tE19Flash_kernel_traitsILi128ELi64ELi64ELi4ES3_EELi4ELi2ELb0EEEvNS_16Flash_fwd_paramsE
        .type           _ZN5flash32flash_fwd_splitkv_combine_kernelI23Flash_fwd_kernel_traitsILi128ELi64ELi64ELi4ELb0ELb0EN7cutlass6half_tE19Flash_kernel_traitsILi128ELi64ELi64ELi4ES3_EELi4ELi2ELb0EEEvNS_16Flash_fwd_paramsE,@function
        .size           _ZN5flash32flash_fwd_splitkv_combine_kernelI23Flash_fwd_kernel_traitsILi128ELi64ELi64ELi4ELb0ELb0EN7cutlass6half_tE19Flash_kernel_traitsILi128ELi64ELi64ELi4ES3_EELi4ELi2ELb0EEEvNS_16Flash_fwd_paramsE,(.L_x_8339 - _ZN5flash32flash_fwd_splitkv_combine_kernelI23Flash_fwd_kernel_traitsILi128ELi64ELi64ELi4ELb0ELb0EN7cutlass6half_tE19Flash_kernel_traitsILi128ELi64ELi64ELi4ES3_EELi4ELi2ELb0EEEvNS_16Flash_fwd_paramsE)
        .other          _ZN5flash32flash_fwd_splitkv_combine_kernelI23Flash_fwd_kernel_traitsILi128ELi64ELi64ELi4ELb0ELb0EN7cutlass6half_tE19Flash_kernel_traitsILi128ELi64ELi64ELi4ES3_EELi4ELi2ELb0EEEvNS_16Flash_fwd_paramsE,@"STO_CUDA_ENTRY STV_DEFAULT"
_ZN5flash32flash_fwd_splitkv_combine_kernelI23Flash_fwd_kernel_traitsILi128ELi64ELi64ELi4ELb0ELb0EN7cutlass6half_tE19Flash_kernel_traitsILi128ELi64ELi64ELi4ES3_EELi4ELi2ELb0EEEvNS_16Flash_fwd_paramsE:
.text._ZN5flash32flash_fwd_splitkv_combine_kernelI23Flash_fwd_kernel_traitsILi128ELi64ELi64ELi4ELb0ELb0EN7cutlass6half_tE19Flash_kernel_traitsILi128ELi64ELi64ELi4ES3_EELi4ELi2ELb0EEEvNS_16Flash_fwd_paramsE:
        /* <DEDUP_REMOVED lines=23> */
[----:B------:R-:W-:Y:S05]  /*0170*/  CALL.REL.NOINC `($__internal_19_$__cuda_sm20_div_s64) ;  /* 0x0000004000787944 */ /* 0x000fea0003c00000 */
[----:B------:R-:W-:Y:S02]  /*0180*/  MOV R22, R0 ;  /* 0x0000000000167202 */ /* 0x000fe40000000f00 */
[----:B------:R-:W-:Y:S01]  /*0190*/  MOV R23, R25 ;  /* 0x0000001900177202 */ /* 0x000fe20000000f00 */
[----:B------:R-:W-:Y:S06]  /*01a0*/  BRA `(.L_x_4955) ;  /* 0x00000000004c7947 */ /* 0x000fec0003800000 */
.L_x_4954:
        /* <DEDUP_REMOVED lines=19> */
.L_x_4955:
        /* <DEDUP_REMOVED lines=11> */
[----:B------:R-:W-:Y:S05]  /*0390*/  CALL.REL.NOINC `($__internal_19_$__cuda_sm20_div_s64) ;  /* 0x0000003c00f07944 */ /* 0x000fea0003c00000 */
[----:B------:R-:W-:Y:S02]  /*03a0*/  MOV R8, R0 ;  /* 0x0000000000087202 */ /* 0x000fe40000000f00 */
[----:B------:R-:W-:Y:S01]  /*03b0*/  MOV R9, R25 ;  /* 0x0000001900097202 */ /* 0x000fe20000000f00 */
[----:B------:R-:W-:Y:S05]  /*03c0*/  BRA `(.L_x_4958) ;  /* 0x00000000004c7947 */ /* 0x000fea0003800000 */
.L_x_4957:
        /* <DEDUP_REMOVED lines=19> */
.L_x_4958:
[----:B------:R-:W-:Y:S05]  /*0500*/  BSYNC B0 ;  /* 0x0000000000007941 */ /* 0x000fea0003800000 */
.L_x_4956:
        /* <DEDUP_REMOVED lines=43> */
[----:B------:R-:W-:Y:S05]  /*07c0*/  BRA `(.L_x_4961) ;  /* 0x00000000004c7947 */ /* 0x000fea0003800000 */
.L_x_4960:
        /* <DEDUP_REMOVED lines=19> */
.L_x_4961:
[----:B------:R-:W-:Y:S05]  /*0900*/  BSYNC B0 ;  /* 0x0000000000007941 */ /* 0x000fea0003800000 */
.L_x_4959:
        /* <DEDUP_REMOVED lines=71> */
[----:B------:R-:W-:Y:S05]  /*0d80*/  CALL.REL.NOINC `($__internal_19_$__cuda_sm20_div_s64) ;  /* 0x0000003400747944 */ /* 0x000fea0003c00000 */
[----:B------:R-:W-:Y:S02]  /*0d90*/  MOV R38, R0 ;  /* 0x0000000000267202 */ /* 0x000fe40000000f00 */
[----:B------:R-:W-:Y:S01]  /*0da0*/  MOV R39, R25 ;  /* 0x0000001900277202 */ /* 0x000fe20000000f00 */
[----:B------:R-:W-:Y:S05]  /*0db0*/  BRA `(.L_x_4964) ;  /* 0x00000000004c7947 */ /* 0x000fea0003800000 */
.L_x_4963:
        /* <DEDUP_REMOVED lines=19> */
.L_x_4964:
[----:B------:R-:W-:Y:S05]  /*0ef0*/  BSYNC B0 ;  /* 0x0000000000007941 */ /* 0x000fea0003800000 */
.L_x_4962:
        /* <DEDUP_REMOVED lines=40> */
[----:B------:R-:W-:Y:S01]  /*1180*/  MOV R24, R0 ;  /* 0x0000000000187202 */ /* 0x000fe20000000f00 */
[----:B------:R-:W-:Y:S05]  /*1190*/  BRA `(.L_x_4967) ;  /* 0x00000000004c7947 */ /* 0x000fea0003800000 */
.L_x_4966:
        /* <DEDUP_REMOVED lines=19> */
.L_x_4967:
[----:B------:R-:W-:Y:S05]  /*12d0*/  BSYNC B0 ;  /* 0x0000000000007941 */ /* 0x000fea0003800000 */
.L_x_4965:
        /* <DEDUP_REMOVED lines=69> */
.L_x_4969:
[----:B------:R-:W-:Y:S05]  /*1730*/  BSYNC B0 ;  /* 0x0000000000007941 */ /* 0x000fea0003800000 */
.L_x_4968:
        /* <DEDUP_REMOVED lines=149> */
.L_x_4974:
        /* <DEDUP_REMOVED lines=22> */
.L_x_4975:
[----:B------:R-:W-:Y:S05]  /*21f0*/  BSYNC B0 ;  /* 0x0000000000007941 */ /* 0x000fea0003800000 */
.L_x_4973:
[----:B------:R-:W-:Y:S01]  /*2200*/  LOP3.LUT R0, R23, R2, RZ, 0xfc, !PT ;  /* 0x0000000217007212 */ /* 0x000fe200078efcff */
[----:B------:R-:W-:Y:S03]  /*2210*/  BSSY B0, `(.L_x_4976) ;  /* 0x0000027000007945 */ /* 0x000fe60003800000 */
[----:B------:R-:W-:-:S13]  /*2220*/  ISETP.NE.U32.AND P0, PT, R0, RZ, PT ;  /* 0x000000ff0000720c */ /* 0x000fda0003f05070 */
[----:B------:R-:W-:Y:S05]  /*2230*/  @!P0 BRA `(.L_x_4977) ;  /* 0x0000000000388947 */ /* 0x000fea0003800000 */
[----:B------:R-:W-:Y:S01]  /*2240*/  IMAD.MOV.U32 R24, RZ, RZ, R37 ;  /* 0x000000ffff187224 */ /* 0x000fe200078e0025 */
[----:B------:R-:W-:Y:S02]  /*2250*/  MOV R5, R2 ;  /* 0x0000000200057202 */ /* 0x000fe40000000f00 */
[----:B------:R-:W-:Y:S02]  /*2260*/  MOV R22, 0x2280 ;  /* 0x0000228000167802 */ /* 0x000fe40000000f00 */
[----:B------:R-:W-:Y:S05]  /*2270*/  CALL.REL.NOINC `($__internal_19_$__cuda_sm20_div_s64) ;  /* 0x0000002000387944 */ /* 0x000fea0003c00000 */
        /* <DEDUP_REMOVED lines=10> */
.L_x_4977:
        /* <DEDUP_REMOVED lines=22> */
.L_x_4978:
[----:B------:R-:W-:Y:S05]  /*2480*/  BSYNC B0 ;  /* 0x0000000000007941 */ /* 0x000fea0003800000 */
.L_x_4976:
        /* <DEDUP_REMOVED lines=12> */
[----:B------:R-:W-:Y:S05]  /*2550*/  CALL.REL.NOINC `($__internal_19_$__cuda_sm20_div_s64) ;  /* 0x0000001c00807944 */ /* 0x000fea0003c00000 */
        /* <DEDUP_REMOVED lines=12> */
.L_x_4980:
        /* <DEDUP_REMOVED lines=22> */
.L_x_4981:
[----:B------:R-:W-:Y:S05]  /*2780*/  BSYNC B0 ;  /* 0x0000000000007941 */ /* 0x000fea0003800000 */
.L_x_4979:
        /* <DEDUP_REMOVED lines=37> */
[----:B------:R-:W-:Y:S05]  /*29e0*/  CALL.REL.NOINC `($__internal_19_$__cuda_sm20_div_s64) ;  /* 0x00000018005c7944 */ /* 0x000fea0003c00000 */
        /* <DEDUP_REMOVED lines=11> */
.L_x_4983:
        /* <DEDUP_REMOVED lines=23> */
.L_x_4984:
[----:B------:R-:W-:Y:S05]  /*2c10*/  BSYNC B0 ;  /* 0x0000000000007941 */ /* 0x000fea0003800000 */
.L_x_4982:
        /* <DEDUP_REMOVED lines=19> */
.L_x_4986:
        /* <DEDUP_REMOVED lines=22> */
.L_x_4987:
[----:B------:R-:W-:Y:S05]  /*2eb0*/  BSYNC B0 ;  /* 0x0000000000007941 */ /* 0x000fea0003800000 */
.L_x_4985:
        /* <DEDUP_REMOVED lines=21> */
.L_x_4989:
        /* <DEDUP_REMOVED lines=23> */
.L_x_4990:
[----:B------:R-:W-:Y:S05]  /*3180*/  BSYNC B0 ;  /* 0x0000000000007941 */ /* 0x000fea0003800000 */
.L_x_4988:
        /* <DEDUP_REMOVED lines=39> */
.L_x_4992:
        /* <DEDUP_REMOVED lines=23> */
.L_x_4993:
[----:B------:R-:W-:Y:S05]  /*3570*/  BSYNC B0 ;  /* 0x0000000000007941 */ /* 0x000fea0003800000 */
.L_x_4991:
        /* <DEDUP_REMOVED lines=27> */
.L_x_4995:
        /* <DEDUP_REMOVED lines=23> */
.L_x_4996:
[----:B------:R-:W-:Y:S05]  /*38a0*/  BSYNC B0 ;  /* 0x0000000000007941 */ /* 0x000fea0003800000 */
.L_x_4994:
        /* <DEDUP_REMOVED lines=21> */
.L_x_4972:
[----:B------:R-:W-:Y:S02]  /*3a00*/  ULDC.64 UR4, c[0x0][0x2b0] ;  /* 0x0000ac0000047ab9 */ /* 0x000fe40000000a00 */
[----:B------:R-:W-:-:S04]  /*3a10*/  LEA R2, P0, R32, UR4, 0x2 ;  /* 0x0000000420027c11 */ /* 0x000fc8000f8010ff */
[----:B------:R-:W-:-:S05]  /*3a20*/  LEA.HI.X R3, R32, UR5, R33, 0x2, P0 ;  /* 0x0000000520037c11 */ /* 0x000fca00080f1421 */
[----:B------:R1:W-:Y:S04]  /*3a30*/  STG.E desc[UR8][R2.64], R28 ;  /* 0x0000001c02007986 */ /* 0x0003e8000c101908 */
.L_x_4971:
[----:B------:R-:W-:Y:S05]  /*3a40*/  BSYNC B1 ;  /* 0x0000000000017941 */ /* 0x000fea0003800000 */
.L_x_4970:
        /* <DEDUP_REMOVED lines=42> */
.L_x_5000:
        /* <DEDUP_REMOVED lines=10> */
.L_x_4999:
[----:B------:R-:W-:Y:S05]  /*3d90*/  BSYNC B0 ;  /* 0x0000000000007941 */ /* 0x000fea0003800000 */
.L_x_4998:
        /* <DEDUP_REMOVED lines=8> */
.L_x_4997:
        /* <DEDUP_REMOVED lines=84> */
        .weak           $__internal_19_$__cuda_sm20_div_s64
        .type           $__internal_19_$__cuda_sm20_div_s64,@function
        .size           $__internal_19_$__cuda_sm20_div_s64,(.L_x_8339 - $__internal_19_$__cuda_sm20_div_s64)
$__internal_19_$__cuda_sm20_div_s64:
        /* <DEDUP_REMOVED lines=83> */
[----:B------:R-:W-:Y:S05]  /*4890*/  RET.REL.NODEC R20 `(_ZN5flash32flash_fwd_splitkv_combine_kernelI23Flash_fwd_kernel_traitsILi128ELi64ELi64ELi4ELb0ELb0EN7cutlass6half_tE19Flash_kernel_traitsILi128ELi64ELi64ELi4ES3_EELi4ELi2ELb0EEEvNS_16Flash_fwd_paramsE) ;  /* 0xffffffb414d87950 */ /* 0x000fea0003c3ffff */
.L_x_5001:
        /* <DEDUP_REMOVED lines=14> */
.L_x_8339:


//--------------------- .text._ZN5flash32flash_fwd_splitkv_combine_kernelI23Flash_fwd_kernel_traitsILi128ELi64ELi64ELi4ELb0ELb0EN7cutlass6half_tE19Flash_kernel_traitsILi128ELi64ELi64ELi4ES3_EELi4ELi1ELb0EEEvNS_16Flash_fwd_paramsE --------------------------
	.section	.text._ZN5flash32flash_fwd_splitkv_combine_kernelI23Flash_fwd_kernel_traitsILi128ELi64ELi64ELi4ELb0ELb0EN7cutlass6half_tE19Flash_kernel_traitsILi128ELi64ELi64ELi4ES3_EELi4ELi1ELb0EEEvNS_16Flash_fwd_paramsE,"ax",@progbits
	.align	128
        .global         _ZN5flash32flash_fwd_splitkv_combine_kernelI23Flash_fwd_kernel_traitsILi128ELi64ELi64ELi4ELb0ELb0EN7cutlass6half_tE19Flash_kernel_traitsILi128ELi64ELi64ELi4ES3_EELi4ELi1ELb0EEEvNS_16Flash_fwd_paramsE
        .type           _ZN5flash32flash_fwd_splitkv_combine_kernelI23Flash_fwd_kernel_traitsILi128ELi64ELi64ELi4ELb0ELb0EN7cutlass6half_tE19Flash_kernel_traitsILi128ELi64ELi64ELi4ES3_EELi4ELi1ELb0EEEvNS_16Flash_fwd_paramsE,@function
        .size           _ZN5flash32flash_fwd_splitkv_combine_kernelI23Flash_fwd_kernel_traitsILi128ELi64ELi64ELi4ELb0ELb0EN7cutlass6half_tE19Flash_kernel_traitsILi128ELi64ELi64ELi4ES3_EELi4ELi1ELb0EEEvNS_16Flash_fwd_paramsE,(.L_x_8340 - _ZN5flash32flash_fwd_splitkv_combine_kernelI23Flash_fwd_kernel_traitsILi128ELi64ELi64ELi4ELb0ELb0EN7cutlass6half_tE19Flash_kernel_traitsILi128ELi64ELi64ELi4ES3_EELi4ELi1ELb0EEEvNS_16Flash_fwd_paramsE)
        .other          _ZN5flash32flash_fwd_splitkv_combine_kernelI23Flash_fwd_kernel_traitsILi128ELi64ELi64ELi4ELb0ELb0EN7cutlass6half_tE19Flash_kernel_traitsILi128ELi64ELi64ELi4ES3_EELi4ELi1ELb0EEEvNS_16Flash_fwd_paramsE,@"STO_CUDA_ENTRY STV_DEFAULT"
_ZN5flash32flash_fwd_splitkv_combine_kernelI23Flash_fwd_kernel_traitsILi128ELi64ELi64ELi4ELb0ELb0EN7cutlass6half_tE19Flash_kernel_traitsILi128ELi64ELi64ELi4ES3_EELi4ELi1ELb0EEEvNS_16Flash_fwd_paramsE:
.text._ZN5flash32flash_fwd_splitkv_combine_kernelI23Flash_fwd_kernel_traitsILi128ELi64ELi64ELi4ELb0ELb0EN7cutlass6half_tE19Flash_kernel_traitsILi128ELi64ELi64ELi4ES3_EELi4ELi1ELb0EEEvNS_16Flash_fwd_paramsE:
        /* <DEDUP_REMOVED lines=23> */
[----:B------:R-:W-:Y:S05]  /*0170*/  CALL.REL.NOINC `($__internal_20_$__cuda_sm20_div_s64) ;  /* 0x0000004000f87944 */ /* 0x000fea0003c00000 */
[----:B------:R-:W-:Y:S02]  /*0180*/  MOV R8, R0 ;  /* 0x0000000000087202 */ /* 0x000fe40000000f00 */
[----:B------:R-:W-:Y:S01]  /*0190*/  MOV R9, R23 ;  /* 0x0000001700097202 */ /* 0x000fe20000000f00 */
[----:B------:R-:W-:Y:S06]  /*01a0*/  BRA `(.L_x_5003) ;  /* 0x00000000004c7947 */ /* 0x000fec0003800000 */
.L_x_5002:
        /* <DEDUP_REMOVED lines=19> */
.L_x_5003:
        /* <DEDUP_REMOVED lines=13> */
[----:B------:R-:W-:Y:S05]  /*03b0*/  CALL.REL.NOINC `($__internal_20_$__cuda_sm20_div_s64) ;  /* 0x0000004000687944 */ /* 0x000fea0003c00000 */
[----:B------:R-:W-:Y:S02]  /*03c0*/  MOV R10, R0 ;  /* 0x00000000000a7202 */ /* 0x000fe40000000f00 */
[----:B------:R-:W-:Y:S01]  /*03d0*/  MOV R11, R23 ;  /* 0x00000017000b7202 */ /* 0x000fe20000000f00 */
[----:B------:R-:W-:Y:S05]  /*03e0*/  BRA `(.L_x_5006) ;  /* 0x00000000004c7947 */ /* 0x000fea0003800000 */
.L_x_5005:
        /* <DEDUP_REMOVED lines=19> */
.L_x_5006:
[----:B------:R-:W-:Y:S05]  /*0520*/  BSYNC B0 ;  /* 0x0000000000007941 */ /* 0x000fea0003800000 */
.L_x_5004:
        /* <DEDUP_REMOVED lines=44> */
[----:B------:R-:W-:Y:S05]  /*07f0*/  BRA `(.L_x_5009) ;  /* 0x00000000004c7947 */ /* 0x000fea0003800000 */
.L_x_5008:
        /* <DEDUP_REMOVED lines=19> */
.L_x_5009:
[----:B------:R-:W-:Y:S05]  /*0930*/  BSYNC B0 ;  /* 0x0000000000007941 */ /* 0x000fea0003800000 */
.L_x_5007:
        /* <DEDUP_REMOVED lines=78> */
.L_x_5011:
        /* <DEDUP_REMOVED lines=19> */
.L_x_5012:
[----:B------:R-:W-:Y:S05]  /*0f50*/  BSYNC B0 ;  /* 0x0000000000007941 */ /* 0x000fea0003800000 */
.L_x_5010:
        /* <DEDUP_REMOVED lines=43> */
.L_x_5014:
        /* <DEDUP_REMOVED lines=20> */
.L_x_5015:
[----:B------:R-:W-:Y:S05]  /*1350*/  BSYNC B0 ;  /* 0x0000000000007941 */ /* 0x000fea0003800000 */
.L_x_5013:
        /* <DEDUP_REMOVED lines=72> */
.L_x_5017:
[----:B------:R-:W-:Y:S05]  /*17e0*/  BSYNC B0 ;  /* 0x0000000000007941 */ /* 0x000fea0003800000 */
.L_x_5016:
        /* <DEDUP_REMOVED lines=16> */
.L_x_5019:
[----:B------:R-:W-:Y:S05]  /*18f0*/  BSYNC B0 ;  /* 0x0000000000007941 */ /* 0x000fea0003800000 */
.L_x_5018:
        /* <DEDUP_REMOVED lines=141> */
.L_x_5024:
        /* <DEDUP_REMOVED lines=23> */
.L_x_5025:
[----:B------:R-:W-:Y:S05]  /*2340*/  BSYNC B0 ;  /* 0x0000000000007941 */ /* 0x000fea0003800000 */
.L_x_5023:
        /* <DEDUP_REMOVED lines=22> */
.L_x_5027:
        /* <DEDUP_REMOVED lines=22> */
.L_x_5028:
[----:B------:R-:W-:Y:S05]  /*2610*/  BSYNC B0 ;  /* 0x0000000000007941 */ /* 0x000fea0003800000 */
.L_x_5026:
        /* <DEDUP_REMOVED lines=22> */
.L_x_5030:
        /* <DEDUP_REMOVED lines=22> */
.L_x_5031:
[----:B------:R-:W-:Y:S05]  /*28e0*/  BSYNC B0 ;  /* 0x0000000000007941 */ /* 0x000fea0003800000 */
.L_x_5029:
        /* <DEDUP_REMOVED lines=33> */
[----:B------:R-:W-:Y:S05]  /*2b00*/  CALL.REL.NOINC `($__internal_20_$__cuda_sm20_div_s64) ;  /* 0x0000001800947944 */ /* 0x000fea0003c00000 */
        /* <DEDUP_REMOVED lines=11> */
.L_x_5033:
        /* <DEDUP_REMOVED lines=23> */
.L_x_5034:
[----:B------:R-:W-:Y:S05]  /*2d30*/  BSYNC B0 ;  /* 0x0000000000007941 */ /* 0x000fea0003800000 */
.L_x_5032:
        /* <DEDUP_REMOVED lines=20> */
.L_x_5036:
        /* <DEDUP_REMOVED lines=23> */
.L_x_5037:
[----:B------:R-:W-:Y:S05]  /*2ff0*/  BSYNC B0 ;  /* 0x0000000000007941 */ /* 0x000fea0003800000 */
.L_x_5035:
        /* <DEDUP_REMOVED lines=19> */
.L_x_5039:
        /* <DEDUP_REMOVED lines=23> */
.L_x_5040:
[----:B------:R-:W-:Y:S05]  /*32a0*/  BSYNC B0 ;  /* 0x0000000000007941 */ /* 0x000fea0003800000 */
.L_x_5038:
        /* <DEDUP_REMOVED lines=26> */
[----:B------:R-:W-:Y:S05]  /*3450*/  CALL.REL.NOINC `($__internal_20_$__cuda_sm20_div_s64) ;  /* 0x0000001000407944 */ /* 0x000fea0003c00000 */
        /* <DEDUP_REMOVED lines=12> */
.L_x_5042:
        /* <DEDUP_REMOVED lines=23> */
.L_x_5043:
[----:B------:R-:W-:Y:S05]  /*3690*/  BSYNC B0 ;  /* 0x0000000000007941 */ /* 0x000fea0003800000 */
.L_x_5041:
        /* <DEDUP_REMOVED lines=28> */
.L_x_5045:
        /* <DEDUP_REMOVED lines=23> */
.L_x_5046:
[----:B------:R-:W-:Y:S05]  /*39d0*/  BSYNC B0 ;  /* 0x0000000000007941 */ /* 0x000fea0003800000 */
.L_x_5044:
        /* <DEDUP_REMOVED lines=21> */
.L_x_5022:
[----:B------:R-:W-:Y:S02]  /*3b30*/  ULDC.64 UR4, c[0x0][0x2b0] ;  /* 0x0000ac0000047ab9 */ /* 0x000fe40000000a00 */
[----:B------:R-:W-:-:S04]  /*3b40*/  LEA R2, P0, R38, UR4, 0x2 ;  /* 0x0000000426027c11 */ /* 0x000fc8000f8010ff */
[----:B------:R-:W-:-:S05]  /*3b50*/  LEA.HI.X R3, R38, UR5, R39, 0x2, P0 ;  /* 0x0000000526037c11 */ /* 0x000fca00080f1427 */
[----:B------:R0:W-:Y:S04]  /*3b60*/  STG.E desc[UR8][R2.64], R29 ;  /* 0x0000001d02007986 */ /* 0x0001e8000c101908 */
.L_x_5021:
[----:B------:R-:W-:Y:S05]  /*3b70*/  BSYNC B1 ;  /* 0x0000000000017941 */ /* 0x000fea0003800000 */
.L_x_5020:
        /* <DEDUP_REMOVED lines=18> */
.L_x_5048:
[----:B------:R-:W-:Y:S05]  /*3ca0*/  BSYNC B0 ;  /* 0x0000000000007941 */ /* 0x000fea0003800000 */
.L_x_5047:
        /* <DEDUP_REMOVED lines=34> */
.L_x_5052:
        /* <DEDUP_REMOVED lines=12> */
.L_x_5051:
[----:B------:R-:W-:Y:S05]  /*3f90*/  BSYNC B0 ;  /* 0x0000000000007941 */ /* 0x000fea0003800000 */
.L_x_5050:
        /* <DEDUP_REMOVED lines=8> */
.L_x_5049:
        /* <DEDUP_REMOVED lines=84> */
        .weak           $__internal_20_$__cuda_sm20_div_s64
        .type           $__internal_20_$__cuda_sm20_div_s64,@function
        .size           $__internal_20_$__cuda_sm20_div_s64,(.L_x_8340 - $__internal_20_$__cuda_sm20_div_s64)
$__internal_20_$__cuda_sm20_div_s64:
        /* <DEDUP_REMOVED lines=83> */
[----:B------:R-:W-:Y:S06]  /*4a90*/  RET.REL.NODEC R20 `(_ZN5flash32flash_fwd_splitkv_combine_kernelI23Flash_fwd_kernel_traitsILi128ELi64ELi64ELi4ELb0ELb0EN7cutlass6half_tE19Flash_kernel_traitsILi128ELi64ELi64ELi4ES3_EELi4ELi1ELb0EEEvNS_16Flash_fwd_paramsE) ;  /* 0xffffffb414587950 */ /* 0x000fec0003c3ffff */
.L_x_5053:
        /* <DEDUP_REMOVED lines=14> */
.L_x_8340:


//--------------------- .text._ZN5flash32flash_fwd_splitkv_combine_kernelI23Flash_fwd_kernel_traitsILi128ELi64ELi64ELi4ELb0ELb0EN7cutlass6half_tE19Flash_kernel_traitsILi128ELi64ELi64ELi4ES3_EELi4ELi7ELb1EEEvNS_16Flash_fwd_paramsE --------------------------
	.section	.text._ZN5flash32flash_fwd_splitkv_combine_kernelI23Flash_fwd_kernel_traitsILi128ELi64ELi64ELi4ELb0ELb0EN7cutlass6half_tE19Flash_kernel_traitsILi128ELi64ELi64ELi4ES3_EELi4ELi7ELb1EEEvNS_16Flash_fwd_paramsE,"ax",@progbits
	.align	128
        .global         _ZN5flash32flash_fwd_splitkv_combine_kernelI23Flash_fwd_kernel_traitsILi128ELi64ELi64ELi4ELb0ELb0EN7cutlass6half_tE19Flash_kernel_traitsILi128ELi64ELi64ELi4ES3_EELi4ELi7ELb1EEEvNS_16Flash_fwd_paramsE
        .type           _ZN5flash32flash_fwd_splitkv_combine_kernelI23Flash_fwd_kernel_traitsILi128ELi64ELi64ELi4ELb0ELb0EN7cutlass6half_tE19Flash_kernel_traitsILi128ELi64ELi64ELi4ES3_EELi4ELi7ELb1EEEvNS_16Flash_fwd_paramsE,@function
        .size           _ZN5flash32flash_fwd_splitkv_combine_kernelI23Flash_fwd_kernel_traitsILi128ELi64ELi64ELi4ELb0ELb0EN7cutlass6half_tE19Flash_kernel_traitsILi128ELi64ELi64ELi4ES3_EELi4ELi7ELb1EEEvNS_16Flash_fwd_paramsE,(.L_x_8341 - _ZN5flash32flash_fwd_splitkv_combine_kernelI23Flash_fwd_kernel_traitsILi128ELi64ELi64ELi4ELb0ELb0EN7cutlass6half_tE19Flash_kernel_traitsILi128ELi64ELi64ELi4ES3_EELi4ELi7ELb1EEEvNS_16Flash_fwd_paramsE)
        .other          _ZN5flash32flash_fwd_splitkv_combine_kernelI23Flash_fwd_kernel_traitsILi128ELi64ELi64ELi4ELb0ELb0EN7cutlass6half_tE19Flash_kernel_traitsILi128ELi64ELi64ELi4ES3_EELi4ELi7ELb1EEEvNS_16Flash_fwd_paramsE,@"STO_CUDA_ENTRY STV_DEFAULT"
_ZN5flash32flash_fwd_splitkv_combine_kernelI23Flash_fwd_kernel_traitsILi128ELi64ELi64ELi4ELb0ELb0EN7cutlass6half_tE19Flash_kernel_traitsILi128ELi64ELi64ELi4ES3_EELi4ELi7ELb1EEEvNS_16Flash_fwd_paramsE:
.text._ZN5flash32flash_fwd_splitkv_combine_kernelI23Flash_fwd_kernel_traitsILi128ELi64ELi64ELi4ELb0ELb0EN7cutlass6half_tE19Flash_kernel_traitsILi128ELi64ELi64ELi4ES3_EELi4ELi7ELb1EEEvNS_16Flash_fwd_paramsE:
        /* <DEDUP_REMOVED lines=23> */
[----:B------:R-:W-:Y:S05]  /*0170*/  CALL.REL.NOINC `($__internal_21_$__cuda_sm20_div_s64) ;  /* 0x0000004800c87944 */ /* 0x000fea0003c00000 */
[----:B------:R-:W-:Y:S05]  /*0180*/  BRA `(.L_x_5055) ;  /* 0x00000000004c7947 */ /* 0x000fea0003800000 */
.L_x_5054:
        /* <DEDUP_REMOVED lines=19> */
.L_x_5055:
        /* <DEDUP_REMOVED lines=12> */
[----:B------:R-:W-:Y:S05]  /*0380*/  CALL.REL.NOINC `($__internal_21_$__cuda_sm20_div_s64) ;  /* 0x0000004800447944 */ /* 0x000fea0003c00000 */
[----:B------:R-:W-:Y:S02]  /*0390*/  MOV R6, R20 ;  /* 0x0000001400067202 */ /* 0x000fe40000000f00 */
[----:B------:R-:W-:Y:S01]  /*03a0*/  MOV R7, R21 ;  /* 0x0000001500077202 */ /* 0x000fe20000000f00 */
[----:B------:R-:W-:Y:S05]  /*03b0*/  BRA `(.L_x_5058) ;  /* 0x00000000004c7947 */ /* 0x000fea0003800000 */
.L_x_5057:
        /* <DEDUP_REMOVED lines=19> */
.L_x_5058:
[----:B------:R-:W-:Y:S05]  /*04f0*/  BSYNC B0 ;  /* 0x0000000000007941 */ /* 0x000fea0003800000 */
.L_x_5056:
        /* <DEDUP_REMOVED lines=53> */
[----:B------:R-:W-:Y:S02]  /*0850*/  MOV R32, R20 ;  /* 0x0000001400207202 */ /* 0x000fe40000000f00 */
[----:B------:R-:W-:Y:S01]  /*0860*/  MOV R33, R21 ;  /* 0x0000001500217202 */ /* 0x000fe20000000f00 */
[----:B------:R-:W-:Y:S05]  /*0870*/  BRA `(.L_x_5061) ;  /* 0x00000000004c7947 */ /* 0x000fea0003800000 */
.L_x_5060:
        /* <DEDUP_REMOVED lines=19> */
.L_x_5061:
[----:B------:R-:W-:Y:S05]  /*09b0*/  BSYNC B0 ;  /* 0x0000000000007941 */ /* 0x000fea0003800000 */
.L_x_5059:
        /* <DEDUP_REMOVED lines=105> */
.L_x_5063:
        /* <DEDUP_REMOVED lines=19> */
.L_x_5064:
[----:B------:R-:W-:Y:S05]  /*1180*/  BSYNC B0 ;  /* 0x0000000000007941 */ /* 0x000fea0003800000 */
.L_x_5062:
        /* <DEDUP_REMOVED lines=113> */
[----:B------:R-:W-:Y:S05]  /*18a0*/  CALL.REL.NOINC `($__internal_21_$__cuda_sm20_div_s64) ;  /* 0x0000003000fc7944 */ /* 0x000fea0003c00000 */
[----:B------:R-:W-:Y:S02]  /*18b0*/  MOV R40, R20 ;  /* 0x0000001400287202 */ /* 0x000fe40000000f00 */
[----:B------:R-:W-:Y:S01]  /*18c0*/  MOV R41, R21 ;  /* 0x0000001500297202 */ /* 0x000fe20000000f00 */
[----:B------:R-:W-:Y:S05]  /*18d0*/  BRA `(.L_x_5067) ;  /* 0x00000000004c7947 */ /* 0x000fea0003800000 */
.L_x_5066:
        /* <DEDUP_REMOVED lines=19> */
.L_x_5067:
[----:B------:R-:W-:Y:S05]  /*1a10*/  BSYNC B0 ;  /* 0x0000000000007941 */ /* 0x000fea0003800000 */
.L_x_5065:
        /* <DEDUP_REMOVED lines=171> */
[----:B------:R-:W-:Y:S05]  /*24d0*/  CALL.REL.NOINC `($__internal_21_$__cuda_sm20_div_s64) ;  /* 0x0000002400f07944 */ /* 0x000fea0003c00000 */
        /* <DEDUP_REMOVED lines=9> */
.L_x_5072:
        /* <DEDUP_REMOVED lines=22> */
.L_x_5073:
[----:B------:R-:W-:Y:S05]  /*26d0*/  BSYNC B0 ;  /* 0x0000000000007941 */ /* 0x000fea0003800000 */
.L_x_5071:
        /* <DEDUP_REMOVED lines=19> */
.L_x_5075:
        /* <DEDUP_REMOVED lines=22> */
.L_x_5076:
[----:B------:R-:W-:Y:S05]  /*2970*/  BSYNC B0 ;  /* 0x0000000000007941 */ /* 0x000fea0003800000 */
.L_x_5074:
        /* <DEDUP_REMOVED lines=11> */
[----:B------:R-:W-:Y:S05]  /*2a30*/  CALL.REL.NOINC `($__internal_21_$__cuda_sm20_div_s64) ;  /* 0x0000002000987944 */ /* 0x000fea0003c00000 */
[----:B------:R-:W-:-:S04]  /*2a40*/  IADD3 R19, P0, RZ, -R20, RZ ;  /* 0x80000014ff137210 */ /* 0x000fc80007f1e0ff */
[----:B------:R-:W-:Y:S01]  /*2a50*/  IADD3.X R18, RZ, ~R21, RZ, P0, !PT ;  /* 0x80000015ff127210 */ /* 0x000fe200007fe4ff */
[----:B------:R-:W-:-:S04]  /*2a60*/  IMAD.WIDE.U32 R42, R5, R19, R42 ;  /* 0x00000013052a7225 */ /* 0x000fc800078e002a */
[----:B------:R-:W-:-:S04]  /*2a70*/  IMAD R18, R18, R5, RZ ;  /* 0x0000000512127224 */ /* 0x000fc800078e02ff */
[----:B------:R-:W-:-:S05]  /*2a80*/  IMAD R4, R4, R19, R18 ;  /* 0x0000001304047224 */ /* 0x000fca00078e0212 */
[----:B------:R-:W-:Y:S01]  /*2a90*/  IADD3 R4, R43, R4, RZ ;  /* 0x000000042b047210 */ /* 0x000fe20007ffe0ff */
[----:B------:R-:W-:Y:S05]  /*2aa0*/  BRA `(.L_x_5079) ;  /* 0x0000000000587947 */ /* 0x000fea0003800000 */
.L_x_5078:
        /* <DEDUP_REMOVED lines=22> */
.L_x_5079:
[----:B------:R-:W-:Y:S05]  /*2c10*/  BSYNC B0 ;  /* 0x0000000000007941 */ /* 0x000fea0003800000 */
.L_x_5077:
        /* <DEDUP_REMOVED lines=38> */
[----:B------:R-:W-:Y:S05]  /*2e80*/  CALL.REL.NOINC `($__internal_21_$__cuda_sm20_div_s64) ;  /* 0x0000001c00847944 */ /* 0x000fea0003c00000 */
        /* <DEDUP_REMOVED lines=12> */
.L_x_5081:
        /* <DEDUP_REMOVED lines=23> */
.L_x_5082:
[----:B------:R-:W-:Y:S05]  /*30c0*/  BSYNC B0 ;  /* 0x0000000000007941 */ /* 0x000fea0003800000 */
.L_x_5080:
        /* <DEDUP_REMOVED lines=18> */
.L_x_5084:
        /* <DEDUP_REMOVED lines=22> */
.L_x_5085:
[----:B------:R-:W-:Y:S05]  /*3350*/  BSYNC B0 ;  /* 0x0000000000007941 */ /* 0x000fea0003800000 */
.L_x_5083:
        /* <DEDUP_REMOVED lines=22> */
.L_x_5087:
        /* <DEDUP_REMOVED lines=23> */
.L_x_5088:
[----:B------:R-:W-:Y:S05]  /*3630*/  BSYNC B0 ;  /* 0x0000000000007941 */ /* 0x000fea0003800000 */
.L_x_5086:
        /* <DEDUP_REMOVED lines=39> */
.L_x_5090:
        /* <DEDUP_REMOVED lines=23> */
.L_x_5091:
[----:B------:R-:W-:Y:S05]  /*3a20*/  BSYNC B0 ;  /* 0x0000000000007941 */ /* 0x000fea0003800000 */
.L_x_5089:
        /* <DEDUP_REMOVED lines=29> */
.L_x_5093:
        /* <DEDUP_REMOVED lines=23> */
.L_x_5094:
[----:B------:R-:W-:Y:S05]  /*3d70*/  BSYNC B0 ;  /* 0x0000000000007941 */ /* 0x000fea0003800000 */
.L_x_5092:
        /* <DEDUP_REMOVED lines=21> */
.L_x_5070:
[----:B------:R-:W-:Y:S02]  /*3ed0*/  ULDC.64 UR4, c[0x0][0x2b0] ;  /* 0x0000ac0000047ab9 */ /* 0x000fe40000000a00 */
[----:B------:R-:W-:-:S04]  /*3ee0*/  LEA R2, P0, R38, UR4, 0x2 ;  /* 0x0000000426027c11 */ /* 0x000fc8000f8010ff */
[----:B------:R-:W-:-:S05]  /*3ef0*/  LEA.HI.X R3, R38, UR5, R39, 0x2, P0 ;  /* 0x0000000526037c11 */ /* 0x000fca00080f1427 */
[----:B------:R0:W-:Y:S04]  /*3f00*/  STG.E desc[UR8][R2.64], R29 ;  /* 0x0000001d02007986 */ /* 0x0001e8000c101908 */
.L_x_5069:
[----:B------:R-:W-:Y:S05]  /*3f10*/  BSYNC B1 ;  /* 0x0000000000017941 */ /* 0x000fea0003800000 */
.L_x_5068:
        /* <DEDUP_REMOVED lines=59> */
.L_x_5097:
        /* <DEDUP_REMOVED lines=37> */
.L_x_5096:
        /* <DEDUP_REMOVED lines=25> */
.L_x_5098:
[----:B------:R-:W-:-:S13]  /*46b0*/  ISETP.GT.OR P4, PT, R13, UR5, P4 ;  /* 0x000000050d007c0c */ /* 0x000fda000a784670 */
[----:B------:R-:W-:Y:S05]  /*46c0*/  @!P4 BRA `(.L_x_5095) ;  /* 0x000000000028c947 */ /* 0x000fea0003800000 */
[----:B------:R-:W0:Y:S01]  /*46d0*/  LDS R6, [R6] ;  /* 0x0000000006067984 */ /* 0x000e220000000800 */
[----:B------:R-:W-:Y:S01]  /*46e0*/  ISETP.GE.AND P0, PT, R7, R16, PT ;  /* 0x000000100700720c */ /* 0x000fe20003f06270 */
[----:B------:R-:W-:-:S12]  /*46f0*/  BSSY B0, `(.L_x_5099) ;  /* 0x0000003000007945 */ /* 0x000fd80003800000 */
[----:B------:R-:W-:Y:S05]  /*4700*/  @P0 BRA `(.L_x_5100) ;  /* 0x0000000000040947 */ /* 0x000fea0003800000 */
[----:B------:R1:W5:Y:S02]  /*4710*/  LDG.E.128 R8, desc[UR8][R24.64] ;  /* 0x0000000818087981 */ /* 0x000364000c1e1d00 */
.L_x_5100:
[----:B------:R-:W-:Y:S05]  /*4720*/  BSYNC B0 ;  /* 0x0000000000007941 */ /* 0x000fea0003800000 */
.L_x_5099:
[C---:B0----5:R-:W-:Y:S01]  /*4730*/  FFMA.FTZ R5, R6.reuse, R8, R5 ;  /* 0x0000000806057223 */ /* 0x061fe20000010005 */
[C---:B------:R-:W-:Y:S01]  /*4740*/  FFMA.FTZ R2, R6.reuse, R9, R2 ;  /* 0x0000000906027223 */ /* 0x040fe20000010002 */
[C---:B------:R-:W-:Y:S01]  /*4750*/  FFMA.FTZ R3, R6.reuse, R10, R3 ;  /* 0x0000000a06037223 */ /* 0x040fe20000010003 */
[----:B------:R-:W-:Y:S01]  /*4760*/  FFMA.FTZ R0, R6, R11, R0 ;  /* 0x0000000b06007223 */ /* 0x000fe20000010000 */
.L_x_5095:
        /* <DEDUP_REMOVED lines=83> */
        .weak           $__internal_21_$__cuda_sm20_div_s64
        .type           $__internal_21_$__cuda_sm20_div_s64,@function
        .size           $__internal_21_$__cuda_sm20_div_s64,(.L_x_8341 - $__internal_21_$__cuda_sm20_div_s64)
$__internal_21_$__cuda_sm20_div_s64:
        /* <DEDUP_REMOVED lines=83> */
[----:B------:R-:W-:Y:S05]  /*51d0*/  RET.REL.NODEC R22 `(_ZN5flash32flash_fwd_splitkv_combine_kernelI23Flash_fwd_kernel_traitsILi128ELi64ELi64ELi4ELb0ELb0EN7cutlass6half_tE19Flash_kernel_traitsILi128ELi64ELi64ELi4ES3_EELi4ELi7ELb1EEEvNS_16Flash_fwd_paramsE) ;  /* 0xffffffac16887950 */ /* 0x000fea0003c3ffff */
.L_x_5101:
        /* <DEDUP_REMOVED lines=10> */
.L_x_8341:


//--------------------- .text._ZN5flash32flash_fwd_splitkv_combine_kernelI23Flash_fwd_kernel_traitsILi128ELi64ELi64ELi4ELb0ELb0EN7cutlass6half_tE19Flash_kernel_traitsILi128ELi64ELi64ELi4ES3_EELi4ELi6ELb1EEEvNS_16Flash_fwd_paramsE --------------------------
	.section	.text._ZN5flash32flash_fwd_splitkv_combine_kernelI23Flash_fwd_kernel_traitsILi128ELi64ELi64ELi4ELb0ELb0EN7cutlass6half_tE19Flash_kernel_traitsILi128ELi64ELi64ELi4ES3_EELi4ELi6ELb1EEEvNS_16Flash_fwd_paramsE,"ax",@progbits
	.align	128
        .global         _ZN5flash32flash_fwd_splitkv_combine_kernelI23Flash_fwd_kernel_traitsILi128ELi64ELi64ELi4ELb0ELb0EN7cutlass6half_tE19Flash_kernel_traitsILi128ELi64ELi64ELi4ES3_EELi4ELi6ELb1EEEvNS_16Flash_fwd_paramsE
        .type           _ZN5flash32flash_fwd_splitkv_combine_kernelI23Flash_fwd_kernel_traitsILi128ELi64ELi64ELi4ELb0ELb0EN7cutlass6half_tE19Flash_kernel_traitsILi128ELi64ELi64ELi4ES3_EELi4ELi6ELb1EEEvNS_16Flash_fwd_paramsE,@function
        .size           _ZN5flash32flash_fwd_splitkv_combine_kernelI23Flash_fwd_kernel_traitsILi128ELi64ELi64ELi4ELb0ELb0EN7cutlass6half_tE19Flash_kernel_traitsILi128ELi64ELi64ELi4ES3_EELi4ELi6ELb1EEEvNS_16Flash_fwd_paramsE,(.L_x_8342 - _ZN5flash32flash_fwd_splitkv_combine_kernelI23Flash_fwd_kernel_traitsILi128ELi64ELi64ELi4ELb0ELb0EN7cutlass6half_tE19Flash_kernel_traitsILi128ELi64ELi64ELi4ES3_EELi4ELi6ELb1EEEvNS_16Flash_fwd_paramsE)
        .other          _ZN5flash32flash_fwd_splitkv_combine_kernelI23Flash_fwd_kernel_traitsILi128ELi64ELi64ELi4ELb0ELb0EN7cutlass6half_tE19Flash_kernel_traitsILi128ELi64ELi64ELi4ES3_EELi4ELi6ELb1EEEvNS_16Flash_fwd_paramsE,@"STO_CUDA_ENTRY STV_DEFAULT"
_ZN5flash32flash_fwd_splitkv_combine_kernelI23Flash_fwd_kernel_traitsILi128ELi64ELi64ELi4ELb0ELb0EN7cutlass6half_tE19Flash_kernel_traitsILi128ELi64ELi64ELi4ES3_EELi4ELi6ELb1EEEvNS_16Flash_fwd_paramsE:
.text._ZN5flash32flash_fwd_splitkv_combine_kernelI23Flash_fwd_kernel_traitsILi128ELi64ELi64ELi4ELb0ELb0EN7cutlass6half_tE19Flash_kernel_traitsILi128ELi64ELi64ELi4ES3_EELi4ELi6ELb1EEEvNS_16Flash_fwd_paramsE:
        /* <DEDUP_REMOVED lines=23> */
[----:B------:R-:W-:Y:S05]  /*0170*/  CALL.REL.NOINC `($__internal_22_$__cuda_sm20_div_s64) ;  /* 0x0000004400e47944 */ /* 0x000fea0003c00000 */
[----:B------:R-:W-:Y:S05]  /*0180*/  BRA `(.L_x_5103) ;  /* 0x00000000004c7947 */ /* 0x000fea0003800000 */
.L_x_5102:
        /* <DEDUP_REMOVED lines=19> */
.L_x_5103:
        /* <DEDUP_REMOVED lines=12> */
[----:B------:R-:W-:Y:S05]  /*0380*/  CALL.REL.NOINC `($__internal_22_$__cuda_sm20_div_s64) ;  /* 0x0000004400607944 */ /* 0x000fea0003c00000 */
[----:B------:R-:W-:Y:S02]  /*0390*/  MOV R8, R22 ;  /* 0x0000001600087202 */ /* 0x000fe40000000f00 */
[----:B------:R-:W-:Y:S01]  /*03a0*/  MOV R9, R23 ;  /* 0x0000001700097202 */ /* 0x000fe20000000f00 */
[----:B------:R-:W-:Y:S05]  /*03b0*/  BRA `(.L_x_5106) ;  /* 0x00000000004c7947 */ /* 0x000fea0003800000 */
.L_x_5105:
        /* <DEDUP_REMOVED lines=19> */
.L_x_5106:
[----:B------:R-:W-:Y:S05]  /*04f0*/  BSYNC B0 ;  /* 0x0000000000007941 */ /* 0x000fea0003800000 */
.L_x_5104:
        /* <DEDUP_REMOVED lines=42> */
.L_x_5108:
        /* <DEDUP_REMOVED lines=19> */
.L_x_5109:
[----:B------:R-:W-:Y:S05]  /*08d0*/  BSYNC B0 ;  /* 0x0000000000007941 */ /* 0x000fea0003800000 */
.L_x_5107:
        /* <DEDUP_REMOVED lines=72> */
[----:B------:R-:W-:Y:S05]  /*0d60*/  CALL.REL.NOINC `($__internal_22_$__cuda_sm20_div_s64) ;  /* 0x0000003800e87944 */ /* 0x000fea0003c00000 */
[----:B------:R-:W-:Y:S02]  /*0d70*/  MOV R38, R22 ;  /* 0x0000001600267202 */ /* 0x000fe40000000f00 */
[----:B------:R-:W-:Y:S01]  /*0d80*/  MOV R39, R23 ;  /* 0x0000001700277202 */ /* 0x000fe20000000f00 */
[----:B------:R-:W-:Y:S05]  /*0d90*/  BRA `(.L_x_5112) ;  /* 0x00000000004c7947 */ /* 0x000fea0003800000 */
.L_x_5111:
        /* <DEDUP_REMOVED lines=19> */
.L_x_5112:
[----:B------:R-:W-:Y:S05]  /*0ed0*/  BSYNC B0 ;  /* 0x0000000000007941 */ /* 0x000fea0003800000 */
.L_x_5110:
        /* <DEDUP_REMOVED lines=41> */
.L_x_5114:
        /* <DEDUP_REMOVED lines=19> */
.L_x_5115:
[----:B------:R-:W-:Y:S05]  /*12a0*/  BSYNC B0 ;  /* 0x0000000000007941 */ /* 0x000fea0003800000 */
.L_x_5113:
        /* <DEDUP_REMOVED lines=245> */
[----:B------:R-:W-:Y:S05]  /*2200*/  CALL.REL.NOINC `($__internal_22_$__cuda_sm20_div_s64) ;  /* 0x0000002400c07944 */ /* 0x000fea0003c00000 */
        /* <DEDUP_REMOVED lines=9> */
.L_x_5120:
        /* <DEDUP_REMOVED lines=22> */
.L_x_5121:
[----:B------:R-:W-:Y:S05]  /*2400*/  BSYNC B0 ;  /* 0x0000000000007941 */ /* 0x000fea0003800000 */
.L_x_5119:
        /* <DEDUP_REMOVED lines=19> */
.L_x_5123:
        /* <DEDUP_REMOVED lines=22> */
.L_x_5124:
[----:B------:R-:W-:Y:S05]  /*26a0*/  BSYNC B0 ;  /* 0x0000000000007941 */ /* 0x000fea0003800000 */
.L_x_5122:
        /* <DEDUP_REMOVED lines=11> */
[----:B------:R-:W-:Y:S05]  /*2760*/  CALL.REL.NOINC `($__internal_22_$__cuda_sm20_div_s64) ;  /* 0x0000002000687944 */ /* 0x000fea0003c00000 */
[----:B------:R-:W-:-:S04]  /*2770*/  IADD3 R19, P0, RZ, -R22, RZ ;  /* 0x80000016ff137210 */ /* 0x000fc80007f1e0ff */
[----:B------:R-:W-:Y:S01]  /*2780*/  IADD3.X R18, RZ, ~R23, RZ, P0, !PT ;  /* 0x80000017ff127210 */ /* 0x000fe200007fe4ff */
[----:B------:R-:W-:-:S04]  /*2790*/  IMAD.WIDE.U32 R42, R5, R19, R42 ;  /* 0x00000013052a7225 */ /* 0x000fc800078e002a */
[----:B------:R-:W-:-:S04]  /*27a0*/  IMAD R18, R18, R5, RZ ;  /* 0x0000000512127224 */ /* 0x000fc800078e02ff */
[----:B------:R-:W-:-:S05]  /*27b0*/  IMAD R4, R4, R19, R18 ;  /* 0x0000001304047224 */ /* 0x000fca00078e0212 */
[----:B------:R-:W-:Y:S01]  /*27c0*/  IADD3 R4, R43, R4, RZ ;  /* 0x000000042b047210 */ /* 0x000fe20007ffe0ff */
[----:B------:R-:W-:Y:S05]  /*27d0*/  BRA `(.L_x_5127) ;  /* 0x0000000000587947 */ /* 0x000fea0003800000 */
.L_x_5126:
        /* <DEDUP_REMOVED lines=22> */
.L_x_5127:
[----:B------:R-:W-:Y:S05]  /*2940*/  BSYNC B0 ;  /* 0x0000000000007941 */ /* 0x000fea0003800000 */
.L_x_5125:
        /* <DEDUP_REMOVED lines=38> */
[----:B------:R-:W-:Y:S05]  /*2bb0*/  CALL.REL.NOINC `($__internal_22_$__cuda_sm20_div_s64) ;  /* 0x0000001c00547944 */ /* 0x000fea0003c00000 */
        /* <DEDUP_REMOVED lines=12> */
.L_x_5129:
        /* <DEDUP_REMOVED lines=23> */
.L_x_5130:
[----:B------:R-:W-:Y:S05]  /*2df0*/  BSYNC B0 ;  /* 0x0000000000007941 */ /* 0x000fea0003800000 */
.L_x_5128:
        /* <DEDUP_REMOVED lines=18> */
.L_x_5132:
        /* <DEDUP_REMOVED lines=22> */
.L_x_5133:
[----:B------:R-:W-:Y:S05]  /*3080*/  BSYNC B0 ;  /* 0x0000000000007941 */ /* 0x000fea0003800000 */
.L_x_5131:
        /* <DEDUP_REMOVED lines=22> */
.L_x_5135:
        /* <DEDUP_REMOVED lines=23> */
.L_x_5136:
[----:B------:R-:W-:Y:S05]  /*3360*/  BSYNC B0 ;  /* 0x0000000000007941 */ /* 0x000fea0003800000 */
.L_x_5134:
        /* <DEDUP_REMOVED lines=39> */
.L_x_5138:
        /* <DEDUP_REMOVED lines=23> */
.L_x_5139:
[----:B------:R-:W-:Y:S05]  /*3750*/  BSYNC B0 ;  /* 0x0000000000007941 */ /* 0x000fea0003800000 */
.L_x_5137:
        /* <DEDUP_REMOVED lines=29> */
.L_x_5141:
        /* <DEDUP_REMOVED lines=23> */
.L_x_5142:
[----:B------:R-:W-:Y:S05]  /*3aa0*/  BSYNC B0 ;  /* 0x0000000000007941 */ /* 0x000fea0003800000 */
.L_x_5140:
        /* <DEDUP_REMOVED lines=21> */
.L_x_5118:
[----:B------:R-:W-:Y:S02]  /*3c00*/  ULDC.64 UR4, c[0x0][0x2b0] ;  /* 0x0000ac0000047ab9 */ /* 0x000fe40000000a00 */
[----:B------:R-:W-:-:S04]  /*3c10*/  LEA R2, P0, R36, UR4, 0x2 ;  /* 0x0000000424027c11 */ /* 0x000fc8000f8010ff */
[----:B------:R-:W-:-:S05]  /*3c20*/  LEA.HI.X R3, R36, UR5, R37, 0x2, P0 ;  /* 0x0000000524037c11 */ /* 0x000fca00080f1425 */
[----:B------:R0:W-:Y:S04]  /*3c30*/  STG.E desc[UR8][R2.64], R30 ;  /* 0x0000001e02007986 */ /* 0x0001e8000c101908 */
.L_x_5117:
[----:B------:R-:W-:Y:S05]  /*3c40*/  BSYNC B1 ;  /* 0x0000000000017941 */ /* 0x000fea0003800000 */
.L_x_5116:
        /* <DEDUP_REMOVED lines=47> */
.L_x_5145:
        /* <DEDUP_REMOVED lines=37> */
.L_x_5144:
        /* <DEDUP_REMOVED lines=25> */
.L_x_5146:
[----:B------:R-:W-:-:S13]  /*4320*/  ISETP.GT.OR P4, PT, R13, UR5, P4 ;  /* 0x000000050d007c0c */ /* 0x000fda000a784670 */
[----:B------:R-:W-:Y:S05]  /*4330*/  @!P4 BRA `(.L_x_5143) ;  /* 0x000000000028c947 */ /* 0x000fea0003800000 */
[----:B------:R-:W0:Y:S01]  /*4340*/  LDS R6, [R6] ;  /* 0x0000000006067984 */ /* 0x000e220000000800 */
[----:B------:R-:W-:Y:S01]  /*4350*/  ISETP.GE.AND P0, PT, R7, R16, PT ;  /* 0x000000100700720c */ /* 0x000fe20003f06270 */
[----:B------:R-:W-:-:S12]  /*4360*/  BSSY B0, `(.L_x_5147) ;  /* 0x0000003000007945 */ /* 0x000fd80003800000 */
[----:B------:R-:W-:Y:S05]  /*4370*/  @P0 BRA `(.L_x_5148) ;  /* 0x0000000000040947 */ /* 0x000fea0003800000 */
[----:B------:R1:W5:Y:S02]  /*4380*/  LDG.E.128 R8, desc[UR8][R24.64] ;  /* 0x0000000818087981 */ /* 0x000364000c1e1d00 */
.L_x_5148:
[----:B------:R-:W-:Y:S05]  /*4390*/  BSYNC B0 ;  /* 0x0000000000007941 */ /* 0x000fea0003800000 */
.L_x_5147:
[C---:B0----5:R-:W-:Y:S01]  /*43a0*/  FFMA.FTZ R5, R6.reuse, R8, R5 ;  /* 0x0000000806057223 */ /* 0x061fe20000010005 */
[C---:B------:R-:W-:Y:S01]  /*43b0*/  FFMA.FTZ R2, R6.reuse, R9, R2 ;  /* 0x0000000906027223 */ /* 0x040fe20000010002 */
[C---:B------:R-:W-:Y:S01]  /*43c0*/  FFMA.FTZ R3, R6.reuse, R10, R3 ;  /* 0x0000000a06037223 */ /* 0x040fe20000010003 */
[----:B------:R-:W-:Y:S01]  /*43d0*/  FFMA.FTZ R0, R6, R11, R0 ;  /* 0x0000000b06007223 */ /* 0x000fe20000010000 */
.L_x_5143:
        /* <DEDUP_REMOVED lines=83> */
        .weak           $__internal_22_$__cuda_sm20_div_s64
        .type           $__internal_22_$__cuda_sm20_div_s64,@function
        .size           $__internal_22_$__cuda_sm20_div_s64,(.L_x_8342 - $__internal_22_$__cuda_sm20_div_s64)
$__internal_22_$__cuda_sm20_div_s64:
        /* <DEDUP_REMOVED lines=83> */
[----:B------:R-:W-:Y:S05]  /*4e40*/  RET.REL.NODEC R20 `(_ZN5flash32flash_fwd_splitkv_combine_kernelI23Flash_fwd_kernel_traitsILi128ELi64ELi64ELi4ELb0ELb0EN7cutlass6half_tE19Flash_kernel_traitsILi128ELi64ELi64ELi4ES3_EELi4ELi6ELb1EEEvNS_16Flash_fwd_paramsE) ;  /* 0xffffffb0146c7950 */ /* 0x000fea0003c3ffff */
.L_x_5149:
        /* <DEDUP_REMOVED lines=11> */
.L_x_8342:


//--------------------- .text._ZN5flash32flash_fwd_splitkv_combine_kernelI23Flash_fwd_kernel_traitsILi128ELi64ELi64ELi4ELb0ELb0EN7cutlass6half_tE19Flash_kernel_traitsILi128ELi64ELi64ELi4ES3_EELi4ELi5ELb1EEEvNS_16Flash_fwd_paramsE --------------------------
	.section	.text._ZN5flash32flash_fwd_splitkv_combine_kernelI23Flash_fwd_kernel_traitsILi128ELi64ELi64ELi4ELb0ELb0EN7cutlass6half_tE19Flash_kernel_traitsILi128ELi64ELi64ELi4ES3_EELi4ELi5ELb1EEEvNS_16Flash_fwd_paramsE,"ax",@progbits
	.align	128
        .global         _ZN5flash32flash_fwd_splitkv_combine_kernelI23Flash_fwd_kernel_traitsILi128ELi64ELi64ELi4ELb0ELb0EN7cutlass6half_tE19Flash_kernel_traitsILi128ELi64ELi64ELi4ES3_EELi4ELi5ELb1EEEvNS_16Flash_fwd_paramsE
        .type           _ZN5flash32flash_fwd_splitkv_combine_kernelI23Flash_fwd_kernel_traitsILi128ELi64ELi64ELi4ELb0ELb0EN7cutlass6half_tE19Flash_kernel_traitsILi128ELi64ELi64ELi4ES3_EELi4ELi5ELb1EEEvNS_16Flash_fwd_paramsE,@function
        .size           _ZN5flash32flash_fwd_splitkv_combine_kernelI23Flash_fwd_kernel_traitsILi128ELi64ELi64ELi4ELb0ELb0EN7cutlass6half_tE19Flash_kernel_traitsILi128ELi64ELi64ELi4ES3_EELi4ELi5ELb1EEEvNS_16Flash_fwd_paramsE,(.L_x_8343 - _ZN5flash32flash_fwd_splitkv_combine_kernelI23Flash_fwd_kernel_traitsILi128ELi64ELi64ELi4ELb0ELb0EN7cutlass6half_tE19Flash_kernel_traitsILi128ELi64ELi64ELi4ES3_EELi4ELi5ELb1EEEvNS_16Flash_fwd_paramsE)
        .other          _ZN5flash32flash_fwd_splitkv_combine_kernelI23Flash_fwd_kernel_traitsILi128ELi64ELi64ELi4ELb0ELb0EN7cutlass6half_tE19Flash_kernel_traitsILi128ELi64ELi64ELi4ES3_EELi4ELi5ELb1EEEvNS_16Flash_fwd_paramsE,@"STO_CUDA_ENTRY STV_DEFAULT"
_ZN5flash32flash_fwd_splitkv_combine_kernelI23Flash_fwd_kernel_traitsILi128ELi64ELi64ELi4ELb0ELb0EN7cutlass6half_tE19Flash_kernel_traitsILi128ELi64ELi64ELi4ES3_EELi4ELi5ELb1EEEvNS_16Flash_fwd_paramsE:
.text._ZN5flash32flash_fwd_splitkv_combine_kernelI23Flash_fwd_kernel_traitsILi128ELi64ELi64ELi4ELb0ELb0EN7cutlass6half_tE19Flash_kernel_traitsILi128ELi64ELi64ELi4ES3_EELi4ELi5ELb1EEEvNS_16Flash_fwd_paramsE:
        /* <DEDUP_REMOVED lines=23> */
[----:B------:R-:W-:Y:S05]  /*0170*/  CALL.REL.NOINC `($__internal_23_$__cuda_sm20_div_s64) ;  /* 0x0000004400e87944 */ /* 0x000fea0003c00000 */
[----:B------:R-:W-:Y:S05]  /*0180*/  BRA `(.L_x_5151) ;  /* 0x00000000004c7947 */ /* 0x000fea0003800000 */
.L_x_5150:
        /* <DEDUP_REMOVED lines=19> */
.L_x_5151:
        /* <DEDUP_REMOVED lines=13> */
[----:B------:R-:W-:Y:S05]  /*0390*/  CALL.REL.NOINC `($__internal_23_$__cuda_sm20_div_s64) ;  /* 0x0000004400607944 */ /* 0x000fea0003c00000 */
[----:B------:R-:W-:Y:S02]  /*03a0*/  MOV R8, R20 ;  /* 0x0000001400087202 */ /* 0x000fe40000000f00 */
[----:B------:R-:W-:Y:S01]  /*03b0*/  MOV R9, R21 ;  /* 0x0000001500097202 */ /* 0x000fe20000000f00 */
[----:B------:R-:W-:Y:S05]  /*03c0*/  BRA `(.L_x_5154) ;  /* 0x00000000004c7947 */ /* 0x000fea0003800000 */
.L_x_5153:
        /* <DEDUP_REMOVED lines=19> */
.L_x_5154:
[----:B------:R-:W-:Y:S05]  /*0500*/  BSYNC B0 ;  /* 0x0000000000007941 */ /* 0x000fea0003800000 */
.L_x_5152:
        /* <DEDUP_REMOVED lines=43> */
.L_x_5156:
        /* <DEDUP_REMOVED lines=19> */
.L_x_5157:
[----:B------:R-:W-:Y:S05]  /*08f0*/  BSYNC B0 ;  /* 0x0000000000007941 */ /* 0x000fea0003800000 */
.L_x_5155:
        /* <DEDUP_REMOVED lines=74> */
[----:B------:R-:W-:Y:S02]  /*0da0*/  MOV R32, R20 ;  /* 0x0000001400207202 */ /* 0x000fe40000000f00 */
[----:B------:R-:W-:Y:S01]  /*0db0*/  MOV R33, R21 ;  /* 0x0000001500217202 */ /* 0x000fe20000000f00 */
[----:B------:R-:W-:Y:S05]  /*0dc0*/  BRA `(.L_x_5160) ;  /* 0x00000000004c7947 */ /* 0x000fea0003800000 */
.L_x_5159:
        /* <DEDUP_REMOVED lines=19> */
.L_x_5160:
[----:B------:R-:W-:Y:S05]  /*0f00*/  BSYNC B0 ;  /* 0x0000000000007941 */ /* 0x000fea0003800000 */
.L_x_5158:
        /* <DEDUP_REMOVED lines=43> */
.L_x_5162:
        /* <DEDUP_REMOVED lines=19> */
.L_x_5163:
[----:B------:R-:W-:Y:S05]  /*12f0*/  BSYNC B0 ;  /* 0x0000000000007941 */ /* 0x000fea0003800000 */
.L_x_5161:
        /* <DEDUP_REMOVED lines=67> */
.L_x_5165:
[----:B------:R-:W-:Y:S05]  /*1730*/  BSYNC B0 ;  /* 0x0000000000007941 */ /* 0x000fea0003800000 */
.L_x_5164:
        /* <DEDUP_REMOVED lines=14> */
.L_x_5167:
[----:B------:R-:W-:Y:S05]  /*1820*/  BSYNC B0 ;  /* 0x0000000000007941 */ /* 0x000fea0003800000 */
.L_x_5166:
        /* <DEDUP_REMOVED lines=162> */
.L_x_5172:
        /* <DEDUP_REMOVED lines=22> */
.L_x_5173:
[----:B------:R-:W-:Y:S05]  /*23b0*/  BSYNC B0 ;  /* 0x0000000000007941 */ /* 0x000fea0003800000 */
.L_x_5171:
[----:B------:R-:W-:Y:S01]  /*23c0*/  LOP3.LUT R19, R17, R0, RZ, 0xfc, !PT ;  /* 0x0000000011137212 */ /* 0x000fe200078efcff */
[----:B------:R-:W-:Y:S03]  /*23d0*/  BSSY B0, `(.L_x_5174) ;  /* 0x0000028000007945 */ /* 0x000fe60003800000 */
[----:B------:R-:W-:-:S13]  /*23e0*/  ISETP.NE.U32.AND P0, PT, R19, RZ, PT ;  /* 0x000000ff1300720c */ /* 0x000fda0003f05070 */
[----:B------:R-:W-:Y:S05]  /*23f0*/  @!P0 BRA `(.L_x_5175) ;  /* 0x00000000003c8947 */ /* 0x000fea0003800000 */
[----:B------:R-:W-:Y:S01]  /*2400*/  IMAD.MOV.U32 R24, RZ, RZ, R25 ;  /* 0x000000ffff187224 */ /* 0x000fe200078e0019 */
[----:B------:R-:W-:Y:S02]  /*2410*/  MOV R23, R0 ;  /* 0x0000000000177202 */ /* 0x000fe40000000f00 */
[----:B------:R-:W-:Y:S02]  /*2420*/  MOV R22, 0x2440 ;  /* 0x0000244000167802 */ /* 0x000fe40000000f00 */
[----:B------:R-:W-:Y:S05]  /*2430*/  CALL.REL.NOINC `($__internal_23_$__cuda_sm20_div_s64) ;  /* 0x0000002400387944 */ /* 0x000fea0003c00000 */
        /* <DEDUP_REMOVED lines=11> */
.L_x_5175:
        /* <DEDUP_REMOVED lines=22> */
.L_x_5176:
[----:B------:R-:W-:Y:S05]  /*2650*/  BSYNC B0 ;  /* 0x0000000000007941 */ /* 0x000fea0003800000 */
.L_x_5174:
        /* <DEDUP_REMOVED lines=11> */
[----:B------:R-:W-:Y:S05]  /*2710*/  CALL.REL.NOINC `($__internal_23_$__cuda_sm20_div_s64) ;  /* 0x0000002000807944 */ /* 0x000fea0003c00000 */
[----:B------:R-:W-:-:S04]  /*2720*/  IADD3 R17, P0, RZ, -R20, RZ ;  /* 0x80000014ff117210 */ /* 0x000fc80007f1e0ff */
[----:B------:R-:W-:Y:S01]  /*2730*/  IADD3.X R18, RZ, ~R21, RZ, P0, !PT ;  /* 0x80000015ff127210 */ /* 0x000fe200007fe4ff */
[----:B------:R-:W-:-:S04]  /*2740*/  IMAD.WIDE.U32 R36, R5, R17, R36 ;  /* 0x0000001105247225 */ /* 0x000fc800078e0024 */
[----:B------:R-:W-:-:S04]  /*2750*/  IMAD R18, R18, R5, RZ ;  /* 0x0000000512127224 */ /* 0x000fc800078e02ff */
[----:B------:R-:W-:-:S05]  /*2760*/  IMAD R4, R4, R17, R18 ;  /* 0x0000001104047224 */ /* 0x000fca00078e0212 */
[----:B------:R-:W-:Y:S01]  /*2770*/  IADD3 R4, R37, R4, RZ ;  /* 0x0000000425047210 */ /* 0x000fe20007ffe0ff */
[----:B------:R-:W-:Y:S05]  /*2780*/  BRA `(.L_x_5179) ;  /* 0x0000000000587947 */ /* 0x000fea0003800000 */
.L_x_5178:
        /* <DEDUP_REMOVED lines=22> */
.L_x_5179:
[----:B------:R-:W-:Y:S05]  /*28f0*/  BSYNC B0 ;  /* 0x0000000000007941 */ /* 0x000fea0003800000 */
.L_x_5177:
        /* <DEDUP_REMOVED lines=38> */
[----:B------:R-:W-:Y:S05]  /*2b60*/  CALL.REL.NOINC `($__internal_23_$__cuda_sm20_div_s64) ;  /* 0x0000001c006c7944 */ /* 0x000fea0003c00000 */
        /* <DEDUP_REMOVED lines=12> */
.L_x_5181:
        /* <DEDUP_REMOVED lines=23> */
.L_x_5182:
[----:B------:R-:W-:Y:S05]  /*2da0*/  BSYNC B0 ;  /* 0x0000000000007941 */ /* 0x000fea0003800000 */
.L_x_5180:
        /* <DEDUP_REMOVED lines=19> */
.L_x_5184:
        /* <DEDUP_REMOVED lines=22> */
.L_x_5185:
[----:B------:R-:W-:Y:S05]  /*3040*/  BSYNC B0 ;  /* 0x0000000000007941 */ /* 0x000fea0003800000 */
.L_x_5183:
        /* <DEDUP_REMOVED lines=20> */
.L_x_5187:
        /* <DEDUP_REMOVED lines=23> */
.L_x_5188:
[----:B------:R-:W-:Y:S05]  /*3300*/  BSYNC B0 ;  /* 0x0000000000007941 */ /* 0x000fea0003800000 */
.L_x_5186:
        /* <DEDUP_REMOVED lines=39> */
.L_x_5190:
        /* <DEDUP_REMOVED lines=23> */
.L_x_5191:
[----:B------:R-:W-:Y:S05]  /*36f0*/  BSYNC B0 ;  /* 0x0000000000007941 */ /* 0x000fea0003800000 */
.L_x_5189:
        /* <DEDUP_REMOVED lines=26> */
.L_x_5193:
        /* <DEDUP_REMOVED lines=23> */
.L_x_5194:
[----:B------:R-:W-:Y:S05]  /*3a10*/  BSYNC B0 ;  /* 0x0000000000007941 */ /* 0x000fea0003800000 */
.L_x_5192:
        /* <DEDUP_REMOVED lines=21> */
.L_x_5170:
[----:B------:R-:W-:Y:S02]  /*3b70*/  ULDC.64 UR4, c[0x0][0x2b0] ;  /* 0x0000ac0000047ab9 */ /* 0x000fe40000000a00 */
[----:B------:R-:W-:-:S04]  /*3b80*/  LEA R2, P0, R30, UR4, 0x2 ;  /* 0x000000041e027c11 */ /* 0x000fc8000f8010ff */
[----:B------:R-:W-:-:S05]  /*3b90*/  LEA.HI.X R3, R30, UR5, R31, 0x2, P0 ;  /* 0x000000051e037c11 */ /* 0x000fca00080f141f */
[----:B------:R0:W-:Y:S04]  /*3ba0*/  STG.E desc[UR8][R2.64], R28 ;  /* 0x0000001c02007986 */ /* 0x0001e8000c101908 */
.L_x_5169:
[----:B------:R-:W-:Y:S05]  /*3bb0*/  BSYNC B1 ;  /* 0x0000000000017941 */ /* 0x000fea0003800000 */
.L_x_5168:
        /* <DEDUP_REMOVED lines=20> */
.L_x_5196:
[----:B------:R-:W-:Y:S05]  /*3d00*/  BSYNC B0 ;  /* 0x0000000000007941 */ /* 0x000fea0003800000 */
.L_x_5195:
        /* <DEDUP_REMOVED lines=36> */
.L_x_5199:
        /* <DEDUP_REMOVED lines=37> */
.L_x_5198:
        /* <DEDUP_REMOVED lines=25> */
.L_x_5200:
[----:B------:R-:W-:-:S13]  /*4330*/  ISETP.GT.OR P4, PT, R7, UR5, P4 ;  /* 0x0000000507007c0c */ /* 0x000fda000a784670 */
[----:B------:R-:W-:Y:S05]  /*4340*/  @!P4 BRA `(.L_x_5197) ;  /* 0x000000000028c947 */ /* 0x000fea0003800000 */
[----:B------:R-:W0:Y:S01]  /*4350*/  LDS R6, [R6] ;  /* 0x0000000006067984 */ /* 0x000e220000000800 */
[----:B------:R-:W-:Y:S01]  /*4360*/  ISETP.GE.AND P0, PT, R13, R16, PT ;  /* 0x000000100d00720c */ /* 0x000fe20003f06270 */
[----:B------:R-:W-:-:S12]  /*4370*/  BSSY B0, `(.L_x_5201) ;  /* 0x0000003000007945 */ /* 0x000fd80003800000 */
[----:B------:R-:W-:Y:S05]  /*4380*/  @P0 BRA `(.L_x_5202) ;  /* 0x0000000000040947 */ /* 0x000fea0003800000 */
[----:B------:R1:W5:Y:S02]  /*4390*/  LDG.E.128 R8, desc[UR8][R24.64] ;  /* 0x0000000818087981 */ /* 0x000364000c1e1d00 */
.L_x_5202:
[----:B------:R-:W-:Y:S05]  /*43a0*/  BSYNC B0 ;  /* 0x0000000000007941 */ /* 0x000fea0003800000 */
.L_x_5201:
[C---:B0----5:R-:W-:Y:S01]  /*43b0*/  FFMA.FTZ R5, R6.reuse, R8, R5 ;  /* 0x0000000806057223 */ /* 0x061fe20000010005 */
[C---:B------:R-:W-:Y:S01]  /*43c0*/  FFMA.FTZ R2, R6.reuse, R9, R2 ;  /* 0x0000000906027223 */ /* 0x040fe20000010002 */
[C---:B------:R-:W-:Y:S01]  /*43d0*/  FFMA.FTZ R3, R6.reuse, R10, R3 ;  /* 0x0000000a06037223 */ /* 0x040fe20000010003 */
[----:B------:R-:W-:Y:S01]  /*43e0*/  FFMA.FTZ R0, R6, R11, R0 ;  /* 0x0000000b06007223 */ /* 0x000fe20000010000 */
.L_x_5197:
        /* <DEDUP_REMOVED lines=83> */
        .weak           $__internal_23_$__cuda_sm20_div_s64
        .type           $__internal_23_$__cuda_sm20_div_s64,@function
        .size           $__internal_23_$__cuda_sm20_div_s64,(.L_x_8343 - $__internal_23_$__cuda_sm20_div_s64)
$__internal_23_$__cuda_sm20_div_s64:
        /* <DEDUP_REMOVED lines=83> */
[----:B------:R-:W-:Y:S06]  /*4e50*/  RET.REL.NODEC R26 `(_ZN5flash32flash_fwd_splitkv_combine_kernelI23Flash_fwd_kernel_traitsILi128ELi64ELi64ELi4ELb0ELb0EN7cutlass6half_tE19Flash_kernel_traitsILi128ELi64ELi64ELi4ES3_EELi4ELi5ELb1EEEvNS_16Flash_fwd_paramsE) ;  /* 0xffffffb01a687950 */ /* 0x000fec0003c3ffff */
.L_x_5203:
        /* <DEDUP_REMOVED lines=10> */
.L_x_8343:


//--------------------- .text._ZN5flash32flash_fwd_splitkv_combine_kernelI23Flash_fwd_kernel_traitsILi128ELi64ELi64ELi4ELb0ELb0EN7cutlass6half_tE19Flash_kernel_traitsILi128ELi64ELi64ELi4ES3_EELi4ELi4ELb1EEEvNS_16Flash_fwd_paramsE --------------------------
	.section	.text._ZN5flash32flash_fwd_splitkv_combine_kernelI23Flash_fwd_kernel_traitsILi128ELi64ELi64ELi4ELb0ELb0EN7cutlass6half_tE19Flash_kernel_traitsILi128ELi64ELi64ELi4ES3_EELi4ELi4ELb1EEEvNS_16Flash_fwd_paramsE,"ax",@progbits
	.align	128
        .global         _ZN5flash32flash_fwd_splitkv_combine_kernelI23Flash_fwd_kernel_traitsILi128ELi64ELi64ELi4ELb0ELb0EN7cutlass6half_tE19Flash_kernel_traitsILi128ELi64ELi64ELi4ES3_EELi4ELi4ELb1EEEvNS_16Flash_fwd_paramsE
        .type           _ZN5flash32flash_fwd_splitkv_combine_kernelI23Flash_fwd_kernel_traitsILi128ELi64ELi64ELi4ELb0ELb0EN7cutlass6half_tE19Flash_kernel_traitsILi128ELi64ELi64ELi4ES3_EELi4ELi4ELb1EEEvNS_16Flash_fwd_paramsE,@function
        .size           _ZN5flash32flash_fwd_splitkv_combine_kernelI23Flash_fwd_kernel_traitsILi128ELi64ELi64ELi4ELb0ELb0EN7cutlass6half_tE19Flash_kernel_traitsILi128ELi64ELi64ELi4ES3_EELi4ELi4ELb1EEEvNS_16Flash_fwd_paramsE,(.L_x_8344 - _ZN5flash32flash_fwd_splitkv_combine_kernelI23Flash_fwd_kernel_traitsILi128ELi64ELi64ELi4ELb0ELb0EN7cutlass6half_tE19Flash_kernel_traitsILi128ELi64ELi64ELi4ES3_EELi4ELi4ELb1EEEvNS_16Flash_fwd_paramsE)
        .other          _ZN5flash32flash_fwd_splitkv_combine_kernelI23Flash_fwd_kernel_traitsILi128ELi64ELi64ELi4ELb0ELb0EN7cutlass6half_tE19Flash_kernel_traitsILi128ELi64ELi64ELi4ES3_EELi4ELi4ELb1EEEvNS_16Flash_fwd_paramsE,@"STO_CUDA_ENTRY STV_DEFAULT"
_ZN5flash32flash_fwd_splitkv_combine_kernelI23Flash_fwd_kernel_traitsILi128ELi64ELi64ELi4ELb0ELb0EN7cutlass6half_tE19Flash_kernel_traitsILi128ELi64ELi64ELi4ES3_EELi4ELi4ELb1EEEvNS_16Flash_fwd_paramsE:
.text._ZN5flash32flash_fwd_splitkv_combine_kernelI23Flash_fwd_kernel_traitsILi128ELi64ELi64ELi4ELb0ELb0EN7cutlass6half_tE19Flash_kernel_traitsILi128ELi64ELi64ELi4ES3_EELi4ELi4ELb1EEEvNS_16Flash_fwd_paramsE:
        /* <DEDUP_REMOVED lines=23> */
[----:B------:R-:W-:Y:S05]  /*0170*/  CALL.REL.NOINC `($__internal_24_$__cuda_sm20_div_s64) ;  /* 0x0000004400e47944 */ /* 0x000fea0003c00000 */
[----:B------:R-:W-:Y:S05]  /*0180*/  BRA `(.L_x_5205) ;  /* 0x00000000004c7947 */ /* 0x000fea0003800000 */
.L_x_5204:
        /* <DEDUP_REMOVED lines=19> */
.L_x_5205:
        /* <DEDUP_REMOVED lines=13> */
[----:B------:R-:W-:Y:S05]  /*0390*/  CALL.REL.NOINC `($__internal_24_$__cuda_sm20_div_s64) ;  /* 0x00000044005c7944 */ /* 0x000fea0003c00000 */
[----:B------:R-:W-:Y:S02]  /*03a0*/  MOV R8, R20 ;  /* 0x0000001400087202 */ /* 0x000fe40000000f00 */
[----:B------:R-:W-:Y:S01]  /*03b0*/  MOV R9, R21 ;  /* 0x0000001500097202 */ /* 0x000fe20000000f00 */
[----:B------:R-:W-:Y:S05]  /*03c0*/  BRA `(.L_x_5208) ;  /* 0x00000000004c7947 */ /* 0x000fea0003800000 */
.L_x_5207:
        /* <DEDUP_REMOVED lines=19> */
.L_x_5208:
[----:B------:R-:W-:Y:S05]  /*0500*/  BSYNC B0 ;  /* 0x0000000000007941 */ /* 0x000fea0003800000 */
.L_x_5206:
        /* <DEDUP_REMOVED lines=43> */
.L_x_5210:
        /* <DEDUP_REMOVED lines=19> */
.L_x_5211:
[----:B------:R-:W-:Y:S05]  /*08f0*/  BSYNC B0 ;  /* 0x0000000000007941 */ /* 0x000fea0003800000 */
.L_x_5209:
        /* <DEDUP_REMOVED lines=74> */
[----:B------:R-:W-:Y:S02]  /*0da0*/  MOV R32, R20 ;  /* 0x0000001400207202 */ /* 0x000fe40000000f00 */
[----:B------:R-:W-:Y:S01]  /*0db0*/  MOV R33, R21 ;  /* 0x0000001500217202 */ /* 0x000fe20000000f00 */
[----:B------:R-:W-:Y:S05]  /*0dc0*/  BRA `(.L_x_5214) ;  /* 0x00000000004c7947 */ /* 0x000fea0003800000 */
.L_x_5213:
        /* <DEDUP_REMOVED lines=19> */
.L_x_5214:
[----:B------:R-:W-:Y:S05]  /*0f00*/  BSYNC B0 ;  /* 0x0000000000007941 */ /* 0x000fea0003800000 */
.L_x_5212:
        /* <DEDUP_REMOVED lines=43> */
.L_x_5216:
        /* <DEDUP_REMOVED lines=19> */
.L_x_5217:
[----:B------:R-:W-:Y:S05]  /*12f0*/  BSYNC B0 ;  /* 0x0000000000007941 */ /* 0x000fea0003800000 */
.L_x_5215:
        /* <DEDUP_REMOVED lines=67> */
.L_x_5219:
[----:B------:R-:W-:Y:S05]  /*1730*/  BSYNC B0 ;  /* 0x0000000000007941 */ /* 0x000fea0003800000 */
.L_x_5218:
        /* <DEDUP_REMOVED lines=14> */
.L_x_5221:
[----:B------:R-:W-:Y:S05]  /*1820*/  BSYNC B0 ;  /* 0x0000000000007941 */ /* 0x000fea0003800000 */
.L_x_5220:
        /* <DEDUP_REMOVED lines=158> */
.L_x_5226:
        /* <DEDUP_REMOVED lines=22> */
.L_x_5227:
[----:B------:R-:W-:Y:S05]  /*2370*/  BSYNC B0 ;  /* 0x0000000000007941 */ /* 0x000fea0003800000 */
.L_x_5225:
[----:B------:R-:W-:Y:S01]  /*2380*/  LOP3.LUT R19, R17, R0, RZ, 0xfc, !PT ;  /* 0x0000000011137212 */ /* 0x000fe200078efcff */
[----:B------:R-:W-:Y:S03]  /*2390*/  BSSY B0, `(.L_x_5228) ;  /* 0x0000028000007945 */ /* 0x000fe60003800000 */
[----:B------:R-:W-:-:S13]  /*23a0*/  ISETP.NE.U32.AND P0, PT, R19, RZ, PT ;  /* 0x000000ff1300720c */ /* 0x000fda0003f05070 */
[----:B------:R-:W-:Y:S05]  /*23b0*/  @!P0 BRA `(.L_x_5229) ;  /* 0x00000000003c8947 */ /* 0x000fea0003800000 */
[----:B------:R-:W-:Y:S01]  /*23c0*/  IMAD.MOV.U32 R24, RZ, RZ, R25 ;  /* 0x000000ffff187224 */ /* 0x000fe200078e0019 */
[----:B------:R-:W-:Y:S02]  /*23d0*/  MOV R23, R0 ;  /* 0x0000000000177202 */ /* 0x000fe40000000f00 */
[----:B------:R-:W-:Y:S02]  /*23e0*/  MOV R22, 0x2400 ;  /* 0x0000240000167802 */ /* 0x000fe40000000f00 */
[----:B------:R-:W-:Y:S05]  /*23f0*/  CALL.REL.NOINC `($__internal_24_$__cuda_sm20_div_s64) ;  /* 0x0000002400447944 */ /* 0x000fea0003c00000 */
        /* <DEDUP_REMOVED lines=11> */
.L_x_5229:
        /* <DEDUP_REMOVED lines=22> */
.L_x_5230:
[----:B------:R-:W-:Y:S05]  /*2610*/  BSYNC B0 ;  /* 0x0000000000007941 */ /* 0x000fea0003800000 */
.L_x_5228:
        /* <DEDUP_REMOVED lines=11> */
[----:B------:R-:W-:Y:S05]  /*26d0*/  CALL.REL.NOINC `($__internal_24_$__cuda_sm20_div_s64) ;  /* 0x00000020008c7944 */ /* 0x000fea0003c00000 */
[----:B------:R-:W-:-:S04]  /*26e0*/  IADD3 R17, P0, RZ, -R20, RZ ;  /* 0x80000014ff117210 */ /* 0x000fc80007f1e0ff */
[----:B------:R-:W-:Y:S01]  /*26f0*/  IADD3.X R18, RZ, ~R21, RZ, P0, !PT ;  /* 0x80000015ff127210 */ /* 0x000fe200007fe4ff */
[----:B------:R-:W-:-:S04]  /*2700*/  IMAD.WIDE.U32 R36, R5, R17, R36 ;  /* 0x0000001105247225 */ /* 0x000fc800078e0024 */
[----:B------:R-:W-:-:S04]  /*2710*/  IMAD R18, R18, R5, RZ ;  /* 0x0000000512127224 */ /* 0x000fc800078e02ff */
[----:B------:R-:W-:-:S05]  /*2720*/  IMAD R4, R4, R17, R18 ;  /* 0x0000001104047224 */ /* 0x000fca00078e0212 */
[----:B------:R-:W-:Y:S01]  /*2730*/  IADD3 R4, R37, R4, RZ ;  /* 0x0000000425047210 */ /* 0x000fe20007ffe0ff */
[----:B------:R-:W-:Y:S05]  /*2740*/  BRA `(.L_x_5233) ;  /* 0x0000000000587947 */ /* 0x000fea0003800000 */
.L_x_5232:
        /* <DEDUP_REMOVED lines=22> */
.L_x_5233:
[----:B------:R-:W-:Y:S05]  /*28b0*/  BSYNC B0 ;  /* 0x0000000000007941 */ /* 0x000fea0003800000 */
.L_x_5231:
        /* <DEDUP_REMOVED lines=38> */
[----:B------:R-:W-:Y:S05]  /*2b20*/  CALL.REL.NOINC `($__internal_24_$__cuda_sm20_div_s64) ;  /* 0x0000001c00787944 */ /* 0x000fea0003c00000 */
        /* <DEDUP_REMOVED lines=12> */
.L_x_5235:
        /* <DEDUP_REMOVED lines=23> */
.L_x_5236:
[----:B------:R-:W-:Y:S05]  /*2d60*/  BSYNC B0 ;  /* 0x0000000000007941 */ /* 0x000fea0003800000 */
.L_x_5234:
        /* <DEDUP_REMOVED lines=19> */
.L_x_5238:
        /* <DEDUP_REMOVED lines=22> */
.L_x_5239:
[----:B------:R-:W-:Y:S05]  /*3000*/  BSYNC B0 ;  /* 0x0000000000007941 */ /* 0x000fea0003800000 */
.L_x_5237:
        /* <DEDUP_REMOVED lines=20> */
.L_x_5241:
        /* <DEDUP_REMOVED lines=23> */
.L_x_5242:
[----:B------:R-:W-:Y:S05]  /*32c0*/  BSYNC B0 ;  /* 0x0000000000007941 */ /* 0x000fea0003800000 */
.L_x_5240:
        /* <DEDUP_REMOVED lines=39> */
.L_x_5244:
        /* <DEDUP_REMOVED lines=23> */
.L_x_5245:
[----:B------:R-:W-:Y:S05]  /*36b0*/  BSYNC B0 ;  /* 0x0000000000007941 */ /* 0x000fea0003800000 */
.L_x_5243:
        /* <DEDUP_REMOVED lines=26> */
.L_x_5247:
        /* <DEDUP_REMOVED lines=23> */
.L_x_5248:
[----:B------:R-:W-:Y:S05]  /*39d0*/  BSYNC B0 ;  /* 0x0000000000007941 */ /* 0x000fea0003800000 */
.L_x_5246:
        /* <DEDUP_REMOVED lines=21> */
.L_x_5224:
[----:B------:R-:W-:Y:S02]  /*3b30*/  ULDC.64 UR4, c[0x0][0x2b0] ;  /* 0x0000ac0000047ab9 */ /* 0x000fe40000000a00 */
[----:B------:R-:W-:-:S04]  /*3b40*/  LEA R2, P0, R30, UR4, 0x2 ;  /* 0x000000041e027c11 */ /* 0x000fc8000f8010ff */
[----:B------:R-:W-:-:S05]  /*3b50*/  LEA.HI.X R3, R30, UR5, R31, 0x2, P0 ;  /* 0x000000051e037c11 */ /* 0x000fca00080f141f */
[----:B------:R0:W-:Y:S04]  /*3b60*/  STG.E desc[UR8][R2.64], R28 ;  /* 0x0000001c02007986 */ /* 0x0001e8000c101908 */
.L_x_5223:
[----:B------:R-:W-:Y:S05]  /*3b70*/  BSYNC B1 ;  /* 0x0000000000017941 */ /* 0x000fea0003800000 */
.L_x_5222:
        /* <DEDUP_REMOVED lines=20> */
.L_x_5250:
[----:B------:R-:W-:Y:S05]  /*3cc0*/  BSYNC B0 ;  /* 0x0000000000007941 */ /* 0x000fea0003800000 */
.L_x_5249:
        /* <DEDUP_REMOVED lines=39> */
.L_x_5253:
        /* <DEDUP_REMOVED lines=37> */
.L_x_5252:
        /* <DEDUP_REMOVED lines=25> */
.L_x_5254:
[----:B------:R-:W-:-:S13]  /*4320*/  ISETP.GT.OR P4, PT, R7, UR5, P4 ;  /* 0x0000000507007c0c */ /* 0x000fda000a784670 */
[----:B------:R-:W-:Y:S05]  /*4330*/  @!P4 BRA `(.L_x_5251) ;  /* 0x000000000028c947 */ /* 0x000fea0003800000 */
[----:B------:R-:W0:Y:S01]  /*4340*/  LDS R6, [R6] ;  /* 0x0000000006067984 */ /* 0x000e220000000800 */
[----:B------:R-:W-:Y:S01]  /*4350*/  ISETP.GE.AND P0, PT, R15, R14, PT ;  /* 0x0000000e0f00720c */ /* 0x000fe20003f06270 */
[----:B------:R-:W-:-:S12]  /*4360*/  BSSY B0, `(.L_x_5255) ;  /* 0x0000003000007945 */ /* 0x000fd80003800000 */
[----:B------:R-:W-:Y:S05]  /*4370*/  @P0 BRA `(.L_x_5256) ;  /* 0x0000000000040947 */ /* 0x000fea0003800000 */
[----:B------:R1:W5:Y:S02]  /*4380*/  LDG.E.128 R8, desc[UR8][R22.64] ;  /* 0x0000000816087981 */ /* 0x000364000c1e1d00 */
.L_x_5256:
[----:B------:R-:W-:Y:S05]  /*4390*/  BSYNC B0 ;  /* 0x0000000000007941 */ /* 0x000fea0003800000 */
.L_x_5255:
[C---:B0----5:R-:W-:Y:S01]  /*43a0*/  FFMA.FTZ R5, R6.reuse, R8, R5 ;  /* 0x0000000806057223 */ /* 0x061fe20000010005 */
[C---:B------:R-:W-:Y:S01]  /*43b0*/  FFMA.FTZ R2, R6.reuse, R9, R2 ;  /* 0x0000000906027223 */ /* 0x040fe20000010002 */
[C---:B------:R-:W-:Y:S01]  /*43c0*/  FFMA.FTZ R3, R6.reuse, R10, R3 ;  /* 0x0000000a06037223 */ /* 0x040fe20000010003 */
[----:B------:R-:W-:Y:S01]  /*43d0*/  FFMA.FTZ R0, R6, R11, R0 ;  /* 0x0000000b06007223 */ /* 0x000fe20000010000 */
.L_x_5251:
        /* <DEDUP_REMOVED lines=83> */
        .weak           $__internal_24_$__cuda_sm20_div_s64
        .type           $__internal_24_$__cuda_sm20_div_s64,@function
        .size           $__internal_24_$__cuda_sm20_div_s64,(.L_x_8344 - $__internal_24_$__cuda_sm20_div_s64)
$__internal_24_$__cuda_sm20_div_s64:
        /* <DEDUP_REMOVED lines=83> */
[----:B------:R-:W-:Y:S06]  /*4e40*/  RET.REL.NODEC R26 `(_ZN5flash32flash_fwd_splitkv_combine_kernelI23Flash_fwd_kernel_traitsILi128ELi64ELi64ELi4ELb0ELb0EN7cutlass6half_tE19Flash_kernel_traitsILi128ELi64ELi64ELi4ES3_EELi4ELi4ELb1EEEvNS_16Flash_fwd_paramsE) ;  /* 0xffffffb01a6c7950 */ /* 0x000fec0003c3ffff */
.L_x_5257:
        /* <DEDUP_REMOVED lines=11> */
.L_x_8344:


//--------------------- .text._ZN5flash32flash_fwd_splitkv_combine_kernelI23Flash_fwd_kernel_traitsILi128ELi64ELi64ELi4ELb0ELb0EN7cutlass6half_tE19Flash_kernel_traitsILi128ELi64ELi64ELi4ES3_EELi4ELi3ELb1EEEvNS_16Flash_fwd_paramsE --------------------------
	.section	.text._ZN5flash32flash_fwd_splitkv_combine_kernelI23Flash_fwd_kernel_traitsILi128ELi64ELi64ELi4ELb0ELb0EN7cutlass6half_tE19Flash_kernel_traitsILi128ELi64ELi64ELi4ES3_EELi4ELi3ELb1EEEvNS_16Flash_fwd_paramsE,"ax",@progbits
	.align	128
        .global         _ZN5flash32flash_fwd_splitkv_combine_kernelI23Flash_fwd_kernel_traitsILi128ELi64ELi64ELi4ELb0ELb0EN7cutlass6half_tE19Flash_kernel_traitsILi128ELi64ELi64ELi4ES3_EELi4ELi3ELb1EEEvNS_16Flash_fwd_paramsE
        .type           _ZN5flash32flash_fwd_splitkv_combine_kernelI23Flash_fwd_kernel_traitsILi128ELi64ELi64ELi4ELb0ELb0EN7cutlass6half_tE19Flash_kernel_traitsILi128ELi64ELi64ELi4ES3_EELi4ELi3ELb1EEEvNS_16Flash_fwd_paramsE,@function
        .size           _ZN5flash32flash_fwd_splitkv_combine_kernelI23Flash_fwd_kernel_traitsILi128ELi64ELi64ELi4ELb0ELb0EN7cutlass6half_tE19Flash_kernel_traitsILi128ELi64ELi64ELi4ES3_EELi4ELi3ELb1EEEvNS_16Flash_fwd_paramsE,(.L_x_8345 - _ZN5flash32flash_fwd_splitkv_combine_kernelI23Flash_fwd_kernel_traitsILi128ELi64ELi64ELi4ELb0ELb0EN7cutlass6half_tE19Flash_kernel_traitsILi128ELi64ELi64ELi4ES3_EELi4ELi3ELb1EEEvNS_16Flash_fwd_paramsE)
        .other          _ZN5flash32flash_fwd_splitkv_combine_kernelI23Flash_fwd_kernel_traitsILi128ELi64ELi64ELi4ELb0ELb0EN7cutlass6half_tE19Flash_kernel_traitsILi128ELi64ELi64ELi4ES3_EELi4ELi3ELb1EEEvNS_16Flash_fwd_paramsE,@"STO_CUDA_ENTRY STV_DEFAULT"
_ZN5flash32flash_fwd_splitkv_combine_kernelI23Flash_fwd_kernel_traitsILi128ELi64ELi64ELi4ELb0ELb0EN7cutlass6half_tE19Flash_kernel_traitsILi128ELi64ELi64ELi4ES3_EELi4ELi3ELb1EEEvNS_16Flash_fwd_paramsE:
.text._ZN5flash32flash_fwd_splitkv_combine_kernelI23Flash_fwd_kernel_traitsILi128ELi64ELi64ELi4ELb0ELb0EN7cutlass6half_tE19Flash_kernel_traitsILi128ELi64ELi64ELi4ES3_EELi4ELi3ELb1EEEvNS_16Flash_fwd_paramsE:
        /* <DEDUP_REMOVED lines=23> */
[----:B------:R-:W-:Y:S05]  /*0170*/  CALL.REL.NOINC `($__internal_25_$__cuda_sm20_div_s64) ;  /* 0x0000004400d47944 */ /* 0x000fea0003c00000 */
[----:B------:R-:W-:Y:S05]  /*0180*/  BRA `(.L_x_5259) ;  /* 0x00000000004c7947 */ /* 0x000fea0003800000 */
.L_x_5258:
        /* <DEDUP_REMOVED lines=19> */
.L_x_5259:
        /* <DEDUP_REMOVED lines=13> */
[----:B------:R-:W-:Y:S05]  /*0390*/  CALL.REL.NOINC `($__internal_25_$__cuda_sm20_div_s64) ;  /* 0x00000044004c7944 */ /* 0x000fea0003c00000 */
[----:B------:R-:W-:Y:S02]  /*03a0*/  MOV R8, R20 ;  /* 0x0000001400087202 */ /* 0x000fe40000000f00 */
[----:B------:R-:W-:Y:S01]  /*03b0*/  MOV R9, R21 ;  /* 0x0000001500097202 */ /* 0x000fe20000000f00 */
[----:B------:R-:W-:Y:S05]  /*03c0*/  BRA `(.L_x_5262) ;  /* 0x00000000004c7947 */ /* 0x000fea0003800000 */
.L_x_5261:
        /* <DEDUP_REMOVED lines=19> */
.L_x_5262:
[----:B------:R-:W-:Y:S05]  /*0500*/  BSYNC B0 ;  /* 0x0000000000007941 */ /* 0x000fea0003800000 */
.L_x_5260:
        /* <DEDUP_REMOVED lines=43> */
.L_x_5264:
        /* <DEDUP_REMOVED lines=19> */
.L_x_5265:
[----:B------:R-:W-:Y:S05]  /*08f0*/  BSYNC B0 ;  /* 0x0000000000007941 */ /* 0x000fea0003800000 */
.L_x_5263:
        /* <DEDUP_REMOVED lines=74> */
[----:B------:R-:W-:Y:S02]  /*0da0*/  MOV R32, R20 ;  /* 0x0000001400207202 */ /* 0x000fe40000000f00 */
[----:B------:R-:W-:Y:S01]  /*0db0*/  MOV R33, R21 ;  /* 0x0000001500217202 */ /* 0x000fe20000000f00 */
[----:B------:R-:W-:Y:S05]  /*0dc0*/  BRA `(.L_x_5268) ;  /* 0x00000000004c7947 */ /* 0x000fea0003800000 */
.L_x_5267:
        /* <DEDUP_REMOVED lines=19> */
.L_x_5268:
[----:B------:R-:W-:Y:S05]  /*0f00*/  BSYNC B0 ;  /* 0x0000000000007941 */ /* 0x000fea0003800000 */
.L_x_5266:
        /* <DEDUP_REMOVED lines=43> */
.L_x_5270:
        /* <DEDUP_REMOVED lines=19> */
.L_x_5271:
[----:B------:R-:W-:Y:S05]  /*12f0*/  BSYNC B0 ;  /* 0x0000000000007941 */ /* 0x000fea0003800000 */
.L_x_5269:
        /* <DEDUP_REMOVED lines=67> */
.L_x_5273:
[----:B------:R-:W-:Y:S05]  /*1730*/  BSYNC B0 ;  /* 0x0000000000007941 */ /* 0x000fea0003800000 */
.L_x_5272:
        /* <DEDUP_REMOVED lines=14> */
.L_x_5275:
[----:B------:R-:W-:Y:S05]  /*1820*/  BSYNC B0 ;  /* 0x0000000000007941 */ /* 0x000fea0003800000 */
.L_x_5274:
        /* <DEDUP_REMOVED lines=154> */
.L_x_5280:
        /* <DEDUP_REMOVED lines=22> */
.L_x_5281:
[----:B------:R-:W-:Y:S05]  /*2330*/  BSYNC B0 ;  /* 0x0000000000007941 */ /* 0x000fea0003800000 */
.L_x_5279:
[----:B------:R-:W-:Y:S01]  /*2340*/  LOP3.LUT R19, R17, R0, RZ, 0xfc, !PT ;  /* 0x0000000011137212 */ /* 0x000fe200078efcff */
[----:B------:R-:W-:Y:S03]  /*2350*/  BSSY B0, `(.L_x_5282) ;  /* 0x0000028000007945 */ /* 0x000fe60003800000 */
[----:B------:R-:W-:-:S13]  /*2360*/  ISETP.NE.U32.AND P0, PT, R19, RZ, PT ;  /* 0x000000ff1300720c */ /* 0x000fda0003f05070 */
[----:B------:R-:W-:Y:S05]  /*2370*/  @!P0 BRA `(.L_x_5283) ;  /* 0x00000000003c8947 */ /* 0x000fea0003800000 */
[----:B------:R-:W-:Y:S01]  /*2380*/  IMAD.MOV.U32 R24, RZ, RZ, R25 ;  /* 0x000000ffff187224 */ /* 0x000fe200078e0019 */
[----:B------:R-:W-:Y:S02]  /*2390*/  MOV R23, R0 ;  /* 0x0000000000177202 */ /* 0x000fe40000000f00 */
[----:B------:R-:W-:Y:S02]  /*23a0*/  MOV R22, 0x23c0 ;  /* 0x000023c000167802 */ /* 0x000fe40000000f00 */
[----:B------:R-:W-:Y:S05]  /*23b0*/  CALL.REL.NOINC `($__internal_25_$__cuda_sm20_div_s64) ;  /* 0x0000002400447944 */ /* 0x000fea0003c00000 */
        /* <DEDUP_REMOVED lines=11> */
.L_x_5283:
        /* <DEDUP_REMOVED lines=22> */
.L_x_5284:
[----:B------:R-:W-:Y:S05]  /*25d0*/  BSYNC B0 ;  /* 0x0000000000007941 */ /* 0x000fea0003800000 */
.L_x_5282:
        /* <DEDUP_REMOVED lines=11> */
[----:B------:R-:W-:Y:S05]  /*2690*/  CALL.REL.NOINC `($__internal_25_$__cuda_sm20_div_s64) ;  /* 0x00000020008c7944 */ /* 0x000fea0003c00000 */
[----:B------:R-:W-:-:S04]  /*26a0*/  IADD3 R17, P0, RZ, -R20, RZ ;  /* 0x80000014ff117210 */ /* 0x000fc80007f1e0ff */
[----:B------:R-:W-:Y:S01]  /*26b0*/  IADD3.X R18, RZ, ~R21, RZ, P0, !PT ;  /* 0x80000015ff127210 */ /* 0x000fe200007fe4ff */
[----:B------:R-:W-:-:S04]  /*26c0*/  IMAD.WIDE.U32 R36, R5, R17, R36 ;  /* 0x0000001105247225 */ /* 0x000fc800078e0024 */
[----:B------:R-:W-:-:S04]  /*26d0*/  IMAD R18, R18, R5, RZ ;  /* 0x0000000512127224 */ /* 0x000fc800078e02ff */
[----:B------:R-:W-:-:S05]  /*26e0*/  IMAD R4, R4, R17, R18 ;  /* 0x0000001104047224 */ /* 0x000fca00078e0212 */
[----:B------:R-:W-:Y:S01]  /*26f0*/  IADD3 R4, R37, R4, RZ ;  /* 0x0000000425047210 */ /* 0x000fe20007ffe0ff */
[----:B------:R-:W-:Y:S05]  /*2700*/  BRA `(.L_x_5287) ;  /* 0x0000000000587947 */ /* 0x000fea0003800000 */
.L_x_5286:
        /* <DEDUP_REMOVED lines=22> */
.L_x_5287:
[----:B------:R-:W-:Y:S05]  /*2870*/  BSYNC B0 ;  /* 0x0000000000007941 */ /* 0x000fea0003800000 */
.L_x_5285:
        /* <DEDUP_REMOVED lines=38> */
[----:B------:R-:W-:Y:S05]  /*2ae0*/  CALL.REL.NOINC `($__internal_25_$__cuda_sm20_div_s64) ;  /* 0x0000001c00787944 */ /* 0x000fea0003c00000 */
        /* <DEDUP_REMOVED lines=12> */
.L_x_5289:
        /* <DEDUP_REMOVED lines=23> */
.L_x_5290:
[----:B------:R-:W-:Y:S05]  /*2d20*/  BSYNC B0 ;  /* 0x0000000000007941 */ /* 0x000fea0003800000 */
.L_x_5288:
        /* <DEDUP_REMOVED lines=19> */
.L_x_5292:
        /* <DEDUP_REMOVED lines=22> */
.L_x_5293:
[----:B------:R-:W-:Y:S05]  /*2fc0*/  BSYNC B0 ;  /* 0x0000000000007941 */ /* 0x000fea0003800000 */
.L_x_5291:
        /* <DEDUP_REMOVED lines=20> */
.L_x_5295:
        /* <DEDUP_REMOVED lines=23> */
.L_x_5296:
[----:B------:R-:W-:Y:S05]  /*3280*/  BSYNC B0 ;  /* 0x0000000000007941 */ /* 0x000fea0003800000 */
.L_x_5294:
        /* <DEDUP_REMOVED lines=39> */
.L_x_5298:
        /* <DEDUP_REMOVED lines=23> */
.L_x_5299:
[----:B------:R-:W-:Y:S05]  /*3670*/  BSYNC B0 ;  /* 0x0000000000007941 */ /* 0x000fea0003800000 */
.L_x_5297:
        /* <DEDUP_REMOVED lines=26> */
.L_x_5301:
        /* <DEDUP_REMOVED lines=23> */
.L_x_5302:
[----:B------:R-:W-:Y:S05]  /*3990*/  BSYNC B0 ;  /* 0x0000000000007941 */ /* 0x000fea0003800000 */
.L_x_5300:
        /* <DEDUP_REMOVED lines=21> */
.L_x_5278:
[----:B------:R-:W-:Y:S02]  /*3af0*/  ULDC.64 UR4, c[0x0][0x2b0] ;  /* 0x0000ac0000047ab9 */ /* 0x000fe40000000a00 */
[----:B------:R-:W-:-:S04]  /*3b00*/  LEA R2, P0, R30, UR4, 0x2 ;  /* 0x000000041e027c11 */ /* 0x000fc8000f8010ff */
[----:B------:R-:W-:-:S05]  /*3b10*/  LEA.HI.X R3, R30, UR5, R31, 0x2, P0 ;  /* 0x000000051e037c11 */ /* 0x000fca00080f141f */
[----:B------:R0:W-:Y:S04]  /*3b20*/  STG.E desc[UR8][R2.64], R28 ;  /* 0x0000001c02007986 */ /* 0x0001e8000c101908 */
.L_x_5277:
[----:B------:R-:W-:Y:S05]  /*3b30*/  BSYNC B1 ;  /* 0x0000000000017941 */ /* 0x000fea0003800000 */
.L_x_5276:
        /* <DEDUP_REMOVED lines=20> */
.L_x_5304:
[----:B------:R-:W-:Y:S05]  /*3c80*/  BSYNC B0 ;  /* 0x0000000000007941 */ /* 0x000fea0003800000 */
.L_x_5303:
        /* <DEDUP_REMOVED lines=39> */
.L_x_5307:
        /* <DEDUP_REMOVED lines=37> */
.L_x_5306:
        /* <DEDUP_REMOVED lines=25> */
.L_x_5308:
[----:B------:R-:W-:-:S13]  /*42e0*/  ISETP.GT.OR P4, PT, R7, UR5, P4 ;  /* 0x0000000507007c0c */ /* 0x000fda000a784670 */
[----:B------:R-:W-:Y:S05]  /*42f0*/  @!P4 BRA `(.L_x_5305) ;  /* 0x000000000028c947 */ /* 0x000fea0003800000 */
[----:B------:R-:W0:Y:S01]  /*4300*/  LDS R6, [R6] ;  /* 0x0000000006067984 */ /* 0x000e220000000800 */
[----:B------:R-:W-:Y:S01]  /*4310*/  ISETP.GE.AND P0, PT, R15, R14, PT ;  /* 0x0000000e0f00720c */ /* 0x000fe20003f06270 */
[----:B------:R-:W-:-:S12]  /*4320*/  BSSY B0, `(.L_x_5309) ;  /* 0x0000003000007945 */ /* 0x000fd80003800000 */
[----:B------:R-:W-:Y:S05]  /*4330*/  @P0 BRA `(.L_x_5310) ;  /* 0x0000000000040947 */ /* 0x000fea0003800000 */
[----:B------:R1:W5:Y:S02]  /*4340*/  LDG.E.128 R8, desc[UR8][R22.64] ;  /* 0x0000000816087981 */ /* 0x000364000c1e1d00 */
.L_x_5310:
[----:B------:R-:W-:Y:S05]  /*4350*/  BSYNC B0 ;  /* 0x0000000000007941 */ /* 0x000fea0003800000 */
.L_x_5309:
[C---:B0----5:R-:W-:Y:S01]  /*4360*/  FFMA.FTZ R5, R6.reuse, R8, R5 ;  /* 0x0000000806057223 */ /* 0x061fe20000010005 */
[C---:B------:R-:W-:Y:S01]  /*4370*/  FFMA.FTZ R2, R6.reuse, R9, R2 ;  /* 0x0000000906027223 */ /* 0x040fe20000010002 */
[C---:B------:R-:W-:Y:S01]  /*4380*/  FFMA.FTZ R3, R6.reuse, R10, R3 ;  /* 0x0000000a06037223 */ /* 0x040fe20000010003 */
[----:B------:R-:W-:Y:S01]  /*4390*/  FFMA.FTZ R0, R6, R11, R0 ;  /* 0x0000000b06007223 */ /* 0x000fe20000010000 */
.L_x_5305:
        /* <DEDUP_REMOVED lines=83> */
        .weak           $__internal_25_$__cuda_sm20_div_s64
        .type           $__internal_25_$__cuda_sm20_div_s64,@function
        .size           $__internal_25_$__cuda_sm20_div_s64,(.L_x_8345 - $__internal_25_$__cuda_sm20_div_s64)
$__internal_25_$__cuda_sm20_div_s64:
        /* <DEDUP_REMOVED lines=83> */
[----:B------:R-:W-:Y:S06]  /*4e00*/  RET.REL.NODEC R26 `(_ZN5flash32flash_fwd_splitkv_combine_kernelI23Flash_fwd_kernel_traitsILi128ELi64ELi64ELi4ELb0ELb0EN7cutlass6half_tE19Flash_kernel_traitsILi128ELi64ELi64ELi4ES3_EELi4ELi3ELb1EEEvNS_16Flash_fwd_paramsE) ;  /* 0xffffffb01a7c7950 */ /* 0x000fec0003c3ffff */
.L_x_5311:
        /* <DEDUP_REMOVED lines=15> */
.L_x_8345:


//--------------------- .text._ZN5flash32flash_fwd_splitkv_combine_kernelI23Flash_fwd_kernel_traitsILi128ELi64ELi64ELi4ELb0ELb0EN7cutlass6half_tE19Flash_kernel_traitsILi128ELi64ELi64ELi4ES3_EELi4ELi2ELb1EEEvNS_16Flash_fwd_paramsE --------------------------
	.section	.text._ZN5flash32flash_fwd_splitkv_combine_kernelI23Flash_fwd_kernel_traitsILi128ELi64ELi64ELi4ELb0ELb0EN7cutlass6half_tE19Flash_kernel_traitsILi128ELi64ELi64ELi4ES3_EELi4ELi2ELb1EEEvNS_16Flash_fwd_paramsE,"ax",@progbits
	.align	128
        .global         _ZN5flash32flash_fwd_splitkv_combine_kernelI23Flash_fwd_kernel_traitsILi128ELi64ELi64ELi4ELb0ELb0EN7cutlass6half_tE19Flash_kernel_traitsILi128ELi64ELi64ELi4ES3_EELi4ELi2ELb1EEEvNS_16Flash_fwd_paramsE
        .type           _ZN5flash32flash_fwd_splitkv_combine_kernelI23Flash_fwd_kernel_traitsILi128ELi64ELi64ELi4ELb0ELb0EN7cutlass6half_tE19Flash_kernel_traitsILi128ELi64ELi64ELi4ES3_EELi4ELi2ELb1EEEvNS_16Flash_fwd_paramsE,@function
        .size           _ZN5flash32flash_fwd_splitkv_combine_kernelI23Flash_fwd_kernel_traitsILi128ELi64ELi64ELi4ELb0ELb0EN7cutlass6half_tE19Flash_kernel_traitsILi128ELi64ELi64ELi4ES3_EELi4ELi2ELb1EEEvNS_16Flash_fwd_paramsE,(.L_x_8346 - _ZN5flash32flash_fwd_splitkv_combine_kernelI23Flash_fwd_kernel_traitsILi128ELi64ELi64ELi4ELb0ELb0EN7cutlass6half_tE19Flash_kernel_traitsILi128ELi64ELi64ELi4ES3_EELi4ELi2ELb1EEEvNS_16Flash_fwd_paramsE)
        .other          _ZN5flash32flash_fwd_splitkv_combine_kernelI23Flash_fwd_kernel_traitsILi128ELi64ELi64ELi4ELb0ELb0EN7cutlass6half_tE19Flash_kernel_traitsILi128ELi64ELi64ELi4ES3_EELi4ELi2ELb1EEEvNS_16Flash_fwd_paramsE,@"STO_CUDA_ENTRY STV_DEFAULT"
_ZN5flash32flash_fwd_splitkv_combine_kernelI23Flash_fwd_kernel_traitsILi128ELi64ELi64ELi4ELb0ELb0EN7cutlass6half_tE19Flash_kernel_traitsILi128ELi64ELi64ELi4ES3_EELi4ELi2ELb1EEEvNS_16Flash_fwd_paramsE:
.text._ZN5flash32flash_fwd_splitkv_combine_kernelI23Flash_fwd_kernel_traitsILi128ELi64ELi64ELi4ELb0ELb0EN7cutlass6half_tE19Flash_kernel_traitsILi128ELi64ELi64ELi4ES3_EELi4ELi2ELb1EEEvNS_16Flash_fwd_paramsE:
        /* <DEDUP_REMOVED lines=23> */
[----:B------:R-:W-:Y:S05]  /*0170*/  CALL.REL.NOINC `($__internal_26_$__cuda_sm20_div_s64) ;  /* 0x00000044005c7944 */ /* 0x000fea0003c00000 */
[----:B------:R-:W-:Y:S02]  /*0180*/  MOV R22, R0 ;  /* 0x0000000000167202 */ /* 0x000fe40000000f00 */
[----:B------:R-:W-:Y:S01]  /*0190*/  MOV R23, R25 ;  /* 0x0000001900177202 */ /* 0x000fe20000000f00 */
[----:B------:R-:W-:Y:S06]  /*01a0*/  BRA `(.L_x_5313) ;  /* 0x00000000004c7947 */ /* 0x000fec0003800000 */
.L_x_5312:
        /* <DEDUP_REMOVED lines=19> */
.L_x_5313:
        /* <DEDUP_REMOVED lines=11> */
[----:B------:R-:W-:Y:S05]  /*0390*/  CALL.REL.NOINC `($__internal_26_$__cuda_sm20_div_s64) ;  /* 0x0000004000d47944 */ /* 0x000fea0003c00000 */
[----:B------:R-:W-:Y:S02]  /*03a0*/  MOV R8, R0 ;  /* 0x0000000000087202 */ /* 0x000fe40000000f00 */
[----:B------:R-:W-:Y:S01]  /*03b0*/  MOV R9, R25 ;  /* 0x0000001900097202 */ /* 0x000fe20000000f00 */
[----:B------:R-:W-:Y:S05]  /*03c0*/  BRA `(.L_x_5316) ;  /* 0x00000000004c7947 */ /* 0x000fea0003800000 */
.L_x_5315:
        /* <DEDUP_REMOVED lines=19> */
.L_x_5316:
[----:B------:R-:W-:Y:S05]  /*0500*/  BSYNC B0 ;  /* 0x0000000000007941 */ /* 0x000fea0003800000 */
.L_x_5314:
        /* <DEDUP_REMOVED lines=43> */
[----:B------:R-:W-:Y:S05]  /*07c0*/  BRA `(.L_x_5319) ;  /* 0x00000000004c7947 */ /* 0x000fea0003800000 */
.L_x_5318:
        /* <DEDUP_REMOVED lines=19> */
.L_x_5319:
[----:B------:R-:W-:Y:S05]  /*0900*/  BSYNC B0 ;  /* 0x0000000000007941 */ /* 0x000fea0003800000 */
.L_x_5317:
        /* <DEDUP_REMOVED lines=71> */
[----:B------:R-:W-:Y:S05]  /*0d80*/  CALL.REL.NOINC `($__internal_26_$__cuda_sm20_div_s64) ;  /* 0x0000003800587944 */ /* 0x000fea0003c00000 */
[----:B------:R-:W-:Y:S02]  /*0d90*/  MOV R38, R0 ;  /* 0x0000000000267202 */ /* 0x000fe40000000f00 */
[----:B------:R-:W-:Y:S01]  /*0da0*/  MOV R39, R25 ;  /* 0x0000001900277202 */ /* 0x000fe20000000f00 */
[----:B------:R-:W-:Y:S05]  /*0db0*/  BRA `(.L_x_5322) ;  /* 0x00000000004c7947 */ /* 0x000fea0003800000 */
.L_x_5321:
        /* <DEDUP_REMOVED lines=19> */
.L_x_5322:
[----:B------:R-:W-:Y:S05]  /*0ef0*/  BSYNC B0 ;  /* 0x0000000000007941 */ /* 0x000fea0003800000 */
.L_x_5320:
        /* <DEDUP_REMOVED lines=40> */
[----:B------:R-:W-:Y:S01]  /*1180*/  MOV R24, R0 ;  /* 0x0000000000187202 */ /* 0x000fe20000000f00 */
[----:B------:R-:W-:Y:S05]  /*1190*/  BRA `(.L_x_5325) ;  /* 0x00000000004c7947 */ /* 0x000fea0003800000 */
.L_x_5324:
        /* <DEDUP_REMOVED lines=19> */
.L_x_5325:
[----:B------:R-:W-:Y:S05]  /*12d0*/  BSYNC B0 ;  /* 0x0000000000007941 */ /* 0x000fea0003800000 */
.L_x_5323:
        /* <DEDUP_REMOVED lines=69> */
.L_x_5327:
[----:B------:R-:W-:Y:S05]  /*1730*/  BSYNC B0 ;  /* 0x0000000000007941 */ /* 0x000fea0003800000 */
.L_x_5326:
        /* <DEDUP_REMOVED lines=149> */
.L_x_5332:
        /* <DEDUP_REMOVED lines=22> */
.L_x_5333:
[----:B------:R-:W-:Y:S05]  /*21f0*/  BSYNC B0 ;  /* 0x0000000000007941 */ /* 0x000fea0003800000 */
.L_x_5331:
[----:B------:R-:W-:Y:S01]  /*2200*/  LOP3.LUT R0, R23, R2, RZ, 0xfc, !PT ;  /* 0x0000000217007212 */ /* 0x000fe200078efcff */
[----:B------:R-:W-:Y:S03]  /*2210*/  BSSY B0, `(.L_x_5334) ;  /* 0x0000027000007945 */ /* 0x000fe60003800000 */
[----:B------:R-:W-:-:S13]  /*2220*/  ISETP.NE.U32.AND P0, PT, R0, RZ, PT ;  /* 0x000000ff0000720c */ /* 0x000fda0003f05070 */
[----:B------:R-:W-:Y:S05]  /*2230*/  @!P0 BRA `(.L_x_5335) ;  /* 0x0000000000388947 */ /* 0x000fea0003800000 */
[----:B------:R-:W-:Y:S01]  /*2240*/  IMAD.MOV.U32 R24, RZ, RZ, R37 ;  /* 0x000000ffff187224 */ /* 0x000fe200078e0025 */
[----:B------:R-:W-:Y:S02]  /*2250*/  MOV R5, R2 ;  /* 0x0000000200057202 */ /* 0x000fe40000000f00 */
[----:B------:R-:W-:Y:S02]  /*2260*/  MOV R22, 0x2280 ;  /* 0x0000228000167802 */ /* 0x000fe40000000f00 */
[----:B------:R-:W-:Y:S05]  /*2270*/  CALL.REL.NOINC `($__internal_26_$__cuda_sm20_div_s64) ;  /* 0x00000024001c7944 */ /* 0x000fea0003c00000 */
        /* <DEDUP_REMOVED lines=10> */
.L_x_5335:
        /* <DEDUP_REMOVED lines=22> */
.L_x_5336:
[----:B------:R-:W-:Y:S05]  /*2480*/  BSYNC B0 ;  /* 0x0000000000007941 */ /* 0x000fea0003800000 */
.L_x_5334:
        /* <DEDUP_REMOVED lines=12> */
[----:B------:R-:W-:Y:S05]  /*2550*/  CALL.REL.NOINC `($__internal_26_$__cuda_sm20_div_s64) ;  /* 0x0000002000647944 */ /* 0x000fea0003c00000 */
        /* <DEDUP_REMOVED lines=12> */
.L_x_5338:
        /* <DEDUP_REMOVED lines=22> */
.L_x_5339:
[----:B------:R-:W-:Y:S05]  /*2780*/  BSYNC B0 ;  /* 0x0000000000007941 */ /* 0x000fea0003800000 */
.L_x_5337:
        /* <DEDUP_REMOVED lines=37> */
[----:B------:R-:W-:Y:S05]  /*29e0*/  CALL.REL.NOINC `($__internal_26_$__cuda_sm20_div_s64) ;  /* 0x0000001c00407944 */ /* 0x000fea0003c00000 */
        /* <DEDUP_REMOVED lines=11> */
.L_x_5341:
        /* <DEDUP_REMOVED lines=23> */
.L_x_5342:
[----:B------:R-:W-:Y:S05]  /*2c10*/  BSYNC B0 ;  /* 0x0000000000007941 */ /* 0x000fea0003800000 */
.L_x_5340:
        /* <DEDUP_REMOVED lines=19> */
.L_x_5344:
        /* <DEDUP_REMOVED lines=22> */
.L_x_5345:
[----:B------:R-:W-:Y:S05]  /*2eb0*/  BSYNC B0 ;  /* 0x0000000000007941 */ /* 0x000fea0003800000 */
.L_x_5343:
        /* <DEDUP_REMOVED lines=21> */
.L_x_5347:
        /* <DEDUP_REMOVED lines=23> */
.L_x_5348:
[----:B------:R-:W-:Y:S05]  /*3180*/  BSYNC B0 ;  /* 0x0000000000007941 */ /* 0x000fea0003800000 */
.L_x_5346:
        /* <DEDUP_REMOVED lines=39> */
.L_x_5350:
        /* <DEDUP_REMOVED lines=23> */
.L_x_5351:
[----:B------:R-:W-:Y:S05]  /*3570*/  BSYNC B0 ;  /* 0x0000000000007941 */ /* 0x000fea0003800000 */
.L_x_5349:
        /* <DEDUP_REMOVED lines=27> */
.L_x_5353:
        /* <DEDUP_REMOVED lines=23> */
.L_x_5354:
[----:B------:R-:W-:Y:S05]  /*38a0*/  BSYNC B0 ;  /* 0x0000000000007941 */ /* 0x000fea0003800000 */
.L_x_5352:
        /* <DEDUP_REMOVED lines=21> */
.L_x_5330:
[----:B------:R-:W-:Y:S02]  /*3a00*/  ULDC.64 UR4, c[0x0][0x2b0] ;  /* 0x0000ac0000047ab9 */ /* 0x000fe40000000a00 */
[----:B------:R-:W-:-:S04]  /*3a10*/  LEA R2, P0, R32, UR4, 0x2 ;  /* 0x0000000420027c11 */ /* 0x000fc8000f8010ff */
[----:B------:R-:W-:-:S05]  /*3a20*/  LEA.HI.X R3, R32, UR5, R33, 0x2, P0 ;  /* 0x0000000520037c11 */ /* 0x000fca00080f1421 */
[----:B------:R1:W-:Y:S04]  /*3a30*/  STG.E desc[UR8][R2.64], R28 ;  /* 0x0000001c02007986 */ /* 0x0003e8000c101908 */
.L_x_5329:
[----:B------:R-:W-:Y:S05]  /*3a40*/  BSYNC B1 ;  /* 0x0000000000017941 */ /* 0x000fea0003800000 */
.L_x_5328:
        /* <DEDUP_REMOVED lines=47> */
.L_x_5357:
        /* <DEDUP_REMOVED lines=37> */
.L_x_5356:
        /* <DEDUP_REMOVED lines=25> */
.L_x_5358:
[----:B------:R-:W-:-:S13]  /*4120*/  ISETP.GT.OR P4, PT, R13, UR5, P4 ;  /* 0x000000050d007c0c */ /* 0x000fda000a784670 */
[----:B------:R-:W-:Y:S05]  /*4130*/  @!P4 BRA `(.L_x_5355) ;  /* 0x000000000028c947 */ /* 0x000fea0003800000 */
[----:B------:R-:W0:Y:S01]  /*4140*/  LDS R6, [R6] ;  /* 0x0000000006067984 */ /* 0x000e220000000800 */
[----:B------:R-:W-:Y:S01]  /*4150*/  ISETP.GE.AND P0, PT, R16, R15, PT ;  /* 0x0000000f1000720c */ /* 0x000fe20003f06270 */
[----:B------:R-:W-:-:S12]  /*4160*/  BSSY B0, `(.L_x_5359) ;  /* 0x0000003000007945 */ /* 0x000fd80003800000 */
[----:B------:R-:W-:Y:S05]  /*4170*/  @P0 BRA `(.L_x_5360) ;  /* 0x0000000000040947 */ /* 0x000fea0003800000 */
[----:B------:R1:W5:Y:S02]  /*4180*/  LDG.E.128 R8, desc[UR8][R24.64] ;  /* 0x0000000818087981 */ /* 0x000364000c1e1d00 */
.L_x_5360:
[----:B------:R-:W-:Y:S05]  /*4190*/  BSYNC B0 ;  /* 0x0000000000007941 */ /* 0x000fea0003800000 */
.L_x_5359:
[C---:B0----5:R-:W-:Y:S01]  /*41a0*/  FFMA.FTZ R5, R6.reuse, R8, R5 ;  /* 0x0000000806057223 */ /* 0x061fe20000010005 */
[C---:B------:R-:W-:Y:S01]  /*41b0*/  FFMA.FTZ R2, R6.reuse, R9, R2 ;  /* 0x0000000906027223 */ /* 0x040fe20000010002 */
[C---:B------:R-:W-:Y:S01]  /*41c0*/  FFMA.FTZ R3, R6.reuse, R10, R3 ;  /* 0x0000000a06037223 */ /* 0x040fe20000010003 */
[----:B------:R-:W-:Y:S01]  /*41d0*/  FFMA.FTZ R0, R6, R11, R0 ;  /* 0x0000000b06007223 */ /* 0x000fe20000010000 */
.L_x_5355:
        /* <DEDUP_REMOVED lines=81> */
        .weak           $__internal_26_$__cuda_sm20_div_s64
        .type           $__internal_26_$__cuda_sm20_div_s64,@function
        .size           $__internal_26_$__cuda_sm20_div_s64,(.L_x_8346 - $__internal_26_$__cuda_sm20_div_s64)
$__internal_26_$__cuda_sm20_div_s64:
        /* <DEDUP_REMOVED lines=83> */
[----:B------:R-:W-:Y:S05]  /*4c20*/  RET.REL.NODEC R20 `(_ZN5flash32flash_fwd_splitkv_combine_kernelI23Flash_fwd_kernel_traitsILi128ELi64ELi64ELi4ELb0ELb0EN7cutlass6half_tE19Flash_kernel_traitsILi128ELi64ELi64ELi4ES3_EELi4ELi2ELb1EEEvNS_16Flash_fwd_paramsE) ;  /* 0xffffffb014f47950 */ /* 0x000fea0003c3ffff */
.L_x_5361:
        /* <DEDUP_REMOVED lines=13> */
.L_x_8346:


//--------------------- .text._ZN5flash32flash_fwd_splitkv_combine_kernelI23Flash_fwd_kernel_traitsILi128ELi64ELi64ELi4ELb0ELb0EN7cutlass6half_tE19Flash_kernel_traitsILi128ELi64ELi64ELi4ES3_EELi4ELi1ELb1EEEvNS_16Flash_fwd_paramsE --------------------------
	.section	.text._ZN5flash32flash_fwd_splitkv_combine_kernelI23Flash_fwd_kernel_traitsILi128ELi64ELi64ELi4ELb0ELb0EN7cutlass6half_tE19Flash_kernel_traitsILi128ELi64ELi64ELi4ES3_EELi4ELi1ELb1EEEvNS_16Flash_fwd_paramsE,"ax",@progbits
	.align	128
        .global         _ZN5flash32flash_fwd_splitkv_combine_kernelI23Flash_fwd_kernel_traitsILi128ELi64ELi64ELi4ELb0ELb0EN7cutlass6half_tE19Flash_kernel_traitsILi128ELi64ELi64ELi4ES3_EELi4ELi1ELb1EEEvNS_16Flash_fwd_paramsE
        .type           _ZN5flash32flash_fwd_splitkv_combine_kernelI23Flash_fwd_kernel_traitsILi128ELi64ELi64ELi4ELb0ELb0EN7cutlass6half_tE19Flash_kernel_traitsILi128ELi64ELi64ELi4ES3_EELi4ELi1ELb1EEEvNS_16Flash_fwd_paramsE,@function
        .size           _ZN5flash32flash_fwd_splitkv_combine_kernelI23Flash_fwd_kernel_traitsILi128ELi64ELi64ELi4ELb0ELb0EN7cutlass6half_tE19Flash_kernel_traitsILi128ELi64ELi64ELi4ES3_EELi4ELi1ELb1EEEvNS_16Flash_fwd_paramsE,(.L_x_8347 - _ZN5flash32flash_fwd_splitkv_combine_kernelI23Flash_fwd_kernel_traitsILi128ELi64ELi64ELi4ELb0ELb0EN7cutlass6half_tE19Flash_kernel_traitsILi128ELi64ELi64ELi4ES3_EELi4ELi1ELb1EEEvNS_16Flash_fwd_paramsE)
        .other          _ZN5flash32flash_fwd_splitkv_combine_kernelI23Flash_fwd_kernel_traitsILi128ELi64ELi64ELi4ELb0ELb0EN7cutlass6half_tE19Flash_kernel_traitsILi128ELi64ELi64ELi4ES3_EELi4ELi1ELb1EEEvNS_16Flash_fwd_paramsE,@"STO_CUDA_ENTRY STV_DEFAULT"
_ZN5flash32flash_fwd_splitkv_combine_kernelI23Flash_fwd_kernel_traitsILi128ELi64ELi64ELi4ELb0ELb0EN7cutlass6half_tE19Flash_kernel_traitsILi128ELi64ELi64ELi4ES3_EELi4ELi1ELb1EEEvNS_16Flash_fwd_paramsE:
.text._ZN5flash32flash_fwd_splitkv_combine_kernelI23Flash_fwd_kernel_traitsILi128ELi64ELi64ELi4ELb0ELb0EN7cutlass6half_tE19Flash_kernel_traitsILi128ELi64ELi64ELi4ES3_EELi4ELi1ELb1EEEvNS_16Flash_fwd_paramsE:
        /* <DEDUP_REMOVED lines=23> */
[----:B------:R-:W-:Y:S05]  /*0170*/  CALL.REL.NOINC `($__internal_27_$__cuda_sm20_div_s64) ;  /* 0x0000004400ec7944 */ /* 0x000fea0003c00000 */
[----:B------:R-:W-:Y:S02]  /*0180*/  MOV R8, R0 ;  /* 0x0000000000087202 */ /* 0x000fe40000000f00 */
[----:B------:R-:W-:Y:S01]  /*0190*/  MOV R9, R23 ;  /* 0x0000001700097202 */ /* 0x000fe20000000f00 */
[----:B------:R-:W-:Y:S06]  /*01a0*/  BRA `(.L_x_5363) ;  /* 0x00000000004c7947 */ /* 0x000fec0003800000 */
.L_x_5362:
        /* <DEDUP_REMOVED lines=19> */
.L_x_5363:
        /* <DEDUP_REMOVED lines=13> */
[----:B------:R-:W-:Y:S05]  /*03b0*/  CALL.REL.NOINC `($__internal_27_$__cuda_sm20_div_s64) ;  /* 0x00000044005c7944 */ /* 0x000fea0003c00000 */
[----:B------:R-:W-:Y:S02]  /*03c0*/  MOV R10, R0 ;  /* 0x00000000000a7202 */ /* 0x000fe40000000f00 */
[----:B------:R-:W-:Y:S01]  /*03d0*/  MOV R11, R23 ;  /* 0x00000017000b7202 */ /* 0x000fe20000000f00 */
[----:B------:R-:W-:Y:S05]  /*03e0*/  BRA `(.L_x_5366) ;  /* 0x00000000004c7947 */ /* 0x000fea0003800000 */
.L_x_5365:
        /* <DEDUP_REMOVED lines=19> */
.L_x_5366:
[----:B------:R-:W-:Y:S05]  /*0520*/  BSYNC B0 ;  /* 0x0000000000007941 */ /* 0x000fea0003800000 */
.L_x_5364:
        /* <DEDUP_REMOVED lines=44> */
[----:B------:R-:W-:Y:S05]  /*07f0*/  BRA `(.L_x_5369) ;  /* 0x00000000004c7947 */ /* 0x000fea0003800000 */
.L_x_5368:
        /* <DEDUP_REMOVED lines=19> */
.L_x_5369:
[----:B------:R-:W-:Y:S05]  /*0930*/  BSYNC B0 ;  /* 0x0000000000007941 */ /* 0x000fea0003800000 */
.L_x_5367:
        /* <DEDUP_REMOVED lines=78> */
.L_x_5371:
        /* <DEDUP_REMOVED lines=19> */
.L_x_5372:
[----:B------:R-:W-:Y:S05]  /*0f50*/  BSYNC B0 ;  /* 0x0000000000007941 */ /* 0x000fea0003800000 */
.L_x_5370:
        /* <DEDUP_REMOVED lines=43> */
.L_x_5374:
        /* <DEDUP_REMOVED lines=20> */
.L_x_5375:
[----:B------:R-:W-:Y:S05]  /*1350*/  BSYNC B0 ;  /* 0x0000000000007941 */ /* 0x000fea0003800000 */
.L_x_5373:
        /* <DEDUP_REMOVED lines=72> */
.L_x_5377:
[----:B------:R-:W-:Y:S05]  /*17e0*/  BSYNC B0 ;  /* 0x0000000000007941 */ /* 0x000fea0003800000 */
.L_x_5376:
        /* <DEDUP_REMOVED lines=16> */
.L_x_5379:
[----:B------:R-:W-:Y:S05]  /*18f0*/  BSYNC B0 ;  /* 0x0000000000007941 */ /* 0x000fea0003800000 */
.L_x_5378:
        /* <DEDUP_REMOVED lines=141> */
.L_x_5384:
        /* <DEDUP_REMOVED lines=23> */
.L_x_5385:
[----:B------:R-:W-:Y:S05]  /*2340*/  BSYNC B0 ;  /* 0x0000000000007941 */ /* 0x000fea0003800000 */
.L_x_5383:
        /* <DEDUP_REMOVED lines=22> */
.L_x_5387:
        /* <DEDUP_REMOVED lines=22> */
.L_x_5388:
[----:B------:R-:W-:Y:S05]  /*2610*/  BSYNC B0 ;  /* 0x0000000000007941 */ /* 0x000fea0003800000 */
.L_x_5386:
        /* <DEDUP_REMOVED lines=22> */
.L_x_5390:
        /* <DEDUP_REMOVED lines=22> */
.L_x_5391:
[----:B------:R-:W-:Y:S05]  /*28e0*/  BSYNC B0 ;  /* 0x0000000000007941 */ /* 0x000fea0003800000 */
.L_x_5389:
        /* <DEDUP_REMOVED lines=33> */
[----:B------:R-:W-:Y:S05]  /*2b00*/  CALL.REL.NOINC `($__internal_27_$__cuda_sm20_div_s64) ;  /* 0x0000001c00887944 */ /* 0x000fea0003c00000 */
        /* <DEDUP_REMOVED lines=11> */
.L_x_5393:
        /* <DEDUP_REMOVED lines=23> */
.L_x_5394:
[----:B------:R-:W-:Y:S05]  /*2d30*/  BSYNC B0 ;  /* 0x0000000000007941 */ /* 0x000fea0003800000 */
.L_x_5392:
        /* <DEDUP_REMOVED lines=20> */
.L_x_5396:
        /* <DEDUP_REMOVED lines=23> */
.L_x_5397:
[----:B------:R-:W-:Y:S05]  /*2ff0*/  BSYNC B0 ;  /* 0x0000000000007941 */ /* 0x000fea0003800000 */
.L_x_5395:
        /* <DEDUP_REMOVED lines=19> */
.L_x_5399:
        /* <DEDUP_REMOVED lines=23> */
.L_x_5400:
[----:B------:R-:W-:Y:S05]  /*32a0*/  BSYNC B0 ;  /* 0x0000000000007941 */ /* 0x000fea0003800000 */
.L_x_5398:
        /* <DEDUP_REMOVED lines=26> */
[----:B------:R-:W-:Y:S05]  /*3450*/  CALL.REL.NOINC `($__internal_27_$__cuda_sm20_div_s64) ;  /* 0x0000001400347944 */ /* 0x000fea0003c00000 */
        /* <DEDUP_REMOVED lines=12> */
.L_x_5402:
        /* <DEDUP_REMOVED lines=23> */
.L_x_5403:
[----:B------:R-:W-:Y:S05]  /*3690*/  BSYNC B0 ;  /* 0x0000000000007941 */ /* 0x000fea0003800000 */
.L_x_5401:
        /* <DEDUP_REMOVED lines=28> */
.L_x_5405:
        /* <DEDUP_REMOVED lines=23> */
.L_x_5406:
[----:B------:R-:W-:Y:S05]  /*39d0*/  BSYNC B0 ;  /* 0x0000000000007941 */ /* 0x000fea0003800000 */
.L_x_5404:
        /* <DEDUP_REMOVED lines=21> */
.L_x_5382:
[----:B------:R-:W-:Y:S02]  /*3b30*/  ULDC.64 UR4, c[0x0][0x2b0] ;  /* 0x0000ac0000047ab9 */ /* 0x000fe40000000a00 */
[----:B------:R-:W-:-:S04]  /*3b40*/  LEA R2, P0, R38, UR4, 0x2 ;  /* 0x0000000426027c11 */ /* 0x000fc8000f8010ff */
[----:B------:R-:W-:-:S05]  /*3b50*/  LEA.HI.X R3, R38, UR5, R39, 0x2, P0 ;  /* 0x0000000526037c11 */ /* 0x000fca00080f1427 */
[----:B------:R0:W-:Y:S04]  /*3b60*/  STG.E desc[UR8][R2.64], R29 ;  /* 0x0000001d02007986 */ /* 0x0001e8000c101908 */
.L_x_5381:
[----:B------:R-:W-:Y:S05]  /*3b70*/  BSYNC B1 ;  /* 0x0000000000017941 */ /* 0x000fea0003800000 */
.L_x_5380:
        /* <DEDUP_REMOVED lines=18> */
.L_x_5408:
[----:B------:R-:W-:Y:S05]  /*3ca0*/  BSYNC B0 ;  /* 0x0000000000007941 */ /* 0x000fea0003800000 */
.L_x_5407:
        /* <DEDUP_REMOVED lines=39> */
.L_x_5411:
        /* <DEDUP_REMOVED lines=39> */
.L_x_5410:
        /* <DEDUP_REMOVED lines=27> */
.L_x_5412:
        /* <DEDUP_REMOVED lines=9> */
.L_x_5414:
[----:B------:R-:W-:Y:S05]  /*43d0*/  BSYNC B0 ;  /* 0x0000000000007941 */ /* 0x000fea0003800000 */
.L_x_5413:
[C---:B0----5:R-:W-:Y:S01]  /*43e0*/  FFMA.FTZ R4, R6.reuse, R8, R4 ;  /* 0x0000000806047223 */ /* 0x061fe20000010004 */
[C---:B------:R-:W-:Y:S01]  /*43f0*/  FFMA.FTZ R3, R6.reuse, R9, R3 ;  /* 0x0000000906037223 */ /* 0x040fe20000010003 */
[C---:B------:R-:W-:Y:S01]  /*4400*/  FFMA.FTZ R2, R6.reuse, R10, R2 ;  /* 0x0000000a06027223 */ /* 0x040fe20000010002 */
[----:B------:R-:W-:Y:S01]  /*4410*/  FFMA.FTZ R0, R6, R11, R0 ;  /* 0x0000000b06007223 */ /* 0x000fe20000010000 */
.L_x_5409:
        /* <DEDUP_REMOVED lines=81> */
        .weak           $__internal_27_$__cuda_sm20_div_s64
        .type           $__internal_27_$__cuda_sm20_div_s64,@function
        .size           $__internal_27_$__cuda_sm20_div_s64,(.L_x_8347 - $__internal_27_$__cuda_sm20_div_s64)
$__internal_27_$__cuda_sm20_div_s64:
        /* <DEDUP_REMOVED lines=83> */
[----:B------:R-:W-:Y:S06]  /*4e60*/  RET.REL.NODEC R20 `(_ZN5flash32flash_fwd_splitkv_combine_kernelI23Flash_fwd_kernel_traitsILi128ELi64ELi64ELi4ELb0ELb0EN7cutlass6half_tE19Flash_kernel_traitsILi128ELi64ELi64ELi4ES3_EELi4ELi1ELb1EEEvNS_16Flash_fwd_paramsE) ;  /* 0xffffffb014647950 */ /* 0x000fec0003c3ffff */
.L_x_5415:
        /* <DEDUP_REMOVED lines=9> */
.L_x_8347:


//--------------------- .text._ZN5flash24flash_fwd_splitkv_kernelI23Flash_fwd_kernel_traitsILi128ELi64ELi64ELi4ELb0ELb0EN7cutlass6half_tE19Flash_kernel_traitsILi128ELi64ELi64ELi4ES3_EELb1ELb0ELb0ELb0ELb0ELb0ELb0ELb0EEEvNS_16Flash_fwd_paramsE --------------------------
	.section	.text._ZN5flash24flash_fwd_splitkv_kernelI23Flash_fwd_kernel_traitsILi128ELi64ELi64ELi4ELb0ELb0EN7cutlass6half_tE19Flash_kernel_traitsILi128ELi64ELi64ELi4ES3_EELb1ELb0ELb0ELb0ELb0ELb0ELb0ELb0EEEvNS_16Flash_fwd_paramsE,"ax",@progbits
	.align	128
        .global         _ZN5flash24flash_fwd_splitkv_kernelI23Flash_fwd_kernel_traitsILi128ELi64ELi64ELi4ELb0ELb0EN7cutlass6half_tE19Flash_kernel_traitsILi128ELi64ELi64ELi4ES3_EELb1ELb0ELb0ELb0ELb0ELb0ELb0ELb0EEEvNS_16Flash_fwd_paramsE
        .type           _ZN5flash24flash_fwd_splitkv_kernelI23Flash_fwd_kernel_traitsILi128ELi64ELi64ELi4ELb0ELb0EN7cutlass6half_tE19Flash_kernel_traitsILi128ELi64ELi64ELi4ES3_EELb1ELb0ELb0ELb0ELb0ELb0ELb0ELb0EEEvNS_16Flash_fwd_paramsE,@function
        .size           _ZN5flash24flash_fwd_splitkv_kernelI23Flash_fwd_kernel_traitsILi128ELi64ELi64ELi4ELb0ELb0EN7cutlass6half_tE19Flash_kernel_traitsILi128ELi64ELi64ELi4ES3_EELb1ELb0ELb0ELb0ELb0ELb0ELb0ELb0EEEvNS_16Flash_fwd_paramsE,(.L_x_8404 - _ZN5flash24flash_fwd_splitkv_kernelI23Flash_fwd_kernel_traitsILi128ELi64ELi64ELi4ELb0ELb0EN7cutlass6half_tE19Flash_kernel_traitsILi128ELi64ELi64ELi4ES3_EELb1ELb0ELb0ELb0ELb0ELb0ELb0ELb0EEEvNS_16Flash_fwd_paramsE)
        .other          _ZN5flash24flash_fwd_splitkv_kernelI23Flash_fwd_kernel_traitsILi128ELi64ELi64ELi4ELb0ELb0EN7cutlass6half_tE19Flash_kernel_traitsILi128ELi64ELi64ELi4ES3_EELb1ELb0ELb0ELb0ELb0ELb0ELb0ELb0EEEvNS_16Flash_fwd_paramsE,@"STO_CUDA_ENTRY STV_DEFAULT"
_ZN5flash24flash_fwd_splitkv_kernelI23Flash_fwd_kernel_traitsILi128ELi64ELi64ELi4ELb0ELb0EN7cutlass6half_tE19Flash_kernel_traitsILi128ELi64ELi64ELi4ES3_EELb1ELb0ELb0ELb0ELb0ELb0ELb0ELb0EEEvNS_16Flash_fwd_paramsE:
.text._ZN5flash24flash_fwd_splitkv_kernelI23Flash_fwd_kernel_traitsILi128ELi64ELi64ELi4ELb0ELb0EN7cutlass6half_tE19Flash_kernel_traitsILi128ELi64ELi64ELi4ES3_EELb1ELb0ELb0ELb0ELb0ELb0ELb0ELb0EEEvNS_16Flash_fwd_paramsE:
        /* <DEDUP_REMOVED lines=38> */
.L_x_5416:
[----:B------:R-:W1:Y:S02]  /*0260*/  LDC R4, c[0x0][0x2c8] ;  /* 0x0000b200ff047b82 */ /* 0x000e640000000800 */
.L_x_5417:
[----:B------:R-:W4:Y:S02]  /*0270*/  LDC.64 R2, c[0x0][0x308] ;  /* 0x0000c200ff027b82 */ /* 0x000f240000000a00 */
[----:B----4-:R-:W-:-:S04]  /*0280*/  ISETP.NE.U32.AND P1, PT, R2, RZ, PT ;  /* 0x000000ff0200720c */ /* 0x010fc80003f25070 */
[----:B------:R-:W-:-:S13]  /*0290*/  ISETP.NE.AND.EX P1, PT, R3, RZ, PT, P1 ;  /* 0x000000ff0300720c */ /* 0x000fda0003f25310 */
[----:B------:R-:W4:Y:S01]  /*02a0*/  @P1 LDC.64 R2, c[0x0][0x308] ;  /* 0x0000c200ff021b82 */ /* 0x000f220000000a00 */
[----:B------:R-:W-:-:S07]  /*02b0*/  IMAD.SHL.U32 R84, R25, 0x40, RZ ;  /* 0x0000004019547824 */ /* 0x000fce00078e00ff */
[----:B------:R-:W1:Y:S01]  /*02c0*/  @!P1 LDC R5, c[0x0][0x2cc] ;  /* 0x0000b300ff059b82 */ /* 0x000e620000000800 */
[----:B----4-:R-:W-:-:S07]  /*02d0*/  @P1 IMAD.WIDE R78, R21, 0x4, R2 ;  /* 0x00000004154e1825 */ /* 0x010fce00078e0202 */
[----:B------:R-:W4:Y:S01]  /*02e0*/  @!P1 LDC.64 R2, c[0x0][0x318] ;  /* 0x0000c600ff029b82 */ /* 0x000f220000000a00 */
[----:B------:R1:W5:Y:S01]  /*02f0*/  @P1 LDG.E R78, desc[UR10][R78.64] ;  /* 0x0000000a4e4e1981 */ /* 0x000362000c1e1900 */
[----:B--2---:R-:W-:-:S13]  /*0300*/  ISETP.GT.AND P0, PT, R165, R84, PT ;  /* 0x00000054a500720c */ /* 0x004fda0003f04270 */
[----:B------:R-:W-:Y:S05]  /*0310*/  @!P0 EXIT ;  /* 0x000000000000894d */ /* 0x000fea0003800000 */
[----:B------:R-:W2:Y:S01]  /*0320*/  LDC R81, c[0x0][0x398] ;  /* 0x0000e600ff517b82 */ /* 0x000ea20000000800 */
[----:B----4-:R-:W-:Y:S01]  /*0330*/  @!P1 ISETP.NE.U32.AND P0, PT, R2, RZ, PT ;  /* 0x000000ff0200920c */ /* 0x010fe20003f05070 */
[----:B-----5:R-:W-:Y:S01]  /*0340*/  @P1 IMAD.IADD R78, R78, 0x1, -R9 ;  /* 0x000000014e4e1824 */ /* 0x020fe200078e0a09 */
[----:B------:R-:W-:Y:S01]  /*0350*/  ULDC UR5, c[0x0][0x2c8] ;  /* 0x0000b20000057ab9 */ /* 0x000fe20000000800 */
[----:B-1----:R-:W1:Y:S01]  /*0360*/  S2R R79, SR_TID.X ;  /* 0x00000000004f7919 */ /* 0x002e620000002100 */
        /* <DEDUP_REMOVED lines=30> */
[----:B---3--:R-:W-:Y:S01]  /*0550*/  @!P0 SHF.R.S32.HI R7, RZ, 0x1f, R21 ;  /* 0x0000001fff078819 */ /* 0x008fe20000011415 */
[----:B------:R-:W-:Y:S01]  /*0560*/  IMAD.IADD R79, R79, 0x1, -R10 ;  /* 0x000000014f4f7824 */ /* 0x000fe200078e0a0a */
[----:B------:R-:W-:-:S04]  /*0570*/  ISETP.GE.AND P2, PT, R0, R165, PT ;  /* 0x000000a50000720c */ /* 0x000fc80003f46270 */
[----:B------:R-:W-:Y:S01]  /*0580*/  ISETP.NE.AND P6, PT, R79, RZ, PT ;  /* 0x000000ff4f00720c */ /* 0x000fe20003fc5270 */
        /* <DEDUP_REMOVED lines=17> */
[C---:B------:R-:W-:Y:S01]  /*06a0*/  IADD3 R6, R0.reuse, 0x20, RZ ;  /* 0x0000002000067810 */ /* 0x040fe20007ffe0ff */
[----:B------:R-:W-:Y:S01]  /*06b0*/  VIADD R10, R0, 0x10 ;  /* 0x00000010000a7836 */ /* 0x000fe20000000000 */
[----:B------:R-:W-:Y:S01]  /*06c0*/  IADD3.X R9, R162, R13, R9, P0, !PT ;  /* 0x0000000da2097210 */ /* 0x000fe200007fe409 */
[----:B------:R-:W-:Y:S01]  /*06d0*/  IMAD R15, R28, UR5, R7 ;  /* 0x000000051c0f7c24 */ /* 0x000fe2000f8e0207 */
[-C--:B------:R-:W-:Y:S01]  /*06e0*/  ISETP.GE.AND P0, PT, R6, R165.reuse, PT ;  /* 0x000000a50600720c */ /* 0x080fe20003f06270 */
[----:B------:R-:W-:Y:S01]  /*06f0*/  VIADD R11, R2, 0x40 ;  /* 0x00000040020b7836 */ /* 0x000fe20000000000 */
[-C--:B------:R-:W-:Y:S01]  /*0700*/  ISETP.GE.AND P1, PT, R10, R165.reuse, PT ;  /* 0x000000a50a00720c */ /* 0x080fe20003f26270 */
[----:B------:R-:W-:Y:S01]  /*0710*/  IMAD.WIDE.U32 R28, R28, UR4, R8 ;  /* 0x000000041c1c7c25 */ /* 0x000fe2000f8e0008 */
[----:B------:R-:W-:Y:S01]  /*0720*/  ULDC UR4, c[0x0][0x2c4] ;  /* 0x0000b10000047ab9 */ /* 0x000fe20000000800 */
[----:B------:R-:W-:-:S02]  /*0730*/  ISETP.GE.OR P4, PT, R10, R165, P6 ;  /* 0x000000a50a00720c */ /* 0x000fc40003786670 */
[----:B------:R-:W-:Y:S01]  /*0740*/  IMAD R84, R21, UR4, R84 ;  /* 0x0000000415547c24 */ /* 0x000fe2000f8e0254 */
[----:B------:R-:W-:Y:S02]  /*0750*/  SHF.R.S32.HI R9, RZ, 0x1f, R0 ;  /* 0x0000001fff097819 */ /* 0x000fe40000011400 */
[----:B------:R-:W-:Y:S01]  /*0760*/  IADD3 R15, R29, R15, RZ ;  /* 0x0000000f1d0f7210 */ /* 0x000fe20007ffe0ff */
[----:B------:R-:W-:Y:S07]  /*0770*/  @P2 BRA `(.L_x_5420) ;  /* 0x0000000000342947 */ /* 0x000fee0003800000 */
        /* <DEDUP_REMOVED lines=13> */
.L_x_5420:
[----:B------:R-:W-:Y:S05]  /*0850*/  BSYNC B0 ;  /* 0x0000000000007941 */ /* 0x000fea0003800000 */
.L_x_5419:
        /* <DEDUP_REMOVED lines=19> */
.L_x_5422:
[----:B------:R-:W-:Y:S05]  /*0990*/  BSYNC B0 ;  /* 0x0000000000007941 */ /* 0x000fea0003800000 */
.L_x_5421:
        /* <DEDUP_REMOVED lines=20> */
.L_x_5424:
[----:B------:R-:W-:Y:S05]  /*0ae0*/  BSYNC B0 ;  /* 0x0000000000007941 */ /* 0x000fea0003800000 */
.L_x_5423:
        /* <DEDUP_REMOVED lines=19> */
.L_x_5426:
[----:B------:R-:W-:Y:S05]  /*0c20*/  BSYNC B0 ;  /* 0x0000000000007941 */ /* 0x000fea0003800000 */
.L_x_5425:
        /* <DEDUP_REMOVED lines=15> */
.L_x_5418:
        /* <DEDUP_REMOVED lines=14> */
[----:B---3--:R-:W-:-:S05]  /*0e00*/  SHF.R.S32.HI R7, RZ, 0x1f, R21 ;  /* 0x0000001fff077819 */ /* 0x008fca0000011415 */
        /* <DEDUP_REMOVED lines=9> */
.L_x_5427:
[----:B------:R-:W-:Y:S05]  /*0ea0*/  @!P0 BRA `(.L_x_5428) ;  /* 0x0000000400408947 */ /* 0x000fea0003800000 */
[----:B------:R-:W1:Y:S01]  /*0eb0*/  LDC R10, c[0x0][0x380] ;  /* 0x0000e000ff0a7b82 */ /* 0x000e620000000800 */
[----:B------:R-:W-:Y:S01]  /*0ec0*/  LEA R17, R101, 0xffffffc0, 0x6 ;  /* 0xffffffc065117811 */ /* 0x000fe200078e30ff */
[----:B------:R-:W-:-:S03]  /*0ed0*/  ULDC.64 UR4, c[0x0][0x260] ;  /* 0x0000980000047ab9 */ /* 0x000fc60000000a00 */
[----:B------:R-:W-:-:S03]  /*0ee0*/  IABS R0, R17 ;  /* 0x0000001100007213 */ /* 0x000fc60000000000 */
[----:B------:R-:W2:Y:S08]  /*0ef0*/  LDC R9, c[0x0][0x278] ;  /* 0x00009e00ff097b82 */ /* 0x000eb00000000800 */
[----:B------:R-:W4:Y:S01]  /*0f00*/  LDC.64 R102, c[0x0][0x248] ;  /* 0x00009200ff667b82 */ /* 0x000f220000000a00 */
[----:B-1----:R-:W-:-:S04]  /*0f10*/  IABS R3, R10 ;  /* 0x0000000a00037213 */ /* 0x002fc80000000000 */
[----:B---3--:R-:W1:Y:S08]  /*0f20*/  I2F.RP R6, R3 ;  /* 0x0000000300067306 */ /* 0x008e700000209400 */
        /* <DEDUP_REMOVED lines=23> */
[----:B--2---:R-:W-:Y:S02]  /*10a0*/  IABS R2, R9 ;  /* 0x0000000900027213 */ /* 0x004fe40000000000 */
[----:B-----5:R-:W-:Y:S02]  /*10b0*/  IADD3 R8, -R11, RZ, RZ ;  /* 0x000000ff0b087210 */ /* 0x020fe40007ffe1ff */
        /* <DEDUP_REMOVED lines=29> */
[----:B-1----:R-:W-:-:S04]  /*1290*/  IMAD.WIDE.U32 R12, R0, R4, RZ ;  /* 0x00000004000c7225 */ /* 0x002fc800078e00ff */
[----:B------:R-:W-:Y:S02]  /*12a0*/  IMAD R6, R7, R4, RZ ;  /* 0x0000000407067224 */ /* 0x000fe400078e02ff */
[----:B----4-:R-:W-:Y:S02]  /*12b0*/  IMAD R4, R11, R102, RZ ;  /* 0x000000660b047224 */ /* 0x010fe400078e02ff */
        /* <DEDUP_REMOVED lines=15> */
.L_x_5428:
[----:B------:R-:W1:Y:S01]  /*13b0*/  LDC R13, c[0x0][0x278] ;  /* 0x00009e00ff0d7b82 */ /* 0x000e620000000800 */
[----:B------:R-:W-:Y:S02]  /*13c0*/  ISETP.NE.AND P4, PT, R0, -0x1, PT ;  /* 0xffffffff0000780c */ /* 0x000fe40003f85270 */
[----:B------:R-:W-:-:S04]  /*13d0*/  LEA R17, R101, 0xffffffc0, 0x6 ;  /* 0xffffffc065117811 */ /* 0x000fc800078e30ff */
[----:B------:R-:W-:-:S07]  /*13e0*/  SHF.R.S32.HI R11, RZ, 0x1f, R17 ;  /* 0x0000001fff0b7819 */ /* 0x000fce0000011411 */
[----:B------:R-:W2:Y:S01]  /*13f0*/  @P4 LDC.64 R102, c[0x0][0x248] ;  /* 0x00009200ff664b82 */ /* 0x000ea20000000a00 */
[----:B------:R-:W-:Y:S01]  /*1400*/  @P4 IMAD.IADD R14, R9, 0x1, R0 ;  /* 0x00000001090e4824 */ /* 0x000fe200078e0200 */
[----:B-1----:R-:W-:-:S04]  /*1410*/  IABS R3, R13 ;  /* 0x0000000d00037213 */ /* 0x002fc80000000000 */
[----:B------:R-:W3:Y:S08]  /*1420*/  I2F.RP R5, R3 ;  /* 0x0000000300057306 */ /* 0x000ef00000209400 */
[----:B---3--:R-:W1:Y:S02]  /*1430*/  MUFU.RCP R6, R5 ;  /* 0x0000000500067308 */ /* 0x008e640000001000 */
        /* <DEDUP_REMOVED lines=40> */
.L_x_5430:
[----:B------:R-:W-:Y:S01]  /*16c0*/  @!P1 LOP3.LUT R20, RZ, R13, RZ, 0x33, !PT ;  /* 0x0000000dff149212 */ /* 0x000fe200078e33ff */
[----:B------:R-:W-:Y:S01]  /*16d0*/  IMAD R6, R11, R102, RZ ;  /* 0x000000660b067224 */ /* 0x000fe200078e02ff */
[----:B------:R-:W-:Y:S02]  /*16e0*/  MOV R12, R10 ;  /* 0x0000000a000c7202 */ /* 0x000fe40000000f00 */
[----:B------:R-:W-:Y:S01]  /*16f0*/  MOV R13, R7 ;  /* 0x00000007000d7202 */ /* 0x000fe20000000f00 */
[-C--:B------:R-:W-:Y:S01]  /*1700*/  IMAD R7, R103, R17.reuse, R6 ;  /* 0x0000001167077224 */ /* 0x080fe200078e0206 */
[----:B------:R-:W-:Y:S02]  /*1710*/  SHF.R.S32.HI R15, RZ, 0x1f, R20 ;  /* 0x0000001fff0f7819 */ /* 0x000fe40000011414 */
        /* <DEDUP_REMOVED lines=24> */
.L_x_5429:
[----:B------:R-:W-:Y:S01]  /*18a0*/  ISETP.NE.AND P1, PT, R162, -0x1, PT ;  /* 0xffffffffa200780c */ /* 0x000fe20003f25270 */
[----:B------:R-:W-:Y:S01]  /*18b0*/  VIADD R163, R101, 0xffffffff ;  /* 0xffffffff65a37836 */ /* 0x000fe20000000000 */
[----:B------:R-:W-:Y:S01]  /*18c0*/  SHF.R.S32.HI R82, RZ, 0x1f, R79 ;  /* 0x0000001fff527819 */ /* 0x000fe2000001144f */
[----:B------:R-:W-:Y:S01]  /*18d0*/  IMAD.IADD R156, R165, 0x1, -R84 ;  /* 0x00000001a59c7824 */ /* 0x000fe200078e0a54 */
[----:B------:R-:W1:Y:S01]  /*18e0*/  S2UR UR8, SR_CgaCtaId ;  /* 0x00000000000879c3 */ /* 0x000e620000008800 */
[----:B------:R-:W-:Y:S01]  /*18f0*/  IMAD.SHL.U32 R33, R163, 0x40, RZ ;  /* 0x00000040a3217824 */ /* 0x000fe200078e00ff */
[CC--:B------:R-:W-:Y:S01]  /*1900*/  LEA.HI R4, R82.reuse, R79.reuse, RZ, 0x3 ;  /* 0x0000004f52047211 */ /* 0x0c0fe200078f18ff */
[----:B------:R-:W-:Y:S01]  /*1910*/  ULDC.64 UR4, c[0x0][0x258] ;  /* 0x0000960000047ab9 */ /* 0x000fe20000000a00 */
[----:B------:R-:W-:Y:S01]  /*1920*/  LEA.HI R10, R82, R79, RZ, 0x4 ;  /* 0x0000004f520a7211 */ /* 0x000fe200078f20ff */
[----:B------:R-:W-:Y:S01]  /*1930*/  IMAD.IADD R9, R78, 0x1, -R33 ;  /* 0x000000014e097824 */ /* 0x000fe200078e0a21 */
[----:B------:R-:W-:Y:S01]  /*1940*/  SHF.R.S32.HI R12, RZ, 0x3, R4 ;  /* 0x00000003ff0c7819 */ /* 0x000fe20000011404 */
[----:B------:R-:W-:Y:S01]  /*1950*/  ULDC.64 UR6, c[0x0][0x268] ;  /* 0x00009a0000067ab9 */ /* 0x000fe20000000a00 */
[----:B------:R-:W-:Y:S01]  /*1960*/  LOP3.LUT R4, R4, 0xfffffff8, RZ, 0xc0, !PT ;  /* 0xfffffff804047812 */ /* 0x000fe200078ec0ff */
[----:B------:R-:W2:Y:S01]  /*1970*/  @!P1 LDC.64 R2, c[0x0][0x228] ;  /* 0x00008a00ff029b82 */ /* 0x000ea20000000a00 */
[----:B------:R-:W-:Y:S01]  /*1980*/  @!P1 SHF.R.S32.HI R23, RZ, 0x1f, R21 ;  /* 0x0000001fff179819 */ /* 0x000fe20000011415 */
[----:B------:R-:W-:Y:S01]  /*1990*/  IMAD.SHL.U32 R29, R12, 0x40, RZ ;  /* 0x000000400c1d7824 */ /* 0x000fe200078e00ff */
[----:B------:R-:W-:Y:S01]  /*19a0*/  LOP3.LUT R16, R10, 0xfffffff0, RZ, 0xc0, !PT ;  /* 0xfffffff00a107812 */ /* 0x000fe200078ec0ff */
[----:B------:R-:W-:Y:S01]  /*19b0*/  IMAD.IADD R4, R79, 0x1, -R4 ;  /* 0x000000014f047824 */ /* 0x000fe200078e0a04 */
[CC--:B------:R-:W-:Y:S01]  /*19c0*/  ISETP.GE.AND P6, PT, R12.reuse, R156.reuse, PT ;  /* 0x0000009c0c00720c */ /* 0x0c0fe20003fc6270 */
[----:B-----5:R-:W-:Y:S01]  /*19d0*/  VIADD R8, R12, 0x10 ;  /* 0x000000100c087836 */ /* 0x020fe20000000000 */
[----:B------:R-:W-:Y:S01]  /*19e0*/  LOP3.LUT R29, R29, 0x1c0, RZ, 0xc0, !PT ;  /* 0x000001c01d1d7812 */ /* 0x000fe200078ec0ff */
[----:B------:R-:W3:Y:S01]  /*19f0*/  @P1 LDC.64 R6, c[0x0][0x240] ;  /* 0x00009000ff061b82 */ /* 0x000ee20000000a00 */
[----:B------:R-:W-:Y:S01]  /*1a00*/  SHF.L.U32 R166, R4, 0x3, RZ ;  /* 0x0000000304a67819 */ /* 0x000fe200000006ff */
[----:B------:R-:W-:Y:S01]  /*1a10*/  IMAD.IADD R16, R79, 0x1, -R16 ;  /* 0x000000014f107824 */ /* 0x000fe200078e0a10 */
[----:B------:R-:W-:Y:S01]  /*1a20*/  SHF.R.U32.HI R164, RZ, 0x3, R29 ;  /* 0x00000003ffa47819 */ /* 0x000fe2000001161d */
[----:B------:R-:W-:Y:S01]  /*1a30*/  IMAD R15, R15, UR6, RZ ;  /* 0x000000060f0f7c24 */ /* 0x000fe2000f8e02ff */
[----:B------:R-:W-:Y:S01]  /*1a40*/  LOP3.LUT R27, R29, 0x38, R166, 0xf8, !PT ;  /* 0x000000381d1b7812 */ /* 0x000fe200078ef8a6 */
[----:B------:R-:W-:Y:S01]  /*1a50*/  BSSY B0, `(.L_x_5431) ;  /* 0x0000048000007945 */ /* 0x000fe20003800000 */
[C---:B------:R-:W-:Y:S01]  /*1a60*/  ISETP.GE.AND P5, PT, R8.reuse, R156, PT ;  /* 0x0000009c0800720c */ /* 0x040fe20003fa6270 */
[----:B------:R-:W4:Y:S01]  /*1a70*/  LDC.64 R124, c[0x0][0x250] ;  /* 0x00009400ff7c7b82 */ /* 0x000f220000000a00 */
[-C--:B------:R-:W-:Y:S01]  /*1a80*/  ISETP.GE.AND P4, PT, R8, R9.reuse, PT ;  /* 0x000000090800720c */ /* 0x080fe20003f86270 */
[----:B------:R-:W-:Y:S01]  /*1a90*/  IMAD R15, R20, UR7, R15 ;  /* 0x00000007140f7c24 */ /* 0x000fe2000f8e020f */
[----:B------:R-:W-:Y:S01]  /*1aa0*/  ISETP.GE.AND P3, PT, R8, R9, PT ;  /* 0x000000090800720c */ /* 0x000fe20003f66270 */
[----:B------:R-:W-:Y:S01]  /*1ab0*/  VIADD R14, R12, 0x20 ;  /* 0x000000200c0e7836 */ /* 0x000fe20000000000 */
[----:B------:R-:W-:Y:S01]  /*1ac0*/  LOP3.LUT R164, R27, R164, RZ, 0x3c, !PT ;  /* 0x000000a41ba47212 */ /* 0x000fe200078e3cff */
[----:B------:R-:W-:Y:S01]  /*1ad0*/  VIADD R157, R166, 0x40 ;  /* 0x00000040a69d7836 */ /* 0x000fe20000000000 */
[----:B------:R-:W-:Y:S01]  /*1ae0*/  SHF.R.S32.HI R13, RZ, 0x1f, R12 ;  /* 0x0000001fff0d7819 */ /* 0x000fe2000001140c */
[-C--:B--2---:R-:W-:Y:S01]  /*1af0*/  @!P1 IMAD R8, R23, R2.reuse, RZ ;  /* 0x0000000217089224 */ /* 0x084fe200078e02ff */
[----:B------:R-:W-:Y:S01]  /*1b00*/  SHF.R.S32.HI R23, RZ, 0x1f, R16 ;  /* 0x0000001fff177819 */ /* 0x000fe20000011410 */
[----:B------:R-:W-:Y:S01]  /*1b10*/  @!P1 IMAD.WIDE.U32 R30, R21, R2, RZ ;  /* 0x00000002151e9225 */ /* 0x000fe200078e00ff */
[----:B------:R-:W-:-:S03]  /*1b20*/  SHF.R.S32.HI R2, RZ, 0x1f, R28 ;  /* 0x0000001fff027819 */ /* 0x000fc6000001141c */
[----:B------:R-:W-:Y:S01]  /*1b30*/  @!P1 IMAD R3, R21, R3, R8 ;  /* 0x0000000315039224 */ /* 0x000fe200078e0208 */
[----:B------:R-:W-:Y:S01]  /*1b40*/  LEA.HI R8, R23, R16, RZ, 0x3 ;  /* 0x0000001017087211 */ /* 0x000fe200078f18ff */
[----:B---3--:R-:W-:Y:S01]  /*1b50*/  @P1 IMAD.WIDE.U32 R26, R162, R6, RZ ;  /* 0x00000006a21a1225 */ /* 0x008fe200078e00ff */
[----:B------:R-:W-:Y:S02]  /*1b60*/  LEA.HI R6, R82, R79, RZ, 0x6 ;  /* 0x0000004f52067211 */ /* 0x000fe400078f30ff */
[----:B------:R-:W-:Y:S01]  /*1b70*/  LOP3.LUT R23, R8, 0xfffffff8, RZ, 0xc0, !PT ;  /* 0xfffffff808177812 */ /* 0x000fe200078ec0ff */
[----:B------:R-:W-:Y:S01]  /*1b80*/  @P1 IMAD.MOV.U32 R21, RZ, RZ, R26 ;  /* 0x000000ffff151224 */ /* 0x000fe200078e001a */
[----:B------:R-:W-:Y:S01]  /*1b90*/  SHF.R.S32.HI R26, RZ, 0x1f, R166 ;  /* 0x0000001fff1a7819 */ /* 0x000fe200000114a6 */
[----:B------:R-:W-:Y:S01]  /*1ba0*/  @!P1 IMAD.MOV.U32 R21, RZ, RZ, R30 ;  /* 0x000000ffff159224 */ /* 0x000fe200078e001e */
[----:B------:R-:W-:Y:S01]  /*1bb0*/  IADD3 R30, P2, R166, R0, RZ ;  /* 0x00000000a61e7210 */ /* 0x000fe20007f5e0ff */
[----:B------:R-:W-:Y:S01]  /*1bc0*/  @P1 IMAD R7, R162, R7, R27 ;  /* 0x00000007a2071224 */ /* 0x000fe200078e021b */
[----:B------:R-:W-:Y:S01]  /*1bd0*/  @!P1 IADD3 R7, R31, R3, RZ ;  /* 0x000000031f079210 */ /* 0x000fe20007ffe0ff */
[----:B------:R-:W-:Y:S01]  /*1be0*/  IMAD.SHL.U32 R27, R6, 0x8, RZ ;  /* 0x00000008061b7824 */ /* 0x000fe200078e00ff */
[----:B------:R-:W-:Y:S01]  /*1bf0*/  IADD3 R6, P1, R166, R21, RZ ;  /* 0x00000015a6067210 */ /* 0x000fe20007f3e0ff */
[----:B------:R-:W-:Y:S01]  /*1c00*/  IMAD R35, R2, UR4, RZ ;  /* 0x0000000402237c24 */ /* 0x000fe2000f8e02ff */
[----:B------:R-:W-:Y:S01]  /*1c10*/  MOV R3, 0x20 ;  /* 0x0000002000037802 */ /* 0x000fe20000000f00 */
[----:B------:R-:W-:Y:S01]  /*1c20*/  IMAD.IADD R16, R16, 0x1, -R23 ;  /* 0x0000000110107824 */ /* 0x000fe200078e0a17 */
[----:B------:R-:W-:Y:S01]  /*1c30*/  LOP3.LUT R164, R164, 0xfffffe00, R27, 0xf8, !PT ;  /* 0xfffffe00a4a47812 */ /* 0x000fe200078ef81b */
[----:B------:R-:W-:-:S02]  /*1c40*/  IMAD.X R7, R26, 0x1, R7, P1 ;  /* 0x000000011a077824 */ /* 0x000fc400008e0607 */
[C---:B------:R-:W-:Y:S02]  /*1c50*/  IMAD R35, R28.reuse, UR5, R35 ;  /* 0x000000051c237c24 */ /* 0x040fe4000f8e0223 */
[----:B------:R-:W-:Y:S01]  /*1c60*/  IMAD.WIDE.U32 R28, R28, UR4, R6 ;  /* 0x000000041c1c7c25 */ /* 0x000fe2000f8e0006 */
[----:B------:R-:W-:Y:S02]  /*1c70*/  UMOV UR4, 0x400 ;  /* 0x0000040000047882 */ /* 0x000fe40000000000 */
[----:B-1----:R-:W-:Y:S01]  /*1c80*/  ULEA UR4, UR8, UR4, 0x18 ;  /* 0x0000000408047291 */ /* 0x002fe2000f8ec03f */
[----:B------:R-:W-:Y:S01]  /*1c90*/  IMAD.X R31, R26, 0x1, R5, P2 ;  /* 0x000000011a1f7824 */ /* 0x000fe200010e0605 */
[----:B------:R-:W-:Y:S01]  /*1ca0*/  R2P PR, R16, 0x6 ;  /* 0x0000000610007804 */ /* 0x000fe20000000000 */
[----:B------:R-:W-:Y:S02]  /*1cb0*/  IMAD.MOV.U32 R5, RZ, RZ, 0x10 ;  /* 0x00000010ff057424 */ /* 0x000fe400078e00ff */
[----:B------:R-:W-:Y:S01]  /*1cc0*/  IMAD.WIDE.U32 R20, R20, UR6, R30 ;  /* 0x0000000614147c25 */ /* 0x000fe2000f8e001e */
[----:B------:R-:W-:-:S02]  /*1cd0*/  LEA R164, R164, UR4, 0x1 ;  /* 0x00000004a4a47c11 */ /* 0x000fc4000f8e08ff */
[----:B------:R-:W-:Y:S01]  /*1ce0*/  SEL R2, R5, 0xfffffff0, !P1 ;  /* 0xfffffff005027807 */ /* 0x000fe20004800000 */
[----:B------:R-:W-:Y:S01]  /*1cf0*/  IMAD.WIDE R24, R25, 0x40, R12 ;  /* 0x0000004019187825 */ /* 0x000fe200078e020c */
[----:B------:R-:W-:-:S03]  /*1d00*/  SEL R0, R3, 0xffffffe0, !P2 ;  /* 0xffffffe003007807 */ /* 0x000fc60005000000 */
[----:B------:R-:W-:Y:S01]  /*1d10*/  IMAD.IADD R35, R29, 0x1, R35 ;  /* 0x000000011d237824 */ /* 0x000fe200078e0223 */
[----:B----4-:R-:W-:Y:S06]  /*1d20*/  @P6 BRA `(.L_x_5432) ;  /* 0x0000000000686947 */ /* 0x010fec0003800000 */
        /* <DEDUP_REMOVED lines=26> */
.L_x_5432:
[----:B------:R-:W-:Y:S05]  /*1ed0*/  BSYNC B0 ;  /* 0x0000000000007941 */ /* 0x000fea0003800000 */
.L_x_5431:
[----:B------:R-:W-:Y:S01]  /*1ee0*/  BSSY B0, `(.L_x_5433) ;  /* 0x0000021000007945 */ /* 0x000fe20003800000 */
[----:B------:R-:W-:Y:S02]  /*1ef0*/  ISETP.GE.AND P1, PT, R14, R156, PT ;  /* 0x0000009c0e00720c */ /* 0x000fe40003f26270 */
[----:B------:R-:W-:Y:S01]  /*1f00*/  IADD3 R18, R12, 0x30, RZ ;  /* 0x000000300c127810 */ /* 0x000fe20007ffe0ff */
        /* <DEDUP_REMOVED lines=30> */
.L_x_5434:
[----:B------:R-:W-:Y:S05]  /*20f0*/  BSYNC B0 ;  /* 0x0000000000007941 */ /* 0x000fea0003800000 */
.L_x_5433:
[----:B---34-:R-:W-:Y:S01]  /*2100*/  IADD3 R30, P2, R166, R22, RZ ;  /* 0x00000016a61e7210 */ /* 0x018fe20007f5e0ff */
[----:B------:R-:W-:Y:S01]  /*2110*/  BSSY B0, `(.L_x_5435) ;  /* 0x0000022000007945 */ /* 0x000fe20003800000 */
[----:B------:R-:W-:Y:S02]  /*2120*/  ISETP.GE.AND P6, PT, R18, R156, PT ;  /* 0x0000009c1200720c */ /* 0x000fe40003fc6270 */
[----:B------:R-:W-:Y:S01]  /*2130*/  IADD3.X R31, R26, R19, RZ, P2, !PT ;  /* 0x000000131a1f7210 */ /* 0x000fe200017fe4ff */
[----:B------:R-:W-:Y:S01]  /*2140*/  IMAD R19, R13, R102, RZ ;  /* 0x000000660d137224 */ /* 0x000fe200078e02ff */
[----:B------:R-:W-:Y:S09]  /*2150*/  @P1 BRA `(.L_x_5436) ;  /* 0x0000000000741947 */ /* 0x000ff20003800000 */
        /* <DEDUP_REMOVED lines=29> */
.L_x_5436:
[----:B------:R-:W-:Y:S05]  /*2330*/  BSYNC B0 ;  /* 0x0000000000007941 */ /* 0x000fea0003800000 */
.L_x_5435:
[----:B------:R-:W-:Y:S04]  /*2340*/  BSSY B0, `(.L_x_5437) ;  /* 0x000001f000007945 */ /* 0x000fe80003800000 */
[----:B------:R-:W-:Y:S05]  /*2350*/  @P6 BRA `(.L_x_5438) ;  /* 0x0000000000746947 */ /* 0x000fea0003800000 */
[----:B------:R-:W-:Y:S01]  /*2360*/  ULDC UR5, c[0x0][0x2d0] ;  /* 0x0000b40000057ab9 */ /* 0x000fe20000000800 */
[----:B------:R-:W-:Y:S01]  /*2370*/  IADD3 R22, P1, R24, 0x30, RZ ;  /* 0x0000003018167810 */ /* 0x000fe20007f3e0ff */
[----:B------:R-:W-:Y:S01]  /*2380*/  ULDC.64 UR6, c[0x0][0x240] ;  /* 0x0000900000067ab9 */ /* 0x000fe20000000a00 */
[----:B------:R-:W-:Y:S01]  /*2390*/  ISETP.GE.AND P2, PT, R166, UR5, PT ;  /* 0x00000005a6007c0c */ /* 0x000fe2000bf46270 */
[----:B------:R-:W-:Y:S02]  /*23a0*/  IMAD.MOV.U32 R24, RZ, RZ, R28 ;  /* 0x000000ffff187224 */ /* 0x000fe400078e001c */
[----:B------:R-:W-:Y:S01]  /*23b0*/  IMAD.X R23, RZ, RZ, R25, P1 ;  /* 0x000000ffff177224 */ /* 0x000fe200008e0619 */
[----:B------:R-:W-:Y:S02]  /*23c0*/  MOV R25, R35 ;  /* 0x0000002300197202 */ /* 0x000fe40000000f00 */
[----:B------:R-:W-:Y:S01]  /*23d0*/  ISETP.GE.AND P1, PT, R157, UR5, PT ;  /* 0x000000059d007c0c */ /* 0x000fe2000bf26270 */
[----:B------:R-:W-:-:S02]  /*23e0*/  IMAD R23, R23, UR6, RZ ;  /* 0x0000000617177c24 */ /* 0x000fc4000f8e02ff */
        /* <DEDUP_REMOVED lines=20> */
.L_x_5438:
[----:B------:R-:W-:Y:S05]  /*2530*/  BSYNC B0 ;  /* 0x0000000000007941 */ /* 0x000fea0003800000 */
.L_x_5437:
[C---:B------:R-:W-:Y:S01]  /*2540*/  ISETP.GE.AND P1, PT, R12.reuse, R9, PT ;  /* 0x000000090c00720c */ /* 0x040fe20003f26270 */
[C---:B------:R-:W-:Y:S01]  /*2550*/  IMAD R19, R12.reuse, R103, R19 ;  /* 0x000000670c137224 */ /* 0x040fe200078e0213 */
[----:B------:R-:W-:Y:S01]  /*2560*/  BSSY B0, `(.L_x_5439) ;  /* 0x000001b000007945 */ /* 0x000fe20003800000 */
[----:B------:R-:W-:Y:S01]  /*2570*/  IMAD.WIDE.U32 R126, R12, R102, R30 ;  /* 0x000000660c7e7225 */ /* 0x000fe200078e001e */
[----:B------:R-:W-:Y:S02]  /*2580*/  ISETP.GE.AND P6, PT, R14, R9, PT ;  /* 0x000000090e00720c */ /* 0x000fe40003fc6270 */
[C---:B------:R-:W-:Y:S01]  /*2590*/  SHF.L.U64.HI R158, R102.reuse, 0x4, R103 ;  /* 0x00000004669e7819 */ /* 0x040fe20000010267 */
[----:B------:R-:W-:Y:S01]  /*25a0*/  IMAD.SHL.U32 R159, R102, 0x10, RZ ;  /* 0x00000010669f7824 */ /* 0x000fe200078e00ff */
[----:B------:R-:W-:-:S05]  /*25b0*/  IADD3 R127, R127, R19, RZ ;  /* 0x000000137f7f7210 */ /* 0x000fca0007ffe0ff */
[----:B------:R-:W-:Y:S05]  /*25c0*/  @P1 BRA `(.L_x_5440) ;  /* 0x0000000000501947 */ /* 0x000fea0003800000 */
        /* <DEDUP_REMOVED lines=20> */
.L_x_5440:
[----:B------:R-:W-:Y:S05]  /*2710*/  BSYNC B0 ;  /* 0x0000000000007941 */ /* 0x000fea0003800000 */
.L_x_5439:
[----:B------:R-:W-:Y:S04]  /*2720*/  BSSY B0, `(.L_x_5441) ;  /* 0x0000018000007945 */ /* 0x000fe80003800000 */
[----:B------:R-:W-:Y:S05]  /*2730*/  @P4 BRA `(.L_x_5442) ;  /* 0x0000000000584947 */ /* 0x000fea0003800000 */
[----:B------:R-:W-:Y:S01]  /*2740*/  ULDC UR5, c[0x0][0x2d0] ;  /* 0x0000b40000057ab9 */ /* 0x000fe20000000800 */
[----:B------:R-:W-:Y:S02]  /*2750*/  IADD3 R19, P4, R159, R126, RZ ;  /* 0x0000007e9f137210 */ /* 0x000fe40007f9e0ff */
[----:B------:R-:W-:Y:S02]  /*2760*/  ISETP.GE.AND P2, PT, R166, UR5, PT ;  /* 0x00000005a6007c0c */ /* 0x000fe4000bf46270 */
[----:B------:R-:W-:Y:S01]  /*2770*/  ISETP.GE.AND P1, PT, R157, UR5, PT ;  /* 0x000000059d007c0c */ /* 0x000fe2000bf26270 */
[----:B-12---:R-:W-:-:S10]  /*2780*/  IMAD.X R22, R158, 0x1, R127, P4 ;  /* 0x000000019e167824 */ /* 0x006fd400020e067f */
        /* <DEDUP_REMOVED lines=17> */
.L_x_5442:
[----:B------:R-:W-:Y:S05]  /*28a0*/  BSYNC B0 ;  /* 0x0000000000007941 */ /* 0x000fea0003800000 */
.L_x_5441:
[----:B------:R-:W-:Y:S01]  /*28b0*/  BSSY B0, `(.L_x_5443) ;  /* 0x0000019000007945 */ /* 0x000fe20003800000 */
[----:B------:R-:W-:-:S03]  /*28c0*/  IADD3 R17, P1, R12, R17, RZ ;  /* 0x000000110c117210 */ /* 0x000fc60007f3e0ff */
[----:B------:R-:W-:Y:S10]  /*28d0*/  @P6 BRA `(.L_x_5444) ;  /* 0x0000000000586947 */ /* 0x000ff40003800000 */
[----:B------:R-:W-:Y:S01]  /*28e0*/  ULDC UR5, c[0x0][0x2d0] ;  /* 0x0000b40000057ab9 */ /* 0x000fe20000000800 */
[----:B------:R-:W-:Y:S02]  /*28f0*/  LEA R19, P5, R102, R126, 0x5 ;  /* 0x0000007e66137211 */ /* 0x000fe400078a28ff */
[----:B------:R-:W-:Y:S02]  /*2900*/  ISETP.GE.AND P4, PT, R166, UR5, PT ;  /* 0x00000005a6007c0c */ /* 0x000fe4000bf86270 */
[----:B------:R-:W-:Y:S02]  /*2910*/  ISETP.GE.AND P2, PT, R157, UR5, PT ;  /* 0x000000059d007c0c */ /* 0x000fe4000bf46270 */
[----:B-12---:R-:W-:-:S09]  /*2920*/  LEA.HI.X R22, R102, R127, R103, 0x5, P5 ;  /* 0x0000007f66167211 */ /* 0x006fd200028f2c67 */
        /* <DEDUP_REMOVED lines=17> */
.L_x_5444:
[----:B------:R-:W-:Y:S05]  /*2a40*/  BSYNC B0 ;  /* 0x0000000000007941 */ /* 0x000fea0003800000 */
.L_x_5443:
[-C--:B------:R-:W-:Y:S01]  /*2a50*/  ISETP.GE.AND P2, PT, R18, R9.reuse, PT ;  /* 0x000000091200720c */ /* 0x080fe20003f46270 */
[----:B-12---:R-:W-:Y:S01]  /*2a60*/  IMAD.SHL.U32 R22, R4, 0x40, RZ ;  /* 0x0000004004167824 */ /* 0x006fe200078e00ff */
[----:B------:R-:W-:Y:S01]  /*2a70*/  SHF.R.S32.HI R23, RZ, 0x4, R10 ;  /* 0x00000004ff177819 */ /* 0x000fe2000001140a */
[----:B------:R-:W-:Y:S01]  /*2a80*/  BSSY B0, `(.L_x_5445) ;  /* 0x000001d000007945 */ /* 0x000fe20003800000 */
[C---:B------:R-:W-:Y:S01]  /*2a90*/  ISETP.GE.AND P6, PT, R12.reuse, R9, PT ;  /* 0x000000090c00720c */ /* 0x040fe20003fc6270 */
[----:B------:R-:W-:Y:S01]  /*2aa0*/  IMAD.SHL.U32 R19, R12, 0x8, RZ ;  /* 0x000000080c137824 */ /* 0x000fe200078e00ff */
[----:B------:R-:W-:Y:S02]  /*2ab0*/  LEA.HI R24, R10, R23, RZ, 0x1 ;  /* 0x000000170a187211 */ /* 0x000fe400078f08ff */
[----:B------:R-:W-:-:S05]  /*2ac0*/  LOP3.LUT R22, R22, 0x1c0, RZ, 0xc0, !PT ;  /* 0x000001c016167812 */ /* 0x000fca00078ec0ff */
[----:B------:R-:W-:Y:S05]  /*2ad0*/  @P2 BRA `(.L_x_5446) ;  /* 0x00000000005c2947 */ /* 0x000fea0003800000 */
[----:B------:R-:W-:Y:S01]  /*2ae0*/  ULDC UR5, c[0x0][0x2d0] ;  /* 0x0000b40000057ab9 */ /* 0x000fe20000000800 */
[----:B------:R-:W-:Y:S01]  /*2af0*/  IMAD R10, R103, 0x30, RZ ;  /* 0x00000030670a7824 */ /* 0x000fe200078e02ff */
[----:B------:R-:W-:Y:S01]  /*2b00*/  ISETP.GE.AND P4, PT, R166, UR5, PT ;  /* 0x00000005a6007c0c */ /* 0x000fe2000bf86270 */
[----:B------:R-:W-:Y:S01]  /*2b10*/  IMAD.WIDE.U32 R26, R102, 0x30, R126 ;  /* 0x00000030661a7825 */ /* 0x000fe200078e007e */
[----:B------:R-:W-:-:S03]  /*2b20*/  ISETP.GE.AND P2, PT, R157, UR5, PT ;  /* 0x000000059d007c0c */ /* 0x000fc6000bf46270 */
[----:B------:R-:W-:-:S08]  /*2b30*/  IMAD.IADD R10, R27, 0x1, R10 ;  /* 0x000000011b0a7824 */ /* 0x000fd000078e020a */
        /* <DEDUP_REMOVED lines=17> */
.L_x_5446:
[----:B------:R-:W-:Y:S05]  /*2c50*/  BSYNC B0 ;  /* 0x0000000000007941 */ /* 0x000fea0003800000 */
.L_x_5445:
[----:B------:R-:W0:Y:S01]  /*2c60*/  LDGDEPBAR ;  /* 0x00000000000079af */ /* 0x000e220000000000 */
[----:B------:R-:W-:Y:S01]  /*2c70*/  LOP3.LUT R24, R24, 0xfffffffe, RZ, 0xc0, !PT ;  /* 0xfffffffe18187812 */ /* 0x000fe200078ec0ff */
[----:B------:R-:W-:Y:S01]  /*2c80*/  IMAD.SHL.U32 R16, R16, 0x40, RZ ;  /* 0x0000004010107824 */ /* 0x000fe200078e00ff */
[----:B------:R-:W-:Y:S01]  /*2c90*/  LEA.HI R82, R82, R79, RZ, 0x5 ;  /* 0x0000004f52527211 */ /* 0x000fe200078f28ff */
[----:B------:R-:W-:Y:S01]  /*2ca0*/  IMAD.SHL.U32 R77, R8, 0x40, RZ ;  /* 0x00000040084d7824 */ /* 0x000fe200078e00ff */
[----:B------:R-:W-:Y:S01]  /*2cb0*/  LOP3.LUT R19, R22, 0x8, R19, 0xf8, !PT ;  /* 0x0000000816137812 */ /* 0x000fe200078ef813 */
[----:B------:R-:W-:Y:S01]  /*2cc0*/  IMAD.IADD R24, R23, 0x1, -R24 ;  /* 0x0000000117187824 */ /* 0x000fe200078e0a18 */
[----:B------:R-:W-:Y:S01]  /*2cd0*/  LOP3.LUT R16, R16, 0x1c0, RZ, 0xc0, !PT ;  /* 0x000001c010107812 */ /* 0x000fe200078ec0ff */
[----:B------:R-:W-:Y:S01]  /*2ce0*/  IMAD.X R11, R13, 0x1, R11, P1 ;  /* 0x000000010d0b7824 */ /* 0x000fe200008e060b */
[----:B------:R-:W-:Y:S01]  /*2cf0*/  SHF.R.U32.HI R22, RZ, 0x3, R22 ;  /* 0x00000003ff167819 */ /* 0x000fe20000011616 */
[----:B-1234-:R-:W-:Y:S01]  /*2d00*/  IMAD.SHL.U32 R7, R24, 0x8, RZ ;  /* 0x0000000818077824 */ /* 0x01efe200078e00ff */
[----:B------:R-:W-:Y:S01]  /*2d10*/  SHF.R.U32.HI R76, RZ, 0x3, R16 ;  /* 0x00000003ff4c7819 */ /* 0x000fe20000011610 */
[----:B------:R-:W-:Y:S01]  /*2d20*/  IMAD.IADD R21, R21, 0x1, R15 ;  /* 0x0000000115157824 */ /* 0x000fe200078e020f */
[----:B------:R-:W-:Y:S01]  /*2d30*/  SHF.R.S32.HI R80, RZ, 0x5, R82 ;  /* 0x00000005ff507819 */ /* 0x000fe20000011452 */
[-C--:B------:R-:W-:Y:S01]  /*2d40*/  IMAD R6, R11, R124.reuse, RZ ;  /* 0x0000007c0b067224 */ /* 0x080fe200078e02ff */
[----:B------:R-:W-:Y:S01]  /*2d50*/  LOP3.LUT R7, R16, 0x8, R7, 0xf8, !PT ;  /* 0x0000000810077812 */ /* 0x000fe200078ef807 */
[----:B------:R-:W-:Y:S01]  /*2d60*/  IMAD.WIDE.U32 R34, R17, R124, R20 ;  /* 0x0000007c11227225 */ /* 0x000fe200078e0014 */
[----:B------:R-:W-:Y:S01]  /*2d70*/  LOP3.LUT R77, R77, 0xfffffe00, RZ, 0xc0, !PT ;  /* 0xfffffe004d4d7812 */ /* 0x000fe200078ec0ff */
[----:B------:R-:W-:Y:S01]  /*2d80*/  ULDC.64 UR6, c[0x0][0x220] ;  /* 0x0000880000067ab9 */ /* 0x000fe20000000a00 */
[----:B------:R-:W-:Y:S01]  /*2d90*/  LOP3.LUT R19, R19, R22, RZ, 0x3c, !PT ;  /* 0x0000001613137212 */ /* 0x000fe200078e3cff */
[----:B------:R-:W-:Y:S01]  /*2da0*/  BSSY B0, `(.L_x_5447) ;  /* 0x0000024000007945 */ /* 0x000fe20003800000 */
[----:B------:R-:W-:Y:S01]  /*2db0*/  LOP3.LUT R76, R7, R76, RZ, 0x3c, !PT ;  /* 0x0000004c074c7212 */ /* 0x000fe200078e3cff */
[----:B------:R-:W-:Y:S01]  /*2dc0*/  IMAD R7, R17, R125, R6 ;  /* 0x0000007d11077224 */ /* 0x000fe200078e0206 */
[----:B------:R-:W-:Y:S01]  /*2dd0*/  LEA R178, P1, R34, UR6, 0x1 ;  /* 0x0000000622b27c11 */ /* 0x000fe2000f8208ff */
[----:B------:R-:W-:-:S04]  /*2de0*/  DEPBAR.LE SB0, 0x0 ;  /* 0x000080000000791a */ /* 0x000fc80000000000 */
[----:B------:R-:W-:Y:S01]  /*2df0*/  BAR.SYNC.DEFER_BLOCKING 0x0 ;  /* 0x0000000000007b1d */ /* 0x000fe20000010000 */
[----:B------:R-:W-:Y:S01]  /*2e00*/  IMAD R155, R80, 0x400, R77 ;  /* 0x00000400509b7824 */ /* 0x000fe200078e024d */
[-C--:B------:R-:W-:Y:S01]  /*2e10*/  ISETP.GE.AND P4, PT, R14, R9.reuse, PT ;  /* 0x000000090e00720c */ /* 0x080fe20003f86270 */
[----:B------:R-:W-:Y:S01]  /*2e20*/  IMAD R154, R24, 0x200, R19 ;  /* 0x00000200189a7824 */ /* 0x000fe200078e0213 */
[----:B------:R-:W-:Y:S01]  /*2e30*/  ISETP.GE.AND P2, PT, R18, R9, PT ;  /* 0x000000091200720c */ /* 0x000fe20003f46270 */
[----:B------:R-:W-:Y:S01]  /*2e40*/  IMAD.IADD R155, R76, 0x1, R155 ;  /* 0x000000014c9b7824 */ /* 0x000fe200078e029b */
[----:B------:R-:W-:Y:S01]  /*2e50*/  SHF.L.U64.HI R160, R124, 0x4, R125 ;  /* 0x000000047ca07819 */ /* 0x000fe2000001027d */
[----:B------:R-:W-:Y:S01]  /*2e60*/  IMAD.IADD R32, R35, 0x1, R7 ;  /* 0x0000000123207824 */ /* 0x000fe200078e0207 */
[----:B------:R-:W-:Y:S01]  /*2e70*/  LEA R154, R154, UR4, 0x1 ;  /* 0x000000049a9a7c11 */ /* 0x000fe2000f8e08ff */
[----:B------:R-:W-:Y:S01]  /*2e80*/  IMAD.SHL.U32 R161, R124, 0x10, RZ ;  /* 0x000000107ca17824 */ /* 0x000fe200078e00ff */
[----:B------:R-:W-:-:S02]  /*2e90*/  LEA R155, R155, UR4, 0x1 ;  /* 0x000000049b9b7c11 */ /* 0x000fc4000f8e08ff */
[----:B------:R-:W-:Y:S01]  /*2ea0*/  LEA.HI.X R183, R34, UR7, R32, 0x1, P1 ;  /* 0x0000000722b77c11 */ /* 0x000fe200088f0c20 */
[----:B------:R1:W-:Y:S04]  /*2eb0*/  @P6 STS.128 [R164+0x8000], RZ ;  /* 0x008000ffa4006388 */ /* 0x0003e80000000c00 */
[----:B------:R1:W-:Y:S01]  /*2ec0*/  @P6 STS.128 [R164+0xa000], RZ ;  /* 0x00a000ffa4006388 */ /* 0x0003e20000000c00 */
[----:B------:R-:W-:Y:S05]  /*2ed0*/  @P6 BRA `(.L_x_5448) ;  /* 0x0000000000406947 */ /* 0x000fea0003800000 */
[----:B------:R-:W-:Y:S02]  /*2ee0*/  ULDC UR5, c[0x0][0x2d0] ;  /* 0x0000b40000057ab9 */ /* 0x000fe40000000800 */
[----:B------:R-:W-:Y:S02]  /*2ef0*/  ISETP.GE.AND P5, PT, R166, UR5, PT ;  /* 0x00000005a6007c0c */ /* 0x000fe4000bfa6270 */
[----:B------:R-:W-:-:S11]  /*2f00*/  ISETP.GE.AND P1, PT, R157, UR5, PT ;  /* 0x000000059d007c0c */ /* 0x000fd6000bf26270 */
[----:B------:R-:W-:Y:S01]  /*2f10*/  @!P5 IMAD.MOV.U32 R179, RZ, RZ, R183 ;  /* 0x000000ffffb3d224 */ /* 0x000fe200078e00b7 */
[----:B------:R2:W-:Y:S04]  /*2f20*/  @P5 STS.128 [R164+0x8000], RZ ;  /* 0x008000ffa4005388 */ /* 0x0005e80000000c00 */
[----:B------:R-:W-:Y:S01]  /*2f30*/  @!PT LDS RZ, [RZ] ;  /* 0x00000000fffff984 */ /* 0x000fe20000000800 */
[----:B------:R-:W-:Y:S01]  /*2f40*/  @!PT LDS RZ, [RZ] ;  /* 0x00000000fffff984 */ /* 0x000fe20000000800 */
[----:B------:R-:W-:Y:S01]  /*2f50*/  @!PT LDS RZ, [RZ] ;  /* 0x00000000fffff984 */ /* 0x000fe20000000800 */
[----:B------:R2:W-:Y:S04]  /*2f60*/  @!P5 LDGSTS.E.BYPASS.LTC128B.128 [R164+0x8000], desc[UR10][R178.64] ;  /* 0x08000000b2a4dfae */ /* 0x0005e8000b901d4a */
[----:B------:R2:W-:Y:S01]  /*2f70*/  @P1 STS.128 [R164+0xa000], RZ ;  /* 0x00a000ffa4001388 */ /* 0x0005e20000000c00 */
[----:B------:R-:W-:Y:S05]  /*2f80*/  @P1 BRA `(.L_x_5448) ;  /* 0x0000000000141947 */ /* 0x000fea0003800000 */
[----:B--2---:R-:W-:-:S05]  /*2f90*/  MOV R179, R183 ;  /* 0x000000b700b37202 */ /* 0x004fca0000000f00 */
[----:B------:R-:W-:Y:S01]  /*2fa0*/  @!PT LDS RZ, [RZ] ;  /* 0x00000000fffff984 */ /* 0x000fe20000000800 */
[----:B------:R-:W-:Y:S01]  /*2fb0*/  @!PT LDS RZ, [RZ] ;  /* 0x00000000fffff984 */ /* 0x000fe20000000800 */
[----:B------:R-:W-:Y:S01]  /*2fc0*/  @!PT LDS RZ, [RZ] ;  /* 0x00000000fffff984 */ /* 0x000fe20000000800 */
[----:B------:R3:W-:Y:S02]  /*2fd0*/  LDGSTS.E.BYPASS.LTC128B.128 [R164+0xa000], desc[UR10][R178.64+0x80] ;  /* 0x0a000080b2a47fae */ /* 0x0007e4000b901d4a */
.L_x_5448:
[----:B------:R-:W-:Y:S05]  /*2fe0*/  BSYNC B0 ;  /* 0x0000000000007941 */ /* 0x000fea0003800000 */
.L_x_5447:
        /* <DEDUP_REMOVED lines=22> */
.L_x_5450:
[----:B------:R-:W-:Y:S05]  /*3150*/  BSYNC B0 ;  /* 0x0000000000007941 */ /* 0x000fea0003800000 */
.L_x_5449:
[----:B------:R1:W-:Y:S01]  /*3160*/  @P4 STS.128 [R164+0x9000], RZ ;  /* 0x009000ffa4004388 */ /* 0x0003e20000000c00 */
[----:B------:R-:W-:Y:S03]  /*3170*/  BSSY B0, `(.L_x_5451) ;  /* 0x0000017000007945 */ /* 0x000fe60003800000 */
[----:B------:R1:W-:Y:S01]  /*3180*/  @P4 STS.128 [R164+0xb000], RZ ;  /* 0x00b000ffa4004388 */ /* 0x0003e20000000c00 */
[----:B------:R-:W-:Y:S05]  /*3190*/  @P4 BRA `(.L_x_5452) ;  /* 0x0000000000504947 */ /* 0x000fea0003800000 */
[----:B------:R-:W-:Y:S01]  /*31a0*/  ULDC UR5, c[0x0][0x2d0] ;  /* 0x0000b40000057ab9 */ /* 0x000fe20000000800 */
[----:B-1----:R-:W-:Y:S01]  /*31b0*/  IMAD.SHL.U32 R7, R124, 0x20, RZ ;  /* 0x000000207c077824 */ /* 0x002fe200078e00ff */
        /* <DEDUP_REMOVED lines=18> */
.L_x_5452:
[----:B------:R-:W-:Y:S05]  /*32e0*/  BSYNC B0 ;  /* 0x0000000000007941 */ /* 0x000fea0003800000 */
.L_x_5451:
[----:B------:R1:W-:Y:S01]  /*32f0*/  @P2 STS.128 [R164+0x9800], RZ ;  /* 0x009800ffa4002388 */ /* 0x0003e20000000c00 */
[----:B------:R-:W-:Y:S03]  /*3300*/  BSSY B0, `(.L_x_5453) ;  /* 0x0000019000007945 */ /* 0x000fe60003800000 */
[----:B------:R1:W-:Y:S01]  /*3310*/  @P2 STS.128 [R164+0xb800], RZ ;  /* 0x00b800ffa4002388 */ /* 0x0003e20000000c00 */
[----:B------:R-:W-:Y:S05]  /*3320*/  @P2 BRA `(.L_x_5454) ;  /* 0x0000000000582947 */ /* 0x000fea0003800000 */
[----:B------:R-:W-:Y:S02]  /*3330*/  ULDC UR5, c[0x0][0x2d0] ;  /* 0x0000b40000057ab9 */ /* 0x000fe40000000800 */
[----:B------:R-:W-:Y:S02]  /*3340*/  ISETP.GE.AND P2, PT, R166, UR5, PT ;  /* 0x00000005a6007c0c */ /* 0x000fe4000bf46270 */
[----:B------:R-:W-:-:S11]  /*3350*/  ISETP.GE.AND P1, PT, R157, UR5, PT ;  /* 0x000000059d007c0c */ /* 0x000fd6000bf26270 */
[----:B--23--:R-:W-:Y:S01]  /*3360*/  @!P2 MOV R179, R183 ;  /* 0x000000b700b3a202 */ /* 0x00cfe20000000f00 */
[----:B-1----:R-:W-:Y:S01]  /*3370*/  @!P2 IMAD R6, R125, 0x60, RZ ;  /* 0x000000607d06a824 */ /* 0x002fe200078e02ff */
        /* <DEDUP_REMOVED lines=9> */
[----:B------:R-:W-:Y:S01]  /*3410*/  MOV R179, R183 ;  /* 0x000000b700b37202 */ /* 0x000fe20000000f00 */
[----:B------:R-:W-:Y:S02]  /*3420*/  IMAD R6, R125, 0x60, RZ ;  /* 0x000000607d067824 */ /* 0x000fe400078e02ff */
[----:B-1----:R-:W-:-:S05]  /*3430*/  IMAD.WIDE.U32 R8, R124, 0x60, R178 ;  /* 0x000000607c087825 */ /* 0x002fca00078e00b2 */
[----:B------:R-:W-:-:S05]  /*3440*/  IADD3 R9, R9, R6, RZ ;  /* 0x0000000609097210 */ /* 0x000fca0007ffe0ff */
[----:B------:R-:W-:Y:S01]  /*3450*/  @!PT LDS RZ, [RZ] ;  /* 0x00000000fffff984 */ /* 0x000fe20000000800 */
[----:B------:R-:W-:Y:S01]  /*3460*/  @!PT LDS RZ, [RZ] ;  /* 0x00000000fffff984 */ /* 0x000fe20000000800 */
[----:B------:R-:W-:Y:S01]  /*3470*/  @!PT LDS RZ, [RZ] ;  /* 0x00000000fffff984 */ /* 0x000fe20000000800 */
[----:B------:R1:W-:Y:S02]  /*3480*/  LDGSTS.E.BYPASS.LTC128B.128 [R164+0xb800], desc[UR10][R8.64+0x80] ;  /* 0x0b80008008a47fae */ /* 0x0003e4000b901d4a */
.L_x_5454:
[----:B------:R-:W-:Y:S05]  /*3490*/  BSYNC B0 ;  /* 0x0000000000007941 */ /* 0x000fea0003800000 */
.L_x_5453:
[----:B------:R-:W-:Y:S01]  /*34a0*/  LDSM.16.M88.4 R48, [R155] ;  /* 0x000000009b30783b */ /* 0x000fe20000000200 */
[----:B------:R-:W-:Y:S01]  /*34b0*/  LOP3.LUT P1, RZ, R4, 0x2, RZ, 0xc0, !PT ;  /* 0x0000000204ff7812 */ /* 0x000fe2000782c0ff */
[--C-:B------:R-:W-:Y:S01]  /*34c0*/  IMAD R153, R2, 0x2, R155.reuse ;  /* 0x0000000202997824 */ /* 0x100fe200078e029b */
[----:B------:R-:W-:Y:S01]  /*34d0*/  LOP3.LUT R82, R82, 0xffffffe0, RZ, 0xc0, !PT ;  /* 0xffffffe052527812 */ /* 0x000fe200078ec0ff */
[----:B------:R-:W5:Y:S01]  /*34e0*/  LDSM.16.M88.4 R20, [R154+0x4000] ;  /* 0x004000009a14783b */ /* 0x000f620000000200 */
[----:B------:R-:W-:Y:S01]  /*34f0*/  SEL R5, R5, 0xfffffff0, !P1 ;  /* 0xfffffff005057807 */ /* 0x000fe20004800000 */
[----:B------:R-:W-:Y:S01]  /*3500*/  IMAD R151, R0, 0x2, R155 ;  /* 0x0000000200977824 */ /* 0x000fe200078e029b */
[----:B------:R-:W-:Y:S01]  /*3510*/  LOP3.LUT P1, RZ, R4, 0x4, RZ, 0xc0, !PT ;  /* 0x0000000404ff7812 */ /* 0x000fe2000782c0ff */
[----:B------:R-:W2:Y:S01]  /*3520*/  LDSM.16.M88.4 R12, [R154+0x4800] ;  /* 0x004800009a0c783b */ /* 0x000ea20000000200 */
[----:B------:R-:W-:Y:S01]  /*3530*/  VIADD R4, R154, 0x4000 ;  /* 0x000040009a047836 */ /* 0x000fe20000000000 */
[----:B------:R-:W-:Y:S01]  /*3540*/  ISETP.GE.AND P4, PT, R101, 0x2, PT ;  /* 0x000000026500780c */ /* 0x000fe20003f86270 */
[----:B------:R-:W-:Y:S01]  /*3550*/  IMAD R83, R5, 0x2, R154 ;  /* 0x0000000205537824 */ /* 0x000fe200078e029a */
[----:B------:R-:W-:Y:S01]  /*3560*/  LDSM.16.M88.4 R52, [R153] ;  /* 0x000000009934783b */ /* 0x000fe20000000200 */
[----:B------:R-:W-:Y:S01]  /*3570*/  SEL R3, R3, 0xffffffe0, !P1 ;  /* 0xffffffe003037807 */ /* 0x000fe20004800000 */
[----:B------:R-:W-:-:S02]  /*3580*/  IMAD R152, R5, 0x2, R4 ;  /* 0x0000000205987824 */ /* 0x000fc400078e0204 */
[----:B------:R-:W3:Y:S01]  /*3590*/  LDSM.16.M88.4 R36, [R83+0x4000] ;  /* 0x004000005324783b */ /* 0x000ee20000000200 */
[----:B------:R-:W-:Y:S02]  /*35a0*/  IMAD R150, R0, 0x2, R153 ;  /* 0x0000000200967824 */ /* 0x000fe400078e0299 */
[C---:B------:R-:W-:Y:S01]  /*35b0*/  IMAD R147, R3.reuse, 0x2, R154 ;  /* 0x0000000203937824 */ /* 0x040fe200078e029a */
[----:B------:R-:W1:Y:S01]  /*35c0*/  LDSM.16.M88.4 R60, [R154+0x5000] ;  /* 0x005000009a3c783b */ /* 0x000e620000000200 */
[----:B------:R-:W-:Y:S01]  /*35d0*/  IMAD R149, R3, 0x2, R152 ;  /* 0x0000000203957824 */ /* 0x000fe200078e0298 */
[----:B------:R-:W-:Y:S01]  /*35e0*/  SHF.R.S32.HI R3, RZ, 0x1f, R80 ;  /* 0x0000001fff037819 */ /* 0x000fe20000011450 */
[----:B------:R-:W-:Y:S01]  /*35f0*/  IMAD.IADD R82, R79, 0x1, -R82 ;  /* 0x000000014f527824 */ /* 0x000fe200078e0a52 */
[----:B------:R-:W4:Y:S02]  /*3600*/  LDSM.16.M88.4 R40, [R154+0x5800] ;  /* 0x005800009a28783b */ /* 0x000f240000000200 */
[----:B------:R-:W-:-:S02]  /*3610*/  LEA.HI R3, R3, R80, RZ, 0x2 ;  /* 0x0000005003037211 */ /* 0x000fc400078f10ff */
[----:B------:R-:W4:Y:S01]  /*3620*/  LDSM.16.M88.4 R28, [R83+0x4800] ;  /* 0x00480000531c783b */ /* 0x000f220000000200 */
[----:B------:R-:W-:Y:S02]  /*3630*/  SHF.R.S32.HI R171, RZ, 0x1f, R82 ;  /* 0x0000001fffab7819 */ /* 0x000fe40000011452 */
[----:B------:R-:W-:Y:S01]  /*3640*/  LOP3.LUT R3, R3, 0xfffffffc, RZ, 0xc0, !PT ;  /* 0xfffffffc03037812 */ /* 0x000fe200078ec0ff */
[----:B------:R-:W4:Y:S01]  /*3650*/  LDSM.16.M88.4 R64, [R83+0x5000] ;  /* 0x005000005340783b */ /* 0x000f220000000200 */
[----:B------:R-:W-:-:S03]  /*3660*/  LEA.HI R171, R171, R82, RZ, 0x2 ;  /* 0x00000052abab7211 */ /* 0x000fc600078f10ff */
[----:B------:R-:W4:Y:S01]  /*3670*/  LDSM.16.M88.4 R72, [R83+0x5800] ;  /* 0x005800005348783b */ /* 0x000f220000000200 */
[----:B------:R-:W-:Y:S01]  /*3680*/  SHF.R.S32.HI R171, RZ, 0x2, R171 ;  /* 0x00000002ffab7819 */ /* 0x000fe200000114ab */
[----:B------:R-:W-:Y:S02]  /*3690*/  IMAD.IADD R170, R80, 0x1, -R3 ;  /* 0x0000000150aa7824 */ /* 0x000fe400078e0a03 */
[----:B------:R-:W-:Y:S01]  /*36a0*/  LDSM.16.M88.4 R44, [R151] ;  /* 0x00000000972c783b */ /* 0x000fe20000000200 */
[C---:B-----5:R-:W-:Y:S03]  /*36b0*/  HMMA.16816.F32 R24, R48.reuse, R20, RZ ;  /* 0x000000143018723c */ /* 0x060fe600000018ff */
[----:B------:R-:W-:Y:S04]  /*36c0*/  LDSM.16.M88.4 R56, [R147+0x5800] ;  /* 0x005800009338783b */ /* 0x000fe80000000200 */
[----:B------:R-:W0:Y:S01]  /*36d0*/  LDGDEPBAR ;  /* 0x00000000000079af */ /* 0x000e220000000000 */
[C---:B------:R-:W-:Y:S06]  /*36e0*/  HMMA.16816.F32 R20, R48.reuse, R22, RZ ;  /* 0x000000163014723c */ /* 0x040fec00000018ff */
[C---:B--2---:R-:W-:Y:S06]  /*36f0*/  HMMA.16816.F32 R16, R48.reuse, R12, RZ ;  /* 0x0000000c3010723c */ /* 0x044fec00000018ff */
[----:B------:R-:W-:Y:S06]  /*3700*/  HMMA.16816.F32 R12, R48, R14, RZ ;  /* 0x0000000e300c723c */ /* 0x000fec00000018ff */
[C---:B---3--:R-:W-:Y:S06]  /*3710*/  HMMA.16816.F32 R24, R52.reuse, R36, R24 ;  /* 0x000000243418723c */ /* 0x048fec0000001818 */
[----:B------:R-:W-:Y:S01]  /*3720*/  HMMA.16816.F32 R20, R52, R38, R20 ;  /* 0x000000263414723c */ /* 0x000fe20000001814 */
[----:B------:R-:W2:Y:S05]  /*3730*/  LDSM.16.M88.4 R36, [R147+0x4800] ;  /* 0x004800009324783b */ /* 0x000eaa0000000200 */
[C---:B-1----:R-:W-:Y:S06]  /*3740*/  HMMA.16816.F32 R8, R48.reuse, R60, RZ ;  /* 0x0000003c3008723c */ /* 0x042fec00000018ff */
[C---:B------:R-:W-:Y:S06]  /*3750*/  HMMA.16816.F32 R60, R48.reuse, R62, RZ ;  /* 0x0000003e303c723c */ /* 0x040fec00000018ff */
[C---:B----4-:R-:W-:Y:S06]  /*3760*/  HMMA.16816.F32 R68, R48.reuse, R40, RZ ;  /* 0x000000283044723c */ /* 0x050fec00000018ff */
[----:B------:R-:W-:Y:S01]  /*3770*/  HMMA.16816.F32 R48, R48, R42, RZ ;  /* 0x0000002a3030723c */ /* 0x000fe200000018ff */
[----:B------:R-:W1:Y:S05]  /*3780*/  LDSM.16.M88.4 R40, [R147+0x4000] ;  /* 0x004000009328783b */ /* 0x000e6a0000000200 */
[C---:B------:R-:W-:Y:S06]  /*3790*/  HMMA.16816.F32 R16, R52.reuse, R28, R16 ;  /* 0x0000001c3410723c */ /* 0x040fec0000001810 */
[C---:B------:R-:W-:Y:S01]  /*37a0*/  HMMA.16816.F32 R12, R52.reuse, R30, R12 ;  /* 0x0000001e340c723c */ /* 0x040fe2000000180c */
[----:B------:R-:W3:Y:S05]  /*37b0*/  LDSM.16.M88.4 R28, [R147+0x5000] ;  /* 0x00500000931c783b */ /* 0x000eea0000000200 */
[C---:B------:R-:W-:Y:S06]  /*37c0*/  HMMA.16816.F32 R8, R52.reuse, R64, R8 ;  /* 0x000000403408723c */ /* 0x040fec0000001808 */
[C---:B------:R-:W-:Y:S01]  /*37d0*/  HMMA.16816.F32 R4, R52.reuse, R66, R60 ;  /* 0x000000423404723c */ /* 0x040fe2000000183c */
[----:B------:R-:W-:Y:S04]  /*37e0*/  LDSM.16.M88.4 R64, [R150] ;  /* 0x000000009640783b */ /* 0x000fe80000000200 */
[----:B------:R-:W4:Y:S01]  /*37f0*/  LDSM.16.M88.4 R60, [R149] ;  /* 0x00000000953c783b */ /* 0x000f220000000200 */
[C---:B------:R-:W-:Y:S06]  /*3800*/  HMMA.16816.F32 R68, R52.reuse, R72, R68 ;  /* 0x000000483444723c */ /* 0x040fec0000001844 */
[----:B------:R-:W-:Y:S01]  /*3810*/  HMMA.16816.F32 R48, R52, R74, R48 ;  /* 0x0000004a3430723c */ /* 0x000fe20000001830 */
        /* <DEDUP_REMOVED lines=10> */
[C---:B------:R-:W-:Y:S01]  /*38c0*/  HMMA.16816.F32 R72, R44.reuse, R56, R68 ;  /* 0x000000382c48723c */ /* 0x040fe20000001844 */
[----:B------:R-:W3:Y:S05]  /*38d0*/  LDSM.16.M88.4 R68, [R155+0x2000] ;  /* 0x002000009b44783b */ /* 0x000eea0000000200 */
[----:B------:R-:W-:Y:S01]  /*38e0*/  HMMA.16816.F32 R48, R44, R58, R48 ;  /* 0x0000003a2c30723c */ /* 0x000fe20000001830 */
[----:B------:R-:W3:Y:S04]  /*38f0*/  LDSM.16.M88.4 R44, [R154+0x6800] ;  /* 0x006800009a2c783b */ /* 0x000ee80000000200 */
[----:B------:R-:W3:Y:S01]  /*3900*/  LDSM.16.M88.4 R56, [R154+0x7000] ;  /* 0x007000009a38783b */ /* 0x000ee20000000200 */
[C---:B----4-:R-:W-:Y:S06]  /*3910*/  HMMA.16816.F32 R24, R64.reuse, R60, R24 ;  /* 0x0000003c4018723c */ /* 0x050fec0000001818 */
[C---:B------:R-:W-:Y:S01]  /*3920*/  HMMA.16816.F32 R20, R64.reuse, R62, R20 ;  /* 0x0000003e4014723c */ /* 0x040fe20000001814 */
[----:B------:R-:W-:Y:S05]  /*3930*/  LDSM.16.M88.4 R60, [R153+0x2000] ;  /* 0x00200000993c783b */ /* 0x000fea0000000200 */
[C---:B-----5:R-:W-:Y:S06]  /*3940*/  HMMA.16816.F32 R16, R64.reuse, R52, R16 ;  /* 0x000000344010723c */ /* 0x060fec0000001810 */
[C---:B------:R-:W-:Y:S01]  /*3950*/  HMMA.16816.F32 R12, R64.reuse, R54, R12 ;  /* 0x00000036400c723c */ /* 0x040fe2000000180c */
[----:B------:R-:W4:Y:S05]  /*3960*/  LDSM.16.M88.4 R52, [R154+0x7800] ;  /* 0x007800009a34783b */ /* 0x000f2a0000000200 */
[C---:B--2---:R-:W-:Y:S06]  /*3970*/  HMMA.16816.F32 R72, R64.reuse, R36, R72 ;  /* 0x000000244048723c */ /* 0x044fec0000001848 */
[C---:B------:R-:W-:Y:S01]  /*3980*/  HMMA.16816.F32 R48, R64.reuse, R38, R48 ;  /* 0x000000264030723c */ /* 0x040fe20000001830 */
[----:B------:R-:W2:Y:S05]  /*3990*/  LDSM.16.M88.4 R36, [R83+0x6800] ;  /* 0x006800005324783b */ /* 0x000eaa0000000200 */
[C---:B-1----:R-:W-:Y:S06]  /*39a0*/  HMMA.16816.F32 R8, R64.reuse, R40, R8 ;  /* 0x000000284008723c */ /* 0x042fec0000001808 */
[----:B------:R-:W-:Y:S01]  /*39b0*/  HMMA.16816.F32 R4, R64, R42, R4 ;  /* 0x0000002a4004723c */ /* 0x000fe20000001804 */
[----:B------:R-:W-:Y:S04]  /*39c0*/  LDSM.16.M88.4 R40, [R83+0x6000] ;  /* 0x006000005328783b */ /* 0x000fe80000000200 */
[----:B------:R-:W-:Y:S01]  /*39d0*/  LDSM.16.M88.4 R64, [R151+0x2000] ;  /* 0x002000009740783b */ /* 0x000fe20000000200 */
[C---:B---3--:R-:W-:Y:S06]  /*39e0*/  HMMA.16816.F32 R24, R68.reuse, R28, R24 ;  /* 0x0000001c4418723c */ /* 0x048fec0000001818 */
        /* <DEDUP_REMOVED lines=10> */
[----:B------:R-:W-:Y:S04]  /*3a90*/  LDSM.16.M88.4 R52, [R147+0x6800] ;  /* 0x006800009334783b */ /* 0x000fe80000000200 */
[----:B------:R-:W-:Y:S01]  /*3aa0*/  LDSM.16.M88.4 R68, [R149+0x3000] ;  /* 0x003000009544783b */ /* 0x000fe20000000200 */
[C---:B--2---:R-:W-:Y:S06]  /*3ab0*/  HMMA.16816.F32 R16, R60.reuse, R36, R16 ;  /* 0x000000243c10723c */ /* 0x044fec0000001810 */
[C---:B------:R-:W-:Y:S01]  /*3ac0*/  HMMA.16816.F32 R12, R60.reuse, R38, R12 ;  /* 0x000000263c0c723c */ /* 0x040fe2000000180c */
[----:B------:R-:W2:Y:S05]  /*3ad0*/  LDSM.16.M88.4 R36, [R147+0x7000] ;  /* 0x007000009324783b */ /* 0x000eaa0000000200 */
[C---:B-1----:R-:W-:Y:S06]  /*3ae0*/  HMMA.16816.F32 R8, R60.reuse, R28, R8 ;  /* 0x0000001c3c08723c */ /* 0x042fec0000001808 */
[C---:B------:R-:W-:Y:S06]  /*3af0*/  HMMA.16816.F32 R24, R60.reuse, R40, R24 ;  /* 0x000000283c18723c */ /* 0x040fec0000001818 */
[C---:B------:R-:W-:Y:S01]  /*3b00*/  HMMA.16816.F32 R20, R60.reuse, R42, R20 ;  /* 0x0000002a3c14723c */ /* 0x040fe20000001814 */
[----:B------:R-:W-:Y:S05]  /*3b10*/  LDSM.16.M88.4 R40, [R149+0x2800] ;  /* 0x002800009528783b */ /* 0x000fea0000000200 */
[C---:B------:R-:W-:Y:S01]  /*3b20*/  HMMA.16816.F32 R4, R60.reuse, R30, R4 ;  /* 0x0000001e3c04723c */ /* 0x040fe20000001804 */
[----:B------:R-:W1:Y:S05]  /*3b30*/  LDSM.16.M88.4 R28, [R147+0x7800] ;  /* 0x00780000931c783b */ /* 0x000e6a0000000200 */
[C---:B---3--:R-:W-:Y:S06]  /*3b40*/  HMMA.16816.F32 R72, R60.reuse, R44, R72 ;  /* 0x0000002c3c48723c */ /* 0x048fec0000001848 */
[----:B------:R-:W-:Y:S01]  /*3b50*/  HMMA.16816.F32 R60, R60, R46, R48 ;  /* 0x0000002e3c3c723c */ /* 0x000fe20000001830 */
[----:B------:R-:W3:Y:S04]  /*3b60*/  LDSM.16.M88.4 R48, [R150+0x2000] ;  /* 0x002000009630783b */ /* 0x000ee80000000200 */
[----:B------:R-:W4:Y:S01]  /*3b70*/  LDSM.16.M88.4 R44, [R149+0x2000] ;  /* 0x00200000952c783b */ /* 0x000f220000000200 */
[C---:B--2---:R-:W-:Y:S06]  /*3b80*/  HMMA.16816.F32 R8, R64.reuse, R36, R8 ;  /* 0x000000244008723c */ /* 0x044fec0000001808 */
[C---:B------:R-:W-:Y:S06]  /*3b90*/  HMMA.16816.F32 R24, R64.reuse, R56, R24 ;  /* 0x000000384018723c */ /* 0x040fec0000001818 */
[----:B------:R-:W-:Y:S01]  /*3ba0*/  HMMA.16816.F32 R20, R64, R58, R20 ;  /* 0x0000003a4014723c */ /* 0x000fe20000001814 */
[----:B------:R-:W2:Y:S01]  /*3bb0*/  LDSM.16.M88.4 R56, [R149+0x3800] ;  /* 0x003800009538783b */ /* 0x000ea20000000200 */
[----:B------:R-:W-:-:S04]  /*3bc0*/  DEPBAR.LE SB0, 0x0 ;  /* 0x000080000000791a */ /* 0x000fc80000000000 */
[C---:B------:R-:W-:Y:S06]  /*3bd0*/  HMMA.16816.F32 R4, R64.reuse, R38, R4 ;  /* 0x000000264004723c */ /* 0x040fec0000001804 */
[C---:B------:R-:W-:Y:S06]  /*3be0*/  HMMA.16816.F32 R12, R64.reuse, R54, R12 ;  /* 0x00000036400c723c */ /* 0x040fec000000180c */
[C---:B------:R-:W-:Y:S06]  /*3bf0*/  HMMA.16816.F32 R16, R64.reuse, R52, R16 ;  /* 0x000000344010723c */ /* 0x040fec0000001810 */
[C---:B-1----:R-:W-:Y:S06]  /*3c00*/  HMMA.16816.F32 R72, R64.reuse, R28, R72 ;  /* 0x0000001c4048723c */ /* 0x042fec0000001848 */
[----:B------:R-:W-:Y:S06]  /*3c10*/  HMMA.16816.F32 R60, R64, R30, R60 ;  /* 0x0000001e403c723c */ /* 0x000fec000000183c */
[C---:B---3--:R-:W-:Y:S06]  /*3c20*/  HMMA.16816.F32 R8, R48.reuse, R68, R8 ;  /* 0x000000443008723c */ /* 0x048fec0000001808 */
[C---:B------:R-:W-:Y:S06]  /*3c30*/  HMMA.16816.F32 R68, R48.reuse, R70, R4 ;  /* 0x000000463044723c */ /* 0x040fec0000001804 */
[----:B------:R-:W-:Y:S01]  /*3c40*/  HMMA.16816.F32 R12, R48, R42, R12 ;  /* 0x0000002a300c723c */ /* 0x000fe2000000180c */
[----:B------:R-:W-:-:S05]  /*3c50*/  IMAD R4, R80, 0x10, R84 ;  /* 0x0000001050047824 */ /* 0x000fca00078e0254 */
[----:B------:R-:W-:Y:S01]  /*3c60*/  IADD3 R4, R4, 0x1, R171 ;  /* 0x0000000104047810 */ /* 0x000fe20007ffe0ab */
[----:B------:R-:W-:Y:S01]  /*3c70*/  IMAD.SHL.U32 R42, R79, 0x2, RZ ;  /* 0x000000024f2a7824 */ /* 0x000fe200078e00ff */
[C---:B----4-:R-:W-:Y:S02]  /*3c80*/  HMMA.16816.F32 R24, R48.reuse, R44, R24 ;  /* 0x0000002c3018723c */ /* 0x050fe40000001818 */
[----:B------:R-:W-:Y:S02]  /*3c90*/  IADD3 R4, R78, R4, -R165 ;  /* 0x000000044e047210 */ /* 0x000fe40007ffe8a5 */
[----:B------:R-:W-:Y:S02]  /*3ca0*/  LOP3.LUT R42, R42, 0x6, RZ, 0xc0, !PT ;  /* 0x000000062a2a7812 */ /* 0x000fe400078ec0ff */
[----:B------:R-:W-:Y:S01]  /*3cb0*/  HMMA.16816.F32 R20, R48, R46, R20 ;  /* 0x0000002e3014723c */ /* 0x000fe20000001814 */
[----:B------:R-:W-:Y:S01]  /*3cc0*/  IMAD.IADD R81, R4, 0x1, R81 ;  /* 0x0000000104517824 */ /* 0x000fe200078e0251 */
[----:B------:R-:W-:-:S04]  /*3cd0*/  LOP3.LUT R4, R76, R77, RZ, 0xfc, !PT ;  /* 0x0000004d4c047212 */ /* 0x000fc800078efcff */
[----:B------:R-:W-:Y:S01]  /*3ce0*/  HMMA.16816.F32 R16, R48, R40, R16 ;  /* 0x000000283010723c */ /* 0x000fe20000001810 */
[C---:B------:R-:W-:Y:S02]  /*3cf0*/  VIMNMX R129, R81.reuse, R78, PT ;  /* 0x0000004e51817248 */ /* 0x040fe40003fe0100 */
[----:B------:R-:W-:-:S03]  /*3d00*/  VIADDMNMX R128, R81, 0x8, R78, PT ;  /* 0x0000000851807846 */ /* 0x000fc6000380014e */
        /* <DEDUP_REMOVED lines=65> */
.L_x_5456:
[----:B------:R-:W-:-:S04]  /*4120*/  LEA R3, -R102, RZ, 0x6 ;  /* 0x000000ff66037211 */ /* 0x000fc800078e31ff */
[----:B------:R-:W-:-:S07]  /*4130*/  SHF.R.S32.HI R40, RZ, 0x1f, R3 ;  /* 0x0000001fff287819 */ /* 0x000fce0000011403 */
.L_x_5457:
[----:B------:R-:W-:Y:S01]  /*4140*/  ULDC UR5, c[0x0][0x2d0] ;  /* 0x0000b40000057ab9 */ /* 0x000fe20000000800 */
[----:B------:R-:W-:Y:S01]  /*4150*/  IADD3 R5, P5, R159, R3, RZ ;  /* 0x000000039f057210 */ /* 0x000fe20007fbe0ff */
[----:B------:R-:W-:Y:S01]  /*4160*/  BSSY B0, `(.L_x_5458) ;  /* 0x0000059000007945 */ /* 0x000fe20003800000 */
[----:B------:R-:W-:Y:S02]  /*4170*/  ISETP.GE.AND P3, PT, R166, UR5, PT ;  /* 0x00000005a6007c0c */ /* 0x000fe4000bf66270 */
[----:B------:R-:W-:-:S11]  /*4180*/  ISETP.GE.AND P2, PT, R157, UR5, PT ;  /* 0x000000059d007c0c */ /* 0x000fd6000bf46270 */
[----:B------:R-:W1:Y:S01]  /*4190*/  @!P3 LDC.64 R28, c[0x0][0x218] ;  /* 0x00008600ff1cbb82 */ /* 0x000e620000000a00 */
[----:B------:R-:W-:Y:S01]  /*41a0*/  @!P3 IADD3 R41, P1, R3, R126, RZ ;  /* 0x0000007e0329b210 */ /* 0x000fe20007f3e0ff */
[----:B------:R2:W-:Y:S04]  /*41b0*/  @P3 STS.128 [R164+0x4000], RZ ;  /* 0x004000ffa4003388 */ /* 0x0005e80000000c00 */
[----:B------:R-:W-:Y:S02]  /*41c0*/  @!P3 IMAD.X R44, R40, 0x1, R127, P1 ;  /* 0x00000001282cb824 */ /* 0x000fe400008e067f */
[----:B------:R-:W3:Y:S08]  /*41d0*/  @!P2 LDC.64 R6, c[0x0][0x218] ;  /* 0x00008600ff06ab82 */ /* 0x000ef00000000a00 */
[----:B------:R-:W4:Y:S08]  /*41e0*/  @!P3 LDC.64 R38, c[0x0][0x218] ;  /* 0x00008600ff26bb82 */ /* 0x000f300000000a00 */
[----:B------:R-:W5:Y:S01]  /*41f0*/  @!P2 LDC.64 R36, c[0x0][0x218] ;  /* 0x00008600ff24ab82 */ /* 0x000f620000000a00 */
[----:B-1----:R-:W-:-:S02]  /*4200*/  @!P3 LEA R48, P6, R41, R28, 0x1 ;  /* 0x0000001c2930b211 */ /* 0x002fc400078c08ff */
[-C--:B------:R-:W-:Y:S02]  /*4210*/  @!P2 IADD3 R28, P1, R3, R126.reuse, RZ ;  /* 0x0000007e031ca210 */ /* 0x080fe40007f3e0ff */
[----:B------:R-:W-:Y:S01]  /*4220*/  @!P3 LEA.HI.X R49, R41, R29, R44, 0x1, P6 ;  /* 0x0000001d2931b211 */ /* 0x000fe200030f0c2c */
[----:B------:R-:W-:Y:S01]  /*4230*/  IMAD.X R44, R158, 0x1, R40, P5 ;  /* 0x000000019e2c7824 */ /* 0x000fe200028e0628 */
[C---:B------:R-:W-:Y:S01]  /*4240*/  @!P3 IADD3 R41, P5, R5.reuse, R126, RZ ;  /* 0x0000007e0529b210 */ /* 0x040fe20007fbe0ff */
[----:B------:R-:W1:Y:S01]  /*4250*/  @!P3 LDC.64 R30, c[0x0][0x218] ;  /* 0x00008600ff1ebb82 */ /* 0x000e620000000a00 */
[--C-:B------:R-:W-:Y:S01]  /*4260*/  @!P2 IMAD.X R29, R40, 0x1, R127.reuse, P1 ;  /* 0x00000001281da824 */ /* 0x100fe200008e067f */
[----:B---3--:R-:W-:Y:S01]  /*4270*/  @!P2 LEA R50, P1, R28, R6, 0x1 ;  /* 0x000000061c32a211 */ /* 0x008fe200078208ff */
[----:B------:R-:W-:Y:S01]  /*4280*/  @!PT LDS RZ, [RZ] ;  /* 0x00000000fffff984 */ /* 0x000fe20000000800 */
[----:B------:R-:W-:Y:S01]  /*4290*/  @!PT LDS RZ, [RZ] ;  /* 0x00000000fffff984 */ /* 0x000fe20000000800 */
[----:B------:R-:W-:Y:S01]  /*42a0*/  @!PT LDS RZ, [RZ] ;  /* 0x00000000fffff984 */ /* 0x000fe20000000800 */
[----:B------:R2:W-:Y:S01]  /*42b0*/  @!P3 LDGSTS.E.BYPASS.LTC128B.128 [R164+0x4000], desc[UR10][R48.64] ;  /* 0x0400000030a4bfae */ /* 0x0005e2000b901d4a */
[----:B------:R-:W-:Y:S02]  /*42c0*/  @!P3 IMAD.X R46, R44, 0x1, R127, P5 ;  /* 0x000000012c2eb824 */ /* 0x000fe400028e067f */
[----:B------:R-:W-:Y:S01]  /*42d0*/  @!P2 LEA.HI.X R51, R28, R7, R29, 0x1, P1 ;  /* 0x000000071c33a211 */ /* 0x000fe200008f0c1d */
[----:B------:R2:W-:Y:S01]  /*42e0*/  @P2 STS.128 [R164+0x6000], RZ ;  /* 0x006000ffa4002388 */ /* 0x0005e20000000c00 */
[----:B------:R-:W-:Y:S01]  /*42f0*/  @!P2 IADD3 R43, P1, R5, R126, RZ ;  /* 0x0000007e052ba210 */ /* 0x000fe20007f3e0ff */
[----:B------:R-:W3:Y:S01]  /*4300*/  @!P2 LDC.64 R28, c[0x0][0x218] ;  /* 0x00008600ff1cab82 */ /* 0x000ee20000000a00 */
[----:B----4-:R-:W-:Y:S01]  /*4310*/  @!P3 LEA R52, P6, R41, R38, 0x1 ;  /* 0x000000262934b211 */ /* 0x010fe200078c08ff */
[----:B------:R-:W-:Y:S01]  /*4320*/  @!PT LDS RZ, [RZ] ;  /* 0x00000000fffff984 */ /* 0x000fe20000000800 */
[----:B------:R-:W-:Y:S01]  /*4330*/  @!PT LDS RZ, [RZ] ;  /* 0x00000000fffff984 */ /* 0x000fe20000000800 */
[----:B------:R-:W-:Y:S01]  /*4340*/  @!PT LDS RZ, [RZ] ;  /* 0x00000000fffff984 */ /* 0x000fe20000000800 */
[----:B------:R2:W-:Y:S01]  /*4350*/  @!P2 LDGSTS.E.BYPASS.LTC128B.128 [R164+0x6000], desc[UR10][R50.64+0x80] ;  /* 0x0600008032a4afae */ /* 0x0005e2000b901d4a */
[----:B------:R-:W-:Y:S01]  /*4360*/  IADD3 R5, P5, R159, R5, RZ ;  /* 0x000000059f057210 */ /* 0x000fe20007fbe0ff */
[----:B------:R-:W-:Y:S01]  /*4370*/  @!P2 IMAD.X R38, R44, 0x1, R127, P1 ;  /* 0x000000012c26a824 */ /* 0x000fe200008e067f */
[----:B------:R-:W-:Y:S01]  /*4380*/  @!P3 LEA.HI.X R53, R41, R39, R46, 0x1, P6 ;  /* 0x000000272935b211 */ /* 0x000fe200030f0c2e */
[----:B------:R2:W-:Y:S01]  /*4390*/  @P3 STS.128 [R164+0x4800], RZ ;  /* 0x004800ffa4003388 */ /* 0x0005e20000000c00 */
[----:B-----5:R-:W-:Y:S01]  /*43a0*/  @!P2 LEA R46, P1, R43, R36, 0x1 ;  /* 0x000000242b2ea211 */ /* 0x020fe200078208ff */
[----:B------:R-:W4:Y:S01]  /*43b0*/  @!P3 LDC.64 R6, c[0x0][0x218] ;  /* 0x00008600ff06bb82 */ /* 0x000f220000000a00 */
[----:B------:R-:W-:Y:S01]  /*43c0*/  IMAD.X R44, R158, 0x1, R44, P5 ;  /* 0x000000019e2c7824 */ /* 0x000fe200028e062c */
[----:B------:R-:W-:Y:S01]  /*43d0*/  @!P3 IADD3 R36, P5, R5, R126, RZ ;  /* 0x0000007e0524b210 */ /* 0x000fe20007fbe0ff */
[----:B------:R-:W-:Y:S01]  /*43e0*/  @!PT LDS RZ, [RZ] ;  /* 0x00000000fffff984 */ /* 0x000fe20000000800 */
[----:B------:R-:W-:Y:S01]  /*43f0*/  @!PT LDS RZ, [RZ] ;  /* 0x00000000fffff984 */ /* 0x000fe20000000800 */
[----:B------:R-:W-:Y:S01]  /*4400*/  @!PT LDS RZ, [RZ] ;  /* 0x00000000fffff984 */ /* 0x000fe20000000800 */
[----:B------:R2:W-:Y:S01]  /*4410*/  @!P3 LDGSTS.E.BYPASS.LTC128B.128 [R164+0x4800], desc[UR10][R52.64] ;  /* 0x0480000034a4bfae */ /* 0x0005e2000b901d4a */
[----:B------:R-:W-:-:S03]  /*4420*/  @!P2 LEA.HI.X R47, R43, R37, R38, 0x1, P1 ;  /* 0x000000252b2fa211 */ /* 0x000fc600008f0c26 */
[----:B------:R-:W-:Y:S01]  /*4430*/  @!P3 IMAD.X R37, R44, 0x1, R127, P5 ;  /* 0x000000012c25b824 */ /* 0x000fe200028e067f */
[C---:B-1----:R-:W-:Y:S01]  /*4440*/  @!P3 LEA R54, P1, R36.reuse, R30, 0x1 ;  /* 0x0000001e2436b211 */ /* 0x042fe200078208ff */
        /* <DEDUP_REMOVED lines=42> */
.L_x_5459:
[----:B------:R-:W-:Y:S05]  /*46f0*/  BSYNC B0 ;  /* 0x0000000000007941 */ /* 0x000fea0003800000 */
.L_x_5458:
[----:B------:R-:W0:Y:S01]  /*4700*/  LDGDEPBAR ;  /* 0x00000000000079af */ /* 0x000e220000000000 */
[----:B------:R-:W-:-:S04]  /*4710*/  IADD3 R126, P1, R3, R126, RZ ;  /* 0x0000007e037e7210 */ /* 0x000fc80007f3e0ff */
[----:B------:R-:W-:-:S09]  /*4720*/  IADD3.X R127, R40, R127, RZ, P1, !PT ;  /* 0x0000007f287f7210 */ /* 0x000fd20000ffe4ff */
.L_x_5455:
[----:B------:R-:W-:Y:S01]  /*4730*/  IMAD.IADD R42, R33, 0x1, R42 ;  /* 0x00000001212a7824 */ /* 0x000fe200078e022a */
[----:B------:R-:W-:Y:S01]  /*4740*/  ULDC UR12, c[0x0][0x2ec] ;  /* 0x0000bb00000c7ab9 */ /* 0x000fe20000000800 */
[----:B------:R-:W-:Y:S01]  /*4750*/  LEA R148, R4, UR4, 0x1 ;  /* 0x0000000404947c11 */ /* 0x000fe2000f8e08ff */
[----:B------:R-:W-:Y:S01]  /*4760*/  ULDC.64 UR8, c[0x0][0x218] ;  /* 0x0000860000087ab9 */ /* 0x000fe20000000a00 */
[C---:B------:R-:W-:Y:S02]  /*4770*/  VIADD R5, R42.reuse, 0x8 ;  /* 0x000000082a057836 */ /* 0x040fe40000000000 */
[C---:B-12---:R-:W-:Y:S02]  /*4780*/  VIADD R6, R42.reuse, 0x1 ;  /* 0x000000012a067836 */ /* 0x046fe40000000000 */
[C---:B------:R-:W-:Y:S01]  /*4790*/  VIADD R3, R42.reuse, 0x9 ;  /* 0x000000092a037836 */ /* 0x040fe20000000000 */
[C---:B------:R-:W-:Y:S01]  /*47a0*/  ISETP.GE.AND P5, PT, R5.reuse, R128, PT ;  /* 0x000000800500720c */ /* 0x040fe20003fa6270 */
[C---:B------:R-:W-:Y:S01]  /*47b0*/  VIADD R33, R42.reuse, 0x20 ;  /* 0x000000202a217836 */ /* 0x040fe20000000000 */
[-C--:B------:R-:W-:Y:S01]  /*47c0*/  ISETP.GE.AND P3, PT, R5, R129.reuse, PT ;  /* 0x000000810500720c */ /* 0x080fe20003f66270 */
[----:B------:R-:W-:Y:S01]  /*47d0*/  VIADD R5, R42, 0x10 ;  /* 0x000000102a057836 */ /* 0x000fe20000000000 */
[----:B------:R-:W-:Y:S01]  /*47e0*/  FSEL R7, R22, -INF , !P5 ;  /* 0xff80000016077808 */ /* 0x000fe20006800000 */
[----:B------:R-:W-:Y:S01]  /*47f0*/  VIADD R31, R42, 0x21 ;  /* 0x000000212a1f7836 */ /* 0x000fe20000000000 */
[-C--:B------:R-:W-:Y:S01]  /*4800*/  ISETP.GE.AND P1, PT, R6, R129.reuse, PT ;  /* 0x000000810600720c */ /* 0x080fe20003f26270 */
[----:B------:R-:W-:Y:S01]  /*4810*/  VIADD R29, R42, 0x28 ;  /* 0x000000282a1d7836 */ /* 0x000fe20000000000 */
[----:B------:R-:W-:Y:S01]  /*4820*/  FSEL R20, R20, -INF , !P3 ;  /* 0xff80000014147808 */ /* 0x000fe20005800000 */
[--C-:B------:R-:W-:Y:S01]  /*4830*/  IMAD R145, R0, 0x2, R148.reuse ;  /* 0x0000000200917824 */ /* 0x100fe200078e0294 */
[-C--:B------:R-:W-:Y:S01]  /*4840*/  ISETP.GE.AND P5, PT, R42, R129.reuse, PT ;  /* 0x000000812a00720c */ /* 0x080fe20003fa6270 */
[----:B------:R-:W-:Y:S01]  /*4850*/  IMAD R146, R2, 0x2, R148 ;  /* 0x0000000202927824 */ /* 0x000fe200078e0294 */
[----:B------:R-:W-:-:S02]  /*4860*/  ISETP.GE.AND P6, PT, R3, R129, PT ;  /* 0x000000810300720c */ /* 0x000fc40003fc6270 */
[-C--:B------:R-:W-:Y:S01]  /*4870*/  ISETP.GE.AND P3, PT, R3, R128.reuse, PT ;  /* 0x000000800300720c */ /* 0x080fe20003f66270 */
[----:B------:R-:W-:Y:S01]  /*4880*/  VIADD R3, R42, 0x11 ;  /* 0x000000112a037836 */ /* 0x000fe20000000000 */
[----:B------:R-:W-:Y:S01]  /*4890*/  ISETP.GE.AND P2, PT, R6, R128, PT ;  /* 0x000000800600720c */ /* 0x000fe20003f46270 */
[----:B------:R-:W-:Y:S01]  /*48a0*/  LDSM.16.MT88.4 R52, [R145+0x8000] ;  /* 0x008000009134783b */ /* 0x000fe20000004200 */
[----:B------:R-:W-:Y:S01]  /*48b0*/  FSEL R30, R24, -INF , !P5 ;  /* 0xff800000181e7808 */ /* 0x000fe20006800000 */
[----:B------:R-:W-:Y:S01]  /*48c0*/  IMAD R144, R0, 0x2, R146 ;  /* 0x0000000200907824 */ /* 0x000fe200078e0292 */
[----:B------:R-:W-:Y:S01]  /*48d0*/  FSEL R28, R25, -INF , !P1 ;  /* 0xff800000191c7808 */ /* 0x000fe20004800000 */
[C---:B------:R-:W-:Y:S01]  /*48e0*/  VIADD R25, R42.reuse, 0x30 ;  /* 0x000000302a197836 */ /* 0x040fe20000000000 */
[----:B------:R-:W-:Y:S01]  /*48f0*/  FSEL R27, R27, -INF , !P2 ;  /* 0xff8000001b1b7808 */ /* 0x000fe20005000000 */
[----:B------:R-:W-:Y:S01]  /*4900*/  LDSM.16.MT88.4 R76, [R146+0xa000] ;  /* 0x00a00000924c783b */ /* 0x000fe20000004200 */
[----:B------:R-:W-:Y:S01]  /*4910*/  FSEL R6, R21, -INF , !P6 ;  /* 0xff80000015067808 */ /* 0x000fe20007000000 */
[----:B------:R-:W-:Y:S01]  /*4920*/  VIADD R21, R42, 0x31 ;  /* 0x000000312a157836 */ /* 0x000fe20000000000 */
[----:B------:R-:W-:Y:S01]  /*4930*/  FSEL R23, R23, -INF , !P3 ;  /* 0xff80000017177808 */ /* 0x000fe20005800000 */
[----:B------:R-:W-:Y:S01]  /*4940*/  LDSM.16.MT88.4 R80, [R145+0xa000] ;  /* 0x00a000009150783b */ /* 0x000fe20000004200 */
[----:B------:R-:W-:-:S02]  /*4950*/  ISETP.GE.AND P1, PT, R3, R129, PT ;  /* 0x000000810300720c */ /* 0x000fc40003f26270 */
[-C--:B------:R-:W-:Y:S01]  /*4960*/  ISETP.GE.AND P2, PT, R3, R128.reuse, PT ;  /* 0x000000800300720c */ /* 0x080fe20003f46270 */
[----:B------:R-:W-:Y:S01]  /*4970*/  LDSM.16.MT88.4 R44, [R146+0x8000] ;  /* 0x00800000922c783b */ /* 0x000fe20000004200 */
[C---:B------:R-:W-:Y:S02]  /*4980*/  ISETP.GE.AND P6, PT, R5.reuse, R129, PT ;  /* 0x000000810500720c */ /* 0x040fe40003fc6270 */
[----:B------:R-:W-:Y:S01]  /*4990*/  ISETP.GE.AND P3, PT, R5, R128, PT ;  /* 0x000000800500720c */ /* 0x000fe20003f66270 */
[----:B------:R-:W-:Y:S01]  /*49a0*/  VIADD R5, R42, 0x18 ;  /* 0x000000182a057836 */ /* 0x000fe20000000000 */
[----:B------:R-:W-:Y:S02]  /*49b0*/  FMNMX.FTZ R3, R30, R28, !PT ;  /* 0x0000001c1e037209 */ /* 0x000fe40007810000 */
[----:B------:R-:W-:Y:S02]  /*49c0*/  FSEL R24, R16, -INF , !P6 ;  /* 0xff80000010187808 */ /* 0x000fe40007000000 */
[----:B------:R-:W-:-:S02]  /*49d0*/  FMNMX.FTZ R3, R20, R3, !PT ;  /* 0x0000000314037209 */ /* 0x000fc40007810000 */
[----:B------:R-:W-:Y:S02]  /*49e0*/  FSEL R16, R17, -INF , !P1 ;  /* 0xff80000011107808 */ /* 0x000fe40004800000 */
[C---:B------:R-:W-:Y:S02]  /*49f0*/  ISETP.GE.AND P6, PT, R5.reuse, R129, PT ;  /* 0x000000810500720c */ /* 0x040fe40003fc6270 */
[-C--:B------:R-:W-:Y:S01]  /*4a00*/  ISETP.GE.AND P1, PT, R5, R128.reuse, PT ;  /* 0x000000800500720c */ /* 0x080fe20003f26270 */
[C---:B------:R-:W-:Y:S01]  /*4a10*/  VIADD R5, R42.reuse, 0x19 ;  /* 0x000000192a057836 */ /* 0x040fe20000000000 */
[----:B------:R-:W-:Y:S02]  /*4a20*/  ISETP.GE.AND P5, PT, R42, R128, PT ;  /* 0x000000802a00720c */ /* 0x000fe40003fa6270 */
[----:B------:R-:W-:Y:S02]  /*4a30*/  FMNMX.FTZ R3, R6, R3, !PT ;  /* 0x0000000306037209 */ /* 0x000fe40007810000 */
[----:B------:R-:W-:Y:S01]  /*4a40*/  FSEL R17, R26, -INF , !P5 ;  /* 0xff8000001a117808 */ /* 0x000fe20006800000 */
[----:B------:R-:W-:Y:S01]  /*4a50*/  VIADD R26, R42, 0x29 ;  /* 0x000000292a1a7836 */ /* 0x000fe20000000000 */
[----:B------:R-:W-:-:S02]  /*4a60*/  ISETP.GE.AND P5, PT, R5, R129, PT ;  /* 0x000000810500720c */ /* 0x000fc40003fa6270 */
[----:B------:R-:W-:Y:S02]  /*4a70*/  FMNMX.FTZ R3, R24, R3, !PT ;  /* 0x0000000318037209 */ /* 0x000fe40007810000 */
[----:B------:R-:W-:Y:S02]  /*4a80*/  FSEL R22, R12, -INF , !P6 ;  /* 0xff8000000c167808 */ /* 0x000fe40007000000 */
[----:B------:R-:W-:Y:S02]  /*4a90*/  FSEL R12, R13, -INF , !P5 ;  /* 0xff8000000d0c7808 */ /* 0x000fe40006800000 */
[----:B------:R-:W-:Y:S02]  /*4aa0*/  FMNMX.FTZ R3, R16, R3, !PT ;  /* 0x0000000310037209 */ /* 0x000fe40007810000 */
[----:B------:R-:W-:Y:S02]  /*4ab0*/  ISETP.GE.AND P5, PT, R33, R129, PT ;  /* 0x000000812100720c */ /* 0x000fe40003fa6270 */
[----:B------:R-:W-:-:S02]  /*4ac0*/  FMNMX.FTZ R3, R22, R3, !PT ;  /* 0x0000000316037209 */ /* 0x000fc40007810000 */
[----:B------:R-:W-:Y:S01]  /*4ad0*/  FSEL R134, R8, -INF , !P5 ;  /* 0xff80000008867808 */ /* 0x000fe20006800000 */
[----:B------:R-:W-:Y:S01]  /*4ae0*/  VIADD R8, R42, 0x38 ;  /* 0x000000382a087836 */ /* 0x000fe20000000000 */
[----:B------:R-:W-:Y:S02]  /*4af0*/  ISETP.GE.AND P5, PT, R31, R129, PT ;  /* 0x000000811f00720c */ /* 0x000fe40003fa6270 */
[----:B------:R-:W-:Y:S02]  /*4b00*/  FMNMX.FTZ R3, R12, R3, !PT ;  /* 0x000000030c037209 */ /* 0x000fe40007810000 */
[----:B------:R-:W-:Y:S02]  /*4b10*/  FSEL R132, R9, -INF , !P5 ;  /* 0xff80000009847808 */ /* 0x000fe40006800000 */
[----:B------:R-:W-:Y:S02]  /*4b20*/  ISETP.GE.AND P5, PT, R29, R129, PT ;  /* 0x000000811d00720c */ /* 0x000fe40003fa6270 */
[----:B------:R-:W-:Y:S01]  /*4b30*/  FMNMX.FTZ R9, R134, R3, !PT ;  /* 0x0000000386097209 */ /* 0x000fe20007810000 */
[----:B------:R-:W-:Y:S01]  /*4b40*/  VIADD R3, R42, 0x39 ;  /* 0x000000392a037836 */ /* 0x000fe20000000000 */
[----:B------:R-:W-:-:S02]  /*4b50*/  FSEL R130, R68, -INF , !P5 ;  /* 0xff80000044827808 */ /* 0x000fc40006800000 */
[----:B------:R-:W-:Y:S02]  /*4b60*/  ISETP.GE.AND P5, PT, R26, R129, PT ;  /* 0x000000811a00720c */ /* 0x000fe40003fa6270 */
[----:B------:R-:W-:Y:S02]  /*4b70*/  FMNMX.FTZ R9, R132, R9, !PT ;  /* 0x0000000984097209 */ /* 0x000fe40007810000 */
[----:B------:R-:W-:Y:S02]  /*4b80*/  FSEL R13, R18, -INF , !P3 ;  /* 0xff800000120d7808 */ /* 0x000fe40005800000 */
[----:B------:R-:W-:Y:S02]  /*4b90*/  ISETP.GE.AND P3, PT, R25, R129, PT ;  /* 0x000000811900720c */ /* 0x000fe40003f66270 */
        /* <DEDUP_REMOVED lines=12> */
[----:B------:R-:W-:Y:S02]  /*4c60*/  FMNMX.FTZ R9, R122, R9, !PT ;  /* 0x000000097a097209 */ /* 0x000fe40007810000 */
[----:B------:R-:W-:-:S02]  /*4c70*/  FSEL R19, R19, -INF , !P2 ;  /* 0xff80000013137808 */ /* 0x000fc40005000000 */
[----:B------:R-:W-:Y:S02]  /*4c80*/  FMNMX.FTZ R18, R13, R18, !PT ;  /* 0x000000120d127209 */ /* 0x000fe40007810000 */
[----:B------:R-:W-:Y:S02]  /*4c90*/  FMNMX.FTZ R36, R120, R9, !PT ;  /* 0x0000000978247209 */ /* 0x000fe40007810000 */
[----:B------:R-:W-:Y:S02]  /*4ca0*/  ISETP.GE.AND P2, PT, R5, R128, PT ;  /* 0x000000800500720c */ /* 0x000fe40003f46270 */
[----:B------:R-:W-:Y:S02]  /*4cb0*/  FSEL R9, R14, -INF , !P1 ;  /* 0xff8000000e097808 */ /* 0x000fe40004800000 */
[----:B------:R-:W-:Y:S02]  /*4cc0*/  FMNMX.FTZ R18, R19, R18, !PT ;  /* 0x0000001213127209 */ /* 0x000fe40007810000 */
[----:B------:R-:W-:-:S02]  /*4cd0*/  ISETP.GE.AND P1, PT, R33, R128, PT ;  /* 0x000000802100720c */ /* 0x000fc40003f26270 */
[----:B------:R-:W-:Y:S02]  /*4ce0*/  FSEL R5, R15, -INF , !P2 ;  /* 0xff8000000f057808 */ /* 0x000fe40005000000 */
        /* <DEDUP_REMOVED lines=12> */
[----:B------:R-:W-:Y:S01]  /*4db0*/  FMNMX.FTZ R18, R139, R18, !PT ;  /* 0x000000128b127209 */ /* 0x000fe20007810000 */
[----:B------:R-:W-:Y:S01]  /*4dc0*/  LDSM.16.MT88.4 R68, [R148+0xa000] ;  /* 0x00a000009444783b */ /* 0x000fe20000004200 */
[----:B------:R-:W-:Y:S02]  /*4dd0*/  ISETP.GE.AND P2, PT, R21, R128, PT ;  /* 0x000000801500720c */ /* 0x000fe40003f46270 */
[----:B------:R-:W-:Y:S02]  /*4de0*/  FSEL R133, R74, -INF , !P1 ;  /* 0xff8000004a857808 */ /* 0x000fe40004800000 */
[----:B------:R-:W-:Y:S02]  /*4df0*/  FMNMX.FTZ R18, R137, R18, !PT ;  /* 0x0000001289127209 */ /* 0x000fe40007810000 */
[----:B------:R-:W-:-:S02]  /*4e00*/  ISETP.GE.AND P5, PT, R3, R129, PT ;  /* 0x000000810300720c */ /* 0x000fc40003fa6270 */
[----:B------:R-:W-:Y:S02]  /*4e10*/  ISETP.GE.AND P1, PT, R8, R128, PT ;  /* 0x000000800800720c */ /* 0x000fe40003f26270 */
[----:B------:R-:W-:Y:S02]  /*4e20*/  FSEL R131, R75, -INF , !P2 ;  /* 0xff8000004b837808 */ /* 0x000fe40005000000 */
[----:B------:R-:W-:Y:S02]  /*4e30*/  FMNMX.FTZ R18, R133, R18, !PT ;  /* 0x0000001285127209 */ /* 0x000fe40007810000 */
[----:B------:R-:W-:Y:S02]  /*4e40*/  FSEL R123, R61, -INF , !P5 ;  /* 0xff8000003d7b7808 */ /* 0x000fe40006800000 */
[----:B------:R-:W-:Y:S02]  /*4e50*/  ISETP.GE.AND P2, PT, R3, R128, PT ;  /* 0x000000800300720c */ /* 0x000fe40003f46270 */
[----:B------:R-:W-:-:S02]  /*4e60*/  FSEL R121, R62, -INF , !P1 ;  /* 0xff8000003e797808 */ /* 0x000fc40004800000 */
[----:B------:R-:W-:Y:S02]  /*4e70*/  FMNMX.FTZ R18, R131, R18, !PT ;  /* 0x0000001283127209 */ /* 0x000fe40007810000 */
[----:B------:R-:W-:Y:S02]  /*4e80*/  FMNMX.FTZ R14, R123, R36, !PT ;  /* 0x000000247b0e7209 */ /* 0x000fe40007810000 */
[----:B------:R-:W-:Y:S01]  /*4e90*/  FSEL R119, R63, -INF , !P2 ;  /* 0xff8000003f777808 */ /* 0x000fe20005000000 */
[----:B------:R-:W-:Y:S01]  /*4ea0*/  LDSM.16.MT88.4 R36, [R148+0x8000] ;  /* 0x008000009424783b */ /* 0x000fe20000004200 */
[----:B------:R-:W-:-:S03]  /*4eb0*/  FMNMX.FTZ R18, R121, R18, !PT ;  /* 0x0000001279127209 */ /* 0x000fc60007810000 */
[----:B------:R-:W1:Y:S01]  /*4ec0*/  SHFL.BFLY PT, R15, R14, 0x2, 0x1f ;  /* 0x0c401f000e0f7f89 */ /* 0x000e6200000e0000 */
[----:B------:R-:W-:-:S03]  /*4ed0*/  FMNMX.FTZ R11, R119, R18, !PT ;  /* 0x00000012770b7209 */ /* 0x000fc60007810000 */
[----:B------:R-:W-:Y:S04]  /*4ee0*/  LDSM.16.MT88.4 R60, [R144+0x8000] ;  /* 0x00800000903c783b */ /* 0x000fe80000004200 */
[----:B------:R-:W2:Y:S01]  /*4ef0*/  SHFL.BFLY PT, R8, R11, 0x2, 0x1f ;  /* 0x0c401f000b087f89 */ /* 0x000ea200000e0000 */
[----:B-1----:R-:W-:-:S05]  /*4f00*/  FMNMX.FTZ R15, R14, R15, !PT ;  /* 0x0000000f0e0f7209 */ /* 0x002fca0007810000 */
[----:B------:R-:W1:Y:S01]  /*4f10*/  SHFL.BFLY PT, R100, R15, 0x1, 0x1f ;  /* 0x0c201f000f647f89 */ /* 0x000e6200000e0000 */
[----:B--2---:R-:W-:-:S05]  /*4f20*/  FMNMX.FTZ R8, R11, R8, !PT ;  /* 0x000000080b087209 */ /* 0x004fca0007810000 */
        /* <DEDUP_REMOVED lines=23> */
[----:B------:R-:W2:Y:S01]  /*50a0*/  LDSM.16.MT88.4 R12, [R148+0x8800] ;  /* 0x00880000940c783b */ /* 0x000ea20000004200 */
[--C-:B------:R-:W-:Y:S01]  /*50b0*/  FFMA.FTZ R106, R16, UR12, -R135.reuse ;  /* 0x0000000c106a7c23 */ /* 0x100fe20008010887 */
[--C-:B------:R-:W-:Y:S01]  /*50c0*/  FFMA.FTZ R104, R22, UR12, -R135.reuse ;  /* 0x0000000c16687c23 */ /* 0x100fe20008010887 */
[--C-:B------:R-:W-:Y:S01]  /*50d0*/  FFMA.FTZ R2, R19, UR12, -R116.reuse ;  /* 0x0000000c13027c23 */ /* 0x100fe20008010874 */
[----:B------:R-:W3:Y:S01]  /*50e0*/  LDSM.16.MT88.4 R8, [R145+0x8800] ;  /* 0x008800009108783b */ /* 0x000ee20000004200 */
[--C-:B------:R-:W-:Y:S01]  /*50f0*/  FFMA.FTZ R0, R5, UR12, -R116.reuse ;  /* 0x0000000c05007c23 */ /* 0x100fe20008010874 */
[--C-:B------:R-:W-:Y:S01]  /*5100*/  FFMA.FTZ R181, R123, UR12, -R135.reuse ;  /* 0x0000000c7bb57c23 */ /* 0x100fe20008010887 */
[----:B------:R-:W-:Y:S01]  /*5110*/  MUFU.EX2 R111, R111 ;  /* 0x0000006f006f7308 */ /* 0x000fe20000000800 */
[----:B------:R-:W4:Y:S01]  /*5120*/  LDSM.16.MT88.4 R20, [R144+0xa000] ;  /* 0x00a000009014783b */ /* 0x000f220000004200 */
[--C-:B------:R-:W-:Y:S01]  /*5130*/  FFMA.FTZ R123, R131, UR12, -R116.reuse ;  /* 0x0000000c837b7c23 */ /* 0x100fe20008010874 */
[----:B------:R-:W-:Y:S01]  /*5140*/  FFMA.FTZ R121, R121, UR12, -R116 ;  /* 0x0000000c79797c23 */ /* 0x000fe20008010874 */
[--C-:B------:R-:W-:Y:S01]  /*5150*/  FFMA.FTZ R118, R118, UR12, -R135.reuse ;  /* 0x0000000c76767c23 */ /* 0x100fe20008010887 */
[----:B------:R-:W-:Y:S01]  /*5160*/  LDSM.16.MT88.4 R28, [R146+0x8800] ;  /* 0x00880000921c783b */ /* 0x000fe20000004200 */
[----:B------:R-:W-:Y:S01]  /*5170*/  FFMA.FTZ R120, R120, UR12, -R135 ;  /* 0x0000000c78787c23 */ /* 0x000fe20008010887 */
[----:B------:R-:W-:Y:S01]  /*5180*/  LEA R176, P1, R126, UR8, 0x1 ;  /* 0x000000087eb07c11 */ /* 0x000fe2000f8208ff */
[----:B------:R-:W5:Y:S01]  /*5190*/  MUFU.EX2 R108, R108 ;  /* 0x0000006c006c7308 */ /* 0x000f620000000800 */
[----:B-1----:R-:W-:Y:S01]  /*51a0*/  F2FP.F16.F32.PACK_AB R84, R114, R115 ;  /* 0x000000737254723e */ /* 0x002fe200000000ff */
[----:B------:R-:W-:Y:S01]  /*51b0*/  LDSM.16.MT88.4 R24, [R144+0x8800] ;  /* 0x008800009018783b */ /* 0x000fe20000004200 */
[----:B------:R-:W-:Y:S01]  /*51c0*/  FADD.FTZ R114, R115, R114 ;  /* 0x0000007273727221 */ /* 0x000fe20000010000 */
[----:B------:R-:W-:-:S02]  /*51d0*/  LEA.HI.X R177, R126, UR9, R127, 0x1, P1 ;  /* 0x000000097eb17c11 */ /* 0x000fc400088f0c7f */
[----:B------:R-:W-:Y:S02]  /*51e0*/  LDSM.16.MT88.4 R16, [R148+0xa800] ;  /* 0x00a800009410783b */ /* 0x000fe40000004200 */
[----:B------:R-:W-:Y:S08]  /*51f0*/  MUFU.EX2 R112, R112 ;  /* 0x0000007000707308 */ /* 0x000ff00000000800 */
[----:B------:R-:W1:Y:S01]  /*5200*/  MUFU.EX2 R117, R117 ;  /* 0x0000007500757308 */ /* 0x000e620000000800 */
[----:B-----5:R-:W-:Y:S01]  /*5210*/  F2FP.F16.F32.PACK_AB R86, R108, R111 ;  /* 0x0000006f6c56723e */ /* 0x020fe200000000ff */
[----:B------:R-:W-:-:S04]  /*5220*/  FADD.FTZ R111, R111, R114 ;  /* 0x000000726f6f7221 */ /* 0x000fc80000010000 */
[----:B------:R-:W-:Y:S02]  /*5230*/  FADD.FTZ R108, R108, R111 ;  /* 0x0000006f6c6c7221 */ /* 0x000fe40000010000 */
[----:B------:R-:W-:Y:S08]  /*5240*/  MUFU.EX2 R113, R113 ;  /* 0x0000007100717308 */ /* 0x000ff00000000800 */
[----:B------:R-:W5:Y:S01]  /*5250*/  MUFU.EX2 R110, R110 ;  /* 0x0000006e006e7308 */ /* 0x000f620000000800 */
[----:B-1----:R-:W-:Y:S01]  /*5260*/  F2FP.F16.F32.PACK_AB R85, R117, R112 ;  /* 0x000000707555723e */ /* 0x002fe200000000ff */
[----:B------:R-:W-:-:S06]  /*5270*/  FADD.FTZ R112, R112, R117 ;  /* 0x0000007570707221 */ /* 0x000fcc0000010000 */
[----:B------:R-:W-:Y:S08]  /*5280*/  MUFU.EX2 R107, R107 ;  /* 0x0000006b006b7308 */ /* 0x000ff00000000800 */
[----:B------:R-:W1:Y:S01]  /*5290*/  MUFU.EX2 R106, R106 ;  /* 0x0000006a006a7308 */ /* 0x000e620000000800 */
[----:B-----5:R-:W-:Y:S01]  /*52a0*/  F2FP.F16.F32.PACK_AB R87, R110, R113 ;  /* 0x000000716e57723e */ /* 0x020fe200000000ff */
[----:B------:R-:W-:-:S04]  /*52b0*/  FADD.FTZ R113, R113, R112 ;  /* 0x0000007071717221 */ /* 0x000fc80000010000 */
        /* <DEDUP_REMOVED lines=24> */
[----:B------:R-:W-:Y:S01]  /*5440*/  MUFU.EX2 R120, R120 ;  /* 0x0000007800787308 */ /* 0x000fe20000000800 */
[----:B------:R-:W-:-:S02]  /*5450*/  FADD.FTZ R105, R105, R2 ;  /* 0x0000000269697221 */ /* 0x000fc40000010000 */
[----:B------:R-:W-:Y:S02]  /*5460*/  HMMA.16816.F32 R44, R84, R46, RZ ;  /* 0x0000002e542c723c */ /* 0x000fe400000018ff */
[----:B------:R-:W-:-:S04]  /*5470*/  FADD.FTZ R0, R0, R105 ;  /* 0x0000006900007221 */ /* 0x000fc80000010000 */
[C---:B--2---:R-:W-:Y:S01]  /*5480*/  HMMA.16816.F32 R96, R4.reuse, R12, R96 ;  /* 0x0000000c0460723c */ /* 0x044fe20000001860 */
[----:B------:R-:W-:Y:S05]  /*5490*/  MUFU.EX2 R181, R181 ;  /* 0x000000b500b57308 */ /* 0x000fea0000000800 */
[C---:B------:R-:W-:Y:S01]  /*54a0*/  HMMA.16816.F32 R36, R4.reuse, R14, R36 ;  /* 0x0000000e0424723c */ /* 0x040fe20000001824 */
[----:B------:R-:W1:Y:S02]  /*54b0*/  LDSM.16.MT88.4 R12, [R146+0xa800] ;  /* 0x00a80000920c783b */ /* 0x000e640000004200 */
[----:B------:R-:W-:Y:S03]  /*54c0*/  MUFU.EX2 R123, R123 ;  /* 0x0000007b007b7308 */ /* 0x000fe60000000800 */
[C---:B---3--:R-:W-:Y:S05]  /*54d0*/  HMMA.16816.F32 R48, R4.reuse, R8, R48 ;  /* 0x000000080430723c */ /* 0x048fea0000001830 */
[----:B------:R-:W-:Y:S01]  /*54e0*/  MUFU.EX2 R121, R121 ;  /* 0x0000007900797308 */ /* 0x000fe20000000800 */
[----:B------:R-:W-:Y:S01]  /*54f0*/  HMMA.16816.F32 R52, R4, R10, R52 ;  /* 0x0000000a0434723c */ /* 0x000fe20000001834 */
[----:B------:R-:W2:Y:S05]  /*5500*/  LDSM.16.MT88.4 R8, [R145+0xa800] ;  /* 0x00a800009108783b */ /* 0x000eaa0000004200 */
[C---:B------:R-:W-:Y:S06]  /*5510*/  HMMA.16816.F32 R60, R84.reuse, R62, RZ ;  /* 0x0000003e543c723c */ /* 0x040fec00000018ff */
[C---:B------:R-:W-:Y:S06]  /*5520*/  HMMA.16816.F32 R64, R84.reuse, R68, RZ ;  /* 0x000000445440723c */ /* 0x040fec00000018ff */
[C---:B------:R-:W-:Y:S06]  /*5530*/  HMMA.16816.F32 R68, R84.reuse, R70, RZ ;  /* 0x000000465444723c */ /* 0x040fec00000018ff */
[----:B----4-:R-:W-:Y:S06]  /*5540*/  HMMA.16816.F32 R88, R84, R20, RZ ;  /* 0x000000145458723c */ /* 0x010fec00000018ff */
[C---:B-1----:R-:W-:Y:S06]  /*5550*/  HMMA.16816.F32 R72, R4.reuse, R12, R72 ;  /* 0x0000000c0448723c */ /* 0x042fec0000001848 */
[C---:B------:R-:W-:Y:S01]  /*5560*/  HMMA.16816.F32 R76, R4.reuse, R14, R76 ;  /* 0x0000000e044c723c */ /* 0x040fe2000000184c */
[----:B------:R-:W1:Y:S05]  /*5570*/  LDSM.16.MT88.4 R12, [R144+0xa800] ;  /* 0x00a80000900c783b */ /* 0x000e6a0000004200 */
[C---:B--2---:R-:W-:Y:S06]  /*5580*/  HMMA.16816.F32 R92, R4.reuse, R8, R92 ;  /* 0x00000008045c723c */ /* 0x044fec000000185c */
[----:B------:R-:W-:Y:S01]  /*5590*/  HMMA.16816.F32 R80, R4, R10, R80 ;  /* 0x0000000a0450723c */ /* 0x000fe20000001850 */
[----:B------:R-:W2:Y:S05]  /*55a0*/  LDSM.16.MT88.4 R8, [R148+0x9000] ;  /* 0x009000009408783b */ /* 0x000eaa0000004200 */
[----:B------:R-:W-:Y:S01]  /*55b0*/  HMMA.16816.F32 R84, R84, R22, RZ ;  /* 0x000000165454723c */ /* 0x000fe200000018ff */
[----:B------:R-:W-:Y:S05]  /*55c0*/  LDSM.16.MT88.4 R20, [R146+0x9000] ;  /* 0x009000009214783b */ /* 0x000fea0000004200 */
[C---:B------:R-:W-:Y:S06]  /*55d0*/  HMMA.16816.F32 R40, R4.reuse, R28, R40 ;  /* 0x0000001c0428723c */ /* 0x040fec0000001828 */
[----:B------:R-:W-:Y:S01]  /*55e0*/  HMMA.16816.F32 R44, R4, R30, R44 ;  /* 0x0000001e042c723c */ /* 0x000fe2000000182c */
[----:B------:R-:W-:Y:S01]  /*55f0*/  FFMA.FTZ R28, R134, UR12, -R135 ;  /* 0x0000000c861c7c23 */ /* 0x000fe20008010887 */
[----:B------:R-:W-:-:S04]  /*5600*/  FFMA.FTZ R29, R139, UR12, -R116 ;  /* 0x0000000c8b1d7c23 */ /* 0x000fc80008010874 */
[C---:B------:R-:W-:Y:S01]  /*5610*/  HMMA.16816.F32 R56, R4.reuse, R24, R56 ;  /* 0x000000180438723c */ /* 0x040fe20000001838 */
[--C-:B------:R-:W-:Y:S01]  /*5620*/  FFMA.FTZ R31, R143, UR12, -R116.reuse ;  /* 0x0000000c8f1f7c23 */ /* 0x100fe20008010874 */
[----:B------:R-:W-:Y:S01]  /*5630*/  FFMA.FTZ R30, R141, UR12, -R116 ;  /* 0x0000000c8d1e7c23 */ /* 0x000fe20008010874 */
[----:B------:R-:W-:Y:S03]  /*5640*/  MUFU.EX2 R28, R28 ;  /* 0x0000001c001c7308 */ /* 0x000fe60000000800 */
[----:B------:R-:W-:Y:S01]  /*5650*/  HMMA.16816.F32 R60, R4, R26, R60 ;  /* 0x0000001a043c723c */ /* 0x000fe2000000183c */
[--C-:B------:R-:W-:Y:S01]  /*5660*/  FFMA.FTZ R25, R130, UR12, -R135.reuse ;  /* 0x0000000c82197c23 */ /* 0x100fe20008010887 */
[----:B------:R-:W-:-:S03]  /*5670*/  FFMA.FTZ R24, R136, UR12, -R135 ;  /* 0x0000000c88187c23 */ /* 0x000fc60008010887 */
[----:B------:R-:W-:Y:S01]  /*5680*/  MUFU.EX2 R31, R31 ;  /* 0x0000001f001f7308 */ /* 0x000fe20000000800 */
[C---:B------:R-:W-:Y:S01]  /*5690*/  HMMA.16816.F32 R64, R4.reuse, R16, R64 ;  /* 0x000000100440723c */ /* 0x040fe20000001840 */
[--C-:B------:R-:W-:Y:S01]  /*56a0*/  FFMA.FTZ R27, R132, UR12, -R135.reuse ;  /* 0x0000000c841b7c23 */ /* 0x100fe20008010887 */
[--C-:B------:R-:W-:Y:S01]  /*56b0*/  FFMA.FTZ R26, R137, UR12, -R116.reuse ;  /* 0x0000000c891a7c23 */ /* 0x100fe20008010874 */
[----:B------:R-:W-:Y:S01]  /*56c0*/  FFMA.FTZ R137, R122, UR12, -R135 ;  /* 0x0000000c7a897c23 */ /* 0x000fe20008010887 */
[--C-:B------:R-:W-:Y:S01]  /*56d0*/  FFMA.FTZ R122, R133, UR12, -R116.reuse ;  /* 0x0000000c857a7c23 */ /* 0x100fe20008010874 */
[----:B------:R-:W-:Y:S01]  /*56e0*/  FFMA.FTZ R116, R119, UR12, -R116 ;  /* 0x0000000c77747c23 */ /* 0x000fe20008010874 */
[C---:B------:R-:W-:Y:S01]  /*56f0*/  HMMA.16816.F32 R68, R4.reuse, R18, R68 ;  /* 0x000000120444723c */ /* 0x040fe20000001844 */
[----:B------:R-:W3:Y:S01]  /*5700*/  MUFU.EX2 R27, R27 ;  /* 0x0000001b001b7308 */ /* 0x000ee20000000800 */
[----:B------:R-:W4:Y:S04]  /*5710*/  LDSM.16.MT88.4 R16, [R145+0x9000] ;  /* 0x009000009110783b */ /* 0x000f280000004200 */
[C---:B-1----:R-:W-:Y:S03]  /*5720*/  HMMA.16816.F32 R88, R4.reuse, R12, R88 ;  /* 0x0000000c0458723c */ /* 0x042fe60000001858 */
[----:B------:R-:W-:Y:S03]  /*5730*/  MUFU.EX2 R25, R25 ;  /* 0x0000001900197308 */ /* 0x000fe60000000800 */
[----:B------:R-:W-:Y:S01]  /*5740*/  HMMA.16816.F32 R84, R4, R14, R84 ;  /* 0x0000000e0454723c */ /* 0x000fe20000001854 */
[----:B------:R-:W1:Y:S04]  /*5750*/  LDSM.16.MT88.4 R12, [R144+0x9000] ;  /* 0x00900000900c783b */ /* 0x000e680000004200 */
[----:B------:R-:W5:Y:S02]  /*5760*/  MUFU.EX2 R24, R24 ;  /* 0x0000001800187308 */ /* 0x000f640000000800 */
[----:B---3--:R-:W-:-:S06]  /*5770*/  F2FP.F16.F32.PACK_AB R4, R27, R28 ;  /* 0x0000001c1b04723e */ /* 0x008fcc00000000ff */
[----:B------:R-:W3:Y:S08]  /*5780*/  MUFU.EX2 R30, R30 ;  /* 0x0000001e001e7308 */ /* 0x000ef00000000800 */
[----:B------:R-:W-:Y:S01]  /*5790*/  MUFU.EX2 R29, R29 ;  /* 0x0000001d001d7308 */ /* 0x000fe20000000800 */
[----:B-----5:R-:W-:-:S07]  /*57a0*/  F2FP.F16.F32.PACK_AB R6, R24, R25 ;  /* 0x000000191806723e */ /* 0x020fce00000000ff */
[----:B------:R-:W5:Y:S01]  /*57b0*/  MUFU.EX2 R26, R26 ;  /* 0x0000001a001a7308 */ /* 0x000f620000000800 */
[----:B---3--:R-:W-:Y:S01]  /*57c0*/  F2FP.F16.F32.PACK_AB R5, R30, R31 ;  /* 0x0000001f1e05723e */ /* 0x008fe200000000ff */
[----:B------:R-:W-:-:S04]  /*57d0*/  FADD.FTZ R31, R31, R0 ;  /* 0x000000001f1f7221 */ /* 0x000fc80000010000 */
[----:B------:R-:W-:Y:S02]  /*57e0*/  FADD.FTZ R30, R30, R31 ;  /* 0x0000001f1e1e7221 */ /* 0x000fe40000010000 */
[----:B------:R-:W3:Y:S08]  /*57f0*/  MUFU.EX2 R137, R137 ;  /* 0x0000008900897308 */ /* 0x000ef00000000800 */
[----:B------:R-:W3:Y:S01]  /*5800*/  MUFU.EX2 R122, R122 ;  /* 0x0000007a007a7308 */ /* 0x000ee20000000800 */
[----:B-----5:R-:W-:Y:S01]  /*5810*/  F2FP.F16.F32.PACK_AB R7, R26, R29 ;  /* 0x0000001d1a07723e */ /* 0x020fe200000000ff */
[----:B------:R-:W-:-:S04]  /*5820*/  FADD.FTZ R29, R29, R30 ;  /* 0x0000001e1d1d7221 */ /* 0x000fc80000010000 */
[----:B------:R-:W-:Y:S02]  /*5830*/  FADD.FTZ R29, R26, R29 ;  /* 0x0000001d1a1d7221 */ /* 0x000fe40000010000 */
[C---:B--2---:R-:W-:Y:S01]  /*5840*/  HMMA.16816.F32 R96, R4.reuse, R8, R96 ;  /* 0x000000080460723c */ /* 0x044fe20000001860 */
[----:B------:R-:W2:Y:S05]  /*5850*/  MUFU.EX2 R116, R116 ;  /* 0x0000007400747308 */ /* 0x000eaa0000000800 */
[C---:B------:R-:W-:Y:S01]  /*5860*/  HMMA.16816.F32 R36, R4.reuse, R10, R36 ;  /* 0x0000000a0424723c */ /* 0x040fe20000001824 */
[----:B------:R-:W5:Y:S05]  /*5870*/  LDSM.16.MT88.4 R8, [R148+0xb000] ;  /* 0x00b000009408783b */ /* 0x000f6a0000004200 */
[C---:B----4-:R-:W-:Y:S06]  /*5880*/  HMMA.16816.F32 R48, R4.reuse, R16, R48 ;  /* 0x000000100430723c */ /* 0x050fec0000001830 */
[C---:B------:R-:W-:Y:S01]  /*5890*/  HMMA.16816.F32 R52, R4.reuse, R18, R52 ;  /* 0x000000120434723c */ /* 0x040fe20000001834 */
[----:B------:R-:W4:Y:S05]  /*58a0*/  LDSM.16.MT88.4 R16, [R145+0xb000] ;  /* 0x00b000009110783b */ /* 0x000f2a0000004200 */
[C---:B------:R-:W-:Y:S06]  /*58b0*/  HMMA.16816.F32 R40, R4.reuse, R20, R40 ;  /* 0x000000140428723c */ /* 0x040fec0000001828 */
[C---:B------:R-:W-:Y:S01]  /*58c0*/  HMMA.16816.F32 R44, R4.reuse, R22, R44 ;  /* 0x00000016042c723c */ /* 0x040fe2000000182c */
[----:B------:R-:W3:Y:S05]  /*58d0*/  LDSM.16.MT88.4 R20, [R146+0xb000] ;  /* 0x00b000009214783b */ /* 0x000eea0000004200 */
[C---:B-1----:R-:W-:Y:S06]  /*58e0*/  HMMA.16816.F32 R56, R4.reuse, R12, R56 ;  /* 0x0000000c0438723c */ /* 0x042fec0000001838 */
[C---:B------:R-:W-:Y:S01]  /*58f0*/  HMMA.16816.F32 R60, R4.reuse, R14, R60 ;  /* 0x0000000e043c723c */ /* 0x040fe2000000183c */
[----:B------:R-:W1:Y:S05]  /*5900*/  LDSM.16.MT88.4 R12, [R144+0xb000] ;  /* 0x00b00000900c783b */ /* 0x000e6a0000004200 */
[C---:B-----5:R-:W-:Y:S06]  /*5910*/  HMMA.16816.F32 R64, R4.reuse, R8, R64 ;  /* 0x000000080440723c */ /* 0x060fec0000001840 */
[C---:B------:R-:W-:Y:S01]  /*5920*/  HMMA.16816.F32 R68, R4.reuse, R10, R68 ;  /* 0x0000000a0444723c */ /* 0x040fe20000001844 */
[----:B------:R-:W5:Y:S05]  /*5930*/  LDSM.16.MT88.4 R8, [R148+0x9800] ;  /* 0x009800009408783b */ /* 0x000f6a0000004200 */
[C---:B----4-:R-:W-:Y:S06]  /*5940*/  HMMA.16816.F32 R92, R4.reuse, R16, R92 ;  /* 0x00000010045c723c */ /* 0x050fec000000185c */
[C---:B------:R-:W-:Y:S01]  /*5950*/  HMMA.16816.F32 R80, R4.reuse, R18, R80 ;  /* 0x000000120450723c */ /* 0x040fe20000001850 */
[----:B------:R-:W4:Y:S05]  /*5960*/  LDSM.16.MT88.4 R16, [R145+0x9800] ;  /* 0x009800009110783b */ /* 0x000f2a0000004200 */
[C---:B---3--:R-:W-:Y:S06]  /*5970*/  HMMA.16816.F32 R72, R4.reuse, R20, R72 ;  /* 0x000000140448723c */ /* 0x048fec0000001848 */
[C---:B------:R-:W-:Y:S01]  /*5980*/  HMMA.16816.F32 R76, R4.reuse, R22, R76 ;  /* 0x00000016044c723c */ /* 0x040fe2000000184c */
[----:B------:R-:W-:Y:S05]  /*5990*/  LDSM.16.MT88.4 R20, [R146+0x9800] ;  /* 0x009800009214783b */ /* 0x000fea0000004200 */
[C---:B-1----:R-:W-:Y:S06]  /*59a0*/  HMMA.16816.F32 R88, R4.reuse, R12, R88 ;  /* 0x0000000c0458723c */ /* 0x042fec0000001858 */
[----:B------:R-:W-:Y:S01]  /*59b0*/  HMMA.16816.F32 R84, R4, R14, R84 ;  /* 0x0000000e0454723c */ /* 0x000fe20000001854 */
[----:B------:R-:W1:Y:S06]  /*59c0*/  LDSM.16.MT88.4 R12, [R144+0x9800] ;  /* 0x00980000900c783b */ /* 0x000e6c0000004200 */
[----:B------:R-:W-:-:S02]  /*59d0*/  F2FP.F16.F32.PACK_AB R4, R137, R118 ;  /* 0x000000768904723e */ /* 0x000fc400000000ff */
[----:B------:R-:W-:Y:S02]  /*59e0*/  F2FP.F16.F32.PACK_AB R6, R181, R120 ;  /* 0x00000078b506723e */ /* 0x000fe400000000ff */
[----:B------:R-:W-:Y:S01]  /*59f0*/  F2FP.F16.F32.PACK_AB R5, R123, R122 ;  /* 0x0000007a7b05723e */ /* 0x000fe200000000ff */
[----:B------:R-:W-:Y:S01]  /*5a00*/  FADD.FTZ R122, R122, R29 ;  /* 0x0000001d7a7a7221 */ /* 0x000fe20000010000 */
[----:B--2---:R-:W-:-:S03]  /*5a10*/  F2FP.F16.F32.PACK_AB R7, R116, R121 ;  /* 0x000000797407723e */ /* 0x004fc600000000ff */
[----:B------:R-:W-:-:S04]  /*5a20*/  FADD.FTZ R122, R123, R122 ;  /* 0x0000007a7b7a7221 */ /* 0x000fc80000010000 */
[----:B-----5:R-:W-:Y:S01]  /*5a30*/  HMMA.16816.F32 R96, R4, R8, R96 ;  /* 0x000000080460723c */ /* 0x020fe20000001860 */
[----:B------:R-:W-:-:S04]  /*5a40*/  FADD.FTZ R121, R121, R122 ;  /* 0x0000007a79797221 */ /* 0x000fc80000010000 */
[----:B------:R-:W-:Y:S01]  /*5a50*/  FADD.FTZ R179, R116, R121 ;  /* 0x0000007974b37221 */ /* 0x000fe20000010000 */
[C---:B------:R-:W-:Y:S01]  /*5a60*/  HMMA.16816.F32 R36, R4.reuse, R10, R36 ;  /* 0x0000000a0424723c */ /* 0x040fe20000001824 */
[----:B------:R-:W2:Y:S05]  /*5a70*/  LDSM.16.MT88.4 R8, [R148+0xb800] ;  /* 0x00b800009408783b */ /* 0x000eaa0000004200 */
[C---:B----4-:R-:W-:Y:S06]  /*5a80*/  HMMA.16816.F32 R48, R4.reuse, R16, R48 ;  /* 0x000000100430723c */ /* 0x050fec0000001830 */
[C---:B------:R-:W-:Y:S01]  /*5a90*/  HMMA.16816.F32 R52, R4.reuse, R18, R52 ;  /* 0x000000120434723c */ /* 0x040fe20000001834 */
[----:B------:R-:W3:Y:S05]  /*5aa0*/  LDSM.16.MT88.4 R16, [R146+0xb800] ;  /* 0x00b800009210783b */ /* 0x000eea0000004200 */
[C---:B-1----:R-:W-:Y:S06]  /*5ab0*/  HMMA.16816.F32 R56, R4.reuse, R12, R56 ;  /* 0x0000000c0438723c */ /* 0x042fec0000001838 */
[C---:B------:R-:W-:Y:S01]  /*5ac0*/  HMMA.16816.F32 R60, R4.reuse, R14, R60 ;  /* 0x0000000e043c723c */ /* 0x040fe2000000183c */
[----:B------:R-:W1:Y:S05]  /*5ad0*/  LDSM.16.MT88.4 R12, [R145+0xb800] ;  /* 0x00b80000910c783b */ /* 0x000e6a0000004200 */
[C---:B------:R-:W-:Y:S06]  /*5ae0*/  HMMA.16816.F32 R40, R4.reuse, R20, R40 ;  /* 0x000000140428723c */ /* 0x040fec0000001828 */
[C---:B------:R-:W-:Y:S06]  /*5af0*/  HMMA.16816.F32 R44, R4.reuse, R22, R44 ;  /* 0x00000016042c723c */ /* 0x040fec000000182c */
[C---:B--2---:R-:W-:Y:S06]  /*5b00*/  HMMA.16816.F32 R64, R4.reuse, R8, R64 ;  /* 0x000000080440723c */ /* 0x044fec0000001840 */
[C---:B------:R-:W-:Y:S01]  /*5b10*/  HMMA.16816.F32 R68, R4.reuse, R10, R68 ;  /* 0x0000000a0444723c */ /* 0x040fe20000001844 */
[----:B------:R-:W2:Y:S05]  /*5b20*/  LDSM.16.MT88.4 R8, [R144+0xb800] ;  /* 0x00b800009008783b */ /* 0x000eaa0000004200 */
[C---:B---3--:R-:W-:Y:S06]  /*5b30*/  HMMA.16816.F32 R72, R4.reuse, R16, R72 ;  /* 0x000000100448723c */ /* 0x048fec0000001848 */
[----:B------:R-:W-:Y:S01]  /*5b40*/  HMMA.16816.F32 R76, R4, R18, R76 ;  /* 0x00000012044c723c */ /* 0x000fe2000000184c */
[----:B------:R-:W-:-:S04]  /*5b50*/  FADD.FTZ R17, R107, R108 ;  /* 0x0000006c6b117221 */ /* 0x000fc80000010000 */
[----:B------:R-:W-:Y:S01]  /*5b60*/  FADD.FTZ R17, R106, R17 ;  /* 0x000000116a117221 */ /* 0x000fe20000010000 */
[----:B-1----:R-:W-:Y:S03]  /*5b70*/  HMMA.16816.F32 R92, R4, R12, R92 ;  /* 0x0000000c045c723c */ /* 0x002fe6000000185c */
[----:B------:R-:W-:-:S03]  /*5b80*/  FADD.FTZ R104, R104, R17 ;  /* 0x0000001168687221 */ /* 0x000fc60000010000 */
[----:B------:R-:W-:Y:S01]  /*5b90*/  HMMA.16816.F32 R80, R4, R14, R80 ;  /* 0x0000000e0450723c */ /* 0x000fe20000001850 */
[----:B------:R-:W-:-:S04]  /*5ba0*/  FADD.FTZ R33, R33, R104 ;  /* 0x0000006821217221 */ /* 0x000fc80000010000 */
[----:B------:R-:W-:-:S04]  /*5bb0*/  FADD.FTZ R28, R28, R33 ;  /* 0x000000211c1c7221 */ /* 0x000fc80000010000 */
[----:B------:R-:W-:Y:S01]  /*5bc0*/  FADD.FTZ R28, R27, R28 ;  /* 0x0000001c1b1c7221 */ /* 0x000fe20000010000 */
[C---:B--2---:R-:W-:Y:S06]  /*5bd0*/  HMMA.16816.F32 R88, R4.reuse, R8, R88 ;  /* 0x000000080458723c */ /* 0x044fec0000001858 */
[----:B------:R-:W-:Y:S01]  /*5be0*/  HMMA.16816.F32 R84, R4, R10, R84 ;  /* 0x0000000a0454723c */ /* 0x000fe20000001854 */
[----:B------:R-:W-:-:S04]  /*5bf0*/  FADD.FTZ R9, R25, R28 ;  /* 0x0000001c19097221 */ /* 0x000fc80000010000 */
[----:B------:R-:W-:-:S04]  /*5c00*/  FADD.FTZ R9, R24, R9 ;  /* 0x0000000918097221 */ /* 0x000fc80000010000 */
[----:B------:R-:W-:-:S04]  /*5c10*/  FADD.FTZ R118, R118, R9 ;  /* 0x0000000976767221 */ /* 0x000fc80000010000 */
[----:B------:R-:W-:-:S04]  /*5c20*/  FADD.FTZ R137, R137, R118 ;  /* 0x0000007689897221 */ /* 0x000fc80000010000 */
[----:B------:R-:W-:-:S04]  /*5c30*/  FADD.FTZ R120, R120, R137 ;  /* 0x0000008978787221 */ /* 0x000fc80000010000 */
[----:B------:R-:W-:Y:S01]  /*5c40*/  FADD.FTZ R181, R181, R120 ;  /* 0x00000078b5b57221 */ /* 0x000fe20000010000 */
[----:B------:R-:W-:Y:S06]  /*5c50*/  @!P4 BRA `(.L_x_5460) ;  /* 0x000000300080c947 */ /* 0x000fec0003800000 */
        /* <DEDUP_REMOVED lines=46> */
[----:B------:R-:W-:Y:S02]  /*5f40*/  IMAD.WIDE R10, R4, 0x4, R168 ;  /* 0x00000004040a7825 */ /* 0x000fe400078e02a8 */
        /* <DEDUP_REMOVED lines=11> */
[----:B------:R-:W-:Y:S02]  /*6000*/  IMAD R7, R4, UR4, RZ ;  /* 0x0000000404077c24 */ /* 0x000fe4000f8e02ff */
[----:B------:R-:W-:-:S04]  /*6010*/  IMAD.WIDE.U32 R4, R0, UR4, R8 ;  /* 0x0000000400047c25 */ /* 0x000fc8000f8e0008 */
[----:B------:R-:W-:-:S04]  /*6020*/  IMAD R7, R0, UR5, R7 ;  /* 0x0000000500077c24 */ /* 0x000fc8000f8e0207 */
[----:B------:R-:W-:Y:S01]  /*6030*/  IMAD.IADD R5, R5, 0x1, R7 ;  /* 0x0000000105057824 */ /* 0x000fe200078e0207 */
[----:B------:R-:W-:Y:S06]  /*6040*/  BRA `(.L_x_5462) ;  /* 0x0000000000087947 */ /* 0x000fec0003800000 */
.L_x_5461:
[----:B------:R-:W-:-:S04]  /*6050*/  LEA R4, -R124, RZ, 0x6 ;  /* 0x000000ff7c047211 */ /* 0x000fc800078e31ff */
[----:B------:R-:W-:-:S07]  /*6060*/  SHF.R.S32.HI R5, RZ, 0x1f, R4 ;  /* 0x0000001fff057819 */ /* 0x000fce0000011404 */
.L_x_5462:
[----:B------:R-:W-:Y:S01]  /*6070*/  ULDC UR4, c[0x0][0x2d0] ;  /* 0x0000b40000047ab9 */ /* 0x000fe20000000800 */
[----:B------:R-:W-:Y:S02]  /*6080*/  IADD3 R2, P3, R161, R4, RZ ;  /* 0x00000004a1027210 */ /* 0x000fe40007f7e0ff */
[----:B------:R-:W-:Y:S02]  /*6090*/  ISETP.GE.AND P1, PT, R157, UR4, PT ;  /* 0x000000049d007c0c */ /* 0x000fe4000bf26270 */
[----:B------:R-:W-:Y:S01]  /*60a0*/  ISETP.GE.AND P2, PT, R166, UR4, PT ;  /* 0x00000004a6007c0c */ /* 0x000fe2000bf46270 */
[----:B------:R-:W-:Y:S01]  /*60b0*/  IMAD.X R9, R160, 0x1, R5, P3 ;  /* 0x00000001a0097824 */ /* 0x000fe200018e0605 */
[----:B------:R-:W-:Y:S02]  /*60c0*/  IADD3 R0, P3, R161, R2, RZ ;  /* 0x00000002a1007210 */ /* 0x000fe40007f7e0ff */
[----:B------:R-:W-:-:S04]  /*60d0*/  LEA R130, P5, R4, R178, 0x1 ;  /* 0x000000b204827211 */ /* 0x000fc800078a08ff */
[----:B------:R-:W-:-:S03]  /*60e0*/  LEA.HI.X R131, R4, R183, R5, 0x1, P5 ;  /* 0x000000b704837211 */ /* 0x000fc600028f0c05 */
[----:B------:R-:W-:Y:S02]  /*60f0*/  @!P1 IADD3 R7, P4, R4, R34, RZ ;  /* 0x0000002204079210 */ /* 0x000fe40007f9e0ff */
[-C--:B------:R-:W-:Y:S01]  /*6100*/  @!P2 LEA R10, P5, R0, R178.reuse, 0x1 ;  /* 0x000000b2000aa211 */ /* 0x080fe200078a08ff */
[----:B------:R-:W-:Y:S02]  /*6110*/  @P2 STS.128 [R164+0x8000], RZ ;  /* 0x008000ffa4002388 */ /* 0x000fe40000000c00 */
[----:B------:R-:W-:Y:S01]  /*6120*/  @!P1 IMAD.X R6, R5, 0x1, R32, P4 ;  /* 0x0000000105069824 */ /* 0x000fe200020e0620 */
[C---:B------:R-:W-:Y:S01]  /*6130*/  @!P1 LEA R14, P4, R7.reuse, UR6, 0x1 ;  /* 0x00000006070e9c11 */ /* 0x040fe2000f8808ff */
[----:B------:R-:W-:Y:S01]  /*6140*/  @!PT LDS RZ, [RZ] ;  /* 0x00000000fffff984 */ /* 0x000fe20000000800 */
[----:B------:R-:W-:Y:S01]  /*6150*/  @!PT LDS RZ, [RZ] ;  /* 0x00000000fffff984 */ /* 0x000fe20000000800 */
[----:B------:R-:W-:Y:S01]  /*6160*/  @!PT LDS RZ, [RZ] ;  /* 0x00000000fffff984 */ /* 0x000fe20000000800 */
[----:B------:R-:W-:Y:S03]  /*6170*/  @!P2 LDGSTS.E.BYPASS.LTC128B.128 [R164+0x8000], desc[UR10][R130.64] ;  /* 0x0800000082a4afae */ /* 0x000fe6000b901d4a */
[----:B------:R-:W-:Y:S01]  /*6180*/  @!P1 LEA.HI.X R15, R7, UR7, R6, 0x1, P4 ;  /* 0x00000007070f9c11 */ /* 0x000fe2000a0f0c06 */
[----:B------:R-:W-:Y:S01]  /*6190*/  IMAD.X R7, R160, 0x1, R9, P3 ;  /* 0x00000001a0077824 */ /* 0x000fe200018e0609 */
[----:B------:R-:W-:Y:S01]  /*61a0*/  @!P2 LEA R12, P4, R2, R178, 0x1 ;  /* 0x000000b2020ca211 */ /* 0x000fe200078808ff */
[----:B------:R-:W-:Y:S01]  /*61b0*/  @P1 STS.128 [R164+0xa000], RZ ;  /* 0x00a000ffa4001388 */ /* 0x000fe20000000c00 */
[----:B------:R-:W-:-:S02]  /*61c0*/  IADD3 R5, P3, R161, R0, RZ ;  /* 0x00000000a1057210 */ /* 0x000fc40007f7e0ff */
[-C--:B------:R-:W-:Y:S01]  /*61d0*/  @!P2 LEA.HI.X R13, R2, R183.reuse, R9, 0x1, P4 ;  /* 0x000000b7020da211 */ /* 0x080fe200020f0c09 */
[----:B------:R-:W-:Y:S01]  /*61e0*/  @!PT LDS RZ, [RZ] ;  /* 0x00000000fffff984 */ /* 0x000fe20000000800 */
[----:B------:R-:W-:Y:S01]  /*61f0*/  @!PT LDS RZ, [RZ] ;  /* 0x00000000fffff984 */ /* 0x000fe20000000800 */
[----:B------:R-:W-:Y:S01]  /*6200*/  @!PT LDS RZ, [RZ] ;  /* 0x00000000fffff984 */ /* 0x000fe20000000800 */
[----:B------:R-:W-:Y:S01]  /*6210*/  @!P1 LDGSTS.E.BYPASS.LTC128B.128 [R164+0xa000], desc[UR10][R14.64+0x80] ;  /* 0x0a0000800ea49fae */ /* 0x000fe2000b901d4a */
[-CC-:B------:R-:W-:Y:S01]  /*6220*/  @!P2 LEA.HI.X R11, R0, R183.reuse, R7.reuse, 0x1, P5 ;  /* 0x000000b7000ba211 */ /* 0x180fe200028f0c07 */
[----:B------:R-:W-:Y:S01]  /*6230*/  IMAD.X R4, R160, 0x1, R7, P3 ;  /* 0x00000001a0047824 */ /* 0x000fe200018e0607 */
[-C--:B------:R-:W-:Y:S01]  /*6240*/  @!P1 IADD3 R2, P6, R2, R34.reuse, RZ ;  /* 0x0000002202029210 */ /* 0x080fe20007fde0ff */
[----:B------:R-:W-:Y:S01]  /*6250*/  @P2 STS.128 [R164+0x8800], RZ ;  /* 0x008800ffa4002388 */ /* 0x000fe20000000c00 */
[----:B------:R-:W-:Y:S02]  /*6260*/  @!P1 IADD3 R0, P5, R0, R34, RZ ;  /* 0x0000002200009210 */ /* 0x000fe40007fbe0ff */
[----:B------:R-:W-:Y:S01]  /*6270*/  @!P2 LEA R16, P4, R5, R178, 0x1 ;  /* 0x000000b20510a211 */ /* 0x000fe200078808ff */
[--C-:B------:R-:W-:Y:S01]  /*6280*/  @!P1 IMAD.X R9, R9, 0x1, R32.reuse, P6 ;  /* 0x0000000109099824 */ /* 0x100fe200030e0620 */
[----:B------:R-:W-:Y:S01]  /*6290*/  @!P1 IADD3 R34, P3, R5, R34, RZ ;  /* 0x0000002205229210 */ /* 0x000fe20007f7e0ff */
[----:B------:R-:W-:Y:S01]  /*62a0*/  @!P1 IMAD.X R7, R7, 0x1, R32, P5 ;  /* 0x0000000107079824 */ /* 0x000fe200028e0620 */
[----:B------:R-:W-:Y:S01]  /*62b0*/  @!P1 LEA R20, P5, R2, UR6, 0x1 ;  /* 0x0000000602149c11 */ /* 0x000fe2000f8a08ff */
[----:B------:R-:W-:Y:S01]  /*62c0*/  @!PT LDS RZ, [RZ] ;  /* 0x00000000fffff984 */ /* 0x000fe20000000800 */
[----:B------:R-:W-:Y:S01]  /*62d0*/  @!PT LDS RZ, [RZ] ;  /* 0x00000000fffff984 */ /* 0x000fe20000000800 */
[----:B------:R-:W-:Y:S01]  /*62e0*/  @!PT LDS RZ, [RZ] ;  /* 0x00000000fffff984 */ /* 0x000fe20000000800 */
[----:B------:R-:W-:Y:S01]  /*62f0*/  @!P2 LDGSTS.E.BYPASS.LTC128B.128 [R164+0x8800], desc[UR10][R12.64] ;  /* 0x088000000ca4afae */ /* 0x000fe2000b901d4a */
[----:B------:R-:W-:Y:S01]  /*6300*/  @!P2 LEA.HI.X R17, R5, R183, R4, 0x1, P4 ;  /* 0x000000b70511a211 */ /* 0x000fe200020f0c04 */
[----:B------:R-:W-:Y:S01]  /*6310*/  @!P1 IMAD.X R5, R4, 0x1, R32, P3 ;  /* 0x0000000104059824 */ /* 0x000fe200018e0620 */
[----:B------:R-:W-:Y:S01]  /*6320*/  @!P1 LEA R18, P4, R0, UR6, 0x1 ;  /* 0x0000000600129c11 */ /* 0x000fe2000f8808ff */
[----:B------:R-:W-:Y:S01]  /*6330*/  @P1 STS.128 [R164+0xa800], RZ ;  /* 0x00a800ffa4001388 */ /* 0x000fe20000000c00 */
[----:B------:R-:W-:Y:S01]  /*6340*/  @!P1 LEA.HI.X R21, R2, UR7, R9, 0x1, P5 ;  /* 0x0000000702159c11 */ /* 0x000fe2000a8f0c09 */
[----:B------:R-:W-:Y:S01]  /*6350*/  IMAD.MOV.U32 R178, RZ, RZ, R130 ;  /* 0x000000ffffb27224 */ /* 0x000fe200078e0082 */
[----:B------:R-:W-:Y:S01]  /*6360*/  @!P1 LEA R8, P3, R34, UR6, 0x1 ;  /* 0x0000000622089c11 */ /* 0x000fe2000f8608ff */
[----:B------:R-:W-:Y:S01]  /*6370*/  IMAD.MOV.U32 R183, RZ, RZ, R131 ;  /* 0x000000ffffb77224 */ /* 0x000fe200078e0083 */
[----:B------:R-:W-:Y:S01]  /*6380*/  @!P1 LEA.HI.X R19, R0, UR7, R7, 0x1, P4 ;  /* 0x0000000700139c11 */ /* 0x000fe2000a0f0c07 */
[----:B------:R-:W-:Y:S01]  /*6390*/  @!PT LDS RZ, [RZ] ;  /* 0x00000000fffff984 */ /* 0x000fe20000000800 */
[----:B------:R-:W-:Y:S01]  /*63a0*/  @!PT LDS RZ, [RZ] ;  /* 0x00000000fffff984 */ /* 0x000fe20000000800 */
[----:B------:R-:W-:Y:S01]  /*63b0*/  @!PT LDS RZ, [RZ] ;  /* 0x00000000fffff984 */ /* 0x000fe20000000800 */
[----:B------:R1:W-:Y:S01]  /*63c0*/  @!P1 LDGSTS.E.BYPASS.LTC128B.128 [R164+0xa800], desc[UR10][R20.64+0x80] ;  /* 0x0a80008014a49fae */ /* 0x0003e2000b901d4a */
[----:B------:R-:W-:-:S02]  /*63d0*/  @!P1 LEA.HI.X R9, R34, UR7, R5, 0x1, P3 ;  /* 0x0000000722099c11 */ /* 0x000fc400098f0c05 */
        /* <DEDUP_REMOVED lines=23> */
[----:B-1----:R-:W1:Y:S04]  /*6550*/  LDSM.16.M88.4 R20, [R154+0x4800] ;  /* 0x004800009a14783b */ /* 0x002e680000000200 */
[----:B------:R-:W2:Y:S04]  /*6560*/  LDSM.16.M88.4 R12, [R154+0x5000] ;  /* 0x005000009a0c783b */ /* 0x000ea80000000200 */
[----:B------:R-:W3:Y:S04]  /*6570*/  LDSM.16.M88.4 R108, [R154+0x5800] ;  /* 0x005800009a6c783b */ /* 0x000ee80000000200 */
[----:B------:R-:W-:Y:S04]  /*6580*/  LDSM.16.M88.4 R104, [R153] ;  /* 0x000000009968783b */ /* 0x000fe80000000200 */
[----:B------:R-:W5:Y:S04]  /*6590*/  LDSM.16.M88.4 R120, [R152] ;  /* 0x000000009878783b */ /* 0x000f680000000200 */
[----:B------:R-:W5:Y:S04]  /*65a0*/  LDSM.16.M88.4 R116, [R152+0x800] ;  /* 0x000800009874783b */ /* 0x000f680000000200 */
[----:B------:R-:W5:Y:S01]  /*65b0*/  LDSM.16.M88.4 R112, [R152+0x1000] ;  /* 0x001000009870783b */ /* 0x000f620000000200 */
[----:B------:R-:W3:Y:S03]  /*65c0*/  S2R R0, SR_TID.X ;  /* 0x0000000000007919 */ /* 0x000ee60000002100 */
[----:B------:R-:W0:Y:S01]  /*65d0*/  LDGDEPBAR ;  /* 0x00000000000079af */ /* 0x000e220000000000 */
[C---:B----4-:R-:W-:Y:S06]  /*65e0*/  HMMA.16816.F32 R32, R4.reuse, R28, RZ ;  /* 0x0000001c0420723c */ /* 0x050fec00000018ff */
[C---:B-1----:R-:W-:Y:S06]  /*65f0*/  HMMA.16816.F32 R24, R4.reuse, R20, RZ ;  /* 0x000000140418723c */ /* 0x042fec00000018ff */
[C---:B--2---:R-:W-:Y:S06]  /*6600*/  HMMA.16816.F32 R16, R4.reuse, R12, RZ ;  /* 0x0000000c0410723c */ /* 0x044fec00000018ff */
[C---:B------:R-:W-:Y:S06]  /*6610*/  HMMA.16816.F32 R28, R4.reuse, R30, RZ ;  /* 0x0000001e041c723c */ /* 0x040fec00000018ff */
[----:B------:R-:W-:Y:S01]  /*6620*/  HMMA.16816.F32 R20, R4, R22, RZ ;  /* 0x000000160414723c */ /* 0x000fe200000018ff */
[----:B---3--:R-:W-:-:S05]  /*6630*/  IMAD.SHL.U32 R0, R0, 0x2, RZ ;  /* 0x0000000200007824 */ /* 0x008fca00078e00ff */
[C---:B------:R-:W-:Y:S06]  /*6640*/  HMMA.16816.F32 R12, R4.reuse, R14, RZ ;  /* 0x0000000e040c723c */ /* 0x040fec00000018ff */
[C---:B------:R-:W-:Y:S06]  /*6650*/  HMMA.16816.F32 R8, R4.reuse, R108, RZ ;  /* 0x0000006c0408723c */ /* 0x040fec00000018ff */
[----:B------:R-:W-:Y:S01]  /*6660*/  HMMA.16816.F32 R4, R4, R110, RZ ;  /* 0x0000006e0404723c */ /* 0x000fe200000018ff */
[----:B------:R-:W1:Y:S05]  /*6670*/  LDSM.16.M88.4 R108, [R152+0x1800] ;  /* 0x00180000986c783b */ /* 0x000e6a0000000200 */
        /* <DEDUP_REMOVED lines=11> */
[----:B------:R-:W1:Y:S04]  /*6730*/  LDSM.16.M88.4 R104, [R151] ;  /* 0x000000009768783b */ /* 0x000e680000000200 */
[----:B------:R-:W2:Y:S01]  /*6740*/  LDSM.16.M88.4 R108, [R147+0x5800] ;  /* 0x00580000936c783b */ /* 0x000ea20000000200 */
[C---:B-1----:R-:W-:Y:S06]  /*6750*/  HMMA.16816.F32 R32, R104.reuse, R120, R32 ;  /* 0x000000786820723c */ /* 0x042fec0000001820 */
[C---:B------:R-:W-:Y:S01]  /*6760*/  HMMA.16816.F32 R28, R104.reuse, R122, R28 ;  /* 0x0000007a681c723c */ /* 0x040fe2000000181c */
[----:B------:R-:W-:Y:S05]  /*6770*/  LDSM.16.M88.4 R120, [R149] ;  /* 0x000000009578783b */ /* 0x000fea0000000200 */
        /* <DEDUP_REMOVED lines=8> */
[----:B------:R-:W1:Y:S04]  /*6800*/  LDSM.16.M88.4 R104, [R150] ;  /* 0x000000009668783b */ /* 0x000e680000000200 */
[----:B------:R-:W2:Y:S01]  /*6810*/  LDSM.16.M88.4 R108, [R149+0x1800] ;  /* 0x00180000956c783b */ /* 0x000ea20000000200 */
        /* <DEDUP_REMOVED lines=11> */
[----:B------:R-:W1:Y:S04]  /*68d0*/  LDSM.16.M88.4 R104, [R155+0x2000] ;  /* 0x002000009b68783b */ /* 0x000e680000000200 */
        /* <DEDUP_REMOVED lines=19> */
[----:B------:R-:W1:Y:S05]  /*6a10*/  LDSM.16.M88.4 R116, [R147+0x6000] ;  /* 0x006000009374783b */ /* 0x000e6a0000000200 */
[C---:B------:R-:W-:Y:S06]  /*6a20*/  HMMA.16816.F32 R16, R104.reuse, R112, R16 ;  /* 0x000000706810723c */ /* 0x040fec0000001810 */
[C---:B------:R-:W-:Y:S01]  /*6a30*/  HMMA.16816.F32 R12, R104.reuse, R114, R12 ;  /* 0x00000072680c723c */ /* 0x040fe2000000180c */
[----:B------:R-:W3:Y:S05]  /*6a40*/  LDSM.16.M88.4 R112, [R147+0x6800] ;  /* 0x006800009370783b */ /* 0x000eea0000000200 */
[C---:B--2---:R-:W-:Y:S06]  /*6a50*/  HMMA.16816.F32 R8, R104.reuse, R108, R8 ;  /* 0x0000006c6808723c */ /* 0x044fec0000001808 */
[----:B------:R-:W-:Y:S01]  /*6a60*/  HMMA.16816.F32 R4, R104, R110, R4 ;  /* 0x0000006e6804723c */ /* 0x000fe20000001804 */
[----:B------:R-:W2:Y:S04]  /*6a70*/  LDSM.16.M88.4 R104, [R147+0x7800] ;  /* 0x007800009368783b */ /* 0x000ea80000000200 */
[----:B------:R-:W4:Y:S01]  /*6a80*/  LDSM.16.M88.4 R108, [R147+0x7000] ;  /* 0x00700000936c783b */ /* 0x000f220000000200 */
[C---:B-1----:R-:W-:Y:S06]  /*6a90*/  HMMA.16816.F32 R32, R120.reuse, R116, R32 ;  /* 0x000000747820723c */ /* 0x042fec0000001820 */
[C---:B------:R-:W-:Y:S01]  /*6aa0*/  HMMA.16816.F32 R28, R120.reuse, R118, R28 ;  /* 0x00000076781c723c */ /* 0x040fe2000000181c */
[----:B------:R-:W-:Y:S05]  /*6ab0*/  LDSM.16.M88.4 R116, [R150+0x2000] ;  /* 0x002000009674783b */ /* 0x000fea0000000200 */
[C---:B---3--:R-:W-:Y:S06]  /*6ac0*/  HMMA.16816.F32 R24, R120.reuse, R112, R24 ;  /* 0x000000707818723c */ /* 0x048fec0000001818 */
[C---:B------:R-:W-:Y:S01]  /*6ad0*/  HMMA.16816.F32 R20, R120.reuse, R114, R20 ;  /* 0x000000727814723c */ /* 0x040fe20000001814 */
[----:B------:R-:W1:Y:S05]  /*6ae0*/  LDSM.16.M88.4 R112, [R149+0x2000] ;  /* 0x002000009570783b */ /* 0x000e6a0000000200 */
[C---:B--2---:R-:W-:Y:S06]  /*6af0*/  HMMA.16816.F32 R8, R120.reuse, R104, R8 ;  /* 0x000000687808723c */ /* 0x044fec0000001808 */
[C---:B------:R-:W-:Y:S01]  /*6b00*/  HMMA.16816.F32 R4, R120.reuse, R106, R4 ;  /* 0x0000006a7804723c */ /* 0x040fe20000001804 */
[----:B------:R-:W2:Y:S05]  /*6b10*/  LDSM.16.M88.4 R104, [R149+0x3000] ;  /* 0x003000009568783b */ /* 0x000eaa0000000200 */
[C---:B----4-:R-:W-:Y:S06]  /*6b20*/  HMMA.16816.F32 R16, R120.reuse, R108, R16 ;  /* 0x0000006c7810723c */ /* 0x050fec0000001810 */
[----:B------:R-:W-:Y:S01]  /*6b30*/  HMMA.16816.F32 R12, R120, R110, R12 ;  /* 0x0000006e780c723c */ /* 0x000fe2000000180c */
[----:B------:R-:W3:Y:S05]  /*6b40*/  LDSM.16.M88.4 R108, [R149+0x2800] ;  /* 0x00280000956c783b */ /* 0x000eea0000000200 */
[C---:B-1----:R-:W-:Y:S06]  /*6b50*/  HMMA.16816.F32 R32, R116.reuse, R112, R32 ;  /* 0x000000707420723c */ /* 0x042fec0000001820 */
[C---:B------:R-:W-:Y:S06]  /*6b60*/  HMMA.16816.F32 R28, R116.reuse, R114, R28 ;  /* 0x00000072741c723c */ /* 0x040fec000000181c */
[C---:B--2---:R-:W-:Y:S06]  /*6b70*/  HMMA.16816.F32 R16, R116.reuse, R104, R16 ;  /* 0x000000687410723c */ /* 0x044fec0000001810 */
[----:B------:R-:W-:Y:S01]  /*6b80*/  HMMA.16816.F32 R12, R116, R106, R12 ;  /* 0x0000006a740c723c */ /* 0x000fe2000000180c */
[----:B------:R-:W1:Y:S01]  /*6b90*/  LDSM.16.M88.4 R104, [R149+0x3800] ;  /* 0x003800009568783b */ /* 0x000e620000000200 */
[----:B------:R-:W-:-:S04]  /*6ba0*/  DEPBAR.LE SB0, 0x0 ;  /* 0x000080000000791a */ /* 0x000fc80000000000 */
[C---:B---3--:R-:W-:Y:S06]  /*6bb0*/  HMMA.16816.F32 R24, R116.reuse, R108, R24 ;  /* 0x0000006c7418723c */ /* 0x048fec0000001818 */
[----:B------:R-:W-:Y:S01]  /*6bc0*/  HMMA.16816.F32 R20, R116, R110, R20 ;  /* 0x0000006e7414723c */ /* 0x000fe20000001814 */
[----:B------:R-:W-:-:S05]  /*6bd0*/  LOP3.LUT R108, R0, 0x6, RZ, 0xc0, !PT ;  /* 0x00000006006c7812 */ /* 0x000fca00078ec0ff */
[----:B------:R-:W-:-:S04]  /*6be0*/  IMAD R108, R163, 0x40, R108 ;  /* 0x00000040a36c7824 */ /* 0x000fc800078e026c */
[C---:B------:R-:W-:Y:S02]  /*6bf0*/  VIADD R0, R108.reuse, 0x1 ;  /* 0x000000016c007836 */ /* 0x040fe40000000000 */
[C---:B------:R-:W-:Y:S02]  /*6c00*/  VIADD R101, R108.reuse, 0x8 ;  /* 0x000000086c657836 */ /* 0x040fe40000000000 */
[----:B------:R-:W-:Y:S01]  /*6c10*/  VIADD R2, R108, 0x9 ;  /* 0x000000096c027836 */ /* 0x000fe20000000000 */
[----:B------:R-:W-:Y:S01]  /*6c20*/  BAR.SYNC.DEFER_BLOCKING 0x0 ;  /* 0x0000000000007b1d */ /* 0x000fe20000010000 */
[CC--:B------:R-:W-:Y:S02]  /*6c30*/  ISETP.GE.AND P6, PT, R0.reuse, R129.reuse, PT ;  /* 0x000000810000720c */ /* 0x0c0fe40003fc6270 */
[----:B------:R-:W-:Y:S02]  /*6c40*/  ISETP.GE.AND P4, PT, R0, R128, PT ;  /* 0x000000800000720c */ /* 0x000fe40003f86270 */
[----:B------:R-:W-:-:S02]  /*6c50*/  ISETP.GE.AND P5, PT, R101, R129, PT ;  /* 0x000000816500720c */ /* 0x000fc40003fa6270 */
[----:B------:R-:W-:Y:S01]  /*6c60*/  FSEL R0, R33, -INF , !P6 ;  /* 0xff80000021007808 */ /* 0x000fe20007000000 */
[C---:B------:R-:W-:Y:S01]  /*6c70*/  VIADD R33, R108.reuse, 0x10 ;  /* 0x000000106c217836 */ /* 0x040fe20000000000 */
[-C--:B------:R-:W-:Y:S01]  /*6c80*/  ISETP.GE.AND P6, PT, R101, R128.reuse, PT ;  /* 0x000000806500720c */ /* 0x080fe20003fc6270 */
[----:B------:R-:W-:Y:S01]  /*6c90*/  VIADD R101, R108, 0x11 ;  /* 0x000000116c657836 */ /* 0x000fe20000000000 */
[----:B------:R-:W-:Y:S02]  /*6ca0*/  FSEL R35, R35, -INF , !P4 ;  /* 0xff80000023237808 */ /* 0x000fe40006000000 */
[----:B------:R-:W-:Y:S01]  /*6cb0*/  ISETP.GE.AND P4, PT, R2, R129, PT ;  /* 0x000000810200720c */ /* 0x000fe20003f86270 */
[----:B-1----:R-:W-:Y:S01]  /*6cc0*/  HMMA.16816.F32 R8, R116, R104, R8 ;  /* 0x000000687408723c */ /* 0x002fe20000001808 */
[----:B------:R-:W-:Y:S02]  /*6cd0*/  FSEL R28, R28, -INF , !P5 ;  /* 0xff8000001c1c7808 */ /* 0x000fe40006800000 */
[----:B------:R-:W-:-:S02]  /*6ce0*/  ISETP.GE.AND P5, PT, R2, R128, PT ;  /* 0x000000800200720c */ /* 0x000fc40003fa6270 */
[----:B------:R-:W-:Y:S01]  /*6cf0*/  FSEL R113, R30, -INF , !P6 ;  /* 0xff8000001e717808 */ /* 0x000fe20007000000 */
[C---:B------:R-:W-:Y:S01]  /*6d00*/  VIADD R30, R108.reuse, 0x18 ;  /* 0x000000186c1e7836 */ /* 0x040fe20000000000 */
[-C--:B------:R-:W-:Y:S01]  /*6d10*/  ISETP.GE.AND P6, PT, R33, R129.reuse, PT ;  /* 0x000000812100720c */ /* 0x080fe20003fc6270 */
[----:B------:R-:W-:Y:S01]  /*6d20*/  HMMA.16816.F32 R4, R116, R106, R4 ;  /* 0x0000006a7404723c */ /* 0x000fe20000001804 */
[----:B------:R-:W-:Y:S01]  /*6d30*/  FSEL R2, R29, -INF , !P4 ;  /* 0xff8000001d027808 */ /* 0x000fe20006000000 */
[----:B------:R-:W-:Y:S01]  /*6d40*/  VIADD R29, R108, 0x19 ;  /* 0x000000196c1d7836 */ /* 0x000fe20000000000 */
[----:B------:R-:W-:Y:S02]  /*6d50*/  ISETP.GE.AND P4, PT, R33, R128, PT ;  /* 0x000000802100720c */ /* 0x000fe40003f86270 */
[----:B------:R-:W-:Y:S02]  /*6d60*/  FSEL R33, R31, -INF , !P5 ;  /* 0xff8000001f217808 */ /* 0x000fe40006800000 */
[----:B------:R-:W-:-:S02]  /*6d70*/  ISETP.GE.AND P5, PT, R101, R129, PT ;  /* 0x000000816500720c */ /* 0x000fc40003fa6270 */
[----:B------:R-:W-:Y:S02]  /*6d80*/  FSEL R114, R24, -INF , !P6 ;  /* 0xff80000018727808 */ /* 0x000fe40007000000 */
[-C--:B------:R-:W-:Y:S02]  /*6d90*/  ISETP.GE.AND P6, PT, R101, R128.reuse, PT ;  /* 0x000000806500720c */ /* 0x080fe40003fc6270 */
[----:B------:R-:W-:Y:S01]  /*6da0*/  FSEL R137, R26, -INF , !P4 ;  /* 0xff8000001a897808 */ /* 0x000fe20006000000 */
[----:B------:R-:W-:Y:S01]  /*6db0*/  VIADD R26, R108, 0x20 ;  /* 0x000000206c1a7836 */ /* 0x000fe20000000000 */
[----:B------:R-:W-:Y:S02]  /*6dc0*/  FSEL R24, R25, -INF , !P5 ;  /* 0xff80000019187808 */ /* 0x000fe40006800000 */
[C---:B------:R-:W-:Y:S02]  /*6dd0*/  ISETP.GE.AND P4, PT, R30.reuse, R129, PT ;  /* 0x000000811e00720c */ /* 0x040fe40003f86270 */
[----:B------:R-:W-:-:S02]  /*6de0*/  ISETP.GE.AND P5, PT, R30, R128, PT ;  /* 0x000000801e00720c */ /* 0x000fc40003fa6270 */
[----:B------:R-:W-:Y:S02]  /*6df0*/  FSEL R135, R27, -INF , !P6 ;  /* 0xff8000001b877808 */ /* 0x000fe40007000000 */
[CC--:B------:R-:W-:Y:S02]  /*6e00*/  ISETP.GE.AND P6, PT, R29.reuse, R129.reuse, PT ;  /* 0x000000811d00720c */ /* 0x0c0fe40003fc6270 */
[----:B------:R-:W-:Y:S02]  /*6e10*/  FSEL R20, R20, -INF , !P4 ;  /* 0xff80000014147808 */ /* 0x000fe40006000000 */
[----:B------:R-:W-:Y:S02]  /*6e20*/  FSEL R25, R22, -INF , !P5 ;  /* 0xff80000016197808 */ /* 0x000fe40006800000 */
[----:B------:R-:W-:Y:S02]  /*6e30*/  ISETP.GE.AND P4, PT, R29, R128, PT ;  /* 0x000000801d00720c */ /* 0x000fe40003f86270 */
[----:B------:R-:W-:Y:S01]  /*6e40*/  FSEL R22, R21, -INF , !P6 ;  /* 0xff80000015167808 */ /* 0x000fe20007000000 */
[C---:B------:R-:W-:Y:S01]  /*6e50*/  VIADD R21, R108.reuse, 0x21 ;  /* 0x000000216c157836 */ /* 0x040fe20000000000 */
[----:B------:R-:W-:Y:S01]  /*6e60*/  FSEL R27, R23, -INF , !P4 ;  /* 0xff800000171b7808 */ /* 0x000fe20006000000 */
[----:B------:R-:W-:Y:S01]  /*6e70*/  VIADD R23, R108, 0x28 ;  /* 0x000000286c177836 */ /* 0x000fe20000000000 */
[----:B------:R-:W-:-:S02]  /*6e80*/  ISETP.GE.AND P5, PT, R26, R129, PT ;  /* 0x000000811a00720c */ /* 0x000fc40003fa6270 */
[-C--:B------:R-:W-:Y:S02]  /*6e90*/  ISETP.GE.AND P6, PT, R26, R128.reuse, PT ;  /* 0x000000801a00720c */ /* 0x080fe40003fc6270 */
[CC--:B------:R-:W-:Y:S02]  /*6ea0*/  ISETP.GE.AND P4, PT, R21.reuse, R129.reuse, PT ;  /* 0x000000811500720c */ /* 0x0c0fe40003f86270 */
[----:B------:R-:W-:Y:S01]  /*6eb0*/  FSEL R120, R16, -INF , !P5 ;  /* 0xff80000010787808 */ /* 0x000fe20006800000 */
[----:B------:R-:W-:Y:S01]  /*6ec0*/  VIADD R16, R108, 0x29 ;  /* 0x000000296c107836 */ /* 0x000fe20000000000 */
[----:B------:R-:W-:Y:S02]  /*6ed0*/  FSEL R123, R18, -INF , !P6 ;  /* 0xff800000127b7808 */ /* 0x000fe40007000000 */
[----:B------:R-:W-:Y:S02]  /*6ee0*/  ISETP.GE.AND P5, PT, R21, R128, PT ;  /* 0x000000801500720c */ /* 0x000fe40003fa6270 */
[----:B------:R-:W-:-:S02]  /*6ef0*/  ISETP.GE.AND P6, PT, R23, R129, PT ;  /* 0x000000811700720c */ /* 0x000fc40003fc6270 */
[----:B------:R-:W-:Y:S01]  /*6f00*/  FSEL R122, R17, -INF , !P4 ;  /* 0xff800000117a7808 */ /* 0x000fe20006000000 */
[----:B------:R-:W-:Y:S01]  /*6f10*/  VIADD R17, R108, 0x30 ;  /* 0x000000306c117836 */ /* 0x000fe20000000000 */
[-C--:B------:R-:W-:Y:S02]  /*6f20*/  ISETP.GE.AND P4, PT, R23, R128.reuse, PT ;  /* 0x000000801700720c */ /* 0x080fe40003f86270 */
[----:B------:R-:W-:Y:S02]  /*6f30*/  FSEL R133, R19, -INF , !P5 ;  /* 0xff80000013857808 */ /* 0x000fe40006800000 */
[----:B------:R-:W-:Y:S01]  /*6f40*/  FSEL R134, R12, -INF , !P6 ;  /* 0xff8000000c867808 */ /* 0x000fe20007000000 */
[----:B------:R-:W-:Y:S01]  /*6f50*/  VIADD R12, R108, 0x31 ;  /* 0x000000316c0c7836 */ /* 0x000fe20000000000 */
[C---:B------:R-:W-:Y:S02]  /*6f60*/  ISETP.GE.AND P5, PT, R16.reuse, R129, PT ;  /* 0x000000811000720c */ /* 0x040fe40003fa6270 */
[----:B------:R-:W-:-:S02]  /*6f70*/  ISETP.GE.AND P6, PT, R16, R128, PT ;  /* 0x000000801000720c */ /* 0x000fc40003fc6270 */
[----:B------:R-:W-:Y:S02]  /*6f80*/  FSEL R125, R14, -INF , !P4 ;  /* 0xff8000000e7d7808 */ /* 0x000fe40006000000 */
[-C--:B------:R-:W-:Y:S02]  /*6f90*/  ISETP.GE.AND P4, PT, R17, R129.reuse, PT ;  /* 0x000000811100720c */ /* 0x080fe40003f86270 */
[----:B------:R-:W-:Y:S01]  /*6fa0*/  FSEL R132, R13, -INF , !P5 ;  /* 0xff8000000d847808 */ /* 0x000fe20006800000 */
[----:B------:R-:W-:Y:S01]  /*6fb0*/  VIADD R13, R108, 0x38 ;  /* 0x000000386c0d7836 */ /* 0x000fe20000000000 */
[----:B------:R-:W-:Y:S02]  /*6fc0*/  FSEL R121, R15, -INF , !P6 ;  /* 0xff8000000f797808 */ /* 0x000fe40007000000 */
[----:B------:R-:W-:Y:S02]  /*6fd0*/  ISETP.GE.AND P6, PT, R12, R129, PT ;  /* 0x000000810c00720c */ /* 0x000fe40003fc6270 */
[----:B------:R-:W-:Y:S01]  /*6fe0*/  FSEL R109, R8, -INF , !P4 ;  /* 0xff800000086d7808 */ /* 0x000fe20006000000 */
[----:B------:R-:W-:Y:S01]  /*6ff0*/  VIADD R8, R108, 0x39 ;  /* 0x000000396c087836 */ /* 0x000fe20000000000 */
[----:B------:R-:W-:-:S02]  /*7000*/  ISETP.GE.AND P5, PT, R17, R128, PT ;  /* 0x000000801100720c */ /* 0x000fc40003fa6270 */
[-C--:B------:R-:W-:Y:S02]  /*7010*/  ISETP.GE.AND P4, PT, R12, R128.reuse, PT ;  /* 0x000000800c00720c */ /* 0x080fe40003f86270 */
[----:B------:R-:W-:Y:S02]  /*7020*/  FSEL R110, R9, -INF , !P6 ;  /* 0xff800000096e7808 */ /* 0x000fe40007000000 */
[----:B------:R-:W-:Y:S02]  /*7030*/  FSEL R106, R10, -INF , !P5 ;  /* 0xff8000000a6a7808 */ /* 0x000fe40006800000 */
[----:B------:R-:W-:Y:S02]  /*7040*/  ISETP.GE.AND P6, PT, R13, R128, PT ;  /* 0x000000800d00720c */ /* 0x000fe40003fc6270 */
[----:B------:R-:W-:Y:S02]  /*7050*/  FSEL R105, R11, -INF , !P4 ;  /* 0xff8000000b697808 */ /* 0x000fe40006000000 */
[----:B------:R-:W-:-:S02]  /*7060*/  ISETP.GE.AND P5, PT, R13, R129, PT ;  /* 0x000000810d00720c */ /* 0x000fc40003fa6270 */
[-C--:B------:R-:W-:Y:S02]  /*7070*/  ISETP.GE.AND P4, PT, R108, R129.reuse, PT ;  /* 0x000000816c00720c */ /* 0x080fe40003f86270 */
[----:B------:R-:W-:Y:S02]  /*7080*/  FSEL R101, R6, -INF , !P6 ;  /* 0xff80000006657808 */ /* 0x000fe40007000000 */
[----:B------:R-:W-:Y:S02]  /*7090*/  FSEL R111, R4, -INF , !P5 ;  /* 0xff800000046f7808 */ /* 0x000fe40006800000 */
[----:B------:R-:W-:Y:S02]  /*70a0*/  FSEL R6, R32, -INF , !P4 ;  /* 0xff80000020067808 */ /* 0x000fe40006000000 */
[----:B------:R-:W-:Y:S02]  /*70b0*/  ISETP.GE.AND P5, PT, R108, R128, PT ;  /* 0x000000806c00720c */ /* 0x000fe40003fa6270 */
        /* <DEDUP_REMOVED lines=55> */
[----:B------:R-:W-:-:S04]  /*7430*/  IMAD.WIDE.U32 R12, R10, R102, RZ ;  /* 0x000000660a0c7225 */ /* 0x000fc800078e00ff */
[----:B------:R-:W-:-:S04]  /*7440*/  IMAD R7, R7, R102, RZ ;  /* 0x0000006607077224 */ /* 0x000fc800078e02ff */
[----:B------:R-:W-:-:S04]  /*7450*/  IMAD R7, R10, R103, R7 ;  /* 0x000000670a077224 */ /* 0x000fc800078e0207 */
[----:B------:R-:W-:Y:S01]  /*7460*/  IMAD.IADD R13, R13, 0x1, R7 ;  /* 0x000000010d0d7824 */ /* 0x000fe200078e0207 */
[----:B--2---:R-:W-:-:S04]  /*7470*/  IADD3 R8, -R11, R8, RZ ;  /* 0x000000080b087210 */ /* 0x004fc80007ffe1ff */
[----:B------:R-:W-:Y:S01]  /*7480*/  SHF.R.S32.HI R11, RZ, 0x1f, R8 ;  /* 0x0000001fff0b7819 */ /* 0x000fe20000011408 */
[----:B-1----:R-:W-:-:S04]  /*7490*/  IMAD.WIDE.U32 R12, R8, R4, R12 ;  /* 0x00000004080c7225 */ /* 0x002fc800078e000c */
[----:B------:R-:W-:-:S04]  /*74a0*/  IMAD R11, R11, R4, RZ ;  /* 0x000000040b0b7224 */ /* 0x000fc800078e02ff */
[----:B------:R-:W-:Y:S02]  /*74b0*/  IMAD R5, R8, R5, R11 ;  /* 0x0000000508057224 */ /* 0x000fe400078e020b */
[----:B------:R-:W-:-:S03]  /*74c0*/  IMAD.MOV.U32 R7, RZ, RZ, R12 ;  /* 0x000000ffff077224 */ /* 0x000fc600078e000c */
[----:B------:R-:W-:Y:S01]  /*74d0*/  IADD3 R8, R13, R5, RZ ;  /* 0x000000050d087210 */ /* 0x000fe20007ffe0ff */
[----:B------:R-:W-:Y:S06]  /*74e0*/  BRA `(.L_x_5465) ;  /* 0x0000000000087947 */ /* 0x000fec0003800000 */
.L_x_5464:
[----:B------:R-:W-:-:S04]  /*74f0*/  LEA R7, -R102, RZ, 0x6 ;  /* 0x000000ff66077211 */ /* 0x000fc800078e31ff */
[----:B------:R-:W-:-:S07]  /*7500*/  SHF.R.S32.HI R8, RZ, 0x1f, R7 ;  /* 0x0000001fff087819 */ /* 0x000fce0000011407 */
.L_x_5465:
[-C--:B------:R-:W-:Y:S01]  /*7510*/  @!P1 IADD3 R5, P3, R126, R7.reuse, RZ ;  /* 0x000000077e059210 */ /* 0x080fe20007f7e0ff */
[----:B------:R1:W-:Y:S01]  /*7520*/  @P2 STS.128 [R164+0x4000], RZ ;  /* 0x004000ffa4002388 */ /* 0x0003e20000000c00 */
[----:B------:R-:W-:Y:S01]  /*7530*/  @!P2 LEA R118, P4, R7, R176, 0x1 ;  /* 0x000000b00776a211 */ /* 0x000fe200078808ff */
[----:B------:R-:W-:Y:S01]  /*7540*/  BSSY B0, `(.L_x_5466) ;  /* 0x0000045000007945 */ /* 0x000fe20003800000 */
[----:B------:R-:W-:Y:S01]  /*7550*/  @!P2 IADD3 R11, P5, R159, R7, RZ ;  /* 0x000000079f0ba210 */ /* 0x000fe20007fbe0ff */
[--C-:B------:R-:W-:Y:S01]  /*7560*/  @!P1 IMAD.X R4, R127, 0x1, R8.reuse, P3 ;  /* 0x000000017f049824 */ /* 0x100fe200018e0608 */
[----:B------:R-:W-:Y:S02]  /*7570*/  @!P1 LEA R116, P3, R5, UR8, 0x1 ;  /* 0x0000000805749c11 */ /* 0x000fe4000f8608ff */
[--C-:B------:R-:W-:Y:S01]  /*7580*/  @!P2 LEA.HI.X R119, R7, R177, R8.reuse, 0x1, P4 ;  /* 0x000000b10777a211 */ /* 0x100fe200020f0c08 */
[----:B------:R-:W-:Y:S01]  /*7590*/  @!P2 IMAD.X R10, R158, 0x1, R8, P5 ;  /* 0x000000019e0aa824 */ /* 0x000fe200028e0608 */
[----:B------:R-:W-:-:S02]  /*75a0*/  @!P1 LEA.HI.X R117, R5, UR9, R4, 0x1, P3 ;  /* 0x0000000905759c11 */ /* 0x000fc400098f0c04 */
[-CC-:B------:R-:W-:Y:S01]  /*75b0*/  IADD3 R5, P4, P3, R159, R7.reuse, R159.reuse ;  /* 0x000000079f057210 */ /* 0x180fe20007b9e09f */
[----:B------:R-:W-:Y:S01]  /*75c0*/  @!PT LDS RZ, [RZ] ;  /* 0x00000000fffff984 */ /* 0x000fe20000000800 */
[----:B------:R-:W-:Y:S01]  /*75d0*/  @!PT LDS RZ, [RZ] ;  /* 0x00000000fffff984 */ /* 0x000fe20000000800 */
[----:B------:R-:W-:Y:S01]  /*75e0*/  @!PT LDS RZ, [RZ] ;  /* 0x00000000fffff984 */ /* 0x000fe20000000800 */
[----:B------:R1:W-:Y:S01]  /*75f0*/  @!P2 LDGSTS.E.BYPASS.LTC128B.128 [R164+0x4000], desc[UR10][R118.64] ;  /* 0x0400000076a4afae */ /* 0x0003e2000b901d4a */
[----:B------:R-:W-:Y:S02]  /*7600*/  @!P1 IADD3 R13, P6, P5, R126, R7, R159 ;  /* 0x000000077e0d9210 */ /* 0x000fe40007dde09f */
[-CC-:B------:R-:W-:Y:S01]  /*7610*/  IADD3.X R4, R158, R8.reuse, R158.reuse, P4, P3 ;  /* 0x000000089e047210 */ /* 0x180fe200027e649e */
[----:B------:R1:W-:Y:S01]  /*7620*/  @P1 STS.128 [R164+0x6000], RZ ;  /* 0x006000ffa4001388 */ /* 0x0003e20000000c00 */
[----:B------:R-:W-:Y:S02]  /*7630*/  @!P1 IADD3 R15, P3, R126, R5, RZ ;  /* 0x000000057e0f9210 */ /* 0x000fe40007f7e0ff */
[----:B------:R-:W-:Y:S01]  /*7640*/  @!P1 IADD3.X R12, R127, R8, R158, P6, P5 ;  /* 0x000000087f0c9210 */ /* 0x000fe200037ea49e */
[----:B------:R-:W-:Y:S01]  /*7650*/  @!PT LDS RZ, [RZ] ;  /* 0x00000000fffff984 */ /* 0x000fe20000000800 */
[----:B------:R-:W-:Y:S01]  /*7660*/  @!PT LDS RZ, [RZ] ;  /* 0x00000000fffff984 */ /* 0x000fe20000000800 */
[----:B------:R-:W-:Y:S01]  /*7670*/  @!PT LDS RZ, [RZ] ;  /* 0x00000000fffff984 */ /* 0x000fe20000000800 */
[----:B------:R1:W-:Y:S01]  /*7680*/  @!P1 LDGSTS.E.BYPASS.LTC128B.128 [R164+0x6000], desc[UR10][R116.64+0x80] ;  /* 0x0600008074a49fae */ /* 0x0003e2000b901d4a */
[----:B------:R-:W-:Y:S01]  /*7690*/  @!P2 LEA R30, P5, R11, R176, 0x1 ;  /* 0x000000b00b1ea211 */ /* 0x000fe200078a08ff */
[----:B------:R-:W-:Y:S01]  /*76a0*/  @!P1 IMAD.X R14, R127, 0x1, R4, P3 ;  /* 0x000000017f0e9824 */ /* 0x000fe200018e0604 */
[----:B------:R-:W-:Y:S01]  /*76b0*/  @!P1 LEA R18, P4, R13, UR8, 0x1 ;  /* 0x000000080d129c11 */ /* 0x000fe2000f8808ff */
[----:B------:R1:W-:Y:S01]  /*76c0*/  @P2 STS.128 [R164+0x4800], RZ ;  /* 0x004800ffa4002388 */ /* 0x0003e20000000c00 */
[----:B------:R-:W-:-:S02]  /*76d0*/  @!P1 LEA R16, P3, R15, UR8, 0x1 ;  /* 0x000000080f109c11 */ /* 0x000fc4000f8608ff */
[----:B------:R-:W-:Y:S02]  /*76e0*/  @!P2 LEA.HI.X R31, R11, R177, R10, 0x1, P5 ;  /* 0x000000b10b1fa211 */ /* 0x000fe400028f0c0a */
[----:B------:R-:W-:Y:S02]  /*76f0*/  @!P1 LEA.HI.X R19, R13, UR9, R12, 0x1, P4 ;  /* 0x000000090d139c11 */ /* 0x000fe4000a0f0c0c */
[----:B------:R-:W-:Y:S01]  /*7700*/  @!P1 LEA.HI.X R17, R15, UR9, R14, 0x1, P3 ;  /* 0x000000090f119c11 */ /* 0x000fe200098f0c0e */
[----:B------:R-:W-:Y:S01]  /*7710*/  @!PT LDS RZ, [RZ] ;  /* 0x00000000fffff984 */ /* 0x000fe20000000800 */
[----:B------:R-:W-:Y:S01]  /*7720*/  @!PT LDS RZ, [RZ] ;  /* 0x00000000fffff984 */ /* 0x000fe20000000800 */
[----:B------:R-:W-:Y:S01]  /*7730*/  @!PT LDS RZ, [RZ] ;  /* 0x00000000fffff984 */ /* 0x000fe20000000800 */
[----:B------:R1:W-:Y:S01]  /*7740*/  @!P2 LDGSTS.E.BYPASS.LTC128B.128 [R164+0x4800], desc[UR10][R30.64] ;  /* 0x048000001ea4afae */ /* 0x0003e2000b901d4a */
[----:B------:R-:W-:Y:S02]  /*7750*/  @!P2 LEA R12, P4, R5, R176, 0x1 ;  /* 0x000000b0050ca211 */ /* 0x000fe400078808ff */
[----:B------:R-:W-:Y:S01]  /*7760*/  IADD3 R11, P3, R159, R5, RZ ;  /* 0x000000059f0b7210 */ /* 0x000fe20007f7e0ff */
[----:B------:R1:W-:Y:S01]  /*7770*/  @P1 STS.128 [R164+0x6800], RZ ;  /* 0x006800ffa4001388 */ /* 0x0003e20000000c00 */
[----:B------:R-:W-:-:S03]  /*7780*/  @!P2 LEA.HI.X R13, R5, R177, R4, 0x1, P4 ;  /* 0x000000b1050da211 */ /* 0x000fc600020f0c04 */
        /* <DEDUP_REMOVED lines=26> */
[----:B------:R-:W-:-:S04]  /*7930*/  LEA R10, P1, R11, UR8, 0x1 ;  /* 0x000000080b0a7c11 */ /* 0x000fc8000f8208ff */
[----:B------:R-:W-:-:S05]  /*7940*/  LEA.HI.X R11, R11, UR9, R4, 0x1, P1 ;  /* 0x000000090b0b7c11 */ /* 0x000fca00088f0c04 */
[----:B------:R-:W-:Y:S01]  /*7950*/  @!PT LDS RZ, [RZ] ;  /* 0x00000000fffff984 */ /* 0x000fe20000000800 */
[----:B------:R-:W-:Y:S01]  /*7960*/  @!PT LDS RZ, [RZ] ;  /* 0x00000000fffff984 */ /* 0x000fe20000000800 */
[----:B------:R-:W-:Y:S01]  /*7970*/  @!PT LDS RZ, [RZ] ;  /* 0x00000000fffff984 */ /* 0x000fe20000000800 */
[----:B------:R2:W-:Y:S04]  /*7980*/  LDGSTS.E.BYPASS.LTC128B.128 [R164+0x7800], desc[UR10][R10.64+0x80] ;  /* 0x078000800aa47fae */ /* 0x0005e8000b901d4a */
.L_x_5467:
[----:B------:R-:W-:Y:S05]  /*7990*/  BSYNC B0 ;  /* 0x0000000000007941 */ /* 0x000fea0003800000 */
.L_x_5466:
[----:B------:R-:W0:Y:S01]  /*79a0*/  LDGDEPBAR ;  /* 0x00000000000079af */ /* 0x000e220000000000 */
[----:B------:R-:W-:-:S04]  /*79b0*/  LEA R176, P1, R7, R176, 0x1 ;  /* 0x000000b007b07211 */ /* 0x000fc800078208ff */
[----:B------:R-:W-:-:S09]  /*79c0*/  LEA.HI.X R177, R7, R177, R8, 0x1, P1 ;  /* 0x000000b107b17211 */ /* 0x000fd200008f0c08 */
.L_x_5463:
[----:B------:R-:W-:Y:S01]  /*79d0*/  FMNMX.FTZ R4, R3, R9, !PT ;  /* 0x0000000903047209 */ /* 0x000fe20007810000 */
[----:B-1----:R-:W-:Y:S01]  /*79e0*/  LDSM.16.MT88.4 R12, [R145+0x8000] ;  /* 0x00800000910c783b */ /* 0x002fe20000004200 */
        /* <DEDUP_REMOVED lines=48> */
[--C-:B------:R-:W-:Y:S01]  /*7cf0*/  FFMA.FTZ R33, R33, UR12, -R108.reuse ;  /* 0x0000000c21217c23 */ /* 0x100fe2000801086c */
[----:B--2---:R-:W1:Y:S01]  /*7d00*/  LDSM.16.MT88.4 R8, [R148+0x8000] ;  /* 0x008000009408783b */ /* 0x004e620000004200 */
[----:B------:R-:W-:Y:S01]  /*7d10*/  FADD.FTZ R4, R100, -R5 ;  /* 0x8000000564047221 */ /* 0x000fe20000010000 */
[--C-:B------:R-:W-:Y:S01]  /*7d20*/  FFMA.FTZ R104, R6, UR12, -R103.reuse ;  /* 0x0000000c06687c23 */ /* 0x100fe20008010867 */
[----:B------:R-:W-:Y:S01]  /*7d30*/  FSEL R6, R31, RZ, P1 ;  /* 0x000000ff1f067208 */ /* 0x000fe20000800000 */
[--C-:B------:R-:W-:Y:S01]  /*7d40*/  FFMA.FTZ R29, R28, UR12, -R103.reuse ;  /* 0x0000000c1c1d7c23 */ /* 0x100fe20008010867 */
[--C-:B------:R-:W-:Y:S01]  /*7d50*/  FFMA.FTZ R28, R2, UR12, -R103.reuse ;  /* 0x0000000c021c7c23 */ /* 0x100fe20008010867 */
[--C-:B------:R-:W-:Y:S01]  /*7d60*/  FFMA.FTZ R30, R0, UR12, -R103.reuse ;  /* 0x0000000c001e7c23 */ /* 0x100fe20008010867 */
[----:B------:R-:W-:Y:S01]  /*7d70*/  FFMA.FTZ R2, R35, UR12, -R108 ;  /* 0x0000000c23027c23 */ /* 0x000fe2000801086c */
[----:B------:R-:W-:Y:S01]  /*7d80*/  FADD.FTZ R3, R3, -R6 ;  /* 0x8000000603037221 */ /* 0x000fe20000010000 */
[--C-:B------:R-:W-:Y:S01]  /*7d90*/  FFMA.FTZ R0, R113, UR12, -R108.reuse ;  /* 0x0000000c71007c23 */ /* 0x100fe2000801086c */
[----:B------:R-:W-:Y:S01]  /*7da0*/  FMUL.FTZ R35, R4, UR12 ;  /* 0x0000000c04237c20 */ /* 0x000fe20008410000 */
[----:B------:R-:W-:Y:S01]  /*7db0*/  MUFU.EX2 R104, R104 ;  /* 0x0000006800687308 */ /* 0x000fe20000000800 */
[----:B------:R-:W-:Y:S01]  /*7dc0*/  FMUL.FTZ R3, R3, UR12 ;  /* 0x0000000c03037c20 */ /* 0x000fe20008410000 */
        /* <DEDUP_REMOVED lines=16> */
[----:B------:R-:W-:Y:S01]  /*7ed0*/  FFMA.FTZ R129, R132, UR12, -R103 ;  /* 0x0000000c84817c23 */ /* 0x000fe20008010867 */
[--C-:B------:R-:W-:Y:S01]  /*7ee0*/  FFMA.FTZ R123, R133, UR12, -R108.reuse ;  /* 0x0000000c857b7c23 */ /* 0x100fe2000801086c */
[--C-:B------:R-:W-:Y:S01]  /*7ef0*/  FFMA.FTZ R128, R125, UR12, -R108.reuse ;  /* 0x0000000c7d807c23 */ /* 0x100fe2000801086c */
[--C-:B------:R-:W-:Y:S01]  /*7f00*/  FFMA.FTZ R121, R121, UR12, -R108.reuse ;  /* 0x0000000c79797c23 */ /* 0x100fe2000801086c */
[----:B------:R-:W-:-:S02]  /*7f10*/  FFMA.FTZ R101, R101, UR12, -R108 ;  /* 0x0000000c65657c23 */ /* 0x000fc4000801086c */
[----:B------:R-:W3:Y:S01]  /*7f20*/  MUFU.EX2 R28, R28 ;  /* 0x0000001c001c7308 */ /* 0x000ee20000000800 */
[----:B--2---:R-:W-:-:S07]  /*7f30*/  F2FP.F16.F32.PACK_AB R4, R30, R104 ;  /* 0x000000681e04723e */ /* 0x004fce00000000ff */
[----:B------:R-:W-:Y:S08]  /*7f40*/  MUFU.EX2 R34, R34 ;  /* 0x0000002200227308 */ /* 0x000ff00000000800 */
[----:B------:R-:W2:Y:S01]  /*7f50*/  MUFU.EX2 R2, R2 ;  /* 0x0000000200027308 */ /* 0x000ea20000000800 */
[----:B---3--:R-:W-:-:S07]  /*7f60*/  F2FP.F16.F32.PACK_AB R6, R28, R29 ;  /* 0x0000001d1c06723e */ /* 0x008fce00000000ff */
[----:B------:R-:W-:Y:S08]  /*7f70*/  MUFU.EX2 R0, R0 ;  /* 0x0000000000007308 */ /* 0x000ff00000000800 */
[----:B------:R-:W3:Y:S01]  /*7f80*/  MUFU.EX2 R33, R33 ;  /* 0x0000002100217308 */ /* 0x000ee20000000800 */
[----:B--2---:R-:W-:-:S07]  /*7f90*/  F2FP.F16.F32.PACK_AB R5, R2, R34 ;  /* 0x000000220205723e */ /* 0x004fce00000000ff */
[----:B------:R-:W2:Y:S08]  /*7fa0*/  MUFU.EX2 R35, R35 ;  /* 0x0000002300237308 */ /* 0x000eb00000000800 */
[----:B------:R-:W4:Y:S01]  /*7fb0*/  MUFU.EX2 R3, R3 ;  /* 0x0000000300037308 */ /* 0x000f220000000800 */
[----:B---3--:R-:W-:-:S07]  /*7fc0*/  F2FP.F16.F32.PACK_AB R7, R33, R0 ;  /* 0x000000002107723e */ /* 0x008fce00000000ff */
        /* <DEDUP_REMOVED lines=9> */
[-C--:B----4-:R-:W-:Y:S01]  /*8060*/  FMUL.FTZ R98, R98, R3.reuse ;  /* 0x0000000362627220 */ /* 0x090fe20000410000 */
        /* <DEDUP_REMOVED lines=9> */
[----:B------:R-:W-:Y:S01]  /*8100*/  FMUL.FTZ R41, R41, R35 ;  /* 0x0000002329297220 */ /* 0x000fe20000410000 */
[-C--:B------:R-:W-:Y:S01]  /*8110*/  FMUL.FTZ R42, R42, R3.reuse ;  /* 0x000000032a2a7220 */ /* 0x080fe20000410000 */
[----:B------:R-:W-:Y:S01]  /*8120*/  FMUL.FTZ R43, R43, R3 ;  /* 0x000000032b2b7220 */ /* 0x000fe20000410000 */
[-C--:B------:R-:W-:Y:S01]  /*8130*/  FMUL.FTZ R44, R44, R35.reuse ;  /* 0x000000232c2c7220 */ /* 0x080fe20000410000 */
[C---:B------:R-:W-:Y:S01]  /*8140*/  HMMA.16816.F32 R36, R4.reuse, R10, R36 ;  /* 0x0000000a0424723c */ /* 0x040fe20000001824 */
[----:B------:R-:W1:Y:S01]  /*8150*/  LDSM.16.MT88.4 R8, [R144+0x8000] ;  /* 0x008000009008783b */ /* 0x000e620000004200 */
[----:B------:R-:W-:Y:S01]  /*8160*/  FMUL.FTZ R45, R45, R35 ;  /* 0x000000232d2d7220 */ /* 0x000fe20000410000 */
        /* <DEDUP_REMOVED lines=21> */
[C---:B------:R-:W-:Y:S01]  /*82c0*/  HMMA.16816.F32 R40, R4.reuse, R16, R40 ;  /* 0x000000100428723c */ /* 0x040fe20000001828 */
[-C--:B------:R-:W-:Y:S01]  /*82d0*/  FMUL.FTZ R64, R64, R35.reuse ;  /* 0x0000002340407220 */ /* 0x080fe20000410000 */
[-C--:B------:R-:W-:Y:S01]  /*82e0*/  FMUL.FTZ R65, R65, R35.reuse ;  /* 0x0000002341417220 */ /* 0x080fe20000410000 */
[-C--:B------:R-:W-:Y:S01]  /*82f0*/  FMUL.FTZ R68, R68, R35.reuse ;  /* 0x0000002344447220 */ /* 0x080fe20000410000 */
[----:B------:R-:W-:Y:S01]  /*8300*/  FMUL.FTZ R69, R69, R35 ;  /* 0x0000002345457220 */ /* 0x000fe20000410000 */
[-C--:B------:R-:W-:Y:S01]  /*8310*/  FMUL.FTZ R66, R66, R3.reuse ;  /* 0x0000000342427220 */ /* 0x080fe20000410000 */
[C---:B------:R-:W-:Y:S01]  /*8320*/  HMMA.16816.F32 R44, R4.reuse, R18, R44 ;  /* 0x00000012042c723c */ /* 0x040fe2000000182c */
[----:B------:R-:W3:Y:S01]  /*8330*/  LDSM.16.MT88.4 R16, [R148+0xa000] ;  /* 0x00a000009410783b */ /* 0x000ee20000004200 */
[-C--:B------:R-:W-:Y:S01]  /*8340*/  FMUL.FTZ R67, R67, R3.reuse ;  /* 0x0000000343437220 */ /* 0x080fe20000410000 */
        /* <DEDUP_REMOVED lines=20> */
[----:B--2---:R-:W-:Y:S01]  /*8490*/  HMMA.16816.F32 R72, R4, R12, R72 ;  /* 0x0000000c0448723c */ /* 0x004fe20000001848 */
[----:B------:R-:W-:Y:S01]  /*84a0*/  FMUL.FTZ R87, R87, R3 ;  /* 0x0000000357577220 */ /* 0x000fe20000410000 */
[----:B------:R-:W2:Y:S01]  /*84b0*/  MUFU.EX2 R115, R115 ;  /* 0x0000007300737308 */ /* 0x000ea20000000800 */
[----:B------:R-:W-:Y:S01]  /*84c0*/  FFMA.FTZ R35, R181, R35, R104 ;  /* 0x00000023b5237223 */ /* 0x000fe20000010068 */
[----:B------:R-:W-:-:S02]  /*84d0*/  FFMA.FTZ R3, R179, R3, R34 ;  /* 0x00000003b3037223 */ /* 0x000fc40000010022 */
[C---:B------:R-:W-:Y:S01]  /*84e0*/  HMMA.16816.F32 R76, R4.reuse, R14, R76 ;  /* 0x0000000e044c723c */ /* 0x040fe2000000184c */
[----:B------:R-:W4:Y:S01]  /*84f0*/  LDSM.16.MT88.4 R12, [R144+0xa000] ;  /* 0x00a00000900c783b */ /* 0x000f220000004200 */
[----:B------:R-:W-:Y:S01]  /*8500*/  FADD.FTZ R30, R30, R35 ;  /* 0x000000231e1e7221 */ /* 0x000fe20000010000 */
[----:B------:R-:W-:Y:S01]  /*8510*/  FADD.FTZ R3, R2, R3 ;  /* 0x0000000302037221 */ /* 0x000fe20000010000 */
[----:B------:R-:W-:Y:S02]  /*8520*/  MUFU.EX2 R114, R114 ;  /* 0x0000007200727308 */ /* 0x000fe40000000800 */
[----:B------:R-:W-:Y:S01]  /*8530*/  FADD.FTZ R29, R29, R30 ;  /* 0x0000001e1d1d7221 */ /* 0x000fe20000010000 */
[----:B------:R-:W-:Y:S01]  /*8540*/  FADD.FTZ R0, R0, R3 ;  /* 0x0000000300007221 */ /* 0x000fe20000010000 */
[----:B------:R-:W-:Y:S02]  /*8550*/  MOV R3, R31 ;  /* 0x0000001f00037202 */ /* 0x000fe40000000f00 */
[----:B------:R-:W-:Y:S01]  /*8560*/  FADD.FTZ R29, R28, R29 ;  /* 0x0000001d1c1d7221 */ /* 0x000fe20000010000 */
[----:B------:R-:W-:Y:S01]  /*8570*/  FADD.FTZ R33, R33, R0 ;  /* 0x0000000021217221 */ /* 0x000fe20000010000 */
[C---:B---3--:R-:W-:Y:S01]  /*8580*/  HMMA.16816.F32 R64, R4.reuse, R16, R64 ;  /* 0x000000100440723c */ /* 0x048fe20000001840 */
[----:B------:R-:W-:Y:S05]  /*8590*/  MUFU.EX2 R113, R113 ;  /* 0x0000007100717308 */ /* 0x000fea0000000800 */
[C---:B------:R-:W-:Y:S01]  /*85a0*/  HMMA.16816.F32 R68, R4.reuse, R18, R68 ;  /* 0x000000120444723c */ /* 0x040fe20000001844 */
[----:B------:R-:W3:Y:S02]  /*85b0*/  LDSM.16.MT88.4 R16, [R144+0x8800] ;  /* 0x008800009010783b */ /* 0x000ee40000004200 */
[----:B------:R-:W-:Y:S03]  /*85c0*/  MUFU.EX2 R116, R116 ;  /* 0x0000007400747308 */ /* 0x000fe60000000800 */
[C---:B-1----:R-:W-:Y:S05]  /*85d0*/  HMMA.16816.F32 R92, R4.reuse, R8, R92 ;  /* 0x00000008045c723c */ /* 0x042fea000000185c */
[----:B------:R-:W1:Y:S01]  /*85e0*/  MUFU.EX2 R119, R119 ;  /* 0x0000007700777308 */ /* 0x000e620000000800 */
[C---:B------:R-:W-:Y:S01]  /*85f0*/  HMMA.16816.F32 R80, R4.reuse, R10, R80 ;  /* 0x0000000a0450723c */ /* 0x040fe20000001850 */
[----:B------:R-:W5:Y:S06]  /*8600*/  LDSM.16.MT88.4 R8, [R148+0x8800] ;  /* 0x008800009408783b */ /* 0x000f6c0000004200 */
[----:B------:R-:W-:Y:S01]  /*8610*/  MUFU.EX2 R118, R118 ;  /* 0x0000007600767308 */ /* 0x000fe20000000800 */
[C---:B----4-:R-:W-:Y:S07]  /*8620*/  HMMA.16816.F32 R88, R4.reuse, R12, R88 ;  /* 0x0000000c0458723c */ /* 0x050fee0000001858 */
[----:B------:R-:W4:Y:S01]  /*8630*/  MUFU.EX2 R117, R117 ;  /* 0x0000007500757308 */ /* 0x000f220000000800 */
[----:B------:R-:W-:Y:S01]  /*8640*/  HMMA.16816.F32 R84, R4, R14, R84 ;  /* 0x0000000e0454723c */ /* 0x000fe20000001854 */
[----:B------:R-:W5:Y:S06]  /*8650*/  LDSM.16.MT88.4 R12, [R148+0xa800] ;  /* 0x00a80000940c783b */ /* 0x000f6c0000004200 */
[----:B--2---:R-:W-:Y:S01]  /*8660*/  F2FP.F16.F32.PACK_AB R4, R115, R100 ;  /* 0x000000647304723e */ /* 0x004fe200000000ff */
[----:B------:R-:W-:Y:S01]  /*8670*/  MUFU.EX2 R126, R126 ;  /* 0x0000007e007e7308 */ /* 0x000fe20000000800 */
[----:B-1----:R-:W-:Y:S01]  /*8680*/  F2FP.F16.F32.PACK_AB R5, R119, R116 ;  /* 0x000000747705723e */ /* 0x002fe200000000ff */
[----:B------:R-:W-:Y:S01]  /*8690*/  FADD.FTZ R100, R100, R29 ;  /* 0x0000001d64647221 */ /* 0x000fe20000010000 */
[----:B------:R-:W-:Y:S01]  /*86a0*/  F2FP.F16.F32.PACK_AB R6, R113, R114 ;  /* 0x000000727106723e */ /* 0x000fe200000000ff */
[----:B------:R-:W-:-:S02]  /*86b0*/  FADD.FTZ R116, R116, R33 ;  /* 0x0000002174747221 */ /* 0x000fc40000010000 */
[----:B------:R-:W-:Y:S01]  /*86c0*/  FADD.FTZ R115, R115, R100 ;  /* 0x0000006473737221 */ /* 0x000fe20000010000 */
[----:B------:R-:W-:Y:S01]  /*86d0*/  MOV R100, R32 ;  /* 0x0000002000647202 */ /* 0x000fe20000000f00 */
[----:B------:R-:W1:Y:S01]  /*86e0*/  MUFU.EX2 R127, R127 ;  /* 0x0000007f007f7308 */ /* 0x000e620000000800 */
[----:B----4-:R-:W-:Y:S01]  /*86f0*/  F2FP.F16.F32.PACK_AB R7, R117, R118 ;  /* 0x000000767507723e */ /* 0x010fe200000000ff */
[----:B------:R-:W-:Y:S01]  /*8700*/  FADD.FTZ R119, R119, R116 ;  /* 0x0000007477777221 */ /* 0x000fe20000010000 */
[----:B------:R-:W-:-:S03]  /*8710*/  FADD.FTZ R114, R114, R115 ;  /* 0x0000007372727221 */ /* 0x000fc60000010000 */
[----:B------:R-:W-:Y:S01]  /*8720*/  FADD.FTZ R118, R118, R119 ;  /* 0x0000007776767221 */ /* 0x000fe20000010000 */
[----:B------:R-:W-:Y:S01]  /*8730*/  FADD.FTZ R113, R113, R114 ;  /* 0x0000007271717221 */ /* 0x000fe20000010000 */
[----:B---3--:R-:W-:Y:S01]  /*8740*/  HMMA.16816.F32 R56, R4, R16, R56 ;  /* 0x000000100438723c */ /* 0x008fe20000001838 */
[----:B------:R-:W-:Y:S01]  /*8750*/  MUFU.EX2 R120, R120 ;  /* 0x0000007800787308 */ /* 0x000fe20000000800 */
[----:B------:R-:W-:-:S04]  /*8760*/  FADD.FTZ R117, R117, R118 ;  /* 0x0000007675757221 */ /* 0x000fc80000010000 */
[C---:B-----5:R-:W-:Y:S03]  /*8770*/  HMMA.16816.F32 R96, R4.reuse, R8, R96 ;  /* 0x000000080460723c */ /* 0x060fe60000001860 */
[----:B------:R-:W-:Y:S03]  /*8780*/  MUFU.EX2 R129, R129 ;  /* 0x0000008100817308 */ /* 0x000fe60000000800 */
[C---:B------:R-:W-:Y:S01]  /*8790*/  HMMA.16816.F32 R36, R4.reuse, R10, R36 ;  /* 0x0000000a0424723c */ /* 0x040fe20000001824 */
[----:B------:R-:W2:Y:S04]  /*87a0*/  LDSM.16.MT88.4 R8, [R146+0xa800] ;  /* 0x00a800009208783b */ /* 0x000ea80000004200 */
[----:B------:R-:W-:Y:S01]  /*87b0*/  MUFU.EX2 R122, R122 ;  /* 0x0000007a007a7308 */ /* 0x000fe20000000800 */
[C---:B------:R-:W-:Y:S01]  /*87c0*/  HMMA.16816.F32 R60, R4.reuse, R18, R60 ;  /* 0x00000012043c723c */ /* 0x040fe2000000183c */
[----:B------:R-:W3:Y:S05]  /*87d0*/  LDSM.16.MT88.4 R16, [R145+0xa800] ;  /* 0x00a800009110783b */ /* 0x000eea0000004200 */
[C---:B------:R-:W-:Y:S01]  /*87e0*/  HMMA.16816.F32 R64, R4.reuse, R12, R64 ;  /* 0x0000000c0440723c */ /* 0x040fe20000001840 */
[----:B------:R-:W4:Y:S05]  /*87f0*/  MUFU.EX2 R123, R123 ;  /* 0x0000007b007b7308 */ /* 0x000f2a0000000800 */
[C---:B------:R-:W-:Y:S01]  /*8800*/  HMMA.16816.F32 R68, R4.reuse, R14, R68 ;  /* 0x0000000e0444723c */ /* 0x040fe20000001844 */
[----:B------:R-:W5:Y:S02]  /*8810*/  LDSM.16.MT88.4 R12, [R144+0xa800] ;  /* 0x00a80000900c783b */ /* 0x000f640000004200 */
[----:B------:R-:W-:Y:S03]  /*8820*/  MUFU.EX2 R128, R128 ;  /* 0x0000008000807308 */ /* 0x000fe60000000800 */
[C---:B------:R-:W-:Y:S05]  /*8830*/  HMMA.16816.F32 R48, R4.reuse, R24, R48 ;  /* 0x000000180430723c */ /* 0x040fea0000001830 */
[----:B------:R-:W4:Y:S01]  /*8840*/  MUFU.EX2 R121, R121 ;  /* 0x0000007900797308 */ /* 0x000f220000000800 */
[C---:B------:R-:W-:Y:S01]  /*8850*/  HMMA.16816.F32 R52, R4.reuse, R26, R52 ;  /* 0x0000001a0434723c */ /* 0x040fe20000001834 */
[----:B------:R-:W-:Y:S05]  /*8860*/  LDSM.16.MT88.4 R24, [R148+0x9000] ;  /* 0x009000009418783b */ /* 0x000fea0000004200 */
[C---:B------:R-:W-:Y:S01]  /*8870*/  HMMA.16816.F32 R40, R4.reuse, R20, R40 ;  /* 0x000000140428723c */ /* 0x040fe20000001828 */
[----:B------:R-:W-:Y:S05]  /*8880*/  MUFU.EX2 R101, R101 ;  /* 0x0000006500657308 */ /* 0x000fea0000000800 */
[C---:B--2---:R-:W-:Y:S06]  /*8890*/  HMMA.16816.F32 R72, R4.reuse, R8, R72 ;  /* 0x000000080448723c */ /* 0x044fec0000001848 */
[C---:B------:R-:W-:Y:S01]  /*88a0*/  HMMA.16816.F32 R76, R4.reuse, R10, R76 ;  /* 0x0000000a044c723c */ /* 0x040fe2000000184c */
[----:B------:R-:W2:Y:S05]  /*88b0*/  LDSM.16.MT88.4 R8, [R148+0xb000] ;  /* 0x00b000009408783b */ /* 0x000eaa0000004200 */
[C---:B---3--:R-:W-:Y:S06]  /*88c0*/  HMMA.16816.F32 R92, R4.reuse, R16, R92 ;  /* 0x00000010045c723c */ /* 0x048fec000000185c */
[C---:B------:R-:W-:Y:S01]  /*88d0*/  HMMA.16816.F32 R80, R4.reuse, R18, R80 ;  /* 0x000000120450723c */ /* 0x040fe20000001850 */
[----:B------:R-:W3:Y:S05]  /*88e0*/  LDSM.16.MT88.4 R16, [R145+0x9000] ;  /* 0x009000009110783b */ /* 0x000eea0000004200 */
[C---:B-----5:R-:W-:Y:S06]  /*88f0*/  HMMA.16816.F32 R88, R4.reuse, R12, R88 ;  /* 0x0000000c0458723c */ /* 0x060fec0000001858 */
[C---:B------:R-:W-:Y:S01]  /*8900*/  HMMA.16816.F32 R84, R4.reuse, R14, R84 ;  /* 0x0000000e0454723c */ /* 0x040fe20000001854 */
[----:B------:R-:W5:Y:S05]  /*8910*/  LDSM.16.MT88.4 R12, [R144+0x9000] ;  /* 0x00900000900c783b */ /* 0x000f6a0000004200 */
[----:B------:R-:W-:Y:S01]  /*8920*/  HMMA.16816.F32 R44, R4, R22, R44 ;  /* 0x00000016042c723c */ /* 0x000fe2000000182c */
[----:B------:R-:W5:Y:S06]  /*8930*/  LDSM.16.MT88.4 R20, [R146+0x9000] ;  /* 0x009000009214783b */ /* 0x000f6c0000004200 */
[----:B-1----:R-:W-:Y:S01]  /*8940*/  F2FP.F16.F32.PACK_AB R4, R127, R126 ;  /* 0x0000007e7f04723e */ /* 0x002fe200000000ff */
[----:B------:R-:W-:Y:S01]  /*8950*/  FADD.FTZ R126, R126, R113 ;  /* 0x000000717e7e7221 */ /* 0x000fe20000010000 */
[----:B----4-:R-:W-:Y:S01]  /*8960*/  F2FP.F16.F32.PACK_AB R5, R123, R122 ;  /* 0x0000007a7b05723e */ /* 0x010fe200000000ff */
[----:B------:R-:W-:Y:S01]  /*8970*/  FADD.FTZ R122, R122, R117 ;  /* 0x000000757a7a7221 */ /* 0x000fe20000010000 */
[----:B------:R-:W-:Y:S01]  /*8980*/  F2FP.F16.F32.PACK_AB R6, R129, R120 ;  /* 0x000000788106723e */ /* 0x000fe200000000ff */
[----:B------:R-:W-:Y:S01]  /*8990*/  FADD.FTZ R127, R127, R126 ;  /* 0x0000007e7f7f7221 */ /* 0x000fe20000010000 */
[----:B------:R-:W-:Y:S01]  /*89a0*/  F2FP.F16.F32.PACK_AB R7, R121, R128 ;  /* 0x000000807907723e */ /* 0x000fe200000000ff */
[----:B------:R-:W-:-:S02]  /*89b0*/  FADD.FTZ R123, R123, R122 ;  /* 0x0000007a7b7b7221 */ /* 0x000fc40000010000 */
[----:B------:R-:W-:Y:S02]  /*89c0*/  FADD.FTZ R120, R120, R127 ;  /* 0x0000007f78787221 */ /* 0x000fe40000010000 */
[----:B------:R-:W-:Y:S02]  /*89d0*/  FADD.FTZ R0, R128, R123 ;  /* 0x0000007b80007221 */ /* 0x000fe40000010000 */
[----:B--2---:R-:W-:Y:S01]  /*89e0*/  HMMA.16816.F32 R64, R4, R8, R64 ;  /* 0x000000080440723c */ /* 0x004fe20000001840 */
[----:B------:R-:W-:Y:S01]  /*89f0*/  FADD.FTZ R129, R129, R120 ;  /* 0x0000007881817221 */ /* 0x000fe20000010000 */
[----:B------:R-:W-:-:S04]  /*8a00*/  FADD.FTZ R0, R121, R0 ;  /* 0x0000000079007221 */ /* 0x000fc80000010000 */
[C---:B---3--:R-:W-:Y:S06]  /*8a10*/  HMMA.16816.F32 R48, R4.reuse, R16, R48 ;  /* 0x000000100430723c */ /* 0x048fec0000001830 */
[C---:B------:R-:W-:Y:S01]  /*8a20*/  HMMA.16816.F32 R52, R4.reuse, R18, R52 ;  /* 0x000000120434723c */ /* 0x040fe20000001834 */
[----:B------:R-:W1:Y:S05]  /*8a30*/  LDSM.16.MT88.4 R16, [R146+0xb000] ;  /* 0x00b000009210783b */ /* 0x000e6a0000004200 */
[C---:B-----5:R-:W-:Y:S06]  /*8a40*/  HMMA.16816.F32 R56, R4.reuse, R12, R56 ;  /* 0x0000000c0438723c */ /* 0x060fec0000001838 */
[C---:B------:R-:W-:Y:S01]  /*8a50*/  HMMA.16816.F32 R60, R4.reuse, R14, R60 ;  /* 0x0000000e043c723c */ /* 0x040fe2000000183c */
[----:B------:R-:W2:Y:S05]  /*8a60*/  LDSM.16.MT88.4 R12, [R145+0xb000] ;  /* 0x00b00000910c783b */ /* 0x000eaa0000004200 */
[C---:B------:R-:W-:Y:S01]  /*8a70*/  HMMA.16816.F32 R68, R4.reuse, R10, R68 ;  /* 0x0000000a0444723c */ /* 0x040fe20000001844 */
[----:B------:R-:W3:Y:S05]  /*8a80*/  LDSM.16.MT88.4 R8, [R144+0xb000] ;  /* 0x00b000009008783b */ /* 0x000eea0000004200 */
[C---:B------:R-:W-:Y:S06]  /*8a90*/  HMMA.16816.F32 R40, R4.reuse, R20, R40 ;  /* 0x000000140428723c */ /* 0x040fec0000001828 */
[C---:B------:R-:W-:Y:S01]  /*8aa0*/  HMMA.16816.F32 R44, R4.reuse, R22, R44 ;  /* 0x00000016042c723c */ /* 0x040fe2000000182c */
[----:B------:R-:W4:Y:S05]  /*8ab0*/  LDSM.16.MT88.4 R20, [R148+0x9800] ;  /* 0x009800009414783b */ /* 0x000f2a0000004200 */
[C---:B------:R-:W-:Y:S06]  /*8ac0*/  HMMA.16816.F32 R96, R4.reuse, R24, R96 ;  /* 0x000000180460723c */ /* 0x040fec0000001860 */
[----:B-1----:R-:W-:Y:S01]  /*8ad0*/  HMMA.16816.F32 R72, R4, R16, R72 ;  /* 0x000000100448723c */ /* 0x002fe20000001848 */
[--C-:B------:R-:W-:Y:S01]  /*8ae0*/  FFMA.FTZ R24, R109, UR12, -R103.reuse ;  /* 0x0000000c6d187c23 */ /* 0x100fe20008010867 */
[----:B------:R-:W-:-:S04]  /*8af0*/  FFMA.FTZ R25, R110, UR12, -R103 ;  /* 0x0000000c6e197c23 */ /* 0x000fc80008010867 */
[C---:B------:R-:W-:Y:S01]  /*8b00*/  HMMA.16816.F32 R76, R4.reuse, R18, R76 ;  /* 0x00000012044c723c */ /* 0x040fe2000000184c */
[----:B------:R-:W1:Y:S01]  /*8b10*/  LDSM.16.MT88.4 R16, [R146+0x9800] ;  /* 0x009800009210783b */ /* 0x000e620000004200 */
[----:B------:R-:W-:Y:S04]  /*8b20*/  MUFU.EX2 R24, R24 ;  /* 0x0000001800187308 */ /* 0x000fe80000000800 */
[C---:B--2---:R-:W-:Y:S04]  /*8b30*/  HMMA.16816.F32 R92, R4.reuse, R12, R92 ;  /* 0x0000000c045c723c */ /* 0x044fe8000000185c */
[----:B------:R-:W2:Y:S02]  /*8b40*/  MUFU.EX2 R25, R25 ;  /* 0x0000001900197308 */ /* 0x000ea40000000800 */
[C---:B------:R-:W-:Y:S01]  /*8b50*/  HMMA.16816.F32 R80, R4.reuse, R14, R80 ;  /* 0x0000000e0450723c */ /* 0x040fe20000001850 */
[----:B------:R-:W-:Y:S05]  /*8b60*/  LDSM.16.MT88.4 R12, [R144+0x9800] ;  /* 0x00980000900c783b */ /* 0x000fea0000004200 */
[C---:B---3--:R-:W-:Y:S06]  /*8b70*/  HMMA.16816.F32 R88, R4.reuse, R8, R88 ;  /* 0x000000080458723c */ /* 0x048fec0000001858 */
[C---:B------:R-:W-:Y:S01]  /*8b80*/  HMMA.16816.F32 R84, R4.reuse, R10, R84 ;  /* 0x0000000a0454723c */ /* 0x040fe20000001854 */
[----:B------:R-:W3:Y:S05]  /*8b90*/  LDSM.16.MT88.4 R8, [R145+0x9800] ;  /* 0x009800009108783b */ /* 0x000eea0000004200 */
[----:B------:R-:W-:Y:S07]  /*8ba0*/  HMMA.16816.F32 R36, R4, R26, R36 ;  /* 0x0000001a0424723c */ /* 0x000fee0000001824 */
[--C-:B------:R-:W-:Y:S01]  /*8bb0*/  FFMA.FTZ R26, R111, UR12, -R103.reuse ;  /* 0x0000000c6f1a7c23 */ /* 0x100fe20008010867 */
[----:B------:R-:W-:Y:S01]  /*8bc0*/  FFMA.FTZ R27, R112, UR12, -R103 ;  /* 0x0000000c701b7c23 */ /* 0x000fe20008010867 */
[--C-:B------:R-:W-:Y:S01]  /*8bd0*/  FFMA.FTZ R103, R106, UR12, -R108.reuse ;  /* 0x0000000c6a677c23 */ /* 0x100fe2000801086c */
[--C-:B------:R-:W-:Y:S01]  /*8be0*/  FFMA.FTZ R106, R105, UR12, -R108.reuse ;  /* 0x0000000c696a7c23 */ /* 0x100fe2000801086c */
[----:B------:R-:W-:Y:S01]  /*8bf0*/  FFMA.FTZ R108, R107, UR12, -R108 ;  /* 0x0000000c6b6c7c23 */ /* 0x000fe2000801086c */
[----:B--2---:R-:W-:Y:S01]  /*8c00*/  F2FP.F16.F32.PACK_AB R4, R25, R24 ;  /* 0x000000181904723e */ /* 0x004fe200000000ff */
[----:B------:R-:W-:Y:S01]  /*8c10*/  MUFU.EX2 R26, R26 ;  /* 0x0000001a001a7308 */ /* 0x000fe20000000800 */
[----:B------:R-:W-:-:S04]  /*8c20*/  FADD.FTZ R24, R24, R129 ;  /* 0x0000008118187221 */ /* 0x000fc80000010000 */
[----:B------:R-:W-:-:S03]  /*8c30*/  FADD.FTZ R25, R25, R24 ;  /* 0x0000001819197221 */ /* 0x000fc60000010000 */
[----:B------:R-:W2:Y:S08]  /*8c40*/  MUFU.EX2 R27, R27 ;  /* 0x0000001b001b7308 */ /* 0x000eb00000000800 */
[----:B------:R-:W-:Y:S08]  /*8c50*/  MUFU.EX2 R103, R103 ;  /* 0x0000006700677308 */ /* 0x000ff00000000800 */
[----:B------:R-:W5:Y:S01]  /*8c60*/  MUFU.EX2 R106, R106 ;  /* 0x0000006a006a7308 */ /* 0x000f620000000800 */
[----:B--2---:R-:W-:Y:S01]  /*8c70*/  F2FP.F16.F32.PACK_AB R6, R27, R26 ;  /* 0x0000001a1b06723e */ /* 0x004fe200000000ff */
[----:B------:R-:W-:-:S04]  /*8c80*/  FADD.FTZ R26, R26, R25 ;  /* 0x000000191a1a7221 */ /* 0x000fc80000010000 */
[----:B------:R-:W-:Y:S02]  /*8c90*/  FADD.FTZ R181, R27, R26 ;  /* 0x0000001a1bb57221 */ /* 0x000fe40000010000 */
[----:B------:R-:W2:Y:S01]  /*8ca0*/  MUFU.EX2 R108, R108 ;  /* 0x0000006c006c7308 */ /* 0x000ea20000000800 */
[----:B-----5:R-:W-:Y:S01]  /*8cb0*/  F2FP.F16.F32.PACK_AB R5, R106, R103 ;  /* 0x000000676a05723e */ /* 0x020fe200000000ff */
[----:B------:R-:W-:-:S04]  /*8cc0*/  FADD.FTZ R103, R103, R0 ;  /* 0x0000000067677221 */ /* 0x000fc80000010000 */
[----:B------:R-:W-:Y:S01]  /*8cd0*/  FADD.FTZ R106, R106, R103 ;  /* 0x000000676a6a7221 */ /* 0x000fe20000010000 */
[----:B--2---:R-:W-:-:S03]  /*8ce0*/  F2FP.F16.F32.PACK_AB R7, R108, R101 ;  /* 0x000000656c07723e */ /* 0x004fc600000000ff */
[----:B------:R-:W-:-:S04]  /*8cf0*/  FADD.FTZ R101, R101, R106 ;  /* 0x0000006a65657221 */ /* 0x000fc80000010000 */
[----:B------:R-:W-:Y:S01]  /*8d00*/  FADD.FTZ R179, R108, R101 ;  /* 0x000000656cb37221 */ /* 0x000fe20000010000 */
[C---:B----4-:R-:W-:Y:S06]  /*8d10*/  HMMA.16816.F32 R96, R4.reuse, R20, R96 ;  /* 0x000000140460723c */ /* 0x050fec0000001860 */
        /* <DEDUP_REMOVED lines=8> */
[C---:B------:R-:W-:Y:S06]  /*8da0*/  HMMA.16816.F32 R56, R4.reuse, R12, R56 ;  /* 0x0000000c0438723c */ /* 0x040fec0000001838 */
[C---:B------:R-:W-:Y:S01]  /*8db0*/  HMMA.16816.F32 R60, R4.reuse, R14, R60 ;  /* 0x0000000e043c723c */ /* 0x040fe2000000183c */
[----:B------:R-:W4:Y:S05]  /*8dc0*/  LDSM.16.MT88.4 R12, [R144+0xb800] ;  /* 0x00b80000900c783b */ /* 0x000f2a0000004200 */
[C---:B--2---:R-:W-:Y:S06]  /*8dd0*/  HMMA.16816.F32 R64, R4.reuse, R20, R64 ;  /* 0x000000140440723c */ /* 0x044fec0000001840 */
[C---:B------:R-:W-:Y:S06]  /*8de0*/  HMMA.16816.F32 R68, R4.reuse, R22, R68 ;  /* 0x000000160444723c */ /* 0x040fec0000001844 */
[C---:B-1----:R-:W-:Y:S06]  /*8df0*/  HMMA.16816.F32 R72, R4.reuse, R16, R72 ;  /* 0x000000100448723c */ /* 0x042fec0000001848 */
[C---:B------:R-:W-:Y:S06]  /*8e00*/  HMMA.16816.F32 R76, R4.reuse, R18, R76 ;  /* 0x00000012044c723c */ /* 0x040fec000000184c */
[C---:B---3--:R-:W-:Y:S06]  /*8e10*/  HMMA.16816.F32 R92, R4.reuse, R8, R92 ;  /* 0x00000008045c723c */ /* 0x048fec000000185c */
[C---:B------:R-:W-:Y:S06]  /*8e20*/  HMMA.16816.F32 R80, R4.reuse, R10, R80 ;  /* 0x0000000a0450723c */ /* 0x040fec0000001850 */
[C---:B----4-:R-:W-:Y:S06]  /*8e30*/  HMMA.16816.F32 R88, R4.reuse, R12, R88 ;  /* 0x0000000c0458723c */ /* 0x050fec0000001858 */
[----:B------:R-:W-:-:S15]  /*8e40*/  HMMA.16816.F32 R84, R4, R14, R84 ;  /* 0x0000000e0454723c */ /* 0x000fde0000001854 */
[----:B------:R-:W-:-:S09]  /*8e50*/  NOP ;  /* 0x0000000000007918 */ /* 0x000fd20000000000 */
.L_x_5460:
[----:B------:R-:W-:-:S13]  /*8e60*/  ISETP.GE.AND P1, PT, R163, 0x1, PT ;  /* 0x00000001a300780c */ /* 0x000fda0003f26270 */
[----:B------:R-:W-:Y:S05]  /*8e70*/  @!P1 BRA `(.L_x_5468) ;  /* 0x0000002c00189947 */ /* 0x000fea0003800000 */
[----:B------:R-:W-:Y:S01]  /*8e80*/  IMAD.U32 R175, R124, -0x40, RZ ;  /* 0xffffffc07caf7824 */ /* 0x000fe200078e00ff */
[----:B------:R-:W-:Y:S01]  /*8e90*/  MOV R0, R3 ;  /* 0x0000000300007202 */ /* 0x000fe20000000f00 */
[----:B------:R-:W-:Y:S01]  /*8ea0*/  IMAD.U32 R173, R102, -0x40, RZ ;  /* 0xffffffc066ad7824 */ /* 0x000fe200078e00ff */
[----:B------:R-:W-:Y:S01]  /*8eb0*/  ULDC UR5, c[0x0][0x2d0] ;  /* 0x0000b40000057ab9 */ /* 0x000fe20000000800 */
[----:B------:R-:W-:Y:S01]  /*8ec0*/  IMAD.MOV.U32 R101, RZ, RZ, R100 ;  /* 0x000000ffff657224 */ /* 0x000fe200078e0064 */
[----:B------:R-:W-:Y:S01]  /*8ed0*/  SHF.R.S32.HI R174, RZ, 0x1f, R175 ;  /* 0x0000001fffae7819 */ /* 0x000fe200000114af */
[----:B------:R-:W-:Y:S01]  /*8ee0*/  ULDC UR4, c[0x0][0x2ec] ;  /* 0x0000bb0000047ab9 */ /* 0x000fe20000000800 */
[----:B------:R-:W-:-:S07]  /*8ef0*/  SHF.R.S32.HI R172, RZ, 0x1f, R173 ;  /* 0x0000001fffac7819 */ /* 0x000fce00000114ad */
.L_x_5472:
[----:B------:R-:W-:Y:S04]  /*8f00*/  DEPBAR.LE SB0, 0x0 ;  /* 0x000080000000791a */ /* 0x000fe80000000000 */
[----:B------:R-:W-:Y:S01]  /*8f10*/  BAR.SYNC.DEFER_BLOCKING 0x0 ;  /* 0x0000000000007b1d */ /* 0x000fe20000010000 */
[----:B------:R-:W-:Y:S01]  /*8f20*/  ISETP.GE.AND P4, PT, R166, UR5, PT ;  /* 0x00000005a6007c0c */ /* 0x000fe2000bf86270 */
[----:B------:R-:W-:Y:S01]  /*8f30*/  IMAD.MOV.U32 R10, RZ, RZ, R175 ;  /* 0x000000ffff0a7224 */ /* 0x000fe200078e00af */
[----:B------:R-:W-:Y:S01]  /*8f40*/  ISETP.GE.AND P3, PT, R157, UR5, PT ;  /* 0x000000059d007c0c */ /* 0x000fe2000bf66270 */
[----:B------:R-:W-:Y:S02]  /*8f50*/  IMAD.MOV.U32 R185, RZ, RZ, R174 ;  /* 0x000000ffffb97224 */ /* 0x000fe400078e00ae */
[----:B------:R-:W-:Y:S10]  /*8f60*/  @!P0 BRA `(.L_x_5469) ;  /* 0x0000000000f48947 */ /* 0x000ff40003800000 */
        /* <DEDUP_REMOVED lines=30> */
[----:B------:R-:W-:Y:S01]  /*9150*/  ISETP.GE.U32.AND P6, PT, R8, R2, PT ;  /* 0x000000020800720c */ /* 0x000fe20003fc6070 */
[----:B------:R-:W1:Y:S01]  /*9160*/  LDC.64 R4, c[0x0][0x250] ;  /* 0x00009400ff047b82 */ /* 0x000e620000000a00 */
        /* <DEDUP_REMOVED lines=25> */
[-C--:B---3--:R-:W-:Y:S04]  /*9300*/  IMAD.WIDE.U32 R10, R7, R2.reuse, R10 ;  /* 0x00000002070a7225 */ /* 0x088fe800078e000a */
[----:B------:R-:W-:Y:S04]  /*9310*/  IMAD R4, R5, R2, RZ ;  /* 0x0000000205047224 */ /* 0x000fe800078e02ff */
[----:B------:R-:W-:Y:S05]  /*9320*/  IMAD R4, R7, R3, R4 ;  /* 0x0000000307047224 */ /* 0x000fea00078e0204 */
[----:B------:R-:W-:Y:S07]  /*9330*/  IADD3 R185, R11, R4, RZ ;  /* 0x000000040bb97210 */ /* 0x000fee0007ffe0ff */
.L_x_5469:
        /* <DEDUP_REMOVED lines=33> */
[----:B------:R-:W-:Y:S01]  /*9550*/  @P3 STS.128 [R164+0xa800], RZ ;  /* 0x00a800ffa4003388 */ /* 0x000fe20000000c00 */
[----:B------:R-:W-:Y:S02]  /*9560*/  IMAD.MOV.U32 R178, RZ, RZ, R2 ;  /* 0x000000ffffb27224 */ /* 0x000fe400078e0002 */
        /* <DEDUP_REMOVED lines=28> */
[----:B------:R-:W2:Y:S04]  /*9730*/  LDSM.16.M88.4 R108, [R154+0x4000] ;  /* 0x004000009a6c783b */ /* 0x000ea80000000200 */
[----:B------:R-:W3:Y:S04]  /*9740*/  LDSM.16.M88.4 R112, [R154+0x4800] ;  /* 0x004800009a70783b */ /* 0x000ee80000000200 */
[----:B------:R-:W4:Y:S04]  /*9750*/  LDSM.16.M88.4 R116, [R154+0x5000] ;  /* 0x005000009a74783b */ /* 0x000f280000000200 */
[----:B------:R-:W5:Y:S04]  /*9760*/  LDSM.16.M88.4 R120, [R154+0x5800] ;  /* 0x005800009a78783b */ /* 0x000f680000000200 */
[----:B------:R-:W0:Y:S01]  /*9770*/  LDGDEPBAR ;  /* 0x00000000000079af */ /* 0x000e220000000000 */
[----:B-1----:R-:W-:Y:S03]  /*9780*/  IMAD.MOV.U32 R183, RZ, RZ, R3 ;  /* 0x000000ffffb77224 */ /* 0x002fe600078e0003 */
[----:B------:R-:W-:Y:S04]  /*9790*/  LDSM.16.M88.4 R124, [R153] ;  /* 0x00000000997c783b */ /* 0x000fe80000000200 */
[----:B------:R-:W1:Y:S04]  /*97a0*/  LDSM.16.M88.4 R128, [R152] ;  /* 0x000000009880783b */ /* 0x000e680000000200 */
[----:B------:R-:W1:Y:S04]  /*97b0*/  LDSM.16.M88.4 R132, [R152+0x800] ;  /* 0x000800009884783b */ /* 0x000e680000000200 */
[----:B------:R-:W1:Y:S04]  /*97c0*/  LDSM.16.M88.4 R136, [R152+0x1000] ;  /* 0x001000009888783b */ /* 0x000e680000000200 */
[----:B------:R-:W1:Y:S01]  /*97d0*/  LDSM.16.M88.4 R140, [R152+0x1800] ;  /* 0x00180000988c783b */ /* 0x000e620000000200 */
[C---:B--2---:R-:W-:Y:S06]  /*97e0*/  HMMA.16816.F32 R4, R104.reuse, R108, RZ ;  /* 0x0000006c6804723c */ /* 0x044fec00000018ff */
[C---:B------:R-:W-:Y:S01]  /*97f0*/  HMMA.16816.F32 R8, R104.reuse, R110, RZ ;  /* 0x0000006e6808723c */ /* 0x040fe200000018ff */
[----:B------:R-:W-:Y:S05]  /*9800*/  LDSM.16.M88.4 R108, [R147+0x4000] ;  /* 0x00400000936c783b */ /* 0x000fea0000000200 */
[C---:B---3--:R-:W-:Y:S06]  /*9810*/  HMMA.16816.F32 R12, R104.reuse, R112, RZ ;  /* 0x00000070680c723c */ /* 0x048fec00000018ff */
[C---:B------:R-:W-:Y:S01]  /*9820*/  HMMA.16816.F32 R16, R104.reuse, R114, RZ ;  /* 0x000000726810723c */ /* 0x040fe200000018ff */
[----:B------:R-:W-:Y:S05]  /*9830*/  LDSM.16.M88.4 R112, [R147+0x4800] ;  /* 0x004800009370783b */ /* 0x000fea0000000200 */
[C---:B----4-:R-:W-:Y:S06]  /*9840*/  HMMA.16816.F32 R20, R104.reuse, R116, RZ ;  /* 0x000000746814723c */ /* 0x050fec00000018ff */
[C---:B------:R-:W-:Y:S01]  /*9850*/  HMMA.16816.F32 R24, R104.reuse, R118, RZ ;  /* 0x000000766818723c */ /* 0x040fe200000018ff */
[----:B------:R-:W-:Y:S05]  /*9860*/  LDSM.16.M88.4 R116, [R147+0x5000] ;  /* 0x005000009374783b */ /* 0x000fea0000000200 */
[C---:B-----5:R-:W-:Y:S06]  /*9870*/  HMMA.16816.F32 R28, R104.reuse, R120, RZ ;  /* 0x00000078681c723c */ /* 0x060fec00000018ff */
[----:B------:R-:W-:Y:S01]  /*9880*/  HMMA.16816.F32 R32, R104, R122, RZ ;  /* 0x0000007a6820723c */ /* 0x000fe200000018ff */
[----:B------:R-:W2:Y:S04]  /*9890*/  LDSM.16.M88.4 R104, [R151] ;  /* 0x000000009768783b */ /* 0x000ea80000000200 */
[----:B------:R-:W3:Y:S01]  /*98a0*/  LDSM.16.M88.4 R120, [R147+0x5800] ;  /* 0x005800009378783b */ /* 0x000ee20000000200 */
[C---:B-1----:R-:W-:Y:S06]  /*98b0*/  HMMA.16816.F32 R4, R124.reuse, R128, R4 ;  /* 0x000000807c04723c */ /* 0x042fec0000001804 */
[C---:B------:R-:W-:Y:S06]  /*98c0*/  HMMA.16816.F32 R8, R124.reuse, R130, R8 ;  /* 0x000000827c08723c */ /* 0x040fec0000001808 */
[C---:B------:R-:W-:Y:S06]  /*98d0*/  HMMA.16816.F32 R12, R124.reuse, R132, R12 ;  /* 0x000000847c0c723c */ /* 0x040fec000000180c */
[C---:B------:R-:W-:Y:S06]  /*98e0*/  HMMA.16816.F32 R16, R124.reuse, R134, R16 ;  /* 0x000000867c10723c */ /* 0x040fec0000001810 */
[C---:B------:R-:W-:Y:S06]  /*98f0*/  HMMA.16816.F32 R20, R124.reuse, R136, R20 ;  /* 0x000000887c14723c */ /* 0x040fec0000001814 */
[C---:B------:R-:W-:Y:S06]  /*9900*/  HMMA.16816.F32 R24, R124.reuse, R138, R24 ;  /* 0x0000008a7c18723c */ /* 0x040fec0000001818 */
[C---:B------:R-:W-:Y:S06]  /*9910*/  HMMA.16816.F32 R28, R124.reuse, R140, R28 ;  /* 0x0000008c7c1c723c */ /* 0x040fec000000181c */
[----:B------:R-:W-:Y:S01]  /*9920*/  HMMA.16816.F32 R32, R124, R142, R32 ;  /* 0x0000008e7c20723c */ /* 0x000fe20000001820 */
[----:B------:R-:W-:Y:S05]  /*9930*/  LDSM.16.M88.4 R124, [R149+0x1000] ;  /* 0x00100000957c783b */ /* 0x000fea0000000200 */
[C---:B--2---:R-:W-:Y:S06]  /*9940*/  HMMA.16816.F32 R4, R104.reuse, R108, R4 ;  /* 0x0000006c6804723c */ /* 0x044fec0000001804 */
[C---:B------:R-:W-:Y:S01]  /*9950*/  HMMA.16816.F32 R8, R104.reuse, R110, R8 ;  /* 0x0000006e6808723c */ /* 0x040fe20000001808 */
[----:B------:R-:W-:Y:S05]  /*9960*/  LDSM.16.M88.4 R108, [R150] ;  /* 0x00000000966c783b */ /* 0x000fea0000000200 */
[C---:B------:R-:W-:Y:S06]  /*9970*/  HMMA.16816.F32 R12, R104.reuse, R112, R12 ;  /* 0x00000070680c723c */ /* 0x040fec000000180c */
[C---:B------:R-:W-:Y:S01]  /*9980*/  HMMA.16816.F32 R16, R104.reuse, R114, R16 ;  /* 0x000000726810723c */ /* 0x040fe20000001810 */
[----:B------:R-:W1:Y:S05]  /*9990*/  LDSM.16.M88.4 R112, [R149] ;  /* 0x000000009570783b */ /* 0x000e6a0000000200 */
[C---:B------:R-:W-:Y:S06]  /*99a0*/  HMMA.16816.F32 R20, R104.reuse, R116, R20 ;  /* 0x000000746814723c */ /* 0x040fec0000001814 */
[C---:B------:R-:W-:Y:S01]  /*99b0*/  HMMA.16816.F32 R24, R104.reuse, R118, R24 ;  /* 0x000000766818723c */ /* 0x040fe20000001818 */
[----:B------:R-:W2:Y:S05]  /*99c0*/  LDSM.16.M88.4 R116, [R149+0x800] ;  /* 0x000800009574783b */ /* 0x000eaa0000000200 */
[C---:B---3--:R-:W-:Y:S06]  /*99d0*/  HMMA.16816.F32 R28, R104.reuse, R120, R28 ;  /* 0x00000078681c723c */ /* 0x048fec000000181c */
        /* <DEDUP_REMOVED lines=18> */
[----:B------:R-:W1:Y:S05]  /*9b00*/  LDSM.16.M88.4 R116, [R152+0x2000] ;  /* 0x002000009874783b */ /* 0x000e6a0000000200 */
[C---:B------:R-:W-:Y:S06]  /*9b10*/  HMMA.16816.F32 R12, R112.reuse, R120, R12 ;  /* 0x00000078700c723c */ /* 0x040fec000000180c */
[C---:B------:R-:W-:Y:S01]  /*9b20*/  HMMA.16816.F32 R16, R112.reuse, R122, R16 ;  /* 0x0000007a7010723c */ /* 0x040fe20000001810 */
[----:B------:R-:W4:Y:S05]  /*9b30*/  LDSM.16.M88.4 R120, [R152+0x2800] ;  /* 0x002800009878783b */ /* 0x000f2a0000000200 */
[C---:B--2---:R-:W-:Y:S06]  /*9b40*/  HMMA.16816.F32 R20, R112.reuse, R124, R20 ;  /* 0x0000007c7014723c */ /* 0x044fec0000001814 */
        /* <DEDUP_REMOVED lines=9> */
[C---:B----4-:R-:W-:Y:S06]  /*9be0*/  HMMA.16816.F32 R12, R108.reuse, R120, R12 ;  /* 0x000000786c0c723c */ /* 0x050fec000000180c */
        /* <DEDUP_REMOVED lines=20> */
[----:B------:R-:W3:Y:S01]  /*9d30*/  LDSM.16.M88.4 R104, [R149+0x3800] ;  /* 0x003800009568783b */ /* 0x000ee20000000200 */
[----:B------:R-:W-:Y:S04]  /*9d40*/  DEPBAR.LE SB0, 0x0 ;  /* 0x000080000000791a */ /* 0x000fe80000000000 */
[C---:B-1----:R-:W-:Y:S01]  /*9d50*/  HMMA.16816.F32 R4, R108.reuse, R116, R4 ;  /* 0x000000746c04723c */ /* 0x042fe20000001804 */
[----:B------:R-:W-:Y:S05]  /*9d60*/  BAR.SYNC.DEFER_BLOCKING 0x0 ;  /* 0x0000000000007b1d */ /* 0x000fea0000010000 */
[C---:B------:R-:W-:Y:S06]  /*9d70*/  HMMA.16816.F32 R8, R108.reuse, R118, R8 ;  /* 0x000000766c08723c */ /* 0x040fec0000001808 */
[C---:B----4-:R-:W-:Y:S06]  /*9d80*/  HMMA.16816.F32 R12, R108.reuse, R120, R12 ;  /* 0x000000786c0c723c */ /* 0x050fec000000180c */
[C---:B------:R-:W-:Y:S06]  /*9d90*/  HMMA.16816.F32 R16, R108.reuse, R122, R16 ;  /* 0x0000007a6c10723c */ /* 0x040fec0000001810 */
[C---:B--2---:R-:W-:Y:S06]  /*9da0*/  HMMA.16816.F32 R20, R108.reuse, R124, R20 ;  /* 0x0000007c6c14723c */ /* 0x044fec0000001814 */
[C---:B------:R-:W-:Y:S06]  /*9db0*/  HMMA.16816.F32 R24, R108.reuse, R126, R24 ;  /* 0x0000007e6c18723c */ /* 0x040fec0000001818 */
[C---:B---3--:R-:W-:Y:S06]  /*9dc0*/  HMMA.16816.F32 R28, R108.reuse, R104, R28 ;  /* 0x000000686c1c723c */ /* 0x048fec000000181c */
[----:B------:R-:W-:Y:S01]  /*9dd0*/  HMMA.16816.F32 R32, R108, R106, R32 ;  /* 0x0000006a6c20723c */ /* 0x000fe20000001820 */
[----:B------:R-:W-:Y:S11]  /*9de0*/  @!UPT UIADD3 URZ, URZ, URZ, URZ ;  /* 0x0000003f3f3ff290 */ /* 0x000ff6000fffe03f */
[----:B------:R-:W-:Y:S01]  /*9df0*/  @!UPT UIADD3 URZ, URZ, URZ, URZ ;  /* 0x0000003f3f3ff290 */ /* 0x000fe2000fffe03f */
[----:B------:R-:W-:Y:S11]  /*9e00*/  @!P1 BRA `(.L_x_5470) ;  /* 0x0000000800049947 */ /* 0x000ff60003800000 */
[----:B------:R-:W-:Y:S02]  /*9e10*/  MOV R2, R173 ;  /* 0x000000ad00027202 */ /* 0x000fe40000000f00 */
[----:B------:R-:W-:Y:S01]  /*9e20*/  MOV R103, R172 ;  /* 0x000000ac00677202 */ /* 0x000fe20000000f00 */
[----:B------:R-:W-:Y:S06]  /*9e30*/  @!P0 BRA `(.L_x_5471) ;  /* 0x0000000000fc8947 */ /* 0x000fec0003800000 */
[----:B------:R-:W1:Y:S01]  /*9e40*/  LDC R100, c[0x0][0x380] ;  /* 0x0000e000ff647b82 */ /* 0x000e620000000800 */
[----:B------:R-:W-:Y:S05]  /*9e50*/  SHF.L.U32 R109, R163, 0x6, RZ ;  /* 0x00000006a36d7819 */ /* 0x000fea00000006ff */
[C---:B------:R-:W-:Y:S02]  /*9e60*/  VIADD R107, R109.reuse, 0xffffff80 ;  /* 0xffffff806d6b7836 */ /* 0x040fe40000000000 */
[----:B------:R-:W-:Y:S03]  /*9e70*/  VIADD R109, R109, 0xffffffc0 ;  /* 0xffffffc06d6d7836 */ /* 0x000fe60000000000 */
[----:B------:R-:W-:Y:S02]  /*9e80*/  IABS R102, R107 ;  /* 0x0000006b00667213 */ /* 0x000fe40000000000 */
        /* <DEDUP_REMOVED lines=26> */
[----:B------:R-:W-:Y:S01]  /*a030*/  ISETP.GE.U32.AND P6, PT, R104, R2, PT ;  /* 0x000000026800720c */ /* 0x000fe20003fc6070 */
[----:B------:R-:W1:Y:S01]  /*a040*/  LDC.64 R102, c[0x0][0x248] ;  /* 0x00009200ff667b82 */ /* 0x000e620000000a00 */
        /* <DEDUP_REMOVED lines=15> */
[----:B------:R-:W3:Y:S03]  /*a140*/  LDC.64 R2, c[0x0][0x230] ;  /* 0x00008c00ff027b82 */ /* 0x000ee60000000a00 */
[----:B------:R-:W-:Y:S01]  /*a150*/  IMAD R107, R107, R100, -0x40 ;  /* 0xffffffc06b6b7424 */ /* 0x000fe200078e0264 */
[----:B------:R-:W2:Y:S04]  /*a160*/  LDG.E R105, desc[UR10][R110.64] ;  /* 0x0000000a6e697981 */ /* 0x000ea8000c1e1900 */
[----:B------:R-:W-:Y:S05]  /*a170*/  SHF.R.S32.HI R109, RZ, 0x1f, R107 ;  /* 0x0000001fff6d7819 */ /* 0x000fea000001146b */
[-C--:B-1----:R-:W-:Y:S02]  /*a180*/  IMAD R100, R109, R102.reuse, RZ ;  /* 0x000000666d647224 */ /* 0x082fe400078e02ff */
[C---:B------:R-:W-:Y:S04]  /*a190*/  IMAD.WIDE.U32 R108, R107.reuse, R102, RZ ;  /* 0x000000666b6c7225 */ /* 0x040fe800078e00ff */
[----:B------:R-:W-:Y:S05]  /*a1a0*/  IMAD R100, R107, R103, R100 ;  /* 0x000000676b647224 */ /* 0x000fea00078e0264 */
[----:B------:R-:W-:Y:S01]  /*a1b0*/  IADD3 R109, R109, R100, RZ ;  /* 0x000000646d6d7210 */ /* 0x000fe20007ffe0ff */
[----:B--2---:R-:W-:Y:S04]  /*a1c0*/  IMAD.IADD R104, R104, 0x1, -R105 ;  /* 0x0000000168687824 */ /* 0x004fe800078e0a69 */
[CC--:B---3--:R-:W-:Y:S01]  /*a1d0*/  IMAD.WIDE.U32 R108, R104.reuse, R2.reuse, R108 ;  /* 0x00000002686c7225 */ /* 0x0c8fe200078e006c */
[----:B------:R-:W-:Y:S05]  /*a1e0*/  SHF.R.S32.HI R103, RZ, 0x1f, R104 ;  /* 0x0000001fff677819 */ /* 0x000fea0000011468 */
[----:B------:R-:W-:Y:S01]  /*a1f0*/  IMAD R103, R103, R2, RZ ;  /* 0x0000000267677224 */ /* 0x000fe200078e02ff */
[----:B------:R-:W-:Y:S03]  /*a200*/  MOV R2, R108 ;  /* 0x0000006c00027202 */ /* 0x000fe60000000f00 */
[----:B------:R-:W-:Y:S04]  /*a210*/  IMAD R103, R104, R3, R103 ;  /* 0x0000000368677224 */ /* 0x000fe800078e0267 */
[----:B------:R-:W-:Y:S07]  /*a220*/  IMAD.IADD R103, R109, 0x1, R103 ;  /* 0x000000016d677824 */ /* 0x000fee00078e0267 */
.L_x_5471:
[----:B------:R1:W-:Y:S01]  /*a230*/  @P4 STS.128 [R164+0x4000], RZ ;  /* 0x004000ffa4004388 */ /* 0x0003e20000000c00 */
[C---:B------:R-:W-:Y:S02]  /*a240*/  LEA R108, P2, R2.reuse, R176, 0x1 ;  /* 0x000000b0026c7211 */ /* 0x040fe400078408ff */
        /* <DEDUP_REMOVED lines=61> */
.L_x_5470:
        /* <DEDUP_REMOVED lines=44> */
[C---:B------:R-:W-:Y:S01]  /*a8e0*/  FMUL.FTZ R122, R3.reuse, UR4 ;  /* 0x00000004037a7c20 */ /* 0x040fe20008410000 */
[----:B------:R-:W1:Y:S01]  /*a8f0*/  LDSM.16.MT88.4 R104, [R148+0x8000] ;  /* 0x008000009468783b */ /* 0x000e620000004200 */
[----:B------:R-:W-:Y:S01]  /*a900*/  FSETP.NEU.FTZ.AND P1, PT, R100, -INF , PT ;  /* 0xff8000006400780b */ /* 0x000fe20003f3d000 */
        /* <DEDUP_REMOVED lines=12> */
[----:B------:R-:W-:Y:S01]  /*a9d0*/  FFMA.FTZ R129, R24, UR4, -R124 ;  /* 0x0000000418817c23 */ /* 0x000fe2000801087c */
[--C-:B------:R-:W-:Y:S01]  /*a9e0*/  FFMA.FTZ R123, R6, UR4, -R122.reuse ;  /* 0x00000004067b7c23 */ /* 0x100fe2000801087a */
[----:B------:R-:W-:Y:S01]  /*a9f0*/  FFMA.FTZ R6, R7, UR4, -R122 ;  /* 0x0000000407067c23 */ /* 0x000fe2000801087a */
[----:B------:R-:W-:Y:S01]  /*aa00*/  FFMA.FTZ R7, R8, UR4, -R124 ;  /* 0x0000000408077c23 */ /* 0x000fe2000801087c */
[--C-:B------:R-:W-:Y:S01]  /*aa10*/  FFMA.FTZ R120, R11, UR4, -R122.reuse ;  /* 0x000000040b787c23 */ /* 0x100fe2000801087a */
[----:B--2---:R-:W-:Y:S01]  /*aa20*/  FFMA.FTZ R103, R10, UR4, -R122 ;  /* 0x000000040a677c23 */ /* 0x004fe2000801087a */
        /* <DEDUP_REMOVED lines=21> */
[C---:B------:R-:W-:Y:S01]  /*ab80*/  FMUL.FTZ R50, R0.reuse, R50 ;  /* 0x0000003200327220 */ /* 0x040fe20000410000 */
[----:B------:R-:W-:Y:S01]  /*ab90*/  FMUL.FTZ R51, R0, R51 ;  /* 0x0000003300337220 */ /* 0x000fe20000410000 */
        /* <DEDUP_REMOVED lines=8> */
[C---:B------:R-:W-:Y:S01]  /*ac20*/  FMUL.FTZ R58, R0.reuse, R58 ;  /* 0x0000003a003a7220 */ /* 0x040fe20000410000 */
        /* <DEDUP_REMOVED lines=8> */
[----:B------:R-:W-:Y:S03]  /*acb0*/  FMUL.FTZ R66, R0, R66 ;  /* 0x0000004200427220 */ /* 0x000fe60000410000 */
[----:B------:R-:W2:Y:S01]  /*acc0*/  MUFU.EX2 R102, R102 ;  /* 0x0000006600667308 */ /* 0x000ea20000000800 */
[----:B---3--:R-:W-:Y:S01]  /*acd0*/  F2FP.F16.F32.PACK_AB R97, R6, R123 ;  /* 0x0000007b0661723e */ /* 0x008fe200000000ff */
[----:B------:R-:W-:Y:S01]  /*ace0*/  FMUL.FTZ R67, R0, R67 ;  /* 0x0000004300437220 */ /* 0x000fe20000410000 */
[C---:B------:R-:W-:Y:S01]  /*acf0*/  FMUL.FTZ R68, R2.reuse, R68 ;  /* 0x0000004402447220 */ /* 0x040fe20000410000 */
[----:B------:R-:W-:Y:S01]  /*ad00*/  FMUL.FTZ R69, R2, R69 ;  /* 0x0000004502457220 */ /* 0x000fe20000410000 */
[C---:B------:R-:W-:Y:S01]  /*ad10*/  FMUL.FTZ R70, R0.reuse, R70 ;  /* 0x0000004600467220 */ /* 0x040fe20000410000 */
[----:B------:R-:W-:Y:S01]  /*ad20*/  FMUL.FTZ R71, R0, R71 ;  /* 0x0000004700477220 */ /* 0x000fe20000410000 */
[----:B------:R-:W-:Y:S03]  /*ad30*/  FFMA.FTZ R130, R25, UR4, -R124 ;  /* 0x0000000419827c23 */ /* 0x000fe6000801087c */
[----:B------:R-:W-:Y:S01]  /*ad40*/  MUFU.EX2 R103, R103 ;  /* 0x0000006700677308 */ /* 0x000fe20000000800 */
[----:B------:R-:W-:Y:S01]  /*ad50*/  FFMA.FTZ R131, R26, UR4, -R122 ;  /* 0x000000041a837c23 */ /* 0x000fe2000801087a */
        /* <DEDUP_REMOVED lines=10> */
[--C-:B------:R-:W-:Y:S01]  /*ae00*/  FFMA.FTZ R125, R16, UR4, -R124.reuse ;  /* 0x00000004107d7c23 */ /* 0x100fe2000801087c */
[----:B------:R-:W-:Y:S01]  /*ae10*/  FFMA.FTZ R126, R17, UR4, -R124 ;  /* 0x00000004117e7c23 */ /* 0x000fe2000801087c */
[--C-:B------:R-:W-:Y:S01]  /*ae20*/  FFMA.FTZ R127, R18, UR4, -R122.reuse ;  /* 0x00000004127f7c23 */ /* 0x100fe2000801087a */
[----:B------:R-:W-:Y:S01]  /*ae30*/  FFMA.FTZ R128, R19, UR4, -R122 ;  /* 0x0000000413807c23 */ /* 0x000fe2000801087a */
[C---:B------:R-:W-:Y:S01]  /*ae40*/  FMUL.FTZ R80, R2.reuse, R80 ;  /* 0x0000005002507220 */ /* 0x040fe20000410000 */
[----:B------:R-:W-:Y:S01]  /*ae50*/  FMUL.FTZ R81, R2, R81 ;  /* 0x0000005102517220 */ /* 0x000fe20000410000 */
[C---:B------:R-:W-:Y:S01]  /*ae60*/  FMUL.FTZ R82, R0.reuse, R82 ;  /* 0x0000005200527220 */ /* 0x040fe20000410000 */
[----:B------:R-:W-:Y:S01]  /*ae70*/  FMUL.FTZ R83, R0, R83 ;  /* 0x0000005300537220 */ /* 0x000fe20000410000 */
[----:B------:R-:W-:Y:S01]  /*ae80*/  MUFU.EX2 R125, R125 ;  /* 0x0000007d007d7308 */ /* 0x000fe20000000800 */
[C---:B------:R-:W-:Y:S01]  /*ae90*/  FMUL.FTZ R16, R2.reuse, R88 ;  /* 0x0000005802107220 */ /* 0x040fe20000410000 */
[----:B------:R-:W-:Y:S01]  /*aea0*/  FMUL.FTZ R17, R2, R89 ;  /* 0x0000005902117220 */ /* 0x000fe20000410000 */
[C---:B------:R-:W-:Y:S01]  /*aeb0*/  FMUL.FTZ R18, R0.reuse, R90 ;  /* 0x0000005a00127220 */ /* 0x040fe20000410000 */
[----:B------:R-:W-:Y:S01]  /*aec0*/  FMUL.FTZ R19, R0, R91 ;  /* 0x0000005b00137220 */ /* 0x000fe20000410000 */
[----:B---3--:R-:W-:Y:S01]  /*aed0*/  F2FP.F16.F32.PACK_AB R99, R120, R103 ;  /* 0x000000677863723e */ /* 0x008fe200000000ff */
[C---:B------:R-:W-:Y:S01]  /*aee0*/  FMUL.FTZ R84, R2.reuse, R84 ;  /* 0x0000005402547220 */ /* 0x040fe20000410000 */
[----:B------:R-:W-:Y:S03]  /*aef0*/  FMUL.FTZ R85, R2, R85 ;  /* 0x0000005502557220 */ /* 0x000fe60000410000 */
[----:B------:R-:W2:Y:S01]  /*af00*/  MUFU.EX2 R126, R126 ;  /* 0x0000007e007e7308 */ /* 0x000ea20000000800 */
[C---:B------:R-:W-:Y:S01]  /*af10*/  FMUL.FTZ R86, R0.reuse, R86 ;  /* 0x0000005600567220 */ /* 0x040fe20000410000 */
[----:B------:R-:W-:Y:S01]  /*af20*/  FMUL.FTZ R87, R0, R87 ;  /* 0x0000005700577220 */ /* 0x000fe20000410000 */
[----:B------:R-:W-:Y:S01]  /*af30*/  FFMA.FTZ R121, R2, R181, R121 ;  /* 0x000000b502797223 */ /* 0x000fe20000010079 */
[C---:B-1----:R-:W-:Y:S06]  /*af40*/  HMMA.16816.F32 R8, R96.reuse, R104, R8 ;  /* 0x000000686008723c */ /* 0x042fec0000001808 */
[----:B------:R-:W-:Y:S01]  /*af50*/  MUFU.EX2 R127, R127 ;  /* 0x0000007f007f7308 */ /* 0x000fe20000000800 */
[----:B------:R-:W-:Y:S01]  /*af60*/  ISETP.GT.AND P1, PT, R163, 0x1, PT ;  /* 0x00000001a300780c */ /* 0x000fe20003f24270 */
[C---:B------:R-:W-:Y:S01]  /*af70*/  HMMA.16816.F32 R36, R96.reuse, R106, R36 ;  /* 0x0000006a6024723c */ /* 0x040fe20000001824 */
[----:B------:R-:W1:Y:S02]  /*af80*/  LDSM.16.MT88.4 R104, [R148+0xa000] ;  /* 0x00a000009468783b */ /* 0x000e640000004200 */
[----:B------:R-:W-:Y:S03]  /*af90*/  FFMA.FTZ R123, R0, R179, R123 ;  /* 0x000000b3007b7223 */ /* 0x000fe6000001007b */
[C---:B------:R-:W-:Y:S02]  /*afa0*/  HMMA.16816.F32 R40, R96.reuse, R108, R40 ;  /* 0x0000006c6028723c */ /* 0x040fe40000001828 */
[----:B------:R-:W3:Y:S03]  /*afb0*/  MUFU.EX2 R128, R128 ;  /* 0x0000008000807308 */ /* 0x000ee60000000800 */
[----:B--2---:R-:W-:Y:S01]  /*afc0*/  F2FP.F16.F32.PACK_AB R90, R126, R125 ;  /* 0x0000007d7e5a723e */ /* 0x004fe200000000ff */
[C---:B------:R-:W-:Y:S01]  /*afd0*/  HMMA.16816.F32 R44, R96.reuse, R110, R44 ;  /* 0x0000006e602c723c */ /* 0x040fe2000000182c */
[----:B------:R-:W2:Y:S05]  /*afe0*/  LDSM.16.MT88.4 R108, [R146+0xa000] ;  /* 0x00a00000926c783b */ /* 0x000eaa0000004200 */
[----:B------:R-:W-:Y:S01]  /*aff0*/  MUFU.EX2 R129, R129 ;  /* 0x0000008100817308 */ /* 0x000fe20000000800 */
[----:B------:R-:W-:Y:S01]  /*b000*/  MOV R101, R100 ;  /* 0x0000006400657202 */ /* 0x000fe20000000f00 */
[C---:B------:R-:W-:Y:S08]  /*b010*/  HMMA.16816.F32 R48, R96.reuse, R112, R48 ;  /* 0x000000706030723c */ /* 0x040ff00000001830 */
[----:B------:R-:W-:Y:S01]  /*b020*/  MUFU.EX2 R130, R130 ;  /* 0x0000008200827308 */ /* 0x000fe20000000800 */
[C---:B------:R-:W-:Y:S01]  /*b030*/  HMMA.16816.F32 R52, R96.reuse, R114, R52 ;  /* 0x000000726034723c */ /* 0x040fe20000001834 */
[----:B------:R-:W4:Y:S02]  /*b040*/  LDSM.16.MT88.4 R112, [R145+0xa000] ;  /* 0x00a000009170783b */ /* 0x000f240000004200 */
[----:B---3--:R-:W-:Y:S03]  /*b050*/  F2FP.F16.F32.PACK_AB R91, R128, R127 ;  /* 0x0000007f805b723e */ /* 0x008fe600000000ff */
[C---:B------:R-:W-:Y:S03]  /*b060*/  HMMA.16816.F32 R56, R96.reuse, R116, R56 ;  /* 0x000000746038723c */ /* 0x040fe60000001838 */
[----:B------:R-:W-:Y:S02]  /*b070*/  MUFU.EX2 R131, R131 ;  /* 0x0000008300837308 */ /* 0x000fe40000000800 */
[----:B------:R-:W-:Y:S01]  /*b080*/  FADD.FTZ R6, R6, R123 ;  /* 0x0000007b06067221 */ /* 0x000fe20000010000 */
[C---:B------:R-:W-:Y:S05]  /*b090*/  HMMA.16816.F32 R60, R96.reuse, R118, R60 ;  /* 0x00000076603c723c */ /* 0x040fea000000183c */
[--C-:B------:R-:W-:Y:S01]  /*b0a0*/  FFMA.FTZ R116, R12, UR4, -R124.reuse ;  /* 0x000000040c747c23 */ /* 0x100fe2000801087c */
[C---:B-1----:R-:W-:Y:S05]  /*b0b0*/  HMMA.16816.F32 R64, R96.reuse, R104, R64 ;  /* 0x000000686040723c */ /* 0x042fea0000001840 */
[----:B------:R-:W-:Y:S01]  /*b0c0*/  FMUL.FTZ R12, R2, R92 ;  /* 0x0000005c020c7220 */ /* 0x000fe20000410000 */
[C---:B------:R-:W-:Y:S01]  /*b0d0*/  HMMA.16816.F32 R68, R96.reuse, R106, R68 ;  /* 0x0000006a6044723c */ /* 0x040fe20000001844 */
[----:B------:R-:W1:Y:S01]  /*b0e0*/  LDSM.16.MT88.4 R104, [R144+0xa000] ;  /* 0x00a000009068783b */ /* 0x000e620000004200 */
[----:B------:R-:W-:Y:S03]  /*b0f0*/  MUFU.EX2 R116, R116 ;  /* 0x0000007400747308 */ /* 0x000fe60000000800 */
[----:B------:R-:W-:Y:S01]  /*b100*/  FFMA.FTZ R117, R13, UR4, -R124 ;  /* 0x000000040d757c23 */ /* 0x000fe2000801087c */
[C---:B--2---:R-:W-:Y:S05]  /*b110*/  HMMA.16816.F32 R72, R96.reuse, R108, R72 ;  /* 0x0000006c6048723c */ /* 0x044fea0000001848 */
[--C-:B------:R-:W-:Y:S01]  /*b120*/  FFMA.FTZ R118, R14, UR4, -R122.reuse ;  /* 0x000000040e767c23 */ /* 0x100fe2000801087a */
[C---:B------:R-:W-:Y:S01]  /*b130*/  HMMA.16816.F32 R76, R96.reuse, R110, R76 ;  /* 0x0000006e604c723c */ /* 0x040fe2000000184c */
[----:B------:R-:W-:Y:S01]  /*b140*/  LDSM.16.MT88.4 R108, [R146+0x8800] ;  /* 0x00880000926c783b */ /* 0x000fe20000004200 */
[----:B------:R-:W2:Y:S03]  /*b150*/  MUFU.EX2 R117, R117 ;  /* 0x0000007500757308 */ /* 0x000ea60000000800 */
[----:B------:R-:W-:Y:S01]  /*b160*/  FFMA.FTZ R119, R15, UR4, -R122 ;  /* 0x000000040f777c23 */ /* 0x000fe2000801087a */
[----:B------:R-:W-:Y:S01]  /*b170*/  FMUL.FTZ R13, R2, R93 ;  /* 0x0000005d020d7220 */ /* 0x000fe20000410000 */
[C---:B------:R-:W-:Y:S01]  /*b180*/  FMUL.FTZ R14, R0.reuse, R94 ;  /* 0x0000005e000e7220 */ /* 0x040fe20000410000 */
[----:B------:R-:W-:Y:S02]  /*b190*/  FMUL.FTZ R15, R0, R95 ;  /* 0x0000005f000f7220 */ /* 0x000fe40000410000 */
[----:B------:R-:W3:Y:S02]  /*b1a0*/  LDSM.16.MT88.4 R92, [R148+0x8800] ;  /* 0x00880000945c783b */ /* 0x000ee40000004200 */
[----:B------:R-:W-:Y:S01]  /*b1b0*/  MUFU.EX2 R118, R118 ;  /* 0x0000007600767308 */ /* 0x000fe20000000800 */
[----:B------:R-:W-:Y:S01]  /*b1c0*/  FADD.FTZ R0, R5, R121 ;  /* 0x0000007905007221 */ /* 0x000fe20000010000 */
[----:B------:R-:W-:Y:S01]  /*b1d0*/  FADD.FTZ R103, R103, R6 ;  /* 0x0000000667677221 */ /* 0x000fe20000010000 */
[C---:B----4-:R-:W-:Y:S03]  /*b1e0*/  HMMA.16816.F32 R12, R96.reuse, R112, R12 ;  /* 0x00000070600c723c */ /* 0x050fe6000000180c */
[----:B------:R-:W-:Y:S04]  /*b1f0*/  FADD.FTZ R5, R7, R0 ;  /* 0x0000000007057221 */ /* 0x000fe80000010000 */
[----:B------:R-:W4:Y:S01]  /*b200*/  MUFU.EX2 R119, R119 ;  /* 0x0000007700777308 */ /* 0x000f220000000800 */
[----:B--2---:R-:W-:Y:S01]  /*b210*/  F2FP.F16.F32.PACK_AB R88, R117, R116 ;  /* 0x000000747558723e */ /* 0x004fe200000000ff */
[C---:B------:R-:W-:Y:S01]  /*b220*/  HMMA.16816.F32 R80, R96.reuse, R114, R80 ;  /* 0x000000726050723c */ /* 0x040fe20000001850 */
[----:B------:R-:W2:Y:S02]  /*b230*/  LDSM.16.MT88.4 R112, [R145+0x8800] ;  /* 0x008800009170783b */ /* 0x000ea40000004200 */
[----:B------:R-:W-:Y:S01]  /*b240*/  FADD.FTZ R5, R102, R5 ;  /* 0x0000000566057221 */ /* 0x000fe20000010000 */
[----:B------:R-:W-:Y:S02]  /*b250*/  FADD.FTZ R103, R120, R103 ;  /* 0x0000006778677221 */ /* 0x000fe40000010000 */
[C---:B-1----:R-:W-:Y:S05]  /*b260*/  HMMA.16816.F32 R16, R96.reuse, R104, R16 ;  /* 0x000000686010723c */ /* 0x042fea0000001810 */
[----:B------:R-:W-:Y:S01]  /*b270*/  FADD.FTZ R116, R116, R5 ;  /* 0x0000000574747221 */ /* 0x000fe20000010000 */
[----:B------:R-:W-:Y:S01]  /*b280*/  HMMA.16816.F32 R84, R96, R106, R84 ;  /* 0x0000006a6054723c */ /* 0x000fe20000001854 */
[----:B------:R-:W1:Y:S04]  /*b290*/  LDSM.16.MT88.4 R96, [R144+0x8800] ;  /* 0x008800009060783b */ /* 0x000e680000004200 */
[----:B----4-:R-:W-:Y:S01]  /*b2a0*/  F2FP.F16.F32.PACK_AB R89, R119, R118 ;  /* 0x000000767759723e */ /* 0x010fe200000000ff */
[----:B------:R-:W-:Y:S01]  /*b2b0*/  FADD.FTZ R118, R118, R103 ;  /* 0x0000006776767221 */ /* 0x000fe20000010000 */
[----:B------:R-:W-:Y:S02]  /*b2c0*/  FADD.FTZ R116, R117, R116 ;  /* 0x0000007475747221 */ /* 0x000fe40000010000 */
[----:B------:R-:W-:Y:S02]  /*b2d0*/  LDSM.16.MT88.4 R104, [R146+0xa800] ;  /* 0x00a800009268783b */ /* 0x000fe40000004200 */
[----:B------:R-:W-:Y:S01]  /*b2e0*/  FADD.FTZ R118, R119, R118 ;  /* 0x0000007677767221 */ /* 0x000fe20000010000 */
[----:B------:R-:W-:Y:S01]  /*b2f0*/  FADD.FTZ R125, R125, R116 ;  /* 0x000000747d7d7221 */ /* 0x000fe20000010000 */
[C---:B---3--:R-:W-:Y:S05]  /*b300*/  HMMA.16816.F32 R8, R88.reuse, R92, R8 ;  /* 0x0000005c5808723c */ /* 0x048fea0000001808 */
[----:B------:R-:W-:Y:S01]  /*b310*/  FADD.FTZ R5, R127, R118 ;  /* 0x000000767f057221 */ /* 0x000fe20000010000 */
[C---:B------:R-:W-:Y:S01]  /*b320*/  HMMA.16816.F32 R36, R88.reuse, R94, R36 ;  /* 0x0000005e5824723c */ /* 0x040fe20000001824 */
[----:B------:R-:W3:Y:S04]  /*b330*/  LDSM.16.MT88.4 R92, [R148+0xa800] ;  /* 0x00a80000945c783b */ /* 0x000ee80000004200 */
[----:B------:R-:W-:Y:S01]  /*b340*/  FADD.FTZ R125, R126, R125 ;  /* 0x0000007d7e7d7221 */ /* 0x000fe20000010000 */
[C---:B------:R-:W-:Y:S05]  /*b350*/  HMMA.16816.F32 R40, R88.reuse, R108, R40 ;  /* 0x0000006c5828723c */ /* 0x040fea0000001828 */
[----:B------:R-:W-:Y:S01]  /*b360*/  FADD.FTZ R5, R128, R5 ;  /* 0x0000000580057221 */ /* 0x000fe20000010000 */
[C---:B------:R-:W-:Y:S01]  /*b370*/  HMMA.16816.F32 R44, R88.reuse, R110, R44 ;  /* 0x0000006e582c723c */ /* 0x040fe2000000182c */
[----:B------:R-:W4:Y:S05]  /*b380*/  LDSM.16.MT88.4 R108, [R145+0xa800] ;  /* 0x00a80000916c783b */ /* 0x000f2a0000004200 */
[C---:B--2---:R-:W-:Y:S06]  /*b390*/  HMMA.16816.F32 R48, R88.reuse, R112, R48 ;  /* 0x000000705830723c */ /* 0x044fec0000001830 */
[C---:B------:R-:W-:Y:S05]  /*b3a0*/  HMMA.16816.F32 R52, R88.reuse, R114, R52 ;  /* 0x000000725834723c */ /* 0x040fea0000001834 */
[--C-:B------:R-:W-:Y:S01]  /*b3b0*/  FFMA.FTZ R112, R20, UR4, -R124.reuse ;  /* 0x0000000414707c23 */ /* 0x100fe2000801087c */
[C---:B-1----:R-:W-:Y:S05]  /*b3c0*/  HMMA.16816.F32 R56, R88.reuse, R96, R56 ;  /* 0x000000605838723c */ /* 0x042fea0000001838 */
[----:B------:R-:W-:Y:S01]  /*b3d0*/  FFMA.FTZ R113, R21, UR4, -R124 ;  /* 0x0000000415717c23 */ /* 0x000fe2000801087c */
[C---:B------:R-:W-:Y:S01]  /*b3e0*/  HMMA.16816.F32 R60, R88.reuse, R98, R60 ;  /* 0x00000062583c723c */ /* 0x040fe2000000183c */
[----:B------:R-:W1:Y:S01]  /*b3f0*/  LDSM.16.MT88.4 R96, [R144+0xa800] ;  /* 0x00a800009060783b */ /* 0x000e620000004200 */
[----:B------:R-:W2:Y:S03]  /*b400*/  MUFU.EX2 R112, R112 ;  /* 0x0000007000707308 */ /* 0x000ea60000000800 */
[--C-:B------:R-:W-:Y:S01]  /*b410*/  FFMA.FTZ R114, R22, UR4, -R122.reuse ;  /* 0x0000000416727c23 */ /* 0x100fe2000801087a */
[C---:B---3--:R-:W-:Y:S06]  /*b420*/  HMMA.16816.F32 R64, R88.reuse, R92, R64 ;  /* 0x0000005c5840723c */ /* 0x048fec0000001840 */
[----:B------:R-:W3:Y:S01]  /*b430*/  MUFU.EX2 R113, R113 ;  /* 0x0000007100717308 */ /* 0x000ee20000000800 */
[----:B------:R-:W-:Y:S01]  /*b440*/  FFMA.FTZ R115, R23, UR4, -R122 ;  /* 0x0000000417737c23 */ /* 0x000fe2000801087a */
[C---:B------:R-:W-:Y:S01]  /*b450*/  HMMA.16816.F32 R68, R88.reuse, R94, R68 ;  /* 0x0000005e5844723c */ /* 0x040fe20000001844 */
[----:B------:R-:W5:Y:S02]  /*b460*/  LDSM.16.MT88.4 R92, [R148+0x9000] ;  /* 0x00900000945c783b */ /* 0x000f640000004200 */
[----:B------:R-:W-:Y:S03]  /*b470*/  F2FP.F16.F32.PACK_AB R22, R130, R129 ;  /* 0x000000818216723e */ /* 0x000fe600000000ff */
[C---:B------:R-:W-:Y:S02]  /*b480*/  HMMA.16816.F32 R72, R88.reuse, R104, R72 ;  /* 0x000000685848723c */ /* 0x040fe40000001848 */
[----:B------:R-:W-:Y:S03]  /*b490*/  MUFU.EX2 R114, R114 ;  /* 0x0000007200727308 */ /* 0x000fe60000000800 */
[----:B--2---:R-:W-:Y:S01]  /*b4a0*/  FADD.FTZ R0, R112, R125 ;  /* 0x0000007d70007221 */ /* 0x004fe20000010000 */
[C---:B------:R-:W-:Y:S01]  /*b4b0*/  HMMA.16816.F32 R76, R88.reuse, R106, R76 ;  /* 0x0000006a584c723c */ /* 0x040fe2000000184c */
[----:B------:R-:W-:Y:S05]  /*b4c0*/  LDSM.16.MT88.4 R104, [R145+0x9000] ;  /* 0x009000009168783b */ /* 0x000fea0000004200 */
[----:B------:R-:W2:Y:S01]  /*b4d0*/  MUFU.EX2 R115, R115 ;  /* 0x0000007300737308 */ /* 0x000ea20000000800 */
[C---:B---3--:R-:W-:Y:S01]  /*b4e0*/  F2FP.F16.F32.PACK_AB R20, R113.reuse, R112 ;  /* 0x000000707114723e */ /* 0x048fe200000000ff */
[C---:B----4-:R-:W-:Y:S03]  /*b4f0*/  HMMA.16816.F32 R12, R88.reuse, R108, R12 ;  /* 0x0000006c580c723c */ /* 0x050fe6000000180c */
[----:B------:R-:W-:Y:S03]  /*b500*/  FADD.FTZ R0, R113, R0 ;  /* 0x0000000071007221 */ /* 0x000fe60000010000 */
[C---:B------:R-:W-:Y:S05]  /*b510*/  HMMA.16816.F32 R80, R88.reuse, R110, R80 ;  /* 0x0000006e5850723c */ /* 0x040fea0000001850 */
[----:B------:R-:W-:Y:S01]  /*b520*/  FFMA.FTZ R108, R27, UR4, -R122 ;  /* 0x000000041b6c7c23 */ /* 0x000fe2000801087a */
[C---:B-1----:R-:W-:Y:S01]  /*b530*/  HMMA.16816.F32 R16, R88.reuse, R96, R16 ;  /* 0x000000605810723c */ /* 0x042fe20000001810 */
[----:B------:R-:W1:Y:S04]  /*b540*/  LDSM.16.MT88.4 R24, [R146+0x9000] ;  /* 0x009000009218783b */ /* 0x000e680000004200 */
[----:B------:R-:W3:Y:S01]  /*b550*/  MUFU.EX2 R108, R108 ;  /* 0x0000006c006c7308 */ /* 0x000ee20000000800 */
[----:B------:R-:W-:Y:S03]  /*b560*/  HMMA.16816.F32 R84, R88, R98, R84 ;  /* 0x000000625854723c */ /* 0x000fe60000001854 */
[----:B------:R-:W4:Y:S02]  /*b570*/  LDSM.16.MT88.4 R88, [R144+0x9000] ;  /* 0x009000009058783b */ /* 0x000f240000004200 */
[C---:B--2---:R-:W-:Y:S01]  /*b580*/  F2FP.F16.F32.PACK_AB R21, R115.reuse, R114 ;  /* 0x000000727315723e */ /* 0x044fe200000000ff */
[----:B------:R-:W-:Y:S01]  /*b590*/  FFMA.FTZ R109, R32, UR4, -R124 ;  /* 0x00000004206d7c23 */ /* 0x000fe2000801087c */
[----:B------:R-:W-:Y:S01]  /*b5a0*/  FFMA.FTZ R110, R34, UR4, -R122 ;  /* 0x00000004226e7c23 */ /* 0x000fe2000801087a */
[----:B------:R-:W-:Y:S03]  /*b5b0*/  FADD.FTZ R114, R114, R5 ;  /* 0x0000000572727221 */ /* 0x000fe60000010000 */
[----:B------:R-:W-:Y:S01]  /*b5c0*/  LDSM.16.MT88.4 R96, [R145+0xb000] ;  /* 0x00b000009160783b */ /* 0x000fe20000004200 */
[----:B------:R-:W-:Y:S01]  /*b5d0*/  MUFU.EX2 R109, R109 ;  /* 0x0000006d006d7308 */ /* 0x000fe20000000800 */
[----:B------:R-:W-:Y:S01]  /*b5e0*/  FADD.FTZ R114, R115, R114 ;  /* 0x0000007273727221 */ /* 0x000fe20000010000 */
[----:B------:R-:W-:Y:S01]  /*b5f0*/  FADD.FTZ R129, R129, R0 ;  /* 0x0000000081817221 */ /* 0x000fe20000010000 */
[----:B------:R-:W-:Y:S02]  /*b600*/  IADD3 R0, R163, -0x1, RZ ;  /* 0xffffffffa3007810 */ /* 0x000fe40007ffe0ff */
[----:B---3--:R-:W-:Y:S01]  /*b610*/  F2FP.F16.F32.PACK_AB R23, R108, R131 ;  /* 0x000000836c17723e */ /* 0x008fe200000000ff */
[----:B------:R-:W-:Y:S01]  /*b620*/  FADD.FTZ R131, R131, R114 ;  /* 0x0000007283837221 */ /* 0x000fe20000010000 */
[----:B------:R-:W-:Y:S03]  /*b630*/  MOV R163, R0 ;  /* 0x0000000000a37202 */ /* 0x000fe60000000f00 */
[----:B------:R-:W-:Y:S01]  /*b640*/  MUFU.EX2 R110, R110 ;  /* 0x0000006e006e7308 */ /* 0x000fe20000000800 */
[----:B------:R-:W-:Y:S01]  /*b650*/  FADD.FTZ R129, R130, R129 ;  /* 0x0000008182817221 */ /* 0x000fe20000010000 */
[----:B------:R-:W-:Y:S01]  /*b660*/  FADD.FTZ R131, R108, R131 ;  /* 0x000000836c837221 */ /* 0x000fe20000010000 */
[----:B------:R-:W-:Y:S01]  /*b670*/  MOV R0, R3 ;  /* 0x0000000300007202 */ /* 0x000fe20000000f00 */
[C---:B-----5:R-:W-:Y:S06]  /*b680*/  HMMA.16816.F32 R8, R20.reuse, R92, R8 ;  /* 0x0000005c1408723c */ /* 0x060fec0000001808 */
[C---:B------:R-:W-:Y:S01]  /*b690*/  HMMA.16816.F32 R36, R20.reuse, R94, R36 ;  /* 0x0000005e1424723c */ /* 0x040fe20000001824 */
[----:B------:R-:W2:Y:S05]  /*b6a0*/  LDSM.16.MT88.4 R92, [R148+0xb000] ;  /* 0x00b00000945c783b */ /* 0x000eaa0000004200 */
[C---:B-1----:R-:W-:Y:S06]  /*b6b0*/  HMMA.16816.F32 R40, R20.reuse, R24, R40 ;  /* 0x000000181428723c */ /* 0x042fec0000001828 */
[C---:B------:R-:W-:Y:S01]  /*b6c0*/  HMMA.16816.F32 R44, R20.reuse, R26, R44 ;  /* 0x0000001a142c723c */ /* 0x040fe2000000182c */
[----:B------:R-:W1:Y:S05]  /*b6d0*/  LDSM.16.MT88.4 R24, [R146+0xb000] ;  /* 0x00b000009218783b */ /* 0x000e6a0000004200 */
[C---:B------:R-:W-:Y:S06]  /*b6e0*/  HMMA.16816.F32 R48, R20.reuse, R104, R48 ;  /* 0x000000681430723c */ /* 0x040fec0000001830 */
[C---:B------:R-:W-:Y:S05]  /*b6f0*/  HMMA.16816.F32 R52, R20.reuse, R106, R52 ;  /* 0x0000006a1434723c */ /* 0x040fea0000001834 */
[--C-:B------:R-:W-:Y:S01]  /*b700*/  FFMA.FTZ R104, R28, UR4, -R124.reuse ;  /* 0x000000041c687c23 */ /* 0x100fe2000801087c */
[C---:B----4-:R-:W-:Y:S05]  /*b710*/  HMMA.16816.F32 R56, R20.reuse, R88, R56 ;  /* 0x000000581438723c */ /* 0x050fea0000001838 */
[----:B------:R-:W-:Y:S01]  /*b720*/  FFMA.FTZ R105, R29, UR4, -R124 ;  /* 0x000000041d697c23 */ /* 0x000fe2000801087c */
[C---:B------:R-:W-:Y:S01]  /*b730*/  HMMA.16816.F32 R60, R20.reuse, R90, R60 ;  /* 0x0000005a143c723c */ /* 0x040fe2000000183c */
[----:B------:R-:W3:Y:S01]  /*b740*/  LDSM.16.MT88.4 R88, [R144+0xb000] ;  /* 0x00b000009058783b */ /* 0x000ee20000004200 */
[----:B------:R-:W-:Y:S03]  /*b750*/  MUFU.EX2 R104, R104 ;  /* 0x0000006800687308 */ /* 0x000fe60000000800 */
[--C-:B------:R-:W-:Y:S01]  /*b760*/  FFMA.FTZ R106, R30, UR4, -R122.reuse ;  /* 0x000000041e6a7c23 */ /* 0x100fe2000801087a */
[C---:B--2---:R-:W-:Y:S06]  /*b770*/  HMMA.16816.F32 R64, R20.reuse, R92, R64 ;  /* 0x0000005c1440723c */ /* 0x044fec0000001840 */
[----:B------:R-:W2:Y:S01]  /*b780*/  MUFU.EX2 R105, R105 ;  /* 0x0000006900697308 */ /* 0x000ea20000000800 */
[----:B------:R-:W-:Y:S01]  /*b790*/  FFMA.FTZ R107, R31, UR4, -R122 ;  /* 0x000000041f6b7c23 */ /* 0x000fe2000801087a */
[C---:B------:R-:W-:Y:S01]  /*b7a0*/  HMMA.16816.F32 R68, R20.reuse, R94, R68 ;  /* 0x0000005e1444723c */ /* 0x040fe20000001844 */
[----:B------:R-:W4:Y:S02]  /*b7b0*/  LDSM.16.MT88.4 R28, [R148+0x9800] ;  /* 0x00980000941c783b */ /* 0x000f240000004200 */
[----:B------:R-:W-:Y:S03]  /*b7c0*/  FFMA.FTZ R124, R33, UR4, -R124 ;  /* 0x00000004217c7c23 */ /* 0x000fe6000801087c */
[C---:B-1----:R-:W-:Y:S02]  /*b7d0*/  HMMA.16816.F32 R72, R20.reuse, R24, R72 ;  /* 0x000000181448723c */ /* 0x042fe40000001848 */
[----:B------:R-:W-:Y:S01]  /*b7e0*/  MUFU.EX2 R106, R106 ;  /* 0x0000006a006a7308 */ /* 0x000fe20000000800 */
[----:B------:R-:W1:Y:S02]  /*b7f0*/  LDSM.16.MT88.4 R92, [R146+0x9800] ;  /* 0x00980000925c783b */ /* 0x000e640000004200 */
[----:B------:R-:W-:Y:S01]  /*b800*/  FFMA.FTZ R122, R35, UR4, -R122 ;  /* 0x00000004237a7c23 */ /* 0x000fe2000801087a */
[C---:B------:R-:W-:Y:S06]  /*b810*/  HMMA.16816.F32 R76, R20.reuse, R26, R76 ;  /* 0x0000001a144c723c */ /* 0x040fec000000184c */
[----:B------:R-:W5:Y:S01]  /*b820*/  MUFU.EX2 R107, R107 ;  /* 0x0000006b006b7308 */ /* 0x000f620000000800 */
[----:B------:R-:W1:Y:S01]  /*b830*/  LDSM.16.MT88.4 R24, [R145+0x9800] ;  /* 0x009800009118783b */ /* 0x000e620000004200 */
[C---:B------:R-:W-:Y:S08]  /*b840*/  HMMA.16816.F32 R12, R20.reuse, R96, R12 ;  /* 0x00000060140c723c */ /* 0x040ff0000000180c */
[----:B------:R-:W4:Y:S01]  /*b850*/  MUFU.EX2 R124, R124 ;  /* 0x0000007c007c7308 */ /* 0x000f220000000800 */
[C---:B------:R-:W-:Y:S01]  /*b860*/  HMMA.16816.F32 R80, R20.reuse, R98, R80 ;  /* 0x000000621450723c */ /* 0x040fe20000001850 */
[----:B------:R-:W1:Y:S05]  /*b870*/  LDSM.16.MT88.4 R32, [R144+0x9800] ;  /* 0x009800009020783b */ /* 0x000e6a0000004200 */
[C---:B---3--:R-:W-:Y:S03]  /*b880*/  HMMA.16816.F32 R16, R20.reuse, R88, R16 ;  /* 0x000000581410723c */ /* 0x048fe60000001810 */
[----:B------:R-:W3:Y:S03]  /*b890*/  MUFU.EX2 R111, R122 ;  /* 0x0000007a006f7308 */ /* 0x000ee60000000800 */
[----:B------:R-:W-:Y:S01]  /*b8a0*/  HMMA.16816.F32 R84, R20, R90, R84 ;  /* 0x0000005a1454723c */ /* 0x000fe20000001854 */
[----:B------:R-:W1:Y:S06]  /*b8b0*/  LDSM.16.MT88.4 R88, [R148+0xb800] ;  /* 0x00b800009458783b */ /* 0x000e6c0000004200 */
[----:B--2---:R-:W-:Y:S01]  /*b8c0*/  F2FP.F16.F32.PACK_AB R20, R105, R104 ;  /* 0x000000686914723e */ /* 0x004fe200000000ff */
[----:B------:R-:W-:Y:S03]  /*b8d0*/  FADD.FTZ R104, R104, R129 ;  /* 0x0000008168687221 */ /* 0x000fe60000010000 */
[----:B-----5:R-:W-:Y:S01]  /*b8e0*/  F2FP.F16.F32.PACK_AB R21, R107, R106 ;  /* 0x0000006a6b15723e */ /* 0x020fe200000000ff */
[----:B------:R-:W-:Y:S01]  /*b8f0*/  FADD.FTZ R106, R106, R131 ;  /* 0x000000836a6a7221 */ /* 0x000fe20000010000 */
[----:B----4-:R-:W-:Y:S01]  /*b900*/  F2FP.F16.F32.PACK_AB R22, R124, R109 ;  /* 0x0000006d7c16723e */ /* 0x010fe200000000ff */
[----:B------:R-:W-:Y:S01]  /*b910*/  FADD.FTZ R104, R105, R104 ;  /* 0x0000006869687221 */ /* 0x000fe20000010000 */
[----:B---3--:R-:W-:Y:S01]  /*b920*/  F2FP.F16.F32.PACK_AB R23, R111, R110 ;  /* 0x0000006e6f17723e */ /* 0x008fe200000000ff */
[----:B------:R-:W-:Y:S02]  /*b930*/  FADD.FTZ R107, R107, R106 ;  /* 0x0000006a6b6b7221 */ /* 0x000fe40000010000 */
[----:B------:R-:W-:Y:S02]  /*b940*/  FADD.FTZ R109, R109, R104 ;  /* 0x000000686d6d7221 */ /* 0x000fe40000010000 */
[----:B------:R-:W-:Y:S02]  /*b950*/  FADD.FTZ R110, R110, R107 ;  /* 0x0000006b6e6e7221 */ /* 0x000fe40000010000 */
[C---:B------:R-:W-:Y:S01]  /*b960*/  HMMA.16816.F32 R96, R20.reuse, R28, R8 ;  /* 0x0000001c1460723c */ /* 0x040fe20000001808 */
[----:B------:R-:W2:Y:S02]  /*b970*/  LDSM.16.MT88.4 R8, [R146+0xb800] ;  /* 0x00b800009208783b */ /* 0x000ea40000004200 */
[----:B------:R-:W-:Y:S01]  /*b980*/  FADD.FTZ R181, R124, R109 ;  /* 0x0000006d7cb57221 */ /* 0x000fe20000010000 */
[----:B------:R-:W-:Y:S02]  /*b990*/  FADD.FTZ R179, R111, R110 ;  /* 0x0000006e6fb37221 */ /* 0x000fe40000010000 */
[C---:B------:R-:W-:Y:S03]  /*b9a0*/  HMMA.16816.F32 R36, R20.reuse, R30, R36 ;  /* 0x0000001e1424723c */ /* 0x040fe60000001824 */
[----:B------:R-:W3:Y:S03]  /*b9b0*/  LDSM.16.MT88.4 R28, [R145+0xb800] ;  /* 0x00b80000911c783b */ /* 0x000ee60000004200 */
[C---:B-1----:R-:W-:Y:S06]  /*b9c0*/  HMMA.16816.F32 R40, R20.reuse, R92, R40 ;  /* 0x0000005c1428723c */ /* 0x042fec0000001828 */
[C---:B------:R-:W-:Y:S06]  /*b9d0*/  HMMA.16816.F32 R44, R20.reuse, R94, R44 ;  /* 0x0000005e142c723c */ /* 0x040fec000000182c */
[C---:B------:R-:W-:Y:S06]  /*b9e0*/  HMMA.16816.F32 R48, R20.reuse, R24, R48 ;  /* 0x000000181430723c */ /* 0x040fec0000001830 */
[C---:B------:R-:W-:Y:S01]  /*b9f0*/  HMMA.16816.F32 R52, R20.reuse, R26, R52 ;  /* 0x0000001a1434723c */ /* 0x040fe20000001834 */
[----:B------:R-:W1:Y:S05]  /*ba00*/  LDSM.16.MT88.4 R24, [R144+0xb800] ;  /* 0x00b800009018783b */ /* 0x000e6a0000004200 */
[C---:B------:R-:W-:Y:S06]  /*ba10*/  HMMA.16816.F32 R56, R20.reuse, R32, R56 ;  /* 0x000000201438723c */ /* 0x040fec0000001838 */
[C---:B------:R-:W-:Y:S06]  /*ba20*/  HMMA.16816.F32 R60, R20.reuse, R34, R60 ;  /* 0x00000022143c723c */ /* 0x040fec000000183c */
[C---:B------:R-:W-:Y:S06]  /*ba30*/  HMMA.16816.F32 R64, R20.reuse, R88, R64 ;  /* 0x000000581440723c */ /* 0x040fec0000001840 */
[C---:B------:R-:W-:Y:S06]  /*ba40*/  HMMA.16816.F32 R68, R20.reuse, R90, R68 ;  /* 0x0000005a1444723c */ /* 0x040fec0000001844 */
[C---:B--2---:R-:W-:Y:S06]  /*ba50*/  HMMA.16816.F32 R72, R20.reuse, R8, R72 ;  /* 0x000000081448723c */ /* 0x044fec0000001848 */
[C---:B------:R-:W-:Y:S06]  /*ba60*/  HMMA.16816.F32 R76, R20.reuse, R10, R76 ;  /* 0x0000000a144c723c */ /* 0x040fec000000184c */
[C---:B---3--:R-:W-:Y:S06]  /*ba70*/  HMMA.16816.F32 R92, R20.reuse, R28, R12 ;  /* 0x0000001c145c723c */ /* 0x048fec000000180c */
[C---:B------:R-:W-:Y:S06]  /*ba80*/  HMMA.16816.F32 R80, R20.reuse, R30, R80 ;  /* 0x0000001e1450723c */ /* 0x040fec0000001850 */
[C---:B-1----:R-:W-:Y:S06]  /*ba90*/  HMMA.16816.F32 R88, R20.reuse, R24, R16 ;  /* 0x000000181458723c */ /* 0x042fec0000001810 */
[----:B------:R-:W-:Y:S01]  /*baa0*/  HMMA.16816.F32 R84, R20, R26, R84 ;  /* 0x0000001a1454723c */ /* 0x000fe20000001854 */
[----:B------:R-:W-:Y:S11]  /*bab0*/  @!UPT UIADD3 URZ, URZ, URZ, URZ ;  /* 0x0000003f3f3ff290 */ /* 0x000ff6000fffe03f */
[----:B------:R-:W-:Y:S01]  /*bac0*/  @!UPT UIADD3 URZ, URZ, URZ, URZ ;  /* 0x0000003f3f3ff290 */ /* 0x000fe2000fffe03f */
[----:B------:R-:W-:Y:S11]  /*bad0*/  @P1 BRA `(.L_x_5472) ;  /* 0xffffffd400081947 */ /* 0x000ff6000383ffff */
.L_x_5468:
[----:B------:R-:W1:Y:S01]  /*bae0*/  SHFL.BFLY PT, R2, R181, 0x2, 0x1f ;  /* 0x0c401f00b5027f89 */ /* 0x000e6200000e0000 */
[----:B------:R-:W-:Y:S01]  /*baf0*/  MOV R10, 0x3f800000 ;  /* 0x3f800000000a7802 */ /* 0x000fe20000000f00 */
[----:B------:R-:W2:Y:S01]  /*bb00*/  S2UR UR4, SR_CgaCtaId ;  /* 0x00000000000479c3 */ /* 0x000ea20000008800 */
        /* <DEDUP_REMOVED lines=9> */
[CC--:B------:R-:W-:Y:S02]  /*bba0*/  LEA.HI R8, R5.reuse, R0.reuse, RZ, 0x2 ;  /* 0x0000000005087211 */ /* 0x0c0fe400078f10ff */
[----:B------:R-:W-:Y:S02]  /*bbb0*/  LEA.HI R4, R5, R0, RZ, 0x5 ;  /* 0x0000000005047211 */ /* 0x000fe400078f28ff */
[----:B------:R-:W-:-:S04]  /*bbc0*/  LOP3.LUT R9, R8, 0x3ffffffc, RZ, 0xc0, !PT ;  /* 0x3ffffffc08097812 */ /* 0x000fc800078ec0ff */
[----:B------:R-:W-:Y:S01]  /*bbd0*/  IADD3 R9, -R9, R0, RZ ;  /* 0x0000000009097210 */ /* 0x000fe20007ffe1ff */
[----:B-1----:R-:W-:Y:S01]  /*bbe0*/  FADD.FTZ R7, R2, R7 ;  /* 0x0000000702077221 */ /* 0x002fe20000010000 */
[----:B------:R-:W-:Y:S01]  /*bbf0*/  SHF.R.S32.HI R2, RZ, 0x5, R4 ;  /* 0x00000005ff027819 */ /* 0x000fe20000011404 */
[----:B--2---:R-:W-:-:S03]  /*bc00*/  FADD.FTZ R6, R11, R6 ;  /* 0x000000060b067221 */ /* 0x004fc60000010000 */
[----:B------:R-:W-:Y:S02]  /*bc10*/  FSETP.NE.FTZ.AND P4, PT, R7, RZ, PT ;  /* 0x000000ff0700720b */ /* 0x000fe40003f95000 */
[----:B------:R-:W-:Y:S02]  /*bc20*/  LEA R2, R2, R9, 0x9 ;  /* 0x0000000902027211 */ /* 0x000fe400078e48ff */
[--C-:B------:R-:W-:Y:S02]  /*bc30*/  SHF.R.S32.HI R9, RZ, 0x2, R8.reuse ;  /* 0x00000002ff097819 */ /* 0x100fe40000011408 */
[----:B------:R-:W-:Y:S02]  /*bc40*/  SHF.R.S32.HI R8, RZ, 0x1f, R8 ;  /* 0x0000001fff087819 */ /* 0x000fe40000011408 */
[----:B------:R-:W-:Y:S02]  /*bc50*/  FSETP.NE.FTZ.AND P3, PT, R6, RZ, PT ;  /* 0x000000ff0600720b */ /* 0x000fe40003f75000 */
[----:B------:R-:W-:-:S02]  /*bc60*/  LEA.HI R8, R8, R9, RZ, 0x3 ;  /* 0x0000000908087211 */ /* 0x000fc400078f18ff */
[----:B------:R-:W-:Y:S01]  /*bc70*/  MOV R11, 0x3f800000 ;  /* 0x3f800000000b7802 */ /* 0x000fe20000000f00 */
[----:B------:R-:W1:Y:S01]  /*bc80*/  @P4 MUFU.RCP R10, R7 ;  /* 0x00000007000a4308 */ /* 0x000e620000001000 */
[----:B------:R-:W-:-:S04]  /*bc90*/  LOP3.LUT R8, R8, 0xfffffff8, RZ, 0xc0, !PT ;  /* 0xfffffff808087812 */ /* 0x000fc800078ec0ff */
[----:B------:R-:W-:-:S03]  /*bca0*/  IADD3 R8, R9, -R8, RZ ;  /* 0x8000000809087210 */ /* 0x000fc60007ffe0ff */
[----:B------:R-:W2:Y:S01]  /*bcb0*/  @P3 MUFU.RCP R11, R6 ;  /* 0x00000006000b3308 */ /* 0x000ea20000001000 */
[----:B------:R-:W-:-:S04]  /*bcc0*/  SHF.L.U32 R9, R8, 0x6, RZ ;  /* 0x0000000608097819 */ /* 0x000fc800000006ff */
[----:B------:R-:W-:-:S03]  /*bcd0*/  LOP3.LUT R9, R9, 0x1c0, RZ, 0xc0, !PT ;  /* 0x000001c009097812 */ /* 0x000fc600078ec0ff */
[----:B------:R-:W-:Y:S01]  /*bce0*/  @P4 MUFU.LG2 R7, R7 ;  /* 0x0000000700074308 */ /* 0x000fe20000000c00 */
        /* <DEDUP_REMOVED lines=33> */
[----:B--2---:R-:W-:Y:S01]  /*bf00*/  FMUL.FTZ R99, R11, R99 ;  /* 0x000000630b637220 */ /* 0x004fe20000410000 */
[----:B------:R-:W-:Y:S01]  /*bf10*/  LEA.HI R9, R9, R9, RZ, 0x1d ;  /* 0x0000000909097211 */ /* 0x000fe200078fe8ff */
[C---:B------:R-:W-:Y:S01]  /*bf20*/  FMUL.FTZ R98, R11.reuse, R98 ;  /* 0x000000620b627220 */ /* 0x040fe20000410000 */
[----:B------:R-:W-:Y:S01]  /*bf30*/  ISETP.NE.U32.AND P0, PT, R10, 0x1, PT ;  /* 0x000000010a00780c */ /* 0x000fe20003f05070 */
        /* <DEDUP_REMOVED lines=31> */
[----:B------:R-:W-:Y:S01]  /*c130*/  LEA R11, R2, UR4, 0x1 ;  /* 0x00000004020b7c11 */ /* 0x000fe2000f8e08ff */
[----:B------:R-:W1:Y:S01]  /*c140*/  @P3 MUFU.LG2 R10, R6 ;  /* 0x00000006000a3308 */ /* 0x000e620000000c00 */
[----:B------:R-:W-:Y:S01]  /*c150*/  R2P PR, R8, 0x6 ;  /* 0x0000000608007804 */ /* 0x000fe20000000000 */
[----:B------:R-:W-:Y:S01]  /*c160*/  ULDC.U8 UR4, c[0x0][0x3d8] ;  /* 0x0000f60000047ab9 */ /* 0x000fe20000000000 */
[----:B------:R-:W-:-:S02]  /*c170*/  MOV R2, 0x20 ;  /* 0x0000002000027802 */ /* 0x000fc40000000f00 */
[C---:B------:R-:W-:Y:S02]  /*c180*/  IADD3 R13, R11.reuse, -0x10, RZ ;  /* 0xfffffff00b0d7810 */ /* 0x040fe40007ffe0ff */
[----:B------:R-:W-:Y:S02]  /*c190*/  MOV R8, 0x40 ;  /* 0x0000004000087802 */ /* 0x000fe40000000f00 */
[----:B------:R-:W-:Y:S02]  /*c1a0*/  @P0 IADD3 R13, R11, 0x10, RZ ;  /* 0x000000100b0d0810 */ /* 0x000fe40007ffe0ff */
[----:B------:R-:W-:Y:S02]  /*c1b0*/  SEL R2, R2, 0xffffffe0, !P1 ;  /* 0xffffffe002027807 */ /* 0x000fe40004800000 */
[----:B------:R-:W-:Y:S02]  /*c1c0*/  ISETP.NE.AND P0, PT, R162, -0x1, PT ;  /* 0xffffffffa200780c */ /* 0x000fe40003f05270 */
[----:B------:R-:W-:-:S02]  /*c1d0*/  F2FP.F16.F32.PACK_AB R96, R97, R96 ;  /* 0x000000606160723e */ /* 0x000fc400000000ff */
[----:B------:R-:W-:Y:S01]  /*c1e0*/  F2FP.F16.F32.PACK_AB R98, R99, R98 ;  /* 0x000000626362723e */ /* 0x000fe200000000ff */
[----:B-1----:R-:W-:Y:S01]  /*c1f0*/  @P3 FMUL.FTZ R10, R10, 0.69314718246459960938 ;  /* 0x3f3172180a0a3820 */ /* 0x002fe20000410000 */
[----:B------:R-:W-:Y:S01]  /*c200*/  SEL R8, R8, 0xffffffc0, !P2 ;  /* 0xffffffc008087807 */ /* 0x000fe20005000000 */
        /* <DEDUP_REMOVED lines=13> */
[----:B------:R-:W-:Y:S01]  /*c2e0*/  F2FP.F16.F32.PACK_AB R48, R49, R48 ;  /* 0x000000303130723e */ /* 0x000fe200000000ff */
[----:B------:R-:W1:Y:S01]  /*c2f0*/  @P3 LDC R2, c[0x0][0x2e8] ;  /* 0x0000ba00ff023b82 */ /* 0x000e620000000800 */
[----:B------:R-:W-:Y:S01]  /*c300*/  F2FP.F16.F32.PACK_AB R50, R51, R50 ;  /* 0x000000323332723e */ /* 0x000fe200000000ff */
[----:B------:R-:W-:Y:S01]  /*c310*/  STS [R15+0x400], R42 ;  /* 0x0004002a0f007388 */ /* 0x000fe20000000800 */
[----:B------:R-:W-:-:S02]  /*c320*/  IADD3 R19, R11, R8, RZ ;  /* 0x000000080b137210 */ /* 0x000fc40007ffe0ff */
[----:B------:R-:W-:Y:S01]  /*c330*/  F2FP.F16.F32.PACK_AB R52, R53, R52 ;  /* 0x000000343534723e */ /* 0x000fe200000000ff */
[----:B------:R-:W-:Y:S01]  /*c340*/  STS [R17], R44 ;  /* 0x0000002c11007388 */ /* 0x000fe20000000800 */
[----:B------:R-:W-:Y:S02]  /*c350*/  F2FP.F16.F32.PACK_AB R54, R55, R54 ;  /* 0x000000363736723e */ /* 0x000fe400000000ff */
[----:B------:R-:W-:Y:S01]  /*c360*/  IADD3 R21, R8, R13, RZ ;  /* 0x0000000d08157210 */ /* 0x000fe20007ffe0ff */
        /* <DEDUP_REMOVED lines=11> */
[----:B------:R-:W2:Y:S01]  /*c420*/  @P0 LDC.64 R8, c[0x0][0x298] ;  /* 0x0000a600ff080b82 */ /* 0x000ea20000000a00 */
        /* <DEDUP_REMOVED lines=16> */
[----:B------:R-:W-:Y:S01]  /*c530*/  STS [R11+0x2000], R64 ;  /* 0x002000400b007388 */ /* 0x000fe20000000800 */
[----:B------:R-:W-:Y:S02]  /*c540*/  F2FP.F16.F32.PACK_AB R88, R89, R88 ;  /* 0x000000585958723e */ /* 0x000fe400000000ff */
[----:B------:R-:W-:Y:S01]  /*c550*/  F2FP.F16.F32.PACK_AB R90, R91, R90 ;  /* 0x0000005a5b5a723e */ /* 0x000fe200000000ff */
[----:B------:R3:W-:Y:S01]  /*c560*/  STS [R11+0x2400], R66 ;  /* 0x002400420b007388 */ /* 0x0007e20000000800 */
[----:B------:R-:W-:-:S02]  /*c570*/  F2FP.F16.F32.PACK_AB R84, R85, R84 ;  /* 0x000000545554723e */ /* 0x000fc400000000ff */
[----:B------:R-:W-:Y:S01]  /*c580*/  F2FP.F16.F32.PACK_AB R86, R87, R86 ;  /* 0x000000565756723e */ /* 0x000fe200000000ff */
[----:B------:R-:W-:Y:S01]  /*c590*/  STS [R13+0x2000], R68 ;  /* 0x002000440d007388 */ /* 0x000fe20000000800 */
[----:B------:R-:W-:-:S03]  /*c5a0*/  ISETP.NE.AND P1, PT, RZ, UR4, PT ;  /* 0x00000004ff007c0c */ /* 0x000fc6000bf25270 */
        /* <DEDUP_REMOVED lines=9> */
[----:B------:R4:W-:Y:S04]  /*c640*/  STS [R21+0x2000], R80 ;  /* 0x0020005015007388 */ /* 0x0009e80000000800 */
[----:B------:R4:W-:Y:S01]  /*c650*/  STS [R21+0x2400], R82 ;  /* 0x0024005215007388 */ /* 0x0009e20000000800 */
[C---:B--2---:R-:W-:Y:S01]  /*c660*/  @P0 IMAD.WIDE.U32 R14, R162.reuse, R8, RZ ;  /* 0x00000008a20e0225 */ /* 0x044fe200078e00ff */
[----:B------:R-:W-:Y:S02]  /*c670*/  MOV R8, 0x7f800000 ;  /* 0x7f80000000087802 */ /* 0x000fe40000000f00 */
[----:B------:R4:W-:Y:S01]  /*c680*/  STS [R23+0x2000], R88 ;  /* 0x0020005817007388 */ /* 0x0009e20000000800 */
[----:B------:R-:W-:Y:S01]  /*c690*/  @P0 IMAD R12, R162, R9, R15 ;  /* 0x00000009a20c0224 */ /* 0x000fe200078e020f */
[----:B------:R-:W-:-:S02]  /*c6a0*/  MOV R9, 0x7f800000 ;  /* 0x7f80000000097802 */ /* 0x000fc40000000f00 */
[----:B------:R4:W-:Y:S04]  /*c6b0*/  STS [R23+0x2400], R90 ;  /* 0x0024005a17007388 */ /* 0x0009e80000000800 */
[----:B------:R4:W-:Y:S04]  /*c6c0*/  STS [R25+0x2000], R84 ;  /* 0x0020005419007388 */ /* 0x0009e80000000800 */
[----:B------:R4:W-:Y:S01]  /*c6d0*/  STS [R25+0x2400], R86 ;  /* 0x0024005619007388 */ /* 0x0009e20000000800 */
[----:B-1----:R-:W-:Y:S05]  /*c6e0*/  @P0 BRA `(.L_x_5473) ;  /* 0x0000000000200947 */ /* 0x002fea0003800000 */
[----:B------:R-:W1:Y:S01]  /*c6f0*/  S2R R15, SR_CTAID.Y ;  /* 0x00000000000f7919 */ /* 0x000e620000002600 */
[----:B------:R-:W2:Y:S01]  /*c700*/  LDC.64 R6, c[0x0][0x290] ;  /* 0x0000a400ff067b82 */ /* 0x000ea20000000a00 */
[----:B-1----:R-:W-:-:S05]  /*c710*/  SHF.R.S32.HI R17, RZ, 0x1f, R15 ;  /* 0x0000001fff117819 */ /* 0x002fca000001140f */
[-C--:B--2---:R-:W-:Y:S02]  /*c720*/  IMAD R12, R17, R6.reuse, RZ ;  /* 0x00000006110c7224 */ /* 0x084fe400078e02ff */
[----:B------:R-:W-:-:S04]  /*c730*/  IMAD.WIDE.U32 R16, R15, R6, RZ ;  /* 0x000000060f107225 */ /* 0x000fc800078e00ff */
[----:B------:R-:W-:Y:S01]  /*c740*/  IMAD R7, R15, R7, R12 ;  /* 0x000000070f077224 */ /* 0x000fe200078e020c */
[----:B------:R-:W-:-:S04]  /*c750*/  MOV R14, R16 ;  /* 0x00000010000e7202 */ /* 0x000fc80000000f00 */
[----:B------:R-:W-:Y:S02]  /*c760*/  IADD3 R12, R17, R7, RZ ;  /* 0x00000007110c7210 */ /* 0x000fe40007ffe0ff */
.L_x_5473:
        /* <DEDUP_REMOVED lines=10> */
.L_x_5474:
[----:B------:R-:W1:Y:S01]  /*c810*/  S2R R6, SR_CTAID.Y ;  /* 0x0000000000067919 */ /* 0x000e620000002600 */
[----:B------:R-:W1:Y:S08]  /*c820*/  S2UR UR6, SR_CTAID.Z ;  /* 0x00000000000679c3 */ /* 0x000e700000002700 */
[----:B------:R-:W1:Y:S08]  /*c830*/  LDC R3, c[0x0][0x270] ;  /* 0x00009c00ff037b82 */ /* 0x000e700000000800 */
[----:B------:R-:W2:Y:S01]  /*c840*/  LDC R2, c[0x0][0x2c4] ;  /* 0x0000b100ff027b82 */ /* 0x000ea20000000800 */
[----:B-1----:R-:W-:-:S04]  /*c850*/  IMAD R3, R6, R3, UR6 ;  /* 0x0000000606037e24 */ /* 0x002fc8000f8e0203 */
[----:B--2---:R-:W-:-:S07]  /*c860*/  IMAD R2, R3, R2, RZ ;  /* 0x0000000203027224 */ /* 0x004fce00078e02ff */
.L_x_5475:
        /* <DEDUP_REMOVED lines=20> */
.L_x_5477:
[----:B------:R-:W-:Y:S05]  /*c9b0*/  BSYNC B0 ;  /* 0x0000000000007941 */ /* 0x000fea0003800000 */
.L_x_5476:
[----:B------:R-:W2:Y:S01]  /*c9c0*/  S2UR UR5, SR_CTAID.X ;  /* 0x00000000000579c3 */ /* 0x000ea20000002500 */
[----:B------:R-:W3:Y:S01]  /*c9d0*/  S2R R4, SR_TID.X ;  /* 0x0000000000047919 */ /* 0x000ee20000002100 */
[----:B------:R-:W-:Y:S01]  /*c9e0*/  SHF.R.S32.HI R167, RZ, 0x1f, R166 ;  /* 0x0000001fffa77819 */ /* 0x000fe200000114a6 */
[----:B------:R-:W-:Y:S01]  /*c9f0*/  BSSY B0, `(.L_x_5478) ;  /* 0x000002e000007945 */ /* 0x000fe20003800000 */
[----:B------:R-:W-:Y:S01]  /*ca00*/  LEA.HI R0, R5, R0, RZ, 0x3 ;  /* 0x0000000005007211 */ /* 0x000fe200078f18ff */
[----:B-1----:R1:W1:Y:S03]  /*ca10*/  LDS.128 R8, [R164+0x1800] ;  /* 0x00180000a4087984 */ /* 0x0022660000000c00 */
[----:B------:R-:W5:Y:S01]  /*ca20*/  LDC.64 R6, c[0x0][0x298] ;  /* 0x0000a600ff067b82 */ /* 0x000f620000000a00 */
[----:B------:R-:W-:-:S05]  /*ca30*/  SHF.R.S32.HI R0, RZ, 0x3, R0 ;  /* 0x00000003ff007819 */ /* 0x000fca0000011400 */
[C---:B------:R-:W-:Y:S02]  /*ca40*/  VIADD R5, R0.reuse, 0x10 ;  /* 0x0000001000057836 */ /* 0x040fe40000000000 */
[----:B------:R-:W1:Y:S03]  /*ca50*/  LDC.64 R2, c[0x0][0x2a0] ;  /* 0x0000a800ff027b82 */ /* 0x000e660000000a00 */
[----:B------:R-:W-:Y:S01]  /*ca60*/  ISETP.GE.AND P2, PT, R5, R156, PT ;  /* 0x0000009c0500720c */ /* 0x000fe20003f46270 */
[----:B------:R-:W-:Y:S01]  /*ca70*/  VIADD R5, R0, 0x30 ;  /* 0x0000003000057836 */ /* 0x000fe20000000000 */
[----:B--2---:R-:W-:-:S04]  /*ca80*/  USHF.L.U32 UR5, UR5, 0x6, URZ ;  /* 0x0000000605057899 */ /* 0x004fc8000800063f */
[----:B------:R-:W-:Y:S02]  /*ca90*/  USHF.R.S32.HI UR4, URZ, 0x1f, UR5 ;  /* 0x0000001f3f047899 */ /* 0x000fe40008011405 */
[----:B------:R-:W-:Y:S02]  /*caa0*/  VIADD R165, R165, -UR5 ;  /* 0x80000005a5a57c36 */ /* 0x000fe40008000000 */
[----:B-----5:R-:W-:Y:S01]  /*cab0*/  IMAD.WIDE.U32 R18, R6, UR5, R166 ;  /* 0x0000000506127c25 */ /* 0x020fe2000f8e00a6 */
[----:B---3--:R-:W-:Y:S02]  /*cac0*/  SHF.R.S32.HI R15, RZ, 0x1f, R4 ;  /* 0x0000001fff0f7819 */ /* 0x008fe40000011404 */
[----:B------:R-:W-:Y:S01]  /*cad0*/  ISETP.GE.AND P3, PT, R0, R165, PT ;  /* 0x000000a50000720c */ /* 0x000fe20003f66270 */
[----:B------:R-:W-:Y:S01]  /*cae0*/  IMAD R16, R6, UR4, RZ ;  /* 0x0000000406107c24 */ /* 0x000fe2000f8e02ff */
[----:B------:R-:W-:Y:S01]  /*caf0*/  USHF.R.S32.HI UR4, URZ, 0x1f, UR6 ;  /* 0x0000001f3f047899 */ /* 0x000fe20008011406 */
[----:B------:R-:W-:-:S02]  /*cb00*/  IADD3 R20, P0, R14, R18, RZ ;  /* 0x000000120e147210 */ /* 0x000fc40007f1e0ff */
[----:B------:R-:W-:Y:S01]  /*cb10*/  IMAD R13, R7, UR5, R16 ;  /* 0x00000005070d7c24 */ /* 0x000fe2000f8e0210 */
[----:B------:R-:W-:-:S04]  /*cb20*/  LEA.HI R4, R15, R4, RZ, 0x3 ;  /* 0x000000040f047211 */ /* 0x000fc800078f18ff */
[----:B----4-:R-:W-:Y:S01]  /*cb30*/  IADD3.X R21, R12, R19, R13, P0, !PT ;  /* 0x000000130c157210 */ /* 0x010fe200007fe40d */
[----:B------:R-:W-:Y:S01]  /*cb40*/  VIADD R13, R0, 0x20 ;  /* 0x00000020000d7836 */ /* 0x000fe20000000000 */
[----:B------:R2:W3:Y:S01]  /*cb50*/  LDS.128 R16, [R164] ;  /* 0x00000000a4107984 */ /* 0x0004e20000000c00 */
[C---:B-1----:R-:W-:Y:S01]  /*cb60*/  IMAD R12, R2.reuse, UR4, RZ ;  /* 0x00000004020c7c24 */ /* 0x042fe2000f8e02ff */
[-C--:B------:R-:W-:Y:S01]  /*cb70*/  ISETP.GE.AND P0, PT, R5, R156.reuse, PT ;  /* 0x0000009c0500720c */ /* 0x080fe20003f06270 */
[----:B------:R-:W-:Y:S01]  /*cb80*/  IMAD.WIDE.U32 R20, R2, UR6, R20 ;  /* 0x0000000602147c25 */ /* 0x000fe2000f8e0014 */
[----:B------:R-:W-:-:S03]  /*cb90*/  ISETP.GE.AND P1, PT, R13, R156, PT ;  /* 0x0000009c0d00720c */ /* 0x000fc60003f26270 */
[----:B------:R-:W-:Y:S01]  /*cba0*/  IMAD R25, R3, UR6, R12 ;  /* 0x0000000603197c24 */ /* 0x000fe2000f8e020c */
[----:B------:R-:W-:Y:S01]  /*cbb0*/  SHF.R.S32.HI R3, RZ, 0x3, R4 ;  /* 0x00000003ff037819 */ /* 0x000fe20000011404 */
[----:B------:R2:W1:Y:S02]  /*cbc0*/  LDS.128 R12, [R164+0x2000] ;  /* 0x00200000a40c7984 */ /* 0x0004640000000c00 */
[----:B------:R-:W-:Y:S01]  /*cbd0*/  IMAD.IADD R25, R25, 0x1, R21 ;  /* 0x0000000119197824 */ /* 0x000fe200078e0215 */
[----:B------:R-:W-:Y:S01]  /*cbe0*/  SHF.R.S32.HI R3, RZ, 0x1f, R3 ;  /* 0x0000001fff037819 */ /* 0x000fe20000011403 */
        /* <DEDUP_REMOVED lines=12> */
[----:B---3--:R4:W-:Y:S04]  /*ccb0*/  @!P4 STG.E.128 desc[UR10][R22.64], R16 ;  /* 0x000000101600c986 */ /* 0x0089e8000c101d0a */
[----:B-1----:R4:W-:Y:S02]  /*ccc0*/  @!P3 STG.E.128 desc[UR10][R22.64+0x80], R12 ;  /* 0x0000800c1600b986 */ /* 0x0029e4000c101d0a */
.L_x_5479:
[----:B------:R-:W-:Y:S05]  /*ccd0*/  BSYNC B0 ;  /* 0x0000000000007941 */ /* 0x000fea0003800000 */
.L_x_5478:
[----:B---34-:R3:W4:Y:S01]  /*cce0*/  LDS.128 R16, [R164+0x800] ;  /* 0x00080000a4107984 */ /* 0x0187220000000c00 */
        /* <DEDUP_REMOVED lines=19> */
.L_x_5481:
[----:B------:R-:W-:Y:S05]  /*ce20*/  BSYNC B0 ;  /* 0x0000000000007941 */ /* 0x000fea0003800000 */
.L_x_5480:
        /* <DEDUP_REMOVED lines=20> */
.L_x_5483:
[----:B------:R-:W-:Y:S05]  /*cf70*/  BSYNC B0 ;  /* 0x0000000000007941 */ /* 0x000fea0003800000 */
.L_x_5482:
        /* <DEDUP_REMOVED lines=20> */
.L_x_5484:
        /* <DEDUP_REMOVED lines=12> */
.L_x_8404:


//--------------------- .text._ZN5flash24flash_fwd_splitkv_kernelI23Flash_fwd_kernel_traitsILi128ELi64ELi64ELi4ELb0ELb0EN7cutlass6half_tE19Flash_kernel_traitsILi128ELi64ELi64ELi4ES3_EELb1ELb0ELb0ELb0ELb0ELb1ELb0ELb0EEEvNS_16Flash_fwd_paramsE --------------------------
	.section	.text._ZN5flash24flash_fwd_splitkv_kernelI23Flash_fwd_kernel_traitsILi128ELi64ELi64ELi4ELb0ELb0EN7cutlass6half_tE19Flash_kernel_traitsILi128ELi64ELi64ELi4ES3_EELb1ELb0ELb0ELb0ELb0ELb1ELb0ELb0EEEvNS_16Flash_fwd_paramsE,"ax",@progbits
	.align	128
        .global         _ZN5flash24flash_fwd_splitkv_kernelI23Flash_fwd_kernel_traitsILi128ELi64ELi64ELi4ELb0ELb0EN7cutlass6half_tE19Flash_kernel_traitsILi128ELi64ELi64ELi4ES3_EELb1ELb0ELb0ELb0ELb0ELb1ELb0ELb0EEEvNS_16Flash_fwd_paramsE
        .type           _ZN5flash24flash_fwd_splitkv_kernelI23Flash_fwd_kernel_traitsILi128ELi64ELi64ELi4ELb0ELb0EN7cutlass6half_tE19Flash_kernel_traitsILi128ELi64ELi64ELi4ES3_EELb1ELb0ELb0ELb0ELb0ELb1ELb0ELb0EEEvNS_16Flash_fwd_paramsE,@function
        .size           _ZN5flash24flash_fwd_splitkv_kernelI23Flash_fwd_kernel_traitsILi128ELi64ELi64ELi4ELb0ELb0EN7cutlass6half_tE19Flash_kernel_traitsILi128ELi64ELi64ELi4ES3_EELb1ELb0ELb0ELb0ELb0ELb1ELb0ELb0EEEvNS_16Flash_fwd_paramsE,(.L_x_8405 - _ZN5flash24flash_fwd_splitkv_kernelI23Flash_fwd_kernel_traitsILi128ELi64ELi64ELi4ELb0ELb0EN7cutlass6half_tE19Flash_kernel_traitsILi128ELi64ELi64ELi4ES3_EELb1ELb0ELb0ELb0ELb0ELb1ELb0ELb0EEEvNS_16Flash_fwd_paramsE)
        .other          _ZN5flash24flash_fwd_splitkv_kernelI23Flash_fwd_kernel_traitsILi128ELi64ELi64ELi4ELb0ELb0EN7cutlass6half_tE19Flash_kernel_traitsILi128ELi64ELi64ELi4ES3_EELb1ELb0ELb0ELb0ELb0ELb1ELb0ELb0EEEvNS_16Flash_fwd_paramsE,@"STO_CUDA_ENTRY STV_DEFAULT"
_ZN5flash24flash_fwd_splitkv_kernelI23Flash_fwd_kernel_traitsILi128ELi64ELi64ELi4ELb0ELb0EN7cutlass6half_tE19Flash_kernel_traitsILi128ELi64ELi64ELi4ES3_EELb1ELb0ELb0ELb0ELb0ELb1ELb0ELb0EEEvNS_16Flash_fwd_paramsE:
.text._ZN5flash24flash_fwd_splitkv_kernelI23Flash_fwd_kernel_traitsILi128ELi64ELi64ELi4ELb0ELb0EN7cutlass6half_tE19Flash_kernel_traitsILi128ELi64ELi64ELi4ES3_EELb1ELb0ELb0ELb0ELb0ELb1ELb0ELb0EEEvNS_16Flash_fwd_paramsE:
        /* <DEDUP_REMOVED lines=38> */
.L_x_5485:
[----:B------:R-:W1:Y:S02]  /*0260*/  LDC R4, c[0x0][0x2c8] ;  /* 0x0000b200ff047b82 */ /* 0x000e640000000800 */
.L_x_5486:
        /* <DEDUP_REMOVED lines=15> */
[----:B------:R-:W4:Y:S01]  /*0360*/  S2R R110, SR_TID.X ;  /* 0x00000000006e7919 */ /* 0x000f220000002100 */
[----:B------:R-:W-:Y:S01]  /*0370*/  @!P1 ISETP.NE.AND.EX P0, PT, R3, RZ, PT, P0 ;  /* 0x000000ff0300920c */ /* 0x000fe20003f05300 */
[----:B------:R-:W-:Y:S01]  /*0380*/  UIADD3 UR5, UR5, 0x3f, URZ ;  /* 0x0000003f05057890 */ /* 0x000fe2000fffe03f */
[----:B------:R-:W-:Y:S02]  /*0390*/  IADD3 R3, -R153, 0x7f, R114 ;  /* 0x0000007f99037810 */ /* 0x000fe40007ffe172 */
[----:B-1----:R-:W-:Y:S01]  /*03a0*/  @!P1 SEL R5, R5, RZ, P0 ;  /* 0x000000ff05059207 */ /* 0x002fe20000000000 */
        /* <DEDUP_REMOVED lines=14> */
[----:B----4-:R-:W-:Y:S05]  /*0490*/  @P0 BRA `(.L_x_5487) ;  /* 0x0000000800200947 */ /* 0x010fea0003800000 */
[----:B------:R-:W-:Y:S01]  /*04a0*/  ISETP.NE.AND P0, PT, R150, -0x1, PT ;  /* 0xffffffff9600780c */ /* 0x000fe20003f05270 */
[----:B------:R-:W1:Y:S01]  /*04b0*/  LDC.64 R4, c[0x0][0x298] ;  /* 0x0000a600ff047b82 */ /* 0x000e620000000a00 */
[----:B---3--:R-:W-:Y:S01]  /*04c0*/  SHF.R.S32.HI R7, RZ, 0x1f, R110 ;  /* 0x0000001fff077819 */ /* 0x008fe2000001146e */
        /* <DEDUP_REMOVED lines=10> */
[----:B------:R-:W-:Y:S02]  /*0570*/  SHF.R.S32.HI R7, RZ, 0x1f, R114 ;  /* 0x0000001fff077819 */ /* 0x000fe40000011472 */
[----:B------:R-:W-:Y:S02]  /*0580*/  ISETP.GE.AND P2, PT, R0, R153, PT ;  /* 0x000000990000720c */ /* 0x000fe40003f46270 */
[----:B------:R-:W-:Y:S01]  /*0590*/  ISETP.NE.AND P6, PT, R110, RZ, PT ;  /* 0x000000ff6e00720c */ /* 0x000fe20003fc5270 */
        /* <DEDUP_REMOVED lines=20> */
[----:B------:R-:W-:Y:S02]  /*06e0*/  VIADD R10, R0, 0x10 ;  /* 0x00000010000a7836 */ /* 0x000fe40000000000 */
[----:B------:R-:W-:Y:S01]  /*06f0*/  IMAD.WIDE.U32 R28, R28, UR4, R8 ;  /* 0x000000041c1c7c25 */ /* 0x000fe2000f8e0008 */
[----:B------:R-:W-:Y:S01]  /*0700*/  ULDC UR4, c[0x0][0x2c4] ;  /* 0x0000b10000047ab9 */ /* 0x000fe20000000800 */
[----:B------:R-:W-:-:S02]  /*0710*/  SHF.R.S32.HI R9, RZ, 0x1f, R0 ;  /* 0x0000001fff097819 */ /* 0x000fc40000011400 */
[----:B------:R-:W-:Y:S01]  /*0720*/  IMAD R114, R21, UR4, R114 ;  /* 0x0000000415727c24 */ /* 0x000fe2000f8e0272 */
[-C--:B------:R-:W-:Y:S01]  /*0730*/  ISETP.GE.AND P1, PT, R10, R153.reuse, PT ;  /* 0x000000990a00720c */ /* 0x080fe20003f26270 */
[----:B------:R-:W-:Y:S01]  /*0740*/  VIADD R11, R2, 0x40 ;  /* 0x00000040020b7836 */ /* 0x000fe20000000000 */
[----:B------:R-:W-:Y:S02]  /*0750*/  ISETP.GE.OR P4, PT, R10, R153, P6 ;  /* 0x000000990a00720c */ /* 0x000fe40003786670 */
[----:B------:R-:W-:Y:S01]  /*0760*/  IADD3 R15, R29, R15, RZ ;  /* 0x0000000f1d0f7210 */ /* 0x000fe20007ffe0ff */
[----:B------:R-:W-:Y:S10]  /*0770*/  @P2 BRA `(.L_x_5489) ;  /* 0x0000000000342947 */ /* 0x000ff40003800000 */
        /* <DEDUP_REMOVED lines=13> */
.L_x_5489:
[----:B------:R-:W-:Y:S05]  /*0850*/  BSYNC B0 ;  /* 0x0000000000007941 */ /* 0x000fea0003800000 */
.L_x_5488:
        /* <DEDUP_REMOVED lines=19> */
.L_x_5491:
[----:B------:R-:W-:Y:S05]  /*0990*/  BSYNC B0 ;  /* 0x0000000000007941 */ /* 0x000fea0003800000 */
.L_x_5490:
        /* <DEDUP_REMOVED lines=20> */
.L_x_5493:
[----:B------:R-:W-:Y:S05]  /*0ae0*/  BSYNC B0 ;  /* 0x0000000000007941 */ /* 0x000fea0003800000 */
.L_x_5492:
        /* <DEDUP_REMOVED lines=19> */
.L_x_5495:
[----:B------:R-:W-:Y:S05]  /*0c20*/  BSYNC B0 ;  /* 0x0000000000007941 */ /* 0x000fea0003800000 */
.L_x_5494:
        /* <DEDUP_REMOVED lines=15> */
.L_x_5487:
        /* <DEDUP_REMOVED lines=24> */
.L_x_5496:
        /* <DEDUP_REMOVED lines=82> */
.L_x_5497:
        /* <DEDUP_REMOVED lines=49> */
.L_x_5499:
        /* <DEDUP_REMOVED lines=12> */
[----:B------:R-:W-:Y:S01]  /*1790*/  IMAD R3, R20, R3, R10 ;  /* 0x0000000314037224 */ /* 0x000fe200078e020a */
[----:B------:R-:W-:Y:S01]  /*17a0*/  MOV R22, R12 ;  /* 0x0000000c00167202 */ /* 0x000fe20000000f00 */
        /* <DEDUP_REMOVED lines=17> */
.L_x_5498:
        /* <DEDUP_REMOVED lines=14> */
[----:B------:R-:W-:Y:S01]  /*19a0*/  LOP3.LUT R31, R10, 0xfffffff0, RZ, 0xc0, !PT ;  /* 0xfffffff00a1f7812 */ /* 0x000fe200078ec0ff */
[----:B------:R-:W-:Y:S01]  /*19b0*/  IMAD.SHL.U32 R33, R12, 0x40, RZ ;  /* 0x000000400c217824 */ /* 0x000fe200078e00ff */
[----:B------:R-:W-:Y:S01]  /*19c0*/  @!P1 SHF.R.S32.HI R29, RZ, 0x1f, R21 ;  /* 0x0000001fff1d9819 */ /* 0x000fe20000011415 */
[----:B------:R-:W-:Y:S01]  /*19d0*/  IMAD.IADD R3, R110, 0x1, -R3 ;  /* 0x000000016e037824 */ /* 0x000fe200078e0a03 */
[CC--:B------:R-:W-:Y:S01]  /*19e0*/  ISETP.GE.AND P6, PT, R12.reuse, R144.reuse, PT ;  /* 0x000000900c00720c */ /* 0x0c0fe20003fc6270 */
[----:B------:R-:W-:Y:S01]  /*19f0*/  VIADD R2, R12, 0x10 ;  /* 0x000000100c027836 */ /* 0x000fe20000000000 */
[----:B------:R-:W-:Y:S01]  /*1a00*/  LOP3.LUT R33, R33, 0x1c0, RZ, 0xc0, !PT ;  /* 0x000001c021217812 */ /* 0x000fe200078ec0ff */
[----:B------:R-:W3:Y:S01]  /*1a10*/  @P1 LDC.64 R6, c[0x0][0x240] ;  /* 0x00009000ff061b82 */ /* 0x000ee20000000a00 */
[----:B------:R-:W-:Y:S01]  /*1a20*/  IMAD.SHL.U32 R154, R3, 0x8, RZ ;  /* 0x00000008039a7824 */ /* 0x000fe200078e00ff */
[----:B------:R-:W-:Y:S01]  /*1a30*/  SHF.R.S32.HI R13, RZ, 0x1f, R12 ;  /* 0x0000001fff0d7819 */ /* 0x000fe2000001140c */
[----:B------:R-:W-:Y:S01]  /*1a40*/  IMAD.IADD R16, R110, 0x1, -R31 ;  /* 0x000000016e107824 */ /* 0x000fe200078e0a1f */
[C---:B------:R-:W-:Y:S01]  /*1a50*/  ISETP.GE.AND P5, PT, R2.reuse, R144, PT ;  /* 0x000000900200720c */ /* 0x040fe20003fa6270 */
[----:B------:R-:W-:Y:S01]  /*1a60*/  IMAD R15, R15, UR6, RZ ;  /* 0x000000060f0f7c24 */ /* 0x000fe2000f8e02ff */
[CC--:B------:R-:W-:Y:S01]  /*1a70*/  ISETP.GE.AND P4, PT, R2.reuse, R9.reuse, PT ;  /* 0x000000090200720c */ /* 0x0c0fe20003f86270 */
[----:B------:R-:W-:Y:S01]  /*1a80*/  BSSY B0, `(.L_x_5500) ;  /* 0x0000046000007945 */ /* 0x000fe20003800000 */
[----:B------:R-:W-:Y:S01]  /*1a90*/  ISETP.GE.AND P3, PT, R2, R9, PT ;  /* 0x000000090200720c */ /* 0x000fe20003f66270 */
[----:B------:R-:W4:Y:S01]  /*1aa0*/  LDC.64 R124, c[0x0][0x250] ;  /* 0x00009400ff7c7b82 */ /* 0x000f220000000a00 */
[----:B------:R-:W-:Y:S01]  /*1ab0*/  LOP3.LUT R31, R33, 0x38, R154, 0xf8, !PT ;  /* 0x00000038211f7812 */ /* 0x000fe200078ef89a */
[----:B------:R-:W-:Y:S01]  /*1ac0*/  IMAD R15, R20, UR7, R15 ;  /* 0x00000007140f7c24 */ /* 0x000fe2000f8e020f */
[----:B------:R-:W-:Y:S01]  /*1ad0*/  SHF.R.U32.HI R152, RZ, 0x3, R33 ;  /* 0x00000003ff987819 */ /* 0x000fe20000011621 */
[----:B------:R-:W-:Y:S01]  /*1ae0*/  IMAD.WIDE R26, R27, 0x40, R12 ;  /* 0x000000401b1a7825 */ /* 0x000fe200078e020c */
[----:B------:R-:W-:-:S02]  /*1af0*/  SHF.R.S32.HI R24, RZ, 0x1f, R154 ;  /* 0x0000001fff187819 */ /* 0x000fc4000001149a */
[----:B------:R-:W-:Y:S01]  /*1b00*/  LOP3.LUT R152, R31, R152, RZ, 0x3c, !PT ;  /* 0x000000981f987212 */ /* 0x000fe200078e3cff */
[-C--:B--2---:R-:W-:Y:S01]  /*1b10*/  @!P1 IMAD R2, R29, R4.reuse, RZ ;  /* 0x000000041d029224 */ /* 0x084fe200078e02ff */
[----:B------:R-:W-:Y:S01]  /*1b20*/  SHF.R.S32.HI R29, RZ, 0x1f, R16 ;  /* 0x0000001fff1d7819 */ /* 0x000fe20000011410 */
[----:B------:R-:W-:Y:S01]  /*1b30*/  @!P1 IMAD.WIDE.U32 R32, R21, R4, RZ ;  /* 0x0000000415209225 */ /* 0x000fe200078e00ff */
[----:B------:R-:W-:Y:S02]  /*1b40*/  IADD3 R4, P2, R154, R0, RZ ;  /* 0x000000009a047210 */ /* 0x000fe40007f5e0ff */
[----:B-----5:R-:W-:Y:S01]  /*1b50*/  LEA.HI R8, R29, R16, RZ, 0x3 ;  /* 0x000000101d087211 */ /* 0x020fe200078f18ff */
[----:B------:R-:W-:Y:S01]  /*1b60*/  @!P1 IMAD R5, R21, R5, R2 ;  /* 0x0000000515059224 */ /* 0x000fe200078e0202 */
[----:B------:R-:W-:Y:S01]  /*1b70*/  LEA.HI R2, R113, R110, RZ, 0x6 ;  /* 0x0000006e71027211 */ /* 0x000fe200078f30ff */
[----:B---3--:R-:W-:Y:S01]  /*1b80*/  @P1 IMAD.WIDE.U32 R30, R150, R6, RZ ;  /* 0x00000006961e1225 */ /* 0x008fe200078e00ff */
[----:B------:R-:W-:-:S03]  /*1b90*/  LOP3.LUT R21, R8, 0xfffffff8, RZ, 0xc0, !PT ;  /* 0xfffffff808157812 */ /* 0x000fc600078ec0ff */
[----:B------:R-:W-:Y:S01]  /*1ba0*/  @!P1 IMAD.MOV.U32 R30, RZ, RZ, R32 ;  /* 0x000000ffff1e9224 */ /* 0x000fe200078e0020 */
[----:B------:R-:W-:Y:S01]  /*1bb0*/  IADD3 R16, R16, -R21, RZ ;  /* 0x8000001510107210 */ /* 0x000fe20007ffe0ff */
[----:B------:R-:W-:Y:S02]  /*1bc0*/  @P1 IMAD R7, R150, R7, R31 ;  /* 0x0000000796071224 */ /* 0x000fe400078e021f */
[----:B------:R-:W-:Y:S01]  /*1bd0*/  IMAD.SHL.U32 R29, R2, 0x8, RZ ;  /* 0x00000008021d7824 */ /* 0x000fe200078e00ff */
[----:B------:R-:W-:Y:S01]  /*1be0*/  SHF.R.S32.HI R2, RZ, 0x1f, R28 ;  /* 0x0000001fff027819 */ /* 0x000fe2000001141c */
[----:B------:R-:W-:Y:S01]  /*1bf0*/  @!P1 IMAD.IADD R7, R33, 0x1, R5 ;  /* 0x0000000121079824 */ /* 0x000fe200078e0205 */
[----:B------:R-:W-:Y:S01]  /*1c00*/  IADD3 R30, P1, R154, R30, RZ ;  /* 0x0000001e9a1e7210 */ /* 0x000fe20007f3e0ff */
[----:B------:R-:W-:Y:S01]  /*1c10*/  IMAD.X R5, R24, 0x1, R23, P2 ;  /* 0x0000000118057824 */ /* 0x000fe200010e0617 */
[----:B------:R-:W-:Y:S01]  /*1c20*/  LOP3.LUT R152, R152, 0xfffffe00, R29, 0xf8, !PT ;  /* 0xfffffe0098987812 */ /* 0x000fe200078ef81d */
[----:B------:R-:W-:-:S02]  /*1c30*/  IMAD R33, R2, UR4, RZ ;  /* 0x0000000402217c24 */ /* 0x000fc4000f8e02ff */
[----:B------:R-:W-:Y:S01]  /*1c40*/  IMAD.X R31, R24, 0x1, R7, P1 ;  /* 0x00000001181f7824 */ /* 0x000fe200008e0607 */
[----:B------:R-:W-:Y:S01]  /*1c50*/  R2P PR, R16, 0x6 ;  /* 0x0000000610007804 */ /* 0x000fe20000000000 */
[C---:B------:R-:W-:Y:S02]  /*1c60*/  IMAD R33, R28.reuse, UR5, R33 ;  /* 0x000000051c217c24 */ /* 0x040fe4000f8e0221 */
[----:B------:R-:W-:Y:S01]  /*1c70*/  IMAD.WIDE.U32 R28, R28, UR4, R30 ;  /* 0x000000041c1c7c25 */ /* 0x000fe2000f8e001e */
[----:B------:R-:W-:Y:S02]  /*1c80*/  UMOV UR4, 0x400 ;  /* 0x0000040000047882 */ /* 0x000fe40000000000 */
[----:B-1----:R-:W-:Y:S01]  /*1c90*/  ULEA UR4, UR8, UR4, 0x18 ;  /* 0x0000000408047291 */ /* 0x002fe2000f8ec03f */
[----:B------:R-:W-:Y:S01]  /*1ca0*/  IMAD.WIDE.U32 R20, R20, UR6, R4 ;  /* 0x0000000614147c25 */ /* 0x000fe2000f8e0004 */
[----:B------:R-:W-:-:S03]  /*1cb0*/  MOV R4, 0x20 ;  /* 0x0000002000047802 */ /* 0x000fc60000000f00 */
[----:B------:R-:W-:Y:S01]  /*1cc0*/  IMAD.MOV.U32 R5, RZ, RZ, 0x10 ;  /* 0x00000010ff057424 */ /* 0x000fe200078e00ff */
[----:B------:R-:W-:Y:S01]  /*1cd0*/  LEA R152, R152, UR4, 0x1 ;  /* 0x0000000498987c11 */ /* 0x000fe2000f8e08ff */
[----:B------:R-:W-:Y:S01]  /*1ce0*/  VIADD R14, R12, 0x20 ;  /* 0x000000200c0e7836 */ /* 0x000fe20000000000 */
[----:B------:R-:W-:Y:S01]  /*1cf0*/  SEL R0, R4, 0xffffffe0, !P2 ;  /* 0xffffffe004007807 */ /* 0x000fe20005000000 */
[----:B------:R-:W-:Y:S01]  /*1d00*/  VIADD R145, R154, 0x40 ;  /* 0x000000409a917836 */ /* 0x000fe20000000000 */
[----:B------:R-:W-:Y:S01]  /*1d10*/  SEL R2, R5, 0xfffffff0, !P1 ;  /* 0xfffffff005027807 */ /* 0x000fe20004800000 */
        /* <DEDUP_REMOVED lines=28> */
.L_x_5501:
[----:B------:R-:W-:Y:S05]  /*1ee0*/  BSYNC B0 ;  /* 0x0000000000007941 */ /* 0x000fea0003800000 */
.L_x_5500:
        /* <DEDUP_REMOVED lines=33> */
.L_x_5503:
[----:B------:R-:W-:Y:S05]  /*2100*/  BSYNC B0 ;  /* 0x0000000000007941 */ /* 0x000fea0003800000 */
.L_x_5502:
        /* <DEDUP_REMOVED lines=35> */
.L_x_5505:
[----:B------:R-:W-:Y:S05]  /*2340*/  BSYNC B0 ;  /* 0x0000000000007941 */ /* 0x000fea0003800000 */
.L_x_5504:
        /* <DEDUP_REMOVED lines=31> */
.L_x_5507:
[----:B------:R-:W-:Y:S05]  /*2540*/  BSYNC B0 ;  /* 0x0000000000007941 */ /* 0x000fea0003800000 */
.L_x_5506:
        /* <DEDUP_REMOVED lines=29> */
.L_x_5509:
[----:B------:R-:W-:Y:S05]  /*2720*/  BSYNC B0 ;  /* 0x0000000000007941 */ /* 0x000fea0003800000 */
.L_x_5508:
        /* <DEDUP_REMOVED lines=24> */
.L_x_5511:
[----:B------:R-:W-:Y:S05]  /*28b0*/  BSYNC B0 ;  /* 0x0000000000007941 */ /* 0x000fea0003800000 */
.L_x_5510:
        /* <DEDUP_REMOVED lines=25> */
.L_x_5513:
[----:B------:R-:W-:Y:S05]  /*2a50*/  BSYNC B0 ;  /* 0x0000000000007941 */ /* 0x000fea0003800000 */
.L_x_5512:
        /* <DEDUP_REMOVED lines=32> */
.L_x_5515:
[----:B------:R-:W-:Y:S05]  /*2c60*/  BSYNC B0 ;  /* 0x0000000000007941 */ /* 0x000fea0003800000 */
.L_x_5514:
        /* <DEDUP_REMOVED lines=54> */
.L_x_5517:
[----:B------:R-:W-:Y:S05]  /*2fd0*/  BSYNC B0 ;  /* 0x0000000000007941 */ /* 0x000fea0003800000 */
.L_x_5516:
        /* <DEDUP_REMOVED lines=22> */
.L_x_5519:
[----:B------:R-:W-:Y:S05]  /*3140*/  BSYNC B0 ;  /* 0x0000000000007941 */ /* 0x000fea0003800000 */
.L_x_5518:
        /* <DEDUP_REMOVED lines=24> */
.L_x_5521:
[----:B------:R-:W-:Y:S05]  /*32d0*/  BSYNC B0 ;  /* 0x0000000000007941 */ /* 0x000fea0003800000 */
.L_x_5520:
[----:B------:R1:W-:Y:S01]  /*32e0*/  @P2 STS.128 [R152+0x9800], RZ ;  /* 0x009800ff98002388 */ /* 0x0003e20000000c00 */
[----:B------:R-:W-:Y:S03]  /*32f0*/  BSSY B0, `(.L_x_5522) ;  /* 0x0000017000007945 */ /* 0x000fe60003800000 */
[----:B------:R1:W-:Y:S01]  /*3300*/  @P2 STS.128 [R152+0xb800], RZ ;  /* 0x00b800ff98002388 */ /* 0x0003e20000000c00 */
[----:B------:R-:W-:Y:S05]  /*3310*/  @P2 BRA `(.L_x_5523) ;  /* 0x0000000000502947 */ /* 0x000fea0003800000 */
[----:B------:R-:W-:Y:S02]  /*3320*/  ULDC UR5, c[0x0][0x2d0] ;  /* 0x0000b40000057ab9 */ /* 0x000fe40000000800 */
[----:B------:R-:W-:Y:S02]  /*3330*/  ISETP.GE.AND P2, PT, R154, UR5, PT ;  /* 0x000000059a007c0c */ /* 0x000fe4000bf46270 */
[----:B------:R-:W-:-:S11]  /*3340*/  ISETP.GE.AND P1, PT, R145, UR5, PT ;  /* 0x0000000591007c0c */ /* 0x000fd6000bf26270 */
        /* <DEDUP_REMOVED lines=17> */
.L_x_5523:
[----:B------:R-:W-:Y:S05]  /*3460*/  BSYNC B0 ;  /* 0x0000000000007941 */ /* 0x000fea0003800000 */
.L_x_5522:
[----:B------:R-:W-:Y:S01]  /*3470*/  LDSM.16.M88.4 R36, [R143] ;  /* 0x000000008f24783b */ /* 0x000fe20000000200 */
[----:B------:R-:W-:Y:S01]  /*3480*/  LOP3.LUT P1, RZ, R3, 0x2, RZ, 0xc0, !PT ;  /* 0x0000000203ff7812 */ /* 0x000fe2000782c0ff */
[----:B------:R-:W-:Y:S01]  /*3490*/  ULDC UR10, c[0x0][0x39c] ;  /* 0x0000e700000a7ab9 */ /* 0x000fe20000000800 */
[-C--:B------:R-:W-:Y:S01]  /*34a0*/  LEA R141, R2, R143.reuse, 0x1 ;  /* 0x0000008f028d7211 */ /* 0x080fe200078e08ff */
[----:B------:R-:W5:Y:S01]  /*34b0*/  LDSM.16.M88.4 R32, [R142+0x4000] ;  /* 0x004000008e20783b */ /* 0x000f620000000200 */
[----:B------:R-:W-:Y:S02]  /*34c0*/  SEL R5, R5, 0xfffffff0, !P1 ;  /* 0xfffffff005057807 */ /* 0x000fe40004800000 */
[----:B------:R-:W-:Y:S01]  /*34d0*/  LOP3.LUT P1, RZ, R3, 0x4, RZ, 0xc0, !PT ;  /* 0x0000000403ff7812 */ /* 0x000fe2000782c0ff */
[----:B------:R-:W2:Y:S01]  /*34e0*/  LDSM.16.M88.4 R12, [R142+0x4800] ;  /* 0x004800008e0c783b */ /* 0x000ea20000000200 */
[----:B------:R-:W-:Y:S02]  /*34f0*/  LEA R115, R5, R142, 0x1 ;  /* 0x0000008e05737211 */ /* 0x000fe400078e08ff */
[----:B------:R-:W-:Y:S01]  /*3500*/  SEL R3, R4, 0xffffffe0, !P1 ;  /* 0xffffffe004037807 */ /* 0x000fe20004800000 */
[----:B------:R-:W-:Y:S01]  /*3510*/  LDSM.16.M88.4 R80, [R141] ;  /* 0x000000008d50783b */ /* 0x000fe20000000200 */
[----:B------:R-:W-:-:S02]  /*3520*/  LEA R139, R0, R143, 0x1 ;  /* 0x0000008f008b7211 */ /* 0x000fc400078e08ff */
[----:B------:R-:W-:Y:S01]  /*3530*/  LEA R135, R3, R142, 0x1 ;  /* 0x0000008e03877211 */ /* 0x000fe200078e08ff */
[----:B------:R-:W3:Y:S01]  /*3540*/  LDSM.16.M88.4 R20, [R115+0x4000] ;  /* 0x004000007314783b */ /* 0x000ee20000000200 */
[----:B------:R-:W-:Y:S02]  /*3550*/  IADD3 R4, R142, 0x4000, RZ ;  /* 0x000040008e047810 */ /* 0x000fe40007ffe0ff */
[----:B------:R-:W-:Y:S01]  /*3560*/  LEA R138, R0, R141, 0x1 ;  /* 0x0000008d008a7211 */ /* 0x000fe200078e08ff */
[----:B------:R-:W4:Y:S01]  /*3570*/  LDSM.16.M88.4 R64, [R115+0x4800] ;  /* 0x004800007340783b */ /* 0x000f220000000200 */
[----:B------:R-:W-:Y:S02]  /*3580*/  LEA R140, R5, R4, 0x1 ;  /* 0x00000004058c7211 */ /* 0x000fe400078e08ff */
[----:B------:R-:W-:Y:S01]  /*3590*/  LOP3.LUT R113, R113, 0xffffffe0, RZ, 0xc0, !PT ;  /* 0xffffffe071717812 */ /* 0x000fe200078ec0ff */
[----:B-1----:R-:W-:Y:S01]  /*35a0*/  LDSM.16.M88.4 R8, [R139] ;  /* 0x000000008b08783b */ /* 0x002fe20000000200 */
[----:B------:R-:W-:-:S02]  /*35b0*/  LEA R137, R3, R140, 0x1 ;  /* 0x0000008c03897211 */ /* 0x000fc400078e08ff */
[----:B------:R-:W-:Y:S01]  /*35c0*/  ISETP.GE.AND P4, PT, R101, 0x2, PT ;  /* 0x000000026500780c */ /* 0x000fe20003f86270 */
[----:B------:R-:W1:Y:S01]  /*35d0*/  LDSM.16.M88.4 R40, [R135+0x4000] ;  /* 0x004000008728783b */ /* 0x000e620000000200 */
[----:B------:R-:W-:-:S03]  /*35e0*/  LOP3.LUT R136, R100, R109, RZ, 0xfc, !PT ;  /* 0x0000006d64887212 */ /* 0x000fc600078efcff */
[----:B------:R-:W1:Y:S04]  /*35f0*/  LDSM.16.M88.4 R56, [R142+0x5000] ;  /* 0x005000008e38783b */ /* 0x000e680000000200 */
[----:B------:R-:W1:Y:S04]  /*3600*/  LDSM.16.M88.4 R48, [R142+0x5800] ;  /* 0x005800008e30783b */ /* 0x000e680000000200 */
[----:B------:R-:W1:Y:S01]  /*3610*/  LDSM.16.M88.4 R68, [R135+0x4800] ;  /* 0x004800008744783b */ /* 0x000e620000000200 */
[C---:B-----5:R-:W-:Y:S03]  /*3620*/  HMMA.16816.F32 R16, R36.reuse, R32, RZ ;  /* 0x000000202410723c */ /* 0x060fe600000018ff */
[----:B------:R-:W-:Y:S04]  /*3630*/  LDSM.16.M88.4 R76, [R138] ;  /* 0x000000008a4c783b */ /* 0x000fe80000000200 */
[----:B------:R-:W5:Y:S01]  /*3640*/  LDSM.16.M88.4 R28, [R137] ;  /* 0x00000000891c783b */ /* 0x000f620000000200 */
[C---:B------:R-:W-:Y:S03]  /*3650*/  HMMA.16816.F32 R32, R36.reuse, R34, RZ ;  /* 0x000000222420723c */ /* 0x040fe600000018ff */
[----:B------:R-:W-:Y:S03]  /*3660*/  LDSM.16.M88.4 R104, [R137+0x800] ;  /* 0x000800008968783b */ /* 0x000fe60000000200 */
[C---:B--2---:R-:W-:Y:S01]  /*3670*/  HMMA.16816.F32 R44, R36.reuse, R12, RZ ;  /* 0x0000000c242c723c */ /* 0x044fe200000018ff */
[----:B------:R-:W-:Y:S04]  /*3680*/  LDSM.16.M88.4 R52, [R143+0x2000] ;  /* 0x002000008f34783b */ /* 0x000fe80000000200 */
[----:B------:R-:W-:Y:S01]  /*3690*/  LDSM.16.M88.4 R92, [R135+0x5000] ;  /* 0x00500000875c783b */ /* 0x000fe20000000200 */
[----:B------:R-:W-:Y:S03]  /*36a0*/  HMMA.16816.F32 R12, R36, R14, RZ ;  /* 0x0000000e240c723c */ /* 0x000fe600000018ff */
[----:B------:R-:W-:Y:S03]  /*36b0*/  LDSM.16.M88.4 R88, [R135+0x5800] ;  /* 0x005800008758783b */ /* 0x000fe60000000200 */
[C---:B---3--:R-:W-:Y:S01]  /*36c0*/  HMMA.16816.F32 R16, R80.reuse, R20, R16 ;  /* 0x000000145010723c */ /* 0x048fe20000001810 */
[----:B------:R-:W-:Y:S04]  /*36d0*/  LDSM.16.M88.4 R96, [R115+0x6000] ;  /* 0x006000007360783b */ /* 0x000fe80000000200 */
[----:B------:R-:W-:Y:S01]  /*36e0*/  LDSM.16.M88.4 R72, [R137+0x1000] ;  /* 0x001000008948783b */ /* 0x000fe20000000200 */
[C---:B------:R-:W-:Y:S03]  /*36f0*/  HMMA.16816.F32 R32, R80.reuse, R22, R32 ;  /* 0x000000165020723c */ /* 0x040fe60000001820 */
[----:B------:R-:W2:Y:S03]  /*3700*/  LDSM.16.M88.4 R20, [R115+0x5000] ;  /* 0x005000007314783b */ /* 0x000ea60000000200 */
[C---:B----4-:R-:W-:Y:S01]  /*3710*/  HMMA.16816.F32 R44, R80.reuse, R64, R44 ;  /* 0x00000040502c723c */ /* 0x050fe2000000182c */
[----:B------:R-:W0:Y:S05]  /*3720*/  LDGDEPBAR ;  /* 0x00000000000079af */ /* 0x000e2a0000000000 */
[----:B------:R-:W-:Y:S01]  /*3730*/  HMMA.16816.F32 R64, R80, R66, R12 ;  /* 0x000000425040723c */ /* 0x000fe2000000180c */
[----:B------:R-:W3:Y:S05]  /*3740*/  LDSM.16.M88.4 R12, [R115+0x5800] ;  /* 0x00580000730c783b */ /* 0x000eea0000000200 */
[C---:B-1----:R-:W-:Y:S06]  /*3750*/  HMMA.16816.F32 R16, R8.reuse, R40, R16 ;  /* 0x000000280810723c */ /* 0x042fec0000001810 */
[----:B------:R-:W-:Y:S01]  /*3760*/  HMMA.16816.F32 R32, R8, R42, R32 ;  /* 0x0000002a0820723c */ /* 0x000fe20000001820 */
[----:B------:R-:W-:Y:S05]  /*3770*/  LDSM.16.M88.4 R40, [R141+0x2000] ;  /* 0x002000008d28783b */ /* 0x000fea0000000200 */
[C---:B------:R-:W-:Y:S06]  /*3780*/  HMMA.16816.F32 R60, R36.reuse, R56, RZ ;  /* 0x00000038243c723c */ /* 0x040fec00000018ff */
[C---:B------:R-:W-:Y:S06]  /*3790*/  HMMA.16816.F32 R56, R36.reuse, R58, RZ ;  /* 0x0000003a2438723c */ /* 0x040fec00000018ff */
[C---:B------:R-:W-:Y:S06]  /*37a0*/  HMMA.16816.F32 R84, R36.reuse, R48, RZ ;  /* 0x000000302454723c */ /* 0x040fec00000018ff */
[----:B------:R-:W-:Y:S01]  /*37b0*/  HMMA.16816.F32 R4, R36, R50, RZ ;  /* 0x000000322404723c */ /* 0x000fe200000018ff */
[----:B------:R-:W1:Y:S04]  /*37c0*/  LDSM.16.M88.4 R36, [R142+0x6000] ;  /* 0x006000008e24783b */ /* 0x000e680000000200 */
[----:B------:R-:W4:Y:S01]  /*37d0*/  LDSM.16.M88.4 R48, [R142+0x6800] ;  /* 0x006800008e30783b */ /* 0x000f220000000200 */
[C---:B------:R-:W-:Y:S06]  /*37e0*/  HMMA.16816.F32 R44, R8.reuse, R68, R44 ;  /* 0x00000044082c723c */ /* 0x040fec000000182c */
[----:B------:R-:W-:Y:S01]  /*37f0*/  HMMA.16816.F32 R64, R8, R70, R64 ;  /* 0x000000460840723c */ /* 0x000fe20000001840 */
[----:B------:R-:W4:Y:S05]  /*3800*/  LDSM.16.M88.4 R68, [R137+0x1800] ;  /* 0x001800008944783b */ /* 0x000f2a0000000200 */
[C---:B-----5:R-:W-:Y:S06]  /*3810*/  HMMA.16816.F32 R16, R76.reuse, R28, R16 ;  /* 0x0000001c4c10723c */ /* 0x060fec0000001810 */
[----:B------:R-:W-:Y:S01]  /*3820*/  HMMA.16816.F32 R32, R76, R30, R32 ;  /* 0x0000001e4c20723c */ /* 0x000fe20000001820 */
[----:B------:R-:W-:Y:S05]  /*3830*/  LDSM.16.M88.4 R28, [R139+0x2000] ;  /* 0x002000008b1c783b */ /* 0x000fea0000000200 */
[C---:B--2---:R-:W-:Y:S06]  /*3840*/  HMMA.16816.F32 R60, R80.reuse, R20, R60 ;  /* 0x00000014503c723c */ /* 0x044fec000000183c */
[C---:B------:R-:W-:Y:S01]  /*3850*/  HMMA.16816.F32 R56, R80.reuse, R22, R56 ;  /* 0x000000165038723c */ /* 0x040fe20000001838 */
[----:B------:R-:W-:Y:S05]  /*3860*/  LDSM.16.M88.4 R20, [R135+0x6000] ;  /* 0x006000008714783b */ /* 0x000fea0000000200 */
[C---:B---3--:R-:W-:Y:S06]  /*3870*/  HMMA.16816.F32 R84, R80.reuse, R12, R84 ;  /* 0x0000000c5054723c */ /* 0x048fec0000001854 */
[----:B------:R-:W-:Y:S01]  /*3880*/  HMMA.16816.F32 R80, R80, R14, R4 ;  /* 0x0000000e5050723c */ /* 0x000fe20000001804 */
[----:B------:R-:W-:Y:S04]  /*3890*/  LDSM.16.M88.4 R12, [R138+0x2000] ;  /* 0x002000008a0c783b */ /* 0x000fe80000000200 */
[----:B------:R-:W-:Y:S01]  /*38a0*/  LDSM.16.M88.4 R4, [R137+0x2000] ;  /* 0x002000008904783b */ /* 0x000fe20000000200 */
[C---:B------:R-:W-:Y:S06]  /*38b0*/  HMMA.16816.F32 R44, R76.reuse, R104, R44 ;  /* 0x000000684c2c723c */ /* 0x040fec000000182c */
[----:B------:R-:W-:Y:S06]  /*38c0*/  HMMA.16816.F32 R64, R76, R106, R64 ;  /* 0x0000006a4c40723c */ /* 0x000fec0000001840 */
[C---:B-1----:R-:W-:Y:S06]  /*38d0*/  HMMA.16816.F32 R16, R52.reuse, R36, R16 ;  /* 0x000000243410723c */ /* 0x042fec0000001810 */
[----:B------:R-:W-:Y:S01]  /*38e0*/  HMMA.16816.F32 R32, R52, R38, R32 ;  /* 0x000000263420723c */ /* 0x000fe20000001820 */
[----:B------:R-:W1:Y:S05]  /*38f0*/  LDSM.16.M88.4 R36, [R115+0x6800] ;  /* 0x006800007324783b */ /* 0x000e6a0000000200 */
[C---:B------:R-:W-:Y:S06]  /*3900*/  HMMA.16816.F32 R60, R8.reuse, R92, R60 ;  /* 0x0000005c083c723c */ /* 0x040fec000000183c */
[C---:B------:R-:W-:Y:S01]  /*3910*/  HMMA.16816.F32 R56, R8.reuse, R94, R56 ;  /* 0x0000005e0838723c */ /* 0x040fe20000001838 */
[----:B------:R-:W2:Y:S05]  /*3920*/  LDSM.16.M88.4 R92, [R142+0x7000] ;  /* 0x007000008e5c783b */ /* 0x000eaa0000000200 */
[----:B------:R-:W-:Y:S06]  /*3930*/  HMMA.16816.F32 R84, R8, R88, R84 ;  /* 0x000000580854723c */ /* 0x000fec0000001854 */
[----:B----4-:R-:W-:Y:S06]  /*3940*/  HMMA.16816.F32 R44, R52, R48, R44 ;  /* 0x00000030342c723c */ /* 0x010fec000000182c */
[----:B------:R-:W-:Y:S01]  /*3950*/  HMMA.16816.F32 R80, R8, R90, R80 ;  /* 0x0000005a0850723c */ /* 0x000fe20000001850 */
[----:B------:R-:W3:Y:S05]  /*3960*/  LDSM.16.M88.4 R8, [R135+0x6800] ;  /* 0x006800008708783b */ /* 0x000eea0000000200 */
[----:B------:R-:W-:Y:S01]  /*3970*/  HMMA.16816.F32 R64, R52, R50, R64 ;  /* 0x000000323440723c */ /* 0x000fe20000001840 */
[----:B------:R-:W-:Y:S05]  /*3980*/  LDSM.16.M88.4 R48, [R137+0x2800] ;  /* 0x002800008930783b */ /* 0x000fea0000000200 */
[C---:B------:R-:W-:Y:S06]  /*3990*/  HMMA.16816.F32 R16, R40.reuse, R96, R16 ;  /* 0x000000602810723c */ /* 0x040fec0000001810 */
[----:B------:R-:W-:Y:S06]  /*39a0*/  HMMA.16816.F32 R32, R40, R98, R32 ;  /* 0x000000622820723c */ /* 0x000fec0000001820 */
[C---:B------:R-:W-:Y:S06]  /*39b0*/  HMMA.16816.F32 R60, R76.reuse, R72, R60 ;  /* 0x000000484c3c723c */ /* 0x040fec000000183c */
[C---:B------:R-:W-:Y:S06]  /*39c0*/  HMMA.16816.F32 R56, R76.reuse, R74, R56 ;  /* 0x0000004a4c38723c */ /* 0x040fec0000001838 */
[----:B------:R-:W-:Y:S06]  /*39d0*/  HMMA.16816.F32 R84, R76, R68, R84 ;  /* 0x000000444c54723c */ /* 0x000fec0000001854 */
[----:B-1----:R-:W-:Y:S06]  /*39e0*/  HMMA.16816.F32 R44, R40, R36, R44 ;  /* 0x00000024282c723c */ /* 0x002fec000000182c */
[----:B------:R-:W-:Y:S01]  /*39f0*/  HMMA.16816.F32 R80, R76, R70, R80 ;  /* 0x000000464c50723c */ /* 0x000fe20000001850 */
[----:B------:R-:W1:Y:S05]  /*3a00*/  LDSM.16.M88.4 R68, [R142+0x7800] ;  /* 0x007800008e44783b */ /* 0x000e6a0000000200 */
[----:B------:R-:W-:Y:S06]  /*3a10*/  HMMA.16816.F32 R64, R40, R38, R64 ;  /* 0x000000262840723c */ /* 0x000fec0000001840 */
[C---:B------:R-:W-:Y:S06]  /*3a20*/  HMMA.16816.F32 R16, R28.reuse, R20, R16 ;  /* 0x000000141c10723c */ /* 0x040fec0000001810 */
[----:B------:R-:W-:Y:S01]  /*3a30*/  HMMA.16816.F32 R32, R28, R22, R32 ;  /* 0x000000161c20723c */ /* 0x000fe20000001820 */
[----:B------:R-:W4:Y:S05]  /*3a40*/  LDSM.16.M88.4 R20, [R115+0x7000] ;  /* 0x007000007314783b */ /* 0x000f2a0000000200 */
[----:B--2---:R-:W-:Y:S06]  /*3a50*/  HMMA.16816.F32 R60, R52, R92, R60 ;  /* 0x0000005c343c723c */ /* 0x004fec000000183c */
[----:B---3--:R-:W-:Y:S06]  /*3a60*/  HMMA.16816.F32 R44, R28, R8, R44 ;  /* 0x000000081c2c723c */ /* 0x008fec000000182c */
[----:B------:R-:W-:Y:S06]  /*3a70*/  HMMA.16816.F32 R56, R52, R94, R56 ;  /* 0x0000005e3438723c */ /* 0x000fec0000001838 */
[----:B------:R-:W-:Y:S01]  /*3a80*/  HMMA.16816.F32 R64, R28, R10, R64 ;  /* 0x0000000a1c40723c */ /* 0x000fe20000001840 */
[----:B------:R-:W2:Y:S05]  /*3a90*/  LDSM.16.M88.4 R8, [R115+0x7800] ;  /* 0x007800007308783b */ /* 0x000eaa0000000200 */
[C---:B------:R-:W-:Y:S06]  /*3aa0*/  HMMA.16816.F32 R16, R12.reuse, R4, R16 ;  /* 0x000000040c10723c */ /* 0x040fec0000001810 */
[----:B------:R-:W-:Y:S01]  /*3ab0*/  HMMA.16816.F32 R32, R12, R6, R32 ;  /* 0x000000060c20723c */ /* 0x000fe20000001820 */
[----:B------:R-:W3:Y:S05]  /*3ac0*/  LDSM.16.M88.4 R4, [R135+0x7000] ;  /* 0x007000008704783b */ /* 0x000eea0000000200 */
[C---:B-1----:R-:W-:Y:S06]  /*3ad0*/  HMMA.16816.F32 R84, R52.reuse, R68, R84 ;  /* 0x000000443454723c */ /* 0x042fec0000001854 */
[----:B------:R-:W-:Y:S06]  /*3ae0*/  HMMA.16816.F32 R80, R52, R70, R80 ;  /* 0x000000463450723c */ /* 0x000fec0000001850 */
[C---:B----4-:R-:W-:Y:S01]  /*3af0*/  HMMA.16816.F32 R60, R40.reuse, R20, R60 ;  /* 0x00000014283c723c */ /* 0x050fe2000000183c */
[----:B------:R-:W-:Y:S01]  /*3b00*/  FMUL.FTZ R17, R17, UR10 ;  /* 0x0000000a11117c20 */ /* 0x000fe20008410000 */
[----:B------:R-:W-:Y:S01]  /*3b10*/  FMUL.FTZ R3, R16, UR10 ;  /* 0x0000000a10037c20 */ /* 0x000fe20008410000 */
[----:B------:R-:W-:Y:S01]  /*3b20*/  FMUL.FTZ R37, R18, UR10 ;  /* 0x0000000a12257c20 */ /* 0x000fe20008410000 */
[----:B------:R-:W-:Y:S01]  /*3b30*/  FMUL.FTZ R38, R19, UR10 ;  /* 0x0000000a13267c20 */ /* 0x000fe20008410000 */
[----:B------:R1:W4:Y:S01]  /*3b40*/  MUFU.TANH R36, R17 ;  /* 0x0000001100247308 */ /* 0x0003220000002400 */
[C---:B------:R-:W-:Y:S01]  /*3b50*/  HMMA.16816.F32 R56, R40.reuse, R22, R56 ;  /* 0x000000162838723c */ /* 0x040fe20000001838 */
[----:B------:R-:W5:Y:S01]  /*3b60*/  LDSM.16.M88.4 R20, [R135+0x7800] ;  /* 0x007800008714783b */ /* 0x000f620000000200 */
[----:B------:R-:W-:Y:S01]  /*3b70*/  FMUL.FTZ R32, R32, UR10 ;  /* 0x0000000a20207c20 */ /* 0x000fe20008410000 */
[----:B------:R-:W-:Y:S01]  /*3b80*/  FMUL.FTZ R33, R33, UR10 ;  /* 0x0000000a21217c20 */ /* 0x000fe20008410000 */
[----:B------:R-:W-:Y:S01]  /*3b90*/  FMUL.FTZ R34, R34, UR10 ;  /* 0x0000000a22227c20 */ /* 0x000fe20008410000 */
[----:B------:R-:W-:Y:S01]  /*3ba0*/  FMUL.FTZ R35, R35, UR10 ;  /* 0x0000000a23237c20 */ /* 0x000fe20008410000 */
[C---:B--2---:R-:W-:Y:S01]  /*3bb0*/  HMMA.16816.F32 R84, R40.reuse, R8, R84 ;  /* 0x000000082854723c */ /* 0x044fe20000001854 */
[----:B------:R-:W2:Y:S05]  /*3bc0*/  MUFU.TANH R3, R3 ;  /* 0x0000000300037308 */ /* 0x000eaa0000002400 */
[----:B------:R-:W-:Y:S03]  /*3bd0*/  HMMA.16816.F32 R80, R40, R10, R80 ;  /* 0x0000000a2850723c */ /* 0x000fe60000001850 */
[----:B------:R-:W2:Y:S01]  /*3be0*/  MUFU.TANH R37, R37 ;  /* 0x0000002500257308 */ /* 0x000ea20000002400 */
[----:B-1----:R-:W1:Y:S02]  /*3bf0*/  LDSM.16.M88.4 R16, [R137+0x3000] ;  /* 0x003000008910783b */ /* 0x002e640000000200 */
[C---:B---3--:R-:W-:Y:S05]  /*3c00*/  HMMA.16816.F32 R60, R28.reuse, R4, R60 ;  /* 0x000000041c3c723c */ /* 0x048fea000000183c */
[----:B------:R-:W3:Y:S01]  /*3c10*/  MUFU.TANH R38, R38 ;  /* 0x0000002600267308 */ /* 0x000ee20000002400 */
[----:B------:R-:W-:Y:S01]  /*3c20*/  HMMA.16816.F32 R56, R28, R6, R56 ;  /* 0x000000061c38723c */ /* 0x000fe20000001838 */
[----:B------:R-:W4:Y:S01]  /*3c30*/  LDSM.16.M88.4 R4, [R137+0x3800] ;  /* 0x003800008904783b */ /* 0x000f220000000200 */
[----:B------:R-:W-:-:S04]  /*3c40*/  DEPBAR.LE SB0, 0x0 ;  /* 0x000080000000791a */ /* 0x000fc80000000000 */
[C---:B------:R-:W-:Y:S01]  /*3c50*/  HMMA.16816.F32 R44, R12.reuse, R48, R44 ;  /* 0x000000300c2c723c */ /* 0x040fe2000000182c */
[----:B------:R-:W1:Y:S05]  /*3c60*/  MUFU.TANH R32, R32 ;  /* 0x0000002000207308 */ /* 0x000e6a0000002400 */
[----:B------:R-:W-:Y:S03]  /*3c70*/  HMMA.16816.F32 R64, R12, R50, R64 ;  /* 0x000000320c40723c */ /* 0x000fe60000001840 */
[----:B------:R-:W1:Y:S03]  /*3c80*/  MUFU.TANH R33, R33 ;  /* 0x0000002100217308 */ /* 0x000e660000002400 */
[C---:B-----5:R-:W-:Y:S05]  /*3c90*/  HMMA.16816.F32 R84, R28.reuse, R20, R84 ;  /* 0x000000141c54723c */ /* 0x060fea0000001854 */
[----:B------:R-:W2:Y:S01]  /*3ca0*/  MUFU.TANH R34, R34 ;  /* 0x0000002200227308 */ /* 0x000ea20000002400 */
[----:B------:R-:W-:Y:S06]  /*3cb0*/  HMMA.16816.F32 R80, R28, R22, R80 ;  /* 0x000000161c50723c */ /* 0x000fec0000001850 */
[----:B------:R-:W-:Y:S01]  /*3cc0*/  FMUL.FTZ R39, R44, UR10 ;  /* 0x0000000a2c277c20 */ /* 0x000fe20008410000 */
[----:B------:R-:W-:Y:S01]  /*3cd0*/  FMUL.FTZ R44, R45, UR10 ;  /* 0x0000000a2d2c7c20 */ /* 0x000fe20008410000 */
        /* <DEDUP_REMOVED lines=9> */
[----:B------:R-:W-:-:S02]  /*3d70*/  SHF.L.U32 R22, R110, 0x1, RZ ;  /* 0x000000016e167819 */ /* 0x000fc400000006ff */
[----:B------:R-:W1:Y:S01]  /*3d80*/  MUFU.TANH R39, R39 ;  /* 0x0000002700277308 */ /* 0x000e620000002400 */
[----:B----4-:R-:W-:Y:S01]  /*3d90*/  HMMA.16816.F32 R84, R12, R4, R84 ;  /* 0x000000040c54723c */ /* 0x010fe20000001854 */
[----:B------:R-:W-:-:S05]  /*3da0*/  LOP3.LUT R22, R22, 0x6, RZ, 0xc0, !PT ;  /* 0x0000000616167812 */ /* 0x000fca00078ec0ff */
[----:B------:R-:W-:Y:S01]  /*3db0*/  HMMA.16816.F32 R80, R12, R6, R80 ;  /* 0x000000060c50723c */ /* 0x000fe20000001850 */
[----:B------:R-:W-:Y:S01]  /*3dc0*/  IADD3 R4, -R113, R110, RZ ;  /* 0x0000006e71047210 */ /* 0x000fe20007ffe1ff */
[----:B------:R-:W4:Y:S01]  /*3dd0*/  MUFU.TANH R44, R44 ;  /* 0x0000002c002c7308 */ /* 0x000f220000002400 */
[----:B------:R-:W-:Y:S02]  /*3de0*/  SHF.R.S32.HI R5, RZ, 0x1f, R112 ;  /* 0x0000001fff057819 */ /* 0x000fe40000011470 */
[----:B------:R-:W-:Y:S01]  /*3df0*/  SHF.R.S32.HI R159, RZ, 0x1f, R4 ;  /* 0x0000001fff9f7819 */ /* 0x000fe20000011404 */
[----:B------:R-:W-:Y:S01]  /*3e00*/  FMUL.FTZ R60, R60, UR10 ;  /* 0x0000000a3c3c7c20 */ /* 0x000fe20008410000 */
[----:B------:R-:W-:Y:S01]  /*3e10*/  FMUL.FTZ R61, R61, UR10 ;  /* 0x0000000a3d3d7c20 */ /* 0x000fe20008410000 */
[----:B------:R-:W-:Y:S01]  /*3e20*/  FMUL.FTZ R62, R62, UR10 ;  /* 0x0000000a3e3e7c20 */ /* 0x000fe20008410000 */
[----:B------:R-:W-:Y:S01]  /*3e30*/  LEA.HI R159, R159, R4, RZ, 0x2 ;  /* 0x000000049f9f7211 */ /* 0x000fe200078f10ff */
[----:B------:R-:W-:Y:S01]  /*3e40*/  FMUL.FTZ R63, R63, UR10 ;  /* 0x0000000a3f3f7c20 */ /* 0x000fe20008410000 */
[----:B------:R-:W-:Y:S01]  /*3e50*/  LEA R4, R112, R114, 0x4 ;  /* 0x0000007270047211 */ /* 0x000fe200078e20ff */
[----:B------:R-:W-:Y:S01]  /*3e60*/  FMUL.FTZ R56, R56, UR10 ;  /* 0x0000000a38387c20 */ /* 0x000fe20008410000 */
[----:B------:R-:W-:Y:S01]  /*3e70*/  FMUL.FTZ R57, R57, UR10 ;  /* 0x0000000a39397c20 */ /* 0x000fe20008410000 */
[----:B------:R-:W-:Y:S01]  /*3e80*/  FMUL.FTZ R58, R58, UR10 ;  /* 0x0000000a3a3a7c20 */ /* 0x000fe20008410000 */
[----:B------:R-:W-:Y:S01]  /*3e90*/  FMUL.FTZ R59, R59, UR10 ;  /* 0x0000000a3b3b7c20 */ /* 0x000fe20008410000 */
[----:B------:R-:W-:Y:S01]  /*3ea0*/  SHF.R.S32.HI R159, RZ, 0x2, R159 ;  /* 0x00000002ff9f7819 */ /* 0x000fe2000001149f */
[----:B------:R-:W1:Y:S01]  /*3eb0*/  MUFU.TANH R9, R9 ;  /* 0x0000000900097308 */ /* 0x000e620000002400 */
[----:B------:R-:W-:Y:S01]  /*3ec0*/  FMUL.FTZ R84, R84, UR10 ;  /* 0x0000000a54547c20 */ /* 0x000fe20008410000 */
[----:B------:R-:W-:Y:S01]  /*3ed0*/  FMUL.FTZ R85, R85, UR10 ;  /* 0x0000000a55557c20 */ /* 0x000fe20008410000 */
[----:B------:R-:W-:Y:S01]  /*3ee0*/  FMUL.FTZ R86, R86, UR10 ;  /* 0x0000000a56567c20 */ /* 0x000fe20008410000 */
[----:B------:R-:W-:Y:S01]  /*3ef0*/  FMUL.FTZ R87, R87, UR10 ;  /* 0x0000000a57577c20 */ /* 0x000fe20008410000 */
[----:B------:R-:W-:-:S02]  /*3f00*/  IADD3 R4, R4, 0x1, R159 ;  /* 0x0000000104047810 */ /* 0x000fc40007ffe09f */
[----:B------:R-:W-:Y:S01]  /*3f10*/  FMUL.FTZ R80, R80, UR10 ;  /* 0x0000000a50507c20 */ /* 0x000fe20008410000 */
[----:B------:R-:W-:Y:S01]  /*3f20*/  FMUL.FTZ R81, R81, UR10 ;  /* 0x0000000a51517c20 */ /* 0x000fe20008410000 */
[----:B------:R-:W-:Y:S01]  /*3f30*/  FMUL.FTZ R82, R82, UR10 ;  /* 0x0000000a52527c20 */ /* 0x000fe20008410000 */
[----:B------:R-:W-:Y:S01]  /*3f40*/  FMUL.FTZ R83, R83, UR10 ;  /* 0x0000000a53537c20 */ /* 0x000fe20008410000 */
[----:B------:R-:W1:Y:S01]  /*3f50*/  MUFU.TANH R8, R8 ;  /* 0x0000000800087308 */ /* 0x000e620000002400 */
[----:B------:R-:W-:Y:S02]  /*3f60*/  LEA.HI R5, R5, R112, RZ, 0x2 ;  /* 0x0000007005057211 */ /* 0x000fe400078f10ff */
[----:B------:R-:W-:Y:S02]  /*3f70*/  IADD3 R4, R108, R4, -R153 ;  /* 0x000000046c047210 */ /* 0x000fe40007ffe899 */
[----:B------:R-:W-:Y:S02]  /*3f80*/  LOP3.LUT R5, R5, 0xfffffffc, RZ, 0xc0, !PT ;  /* 0xfffffffc05057812 */ /* 0x000fe400078ec0ff */
[----:B------:R-:W-:Y:S01]  /*3f90*/  IADD3 R111, R4, R111, RZ ;  /* 0x0000006f046f7210 */ /* 0x000fe20007ffe0ff */
[----:B------:R-:W1:Y:S01]  /*3fa0*/  MUFU.TANH R16, R16 ;  /* 0x0000001000107308 */ /* 0x000e620000002400 */
[----:B------:R-:W-:-:S02]  /*3fb0*/  IADD3 R158, R112, -R5, RZ ;  /* 0x80000005709e7210 */ /* 0x000fc40007ffe0ff */
[C---:B------:R-:W-:Y:S02]  /*3fc0*/  VIMNMX R129, R111.reuse, R108, PT ;  /* 0x0000006c6f817248 */ /* 0x040fe40003fe0100 */
[----:B------:R-:W-:-:S03]  /*3fd0*/  VIADDMNMX R128, R111, 0x8, R108, PT ;  /* 0x000000086f807846 */ /* 0x000fc6000380016c */
[----:B------:R-:W1:Y:S08]  /*3fe0*/  MUFU.TANH R17, R17 ;  /* 0x0000001100117308 */ /* 0x000e700000002400 */
[----:B------:R-:W1:Y:S08]  /*3ff0*/  MUFU.TANH R10, R10 ;  /* 0x0000000a000a7308 */ /* 0x000e700000002400 */
        /* <DEDUP_REMOVED lines=16> */
[----:B------:R1:W1:Y:S01]  /*4100*/  MUFU.TANH R119, R83 ;  /* 0x0000005300777308 */ /* 0x0002620000002400 */
[----:B------:R-:W-:Y:S06]  /*4110*/  BAR.SYNC.DEFER_BLOCKING 0x0 ;  /* 0x0000000000007b1d */ /* 0x000fec0000010000 */
[----:B--234-:R-:W-:Y:S05]  /*4120*/  @!P4 BRA `(.L_x_5524) ;  /* 0x000000080074c947 */ /* 0x01cfea0003800000 */
        /* <DEDUP_REMOVED lines=17> */
[----:B------:R-:W-:-:S04]  /*4240*/  IMAD.HI.U32 R14, R14, R7, RZ ;  /* 0x000000070e0e7227 */ /* 0x000fc800078e00ff */
[----:B------:R-:W-:Y:S01]  /*4250*/  IMAD.MOV R13, RZ, RZ, -R18 ;  /* 0x000000ffff0d7224 */ /* 0x000fe200078e0a12 */
[----:B------:R-:W-:-:S03]  /*4260*/  IADD3 R5, -R14, RZ, RZ ;  /* 0x000000ff0e057210 */ /* 0x000fc60007ffe1ff */
[C---:B------:R-:W-:Y:S01]  /*4270*/  IMAD R13, R4.reuse, R13, R12 ;  /* 0x0000000d040d7224 */ /* 0x040fe200078e020c */
[----:B------:R-:W-:Y:S01]  /*4280*/  LOP3.LUT R12, RZ, R6, RZ, 0x33, !PT ;  /* 0x00000006ff0c7212 */ /* 0x000fe200078e33ff */
        /* <DEDUP_REMOVED lines=9> */
[----:B------:R-:W-:-:S02]  /*4320*/  LOP3.LUT R4, R25, R6, RZ, 0x3c, !PT ;  /* 0x0000000619047212 */ /* 0x000fc400078e3cff */
[----:B------:R-:W-:Y:S02]  /*4330*/  @!P2 IADD3 R14, R14, 0x1, RZ ;  /* 0x000000010e0ea810 */ /* 0x000fe40007ffe0ff */
[----:B------:R-:W-:Y:S02]  /*4340*/  ISETP.GE.AND P3, PT, R4, RZ, PT ;  /* 0x000000ff0400720c */ /* 0x000fe40003f66270 */
[----:B------:R-:W-:-:S03]  /*4350*/  ISETP.NE.AND P2, PT, R6, RZ, PT ;  /* 0x000000ff0600720c */ /* 0x000fc60003f45270 */
[----:B------:R-:W-:Y:S02]  /*4360*/  @P6 VIADD R18, R18, 0x1 ;  /* 0x0000000112126836 */ /* 0x000fe40000000000 */
[----:B------:R-:W-:-:S04]  /*4370*/  @P5 IADD3 R14, R14, 0x1, RZ ;  /* 0x000000010e0e5810 */ /* 0x000fc80007ffe0ff */
        /* <DEDUP_REMOVED lines=17> */
[----:B------:R-:W-:-:S04]  /*4490*/  IMAD R7, R7, UR8, RZ ;  /* 0x0000000807077c24 */ /* 0x000fc8000f8e02ff */
[C---:B------:R-:W-:Y:S02]  /*44a0*/  IMAD R7, R4.reuse, UR9, R7 ;  /* 0x0000000904077c24 */ /* 0x040fe4000f8e0207 */
[----:B------:R-:W-:-:S04]  /*44b0*/  IMAD.WIDE.U32 R4, R4, UR8, R12 ;  /* 0x0000000804047c25 */ /* 0x000fc8000f8e000c */
[----:B------:R-:W-:Y:S01]  /*44c0*/  IMAD.MOV.U32 R21, RZ, RZ, R4 ;  /* 0x000000ffff157224 */ /* 0x000fe200078e0004 */
[----:B------:R-:W-:Y:S01]  /*44d0*/  IADD3 R20, R5, R7, RZ ;  /* 0x0000000705147210 */ /* 0x000fe20007ffe0ff */
[----:B------:R-:W-:Y:S06]  /*44e0*/  BRA `(.L_x_5526) ;  /* 0x0000000000087947 */ /* 0x000fec0003800000 */
.L_x_5525:
[----:B------:R-:W-:-:S04]  /*44f0*/  LEA R21, -R102, RZ, 0x6 ;  /* 0x000000ff66157211 */ /* 0x000fc800078e31ff */
[----:B------:R-:W-:-:S07]  /*4500*/  SHF.R.S32.HI R20, RZ, 0x1f, R21 ;  /* 0x0000001fff147819 */ /* 0x000fce0000011415 */
.L_x_5526:
[----:B------:R-:W-:Y:S01]  /*4510*/  ULDC UR5, c[0x0][0x2d0] ;  /* 0x0000b40000057ab9 */ /* 0x000fe20000000800 */
[----:B------:R-:W-:Y:S01]  /*4520*/  IADD3 R23, P5, R147, R21, RZ ;  /* 0x0000001593177210 */ /* 0x000fe20007fbe0ff */
[----:B------:R-:W-:Y:S01]  /*4530*/  BSSY B0, `(.L_x_5527) ;  /* 0x0000059000007945 */ /* 0x000fe20003800000 */
[----:B------:R-:W-:Y:S02]  /*4540*/  ISETP.GE.AND P3, PT, R154, UR5, PT ;  /* 0x000000059a007c0c */ /* 0x000fe4000bf66270 */
[----:B------:R-:W-:-:S11]  /*4550*/  ISETP.GE.AND P2, PT, R145, UR5, PT ;  /* 0x0000000591007c0c */ /* 0x000fd6000bf46270 */
[----:B------:R-:W2:Y:S01]  /*4560*/  @!P3 LDC.64 R6, c[0x0][0x218] ;  /* 0x00008600ff06bb82 */ /* 0x000ea20000000a00 */
[----:B------:R-:W-:Y:S01]  /*4570*/  @!P3 IADD3 R29, P1, R21, R126, RZ ;  /* 0x0000007e151db210 */ /* 0x000fe20007f3e0ff */
[----:B------:R3:W-:Y:S04]  /*4580*/  @P3 STS.128 [R152+0x4000], RZ ;  /* 0x004000ff98003388 */ /* 0x0007e80000000c00 */
[----:B------:R-:W-:Y:S02]  /*4590*/  @!P3 IMAD.X R28, R20, 0x1, R127, P1 ;  /* 0x00000001141cb824 */ /* 0x000fe400008e067f */
[----:B------:R-:W4:Y:S08]  /*45a0*/  @!P2 LDC.64 R4, c[0x0][0x218] ;  /* 0x00008600ff04ab82 */ /* 0x000f300000000a00 */
[----:B------:R-:W5:Y:S08]  /*45b0*/  @!P3 LDC.64 R18, c[0x0][0x218] ;  /* 0x00008600ff12bb82 */ /* 0x000f700000000a00 */
[----:B------:R-:W1:Y:S01]  /*45c0*/  @!P2 LDC.64 R14, c[0x0][0x218] ;  /* 0x00008600ff0eab82 */ /* 0x000e620000000a00 */
[----:B--2---:R-:W-:-:S02]  /*45d0*/  @!P3 LEA R42, P6, R29, R6, 0x1 ;  /* 0x000000061d2ab211 */ /* 0x004fc400078c08ff */
[-C--:B------:R-:W-:Y:S02]  /*45e0*/  @!P2 IADD3 R6, P1, R21, R126.reuse, RZ ;  /* 0x0000007e1506a210 */ /* 0x080fe40007f3e0ff */
[----:B------:R-:W-:Y:S01]  /*45f0*/  @!P3 LEA.HI.X R43, R29, R7, R28, 0x1, P6 ;  /* 0x000000071d2bb211 */ /* 0x000fe200030f0c1c */
[----:B------:R-:W-:Y:S01]  /*4600*/  IMAD.X R28, R146, 0x1, R20, P5 ;  /* 0x00000001921c7824 */ /* 0x000fe200028e0614 */
[C---:B------:R-:W-:Y:S01]  /*4610*/  @!P3 IADD3 R29, P5, R23.reuse, R126, RZ ;  /* 0x0000007e171db210 */ /* 0x040fe20007fbe0ff */
[----:B------:R-:W2:Y:S01]  /*4620*/  @!P3 LDC.64 R12, c[0x0][0x218] ;  /* 0x00008600ff0cbb82 */ /* 0x000ea20000000a00 */
[--C-:B------:R-:W-:Y:S01]  /*4630*/  @!P2 IMAD.X R7, R20, 0x1, R127.reuse, P1 ;  /* 0x000000011407a824 */ /* 0x100fe200008e067f */
[----:B----4-:R-:W-:Y:S01]  /*4640*/  @!P2 LEA R46, P1, R6, R4, 0x1 ;  /* 0x00000004062ea211 */ /* 0x010fe200078208ff */
        /* <DEDUP_REMOVED lines=8> */
[----:B------:R-:W4:Y:S01]  /*46d0*/  @!P2 LDC.64 R6, c[0x0][0x218] ;  /* 0x00008600ff06ab82 */ /* 0x000f220000000a00 */
[----:B-----5:R-:W-:Y:S01]  /*46e0*/  @!P3 LEA R48, P6, R29, R18, 0x1 ;  /* 0x000000121d30b211 */ /* 0x020fe200078c08ff */
        /* <DEDUP_REMOVED lines=8> */
[----:B-1----:R-:W-:Y:S01]  /*4770*/  @!P2 LEA R40, P1, R30, R14, 0x1 ;  /* 0x0000000e1e28a211 */ /* 0x002fe200078208ff */
[----:B------:R-:W1:Y:S01]  /*4780*/  @!P3 LDC.64 R4, c[0x0][0x218] ;  /* 0x00008600ff04bb82 */ /* 0x000e620000000a00 */
        /* <DEDUP_REMOVED lines=8> */
[C---:B--2---:R-:W-:Y:S01]  /*4810*/  @!P3 LEA R30, P1, R14.reuse, R12, 0x1 ;  /* 0x0000000c0e1eb211 */ /* 0x044fe200078208ff */
        /* <DEDUP_REMOVED lines=42> */
.L_x_5528:
[----:B------:R-:W-:Y:S05]  /*4ac0*/  BSYNC B0 ;  /* 0x0000000000007941 */ /* 0x000fea0003800000 */
.L_x_5527:
[----:B------:R-:W0:Y:S01]  /*4ad0*/  LDGDEPBAR ;  /* 0x00000000000079af */ /* 0x000e220000000000 */
[----:B------:R-:W-:-:S04]  /*4ae0*/  IADD3 R126, P1, R21, R126, RZ ;  /* 0x0000007e157e7210 */ /* 0x000fc80007f3e0ff */
[----:B------:R-:W-:-:S09]  /*4af0*/  IADD3.X R127, R20, R127, RZ, P1, !PT ;  /* 0x0000007f147f7210 */ /* 0x000fd20000ffe4ff */
.L_x_5524:
[----:B-1-3--:R-:W-:Y:S01]  /*4b00*/  IMAD.IADD R4, R25, 0x1, R22 ;  /* 0x0000000119047824 */ /* 0x00afe200078e0216 */
[----:B------:R-:W-:Y:S01]  /*4b10*/  ULDC UR11, c[0x0][0x2ec] ;  /* 0x0000bb00000b7ab9 */ /* 0x000fe20000000800 */
[----:B------:R-:W-:Y:S01]  /*4b20*/  LEA R136, R136, UR4, 0x1 ;  /* 0x0000000488887c11 */ /* 0x000fe2000f8e08ff */
[----:B------:R-:W-:Y:S01]  /*4b30*/  ULDC.64 UR8, c[0x0][0x218] ;  /* 0x0000860000087ab9 */ /* 0x000fe20000000a00 */
[C---:B------:R-:W-:Y:S02]  /*4b40*/  VIADD R5, R4.reuse, 0x8 ;  /* 0x0000000804057836 */ /* 0x040fe40000000000 */
[C---:B------:R-:W-:Y:S01]  /*4b50*/  VIADD R6, R4.reuse, 0x1 ;  /* 0x0000000104067836 */ /* 0x040fe20000000000 */
[----:B------:R-:W-:Y:S01]  /*4b60*/  LDSM.16.MT88.4 R92, [R136+0x8000] ;  /* 0x00800000885c783b */ /* 0x000fe20000004200 */
[C---:B------:R-:W-:Y:S01]  /*4b70*/  VIADD R12, R4.reuse, 0x11 ;  /* 0x00000011040c7836 */ /* 0x040fe20000000000 */
[CC--:B------:R-:W-:Y:S01]  /*4b80*/  ISETP.GE.AND P3, PT, R5.reuse, R129.reuse, PT ;  /* 0x000000810500720c */ /* 0x0c0fe20003f66270 */
[C---:B------:R-:W-:Y:S01]  /*4b90*/  VIADD R29, R4.reuse, 0x19 ;  /* 0x00000019041d7836 */ /* 0x040fe20000000000 */
[-C--:B------:R-:W-:Y:S01]  /*4ba0*/  ISETP.GE.AND P5, PT, R5, R128.reuse, PT ;  /* 0x000000800500720c */ /* 0x080fe20003fa6270 */
[----:B------:R-:W-:Y:S01]  /*4bb0*/  VIADD R5, R4, 0x10 ;  /* 0x0000001004057836 */ /* 0x000fe20000000000 */
[-C--:B------:R-:W-:Y:S01]  /*4bc0*/  ISETP.GE.AND P1, PT, R6, R128.reuse, PT ;  /* 0x000000800600720c */ /* 0x080fe20003f26270 */
[----:B------:R-:W-:Y:S01]  /*4bd0*/  VIADD R28, R4, 0x20 ;  /* 0x00000020041c7836 */ /* 0x000fe20000000000 */
[-C--:B------:R-:W-:Y:S01]  /*4be0*/  ISETP.GE.AND P2, PT, R6, R129.reuse, PT ;  /* 0x000000810600720c */ /* 0x080fe20003f46270 */
[----:B------:R-:W-:Y:S01]  /*4bf0*/  VIADD R6, R4, 0x9 ;  /* 0x0000000904067836 */ /* 0x000fe20000000000 */
[----:B------:R-:W-:Y:S01]  /*4c00*/  FSEL R7, R38, -INF , !P1 ;  /* 0xff80000026077808 */ /* 0x000fe20004800000 */
[----:B------:R-:W-:Y:S01]  /*4c10*/  VIADD R22, R4, 0x21 ;  /* 0x0000002104167836 */ /* 0x000fe20000000000 */
[----:B------:R-:W-:Y:S01]  /*4c20*/  FSEL R19, R32, -INF , !P3 ;  /* 0xff80000020137808 */ /* 0x000fe20005800000 */
[C---:B------:R-:W-:Y:S01]  /*4c30*/  VIADD R20, R4.reuse, 0x28 ;  /* 0x0000002804147836 */ /* 0x040fe20000000000 */
[CC--:B------:R-:W-:Y:S01]  /*4c40*/  ISETP.GE.AND P1, PT, R5.reuse, R129.reuse, PT ;  /* 0x000000810500720c */ /* 0x0c0fe20003f26270 */
[C---:B------:R-:W-:Y:S01]  /*4c50*/  VIADD R18, R4.reuse, 0x29 ;  /* 0x0000002904127836 */ /* 0x040fe20000000000 */
[-C--:B------:R-:W-:Y:S01]  /*4c60*/  ISETP.GE.AND P3, PT, R5, R128.reuse, PT ;  /* 0x000000800500720c */ /* 0x080fe20003f66270 */
[----:B------:R-:W-:Y:S01]  /*4c70*/  VIADD R14, R4, 0x30 ;  /* 0x00000030040e7836 */ /* 0x000fe20000000000 */
[----:B------:R-:W-:Y:S01]  /*4c80*/  FSEL R5, R34, -INF , !P5 ;  /* 0xff80000022057808 */ /* 0x000fe20006800000 */
[--C-:B------:R-:W-:Y:S01]  /*4c90*/  IMAD R133, R0, 0x2, R136.reuse ;  /* 0x0000000200857824 */ /* 0x100fe200078e0288 */
[-C--:B------:R-:W-:Y:S01]  /*4ca0*/  ISETP.GE.AND P5, PT, R4, R129.reuse, PT ;  /* 0x000000810400720c */ /* 0x080fe20003fa6270 */
[----:B------:R-:W-:Y:S01]  /*4cb0*/  IMAD R134, R2, 0x2, R136 ;  /* 0x0000000202867824 */ /* 0x000fe200078e0288 */
[----:B------:R-:W-:Y:S01]  /*4cc0*/  FSEL R15, R36, -INF , !P2 ;  /* 0xff800000240f7808 */ /* 0x000fe20005000000 */
[----:B------:R-:W-:Y:S01]  /*4cd0*/  LDSM.16.MT88.4 R40, [R136+0xa000] ;  /* 0x00a000008828783b */ /* 0x000fe20000004200 */
[----:B------:R-:W-:Y:S01]  /*4ce0*/  ISETP.GE.AND P6, PT, R6, R129, PT ;  /* 0x000000810600720c */ /* 0x000fe20003fc6270 */
[----:B------:R-:W-:Y:S01]  /*4cf0*/  IMAD R132, R0, 0x2, R134 ;  /* 0x0000000200847824 */ /* 0x000fe200078e0286 */
[----:B------:R-:W-:Y:S01]  /*4d00*/  ISETP.GE.AND P2, PT, R6, R128, PT ;  /* 0x000000800600720c */ /* 0x000fe20003f46270 */
[----:B------:R-:W-:Y:S01]  /*4d10*/  VIADD R6, R4, 0x18 ;  /* 0x0000001804067836 */ /* 0x000fe20000000000 */
[----:B------:R-:W-:Y:S01]  /*4d20*/  FSEL R3, R3, -INF , !P5 ;  /* 0xff80000003037808 */ /* 0x000fe20006800000 */
[----:B------:R-:W-:Y:S01]  /*4d30*/  LDSM.16.MT88.4 R76, [R133+0x8000] ;  /* 0x00800000854c783b */ /* 0x000fe20000004200 */
[----:B------:R-:W-:-:S02]  /*4d40*/  FSEL R33, R33, -INF , !P6 ;  /* 0xff80000021217808 */ /* 0x000fc40007000000 */
[----:B------:R-:W-:Y:S01]  /*4d50*/  FSEL R35, R35, -INF , !P2 ;  /* 0xff80000023237808 */ /* 0x000fe20005000000 */
[----:B------:R-:W-:Y:S01]  /*4d60*/  LDSM.16.MT88.4 R48, [R134+0xa000] ;  /* 0x00a000008630783b */ /* 0x000fe20000004200 */
[C---:B------:R-:W-:Y:S02]  /*4d70*/  ISETP.GE.AND P6, PT, R12.reuse, R129, PT ;  /* 0x000000810c00720c */ /* 0x040fe40003fc6270 */
[----:B------:R-:W-:Y:S01]  /*4d80*/  ISETP.GE.AND P2, PT, R12, R128, PT ;  /* 0x000000800c00720c */ /* 0x000fe20003f46270 */
[----:B------:R-:W-:Y:S01]  /*4d90*/  LDSM.16.MT88.4 R56, [R133+0xa000] ;  /* 0x00a000008538783b */ /* 0x000fe20000004200 */
[----:B------:R-:W-:Y:S02]  /*4da0*/  FMNMX.FTZ R12, R3, R15, !PT ;  /* 0x0000000f030c7209 */ /* 0x000fe40007810000 */
[----:B------:R-:W-:Y:S01]  /*4db0*/  FSEL R39, R39, -INF , !P1 ;  /* 0xff80000027277808 */ /* 0x000fe20004800000 */
[----:B------:R-:W-:Y:S01]  /*4dc0*/  LDSM.16.MT88.4 R84, [R134+0x8000] ;  /* 0x008000008654783b */ /* 0x000fe20000004200 */
[----:B------:R-:W-:-:S02]  /*4dd0*/  FMNMX.FTZ R12, R19, R12, !PT ;  /* 0x0000000c130c7209 */ /* 0x000fc40007810000 */
[-C--:B------:R-:W-:Y:S01]  /*4de0*/  ISETP.GE.AND P5, PT, R6, R129.reuse, PT ;  /* 0x000000810600720c */ /* 0x080fe20003fa6270 */
[----:B------:R-:W-:Y:S01]  /*4df0*/  LDSM.16.MT88.4 R68, [R132+0x8000] ;  /* 0x008000008444783b */ /* 0x000fe20000004200 */
[----:B------:R-:W-:Y:S01]  /*4e00*/  FMNMX.FTZ R30, R33, R12, !PT ;  /* 0x0000000c211e7209 */ /* 0x000fe20007810000 */
[----:B------:R-:W-:Y:S01]  /*4e10*/  VIADD R12, R4, 0x31 ;  /* 0x00000031040c7836 */ /* 0x000fe20000000000 */
[----:B------:R-:W-:Y:S02]  /*4e20*/  FSEL R25, R44, -INF , !P6 ;  /* 0xff8000002c197808 */ /* 0x000fe40007000000 */
[----:B------:R-:W-:Y:S02]  /*4e30*/  FMNMX.FTZ R30, R39, R30, !PT ;  /* 0x0000001e271e7209 */ /* 0x000fe40007810000 */
[----:B------:R-:W-:Y:S02]  /*4e40*/  ISETP.GE.AND P6, PT, R29, R129, PT ;  /* 0x000000811d00720c */ /* 0x000fe40003fc6270 */
[----:B------:R-:W-:-:S02]  /*4e50*/  FSEL R23, R16, -INF , !P5 ;  /* 0xff80000010177808 */ /* 0x000fc40006800000 */
[----:B------:R-:W-:Y:S02]  /*4e60*/  FMNMX.FTZ R30, R25, R30, !PT ;  /* 0x0000001e191e7209 */ /* 0x000fe40007810000 */
[-C--:B------:R-:W-:Y:S02]  /*4e70*/  ISETP.GE.AND P5, PT, R28, R129.reuse, PT ;  /* 0x000000811c00720c */ /* 0x080fe40003fa6270 */
[----:B------:R-:W-:Y:S02]  /*4e80*/  FSEL R21, R17, -INF , !P6 ;  /* 0xff80000011157808 */ /* 0x000fe40007000000 */
[----:B------:R-:W-:Y:S02]  /*4e90*/  FMNMX.FTZ R30, R23, R30, !PT ;  /* 0x0000001e171e7209 */ /* 0x000fe40007810000 */
[----:B------:R-:W-:Y:S02]  /*4ea0*/  ISETP.GE.AND P6, PT, R22, R129, PT ;  /* 0x000000811600720c */ /* 0x000fe40003fc6270 */
[----:B------:R-:W-:-:S02]  /*4eb0*/  FSEL R185, R185, -INF , !P5 ;  /* 0xff800000b9b97808 */ /* 0x000fc40006800000 */
[----:B------:R-:W-:Y:S02]  /*4ec0*/  FMNMX.FTZ R30, R21, R30, !PT ;  /* 0x0000001e151e7209 */ /* 0x000fe40007810000 */
[----:B------:R-:W-:Y:S02]  /*4ed0*/  ISETP.GE.AND P5, PT, R20, R129, PT ;  /* 0x000000811400720c */ /* 0x000fe40003fa6270 */
[----:B------:R-:W-:Y:S02]  /*4ee0*/  FSEL R183, R183, -INF , !P6 ;  /* 0xff800000b7b77808 */ /* 0x000fe40007000000 */
[----:B------:R-:W-:Y:S02]  /*4ef0*/  FMNMX.FTZ R30, R185, R30, !PT ;  /* 0x0000001eb91e7209 */ /* 0x000fe40007810000 */
[----:B------:R-:W-:Y:S02]  /*4f00*/  FSEL R9, R9, -INF , !P3 ;  /* 0xff80000009097808 */ /* 0x000fe40005800000 */
[----:B------:R-:W-:-:S02]  /*4f10*/  ISETP.GE.AND P3, PT, R4, R128, PT ;  /* 0x000000800400720c */ /* 0x000fc40003f66270 */
[-C--:B------:R-:W-:Y:S02]  /*4f20*/  ISETP.GE.AND P6, PT, R18, R129.reuse, PT ;  /* 0x000000811200720c */ /* 0x080fe40003fc6270 */
[----:B------:R-:W-:Y:S02]  /*4f30*/  FSEL R181, R181, -INF , !P5 ;  /* 0xff800000b5b57808 */ /* 0x000fe40006800000 */
[----:B------:R-:W-:Y:S02]  /*4f40*/  FMNMX.FTZ R30, R183, R30, !PT ;  /* 0x0000001eb71e7209 */ /* 0x000fe40007810000 */
[----:B------:R-:W-:Y:S02]  /*4f50*/  ISETP.GE.AND P5, PT, R14, R129, PT ;  /* 0x000000810e00720c */ /* 0x000fe40003fa6270 */
[----:B------:R-:W-:Y:S02]  /*4f60*/  FSEL R37, R37, -INF , !P3 ;  /* 0xff80000025257808 */ /* 0x000fe40005800000 */
[----:B------:R-:W-:-:S02]  /*4f70*/  FSEL R179, R179, -INF , !P6 ;  /* 0xff800000b3b37808 */ /* 0x000fc40007000000 */
[----:B------:R-:W-:Y:S02]  /*4f80*/  FMNMX.FTZ R30, R181, R30, !PT ;  /* 0x0000001eb51e7209 */ /* 0x000fe40007810000 */
[----:B------:R-:W-:Y:S01]  /*4f90*/  ISETP.GE.AND P1, PT, R6, R128, PT ;  /* 0x000000800600720c */ /* 0x000fe20003f26270 */
[----:B------:R-:W-:Y:S01]  /*4fa0*/  VIADD R6, R4, 0x38 ;  /* 0x0000003804067836 */ /* 0x000fe20000000000 */
[----:B------:R-:W-:Y:S01]  /*4fb0*/  ISETP.GE.AND P3, PT, R12, R129, PT ;  /* 0x000000810c00720c */ /* 0x000fe20003f66270 */
[----:B------:R-:W-:Y:S01]  /*4fc0*/  VIADD R4, R4, 0x39 ;  /* 0x0000003904047836 */ /* 0x000fe20000000000 */
[----:B------:R-:W-:Y:S02]  /*4fd0*/  FSEL R167, R167, -INF , !P5 ;  /* 0xff800000a7a77808 */ /* 0x000fe40006800000 */
[----:B------:R-:W-:Y:S02]  /*4fe0*/  FMNMX.FTZ R16, R37, R7, !PT ;  /* 0x0000000725107209 */ /* 0x000fe40007810000 */
[----:B------:R-:W-:-:S02]  /*4ff0*/  FMNMX.FTZ R30, R179, R30, !PT ;  /* 0x0000001eb31e7209 */ /* 0x000fc40007810000 */
[-C--:B------:R-:W-:Y:S02]  /*5000*/  ISETP.GE.AND P5, PT, R6, R129.reuse, PT ;  /* 0x000000810600720c */ /* 0x080fe40003fa6270 */
[----:B------:R-:W-:Y:S02]  /*5010*/  FSEL R165, R165, -INF , !P3 ;  /* 0xff800000a5a57808 */ /* 0x000fe40005800000 */
[----:B------:R-:W-:Y:S02]  /*5020*/  FMNMX.FTZ R16, R5, R16, !PT ;  /* 0x0000001005107209 */ /* 0x000fe40007810000 */
[----:B------:R-:W-:Y:S02]  /*5030*/  FMNMX.FTZ R30, R167, R30, !PT ;  /* 0x0000001ea71e7209 */ /* 0x000fe40007810000 */
[----:B------:R-:W-:Y:S02]  /*5040*/  ISETP.GE.AND P3, PT, R4, R129, PT ;  /* 0x000000810400720c */ /* 0x000fe40003f66270 */
[----:B------:R-:W-:-:S02]  /*5050*/  FSEL R163, R163, -INF , !P5 ;  /* 0xff800000a3a37808 */ /* 0x000fc40006800000 */
[----:B------:R-:W-:Y:S02]  /*5060*/  FMNMX.FTZ R16, R35, R16, !PT ;  /* 0x0000001023107209 */ /* 0x000fe40007810000 */
[----:B------:R-:W-:Y:S02]  /*5070*/  FMNMX.FTZ R30, R165, R30, !PT ;  /* 0x0000001ea51e7209 */ /* 0x000fe40007810000 */
[----:B------:R-:W-:Y:S02]  /*5080*/  FSEL R13, R8, -INF , !P2 ;  /* 0xff800000080d7808 */ /* 0x000fe40005000000 */
[----:B------:R-:W-:Y:S02]  /*5090*/  FSEL R161, R161, -INF , !P3 ;  /* 0xff800000a1a17808 */ /* 0x000fe40005800000 */
[----:B------:R-:W-:Y:S02]  /*50a0*/  FMNMX.FTZ R16, R9, R16, !PT ;  /* 0x0000001009107209 */ /* 0x000fe40007810000 */
[----:B------:R-:W-:-:S02]  /*50b0*/  FMNMX.FTZ R8, R163, R30, !PT ;  /* 0x0000001ea3087209 */ /* 0x000fc40007810000 */
[----:B------:R-:W-:Y:S02]  /*50c0*/  ISETP.GE.AND P2, PT, R29, R128, PT ;  /* 0x000000801d00720c */ /* 0x000fe40003f46270 */
[----:B------:R-:W-:Y:S02]  /*50d0*/  FSEL R17, R10, -INF , !P1 ;  /* 0xff8000000a117808 */ /* 0x000fe40004800000 */
[----:B------:R-:W-:Y:S02]  /*50e0*/  FMNMX.FTZ R16, R13, R16, !PT ;  /* 0x000000100d107209 */ /* 0x000fe40007810000 */
[----:B------:R-:W-:Y:S02]  /*50f0*/  FMNMX.FTZ R8, R161, R8, !PT ;  /* 0x00000008a1087209 */ /* 0x000fe40007810000 */
[----:B------:R-:W-:Y:S02]  /*5100*/  ISETP.GE.AND P1, PT, R28, R128, PT ;  /* 0x000000801c00720c */ /* 0x000fe40003f26270 */
[----:B------:R-:W-:Y:S01]  /*5110*/  FSEL R11, R11, -INF , !P2 ;  /* 0xff8000000b0b7808 */ /* 0x000fe20005000000 */
[----:B------:R-:W1:Y:S01]  /*5120*/  SHFL.BFLY PT, R29, R8, 0x2, 0x1f ;  /* 0x0c401f00081d7f89 */ /* 0x000e6200000e0000 */
        /* <DEDUP_REMOVED lines=19> */
[----:B-1----:R-:W-:Y:S02]  /*5260*/  FMNMX.FTZ R29, R8, R29, !PT ;  /* 0x0000001d081d7209 */ /* 0x002fe40007810000 */
[----:B------:R-:W-:Y:S02]  /*5270*/  ISETP.GE.AND P2, PT, R4, R128, PT ;  /* 0x000000800400720c */ /* 0x000fe40003f46270 */
[----:B------:R-:W-:Y:S01]  /*5280*/  FSEL R121, R121, -INF , !P1 ;  /* 0xff80000079797808 */ /* 0x000fe20004800000 */
[----:B------:R-:W1:Y:S01]  /*5290*/  SHFL.BFLY PT, R100, R29, 0x1, 0x1f ;  /* 0x0c201f001d647f89 */ /* 0x000e6200000e0000 */
[----:B------:R-:W-:Y:S02]  /*52a0*/  FMNMX.FTZ R16, R123, R16, !PT ;  /* 0x000000107b107209 */ /* 0x000fe40007810000 */
[----:B------:R-:W-:Y:S02]  /*52b0*/  FSEL R119, R119, -INF , !P2 ;  /* 0xff80000077777808 */ /* 0x000fe40005000000 */
[----:B------:R-:W-:-:S04]  /*52c0*/  FMNMX.FTZ R16, R121, R16, !PT ;  /* 0x0000001079107209 */ /* 0x000fc80007810000 */
[----:B------:R-:W-:-:S05]  /*52d0*/  FMNMX.FTZ R31, R119, R16, !PT ;  /* 0x00000010771f7209 */ /* 0x000fca0007810000 */
[----:B------:R-:W2:Y:S01]  /*52e0*/  SHFL.BFLY PT, R4, R31, 0x2, 0x1f ;  /* 0x0c401f001f047f89 */ /* 0x000ea200000e0000 */
[----:B-1----:R-:W-:-:S04]  /*52f0*/  FMNMX.FTZ R100, R29, R100, !PT ;  /* 0x000000641d647209 */ /* 0x002fc80007810000 */
[C---:B------:R-:W-:Y:S01]  /*5300*/  FSETP.NEU.FTZ.AND P1, PT, R100.reuse, -INF , PT ;  /* 0xff8000006400780b */ /* 0x040fe20003f3d000 */
[----:B------:R-:W-:-:S05]  /*5310*/  FMUL.FTZ R118, R100, UR11 ;  /* 0x0000000b64767c20 */ /* 0x000fca0008410000 */
[----:B------:R-:W-:Y:S02]  /*5320*/  FSEL R118, R118, RZ, P1 ;  /* 0x000000ff76767208 */ /* 0x000fe40000800000 */
[----:B--2---:R-:W-:-:S03]  /*5330*/  FMNMX.FTZ R4, R31, R4, !PT ;  /* 0x000000041f047209 */ /* 0x004fc60007810000 */
[--C-:B------:R-:W-:Y:S01]  /*5340*/  FFMA.FTZ R115, R3, UR11, -R118.reuse ;  /* 0x0000000b03737c23 */ /* 0x100fe20008010876 */
[--C-:B------:R-:W-:Y:S01]  /*5350*/  FFMA.FTZ R114, R15, UR11, -R118.reuse ;  /* 0x0000000b0f727c23 */ /* 0x100fe20008010876 */
[--C-:B------:R-:W-:Y:S01]  /*5360*/  FFMA.FTZ R111, R19, UR11, -R118.reuse ;  /* 0x0000000b136f7c23 */ /* 0x100fe20008010876 */
[--C-:B------:R-:W-:Y:S01]  /*5370*/  FFMA.FTZ R108, R33, UR11, -R118.reuse ;  /* 0x0000000b216c7c23 */ /* 0x100fe20008010876 */
[----:B------:R-:W1:Y:S01]  /*5380*/  SHFL.BFLY PT, R3, R4, 0x1, 0x1f ;  /* 0x0c201f0004037f89 */ /* 0x000e6200000e0000 */
        /* <DEDUP_REMOVED lines=9> */
[----:B------:R-:W2:Y:S01]  /*5420*/  MUFU.EX2 R114, R114 ;  /* 0x0000007200727308 */ /* 0x000ea20000000800 */
[----:B------:R-:W-:Y:S01]  /*5430*/  LDSM.16.MT88.4 R20, [R132+0xa000] ;  /* 0x00a000008414783b */ /* 0x000fe20000004200 */
[----:B------:R-:W-:-:S06]  /*5440*/  FFMA.FTZ R167, R161, UR11, -R118 ;  /* 0x0000000ba1a77c23 */ /* 0x000fcc0008010876 */
[----:B------:R-:W-:Y:S01]  /*5450*/  MUFU.EX2 R111, R111 ;  /* 0x0000006f006f7308 */ /* 0x000fe20000000800 */
[----:B-1----:R-:W-:-:S07]  /*5460*/  FMNMX.FTZ R3, R4, R3, !PT ;  /* 0x0000000304037209 */ /* 0x002fce0007810000 */
[----:B------:R-:W1:Y:S01]  /*5470*/  MUFU.EX2 R108, R108 ;  /* 0x0000006c006c7308 */ /* 0x000e620000000800 */
[----:B--2---:R-:W-:Y:S01]  /*5480*/  F2FP.F16.F32.PACK_AB R64, R114, R115 ;  /* 0x000000737240723e */ /* 0x004fe200000000ff */
[----:B------:R-:W-:Y:S01]  /*5490*/  FADD.FTZ R114, R115, R114 ;  /* 0x0000007273727221 */ /* 0x000fe20000010000 */
[C---:B------:R-:W-:Y:S01]  /*54a0*/  FMUL.FTZ R116, R3.reuse, UR11 ;  /* 0x0000000b03747c20 */ /* 0x040fe20008410000 */
[----:B------:R-:W-:-:S04]  /*54b0*/  FSETP.NEU.FTZ.AND P1, PT, R3, -INF , PT ;  /* 0xff8000000300780b */ /* 0x000fc80003f3d000 */
[----:B------:R-:W-:Y:S01]  /*54c0*/  FSEL R116, R116, RZ, P1 ;  /* 0x000000ff74747208 */ /* 0x000fe20000800000 */
[----:B------:R-:W-:Y:S01]  /*54d0*/  MUFU.EX2 R107, R107 ;  /* 0x0000006b006b7308 */ /* 0x000fe20000000800 */
[----:B------:R-:W-:-:S03]  /*54e0*/  LEA R164, P1, R126, UR8, 0x1 ;  /* 0x000000087ea47c11 */ /* 0x000fc6000f8208ff */
[--C-:B------:R-:W-:Y:S01]  /*54f0*/  FFMA.FTZ R112, R37, UR11, -R116.reuse ;  /* 0x0000000b25707c23 */ /* 0x100fe20008010874 */
[--C-:B------:R-:W-:Y:S01]  /*5500*/  FFMA.FTZ R117, R7, UR11, -R116.reuse ;  /* 0x0000000b07757c23 */ /* 0x100fe20008010874 */
[--C-:B------:R-:W-:Y:S01]  /*5510*/  FFMA.FTZ R113, R5, UR11, -R116.reuse ;  /* 0x0000000b05717c23 */ /* 0x100fe20008010874 */
[--C-:B------:R-:W-:Y:S01]  /*5520*/  FFMA.FTZ R110, R35, UR11, -R116.reuse ;  /* 0x0000000b236e7c23 */ /* 0x100fe20008010874 */
[--C-:B------:R-:W-:Y:S01]  /*5530*/  FFMA.FTZ R2, R13, UR11, -R116.reuse ;  /* 0x0000000b0d027c23 */ /* 0x100fe20008010874 */
[--C-:B------:R-:W-:Y:S01]  /*5540*/  FFMA.FTZ R109, R9, UR11, -R116.reuse ;  /* 0x0000000b096d7c23 */ /* 0x100fe20008010874 */
[----:B------:R-:W-:Y:S01]  /*5550*/  MUFU.EX2 R112, R112 ;  /* 0x0000007000707308 */ /* 0x000fe20000000800 */
[----:B------:R-:W2:Y:S01]  /*5560*/  LDSM.16.MT88.4 R12, [R136+0x8800] ;  /* 0x00880000880c783b */ /* 0x000ea20000004200 */
[--C-:B------:R-:W-:Y:S01]  /*5570*/  FFMA.FTZ R0, R11, UR11, -R116.reuse ;  /* 0x0000000b0b007c23 */ /* 0x100fe20008010874 */
[----:B-1----:R-:W-:Y:S01]  /*5580*/  F2FP.F16.F32.PACK_AB R66, R108, R111 ;  /* 0x0000006f6c42723e */ /* 0x002fe200000000ff */
[--C-:B------:R-:W-:Y:S01]  /*5590*/  FFMA.FTZ R105, R17, UR11, -R116.reuse ;  /* 0x0000000b11697c23 */ /* 0x100fe20008010874 */
[----:B------:R-:W1:Y:S01]  /*55a0*/  LDSM.16.MT88.4 R8, [R133+0x8800] ;  /* 0x008800008508783b */ /* 0x000e620000004200 */
[--C-:B------:R-:W-:Y:S01]  /*55b0*/  FFMA.FTZ R130, R123, UR11, -R116.reuse ;  /* 0x0000000b7b827c23 */ /* 0x100fe20008010874 */
[--C-:B------:R-:W-:Y:S01]  /*55c0*/  FFMA.FTZ R119, R119, UR11, -R116.reuse ;  /* 0x0000000b77777c23 */ /* 0x100fe20008010874 */
[----:B------:R-:W3:Y:S01]  /*55d0*/  MUFU.EX2 R117, R117 ;  /* 0x0000007500757308 */ /* 0x000ee20000000800 */
[----:B------:R-:W-:Y:S01]  /*55e0*/  LDSM.16.MT88.4 R32, [R134+0x8800] ;  /* 0x008800008620783b */ /* 0x000fe20000004200 */
[----:B------:R-:W-:Y:S01]  /*55f0*/  FFMA.FTZ R131, R131, UR11, -R116 ;  /* 0x0000000b83837c23 */ /* 0x000fe20008010874 */
[----:B------:R-:W-:-:S02]  /*5600*/  FADD.FTZ R111, R111, R114 ;  /* 0x000000726f6f7221 */ /* 0x000fc40000010000 */
[----:B------:R-:W-:Y:S02]  /*5610*/  LDSM.16.MT88.4 R16, [R136+0xa800] ;  /* 0x00a800008810783b */ /* 0x000fe40000004200 */
[----:B------:R-:W-:Y:S01]  /*5620*/  FADD.FTZ R108, R108, R111 ;  /* 0x0000006f6c6c7221 */ /* 0x000fe20000010000 */
[----:B------:R-:W-:Y:S08]  /*5630*/  MUFU.EX2 R113, R113 ;  /* 0x0000007100717308 */ /* 0x000ff00000000800 */
[----:B------:R-:W4:Y:S01]  /*5640*/  MUFU.EX2 R110, R110 ;  /* 0x0000006e006e7308 */ /* 0x000f220000000800 */
[----:B---3--:R-:W-:Y:S01]  /*5650*/  F2FP.F16.F32.PACK_AB R65, R117, R112 ;  /* 0x000000707541723e */ /* 0x008fe200000000ff */
[----:B------:R-:W-:-:S06]  /*5660*/  FADD.FTZ R112, R112, R117 ;  /* 0x0000007570707221 */ /* 0x000fcc0000010000 */
[----:B------:R-:W3:Y:S08]  /*5670*/  MUFU.EX2 R106, R106 ;  /* 0x0000006a006a7308 */ /* 0x000ef00000000800 */
[----:B------:R-:W-:Y:S01]  /*5680*/  MUFU.EX2 R104, R104 ;  /* 0x0000006800687308 */ /* 0x000fe20000000800 */
[----:B----4-:R-:W-:Y:S01]  /*5690*/  F2FP.F16.F32.PACK_AB R67, R110, R113 ;  /* 0x000000716e43723e */ /* 0x010fe200000000ff */
[----:B------:R-:W-:-:S04]  /*56a0*/  FADD.FTZ R113, R113, R112 ;  /* 0x0000007071717221 */ /* 0x000fc80000010000 */
[----:B------:R-:W-:Y:S02]  /*56b0*/  FADD.FTZ R110, R110, R113 ;  /* 0x000000716e6e7221 */ /* 0x000fe40000010000 */
[----:B------:R-:W-:Y:S01]  /*56c0*/  HMMA.16816.F32 R96, R64, R92, RZ ;  /* 0x0000005c4060723c */ /* 0x000fe200000018ff */
[----:B------:R-:W4:Y:S01]  /*56d0*/  MUFU.EX2 R25, R25 ;  /* 0x0000001900197308 */ /* 0x000f220000000800 */
[----:B---3--:R-:W-:-:S04]  /*56e0*/  F2FP.F16.F32.PACK_AB R4, R106, R107 ;  /* 0x0000006b6a04723e */ /* 0x008fc800000000ff */
[C---:B------:R-:W-:Y:S03]  /*56f0*/  HMMA.16816.F32 R92, R64.reuse, R94, RZ ;  /* 0x0000005e405c723c */ /* 0x040fe600000018ff */
[----:B------:R-:W-:Y:S03]  /*5700*/  MUFU.EX2 R109, R109 ;  /* 0x0000006d006d7308 */ /* 0x000fe60000000800 */
[C---:B------:R-:W-:Y:S05]  /*5710*/  HMMA.16816.F32 R80, R64.reuse, R76, RZ ;  /* 0x0000004c4050723c */ /* 0x040fea00000018ff */
[----:B------:R-:W3:Y:S01]  /*5720*/  MUFU.EX2 R2, R2 ;  /* 0x0000000200027308 */ /* 0x000ee20000000800 */
[----:B------:R-:W-:Y:S01]  /*5730*/  HMMA.16816.F32 R76, R64, R78, RZ ;  /* 0x0000004e404c723c */ /* 0x000fe200000018ff */
[----:B----4-:R-:W-:-:S05]  /*5740*/  F2FP.F16.F32.PACK_AB R6, R25, R104 ;  /* 0x000000681906723e */ /* 0x010fca00000000ff */
[C---:B------:R-:W-:Y:S01]  /*5750*/  HMMA.16816.F32 R44, R64.reuse, R48, RZ ;  /* 0x00000030402c723c */ /* 0x040fe200000018ff */
[----:B------:R-:W-:Y:S05]  /*5760*/  MUFU.EX2 R105, R105 ;  /* 0x0000006900697308 */ /* 0x000fea0000000800 */
[C---:B------:R-:W-:Y:S03]  /*5770*/  HMMA.16816.F32 R48, R64.reuse, R50, RZ ;  /* 0x000000324030723c */ /* 0x040fe600000018ff */
[----:B------:R-:W4:Y:S01]  /*5780*/  MUFU.EX2 R0, R0 ;  /* 0x0000000000007308 */ /* 0x000f220000000800 */
[C---:B---3--:R-:W-:Y:S01]  /*5790*/  F2FP.F16.F32.PACK_AB R5, R2.reuse, R109 ;  /* 0x0000006d0205723e */ /* 0x048fe200000000ff */
[----:B------:R-:W-:Y:S01]  /*57a0*/  FADD.FTZ R109, R109, R110 ;  /* 0x0000006e6d6d7221 */ /* 0x000fe20000010000 */
[----:B------:R-:W-:Y:S03]  /*57b0*/  HMMA.16816.F32 R52, R64, R56, RZ ;  /* 0x000000384034723c */ /* 0x000fe600000018ff */
[----:B------:R-:W-:-:S02]  /*57c0*/  FADD.FTZ R2, R2, R109 ;  /* 0x0000006d02027221 */ /* 0x000fc40000010000 */
[----:B------:R-:W-:Y:S01]  /*57d0*/  MUFU.EX2 R120, R120 ;  /* 0x0000007800787308 */ /* 0x000fe20000000800 */
[C---:B------:R-:W-:Y:S06]  /*57e0*/  HMMA.16816.F32 R56, R64.reuse, R58, RZ ;  /* 0x0000003a4038723c */ /* 0x040fec00000018ff */
[----:B------:R-:W-:Y:S01]  /*57f0*/  HMMA.16816.F32 R88, R64, R84, RZ ;  /* 0x000000544058723c */ /* 0x000fe200000018ff */
[----:B------:R-:W-:Y:S01]  /*5800*/  MUFU.EX2 R165, R165 ;  /* 0x000000a500a57308 */ /* 0x000fe20000000800 */
[----:B----4-:R-:W-:Y:S01]  /*5810*/  F2FP.F16.F32.PACK_AB R7, R0, R105 ;  /* 0x000000690007723e */ /* 0x010fe200000000ff */
[----:B------:R-:W-:-:S03]  /*5820*/  FADD.FTZ R105, R105, R2 ;  /* 0x0000000269697221 */ /* 0x000fc60000010000 */
[----:B------:R-:W-:Y:S01]  /*5830*/  HMMA.16816.F32 R72, R64, R68, RZ ;  /* 0x000000444048723c */ /* 0x000fe200000018ff */
[----:B------:R-:W-:Y:S02]  /*5840*/  FADD.FTZ R0, R0, R105 ;  /* 0x0000006900007221 */ /* 0x000fe40000010000 */
        /* <DEDUP_REMOVED lines=8> */
[----:B------:R-:W1:Y:S02]  /*58d0*/  LDSM.16.MT88.4 R8, [R133+0xa800] ;  /* 0x00a800008508783b */ /* 0x000e640000004200 */
[----:B------:R-:W-:Y:S03]  /*58e0*/  MUFU.EX2 R130, R130 ;  /* 0x0000008200827308 */ /* 0x000fe60000000800 */
[C---:B------:R-:W-:Y:S05]  /*58f0*/  HMMA.16816.F32 R84, R64.reuse, R86, RZ ;  /* 0x000000564054723c */ /* 0x040fea00000018ff */
[----:B------:R-:W-:Y:S01]  /*5900*/  MUFU.EX2 R119, R119 ;  /* 0x0000007700777308 */ /* 0x000fe20000000800 */
[C---:B------:R-:W-:Y:S06]  /*5910*/  HMMA.16816.F32 R68, R64.reuse, R70, RZ ;  /* 0x000000464044723c */ /* 0x040fec00000018ff */
[C---:B------:R-:W-:Y:S06]  /*5920*/  HMMA.16816.F32 R36, R64.reuse, R40, RZ ;  /* 0x000000284024723c */ /* 0x040fec00000018ff */
[----:B------:R-:W-:Y:S06]  /*5930*/  HMMA.16816.F32 R40, R64, R42, RZ ;  /* 0x0000002a4028723c */ /* 0x000fec00000018ff */
[C---:B--2---:R-:W-:Y:S06]  /*5940*/  HMMA.16816.F32 R44, R4.reuse, R12, R44 ;  /* 0x0000000c042c723c */ /* 0x044fec000000182c */
[C---:B------:R-:W-:Y:S01]  /*5950*/  HMMA.16816.F32 R48, R4.reuse, R14, R48 ;  /* 0x0000000e0430723c */ /* 0x040fe20000001830 */
[----:B------:R-:W2:Y:S05]  /*5960*/  LDSM.16.MT88.4 R12, [R132+0xa800] ;  /* 0x00a80000840c783b */ /* 0x000eaa0000004200 */
[C---:B-1----:R-:W-:Y:S06]  /*5970*/  HMMA.16816.F32 R52, R4.reuse, R8, R52 ;  /* 0x000000080434723c */ /* 0x042fec0000001834 */
[----:B------:R-:W-:Y:S01]  /*5980*/  HMMA.16816.F32 R56, R4, R10, R56 ;  /* 0x0000000a0438723c */ /* 0x000fe20000001838 */
[----:B------:R-:W1:Y:S05]  /*5990*/  LDSM.16.MT88.4 R8, [R136+0x9000] ;  /* 0x009000008808783b */ /* 0x000e6a0000004200 */
[C---:B------:R-:W-:Y:S06]  /*59a0*/  HMMA.16816.F32 R60, R64.reuse, R20, RZ ;  /* 0x00000014403c723c */ /* 0x040fec00000018ff */
        /* <DEDUP_REMOVED lines=14> */
[----:B------:R-:W-:Y:S01]  /*5a90*/  HMMA.16816.F32 R36, R4, R16, R36 ;  /* 0x000000100424723c */ /* 0x000fe20000001824 */
[----:B------:R-:W-:Y:S01]  /*5aa0*/  FFMA.FTZ R31, R183, UR11, -R118 ;  /* 0x0000000bb71f7c23 */ /* 0x000fe20008010876 */
[--C-:B------:R-:W-:Y:S01]  /*5ab0*/  FFMA.FTZ R30, R171, UR11, -R116.reuse ;  /* 0x0000000bab1e7c23 */ /* 0x100fe20008010874 */
[----:B------:R-:W-:-:S03]  /*5ac0*/  FFMA.FTZ R118, R121, UR11, -R116 ;  /* 0x0000000b79767c23 */ /* 0x000fc60008010874 */
[C---:B------:R-:W-:Y:S01]  /*5ad0*/  HMMA.16816.F32 R40, R4.reuse, R18, R40 ;  /* 0x000000120428723c */ /* 0x040fe20000001828 */
[----:B------:R-:W3:Y:S01]  /*5ae0*/  MUFU.EX2 R31, R31 ;  /* 0x0000001f001f7308 */ /* 0x000ee20000000800 */
[----:B------:R-:W4:Y:S04]  /*5af0*/  LDSM.16.MT88.4 R16, [R133+0x9000] ;  /* 0x009000008510783b */ /* 0x000f280000004200 */
[C---:B--2---:R-:W-:Y:S03]  /*5b00*/  HMMA.16816.F32 R60, R4.reuse, R12, R60 ;  /* 0x0000000c043c723c */ /* 0x044fe6000000183c */
[----:B------:R-:W-:Y:S03]  /*5b10*/  MUFU.EX2 R29, R29 ;  /* 0x0000001d001d7308 */ /* 0x000fe60000000800 */
[----:B------:R-:W-:Y:S01]  /*5b20*/  HMMA.16816.F32 R64, R4, R14, R64 ;  /* 0x0000000e0440723c */ /* 0x000fe20000001840 */
[----:B------:R-:W2:Y:S04]  /*5b30*/  LDSM.16.MT88.4 R12, [R132+0x9000] ;  /* 0x00900000840c783b */ /* 0x000ea80000004200 */
        /* <DEDUP_REMOVED lines=9> */
[----:B------:R-:W3:Y:S01]  /*5bd0*/  MUFU.EX2 R118, R118 ;  /* 0x0000007600767308 */ /* 0x000ee20000000800 */
[----:B-----5:R-:W-:Y:S01]  /*5be0*/  F2FP.F16.F32.PACK_AB R7, R30, R33 ;  /* 0x000000211e07723e */ /* 0x020fe200000000ff */
[----:B------:R-:W-:-:S04]  /*5bf0*/  FADD.FTZ R33, R33, R34 ;  /* 0x0000002221217221 */ /* 0x000fc80000010000 */
[----:B------:R-:W-:Y:S02]  /*5c00*/  FADD.FTZ R30, R30, R33 ;  /* 0x000000211e1e7221 */ /* 0x000fe40000010000 */
[C---:B-1----:R-:W-:Y:S06]  /*5c10*/  HMMA.16816.F32 R96, R4.reuse, R8, R96 ;  /* 0x000000080460723c */ /* 0x042fec0000001860 */
        /* <DEDUP_REMOVED lines=17> */
[C---:B-----5:R-:W-:Y:S06]  /*5d30*/  HMMA.16816.F32 R44, R4.reuse, R20, R44 ;  /* 0x00000014042c723c */ /* 0x060fec000000182c */
[C---:B------:R-:W-:Y:S01]  /*5d40*/  HMMA.16816.F32 R48, R4.reuse, R22, R48 ;  /* 0x000000160430723c */ /* 0x040fe20000001830 */
[----:B------:R-:W-:Y:S05]  /*5d50*/  LDSM.16.MT88.4 R20, [R134+0x9800] ;  /* 0x009800008614783b */ /* 0x000fea0000004200 */
[C---:B--2---:R-:W-:Y:S06]  /*5d60*/  HMMA.16816.F32 R60, R4.reuse, R12, R60 ;  /* 0x0000000c043c723c */ /* 0x044fec000000183c */
[----:B------:R-:W-:Y:S01]  /*5d70*/  HMMA.16816.F32 R64, R4, R14, R64 ;  /* 0x0000000e0440723c */ /* 0x000fe20000001840 */
[----:B------:R-:W2:Y:S06]  /*5d80*/  LDSM.16.MT88.4 R12, [R132+0x9800] ;  /* 0x00980000840c783b */ /* 0x000eac0000004200 */
[----:B------:R-:W-:-:S02]  /*5d90*/  F2FP.F16.F32.PACK_AB R4, R165, R120 ;  /* 0x00000078a504723e */ /* 0x000fc400000000ff */
[----:B------:R-:W-:Y:S02]  /*5da0*/  F2FP.F16.F32.PACK_AB R6, R167, R122 ;  /* 0x0000007aa706723e */ /* 0x000fe400000000ff */
[----:B------:R-:W-:Y:S01]  /*5db0*/  F2FP.F16.F32.PACK_AB R5, R130, R123 ;  /* 0x0000007b8205723e */ /* 0x000fe200000000ff */
[----:B------:R-:W-:Y:S01]  /*5dc0*/  FADD.FTZ R123, R123, R30 ;  /* 0x0000001e7b7b7221 */ /* 0x000fe20000010000 */
[----:B---3--:R-:W-:-:S03]  /*5dd0*/  F2FP.F16.F32.PACK_AB R7, R119, R118 ;  /* 0x000000767707723e */ /* 0x008fc600000000ff */
[----:B------:R-:W-:-:S04]  /*5de0*/  FADD.FTZ R123, R130, R123 ;  /* 0x0000007b827b7221 */ /* 0x000fc80000010000 */
[----:B-1----:R-:W-:Y:S01]  /*5df0*/  HMMA.16816.F32 R96, R4, R8, R96 ;  /* 0x000000080460723c */ /* 0x002fe20000001860 */
[----:B------:R-:W-:-:S04]  /*5e00*/  FADD.FTZ R118, R118, R123 ;  /* 0x0000007b76767221 */ /* 0x000fc80000010000 */
[----:B------:R-:W-:Y:S01]  /*5e10*/  FADD.FTZ R166, R119, R118 ;  /* 0x0000007677a67221 */ /* 0x000fe20000010000 */
[C---:B------:R-:W-:Y:S01]  /*5e20*/  HMMA.16816.F32 R92, R4.reuse, R10, R92 ;  /* 0x0000000a045c723c */ /* 0x040fe2000000185c */
[----:B------:R-:W1:Y:S05]  /*5e30*/  LDSM.16.MT88.4 R8, [R136+0xb800] ;  /* 0x00b800008808783b */ /* 0x000e6a0000004200 */
[C---:B----4-:R-:W-:Y:S06]  /*5e40*/  HMMA.16816.F32 R80, R4.reuse, R16, R80 ;  /* 0x000000100450723c */ /* 0x050fec0000001850 */
[C---:B------:R-:W-:Y:S01]  /*5e50*/  HMMA.16816.F32 R76, R4.reuse, R18, R76 ;  /* 0x00000012044c723c */ /* 0x040fe2000000184c */
[----:B------:R-:W3:Y:S05]  /*5e60*/  LDSM.16.MT88.4 R16, [R134+0xb800] ;  /* 0x00b800008610783b */ /* 0x000eea0000004200 */
[C---:B--2---:R-:W-:Y:S06]  /*5e70*/  HMMA.16816.F32 R72, R4.reuse, R12, R72 ;  /* 0x0000000c0448723c */ /* 0x044fec0000001848 */
[C---:B------:R-:W-:Y:S01]  /*5e80*/  HMMA.16816.F32 R68, R4.reuse, R14, R68 ;  /* 0x0000000e0444723c */ /* 0x040fe20000001844 */
[----:B------:R-:W2:Y:S05]  /*5e90*/  LDSM.16.MT88.4 R12, [R133+0xb800] ;  /* 0x00b80000850c783b */ /* 0x000eaa0000004200 */
[C---:B------:R-:W-:Y:S06]  /*5ea0*/  HMMA.16816.F32 R88, R4.reuse, R20, R88 ;  /* 0x000000140458723c */ /* 0x040fec0000001858 */
[C---:B------:R-:W-:Y:S06]  /*5eb0*/  HMMA.16816.F32 R84, R4.reuse, R22, R84 ;  /* 0x000000160454723c */ /* 0x040fec0000001854 */
[C---:B-1----:R-:W-:Y:S06]  /*5ec0*/  HMMA.16816.F32 R36, R4.reuse, R8, R36 ;  /* 0x000000080424723c */ /* 0x042fec0000001824 */
[C---:B------:R-:W-:Y:S01]  /*5ed0*/  HMMA.16816.F32 R40, R4.reuse, R10, R40 ;  /* 0x0000000a0428723c */ /* 0x040fe20000001828 */
[----:B------:R-:W1:Y:S05]  /*5ee0*/  LDSM.16.MT88.4 R8, [R132+0xb800] ;  /* 0x00b800008408783b */ /* 0x000e6a0000004200 */
        /* <DEDUP_REMOVED lines=10> */
[C---:B-1----:R-:W-:Y:S06]  /*5f90*/  HMMA.16816.F32 R60, R4.reuse, R8, R60 ;  /* 0x00000008043c723c */ /* 0x042fec000000183c */
[----:B------:R-:W-:Y:S01]  /*5fa0*/  HMMA.16816.F32 R64, R4, R10, R64 ;  /* 0x0000000a0440723c */ /* 0x000fe20000001840 */
[----:B------:R-:W-:-:S04]  /*5fb0*/  FADD.FTZ R9, R29, R32 ;  /* 0x000000201d097221 */ /* 0x000fc80000010000 */
[----:B------:R-:W-:-:S04]  /*5fc0*/  FADD.FTZ R9, R28, R9 ;  /* 0x000000091c097221 */ /* 0x000fc80000010000 */
[----:B------:R-:W-:-:S04]  /*5fd0*/  FADD.FTZ R120, R120, R9 ;  /* 0x0000000978787221 */ /* 0x000fc80000010000 */
[----:B------:R-:W-:-:S04]  /*5fe0*/  FADD.FTZ R165, R165, R120 ;  /* 0x00000078a5a57221 */ /* 0x000fc80000010000 */
[----:B------:R-:W-:Y:S01]  /*5ff0*/  FADD.FTZ R122, R122, R165 ;  /* 0x000000a57a7a7221 */ /* 0x000fe20000010000 */
[----:B------:R-:W-:-:S03]  /*6000*/  LEA.HI.X R165, R126, UR9, R127, 0x1, P1 ;  /* 0x000000097ea57c11 */ /* 0x000fc600088f0c7f */
        /* <DEDUP_REMOVED lines=65> */
.L_x_5530:
[----:B------:R-:W-:-:S04]  /*6420*/  LEA R4, -R124, RZ, 0x6 ;  /* 0x000000ff7c047211 */ /* 0x000fc800078e31ff */
[----:B------:R-:W-:-:S07]  /*6430*/  SHF.R.S32.HI R5, RZ, 0x1f, R4 ;  /* 0x0000001fff057819 */ /* 0x000fce0000011404 */
.L_x_5531:
        /* <DEDUP_REMOVED lines=77> */
[----:B------:R-:W2:Y:S04]  /*6910*/  LDSM.16.M88.4 R4, [R142+0x4000] ;  /* 0x004000008e04783b */ /* 0x000ea80000000200 */
[----:B------:R-:W5:Y:S04]  /*6920*/  LDSM.16.M88.4 R104, [R142+0x4800] ;  /* 0x004800008e68783b */ /* 0x000f680000000200 */
[----:B------:R-:W3:Y:S04]  /*6930*/  LDSM.16.M88.4 R28, [R142+0x5000] ;  /* 0x005000008e1c783b */ /* 0x000ee80000000200 */
[----:B------:R-:W4:Y:S04]  /*6940*/  LDSM.16.M88.4 R116, [R142+0x5800] ;  /* 0x005800008e74783b */ /* 0x000f280000000200 */
[----:B-1----:R-:W-:Y:S04]  /*6950*/  LDSM.16.M88.4 R16, [R141] ;  /* 0x000000008d10783b */ /* 0x002fe80000000200 */
[----:B------:R-:W1:Y:S04]  /*6960*/  LDSM.16.M88.4 R112, [R140] ;  /* 0x000000008c70783b */ /* 0x000e680000000200 */
[----:B------:R-:W1:Y:S04]  /*6970*/  LDSM.16.M88.4 R12, [R140+0x800] ;  /* 0x000800008c0c783b */ /* 0x000e680000000200 */
[----:B------:R-:W1:Y:S04]  /*6980*/  LDSM.16.M88.4 R120, [R140+0x1000] ;  /* 0x001000008c78783b */ /* 0x000e680000000200 */
[----:B------:R-:W0:Y:S01]  /*6990*/  LDGDEPBAR ;  /* 0x00000000000079af */ /* 0x000e220000000000 */
[C---:B--2---:R-:W-:Y:S06]  /*69a0*/  HMMA.16816.F32 R8, R20.reuse, R4, RZ ;  /* 0x000000041408723c */ /* 0x044fec00000018ff */
[C---:B-----5:R-:W-:Y:S06]  /*69b0*/  HMMA.16816.F32 R108, R20.reuse, R104, RZ ;  /* 0x00000068146c723c */ /* 0x060fec00000018ff */
[C---:B---3--:R-:W-:Y:S06]  /*69c0*/  HMMA.16816.F32 R32, R20.reuse, R28, RZ ;  /* 0x0000001c1420723c */ /* 0x048fec00000018ff */
[C---:B------:R-:W-:Y:S06]  /*69d0*/  HMMA.16816.F32 R4, R20.reuse, R6, RZ ;  /* 0x000000061404723c */ /* 0x040fec00000018ff */
[C---:B------:R-:W-:Y:S06]  /*69e0*/  HMMA.16816.F32 R104, R20.reuse, R106, RZ ;  /* 0x0000006a1468723c */ /* 0x040fec00000018ff */
[C---:B------:R-:W-:Y:S06]  /*69f0*/  HMMA.16816.F32 R28, R20.reuse, R30, RZ ;  /* 0x0000001e141c723c */ /* 0x040fec00000018ff */
[C---:B----4-:R-:W-:Y:S06]  /*6a00*/  HMMA.16816.F32 R24, R20.reuse, R116, RZ ;  /* 0x000000741418723c */ /* 0x050fec00000018ff */
[----:B------:R-:W-:Y:S01]  /*6a10*/  HMMA.16816.F32 R20, R20, R118, RZ ;  /* 0x000000761414723c */ /* 0x000fe200000018ff */
[----:B------:R-:W2:Y:S05]  /*6a20*/  LDSM.16.M88.4 R116, [R140+0x1800] ;  /* 0x001800008c74783b */ /* 0x000eaa0000000200 */
[C---:B-1----:R-:W-:Y:S06]  /*6a30*/  HMMA.16816.F32 R8, R16.reuse, R112, R8 ;  /* 0x000000701008723c */ /* 0x042fec0000001808 */
[C---:B------:R-:W-:Y:S01]  /*6a40*/  HMMA.16816.F32 R4, R16.reuse, R114, R4 ;  /* 0x000000721004723c */ /* 0x040fe20000001804 */
[----:B------:R-:W-:Y:S05]  /*6a50*/  LDSM.16.M88.4 R112, [R135+0x4000] ;  /* 0x004000008770783b */ /* 0x000fea0000000200 */
[C---:B------:R-:W-:Y:S06]  /*6a60*/  HMMA.16816.F32 R108, R16.reuse, R12, R108 ;  /* 0x0000000c106c723c */ /* 0x040fec000000186c */
[C---:B------:R-:W-:Y:S01]  /*6a70*/  HMMA.16816.F32 R104, R16.reuse, R14, R104 ;  /* 0x0000000e1068723c */ /* 0x040fe20000001868 */
[----:B------:R-:W1:Y:S05]  /*6a80*/  LDSM.16.M88.4 R12, [R139] ;  /* 0x000000008b0c783b */ /* 0x000e6a0000000200 */
        /* <DEDUP_REMOVED lines=9> */
[----:B------:R-:W-:Y:S05]  /*6b20*/  LDSM.16.M88.4 R112, [R137] ;  /* 0x000000008970783b */ /* 0x000fea0000000200 */
[C---:B---3--:R-:W-:Y:S06]  /*6b30*/  HMMA.16816.F32 R32, R12.reuse, R120, R32 ;  /* 0x000000780c20723c */ /* 0x048fec0000001820 */
[C---:B------:R-:W-:Y:S01]  /*6b40*/  HMMA.16816.F32 R28, R12.reuse, R122, R28 ;  /* 0x0000007a0c1c723c */ /* 0x040fe2000000181c */
[----:B------:R-:W-:Y:S05]  /*6b50*/  LDSM.16.M88.4 R120, [R137+0x1000] ;  /* 0x001000008978783b */ /* 0x000fea0000000200 */
[C---:B--2---:R-:W-:Y:S06]  /*6b60*/  HMMA.16816.F32 R108, R12.reuse, R16, R108 ;  /* 0x000000100c6c723c */ /* 0x044fec000000186c */
[C---:B------:R-:W-:Y:S01]  /*6b70*/  HMMA.16816.F32 R104, R12.reuse, R18, R104 ;  /* 0x000000120c68723c */ /* 0x040fe20000001868 */
[----:B------:R-:W1:Y:S05]  /*6b80*/  LDSM.16.M88.4 R16, [R138] ;  /* 0x000000008a10783b */ /* 0x000e6a0000000200 */
[C---:B----4-:R-:W-:Y:S06]  /*6b90*/  HMMA.16816.F32 R24, R12.reuse, R116, R24 ;  /* 0x000000740c18723c */ /* 0x050fec0000001818 */
[----:B------:R-:W-:Y:S01]  /*6ba0*/  HMMA.16816.F32 R20, R12, R118, R20 ;  /* 0x000000760c14723c */ /* 0x000fe20000001814 */
[----:B------:R-:W2:Y:S04]  /*6bb0*/  LDSM.16.M88.4 R12, [R137+0x800] ;  /* 0x00080000890c783b */ /* 0x000ea80000000200 */
[----:B------:R-:W3:Y:S01]  /*6bc0*/  LDSM.16.M88.4 R116, [R137+0x1800] ;  /* 0x001800008974783b */ /* 0x000ee20000000200 */
        /* <DEDUP_REMOVED lines=12> */
[----:B------:R-:W4:Y:S01]  /*6c90*/  LDSM.16.M88.4 R116, [R142+0x7800] ;  /* 0x007800008e74783b */ /* 0x000f220000000200 */
[C---:B-1----:R-:W-:Y:S06]  /*6ca0*/  HMMA.16816.F32 R8, R12.reuse, R112, R8 ;  /* 0x000000700c08723c */ /* 0x042fec0000001808 */
[C---:B------:R-:W-:Y:S01]  /*6cb0*/  HMMA.16816.F32 R4, R12.reuse, R114, R4 ;  /* 0x000000720c04723c */ /* 0x040fe20000001804 */
[----:B------:R-:W-:Y:S05]  /*6cc0*/  LDSM.16.M88.4 R112, [R140+0x2000] ;  /* 0x002000008c70783b */ /* 0x000fea0000000200 */
[C---:B--2---:R-:W-:Y:S06]  /*6cd0*/  HMMA.16816.F32 R32, R12.reuse, R120, R32 ;  /* 0x000000780c20723c */ /* 0x044fec0000001820 */
[C---:B------:R-:W-:Y:S01]  /*6ce0*/  HMMA.16816.F32 R28, R12.reuse, R122, R28 ;  /* 0x0000007a0c1c723c */ /* 0x040fe2000000181c */
[----:B------:R-:W-:Y:S05]  /*6cf0*/  LDSM.16.M88.4 R120, [R139+0x2000] ;  /* 0x002000008b78783b */ /* 0x000fea0000000200 */
[C---:B---3--:R-:W-:Y:S06]  /*6d00*/  HMMA.16816.F32 R108, R12.reuse, R16, R108 ;  /* 0x000000100c6c723c */ /* 0x048fec000000186c */
[C---:B------:R-:W-:Y:S01]  /*6d10*/  HMMA.16816.F32 R104, R12.reuse, R18, R104 ;  /* 0x000000120c68723c */ /* 0x040fe20000001868 */
[----:B------:R-:W1:Y:S05]  /*6d20*/  LDSM.16.M88.4 R16, [R141+0x2000] ;  /* 0x002000008d10783b */ /* 0x000e6a0000000200 */
[C---:B----4-:R-:W-:Y:S06]  /*6d30*/  HMMA.16816.F32 R24, R12.reuse, R116, R24 ;  /* 0x000000740c18723c */ /* 0x050fec0000001818 */
[----:B------:R-:W-:Y:S01]  /*6d40*/  HMMA.16816.F32 R20, R12, R118, R20 ;  /* 0x000000760c14723c */ /* 0x000fe20000001814 */
[----:B------:R-:W2:Y:S04]  /*6d50*/  LDSM.16.M88.4 R12, [R140+0x2800] ;  /* 0x002800008c0c783b */ /* 0x000ea80000000200 */
[----:B------:R-:W3:Y:S01]  /*6d60*/  LDSM.16.M88.4 R116, [R140+0x3000] ;  /* 0x003000008c74783b */ /* 0x000ee20000000200 */
        /* <DEDUP_REMOVED lines=9> */
[C---:B-1----:R-:W-:Y:S06]  /*6e00*/  HMMA.16816.F32 R24, R16.reuse, R112, R24 ;  /* 0x000000701018723c */ /* 0x042fec0000001818 */
[----:B------:R-:W-:Y:S01]  /*6e10*/  HMMA.16816.F32 R20, R16, R114, R20 ;  /* 0x000000721014723c */ /* 0x000fe20000001814 */
[----:B------:R-:W-:Y:S04]  /*6e20*/  LDSM.16.M88.4 R16, [R138+0x2000] ;  /* 0x002000008a10783b */ /* 0x000fe80000000200 */
[----:B------:R-:W1:Y:S01]  /*6e30*/  LDSM.16.M88.4 R112, [R135+0x7000] ;  /* 0x007000008770783b */ /* 0x000e620000000200 */
        /* <DEDUP_REMOVED lines=8> */
[----:B------:R-:W1:Y:S05]  /*6ec0*/  LDSM.16.M88.4 R112, [R137+0x2800] ;  /* 0x002800008970783b */ /* 0x000e6a0000000200 */
[C---:B--2---:R-:W-:Y:S06]  /*6ed0*/  HMMA.16816.F32 R8, R16.reuse, R12, R8 ;  /* 0x0000000c1008723c */ /* 0x044fec0000001808 */
[----:B------:R-:W-:Y:S06]  /*6ee0*/  HMMA.16816.F32 R4, R16, R14, R4 ;  /* 0x0000000e1004723c */ /* 0x000fec0000001804 */
[C---:B---3--:R-:W-:Y:S06]  /*6ef0*/  HMMA.16816.F32 R24, R120.reuse, R116, R24 ;  /* 0x000000747818723c */ /* 0x048fec0000001818 */
[----:B------:R-:W-:Y:S06]  /*6f00*/  HMMA.16816.F32 R20, R120, R118, R20 ;  /* 0x000000767814723c */ /* 0x000fec0000001814 */
[----:B------:R-:W-:Y:S01]  /*6f10*/  FMUL.FTZ R2, R8, UR10 ;  /* 0x0000000a08027c20 */ /* 0x000fe20008410000 */
[----:B------:R-:W-:Y:S01]  /*6f20*/  FMUL.FTZ R12, R9, UR10 ;  /* 0x0000000a090c7c20 */ /* 0x000fe20008410000 */
[----:B------:R-:W-:Y:S01]  /*6f30*/  FMUL.FTZ R0, R10, UR10 ;  /* 0x0000000a0a007c20 */ /* 0x000fe20008410000 */
[----:B------:R-:W-:-:S02]  /*6f40*/  FMUL.FTZ R13, R11, UR10 ;  /* 0x0000000a0b0d7c20 */ /* 0x000fc40008410000 */
[----:B------:R-:W2:Y:S01]  /*6f50*/  LDSM.16.M88.4 R8, [R137+0x3000] ;  /* 0x003000008908783b */ /* 0x000ea20000000200 */
[----:B------:R-:W-:Y:S01]  /*6f60*/  FMUL.FTZ R4, R4, UR10 ;  /* 0x0000000a04047c20 */ /* 0x000fe20008410000 */
[----:B------:R-:W-:Y:S01]  /*6f70*/  FMUL.FTZ R5, R5, UR10 ;  /* 0x0000000a05057c20 */ /* 0x000fe20008410000 */
[----:B------:R-:W-:Y:S01]  /*6f80*/  FMUL.FTZ R6, R6, UR10 ;  /* 0x0000000a06067c20 */ /* 0x000fe20008410000 */
[----:B------:R-:W-:Y:S01]  /*6f90*/  FMUL.FTZ R7, R7, UR10 ;  /* 0x0000000a07077c20 */ /* 0x000fe20008410000 */
[----:B------:R-:W-:Y:S01]  /*6fa0*/  MUFU.TANH R14, R4 ;  /* 0x00000004000e7308 */ /* 0x000fe20000002400 */
[C---:B-1----:R-:W-:Y:S06]  /*6fb0*/  HMMA.16816.F32 R108, R16.reuse, R112, R108 ;  /* 0x00000070106c723c */ /* 0x042fec000000186c */
[----:B------:R-:W-:Y:S01]  /*6fc0*/  HMMA.16816.F32 R104, R16, R114, R104 ;  /* 0x000000721068723c */ /* 0x000fe20000001868 */
[----:B------:R-:W-:Y:S08]  /*6fd0*/  MUFU.TANH R15, R5 ;  /* 0x00000005000f7308 */ /* 0x000ff00000002400 */
[----:B------:R-:W-:Y:S08]  /*6fe0*/  MUFU.TANH R112, R6 ;  /* 0x0000000600707308 */ /* 0x000ff00000002400 */
[----:B------:R1:W-:Y:S01]  /*6ff0*/  MUFU.TANH R113, R7 ;  /* 0x0000000700717308 */ /* 0x0003e20000002400 */
[----:B------:R-:W-:Y:S01]  /*7000*/  FMUL.FTZ R108, R108, UR10 ;  /* 0x0000000a6c6c7c20 */ /* 0x000fe20008410000 */
[----:B------:R-:W-:Y:S01]  /*7010*/  FMUL.FTZ R110, R110, UR10 ;  /* 0x0000000a6e6e7c20 */ /* 0x000fe20008410000 */
[----:B------:R-:W-:Y:S01]  /*7020*/  FMUL.FTZ R114, R109, UR10 ;  /* 0x0000000a6d727c20 */ /* 0x000fe20008410000 */
[----:B------:R-:W-:-:S03]  /*7030*/  FMUL.FTZ R111, R111, UR10 ;  /* 0x0000000a6f6f7c20 */ /* 0x000fc60008410000 */
[----:B------:R-:W-:Y:S01]  /*7040*/  FMUL.FTZ R109, R104, UR10 ;  /* 0x0000000a686d7c20 */ /* 0x000fe20008410000 */
[----:B------:R-:W3:Y:S01]  /*7050*/  MUFU.TANH R12, R12 ;  /* 0x0000000c000c7308 */ /* 0x000ee20000002400 */
[----:B------:R-:W-:Y:S01]  /*7060*/  FMUL.FTZ R104, R105, UR10 ;  /* 0x0000000a69687c20 */ /* 0x000fe20008410000 */
[----:B------:R-:W-:Y:S01]  /*7070*/  FMUL.FTZ R105, R107, UR10 ;  /* 0x0000000a6b697c20 */ /* 0x000fe20008410000 */
[----:B--2---:R-:W-:Y:S01]  /*7080*/  HMMA.16816.F32 R32, R16, R8, R32 ;  /* 0x000000081020723c */ /* 0x004fe20000001820 */
[----:B------:R-:W2:Y:S01]  /*7090*/  S2R R8, SR_TID.X ;  /* 0x0000000000087919 */ /* 0x000ea20000002100 */
[----:B------:R-:W-:-:S03]  /*70a0*/  FMUL.FTZ R106, R106, UR10 ;  /* 0x0000000a6a6a7c20 */ /* 0x000fc60008410000 */
[----:B------:R-:W4:Y:S01]  /*70b0*/  MUFU.TANH R13, R13 ;  /* 0x0000000d000d7308 */ /* 0x000f220000002400 */
[----:B-1----:R-:W1:Y:S01]  /*70c0*/  LDSM.16.M88.4 R4, [R137+0x3800] ;  /* 0x003800008904783b */ /* 0x002e620000000200 */
[----:B------:R-:W-:Y:S01]  /*70d0*/  HMMA.16816.F32 R28, R16, R10, R28 ;  /* 0x0000000a101c723c */ /* 0x000fe2000000181c */
[----:B------:R-:W-:-:S05]  /*70e0*/  DEPBAR.LE SB0, 0x0 ;  /* 0x000080000000791a */ /* 0x000fca0000000000 */
[----:B------:R-:W5:Y:S08]  /*70f0*/  MUFU.TANH R108, R108 ;  /* 0x0000006c006c7308 */ /* 0x000f700000002400 */
[----:B------:R5:W5:Y:S03]  /*7100*/  MUFU.TANH R163, R110 ;  /* 0x0000006e00a37308 */ /* 0x000b660000002400 */
[----:B------:R-:W-:Y:S01]  /*7110*/  FMUL.FTZ R32, R32, UR10 ;  /* 0x0000000a20207c20 */ /* 0x000fe20008410000 */
[----:B------:R-:W-:Y:S01]  /*7120*/  FMUL.FTZ R33, R33, UR10 ;  /* 0x0000000a21217c20 */ /* 0x000fe20008410000 */
[----:B------:R-:W-:Y:S01]  /*7130*/  FMUL.FTZ R34, R34, UR10 ;  /* 0x0000000a22227c20 */ /* 0x000fe20008410000 */
[----:B------:R-:W-:-:S02]  /*7140*/  FMUL.FTZ R35, R35, UR10 ;  /* 0x0000000a23237c20 */ /* 0x000fc40008410000 */
[----:B------:R-:W5:Y:S02]  /*7150*/  MUFU.TANH R114, R114 ;  /* 0x0000007200727308 */ /* 0x000f640000002400 */
[----:B------:R-:W-:Y:S01]  /*7160*/  FMUL.FTZ R28, R28, UR10 ;  /* 0x0000000a1c1c7c20 */ /* 0x000fe20008410000 */
[----:B------:R-:W-:Y:S01]  /*7170*/  FMUL.FTZ R30, R30, UR10 ;  /* 0x0000000a1e1e7c20 */ /* 0x000fe20008410000 */
[----:B--2---:R-:W-:Y:S02]  /*7180*/  IMAD.SHL.U32 R8, R8, 0x2, RZ ;  /* 0x0000000208087824 */ /* 0x004fe400078e00ff */
[----:B------:R-:W-:Y:S01]  /*7190*/  FMUL.FTZ R31, R31, UR10 ;  /* 0x0000000a1f1f7c20 */ /* 0x000fe20008410000 */
[----:B------:R-:W-:Y:S01]  /*71a0*/  FMUL.FTZ R29, R29, UR10 ;  /* 0x0000000a1d1d7c20 */ /* 0x000fe20008410000 */
[----:B------:R-:W2:Y:S01]  /*71b0*/  MUFU.TANH R119, R111 ;  /* 0x0000006f00777308 */ /* 0x000ea20000002400 */
[----:B------:R-:W-:-:S05]  /*71c0*/  LOP3.LUT R8, R8, 0x6, RZ, 0xc0, !PT ;  /* 0x0000000608087812 */ /* 0x000fca00078ec0ff */
[----:B------:R-:W-:Y:S02]  /*71d0*/  IMAD R8, R151, 0x40, R8 ;  /* 0x0000004097087824 */ /* 0x000fe400078e0208 */
[----:B------:R-:W2:Y:S01]  /*71e0*/  MUFU.TANH R109, R109 ;  /* 0x0000006d006d7308 */ /* 0x000ea20000002400 */
[----:B-1----:R-:W-:Y:S01]  /*71f0*/  HMMA.16816.F32 R24, R16, R4, R24 ;  /* 0x000000041018723c */ /* 0x002fe20000001818 */
[----:B------:R-:W-:-:S05]  /*7200*/  VIADD R9, R8, 0x1 ;  /* 0x0000000108097836 */ /* 0x000fca0000000000 */
[CC--:B------:R-:W-:Y:S01]  /*7210*/  ISETP.GE.AND P6, PT, R9.reuse, R129.reuse, PT ;  /* 0x000000810900720c */ /* 0x0c0fe20003fc6270 */
[C---:B------:R-:W-:Y:S01]  /*7220*/  VIADD R4, R8.reuse, 0x9 ;  /* 0x0000000908047836 */ /* 0x040fe20000000000 */
[-C--:B------:R-:W-:Y:S01]  /*7230*/  ISETP.GE.AND P4, PT, R9, R128.reuse, PT ;  /* 0x000000800900720c */ /* 0x080fe20003f86270 */
[----:B------:R-:W-:Y:S01]  /*7240*/  VIADD R9, R8, 0x8 ;  /* 0x0000000808097836 */ /* 0x000fe20000000000 */
[----:B---3--:R-:W-:Y:S01]  /*7250*/  FSEL R12, R12, -INF , !P6 ;  /* 0xff8000000c0c7808 */ /* 0x008fe20007000000 */
[----:B------:R-:W-:Y:S01]  /*7260*/  VIADD R5, R8, 0x10 ;  /* 0x0000001008057836 */ /* 0x000fe20000000000 */
[----:B------:R-:W-:Y:S01]  /*7270*/  MUFU.TANH R104, R104 ;  /* 0x0000006800687308 */ /* 0x000fe20000002400 */
[----:B------:R-:W-:Y:S01]  /*7280*/  HMMA.16816.F32 R20, R16, R6, R20 ;  /* 0x000000061014723c */ /* 0x000fe20000001814 */
[C---:B------:R-:W-:Y:S02]  /*7290*/  ISETP.GE.AND P5, PT, R9.reuse, R129, PT ;  /* 0x000000810900720c */ /* 0x040fe40003fa6270 */
[----:B------:R-:W-:-:S02]  /*72a0*/  ISETP.GE.AND P6, PT, R9, R128, PT ;  /* 0x000000800900720c */ /* 0x000fc40003fc6270 */
[----:B----4-:R-:W-:Y:S02]  /*72b0*/  FSEL R9, R13, -INF , !P4 ;  /* 0xff8000000d097808 */ /* 0x010fe40006000000 */
[-C--:B------:R-:W-:Y:S01]  /*72c0*/  ISETP.GE.AND P4, PT, R4, R129.reuse, PT ;  /* 0x000000810400720c */ /* 0x080fe20003f86270 */
[----:B------:R-:W1:Y:S01]  /*72d0*/  MUFU.TANH R117, R106 ;  /* 0x0000006a00757308 */ /* 0x000e620000002400 */
[----:B------:R-:W-:Y:S02]  /*72e0*/  FSEL R14, R14, -INF , !P5 ;  /* 0xff8000000e0e7808 */ /* 0x000fe40006800000 */
[-C--:B------:R-:W-:Y:S01]  /*72f0*/  ISETP.GE.AND P5, PT, R4, R128.reuse, PT ;  /* 0x000000800400720c */ /* 0x080fe20003fa6270 */
[----:B------:R-:W-:Y:S01]  /*7300*/  VIADD R4, R8, 0x11 ;  /* 0x0000001108047836 */ /* 0x000fe20000000000 */
[----:B------:R-:W-:Y:S01]  /*7310*/  FSEL R11, R112, -INF , !P6 ;  /* 0xff800000700b7808 */ /* 0x000fe20007000000 */
[----:B-----5:R-:W-:Y:S01]  /*7320*/  FMUL.FTZ R110, R24, UR10 ;  /* 0x0000000a186e7c20 */ /* 0x020fe20008410000 */
[----:B------:R-:W-:Y:S01]  /*7330*/  FSEL R10, R15, -INF , !P4 ;  /* 0xff8000000f0a7808 */ /* 0x000fe20006000000 */
[----:B------:R-:W3:Y:S01]  /*7340*/  MUFU.TANH R105, R105 ;  /* 0x0000006900697308 */ /* 0x000ee20000002400 */
[CC--:B------:R-:W-:Y:S01]  /*7350*/  ISETP.GE.AND P6, PT, R5.reuse, R129.reuse, PT ;  /* 0x000000810500720c */ /* 0x0c0fe20003fc6270 */
[----:B------:R-:W-:Y:S01]  /*7360*/  FMUL.FTZ R107, R26, UR10 ;  /* 0x0000000a1a6b7c20 */ /* 0x000fe20008410000 */
[-C--:B------:R-:W-:Y:S01]  /*7370*/  ISETP.GE.AND P4, PT, R5, R128.reuse, PT ;  /* 0x000000800500720c */ /* 0x080fe20003f86270 */
[----:B------:R-:W-:Y:S01]  /*7380*/  VIADD R5, R8, 0x18 ;  /* 0x0000001808057836 */ /* 0x000fe20000000000 */
[----:B------:R-:W-:Y:S01]  /*7390*/  FSEL R13, R113, -INF , !P5 ;  /* 0xff800000710d7808 */ /* 0x000fe20006800000 */
[----:B------:R-:W-:Y:S01]  /*73a0*/  FMUL.FTZ R27, R27, UR10 ;  /* 0x0000000a1b1b7c20 */ /* 0x000fe20008410000 */
[----:B------:R-:W-:Y:S01]  /*73b0*/  FSEL R112, R108, -INF , !P6 ;  /* 0xff8000006c707808 */ /* 0x000fe20007000000 */
[----:B------:R-:W4:Y:S01]  /*73c0*/  MUFU.TANH R122, R32 ;  /* 0x00000020007a7308 */ /* 0x000f220000002400 */
[-C--:B------:R-:W-:Y:S01]  /*73d0*/  ISETP.GE.AND P5, PT, R4, R129.reuse, PT ;  /* 0x000000810400720c */ /* 0x080fe20003fa6270 */
[----:B------:R-:W-:Y:S01]  /*73e0*/  FMUL.FTZ R20, R20, UR10 ;  /* 0x0000000a14147c20 */ /* 0x000fe20008410000 */
[-C--:B------:R-:W-:Y:S01]  /*73f0*/  ISETP.GE.AND P6, PT, R4, R128.reuse, PT ;  /* 0x000000800400720c */ /* 0x080fe20003fc6270 */
[----:B------:R-:W-:Y:S01]  /*7400*/  VIADD R4, R8, 0x19 ;  /* 0x0000001908047836 */ /* 0x000fe20000000000 */
[----:B------:R-:W-:Y:S01]  /*7410*/  FSEL R163, R163, -INF , !P4 ;  /* 0xff800000a3a37808 */ /* 0x000fe20006000000 */
[----:B------:R-:W-:Y:S01]  /*7420*/  FMUL.FTZ R22, R22, UR10 ;  /* 0x0000000a16167c20 */ /* 0x000fe20008410000 */
[-C--:B------:R-:W-:Y:S01]  /*7430*/  ISETP.GE.AND P4, PT, R5, R129.reuse, PT ;  /* 0x000000810500720c */ /* 0x080fe20003f86270 */
[----:B------:R-:W-:Y:S01]  /*7440*/  MUFU.TANH R160, R33 ;  /* 0x0000002100a07308 */ /* 0x000fe20000002400 */
[----:B------:R-:W-:Y:S01]  /*7450*/  FSEL R114, R114, -INF , !P5 ;  /* 0xff80000072727808 */ /* 0x000fe20006800000 */
[----:B------:R-:W-:Y:S01]  /*7460*/  FMUL.FTZ R21, R21, UR10 ;  /* 0x0000000a15157c20 */ /* 0x000fe20008410000 */
[-C--:B------:R-:W-:Y:S01]  /*7470*/  ISETP.GE.AND P5, PT, R5, R128.reuse, PT ;  /* 0x000000800500720c */ /* 0x080fe20003fa6270 */
[----:B------:R-:W-:Y:S01]  /*7480*/  VIADD R5, R8, 0x20 ;  /* 0x0000002008057836 */ /* 0x000fe20000000000 */
[----:B--2---:R-:W-:Y:S01]  /*7490*/  FSEL R119, R119, -INF , !P6 ;  /* 0xff80000077777808 */ /* 0x004fe20007000000 */
[----:B------:R-:W-:Y:S01]  /*74a0*/  FMUL.FTZ R23, R23, UR10 ;  /* 0x0000000a17177c20 */ /* 0x000fe20008410000 */
[----:B------:R-:W-:Y:S01]  /*74b0*/  FSEL R24, R109, -INF , !P4 ;  /* 0xff8000006d187808 */ /* 0x000fe20006000000 */
[----:B------:R-:W2:Y:S01]  /*74c0*/  MUFU.TANH R161, R34 ;  /* 0x0000002200a17308 */ /* 0x000ea20000002400 */
[C---:B------:R-:W-:Y:S01]  /*74d0*/  ISETP.GE.AND P6, PT, R4.reuse, R129, PT ;  /* 0x000000810400720c */ /* 0x040fe20003fc6270 */
[----:B------:R-:W-:Y:S01]  /*74e0*/  FMUL.FTZ R109, R25, UR10 ;  /* 0x0000000a196d7c20 */ /* 0x000fe20008410000 */
[----:B------:R-:W-:Y:S01]  /*74f0*/  ISETP.GE.AND P4, PT, R4, R128, PT ;  /* 0x000000800400720c */ /* 0x000fe20003f86270 */
[----:B------:R-:W-:Y:S01]  /*7500*/  VIADD R4, R8, 0x21 ;  /* 0x0000002108047836 */ /* 0x000fe20000000000 */
[----:B-1----:R-:W-:-:S02]  /*7510*/  FSEL R117, R117, -INF , !P5 ;  /* 0xff80000075757808 */ /* 0x002fc40006800000 */
[----:B------:R-:W-:Y:S01]  /*7520*/  FSEL R26, R104, -INF , !P6 ;  /* 0xff800000681a7808 */ /* 0x000fe20007000000 */
[----:B------:R-:W1:Y:S01]  /*7530*/  MUFU.TANH R125, R35 ;  /* 0x00000023007d7308 */ /* 0x000e620000002400 */
[CC--:B------:R-:W-:Y:S02]  /*7540*/  ISETP.GE.AND P5, PT, R5.reuse, R129.reuse, PT ;  /* 0x000000810500720c */ /* 0x0c0fe40003fa6270 */
[----:B------:R-:W-:Y:S01]  /*7550*/  ISETP.GE.AND P6, PT, R5, R128, PT ;  /* 0x000000800500720c */ /* 0x000fe20003fc6270 */
[----:B------:R-:W-:Y:S01]  /*7560*/  VIADD R5, R8, 0x28 ;  /* 0x0000002808057836 */ /* 0x000fe20000000000 */
[----:B---3--:R-:W-:Y:S02]  /*7570*/  FSEL R25, R105, -INF , !P4 ;  /* 0xff80000069197808 */ /* 0x008fe40006000000 */
[----:B------:R-:W-:Y:S01]  /*7580*/  ISETP.GE.AND P4, PT, R4, R129, PT ;  /* 0x000000810400720c */ /* 0x000fe20003f86270 */
[----:B------:R-:W3:Y:S01]  /*7590*/  MUFU.TANH R162, R28 ;  /* 0x0000001c00a27308 */ /* 0x000ee20000002400 */
[----:B----4-:R-:W-:-:S02]  /*75a0*/  FSEL R122, R122, -INF , !P5 ;  /* 0xff8000007a7a7808 */ /* 0x010fc40006800000 */
[-C--:B------:R-:W-:Y:S01]  /*75b0*/  ISETP.GE.AND P5, PT, R4, R128.reuse, PT ;  /* 0x000000800400720c */ /* 0x080fe20003fa6270 */
[----:B------:R-:W-:Y:S01]  /*75c0*/  VIADD R4, R8, 0x29 ;  /* 0x0000002908047836 */ /* 0x000fe20000000000 */
[----:B--2---:R-:W-:Y:S02]  /*75d0*/  FSEL R161, R161, -INF , !P6 ;  /* 0xff800000a1a17808 */ /* 0x004fe40007000000 */
[----:B------:R-:W-:Y:S01]  /*75e0*/  FSEL R160, R160, -INF , !P4 ;  /* 0xff800000a0a07808 */ /* 0x000fe20006000000 */
[----:B------:R-:W2:Y:S01]  /*75f0*/  MUFU.TANH R123, R30 ;  /* 0x0000001e007b7308 */ /* 0x000ea20000002400 */
[C---:B------:R-:W-:Y:S02]  /*7600*/  ISETP.GE.AND P6, PT, R5.reuse, R129, PT ;  /* 0x000000810500720c */ /* 0x040fe40003fc6270 */
[----:B------:R-:W-:Y:S01]  /*7610*/  ISETP.GE.AND P4, PT, R5, R128, PT ;  /* 0x000000800500720c */ /* 0x000fe20003f86270 */
[----:B------:R-:W-:Y:S01]  /*7620*/  VIADD R5, R8, 0x30 ;  /* 0x0000003008057836 */ /* 0x000fe20000000000 */
[----:B-1----:R-:W-:-:S02]  /*7630*/  FSEL R125, R125, -INF , !P5 ;  /* 0xff8000007d7d7808 */ /* 0x002fc40006800000 */
[----:B------:R-:W-:Y:S01]  /*7640*/  ISETP.GE.AND P5, PT, R4, R129, PT ;  /* 0x000000810400720c */ /* 0x000fe20003fa6270 */
        /* <DEDUP_REMOVED lines=39> */
[----:B---3--:R-:W-:Y:S02]  /*78c0*/  FSEL R111, R111, -INF , !P6 ;  /* 0xff8000006f6f7808 */ /* 0x008fe40007000000 */
[----:B--2---:R-:W-:Y:S01]  /*78d0*/  FSEL R104, R104, -INF , !P4 ;  /* 0xff80000068687808 */ /* 0x004fe20006000000 */
        /* <DEDUP_REMOVED lines=63> */
.L_x_5533:
[----:B------:R-:W-:-:S04]  /*7cd0*/  LEA R6, -R102, RZ, 0x6 ;  /* 0x000000ff66067211 */ /* 0x000fc800078e31ff */
[----:B------:R-:W-:-:S07]  /*7ce0*/  SHF.R.S32.HI R4, RZ, 0x1f, R6 ;  /* 0x0000001fff047819 */ /* 0x000fce0000011406 */
.L_x_5534:
[----:B------:R-:W-:Y:S01]  /*7cf0*/  @!P1 IADD3 R5, P3, R126, R6, RZ ;  /* 0x000000067e059210 */ /* 0x000fe20007f7e0ff */
[----:B------:R1:W-:Y:S01]  /*7d00*/  @P2 STS.128 [R152+0x4000], RZ ;  /* 0x004000ff98002388 */ /* 0x0003e20000000c00 */
[C---:B------:R-:W-:Y:S01]  /*7d10*/  @!P2 LEA R32, P4, R6.reuse, R164, 0x1 ;  /* 0x000000a40620a211 */ /* 0x040fe200078808ff */
[----:B------:R-:W-:Y:S01]  /*7d20*/  BSSY B0, `(.L_x_5535) ;  /* 0x0000045000007945 */ /* 0x000fe20003800000 */
[----:B------:R-:W-:Y:S01]  /*7d30*/  @!P2 IADD3 R15, P5, R147, R6, RZ ;  /* 0x00000006930fa210 */ /* 0x000fe20007fbe0ff */
[--C-:B------:R-:W-:Y:S01]  /*7d40*/  @!P1 IMAD.X R0, R127, 0x1, R4.reuse, P3 ;  /* 0x000000017f009824 */ /* 0x100fe200018e0604 */
[C---:B------:R-:W-:Y:S02]  /*7d50*/  @!P1 LEA R30, P3, R5.reuse, UR8, 0x1 ;  /* 0x00000008051e9c11 */ /* 0x040fe4000f8608ff */
        /* <DEDUP_REMOVED lines=65> */
.L_x_5536:
[----:B------:R-:W-:Y:S05]  /*8170*/  BSYNC B0 ;  /* 0x0000000000007941 */ /* 0x000fea0003800000 */
.L_x_5535:
[----:B------:R-:W0:Y:S01]  /*8180*/  LDGDEPBAR ;  /* 0x00000000000079af */ /* 0x000e220000000000 */
[----:B------:R-:W-:-:S04]  /*8190*/  LEA R164, P1, R6, R164, 0x1 ;  /* 0x000000a406a47211 */ /* 0x000fc800078208ff */
[----:B------:R-:W-:-:S09]  /*81a0*/  LEA.HI.X R165, R6, R165, R4, 0x1, P1 ;  /* 0x000000a506a57211 */ /* 0x000fd200008f0c04 */
.L_x_5532:
[----:B------:R-:W-:Y:S01]  /*81b0*/  FMNMX.FTZ R5, R100, R2, !PT ;  /* 0x0000000264057209 */ /* 0x000fe20007810000 */
[----:B-12---:R-:W-:Y:S01]  /*81c0*/  LDSM.16.MT88.4 R16, [R134+0x8000] ;  /* 0x008000008610783b */ /* 0x006fe20000004200 */
        /* <DEDUP_REMOVED lines=54> */
[----:B------:R-:W1:Y:S01]  /*8530*/  LDSM.16.MT88.4 R8, [R136+0x8000] ;  /* 0x008000008808783b */ /* 0x000e620000004200 */
[----:B------:R-:W-:Y:S01]  /*8540*/  FSEL R6, R31, RZ, P1 ;  /* 0x000000ff1f067208 */ /* 0x000fe20000800000 */
[----:B------:R-:W-:Y:S01]  /*8550*/  FADD.FTZ R4, R100, -R5 ;  /* 0x8000000564047221 */ /* 0x000fe20000010000 */
[----:B------:R-:W-:Y:S01]  /*8560*/  FFMA.FTZ R35, R7, UR11, -R106 ;  /* 0x0000000b07237c23 */ /* 0x000fe2000801086a */
[----:B------:R-:W2:Y:S01]  /*8570*/  LDSM.16.MT88.4 R12, [R133+0x8000] ;  /* 0x00800000850c783b */ /* 0x000ea20000004200 */
[----:B------:R-:W-:Y:S01]  /*8580*/  MUFU.EX2 R34, R34 ;  /* 0x0000002200227308 */ /* 0x000fe20000000800 */
[----:B------:R-:W-:Y:S01]  /*8590*/  FADD.FTZ R3, R3, -R6 ;  /* 0x8000000603037221 */ /* 0x000fe20000010000 */
[----:B------:R-:W-:Y:S01]  /*85a0*/  FMUL.FTZ R100, R4, UR11 ;  /* 0x0000000b04647c20 */ /* 0x000fe20008410000 */
[--C-:B------:R-:W-:Y:S01]  /*85b0*/  FFMA.FTZ R115, R114, UR11, -R103.reuse ;  /* 0x0000000b72737c23 */ /* 0x100fe20008010867 */
[--C-:B------:R-:W-:Y:S01]  /*85c0*/  FFMA.FTZ R118, R117, UR11, -R106.reuse ;  /* 0x0000000b75767c23 */ /* 0x100fe2000801086a */
[----:B------:R-:W-:Y:S01]  /*85d0*/  FMUL.FTZ R3, R3, UR11 ;  /* 0x0000000b03037c20 */ /* 0x000fe20008410000 */
        /* <DEDUP_REMOVED lines=12> */
[----:B------:R-:W-:Y:S01]  /*86a0*/  FFMA.FTZ R122, R162, UR11, -R103 ;  /* 0x0000000ba27a7c23 */ /* 0x000fe20008010867 */
[--C-:B------:R-:W-:Y:S01]  /*86b0*/  FFMA.FTZ R120, R161, UR11, -R106.reuse ;  /* 0x0000000ba1787c23 */ /* 0x100fe2000801086a */
[--C-:B------:R-:W-:Y:S01]  /*86c0*/  FFMA.FTZ R125, R125, UR11, -R106.reuse ;  /* 0x0000000b7d7d7c23 */ /* 0x100fe2000801086a */
[--C-:B------:R-:W-:Y:S01]  /*86d0*/  FFMA.FTZ R128, R123, UR11, -R106.reuse ;  /* 0x0000000b7b807c23 */ /* 0x100fe2000801086a */
[--C-:B------:R-:W-:Y:S01]  /*86e0*/  FFMA.FTZ R121, R121, UR11, -R106.reuse ;  /* 0x0000000b79797c23 */ /* 0x100fe2000801086a */
[--C-:B------:R-:W-:Y:S01]  /*86f0*/  FFMA.FTZ R101, R101, UR11, -R106.reuse ;  /* 0x0000000b65657c23 */ /* 0x100fe2000801086a */
[----:B------:R-:W4:Y:S01]  /*8700*/  MUFU.EX2 R28, R28 ;  /* 0x0000001c001c7308 */ /* 0x000f220000000800 */
[----:B---3--:R-:W-:Y:S01]  /*8710*/  F2FP.F16.F32.PACK_AB R4, R30, R34 ;  /* 0x000000221e04723e */ /* 0x008fe200000000ff */
[----:B------:R-:W-:-:S06]  /*8720*/  FFMA.FTZ R104, R104, UR11, -R106 ;  /* 0x0000000b68687c23 */ /* 0x000fcc000801086a */
        /* <DEDUP_REMOVED lines=87> */
[----:B------:R-:W2:Y:S01]  /*8ca0*/  MUFU.EX2 R115, R115 ;  /* 0x0000007300737308 */ /* 0x000ea20000000800 */
[----:B------:R-:W-:Y:S01]  /*8cb0*/  FFMA.FTZ R167, R167, R100, R34 ;  /* 0x00000064a7a77223 */ /* 0x000fe20000010022 */
[----:B------:R-:W-:Y:S01]  /*8cc0*/  FFMA.FTZ R3, R166, R3, R35 ;  /* 0x00000003a6037223 */ /* 0x000fe20000010023 */
[----:B------:R-:W-:Y:S01]  /*8cd0*/  MOV R100, R32 ;  /* 0x0000002000647202 */ /* 0x000fe20000000f00 */
[----:B------:R-:W-:Y:S01]  /*8ce0*/  HMMA.16816.F32 R48, R4, R14, R48 ;  /* 0x0000000e0430723c */ /* 0x000fe20000001830 */
[----:B------:R-:W4:Y:S01]  /*8cf0*/  LDSM.16.MT88.4 R12, [R132+0xa000] ;  /* 0x00a00000840c783b */ /* 0x000f220000004200 */
[----:B------:R-:W-:Y:S01]  /*8d00*/  FADD.FTZ R30, R30, R167 ;  /* 0x000000a71e1e7221 */ /* 0x000fe20000010000 */
[----:B------:R-:W-:Y:S01]  /*8d10*/  FADD.FTZ R3, R2, R3 ;  /* 0x0000000302037221 */ /* 0x000fe20000010000 */
[----:B------:R-:W-:Y:S02]  /*8d20*/  MUFU.EX2 R114, R114 ;  /* 0x0000007200727308 */ /* 0x000fe40000000800 */
[----:B------:R-:W-:Y:S01]  /*8d30*/  FADD.FTZ R29, R29, R30 ;  /* 0x0000001e1d1d7221 */ /* 0x000fe20000010000 */
[----:B------:R-:W-:Y:S01]  /*8d40*/  FADD.FTZ R0, R0, R3 ;  /* 0x0000000300007221 */ /* 0x000fe20000010000 */
[----:B------:R-:W-:-:S02]  /*8d50*/  MOV R3, R31 ;  /* 0x0000001f00037202 */ /* 0x000fc40000000f00 */
        /* <DEDUP_REMOVED lines=23> */
[----:B----4-:R-:W-:Y:S01]  /*8ed0*/  F2FP.F16.F32.PACK_AB R7, R117, R118 ;  /* 0x000000767507723e */ /* 0x010fe200000000ff */
[----:B------:R-:W1:Y:S01]  /*8ee0*/  MUFU.EX2 R127, R127 ;  /* 0x0000007f007f7308 */ /* 0x000e620000000800 */
[----:B------:R-:W-:Y:S01]  /*8ef0*/  FADD.FTZ R119, R119, R116 ;  /* 0x0000007477777221 */ /* 0x000fe20000010000 */
[----:B------:R-:W-:-:S03]  /*8f00*/  FADD.FTZ R114, R114, R115 ;  /* 0x0000007372727221 */ /* 0x000fc60000010000 */
[----:B------:R-:W-:Y:S01]  /*8f10*/  FADD.FTZ R118, R118, R119 ;  /* 0x0000007776767221 */ /* 0x000fe20000010000 */
[----:B---3--:R-:W-:Y:S01]  /*8f20*/  HMMA.16816.F32 R72, R4, R16, R72 ;  /* 0x000000100448723c */ /* 0x008fe20000001848 */
[----:B------:R-:W-:Y:S01]  /*8f30*/  FADD.FTZ R113, R113, R114 ;  /* 0x0000007271717221 */ /* 0x000fe20000010000 */
[----:B------:R-:W-:Y:S01]  /*8f40*/  MUFU.EX2 R122, R122 ;  /* 0x0000007a007a7308 */ /* 0x000fe20000000800 */
[----:B------:R-:W-:-:S03]  /*8f50*/  FADD.FTZ R117, R117, R118 ;  /* 0x0000007675757221 */ /* 0x000fc60000010000 */
[C---:B-----5:R-:W-:Y:S04]  /*8f60*/  HMMA.16816.F32 R96, R4.reuse, R8, R96 ;  /* 0x000000080460723c */ /* 0x060fe80000001860 */
[----:B------:R-:W-:Y:S02]  /*8f70*/  MUFU.EX2 R129, R129 ;  /* 0x0000008100817308 */ /* 0x000fe40000000800 */
[C---:B------:R-:W-:Y:S01]  /*8f80*/  HMMA.16816.F32 R92, R4.reuse, R10, R92 ;  /* 0x0000000a045c723c */ /* 0x040fe2000000185c */
[----:B------:R-:W2:Y:S05]  /*8f90*/  LDSM.16.MT88.4 R8, [R134+0xa800] ;  /* 0x00a800008608783b */ /* 0x000eaa0000004200 */
[C---:B------:R-:W-:Y:S01]  /*8fa0*/  HMMA.16816.F32 R68, R4.reuse, R18, R68 ;  /* 0x000000120444723c */ /* 0x040fe20000001844 */
[----:B------:R-:W3:Y:S01]  /*8fb0*/  LDSM.16.MT88.4 R16, [R133+0xa800] ;  /* 0x00a800008510783b */ /* 0x000ee20000004200 */
[----:B------:R-:W-:Y:S04]  /*8fc0*/  MUFU.EX2 R120, R120 ;  /* 0x0000007800787308 */ /* 0x000fe80000000800 */
[C---:B------:R-:W-:Y:S04]  /*8fd0*/  HMMA.16816.F32 R36, R4.reuse, R12, R36 ;  /* 0x0000000c0424723c */ /* 0x040fe80000001824 */
[----:B------:R-:W4:Y:S02]  /*8fe0*/  MUFU.EX2 R125, R125 ;  /* 0x0000007d007d7308 */ /* 0x000f240000000800 */
[C---:B------:R-:W-:Y:S01]  /*8ff0*/  HMMA.16816.F32 R40, R4.reuse, R14, R40 ;  /* 0x0000000e0428723c */ /* 0x040fe20000001828 */
[----:B------:R-:W5:Y:S05]  /*9000*/  LDSM.16.MT88.4 R12, [R132+0xa800] ;  /* 0x00a80000840c783b */ /* 0x000f6a0000004200 */
[C---:B------:R-:W-:Y:S01]  /*9010*/  HMMA.16816.F32 R80, R4.reuse, R24, R80 ;  /* 0x000000180450723c */ /* 0x040fe20000001850 */
[----:B------:R-:W-:Y:S05]  /*9020*/  MUFU.EX2 R128, R128 ;  /* 0x0000008000807308 */ /* 0x000fea0000000800 */
[C---:B------:R-:W-:Y:S01]  /*9030*/  HMMA.16816.F32 R76, R4.reuse, R26, R76 ;  /* 0x0000001a044c723c */ /* 0x040fe2000000184c */
[----:B------:R-:W-:Y:S02]  /*9040*/  LDSM.16.MT88.4 R24, [R136+0x9000] ;  /* 0x009000008818783b */ /* 0x000fe40000004200 */
[----:B------:R-:W4:Y:S03]  /*9050*/  MUFU.EX2 R121, R121 ;  /* 0x0000007900797308 */ /* 0x000f260000000800 */
[C---:B------:R-:W-:Y:S05]  /*9060*/  HMMA.16816.F32 R88, R4.reuse, R20, R88 ;  /* 0x000000140458723c */ /* 0x040fea0000001858 */
[----:B------:R-:W-:Y:S01]  /*9070*/  MUFU.EX2 R101, R101 ;  /* 0x0000006500657308 */ /* 0x000fe20000000800 */
[C---:B--2---:R-:W-:Y:S06]  /*9080*/  HMMA.16816.F32 R44, R4.reuse, R8, R44 ;  /* 0x00000008042c723c */ /* 0x044fec000000182c */
[C---:B------:R-:W-:Y:S01]  /*9090*/  HMMA.16816.F32 R48, R4.reuse, R10, R48 ;  /* 0x0000000a0430723c */ /* 0x040fe20000001830 */
[----:B------:R-:W2:Y:S01]  /*90a0*/  LDSM.16.MT88.4 R8, [R136+0xb000] ;  /* 0x00b000008808783b */ /* 0x000ea20000004200 */
[----:B------:R-:W-:Y:S04]  /*90b0*/  MUFU.EX2 R104, R104 ;  /* 0x0000006800687308 */ /* 0x000fe80000000800 */
        /* <DEDUP_REMOVED lines=50> */
[----:B------:R-:W-:Y:S01]  /*93e0*/  FFMA.FTZ R108, R105, UR11, -R106 ;  /* 0x0000000b696c7c23 */ /* 0x000fe2000801086a */
[----:B--2---:R-:W-:Y:S01]  /*93f0*/  F2FP.F16.F32.PACK_AB R4, R25, R24 ;  /* 0x000000181904723e */ /* 0x004fe200000000ff */
[----:B------:R-:W-:Y:S01]  /*9400*/  FADD.FTZ R24, R24, R129 ;  /* 0x0000008118187221 */ /* 0x000fe20000010000 */
[----:B------:R-:W-:Y:S01]  /*9410*/  MUFU.EX2 R26, R26 ;  /* 0x0000001a001a7308 */ /* 0x000fe20000000800 */
[----:B------:R-:W-:-:S02]  /*9420*/  F2FP.F16.F32.PACK_AB R7, R104, R101 ;  /* 0x000000656807723e */ /* 0x000fc400000000ff */
[----:B------:R-:W-:-:S05]  /*9430*/  FADD.FTZ R25, R25, R24 ;  /* 0x0000001819197221 */ /* 0x000fca0000010000 */
[----:B------:R-:W2:Y:S08]  /*9440*/  MUFU.EX2 R27, R27 ;  /* 0x0000001b001b7308 */ /* 0x000eb00000000800 */
[----:B------:R-:W-:Y:S08]  /*9450*/  MUFU.EX2 R103, R103 ;  /* 0x0000006700677308 */ /* 0x000ff00000000800 */
[----:B------:R-:W5:Y:S01]  /*9460*/  MUFU.EX2 R108, R108 ;  /* 0x0000006c006c7308 */ /* 0x000f620000000800 */
[----:B--2---:R-:W-:Y:S01]  /*9470*/  F2FP.F16.F32.PACK_AB R6, R27, R26 ;  /* 0x0000001a1b06723e */ /* 0x004fe200000000ff */
[----:B------:R-:W-:-:S04]  /*9480*/  FADD.FTZ R26, R26, R25 ;  /* 0x000000191a1a7221 */ /* 0x000fc80000010000 */
[----:B------:R-:W-:Y:S01]  /*9490*/  FADD.FTZ R167, R27, R26 ;  /* 0x0000001a1ba77221 */ /* 0x000fe20000010000 */
[----:B-----5:R-:W-:Y:S01]  /*94a0*/  F2FP.F16.F32.PACK_AB R5, R108, R103 ;  /* 0x000000676c05723e */ /* 0x020fe200000000ff */
[----:B------:R-:W-:-:S04]  /*94b0*/  FADD.FTZ R103, R103, R0 ;  /* 0x0000000067677221 */ /* 0x000fc80000010000 */
[----:B------:R-:W-:Y:S02]  /*94c0*/  FADD.FTZ R108, R108, R103 ;  /* 0x000000676c6c7221 */ /* 0x000fe40000010000 */
[----:B----4-:R-:W-:Y:S02]  /*94d0*/  HMMA.16816.F32 R96, R4, R20, R96 ;  /* 0x000000140460723c */ /* 0x010fe40000001860 */
[----:B------:R-:W-:-:S04]  /*94e0*/  FADD.FTZ R101, R101, R108 ;  /* 0x0000006c65657221 */ /* 0x000fc80000010000 */
[----:B------:R-:W-:Y:S01]  /*94f0*/  HMMA.16816.F32 R92, R4, R22, R92 ;  /* 0x00000016045c723c */ /* 0x000fe2000000185c */
[----:B------:R-:W2:Y:S01]  /*9500*/  LDSM.16.MT88.4 R20, [R136+0xb800] ;  /* 0x00b800008814783b */ /* 0x000ea20000004200 */
[----:B------:R-:W-:-:S04]  /*9510*/  FADD.FTZ R166, R104, R101 ;  /* 0x0000006568a67221 */ /* 0x000fc80000010000 */
        /* <DEDUP_REMOVED lines=18> */
.L_x_5529:
        /* <DEDUP_REMOVED lines=9> */
[----:B------:R-:W-:Y:S01]  /*96d0*/  SHF.R.S32.HI R160, RZ, 0x1f, R161 ;  /* 0x0000001fffa07819 */ /* 0x000fe200000114a1 */
[----:B------:R-:W-:-:S06]  /*96e0*/  ULDC UR4, c[0x0][0x2ec] ;  /* 0x0000bb0000047ab9 */ /* 0x000fcc0000000800 */
.L_x_5541:
        /* <DEDUP_REMOVED lines=68> */
.L_x_5538:
        /* <DEDUP_REMOVED lines=65> */
[----:B------:R-:W5:Y:S01]  /*9f40*/  LDSM.16.M88.4 R120, [R142+0x5800] ;  /* 0x005800008e78783b */ /* 0x000f620000000200 */
[----:B-1----:R-:W-:Y:S04]  /*9f50*/  MOV R168, R2 ;  /* 0x0000000200a87202 */ /* 0x002fe80000000f00 */
[----:B------:R-:W0:Y:S01]  /*9f60*/  LDGDEPBAR ;  /* 0x00000000000079af */ /* 0x000e220000000000 */
[----:B------:R-:W-:Y:S04]  /*9f70*/  MOV R169, R3 ;  /* 0x0000000300a97202 */ /* 0x000fe80000000f00 */
[----:B------:R-:W-:Y:S05]  /*9f80*/  LDSM.16.M88.4 R124, [R141] ;  /* 0x000000008d7c783b */ /* 0x000fea0000000200 */
[----:B------:R-:W1:Y:S01]  /*9f90*/  LDSM.16.M88.4 R128, [R140] ;  /* 0x000000008c80783b */ /* 0x000e620000000200 */
        /* <DEDUP_REMOVED lines=8> */
[----:B------:R-:W-:Y:S05]  /*a020*/  LDSM.16.M88.4 R116, [R139] ;  /* 0x000000008b74783b */ /* 0x000fea0000000200 */
[C---:B-----5:R-:W-:Y:S06]  /*a030*/  HMMA.16816.F32 R28, R104.reuse, R120, RZ ;  /* 0x00000078681c723c */ /* 0x060fec00000018ff */
[----:B------:R-:W-:Y:S01]  /*a040*/  HMMA.16816.F32 R32, R104, R122, RZ ;  /* 0x0000007a6820723c */ /* 0x000fe200000018ff */
[----:B------:R-:W2:Y:S05]  /*a050*/  LDSM.16.M88.4 R104, [R140+0x800] ;  /* 0x000800008c68783b */ /* 0x000eaa0000000200 */
[C---:B-1----:R-:W-:Y:S01]  /*a060*/  HMMA.16816.F32 R4, R124.reuse, R128, R4 ;  /* 0x000000807c04723c */ /* 0x042fe20000001804 */
[----:B------:R-:W1:Y:S05]  /*a070*/  LDSM.16.M88.4 R120, [R135+0x4000] ;  /* 0x004000008778783b */ /* 0x000e6a0000000200 */
[C---:B------:R-:W-:Y:S06]  /*a080*/  HMMA.16816.F32 R8, R124.reuse, R130, R8 ;  /* 0x000000827c08723c */ /* 0x040fec0000001808 */
[C---:B--2---:R-:W-:Y:S06]  /*a090*/  HMMA.16816.F32 R12, R124.reuse, R104, R12 ;  /* 0x000000687c0c723c */ /* 0x044fec000000180c */
[C---:B------:R-:W-:Y:S01]  /*a0a0*/  HMMA.16816.F32 R16, R124.reuse, R106, R16 ;  /* 0x0000006a7c10723c */ /* 0x040fe20000001810 */
[----:B------:R-:W2:Y:S05]  /*a0b0*/  LDSM.16.M88.4 R104, [R135+0x4800] ;  /* 0x004800008768783b */ /* 0x000eaa0000000200 */
[C---:B------:R-:W-:Y:S06]  /*a0c0*/  HMMA.16816.F32 R20, R124.reuse, R108, R20 ;  /* 0x0000006c7c14723c */ /* 0x040fec0000001814 */
[C---:B------:R-:W-:Y:S01]  /*a0d0*/  HMMA.16816.F32 R24, R124.reuse, R110, R24 ;  /* 0x0000006e7c18723c */ /* 0x040fe20000001818 */
[----:B------:R-:W3:Y:S05]  /*a0e0*/  LDSM.16.M88.4 R108, [R135+0x5000] ;  /* 0x00500000876c783b */ /* 0x000eea0000000200 */
[C---:B------:R-:W-:Y:S06]  /*a0f0*/  HMMA.16816.F32 R28, R124.reuse, R112, R28 ;  /* 0x000000707c1c723c */ /* 0x040fec000000181c */
[----:B------:R-:W-:Y:S01]  /*a100*/  HMMA.16816.F32 R32, R124, R114, R32 ;  /* 0x000000727c20723c */ /* 0x000fe20000001820 */
[----:B------:R-:W4:Y:S05]  /*a110*/  LDSM.16.M88.4 R112, [R135+0x5800] ;  /* 0x005800008770783b */ /* 0x000f2a0000000200 */
[C---:B-1----:R-:W-:Y:S01]  /*a120*/  HMMA.16816.F32 R4, R116.reuse, R120, R4 ;  /* 0x000000787404723c */ /* 0x042fe20000001804 */
[----:B------:R-:W-:Y:S05]  /*a130*/  LDSM.16.M88.4 R124, [R137] ;  /* 0x00000000897c783b */ /* 0x000fea0000000200 */
[C---:B------:R-:W-:Y:S01]  /*a140*/  HMMA.16816.F32 R8, R116.reuse, R122, R8 ;  /* 0x0000007a7408723c */ /* 0x040fe20000001808 */
[----:B------:R-:W1:Y:S05]  /*a150*/  LDSM.16.M88.4 R120, [R138] ;  /* 0x000000008a78783b */ /* 0x000e6a0000000200 */
[C---:B--2---:R-:W-:Y:S06]  /*a160*/  HMMA.16816.F32 R12, R116.reuse, R104, R12 ;  /* 0x00000068740c723c */ /* 0x044fec000000180c */
[C---:B------:R-:W-:Y:S01]  /*a170*/  HMMA.16816.F32 R16, R116.reuse, R106, R16 ;  /* 0x0000006a7410723c */ /* 0x040fe20000001810 */
[----:B------:R-:W2:Y:S05]  /*a180*/  LDSM.16.M88.4 R104, [R137+0x800] ;  /* 0x000800008968783b */ /* 0x000eaa0000000200 */
[C---:B---3--:R-:W-:Y:S06]  /*a190*/  HMMA.16816.F32 R20, R116.reuse, R108, R20 ;  /* 0x0000006c7414723c */ /* 0x048fec0000001814 */
[C---:B------:R-:W-:Y:S01]  /*a1a0*/  HMMA.16816.F32 R24, R116.reuse, R110, R24 ;  /* 0x0000006e7418723c */ /* 0x040fe20000001818 */
[----:B------:R-:W3:Y:S05]  /*a1b0*/  LDSM.16.M88.4 R108, [R137+0x1000] ;  /* 0x00100000896c783b */ /* 0x000eea0000000200 */
[C---:B----4-:R-:W-:Y:S06]  /*a1c0*/  HMMA.16816.F32 R28, R116.reuse, R112, R28 ;  /* 0x00000070741c723c */ /* 0x050fec000000181c */
[----:B------:R-:W-:Y:S01]  /*a1d0*/  HMMA.16816.F32 R32, R116, R114, R32 ;  /* 0x000000727420723c */ /* 0x000fe20000001820 */
[----:B------:R-:W4:Y:S05]  /*a1e0*/  LDSM.16.M88.4 R112, [R137+0x1800] ;  /* 0x001800008970783b */ /* 0x000f2a0000000200 */
[C---:B-1----:R-:W-:Y:S01]  /*a1f0*/  HMMA.16816.F32 R4, R120.reuse, R124, R4 ;  /* 0x0000007c7804723c */ /* 0x042fe20000001804 */
[----:B------:R-:W-:Y:S05]  /*a200*/  LDSM.16.M88.4 R116, [R143+0x2000] ;  /* 0x002000008f74783b */ /* 0x000fea0000000200 */
        /* <DEDUP_REMOVED lines=48> */
[----:B------:R-:W-:Y:S06]  /*a510*/  HMMA.16816.F32 R32, R116, R114, R32 ;  /* 0x000000727420723c */ /* 0x000fec0000001820 */
[C---:B-1----:R-:W-:Y:S06]  /*a520*/  HMMA.16816.F32 R4, R120.reuse, R124, R4 ;  /* 0x0000007c7804723c */ /* 0x042fec0000001804 */
[C---:B------:R-:W-:Y:S06]  /*a530*/  HMMA.16816.F32 R8, R120.reuse, R126, R8 ;  /* 0x0000007e7808723c */ /* 0x040fec0000001808 */
[C---:B--2---:R-:W-:Y:S06]  /*a540*/  HMMA.16816.F32 R12, R120.reuse, R104, R12 ;  /* 0x00000068780c723c */ /* 0x044fec000000180c */
[C---:B------:R-:W-:Y:S01]  /*a550*/  HMMA.16816.F32 R16, R120.reuse, R106, R16 ;  /* 0x0000006a7810723c */ /* 0x040fe20000001810 */
[----:B------:R-:W1:Y:S01]  /*a560*/  LDSM.16.M88.4 R104, [R137+0x3800] ;  /* 0x003800008968783b */ /* 0x000e620000000200 */
[----:B------:R-:W-:Y:S04]  /*a570*/  DEPBAR.LE SB0, 0x0 ;  /* 0x000080000000791a */ /* 0x000fe80000000000 */
[----:B------:R-:W-:Y:S01]  /*a580*/  BAR.SYNC.DEFER_BLOCKING 0x0 ;  /* 0x0000000000007b1d */ /* 0x000fe20000010000 */
[C---:B---3--:R-:W-:Y:S05]  /*a590*/  HMMA.16816.F32 R20, R120.reuse, R108, R20 ;  /* 0x0000006c7814723c */ /* 0x048fea0000001814 */
[----:B------:R-:W-:Y:S01]  /*a5a0*/  FMUL.FTZ R194, R4, UR5 ;  /* 0x0000000504c27c20 */ /* 0x000fe20008410000 */
[C---:B------:R-:W-:Y:S05]  /*a5b0*/  HMMA.16816.F32 R24, R120.reuse, R110, R24 ;  /* 0x0000006e7818723c */ /* 0x040fea0000001818 */
[----:B------:R-:W2:Y:S01]  /*a5c0*/  MUFU.TANH R194, R194 ;  /* 0x000000c200c27308 */ /* 0x000ea20000002400 */
[----:B------:R-:W-:Y:S01]  /*a5d0*/  FMUL.FTZ R192, R5, UR5 ;  /* 0x0000000505c07c20 */ /* 0x000fe20008410000 */
[----:B------:R-:W-:Y:S01]  /*a5e0*/  FMUL.FTZ R193, R6, UR5 ;  /* 0x0000000506c17c20 */ /* 0x000fe20008410000 */
[----:B------:R-:W-:Y:S03]  /*a5f0*/  FMUL.FTZ R197, R7, UR5 ;  /* 0x0000000507c57c20 */ /* 0x000fe60008410000 */
        /* <DEDUP_REMOVED lines=17> */
[C---:B-1----:R-:W-:Y:S03]  /*a710*/  HMMA.16816.F32 R28, R120.reuse, R104, R28 ;  /* 0x00000068781c723c */ /* 0x042fe6000000181c */
[----:B------:R-:W1:Y:S01]  /*a720*/  MUFU.TANH R197, R197 ;  /* 0x000000c500c57308 */ /* 0x000e620000002400 */
[----:B------:R-:W-:Y:S01]  /*a730*/  FMUL.FTZ R187, R23, UR5 ;  /* 0x0000000517bb7c20 */ /* 0x000fe20008410000 */
[----:B------:R-:W-:Y:S01]  /*a740*/  FMUL.FTZ R180, R24, UR5 ;  /* 0x0000000518b47c20 */ /* 0x000fe20008410000 */
[----:B------:R-:W-:Y:S01]  /*a750*/  FMUL.FTZ R178, R25, UR5 ;  /* 0x0000000519b27c20 */ /* 0x000fe20008410000 */
[----:B------:R-:W-:Y:S06]  /*a760*/  HMMA.16816.F32 R32, R120, R106, R32 ;  /* 0x0000006a7820723c */ /* 0x000fec0000001820 */
[----:B------:R-:W1:Y:S01]  /*a770*/  MUFU.TANH R198, R198 ;  /* 0x000000c600c67308 */ /* 0x000e620000002400 */
[----:B------:R-:W-:Y:S01]  /*a780*/  FMUL.FTZ R185, R26, UR5 ;  /* 0x000000051ab97c20 */ /* 0x000fe20008410000 */
[----:B------:R-:W-:Y:S08]  /*a790*/  FMUL.FTZ R183, R27, UR5 ;  /* 0x000000051bb77c20 */ /* 0x000ff00008410000 */
[----:B------:R-:W1:Y:S01]  /*a7a0*/  MUFU.TANH R196, R196 ;  /* 0x000000c400c47308 */ /* 0x000e620000002400 */
[----:B------:R-:W-:Y:S09]  /*a7b0*/  FMUL.FTZ R174, R28, UR5 ;  /* 0x000000051cae7c20 */ /* 0x000ff20008410000 */
[----:B------:R-:W1:Y:S01]  /*a7c0*/  MUFU.TANH R195, R195 ;  /* 0x000000c300c37308 */ /* 0x000e620000002400 */
[----:B------:R-:W-:Y:S01]  /*a7d0*/  FMUL.FTZ R172, R29, UR5 ;  /* 0x000000051dac7c20 */ /* 0x000fe20008410000 */
[----:B------:R-:W-:Y:S01]  /*a7e0*/  FMUL.FTZ R175, R30, UR5 ;  /* 0x000000051eaf7c20 */ /* 0x000fe20008410000 */
[----:B------:R-:W-:Y:S01]  /*a7f0*/  FMUL.FTZ R173, R31, UR5 ;  /* 0x000000051fad7c20 */ /* 0x000fe20008410000 */
[----:B------:R-:W-:Y:S01]  /*a800*/  FMUL.FTZ R170, R32, UR5 ;  /* 0x0000000520aa7c20 */ /* 0x000fe20008410000 */
[----:B------:R-:W-:Y:S01]  /*a810*/  FMUL.FTZ R171, R33, UR5 ;  /* 0x0000000521ab7c20 */ /* 0x000fe20008410000 */
[----:B------:R-:W-:Y:S04]  /*a820*/  FMUL.FTZ R102, R34, UR5 ;  /* 0x0000000522667c20 */ /* 0x000fe80008410000 */
[----:B------:R-:W1:Y:S01]  /*a830*/  MUFU.TANH R199, R199 ;  /* 0x000000c700c77308 */ /* 0x000e620000002400 */
[----:B------:R-:W-:Y:S09]  /*a840*/  FMUL.FTZ R35, R35, UR5 ;  /* 0x0000000523237c20 */ /* 0x000ff20008410000 */
[----:B------:R-:W1:Y:S10]  /*a850*/  MUFU.TANH R190, R190 ;  /* 0x000000be00be7308 */ /* 0x000e740000002400 */
        /* <DEDUP_REMOVED lines=22> */
[----:B------:R1:W1:Y:S01]  /*a9c0*/  MUFU.TANH R101, R35 ;  /* 0x0000002300657308 */ /* 0x0002620000002400 */
[----:B--234-:R-:W-:Y:S05]  /*a9d0*/  @!P1 BRA `(.L_x_5539) ;  /* 0x0000000800049947 */ /* 0x01cfea0003800000 */
[----:B------:R-:W-:Y:S02]  /*a9e0*/  MOV R2, R161 ;  /* 0x000000a100027202 */ /* 0x000fe40000000f00 */
[----:B------:R-:W-:Y:S01]  /*a9f0*/  MOV R4, R160 ;  /* 0x000000a000047202 */ /* 0x000fe20000000f00 */
[----:B------:R-:W-:Y:S06]  /*aa00*/  @!P0 BRA `(.L_x_5540) ;  /* 0x0000000000fc8947 */ /* 0x000fec0003800000 */
[----:B------:R-:W2:Y:S01]  /*aa10*/  LDC R6, c[0x0][0x380] ;  /* 0x0000e000ff067b82 */ /* 0x000ea20000000800 */
[----:B------:R-:W-:Y:S05]  /*aa20*/  SHF.L.U32 R11, R151, 0x6, RZ ;  /* 0x00000006970b7819 */ /* 0x000fea00000006ff */
[C---:B------:R-:W-:Y:S02]  /*aa30*/  VIADD R9, R11.reuse, 0xffffff80 ;  /* 0xffffff800b097836 */ /* 0x040fe40000000000 */
[----:B------:R-:W-:Y:S03]  /*aa40*/  VIADD R11, R11, 0xffffffc0 ;  /* 0xffffffc00b0b7836 */ /* 0x000fe60000000000 */
[----:B------:R-:W-:Y:S02]  /*aa50*/  IABS R4, R9 ;  /* 0x0000000900047213 */ /* 0x000fe40000000000 */
[----:B------:R-:W-:Y:S02]  /*aa60*/  IABS R7, R11 ;  /* 0x0000000b00077213 */ /* 0x000fe40000000000 */
[-C--:B--2---:R-:W-:Y:S02]  /*aa70*/  IABS R2, R6.reuse ;  /* 0x0000000600027213 */ /* 0x084fe40000000000 */
[-C--:B------:R-:W-:Y:S02]  /*aa80*/  LOP3.LUT R9, R9, R6.reuse, RZ, 0x3c, !PT ;  /* 0x0000000609097212 */ /* 0x080fe400078e3cff */
[----:B------:R-:W2:Y:S01]  /*aa90*/  I2F.RP R5, R2 ;  /* 0x0000000200057306 */ /* 0x000ea20000209400 */
[----:B------:R-:W-:Y:S09]  /*aaa0*/  LOP3.LUT R11, R11, R6, RZ, 0x3c, !PT ;  /* 0x000000060b0b7212 */ /* 0x000ff200078e3cff */
[----:B--2---:R-:W2:Y:S02]  /*aab0*/  MUFU.RCP R3, R5 ;  /* 0x0000000500037308 */ /* 0x004ea40000001000 */
[----:B--2---:R-:W-:Y:S08]  /*aac0*/  VIADD R12, R3, 0xffffffe ;  /* 0x0ffffffe030c7836 */ /* 0x004ff00000000000 */
[----:B------:R-:W2:Y:S02]  /*aad0*/  F2I.FTZ.U32.TRUNC.NTZ R13, R12 ;  /* 0x0000000c000d7305 */ /* 0x000ea4000021f000 */
        /* <DEDUP_REMOVED lines=19> */
[----:B------:R-:W2:Y:S01]  /*ac10*/  LDC.64 R4, c[0x0][0x248] ;  /* 0x00009200ff047b82 */ /* 0x000ea20000000a00 */
        /* <DEDUP_REMOVED lines=14> */
[----:B------:R-:W3:Y:S01]  /*ad00*/  LDG.E R7, desc[UR12][R14.64] ;  /* 0x0000000c0e077981 */ /* 0x000ee2000c1e1900 */
[----:B------:R-:W4:Y:S03]  /*ad10*/  LDC.64 R2, c[0x0][0x230] ;  /* 0x00008c00ff027b82 */ /* 0x000f260000000a00 */
[----:B------:R-:W-:Y:S01]  /*ad20*/  IMAD R9, R9, R6, -0x40 ;  /* 0xffffffc009097424 */ /* 0x000fe200078e0206 */
[----:B------:R-:W3:Y:S04]  /*ad30*/  LDG.E R8, desc[UR12][R12.64] ;  /* 0x0000000c0c087981 */ /* 0x000ee8000c1e1900 */
[----:B------:R-:W-:Y:S05]  /*ad40*/  SHF.R.S32.HI R11, RZ, 0x1f, R9 ;  /* 0x0000001fff0b7819 */ /* 0x000fea0000011409 */
[-C--:B--2---:R-:W-:Y:S02]  /*ad50*/  IMAD R6, R11, R4.reuse, RZ ;  /* 0x000000040b067224 */ /* 0x084fe400078e02ff */
[C---:B------:R-:W-:Y:S04]  /*ad60*/  IMAD.WIDE.U32 R10, R9.reuse, R4, RZ ;  /* 0x00000004090a7225 */ /* 0x040fe800078e00ff */
[----:B------:R-:W-:Y:S05]  /*ad70*/  IMAD R6, R9, R5, R6 ;  /* 0x0000000509067224 */ /* 0x000fea00078e0206 */
[----:B------:R-:W-:Y:S01]  /*ad80*/  IADD3 R11, R11, R6, RZ ;  /* 0x000000060b0b7210 */ /* 0x000fe20007ffe0ff */
[----:B---3--:R-:W-:Y:S04]  /*ad90*/  IMAD.IADD R7, R7, 0x1, -R8 ;  /* 0x0000000107077824 */ /* 0x008fe800078e0a08 */
[-C--:B----4-:R-:W-:Y:S01]  /*ada0*/  IMAD.WIDE.U32 R10, R7, R2.reuse, R10 ;  /* 0x00000002070a7225 */ /* 0x090fe200078e000a */
[----:B------:R-:W-:Y:S05]  /*adb0*/  SHF.R.S32.HI R5, RZ, 0x1f, R7 ;  /* 0x0000001fff057819 */ /* 0x000fea0000011407 */
[----:B------:R-:W-:Y:S01]  /*adc0*/  IMAD R4, R5, R2, RZ ;  /* 0x0000000205047224 */ /* 0x000fe200078e02ff */
[----:B------:R-:W-:Y:S03]  /*add0*/  MOV R2, R10 ;  /* 0x0000000a00027202 */ /* 0x000fe60000000f00 */
[----:B------:R-:W-:Y:S04]  /*ade0*/  IMAD R4, R7, R3, R4 ;  /* 0x0000000307047224 */ /* 0x000fe800078e0204 */
[----:B------:R-:W-:Y:S07]  /*adf0*/  IMAD.IADD R4, R11, 0x1, R4 ;  /* 0x000000010b047824 */ /* 0x000fee00078e0204 */
.L_x_5540:
        /* <DEDUP_REMOVED lines=63> */
.L_x_5539:
[----:B------:R-:W-:Y:S01]  /*b1f0*/  FMNMX.FTZ R3, R194, R103, !PT ;  /* 0x00000067c2037209 */ /* 0x000fe20007810000 */
[----:B--2---:R-:W-:Y:S01]  /*b200*/  LDSM.16.MT88.4 R12, [R136+0x8000] ;  /* 0x00800000880c783b */ /* 0x004fe20000004200 */
[----:B------:R-:W-:Y:S02]  /*b210*/  FMNMX.FTZ R4, R193, R0, !PT ;  /* 0x00000000c1047209 */ /* 0x000fe40007810000 */
[----:B------:R-:W-:Y:S02]  /*b220*/  FMNMX.FTZ R3, R192, R3, !PT ;  /* 0x00000003c0037209 */ /* 0x000fe40007810000 */
[----:B-1----:R-:W-:Y:S02]  /*b230*/  FMNMX.FTZ R4, R197, R4, !PT ;  /* 0x00000004c5047209 */ /* 0x002fe40007810000 */
        /* <DEDUP_REMOVED lines=84> */
[C---:B------:R-:W-:Y:S01]  /*b780*/  FMUL.FTZ R17, R2.reuse, R85 ;  /* 0x0000005502117220 */ /* 0x040fe20000410000 */
[----:B------:R-:W2:Y:S03]  /*b790*/  LDSM.16.MT88.4 R92, [R132+0x8000] ;  /* 0x00800000845c783b */ /* 0x000ea60000004200 */
[----:B------:R-:W-:Y:S01]  /*b7a0*/  MUFU.EX2 R127, R127 ;  /* 0x0000007f007f7308 */ /* 0x000fe20000000800 */
[C---:B------:R-:W-:Y:S01]  /*b7b0*/  FMUL.FTZ R24, R2.reuse, R76 ;  /* 0x0000004c02187220 */ /* 0x040fe20000410000 */
[C---:B------:R-:W-:Y:S01]  /*b7c0*/  FMUL.FTZ R25, R2.reuse, R77 ;  /* 0x0000004d02197220 */ /* 0x040fe20000410000 */
[C---:B------:R-:W-:Y:S01]  /*b7d0*/  FMUL.FTZ R32, R2.reuse, R68 ;  /* 0x0000004402207220 */ /* 0x040fe20000410000 */
[C---:B------:R-:W-:Y:S01]  /*b7e0*/  FMUL.FTZ R33, R2.reuse, R69 ;  /* 0x0000004502217220 */ /* 0x040fe20000410000 */
[C---:B------:R-:W-:Y:S01]  /*b7f0*/  FMUL.FTZ R36, R2.reuse, R36 ;  /* 0x0000002402247220 */ /* 0x040fe20000410000 */
[----:B------:R-:W-:Y:S01]  /*b800*/  FMUL.FTZ R37, R2, R37 ;  /* 0x0000002502257220 */ /* 0x000fe20000410000 */
[----:B------:R-:W3:Y:S03]  /*b810*/  LDSM.16.MT88.4 R84, [R136+0xa000] ;  /* 0x00a000008854783b */ /* 0x000ee60000004200 */
[----:B------:R-:W4:Y:S01]  /*b820*/  MUFU.EX2 R122, R122 ;  /* 0x0000007a007a7308 */ /* 0x000f220000000800 */
[----:B-1----:R-:W-:Y:S01]  /*b830*/  F2FP.F16.F32.PACK_AB R96, R125, R129 ;  /* 0x000000817d60723e */ /* 0x002fe200000000ff */
[C---:B------:R-:W-:Y:S01]  /*b840*/  FMUL.FTZ R38, R0.reuse, R38 ;  /* 0x0000002600267220 */ /* 0x040fe20000410000 */
[----:B------:R-:W-:Y:S01]  /*b850*/  FMUL.FTZ R39, R0, R39 ;  /* 0x0000002700277220 */ /* 0x000fe20000410000 */
[C---:B------:R-:W-:Y:S01]  /*b860*/  FMUL.FTZ R40, R2.reuse, R40 ;  /* 0x0000002802287220 */ /* 0x040fe20000410000 */
[----:B------:R-:W-:Y:S01]  /*b870*/  FMUL.FTZ R41, R2, R41 ;  /* 0x0000002902297220 */ /* 0x000fe20000410000 */
[C---:B------:R-:W-:Y:S01]  /*b880*/  FMUL.FTZ R42, R0.reuse, R42 ;  /* 0x0000002a002a7220 */ /* 0x040fe20000410000 */
[----:B------:R-:W1:Y:S03]  /*b890*/  LDSM.16.MT88.4 R76, [R134+0xa000] ;  /* 0x00a00000864c783b */ /* 0x000e660000004200 */
[----:B------:R-:W-:Y:S01]  /*b8a0*/  MUFU.EX2 R124, R124 ;  /* 0x0000007c007c7308 */ /* 0x000fe20000000800 */
[----:B------:R-:W-:Y:S01]  /*b8b0*/  FMUL.FTZ R43, R0, R43 ;  /* 0x0000002b002b7220 */ /* 0x000fe20000410000 */
[C---:B------:R-:W-:Y:S01]  /*b8c0*/  FMUL.FTZ R44, R2.reuse, R44 ;  /* 0x0000002c022c7220 */ /* 0x040fe20000410000 */
[----:B------:R-:W-:Y:S01]  /*b8d0*/  FMUL.FTZ R45, R2, R45 ;  /* 0x0000002d022d7220 */ /* 0x000fe20000410000 */
[C---:B------:R-:W-:Y:S01]  /*b8e0*/  FMUL.FTZ R46, R0.reuse, R46 ;  /* 0x0000002e002e7220 */ /* 0x040fe20000410000 */
[----:B------:R-:W-:Y:S01]  /*b8f0*/  FMUL.FTZ R47, R0, R47 ;  /* 0x0000002f002f7220 */ /* 0x000fe20000410000 */
[----:B------:R-:W-:Y:S01]  /*b900*/  FMUL.FTZ R48, R2, R48 ;  /* 0x0000003002307220 */ /* 0x000fe20000410000 */
[----:B------:R-:W5:Y:S03]  /*b910*/  LDSM.16.MT88.4 R68, [R133+0xa000] ;  /* 0x00a000008544783b */ /* 0x000f660000004200 */
[----:B------:R-:W2:Y:S01]  /*b920*/  MUFU.EX2 R123, R123 ;  /* 0x0000007b007b7308 */ /* 0x000ea20000000800 */
[----:B----4-:R-:W-:Y:S01]  /*b930*/  F2FP.F16.F32.PACK_AB R97, R122, R127 ;  /* 0x0000007f7a61723e */ /* 0x010fe200000000ff */
[----:B------:R-:W-:Y:S01]  /*b940*/  FMUL.FTZ R49, R2, R49 ;  /* 0x0000003102317220 */ /* 0x000fe20000410000 */
[C---:B------:R-:W-:Y:S01]  /*b950*/  FMUL.FTZ R50, R0.reuse, R50 ;  /* 0x0000003200327220 */ /* 0x040fe20000410000 */
[----:B------:R-:W-:Y:S01]  /*b960*/  FMUL.FTZ R51, R0, R51 ;  /* 0x0000003300337220 */ /* 0x000fe20000410000 */
[C---:B------:R-:W-:Y:S01]  /*b970*/  FMUL.FTZ R60, R2.reuse, R60 ;  /* 0x0000003c023c7220 */ /* 0x040fe20000410000 */
[----:B------:R-:W-:Y:S01]  /*b980*/  FMUL.FTZ R61, R2, R61 ;  /* 0x0000003d023d7220 */ /* 0x000fe20000410000 */
[C---:B------:R-:W-:Y:S03]  /*b990*/  FMUL.FTZ R62, R0.reuse, R62 ;  /* 0x0000003e003e7220 */ /* 0x040fe60000410000 */
[----:B------:R-:W-:Y:S01]  /*b9a0*/  MUFU.EX2 R121, R121 ;  /* 0x0000007900797308 */ /* 0x000fe20000000800 */
[----:B------:R-:W-:Y:S01]  /*b9b0*/  FMUL.FTZ R63, R0, R63 ;  /* 0x0000003f003f7220 */ /* 0x000fe20000410000 */
[C---:B------:R-:W-:Y:S01]  /*b9c0*/  FMUL.FTZ R64, R2.reuse, R64 ;  /* 0x0000004002407220 */ /* 0x040fe20000410000 */
[----:B------:R-:W-:Y:S01]  /*b9d0*/  FMUL.FTZ R65, R2, R65 ;  /* 0x0000004102417220 */ /* 0x000fe20000410000 */
[C---:B------:R-:W-:Y:S01]  /*b9e0*/  FMUL.FTZ R66, R0.reuse, R66 ;  /* 0x0000004200427220 */ /* 0x040fe20000410000 */
[----:B------:R-:W-:Y:S01]  /*b9f0*/  FMUL.FTZ R67, R0, R67 ;  /* 0x0000004300437220 */ /* 0x000fe20000410000 */
[C---:B------:R-:W-:Y:S01]  /*ba00*/  FMUL.FTZ R52, R2.reuse, R52 ;  /* 0x0000003402347220 */ /* 0x040fe20000410000 */
[----:B------:R-:W-:Y:S03]  /*ba10*/  FMUL.FTZ R53, R2, R53 ;  /* 0x0000003502357220 */ /* 0x000fe60000410000 */
[----:B------:R-:W4:Y:S01]  /*ba20*/  MUFU.EX2 R120, R120 ;  /* 0x0000007800787308 */ /* 0x000f220000000800 */
        /* <DEDUP_REMOVED lines=23> */
[C---:B------:R-:W-:Y:S02]  /*bba0*/  HMMA.16816.F32 R4, R96.reuse, R12, R4 ;  /* 0x0000000c6004723c */ /* 0x040fe40000001804 */
[----:B------:R-:W-:Y:S03]  /*bbb0*/  MUFU.EX2 R128, R128 ;  /* 0x0000008000807308 */ /* 0x000fe60000000800 */
[--C-:B------:R-:W-:Y:S01]  /*bbc0*/  FFMA.FTZ R172, R175, UR4, -R104.reuse ;  /* 0x00000004afac7c23 */ /* 0x100fe20008010868 */
[C---:B------:R-:W-:Y:S06]  /*bbd0*/  HMMA.16816.F32 R8, R96.reuse, R14, R8 ;  /* 0x0000000e6008723c */ /* 0x040fec0000001808 */
[----:B------:R-:W4:Y:S01]  /*bbe0*/  MUFU.EX2 R177, R177 ;  /* 0x000000b100b17308 */ /* 0x000f220000000800 */
[----:B------:R-:W-:Y:S01]  /*bbf0*/  ISETP.GT.AND P1, PT, R151, 0x1, PT ;  /* 0x000000019700780c */ /* 0x000fe20003f24270 */
[C---:B------:R-:W-:Y:S03]  /*bc00*/  FMUL.FTZ R12, R2.reuse, R88 ;  /* 0x00000058020c7220 */ /* 0x040fe60000410000 */
[----:B------:R-:W-:Y:S01]  /*bc10*/  FMUL.FTZ R13, R2, R89 ;  /* 0x00000059020d7220 */ /* 0x000fe20000410000 */
[C---:B------:R-:W-:Y:S01]  /*bc20*/  FMUL.FTZ R14, R0.reuse, R90 ;  /* 0x0000005a000e7220 */ /* 0x040fe20000410000 */
[----:B------:R-:W-:Y:S03]  /*bc30*/  FMUL.FTZ R15, R0, R91 ;  /* 0x0000005b000f7220 */ /* 0x000fe60000410000 */
[----:B------:R-:W-:Y:S01]  /*bc40*/  MUFU.EX2 R130, R130 ;  /* 0x0000008200827308 */ /* 0x000fe20000000800 */
[--C-:B------:R-:W-:Y:S01]  /*bc50*/  FFMA.FTZ R173, R173, UR4, -R104.reuse ;  /* 0x00000004adad7c23 */ /* 0x100fe20008010868 */
[--C-:B------:R-:W-:Y:S01]  /*bc60*/  FFMA.FTZ R170, R170, UR4, -R105.reuse ;  /* 0x00000004aaaa7c23 */ /* 0x100fe20008010869 */
[----:B------:R-:W-:Y:S01]  /*bc70*/  FFMA.FTZ R105, R171, UR4, -R105 ;  /* 0x00000004ab697c23 */ /* 0x000fe20008010869 */
[C---:B------:R-:W-:Y:S03]  /*bc80*/  HMMA.16816.F32 R12, R96.reuse, R20, R12 ;  /* 0x00000014600c723c */ /* 0x040fe6000000180c */
[--C-:B------:R-:W-:Y:S03]  /*bc90*/  FFMA.FTZ R102, R102, UR4, -R104.reuse ;  /* 0x0000000466667c23 */ /* 0x100fe60008010868 */
[----:B------:R-:W4:Y:S01]  /*bca0*/  MUFU.EX2 R179, R179 ;  /* 0x000000b300b37308 */ /* 0x000f220000000800 */
[----:B------:R-:W-:Y:S01]  /*bcb0*/  FFMA.FTZ R104, R101, UR4, -R104 ;  /* 0x0000000465687c23 */ /* 0x000fe20008010868 */
[C---:B------:R-:W-:Y:S03]  /*bcc0*/  HMMA.16816.F32 R16, R96.reuse, R22, R16 ;  /* 0x000000166010723c */ /* 0x040fe60000001810 */
[C---:B------:R-:W-:Y:S01]  /*bcd0*/  FMUL.FTZ R20, R2.reuse, R80 ;  /* 0x0000005002147220 */ /* 0x040fe20000410000 */
[----:B------:R-:W-:Y:S03]  /*bce0*/  FMUL.FTZ R21, R2, R81 ;  /* 0x0000005102157220 */ /* 0x000fe60000410000 */
[C---:B------:R-:W-:Y:S01]  /*bcf0*/  FMUL.FTZ R22, R0.reuse, R82 ;  /* 0x0000005200167220 */ /* 0x040fe20000410000 */
[----:B------:R-:W-:Y:S01]  /*bd00*/  FMUL.FTZ R23, R0, R83 ;  /* 0x0000005300177220 */ /* 0x000fe20000410000 */
[----:B------:R-:W-:Y:S01]  /*bd10*/  MUFU.EX2 R176, R176 ;  /* 0x000000b000b07308 */ /* 0x000fe20000000800 */
[----:B------:R-:W-:Y:S01]  /*bd20*/  LDSM.16.MT88.4 R80, [R134+0x8800] ;  /* 0x008800008650783b */ /* 0x000fe20000004200 */
[----:B------:R-:W-:Y:S01]  /*bd30*/  FFMA.FTZ R129, R2, R167, R129 ;  /* 0x000000a702817223 */ /* 0x000fe20000010081 */
[----:B------:R-:W-:Y:S03]  /*bd40*/  FFMA.FTZ R127, R0, R166, R127 ;  /* 0x000000a6007f7223 */ /* 0x000fe6000001007f */
[C---:B------:R-:W-:Y:S04]  /*bd50*/  HMMA.16816.F32 R20, R96.reuse, R28, R20 ;  /* 0x0000001c6014723c */ /* 0x040fe80000001814 */
[----:B------:R-:W4:Y:S01]  /*bd60*/  MUFU.EX2 R181, R181 ;  /* 0x000000b500b57308 */ /* 0x000f220000000800 */
[----:B------:R-:W-:Y:S01]  /*bd70*/  FADD.FTZ R129, R125, R129 ;  /* 0x000000817d817221 */ /* 0x000fe20000010000 */
[----:B------:R-:W-:Y:S01]  /*bd80*/  FADD.FTZ R122, R122, R127 ;  /* 0x0000007f7a7a7221 */ /* 0x000fe20000010000 */
[C---:B------:R-:W-:Y:S07]  /*bd90*/  HMMA.16816.F32 R24, R96.reuse, R30, R24 ;  /* 0x0000001e6018723c */ /* 0x040fee0000001818 */
[----:B------:R-:W-:Y:S01]  /*bda0*/  MUFU.EX2 R184, R184 ;  /* 0x000000b800b87308 */ /* 0x000fe20000000800 */
[C---:B------:R-:W-:Y:S03]  /*bdb0*/  FMUL.FTZ R28, R2.reuse, R72 ;  /* 0x00000048021c7220 */ /* 0x040fe60000410000 */
[----:B------:R-:W-:Y:S01]  /*bdc0*/  FMUL.FTZ R29, R2, R73 ;  /* 0x00000049021d7220 */ /* 0x000fe20000410000 */
[C---:B------:R-:W-:Y:S01]  /*bdd0*/  FMUL.FTZ R30, R0.reuse, R74 ;  /* 0x0000004a001e7220 */ /* 0x040fe20000410000 */
[----:B------:R-:W-:Y:S02]  /*bde0*/  FMUL.FTZ R31, R0, R75 ;  /* 0x0000004b001f7220 */ /* 0x000fe40000410000 */
[----:B------:R-:W4:Y:S01]  /*bdf0*/  LDSM.16.MT88.4 R72, [R132+0xa000] ;  /* 0x00a000008448783b */ /* 0x000f220000004200 */
[----:B------:R-:W-:Y:S01]  /*be00*/  FADD.FTZ R124, R124, R129 ;  /* 0x000000817c7c7221 */ /* 0x000fe20000010000 */
[----:B------:R-:W-:Y:S01]  /*be10*/  MUFU.EX2 R191, R191 ;  /* 0x000000bf00bf7308 */ /* 0x000fe20000000800 */
[----:B------:R-:W-:Y:S01]  /*be20*/  FADD.FTZ R121, R121, R122 ;  /* 0x0000007a79797221 */ /* 0x000fe20000010000 */
[----:B------:R-:W-:Y:S01]  /*be30*/  IADD3 R0, R151, -0x1, RZ ;  /* 0xffffffff97007810 */ /* 0x000fe20007ffe0ff */
[C---:B------:R-:W-:Y:S03]  /*be40*/  HMMA.16816.F32 R28, R96.reuse, R92, R28 ;  /* 0x0000005c601c723c */ /* 0x040fe6000000181c */
[----:B------:R-:W-:Y:S01]  /*be50*/  FADD.FTZ R123, R123, R124 ;  /* 0x0000007c7b7b7221 */ /* 0x000fe20000010000 */
[----:B------:R-:W-:Y:S03]  /*be60*/  FADD.FTZ R121, R120, R121 ;  /* 0x0000007978797221 */ /* 0x000fe60000010000 */
[----:B------:R-:W-:Y:S01]  /*be70*/  MUFU.EX2 R182, R182 ;  /* 0x000000b600b67308 */ /* 0x000fe20000000800 */
[C---:B------:R-:W-:Y:S01]  /*be80*/  HMMA.16816.F32 R32, R96.reuse, R94, R32 ;  /* 0x0000005e6020723c */ /* 0x040fe20000001820 */
[----:B------:R-:W-:Y:S02]  /*be90*/  LDSM.16.MT88.4 R92, [R136+0x9800] ;  /* 0x00980000885c783b */ /* 0x000fe40000004200 */
[----:B------:R-:W-:Y:S03]  /*bea0*/  MOV R151, R0 ;  /* 0x0000000000977202 */ /* 0x000fe60000000f00 */
[C---:B---3--:R-:W-:Y:S03]  /*beb0*/  HMMA.16816.F32 R36, R96.reuse, R84, R36 ;  /* 0x000000546024723c */ /* 0x048fe60000001824 */
[----:B------:R-:W-:Y:S02]  /*bec0*/  MUFU.EX2 R187, R187 ;  /* 0x000000bb00bb7308 */ /* 0x000fe40000000800 */
[----:B------:R-:W-:Y:S01]  /*bed0*/  MOV R0, R3 ;  /* 0x0000000300007202 */ /* 0x000fe20000000f00 */
[C---:B------:R-:W-:Y:S01]  /*bee0*/  HMMA.16816.F32 R40, R96.reuse, R86, R40 ;  /* 0x000000566028723c */ /* 0x040fe20000001828 */
[----:B------:R-:W-:Y:S06]  /*bef0*/  LDSM.16.MT88.4 R84, [R133+0x8800] ;  /* 0x008800008554783b */ /* 0x000fec0000004200 */
[----:B------:R-:W-:Y:S01]  /*bf00*/  MUFU.EX2 R180, R180 ;  /* 0x000000b400b47308 */ /* 0x000fe20000000800 */
[C---:B-1----:R-:W-:Y:S09]  /*bf10*/  HMMA.16816.F32 R44, R96.reuse, R76, R44 ;  /* 0x0000004c602c723c */ /* 0x042ff2000000182c */
[----:B------:R-:W-:Y:S01]  /*bf20*/  MUFU.EX2 R189, R189 ;  /* 0x000000bd00bd7308 */ /* 0x000fe20000000800 */
[C---:B------:R-:W-:Y:S01]  /*bf30*/  HMMA.16816.F32 R48, R96.reuse, R78, R48 ;  /* 0x0000004e6030723c */ /* 0x040fe20000001830 */
[----:B------:R-:W1:Y:S05]  /*bf40*/  LDSM.16.MT88.4 R76, [R136+0x8800] ;  /* 0x00880000884c783b */ /* 0x000e6a0000004200 */
[C---:B-----5:R-:W-:Y:S03]  /*bf50*/  HMMA.16816.F32 R52, R96.reuse, R68, R52 ;  /* 0x000000446034723c */ /* 0x060fe60000001834 */
[----:B------:R-:W-:Y:S03]  /*bf60*/  MUFU.EX2 R178, R178 ;  /* 0x000000b200b27308 */ /* 0x000fe60000000800 */
[C---:B------:R-:W-:Y:S07]  /*bf70*/  HMMA.16816.F32 R56, R96.reuse, R70, R56 ;  /* 0x000000466038723c */ /* 0x040fee0000001838 */
[----:B------:R-:W-:Y:S01]  /*bf80*/  MUFU.EX2 R183, R183 ;  /* 0x000000b700b77308 */ /* 0x000fe20000000800 */
[----:B--2---:R-:W-:Y:S01]  /*bf90*/  F2FP.F16.F32.PACK_AB R68, R131, R126 ;  /* 0x0000007e8344723e */ /* 0x004fe200000000ff */
[C---:B----4-:R-:W-:Y:S03]  /*bfa0*/  HMMA.16816.F32 R60, R96.reuse, R72, R60 ;  /* 0x00000048603c723c */ /* 0x050fe6000000183c */
[----:B------:R-:W-:Y:S03]  /*bfb0*/  F2FP.F16.F32.PACK_AB R69, R177, R128 ;  /* 0x00000080b145723e */ /* 0x000fe600000000ff */
[----:B------:R-:W-:Y:S01]  /*bfc0*/  HMMA.16816.F32 R64, R96, R74, R64 ;  /* 0x0000004a6040723c */ /* 0x000fe20000001840 */
[----:B------:R-:W2:Y:S01]  /*bfd0*/  LDSM.16.MT88.4 R72, [R132+0x8800] ;  /* 0x008800008448783b */ /* 0x000ea20000004200 */
[----:B------:R-:W-:Y:S03]  /*bfe0*/  MUFU.EX2 R174, R174 ;  /* 0x000000ae00ae7308 */ /* 0x000fe60000000800 */
[----:B------:R-:W-:Y:S01]  /*bff0*/  F2FP.F16.F32.PACK_AB R70, R179, R130 ;  /* 0x00000082b346723e */ /* 0x000fe200000000ff */
[----:B------:R-:W-:Y:S01]  /*c000*/  FADD.FTZ R126, R126, R123 ;  /* 0x0000007b7e7e7221 */ /* 0x000fe20000010000 */
[----:B------:R-:W-:Y:S01]  /*c010*/  F2FP.F16.F32.PACK_AB R71, R181, R176 ;  /* 0x000000b0b547723e */ /* 0x000fe200000000ff */
[----:B------:R-:W-:Y:S04]  /*c020*/  FADD.FTZ R128, R128, R121 ;  /* 0x0000007980807221 */ /* 0x000fe80000010000 */
[----:B------:R-:W-:Y:S01]  /*c030*/  MUFU.EX2 R185, R185 ;  /* 0x000000b900b97308 */ /* 0x000fe20000000800 */
[----:B------:R-:W-:Y:S01]  /*c040*/  FADD.FTZ R131, R131, R126 ;  /* 0x0000007e83837221 */ /* 0x000fe20000010000 */
[----:B------:R-:W-:Y:S03]  /*c050*/  FADD.FTZ R177, R177, R128 ;  /* 0x00000080b1b17221 */ /* 0x000fe60000010000 */
[----:B------:R-:W-:Y:S01]  /*c060*/  FADD.FTZ R130, R130, R131 ;  /* 0x0000008382827221 */ /* 0x000fe20000010000 */
[----:B------:R-:W-:Y:S01]  /*c070*/  FADD.FTZ R176, R176, R177 ;  /* 0x000000b1b0b07221 */ /* 0x000fe20000010000 */
[C---:B-1----:R-:W-:Y:S03]  /*c080*/  HMMA.16816.F32 R4, R68.reuse, R76, R4 ;  /* 0x0000004c4404723c */ /* 0x042fe60000001804 */
[----:B------:R-:W-:Y:S02]  /*c090*/  MUFU.EX2 R172, R172 ;  /* 0x000000ac00ac7308 */ /* 0x000fe40000000800 */
[----:B------:R-:W-:Y:S01]  /*c0a0*/  FADD.FTZ R179, R179, R130 ;  /* 0x00000082b3b37221 */ /* 0x000fe20000010000 */
[C---:B------:R-:W-:Y:S01]  /*c0b0*/  HMMA.16816.F32 R8, R68.reuse, R78, R8 ;  /* 0x0000004e4408723c */ /* 0x040fe20000001808 */
[----:B------:R-:W1:Y:S06]  /*c0c0*/  LDSM.16.MT88.4 R76, [R136+0xa800] ;  /* 0x00a80000884c783b */ /* 0x000e6c0000004200 */
[----:B------:R-:W3:Y:S01]  /*c0d0*/  MUFU.EX2 R173, R173 ;  /* 0x000000ad00ad7308 */ /* 0x000ee20000000800 */
[----:B------:R-:W-:Y:S01]  /*c0e0*/  FADD.FTZ R181, R181, R176 ;  /* 0x000000b0b5b57221 */ /* 0x000fe20000010000 */
[C---:B------:R-:W-:Y:S08]  /*c0f0*/  HMMA.16816.F32 R12, R68.reuse, R80, R12 ;  /* 0x00000050440c723c */ /* 0x040ff0000000180c */
[----:B------:R-:W-:Y:S01]  /*c100*/  MUFU.EX2 R170, R170 ;  /* 0x000000aa00aa7308 */ /* 0x000fe20000000800 */
[C---:B------:R-:W-:Y:S01]  /*c110*/  HMMA.16816.F32 R16, R68.reuse, R82, R16 ;  /* 0x000000524410723c */ /* 0x040fe20000001810 */
[----:B------:R-:W4:Y:S05]  /*c120*/  LDSM.16.MT88.4 R80, [R134+0xa800] ;  /* 0x00a800008650783b */ /* 0x000f2a0000004200 */
[C---:B------:R-:W-:Y:S03]  /*c130*/  HMMA.16816.F32 R20, R68.reuse, R84, R20 ;  /* 0x000000544414723c */ /* 0x040fe60000001814 */
[----:B------:R3:W5:Y:S03]  /*c140*/  MUFU.EX2 R171, R105 ;  /* 0x0000006900ab7308 */ /* 0x0007660000000800 */
[C---:B------:R-:W-:Y:S01]  /*c150*/  HMMA.16816.F32 R24, R68.reuse, R86, R24 ;  /* 0x000000564418723c */ /* 0x040fe20000001818 */
[----:B------:R-:W4:Y:S06]  /*c160*/  LDSM.16.MT88.4 R84, [R133+0xa800] ;  /* 0x00a800008554783b */ /* 0x000f2c0000004200 */
[----:B------:R-:W-:Y:S01]  /*c170*/  MUFU.EX2 R102, R102 ;  /* 0x0000006600667308 */ /* 0x000fe20000000800 */
[C---:B--2---:R-:W-:Y:S09]  /*c180*/  HMMA.16816.F32 R28, R68.reuse, R72, R28 ;  /* 0x00000048441c723c */ /* 0x044ff2000000181c */
[----:B------:R2:W4:Y:S01]  /*c190*/  MUFU.EX2 R101, R104 ;  /* 0x0000006800657308 */ /* 0x0005220000000800 */
[C---:B------:R-:W-:Y:S01]  /*c1a0*/  HMMA.16816.F32 R32, R68.reuse, R74, R32 ;  /* 0x0000004a4420723c */ /* 0x040fe20000001820 */
[----:B------:R-:W4:Y:S02]  /*c1b0*/  LDSM.16.MT88.4 R72, [R132+0xa800] ;  /* 0x00a800008448783b */ /* 0x000f240000004200 */
[----:B---3--:R-:W-:Y:S03]  /*c1c0*/  F2FP.F16.F32.PACK_AB R105, R173, R172 ;  /* 0x000000acad69723e */ /* 0x008fe600000000ff */
[C---:B-1----:R-:W-:Y:S05]  /*c1d0*/  HMMA.16816.F32 R36, R68.reuse, R76, R36 ;  /* 0x0000004c4424723c */ /* 0x042fea0000001824 */
[----:B-----5:R-:W-:Y:S01]  /*c1e0*/  F2FP.F16.F32.PACK_AB R106, R171, R170 ;  /* 0x000000aaab6a723e */ /* 0x020fe200000000ff */
[C---:B------:R-:W-:Y:S01]  /*c1f0*/  HMMA.16816.F32 R40, R68.reuse, R78, R40 ;  /* 0x0000004e4428723c */ /* 0x040fe20000001828 */
[----:B------:R-:W1:Y:S04]  /*c200*/  LDSM.16.MT88.4 R76, [R136+0x9000] ;  /* 0x00900000884c783b */ /* 0x000e680000004200 */
[----:B--2---:R-:W-:Y:S01]  /*c210*/  F2FP.F16.F32.PACK_AB R104, R185, R174 ;  /* 0x000000aeb968723e */ /* 0x004fe200000000ff */
[C---:B----4-:R-:W-:Y:S05]  /*c220*/  HMMA.16816.F32 R44, R68.reuse, R80, R44 ;  /* 0x00000050442c723c */ /* 0x050fea000000182c */
[----:B------:R-:W-:Y:S01]  /*c230*/  F2FP.F16.F32.PACK_AB R107, R101, R102 ;  /* 0x00000066656b723e */ /* 0x000fe200000000ff */
[C---:B------:R-:W-:Y:S01]  /*c240*/  HMMA.16816.F32 R48, R68.reuse, R82, R48 ;  /* 0x000000524430723c */ /* 0x040fe20000001830 */
[----:B------:R-:W2:Y:S05]  /*c250*/  LDSM.16.MT88.4 R80, [R134+0x9000] ;  /* 0x009000008650783b */ /* 0x000eaa0000004200 */
[C---:B------:R-:W-:Y:S06]  /*c260*/  HMMA.16816.F32 R52, R68.reuse, R84, R52 ;  /* 0x000000544434723c */ /* 0x040fec0000001834 */
[C---:B------:R-:W-:Y:S01]  /*c270*/  HMMA.16816.F32 R56, R68.reuse, R86, R56 ;  /* 0x000000564438723c */ /* 0x040fe20000001838 */
[----:B------:R-:W3:Y:S05]  /*c280*/  LDSM.16.MT88.4 R84, [R133+0x9000] ;  /* 0x009000008554783b */ /* 0x000eea0000004200 */
[C---:B------:R-:W-:Y:S06]  /*c290*/  HMMA.16816.F32 R60, R68.reuse, R72, R60 ;  /* 0x00000048443c723c */ /* 0x040fec000000183c */
[----:B------:R-:W-:Y:S01]  /*c2a0*/  HMMA.16816.F32 R64, R68, R74, R64 ;  /* 0x0000004a4440723c */ /* 0x000fe20000001840 */
[----:B------:R-:W4:Y:S06]  /*c2b0*/  LDSM.16.MT88.4 R72, [R132+0x9000] ;  /* 0x009000008448783b */ /* 0x000f2c0000004200 */
[----:B------:R-:W-:Y:S01]  /*c2c0*/  F2FP.F16.F32.PACK_AB R68, R191, R184 ;  /* 0x000000b8bf44723e */ /* 0x000fe200000000ff */
[----:B------:R-:W-:Y:S03]  /*c2d0*/  FADD.FTZ R184, R184, R179 ;  /* 0x000000b3b8b87221 */ /* 0x000fe60000010000 */
[----:B------:R-:W-:Y:S01]  /*c2e0*/  F2FP.F16.F32.PACK_AB R69, R187, R182 ;  /* 0x000000b6bb45723e */ /* 0x000fe200000000ff */
[----:B------:R-:W-:Y:S01]  /*c2f0*/  FADD.FTZ R182, R182, R181 ;  /* 0x000000b5b6b67221 */ /* 0x000fe20000010000 */
[----:B------:R-:W-:Y:S01]  /*c300*/  F2FP.F16.F32.PACK_AB R70, R189, R180 ;  /* 0x000000b4bd46723e */ /* 0x000fe200000000ff */
[----:B------:R-:W-:Y:S01]  /*c310*/  FADD.FTZ R191, R191, R184 ;  /* 0x000000b8bfbf7221 */ /* 0x000fe20000010000 */
[----:B------:R-:W-:Y:S01]  /*c320*/  F2FP.F16.F32.PACK_AB R71, R183, R178 ;  /* 0x000000b2b747723e */ /* 0x000fe200000000ff */
[----:B------:R-:W-:Y:S02]  /*c330*/  FADD.FTZ R187, R187, R182 ;  /* 0x000000b6bbbb7221 */ /* 0x000fe40000010000 */
[----:B------:R-:W-:Y:S02]  /*c340*/  FADD.FTZ R180, R180, R191 ;  /* 0x000000bfb4b47221 */ /* 0x000fe40000010000 */
[----:B------:R-:W-:Y:S02]  /*c350*/  FADD.FTZ R178, R178, R187 ;  /* 0x000000bbb2b27221 */ /* 0x000fe40000010000 */
[C---:B-1----:R-:W-:Y:S03]  /*c360*/  HMMA.16816.F32 R4, R68.reuse, R76, R4 ;  /* 0x0000004c4404723c */ /* 0x042fe60000001804 */
[----:B------:R-:W-:Y:S01]  /*c370*/  FADD.FTZ R189, R189, R180 ;  /* 0x000000b4bdbd7221 */ /* 0x000fe20000010000 */
[----:B------:R-:W-:Y:S02]  /*c380*/  FADD.FTZ R183, R183, R178 ;  /* 0x000000b2b7b77221 */ /* 0x000fe40000010000 */
        /* <DEDUP_REMOVED lines=15> */
[C---:B------:R-:W-:Y:S01]  /*c480*/  HMMA.16816.F32 R32, R68.reuse, R74, R32 ;  /* 0x0000004a4420723c */ /* 0x040fe20000001820 */
[----:B------:R-:W4:Y:S04]  /*c490*/  LDSM.16.MT88.4 R72, [R132+0xb000] ;  /* 0x00b000008448783b */ /* 0x000f280000004200 */
[----:B------:R-:W-:Y:S01]  /*c4a0*/  FADD.FTZ R167, R171, R170 ;  /* 0x000000aaaba77221 */ /* 0x000fe20000010000 */
[C---:B-1----:R-:W-:Y:S05]  /*c4b0*/  HMMA.16816.F32 R36, R68.reuse, R76, R36 ;  /* 0x0000004c4424723c */ /* 0x042fea0000001824 */
[----:B------:R-:W-:Y:S01]  /*c4c0*/  FADD.FTZ R166, R101, R102 ;  /* 0x0000006665a67221 */ /* 0x000fe20000010000 */
[C---:B------:R-:W-:Y:S01]  /*c4d0*/  HMMA.16816.F32 R40, R68.reuse, R78, R40 ;  /* 0x0000004e4428723c */ /* 0x040fe20000001828 */
[----:B------:R-:W1:Y:S05]  /*c4e0*/  LDSM.16.MT88.4 R76, [R134+0x9800] ;  /* 0x00980000864c783b */ /* 0x000e6a0000004200 */
[C---:B--2---:R-:W-:Y:S06]  /*c4f0*/  HMMA.16816.F32 R44, R68.reuse, R80, R44 ;  /* 0x00000050442c723c */ /* 0x044fec000000182c */
[C---:B------:R-:W-:Y:S06]  /*c500*/  HMMA.16816.F32 R48, R68.reuse, R82, R48 ;  /* 0x000000524430723c */ /* 0x040fec0000001830 */
[C---:B---3--:R-:W-:Y:S06]  /*c510*/  HMMA.16816.F32 R52, R68.reuse, R84, R52 ;  /* 0x000000544434723c */ /* 0x048fec0000001834 */
[C---:B------:R-:W-:Y:S06]  /*c520*/  HMMA.16816.F32 R56, R68.reuse, R86, R56 ;  /* 0x000000564438723c */ /* 0x040fec0000001838 */
[C---:B----4-:R-:W-:Y:S06]  /*c530*/  HMMA.16816.F32 R60, R68.reuse, R72, R60 ;  /* 0x00000048443c723c */ /* 0x050fec000000183c */
[----:B------:R-:W-:Y:S06]  /*c540*/  HMMA.16816.F32 R64, R68, R74, R64 ;  /* 0x0000004a4440723c */ /* 0x000fec0000001840 */
[C---:B------:R-:W-:Y:S01]  /*c550*/  HMMA.16816.F32 R96, R104.reuse, R92, R4 ;  /* 0x0000005c6860723c */ /* 0x040fe20000001804 */
[----:B------:R-:W2:Y:S05]  /*c560*/  LDSM.16.MT88.4 R4, [R134+0xb800] ;  /* 0x00b800008604783b */ /* 0x000eaa0000004200 */
[C---:B------:R-:W-:Y:S03]  /*c570*/  HMMA.16816.F32 R92, R104.reuse, R94, R8 ;  /* 0x0000005e685c723c */ /* 0x040fe60000001808 */
[----:B------:R-:W3:Y:S03]  /*c580*/  LDSM.16.MT88.4 R8, [R133+0xb800] ;  /* 0x00b800008508783b */ /* 0x000ee60000004200 */
[C---:B-1----:R-:W-:Y:S05]  /*c590*/  HMMA.16816.F32 R88, R104.reuse, R76, R12 ;  /* 0x0000004c6858723c */ /* 0x042fea000000180c */
[----:B------:R-:W1:Y:S01]  /*c5a0*/  LDSM.16.MT88.4 R12, [R132+0xb800] ;  /* 0x00b80000840c783b */ /* 0x000e620000004200 */
        /* <DEDUP_REMOVED lines=16> */
.L_x_5537:
        /* <DEDUP_REMOVED lines=201> */
.L_x_5542:
        /* <DEDUP_REMOVED lines=10> */
.L_x_5543:
[----:B------:R-:W1:Y:S01]  /*d3e0*/  S2R R6, SR_CTAID.Y ;  /* 0x0000000000067919 */ /* 0x000e620000002600 */
[----:B------:R-:W1:Y:S08]  /*d3f0*/  S2UR UR6, SR_CTAID.Z ;  /* 0x00000000000679c3 */ /* 0x000e700000002700 */
[----:B------:R-:W1:Y:S08]  /*d400*/  LDC R3, c[0x0][0x270] ;  /* 0x00009c00ff037b82 */ /* 0x000e700000000800 */
[----:B------:R-:W2:Y:S01]  /*d410*/  LDC R2, c[0x0][0x2c4] ;  /* 0x0000b100ff027b82 */ /* 0x000ea20000000800 */
[----:B-1----:R-:W-:-:S04]  /*d420*/  IMAD R3, R6, R3, UR6 ;  /* 0x0000000606037e24 */ /* 0x002fc8000f8e0203 */
[----:B--2---:R-:W-:-:S07]  /*d430*/  IMAD R2, R3, R2, RZ ;  /* 0x0000000203027224 */ /* 0x004fce00078e02ff */
.L_x_5544:
        /* <DEDUP_REMOVED lines=20> */
.L_x_5546:
[----:B------:R-:W-:Y:S05]  /*d580*/  BSYNC B0 ;  /* 0x0000000000007941 */ /* 0x000fea0003800000 */
.L_x_5545:
        /* <DEDUP_REMOVED lines=49> */
.L_x_5548:
[----:B------:R-:W-:Y:S05]  /*d8a0*/  BSYNC B0 ;  /* 0x0000000000007941 */ /* 0x000fea0003800000 */
.L_x_5547:
        /* <DEDUP_REMOVED lines=20> */
.L_x_5550:
[----:B------:R-:W-:Y:S05]  /*d9f0*/  BSYNC B0 ;  /* 0x0000000000007941 */ /* 0x000fea0003800000 */
.L_x_5549:
        /* <DEDUP_REMOVED lines=20> */
.L_x_5552:
[----:B------:R-:W-:Y:S05]  /*db40*/  BSYNC B0 ;  /* 0x0000000000007941 */ /* 0x000fea0003800000 */
.L_x_5551:
        /* <DEDUP_REMOVED lines=20> */
.L_x_5553:
        /* <DEDUP_REMOVED lines=15> */
.L_x_8405:


//--------------------- .text._ZN5flash24flash_fwd_splitkv_kernelI23Flash_fwd_kernel_traitsILi128ELi64ELi64ELi4ELb0ELb0EN7cutlass6half_tE19Flash_kernel_traitsILi128ELi64ELi64ELi4ES3_EELb1ELb0ELb0ELb0ELb0ELb0ELb0ELb1EEEvNS_16Flash_fwd_paramsE --------------------------
	.section	.text._ZN5flash24flash_fwd_splitkv_kernelI23Flash_fwd_kernel_traitsILi128ELi64ELi64ELi4ELb0ELb0EN7cutlass6half_tE19Flash_kernel_traitsILi128ELi64ELi64ELi4ES3_EELb1ELb0ELb0ELb0ELb0ELb0ELb0ELb1EEEvNS_16Flash_fwd_paramsE,"ax",@progbits
	.align	128
        .global         _ZN5flash24flash_fwd_splitkv_kernelI23Flash_fwd_kernel_traitsILi128ELi64ELi64ELi4ELb0ELb0EN7cutlass6half_tE19Flash_kernel_traitsILi128ELi64ELi64ELi4ES3_EELb1ELb0ELb0ELb0ELb0ELb0ELb0ELb1EEEvNS_16Flash_fwd_paramsE
        .type           _ZN5flash24flash_fwd_splitkv_kernelI23Flash_fwd_kernel_traitsILi128ELi64ELi64ELi4ELb0ELb0EN7cutlass6half_tE19Flash_kernel_traitsILi128ELi64ELi64ELi4ES3_EELb1ELb0ELb0ELb0ELb0ELb0ELb0ELb1EEEvNS_16Flash_fwd_paramsE,@function
        .size           _ZN5flash24flash_fwd_splitkv_kernelI23Flash_fwd_kernel_traitsILi128ELi64ELi64ELi4ELb0ELb0EN7cutlass6half_tE19Flash_kernel_traitsILi128ELi64ELi64ELi4ES3_EELb1ELb0ELb0ELb0ELb0ELb0ELb0ELb1EEEvNS_16Flash_fwd_paramsE,(.L_x_8406 - _ZN5flash24flash_fwd_splitkv_kernelI23Flash_fwd_kernel_traitsILi128ELi64ELi64ELi4ELb0ELb0EN7cutlass6half_tE19Flash_kernel_traitsILi128ELi64ELi64ELi4ES3_EELb1ELb0ELb0ELb0ELb0ELb0ELb0ELb1EEEvNS_16Flash_fwd_paramsE)
        .other          _ZN5flash24flash_fwd_splitkv_kernelI23Flash_fwd_kernel_traitsILi128ELi64ELi64ELi4ELb0ELb0EN7cutlass6half_tE19Flash_kernel_traitsILi128ELi64ELi64ELi4ES3_EELb1ELb0ELb0ELb0ELb0ELb0ELb0ELb1EEEvNS_16Flash_fwd_paramsE,@"STO_CUDA_ENTRY STV_DEFAULT"
_ZN5flash24flash_fwd_splitkv_kernelI23Flash_fwd_kernel_traitsILi128ELi64ELi64ELi4ELb0ELb0EN7cutlass6half_tE19Flash_kernel_traitsILi128ELi64ELi64ELi4ES3_EELb1ELb0ELb0ELb0ELb0ELb0ELb0ELb1EEEvNS_16Flash_fwd_paramsE:
.text._ZN5flash24flash_fwd_splitkv_kernelI23Flash_fwd_kernel_traitsILi128ELi64ELi64ELi4ELb0ELb0EN7cutlass6half_tE19Flash_kernel_traitsILi128ELi64ELi64ELi4ES3_EELb1ELb0ELb0ELb0ELb0ELb0ELb0ELb1EEEvNS_16Flash_fwd_paramsE:
        /* <DEDUP_REMOVED lines=15> */
[----:B------:R-:W2:Y:S01]  /*00f0*/  @P0 LDG.E R151, desc[UR6][R6.64+0x4] ;  /* 0x0000040606970981 */ /* 0x000ea2000c1e1900 */
        /* <DEDUP_REMOVED lines=24> */
.L_x_5554:
[----:B------:R-:W1:Y:S02]  /*0280*/  LDC R61, c[0x0][0x2c8] ;  /* 0x0000b200ff3d7b82 */ /* 0x000e640000000800 */
.L_x_5555:
        /* <DEDUP_REMOVED lines=46> */
[----:B------:R-:W2:Y:S02]  /*0570*/  @!P0 LDC.64 R2, c[0x0][0x290] ;  /* 0x0000a400ff028b82 */ /* 0x000ea40000000a00 */
        /* <DEDUP_REMOVED lines=26> */
[----:B------:R-:W-:-:S02]  /*0720*/  ULDC UR4, c[0x0][0x2c4] ;  /* 0x0000b10000047ab9 */ /* 0x000fc40000000800 */
[CC--:B------:R-:W-:Y:S01]  /*0730*/  ISETP.GE.AND P1, PT, R10.reuse, R151.reuse, PT ;  /* 0x000000970a00720c */ /* 0x0c0fe20003f26270 */
[----:B------:R-:W-:Y:S01]  /*0740*/  IMAD R7, R7, UR4, R54 ;  /* 0x0000000407077c24 */ /* 0x000fe2000f8e0236 */
[----:B------:R-:W-:Y:S01]  /*0750*/  ISETP.GE.OR P4, PT, R10, R151, P6 ;  /* 0x000000970a00720c */ /* 0x000fe20003786670 */
[----:B------:R-:W-:Y:S01]  /*0760*/  VIADD R11, R2, 0x40 ;  /* 0x00000040020b7836 */ /* 0x000fe20000000000 */
[----:B------:R-:W-:Y:S02]  /*0770*/  SHF.R.S32.HI R10, RZ, 0x1f, R0 ;  /* 0x0000001fff0a7819 */ /* 0x000fe40000011400 */
[----:B------:R-:W-:Y:S01]  /*0780*/  IADD3 R17, R131, R17, RZ ;  /* 0x0000001183117210 */ /* 0x000fe20007ffe0ff */
[----:B------:R-:W-:Y:S08]  /*0790*/  @P2 BRA `(.L_x_5558) ;  /* 0x0000000000342947 */ /* 0x000ff00003800000 */
        /* <DEDUP_REMOVED lines=13> */
.L_x_5558:
[----:B------:R-:W-:Y:S05]  /*0870*/  BSYNC B0 ;  /* 0x0000000000007941 */ /* 0x000fea0003800000 */
.L_x_5557:
        /* <DEDUP_REMOVED lines=19> */
.L_x_5560:
[----:B------:R-:W-:Y:S05]  /*09b0*/  BSYNC B0 ;  /* 0x0000000000007941 */ /* 0x000fea0003800000 */
.L_x_5559:
        /* <DEDUP_REMOVED lines=20> */
.L_x_5562:
[----:B------:R-:W-:Y:S05]  /*0b00*/  BSYNC B0 ;  /* 0x0000000000007941 */ /* 0x000fea0003800000 */
.L_x_5561:
        /* <DEDUP_REMOVED lines=19> */
.L_x_5564:
[----:B------:R-:W-:Y:S05]  /*0c40*/  BSYNC B0 ;  /* 0x0000000000007941 */ /* 0x000fea0003800000 */
.L_x_5563:
        /* <DEDUP_REMOVED lines=15> */
.L_x_5556:
[----:B------:R-:W1:Y:S08]  /*0d40*/  LDC.64 R2, c[0x0][0x368] ;  /* 0x0000da00ff027b82 */ /* 0x000e700000000a00 */
[----:B------:R-:W2:Y:S01]  /*0d50*/  LDC.64 R4, c[0x0][0x370] ;  /* 0x0000dc00ff047b82 */ /* 0x000ea20000000a00 */
[----:B-1----:R-:W-:-:S04]  /*0d60*/  ISETP.NE.U32.AND P0, PT, R2, RZ, PT ;  /* 0x000000ff0200720c */ /* 0x002fc80003f05070 */
[----:B------:R-:W-:-:S13]  /*0d70*/  ISETP.NE.AND.EX P0, PT, R3, RZ, PT, P0 ;  /* 0x000000ff0300720c */ /* 0x000fda0003f05300 */
[----:B------:R-:W1:Y:S02]  /*0d80*/  @P0 LDC.64 R2, c[0x0][0x368] ;  /* 0x0000da00ff020b82 */ /* 0x000e640000000a00 */
[----:B-1----:R-:W-:-:S05]  /*0d90*/  @P0 IMAD.WIDE R2, R13, 0x4, R2 ;  /* 0x000000040d020825 */ /* 0x002fca00078e0202 */
[----:B------:R1:W5:Y:S01]  /*0da0*/  @P0 LDG.E R13, desc[UR6][R2.64] ;  /* 0x00000006020d0981 */ /* 0x000362000c1e1900 */
[----:B--2---:R-:W-:Y:S02]  /*0db0*/  ISETP.NE.U32.AND P0, PT, R4, RZ, PT ;  /* 0x000000ff0400720c */ /* 0x004fe40003f05070 */
[----:B------:R-:W-:Y:S02]  /*0dc0*/  CS2R R154, SRZ ;  /* 0x00000000009a7805 */ /* 0x000fe4000001ff00 */
[----:B------:R-:W-:Y:S02]  /*0dd0*/  PLOP3.LUT P3, PT, PT, PT, PT, 0x8, 0x0 ;  /* 0x000000000000781c */ /* 0x000fe40003f6e170 */
[----:B------:R-:W-:-:S13]  /*0de0*/  ISETP.NE.AND.EX P0, PT, R5, RZ, PT, P0 ;  /* 0x000000ff0500720c */ /* 0x000fda0003f05300 */
[----:B------:R-:W-:Y:S05]  /*0df0*/  @!P0 BRA `(.L_x_5565) ;  /* 0x0000000000288947 */ /* 0x000fea0003800000 */
[----:B-1----:R-:W1:Y:S02]  /*0e00*/  LDC.64 R2, c[0x0][0x378] ;  /* 0x0000de00ff027b82 */ /* 0x002e640000000a00 */
[-C--:B-1----:R-:W-:Y:S02]  /*0e10*/  IMAD R0, R9, R2.reuse, RZ ;  /* 0x0000000209007224 */ /* 0x082fe400078e02ff */
[----:B------:R-:W-:-:S04]  /*0e20*/  IMAD.WIDE.U32 R6, R11, R2, RZ ;  /* 0x000000020b067225 */ /* 0x000fc800078e00ff */
[----:B------:R-:W-:Y:S01]  /*0e30*/  IMAD R3, R11, R3, R0 ;  /* 0x000000030b037224 */ /* 0x000fe200078e0200 */
[----:B------:R-:W-:-:S03]  /*0e40*/  LEA R154, P0, R6, R4, 0x2 ;  /* 0x00000004069a7211 */ /* 0x000fc600078010ff */
[----:B------:R-:W-:Y:S01]  /*0e50*/  IMAD.IADD R3, R7, 0x1, R3 ;  /* 0x0000000107037824 */ /* 0x000fe200078e0203 */
[----:B------:R-:W-:-:S04]  /*0e60*/  ISETP.NE.U32.AND P3, PT, R154, RZ, PT ;  /* 0x000000ff9a00720c */ /* 0x000fc80003f65070 */
[----:B------:R-:W-:-:S04]  /*0e70*/  SHF.L.U64.HI R6, R6, 0x2, R3 ;  /* 0x0000000206067819 */ /* 0x000fc80000010203 */
[----:B------:R-:W-:-:S04]  /*0e80*/  IADD3.X R155, R6, R5, RZ, P0, !PT ;  /* 0x00000005069b7210 */ /* 0x000fc800007fe4ff */
[----:B------:R-:W-:-:S13]  /*0e90*/  ISETP.NE.AND.EX P3, PT, R155, RZ, PT, P3 ;  /* 0x000000ff9b00720c */ /* 0x000fda0003f65330 */
.L_x_5565:
[----:B------:R-:W-:Y:S05]  /*0ea0*/  @!P3 BRA `(.L_x_5566) ;  /* 0x000000040044b947 */ /* 0x000fea0003800000 */
[----:B------:R-:W1:Y:S01]  /*0eb0*/  LDC R15, c[0x0][0x380] ;  /* 0x0000e000ff0f7b82 */ /* 0x000e620000000800 */
[----:B------:R-:W-:Y:S01]  /*0ec0*/  LEA R42, R104, 0xffffffc0, 0x6 ;  /* 0xffffffc0682a7811 */ /* 0x000fe200078e30ff */
[----:B------:R-:W-:-:S06]  /*0ed0*/  ULDC.64 UR4, c[0x0][0x260] ;  /* 0x0000980000047ab9 */ /* 0x000fcc0000000a00 */
[----:B-----5:R-:W2:Y:S08]  /*0ee0*/  LDC R13, c[0x0][0x278] ;  /* 0x00009e00ff0d7b82 */ /* 0x020eb00000000800 */
        /* <DEDUP_REMOVED lines=26> */
[----:B--2---:R-:W-:Y:S02]  /*1090*/  IABS R0, R13 ;  /* 0x0000000d00007213 */ /* 0x004fe40000000000 */
[----:B------:R-:W-:Y:S02]  /*10a0*/  IADD3 R21, -R21, RZ, RZ ;  /* 0x000000ff15157210 */ /* 0x000fe40007ffe1ff */
[----:B------:R-:W1:Y:S03]  /*10b0*/  I2F.RP R7, R0 ;  /* 0x0000000000077306 */ /* 0x000e660000209400 */
[----:B------:R-:W-:-:S05]  /*10c0*/  IMAD R21, R15, R21, R42 ;  /* 0x000000150f157224 */ /* 0x000fca00078e022a */
[----:B------:R-:W-:Y:S01]  /*10d0*/  SHF.R.S32.HI R19, RZ, 0x1f, R21 ;  /* 0x0000001fff137819 */ /* 0x000fe20000011415 */
[----:B-1----:R-:W1:Y:S02]  /*10e0*/  MUFU.RCP R4, R7 ;  /* 0x0000000700047308 */ /* 0x002e640000001000 */
[----:B-1----:R-:W-:-:S06]  /*10f0*/  IADD3 R4, R4, 0xffffffe, RZ ;  /* 0x0ffffffe04047810 */ /* 0x002fcc0007ffe0ff */
[----:B------:R-:W1:Y:S02]  /*1100*/  F2I.FTZ.U32.TRUNC.NTZ R5, R4 ;  /* 0x0000000400057305 */ /* 0x000e64000021f000 */
[----:B-1----:R-:W-:Y:S01]  /*1110*/  IMAD.MOV R2, RZ, RZ, -R5 ;  /* 0x000000ffff027224 */ /* 0x002fe200078e0a05 */
[----:B------:R-:W-:-:S03]  /*1120*/  MOV R4, RZ ;  /* 0x000000ff00047202 */ /* 0x000fc60000000f00 */
[----:B------:R-:W-:Y:S01]  /*1130*/  IMAD R3, R2, R0, RZ ;  /* 0x0000000002037224 */ /* 0x000fe200078e02ff */
[----:B------:R-:W-:-:S03]  /*1140*/  IABS R2, R130 ;  /* 0x0000008200027213 */ /* 0x000fc60000000000 */
[----:B------:R-:W-:Y:S02]  /*1150*/  IMAD.HI.U32 R3, R5, R3, R4 ;  /* 0x0000000305037227 */ /* 0x000fe400078e0004 */
[----:B------:R-:W1:Y:S04]  /*1160*/  LDC.64 R4, c[0x0][0x230] ;  /* 0x00008c00ff047b82 */ /* 0x000e680000000a00 */
        /* <DEDUP_REMOVED lines=9> */
[----:B------:R-:W2:Y:S03]  /*1200*/  LDC.64 R2, c[0x0][0x238] ;  /* 0x00008e00ff027b82 */ /* 0x000ea60000000a00 */
[----:B------:R-:W-:-:S07]  /*1210*/  ISETP.GE.AND P0, PT, R0, RZ, PT ;  /* 0x000000ff0000720c */ /* 0x000fce0003f06270 */
[----:B------:R-:W-:Y:S01]  /*1220*/  @P2 VIADD R8, R8, 0x1 ;  /* 0x0000000108082836 */ /* 0x000fe20000000000 */
[----:B----4-:R-:W-:Y:S01]  /*1230*/  SHF.R.S32.HI R7, RZ, 0x1f, R6 ;  /* 0x0000001fff077819 */ /* 0x010fe20000011406 */
[----:B-1----:R-:W-:-:S04]  /*1240*/  IMAD.WIDE.U32 R14, R6, R4, RZ ;  /* 0x00000004060e7225 */ /* 0x002fc800078e00ff */
[----:B------:R-:W-:Y:S02]  /*1250*/  IMAD R0, R7, R4, RZ ;  /* 0x0000000407007224 */ /* 0x000fe400078e02ff */
[----:B---3--:R-:W-:Y:S02]  /*1260*/  IMAD R4, R19, R140, RZ ;  /* 0x0000008c13047224 */ /* 0x008fe400078e02ff */
[C---:B------:R-:W-:Y:S01]  /*1270*/  IMAD R5, R6.reuse, R5, R0 ;  /* 0x0000000506057224 */ /* 0x040fe200078e0200 */
[----:B------:R-:W-:Y:S01]  /*1280*/  MOV R0, R8 ;  /* 0x0000000800007202 */ /* 0x000fe20000000f00 */
[----:B------:R-:W-:Y:S02]  /*1290*/  IMAD R4, R21, R141, R4 ;  /* 0x0000008d15047224 */ /* 0x000fe400078e0204 */
[----:B--2---:R-:W-:Y:S01]  /*12a0*/  IMAD R7, R7, R2, RZ ;  /* 0x0000000207077224 */ /* 0x004fe200078e02ff */
[----:B------:R-:W-:Y:S01]  /*12b0*/  IADD3 R15, R15, R5, RZ ;  /* 0x000000050f0f7210 */ /* 0x000fe20007ffe0ff */
[----:B------:R-:W-:Y:S01]  /*12c0*/  @!P0 IMAD.MOV R0, RZ, RZ, -R0 ;  /* 0x000000ffff008224 */ /* 0x000fe200078e0a00 */
[----:B------:R-:W-:Y:S01]  /*12d0*/  @!P1 LOP3.LUT R0, RZ, R13, RZ, 0x33, !PT ;  /* 0x0000000dff009212 */ /* 0x000fe200078e33ff */
[----:B------:R-:W-:-:S02]  /*12e0*/  IMAD R3, R6, R3, R7 ;  /* 0x0000000306037224 */ /* 0x000fc400078e0207 */
[----:B------:R-:W-:Y:S01]  /*12f0*/  IMAD.WIDE.U32 R12, R21, R140, R14 ;  /* 0x0000008c150c7225 */ /* 0x000fe200078e000e */
[----:B------:R-:W-:-:S03]  /*1300*/  SHF.R.S32.HI R5, RZ, 0x1f, R0 ;  /* 0x0000001fff057819 */ /* 0x000fc60000011400 */
[----:B------:R-:W-:Y:S01]  /*1310*/  IMAD.IADD R15, R13, 0x1, R4 ;  /* 0x000000010d0f7824 */ /* 0x000fe200078e0204 */
[----:B------:R-:W-:Y:S01]  /*1320*/  MOV R14, R12 ;  /* 0x0000000c000e7202 */ /* 0x000fe20000000f00 */
        /* <DEDUP_REMOVED lines=9> */
.L_x_5566:
        /* <DEDUP_REMOVED lines=19> */
[----:B------:R-:W-:Y:S02]  /*14f0*/  IMAD.MOV R2, RZ, RZ, -R0 ;  /* 0x000000ffff027224 */ /* 0x000fe400078e0a00 */
[----:B--2---:R-:W-:Y:S02]  /*1500*/  @P4 IMAD R5, R20, R141, RZ ;  /* 0x0000008d14054224 */ /* 0x004fe400078e02ff */
[----:B------:R-:W-:Y:S01]  /*1510*/  IMAD R2, R3, R2, R4 ;  /* 0x0000000203027224 */ /* 0x000fe200078e0204 */
[----:B------:R-:W-:Y:S01]  /*1520*/  LOP3.LUT R4, R130, R17, RZ, 0x3c, !PT ;  /* 0x0000001182047212 */ /* 0x000fe200078e3cff */
[----:B------:R-:W-:-:S03]  /*1530*/  @P4 IMAD.WIDE.U32 R20, R20, R140, RZ ;  /* 0x0000008c14144225 */ /* 0x000fc600078e00ff */
[----:B------:R-:W-:Y:S02]  /*1540*/  ISETP.GT.U32.AND P0, PT, R3, R2, PT ;  /* 0x000000020300720c */ /* 0x000fe40003f04070 */
[----:B------:R-:W-:Y:S02]  /*1550*/  ISETP.GE.AND P1, PT, R4, RZ, PT ;  /* 0x000000ff0400720c */ /* 0x000fe40003f26270 */
[----:B------:R-:W-:Y:S02]  /*1560*/  @P4 IADD3 R5, R21, R5, RZ ;  /* 0x0000000515054210 */ /* 0x000fe40007ffe0ff */
[----:B------:R-:W-:-:S07]  /*1570*/  @P4 MOV R8, R20 ;  /* 0x0000001400084202 */ /* 0x000fce0000000f00 */
[-C--:B------:R-:W-:Y:S02]  /*1580*/  @!P0 IADD3 R2, R2, -R3.reuse, RZ ;  /* 0x8000000302028210 */ /* 0x080fe40007ffe0ff */
[----:B------:R-:W-:Y:S02]  /*1590*/  @!P0 IADD3 R0, R0, 0x1, RZ ;  /* 0x0000000100008810 */ /* 0x000fe40007ffe0ff */
[----:B------:R-:W-:Y:S02]  /*15a0*/  ISETP.GE.U32.AND P2, PT, R2, R3, PT ;  /* 0x000000030200720c */ /* 0x000fe40003f46070 */
[----:B------:R-:W2:Y:S01]  /*15b0*/  LDC.64 R2, c[0x0][0x260] ;  /* 0x00009800ff027b82 */ /* 0x000ea20000000a00 */
[----:B------:R-:W-:-:S10]  /*15c0*/  ISETP.NE.AND P0, PT, R17, RZ, PT ;  /* 0x000000ff1100720c */ /* 0x000fd40003f05270 */
[----:B------:R-:W-:-:S04]  /*15d0*/  @P2 VIADD R0, R0, 0x1 ;  /* 0x0000000100002836 */ /* 0x000fc80000000000 */
        /* <DEDUP_REMOVED lines=13> */
[----:B------:R-:W-:Y:S02]  /*16b0*/  IADD3 R5, R25, R5, RZ ;  /* 0x0000000519057210 */ /* 0x000fe40007ffe0ff */
[----:B------:R-:W-:-:S07]  /*16c0*/  MOV R8, R24 ;  /* 0x0000001800087202 */ /* 0x000fce0000000f00 */
.L_x_5568:
        /* <DEDUP_REMOVED lines=8> */
[----:B------:R-:W-:Y:S01]  /*1750*/  @P4 IMAD.WIDE.U32 R20, R15, R6, RZ ;  /* 0x000000060f144225 */ /* 0x000fe200078e00ff */
[----:B------:R-:W-:-:S03]  /*1760*/  IADD3 R17, R17, R4, RZ ;  /* 0x0000000411117210 */ /* 0x000fc60007ffe0ff */
[----:B--2---:R-:W-:Y:S01]  /*1770*/  IMAD R4, R5, R2, RZ ;  /* 0x0000000205047224 */ /* 0x004fe200078e02ff */
[----:B------:R-:W-:Y:S01]  /*1780*/  @P4 MOV R8, R20 ;  /* 0x0000001400084202 */ /* 0x000fe20000000f00 */
[----:B------:R-:W-:-:S04]  /*1790*/  IMAD.WIDE.U32 R16, R0, R2, R16 ;  /* 0x0000000200107225 */ /* 0x000fc800078e0010 */
[----:B------:R-:W-:Y:S01]  /*17a0*/  IMAD R3, R0, R3, R4 ;  /* 0x0000000300037224 */ /* 0x000fe200078e0204 */
[----:B------:R-:W-:Y:S01]  /*17b0*/  MOV R4, R16 ;  /* 0x0000001000047202 */ /* 0x000fe20000000f00 */
[----:B------:R-:W-:Y:S01]  /*17c0*/  @P4 IMAD R25, R15, R7, R21 ;  /* 0x000000070f194224 */ /* 0x000fe200078e0215 */
[----:B------:R-:W-:Y:S02]  /*17d0*/  MOV R21, R42 ;  /* 0x0000002a00157202 */ /* 0x000fe40000000f00 */
        /* <DEDUP_REMOVED lines=15> */
.L_x_5567:
[----:B-----5:R1:W5:Y:S01]  /*18d0*/  @P5 LDG.E R13, desc[UR6][R134.64] ;  /* 0x00000006860d5981 */ /* 0x020362000c1e1900 */
[----:B------:R-:W-:Y:S01]  /*18e0*/  ISETP.NE.AND P0, PT, R152, -0x1, PT ;  /* 0xffffffff9800780c */ /* 0x000fe20003f05270 */
[----:B------:R-:W2:Y:S01]  /*18f0*/  LDC.64 R2, c[0x0][0x240] ;  /* 0x00009000ff027b82 */ /* 0x000ea20000000a00 */
[----:B------:R-:W-:Y:S01]  /*1900*/  SHF.R.S32.HI R17, RZ, 0x1f, R48 ;  /* 0x0000001fff117819 */ /* 0x000fe20000011430 */
[----:B------:R-:W-:Y:S01]  /*1910*/  ULDC.64 UR10, c[0x0][0x268] ;  /* 0x00009a00000a7ab9 */ /* 0x000fe20000000a00 */
[----:B------:R-:W-:Y:S01]  /*1920*/  ULDC UR5, c[0x0][0x2d0] ;  /* 0x0000b40000057ab9 */ /* 0x000fe20000000800 */
[----:B------:R-:W-:Y:S01]  /*1930*/  IMAD.MOV.U32 R41, RZ, RZ, 0x10 ;  /* 0x00000010ff297424 */ /* 0x000fe200078e00ff */
[CC--:B------:R-:W-:Y:S01]  /*1940*/  LEA.HI R55, R17.reuse, R48.reuse, RZ, 0x3 ;  /* 0x0000003011377211 */ /* 0x0c0fe200078f18ff */
[----:B------:R-:W-:Y:S01]  /*1950*/  IMAD.MOV.U32 R39, RZ, RZ, 0x20 ;  /* 0x00000020ff277424 */ /* 0x000fe200078e00ff */
[----:B------:R-:W-:Y:S01]  /*1960*/  LEA.HI R124, R17, R48, RZ, 0x4 ;  /* 0x00000030117c7211 */ /* 0x000fe200078f20ff */
[----:B------:R-:W3:Y:S01]  /*1970*/  LDC R118, c[0x0][0x2e0] ;  /* 0x0000b800ff767b82 */ /* 0x000ee20000000800 */
[----:B------:R-:W-:Y:S01]  /*1980*/  SHF.R.S32.HI R128, RZ, 0x3, R55 ;  /* 0x00000003ff807819 */ /* 0x000fe20000011437 */
[----:B------:R-:W-:Y:S01]  /*1990*/  IMAD.SHL.U32 R148, R140, 0x10, RZ ;  /* 0x000000108c947824 */ /* 0x000fe200078e00ff */
[----:B------:R-:W-:-:S02]  /*19a0*/  LOP3.LUT R55, R55, 0xfffffff8, RZ, 0xc0, !PT ;  /* 0xfffffff837377812 */ /* 0x000fc400078ec0ff */
[----:B------:R-:W-:Y:S01]  /*19b0*/  LOP3.LUT R29, R124, 0xfffffff0, RZ, 0xc0, !PT ;  /* 0xfffffff07c1d7812 */ /* 0x000fe200078ec0ff */
[----:B------:R-:W-:Y:S01]  /*19c0*/  IMAD.SHL.U32 R125, R128, 0x40, RZ ;  /* 0x00000040807d7824 */ /* 0x000fe200078e00ff */
[-C--:B------:R-:W-:Y:S01]  /*19d0*/  LEA.HI R12, R17, R48.reuse, RZ, 0x6 ;  /* 0x00000030110c7211 */ /* 0x080fe200078f30ff */
[----:B------:R-:W4:Y:S01]  /*19e0*/  @!P0 LDC.64 R6, c[0x0][0x228] ;  /* 0x00008a00ff068b82 */ /* 0x000f220000000a00 */
[C---:B------:R-:W-:Y:S01]  /*19f0*/  IMAD.IADD R55, R48.reuse, 0x1, -R55 ;  /* 0x0000000130377824 */ /* 0x040fe200078e0a37 */
[--C-:B------:R-:W-:Y:S01]  /*1a00*/  SHF.R.S32.HI R129, RZ, 0x1f, R128.reuse ;  /* 0x0000001fff817819 */ /* 0x100fe20000011480 */
[----:B------:R-:W-:Y:S01]  /*1a10*/  IMAD.IADD R122, R48, 0x1, -R29 ;  /* 0x00000001307a7824 */ /* 0x000fe200078e0a1d */
[----:B------:R-:W-:Y:S01]  /*1a20*/  LOP3.LUT R125, R125, 0x1c0, RZ, 0xc0, !PT ;  /* 0x000001c07d7d7812 */ /* 0x000fe200078ec0ff */
[----:B------:R-:W-:Y:S01]  /*1a30*/  IMAD.SHL.U32 R102, R55, 0x8, RZ ;  /* 0x0000000837667824 */ /* 0x000fe200078e00ff */
[----:B------:R-:W-:Y:S01]  /*1a40*/  LEA.HI R50, R17, R48, RZ, 0x5 ;  /* 0x0000003011327211 */ /* 0x000fe200078f28ff */
[----:B------:R-:W-:Y:S01]  /*1a50*/  IMAD.WIDE R22, R23, 0x40, R128 ;  /* 0x0000004017167825 */ /* 0x000fe200078e0280 */
[----:B------:R-:W-:Y:S01]  /*1a60*/  SHF.R.S32.HI R123, RZ, 0x1f, R122 ;  /* 0x0000001fff7b7819 */ /* 0x000fe2000001147a */
[----:B------:R-:W1:Y:S01]  /*1a70*/  LDC.64 R138, c[0x0][0x250] ;  /* 0x00009400ff8a7b82 */ /* 0x000e620000000a00 */
[----:B------:R-:W-:Y:S01]  /*1a80*/  LOP3.LUT R10, R125, 0x38, R102, 0xf8, !PT ;  /* 0x000000387d0a7812 */ /* 0x000fe200078ef866 */
[----:B--2---:R-:W-:Y:S01]  /*1a90*/  @P0 IMAD.WIDE.U32 R26, R152, R2, RZ ;  /* 0x00000002981a0225 */ /* 0x004fe200078e00ff */
[----:B------:R-:W-:-:S02]  /*1aa0*/  SHF.R.U32.HI R125, RZ, 0x3, R125 ;  /* 0x00000003ff7d7819 */ /* 0x000fc4000001167d */
[----:B------:R-:W-:Y:S01]  /*1ab0*/  LEA.HI R123, R123, R122, RZ, 0x3 ;  /* 0x0000007a7b7b7211 */ /* 0x000fe200078f18ff */
[----:B------:R-:W-:Y:S01]  /*1ac0*/  @P0 IMAD R27, R152, R3, R27 ;  /* 0x00000003981b0224 */ /* 0x000fe200078e021b */
[----:B------:R-:W-:Y:S01]  /*1ad0*/  LOP3.LUT R125, R10, R125, RZ, 0x3c, !PT ;  /* 0x0000007d0a7d7212 */ /* 0x000fe200078e3cff */
[----:B------:R-:W-:Y:S01]  /*1ae0*/  @P0 IMAD.MOV.U32 R10, RZ, RZ, R26 ;  /* 0x000000ffff0a0224 */ /* 0x000fe200078e001a */
[----:B------:R-:W-:Y:S01]  /*1af0*/  SHF.R.S32.HI R103, RZ, 0x1f, R102 ;  /* 0x0000001fff677819 */ /* 0x000fe20000011466 */
[----:B------:R-:W-:Y:S01]  /*1b00*/  IMAD.SHL.U32 R116, R55, 0x4, RZ ;  /* 0x0000000437747824 */ /* 0x000fe200078e00ff */
[----:B------:R-:W-:Y:S01]  /*1b10*/  IADD3 R100, R102, 0x40, RZ ;  /* 0x0000004066647810 */ /* 0x000fe20007ffe0ff */
[----:B------:R-:W-:Y:S01]  /*1b20*/  IMAD R137, R129, R140, RZ ;  /* 0x0000008c81897224 */ /* 0x000fe200078e02ff */
[----:B---3--:R-:W-:Y:S01]  /*1b30*/  LEA.HI R118, R118, R118, RZ, 0x1 ;  /* 0x0000007676767211 */ /* 0x008fe200078f08ff */
[----:B----4-:R-:W-:Y:S01]  /*1b40*/  @!P0 IMAD.WIDE.U32 R28, R11, R6, RZ ;  /* 0x000000060b1c8225 */ /* 0x010fe200078e00ff */
[----:B------:R-:W-:-:S02]  /*1b50*/  SHF.L.U64.HI R147, R140, 0x4, R141 ;  /* 0x000000048c937819 */ /* 0x000fc4000001028d */
[----:B------:R-:W-:Y:S01]  /*1b60*/  SHF.R.S32.HI R121, RZ, 0x1, R118 ;  /* 0x00000001ff797819 */ /* 0x000fe20000011476 */
[----:B------:R-:W-:Y:S01]  /*1b70*/  @!P0 IMAD R14, R9, R6, RZ ;  /* 0x00000006090e8224 */ /* 0x000fe200078e02ff */
[----:B------:R-:W-:Y:S01]  /*1b80*/  @!P0 MOV R10, R28 ;  /* 0x0000001c000a8202 */ /* 0x000fe20000000f00 */
[----:B------:R-:W-:Y:S02]  /*1b90*/  IMAD.SHL.U32 R6, R12, 0x8, RZ ;  /* 0x000000080c067824 */ /* 0x000fe400078e00ff */
[----:B------:R-:W-:Y:S01]  /*1ba0*/  @!P0 IMAD R7, R11, R7, R14 ;  /* 0x000000070b078224 */ /* 0x000fe200078e020e */
[----:B------:R-:W-:Y:S01]  /*1bb0*/  IADD3 R26, P1, R102, R10, RZ ;  /* 0x0000000a661a7210 */ /* 0x000fe20007f3e0ff */
[----:B------:R-:W-:Y:S01]  /*1bc0*/  IMAD R117, R128, R121, R116 ;  /* 0x0000007980757224 */ /* 0x000fe200078e0274 */
[----:B------:R-:W-:Y:S01]  /*1bd0*/  LOP3.LUT R125, R125, 0xfffffe00, R6, 0xf8, !PT ;  /* 0xfffffe007d7d7812 */ /* 0x000fe200078ef806 */
[----:B------:R-:W-:Y:S01]  /*1be0*/  @!P0 IMAD.IADD R27, R29, 0x1, R7 ;  /* 0x000000011d1b8824 */ /* 0x000fe200078e0207 */
[----:B------:R-:W-:Y:S01]  /*1bf0*/  LOP3.LUT R7, R123, 0xfffffff8, RZ, 0xc0, !PT ;  /* 0xfffffff87b077812 */ /* 0x000fe200078ec0ff */
[----:B------:R-:W-:Y:S01]  /*1c00*/  IMAD R6, R23, R2, RZ ;  /* 0x0000000217067224 */ /* 0x000fe200078e02ff */
[C---:B------:R-:W-:Y:S01]  /*1c10*/  IADD3 R24, P0, R102.reuse, R8, RZ ;  /* 0x0000000866187210 */ /* 0x040fe20007f1e0ff */
[----:B------:R-:W-:Y:S01]  /*1c20*/  IMAD.X R27, R103, 0x1, R27, P1 ;  /* 0x00000001671b7824 */ /* 0x000fe200008e061b */
[----:B------:R-:W-:Y:S01]  /*1c30*/  ISETP.GE.AND P1, PT, R102, UR5, PT ;  /* 0x0000000566007c0c */ /* 0x000fe2000bf26270 */
[----:B------:R-:W-:Y:S01]  /*1c40*/  IMAD.IADD R122, R122, 0x1, -R7 ;  /* 0x000000017a7a7824 */ /* 0x000fe200078e0a07 */
[----:B------:R-:W-:Y:S01]  /*1c50*/  IADD3 R116, R116, R117, RZ ;  /* 0x0000007574747210 */ /* 0x000fe20007ffe0ff */
[----:B------:R-:W-:Y:S01]  /*1c60*/  IMAD R3, R22, R3, R6 ;  /* 0x0000000316037224 */ /* 0x000fe200078e0206 */
[----:B-1----:R-:W-:Y:S01]  /*1c70*/  SHF.L.U64.HI R149, R138, 0x4, R139 ;  /* 0x000000048a957819 */ /* 0x002fe2000001028b */
[----:B------:R-:W-:Y:S01]  /*1c80*/  IMAD R7, R5, UR10, RZ ;  /* 0x0000000a05077c24 */ /* 0x000fe2000f8e02ff */
[----:B------:R-:W-:Y:S01]  /*1c90*/  SHF.R.S32.HI R108, RZ, 0x1f, R117 ;  /* 0x0000001fff6c7819 */ /* 0x000fe20000011475 */
[----:B------:R-:W-:Y:S01]  /*1ca0*/  IMAD.X R25, R103, 0x1, R25, P0 ;  /* 0x0000000167197824 */ /* 0x000fe200000e0619 */
[----:B------:R-:W-:Y:S01]  /*1cb0*/  ISETP.GE.AND P0, PT, R100, UR5, PT ;  /* 0x0000000564007c0c */ /* 0x000fe2000bf06270 */
[----:B------:R-:W-:Y:S01]  /*1cc0*/  IMAD.WIDE.U32 R22, R22, R2, R26 ;  /* 0x0000000216167225 */ /* 0x000fe200078e001a */
[----:B------:R-:W-:-:S02]  /*1cd0*/  SHF.R.S32.HI R2, RZ, 0x1f, R130 ;  /* 0x0000001fff027819 */ /* 0x000fc40000011482 */
[----:B------:R-:W-:Y:S01]  /*1ce0*/  SEL R120, RZ, 0xffffffff, P0 ;  /* 0xffffffffff787807 */ /* 0x000fe20000000000 */
[----:B------:R-:W-:Y:S01]  /*1cf0*/  IMAD R20, R0, UR11, R7 ;  /* 0x0000000b00147c24 */ /* 0x000fe2000f8e0207 */
[----:B------:R-:W-:Y:S01]  /*1d00*/  IADD3 R106, P0, R128, R21, RZ ;  /* 0x00000015806a7210 */ /* 0x000fe20007f1e0ff */
[----:B------:R-:W-:Y:S01]  /*1d10*/  IMAD.WIDE.U32 R24, R0, UR10, R24 ;  /* 0x0000000a00187c25 */ /* 0x000fe2000f8e0018 */
[----:B------:R-:W-:Y:S01]  /*1d20*/  ULDC.64 UR10, c[0x0][0x258] ;  /* 0x00009600000a7ab9 */ /* 0x000fe20000000a00 */
[----:B------:R-:W-:Y:S02]  /*1d30*/  SEL R7, RZ, 0x1, P1 ;  /* 0x00000001ff077807 */ /* 0x000fe40000800000 */
[----:B------:R-:W-:Y:S01]  /*1d40*/  IMAD R133, R2, UR10, RZ ;  /* 0x0000000a02857c24 */ /* 0x000fe2000f8e02ff */
[----:B------:R-:W-:Y:S01]  /*1d50*/  SHF.R.S32.HI R2, RZ, 0x1f, R61 ;  /* 0x0000001fff027819 */ /* 0x000fe2000001143d */
[----:B------:R-:W-:Y:S01]  /*1d60*/  IMAD.X R19, R129, 0x1, R19, P0 ;  /* 0x0000000181137824 */ /* 0x000fe200000e0613 */
[----:B------:R-:W-:Y:S01]  /*1d70*/  IADD3 R126, P0, R102, R4, RZ ;  /* 0x00000004667e7210 */ /* 0x000fe20007f1e0ff */
[----:B------:R-:W-:Y:S01]  /*1d80*/  IMAD.IADD R21, R25, 0x1, R20 ;  /* 0x0000000119157824 */ /* 0x000fe200078e0214 */
[----:B------:R-:W-:Y:S01]  /*1d90*/  LEA.HI R59, R2, R61, RZ, 0x6 ;  /* 0x0000003d023b7211 */ /* 0x000fe200078f30ff */
[----:B------:R-:W-:Y:S01]  /*1da0*/  IMAD R19, R19, R138, RZ ;  /* 0x0000008a13137224 */ /* 0x000fe200078e02ff */
[----:B------:R-:W-:Y:S01]  /*1db0*/  MOV R20, R24 ;  /* 0x0000001800147202 */ /* 0x000fe20000000f00 */
[----:B------:R-:W-:Y:S01]  /*1dc0*/  IMAD.X R127, R103, 0x1, R15, P0 ;  /* 0x00000001677f7824 */ /* 0x000fe200000e060f */
[----:B------:R-:W-:Y:S01]  /*1dd0*/  SHF.R.S32.HI R59, RZ, 0x6, R59 ;  /* 0x00000006ff3b7819 */ /* 0x000fe2000001143b */
[----:B------:R-:W-:Y:S01]  /*1de0*/  IMAD.IADD R23, R23, 0x1, R3 ;  /* 0x0000000117177824 */ /* 0x000fe200078e0203 */
[----:B------:R-:W-:Y:S01]  /*1df0*/  LOP3.LUT R3, R50, 0xffffffe0, RZ, 0xc0, !PT ;  /* 0xffffffe032037812 */ /* 0x000fe200078ec0ff */
[----:B------:R-:W-:Y:S01]  /*1e00*/  IMAD.SHL.U32 R120, R120, 0x2, RZ ;  /* 0x0000000278787824 */ /* 0x000fe200078e00ff */
[----:B------:R-:W-:Y:S01]  /*1e10*/  VIMNMX R59, RZ, R59, !PT ;  /* 0x0000003bff3b7248 */ /* 0x000fe20007fe0100 */
[----:B------:R-:W-:Y:S01]  /*1e20*/  IMAD R133, R130, UR11, R133 ;  /* 0x0000000b82857c24 */ /* 0x000fe2000f8e0285 */
[----:B------:R-:W-:Y:S01]  /*1e30*/  SHF.R.S32.HI R50, RZ, 0x5, R50 ;  /* 0x00000005ff327819 */ /* 0x000fe20000011432 */
[----:B------:R-:W-:Y:S01]  /*1e40*/  IMAD R101, R106, R139, R19 ;  /* 0x0000008b6a657224 */ /* 0x000fe200078e0213 */
[----:B------:R-:W-:Y:S01]  /*1e50*/  ISETP.GT.AND P0, PT, R104, R59, PT ;  /* 0x0000003b6800720c */ /* 0x000fe20003f04270 */
[----:B------:R-:W-:Y:S01]  /*1e60*/  IMAD.WIDE.U32 R130, R130, UR10, R22 ;  /* 0x0000000a82827c25 */ /* 0x000fe2000f8e0016 */
[----:B------:R-:W-:-:S02]  /*1e70*/  LOP3.LUT R120, R120, 0x2, R7, 0xe2, !PT ;  /* 0x0000000278787812 */ /* 0x000fc400078ee207 */
[----:B------:R-:W-:Y:S01]  /*1e80*/  R2P PR, R122, 0x6 ;  /* 0x000000067a007804 */ /* 0x000fe20000000000 */
[----:B------:R-:W-:Y:S01]  /*1e90*/  IMAD.WIDE.U32 R106, R106, R138, R20 ;  /* 0x0000008a6a6a7225 */ /* 0x000fe200078e0014 */
[----:B------:R-:W-:-:S03]  /*1ea0*/  SHF.R.S32.HI R105, RZ, 0x1f, R116 ;  /* 0x0000001fff697819 */ /* 0x000fc60000011474 */
[C---:B------:R-:W-:Y:S01]  /*1eb0*/  IMAD R137, R128.reuse, R141, R137 ;  /* 0x0000008d80897224 */ /* 0x040fe200078e0289 */
[----:B------:R-:W-:Y:S01]  /*1ec0*/  SEL R41, R41, 0xfffffff0, !P1 ;  /* 0xfffffff029297807 */ /* 0x000fe20004800000 */
[----:B------:R-:W-:Y:S01]  /*1ed0*/  IMAD.WIDE.U32 R126, R128, R140, R126 ;  /* 0x0000008c807e7225 */ /* 0x000fe200078e007e */
[----:B------:R-:W-:-:S03]  /*1ee0*/  SEL R39, R39, 0xffffffe0, !P2 ;  /* 0xffffffe027277807 */ /* 0x000fc60005000000 */
[----:B------:R-:W-:Y:S02]  /*1ef0*/  IMAD.SHL.U32 R150, R138, 0x10, RZ ;  /* 0x000000108a967824 */ /* 0x000fe400078e00ff */
[----:B------:R-:W-:Y:S02]  /*1f00*/  IMAD.IADD R52, R48, 0x1, -R3 ;  /* 0x0000000130347824 */ /* 0x000fe400078e0a03 */
[----:B------:R-:W-:Y:S02]  /*1f10*/  IMAD.SHL.U32 R119, R121, 0x10, RZ ;  /* 0x0000001079777824 */ /* 0x000fe400078e00ff */
[----:B------:R-:W-:Y:S02]  /*1f20*/  IMAD.IADD R137, R127, 0x1, R137 ;  /* 0x000000017f897824 */ /* 0x000fe400078e0289 */
[----:B------:R-:W-:Y:S02]  /*1f30*/  IMAD.IADD R133, R131, 0x1, R133 ;  /* 0x0000000183857824 */ /* 0x000fe400078e0285 */
[----:B------:R-:W-:Y:S01]  /*1f40*/  IMAD.IADD R101, R107, 0x1, R101 ;  /* 0x000000016b657824 */ /* 0x000fe200078e0265 */
[----:B------:R-:W-:Y:S01]  /*1f50*/  @!P5 MOV R13, RZ ;  /* 0x000000ff000dd202 */ /* 0x000fe20000000f00 */
[----:B------:R-:W-:Y:S06]  /*1f60*/  @!P0 BRA `(.L_x_5569) ;  /* 0x0000006800688947 */ /* 0x000fec0003800000 */
[----:B------:R-:W1:Y:S01]  /*1f70*/  LDC.64 R2, c[0x0][0x338] ;  /* 0x0000ce00ff027b82 */ /* 0x000e620000000a00 */
[----:B------:R-:W-:Y:S01]  /*1f80*/  ULDC.64 UR12, c[0x0][0x330] ;  /* 0x0000cc00000c7ab9 */ /* 0x000fe20000000a00 */
[----:B------:R-:W-:Y:S01]  /*1f90*/  SHF.R.S32.HI R7, RZ, 0x1f, R42 ;  /* 0x0000001fff077819 */ /* 0x000fe2000001142a */
[C---:B------:R-:W-:Y:S01]  /*1fa0*/  IMAD R4, R9.reuse, UR12, RZ ;  /* 0x0000000c09047c24 */ /* 0x040fe2000f8e02ff */
[--C-:B------:R-:W-:Y:S01]  /*1fb0*/  SHF.R.S32.HI R8, RZ, 0x1f, R61.reuse ;  /* 0x0000001fff087819 */ /* 0x100fe2000001143d */
[----:B------:R-:W-:Y:S01]  /*1fc0*/  ULDC.64 UR10, c[0x0][0x328] ;  /* 0x0000ca00000a7ab9 */ /* 0x000fe20000000a00 */
[----:B------:R-:W-:Y:S01]  /*1fd0*/  IADD3 R6, P1, P0, R42, R128, -R61 ;  /* 0x000000802a067210 */ /* 0x000fe2000783e83d */
[----:B------:R-:W-:Y:S01]  /*1fe0*/  IMAD R10, R9, UR10, RZ ;  /* 0x0000000a090a7c24 */ /* 0x000fe2000f8e02ff */
[----:B------:R-:W-:Y:S01]  /*1ff0*/  ULDC.64 UR14, c[0x0][0x350] ;  /* 0x0000d400000e7ab9 */ /* 0x000fe20000000a00 */
[----:B------:R-:W-:Y:S01]  /*2000*/  IMAD.WIDE.U32 R14, R11, UR12, R102 ;  /* 0x0000000c0b0e7c25 */ /* 0x000fe2000f8e0066 */
[----:B------:R-:W-:Y:S01]  /*2010*/  IADD3.X R7, R7, R129, ~R8, P1, P0 ;  /* 0x0000008107077210 */ /* 0x000fe20000fe0c08 */
[----:B------:R-:W-:Y:S01]  /*2020*/  ULDC UR4, c[0x0][0x2e0] ;  /* 0x0000b80000047ab9 */ /* 0x000fe20000000800 */
[----:B------:R-:W-:Y:S01]  /*2030*/  LOP3.LUT R114, R120, 0xffff, RZ, 0xc0, !PT ;  /* 0x0000ffff78727812 */ /* 0x000fe200078ec0ff */
[C---:B------:R-:W-:Y:S01]  /*2040*/  IMAD R4, R11.reuse, UR13, R4 ;  /* 0x0000000d0b047c24 */ /* 0x040fe2000f8e0204 */
[----:B------:R-:W-:Y:S01]  /*2050*/  ULDC.64 UR12, c[0x0][0x348] ;  /* 0x0000d200000c7ab9 */ /* 0x000fe20000000a00 */
[----:B------:R-:W-:Y:S01]  /*2060*/  IMAD.WIDE.U32 R16, R11, UR10, R102 ;  /* 0x0000000a0b107c25 */ /* 0x000fe2000f8e0066 */
[----:B------:R-:W-:Y:S01]  /*2070*/  SHF.L.U32 R113, R121, 0x5, RZ ;  /* 0x0000000579717819 */ /* 0x000fe200000006ff */
[----:B------:R-:W-:Y:S01]  /*2080*/  ULDC.U8 UR25, c[0x0][0x3c3] ;  /* 0x0000f0c000197ab9 */ /* 0x000fe20000000000 */
[----:B------:R-:W-:Y:S01]  /*2090*/  LOP3.LUT R115, R114, 0x1, RZ, 0xc0, !PT ;  /* 0x0000000172737812 */ /* 0x000fe200078ec0ff */
[----:B------:R-:W-:Y:S01]  /*20a0*/  IMAD R10, R11, UR11, R10 ;  /* 0x0000000b0b0a7c24 */ /* 0x000fe2000f8e020a */
[----:B------:R-:W-:Y:S01]  /*20b0*/  ULDC.64 UR10, c[0x0][0x340] ;  /* 0x0000d000000a7ab9 */ /* 0x000fe20000000a00 */
[----:B------:R-:W-:Y:S01]  /*20c0*/  IMAD.IADD R15, R15, 0x1, R4 ;  /* 0x000000010f0f7824 */ /* 0x000fe200078e0204 */
[----:B------:R-:W-:Y:S01]  /*20d0*/  USHF.L.U32 UR20, UR10, 0x5, URZ ;  /* 0x000000050a147899 */ /* 0x000fe2000800063f */
[C---:B------:R-:W-:Y:S01]  /*20e0*/  IMAD R9, R7.reuse, UR10, RZ ;  /* 0x0000000a07097c24 */ /* 0x040fe2000f8e02ff */
[----:B------:R-:W-:Y:S01]  /*20f0*/  USHF.L.U64.HI UR21, UR10, 0x4, UR11 ;  /* 0x000000040a157899 */ /* 0x000fe2000801020b */
[-C--:B-1----:R-:W-:Y:S01]  /*2100*/  IMAD R4, R7, R2.reuse, RZ ;  /* 0x0000000207047224 */ /* 0x082fe200078e02ff */
[----:B------:R-:W-:Y:S01]  /*2110*/  USHF.L.U32 UR22, UR10, 0x4, URZ ;  /* 0x000000040a167899 */ /* 0x000fe2000800063f */
[----:B------:R-:W-:Y:S01]  /*2120*/  IMAD.IADD R17, R17, 0x1, R10 ;  /* 0x0000000111117824 */ /* 0x000fe200078e020a */
[----:B------:R-:W-:Y:S01]  /*2130*/  UIMAD.WIDE.U32 UR18, UR10, 0x60, URZ ;  /* 0x000000600a1278a5 */ /* 0x000fe2000f8e003f */
[----:B------:R-:W-:Y:S01]  /*2140*/  IMAD R9, R6, UR11, R9 ;  /* 0x0000000b06097c24 */ /* 0x000fe2000f8e0209 */
[----:B------:R-:W-:Y:S01]  /*2150*/  SHF.L.U64.HI R60, R2, 0x4, R3 ;  /* 0x00000004023c7819 */ /* 0x000fe20000010203 */
[----:B------:R-:W-:Y:S01]  /*2160*/  IMAD.WIDE.U32 R14, R6, UR10, R14 ;  /* 0x0000000a060e7c25 */ /* 0x000fe2000f8e000e */
[C---:B------:R-:W-:Y:S01]  /*2170*/  SHF.L.U64.HI R62, R2.reuse, 0x5, R3 ;  /* 0x00000005023e7819 */ /* 0x040fe20000010203 */
[----:B------:R-:W-:Y:S01]  /*2180*/  USHF.L.U64.HI UR21, UR22, 0x1, UR21 ;  /* 0x0000000116157899 */ /* 0x000fe20008010215 */
[----:B------:R-:W-:Y:S01]  /*2190*/  SHF.L.U32 R65, R2, 0x5, RZ ;  /* 0x0000000502417819 */ /* 0x000fe200000006ff */
[C---:B------:R-:W-:Y:S01]  /*21a0*/  IMAD R4, R6.reuse, R3, R4 ;  /* 0x0000000306047224 */ /* 0x040fe200078e0204 */
[----:B------:R-:W-:Y:S01]  /*21b0*/  SHF.R.S32.HI R99, RZ, 0x1f, R119 ;  /* 0x0000001fff637819 */ /* 0x000fe20000011477 */
[----:B------:R-:W-:Y:S01]  /*21c0*/  IMAD.WIDE.U32 R6, R6, R2, R16 ;  /* 0x0000000206067225 */ /* 0x000fe200078e0010 */
[----:B------:R-:W-:Y:S01]  /*21d0*/  LOP3.LUT R114, R114, 0x2, RZ, 0xc0, !PT ;  /* 0x0000000272727812 */ /* 0x000fe200078ec0ff */
[----:B------:R-:W-:Y:S01]  /*21e0*/  ULDC UR24, c[0x0][0x2e0] ;  /* 0x0000b80000187ab9 */ /* 0x000fe20000000800 */
[----:B------:R-:W-:Y:S01]  /*21f0*/  SHF.R.S32.HI R98, RZ, 0x1f, R113 ;  /* 0x0000001fff627819 */ /* 0x000fe20000011471 */
[----:B-----5:R-:W-:Y:S01]  /*2200*/  IMAD.IADD R42, R13, 0x1, R42 ;  /* 0x000000010d2a7824 */ /* 0x020fe200078e022a */
[----:B------:R-:W-:Y:S01]  /*2210*/  IADD3 R7, R7, R4, RZ ;  /* 0x0000000407077210 */ /* 0x000fe20007ffe0ff */
[----:B------:R-:W-:Y:S01]  /*2220*/  IMAD.IADD R15, R15, 0x1, R9 ;  /* 0x000000010f0f7824 */ /* 0x000fe200078e0209 */
[----:B------:R-:W-:Y:S01]  /*2230*/  ULDC UR23, c[0x0][0x2e0] ;  /* 0x0000b80000177ab9 */ /* 0x000fe20000000800 */
[C---:B------:R-:W-:Y:S01]  /*2240*/  IMAD R87, R5.reuse, UR14, RZ ;  /* 0x0000000e05577c24 */ /* 0x040fe2000f8e02ff */
[----:B------:R-:W-:Y:S01]  /*2250*/  ULDC.64 UR16, c[0x0][0x250] ;  /* 0x0000940000107ab9 */ /* 0x000fe20000000a00 */
[----:B------:R-:W-:Y:S01]  /*2260*/  IMAD R89, R5, UR12, RZ ;  /* 0x0000000c05597c24 */ /* 0x000fe2000f8e02ff */
[----:B------:R-:W-:Y:S01]  /*2270*/  USHF.L.U32 UR22, UR22, 0x1, URZ ;  /* 0x0000000116167899 */ /* 0x000fe2000800063f */
[----:B------:R-:W-:-:S02]  /*2280*/  IMAD R42, R121, R42, RZ ;  /* 0x0000002a792a7224 */ /* 0x000fc400078e02ff */
[C---:B------:R-:W-:Y:S02]  /*2290*/  IMAD R87, R0.reuse, UR15, R87 ;  /* 0x0000000f00577c24 */ /* 0x040fe4000f8e0257 */
[C---:B------:R-:W-:Y:S01]  /*22a0*/  IMAD.WIDE.U32 R4, R0.reuse, UR14, R14 ;  /* 0x0000000e00047c25 */ /* 0x040fe2000f8e000e */
[----:B------:R-:W-:Y:S01]  /*22b0*/  ULDC.64 UR14, c[0x0][0x320] ;  /* 0x0000c800000e7ab9 */ /* 0x000fe20000000a00 */
[----:B------:R-:W-:Y:S02]  /*22c0*/  SHF.R.S32.HI R43, RZ, 0x1f, R42 ;  /* 0x0000001fff2b7819 */ /* 0x000fe4000001142a */
[----:B------:R-:W-:Y:S01]  /*22d0*/  IMAD R89, R0, UR13, R89 ;  /* 0x0000000d00597c24 */ /* 0x000fe2000f8e0259 */
[-C--:B------:R-:W-:Y:S01]  /*22e0*/  IADD3 R92, P2, R116, R42.reuse, RZ ;  /* 0x0000002a745c7210 */ /* 0x080fe20007f5e0ff */
[----:B------:R-:W-:Y:S01]  /*22f0*/  IMAD.WIDE.U32 R6, R0, UR12, R6 ;  /* 0x0000000c00067c25 */ /* 0x000fe2000f8e0006 */
[----:B------:R-:W-:Y:S01]  /*2300*/  ULDC.64 UR12, c[0x0][0x318] ;  /* 0x0000c600000c7ab9 */ /* 0x000fe20000000a00 */
[----:B------:R-:W-:Y:S01]  /*2310*/  LEA R86, P1, R4, UR14, 0x1 ;  /* 0x0000000e04567c11 */ /* 0x000fe2000f8208ff */
[----:B------:R-:W-:Y:S01]  /*2320*/  UIMAD UR14, UR11, 0x60, URZ ;  /* 0x000000600b0e78a4 */ /* 0x000fe2000f8e023f */
[----:B------:R-:W-:Y:S01]  /*2330*/  IMAD.IADD R87, R5, 0x1, R87 ;  /* 0x0000000105577824 */ /* 0x000fe200078e0257 */
[----:B------:R-:W-:Y:S01]  /*2340*/  IADD3 R89, R7, R89, RZ ;  /* 0x0000005907597210 */ /* 0x000fe20007ffe0ff */
[----:B------:R-:W-:Y:S01]  /*2350*/  IMAD.X R93, R105, 0x1, R43, P2 ;  /* 0x00000001695d7824 */ /* 0x000fe200010e062b */
[----:B------:R-:W-:Y:S01]  /*2360*/  LEA R88, P0, R6, UR12, 0x1 ;  /* 0x0000000c06587c11 */ /* 0x000fe2000f8008ff */
[----:B------:R-:W-:Y:S01]  /*2370*/  IMAD.SHL.U32 R78, R139, 0x20, RZ ;  /* 0x000000208b4e7824 */ /* 0x000fe200078e00ff */
[----:B------:R-:W-:Y:S01]  /*2380*/  IADD3 R42, P4, R117, R42, RZ ;  /* 0x0000002a752a7210 */ /* 0x000fe20007f9e0ff */
[----:B------:R-:W-:Y:S01]  /*2390*/  IMAD.WIDE.U32 R8, R138, 0x20, RZ ;  /* 0x000000208a087825 */ /* 0x000fe200078e00ff */
[----:B------:R-:W-:Y:S01]  /*23a0*/  LEA.HI.X R87, R4, UR15, R87, 0x1, P1 ;  /* 0x0000000f04577c11 */ /* 0x000fe200088f0c57 */
[----:B------:R-:W-:Y:S01]  /*23b0*/  USHF.L.U64.HI UR15, UR10, 0x5, UR11 ;  /* 0x000000050a0f7899 */ /* 0x000fe2000801020b */
[----:B------:R-:W-:Y:S01]  /*23c0*/  LEA.HI.X R89, R6, UR13, R89, 0x1, P0 ;  /* 0x0000000d06597c11 */ /* 0x000fe200080f0c59 */
[----:B------:R-:W-:Y:S01]  /*23d0*/  ULDC.64 UR12, c[0x0][0x218] ;  /* 0x00008600000c7ab9 */ /* 0x000fe20000000a00 */
[----:B------:R-:W-:Y:S01]  /*23e0*/  IADD3.X R43, R108, R43, RZ, P4, !PT ;  /* 0x0000002b6c2b7210 */ /* 0x000fe200027fe4ff */
[----:B------:R-:W-:Y:S01]  /*23f0*/  ULDC.64 UR10, c[0x0][0x220] ;  /* 0x00008800000a7ab9 */ /* 0x000fe20000000a00 */
[----:B------:R-:W-:Y:S01]  /*2400*/  LEA R82, P1, R126, UR12, 0x1 ;  /* 0x0000000c7e527c11 */ /* 0x000fe2000f8208ff */
[----:B------:R-:W-:Y:S01]  /*2410*/  IMAD.IADD R78, R9, 0x1, R78 ;  /* 0x00000001094e7824 */ /* 0x000fe200078e024e */
[----:B------:R-:W-:Y:S01]  /*2420*/  LEA R84, P0, R106, UR10, 0x1 ;  /* 0x0000000a6a547c11 */ /* 0x000fe2000f8008ff */
[----:B------:R-:W-:Y:S01]  /*2430*/  IMAD.SHL.U32 R63, R2, 0x10, RZ ;  /* 0x00000010023f7824 */ /* 0x000fe200078e00ff */
[C---:B------:R-:W-:Y:S01]  /*2440*/  SHF.L.U64.HI R43, R42.reuse, 0x1, R43 ;  /* 0x000000012a2b7819 */ /* 0x040fe2000001022b */
[----:B------:R-:W-:Y:S01]  /*2450*/  IMAD.SHL.U32 R42, R42, 0x2, RZ ;  /* 0x000000022a2a7824 */ /* 0x000fe200078e00ff */
[----:B------:R-:W-:Y:S01]  /*2460*/  LEA.HI.X R81, R126, UR13, R137, 0x1, P1 ;  /* 0x0000000d7e517c11 */ /* 0x000fe200088f0c89 */
[----:B------:R-:W-:Y:S01]  /*2470*/  ULDC.64 UR12, c[0x0][0x360] ;  /* 0x0000d800000c7ab9 */ /* 0x000fe20000000a00 */
[----:B------:R-:W-:Y:S01]  /*2480*/  LEA.HI.X R85, R106, UR11, R101, 0x1, P0 ;  /* 0x0000000b6a557c11 */ /* 0x000fe200080f0c65 */
[----:B------:R-:W-:Y:S01]  /*2490*/  ULDC.64 UR10, c[0x0][0x358] ;  /* 0x0000d600000a7ab9 */ /* 0x000fe20000000a00 */
[----:B------:R-:W-:Y:S01]  /*24a0*/  IADD3 R10, P1, R42, UR12, RZ ;  /* 0x0000000c2a0a7c10 */ /* 0x000fe2000ff3e0ff */
[C---:B------:R-:W-:Y:S01]  /*24b0*/  VIADD R112, R119.reuse, 0x40 ;  /* 0x0000004077707836 */ /* 0x040fe20000000000 */
[C---:B------:R-:W-:Y:S01]  /*24c0*/  SHF.L.U64.HI R93, R92.reuse, 0x1, R93 ;  /* 0x000000015c5d7819 */ /* 0x040fe2000001025d */
[----:B------:R-:W-:Y:S01]  /*24d0*/  IMAD.SHL.U32 R92, R92, 0x2, RZ ;  /* 0x000000025c5c7824 */ /* 0x000fe200078e00ff */
[----:B------:R-:W-:Y:S01]  /*24e0*/  IADD3 R42, P0, R42, UR10, RZ ;  /* 0x0000000a2a2a7c10 */ /* 0x000fe2000ff1e0ff */
[----:B------:R-:W-:Y:S01]  /*24f0*/  IMAD.IADD R110, R119, 0x1, R112 ;  /* 0x00000001776e7824 */ /* 0x000fe200078e0270 */
[----:B------:R-:W-:Y:S01]  /*2500*/  IADD3.X R9, R43, UR13, RZ, P1, !PT ;  /* 0x0000000d2b097c10 */ /* 0x000fe20008ffe4ff */
[----:B------:R-:W-:Y:S01]  /*2510*/  IMAD R7, R139, 0x60, RZ ;  /* 0x000000608b077824 */ /* 0x000fe200078e02ff */
[----:B------:R-:W-:Y:S01]  /*2520*/  IADD3.X R43, R43, UR11, RZ, P0, !PT ;  /* 0x0000000b2b2b7c10 */ /* 0x000fe200087fe4ff */
[----:B------:R-:W-:Y:S01]  /*2530*/  IMAD.SHL.U32 R5, R141, 0x20, RZ ;  /* 0x000000208d057824 */ /* 0x000fe200078e00ff */
[----:B------:R-:W-:Y:S01]  /*2540*/  IADD3 R71, P0, R148, 0x40, RZ ;  /* 0x0000004094477810 */ /* 0x000fe20007f1e0ff */
[----:B------:R-:W-:Y:S01]  /*2550*/  IMAD.WIDE.U32 R138, R138, 0x60, RZ ;  /* 0x000000608a8a7825 */ /* 0x000fe200078e00ff */
[C---:B------:R-:W-:Y:S01]  /*2560*/  IADD3 R90, P4, R92.reuse, UR12, RZ ;  /* 0x0000000c5c5a7c10 */ /* 0x040fe2000ff9e0ff */
[----:B------:R-:W-:Y:S01]  /*2570*/  USHF.L.U64.HI UR26, UR20, 0x1, UR15 ;  /* 0x00000001141a7899 */ /* 0x000fe2000801020f */
[----:B------:R-:W-:Y:S01]  /*2580*/  IADD3 R92, P2, R92, UR10, RZ ;  /* 0x0000000a5c5c7c10 */ /* 0x000fe2000ff5e0ff */
[----:B------:R-:W-:Y:S01]  /*2590*/  IMAD.X R70, RZ, RZ, R147, P0 ;  /* 0x000000ffff467224 */ /* 0x000fe200000e0693 */
[----:B------:R-:W-:Y:S01]  /*25a0*/  IADD3 R66, P1, R63, 0x40, RZ ;  /* 0x000000403f427810 */ /* 0x000fe20007f3e0ff */
[----:B------:R-:W-:Y:S01]  /*25b0*/  IMAD R111, R121, 0x30, RZ ;  /* 0x00000030796f7824 */ /* 0x000fe200078e02ff */
[----:B------:R-:W-:Y:S01]  /*25c0*/  IADD3.X R91, R93, UR13, RZ, P4, !PT ;  /* 0x0000000d5d5b7c10 */ /* 0x000fe2000a7fe4ff */
[----:B------:R-:W-:Y:S01]  /*25d0*/  IMAD.IADD R109, R119, 0x1, R110 ;  /* 0x00000001776d7824 */ /* 0x000fe200078e026e */
[----:B------:R-:W-:Y:S01]  /*25e0*/  IADD3.X R93, R93, UR11, RZ, P2, !PT ;  /* 0x0000000b5d5d7c10 */ /* 0x000fe200097fe4ff */
[----:B------:R-:W-:Y:S01]  /*25f0*/  IMAD.WIDE.U32 R140, R140, 0x20, RZ ;  /* 0x000000208c8c7825 */ /* 0x000fe200078e00ff */
[----:B------:R-:W-:Y:S01]  /*2600*/  IADD3 R73, P0, R148, R71, RZ ;  /* 0x0000004794497210 */ /* 0x000fe20007f1e0ff */
[----:B------:R-:W-:Y:S01]  /*2610*/  UIADD3 UR28, UR19, UR14, URZ ;  /* 0x0000000e131c7290 */ /* 0x000fe2000fffe03f */
[-C--:B------:R-:W-:Y:S01]  /*2620*/  IADD3 R68, P2, R66, R63.reuse, RZ ;  /* 0x0000003f42447210 */ /* 0x080fe20007f5e0ff */
[----:B------:R-:W-:Y:S01]  /*2630*/  IMAD.SHL.U32 R79, R8, 0x2, RZ ;  /* 0x00000002084f7824 */ /* 0x000fe200078e00ff */
[----:B------:R-:W-:Y:S01]  /*2640*/  IADD3.X R67, RZ, R60, RZ, P1, !PT ;  /* 0x0000003cff437210 */ /* 0x000fe20000ffe4ff */
[----:B------:R-:W-:Y:S01]  /*2650*/  IMAD.X R72, R147, 0x1, R70, P0 ;  /* 0x0000000193487824 */ /* 0x000fe200000e0646 */
[----:B------:R-:W-:Y:S01]  /*2660*/  IADD3 R75, P1, R68, R63, RZ ;  /* 0x0000003f444b7210 */ /* 0x000fe20007f3e0ff */
[----:B------:R-:W-:Y:S01]  /*2670*/  VIADD R58, R128, 0x10 ;  /* 0x00000010803a7836 */ /* 0x000fe20000000000 */
[----:B------:R-:W-:Y:S01]  /*2680*/  IADD3 R77, P0, R148, R73, RZ ;  /* 0x00000049944d7210 */ /* 0x000fe20007f1e0ff */
[----:B------:R-:W-:Y:S01]  /*2690*/  IMAD.X R69, R67, 0x1, R60, P2 ;  /* 0x0000000143457824 */ /* 0x000fe200010e063c */
[----:B------:R-:W-:Y:S01]  /*26a0*/  SHF.L.U64.HI R78, R8, 0x1, R78 ;  /* 0x00000001084e7819 */ /* 0x000fe2000001024e */
[C---:B------:R-:W-:Y:S01]  /*26b0*/  VIADD R57, R128.reuse, 0x20 ;  /* 0x0000002080397836 */ /* 0x040fe20000000000 */
[----:B------:R-:W-:Y:S01]  /*26c0*/  IADD3 R80, R139, R7, RZ ;  /* 0x000000078b507210 */ /* 0x000fe20007ffe0ff */
[----:B------:R-:W-:Y:S01]  /*26d0*/  VIADD R56, R128, 0x30 ;  /* 0x0000003080387836 */ /* 0x000fe20000000000 */
[----:B------:R-:W-:Y:S01]  /*26e0*/  SHF.R.S32.HI R97, RZ, 0x1f, R112 ;  /* 0x0000001fff617819 */ /* 0x000fe20000011470 */
[----:B------:R-:W-:Y:S01]  /*26f0*/  IMAD.MOV.U32 R11, RZ, RZ, R104 ;  /* 0x000000ffff0b7224 */ /* 0x000fe200078e0068 */
[----:B------:R-:W-:Y:S01]  /*2700*/  SHF.R.S32.HI R96, RZ, 0x1f, R111 ;  /* 0x0000001fff607819 */ /* 0x000fe2000001146f */
[----:B------:R-:W-:Y:S01]  /*2710*/  IMAD.IADD R64, R141, 0x1, R5 ;  /* 0x000000018d407824 */ /* 0x000fe200078e0205 */
[----:B------:R-:W-:Y:S01]  /*2720*/  SHF.R.S32.HI R95, RZ, 0x1f, R110 ;  /* 0x0000001fff5f7819 */ /* 0x000fe2000001146e */
[----:B------:R-:W-:Y:S01]  /*2730*/  IMAD.X R74, R69, 0x1, R60, P1 ;  /* 0x00000001454a7824 */ /* 0x000fe200008e063c */
[----:B------:R-:W-:Y:S01]  /*2740*/  IADD3.X R76, R147, R72, RZ, P0, !PT ;  /* 0x00000048934c7210 */ /* 0x000fe200007fe4ff */
[----:B------:R-:W-:Y:S01]  /*2750*/  ULDC.64 UR10, c[0x0][0x248] ;  /* 0x00009200000a7ab9 */ /* 0x000fe20000000a00 */
[----:B------:R-:W-:Y:S01]  /*2760*/  SHF.R.S32.HI R94, RZ, 0x1f, R109 ;  /* 0x0000001fff5e7819 */ /* 0x000fe2000001146d */
[----:B------:R-:W-:Y:S01]  /*2770*/  USHF.L.U32 UR20, UR20, 0x1, URZ ;  /* 0x0000000114147899 */ /* 0x000fe2000800063f */
[----:B------:R-:W-:Y:S01]  /*2780*/  ULDC.64 UR12, c[0x0][0x230] ;  /* 0x00008c00000c7ab9 */ /* 0x000fe20000000a00 */
[----:B------:R-:W-:-:S10]  /*2790*/  ULDC.64 UR14, c[0x0][0x238] ;  /* 0x00008e00000e7ab9 */ /* 0x000fd40000000a00 */
.L_x_5638:
[----:B------:R-:W-:Y:S01]  /*27a0*/  IMAD.SHL.U32 R13, R11, 0x40, RZ ;  /* 0x000000400b0d7824 */ /* 0x000fe200078e00ff */
[----:B------:R-:W1:Y:S01]  /*27b0*/  LDC R0, c[0x0][0x340] ;  /* 0x0000d000ff007b82 */ /* 0x000e620000000800 */
[----:B------:R-:W-:Y:S02]  /*27c0*/  BSSY B0, `(.L_x_5570) ;  /* 0x0000011000007945 */ /* 0x000fe40003800000 */
[----:B------:R-:W-:Y:S04]  /*27d0*/  VIADD R12, R13, 0xffffffc0 ;  /* 0xffffffc00d0c7836 */ /* 0x000fe80000000000 */
[--C-:B------:R-:W-:Y:S02]  /*27e0*/  IMAD.IADD R15, R53, 0x1, -R12.reuse ;  /* 0x00000001350f7824 */ /* 0x100fe400078e0a0c */
[----:B------:R-:W-:Y:S03]  /*27f0*/  IMAD.IADD R3, R61, 0x1, -R12 ;  /* 0x000000013d037824 */ /* 0x000fe600078e0a0c */
[-C--:B------:R-:W-:Y:S02]  /*2800*/  ISETP.GE.AND P6, PT, R128, R15.reuse, PT ;  /* 0x0000000f8000720c */ /* 0x080fe40003fc6270 */
[----:B------:R-:W-:Y:S02]  /*2810*/  ISETP.GE.AND P4, PT, R58, R15, PT ;  /* 0x0000000f3a00720c */ /* 0x000fe40003f86270 */
[----:B------:R-:W-:Y:S02]  /*2820*/  ISETP.GE.AND P6, PT, R128, R3, !P6 ;  /* 0x000000038000720c */ /* 0x000fe400077c6270 */
[C---:B------:R-:W-:Y:S02]  /*2830*/  ISETP.GE.AND P2, PT, R57.reuse, R15, PT ;  /* 0x0000000f3900720c */ /* 0x040fe40003f46270 */
[-C--:B------:R-:W-:Y:S02]  /*2840*/  ISETP.GE.AND P4, PT, R58, R3.reuse, !P4 ;  /* 0x000000033a00720c */ /* 0x080fe40006786270 */
[----:B------:R-:W-:Y:S07]  /*2850*/  ISETP.GE.AND P2, PT, R57, R3, !P2 ;  /* 0x000000033900720c */ /* 0x000fee0005746270 */
[----:B--234-:R-:W-:Y:S05]  /*2860*/  @!P6 BRA `(.L_x_5571) ;  /* 0x000000000018e947 */ /* 0x01cfea0003800000 */
[----:B------:R-:W-:Y:S02]  /*2870*/  ISETP.NE.AND P1, PT, R115, RZ, PT ;  /* 0x000000ff7300720c */ /* 0x000fe40003f25270 */
[----:B------:R-:W-:Y:S11]  /*2880*/  ISETP.NE.AND P0, PT, R114, RZ, PT ;  /* 0x000000ff7200720c */ /* 0x000ff60003f05270 */
[----:B------:R-:W2:Y:S04]  /*2890*/  @P1 LDG.E.128 R16, desc[UR6][R86.64] ;  /* 0x0000000656101981 */ /* 0x000ea8000c1e1d00 */
[----:B--2---:R2:W-:Y:S04]  /*28a0*/  @P1 STG.E.128 desc[UR6][R84.64], R16 ;  /* 0x0000001054001986 */ /* 0x0045e8000c101d06 */
[----:B------:R-:W3:Y:S04]  /*28b0*/  @P0 LDG.E.128 R4, desc[UR6][R86.64+0x80] ;  /* 0x0000800656040981 */ /* 0x000ee8000c1e1d00 */
[----:B---3--:R2:W-:Y:S02]  /*28c0*/  @P0 STG.E.128 desc[UR6][R84.64+0x80], R4 ;  /* 0x0000800454000986 */ /* 0x0085e4000c101d06 */
.L_x_5571:
[----:B------:R-:W-:Y:S05]  /*28d0*/  BSYNC B0 ;  /* 0x0000000000007941 */ /* 0x000fea0003800000 */
.L_x_5570:
[----:B------:R-:W-:Y:S04]  /*28e0*/  BSSY B0, `(.L_x_5572) ;  /* 0x000000c000007945 */ /* 0x000fe80003800000 */
[----:B------:R-:W-:Y:S05]  /*28f0*/  @!P4 BRA `(.L_x_5573) ;  /* 0x000000000028c947 */ /* 0x000fea0003800000 */
[----:B------:R-:W-:Y:S02]  /*2900*/  ISETP.NE.AND P1, PT, R115, RZ, PT ;  /* 0x000000ff7300720c */ /* 0x000fe40003f25270 */
[----:B------:R-:W-:Y:S02]  /*2910*/  IADD3 R22, P0, R86, UR22, RZ ;  /* 0x0000001656167c10 */ /* 0x000fe4000ff1e0ff */
[----:B------:R-:W-:Y:S02]  /*2920*/  LEA R20, P5, R150, R84, 0x1 ;  /* 0x0000005496147211 */ /* 0x000fe400078a08ff */
[----:B------:R-:W-:Y:S02]  /*2930*/  IADD3.X R23, R87, UR21, RZ, P0, !PT ;  /* 0x0000001557177c10 */ /* 0x000fe400087fe4ff */
[----:B------:R-:W-:Y:S02]  /*2940*/  ISETP.NE.AND P0, PT, R114, RZ, PT ;  /* 0x000000ff7200720c */ /* 0x000fe40003f05270 */
[----:B------:R-:W-:Y:S03]  /*2950*/  LEA.HI.X R21, R150, R85, R149, 0x1, P5 ;  /* 0x0000005596157211 */ /* 0x000fe600028f0c95 */
[----:B--2---:R-:W2:Y:S04]  /*2960*/  @P1 LDG.E.128 R16, desc[UR6][R22.64] ;  /* 0x0000000616101981 */ /* 0x004ea8000c1e1d00 */
[----:B--2---:R3:W-:Y:S04]  /*2970*/  @P1 STG.E.128 desc[UR6][R20.64], R16 ;  /* 0x0000001014001986 */ /* 0x0047e8000c101d06 */
[----:B------:R-:W2:Y:S04]  /*2980*/  @P0 LDG.E.128 R4, desc[UR6][R22.64+0x80] ;  /* 0x0000800616040981 */ /* 0x000ea8000c1e1d00 */
[----:B--2---:R3:W-:Y:S02]  /*2990*/  @P0 STG.E.128 desc[UR6][R20.64+0x80], R4 ;  /* 0x0000800414000986 */ /* 0x0047e4000c101d06 */
.L_x_5573:
[----:B------:R-:W-:Y:S05]  /*29a0*/  BSYNC B0 ;  /* 0x0000000000007941 */ /* 0x000fea0003800000 */
.L_x_5572:
[----:B------:R-:W-:Y:S04]  /*29b0*/  BSSY B0, `(.L_x_5574) ;  /* 0x000000c000007945 */ /* 0x000fe80003800000 */
[----:B------:R-:W-:Y:S05]  /*29c0*/  @!P2 BRA `(.L_x_5575) ;  /* 0x000000000028a947 */ /* 0x000fea0003800000 */
[----:B------:R-:W-:Y:S02]  /*29d0*/  ISETP.NE.AND P1, PT, R115, RZ, PT ;  /* 0x000000ff7300720c */ /* 0x000fe40003f25270 */
[----:B------:R-:W-:Y:S02]  /*29e0*/  IADD3 R22, P0, R86, UR20, RZ ;  /* 0x0000001456167c10 */ /* 0x000fe4000ff1e0ff */
[----:B---3--:R-:W-:Y:S02]  /*29f0*/  IADD3 R20, P5, R84, R79, RZ ;  /* 0x0000004f54147210 */ /* 0x008fe40007fbe0ff */
[----:B------:R-:W-:Y:S02]  /*2a00*/  IADD3.X R23, R87, UR26, RZ, P0, !PT ;  /* 0x0000001a57177c10 */ /* 0x000fe400087fe4ff */
[----:B------:R-:W-:Y:S01]  /*2a10*/  ISETP.NE.AND P0, PT, R114, RZ, PT ;  /* 0x000000ff7200720c */ /* 0x000fe20003f05270 */
[----:B------:R-:W-:Y:S04]  /*2a20*/  IMAD.X R21, R85, 0x1, R78, P5 ;  /* 0x0000000155157824 */ /* 0x000fe800028e064e */
[----:B--2---:R-:W2:Y:S04]  /*2a30*/  @P1 LDG.E.128 R16, desc[UR6][R22.64] ;  /* 0x0000000616101981 */ /* 0x004ea8000c1e1d00 */
[----:B--2---:R4:W-:Y:S04]  /*2a40*/  @P1 STG.E.128 desc[UR6][R20.64], R16 ;  /* 0x0000001014001986 */ /* 0x0049e8000c101d06 */
[----:B------:R-:W2:Y:S04]  /*2a50*/  @P0 LDG.E.128 R4, desc[UR6][R22.64+0x80] ;  /* 0x0000800616040981 */ /* 0x000ea8000c1e1d00 */
[----:B--2---:R4:W-:Y:S02]  /*2a60*/  @P0 STG.E.128 desc[UR6][R20.64+0x80], R4 ;  /* 0x0000800414000986 */ /* 0x0049e4000c101d06 */
.L_x_5575:
[----:B------:R-:W-:Y:S05]  /*2a70*/  BSYNC B0 ;  /* 0x0000000000007941 */ /* 0x000fea0003800000 */
.L_x_5574:
[C---:B------:R-:W-:Y:S01]  /*2a80*/  ISETP.GE.AND P1, PT, R56.reuse, R15, PT ;  /* 0x0000000f3800720c */ /* 0x040fe20003f26270 */
[----:B------:R-:W-:Y:S03]  /*2a90*/  BSSY B0, `(.L_x_5576) ;  /* 0x000000f000007945 */ /* 0x000fe60003800000 */
[----:B------:R-:W-:Y:S01]  /*2aa0*/  ISETP.GE.AND P1, PT, R56, R3, !P1 ;  /* 0x000000033800720c */ /* 0x000fe20004f26270 */
[----:B-1----:R-:W-:Y:S11]  /*2ab0*/  IMAD.U32 R3, R0, -0x40, RZ ;  /* 0xffffffc000037824 */ /* 0x002ff600078e00ff */
[----:B------:R-:W-:Y:S01]  /*2ac0*/  @!UPT UIADD3 URZ, URZ, URZ, URZ ;  /* 0x0000003f3f3ff290 */ /* 0x000fe2000fffe03f */
[----:B------:R-:W-:Y:S05]  /*2ad0*/  @!P1 BRA `(.L_x_5577) ;  /* 0x0000000000289947 */ /* 0x000fea0003800000 */
[----:B------:R-:W-:Y:S02]  /*2ae0*/  ISETP.NE.AND P5, PT, R115, RZ, PT ;  /* 0x000000ff7300720c */ /* 0x000fe40003fa5270 */
[----:B---34-:R-:W-:Y:S04]  /*2af0*/  IADD3 R20, P0, R86, UR18, RZ ;  /* 0x0000001256147c10 */ /* 0x018fe8000ff1e0ff */
[----:B------:R-:W-:Y:S02]  /*2b00*/  IADD3.X R21, R87, UR28, RZ, P0, !PT ;  /* 0x0000001c57157c10 */ /* 0x000fe400087fe4ff */
[----:B------:R-:W-:Y:S05]  /*2b10*/  IADD3 R14, P0, R84, R138, RZ ;  /* 0x0000008a540e7210 */ /* 0x000fea0007f1e0ff */
[----:B--2---:R-:W2:Y:S01]  /*2b20*/  @P5 LDG.E.128 R16, desc[UR6][R20.64] ;  /* 0x0000000614105981 */ /* 0x004ea2000c1e1d00 */
[----:B------:R-:W-:Y:S01]  /*2b30*/  IMAD.X R15, R85, 0x1, R80, P0 ;  /* 0x00000001550f7824 */ /* 0x000fe200000e0650 */
[----:B------:R-:W-:Y:S04]  /*2b40*/  ISETP.NE.AND P0, PT, R114, RZ, PT ;  /* 0x000000ff7200720c */ /* 0x000fe80003f05270 */
[----:B--2---:R1:W-:Y:S09]  /*2b50*/  @P5 STG.E.128 desc[UR6][R14.64], R16 ;  /* 0x000000100e005986 */ /* 0x0043f2000c101d06 */
[----:B------:R-:W2:Y:S04]  /*2b60*/  @P0 LDG.E.128 R4, desc[UR6][R20.64+0x80] ;  /* 0x0000800614040981 */ /* 0x000ea8000c1e1d00 */
[----:B--2---:R1:W-:Y:S02]  /*2b70*/  @P0 STG.E.128 desc[UR6][R14.64+0x80], R4 ;  /* 0x000080040e000986 */ /* 0x0043e4000c101d06 */
.L_x_5577:
[----:B------:R-:W-:Y:S05]  /*2b80*/  BSYNC B0 ;  /* 0x0000000000007941 */ /* 0x000fea0003800000 */
.L_x_5576:
[----:B------:R-:W-:Y:S02]  /*2b90*/  ISETP.NE.AND P5, PT, RZ, UR4, PT ;  /* 0x00000004ff007c0c */ /* 0x000fe4000bfa5270 */
[C---:B------:R-:W-:Y:S04]  /*2ba0*/  LEA R86, P0, R3.reuse, R86, 0x1 ;  /* 0x0000005603567211 */ /* 0x040fe800078008ff */
[----:B------:R-:W-:Y:S07]  /*2bb0*/  LEA.HI.X.SX32 R87, R3, R87, 0x1, P0 ;  /* 0x0000005703577211 */ /* 0x000fee00000f0eff */
[----:B------:R-:W-:Y:S05]  /*2bc0*/  @!P5 BRA `(.L_x_5578) ;  /* 0x0000005000c8d947 */ /* 0x000fea0003800000 */
[----:B------:R-:W-:Y:S11]  /*2bd0*/  ISETP.NE.AND P0, PT, RZ, UR25, PT ;  /* 0x00000019ff007c0c */ /* 0x000ff6000bf05270 */
[----:B------:R-:W-:Y:S02]  /*2be0*/  @!UPT UIADD3 URZ, URZ, URZ, URZ ;  /* 0x0000003f3f3ff290 */ /* 0x000fe4000fffe03f */
[----:B------:R-:W-:Y:S05]  /*2bf0*/  @!P0 BRA `(.L_x_5579) ;  /* 0x0000001c00b08947 */ /* 0x000fea0003800000 */
[----:B------:R-:W-:Y:S04]  /*2c00*/  BSSY B1, `(.L_x_5580) ;  /* 0x000006f000017945 */ /* 0x000fe80003800000 */
[----:B------:R-:W-:Y:S05]  /*2c10*/  @!P6 BRA `(.L_x_5581) ;  /* 0x0000000400b4e947 */ /* 0x000fea0003800000 */
[----:B------:R-:W5:Y:S01]  /*2c20*/  LDC R3, c[0x0][0x2d0] ;  /* 0x0000b400ff037b82 */ /* 0x000f620000000800 */
[----:B------:R-:W-:Y:S01]  /*2c30*/  BSSY B0, `(.L_x_5582) ;  /* 0x0000037000007945 */ /* 0x000fe20003800000 */
[-C--:B-----5:R-:W-:Y:S02]  /*2c40*/  ISETP.GE.AND P0, PT, R102, R3.reuse, PT ;  /* 0x000000036600720c */ /* 0x0a0fe40003f06270 */
[----:B------:R-:W-:Y:S11]  /*2c50*/  ISETP.GE.AND P5, PT, R100, R3, PT ;  /* 0x000000036400720c */ /* 0x000ff60003fa6270 */
[----:B------:R-:W-:Y:S05]  /*2c60*/  @P0 BRA `(.L_x_5583) ;  /* 0x0000000000cc0947 */ /* 0x000fea0003800000 */
[----:B------:R-:W-:Y:S01]  /*2c70*/  ISETP.GE.AND P0, PT, R102, UR4, PT ;  /* 0x0000000466007c0c */ /* 0x000fe2000bf06270 */
[----:B-1234-:R-:W2:Y:S01]  /*2c80*/  LDG.E.128 R16, desc[UR6][R88.64] ;  /* 0x0000000658107981 */ /* 0x01eea2000c1e1d00 */
[----:B------:R-:W-:Y:S11]  /*2c90*/  MOV R83, R81 ;  /* 0x0000005100537202 */ /* 0x000ff60000000f00 */
[----:B------:R-:W-:Y:S01]  /*2ca0*/  @!P0 MOV R8, R10 ;  /* 0x0000000a00088202 */ /* 0x000fe20000000f00 */
[----:B------:R-:W3:Y:S06]  /*2cb0*/  @!P0 LDG.E.64 R24, desc[UR6][R42.64] ;  /* 0x000000062a188981 */ /* 0x000eec000c1e1b00 */
[----:B------:R1:W4:Y:S01]  /*2cc0*/  @!P0 LDG.E.64 R6, desc[UR6][R8.64] ;  /* 0x0000000608068981 */ /* 0x000322000c1e1b00 */
[----:B---3--:R-:W-:Y:S01]  /*2cd0*/  @!P0 HADD2.F32 R22, -RZ, R24.H0_H0 ;  /* 0x20000018ff168230 */ /* 0x008fe20000004100 */
[----:B--2---:R-:W-:Y:S01]  /*2ce0*/  @!P0 MOV R5, R16 ;  /* 0x0000001000058202 */ /* 0x004fe20000000f00 */
[--C-:B------:R-:W-:Y:S01]  /*2cf0*/  @!P0 HADD2.F32 R23, -RZ, R25.reuse.H0_H0 ;  /* 0x20000019ff178230 */ /* 0x100fe20000004100 */
[----:B-1----:R-:W-:Y:S01]  /*2d00*/  @!P0 MOV R8, R18 ;  /* 0x0000001200088202 */ /* 0x002fe20000000f00 */
[----:B------:R-:W-:Y:S02]  /*2d10*/  @!P0 HADD2.F32 R27, -RZ, R25.H1_H1 ;  /* 0x30000019ff1b8230 */ /* 0x000fe40000004100 */
[--C-:B------:R-:W-:Y:S02]  /*2d20*/  @!P0 HADD2.F32 R21, -RZ, R5.reuse.H1_H1 ;  /* 0x30000005ff158230 */ /* 0x100fe40000004100 */
[--C-:B----4-:R-:W-:Y:S02]  /*2d30*/  @!P0 HADD2.F32 R20, -RZ, R6.reuse.H0_H0 ;  /* 0x20000006ff148230 */ /* 0x110fe40000004100 */
[----:B------:R-:W-:Y:S02]  /*2d40*/  @!P0 HADD2.F32 R15, -RZ, R5.H0_H0 ;  /* 0x20000005ff0f8230 */ /* 0x000fe40000004100 */
[----:B------:R-:W-:Y:S01]  /*2d50*/  @!P0 HADD2.F32 R14, -RZ, R6.H1_H1 ;  /* 0x30000006ff0e8230 */ /* 0x000fe20000004100 */
[----:B------:R-:W-:Y:S01]  /*2d60*/  @!P0 MOV R6, R19 ;  /* 0x0000001300068202 */ /* 0x000fe20000000f00 */
[-C--:B------:R-:W-:Y:S01]  /*2d70*/  @!P0 FMUL.FTZ R29, R21, R20.reuse ;  /* 0x00000014151d8220 */ /* 0x080fe20000410000 */
[C---:B------:R-:W-:Y:S01]  /*2d80*/  @!P0 FMUL.FTZ R0, R15.reuse, R20 ;  /* 0x000000140f008220 */ /* 0x040fe20000410000 */
[----:B------:R-:W-:Y:S01]  /*2d90*/  @!P0 MOV R20, R17 ;  /* 0x0000001100148202 */ /* 0x000fe20000000f00 */
[--C-:B------:R-:W-:Y:S02]  /*2da0*/  @!P0 HADD2.F32 R5, -RZ, R7.reuse.H0_H0 ;  /* 0x20000007ff058230 */ /* 0x100fe40000004100 */
[-C--:B------:R-:W-:Y:S01]  /*2db0*/  @!P0 FFMA.FTZ R29, R15, R22.reuse, -R29 ;  /* 0x000000160f1d8223 */ /* 0x080fe2000001081d */
[----:B------:R-:W-:Y:S01]  /*2dc0*/  @!P0 FFMA.FTZ R0, R21, R22, R0 ;  /* 0x0000001615008223 */ /* 0x000fe20000010000 */
[----:B------:R-:W-:Y:S02]  /*2dd0*/  @!P0 HADD2.F32 R22, -RZ, R8.H1_H1 ;  /* 0x30000008ff168230 */ /* 0x000fe40000004100 */
[----:B------:R-:W-:Y:S02]  /*2de0*/  @!P0 HADD2.F32 R15, -RZ, R20.H0_H0 ;  /* 0x20000014ff0f8230 */ /* 0x000fe40000004100 */
[----:B------:R-:W-:Y:S01]  /*2df0*/  @!P0 F2FP.F16.F32.PACK_AB R29, R0, R29 ;  /* 0x0000001d001d823e */ /* 0x000fe200000000ff */
[----:B------:R-:W-:Y:S02]  /*2e00*/  @!P0 HADD2.F32 R8, -RZ, R8.H0_H0 ;  /* 0x20000008ff088230 */ /* 0x000fe40000004100 */
[----:B------:R-:W-:Y:S01]  /*2e10*/  @!P0 FMUL.FTZ R26, R22, R5 ;  /* 0x00000005161a8220 */ /* 0x000fe20000410000 */
[----:B------:R-:W-:Y:S01]  /*2e20*/  @!P0 HADD2.F32 R25, -RZ, R6.H1_H1 ;  /* 0x30000006ff198230 */ /* 0x000fe20000004100 */
[----:B------:R-:W-:Y:S01]  /*2e30*/  @!P0 MOV R16, R29 ;  /* 0x0000001d00108202 */ /* 0x000fe20000000f00 */
[----:B------:R-:W-:Y:S02]  /*2e40*/  @!P0 HADD2.F32 R21, -RZ, R20.H1_H1 ;  /* 0x30000014ff158230 */ /* 0x000fe40000004100 */
[-C--:B------:R-:W-:Y:S01]  /*2e50*/  @!P0 FMUL.FTZ R2, R15, R14.reuse ;  /* 0x0000000e0f028220 */ /* 0x080fe20000410000 */
[----:B------:R-:W-:Y:S02]  /*2e60*/  @!P0 HADD2.F32 R6, -RZ, R6.H0_H0 ;  /* 0x20000006ff068230 */ /* 0x000fe40000004100 */
[C---:B------:R-:W-:Y:S01]  /*2e70*/  @!P0 FMUL.FTZ R3, R8.reuse, R5 ;  /* 0x0000000508038220 */ /* 0x040fe20000410000 */
[----:B------:R-:W-:Y:S02]  /*2e80*/  @!P0 HADD2.F32 R7, -RZ, R7.H1_H1 ;  /* 0x30000007ff078230 */ /* 0x000fe40000004100 */
[----:B------:R-:W-:Y:S01]  /*2e90*/  @!P0 FMUL.FTZ R31, R21, R14 ;  /* 0x0000000e151f8220 */ /* 0x000fe20000410000 */
[----:B------:R-:W-:Y:S02]  /*2ea0*/  @!P0 HADD2.F32 R24, -RZ, R24.H1_H1 ;  /* 0x30000018ff188230 */ /* 0x000fe40000004100 */
[----:B------:R-:W-:Y:S01]  /*2eb0*/  @!P0 FFMA.FTZ R26, R8, R23, -R26 ;  /* 0x00000017081a8223 */ /* 0x000fe2000001081a */
[-C--:B------:R-:W-:Y:S01]  /*2ec0*/  @!P0 FMUL.FTZ R33, R25, R7.reuse ;  /* 0x0000000719218220 */ /* 0x080fe20000410000 */
[----:B------:R-:W-:Y:S01]  /*2ed0*/  @!P0 FMUL.FTZ R4, R6, R7 ;  /* 0x0000000706048220 */ /* 0x000fe20000410000 */
[-C--:B------:R-:W-:Y:S01]  /*2ee0*/  @!P0 FFMA.FTZ R2, R21, R24.reuse, R2 ;  /* 0x0000001815028223 */ /* 0x080fe20000010002 */
[----:B------:R-:W-:Y:S01]  /*2ef0*/  @!P0 FFMA.FTZ R3, R22, R23, R3 ;  /* 0x0000001716038223 */ /* 0x000fe20000010003 */
        /* <DEDUP_REMOVED lines=10> */
.L_x_5583:
[----:B------:R-:W-:Y:S05]  /*2fa0*/  BSYNC B0 ;  /* 0x0000000000007941 */ /* 0x000fea0003800000 */
.L_x_5582:
        /* <DEDUP_REMOVED lines=52> */
.L_x_5581:
[----:B------:R-:W-:Y:S05]  /*32f0*/  BSYNC B1 ;  /* 0x0000000000017941 */ /* 0x000fea0003800000 */
.L_x_5580:
[----:B------:R-:W-:Y:S04]  /*3300*/  BSSY B1, `(.L_x_5584) ;  /* 0x0000079000017945 */ /* 0x000fe80003800000 */
[----:B------:R-:W-:Y:S05]  /*3310*/  @!P4 BRA `(.L_x_5585) ;  /* 0x0000000400dcc947 */ /* 0x000fea0003800000 */
[C---:B------:R-:W-:Y:S01]  /*3320*/  SHF.L.U64.HI R0, R119.reuse, 0x1, R99 ;  /* 0x0000000177007819 */ /* 0x040fe20000010263 */
[----:B------:R-:W5:Y:S01]  /*3330*/  LDC R3, c[0x0][0x2d0] ;  /* 0x0000b400ff037b82 */ /* 0x000f620000000800 */
[----:B-1234-:R-:W-:Y:S01]  /*3340*/  IMAD.SHL.U32 R5, R119, 0x2, RZ ;  /* 0x0000000277057824 */ /* 0x01efe200078e00ff */
[----:B------:R-:W-:Y:S04]  /*3350*/  BSSY B0, `(.L_x_5586) ;  /* 0x000003d000007945 */ /* 0x000fe80003800000 */
[C---:B------:R-:W-:Y:S02]  /*3360*/  IADD3 R30, P6, R5.reuse, R42, RZ ;  /* 0x0000002a051e7210 */ /* 0x040fe40007fde0ff */
[----:B------:R-:W-:Y:S03]  /*3370*/  IADD3 R14, P5, R5, R10, RZ ;  /* 0x0000000a050e7210 */ /* 0x000fe60007fbe0ff */
[C---:B------:R-:W-:Y:S02]  /*3380*/  IMAD.X R31, R0.reuse, 0x1, R43, P6 ;  /* 0x00000001001f7824 */ /* 0x040fe400030e062b */
[----:B------:R-:W-:Y:S01]  /*3390*/  IMAD.X R15, R0, 0x1, R9, P5 ;  /* 0x00000001000f7824 */ /* 0x000fe200028e0609 */
[-C--:B-----5:R-:W-:Y:S02]  /*33a0*/  ISETP.GE.AND P0, PT, R102, R3.reuse, PT ;  /* 0x000000036600720c */ /* 0x0a0fe40003f06270 */
[----:B------:R-:W-:Y:S11]  /*33b0*/  ISETP.GE.AND P4, PT, R100, R3, PT ;  /* 0x000000036400720c */ /* 0x000ff60003f86270 */
[----:B------:R-:W-:Y:S05]  /*33c0*/  @P0 BRA `(.L_x_5587) ;  /* 0x0000000000d40947 */ /* 0x000fea0003800000 */
[C---:B------:R-:W-:Y:S02]  /*33d0*/  LEA R32, P5, R63.reuse, R88, 0x1 ;  /* 0x000000583f207211 */ /* 0x040fe400078a08ff */
[----:B------:R-:W-:Y:S02]  /*33e0*/  ISETP.GE.AND P0, PT, R102, UR4, PT ;  /* 0x0000000466007c0c */ /* 0x000fe4000bf06270 */
[----:B------:R-:W-:Y:S02]  /*33f0*/  LEA.HI.X R33, R63, R89, R60, 0x1, P5 ;  /* 0x000000593f217211 */ /* 0x000fe400028f0c3c */
[----:B------:R-:W-:Y:S03]  /*3400*/  LEA R34, P5, R148, R82, 0x1 ;  /* 0x0000005294227211 */ /* 0x000fe600078a08ff */
[----:B------:R-:W2:Y:S08]  /*3410*/  LDG.E.128 R16, desc[UR6][R32.64] ;  /* 0x0000000620107981 */ /* 0x000eb0000c1e1d00 */
[----:B------:R-:W3:Y:S06]  /*3420*/  @!P0 LDG.E.64 R6, desc[UR6][R14.64] ;  /* 0x000000060e068981 */ /* 0x000eec000c1e1b00 */
[----:B------:R-:W4:Y:S01]  /*3430*/  @!P0 LDG.E.64 R28, desc[UR6][R30.64] ;  /* 0x000000061e1c8981 */ /* 0x000f22000c1e1b00 */
[--C-:B---3--:R-:W-:Y:S01]  /*3440*/  @!P0 HADD2.F32 R21, -RZ, R6.reuse.H0_H0 ;  /* 0x20000006ff158230 */ /* 0x108fe20000004100 */
[----:B--2---:R-:W-:Y:S01]  /*3450*/  @!P0 MOV R5, R16 ;  /* 0x0000001000058202 */ /* 0x004fe20000000f00 */
[----:B------:R-:W-:Y:S01]  /*3460*/  @!P0 HADD2.F32 R8, -RZ, R6.H1_H1 ;  /* 0x30000006ff088230 */ /* 0x000fe20000004100 */
[----:B------:R-:W-:Y:S03]  /*3470*/  @!P0 MOV R6, R19 ;  /* 0x0000001300068202 */ /* 0x000fe60000000f00 */
[--C-:B------:R-:W-:Y:S02]  /*3480*/  @!P0 HADD2.F32 R23, -RZ, R5.reuse.H1_H1 ;  /* 0x30000005ff178230 */ /* 0x100fe40000004100 */
[----:B------:R-:W-:Y:S02]  /*3490*/  @!P0 HADD2.F32 R20, -RZ, R5.H0_H0 ;  /* 0x20000005ff148230 */ /* 0x000fe40000004100 */
[----:B----4-:R-:W-:Y:S02]  /*34a0*/  @!P0 HADD2.F32 R25, -RZ, R28.H0_H0 ;  /* 0x2000001cff198230 */ /* 0x010fe40000004100 */
[CC--:B------:R-:W-:Y:S01]  /*34b0*/  @!P0 FMUL.FTZ R33, R23.reuse, R21.reuse ;  /* 0x0000001517218220 */ /* 0x0c0fe20000410000 */
[--C-:B------:R-:W-:Y:S02]  /*34c0*/  @!P0 HADD2.F32 R5, -RZ, R7.reuse.H0_H0 ;  /* 0x20000007ff058230 */ /* 0x100fe40000004100 */
[C---:B------:R-:W-:Y:S01]  /*34d0*/  @!P0 FMUL.FTZ R0, R20.reuse, R21 ;  /* 0x0000001514008220 */ /* 0x040fe20000410000 */
[----:B------:R-:W-:Y:S01]  /*34e0*/  @!P0 MOV R21, R17 ;  /* 0x0000001100158202 */ /* 0x000fe20000000f00 */
[-C--:B------:R-:W-:Y:S01]  /*34f0*/  @!P0 FFMA.FTZ R33, R20, R25.reuse, -R33 ;  /* 0x0000001914218223 */ /* 0x080fe20000010821 */
[----:B------:R-:W-:Y:S01]  /*3500*/  @!P0 MOV R20, R18 ;  /* 0x0000001200148202 */ /* 0x000fe20000000f00 */
[----:B------:R-:W-:Y:S02]  /*3510*/  @!P0 HADD2.F32 R7, -RZ, R7.H1_H1 ;  /* 0x30000007ff078230 */ /* 0x000fe40000004100 */
[----:B------:R-:W-:Y:S01]  /*3520*/  @!P0 FFMA.FTZ R0, R23, R25, R0 ;  /* 0x0000001917008223 */ /* 0x000fe20000010000 */
[--C-:B------:R-:W-:Y:S02]  /*3530*/  @!P0 HADD2.F32 R23, -RZ, R21.reuse.H1_H1 ;  /* 0x30000015ff178230 */ /* 0x100fe40000004100 */
[----:B------:R-:W-:Y:S02]  /*3540*/  @!P0 HADD2.F32 R21, -RZ, R21.H0_H0 ;  /* 0x20000015ff158230 */ /* 0x000fe40000004100 */
[----:B------:R-:W-:Y:S01]  /*3550*/  @!P0 F2FP.F16.F32.PACK_AB R33, R0, R33 ;  /* 0x000000210021823e */ /* 0x000fe200000000ff */
[--C-:B------:R-:W-:Y:S02]  /*3560*/  @!P0 HADD2.F32 R24, -RZ, R20.reuse.H1_H1 ;  /* 0x30000014ff188230 */ /* 0x100fe40000004100 */
[-C--:B------:R-:W-:Y:S01]  /*3570*/  @!P0 FMUL.FTZ R35, R23, R8.reuse ;  /* 0x0000000817238220 */ /* 0x080fe20000410000 */
[----:B------:R-:W-:Y:S01]  /*3580*/  @!P0 HADD2.F32 R20, -RZ, R20.H0_H0 ;  /* 0x20000014ff148230 */ /* 0x000fe20000004100 */
[----:B------:R-:W-:Y:S01]  /*3590*/  @!P0 MOV R16, R33 ;  /* 0x0000002100108202 */ /* 0x000fe20000000f00 */
[--C-:B------:R-:W-:Y:S02]  /*35a0*/  @!P0 HADD2.F32 R25, -RZ, R6.reuse.H1_H1 ;  /* 0x30000006ff198230 */ /* 0x100fe40000004100 */
[----:B------:R-:W-:Y:S01]  /*35b0*/  @!P0 FMUL.FTZ R2, R21, R8 ;  /* 0x0000000815028220 */ /* 0x000fe20000410000 */
[----:B------:R-:W-:Y:S02]  /*35c0*/  @!P0 HADD2.F32 R6, -RZ, R6.H0_H0 ;  /* 0x20000006ff068230 */ /* 0x000fe40000004100 */
[-C--:B------:R-:W-:Y:S01]  /*35d0*/  @!P0 FMUL.FTZ R3, R20, R5.reuse ;  /* 0x0000000514038220 */ /* 0x080fe20000410000 */
        /* <DEDUP_REMOVED lines=19> */
[----:B------:R1:W-:Y:S02]  /*3710*/  STG.E.128 desc[UR6][R34.64], R16 ;  /* 0x0000001022007986 */ /* 0x0003e4000c101d06 */
.L_x_5587:
[----:B------:R-:W-:Y:S05]  /*3720*/  BSYNC B0 ;  /* 0x0000000000007941 */ /* 0x000fea0003800000 */
.L_x_5586:
[----:B------:R-:W-:Y:S05]  /*3730*/  @P4 BRA `(.L_x_5585) ;  /* 0x0000000000d44947 */ /* 0x000fea0003800000 */
[----:B------:R-:W-:Y:S02]  /*3740*/  LEA R32, P4, R66, R88, 0x1 ;  /* 0x0000005842207211 */ /* 0x000fe400078808ff */
[----:B------:R-:W-:Y:S02]  /*3750*/  ISETP.GE.AND P0, PT, R100, UR4, PT ;  /* 0x0000000464007c0c */ /* 0x000fe4000bf06270 */
[----:B------:R-:W-:Y:S02]  /*3760*/  LEA.HI.X R33, R66, R89, R67, 0x1, P4 ;  /* 0x0000005942217211 */ /* 0x000fe400020f0c43 */
[----:B-1----:R-:W-:Y:S03]  /*3770*/  LEA R34, P4, R71, R82, 0x1 ;  /* 0x0000005247227211 */ /* 0x002fe600078808ff */
[----:B------:R-:W2:Y:S08]  /*3780*/  LDG.E.128 R16, desc[UR6][R32.64] ;  /* 0x0000000620107981 */ /* 0x000eb0000c1e1d00 */
[----:B------:R-:W3:Y:S06]  /*3790*/  @!P0 LDG.E.64 R6, desc[UR6][R14.64+0x40] ;  /* 0x000040060e068981 */ /* 0x000eec000c1e1b00 */
[----:B------:R-:W4:Y:S01]  /*37a0*/  @!P0 LDG.E.64 R28, desc[UR6][R30.64+0x40] ;  /* 0x000040061e1c8981 */ /* 0x000f22000c1e1b00 */
[--C-:B---3--:R-:W-:Y:S01]  /*37b0*/  @!P0 HADD2.F32 R21, -RZ, R6.reuse.H0_H0 ;  /* 0x20000006ff158230 */ /* 0x108fe20000004100 */
[----:B--2---:R-:W-:Y:S01]  /*37c0*/  @!P0 MOV R5, R16 ;  /* 0x0000001000058202 */ /* 0x004fe20000000f00 */
[----:B------:R-:W-:Y:S01]  /*37d0*/  @!P0 HADD2.F32 R8, -RZ, R6.H1_H1 ;  /* 0x30000006ff088230 */ /* 0x000fe20000004100 */
[----:B------:R-:W-:Y:S02]  /*37e0*/  @!P0 MOV R15, R17 ;  /* 0x00000011000f8202 */ /* 0x000fe40000000f00 */
[----:B------:R-:W-:Y:S01]  /*37f0*/  @!P0 MOV R14, R18 ;  /* 0x00000012000e8202 */ /* 0x000fe20000000f00 */
[--C-:B------:R-:W-:Y:S01]  /*3800*/  @!P0 HADD2.F32 R20, -RZ, R5.reuse.H0_H0 ;  /* 0x20000005ff148230 */ /* 0x100fe20000004100 */
[----:B------:R-:W-:Y:S01]  /*3810*/  @!P0 MOV R6, R19 ;  /* 0x0000001300068202 */ /* 0x000fe20000000f00 */
[----:B------:R-:W-:Y:S02]  /*3820*/  @!P0 HADD2.F32 R23, -RZ, R5.H1_H1 ;  /* 0x30000005ff178230 */ /* 0x000fe40000004100 */
[----:B----4-:R-:W-:Y:S02]  /*3830*/  @!P0 HADD2.F32 R25, -RZ, R28.H0_H0 ;  /* 0x2000001cff198230 */ /* 0x010fe40000004100 */
[CC--:B------:R-:W-:Y:S01]  /*3840*/  @!P0 FMUL.FTZ R0, R20.reuse, R21.reuse ;  /* 0x0000001514008220 */ /* 0x0c0fe20000410000 */
[--C-:B------:R-:W-:Y:S02]  /*3850*/  @!P0 HADD2.F32 R24, -RZ, R14.reuse.H1_H1 ;  /* 0x3000000eff188230 */ /* 0x100fe40000004100 */
[C---:B------:R-:W-:Y:S01]  /*3860*/  @!P0 FMUL.FTZ R33, R23.reuse, R21 ;  /* 0x0000001517218220 */ /* 0x040fe20000410000 */
[----:B------:R-:W-:Y:S02]  /*3870*/  @!P0 HADD2.F32 R5, -RZ, R7.H0_H0 ;  /* 0x20000007ff058230 */ /* 0x000fe40000004100 */
[-C--:B------:R-:W-:Y:S01]  /*3880*/  @!P0 FFMA.FTZ R0, R23, R25.reuse, R0 ;  /* 0x0000001917008223 */ /* 0x080fe20000010000 */
[--C-:B------:R-:W-:Y:S02]  /*3890*/  @!P0 HADD2.F32 R23, -RZ, R15.reuse.H1_H1 ;  /* 0x3000000fff178230 */ /* 0x100fe40000004100 */
[----:B------:R-:W-:Y:S01]  /*38a0*/  @!P0 FFMA.FTZ R33, R20, R25, -R33 ;  /* 0x0000001914218223 */ /* 0x000fe20000010821 */
[----:B------:R-:W-:Y:S02]  /*38b0*/  @!P0 HADD2.F32 R15, -RZ, R15.H0_H0 ;  /* 0x2000000fff0f8230 */ /* 0x000fe40000004100 */
[----:B------:R-:W-:Y:S01]  /*38c0*/  @!P0 FMUL.FTZ R26, R24, R5 ;  /* 0x00000005181a8220 */ /* 0x000fe20000410000 */
[----:B------:R-:W-:Y:S02]  /*38d0*/  @!P0 HADD2.F32 R14, -RZ, R14.H0_H0 ;  /* 0x2000000eff0e8230 */ /* 0x000fe40000004100 */
[-C--:B------:R-:W-:Y:S01]  /*38e0*/  @!P0 FMUL.FTZ R35, R23, R8.reuse ;  /* 0x0000000817238220 */ /* 0x080fe20000410000 */
[----:B------:R-:W-:Y:S01]  /*38f0*/  @!P0 F2FP.F16.F32.PACK_AB R33, R0, R33 ;  /* 0x000000210021823e */ /* 0x000fe200000000ff */
[--C-:B------:R-:W-:Y:S02]  /*3900*/  @!P0 HADD2.F32 R25, -RZ, R6.reuse.H1_H1 ;  /* 0x30000006ff198230 */ /* 0x100fe40000004100 */
[----:B------:R-:W-:Y:S01]  /*3910*/  @!P0 FMUL.FTZ R2, R15, R8 ;  /* 0x000000080f028220 */ /* 0x000fe20000410000 */
[----:B------:R-:W-:Y:S01]  /*3920*/  @!P0 HADD2.F32 R6, -RZ, R6.H0_H0 ;  /* 0x20000006ff068230 */ /* 0x000fe20000004100 */
[----:B------:R-:W-:Y:S01]  /*3930*/  @!P0 MOV R16, R33 ;  /* 0x0000002100108202 */ /* 0x000fe20000000f00 */
[----:B------:R-:W-:Y:S02]  /*3940*/  @!P0 HADD2.F32 R7, -RZ, R7.H1_H1 ;  /* 0x30000007ff078230 */ /* 0x000fe40000004100 */
[----:B------:R-:W-:Y:S01]  /*3950*/  @!P0 FMUL.FTZ R3, R14, R5 ;  /* 0x000000050e038220 */ /* 0x000fe20000410000 */
[----:B------:R-:W-:Y:S02]  /*3960*/  @!P0 HADD2.F32 R22, -RZ, R28.H1_H1 ;  /* 0x3000001cff168230 */ /* 0x000fe40000004100 */
        /* <DEDUP_REMOVED lines=18> */
.L_x_5585:
[----:B------:R-:W-:Y:S05]  /*3a90*/  BSYNC B1 ;  /* 0x0000000000017941 */ /* 0x000fea0003800000 */
.L_x_5584:
        /* <DEDUP_REMOVED lines=66> */
.L_x_5591:
[----:B------:R-:W-:Y:S05]  /*3ec0*/  BSYNC B0 ;  /* 0x0000000000007941 */ /* 0x000fea0003800000 */
.L_x_5590:
        /* <DEDUP_REMOVED lines=54> */
.L_x_5589:
[----:B------:R-:W-:Y:S05]  /*4230*/  BSYNC B1 ;  /* 0x0000000000017941 */ /* 0x000fea0003800000 */
.L_x_5588:
        /* <DEDUP_REMOVED lines=13> */
[----:B------:R-:W1:Y:S01]  /*4310*/  LDC.64 R32, c[0x0][0x338] ;  /* 0x0000ce00ff207b82 */ /* 0x000e620000000a00 */
[----:B------:R-:W-:Y:S02]  /*4320*/  ISETP.GE.AND P0, PT, R102, UR4, PT ;  /* 0x0000000466007c0c */ /* 0x000fe4000bf06270 */
[----:B------:R-:W-:Y:S11]  /*4330*/  MOV R83, R81 ;  /* 0x0000005100537202 */ /* 0x000ff60000000f00 */
[----:B------:R-:W2:Y:S06]  /*4340*/  @!P0 LDG.E.64 R22, desc[UR6][R30.64] ;  /* 0x000000061e168981 */ /* 0x000eac000c1e1b00 */
[----:B------:R-:W3:Y:S01]  /*4350*/  @!P0 LDG.E.64 R6, desc[UR6][R14.64] ;  /* 0x000000060e068981 */ /* 0x000ee2000c1e1b00 */
[----:B-1----:R-:W-:Y:S04]  /*4360*/  IMAD.WIDE.U32 R34, R32, 0x60, R88 ;  /* 0x0000006020227825 */ /* 0x002fe800078e0058 */
[----:B------:R-:W-:Y:S05]  /*4370*/  IMAD R33, R33, 0x60, RZ ;  /* 0x0000006021217824 */ /* 0x000fea00078e02ff */
[----:B------:R-:W-:Y:S02]  /*4380*/  IADD3 R35, R35, R33, RZ ;  /* 0x0000002123237210 */ /* 0x000fe40007ffe0ff */
[----:B------:R-:W1:Y:S03]  /*4390*/  LDC.64 R32, c[0x0][0x248] ;  /* 0x00009200ff207b82 */ /* 0x000e660000000a00 */
[----:B------:R-:W4:Y:S01]  /*43a0*/  LDG.E.128 R16, desc[UR6][R34.64] ;  /* 0x0000000622107981 */ /* 0x000f22000c1e1d00 */
[----:B-1----:R-:W-:Y:S04]  /*43b0*/  IMAD.WIDE.U32 R46, R32, 0x60, R82 ;  /* 0x00000060202e7825 */ /* 0x002fe800078e0052 */
[----:B------:R-:W-:Y:S05]  /*43c0*/  IMAD R33, R33, 0x60, RZ ;  /* 0x0000006021217824 */ /* 0x000fea00078e02ff */
[----:B------:R-:W-:Y:S01]  /*43d0*/  IADD3 R47, R47, R33, RZ ;  /* 0x000000212f2f7210 */ /* 0x000fe20007ffe0ff */
[--C-:B--2---:R-:W-:Y:S02]  /*43e0*/  @!P0 HADD2.F32 R27, -RZ, R23.reuse.H0_H0 ;  /* 0x20000017ff1b8230 */ /* 0x104fe40000004100 */
[----:B------:R-:W-:Y:S02]  /*43f0*/  @!P0 HADD2.F32 R29, -RZ, R23.H1_H1 ;  /* 0x30000017ff1d8230 */ /* 0x000fe40000004100 */
[----:B------:R-:W-:Y:S02]  /*4400*/  @!P0 HADD2.F32 R25, -RZ, R22.H0_H0 ;  /* 0x20000016ff198230 */ /* 0x000fe40000004100 */
[--C-:B---3--:R-:W-:Y:S02]  /*4410*/  @!P0 HADD2.F32 R21, -RZ, R6.reuse.H0_H0 ;  /* 0x20000006ff158230 */ /* 0x108fe40000004100 */
[----:B------:R-:W-:Y:S02]  /*4420*/  @!P0 HADD2.F32 R8, -RZ, R6.H1_H1 ;  /* 0x30000006ff088230 */ /* 0x000fe40000004100 */
[----:B------:R-:W-:Y:S01]  /*4430*/  @!P0 HADD2.F32 R22, -RZ, R22.H1_H1 ;  /* 0x30000016ff168230 */ /* 0x000fe20000004100 */
[----:B----4-:R-:W-:Y:S02]  /*4440*/  @!P0 MOV R5, R16 ;  /* 0x0000001000058202 */ /* 0x010fe40000000f00 */
[----:B------:R-:W-:Y:S03]  /*4450*/  @!P0 MOV R20, R18 ;  /* 0x0000001200148202 */ /* 0x000fe60000000f00 */
[--C-:B------:R-:W-:Y:S02]  /*4460*/  @!P0 HADD2.F32 R23, -RZ, R5.reuse.H1_H1 ;  /* 0x30000005ff178230 */ /* 0x100fe40000004100 */
[----:B------:R-:W-:Y:S02]  /*4470*/  @!P0 HADD2.F32 R6, -RZ, R5.H0_H0 ;  /* 0x20000005ff068230 */ /* 0x000fe40000004100 */
[--C-:B------:R-:W-:Y:S02]  /*4480*/  @!P0 HADD2.F32 R24, -RZ, R20.reuse.H1_H1 ;  /* 0x30000014ff188230 */ /* 0x100fe40000004100 */
[CC--:B------:R-:W-:Y:S01]  /*4490*/  @!P0 FMUL.FTZ R35, R23.reuse, R21.reuse ;  /* 0x0000001517238220 */ /* 0x0c0fe20000410000 */
[----:B------:R-:W-:Y:S02]  /*44a0*/  @!P0 HADD2.F32 R20, -RZ, R20.H0_H0 ;  /* 0x20000014ff148230 */ /* 0x000fe40000004100 */
[C---:B------:R-:W-:Y:S01]  /*44b0*/  @!P0 FMUL.FTZ R0, R6.reuse, R21 ;  /* 0x0000001506008220 */ /* 0x040fe20000410000 */
[----:B------:R-:W-:Y:S01]  /*44c0*/  @!P0 MOV R21, R17 ;  /* 0x0000001100158202 */ /* 0x000fe20000000f00 */
[----:B------:R-:W-:Y:S01]  /*44d0*/  @!P0 FFMA.FTZ R35, R6, R25, -R35 ;  /* 0x0000001906238223 */ /* 0x000fe20000010823 */
[----:B------:R-:W-:Y:S01]  /*44e0*/  @!P0 MOV R6, R19 ;  /* 0x0000001300068202 */ /* 0x000fe20000000f00 */
[----:B------:R-:W-:Y:S01]  /*44f0*/  @!P0 FFMA.FTZ R0, R23, R25, R0 ;  /* 0x0000001917008223 */ /* 0x000fe20000010000 */
[----:B------:R-:W-:Y:S02]  /*4500*/  @!P0 HADD2.F32 R5, -RZ, R7.H0_H0 ;  /* 0x20000007ff058230 */ /* 0x000fe40000004100 */
[--C-:B------:R-:W-:Y:S02]  /*4510*/  @!P0 HADD2.F32 R23, -RZ, R21.reuse.H1_H1 ;  /* 0x30000015ff178230 */ /* 0x100fe40000004100 */
[----:B------:R-:W-:Y:S01]  /*4520*/  @!P0 F2FP.F16.F32.PACK_AB R35, R0, R35 ;  /* 0x000000230023823e */ /* 0x000fe200000000ff */
[----:B------:R-:W-:Y:S02]  /*4530*/  @!P0 HADD2.F32 R21, -RZ, R21.H0_H0 ;  /* 0x20000015ff158230 */ /* 0x000fe40000004100 */
[----:B------:R-:W-:Y:S01]  /*4540*/  @!P0 FMUL.FTZ R3, R20, R5 ;  /* 0x0000000514038220 */ /* 0x000fe20000410000 */
[--C-:B------:R-:W-:Y:S01]  /*4550*/  @!P0 HADD2.F32 R25, -RZ, R6.reuse.H1_H1 ;  /* 0x30000006ff198230 */ /* 0x100fe20000004100 */
[----:B------:R-:W-:Y:S01]  /*4560*/  @!P0 MOV R16, R35 ;  /* 0x0000002300108202 */ /* 0x000fe20000000f00 */
[----:B------:R-:W-:Y:S02]  /*4570*/  @!P0 HADD2.F32 R6, -RZ, R6.H0_H0 ;  /* 0x20000006ff068230 */ /* 0x000fe40000004100 */
[-C--:B------:R-:W-:Y:S01]  /*4580*/  @!P0 FMUL.FTZ R2, R21, R8.reuse ;  /* 0x0000000815028220 */ /* 0x080fe20000410000 */
[----:B------:R-:W-:Y:S02]  /*4590*/  @!P0 HADD2.F32 R7, -RZ, R7.H1_H1 ;  /* 0x30000007ff078230 */ /* 0x000fe40000004100 */
[C---:B------:R-:W-:Y:S01]  /*45a0*/  @!P0 FMUL.FTZ R37, R23.reuse, R8 ;  /* 0x0000000817258220 */ /* 0x040fe20000410000 */
[C---:B------:R-:W-:Y:S01]  /*45b0*/  @!P0 FMUL.FTZ R26, R24.reuse, R5 ;  /* 0x00000005181a8220 */ /* 0x040fe20000410000 */
[-C--:B------:R-:W-:Y:S01]  /*45c0*/  @!P0 FFMA.FTZ R2, R23, R22.reuse, R2 ;  /* 0x0000001617028223 */ /* 0x080fe20000010002 */
[----:B------:R-:W-:Y:S01]  /*45d0*/  @!P0 FFMA.FTZ R3, R24, R27, R3 ;  /* 0x0000001b18038223 */ /* 0x000fe20000010003 */
[-C--:B------:R-:W-:Y:S01]  /*45e0*/  @!P0 FMUL.FTZ R45, R25, R7.reuse ;  /* 0x00000007192d8220 */ /* 0x080fe20000410000 */
        /* <DEDUP_REMOVED lines=12> */
.L_x_5595:
[----:B------:R-:W-:Y:S05]  /*46b0*/  BSYNC B0 ;  /* 0x0000000000007941 */ /* 0x000fea0003800000 */
.L_x_5594:
[----:B------:R-:W-:Y:S05]  /*46c0*/  @P1 BRA `(.L_x_5593) ;  /* 0x0000000000d41947 */ /* 0x000fea0003800000 */
[C---:B------:R-:W-:Y:S02]  /*46d0*/  LEA R32, P1, R75.reuse, R88, 0x1 ;  /* 0x000000584b207211 */ /* 0x040fe400078208ff */
[----:B------:R-:W-:Y:S02]  /*46e0*/  ISETP.GE.AND P0, PT, R100, UR4, PT ;  /* 0x0000000464007c0c */ /* 0x000fe4000bf06270 */
[----:B------:R-:W-:Y:S02]  /*46f0*/  LEA.HI.X R33, R75, R89, R74, 0x1, P1 ;  /* 0x000000594b217211 */ /* 0x000fe400008f0c4a */
[----:B------:R-:W-:Y:S03]  /*4700*/  LEA R34, P1, R77, R82, 0x1 ;  /* 0x000000524d227211 */ /* 0x000fe600078208ff */
[----:B-1----:R-:W2:Y:S08]  /*4710*/  LDG.E.128 R16, desc[UR6][R32.64] ;  /* 0x0000000620107981 */ /* 0x002eb0000c1e1d00 */
        /* <DEDUP_REMOVED lines=48> */
.L_x_5593:
[----:B------:R-:W-:Y:S05]  /*4a20*/  BSYNC B1 ;  /* 0x0000000000017941 */ /* 0x000fea0003800000 */
.L_x_5592:
[----:B------:R-:W5:Y:S01]  /*4a30*/  LDC R0, c[0x0][0x2e0] ;  /* 0x0000b800ff007b82 */ /* 0x000f620000000800 */
[----:B------:R-:W-:Y:S01]  /*4a40*/  IMAD.MOV.U32 R8, RZ, RZ, R10 ;  /* 0x000000ffff087224 */ /* 0x000fe200078e000a */
[----:B------:R-:W-:Y:S01]  /*4a50*/  UMOV UR4, UR24 ;  /* 0x0000001800047c82 */ /* 0x000fe20008000000 */
[----:B-----5:R-:W-:Y:S05]  /*4a60*/  IMAD.U32 R3, R0, -0x20, RZ ;  /* 0xffffffe000037824 */ /* 0x020fea00078e00ff */
[C---:B------:R-:W-:Y:S02]  /*4a70*/  LEA R42, P1, R3.reuse, R42, 0x1 ;  /* 0x0000002a032a7211 */ /* 0x040fe400078208ff */
[C---:B------:R-:W-:Y:S02]  /*4a80*/  LEA R10, P0, R3.reuse, R8, 0x1 ;  /* 0x00000008030a7211 */ /* 0x040fe400078008ff */
[C---:B------:R-:W-:Y:S02]  /*4a90*/  LEA.HI.X.SX32 R43, R3.reuse, R43, 0x1, P1 ;  /* 0x0000002b032b7211 */ /* 0x040fe400008f0eff */
[----:B------:R-:W-:Y:S01]  /*4aa0*/  LEA.HI.X.SX32 R9, R3, R9, 0x1, P0 ;  /* 0x0000000903097211 */ /* 0x000fe200000f0eff */
[----:B------:R-:W-:Y:S08]  /*4ab0*/  BRA `(.L_x_5596) ;  /* 0x00000038001c7947 */ /* 0x000ff00003800000 */
.L_x_5579:
[----:B------:R-:W-:Y:S04]  /*4ac0*/  BSSY B2, `(.L_x_5597) ;  /* 0x00000c5000027945 */ /* 0x000fe80003800000 */
[----:B------:R-:W-:Y:S05]  /*4ad0*/  @!P6 BRA `(.L_x_5598) ;  /* 0x0000000c000ce947 */ /* 0x000fea0003800000 */
[----:B------:R-:W5:Y:S01]  /*4ae0*/  LDC R143, c[0x0][0x2d0] ;  /* 0x0000b400ff8f7b82 */ /* 0x000f620000000800 */
[----:B------:R-:W-:Y:S01]  /*4af0*/  BSSY B1, `(.L_x_5599) ;  /* 0x0000060000017945 */ /* 0x000fe20003800000 */
[----:B-----5:R-:W-:Y:S11]  /*4b00*/  ISETP.GE.AND P0, PT, R102, R143, PT ;  /* 0x0000008f6600720c */ /* 0x020ff60003f06270 */
[----:B------:R-:W-:Y:S02]  /*4b10*/  @!UPT UIADD3 URZ, URZ, URZ, URZ ;  /* 0x0000003f3f3ff290 */ /* 0x000fe4000fffe03f */
[----:B------:R-:W-:Y:S05]  /*4b20*/  @P0 BRA `(.L_x_5600) ;  /* 0x0000000400700947 */ /* 0x000fea0003800000 */
[----:B------:R-:W-:Y:S01]  /*4b30*/  ISETP.GE.AND P0, PT, R102, UR4, PT ;  /* 0x0000000466007c0c */ /* 0x000fe2000bf06270 */
[----:B------:R1:W5:Y:S01]  /*4b40*/  LDG.E.128 R32, desc[UR6][R88.64] ;  /* 0x0000000658207981 */ /* 0x000362000c1e1d00 */
[----:B------:R-:W-:Y:S01]  /*4b50*/  MOV R83, R81 ;  /* 0x0000005100537202 */ /* 0x000fe20000000f00 */
[----:B------:R-:W-:Y:S10]  /*4b60*/  BSSY B0, `(.L_x_5601) ;  /* 0x0000057000007945 */ /* 0x000ff40003800000 */
[----:B------:R-:W-:Y:S05]  /*4b70*/  @P0 BRA `(.L_x_5602) ;  /* 0x0000000400540947 */ /* 0x000fea0003800000 */
[--C-:B-----5:R-:W-:Y:S01]  /*4b80*/  HADD2.F32 R27, -RZ, R32.reuse.H0_H0 ;  /* 0x20000020ff1b7230 */ /* 0x120fe20000004100 */
[----:B------:R-:W-:Y:S01]  /*4b90*/  ULEA.HI UR27, UR4, UR4, URZ, 0x1 ;  /* 0x00000004041b7291 */ /* 0x000fe2000f8f083f */
[----:B------:R-:W-:Y:S01]  /*4ba0*/  HADD2.F32 R31, -RZ, R32.H1_H1 ;  /* 0x30000020ff1f7230 */ /* 0x000fe20000004100 */
[----:B------:R-:W-:Y:S02]  /*4bb0*/  MOV R153, RZ ;  /* 0x000000ff00997202 */ /* 0x000fe40000000f00 */
[----:B------:R-:W-:Y:S01]  /*4bc0*/  USHF.R.S32.HI UR27, URZ, 0x1, UR27 ;  /* 0x000000013f1b7899 */ /* 0x000fe2000801141b */
[----:B------:R-:W-:Y:S02]  /*4bd0*/  MOV R145, RZ ;  /* 0x000000ff00917202 */ /* 0x000fe40000000f00 */
[----:B------:R-:W-:Y:S02]  /*4be0*/  MOV R51, R33 ;  /* 0x0000002100337202 */ /* 0x000fe40000000f00 */
[----:B------:R-:W-:Y:S02]  /*4bf0*/  MOV R40, R34 ;  /* 0x0000002200287202 */ /* 0x000fe40000000f00 */
[----:B------:R-:W-:Y:S01]  /*4c00*/  ISETP.GE.AND P6, PT, R102, UR27, PT ;  /* 0x0000001b66007c0c */ /* 0x000fe2000bfc6270 */
[----:B------:R-:W-:Y:S01]  /*4c10*/  HADD2.F32 R32, -RZ, R51.H0_H0 ;  /* 0x20000033ff207230 */ /* 0x000fe20000004100 */
[----:B------:R-:W-:Y:S02]  /*4c20*/  MOV R157, UR27 ;  /* 0x0000001b009d7c02 */ /* 0x000fe40008000f00 */
[----:B------:R-:W-:Y:S09]  /*4c30*/  MOV R49, R35 ;  /* 0x0000002300317202 */ /* 0x000ff20000000f00 */
[----:B------:R-:W-:Y:S02]  /*4c40*/  @P6 IADD3 R153, RZ, -UR27, RZ ;  /* 0x8000001bff996c10 */ /* 0x000fe4000fffe0ff */
[----:B------:R-:W-:Y:S02]  /*4c50*/  @P6 IADD3 R157, RZ, -UR27, RZ ;  /* 0x8000001bff9d6c10 */ /* 0x000fe4000fffe0ff */
[----:B------:R-:W-:Y:S02]  /*4c60*/  LEA R44, P0, R153, R92, 0x1 ;  /* 0x0000005c992c7211 */ /* 0x000fe400078008ff */
[----:B------:R-:W-:Y:S02]  /*4c70*/  @P6 IADD3 R145, RZ, -UR27, RZ ;  /* 0x8000001bff916c10 */ /* 0x000fe4000fffe0ff */
[----:B-1234-:R-:W-:Y:S02]  /*4c80*/  LEA R16, P5, R157, R88, 0x1 ;  /* 0x000000589d107211 */ /* 0x01efe400078a08ff */
[----:B------:R-:W-:Y:S02]  /*4c90*/  LEA.HI.X.SX32 R45, R153, R93, 0x1, P0 ;  /* 0x0000005d992d7211 */ /* 0x000fe400000f0eff */
[----:B------:R-:W-:Y:S02]  /*4ca0*/  LEA R156, P0, R145, R90, 0x1 ;  /* 0x0000005a919c7211 */ /* 0x000fe400078008ff */
[----:B------:R-:W-:Y:S02]  /*4cb0*/  LEA.HI.X.SX32 R17, R157, R89, 0x1, P5 ;  /* 0x000000599d117211 */ /* 0x000fe400028f0eff */
[----:B------:R-:W-:Y:S01]  /*4cc0*/  LEA.HI.X.SX32 R157, R145, R91, 0x1, P0 ;  /* 0x0000005b919d7211 */ /* 0x000fe200000f0eff */
[----:B------:R-:W2:Y:S08]  /*4cd0*/  LDG.E.128 R44, desc[UR6][R44.64] ;  /* 0x000000062c2c7981 */ /* 0x000eb0000c1e1d00 */
[----:B------:R-:W3:Y:S08]  /*4ce0*/  LDG.E.128 R20, desc[UR6][R16.64] ;  /* 0x0000000610147981 */ /* 0x000ef0000c1e1d00 */
[----:B------:R-:W4:Y:S01]  /*4cf0*/  LDG.E.128 R156, desc[UR6][R156.64] ;  /* 0x000000069c9c7981 */ /* 0x000f22000c1e1d00 */
[--C-:B--2---:R-:W-:Y:S02]  /*4d00*/  HADD2.F32 R29, -RZ, R44.reuse.H0_H0 ;  /* 0x2000002cff1d7230 */ /* 0x104fe40000004100 */
[----:B------:R-:W-:Y:S02]  /*4d10*/  HADD2.F32 R30, -RZ, R44.H1_H1 ;  /* 0x3000002cff1e7230 */ /* 0x000fe40000004100 */
[--C-:B------:R-:W-:Y:S02]  /*4d20*/  HADD2.F32 R33, -RZ, R45.reuse.H0_H0 ;  /* 0x2000002dff217230 */ /* 0x100fe40000004100 */
[----:B------:R-:W-:Y:S02]  /*4d30*/  HADD2.F32 R34, -RZ, R45.H1_H1 ;  /* 0x3000002dff227230 */ /* 0x000fe40000004100 */
[--C-:B------:R-:W-:Y:S01]  /*4d40*/  HADD2.F32 R35, -RZ, R46.reuse.H0_H0 ;  /* 0x2000002eff237230 */ /* 0x100fe20000004100 */
[----:B---3--:R-:W-:Y:S01]  /*4d50*/  MOV R14, R20 ;  /* 0x00000014000e7202 */ /* 0x008fe20000000f00 */
[----:B------:R-:W-:Y:S01]  /*4d60*/  HADD2.F32 R36, -RZ, R46.H1_H1 ;  /* 0x3000002eff247230 */ /* 0x000fe20000004100 */
[----:B------:R-:W-:Y:S01]  /*4d70*/  MOV R17, R23 ;  /* 0x0000001700117202 */ /* 0x000fe20000000f00 */
[----:B------:R-:W-:Y:S01]  /*4d80*/  HADD2.F32 R37, -RZ, R47.H0_H0 ;  /* 0x2000002fff257230 */ /* 0x000fe20000004100 */
[----:B------:R-:W-:Y:S01]  /*4d90*/  MOV R19, R21 ;  /* 0x0000001500137202 */ /* 0x000fe20000000f00 */
[----:B------:R-:W-:Y:S01]  /*4da0*/  HADD2.F32 R28, -RZ, R14.H0_H0 ;  /* 0x2000000eff1c7230 */ /* 0x000fe20000004100 */
[----:B------:R-:W-:Y:S01]  /*4db0*/  MOV R24, R22 ;  /* 0x0000001600187202 */ /* 0x000fe20000000f00 */
[--C-:B----4-:R-:W-:Y:S02]  /*4dc0*/  HADD2.F32 R23, -RZ, R156.reuse.H0_H0 ;  /* 0x2000009cff177230 */ /* 0x110fe40000004100 */
[----:B------:R-:W-:Y:S02]  /*4dd0*/  HADD2.F32 R21, -RZ, R156.H1_H1 ;  /* 0x3000009cff157230 */ /* 0x000fe40000004100 */
[--C-:B------:R-:W-:Y:S02]  /*4de0*/  HADD2.F32 R22, -RZ, R157.reuse.H0_H0 ;  /* 0x2000009dff167230 */ /* 0x100fe40000004100 */
[----:B------:R-:W-:Y:S01]  /*4df0*/  @!P6 FADD.FTZ R23, -R23, -RZ ;  /* 0x800000ff1717e221 */ /* 0x000fe20000010100 */
[----:B------:R-:W-:Y:S02]  /*4e00*/  HADD2.F32 R16, -RZ, R158.H1_H1 ;  /* 0x3000009eff107230 */ /* 0x000fe40000004100 */
        /* <DEDUP_REMOVED lines=9> */
[----:B------:R-:W-:Y:S02]  /*4ea0*/  HADD2.F32 R18, -RZ, R158.H0_H0 ;  /* 0x2000009eff127230 */ /* 0x000fe40000004100 */
[----:B------:R-:W-:Y:S01]  /*4eb0*/  @!P6 FADD.FTZ R20, -R20, -RZ ;  /* 0x800000ff1414e221 */ /* 0x000fe20000010100 */
[--C-:B------:R-:W-:Y:S02]  /*4ec0*/  HADD2.F32 R19, -RZ, R24.reuse.H1_H1 ;  /* 0x30000018ff137230 */ /* 0x100fe40000004100 */
[----:B------:R-:W-:Y:S01]  /*4ed0*/  FMUL.FTZ R3, R25, R22 ;  /* 0x0000001619037220 */ /* 0x000fe20000410000 */
[--C-:B------:R-:W-:Y:S02]  /*4ee0*/  HADD2.F32 R15, -RZ, R159.reuse.H0_H0 ;  /* 0x2000009fff0f7230 */ /* 0x100fe40000004100 */
[----:B------:R-:W-:Y:S01]  /*4ef0*/  @!P6 FADD.FTZ R18, -R18, -RZ ;  /* 0x800000ff1212e221 */ /* 0x000fe20000010100 */
[----:B------:R-:W-:Y:S02]  /*4f00*/  HADD2.F32 R14, -RZ, R159.H1_H1 ;  /* 0x3000009fff0e7230 */ /* 0x000fe40000004100 */
[----:B------:R-:W-:Y:S01]  /*4f10*/  FMUL.FTZ R6, R19, R16 ;  /* 0x0000001013067220 */ /* 0x000fe20000410000 */
[----:B------:R-:W-:Y:S02]  /*4f20*/  HADD2.F32 R21, -RZ, R24.H0_H0 ;  /* 0x20000018ff157230 */ /* 0x000fe40000004100 */
[----:B------:R-:W-:Y:S01]  /*4f30*/  FFMA.FTZ R0, R27, R29, R0 ;  /* 0x0000001d1b007223 */ /* 0x000fe20000010000 */
[--C-:B------:R-:W-:Y:S02]  /*4f40*/  HADD2.F32 R16, -RZ, R17.reuse.H0_H0 ;  /* 0x20000011ff107230 */ /* 0x100fe40000004100 */
[----:B------:R-:W-:Y:S01]  /*4f50*/  @!P6 FADD.FTZ R15, -R15, -RZ ;  /* 0x800000ff0f0fe221 */ /* 0x000fe20000010100 */
[----:B------:R-:W-:Y:S02]  /*4f60*/  HADD2.F32 R17, -RZ, R17.H1_H1 ;  /* 0x30000011ff117230 */ /* 0x000fe40000004100 */
[----:B------:R-:W-:Y:S01]  /*4f70*/  FFMA.FTZ R2, R31, R30, R2 ;  /* 0x0000001e1f027223 */ /* 0x000fe20000010002 */
[----:B------:R-:W-:Y:S02]  /*4f80*/  HADD2.F32 R27, -RZ, R51.H1_H1 ;  /* 0x30000033ff1b7230 */ /* 0x000fe40000004100 */
[----:B------:R-:W-:Y:S01]  /*4f90*/  FMUL.FTZ R4, R23, R20 ;  /* 0x0000001417047220 */ /* 0x000fe20000410000 */
[----:B------:R-:W-:Y:S01]  /*4fa0*/  @!P6 FADD.FTZ R14, -R14, -RZ ;  /* 0x800000ff0e0ee221 */ /* 0x000fe20000010100 */
[--C-:B------:R-:W-:Y:S02]  /*4fb0*/  HADD2.F32 R30, -RZ, R40.reuse.H0_H0 ;  /* 0x20000028ff1e7230 */ /* 0x100fe40000004100 */
[----:B------:R-:W-:Y:S01]  /*4fc0*/  FMUL.FTZ R5, R21, R18 ;  /* 0x0000001215057220 */ /* 0x000fe20000410000 */
[----:B------:R-:W-:Y:S01]  /*4fd0*/  FFMA.FTZ R3, R32, R33, R3 ;  /* 0x0000002120037223 */ /* 0x000fe20000010003 */
[----:B------:R-:W-:Y:S02]  /*4fe0*/  HADD2.F32 R29, -RZ, R40.H1_H1 ;  /* 0x30000028ff1d7230 */ /* 0x000fe40000004100 */
        /* <DEDUP_REMOVED lines=12> */
[----:B------:R-:W-:Y:S02]  /*50b0*/  F2FP.F16.F32.PACK_AB R34, R6, R5 ;  /* 0x000000050622723e */ /* 0x000fe400000000ff */
[----:B------:R-:W-:Y:S02]  /*50c0*/  F2FP.F16.F32.PACK_AB R35, R8, R7 ;  /* 0x000000070823723e */ /* 0x000fe400000000ff */
.L_x_5602:
[----:B------:R-:W-:Y:S05]  /*50d0*/  BSYNC B0 ;  /* 0x0000000000007941 */ /* 0x000fea0003800000 */
.L_x_5601:
[----:B-----5:R1:W-:Y:S02]  /*50e0*/  STG.E.128 desc[UR6][R82.64], R32 ;  /* 0x0000002052007986 */ /* 0x0203e4000c101d06 */
.L_x_5600:
[----:B------:R-:W-:Y:S05]  /*50f0*/  BSYNC B1 ;  /* 0x0000000000017941 */ /* 0x000fea0003800000 */
.L_x_5599:
[----:B------:R-:W-:Y:S11]  /*5100*/  ISETP.GE.AND P0, PT, R100, R143, PT ;  /* 0x0000008f6400720c */ /* 0x000ff60003f06270 */
[----:B------:R-:W-:Y:S02]  /*5110*/  @!UPT UIADD3 URZ, URZ, URZ, URZ ;  /* 0x0000003f3f3ff290 */ /* 0x000fe4000fffe03f */
[----:B------:R-:W-:Y:S05]  /*5120*/  @P0 BRA `(.L_x_5598) ;  /* 0x0000000400780947 */ /* 0x000fea0003800000 */
[----:B-1----:R-:W-:Y:S01]  /*5130*/  IMAD.MOV.U32 R83, RZ, RZ, R81 ;  /* 0x000000ffff537224 */ /* 0x002fe200078e0051 */
[----:B------:R1:W5:Y:S01]  /*5140*/  LDG.E.128 R32, desc[UR6][R88.64+0x80] ;  /* 0x0000800658207981 */ /* 0x000362000c1e1d00 */
[----:B------:R-:W-:Y:S01]  /*5150*/  ISETP.GE.AND P0, PT, R100, UR4, PT ;  /* 0x0000000464007c0c */ /* 0x000fe2000bf06270 */
[----:B------:R-:W-:Y:S01]  /*5160*/  BSSY B0, `(.L_x_5603) ;  /* 0x0000059000007945 */ /* 0x000fe20003800000 */
[----:B------:R-:W-:Y:S05]  /*5170*/  IADD3 R156, P5, R88, 0x80, RZ ;  /* 0x00000080589c7810 */ /* 0x000fea0007fbe0ff */
[----:B------:R-:W-:Y:S06]  /*5180*/  IMAD.X R157, RZ, RZ, R89, P5 ;  /* 0x000000ffff9d7224 */ /* 0x000fec00028e0659 */
        /* <DEDUP_REMOVED lines=15> */
[C---:B------:R-:W-:Y:S02]  /*5280*/  LEA R44, P0, R145.reuse, R92, 0x1 ;  /* 0x0000005c912c7211 */ /* 0x040fe400078008ff */
[----:B------:R-:W-:Y:S02]  /*5290*/  @P6 IADD3 R143, RZ, -UR27, RZ ;  /* 0x8000001bff8f6c10 */ /* 0x000fe4000fffe0ff */
[C---:B--234-:R-:W-:Y:S02]  /*52a0*/  LEA R16, P5, R142.reuse, R156, 0x1 ;  /* 0x0000009c8e107211 */ /* 0x05cfe400078a08ff */
[----:B------:R-:W-:Y:S02]  /*52b0*/  LEA.HI.X.SX32 R45, R145, R93, 0x1, P0 ;  /* 0x0000005d912d7211 */ /* 0x000fe400000f0eff */
[C---:B------:R-:W-:Y:S02]  /*52c0*/  LEA R156, P0, R143.reuse, R90, 0x1 ;  /* 0x0000005a8f9c7211 */ /* 0x040fe400078008ff */
        /* <DEDUP_REMOVED lines=66> */
.L_x_5604:
[----:B------:R-:W-:Y:S05]  /*56f0*/  BSYNC B0 ;  /* 0x0000000000007941 */ /* 0x000fea0003800000 */
.L_x_5603:
[----:B-----5:R1:W-:Y:S02]  /*5700*/  STG.E.128 desc[UR6][R82.64+0x80], R32 ;  /* 0x0000802052007986 */ /* 0x0203e4000c101d06 */
.L_x_5598:
[----:B------:R-:W-:Y:S05]  /*5710*/  BSYNC B2 ;  /* 0x0000000000027941 */ /* 0x000fea0003800000 */
.L_x_5597:
[----:B------:R-:W-:Y:S04]  /*5720*/  BSSY B2, `(.L_x_5605) ;  /* 0x00000cf000027945 */ /* 0x000fe80003800000 */
[----:B------:R-:W-:Y:S05]  /*5730*/  @!P4 BRA `(.L_x_5606) ;  /* 0x0000000c0034c947 */ /* 0x000fea0003800000 */
[----:B-1----:R-:W1:Y:S01]  /*5740*/  LDC R83, c[0x0][0x2d0] ;  /* 0x0000b400ff537b82 */ /* 0x002e620000000800 */
[----:B------:R-:W-:Y:S01]  /*5750*/  BSSY B1, `(.L_x_5607) ;  /* 0x0000066000017945 */ /* 0x000fe20003800000 */
[----:B-1----:R-:W-:Y:S11]  /*5760*/  ISETP.GE.AND P0, PT, R102, R83, PT ;  /* 0x000000536600720c */ /* 0x002ff60003f06270 */
[----:B------:R-:W-:Y:S02]  /*5770*/  @!UPT UIADD3 URZ, URZ, URZ, URZ ;  /* 0x0000003f3f3ff290 */ /* 0x000fe4000fffe03f */
[----:B------:R-:W-:Y:S05]  /*5780*/  @P0 BRA `(.L_x_5608) ;  /* 0x0000000400880947 */ /* 0x000fea0003800000 */
[C---:B------:R-:W-:Y:S01]  /*5790*/  LEA R156, P0, R63.reuse, R88, 0x1 ;  /* 0x000000583f9c7211 */ /* 0x040fe200078008ff */
[----:B------:R-:W-:Y:S01]  /*57a0*/  BSSY B0, `(.L_x_5609) ;  /* 0x000005f000007945 */ /* 0x000fe20003800000 */
[----:B------:R-:W-:Y:S02]  /*57b0*/  ISETP.GE.AND P4, PT, R102, UR4, PT ;  /* 0x0000000466007c0c */ /* 0x000fe4000bf86270 */
[----:B------:R-:W-:Y:S02]  /*57c0*/  LEA.HI.X R157, R63, R89, R60, 0x1, P0 ;  /* 0x000000593f9d7211 */ /* 0x000fe400000f0c3c */
[C---:B------:R-:W-:Y:S03]  /*57d0*/  LEA R142, P0, R148.reuse, R82, 0x1 ;  /* 0x00000052948e7211 */ /* 0x040fe600078008ff */
[----:B------:R1:W5:Y:S01]  /*57e0*/  LDG.E.128 R28, desc[UR6][R156.64] ;  /* 0x000000069c1c7981 */ /* 0x000362000c1e1d00 */
[----:B------:R-:W-:Y:S05]  /*57f0*/  LEA.HI.X R143, R148, R81, R147, 0x1, P0 ;  /* 0x00000051948f7211 */ /* 0x000fea00000f0c93 */
        /* <DEDUP_REMOVED lines=13> */
[----:B------:R-:W-:Y:S02]  /*58d0*/  LEA R14, P0, R145, R156, 0x1 ;  /* 0x0000009c910e7211 */ /* 0x000fe400078008ff */
[----:B------:R-:W-:Y:S02]  /*58e0*/  IADD3 R144, P5, R119, R146, RZ ;  /* 0x0000009277907210 */ /* 0x000fe40007fbe0ff */
[----:B------:R-:W-:Y:S02]  /*58f0*/  LEA.HI.X.SX32 R15, R145, R157, 0x1, P0 ;  /* 0x0000009d910f7211 */ /* 0x000fe400000f0eff */
[----:B-1----:R-:W-:Y:S02]  /*5900*/  LEA R156, P0, R144, R90, 0x1 ;  /* 0x0000005a909c7211 */ /* 0x002fe400078008ff */
[----:B------:R-:W-:Y:S01]  /*5910*/  LEA.HI.X.SX32 R146, R146, R99, 0x1, P5 ;  /* 0x0000006392927211 */ /* 0x000fe200028f0eff */
[----:B---34-:R-:W3:Y:S03]  /*5920*/  LDG.E.128 R20, desc[UR6][R14.64] ;  /* 0x000000060e147981 */ /* 0x018ee6000c1e1d00 */
[----:B------:R-:W-:Y:S02]  /*5930*/  LEA.HI.X R157, R144, R91, R146, 0x1, P0 ;  /* 0x0000005b909d7211 */ /* 0x000fe400000f0c92 */
[----:B------:R-:W-:Y:S02]  /*5940*/  MOV R144, RZ ;  /* 0x000000ff00907202 */ /* 0x000fe40000000f00 */
[----:B------:R-:W-:Y:S02]  /*5950*/  @P4 IADD3 R144, RZ, -UR27, RZ ;  /* 0x8000001bff904c10 */ /* 0x000fe4000fffe0ff */
[----:B------:R-:W4:Y:S02]  /*5960*/  LDG.E.128 R156, desc[UR6][R156.64] ;  /* 0x000000069c9c7981 */ /* 0x000f24000c1e1d00 */
[----:B------:R-:W-:Y:S04]  /*5970*/  IADD3 R145, P0, R119, R144, RZ ;  /* 0x0000009077917210 */ /* 0x000fe80007f1e0ff */
[----:B------:R-:W-:Y:S02]  /*5980*/  LEA.HI.X.SX32 R144, R144, R99, 0x1, P0 ;  /* 0x0000006390907211 */ /* 0x000fe400000f0eff */
[C---:B------:R-:W-:Y:S04]  /*5990*/  LEA R32, P0, R145.reuse, R92, 0x1 ;  /* 0x0000005c91207211 */ /* 0x040fe800078008ff */
[----:B------:R-:W-:Y:S05]  /*59a0*/  LEA.HI.X R33, R145, R93, R144, 0x1, P0 ;  /* 0x0000005d91217211 */ /* 0x000fea00000f0c90 */
[----:B------:R1:W2:Y:S02]  /*59b0*/  LDG.E.128 R44, desc[UR6][R32.64] ;  /* 0x00000006202c7981 */ /* 0x0002a4000c1e1d00 */
[----:B-1----:R-:W-:Y:S02]  /*59c0*/  HADD2.F32 R32, -RZ, R51.H0_H0 ;  /* 0x20000033ff207230 */ /* 0x002fe40000004100 */
[--C-:B----4-:R-:W-:Y:S01]  /*59d0*/  HADD2.F32 R26, -RZ, R156.reuse.H0_H0 ;  /* 0x2000009cff1a7230 */ /* 0x110fe20000004100 */
[----:B---3--:R-:W-:Y:S01]  /*59e0*/  MOV R25, R20 ;  /* 0x0000001400197202 */ /* 0x008fe20000000f00 */
[--C-:B------:R-:W-:Y:S01]  /*59f0*/  HADD2.F32 R20, -RZ, R157.reuse.H1_H1 ;  /* 0x3000009dff147230 */ /* 0x100fe20000004100 */
[----:B--2---:R-:W-:Y:S01]  /*5a00*/  MOV R18, R22 ;  /* 0x0000001600127202 */ /* 0x004fe20000000f00 */
[----:B------:R-:W-:Y:S01]  /*5a10*/  HADD2.F32 R24, -RZ, R156.H1_H1 ;  /* 0x3000009cff187230 */ /* 0x000fe20000004100 */
[----:B------:R-:W-:Y:S01]  /*5a20*/  MOV R19, R23 ;  /* 0x0000001700137202 */ /* 0x000fe20000000f00 */
[----:B------:R-:W-:Y:S02]  /*5a30*/  HADD2.F32 R22, -RZ, R157.H0_H0 ;  /* 0x2000009dff167230 */ /* 0x000fe40000004100 */
[----:B------:R-:W-:Y:S01]  /*5a40*/  @!P4 FADD.FTZ R26, -R26, -RZ ;  /* 0x800000ff1a1ac221 */ /* 0x000fe20000010100 */
[----:B------:R-:W-:Y:S02]  /*5a50*/  HADD2.F32 R27, -RZ, R25.H0_H0 ;  /* 0x20000019ff1b7230 */ /* 0x000fe40000004100 */
[----:B------:R-:W-:Y:S01]  /*5a60*/  @!P4 FADD.FTZ R20, -R20, -RZ ;  /* 0x800000ff1414c221 */ /* 0x000fe20000010100 */
        /* <DEDUP_REMOVED lines=9> */
[----:B------:R-:W-:Y:S01]  /*5b00*/  FMUL.FTZ R2, R25, R24 ;  /* 0x0000001819027220 */ /* 0x000fe20000410000 */
[--C-:B------:R-:W-:Y:S02]  /*5b10*/  HADD2.F32 R28, -RZ, R44.reuse.H0_H0 ;  /* 0x2000002cff1c7230 */ /* 0x100fe40000004100 */
[----:B------:R-:W-:Y:S01]  /*5b20*/  @!P4 FADD.FTZ R17, -R17, -RZ ;  /* 0x800000ff1111c221 */ /* 0x000fe20000010100 */
[--C-:B------:R-:W-:Y:S02]  /*5b30*/  HADD2.F32 R15, -RZ, R159.reuse.H0_H0 ;  /* 0x2000009fff0f7230 */ /* 0x100fe40000004100 */
[----:B------:R-:W-:Y:S01]  /*5b40*/  FMUL.FTZ R3, R23, R22 ;  /* 0x0000001617037220 */ /* 0x000fe20000410000 */
[----:B------:R-:W-:Y:S02]  /*5b50*/  HADD2.F32 R14, -RZ, R159.H1_H1 ;  /* 0x3000009fff0e7230 */ /* 0x000fe40000004100 */
[----:B------:R-:W-:Y:S01]  /*5b60*/  @!P4 FADD.FTZ R16, -R16, -RZ ;  /* 0x800000ff1010c221 */ /* 0x000fe20000010100 */
[----:B------:R-:W-:Y:S02]  /*5b70*/  HADD2.F32 R30, -RZ, R44.H1_H1 ;  /* 0x3000002cff1e7230 */ /* 0x000fe40000004100 */
[----:B------:R-:W-:Y:S01]  /*5b80*/  FFMA.FTZ R0, R29, R28, R0 ;  /* 0x0000001c1d007223 */ /* 0x000fe20000010000 */
[--C-:B------:R-:W-:Y:S02]  /*5b90*/  HADD2.F32 R20, -RZ, R18.reuse.H0_H0 ;  /* 0x20000012ff147230 */ /* 0x100fe40000004100 */
[----:B------:R-:W-:Y:S01]  /*5ba0*/  @!P4 FADD.FTZ R15, -R15, -RZ ;  /* 0x800000ff0f0fc221 */ /* 0x000fe20000010100 */
[----:B------:R-:W-:Y:S02]  /*5bb0*/  HADD2.F32 R21, -RZ, R18.H1_H1 ;  /* 0x30000012ff157230 */ /* 0x000fe40000004100 */
[----:B------:R-:W-:Y:S01]  /*5bc0*/  @!P4 FADD.FTZ R14, -R14, -RZ ;  /* 0x800000ff0e0ec221 */ /* 0x000fe20000010100 */
[----:B------:R-:W-:Y:S02]  /*5bd0*/  HADD2.F32 R33, -RZ, R45.H0_H0 ;  /* 0x2000002dff217230 */ /* 0x000fe40000004100 */
[----:B------:R-:W-:Y:S01]  /*5be0*/  FFMA.FTZ R2, R31, R30, R2 ;  /* 0x0000001e1f027223 */ /* 0x000fe20000010002 */
        /* <DEDUP_REMOVED lines=15> */
[----:B------:R-:W-:Y:S01]  /*5ce0*/  F2FP.F16.F32.PACK_AB R28, R2, R0 ;  /* 0x00000000021c723e */ /* 0x000fe200000000ff */
        /* <DEDUP_REMOVED lines=10> */
.L_x_5610:
[----:B------:R-:W-:Y:S05]  /*5d90*/  BSYNC B0 ;  /* 0x0000000000007941 */ /* 0x000fea0003800000 */
.L_x_5609:
[----:B-----5:R1:W-:Y:S02]  /*5da0*/  STG.E.128 desc[UR6][R142.64], R28 ;  /* 0x0000001c8e007986 */ /* 0x0203e4000c101d06 */
.L_x_5608:
[----:B------:R-:W-:Y:S05]  /*5db0*/  BSYNC B1 ;  /* 0x0000000000017941 */ /* 0x000fea0003800000 */
.L_x_5607:
[----:B------:R-:W-:Y:S11]  /*5dc0*/  ISETP.GE.AND P0, PT, R100, R83, PT ;  /* 0x000000536400720c */ /* 0x000ff60003f06270 */
[----:B------:R-:W-:Y:S02]  /*5dd0*/  @!UPT UIADD3 URZ, URZ, URZ, URZ ;  /* 0x0000003f3f3ff290 */ /* 0x000fe4000fffe03f */
[----:B------:R-:W-:Y:S05]  /*5de0*/  @P0 BRA `(.L_x_5606) ;  /* 0x0000000400880947 */ /* 0x000fea0003800000 */
[----:B-1----:R-:W-:Y:S01]  /*5df0*/  LEA R156, P0, R66, R88, 0x1 ;  /* 0x00000058429c7211 */ /* 0x002fe200078008ff */
        /* <DEDUP_REMOVED lines=19> */
[C---:B------:R-:W-:Y:S02]  /*5f30*/  LEA R14, P0, R145.reuse, R156, 0x1 ;  /* 0x0000009c910e7211 */ /* 0x040fe400078008ff */
[----:B------:R-:W-:Y:S02]  /*5f40*/  IADD3 R83, P5, R112, R144, RZ ;  /* 0x0000009070537210 */ /* 0x000fe40007fbe0ff */
[----:B------:R-:W-:Y:S02]  /*5f50*/  LEA.HI.X.SX32 R15, R145, R157, 0x1, P0 ;  /* 0x0000009d910f7211 */ /* 0x000fe400000f0eff */
[C---:B-1----:R-:W-:Y:S02]  /*5f60*/  LEA R156, P0, R83.reuse, R90, 0x1 ;  /* 0x0000005a539c7211 */ /* 0x042fe400078008ff */
        /* <DEDUP_REMOVED lines=72> */
.L_x_5612:
[----:B------:R-:W-:Y:S05]  /*63f0*/  BSYNC B0 ;  /* 0x0000000000007941 */ /* 0x000fea0003800000 */
.L_x_5611:
[----:B-----5:R1:W-:Y:S02]  /*6400*/  STG.E.128 desc[UR6][R142.64], R28 ;  /* 0x0000001c8e007986 */ /* 0x0203e4000c101d06 */
.L_x_5606:
[----:B------:R-:W-:Y:S05]  /*6410*/  BSYNC B2 ;  /* 0x0000000000027941 */ /* 0x000fea0003800000 */
.L_x_5605:
        /* <DEDUP_REMOVED lines=103> */
.L_x_5618:
[----:B------:R-:W-:Y:S05]  /*6a90*/  BSYNC B0 ;  /* 0x0000000000007941 */ /* 0x000fea0003800000 */
.L_x_5617:
[----:B-----5:R1:W-:Y:S02]  /*6aa0*/  STG.E.128 desc[UR6][R142.64], R28 ;  /* 0x0000001c8e007986 */ /* 0x0203e4000c101d06 */
.L_x_5616:
[----:B------:R-:W-:Y:S05]  /*6ab0*/  BSYNC B1 ;  /* 0x0000000000017941 */ /* 0x000fea0003800000 */
.L_x_5615:
        /* <DEDUP_REMOVED lines=99> */
.L_x_5620:
[----:B------:R-:W-:Y:S05]  /*70f0*/  BSYNC B0 ;  /* 0x0000000000007941 */ /* 0x000fea0003800000 */
.L_x_5619:
[----:B-----5:R1:W-:Y:S02]  /*7100*/  STG.E.128 desc[UR6][R142.64], R28 ;  /* 0x0000001c8e007986 */ /* 0x0203e4000c101d06 */
.L_x_5614:
[----:B------:R-:W-:Y:S05]  /*7110*/  BSYNC B2 ;  /* 0x0000000000027941 */ /* 0x000fea0003800000 */
.L_x_5613:
[----:B------:R-:W-:Y:S04]  /*7120*/  BSSY B2, `(.L_x_5621) ;  /* 0x00000d4000027945 */ /* 0x000fe80003800000 */
[----:B------:R-:W-:Y:S05]  /*7130*/  @!P1 BRA `(.L_x_5622) ;  /* 0x0000000c00489947 */ /* 0x000fea0003800000 */
[----:B-1----:R-:W1:Y:S01]  /*7140*/  LDC R143, c[0x0][0x2d0] ;  /* 0x0000b400ff8f7b82 */ /* 0x002e620000000800 */
[----:B------:R-:W-:Y:S01]  /*7150*/  BSSY B1, `(.L_x_5623) ;  /* 0x000006b000017945 */ /* 0x000fe20003800000 */
[----:B-1----:R-:W-:Y:S11]  /*7160*/  ISETP.GE.AND P0, PT, R102, R143, PT ;  /* 0x0000008f6600720c */ /* 0x002ff60003f06270 */
[----:B------:R-:W-:Y:S02]  /*7170*/  @!UPT UIADD3 URZ, URZ, URZ, URZ ;  /* 0x0000003f3f3ff290 */ /* 0x000fe4000fffe03f */
[----:B------:R-:W-:Y:S05]  /*7180*/  @P0 BRA `(.L_x_5624) ;  /* 0x00000004009c0947 */ /* 0x000fea0003800000 */
[----:B------:R-:W1:Y:S01]  /*7190*/  LDC.64 R2, c[0x0][0x338] ;  /* 0x0000ce00ff027b82 */ /* 0x000e620000000a00 */
[----:B------:R-:W-:Y:S01]  /*71a0*/  ISETP.GE.AND P0, PT, R102, UR4, PT ;  /* 0x0000000466007c0c */ /* 0x000fe2000bf06270 */
[----:B------:R-:W-:Y:S01]  /*71b0*/  BSSY B0, `(.L_x_5625) ;  /* 0x0000063000007945 */ /* 0x000fe20003800000 */
[----:B------:R-:W-:Y:S01]  /*71c0*/  MOV R83, R81 ;  /* 0x0000005100537202 */ /* 0x000fe20000000f00 */
[----:B-1----:R-:W-:Y:S04]  /*71d0*/  IMAD.WIDE.U32 R156, R2, 0x60, R88 ;  /* 0x00000060029c7825 */ /* 0x002fe800078e0058 */
[----:B------:R-:W-:Y:S05]  /*71e0*/  IMAD R3, R3, 0x60, RZ ;  /* 0x0000006003037824 */ /* 0x000fea00078e02ff */
[----:B------:R-:W-:Y:S02]  /*71f0*/  IADD3 R157, R157, R3, RZ ;  /* 0x000000039d9d7210 */ /* 0x000fe40007ffe0ff */
[----:B------:R-:W1:Y:S03]  /*7200*/  LDC.64 R2, c[0x0][0x248] ;  /* 0x00009200ff027b82 */ /* 0x000e660000000a00 */
[----:B------:R1:W5:Y:S02]  /*7210*/  LDG.E.128 R28, desc[UR6][R156.64] ;  /* 0x000000069c1c7981 */ /* 0x000364000c1e1d00 */
[----:B-1----:R-:W-:Y:S04]  /*7220*/  IMAD.WIDE.U32 R144, R2, 0x60, R82 ;  /* 0x0000006002907825 */ /* 0x002fe800078e0052 */
[----:B------:R-:W-:Y:S05]  /*7230*/  IMAD R3, R3, 0x60, RZ ;  /* 0x0000006003037824 */ /* 0x000fea00078e02ff */
[----:B------:R-:W-:Y:S01]  /*7240*/  IADD3 R145, R145, R3, RZ ;  /* 0x0000000391917210 */ /* 0x000fe20007ffe0ff */
[----:B------:R-:W-:Y:S06]  /*7250*/  @P0 BRA `(.L_x_5626) ;  /* 0x0000000400600947 */ /* 0x000fec0003800000 */
        /* <DEDUP_REMOVED lines=15> */
[C---:B------:R-:W-:Y:S02]  /*7350*/  LEA R156, P0, R83.reuse, R90, 0x1 ;  /* 0x0000005a539c7211 */ /* 0x040fe400078008ff */
        /* <DEDUP_REMOVED lines=72> */
.L_x_5626:
[----:B------:R-:W-:Y:S05]  /*77e0*/  BSYNC B0 ;  /* 0x0000000000007941 */ /* 0x000fea0003800000 */
.L_x_5625:
[----:B-----5:R1:W-:Y:S02]  /*77f0*/  STG.E.128 desc[UR6][R144.64], R28 ;  /* 0x0000001c90007986 */ /* 0x0203e4000c101d06 */
.L_x_5624:
[----:B------:R-:W-:Y:S05]  /*7800*/  BSYNC B1 ;  /* 0x0000000000017941 */ /* 0x000fea0003800000 */
.L_x_5623:
[----:B------:R-:W-:Y:S11]  /*7810*/  ISETP.GE.AND P0, PT, R100, R143, PT ;  /* 0x0000008f6400720c */ /* 0x000ff60003f06270 */
[----:B------:R-:W-:Y:S02]  /*7820*/  @!UPT UIADD3 URZ, URZ, URZ, URZ ;  /* 0x0000003f3f3ff290 */ /* 0x000fe4000fffe03f */
[----:B------:R-:W-:Y:S05]  /*7830*/  @P0 BRA `(.L_x_5622) ;  /* 0x0000000400880947 */ /* 0x000fea0003800000 */
[C---:B------:R-:W-:Y:S01]  /*7840*/  LEA R156, P0, R75.reuse, R88, 0x1 ;  /* 0x000000584b9c7211 */ /* 0x040fe200078008ff */
[----:B------:R-:W-:Y:S01]  /*7850*/  BSSY B0, `(.L_x_5627) ;  /* 0x000005f000007945 */ /* 0x000fe20003800000 */
[----:B------:R-:W-:Y:S02]  /*7860*/  ISETP.GE.AND P1, PT, R100, UR4, PT ;  /* 0x0000000464007c0c */ /* 0x000fe4000bf26270 */
[----:B------:R-:W-:Y:S02]  /*7870*/  LEA.HI.X R157, R75, R89, R74, 0x1, P0 ;  /* 0x000000594b9d7211 */ /* 0x000fe400000f0c4a */
[C---:B------:R-:W-:Y:S03]  /*7880*/  LEA R142, P0, R77.reuse, R82, 0x1 ;  /* 0x000000524d8e7211 */ /* 0x040fe600078008ff */
[----:B-1----:R1:W5:Y:S01]  /*7890*/  LDG.E.128 R28, desc[UR6][R156.64] ;  /* 0x000000069c1c7981 */ /* 0x002362000c1e1d00 */
        /* <DEDUP_REMOVED lines=90> */
.L_x_5628:
[----:B------:R-:W-:Y:S05]  /*7e40*/  BSYNC B0 ;  /* 0x0000000000007941 */ /* 0x000fea0003800000 */
.L_x_5627:
[----:B-----5:R1:W-:Y:S02]  /*7e50*/  STG.E.128 desc[UR6][R142.64], R28 ;  /* 0x0000001c8e007986 */ /* 0x0203e4000c101d06 */
.L_x_5622:
[----:B------:R-:W-:Y:S05]  /*7e60*/  BSYNC B2 ;  /* 0x0000000000027941 */ /* 0x000fea0003800000 */
.L_x_5621:
[----:B------:R-:W5:Y:S01]  /*7e70*/  LDC R3, c[0x0][0x2e0] ;  /* 0x0000b800ff037b82 */ /* 0x000f620000000800 */
[----:B------:R-:W-:Y:S01]  /*7e80*/  UMOV UR4, UR23 ;  /* 0x0000001700047c82 */ /* 0x000fe20008000000 */
[----:B-----5:R-:W-:Y:S05]  /*7e90*/  IMAD.U32 R3, R3, -0x20, RZ ;  /* 0xffffffe003037824 */ /* 0x020fea00078e00ff */
[C---:B------:R-:W-:Y:S02]  /*7ea0*/  LEA R92, P1, R3.reuse, R92, 0x1 ;  /* 0x0000005c035c7211 */ /* 0x040fe400078208ff */
[C---:B------:R-:W-:Y:S02]  /*7eb0*/  LEA R90, P0, R3.reuse, R90, 0x1 ;  /* 0x0000005a035a7211 */ /* 0x040fe400078008ff */
[C---:B------:R-:W-:Y:S02]  /*7ec0*/  LEA.HI.X.SX32 R93, R3.reuse, R93, 0x1, P1 ;  /* 0x0000005d035d7211 */ /* 0x040fe400008f0eff */
[----:B------:R-:W-:Y:S01]  /*7ed0*/  LEA.HI.X.SX32 R91, R3, R91, 0x1, P0 ;  /* 0x0000005b035b7211 */ /* 0x000fe200000f0eff */
[----:B------:R-:W-:Y:S08]  /*7ee0*/  BRA `(.L_x_5596) ;  /* 0x0000000400107947 */ /* 0x000ff00003800000 */
.L_x_5578:
[----:B------:R-:W-:Y:S04]  /*7ef0*/  BSSY B0, `(.L_x_5629) ;  /* 0x000000a000007945 */ /* 0x000fe80003800000 */
[----:B------:R-:W-:Y:S05]  /*7f00*/  @!P6 BRA `(.L_x_5630) ;  /* 0x000000000020e947 */ /* 0x000fea0003800000 */
[----:B------:R-:W-:Y:S02]  /*7f10*/  ISETP.NE.AND P5, PT, R115, RZ, PT ;  /* 0x000000ff7300720c */ /* 0x000fe40003fa5270 */
[----:B------:R-:W-:Y:S11]  /*7f20*/  ISETP.NE.AND P0, PT, R114, RZ, PT ;  /* 0x000000ff7200720c */ /* 0x000ff60003f05270 */
[----:B-1234-:R-:W2:Y:S01]  /*7f30*/  @P5 LDG.E.128 R16, desc[UR6][R88.64] ;  /* 0x0000000658105981 */ /* 0x01eea2000c1e1d00 */
[--C-:B------:R-:W-:Y:S05]  /*7f40*/  @P5 IMAD.MOV.U32 R83, RZ, RZ, R81.reuse ;  /* 0x000000ffff535224 */ /* 0x100fea00078e0051 */
[----:B--2---:R1:W-:Y:S04]  /*7f50*/  @P5 STG.E.128 desc[UR6][R82.64], R16 ;  /* 0x0000001052005986 */ /* 0x0043e8000c101d06 */
[----:B------:R-:W2:Y:S01]  /*7f60*/  @P0 LDG.E.128 R4, desc[UR6][R88.64+0x80] ;  /* 0x0000800658040981 */ /* 0x000ea2000c1e1d00 */
[----:B-1----:R-:W-:Y:S05]  /*7f70*/  @P0 IMAD.MOV.U32 R83, RZ, RZ, R81 ;  /* 0x000000ffff530224 */ /* 0x002fea00078e0051 */
[----:B--2---:R1:W-:Y:S02]  /*7f80*/  @P0 STG.E.128 desc[UR6][R82.64+0x80], R4 ;  /* 0x0000800452000986 */ /* 0x0043e4000c101d06 */
.L_x_5630:
[----:B------:R-:W-:Y:S05]  /*7f90*/  BSYNC B0 ;  /* 0x0000000000007941 */ /* 0x000fea0003800000 */
.L_x_5629:
[----:B------:R-:W-:Y:S04]  /*7fa0*/  BSSY B0, `(.L_x_5631) ;  /* 0x0000010000007945 */ /* 0x000fe80003800000 */
[----:B------:R-:W-:Y:S05]  /*7fb0*/  @!P4 BRA `(.L_x_5632) ;  /* 0x000000000038c947 */ /* 0x000fea0003800000 */
[----:B------:R-:W-:Y:S02]  /*7fc0*/  ISETP.NE.AND P6, PT, R115, RZ, PT ;  /* 0x000000ff7300720c */ /* 0x000fe40003fc5270 */
[----:B------:R-:W-:Y:S11]  /*7fd0*/  ISETP.NE.AND P4, PT, R114, RZ, PT ;  /* 0x000000ff7200720c */ /* 0x000ff60003f85270 */
[C---:B------:R-:W-:Y:S02]  /*7fe0*/  @P6 LEA R22, P0, R63.reuse, R88, 0x1 ;  /* 0x000000583f166211 */ /* 0x040fe400078008ff */
[----:B-1----:R-:W-:Y:S02]  /*7ff0*/  @P6 LEA R14, P5, R148, R82, 0x1 ;  /* 0x00000052940e6211 */ /* 0x002fe400078a08ff */
[----:B------:R-:W-:Y:S02]  /*8000*/  @P6 LEA.HI.X R23, R63, R89, R60, 0x1, P0 ;  /* 0x000000593f176211 */ /* 0x000fe400000f0c3c */
[----:B------:R-:W-:Y:S02]  /*8010*/  @P4 LEA R2, P0, R66, R88, 0x1 ;  /* 0x0000005842024211 */ /* 0x000fe400078008ff */
[----:B------:R-:W-:Y:S01]  /*8020*/  @P6 LEA.HI.X R15, R148, R81, R147, 0x1, P5 ;  /* 0x00000051940f6211 */ /* 0x000fe200028f0c93 */
[----:B--234-:R-:W2:Y:S01]  /*8030*/  @P6 LDG.E.128 R16, desc[UR6][R22.64] ;  /* 0x0000000616106981 */ /* 0x01cea2000c1e1d00 */
[----:B------:R-:W-:Y:S02]  /*8040*/  @P4 LEA.HI.X R3, R66, R89, R67, 0x1, P0 ;  /* 0x0000005942034211 */ /* 0x000fe400000f0c43 */
[C---:B------:R-:W-:Y:S04]  /*8050*/  @P4 LEA R20, P0, R71.reuse, R82, 0x1 ;  /* 0x0000005247144211 */ /* 0x040fe800078008ff */
[----:B------:R-:W-:Y:S01]  /*8060*/  @P4 LEA.HI.X R21, R71, R81, R70, 0x1, P0 ;  /* 0x0000005147154211 */ /* 0x000fe200000f0c46 */
[----:B--2---:R1:W-:Y:S04]  /*8070*/  @P6 STG.E.128 desc[UR6][R14.64], R16 ;  /* 0x000000100e006986 */ /* 0x0043e8000c101d06 */
[----:B------:R-:W2:Y:S04]  /*8080*/  @P4 LDG.E.128 R4, desc[UR6][R2.64] ;  /* 0x0000000602044981 */ /* 0x000ea8000c1e1d00 */
[----:B--2---:R1:W-:Y:S02]  /*8090*/  @P4 STG.E.128 desc[UR6][R20.64], R4 ;  /* 0x0000000414004986 */ /* 0x0043e4000c101d06 */
.L_x_5632:
[----:B------:R-:W-:Y:S05]  /*80a0*/  BSYNC B0 ;  /* 0x0000000000007941 */ /* 0x000fea0003800000 */
.L_x_5631:
        /* <DEDUP_REMOVED lines=16> */
.L_x_5634:
[----:B------:R-:W-:Y:S05]  /*81b0*/  BSYNC B0 ;  /* 0x0000000000007941 */ /* 0x000fea0003800000 */
.L_x_5633:
[----:B------:R-:W-:Y:S01]  /*81c0*/  UMOV UR4, URZ ;  /* 0x0000003f00047c82 */ /* 0x000fe20008000000 */
[----:B------:R-:W-:Y:S04]  /*81d0*/  BSSY B0, `(.L_x_5596) ;  /* 0x0000015000007945 */ /* 0x000fe80003800000 */
[----:B------:R-:W-:Y:S05]  /*81e0*/  @!P1 BRA `(.L_x_5635) ;  /* 0x00000000004c9947 */ /* 0x000fea0003800000 */
[----:B------:R-:W-:Y:S02]  /*81f0*/  ISETP.NE.AND P2, PT, R115, RZ, PT ;  /* 0x000000ff7300720c */ /* 0x000fe40003f45270 */
[----:B------:R-:W-:Y:S11]  /*8200*/  ISETP.NE.AND P1, PT, R114, RZ, PT ;  /* 0x000000ff7200720c */ /* 0x000ff60003f25270 */
[----:B------:R-:W2:Y:S01]  /*8210*/  @P2 LDC.64 R2, c[0x0][0x338] ;  /* 0x0000ce00ff022b82 */ /* 0x000ea20000000a00 */
[----:B-1----:R-:W-:Y:S02]  /*8220*/  @P2 MOV R83, R81 ;  /* 0x0000005100532202 */ /* 0x002fe40000000f00 */
[C---:B---34-:R-:W-:Y:S04]  /*8230*/  @P1 LEA R20, P0, R75.reuse, R88, 0x1 ;  /* 0x000000584b141211 */ /* 0x058fe800078008ff */
[----:B------:R-:W-:Y:S02]  /*8240*/  @P1 LEA.HI.X R21, R75, R89, R74, 0x1, P0 ;  /* 0x000000594b151211 */ /* 0x000fe400000f0c4a */
[C---:B------:R-:W-:Y:S04]  /*8250*/  @P1 LEA R22, P0, R77.reuse, R82, 0x1 ;  /* 0x000000524d161211 */ /* 0x040fe800078008ff */
[----:B------:R-:W-:Y:S01]  /*8260*/  @P1 LEA.HI.X R23, R77, R81, R76, 0x1, P0 ;  /* 0x000000514d171211 */ /* 0x000fe200000f0c4c */
[----:B--2---:R-:W-:Y:S04]  /*8270*/  @P2 IMAD.WIDE.U32 R4, R2, 0x60, R88 ;  /* 0x0000006002042825 */ /* 0x004fe800078e0058 */
[----:B------:R-:W-:Y:S04]  /*8280*/  @P2 IMAD R3, R3, 0x60, RZ ;  /* 0x0000006003032824 */ /* 0x000fe800078e02ff */
[----:B------:R-:W-:Y:S02]  /*8290*/  @P2 IMAD.IADD R5, R5, 0x1, R3 ;  /* 0x0000000105052824 */ /* 0x000fe400078e0203 */
[----:B------:R-:W1:Y:S04]  /*82a0*/  @P2 LDC.64 R2, c[0x0][0x248] ;  /* 0x00009200ff022b82 */ /* 0x000e680000000a00 */
[----:B------:R-:W2:Y:S01]  /*82b0*/  @P2 LDG.E.128 R4, desc[UR6][R4.64] ;  /* 0x0000000604042981 */ /* 0x000ea2000c1e1d00 */
[----:B-1----:R-:W-:Y:S04]  /*82c0*/  @P2 IMAD.WIDE.U32 R14, R2, 0x60, R82 ;  /* 0x00000060020e2825 */ /* 0x002fe800078e0052 */
[----:B------:R-:W-:Y:S04]  /*82d0*/  @P2 IMAD R3, R3, 0x60, RZ ;  /* 0x0000006003032824 */ /* 0x000fe800078e02ff */
[----:B------:R-:W-:Y:S05]  /*82e0*/  @P2 IMAD.IADD R15, R15, 0x1, R3 ;  /* 0x000000010f0f2824 */ /* 0x000fea00078e0203 */
[----:B--2---:R1:W-:Y:S05]  /*82f0*/  @P2 STG.E.128 desc[UR6][R14.64], R4 ;  /* 0x000000040e002986 */ /* 0x0043ea000c101d06 */
[----:B------:R-:W2:Y:S05]  /*8300*/  @P1 LDG.E.128 R16, desc[UR6][R20.64] ;  /* 0x0000000614101981 */ /* 0x000eaa000c1e1d00 */
[----:B--2---:R1:W-:Y:S02]  /*8310*/  @P1 STG.E.128 desc[UR6][R22.64], R16 ;  /* 0x0000001016001986 */ /* 0x0043e4000c101d06 */
.L_x_5635:
[----:B------:R-:W-:Y:S05]  /*8320*/  BSYNC B0 ;  /* 0x0000000000007941 */ /* 0x000fea0003800000 */
.L_x_5596:
[----:B------:R-:W5:Y:S02]  /*8330*/  LDC R0, c[0x0][0x338] ;  /* 0x0000ce00ff007b82 */ /* 0x000f640000000800 */
[----:B-----5:R-:W-:Y:S05]  /*8340*/  IMAD.U32 R3, R0, -0x40, RZ ;  /* 0xffffffc000037824 */ /* 0x020fea00078e00ff */
[C---:B-1----:R-:W-:Y:S04]  /*8350*/  LEA R88, P0, R3.reuse, R88, 0x1 ;  /* 0x0000005803587211 */ /* 0x042fe800078008ff */
[----:B------:R-:W-:Y:S01]  /*8360*/  LEA.HI.X.SX32 R89, R3, R89, 0x1, P0 ;  /* 0x0000005903597211 */ /* 0x000fe200000f0eff */
[----:B------:R-:W-:Y:S08]  /*8370*/  @!P3 BRA `(.L_x_5636) ;  /* 0x000000040030b947 */ /* 0x000ff00003800000 */
[----:B------:R-:W-:Y:S04]  /*8380*/  IADD3 R0, R11, -0x1, RZ ;  /* 0xffffffff0b007810 */ /* 0x000fe80007ffe0ff */
[----:B------:R-:W-:Y:S11]  /*8390*/  ISETP.GT.AND P0, PT, R0, R59, PT ;  /* 0x0000003b0000720c */ /* 0x000ff60003f04270 */
[----:B------:R-:W-:Y:S02]  /*83a0*/  @!UPT UIADD3 URZ, URZ, URZ, URZ ;  /* 0x0000003f3f3ff290 */ /* 0x000fe4000fffe03f */
[----:B------:R-:W-:Y:S05]  /*83b0*/  @!P0 BRA `(.L_x_5637) ;  /* 0x0000000400448947 */ /* 0x000fea0003800000 */
[----:B--234-:R-:W-:Y:S01]  /*83c0*/  IMAD.MOV.U32 R18, RZ, RZ, RZ ;  /* 0x000000ffff127224 */ /* 0x01cfe200078e00ff */
[----:B------:R-:W1:Y:S01]  /*83d0*/  LDC R2, c[0x0][0x380] ;  /* 0x0000e000ff027b82 */ /* 0x000e620000000800 */
[----:B------:R-:W-:Y:S02]  /*83e0*/  IADD3 R13, R13, -0x80, RZ ;  /* 0xffffff800d0d7810 */ /* 0x000fe40007ffe0ff */
[----:B------:R-:W-:Y:S02]  /*83f0*/  IABS R15, R12 ;  /* 0x0000000c000f7213 */ /* 0x000fe40000000000 */
[-C--:B------:R-:W-:Y:S02]  /*8400*/  IADD3 R0, -R12, R13.reuse, RZ ;  /* 0x0000000d0c007210 */ /* 0x080fe40007ffe1ff */
[-C--:B-1----:R-:W-:Y:S02]  /*8410*/  IABS R5, R2.reuse ;  /* 0x0000000200057213 */ /* 0x082fe40000000000 */
[----:B------:R-:W-:Y:S02]  /*8420*/  LOP3.LUT R3, RZ, R2, RZ, 0x33, !PT ;  /* 0x00000002ff037212 */ /* 0x000fe400078e33ff */
[----:B------:R-:W1:Y:S10]  /*8430*/  I2F.RP R16, R5 ;  /* 0x0000000500107306 */ /* 0x000e740000209400 */
[----:B-1----:R-:W1:Y:S02]  /*8440*/  MUFU.RCP R7, R16 ;  /* 0x0000001000077308 */ /* 0x002e640000001000 */
[----:B-1----:R-:W-:Y:S01]  /*8450*/  VIADD R14, R7, 0xffffffe ;  /* 0x0ffffffe070e7836 */ /* 0x002fe20000000000 */
[----:B------:R-:W-:Y:S07]  /*8460*/  IABS R7, R13 ;  /* 0x0000000d00077213 */ /* 0x000fee0000000000 */
[----:B------:R-:W1:Y:S02]  /*8470*/  F2I.FTZ.U32.TRUNC.NTZ R19, R14 ;  /* 0x0000000e00137305 */ /* 0x000e64000021f000 */
[--C-:B-1----:R-:W-:Y:S04]  /*8480*/  IMAD.MOV R8, RZ, RZ, -R19.reuse ;  /* 0x000000ffff087224 */ /* 0x102fe800078e0a13 */
        /* <DEDUP_REMOVED lines=10> */
[--C-:B------:R-:W-:Y:S02]  /*8530*/  @!P4 IMAD.IADD R15, R15, 0x1, -R5.reuse ;  /* 0x000000010f0fc824 */ /* 0x100fe400078e0a05 */
[----:B------:R-:W-:Y:S01]  /*8540*/  @!P0 IADD3 R4, R4, 0x1, RZ ;  /* 0x0000000104048810 */ /* 0x000fe20007ffe0ff */
[----:B------:R-:W-:Y:S01]  /*8550*/  @!P0 IMAD.IADD R7, R7, 0x1, -R5 ;  /* 0x0000000107078824 */ /* 0x000fe200078e0a05 */
[----:B------:R-:W-:Y:S01]  /*8560*/  ISETP.NE.AND P0, PT, R2, RZ, PT ;  /* 0x000000ff0200720c */ /* 0x000fe20003f05270 */
[----:B------:R-:W-:Y:S01]  /*8570*/  @!P4 VIADD R6, R6, 0x1 ;  /* 0x000000010606c836 */ /* 0x000fe20000000000 */
[-C--:B------:R-:W-:Y:S02]  /*8580*/  ISETP.GE.U32.AND P6, PT, R15, R5.reuse, PT ;  /* 0x000000050f00720c */ /* 0x080fe40003fc6070 */
[----:B------:R-:W-:Y:S02]  /*8590*/  ISETP.GE.U32.AND P5, PT, R7, R5, PT ;  /* 0x000000050700720c */ /* 0x000fe40003fa6070 */
[-C--:B------:R-:W-:Y:S02]  /*85a0*/  LOP3.LUT R5, R13, R2.reuse, RZ, 0x3c, !PT ;  /* 0x000000020d057212 */ /* 0x080fe400078e3cff */
[----:B------:R-:W-:Y:S02]  /*85b0*/  LOP3.LUT R7, R12, R2, RZ, 0x3c, !PT ;  /* 0x000000020c077212 */ /* 0x000fe400078e3cff */
[----:B------:R-:W-:Y:S02]  /*85c0*/  ISETP.GE.AND P1, PT, R5, RZ, PT ;  /* 0x000000ff0500720c */ /* 0x000fe40003f26270 */
[----:B------:R-:W-:Y:S03]  /*85d0*/  ISETP.GE.AND P2, PT, R7, RZ, PT ;  /* 0x000000ff0700720c */ /* 0x000fe60003f46270 */
[----:B------:R-:W-:Y:S02]  /*85e0*/  @P6 VIADD R6, R6, 0x1 ;  /* 0x0000000106066836 */ /* 0x000fe40000000000 */
[----:B------:R-:W-:Y:S06]  /*85f0*/  @P5 IADD3 R4, R4, 0x1, RZ ;  /* 0x0000000104045810 */ /* 0x000fec0007ffe0ff */
[----:B------:R-:W-:Y:S02]  /*8600*/  @!P1 IADD3 R4, -R4, RZ, RZ ;  /* 0x000000ff04049210 */ /* 0x000fe40007ffe1ff */
[----:B------:R-:W-:Y:S02]  /*8610*/  @!P2 IMAD.MOV R6, RZ, RZ, -R6 ;  /* 0x000000ffff06a224 */ /* 0x000fe400078e0a06 */
[C---:B------:R-:W-:Y:S03]  /*8620*/  SEL R4, R3.reuse, R4, !P0 ;  /* 0x0000000403047207 */ /* 0x040fe60004000000 */
[----:B------:R-:W-:Y:S02]  /*8630*/  SEL R3, R3, R6, !P0 ;  /* 0x0000000603037207 */ /* 0x000fe40004000000 */
[CC--:B------:R-:W-:Y:S02]  /*8640*/  LEA R22, P1, R4.reuse, R154.reuse, 0x2 ;  /* 0x0000009a04167211 */ /* 0x0c0fe400078210ff */
[C---:B------:R-:W-:Y:S02]  /*8650*/  LEA R18, P0, R3.reuse, R154, 0x2 ;  /* 0x0000009a03127211 */ /* 0x040fe400078010ff */
[-C--:B------:R-:W-:Y:S02]  /*8660*/  LEA.HI.X.SX32 R23, R4, R155.reuse, 0x2, P1 ;  /* 0x0000009b04177211 */ /* 0x080fe400008f16ff */
[C---:B------:R-:W-:Y:S01]  /*8670*/  LEA.HI.X.SX32 R19, R3.reuse, R155, 0x2, P0 ;  /* 0x0000009b03137211 */ /* 0x040fe200000f16ff */
[----:B------:R-:W-:Y:S02]  /*8680*/  IMAD.IADD R3, R3, 0x1, -R4 ;  /* 0x0000000103037824 */ /* 0x000fe400078e0a04 */
[----:B------:R-:W2:Y:S02]  /*8690*/  LDG.E R5, desc[UR6][R22.64] ;  /* 0x0000000616057981 */ /* 0x000ea4000c1e1900 */
[----:B------:R-:W-:Y:S02]  /*86a0*/  IMAD R0, R3, R2, R0 ;  /* 0x0000000203007224 */ /* 0x000fe400078e0200 */
[----:B------:R-:W2:Y:S02]  /*86b0*/  LDG.E R8, desc[UR6][R18.64] ;  /* 0x0000000612087981 */ /* 0x000ea4000c1e1900 */
[----:B------:R-:W-:Y:S01]  /*86c0*/  IMAD.WIDE.U32 R20, R0, UR16, RZ ;  /* 0x0000001000147c25 */ /* 0x000fe2000f8e00ff */
[----:B--2---:R-:W-:Y:S02]  /*86d0*/  IADD3 R16, -R8, R5, RZ ;  /* 0x0000000508107210 */ /* 0x004fe40007ffe1ff */
[----:B------:R-:W-:Y:S02]  /*86e0*/  SHF.R.S32.HI R8, RZ, 0x1f, R0 ;  /* 0x0000001fff087819 */ /* 0x000fe40000011400 */
[----:B------:R-:W-:Y:S01]  /*86f0*/  SHF.R.S32.HI R14, RZ, 0x1f, R16 ;  /* 0x0000001fff0e7819 */ /* 0x000fe20000011410 */
[----:B------:R-:W-:Y:S04]  /*8700*/  IMAD.WIDE.U32 R18, R16, UR12, RZ ;  /* 0x0000000c10127c25 */ /* 0x000fe8000f8e00ff */
[----:B------:R-:W-:Y:S02]  /*8710*/  IMAD R5, R14, UR12, RZ ;  /* 0x0000000c0e057c24 */ /* 0x000fe4000f8e02ff */
[----:B------:R-:W-:Y:S02]  /*8720*/  IMAD R7, R8, UR16, RZ ;  /* 0x0000001008077c24 */ /* 0x000fe4000f8e02ff */
[----:B------:R-:W-:Y:S02]  /*8730*/  IMAD R5, R16, UR13, R5 ;  /* 0x0000000d10057c24 */ /* 0x000fe4000f8e0205 */
[----:B------:R-:W-:Y:S03]  /*8740*/  IMAD R7, R0, UR17, R7 ;  /* 0x0000001100077c24 */ /* 0x000fe6000f8e0207 */
[----:B------:R-:W-:Y:S01]  /*8750*/  IADD3 R19, R19, R5, RZ ;  /* 0x0000000513137210 */ /* 0x000fe20007ffe0ff */
[----:B------:R-:W-:Y:S02]  /*8760*/  IMAD.IADD R21, R21, 0x1, R7 ;  /* 0x0000000115157824 */ /* 0x000fe400078e0207 */
[----:B------:R-:W-:Y:S02]  /*8770*/  IMAD R5, R14, UR14, RZ ;  /* 0x0000000e0e057c24 */ /* 0x000fe4000f8e02ff */
[----:B------:R-:W-:Y:S02]  /*8780*/  IMAD R7, R8, UR10, RZ ;  /* 0x0000000a08077c24 */ /* 0x000fe4000f8e02ff */
[----:B------:R-:W-:Y:S04]  /*8790*/  IMAD.WIDE.U32 R20, R16, UR14, R20 ;  /* 0x0000000e10147c25 */ /* 0x000fe8000f8e0014 */
[----:B------:R-:W-:Y:S01]  /*87a0*/  IMAD.WIDE.U32 R18, R0, UR10, R18 ;  /* 0x0000000a00127c25 */ /* 0x000fe2000f8e0012 */
[----:B------:R-:W-:Y:S03]  /*87b0*/  LEA R84, P1, R20, R84, 0x1 ;  /* 0x0000005414547211 */ /* 0x000fe600078208ff */
[----:B------:R-:W-:Y:S01]  /*87c0*/  IMAD R5, R16, UR15, R5 ;  /* 0x0000000f10057c24 */ /* 0x000fe2000f8e0205 */
[----:B------:R-:W-:Y:S01]  /*87d0*/  LEA R82, P0, R18, R82, 0x1 ;  /* 0x0000005212527211 */ /* 0x000fe200078008ff */
[----:B------:R-:W-:Y:S02]  /*87e0*/  IMAD R7, R0, UR11, R7 ;  /* 0x0000000b00077c24 */ /* 0x000fe4000f8e0207 */
[----:B------:R-:W-:Y:S03]  /*87f0*/  IMAD.IADD R8, R21, 0x1, R5 ;  /* 0x0000000115087824 */ /* 0x000fe600078e0205 */
[----:B------:R-:W-:Y:S02]  /*8800*/  IADD3 R14, R19, R7, RZ ;  /* 0x00000007130e7210 */ /* 0x000fe40007ffe0ff */
[----:B------:R-:W-:Y:S02]  /*8810*/  LEA.HI.X R85, R20, R85, R8, 0x1, P1 ;  /* 0x0000005514557211 */ /* 0x000fe400008f0c08 */
[----:B------:R-:W-:Y:S01]  /*8820*/  LEA.HI.X R81, R18, R81, R14, 0x1, P0 ;  /* 0x0000005112517211 */ /* 0x000fe200000f0c0e */
[----:B------:R-:W-:Y:S06]  /*8830*/  BRA `(.L_x_5637) ;  /* 0x0000000000247947 */ /* 0x000fec0003800000 */
.L_x_5636:
[----:B------:R-:W1:Y:S01]  /*8840*/  LDC R2, c[0x0][0x250] ;  /* 0x00009400ff027b82 */ /* 0x000e620000000800 */
[----:B------:R-:W-:Y:S07]  /*8850*/  IMAD.MOV.U32 R83, RZ, RZ, R81 ;  /* 0x000000ffff537224 */ /* 0x000fee00078e0051 */
[----:B------:R-:W2:Y:S02]  /*8860*/  LDC R0, c[0x0][0x248] ;  /* 0x00009200ff007b82 */ /* 0x000ea40000000800 */
[----:B--234-:R-:W-:Y:S02]  /*8870*/  IMAD.U32 R5, R0, -0x40, RZ ;  /* 0xffffffc000057824 */ /* 0x01cfe400078e00ff */
[----:B-1----:R-:W-:Y:S03]  /*8880*/  IMAD.U32 R3, R2, -0x40, RZ ;  /* 0xffffffc002037824 */ /* 0x002fe600078e00ff */
[----:B------:R-:W-:Y:S02]  /*8890*/  LEA R82, P0, R5, R82, 0x1 ;  /* 0x0000005205527211 */ /* 0x000fe400078008ff */
[----:B------:R-:W-:Y:S02]  /*88a0*/  LEA R84, P1, R3, R84, 0x1 ;  /* 0x0000005403547211 */ /* 0x000fe400078208ff */
[----:B------:R-:W-:Y:S02]  /*88b0*/  LEA.HI.X.SX32 R81, R5, R83, 0x1, P0 ;  /* 0x0000005305517211 */ /* 0x000fe400000f0eff */
[----:B------:R-:W-:Y:S09]  /*88c0*/  LEA.HI.X.SX32 R85, R3, R85, 0x1, P1 ;  /* 0x0000005503557211 */ /* 0x000ff200008f0eff */
.L_x_5637:
[----:B------:R-:W-:Y:S04]  /*88d0*/  IADD3 R11, R11, -0x1, RZ ;  /* 0xffffffff0b0b7810 */ /* 0x000fe80007ffe0ff */
[----:B------:R-:W-:Y:S11]  /*88e0*/  ISETP.GT.AND P0, PT, R11, R59, PT ;  /* 0x0000003b0b00720c */ /* 0x000ff60003f04270 */
[----:B------:R-:W-:Y:S02]  /*88f0*/  @!UPT UIADD3 URZ, URZ, URZ, URZ ;  /* 0x0000003f3f3ff290 */ /* 0x000fe4000fffe03f */
[----:B------:R-:W-:Y:S05]  /*8900*/  @P0 BRA `(.L_x_5638) ;  /* 0xffffff9c00a40947 */ /* 0x000fea000383ffff */
.L_x_5569:
[----:B------:R-:W1:Y:S01]  /*8910*/  S2UR UR4, SR_CgaCtaId ;  /* 0x00000000000479c3 */ /* 0x000e620000008800 */
[----:B------:R-:W-:Y:S01]  /*8920*/  ULDC UR12, c[0x0][0x2e0] ;  /* 0x0000b800000c7ab9 */ /* 0x000fe20000000800 */
[----:B------:R-:W-:-:S06]  /*8930*/  UMOV UR10, 0x400 ;  /* 0x00000400000a7882 */ /* 0x000fcc0000000000 */
[----:B------:R-:W-:Y:S01]  /*8940*/  BAR.SYNC.DEFER_BLOCKING 0x0 ;  /* 0x0000000000007b1d */ /* 0x000fe20000010000 */
[----:B------:R-:W-:Y:S02]  /*8950*/  ISETP.NE.AND P1, PT, RZ, UR12, PT ;  /* 0x0000000cff007c0c */ /* 0x000fe4000bf25270 */
[----:B------:R-:W-:-:S05]  /*8960*/  ISETP.GE.AND P0, PT, R100, UR5, PT ;  /* 0x0000000564007c0c */ /* 0x000fca000bf06270 */
[----:B------:R-:W2:Y:S01]  /*8970*/  LDC.64 R2, c[0x0][0x240] ;  /* 0x00009000ff027b82 */ /* 0x000ea20000000a00 */
[----:B------:R-:W-:Y:S01]  /*8980*/  BSSY B3, `(.L_x_5639) ;  /* 0x0000569000037945 */ /* 0x000fe20003800000 */
[----:B-1----:R-:W-:-:S06]  /*8990*/  ULEA UR4, UR4, UR10, 0x18 ;  /* 0x0000000a04047291 */ /* 0x002fcc000f8ec03f */
[----:B------:R-:W-:Y:S02]  /*89a0*/  LEA R153, R125, UR4, 0x1 ;  /* 0x000000047d997c11 */ /* 0x000fe4000f8e08ff */
[C---:B--234-:R-:W-:Y:S01]  /*89b0*/  SHF.L.U64.HI R7, R2.reuse, 0x4, R3 ;  /* 0x0000000402077819 */ /* 0x05cfe20000010203 */
[----:B------:R-:W-:Y:S01]  /*89c0*/  IMAD.SHL.U32 R9, R2, 0x10, RZ ;  /* 0x0000001002097824 */ /* 0x000fe200078e00ff */
[----:B------:R-:W-:Y:S06]  /*89d0*/  @!P1 BRA `(.L_x_5640) ;  /* 0x0000004c00f49947 */ /* 0x000fec0003800000 */
[----:B------:R-:W-:Y:S01]  /*89e0*/  ISETP.NE.U32.AND P1, PT, RZ, UR8, PT ;  /* 0x00000008ff007c0c */ /* 0x000fe2000bf25070 */
[----:B------:R-:W-:-:S03]  /*89f0*/  IMAD.MOV.U32 R0, RZ, RZ, RZ ;  /* 0x000000ffff007224 */ /* 0x000fc600078e00ff */
[----:B------:R-:W-:Y:S01]  /*8a00*/  ISETP.NE.AND.EX P1, PT, RZ, UR9, PT, P1 ;  /* 0x00000009ff007c0c */ /* 0x000fe2000bf25310 */
[----:B------:R-:W-:-:S12]  /*8a10*/  ULDC.64 UR8, c[0x0][0x210] ;  /* 0x0000840000087ab9 */ /* 0x000fd80000000a00 */
[----:B------:R-:W2:Y:S01]  /*8a20*/  @P1 LDG.E R0, desc[UR6][R134.64] ;  /* 0x0000000686001981 */ /* 0x000ea2000c1e1900 */
[CC--:B------:R-:W-:Y:S01]  /*8a30*/  LEA R4, P1, R2.reuse, R130.reuse, 0x5 ;  /* 0x0000008202047211 */ /* 0x0c0fe200078228ff */
[----:B------:R-:W-:Y:S01]  /*8a40*/  ULDC.U8 UR5, c[0x0][0x3c3] ;  /* 0x0000f0c000057ab9 */ /* 0x000fe20000000000 */
[----:B------:R-:W-:Y:S01]  /*8a50*/  IADD3 R9, P2, R9, R130, RZ ;  /* 0x0000008209097210 */ /* 0x000fe20007f5e0ff */
[----:B------:R-:W-:Y:S01]  /*8a60*/  IMAD.MOV.U32 R132, RZ, RZ, R130 ;  /* 0x000000ffff847224 */ /* 0x000fe200078e0082 */
[----:B------:R-:W-:Y:S01]  /*8a70*/  LEA.HI.X R5, R2, R133, R3, 0x5, P1 ;  /* 0x0000008502057211 */ /* 0x000fe200008f2c03 */
[----:B-----5:R-:W-:Y:S01]  /*8a80*/  IMAD.IADD R13, R151, 0x1, -R54 ;  /* 0x00000001970d7824 */ /* 0x020fe200078e0a36 */
[----:B------:R-:W-:Y:S01]  /*8a90*/  LEA R28, P1, R4, UR8, 0x1 ;  /* 0x00000008041c7c11 */ /* 0x000fe2000f8208ff */
[--C-:B------:R-:W-:Y:S01]  /*8aa0*/  IMAD.X R6, R7, 0x1, R133.reuse, P2 ;  /* 0x0000000107067824 */ /* 0x100fe200010e0685 */
[----:B------:R-:W-:Y:S01]  /*8ab0*/  LEA R26, P4, R130, UR8, 0x1 ;  /* 0x00000008821a7c11 */ /* 0x000fe2000f8808ff */
[----:B------:R-:W-:Y:S01]  /*8ac0*/  IMAD.WIDE.U32 R10, R2, 0x30, R132 ;  /* 0x00000030020a7825 */ /* 0x000fe200078e0084 */
[----:B------:R-:W-:-:S02]  /*8ad0*/  LEA.HI.X R29, R4, UR9, R5, 0x1, P1 ;  /* 0x00000009041d7c11 */ /* 0x000fc400088f0c05 */
[----:B------:R-:W-:Y:S01]  /*8ae0*/  ISETP.NE.AND P1, PT, RZ, UR5, PT ;  /* 0x00000005ff007c0c */ /* 0x000fe2000bf25270 */
[----:B------:R-:W-:Y:S01]  /*8af0*/  IMAD R5, R3, 0x30, RZ ;  /* 0x0000003003057824 */ /* 0x000fe200078e02ff */
[C---:B------:R-:W-:Y:S02]  /*8b00*/  LEA R24, P2, R9.reuse, UR8, 0x1 ;  /* 0x0000000809187c11 */ /* 0x040fe4000f8408ff */
[----:B------:R-:W-:Y:S02]  /*8b10*/  LEA.HI.X R27, R130, UR9, R133, 0x1, P4 ;  /* 0x00000009821b7c11 */ /* 0x000fe4000a0f0c85 */
[----:B------:R-:W-:Y:S02]  /*8b20*/  LEA.HI.X R25, R9, UR9, R6, 0x1, P2 ;  /* 0x0000000909197c11 */ /* 0x000fe400090f0c06 */
[----:B------:R-:W-:Y:S02]  /*8b30*/  LEA R14, P4, R10, UR8, 0x1 ;  /* 0x000000080a0e7c11 */ /* 0x000fe4000f8808ff */
[----:B------:R-:W-:-:S04]  /*8b40*/  ISETP.GE.AND P2, PT, R128, R13, PT ;  /* 0x0000000d8000720c */ /* 0x000fc80003f46270 */
[----:B------:R-:W-:Y:S02]  /*8b50*/  ISETP.GT.AND P2, PT, R48, -0x8, !P2 ;  /* 0xfffffff83000780c */ /* 0x000fe40005744270 */
[----:B--2---:R-:W-:-:S05]  /*8b60*/  IADD3 R0, R0, R61, R54 ;  /* 0x0000003d00007210 */ /* 0x004fca0007ffe036 */
[----:B------:R-:W-:Y:S02]  /*8b70*/  IMAD R3, R121, R0, RZ ;  /* 0x0000000079037224 */ /* 0x000fe400078e02ff */
[----:B------:R-:W-:-:S03]  /*8b80*/  IMAD.IADD R0, R11, 0x1, R5 ;  /* 0x000000010b007824 */ /* 0x000fc600078e0205 */
[-C--:B------:R-:W-:Y:S02]  /*8b90*/  IADD3 R6, P6, R117, R3.reuse, RZ ;  /* 0x0000000375067210 */ /* 0x080fe40007fde0ff */
[----:B------:R-:W-:Y:S02]  /*8ba0*/  IADD3 R2, P5, R116, R3, RZ ;  /* 0x0000000374027210 */ /* 0x000fe40007fbe0ff */
[----:B------:R-:W-:Y:S02]  /*8bb0*/  SHF.R.S32.HI R3, RZ, 0x1f, R3 ;  /* 0x0000001fff037819 */ /* 0x000fe40000011403 */
[----:B------:R-:W-:-:S03]  /*8bc0*/  LEA.HI.X R15, R10, UR9, R0, 0x1, P4 ;  /* 0x000000090a0f7c11 */ /* 0x000fc6000a0f0c00 */
[--C-:B------:R-:W-:Y:S02]  /*8bd0*/  IMAD.X R7, R108, 0x1, R3.reuse, P6 ;  /* 0x000000016c077824 */ /* 0x100fe400030e0603 */
[----:B------:R-:W-:Y:S01]  /*8be0*/  IMAD.X R12, R105, 0x1, R3, P5 ;  /* 0x00000001690c7824 */ /* 0x000fe200028e0603 */
[----:B------:R-:W-:Y:S06]  /*8bf0*/  @!P1 BRA `(.L_x_5641) ;  /* 0x0000001c003c9947 */ /* 0x000fec0003800000 */
[----:B------:R-:W-:Y:S04]  /*8c00*/  BSSY B2, `(.L_x_5642) ;  /* 0x0000070000027945 */ /* 0x000fe80003800000 */
[----:B------:R-:W-:Y:S05]  /*8c10*/  @!P2 BRA `(.L_x_5643) ;  /* 0x0000000400b8a947 */ /* 0x000fea0003800000 */
[----:B------:R-:W-:Y:S01]  /*8c20*/  ULDC UR5, c[0x0][0x2d0] ;  /* 0x0000b40000057ab9 */ /* 0x000fe20000000800 */
[----:B------:R-:W-:Y:S01]  /*8c30*/  IMAD.SHL.U32 R30, R6, 0x2, RZ ;  /* 0x00000002061e7824 */ /* 0x000fe200078e00ff */
[----:B------:R-:W-:Y:S01]  /*8c40*/  ISETP.GE.AND P1, PT, R102, UR5, PT ;  /* 0x0000000566007c0c */ /* 0x000fe2000bf26270 */
[----:B------:R-:W-:Y:S01]  /*8c50*/  ULDC.64 UR10, c[0x0][0x358] ;  /* 0x0000d600000a7ab9 */ /* 0x000fe20000000a00 */
[----:B------:R-:W-:Y:S01]  /*8c60*/  ULDC.64 UR8, c[0x0][0x360] ;  /* 0x0000d80000087ab9 */ /* 0x000fe20000000a00 */
[----:B------:R-:W-:Y:S01]  /*8c70*/  SHF.L.U64.HI R0, R6, 0x1, R7 ;  /* 0x0000000106007819 */ /* 0x000fe20000010207 */
[----:B------:R-:W-:Y:S01]  /*8c80*/  BSSY B1, `(.L_x_5644) ;  /* 0x0000036000017945 */ /* 0x000fe20003800000 */
[C---:B------:R-:W-:Y:S02]  /*8c90*/  IADD3 R22, P4, R30.reuse, UR10, RZ ;  /* 0x0000000a1e167c10 */ /* 0x040fe4000ff9e0ff */
[----:B------:R-:W-:Y:S02]  /*8ca0*/  IADD3 R30, P2, R30, UR8, RZ ;  /* 0x000000081e1e7c10 */ /* 0x000fe4000ff5e0ff */
[----:B------:R-:W-:-:S02]  /*8cb0*/  IADD3.X R23, R0, UR11, RZ, P4, !PT ;  /* 0x0000000b00177c10 */ /* 0x000fc4000a7fe4ff */
[----:B------:R-:W-:Y:S02]  /*8cc0*/  IADD3.X R31, R0, UR9, RZ, P2, !PT ;  /* 0x00000009001f7c10 */ /* 0x000fe400097fe4ff */
[----:B------:R1:W-:Y:S01]  /*8cd0*/  @P1 STS.128 [R153], RZ ;  /* 0x000000ff99001388 */ /* 0x0003e20000000c00 */
[----:B------:R-:W-:Y:S06]  /*8ce0*/  @P1 BRA `(.L_x_5645) ;  /* 0x0000000000bc1947 */ /* 0x000fec0003800000 */
[----:B------:R2:W5:Y:S01]  /*8cf0*/  LDG.E.128 R8, desc[UR6][R26.64] ;  /* 0x000000061a087981 */ /* 0x000562000c1e1d00 */
[----:B------:R-:W-:Y:S01]  /*8d00*/  ISETP.GE.AND P1, PT, R102, UR12, PT ;  /* 0x0000000c66007c0c */ /* 0x000fe2000bf26270 */
[----:B------:R-:W-:-:S12]  /*8d10*/  BSSY B0, `(.L_x_5646) ;  /* 0x000002b000007945 */ /* 0x000fd80003800000 */
[----:B------:R-:W-:Y:S05]  /*8d20*/  @P1 BRA `(.L_x_5647) ;  /* 0x0000000000a41947 */ /* 0x000fea0003800000 */
[----:B------:R-:W3:Y:S04]  /*8d30*/  LDG.E.64 R2, desc[UR6][R30.64] ;  /* 0x000000061e027981 */ /* 0x000ee8000c1e1b00 */
[----:B------:R-:W4:Y:S01]  /*8d40*/  LDG.E.64 R4, desc[UR6][R22.64] ;  /* 0x0000000616047981 */ /* 0x000f22000c1e1b00 */
[----:B-----5:R-:W-:Y:S01]  /*8d50*/  MOV R19, R10 ;  /* 0x0000000a00137202 */ /* 0x020fe20000000f00 */
        /* <DEDUP_REMOVED lines=12> */
[----:B------:R-:W-:-:S02]  /*8e20*/  HADD2.F32 R3, -RZ, R3.H0_H0 ;  /* 0x20000003ff037230 */ /* 0x000fc40000004100 */
[----:B------:R-:W-:Y:S01]  /*8e30*/  FFMA.FTZ R9, R18, R12, -R9 ;  /* 0x0000000c12097223 */ /* 0x000fe20000010809 */
[----:B------:R-:W-:Y:S01]  /*8e40*/  FFMA.FTZ R10, R21, R16, R10 ;  /* 0x00000010150a7223 */ /* 0x000fe2000001000a */
[----:B------:R-:W-:Y:S01]  /*8e50*/  FFMA.FTZ R0, R17, R12, R0 ;  /* 0x0000000c11007223 */ /* 0x000fe20000010000 */
[--C-:B------:R-:W-:Y:S02]  /*8e60*/  HADD2.F32 R17, -RZ, R8.reuse.H0_H0 ;  /* 0x20000008ff117230 */ /* 0x100fe40000004100 */
[----:B------:R-:W-:Y:S01]  /*8e70*/  FFMA.FTZ R11, R20, R16, -R11 ;  /* 0x00000010140b7223 */ /* 0x000fe2000001080b */
[----:B------:R-:W-:Y:S02]  /*8e80*/  HADD2.F32 R21, -RZ, R8.H1_H1 ;  /* 0x30000008ff157230 */ /* 0x000fe40000004100 */
[--C-:B------:R-:W-:Y:S02]  /*8e90*/  HADD2.F32 R12, -RZ, R19.reuse.H1_H1 ;  /* 0x30000013ff0c7230 */ /* 0x100fe40000004100 */
[----:B------:R-:W-:Y:S01]  /*8ea0*/  HADD2.F32 R8, -RZ, R19.H0_H0 ;  /* 0x20000013ff087230 */ /* 0x000fe20000004100 */
[----:B------:R-:W-:Y:S01]  /*8eb0*/  F2FP.F16.F32.PACK_AB R10, R10, R11 ;  /* 0x0000000b0a0a723e */ /* 0x000fe200000000ff */
[----:B------:R-:W-:-:S02]  /*8ec0*/  HADD2.F32 R2, -RZ, R2.H0_H0 ;  /* 0x20000002ff027230 */ /* 0x000fc40000004100 */
        /* <DEDUP_REMOVED lines=12> */
[----:B------:R-:W-:Y:S02]  /*8f90*/  MOV R9, R10 ;  /* 0x0000000a00097202 */ /* 0x000fe40000000f00 */
[----:B------:R-:W-:Y:S02]  /*8fa0*/  F2FP.F16.F32.PACK_AB R8, R21, R16 ;  /* 0x000000101508723e */ /* 0x000fe400000000ff */
[----:B------:R-:W-:Y:S02]  /*8fb0*/  MOV R10, R12 ;  /* 0x0000000c000a7202 */ /* 0x000fe40000000f00 */
.L_x_5647:
[----:B------:R-:W-:Y:S05]  /*8fc0*/  BSYNC B0 ;  /* 0x0000000000007941 */ /* 0x000fea0003800000 */
.L_x_5646:
[----:B-----5:R3:W-:Y:S02]  /*8fd0*/  STS.128 [R153], R8 ;  /* 0x0000000899007388 */ /* 0x0207e40000000c00 */
.L_x_5645:
[----:B------:R-:W-:Y:S05]  /*8fe0*/  BSYNC B1 ;  /* 0x0000000000017941 */ /* 0x000fea0003800000 */
.L_x_5644:
[----:B------:R4:W-:Y:S01]  /*8ff0*/  @P0 STS.128 [R153+0x2000], RZ ;  /* 0x002000ff99000388 */ /* 0x0009e20000000c00 */
[----:B------:R-:W-:Y:S05]  /*9000*/  @P0 BRA `(.L_x_5643) ;  /* 0x0000000000bc0947 */ /* 0x000fea0003800000 */
[----:B---3--:R3:W5:Y:S01]  /*9010*/  LDG.E.128 R8, desc[UR6][R26.64+0x80] ;  /* 0x000080061a087981 */ /* 0x008762000c1e1d00 */
[----:B------:R-:W-:Y:S01]  /*9020*/  ISETP.GE.AND P1, PT, R100, UR12, PT ;  /* 0x0000000c64007c0c */ /* 0x000fe2000bf26270 */
[----:B------:R-:W-:-:S12]  /*9030*/  BSSY B0, `(.L_x_5648) ;  /* 0x000002b000007945 */ /* 0x000fd80003800000 */
[----:B------:R-:W-:Y:S05]  /*9040*/  @P1 BRA `(.L_x_5649) ;  /* 0x0000000000a41947 */ /* 0x000fea0003800000 */
[----:B------:R-:W2:Y:S04]  /*9050*/  LDG.E.64 R2, desc[UR6][R30.64+0x40] ;  /* 0x000040061e027981 */ /* 0x000ea8000c1e1b00 */
[----:B------:R-:W4:Y:S01]  /*9060*/  LDG.E.64 R4, desc[UR6][R22.64+0x40] ;  /* 0x0000400616047981 */ /* 0x000f22000c1e1b00 */
[----:B-----5:R-:W-:Y:S01]  /*9070*/  MOV R19, R10 ;  /* 0x0000000a00137202 */ /* 0x020fe20000000f00 */
[----:B------:R-:W-:Y:S02]  /*9080*/  HADD2.F32 R21, -RZ, R9.H1_H1 ;  /* 0x30000009ff157230 */ /* 0x000fe40000004100 */
[----:B------:R-:W-:Y:S02]  /*9090*/  HADD2.F32 R17, -RZ, R11.H1_H1 ;  /* 0x3000000bff117230 */ /* 0x000fe40000004100 */
[----:B------:R-:W-:-:S02]  /*90a0*/  HADD2.F32 R20, -RZ, R9.H0_H0 ;  /* 0x20000009ff147230 */ /* 0x000fc40000004100 */
[----:B------:R-:W-:Y:S02]  /*90b0*/  HADD2.F32 R18, -RZ, R11.H0_H0 ;  /* 0x2000000bff127230 */ /* 0x000fe40000004100 */
        /* <DEDUP_REMOVED lines=34> */
.L_x_5649:
[----:B------:R-:W-:Y:S05]  /*92e0*/  BSYNC B0 ;  /* 0x0000000000007941 */ /* 0x000fea0003800000 */
.L_x_5648:
[----:B-----5:R1:W-:Y:S02]  /*92f0*/  STS.128 [R153+0x2000], R8 ;  /* 0x0020000899007388 */ /* 0x0203e40000000c00 */
.L_x_5643:
[----:B------:R-:W-:Y:S05]  /*9300*/  BSYNC B2 ;  /* 0x0000000000027941 */ /* 0x000fea0003800000 */
.L_x_5642:
[----:B------:R-:W-:Y:S01]  /*9310*/  VIADD R0, R128, 0x10 ;  /* 0x0000001080007836 */ /* 0x000fe20000000000 */
[----:B------:R-:W-:Y:S04]  /*9320*/  BSSY B2, `(.L_x_5650) ;  /* 0x0000071000027945 */ /* 0x000fe80003800000 */
[----:B------:R-:W-:-:S04]  /*9330*/  ISETP.GE.AND P1, PT, R0, R13, PT ;  /* 0x0000000d0000720c */ /* 0x000fc80003f26270 */
[----:B------:R-:W-:-:S13]  /*9340*/  ISETP.LT.OR P1, PT, R48, -0x87, P1 ;  /* 0xffffff793000780c */ /* 0x000fda0000f21670 */
[----:B------:R-:W-:Y:S05]  /*9350*/  @P1 BRA `(.L_x_5651) ;  /* 0x0000000400b41947 */ /* 0x000fea0003800000 */
[----:B------:R-:W-:Y:S01]  /*9360*/  ULDC UR5, c[0x0][0x2d0] ;  /* 0x0000b40000057ab9 */ /* 0x000fe20000000800 */
[C---:B------:R-:W-:Y:S01]  /*9370*/  IADD3 R2, P2, R119.reuse, R6, RZ ;  /* 0x0000000677027210 */ /* 0x040fe20007f5e0ff */
[----:B------:R-:W-:Y:S01]  /*9380*/  ULDC.64 UR10, c[0x0][0x358] ;  /* 0x0000d600000a7ab9 */ /* 0x000fe20000000a00 */
[----:B------:R-:W-:Y:S01]  /*9390*/  ISETP.GE.AND P1, PT, R102, UR5, PT ;  /* 0x0000000566007c0c */ /* 0x000fe2000bf26270 */
[----:B------:R-:W-:Y:S01]  /*93a0*/  ULDC.64 UR8, c[0x0][0x360] ;  /* 0x0000d80000087ab9 */ /* 0x000fe20000000a00 */
[----:B------:R-:W-:Y:S01]  /*93b0*/  LEA.HI.X.SX32 R119, R119, R7, 0x1, P2 ;  /* 0x0000000777777211 */ /* 0x000fe200010f0eff */
[C---:B------:R-:W-:Y:S01]  /*93c0*/  IMAD.SHL.U32 R32, R2.reuse, 0x2, RZ ;  /* 0x0000000202207824 */ /* 0x040fe200078e00ff */
[----:B------:R-:W-:Y:S02]  /*93d0*/  BSSY B1, `(.L_x_5652) ;  /* 0x0000037000017945 */ /* 0x000fe40003800000 */
[----:B------:R-:W-:Y:S02]  /*93e0*/  SHF.L.U64.HI R2, R2, 0x1, R119 ;  /* 0x0000000102027819 */ /* 0x000fe40000010277 */
[----:B------:R-:W-:-:S02]  /*93f0*/  IADD3 R30, P4, R32, UR10, RZ ;  /* 0x0000000a201e7c10 */ /* 0x000fc4000ff9e0ff */
[----:B------:R-:W-:Y:S02]  /*9400*/  IADD3 R32, P2, R32, UR8, RZ ;  /* 0x0000000820207c10 */ /* 0x000fe4000ff5e0ff */
[C---:B------:R-:W-:Y:S01]  /*9410*/  IADD3.X R31, R2.reuse, UR11, RZ, P4, !PT ;  /* 0x0000000b021f7c10 */ /* 0x040fe2000a7fe4ff */
[----:B------:R1:W-:Y:S01]  /*9420*/  @P1 STS.128 [R153+0x800], RZ ;  /* 0x000800ff99001388 */ /* 0x0003e20000000c00 */
[----:B------:R-:W-:Y:S01]  /*9430*/  IADD3.X R33, R2, UR9, RZ, P2, !PT ;  /* 0x0000000902217c10 */ /* 0x000fe200097fe4ff */
[----:B------:R-:W-:Y:S08]  /*9440*/  @P1 BRA `(.L_x_5653) ;  /* 0x0000000000bc1947 */ /* 0x000ff00003800000 */
[----:B-1-3--:R1:W5:Y:S01]  /*9450*/  LDG.E.128 R8, desc[UR6][R24.64] ;  /* 0x0000000618087981 */ /* 0x00a362000c1e1d00 */
[----:B------:R-:W-:Y:S01]  /*9460*/  ISETP.GE.AND P1, PT, R102, UR12, PT ;  /* 0x0000000c66007c0c */ /* 0x000fe2000bf26270 */
[----:B------:R-:W-:-:S12]  /*9470*/  BSSY B0, `(.L_x_5654) ;  /* 0x000002b000007945 */ /* 0x000fd80003800000 */
[----:B------:R-:W-:Y:S05]  /*9480*/  @P1 BRA `(.L_x_5655) ;  /* 0x0000000000a41947 */ /* 0x000fea0003800000 */
[----:B------:R-:W3:Y:S04]  /*9490*/  LDG.E.64 R2, desc[UR6][R32.64] ;  /* 0x0000000620027981 */ /* 0x000ee8000c1e1b00 */
[----:B------:R-:W2:Y:S01]  /*94a0*/  LDG.E.64 R4, desc[UR6][R30.64] ;  /* 0x000000061e047981 */ /* 0x000ea2000c1e1b00 */
[----:B-----5:R-:W-:Y:S01]  /*94b0*/  MOV R18, R11 ;  /* 0x0000000b00127202 */ /* 0x020fe20000000f00 */
[--C-:B------:R-:W-:Y:S01]  /*94c0*/  HADD2.F32 R21, -RZ, R9.reuse.H0_H0 ;  /* 0x20000009ff157230 */ /* 0x100fe20000004100 */
[----:B------:R-:W-:Y:S01]  /*94d0*/  MOV R20, R10 ;  /* 0x0000000a00147202 */ /* 0x000fe20000000f00 */
[----:B------:R-:W-:Y:S02]  /*94e0*/  HADD2.F32 R22, -RZ, R9.H1_H1 ;  /* 0x30000009ff167230 */ /* 0x000fe40000004100 */
[----:B------:R-:W-:-:S02]  /*94f0*/  HADD2.F32 R19, -RZ, R18.H0_H0 ;  /* 0x20000012ff137230 */ /* 0x000fc40000004100 */
[----:B------:R-:W-:Y:S02]  /*9500*/  HADD2.F32 R18, -RZ, R18.H1_H1 ;  /* 0x30000012ff127230 */ /* 0x000fe40000004100 */
[----:B---3--:R-:W-:Y:S02]  /*9510*/  HADD2.F32 R11, -RZ, R2.H1_H1 ;  /* 0x30000002ff0b7230 */ /* 0x008fe40000004100 */
[----:B------:R-:W-:Y:S02]  /*9520*/  HADD2.F32 R9, -RZ, R3.H1_H1 ;  /* 0x30000003ff097230 */ /* 0x000fe40000004100 */
[----:B--2---:R-:W-:Y:S02]  /*9530*/  HADD2.F32 R17, -RZ, R4.H1_H1 ;  /* 0x30000004ff117230 */ /* 0x004fe40000004100 */
[-C--:B------:R-:W-:Y:S01]  /*9540*/  FMUL.FTZ R12, R22, R11.reuse ;  /* 0x0000000b160c7220 */ /* 0x080fe20000410000 */
[----:B------:R-:W-:Y:S02]  /*9550*/  HADD2.F32 R16, -RZ, R5.H1_H1 ;  /* 0x30000005ff107230 */ /* 0x000fe40000004100 */
[----:B------:R-:W-:Y:S01]  /*9560*/  FMUL.FTZ R11, R21, R11 ;  /* 0x0000000b150b7220 */ /* 0x000fe20000410000 */
[-C--:B------:R-:W-:Y:S01]  /*9570*/  FMUL.FTZ R10, R18, R9.reuse ;  /* 0x00000009120a7220 */ /* 0x080fe20000410000 */
[----:B------:R-:W-:Y:S01]  /*9580*/  FMUL.FTZ R9, R19, R9 ;  /* 0x0000000913097220 */ /* 0x000fe20000410000 */
[-C--:B------:R-:W-:Y:S01]  /*9590*/  FFMA.FTZ R12, R21, R17.reuse, -R12 ;  /* 0x00000011150c7223 */ /* 0x080fe2000001080c */
[----:B------:R-:W-:Y:S01]  /*95a0*/  FFMA.FTZ R11, R22, R17, R11 ;  /* 0x00000011160b7223 */ /* 0x000fe2000001000b */
[----:B------:R-:W-:Y:S01]  /*95b0*/  FFMA.FTZ R10, R19, R16, -R10 ;  /* 0x00000010130a7223 */ /* 0x000fe2000001080a */
[----:B------:R-:W-:-:S02]  /*95c0*/  HADD2.F32 R17, -RZ, R8.H0_H0 ;  /* 0x20000008ff117230 */ /* 0x000fc40000004100 */
[----:B------:R-:W-:Y:S01]  /*95d0*/  FFMA.FTZ R9, R18, R16, R9 ;  /* 0x0000001012097223 */ /* 0x000fe20000010009 */
[----:B------:R-:W-:Y:S01]  /*95e0*/  HADD2.F32 R19, -RZ, R8.H1_H1 ;  /* 0x30000008ff137230 */ /* 0x000fe20000004100 */
[----:B------:R-:W-:Y:S01]  /*95f0*/  F2FP.F16.F32.PACK_AB R12, R11, R12 ;  /* 0x0000000c0b0c723e */ /* 0x000fe200000000ff */
[----:B------:R-:W-:Y:S02]  /*9600*/  HADD2.F32 R8, -RZ, R20.H0_H0 ;  /* 0x20000014ff087230 */ /* 0x000fe40000004100 */
[----:B------:R-:W-:Y:S01]  /*9610*/  HADD2.F32 R2, -RZ, R2.H0_H0 ;  /* 0x20000002ff027230 */ /* 0x000fe20000004100 */
[----:B------:R-:W-:Y:S01]  /*9620*/  F2FP.F16.F32.PACK_AB R11, R9, R10 ;  /* 0x0000000a090b723e */ /* 0x000fe200000000ff */
[----:B------:R-:W-:Y:S01]  /*9630*/  HADD2.F32 R3, -RZ, R3.H0_H0 ;  /* 0x20000003ff037230 */ /* 0x000fe20000004100 */
[----:B------:R-:W-:Y:S01]  /*9640*/  MOV R9, R12 ;  /* 0x0000000c00097202 */ /* 0x000fe20000000f00 */
[----:B------:R-:W-:Y:S02]  /*9650*/  HADD2.F32 R20, -RZ, R20.H1_H1 ;  /* 0x30000014ff147230 */ /* 0x000fe40000004100 */
[----:B------:R-:W-:Y:S01]  /*9660*/  FMUL.FTZ R16, R19, R2 ;  /* 0x0000000213107220 */ /* 0x000fe20000410000 */
[----:B------:R-:W-:-:S02]  /*9670*/  HADD2.F32 R4, -RZ, R4.H0_H0 ;  /* 0x20000004ff047230 */ /* 0x000fc40000004100 */
        /* <DEDUP_REMOVED lines=10> */
.L_x_5655:
[----:B------:R-:W-:Y:S05]  /*9720*/  BSYNC B0 ;  /* 0x0000000000007941 */ /* 0x000fea0003800000 */
.L_x_5654:
[----:B-----5:R3:W-:Y:S02]  /*9730*/  STS.128 [R153+0x800], R8 ;  /* 0x0008000899007388 */ /* 0x0207e40000000c00 */
.L_x_5653:
[----:B------:R-:W-:Y:S05]  /*9740*/  BSYNC B1 ;  /* 0x0000000000017941 */ /* 0x000fea0003800000 */
.L_x_5652:
[----:B------:R1:W-:Y:S01]  /*9750*/  @P0 STS.128 [R153+0x2800], RZ ;  /* 0x002800ff99000388 */ /* 0x0003e20000000c00 */
[----:B------:R-:W-:Y:S05]  /*9760*/  @P0 BRA `(.L_x_5651) ;  /* 0x0000000000b00947 */ /* 0x000fea0003800000 */
[----:B-123--:R-:W5:Y:S01]  /*9770*/  LDG.E.128 R24, desc[UR6][R24.64+0x80] ;  /* 0x0000800618187981 */ /* 0x00ef62000c1e1d00 */
[----:B------:R-:W-:Y:S01]  /*9780*/  ISETP.GE.AND P1, PT, R100, UR12, PT ;  /* 0x0000000c64007c0c */ /* 0x000fe2000bf26270 */
[----:B------:R-:W-:-:S12]  /*9790*/  BSSY B0, `(.L_x_5656) ;  /* 0x0000028000007945 */ /* 0x000fd80003800000 */
[----:B------:R-:W-:Y:S05]  /*97a0*/  @P1 BRA `(.L_x_5657) ;  /* 0x0000000000981947 */ /* 0x000fea0003800000 */
[----:B------:R-:W2:Y:S04]  /*97b0*/  LDG.E.64 R2, desc[UR6][R32.64+0x40] ;  /* 0x0000400620027981 */ /* 0x000ea8000c1e1b00 */
[----:B------:R-:W3:Y:S01]  /*97c0*/  LDG.E.64 R4, desc[UR6][R30.64+0x40] ;  /* 0x000040061e047981 */ /* 0x000ee2000c1e1b00 */
[----:B-----5:R-:W-:Y:S02]  /*97d0*/  HADD2.F32 R17, -RZ, R27.H1_H1 ;  /* 0x3000001bff117230 */ /* 0x020fe40000004100 */
[----:B------:R-:W-:Y:S02]  /*97e0*/  HADD2.F32 R19, -RZ, R25.H1_H1 ;  /* 0x30000019ff137230 */ /* 0x000fe40000004100 */
[----:B------:R-:W-:Y:S02]  /*97f0*/  HADD2.F32 R18, -RZ, R27.H0_H0 ;  /* 0x2000001bff127230 */ /* 0x000fe40000004100 */
        /* <DEDUP_REMOVED lines=13> */
[----:B------:R-:W-:Y:S02]  /*98d0*/  HADD2.F32 R12, -RZ, R26.H0_H0 ;  /* 0x2000001aff0c7230 */ /* 0x000fe40000004100 */
[----:B------:R-:W-:Y:S01]  /*98e0*/  FFMA.FTZ R11, R20, R16, -R11 ;  /* 0x00000010140b7223 */ /* 0x000fe2000001080b */
[----:B------:R-:W-:Y:S01]  /*98f0*/  HADD2.F32 R3, -RZ, R3.H0_H0 ;  /* 0x20000003ff037230 */ /* 0x000fe20000004100 */
[----:B------:R-:W-:Y:S01]  /*9900*/  F2FP.F16.F32.PACK_AB R27, R8, R9 ;  /* 0x00000009081b723e */ /* 0x000fe200000000ff */
[----:B------:R-:W-:Y:S02]  /*9910*/  HADD2.F32 R19, -RZ, R24.H1_H1 ;  /* 0x30000018ff137230 */ /* 0x000fe40000004100 */
[----:B------:R-:W-:Y:S01]  /*9920*/  HADD2.F32 R26, -RZ, R26.H1_H1 ;  /* 0x3000001aff1a7230 */ /* 0x000fe20000004100 */
[----:B------:R-:W-:Y:S01]  /*9930*/  F2FP.F16.F32.PACK_AB R25, R10, R11 ;  /* 0x0000000b0a19723e */ /* 0x000fe200000000ff */
[----:B------:R-:W-:-:S02]  /*9940*/  HADD2.F32 R17, -RZ, R24.H0_H0 ;  /* 0x20000018ff117230 */ /* 0x000fc40000004100 */
[-C--:B------:R-:W-:Y:S01]  /*9950*/  FMUL.FTZ R16, R19, R2.reuse ;  /* 0x0000000213107220 */ /* 0x080fe20000410000 */
[----:B------:R-:W-:Y:S02]  /*9960*/  HADD2.F32 R4, -RZ, R4.H0_H0 ;  /* 0x20000004ff047230 */ /* 0x000fe40000004100 */
        /* <DEDUP_REMOVED lines=10> */
.L_x_5657:
[----:B------:R-:W-:Y:S05]  /*9a10*/  BSYNC B0 ;  /* 0x0000000000007941 */ /* 0x000fea0003800000 */
.L_x_5656:
[----:B-----5:R1:W-:Y:S02]  /*9a20*/  STS.128 [R153+0x2800], R24 ;  /* 0x0028001899007388 */ /* 0x0203e40000000c00 */
.L_x_5651:
[----:B------:R-:W-:Y:S05]  /*9a30*/  BSYNC B2 ;  /* 0x0000000000027941 */ /* 0x000fea0003800000 */
.L_x_5650:
[----:B------:R-:W-:Y:S01]  /*9a40*/  VIADD R16, R128, 0x20 ;  /* 0x0000002080107836 */ /* 0x000fe20000000000 */
[----:B------:R-:W-:Y:S04]  /*9a50*/  BSSY B2, `(.L_x_5658) ;  /* 0x0000072000027945 */ /* 0x000fe80003800000 */
[----:B------:R-:W-:-:S04]  /*9a60*/  ISETP.GE.AND P1, PT, R16, R13, PT ;  /* 0x0000000d1000720c */ /* 0x000fc80003f26270 */
[----:B------:R-:W-:-:S13]  /*9a70*/  ISETP.LT.OR P1, PT, R48, -0x107, P1 ;  /* 0xfffffef93000780c */ /* 0x000fda0000f21670 */
[----:B------:R-:W-:Y:S05]  /*9a80*/  @P1 BRA `(.L_x_5659) ;  /* 0x0000000400b81947 */ /* 0x000fea0003800000 */
[----:B------:R-:W-:Y:S01]  /*9a90*/  ULDC UR5, c[0x0][0x2d0] ;  /* 0x0000b40000057ab9 */ /* 0x000fe20000000800 */
[----:B------:R-:W-:Y:S01]  /*9aa0*/  IMAD.SHL.U32 R2, R121, 0x20, RZ ;  /* 0x0000002079027824 */ /* 0x000fe200078e00ff */
[----:B------:R-:W-:Y:S01]  /*9ab0*/  ISETP.GE.AND P1, PT, R102, UR5, PT ;  /* 0x0000000566007c0c */ /* 0x000fe2000bf26270 */
[----:B------:R-:W-:Y:S01]  /*9ac0*/  ULDC.64 UR10, c[0x0][0x358] ;  /* 0x0000d600000a7ab9 */ /* 0x000fe20000000a00 */
[----:B------:R-:W-:Y:S01]  /*9ad0*/  ULDC.64 UR8, c[0x0][0x360] ;  /* 0x0000d80000087ab9 */ /* 0x000fe20000000a00 */
[----:B------:R-:W-:Y:S01]  /*9ae0*/  BSSY B1, `(.L_x_5660) ;  /* 0x000003a000017945 */ /* 0x000fe20003800000 */
[----:B------:R-:W-:-:S04]  /*9af0*/  IADD3 R3, P2, R2, R6, RZ ;  /* 0x0000000602037210 */ /* 0x000fc80007f5e0ff */
[----:B------:R-:W-:Y:S01]  /*9b00*/  LEA.HI.X.SX32 R2, R2, R7, 0x1, P2 ;  /* 0x0000000702027211 */ /* 0x000fe200010f0eff */
[----:B-123--:R-:W-:-:S03]  /*9b10*/  IMAD.SHL.U32 R26, R3, 0x2, RZ ;  /* 0x00000002031a7824 */ /* 0x00efc600078e00ff */
[----:B------:R-:W-:Y:S01]  /*9b20*/  SHF.L.U64.HI R2, R3, 0x1, R2 ;  /* 0x0000000103027819 */ /* 0x000fe20000010202 */
[----:B------:R1:W-:Y:S01]  /*9b30*/  @P1 STS.128 [R153+0x1000], RZ ;  /* 0x001000ff99001388 */ /* 0x0003e20000000c00 */
[C---:B------:R-:W-:Y:S02]  /*9b40*/  IADD3 R24, P4, R26.reuse, UR10, RZ ;  /* 0x0000000a1a187c10 */ /* 0x040fe4000ff9e0ff */
[----:B------:R-:W-:Y:S02]  /*9b50*/  IADD3 R26, P2, R26, UR8, RZ ;  /* 0x000000081a1a7c10 */ /* 0x000fe4000ff5e0ff */
[C---:B------:R-:W-:Y:S02]  /*9b60*/  IADD3.X R25, R2.reuse, UR11, RZ, P4, !PT ;  /* 0x0000000b02197c10 */ /* 0x040fe4000a7fe4ff */
[----:B------:R-:W-:Y:S01]  /*9b70*/  IADD3.X R27, R2, UR9, RZ, P2, !PT ;  /* 0x00000009021b7c10 */ /* 0x000fe200097fe4ff */
[----:B------:R-:W-:Y:S08]  /*9b80*/  @P1 BRA `(.L_x_5661) ;  /* 0x0000000000bc1947 */ /* 0x000ff00003800000 */
[----:B------:R2:W5:Y:S01]  /*9b90*/  LDG.E.128 R8, desc[UR6][R28.64] ;  /* 0x000000061c087981 */ /* 0x000562000c1e1d00 */
[----:B------:R-:W-:Y:S01]  /*9ba0*/  ISETP.GE.AND P1, PT, R102, UR12, PT ;  /* 0x0000000c66007c0c */ /* 0x000fe2000bf26270 */
[----:B------:R-:W-:-:S12]  /*9bb0*/  BSSY B0, `(.L_x_5662) ;  /* 0x000002b000007945 */ /* 0x000fd80003800000 */
[----:B------:R-:W-:Y:S05]  /*9bc0*/  @P1 BRA `(.L_x_5663) ;  /* 0x0000000000a41947 */ /* 0x000fea0003800000 */
[----:B------:R-:W3:Y:S04]  /*9bd0*/  LDG.E.64 R2, desc[UR6][R26.64] ;  /* 0x000000061a027981 */ /* 0x000ee8000c1e1b00 */
[----:B------:R-:W4:Y:S01]  /*9be0*/  LDG.E.64 R4, desc[UR6][R24.64] ;  /* 0x0000000618047981 */ /* 0x000f22000c1e1b00 */
        /* <DEDUP_REMOVED lines=39> */
.L_x_5663:
[----:B------:R-:W-:Y:S05]  /*9e60*/  BSYNC B0 ;  /* 0x0000000000007941 */ /* 0x000fea0003800000 */
.L_x_5662:
[----:B-----5:R3:W-:Y:S02]  /*9e70*/  STS.128 [R153+0x1000], R8 ;  /* 0x0010000899007388 */ /* 0x0207e40000000c00 */
.L_x_5661:
[----:B------:R-:W-:Y:S05]  /*9e80*/  BSYNC B1 ;  /* 0x0000000000017941 */ /* 0x000fea0003800000 */
.L_x_5660:
[----:B------:R1:W-:Y:S01]  /*9e90*/  @P0 STS.128 [R153+0x3000], RZ ;  /* 0x003000ff99000388 */ /* 0x0003e20000000c00 */
[----:B------:R-:W-:Y:S05]  /*9ea0*/  @P0 BRA `(.L_x_5659) ;  /* 0x0000000000b00947 */ /* 0x000fea0003800000 */
[----:B--2---:R-:W5:Y:S01]  /*9eb0*/  LDG.E.128 R28, desc[UR6][R28.64+0x80] ;  /* 0x000080061c1c7981 */ /* 0x004f62000c1e1d00 */
[----:B------:R-:W-:Y:S01]  /*9ec0*/  ISETP.GE.AND P1, PT, R100, UR12, PT ;  /* 0x0000000c64007c0c */ /* 0x000fe2000bf26270 */
[----:B------:R-:W-:-:S12]  /*9ed0*/  BSSY B0, `(.L_x_5664) ;  /* 0x0000028000007945 */ /* 0x000fd80003800000 */
[----:B------:R-:W-:Y:S05]  /*9ee0*/  @P1 BRA `(.L_x_5665) ;  /* 0x0000000000981947 */ /* 0x000fea0003800000 */
[----:B------:R-:W3:Y:S04]  /*9ef0*/  LDG.E.64 R2, desc[UR6][R26.64+0x40] ;  /* 0x000040061a027981 */ /* 0x000ee8000c1e1b00 */
[----:B------:R-:W2:Y:S01]  /*9f00*/  LDG.E.64 R4, desc[UR6][R24.64+0x40] ;  /* 0x0000400618047981 */ /* 0x000ea2000c1e1b00 */
[--C-:B-----5:R-:W-:Y:S02]  /*9f10*/  HADD2.F32 R19, -RZ, R31.reuse.H1_H1 ;  /* 0x3000001fff137230 */ /* 0x120fe40000004100 */
[----:B------:R-:W-:Y:S02]  /*9f20*/  HADD2.F32 R18, -RZ, R31.H0_H0 ;  /* 0x2000001fff127230 */ /* 0x000fe40000004100 */
[--C-:B------:R-:W-:Y:S02]  /*9f30*/  HADD2.F32 R21, -RZ, R29.reuse.H1_H1 ;  /* 0x3000001dff157230 */ /* 0x100fe40000004100 */
[----:B------:R-:W-:-:S02]  /*9f40*/  HADD2.F32 R20, -RZ, R29.H0_H0 ;  /* 0x2000001dff147230 */ /* 0x000fc40000004100 */
[----:B---3--:R-:W-:Y:S02]  /*9f50*/  HADD2.F32 R8, -RZ, R3.H1_H1 ;  /* 0x30000003ff087230 */ /* 0x008fe40000004100 */
[----:B------:R-:W-:Y:S02]  /*9f60*/  HADD2.F32 R10, -RZ, R2.H1_H1 ;  /* 0x30000002ff0a7230 */ /* 0x000fe40000004100 */
[----:B--2---:R-:W-:Y:S02]  /*9f70*/  HADD2.F32 R12, -RZ, R5.H1_H1 ;  /* 0x30000005ff0c7230 */ /* 0x004fe40000004100 */
[-C--:B------:R-:W-:Y:S01]  /*9f80*/  FMUL.FTZ R9, R19, R8.reuse ;  /* 0x0000000813097220 */ /* 0x080fe20000410000 */
[----:B------:R-:W-:Y:S01]  /*9f90*/  FMUL.FTZ R8, R18, R8 ;  /* 0x0000000812087220 */ /* 0x000fe20000410000 */
[----:B------:R-:W-:Y:S02]  /*9fa0*/  HADD2.F32 R17, -RZ, R4.H1_H1 ;  /* 0x30000004ff117230 */ /* 0x000fe40000004100 */
[-C--:B------:R-:W-:Y:S01]  /*9fb0*/  FMUL.FTZ R11, R21, R10.reuse ;  /* 0x0000000a150b7220 */ /* 0x080fe20000410000 */
[----:B------:R-:W-:Y:S01]  /*9fc0*/  FMUL.FTZ R10, R20, R10 ;  /* 0x0000000a140a7220 */ /* 0x000fe20000410000 */
[-C--:B------:R-:W-:Y:S01]  /*9fd0*/  FFMA.FTZ R9, R18, R12.reuse, -R9 ;  /* 0x0000000c12097223 */ /* 0x080fe20000010809 */
[----:B------:R-:W-:Y:S01]  /*9fe0*/  FFMA.FTZ R8, R19, R12, R8 ;  /* 0x0000000c13087223 */ /* 0x000fe20000010008 */
[----:B------:R-:W-:-:S02]  /*9ff0*/  HADD2.F32 R12, -RZ, R30.H0_H0 ;  /* 0x2000001eff0c7230 */ /* 0x000fc40000004100 */
[-C--:B------:R-:W-:Y:S01]  /*a000*/  FFMA.FTZ R11, R20, R17.reuse, -R11 ;  /* 0x00000011140b7223 */ /* 0x080fe2000001080b */
[----:B------:R-:W-:Y:S01]  /*a010*/  FFMA.FTZ R10, R21, R17, R10 ;  /* 0x00000011150a7223 */ /* 0x000fe2000001000a */
[----:B------:R-:W-:Y:S01]  /*a020*/  HADD2.F32 R2, -RZ, R2.H0_H0 ;  /* 0x20000002ff027230 */ /* 0x000fe20000004100 */
[----:B------:R-:W-:Y:S01]  /*a030*/  F2FP.F16.F32.PACK_AB R31, R8, R9 ;  /* 0x00000009081f723e */ /* 0x000fe200000000ff */
[----:B------:R-:W-:Y:S02]  /*a040*/  HADD2.F32 R3, -RZ, R3.H0_H0 ;  /* 0x20000003ff037230 */ /* 0x000fe40000004100 */
[----:B------:R-:W-:Y:S01]  /*a050*/  HADD2.F32 R19, -RZ, R28.H1_H1 ;  /* 0x3000001cff137230 */ /* 0x000fe20000004100 */
[----:B------:R-:W-:Y:S01]  /*a060*/  F2FP.F16.F32.PACK_AB R29, R10, R11 ;  /* 0x0000000b0a1d723e */ /* 0x000fe200000000ff */
        /* <DEDUP_REMOVED lines=14> */
.L_x_5665:
[----:B------:R-:W-:Y:S05]  /*a150*/  BSYNC B0 ;  /* 0x0000000000007941 */ /* 0x000fea0003800000 */
.L_x_5664:
[----:B-----5:R2:W-:Y:S02]  /*a160*/  STS.128 [R153+0x3000], R28 ;  /* 0x0030001c99007388 */ /* 0x0205e40000000c00 */
.L_x_5659:
[----:B------:R-:W-:Y:S05]  /*a170*/  BSYNC B2 ;  /* 0x0000000000027941 */ /* 0x000fea0003800000 */
.L_x_5658:
[----:B------:R-:W-:-:S05]  /*a180*/  VIADD R18, R128, 0x30 ;  /* 0x0000003080127836 */ /* 0x000fca0000000000 */
[----:B------:R-:W-:-:S04]  /*a190*/  ISETP.GE.AND P1, PT, R18, R13, PT ;  /* 0x0000000d1200720c */ /* 0x000fc80003f26270 */
[----:B------:R-:W-:-:S13]  /*a1a0*/  ISETP.LT.OR P1, PT, R48, -0x187, P1 ;  /* 0xfffffe793000780c */ /* 0x000fda0000f21670 */
[----:B------:R-:W-:Y:S05]  /*a1b0*/  @P1 BRA `(.L_x_5666) ;  /* 0x0000003c00941947 */ /* 0x000fea0003800000 */
[----:B------:R-:W-:Y:S01]  /*a1c0*/  ULDC UR5, c[0x0][0x2d0] ;  /* 0x0000b40000057ab9 */ /* 0x000fe20000000800 */
[----:B------:R-:W-:Y:S01]  /*a1d0*/  IMAD R121, R121, 0x30, RZ ;  /* 0x0000003079797824 */ /* 0x000fe200078e02ff */
        /* <DEDUP_REMOVED lines=57> */
.L_x_5670:
[----:B------:R-:W-:Y:S05]  /*a570*/  BSYNC B0 ;  /* 0x0000000000007941 */ /* 0x000fea0003800000 */
.L_x_5669:
[----:B-----5:R3:W-:Y:S02]  /*a580*/  STS.128 [R153+0x1800], R8 ;  /* 0x0018000899007388 */ /* 0x0207e40000000c00 */
.L_x_5668:
[----:B------:R-:W-:Y:S05]  /*a590*/  BSYNC B1 ;  /* 0x0000000000017941 */ /* 0x000fea0003800000 */
.L_x_5667:
[----:B------:R1:W-:Y:S01]  /*a5a0*/  @P0 STS.128 [R153+0x3800], RZ ;  /* 0x003800ff99000388 */ /* 0x0003e20000000c00 */
[----:B------:R-:W-:Y:S05]  /*a5b0*/  @P0 BRA `(.L_x_5666) ;  /* 0x0000003800940947 */ /* 0x000fea0003800000 */
[----:B--2---:R-:W5:Y:S01]  /*a5c0*/  LDG.E.128 R12, desc[UR6][R14.64+0x80] ;  /* 0x000080060e0c7981 */ /* 0x004f62000c1e1d00 */
[----:B------:R-:W-:Y:S01]  /*a5d0*/  ISETP.GE.AND P0, PT, R100, UR12, PT ;  /* 0x0000000c64007c0c */ /* 0x000fe2000bf06270 */
[----:B------:R-:W-:-:S12]  /*a5e0*/  BSSY B0, `(.L_x_5671) ;  /* 0x000002e000007945 */ /* 0x000fd80003800000 */
[----:B------:R-:W-:Y:S05]  /*a5f0*/  @P0 BRA `(.L_x_5672) ;  /* 0x0000000000b00947 */ /* 0x000fea0003800000 */
[----:B------:R-:W2:Y:S04]  /*a600*/  LDG.E.64 R2, desc[UR6][R26.64+0x40] ;  /* 0x000040061a027981 */ /* 0x000ea8000c1e1b00 */
[----:B------:R-:W4:Y:S01]  /*a610*/  LDG.E.64 R4, desc[UR6][R24.64+0x40] ;  /* 0x0000400618047981 */ /* 0x000f22000c1e1b00 */
[----:B-----5:R-:W-:Y:S02]  /*a620*/  MOV R6, R13 ;  /* 0x0000000d00067202 */ /* 0x020fe40000000f00 */
[----:B------:R-:W-:Y:S02]  /*a630*/  MOV R13, R15 ;  /* 0x0000000f000d7202 */ /* 0x000fe40000000f00 */
[----:B------:R-:W-:Y:S01]  /*a640*/  MOV R17, R14 ;  /* 0x0000000e00117202 */ /* 0x000fe20000000f00 */
[----:B------:R-:W-:-:S02]  /*a650*/  HADD2.F32 R20, -RZ, R6.H0_H0 ;  /* 0x20000006ff147230 */ /* 0x000fc40000004100 */
[----:B------:R-:W-:Y:S02]  /*a660*/  HADD2.F32 R15, -RZ, R6.H1_H1 ;  /* 0x30000006ff0f7230 */ /* 0x000fe40000004100 */
[--C-:B------:R-:W-:Y:S02]  /*a670*/  HADD2.F32 R14, -RZ, R13.reuse.H0_H0 ;  /* 0x2000000dff0e7230 */ /* 0x100fe40000004100 */
[----:B------:R-:W-:Y:S02]  /*a680*/  HADD2.F32 R13, -RZ, R13.H1_H1 ;  /* 0x3000000dff0d7230 */ /* 0x000fe40000004100 */
[----:B--2---:R-:W-:Y:S02]  /*a690*/  HADD2.F32 R6, -RZ, R3.H1_H1 ;  /* 0x30000003ff067230 */ /* 0x004fe40000004100 */
[----:B---3--:R-:W-:Y:S02]  /*a6a0*/  HADD2.F32 R8, -RZ, R2.H1_H1 ;  /* 0x30000002ff087230 */ /* 0x008fe40000004100 */
[----:B----4-:R-:W-:-:S02]  /*a6b0*/  HADD2.F32 R10, -RZ, R5.H1_H1 ;  /* 0x30000005ff0a7230 */ /* 0x010fc40000004100 */
[----:B------:R-:W-:Y:S01]  /*a6c0*/  FMUL.FTZ R7, R13, R6 ;  /* 0x000000060d077220 */ /* 0x000fe20000410000 */
[----:B------:R-:W-:Y:S02]  /*a6d0*/  HADD2.F32 R11, -RZ, R4.H1_H1 ;  /* 0x30000004ff0b7230 */ /* 0x000fe40000004100 */
[----:B------:R-:W-:Y:S01]  /*a6e0*/  FMUL.FTZ R9, R15, R8 ;  /* 0x000000080f097220 */ /* 0x000fe20000410000 */
[----:B------:R-:W-:Y:S01]  /*a6f0*/  FMUL.FTZ R6, R14, R6 ;  /* 0x000000060e067220 */ /* 0x000fe20000410000 */
[C---:B------:R-:W-:Y:S01]  /*a700*/  FMUL.FTZ R8, R20.reuse, R8 ;  /* 0x0000000814087220 */ /* 0x040fe20000410000 */
[----:B------:R-:W-:Y:S02]  /*a710*/  HADD2.F32 R2, -RZ, R2.H0_H0 ;  /* 0x20000002ff027230 */ /* 0x000fe40000004100 */
[-C--:B------:R-:W-:Y:S01]  /*a720*/  FFMA.FTZ R9, R20, R11.reuse, -R9 ;  /* 0x0000000b14097223 */ /* 0x080fe20000010809 */
[----:B------:R-:W-:Y:S01]  /*a730*/  FFMA.FTZ R6, R13, R10, R6 ;  /* 0x0000000a0d067223 */ /* 0x000fe20000010006 */
[----:B------:R-:W-:Y:S01]  /*a740*/  FFMA.FTZ R8, R15, R11, R8 ;  /* 0x0000000b0f087223 */ /* 0x000fe20000010008 */
[----:B------:R-:W-:-:S02]  /*a750*/  HADD2.F32 R13, -RZ, R12.H1_H1 ;  /* 0x3000000cff0d7230 */ /* 0x000fc40000004100 */
[----:B------:R-:W-:Y:S01]  /*a760*/  FFMA.FTZ R7, R14, R10, -R7 ;  /* 0x0000000a0e077223 */ /* 0x000fe20000010807 */
[----:B------:R-:W-:Y:S02]  /*a770*/  HADD2.F32 R11, -RZ, R12.H0_H0 ;  /* 0x2000000cff0b7230 */ /* 0x000fe40000004100 */
[----:B------:R-:W-:Y:S02]  /*a780*/  HADD2.F32 R3, -RZ, R3.H0_H0 ;  /* 0x20000003ff037230 */ /* 0x000fe40000004100 */
[-C--:B------:R-:W-:Y:S01]  /*a790*/  FMUL.FTZ R14, R13, R2.reuse ;  /* 0x000000020d0e7220 */ /* 0x080fe20000410000 */
[--C-:B------:R-:W-:Y:S02]  /*a7a0*/  HADD2.F32 R12, -RZ, R17.reuse.H1_H1 ;  /* 0x30000011ff0c7230 */ /* 0x100fe40000004100 */
[----:B------:R-:W-:Y:S01]  /*a7b0*/  FMUL.FTZ R2, R11, R2 ;  /* 0x000000020b027220 */ /* 0x000fe20000410000 */
[----:B------:R-:W-:Y:S01]  /*a7c0*/  HADD2.F32 R10, -RZ, R17.H0_H0 ;  /* 0x20000011ff0a7230 */ /* 0x000fe20000004100 */
[----:B------:R-:W-:Y:S01]  /*a7d0*/  F2FP.F16.F32.PACK_AB R8, R8, R9 ;  /* 0x000000090808723e */ /* 0x000fe200000000ff */
[----:B------:R-:W-:-:S02]  /*a7e0*/  HADD2.F32 R4, -RZ, R4.H0_H0 ;  /* 0x20000004ff047230 */ /* 0x000fc40000004100 */
        /* <DEDUP_REMOVED lines=12> */
[----:B------:R-:W-:Y:S02]  /*a8b0*/  MOV R15, R6 ;  /* 0x00000006000f7202 */ /* 0x000fe40000000f00 */
.L_x_5672:
[----:B------:R-:W-:Y:S05]  /*a8c0*/  BSYNC B0 ;  /* 0x0000000000007941 */ /* 0x000fea0003800000 */
.L_x_5671:
[----:B-----5:R2:W-:Y:S01]  /*a8d0*/  STS.128 [R153+0x3800], R12 ;  /* 0x0038000c99007388 */ /* 0x0205e20000000c00 */
[----:B------:R-:W-:Y:S05]  /*a8e0*/  BRA `(.L_x_5666) ;  /* 0x0000003400c87947 */ /* 0x000fea0003800000 */
.L_x_5641:
[----:B------:R-:W-:Y:S04]  /*a8f0*/  BSSY B2, `(.L_x_5673) ;  /* 0x00000bc000027945 */ /* 0x000fe80003800000 */
[----:B------:R-:W-:Y:S05]  /*a900*/  @!P2 BRA `(.L_x_5674) ;  /* 0x0000000800e8a947 */ /* 0x000fea0003800000 */
[----:B------:R-:W-:Y:S01]  /*a910*/  ULDC UR5, c[0x0][0x2d0] ;  /* 0x0000b40000057ab9 */ /* 0x000fe20000000800 */
[----:B------:R-:W-:Y:S01]  /*a920*/  BSSY B1, `(.L_x_5675) ;  /* 0x000005d000017945 */ /* 0x000fe20003800000 */
[----:B------:R-:W-:-:S13]  /*a930*/  ISETP.GE.AND P1, PT, R102, UR5, PT ;  /* 0x0000000566007c0c */ /* 0x000fda000bf26270 */
[----:B------:R1:W-:Y:S01]  /*a940*/  @P1 STS.128 [R153], RZ ;  /* 0x000000ff99001388 */ /* 0x0003e20000000c00 */
[----:B------:R-:W-:Y:S05]  /*a950*/  @P1 BRA `(.L_x_5676) ;  /* 0x0000000400641947 */ /* 0x000fea0003800000 */
        /* <DEDUP_REMOVED lines=17> */
[----:B------:R-:W3:Y:S01]  /*aa70*/  LDG.E.128 R16, desc[UR6][R16.64] ;  /* 0x0000000610107981 */ /* 0x000ee2000c1e1d00 */
[----:B------:R-:W-:Y:S01]  /*aa80*/  LEA.HI.X R5, R3, UR9, R0, 0x1, P1 ;  /* 0x0000000903057c11 */ /* 0x000fe200088f0c00 */
[----:B------:R-:W-:Y:S01]  /*aa90*/  ULDC.64 UR8, c[0x0][0x358] ;  /* 0x0000d60000087ab9 */ /* 0x000fe20000000a00 */
[----:B------:R-:W-:-:S04]  /*aaa0*/  IADD3 R3, P1, R9, R2, RZ ;  /* 0x0000000209037210 */ /* 0x000fc80007f3e0ff */
[----:B------:R-:W4:Y:S01]  /*aab0*/  LDG.E.128 R4, desc[UR6][R4.64] ;  /* 0x0000000604047981 */ /* 0x000f22000c1e1d00 */
[----:B------:R-:W-:Y:S02]  /*aac0*/  LEA.HI.X.SX32 R0, R9, R12, 0x1, P1 ;  /* 0x0000000c09007211 */ /* 0x000fe400008f0eff */
[----:B------:R-:W-:-:S04]  /*aad0*/  LEA R8, P1, R3, UR8, 0x1 ;  /* 0x0000000803087c11 */ /* 0x000fc8000f8208ff */
[----:B------:R-:W-:-:S06]  /*aae0*/  LEA.HI.X R9, R3, UR9, R0, 0x1, P1 ;  /* 0x0000000903097c11 */ /* 0x000fcc00088f0c00 */
[----:B------:R-:W2:Y:S01]  /*aaf0*/  LDG.E.128 R8, desc[UR6][R8.64] ;  /* 0x0000000608087981 */ /* 0x000ea2000c1e1d00 */
[--C-:B---3--:R-:W-:Y:S02]  /*ab00*/  HADD2.F32 R33, -RZ, R16.reuse.H0_H0 ;  /* 0x20000010ff217230 */ /* 0x108fe40000004100 */
[----:B------:R-:W-:Y:S02]  /*ab10*/  HADD2.F32 R35, -RZ, R16.H1_H1 ;  /* 0x30000010ff237230 */ /* 0x000fe40000004100 */
[--C-:B----4-:R-:W-:Y:S02]  /*ab20*/  HADD2.F32 R0, -RZ, R4.reuse.H0_H0 ;  /* 0x20000004ff007230 */ /* 0x110fe40000004100 */
[--C-:B------:R-:W-:Y:S02]  /*ab30*/  HADD2.F32 R3, -RZ, R5.reuse.H0_H0 ;  /* 0x20000005ff037230 */ /* 0x100fe40000004100 */
[----:B------:R-:W-:Y:S02]  /*ab40*/  HADD2.F32 R4, -RZ, R4.H1_H1 ;  /* 0x30000004ff047230 */ /* 0x000fe40000004100 */
[----:B------:R-:W-:-:S02]  /*ab50*/  HADD2.F32 R30, -RZ, R5.H1_H1 ;  /* 0x30000005ff1e7230 */ /* 0x000fc40000004100 */
[----:B------:R-:W-:Y:S01]  /*ab60*/  @!P2 FADD.FTZ R0, -R0, -RZ ;  /* 0x800000ff0000a221 */ /* 0x000fe20000010100 */
[--C-:B------:R-:W-:Y:S02]  /*ab70*/  HADD2.F32 R5, -RZ, R6.reuse.H0_H0 ;  /* 0x20000006ff057230 */ /* 0x100fe40000004100 */
[----:B------:R-:W-:Y:S01]  /*ab80*/  @!P2 FADD.FTZ R3, -R3, -RZ ;  /* 0x800000ff0303a221 */ /* 0x000fe20000010100 */
[----:B------:R-:W-:Y:S02]  /*ab90*/  HADD2.F32 R31, -RZ, R6.H1_H1 ;  /* 0x30000006ff1f7230 */ /* 0x000fe40000004100 */
[----:B------:R-:W-:Y:S02]  /*aba0*/  HADD2.F32 R16, -RZ, R17.H0_H0 ;  /* 0x20000011ff107230 */ /* 0x000fe40000004100 */
        /* <DEDUP_REMOVED lines=10> */
[----:B------:R-:W-:Y:S02]  /*ac50*/  HADD2.F32 R4, -RZ, R18.H0_H0 ;  /* 0x20000012ff047230 */ /* 0x000fe40000004100 */
[----:B------:R-:W-:Y:S01]  /*ac60*/  @!P2 FADD.FTZ R5, -R5, -RZ ;  /* 0x800000ff0505a221 */ /* 0x000fe20000010100 */
[----:B------:R-:W-:Y:S01]  /*ac70*/  FMUL.FTZ R6, R3, R6 ;  /* 0x0000000603067220 */ /* 0x000fe20000410000 */
[----:B------:R-:W-:Y:S01]  /*ac80*/  FMUL.FTZ R7, R0, R7 ;  /* 0x0000000700077220 */ /* 0x000fe20000410000 */
[----:B------:R-:W-:-:S02]  /*ac90*/  HADD2.F32 R17, -RZ, R17.H1_H1 ;  /* 0x30000011ff117230 */ /* 0x000fc40000004100 */
[----:B------:R-:W-:Y:S01]  /*aca0*/  @!P2 FADD.FTZ R30, -R30, -RZ ;  /* 0x800000ff1e1ea221 */ /* 0x000fe20000010100 */
[----:B-----5:R-:W-:Y:S02]  /*acb0*/  HADD2.F32 R0, -RZ, R20.H0_H0 ;  /* 0x20000014ff007230 */ /* 0x020fe40000004100 */
[----:B------:R-:W-:Y:S01]  /*acc0*/  FMUL.FTZ R5, R4, R5 ;  /* 0x0000000504057220 */ /* 0x000fe20000410000 */
[----:B--2---:R-:W-:Y:S02]  /*acd0*/  HADD2.F32 R3, -RZ, R8.H0_H0 ;  /* 0x20000008ff037230 */ /* 0x004fe40000004100 */
[----:B------:R-:W-:Y:S01]  /*ace0*/  @!P2 FADD.FTZ R31, -R31, -RZ ;  /* 0x800000ff1f1fa221 */ /* 0x000fe20000010100 */
[----:B------:R-:W-:Y:S02]  /*acf0*/  HADD2.F32 R18, -RZ, R18.H1_H1 ;  /* 0x30000012ff127230 */ /* 0x000fe40000004100 */
[----:B------:R-:W-:Y:S02]  /*ad00*/  HADD2.F32 R20, -RZ, R20.H1_H1 ;  /* 0x30000014ff147230 */ /* 0x000fe40000004100 */
[----:B------:R-:W-:-:S02]  /*ad10*/  HADD2.F32 R8, -RZ, R8.H1_H1 ;  /* 0x30000008ff087230 */ /* 0x000fc40000004100 */
[----:B------:R-:W-:Y:S02]  /*ad20*/  HADD2.F32 R19, -RZ, R21.H0_H0 ;  /* 0x20000015ff137230 */ /* 0x000fe40000004100 */
[--C-:B------:R-:W-:Y:S02]  /*ad30*/  HADD2.F32 R4, -RZ, R9.reuse.H0_H0 ;  /* 0x20000009ff047230 */ /* 0x100fe40000004100 */
[----:B------:R-:W-:Y:S01]  /*ad40*/  FMUL.FTZ R17, R17, R30 ;  /* 0x0000001e11117220 */ /* 0x000fe20000410000 */
[----:B------:R-:W-:Y:S01]  /*ad50*/  FMUL.FTZ R31, R18, R31 ;  /* 0x0000001f121f7220 */ /* 0x000fe20000410000 */
[----:B------:R-:W-:Y:S02]  /*ad60*/  HADD2.F32 R30, -RZ, R9.H1_H1 ;  /* 0x30000009ff1e7230 */ /* 0x000fe40000004100 */
[----:B------:R-:W-:Y:S01]  /*ad70*/  FFMA.FTZ R0, R0, R3, R33 ;  /* 0x0000000300007223 */ /* 0x000fe20000010021 */
[----:B------:R-:W-:Y:S01]  /*ad80*/  FFMA.FTZ R35, R20, R8, R35 ;  /* 0x0000000814237223 */ /* 0x000fe20000010023 */
[----:B------:R-:W-:-:S02]  /*ad90*/  HADD2.F32 R18, -RZ, R10.H0_H0 ;  /* 0x2000000aff127230 */ /* 0x000fc40000004100 */
[----:B------:R-:W-:Y:S01]  /*ada0*/  FFMA.FTZ R4, R19, R4, R16 ;  /* 0x0000000413047223 */ /* 0x000fe20000010010 */
[--C-:B------:R-:W-:Y:S02]  /*adb0*/  HADD2.F32 R9, -RZ, R11.reuse.H0_H0 ;  /* 0x2000000bff097230 */ /* 0x100fe40000004100 */
[----:B------:R-:W-:Y:S02]  /*adc0*/  HADD2.F32 R32, -RZ, R11.H1_H1 ;  /* 0x3000000bff207230 */ /* 0x000fe40000004100 */
[----:B------:R-:W-:Y:S02]  /*add0*/  HADD2.F32 R8, -RZ, R22.H0_H0 ;  /* 0x20000016ff087230 */ /* 0x000fe40000004100 */
[--C-:B------:R-:W-:Y:S02]  /*ade0*/  HADD2.F32 R3, -RZ, R23.reuse.H0_H0 ;  /* 0x20000017ff037230 */ /* 0x100fe40000004100 */
        /* <DEDUP_REMOVED lines=14> */
.L_x_5678:
[----:B------:R-:W-:Y:S05]  /*aed0*/  BSYNC B0 ;  /* 0x0000000000007941 */ /* 0x000fea0003800000 */
.L_x_5677:
[----:B-----5:R3:W-:Y:S02]  /*aee0*/  STS.128 [R153], R20 ;  /* 0x0000001499007388 */ /* 0x0207e40000000c00 */
.L_x_5676:
[----:B------:R-:W-:Y:S05]  /*aef0*/  BSYNC B1 ;  /* 0x0000000000017941 */ /* 0x000fea0003800000 */
.L_x_5675:
[----:B------:R4:W-:Y:S01]  /*af00*/  @P0 STS.128 [R153+0x2000], RZ ;  /* 0x002000ff99000388 */ /* 0x0009e20000000c00 */
[----:B------:R-:W-:Y:S05]  /*af10*/  @P0 BRA `(.L_x_5674) ;  /* 0x0000000400640947 */ /* 0x000fea0003800000 */
[----:B---3--:R3:W5:Y:S01]  /*af20*/  LDG.E.128 R20, desc[UR6][R26.64+0x80] ;  /* 0x000080061a147981 */ /* 0x008762000c1e1d00 */
        /* <DEDUP_REMOVED lines=26> */
[----:B------:R-:W-:Y:S02]  /*b0d0*/  HADD2.F32 R33, -RZ, R16.H1_H1 ;  /* 0x30000010ff217230 */ /* 0x000fe40000004100 */
[--C-:B----4-:R-:W-:Y:S02]  /*b0e0*/  HADD2.F32 R0, -RZ, R4.reuse.H0_H0 ;  /* 0x20000004ff007230 */ /* 0x110fe40000004100 */
[--C-:B------:R-:W-:Y:S02]  /*b0f0*/  HADD2.F32 R3, -RZ, R5.reuse.H0_H0 ;  /* 0x20000005ff037230 */ /* 0x100fe40000004100 */
[----:B------:R-:W-:Y:S02]  /*b100*/  HADD2.F32 R4, -RZ, R4.H1_H1 ;  /* 0x30000004ff047230 */ /* 0x000fe40000004100 */
[----:B---3--:R-:W-:-:S02]  /*b110*/  HADD2.F32 R26, -RZ, R5.H1_H1 ;  /* 0x30000005ff1a7230 */ /* 0x008fc40000004100 */
        /* <DEDUP_REMOVED lines=23> */
[----:B------:R-:W-:Y:S02]  /*b290*/  HADD2.F32 R3, -RZ, R8.H0_H0 ;  /* 0x20000008ff037230 */ /* 0x000fe40000004100 */
        /* <DEDUP_REMOVED lines=31> */
.L_x_5680:
[----:B------:R-:W-:Y:S05]  /*b490*/  BSYNC B0 ;  /* 0x0000000000007941 */ /* 0x000fea0003800000 */
.L_x_5679:
[----:B-----5:R1:W-:Y:S02]  /*b4a0*/  STS.128 [R153+0x2000], R20 ;  /* 0x0020001499007388 */ /* 0x0203e40000000c00 */
.L_x_5674:
[----:B------:R-:W-:Y:S05]  /*b4b0*/  BSYNC B2 ;  /* 0x0000000000027941 */ /* 0x000fea0003800000 */
.L_x_5673:
[----:B------:R-:W-:Y:S01]  /*b4c0*/  VIADD R0, R128, 0x10 ;  /* 0x0000001080007836 */ /* 0x000fe20000000000 */
[----:B------:R-:W-:Y:S04]  /*b4d0*/  BSSY B2, `(.L_x_5681) ;  /* 0x00000c1000027945 */ /* 0x000fe80003800000 */
[----:B------:R-:W-:-:S04]  /*b4e0*/  ISETP.GE.AND P1, PT, R0, R13, PT ;  /* 0x0000000d0000720c */ /* 0x000fc80003f26270 */
[----:B------:R-:W-:-:S13]  /*b4f0*/  ISETP.LT.OR P1, PT, R48, -0x87, P1 ;  /* 0xffffff793000780c */ /* 0x000fda0000f21670 */
[----:B------:R-:W-:Y:S05]  /*b500*/  @P1 BRA `(.L_x_5682) ;  /* 0x0000000800f41947 */ /* 0x000fea0003800000 */
[----:B------:R-:W-:Y:S01]  /*b510*/  ULDC UR5, c[0x0][0x2d0] ;  /* 0x0000b40000057ab9 */ /* 0x000fe20000000800 */
[----:B------:R-:W-:Y:S01]  /*b520*/  BSSY B1, `(.L_x_5683) ;  /* 0x000005e000017945 */ /* 0x000fe20003800000 */
[----:B------:R-:W-:-:S13]  /*b530*/  ISETP.GE.AND P1, PT, R102, UR5, PT ;  /* 0x0000000566007c0c */ /* 0x000fda000bf26270 */
[----:B------:R1:W-:Y:S01]  /*b540*/  @P1 STS.128 [R153+0x800], RZ ;  /* 0x000800ff99001388 */ /* 0x0003e20000000c00 */
[----:B------:R-:W-:Y:S05]  /*b550*/  @P1 BRA `(.L_x_5684) ;  /* 0x0000000400681947 */ /* 0x000fea0003800000 */
[----:B-1-3--:R1:W5:Y:S01]  /*b560*/  LDG.E.128 R20, desc[UR6][R24.64] ;  /* 0x0000000618147981 */ /* 0x00a362000c1e1d00 */
        /* <DEDUP_REMOVED lines=27> */
[----:B---3--:R-:W-:Y:S02]  /*b720*/  HADD2.F32 R32, -RZ, R16.H0_H0 ;  /* 0x20000010ff207230 */ /* 0x008fe40000004100 */
        /* <DEDUP_REMOVED lines=12> */
[----:B------:R-:W-:-:S02]  /*b7f0*/  HADD2.F32 R33, -RZ, R16.H1_H1 ;  /* 0x30000010ff217230 */ /* 0x000fc40000004100 */
[----:B------:R-:W-:Y:S01]  /*b800*/  FMUL.FTZ R31, R31, R4 ;  /* 0x000000041f1f7220 */ /* 0x000fe20000410000 */
[----:B------:R-:W-:Y:S02]  /*b810*/  HADD2.F32 R16, -RZ, R17.H1_H1 ;  /* 0x30000011ff107230 */ /* 0x000fe40000004100 */
[----:B------:R-:W-:Y:S01]  /*b820*/  @!P1 FADD.FTZ R26, -R26, -RZ ;  /* 0x800000ff1a1a9221 */ /* 0x000fe20000010100 */
[----:B------:R-:W-:Y:S02]  /*b830*/  HADD2.F32 R17, -RZ, R18.H1_H1 ;  /* 0x30000012ff117230 */ /* 0x000fe40000004100 */
[----:B------:R-:W-:Y:S01]  /*b840*/  @!P1 FADD.FTZ R30, -R30, -RZ ;  /* 0x800000ff1e1e9221 */ /* 0x000fe20000010100 */
[--C-:B------:R-:W-:Y:S02]  /*b850*/  HADD2.F32 R3, -RZ, R19.reuse.H0_H0 ;  /* 0x20000013ff037230 */ /* 0x100fe40000004100 */
[----:B------:R-:W-:Y:S01]  /*b860*/  @!P1 FADD.FTZ R6, -R6, -RZ ;  /* 0x800000ff06069221 */ /* 0x000fe20000010100 */
[----:B------:R-:W-:-:S02]  /*b870*/  HADD2.F32 R4, -RZ, R19.H1_H1 ;  /* 0x30000013ff047230 */ /* 0x000fc40000004100 */
[----:B------:R-:W-:Y:S01]  /*b880*/  @!P1 FADD.FTZ R7, -R7, -RZ ;  /* 0x800000ff07079221 */ /* 0x000fe20000010100 */
[----:B------:R-:W-:Y:S01]  /*b890*/  FMUL.FTZ R33, R33, R26 ;  /* 0x0000001a21217220 */ /* 0x000fe20000410000 */
[----:B------:R-:W-:Y:S02]  /*b8a0*/  HADD2.F32 R26, -RZ, R18.H0_H0 ;  /* 0x20000012ff1a7230 */ /* 0x000fe40000004100 */
[----:B------:R-:W-:Y:S01]  /*b8b0*/  FMUL.FTZ R30, R17, R30 ;  /* 0x0000001e111e7220 */ /* 0x000fe20000410000 */
[----:B------:R-:W-:Y:S01]  /*b8c0*/  FMUL.FTZ R6, R3, R6 ;  /* 0x0000000603067220 */ /* 0x000fe20000410000 */
[----:B------:R-:W-:Y:S01]  /*b8d0*/  FMUL.FTZ R7, R4, R7 ;  /* 0x0000000704077220 */ /* 0x000fe20000410000 */
[----:B------:R-:W-:Y:S01]  /*b8e0*/  @!P1 FADD.FTZ R27, -R27, -RZ ;  /* 0x800000ff1b1b9221 */ /* 0x000fe20000010100 */
[----:B------:R-:W-:Y:S01]  /*b8f0*/  @!P1 FADD.FTZ R5, -R5, -RZ ;  /* 0x800000ff05059221 */ /* 0x000fe20000010100 */
[----:B-----5:R-:W-:Y:S02]  /*b900*/  HADD2.F32 R3, -RZ, R20.H0_H0 ;  /* 0x20000014ff037230 */ /* 0x020fe40000004100 */
[----:B----4-:R-:W-:-:S02]  /*b910*/  HADD2.F32 R4, -RZ, R8.H0_H0 ;  /* 0x20000008ff047230 */ /* 0x010fc40000004100 */
[----:B------:R-:W-:Y:S02]  /*b920*/  HADD2.F32 R17, -RZ, R8.H1_H1 ;  /* 0x30000008ff117230 */ /* 0x000fe40000004100 */
        /* <DEDUP_REMOVED lines=27> */
.L_x_5686:
[----:B------:R-:W-:Y:S05]  /*bae0*/  BSYNC B0 ;  /* 0x0000000000007941 */ /* 0x000fea0003800000 */
.L_x_5685:
[----:B-----5:R3:W-:Y:S02]  /*baf0*/  STS.128 [R153+0x800], R20 ;  /* 0x0008001499007388 */ /* 0x0207e40000000c00 */
.L_x_5684:
[----:B------:R-:W-:Y:S05]  /*bb00*/  BSYNC B1 ;  /* 0x0000000000017941 */ /* 0x000fea0003800000 */
.L_x_5683:
[----:B------:R1:W-:Y:S01]  /*bb10*/  @P0 STS.128 [R153+0x2800], RZ ;  /* 0x002800ff99000388 */ /* 0x0003e20000000c00 */
        /* <DEDUP_REMOVED lines=15> */
[----:B------:R-:W-:Y:S02]  /*bc10*/  @P1 IADD3 R5, -R121, RZ, RZ ;  /* 0x000000ff79051210 */ /* 0x000fe40007ffe1ff */
[----:B------:R-:W-:Y:S02]  /*bc20*/  IADD3 R7, P2, R9, R10, RZ ;  /* 0x0000000a09077210 */ /* 0x000fe40007f5e0ff */
[----:B------:R-:W-:Y:S01]  /*bc30*/  @P1 IADD3 R3, -R121, RZ, RZ ;  /* 0x000000ff79031210 */ /* 0x000fe20007ffe1ff */
[----:B-1-3--:R-:W-:Y:S01]  /*bc40*/  IMAD.WIDE R20, R5, 0x2, R24 ;  /* 0x0000000205147825 */ /* 0x00afe200078e0218 */
        /* <DEDUP_REMOVED lines=10> */
[----:B------:R-:W4:Y:S01]  /*bcf0*/  LDG.E.128 R8, desc[UR6][R8.64] ;  /* 0x0000000608087981 */ /* 0x000f22000c1e1d00 */
[----:B---3--:R-:W-:Y:S02]  /*bd00*/  HADD2.F32 R30, -RZ, R20.H0_H0 ;  /* 0x20000014ff1e7230 */ /* 0x008fe40000004100 */
[----:B--2---:R-:W-:Y:S02]  /*bd10*/  HADD2.F32 R27, -RZ, R21.H0_H0 ;  /* 0x20000015ff1b7230 */ /* 0x004fe40000004100 */
        /* <DEDUP_REMOVED lines=28> */
[--C-:B-----5:R-:W-:Y:S02]  /*bee0*/  HADD2.F32 R3, -RZ, R16.reuse.H0_H0 ;  /* 0x20000010ff037230 */ /* 0x120fe40000004100 */
[----:B------:R-:W-:-:S02]  /*bef0*/  HADD2.F32 R22, -RZ, R16.H1_H1 ;  /* 0x30000010ff167230 */ /* 0x000fc40000004100 */
[--C-:B------:R-:W-:Y:S02]  /*bf00*/  HADD2.F32 R4, -RZ, R8.reuse.H0_H0 ;  /* 0x20000008ff047230 */ /* 0x100fe40000004100 */
        /* <DEDUP_REMOVED lines=27> */
.L_x_5688:
[----:B------:R-:W-:Y:S05]  /*c0c0*/  BSYNC B0 ;  /* 0x0000000000007941 */ /* 0x000fea0003800000 */
.L_x_5687:
[----:B-----5:R1:W-:Y:S02]  /*c0d0*/  STS.128 [R153+0x2800], R16 ;  /* 0x0028001099007388 */ /* 0x0203e40000000c00 */
.L_x_5682:
[----:B------:R-:W-:Y:S05]  /*c0e0*/  BSYNC B2 ;  /* 0x0000000000027941 */ /* 0x000fea0003800000 */
.L_x_5681:
[----:B-1----:R-:W-:Y:S01]  /*c0f0*/  VIADD R16, R128, 0x20 ;  /* 0x0000002080107836 */ /* 0x002fe20000000000 */
        /* <DEDUP_REMOVED lines=9> */
[----:B--23--:R2:W5:Y:S01]  /*c190*/  LDG.E.128 R24, desc[UR6][R28.64] ;  /* 0x000000061c187981 */ /* 0x00c562000c1e1d00 */
        /* <DEDUP_REMOVED lines=10> */
[----:B------:R-:W-:Y:S02]  /*c240*/  @P1 IADD3 R4, -R121, RZ, RZ ;  /* 0x000000ff79041210 */ /* 0x000fe40007ffe1ff */
[----:B------:R-:W-:Y:S02]  /*c250*/  IADD3 R8, P2, R3, R2, RZ ;  /* 0x0000000203087210 */ /* 0x000fe40007f5e0ff */
[----:B------:R-:W-:Y:S02]  /*c260*/  @P1 IADD3 R7, -R121, RZ, RZ ;  /* 0x000000ff79071210 */ /* 0x000fe40007ffe1ff */
[----:B------:R-:W-:Y:S02]  /*c270*/  LEA.HI.X.SX32 R3, R3, R12, 0x1, P2 ;  /* 0x0000000c03037211 */ /* 0x000fe400010f0eff */
[----:B------:R-:W-:Y:S01]  /*c280*/  IADD3 R5, P2, R4, R8, RZ ;  /* 0x0000000804057210 */ /* 0x000fe20007f5e0ff */
[----:B------:R-:W-:Y:S01]  /*c290*/  IMAD.WIDE R20, R7, 0x2, R28 ;  /* 0x0000000207147825 */ /* 0x000fe200078e021c */
[----:B------:R-:W-:-:S02]  /*c2a0*/  @P1 IADD3 R9, -R121, RZ, RZ ;  /* 0x000000ff79091210 */ /* 0x000fc40007ffe1ff */
[----:B------:R-:W-:Y:S02]  /*c2b0*/  LEA.HI.X.SX32 R4, R4, R3, 0x1, P2 ;  /* 0x0000000304047211 */ /* 0x000fe400010f0eff */
[C---:B------:R-:W-:Y:S01]  /*c2c0*/  LEA R6, P2, R5.reuse, UR8, 0x1 ;  /* 0x0000000805067c11 */ /* 0x040fe2000f8408ff */
[----:B------:R-:W3:Y:S03]  /*c2d0*/  LDG.E.128 R20, desc[UR6][R20.64] ;  /* 0x0000000614147981 */ /* 0x000ee6000c1e1d00 */
        /* <DEDUP_REMOVED lines=10> */
[----:B------:R-:W-:Y:S02]  /*c380*/  HADD2.F32 R30, -RZ, R20.H0_H0 ;  /* 0x20000014ff1e7230 */ /* 0x000fe40000004100 */
[--C-:B----4-:R-:W-:Y:S02]  /*c390*/  HADD2.F32 R3, -RZ, R4.reuse.H0_H0 ;  /* 0x20000004ff037230 */ /* 0x110fe40000004100 */
[----:B------:R-:W-:Y:S02]  /*c3a0*/  HADD2.F32 R17, -RZ, R4.H1_H1 ;  /* 0x30000004ff117230 */ /* 0x000fe40000004100 */
[----:B------:R-:W-:-:S02]  /*c3b0*/  HADD2.F32 R18, -RZ, R5.H1_H1 ;  /* 0x30000005ff127230 */ /* 0x000fc40000004100 */
[----:B------:R-:W-:Y:S02]  /*c3c0*/  HADD2.F32 R4, -RZ, R5.H0_H0 ;  /* 0x20000005ff047230 */ /* 0x000fe40000004100 */
        /* <DEDUP_REMOVED lines=12> */
[----:B------:R-:W-:Y:S02]  /*c490*/  HADD2.F32 R22, -RZ, R22.H1_H1 ;  /* 0x30000016ff167230 */ /* 0x000fe40000004100 */
[----:B------:R-:W-:Y:S01]  /*c4a0*/  @!P1 FADD.FTZ R6, -R6, -RZ ;  /* 0x800000ff06069221 */ /* 0x000fe20000010100 */
[--C-:B------:R-:W-:Y:S02]  /*c4b0*/  HADD2.F32 R3, -RZ, R23.reuse.H0_H0 ;  /* 0x20000017ff037230 */ /* 0x100fe40000004100 */
[----:B------:R-:W-:Y:S01]  /*c4c0*/  @!P1 FADD.FTZ R7, -R7, -RZ ;  /* 0x800000ff07079221 */ /* 0x000fe20000010100 */
[----:B------:R-:W-:-:S02]  /*c4d0*/  HADD2.F32 R4, -RZ, R23.H1_H1 ;  /* 0x30000017ff047230 */ /* 0x000fc40000004100 */
[----:B------:R-:W-:Y:S01]  /*c4e0*/  @!P1 FADD.FTZ R17, -R17, -RZ ;  /* 0x800000ff11119221 */ /* 0x000fe20000010100 */
[----:B------:R-:W-:Y:S02]  /*c4f0*/  HADD2.F32 R20, -RZ, R20.H1_H1 ;  /* 0x30000014ff147230 */ /* 0x000fe40000004100 */
[----:B------:R-:W-:Y:S01]  /*c500*/  @!P1 FADD.FTZ R5, -R5, -RZ ;  /* 0x800000ff05059221 */ /* 0x000fe20000010100 */
[----:B------:R-:W-:Y:S01]  /*c510*/  FMUL.FTZ R19, R22, R19 ;  /* 0x0000001316137220 */ /* 0x000fe20000410000 */
[----:B------:R-:W-:Y:S01]  /*c520*/  FMUL.FTZ R6, R3, R6 ;  /* 0x0000000603067220 */ /* 0x000fe20000410000 */
[----:B------:R-:W-:Y:S01]  /*c530*/  FMUL.FTZ R7, R4, R7 ;  /* 0x0000000704077220 */ /* 0x000fe20000410000 */
[----:B------:R-:W-:Y:S01]  /*c540*/  FMUL.FTZ R20, R20, R17 ;  /* 0x0000001114147220 */ /* 0x000fe20000410000 */
[----:B------:R-:W-:Y:S01]  /*c550*/  FMUL.FTZ R5, R18, R5 ;  /* 0x0000000512057220 */ /* 0x000fe20000410000 */
[----:B-----5:R-:W-:Y:S02]  /*c560*/  HADD2.F32 R3, -RZ, R24.H0_H0 ;  /* 0x20000018ff037230 */ /* 0x020fe40000004100 */
[----:B--2---:R-:W-:-:S02]  /*c570*/  HADD2.F32 R4, -RZ, R8.H0_H0 ;  /* 0x20000008ff047230 */ /* 0x004fc40000004100 */
[----:B------:R-:W-:Y:S02]  /*c580*/  HADD2.F32 R22, -RZ, R8.H1_H1 ;  /* 0x30000008ff167230 */ /* 0x000fe40000004100 */
[----:B------:R-:W-:Y:S02]  /*c590*/  HADD2.F32 R17, -RZ, R24.H1_H1 ;  /* 0x30000018ff117230 */ /* 0x000fe40000004100 */
[----:B------:R-:W-:Y:S02]  /*c5a0*/  HADD2.F32 R18, -RZ, R25.H0_H0 ;  /* 0x20000019ff127230 */ /* 0x000fe40000004100 */
        /* <DEDUP_REMOVED lines=8> */
[----:B------:R-:W-:Y:S02]  /*c630*/  HADD2.F32 R4, -RZ, R26.H0_H0 ;  /* 0x2000001aff047230 */ /* 0x000fe40000004100 */
        /* <DEDUP_REMOVED lines=14> */
.L_x_5694:
[----:B------:R-:W-:Y:S05]  /*c720*/  BSYNC B0 ;  /* 0x0000000000007941 */ /* 0x000fea0003800000 */
.L_x_5693:
[----:B-----5:R3:W-:Y:S02]  /*c730*/  STS.128 [R153+0x1000], R24 ;  /* 0x0010001899007388 */ /* 0x0207e40000000c00 */
.L_x_5692:
[----:B------:R-:W-:Y:S05]  /*c740*/  BSYNC B1 ;  /* 0x0000000000017941 */ /* 0x000fea0003800000 */
.L_x_5691:
        /* <DEDUP_REMOVED lines=31> */
[--C-:B--2---:R-:W-:Y:S02]  /*c940*/  HADD2.F32 R29, -RZ, R21.reuse.H0_H0 ;  /* 0x20000015ff1d7230 */ /* 0x104fe40000004100 */
[----:B------:R-:W-:Y:S02]  /*c950*/  HADD2.F32 R21, -RZ, R21.H1_H1 ;  /* 0x30000015ff157230 */ /* 0x000fe40000004100 */
[----:B------:R-:W-:Y:S02]  /*c960*/  HADD2.F32 R28, -RZ, R20.H0_H0 ;  /* 0x20000014ff1c7230 */ /* 0x000fe40000004100 */
[--C-:B---3--:R-:W-:Y:S02]  /*c970*/  HADD2.F32 R3, -RZ, R4.reuse.H0_H0 ;  /* 0x20000004ff037230 */ /* 0x108fe40000004100 */
        /* <DEDUP_REMOVED lines=29> */
[----:B----4-:R-:W-:-:S02]  /*cb50*/  HADD2.F32 R4, -RZ, R8.H0_H0 ;  /* 0x20000008ff047230 */ /* 0x010fc40000004100 */
        /* <DEDUP_REMOVED lines=26> */
.L_x_5696:
[----:B------:R-:W-:Y:S05]  /*cd00*/  BSYNC B0 ;  /* 0x0000000000007941 */ /* 0x000fea0003800000 */
.L_x_5695:
[----:B-----5:R3:W-:Y:S02]  /*cd10*/  STS.128 [R153+0x3000], R24 ;  /* 0x0030001899007388 */ /* 0x0207e40000000c00 */
.L_x_5690:
[----:B------:R-:W-:Y:S05]  /*cd20*/  BSYNC B2 ;  /* 0x0000000000027941 */ /* 0x000fea0003800000 */
.L_x_5689:
[----:B------:R-:W-:-:S05]  /*cd30*/  VIADD R18, R128, 0x30 ;  /* 0x0000003080127836 */ /* 0x000fca0000000000 */
        /* <DEDUP_REMOVED lines=26> */
[----:B------:R-:W3:Y:S03]  /*cee0*/  LDG.E.128 R20, desc[UR6][R20.64] ;  /* 0x0000000614147981 */ /* 0x000ee6000c1e1d00 */
        /* <DEDUP_REMOVED lines=10> */
[----:B---3--:R-:W-:Y:S02]  /*cf90*/  HADD2.F32 R28, -RZ, R20.H0_H0 ;  /* 0x20000014ff1c7230 */ /* 0x008fe40000004100 */
[--C-:B------:R-:W-:Y:S02]  /*cfa0*/  HADD2.F32 R29, -RZ, R21.reuse.H0_H0 ;  /* 0x20000015ff1d7230 */ /* 0x100fe40000004100 */
        /* <DEDUP_REMOVED lines=9> */
[--C-:B------:R-:W-:Y:S02]  /*d040*/  HADD2.F32 R6, -RZ, R7.reuse.H0_H0 ;  /* 0x20000007ff067230 */ /* 0x100fe40000004100 */
[----:B------:R-:W-:-:S02]  /*d050*/  HADD2.F32 R7, -RZ, R7.H1_H1 ;  /* 0x30000007ff077230 */ /* 0x000fc40000004100 */
[----:B------:R-:W-:Y:S01]  /*d060*/  FMUL.FTZ R28, R28, R3 ;  /* 0x000000031c1c7220 */ /* 0x000fe20000410000 */
[----:B------:R-:W-:Y:S01]  /*d070*/  FMUL.FTZ R29, R29, R4 ;  /* 0x000000041d1d7220 */ /* 0x000fe20000410000 */
[--C-:B------:R-:W-:Y:S02]  /*d080*/  HADD2.F32 R32, -RZ, R22.reuse.H0_H0 ;  /* 0x20000016ff207230 */ /* 0x100fe40000004100 */
[----:B------:R-:W-:Y:S01]  /*d090*/  @!P1 FADD.FTZ R17, -R17, -RZ ;  /* 0x800000ff11119221 */ /* 0x000fe20000010100 */
[--C-:B------:R-:W-:Y:S02]  /*d0a0*/  HADD2.F32 R3, -RZ, R23.reuse.H0_H0 ;  /* 0x20000017ff037230 */ /* 0x100fe40000004100 */
[----:B------:R-:W-:Y:S01]  /*d0b0*/  @!P1 FADD.FTZ R6, -R6, -RZ ;  /* 0x800000ff06069221 */ /* 0x000fe20000010100 */
[----:B------:R-:W-:Y:S02]  /*d0c0*/  HADD2.F32 R4, -RZ, R23.H1_H1 ;  /* 0x30000017ff047230 */ /* 0x000fe40000004100 */
[----:B------:R-:W-:Y:S01]  /*d0d0*/  @!P1 FADD.FTZ R7, -R7, -RZ ;  /* 0x800000ff07079221 */ /* 0x000fe20000010100 */
[----:B------:R-:W-:-:S02]  /*d0e0*/  HADD2.F32 R22, -RZ, R22.H1_H1 ;  /* 0x30000016ff167230 */ /* 0x000fc40000004100 */
[----:B------:R-:W-:Y:S01]  /*d0f0*/  @!P1 FADD.FTZ R19, -R19, -RZ ;  /* 0x800000ff13139221 */ /* 0x000fe20000010100 */
[----:B------:R-:W-:Y:S02]  /*d100*/  HADD2.F32 R20, -RZ, R20.H1_H1 ;  /* 0x30000014ff147230 */ /* 0x000fe40000004100 */
[----:B------:R-:W-:Y:S01]  /*d110*/  FMUL.FTZ R30, R30, R17 ;  /* 0x000000111e1e7220 */ /* 0x000fe20000410000 */
[----:B------:R-:W-:Y:S01]  /*d120*/  FMUL.FTZ R6, R3, R6 ;  /* 0x0000000603067220 */ /* 0x000fe20000410000 */
[----:B------:R-:W-:Y:S01]  /*d130*/  FMUL.FTZ R7, R4, R7 ;  /* 0x0000000704077220 */ /* 0x000fe20000410000 */
[----:B------:R-:W-:Y:S01]  /*d140*/  @!P1 FADD.FTZ R13, -R13, -RZ ;  /* 0x800000ff0d0d9221 */ /* 0x000fe20000010100 */
[----:B------:R-:W-:Y:S01]  /*d150*/  FMUL.FTZ R19, R22, R19 ;  /* 0x0000001316137220 */ /* 0x000fe20000410000 */
[----:B-----5:R-:W-:Y:S02]  /*d160*/  HADD2.F32 R3, -RZ, R24.H0_H0 ;  /* 0x20000018ff037230 */ /* 0x020fe40000004100 */
[----:B------:R-:W-:Y:S01]  /*d170*/  @!P1 FADD.FTZ R5, -R5, -RZ ;  /* 0x800000ff05059221 */ /* 0x000fe20000010100 */
[----:B--2---:R-:W-:-:S02]  /*d180*/  HADD2.F32 R4, -RZ, R8.H0_H0 ;  /* 0x20000008ff047230 */ /* 0x004fc40000004100 */
[----:B------:R-:W-:Y:S02]  /*d190*/  HADD2.F32 R17, -RZ, R8.H1_H1 ;  /* 0x30000008ff117230 */ /* 0x000fe40000004100 */
[----:B------:R-:W-:Y:S02]  /*d1a0*/  HADD2.F32 R22, -RZ, R25.H0_H0 ;  /* 0x20000019ff167230 */ /* 0x000fe40000004100 */
[----:B------:R-:W-:Y:S02]  /*d1b0*/  HADD2.F32 R8, -RZ, R9.H0_H0 ;  /* 0x20000009ff087230 */ /* 0x000fe40000004100 */
[----:B------:R-:W-:Y:S01]  /*d1c0*/  FMUL.FTZ R20, R20, R13 ;  /* 0x0000000d14147220 */ /* 0x000fe20000410000 */
[----:B------:R-:W-:Y:S01]  /*d1d0*/  FMUL.FTZ R5, R32, R5 ;  /* 0x0000000520057220 */ /* 0x000fe20000410000 */
        /* <DEDUP_REMOVED lines=23> */
.L_x_5700:
[----:B------:R-:W-:Y:S05]  /*d350*/  BSYNC B0 ;  /* 0x0000000000007941 */ /* 0x000fea0003800000 */
.L_x_5699:
[----:B-----5:R3:W-:Y:S02]  /*d360*/  STS.128 [R153+0x1800], R24 ;  /* 0x0018001899007388 */ /* 0x0207e40000000c00 */
.L_x_5698:
[----:B------:R-:W-:Y:S05]  /*d370*/  BSYNC B1 ;  /* 0x0000000000017941 */ /* 0x000fea0003800000 */
.L_x_5697:
        /* <DEDUP_REMOVED lines=9> */
[----:B------:R-:W-:Y:S02]  /*d410*/  MOV R4, 0x30 ;  /* 0x0000003000047802 */ /* 0x000fe40000000f00 */
[----:B------:R-:W-:-:S04]  /*d420*/  IADD3 R8, P2, R14, 0x80, RZ ;  /* 0x000000800e087810 */ /* 0x000fc80007f5e0ff */
[----:B------:R-:W-:-:S03]  /*d430*/  IADD3.X R9, RZ, R15, RZ, P2, !PT ;  /* 0x0000000fff097210 */ /* 0x000fc600017fe4ff */
[--C-:B------:R-:W-:Y:S02]  /*d440*/  @P0 SHF.R.S32.HI R121, RZ, 0x1, R118.reuse ;  /* 0x00000001ff790819 */ /* 0x100fe40000011476 */
[----:B------:R-:W-:Y:S02]  /*d450*/  @P0 SHF.R.S32.HI R3, RZ, 0x1, R118 ;  /* 0x00000001ff030819 */ /* 0x000fe40000011476 */
[C---:B------:R-:W-:Y:S01]  /*d460*/  @P0 IADD3 R5, -R121.reuse, RZ, RZ ;  /* 0x000000ff79050210 */ /* 0x040fe20007ffe1ff */
[----:B------:R-:W-:Y:S01]  /*d470*/  IMAD R7, R121, R4, 0x40 ;  /* 0x0000004079077424 */ /* 0x000fe200078e0204 */
[----:B------:R-:W-:Y:S02]  /*d480*/  MOV R4, RZ ;  /* 0x000000ff00047202 */ /* 0x000fe40000000f00 */
[----:B------:R-:W-:Y:S02]  /*d490*/  @P0 IADD3 R4, -R3, RZ, RZ ;  /* 0x000000ff03040210 */ /* 0x000fe40007ffe1ff */
[----:B------:R-:W-:-:S04]  /*d4a0*/  IADD3 R2, P1, R7, R2, RZ ;  /* 0x0000000207027210 */ /* 0x000fc80007f3e0ff */
[----:B------:R-:W-:Y:S01]  /*d4b0*/  LEA.HI.X.SX32 R3, R7, R12, 0x1, P1 ;  /* 0x0000000c07037211 */ /* 0x000fe200008f0eff */
[----:B------:R-:W-:Y:S01]  /*d4c0*/  IMAD.WIDE R12, R5, 0x2, R8 ;  /* 0x00000002050c7825 */ /* 0x000fe200078e0208 */
[----:B------:R-:W-:-:S04]  /*d4d0*/  IADD3 R6, P1, R4, R2, RZ ;  /* 0x0000000204067210 */ /* 0x000fc80007f3e0ff */
[----:B------:R-:W-:Y:S01]  /*d4e0*/  LEA.HI.X.SX32 R7, R4, R3, 0x1, P1 ;  /* 0x0000000304077211 */ /* 0x000fe200008f0eff */
[----:B--23--:R-:W2:Y:S01]  /*d4f0*/  LDG.E.128 R12, desc[UR6][R12.64] ;  /* 0x000000060c0c7981 */ /* 0x00cea2000c1e1d00 */
[C---:B------:R-:W-:Y:S02]  /*d500*/  LEA R4, P1, R6.reuse, UR8, 0x1 ;  /* 0x0000000806047c11 */ /* 0x040fe4000f8208ff */
[----:B------:R-:W-:Y:S02]  /*d510*/  @P0 SHF.R.S32.HI R118, RZ, 0x1, R118 ;  /* 0x00000001ff760819 */ /* 0x000fe40000011476 */
[----:B------:R-:W-:Y:S01]  /*d520*/  LEA.HI.X R5, R6, UR9, R7, 0x1, P1 ;  /* 0x0000000906057c11 */ /* 0x000fe200088f0c07 */
[----:B------:R-:W-:Y:S01]  /*d530*/  ULDC.64 UR8, c[0x0][0x358] ;  /* 0x0000d60000087ab9 */ /* 0x000fe20000000a00 */
[----:B------:R-:W-:Y:S02]  /*d540*/  MOV R8, RZ ;  /* 0x000000ff00087202 */ /* 0x000fe40000000f00 */
[----:B------:R-:W-:-:S02]  /*d550*/  @P0 IADD3 R8, -R118, RZ, RZ ;  /* 0x000000ff76080210 */ /* 0x000fc40007ffe1ff */
[----:B------:R-:W3:Y:S02]  /*d560*/  LDG.E.128 R4, desc[UR6][R4.64] ;  /* 0x0000000604047981 */ /* 0x000ee4000c1e1d00 */
[----:B------:R-:W-:-:S04]  /*d570*/  IADD3 R2, P1, R8, R2, RZ ;  /* 0x0000000208027210 */ /* 0x000fc80007f3e0ff */
        /* <DEDUP_REMOVED lines=29> */
[----:B-----5:R-:W-:-:S02]  /*d750*/  HADD2.F32 R2, -RZ, R20.H0_H0 ;  /* 0x20000014ff027230 */ /* 0x020fc40000004100 */
[----:B------:R-:W-:Y:S01]  /*d760*/  FMUL.FTZ R5, R4, R5 ;  /* 0x0000000504057220 */ /* 0x000fe20000410000 */
[----:B----4-:R-:W-:Y:S02]  /*d770*/  HADD2.F32 R3, -RZ, R8.H0_H0 ;  /* 0x20000008ff037230 */ /* 0x010fe40000004100 */
[----:B------:R-:W-:Y:S01]  /*d780*/  @!P0 FADD.FTZ R19, -R19, -RZ ;  /* 0x800000ff13138221 */ /* 0x000fe20000010100 */
[----:B------:R-:W-:Y:S02]  /*d790*/  HADD2.F32 R24, -RZ, R13.H1_H1 ;  /* 0x3000000dff187230 */ /* 0x000fe40000004100 */
[----:B------:R-:W-:Y:S02]  /*d7a0*/  HADD2.F32 R14, -RZ, R14.H1_H1 ;  /* 0x3000000eff0e7230 */ /* 0x000fe40000004100 */
[----:B------:R-:W-:Y:S02]  /*d7b0*/  HADD2.F32 R20, -RZ, R20.H1_H1 ;  /* 0x30000014ff147230 */ /* 0x000fe40000004100 */
[----:B------:R-:W-:-:S02]  /*d7c0*/  HADD2.F32 R8, -RZ, R8.H1_H1 ;  /* 0x30000008ff087230 */ /* 0x000fc40000004100 */
[----:B------:R-:W-:Y:S02]  /*d7d0*/  HADD2.F32 R13, -RZ, R21.H0_H0 ;  /* 0x20000015ff0d7230 */ /* 0x000fe40000004100 */
[----:B------:R-:W-:Y:S02]  /*d7e0*/  HADD2.F32 R4, -RZ, R9.H0_H0 ;  /* 0x20000009ff047230 */ /* 0x000fe40000004100 */
[----:B------:R-:W-:Y:S01]  /*d7f0*/  @!P0 FADD.FTZ R17, -R17, -RZ ;  /* 0x800000ff11118221 */ /* 0x000fe20000010100 */
[----:B------:R-:W-:Y:S01]  /*d800*/  FMUL.FTZ R19, R14, R19 ;  /* 0x000000130e137220 */ /* 0x000fe20000410000 */
[----:B------:R-:W-:Y:S01]  /*d810*/  FFMA.FTZ R27, R20, R8, R27 ;  /* 0x00000008141b7223 */ /* 0x000fe2000001001b */
[----:B------:R-:W-:Y:S02]  /*d820*/  HADD2.F32 R14, -RZ, R10.H0_H0 ;  /* 0x2000000aff0e7230 */ /* 0x000fe40000004100 */
[----:B------:R-:W-:Y:S01]  /*d830*/  FFMA.FTZ R2, R2, R3, R25 ;  /* 0x0000000302027223 */ /* 0x000fe20000010019 */
[----:B------:R-:W-:Y:S01]  /*d840*/  FFMA.FTZ R4, R13, R4, R12 ;  /* 0x000000040d047223 */ /* 0x000fe2000001000c */
[----:B------:R-:W-:-:S02]  /*d850*/  HADD2.F32 R8, -RZ, R22.H0_H0 ;  /* 0x20000016ff087230 */ /* 0x000fc40000004100 */
[----:B------:R-:W-:Y:S01]  /*d860*/  FMUL.FTZ R24, R24, R17 ;  /* 0x0000001118187220 */ /* 0x000fe20000410000 */
[----:B------:R-:W-:Y:S02]  /*d870*/  HADD2.F32 R9, -RZ, R9.H1_H1 ;  /* 0x30000009ff097230 */ /* 0x000fe40000004100 */
[----:B------:R-:W-:Y:S02]  /*d880*/  HADD2.F32 R10, -RZ, R10.H1_H1 ;  /* 0x3000000aff0a7230 */ /* 0x000fe40000004100 */
[--C-:B------:R-:W-:Y:S02]  /*d890*/  HADD2.F32 R15, -RZ, R11.reuse.H0_H0 ;  /* 0x2000000bff0f7230 */ /* 0x100fe40000004100 */
        /* <DEDUP_REMOVED lines=14> */
.L_x_5702:
[----:B------:R-:W-:Y:S05]  /*d980*/  BSYNC B0 ;  /* 0x0000000000007941 */ /* 0x000fea0003800000 */
.L_x_5701:
[----:B-----5:R1:W-:Y:S01]  /*d990*/  STS.128 [R153+0x3800], R20 ;  /* 0x0038001499007388 */ /* 0x0203e20000000c00 */
[----:B------:R-:W-:Y:S05]  /*d9a0*/  BRA `(.L_x_5666) ;  /* 0x0000000400987947 */ /* 0x000fea0003800000 */
.L_x_5640:
[----:B------:R-:W-:Y:S01]  /*d9b0*/  IMAD.IADD R5, R151, 0x1, -R54 ;  /* 0x0000000197057824 */ /* 0x000fe200078e0a36 */
[----:B------:R-:W-:Y:S01]  /*d9c0*/  BSSY B0, `(.L_x_5703) ;  /* 0x000001c000007945 */ /* 0x000fe20003800000 */
[C---:B------:R-:W-:Y:S02]  /*d9d0*/  VIADD R0, R128.reuse, 0x10 ;  /* 0x0000001080007836 */ /* 0x040fe40000000000 */
[C---:B------:R-:W-:Y:S01]  /*d9e0*/  VIADD R16, R128.reuse, 0x20 ;  /* 0x0000002080107836 */ /* 0x040fe20000000000 */
[CC--:B------:R-:W-:Y:S01]  /*d9f0*/  ISETP.GE.AND P1, PT, R128.reuse, R5.reuse, PT ;  /* 0x000000058000720c */ /* 0x0c0fe20003f26270 */
[----:B------:R-:W-:Y:S01]  /*da00*/  VIADD R18, R128, 0x30 ;  /* 0x0000003080127836 */ /* 0x000fe20000000000 */
[-C--:B------:R-:W-:Y:S02]  /*da10*/  ISETP.GE.AND P6, PT, R0, R5.reuse, PT ;  /* 0x000000050000720c */ /* 0x080fe40003fc6270 */
[-C--:B------:R-:W-:Y:S02]  /*da20*/  ISETP.GE.AND P5, PT, R16, R5.reuse, PT ;  /* 0x000000051000720c */ /* 0x080fe40003fa6270 */
[----:B------:R-:W-:-:S07]  /*da30*/  ISETP.GE.AND P4, PT, R18, R5, PT ;  /* 0x000000051200720c */ /* 0x000fce0003f86270 */
[----:B------:R-:W-:Y:S06]  /*da40*/  @P1 BRA `(.L_x_5704) ;  /* 0x00000000004c1947 */ /* 0x000fec0003800000 */
[----:B------:R-:W-:Y:S02]  /*da50*/  ULDC UR5, c[0x0][0x2d0] ;  /* 0x0000b40000057ab9 */ /* 0x000fe40000000800 */
[----:B------:R-:W-:-:S13]  /*da60*/  ISETP.GE.AND P2, PT, R102, UR5, PT ;  /* 0x0000000566007c0c */ /* 0x000fda000bf46270 */
        /* <DEDUP_REMOVED lines=17> */
.L_x_5704:
[----:B------:R-:W-:Y:S05]  /*db80*/  BSYNC B0 ;  /* 0x0000000000007941 */ /* 0x000fea0003800000 */
.L_x_5703:
[----:B------:R-:W-:Y:S04]  /*db90*/  BSSY B0, `(.L_x_5705) ;  /* 0x0000017000007945 */ /* 0x000fe80003800000 */
[----:B------:R-:W-:Y:S05]  /*dba0*/  @P6 BRA `(.L_x_5706) ;  /* 0x0000000000546947 */ /* 0x000fea0003800000 */
[----:B------:R-:W-:Y:S01]  /*dbb0*/  ULDC UR5, c[0x0][0x2d0] ;  /* 0x0000b40000057ab9 */ /* 0x000fe20000000800 */
[----:B------:R-:W-:Y:S02]  /*dbc0*/  IADD3 R9, P1, R9, R130, RZ ;  /* 0x0000008209097210 */ /* 0x000fe40007f3e0ff */
[----:B------:R-:W-:-:S03]  /*dbd0*/  ISETP.GE.AND P2, PT, R102, UR5, PT ;  /* 0x0000000566007c0c */ /* 0x000fc6000bf46270 */
        /* <DEDUP_REMOVED lines=18> */
.L_x_5706:
[----:B------:R-:W-:Y:S05]  /*dd00*/  BSYNC B0 ;  /* 0x0000000000007941 */ /* 0x000fea0003800000 */
.L_x_5705:
[----:B------:R-:W-:Y:S04]  /*dd10*/  BSSY B0, `(.L_x_5707) ;  /* 0x0000017000007945 */ /* 0x000fe80003800000 */
[----:B------:R-:W-:Y:S05]  /*dd20*/  @P5 BRA `(.L_x_5708) ;  /* 0x0000000000545947 */ /* 0x000fea0003800000 */
[----:B------:R-:W-:Y:S01]  /*dd30*/  ULDC UR5, c[0x0][0x2d0] ;  /* 0x0000b40000057ab9 */ /* 0x000fe20000000800 */
[----:B------:R-:W-:Y:S02]  /*dd40*/  LEA R7, P1, R2, R130, 0x5 ;  /* 0x0000008202077211 */ /* 0x000fe400078228ff */
[----:B------:R-:W-:Y:S02]  /*dd50*/  ISETP.GE.AND P2, PT, R102, UR5, PT ;  /* 0x0000000566007c0c */ /* 0x000fe4000bf46270 */
[----:B------:R-:W-:-:S11]  /*dd60*/  LEA.HI.X R6, R2, R133, R3, 0x5, P1 ;  /* 0x0000008502067211 */ /* 0x000fd600008f2c03 */
        /* <DEDUP_REMOVED lines=17> */
.L_x_5708:
[----:B------:R-:W-:Y:S05]  /*de80*/  BSYNC B0 ;  /* 0x0000000000007941 */ /* 0x000fea0003800000 */
.L_x_5707:
[----:B------:R-:W-:Y:S05]  /*de90*/  @P4 BRA `(.L_x_5666) ;  /* 0x00000000005c4947 */ /* 0x000fea0003800000 */
[----:B------:R-:W-:Y:S01]  /*dea0*/  ULDC UR5, c[0x0][0x2d0] ;  /* 0x0000b40000057ab9 */ /* 0x000fe20000000800 */
[----:B------:R-:W-:Y:S01]  /*deb0*/  IMAD.MOV.U32 R131, RZ, RZ, R133 ;  /* 0x000000ffff837224 */ /* 0x000fe200078e0085 */
[----:B------:R-:W-:Y:S01]  /*dec0*/  ISETP.GE.AND P1, PT, R102, UR5, PT ;  /* 0x0000000566007c0c */ /* 0x000fe2000bf26270 */
[----:B------:R-:W-:Y:S02]  /*ded0*/  IMAD R3, R3, 0x30, RZ ;  /* 0x0000003003037824 */ /* 0x000fe400078e02ff */
[----:B------:R-:W-:-:S05]  /*dee0*/  IMAD.WIDE.U32 R130, R2, 0x30, R130 ;  /* 0x0000003002827825 */ /* 0x000fca00078e0082 */
[----:B------:R-:W-:-:S05]  /*def0*/  IADD3 R2, R3, R131, RZ ;  /* 0x0000008303027210 */ /* 0x000fca0007ffe0ff */
        /* <DEDUP_REMOVED lines=17> */
.L_x_5666:
[----:B------:R-:W-:Y:S05]  /*e010*/  BSYNC B3 ;  /* 0x0000000000037941 */ /* 0x000fea0003800000 */
.L_x_5639:
[----:B------:R-:W-:Y:S01]  /*e020*/  VIADD R156, R104, 0xffffffff ;  /* 0xffffffff689c7836 */ /* 0x000fe20000000000 */
[----:B------:R-:W-:Y:S01]  /*e030*/  SHF.R.S32.HI R145, RZ, 0x4, R124 ;  /* 0x00000004ff917819 */ /* 0x000fe2000001147c */
[----:B------:R-:W-:Y:S01]  /*e040*/  ULDC.64 UR12, c[0x0][0x218] ;  /* 0x00008600000c7ab9 */ /* 0x000fe20000000a00 */
[----:B-1-3--:R-:W-:Y:S01]  /*e050*/  IMAD.SHL.U32 R8, R122, 0x40, RZ ;  /* 0x000000407a087824 */ /* 0x00afe200078e00ff */
[----:B------:R-:W-:Y:S01]  /*e060*/  LEA R158, P2, R126, UR12, 0x1 ;  /* 0x0000000c7e9e7c11 */ /* 0x000fe2000f8408ff */
[----:B------:R-:W-:Y:S01]  /*e070*/  IMAD.SHL.U32 R2, R156, 0x40, RZ ;  /* 0x000000409c027824 */ /* 0x000fe200078e00ff */
[----:B--2-4-:R-:W-:Y:S01]  /*e080*/  LEA.HI R4, R124, R145, RZ, 0x1 ;  /* 0x000000917c047211 */ /* 0x014fe200078f08ff */
[----:B------:R-:W-:Y:S01]  /*e090*/  IMAD.SHL.U32 R3, R55, 0x40, RZ ;  /* 0x0000004037037824 */ /* 0x000fe200078e00ff */
[----:B------:R-:W-:Y:S01]  /*e0a0*/  BSSY B0, `(.L_x_5709) ;  /* 0x000001e000007945 */ /* 0x000fe20003800000 */
[----:B------:R-:W-:Y:S01]  /*e0b0*/  IMAD.IADD R9, R53, 0x1, -R2 ;  /* 0x0000000135097824 */ /* 0x000fe200078e0a02 */
[----:B------:R-:W-:-:S02]  /*e0c0*/  LOP3.LUT R4, R4, 0xfffffffe, RZ, 0xc0, !PT ;  /* 0xfffffffe04047812 */ /* 0x000fc400078ec0ff */
[----:B------:R-:W-:Y:S02]  /*e0d0*/  LOP3.LUT R157, R120, 0xff, RZ, 0xc0, !PT ;  /* 0x000000ff789d7812 */ /* 0x000fe400078ec0ff */
[CC--:B------:R-:W-:Y:S01]  /*e0e0*/  ISETP.GE.AND P4, PT, R128.reuse, R9.reuse, PT ;  /* 0x000000098000720c */ /* 0x0c0fe20003f86270 */
[----:B------:R-:W-:Y:S01]  /*e0f0*/  IMAD.IADD R145, R145, 0x1, -R4 ;  /* 0x0000000191917824 */ /* 0x000fe200078e0a04 */
[CC--:B------:R-:W-:Y:S01]  /*e100*/  ISETP.GE.AND P0, PT, R128.reuse, R9.reuse, PT ;  /* 0x000000098000720c */ /* 0x0c0fe20003f06270 */
[----:B------:R-:W-:Y:S01]  /*e110*/  IMAD.SHL.U32 R128, R128, 0x8, RZ ;  /* 0x0000000880807824 */ /* 0x000fe200078e00ff */
[-C--:B------:R-:W-:Y:S02]  /*e120*/  ISETP.GE.AND P1, PT, R0, R9.reuse, PT ;  /* 0x000000090000720c */ /* 0x080fe40003f26270 */
[-C--:B------:R-:W-:Y:S02]  /*e130*/  ISETP.GE.AND P5, PT, R16, R9.reuse, PT ;  /* 0x000000091000720c */ /* 0x080fe40003fa6270 */
[----:B------:R-:W-:-:S02]  /*e140*/  ISETP.GE.AND P6, PT, R18, R9, PT ;  /* 0x000000091200720c */ /* 0x000fc40003fc6270 */
[----:B------:R-:W-:Y:S02]  /*e150*/  LOP3.LUT R8, R8, 0x1c0, RZ, 0xc0, !PT ;  /* 0x000001c008087812 */ /* 0x000fe400078ec0ff */
[----:B------:R-:W-:Y:S02]  /*e160*/  LOP3.LUT R3, R3, 0x1c0, RZ, 0xc0, !PT ;  /* 0x000001c003037812 */ /* 0x000fe400078ec0ff */
[----:B------:R-:W-:Y:S01]  /*e170*/  LEA.HI.X R159, R126, UR13, R137, 0x1, P2 ;  /* 0x0000000d7e9f7c11 */ /* 0x000fe200090f0c89 */
[----:B------:R-:W-:Y:S06]  /*e180*/  @P4 BRA `(.L_x_5710) ;  /* 0x00000000003c4947 */ /* 0x000fec0003800000 */
        /* <DEDUP_REMOVED lines=15> */
.L_x_5710:
[----:B------:R-:W-:Y:S05]  /*e280*/  BSYNC B0 ;  /* 0x0000000000007941 */ /* 0x000fea0003800000 */
.L_x_5709:
        /* <DEDUP_REMOVED lines=13> */
[C---:B------:R-:W-:Y:S01]  /*e360*/  @P1 LEA R6, P4, R5.reuse, UR12, 0x1 ;  /* 0x0000000c05061c11 */ /* 0x040fe2000f8808ff */
[----:B------:R2:W-:Y:S03]  /*e370*/  @P2 STS.128 [R153+0x4800], RZ ;  /* 0x004800ff99002388 */ /* 0x0005e60000000c00 */
[----:B------:R-:W-:-:S05]  /*e380*/  @P1 LEA.HI.X R7, R5, UR13, R4, 0x1, P4 ;  /* 0x0000000d05071c11 */ /* 0x000fca000a0f0c04 */
[----:B------:R-:W-:Y:S01]  /*e390*/  @!PT LDS RZ, [RZ] ;  /* 0x00000000fffff984 */ /* 0x000fe20000000800 */
[----:B------:R-:W-:Y:S01]  /*e3a0*/  @!PT LDS RZ, [RZ] ;  /* 0x00000000fffff984 */ /* 0x000fe20000000800 */
[----:B------:R-:W-:Y:S01]  /*e3b0*/  @!PT LDS RZ, [RZ] ;  /* 0x00000000fffff984 */ /* 0x000fe20000000800 */
[----:B------:R2:W-:Y:S04]  /*e3c0*/  @P1 LDGSTS.E.BYPASS.LTC128B.128 [R153+0x6800], desc[UR6][R6.64+0x80] ;  /* 0x0680008006991fae */ /* 0x0005e8000b901d46 */
[----:B------:R2:W-:Y:S02]  /*e3d0*/  @!P1 STS.128 [R153+0x6800], RZ ;  /* 0x006800ff99009388 */ /* 0x0005e40000000c00 */
.L_x_5712:
[----:B------:R-:W-:Y:S05]  /*e3e0*/  BSYNC B0 ;  /* 0x0000000000007941 */ /* 0x000fea0003800000 */
.L_x_5711:
[----:B------:R-:W-:Y:S04]  /*e3f0*/  BSSY B0, `(.L_x_5713) ;  /* 0x0000018000007945 */ /* 0x000fe80003800000 */
[----:B------:R-:W-:Y:S05]  /*e400*/  @P5 BRA `(.L_x_5714) ;  /* 0x0000000000585947 */ /* 0x000fea0003800000 */
[----:B-1----:R-:W1:Y:S01]  /*e410*/  LDC.64 R4, c[0x0][0x248] ;  /* 0x00009200ff047b82 */ /* 0x002e620000000a00 */
[C---:B--2---:R-:W-:Y:S02]  /*e420*/  LOP3.LUT R6, R157.reuse, 0x1, RZ, 0xc0, !PT ;  /* 0x000000019d067812 */ /* 0x044fe400078ec0ff */
[----:B------:R-:W-:Y:S02]  /*e430*/  LOP3.LUT P1, RZ, R157, 0x2, RZ, 0xc0, !PT ;  /* 0x000000029dff7812 */ /* 0x000fe4000782c0ff */
[----:B------:R-:W-:Y:S01]  /*e440*/  ISETP.NE.U32.AND P2, PT, R6, 0x1, PT ;  /* 0x000000010600780c */ /* 0x000fe20003f45070 */
[C---:B-1----:R-:W-:Y:S01]  /*e450*/  IMAD.SHL.U32 R7, R4.reuse, 0x20, RZ ;  /* 0x0000002004077824 */ /* 0x042fe200078e00ff */
[----:B------:R-:W-:-:S11]  /*e460*/  SHF.L.U64.HI R4, R4, 0x5, R5 ;  /* 0x0000000504047819 */ /* 0x000fd60000010205 */
[C---:B------:R-:W-:Y:S02]  /*e470*/  @!P2 LEA R6, P5, R7.reuse, R158, 0x1 ;  /* 0x0000009e0706a211 */ /* 0x040fe400078a08ff */
[C---:B------:R-:W-:Y:S02]  /*e480*/  @P1 IADD3 R5, P4, R7.reuse, R126, RZ ;  /* 0x0000007e07051210 */ /* 0x040fe40007f9e0ff */
[----:B------:R-:W-:-:S03]  /*e490*/  @!P2 LEA.HI.X R7, R7, R159, R4, 0x1, P5 ;  /* 0x0000009f0707a211 */ /* 0x000fc600028f0c04 */
[----:B------:R-:W-:Y:S01]  /*e4a0*/  @P1 IMAD.X R4, R4, 0x1, R137, P4 ;  /* 0x0000000104041824 */ /* 0x000fe200020e0689 */
[C---:B------:R-:W-:Y:S01]  /*e4b0*/  @P1 LEA R10, P4, R5.reuse, UR12, 0x1 ;  /* 0x0000000c050a1c11 */ /* 0x040fe2000f8808ff */
[----:B------:R-:W-:Y:S01]  /*e4c0*/  @!PT LDS RZ, [RZ] ;  /* 0x00000000fffff984 */ /* 0x000fe20000000800 */
[----:B------:R-:W-:Y:S01]  /*e4d0*/  @!PT LDS RZ, [RZ] ;  /* 0x00000000fffff984 */ /* 0x000fe20000000800 */
[----:B------:R-:W-:Y:S01]  /*e4e0*/  @!PT LDS RZ, [RZ] ;  /* 0x00000000fffff984 */ /* 0x000fe20000000800 */
[----:B------:R3:W-:Y:S03]  /*e4f0*/  @!P2 LDGSTS.E.BYPASS.LTC128B.128 [R153+0x5000], desc[UR6][R6.64] ;  /* 0x050000000699afae */ /* 0x0007e6000b901d46 */
[----:B------:R-:W-:Y:S01]  /*e500*/  @P1 LEA.HI.X R11, R5, UR13, R4, 0x1, P4 ;  /* 0x0000000d050b1c11 */ /* 0x000fe2000a0f0c04 */
[----:B------:R3:W-:Y:S04]  /*e510*/  @P2 STS.128 [R153+0x5000], RZ ;  /* 0x005000ff99002388 */ /* 0x0007e80000000c00 */
[----:B------:R-:W-:Y:S01]  /*e520*/  @!PT LDS RZ, [RZ] ;  /* 0x00000000fffff984 */ /* 0x000fe20000000800 */
[----:B------:R-:W-:Y:S01]  /*e530*/  @!PT LDS RZ, [RZ] ;  /* 0x00000000fffff984 */ /* 0x000fe20000000800 */
[----:B------:R-:W-:Y:S01]  /*e540*/  @!PT LDS RZ, [RZ] ;  /* 0x00000000fffff984 */ /* 0x000fe20000000800 */
[----:B------:R3:W-:Y:S04]  /*e550*/  @P1 LDGSTS.E.BYPASS.LTC128B.128 [R153+0x7000], desc[UR6][R10.64+0x80] ;  /* 0x070000800a991fae */ /* 0x0007e8000b901d46 */
[----:B------:R3:W-:Y:S02]  /*e560*/  @!P1 STS.128 [R153+0x7000], RZ ;  /* 0x007000ff99009388 */ /* 0x0007e40000000c00 */
.L_x_5714:
[----:B------:R-:W-:Y:S05]  /*e570*/  BSYNC B0 ;  /* 0x0000000000007941 */ /* 0x000fea0003800000 */
.L_x_5713:
[----:B------:R-:W-:Y:S04]  /*e580*/  BSSY B0, `(.L_x_5715) ;  /* 0x000001a000007945 */ /* 0x000fe80003800000 */
[----:B------:R-:W-:Y:S05]  /*e590*/  @P6 BRA `(.L_x_5716) ;  /* 0x0000000000606947 */ /* 0x000fea0003800000 */
[C---:B-1----:R-:W-:Y:S02]  /*e5a0*/  LOP3.LUT R4, R157.reuse, 0x1, RZ, 0xc0, !PT ;  /* 0x000000019d047812 */ /* 0x042fe400078ec0ff */
[----:B------:R-:W-:Y:S02]  /*e5b0*/  LOP3.LUT P1, RZ, R157, 0x2, RZ, 0xc0, !PT ;  /* 0x000000029dff7812 */ /* 0x000fe4000782c0ff */
[----:B------:R-:W-:-:S11]  /*e5c0*/  ISETP.NE.U32.AND P2, PT, R4, 0x1, PT ;  /* 0x000000010400780c */ /* 0x000fd60003f45070 */
[----:B------:R-:W1:Y:S01]  /*e5d0*/  @P1 LDC.64 R4, c[0x0][0x248] ;  /* 0x00009200ff041b82 */ /* 0x000e620000000a00 */
[----:B------:R-:W-:-:S07]  /*e5e0*/  @P1 IMAD.MOV.U32 R136, RZ, RZ, R126 ;  /* 0x000000ffff881224 */ /* 0x000fce00078e007e */
[----:B--23--:R-:W2:Y:S01]  /*e5f0*/  @!P2 LDC.64 R6, c[0x0][0x248] ;  /* 0x00009200ff06ab82 */ /* 0x00cea20000000a00 */
[----:B-1----:R-:W-:-:S04]  /*e600*/  @P1 IMAD.WIDE.U32 R10, R4, 0x30, R136 ;  /* 0x00000030040a1825 */ /* 0x002fc800078e0088 */
[----:B------:R-:W-:Y:S01]  /*e610*/  @P1 IMAD R5, R5, 0x30, RZ ;  /* 0x0000003005051824 */ /* 0x000fe200078e02ff */
[----:B------:R-:W-:Y:S01]  /*e620*/  @P1 LEA R4, P4, R10, UR12, 0x1 ;  /* 0x0000000c0a041c11 */ /* 0x000fe2000f8808ff */
[----:B--2--5:R-:W-:-:S03]  /*e630*/  @!P2 IMAD.WIDE.U32 R12, R6, 0x60, R158 ;  /* 0x00000060060ca825 */ /* 0x024fc600078e009e */
[----:B------:R-:W-:Y:S01]  /*e640*/  @P1 IADD3 R5, R11, R5, RZ ;  /* 0x000000050b051210 */ /* 0x000fe20007ffe0ff */
[----:B------:R-:W-:-:S03]  /*e650*/  @!P2 IMAD R7, R7, 0x60, RZ ;  /* 0x000000600707a824 */ /* 0x000fc600078e02ff */
[----:B------:R-:W-:Y:S01]  /*e660*/  @P1 LEA.HI.X R5, R10, UR13, R5, 0x1, P4 ;  /* 0x0000000d0a051c11 */ /* 0x000fe2000a0f0c05 */
[----:B------:R-:W-:-:S05]  /*e670*/  @!P2 IMAD.IADD R13, R7, 0x1, R13 ;  /* 0x00000001070da824 */ /* 0x000fca00078e020d */
        /* <DEDUP_REMOVED lines=10> */
.L_x_5716:
[----:B------:R-:W-:Y:S05]  /*e720*/  BSYNC B0 ;  /* 0x0000000000007941 */ /* 0x000fea0003800000 */
.L_x_5715:
[----:B------:R-:W0:Y:S01]  /*e730*/  LDGDEPBAR ;  /* 0x00000000000079af */ /* 0x000e220000000000 */
[----:B-1--4-:R-:W-:Y:S01]  /*e740*/  IMAD.SHL.U32 R5, R145, 0x8, RZ ;  /* 0x0000000891057824 */ /* 0x012fe200078e00ff */
[----:B------:R-:W-:Y:S01]  /*e750*/  LOP3.LUT R128, R3, 0x8, R128, 0xf8, !PT ;  /* 0x0000000803807812 */ /* 0x000fe200078ef880 */
[----:B------:R-:W-:Y:S01]  /*e760*/  IMAD.SHL.U32 R36, R123, 0x40, RZ ;  /* 0x000000407b247824 */ /* 0x000fe200078e00ff */
[----:B------:R-:W-:Y:S01]  /*e770*/  SHF.R.U32.HI R3, RZ, 0x3, R3 ;  /* 0x00000003ff037819 */ /* 0x000fe20000011603 */
[----:B------:R-:W-:Y:S01]  /*e780*/  ULDC.64 UR10, c[0x0][0x220] ;  /* 0x00008800000a7ab9 */ /* 0x000fe20000000a00 */
[----:B------:R-:W-:Y:S01]  /*e790*/  LOP3.LUT R5, R8, 0x8, R5, 0xf8, !PT ;  /* 0x0000000808057812 */ /* 0x000fe200078ef805 */
[----:B------:R-:W-:Y:S01]  /*e7a0*/  BSSY B0, `(.L_x_5717) ;  /* 0x0000024000007945 */ /* 0x000fe20003800000 */
[----:B------:R-:W-:Y:S02]  /*e7b0*/  SHF.R.U32.HI R8, RZ, 0x3, R8 ;  /* 0x00000003ff087819 */ /* 0x000fe40000011608 */
[----:B------:R-:W-:-:S02]  /*e7c0*/  LOP3.LUT R36, R36, 0xfffffe00, RZ, 0xc0, !PT ;  /* 0xfffffe0024247812 */ /* 0x000fc400078ec0ff */
[----:B------:R-:W-:Y:S02]  /*e7d0*/  LOP3.LUT R128, R128, R3, RZ, 0x3c, !PT ;  /* 0x0000000380807212 */ /* 0x000fe400078e3cff */
[----:B------:R-:W-:Y:S01]  /*e7e0*/  LOP3.LUT R3, R5, R8, RZ, 0x3c, !PT ;  /* 0x0000000805037212 */ /* 0x000fe200078e3cff */
[----:B------:R-:W-:Y:S01]  /*e7f0*/  IMAD R146, R50, 0x400, R36 ;  /* 0x0000040032927824 */ /* 0x000fe200078e0224 */
[----:B------:R-:W-:Y:S01]  /*e800*/  LEA R125, P2, R106, UR10, 0x1 ;  /* 0x0000000a6a7d7c11 */ /* 0x000fe2000f8408ff */
[----:B------:R-:W-:Y:S01]  /*e810*/  IMAD R145, R145, 0x200, R128 ;  /* 0x0000020091917824 */ /* 0x000fe200078e0280 */
[-C--:B------:R-:W-:Y:S01]  /*e820*/  ISETP.GE.AND P1, PT, R0, R9.reuse, PT ;  /* 0x000000090000720c */ /* 0x080fe20003f26270 */
[----:B------:R-:W-:Y:S01]  /*e830*/  IMAD.IADD R146, R3, 0x1, R146 ;  /* 0x0000000103927824 */ /* 0x000fe200078e0292 */
[-C--:B------:R-:W-:Y:S02]  /*e840*/  ISETP.GE.AND P6, PT, R16, R9.reuse, PT ;  /* 0x000000091000720c */ /* 0x080fe40003fc6270 */
[----:B------:R-:W-:Y:S01]  /*e850*/  ISETP.GE.AND P5, PT, R18, R9, PT ;  /* 0x000000091200720c */ /* 0x000fe20003fa6270 */
[----:B------:R-:W-:-:S04]  /*e860*/  DEPBAR.LE SB0, 0x0 ;  /* 0x000080000000791a */ /* 0x000fc80000000000 */
[----:B------:R-:W-:Y:S01]  /*e870*/  BAR.SYNC.DEFER_BLOCKING 0x0 ;  /* 0x0000000000007b1d */ /* 0x000fe20000010000 */
[----:B------:R-:W-:Y:S02]  /*e880*/  LEA.HI.X R165, R106, UR11, R101, 0x1, P2 ;  /* 0x0000000b6aa57c11 */ /* 0x000fe400090f0c65 */
[----:B------:R-:W-:Y:S02]  /*e890*/  LEA R145, R145, UR4, 0x1 ;  /* 0x0000000491917c11 */ /* 0x000fe4000f8e08ff */
[----:B------:R-:W-:Y:S01]  /*e8a0*/  LEA R146, R146, UR4, 0x1 ;  /* 0x0000000492927c11 */ /* 0x000fe2000f8e08ff */
[----:B------:R1:W-:Y:S04]  /*e8b0*/  @P0 STS.128 [R153+0x8000], RZ ;  /* 0x008000ff99000388 */ /* 0x0003e80000000c00 */
[----:B------:R1:W-:Y:S01]  /*e8c0*/  @P0 STS.128 [R153+0xa000], RZ ;  /* 0x00a000ff99000388 */ /* 0x0003e20000000c00 */
[----:B------:R-:W-:Y:S05]  /*e8d0*/  @P0 BRA `(.L_x_5718) ;  /* 0x0000000000400947 */ /* 0x000fea0003800000 */
[C---:B------:R-:W-:Y:S02]  /*e8e0*/  LOP3.LUT R0, R157.reuse, 0x1, RZ, 0xc0, !PT ;  /* 0x000000019d007812 */ /* 0x040fe400078ec0ff */
[----:B------:R-:W-:Y:S02]  /*e8f0*/  LOP3.LUT P0, RZ, R157, 0x2, RZ, 0xc0, !PT ;  /* 0x000000029dff7812 */ /* 0x000fe4000780c0ff */
[----:B------:R-:W-:-:S11]  /*e900*/  ISETP.NE.U32.AND P2, PT, R0, 0x1, PT ;  /* 0x000000010000780c */ /* 0x000fd60003f45070 */
[--C-:B------:R-:W-:Y:S02]  /*e910*/  @P0 IMAD.MOV.U32 R164, RZ, RZ, R125.reuse ;  /* 0x000000ffffa40224 */ /* 0x100fe400078e007d */
        /* <DEDUP_REMOVED lines=12> */
.L_x_5718:
[----:B------:R-:W-:Y:S05]  /*e9e0*/  BSYNC B0 ;  /* 0x0000000000007941 */ /* 0x000fea0003800000 */
.L_x_5717:
[----:B------:R1:W-:Y:S01]  /*e9f0*/  @P1 STS.128 [R153+0x8800], RZ ;  /* 0x008800ff99001388 */ /* 0x0003e20000000c00 */
[----:B------:R-:W-:Y:S03]  /*ea00*/  BSSY B0, `(.L_x_5719) ;  /* 0x0000014000007945 */ /* 0x000fe60003800000 */
[----:B------:R1:W-:Y:S01]  /*ea10*/  @P1 STS.128 [R153+0xa800], RZ ;  /* 0x00a800ff99001388 */ /* 0x0003e20000000c00 */
[----:B------:R-:W-:Y:S05]  /*ea20*/  @P1 BRA `(.L_x_5720) ;  /* 0x0000000000441947 */ /* 0x000fea0003800000 */
[C---:B------:R-:W-:Y:S02]  /*ea30*/  LOP3.LUT R0, R157.reuse, 0x1, RZ, 0xc0, !PT ;  /* 0x000000019d007812 */ /* 0x040fe400078ec0ff */
[----:B------:R-:W-:Y:S02]  /*ea40*/  LOP3.LUT P1, RZ, R157, 0x2, RZ, 0xc0, !PT ;  /* 0x000000029dff7812 */ /* 0x000fe4000782c0ff */
[----:B------:R-:W-:-:S11]  /*ea50*/  ISETP.NE.U32.AND P2, PT, R0, 0x1, PT ;  /* 0x000000010000780c */ /* 0x000fd60003f45070 */
[CC--:B----4-:R-:W-:Y:S02]  /*ea60*/  @P1 LEA R4, P0, R150.reuse, R125.reuse, 0x1 ;  /* 0x0000007d96041211 */ /* 0x0d0fe400078008ff */
[C---:B--23--:R-:W-:Y:S02]  /*ea70*/  @!P2 LEA R6, P4, R150.reuse, R125, 0x1 ;  /* 0x0000007d9606a211 */ /* 0x04cfe400078808ff */
        /* <DEDUP_REMOVED lines=12> */
.L_x_5720:
[----:B------:R-:W-:Y:S05]  /*eb40*/  BSYNC B0 ;  /* 0x0000000000007941 */ /* 0x000fea0003800000 */
.L_x_5719:
[----:B------:R1:W-:Y:S01]  /*eb50*/  @P6 STS.128 [R153+0x9000], RZ ;  /* 0x009000ff99006388 */ /* 0x0003e20000000c00 */
[----:B------:R-:W-:Y:S03]  /*eb60*/  BSSY B0, `(.L_x_5721) ;  /* 0x0000017000007945 */ /* 0x000fe60003800000 */
[----:B------:R1:W-:Y:S01]  /*eb70*/  @P6 STS.128 [R153+0xb000], RZ ;  /* 0x00b000ff99006388 */ /* 0x0003e20000000c00 */
[----:B------:R-:W-:Y:S05]  /*eb80*/  @P6 BRA `(.L_x_5722) ;  /* 0x0000000000506947 */ /* 0x000fea0003800000 */
[----:B--2-4-:R-:W2:Y:S01]  /*eb90*/  LDC.64 R4, c[0x0][0x250] ;  /* 0x00009400ff047b82 */ /* 0x014ea20000000a00 */
[C---:B------:R-:W-:Y:S02]  /*eba0*/  LOP3.LUT R0, R157.reuse, 0x1, RZ, 0xc0, !PT ;  /* 0x000000019d007812 */ /* 0x040fe400078ec0ff */
[----:B------:R-:W-:Y:S02]  /*ebb0*/  LOP3.LUT P1, RZ, R157, 0x2, RZ, 0xc0, !PT ;  /* 0x000000029dff7812 */ /* 0x000fe4000782c0ff */
[----:B------:R-:W-:Y:S01]  /*ebc0*/  ISETP.NE.U32.AND P2, PT, R0, 0x1, PT ;  /* 0x000000010000780c */ /* 0x000fe20003f45070 */
[C---:B--2---:R-:W-:Y:S01]  /*ebd0*/  IMAD.SHL.U32 R0, R4.reuse, 0x20, RZ ;  /* 0x0000002004007824 */ /* 0x044fe200078e00ff */
[----:B------:R-:W-:-:S11]  /*ebe0*/  SHF.L.U64.HI R5, R4, 0x5, R5 ;  /* 0x0000000504057819 */ /* 0x000fd60000010205 */
[CC--:B---3--:R-:W-:Y:S02]  /*ebf0*/  @!P2 LEA R6, P4, R0.reuse, R125.reuse, 0x1 ;  /* 0x0000007d0006a211 */ /* 0x0c8fe400078808ff */
[C---:B------:R-:W-:Y:S02]  /*ec00*/  @P1 LEA R4, P0, R0.reuse, R125, 0x1 ;  /* 0x0000007d00041211 */ /* 0x040fe400078008ff */
[CCC-:B------:R-:W-:Y:S02]  /*ec10*/  @!P2 LEA.HI.X R7, R0.reuse, R165.reuse, R5.reuse, 0x1, P4 ;  /* 0x000000a50007a211 */ /* 0x1c0fe400020f0c05 */
        /* <DEDUP_REMOVED lines=11> */
.L_x_5722:
[----:B------:R-:W-:Y:S05]  /*ecd0*/  BSYNC B0 ;  /* 0x0000000000007941 */ /* 0x000fea0003800000 */
.L_x_5721:
[----:B------:R1:W-:Y:S01]  /*ece0*/  @P5 STS.128 [R153+0x9800], RZ ;  /* 0x009800ff99005388 */ /* 0x0003e20000000c00 */
[----:B------:R-:W-:Y:S03]  /*ecf0*/  BSSY B0, `(.L_x_5723) ;  /* 0x000001a000007945 */ /* 0x000fe60003800000 */
[----:B------:R1:W-:Y:S01]  /*ed00*/  @P5 STS.128 [R153+0xb800], RZ ;  /* 0x00b800ff99005388 */ /* 0x0003e20000000c00 */
[----:B------:R-:W-:Y:S05]  /*ed10*/  @P5 BRA `(.L_x_5724) ;  /* 0x00000000005c5947 */ /* 0x000fea0003800000 */
[C---:B------:R-:W-:Y:S02]  /*ed20*/  LOP3.LUT P0, RZ, R157.reuse, 0x2, RZ, 0xc0, !PT ;  /* 0x000000029dff7812 */ /* 0x040fe4000780c0ff */
[----:B------:R-:W-:-:S04]  /*ed30*/  LOP3.LUT R0, R157, 0x1, RZ, 0xc0, !PT ;  /* 0x000000019d007812 */ /* 0x000fc800078ec0ff */
[----:B------:R-:W-:-:S07]  /*ed40*/  ISETP.NE.U32.AND P1, PT, R0, 0x1, PT ;  /* 0x000000010000780c */ /* 0x000fce0003f25070 */
[----:B--2-4-:R-:W2:Y:S01]  /*ed50*/  @P0 LDC.64 R4, c[0x0][0x250] ;  /* 0x00009400ff040b82 */ /* 0x014ea20000000a00 */
[----:B------:R-:W-:-:S07]  /*ed60*/  @P0 MOV R164, R125 ;  /* 0x0000007d00a40202 */ /* 0x000fce0000000f00 */
[----:B---3--:R-:W3:Y:S01]  /*ed70*/  @!P1 LDC.64 R6, c[0x0][0x250] ;  /* 0x00009400ff069b82 */ /* 0x008ee20000000a00 */
[----:B--2---:R-:W-:Y:S01]  /*ed80*/  @P0 IMAD.WIDE.U32 R8, R4, 0x60, R164 ;  /* 0x0000006004080825 */ /* 0x004fe200078e00a4 */
[----:B------:R-:W-:-:S03]  /*ed90*/  @!P1 MOV R164, R125 ;  /* 0x0000007d00a49202 */ /* 0x000fc60000000f00 */
[----:B------:R-:W-:Y:S02]  /*eda0*/  @P0 IMAD R5, R5, 0x60, RZ ;  /* 0x0000006005050824 */ /* 0x000fe400078e02ff */
[----:B---3--:R-:W-:-:S03]  /*edb0*/  @!P1 IMAD.WIDE.U32 R10, R6, 0x60, R164 ;  /* 0x00000060060a9825 */ /* 0x008fc600078e00a4 */
[----:B------:R-:W-:Y:S01]  /*edc0*/  @P0 IADD3 R9, R5, R9, RZ ;  /* 0x0000000905090210 */ /* 0x000fe20007ffe0ff */
[----:B------:R-:W-:-:S05]  /*edd0*/  @!P1 IMAD R7, R7, 0x60, RZ ;  /* 0x0000006007079824 */ /* 0x000fca00078e02ff */
        /* <DEDUP_REMOVED lines=11> */
.L_x_5724:
[----:B------:R-:W-:Y:S05]  /*ee90*/  BSYNC B0 ;  /* 0x0000000000007941 */ /* 0x000fea0003800000 */
.L_x_5723:
[----:B------:R-:W-:Y:S01]  /*eea0*/  LDSM.16.M88.4 R24, [R146] ;  /* 0x000000009218783b */ /* 0x000fe20000000200 */
[----:B------:R-:W-:Y:S01]  /*eeb0*/  R2P PR, R55, 0x6 ;  /* 0x0000000637007804 */ /* 0x000fe20000000000 */
[C---:B------:R-:W-:Y:S01]  /*eec0*/  VIADD R0, R145.reuse, 0x4000 ;  /* 0x0000400091007836 */ /* 0x040fe20000000000 */
[----:B------:R-:W-:Y:S01]  /*eed0*/  ULDC UR5, c[0x0][0x398] ;  /* 0x0000e60000057ab9 */ /* 0x000fe20000000800 */
[----:B------:R-:W4:Y:S01]  /*eee0*/  LDSM.16.M88.4 R88, [R145+0x4000] ;  /* 0x004000009158783b */ /* 0x000f220000000200 */
[----:B------:R-:W-:Y:S02]  /*eef0*/  VIADD R143, R145, 0x4020 ;  /* 0x00004020918f7836 */ /* 0x000fe40000000000 */
[--C-:B------:R-:W-:Y:S01]  /*ef00*/  IMAD R144, R41, 0x2, R146.reuse ;  /* 0x0000000229907824 */ /* 0x100fe200078e0292 */
[----:B------:R-:W1:Y:S01]  /*ef10*/  LDSM.16.M88.4 R56, [R145+0x4800] ;  /* 0x004800009138783b */ /* 0x000e620000000200 */
[C---:B------:R-:W-:Y:S02]  /*ef20*/  IMAD R142, R39.reuse, 0x2, R146 ;  /* 0x00000002278e7824 */ /* 0x040fe400078e0292 */
[----:B------:R-:W-:Y:S01]  /*ef30*/  IMAD R141, R39, 0x2, R144 ;  /* 0x00000002278d7824 */ /* 0x000fe200078e0290 */
[----:B------:R-:W1:Y:S01]  /*ef40*/  LDSM.16.M88.4 R32, [R145+0x5000] ;  /* 0x005000009120783b */ /* 0x000e620000000200 */
[----:B------:R-:W-:-:S02]  /*ef50*/  IMAD.SHL.U32 R48, R48, 0x2, RZ ;  /* 0x0000000230307824 */ /* 0x000fc400078e00ff */
[----:B------:R-:W-:Y:S01]  /*ef60*/  @P1 VIADD R143, R0, 0xffffffe0 ;  /* 0xffffffe0008f1836 */ /* 0x000fe20000000000 */
[----:B--23--:R-:W2:Y:S01]  /*ef70*/  LDSM.16.M88.4 R8, [R145+0x5800] ;  /* 0x005800009108783b */ /* 0x00cea20000000200 */
[----:B------:R-:W-:Y:S02]  /*ef80*/  IMAD.MOV.U32 R0, RZ, RZ, 0x40 ;  /* 0x00000040ff007424 */ /* 0x000fe400078e00ff */
[C---:B------:R-:W-:Y:S01]  /*ef90*/  VIADD R135, R143.reuse, 0x800 ;  /* 0x000008008f877836 */ /* 0x040fe20000000000 */
[----:B------:R-:W-:Y:S01]  /*efa0*/  LDSM.16.M88.4 R76, [R144] ;  /* 0x00000000904c783b */ /* 0x000fe20000000200 */
[C---:B------:R-:W-:Y:S01]  /*efb0*/  VIADD R134, R143.reuse, 0x1000 ;  /* 0x000010008f867836 */ /* 0x040fe20000000000 */
[----:B------:R-:W-:Y:S01]  /*efc0*/  SEL R0, R0, 0xffffffc0, !P2 ;  /* 0xffffffc000007807 */ /* 0x000fe20005000000 */
[C---:B------:R-:W-:Y:S01]  /*efd0*/  VIADD R133, R143.reuse, 0x1800 ;  /* 0x000018008f857836 */ /* 0x040fe20000000000 */
[----:B------:R-:W3:Y:S01]  /*efe0*/  LDSM.16.M88.4 R80, [R143] ;  /* 0x000000008f50783b */ /* 0x000ee20000000200 */
[----:B------:R-:W-:-:S02]  /*eff0*/  VIADD R131, R143, 0x2000 ;  /* 0x000020008f837836 */ /* 0x000fc40000000000 */
[----:B------:R-:W-:Y:S01]  /*f000*/  IMAD.IADD R139, R145, 0x1, R0 ;  /* 0x00000001918b7824 */ /* 0x000fe200078e0200 */
[----:B------:R-:W3:Y:S01]  /*f010*/  LDSM.16.M88.4 R72, [R143+0x800] ;  /* 0x000800008f48783b */ /* 0x000ee20000000200 */
[----:B------:R-:W-:Y:S02]  /*f020*/  IMAD.IADD R132, R0, 0x1, R143 ;  /* 0x0000000100847824 */ /* 0x000fe400078e028f */
[C---:B------:R-:W-:Y:S01]  /*f030*/  VIADD R130, R143.reuse, 0x2800 ;  /* 0x000028008f827836 */ /* 0x040fe20000000000 */
[----:B------:R-:W3:Y:S01]  /*f040*/  LDSM.16.M88.4 R64, [R143+0x1800] ;  /* 0x001800008f40783b */ /* 0x000ee20000000200 */
[C---:B------:R-:W-:Y:S02]  /*f050*/  VIADD R129, R143.reuse, 0x3000 ;  /* 0x000030008f817836 */ /* 0x040fe40000000000 */
[----:B------:R-:W-:Y:S01]  /*f060*/  VIADD R128, R143, 0x3800 ;  /* 0x000038008f807836 */ /* 0x000fe20000000000 */
[----:B------:R-:W3:Y:S04]  /*f070*/  LDSM.16.M88.4 R68, [R143+0x1000] ;  /* 0x001000008f44783b */ /* 0x000ee80000000200 */
[----:B------:R-:W-:Y:S01]  /*f080*/  LDSM.16.M88.4 R20, [R142] ;  /* 0x000000008e14783b */ /* 0x000fe20000000200 */
[C---:B----4-:R-:W-:Y:S03]  /*f090*/  HMMA.16816.F32 R4, R24.reuse, R88, RZ ;  /* 0x000000581804723c */ /* 0x050fe600000018ff */
[----:B------:R-:W4:Y:S04]  /*f0a0*/  LDSM.16.M88.4 R16, [R139+0x4000] ;  /* 0x004000008b10783b */ /* 0x000f280000000200 */
[----:B-----5:R-:W4:Y:S01]  /*f0b0*/  LDSM.16.M88.4 R12, [R139+0x4800] ;  /* 0x004800008b0c783b */ /* 0x020f220000000200 */
[C---:B------:R-:W-:Y:S03]  /*f0c0*/  HMMA.16816.F32 R88, R24.reuse, R90, RZ ;  /* 0x0000005a1858723c */ /* 0x040fe600000018ff */
[----:B------:R-:W-:Y:S03]  /*f0d0*/  LDSM.16.M88.4 R92, [R139+0x5800] ;  /* 0x005800008b5c783b */ /* 0x000fe60000000200 */
[C---:B-1----:R-:W-:Y:S01]  /*f0e0*/  HMMA.16816.F32 R60, R24.reuse, R56, RZ ;  /* 0x00000038183c723c */ /* 0x042fe200000018ff */
[----:B------:R-:W-:Y:S04]  /*f0f0*/  LDSM.16.M88.4 R84, [R141] ;  /* 0x000000008d54783b */ /* 0x000fe80000000200 */
[----:B------:R-:W0:Y:S01]  /*f100*/  LDGDEPBAR ;  /* 0x00000000000079af */ /* 0x000e220000000000 */
[C---:B------:R-:W-:Y:S06]  /*f110*/  HMMA.16816.F32 R44, R24.reuse, R32, RZ ;  /* 0x00000020182c723c */ /* 0x040fec00000018ff */
[C---:B------:R-:W-:Y:S06]  /*f120*/  HMMA.16816.F32 R56, R24.reuse, R58, RZ ;  /* 0x0000003a1838723c */ /* 0x040fec00000018ff */
[C---:B------:R-:W-:Y:S06]  /*f130*/  HMMA.16816.F32 R32, R24.reuse, R34, RZ ;  /* 0x000000221820723c */ /* 0x040fec00000018ff */
[C---:B--2---:R-:W-:Y:S06]  /*f140*/  HMMA.16816.F32 R28, R24.reuse, R8, RZ ;  /* 0x00000008181c723c */ /* 0x044fec00000018ff */
[----:B------:R-:W-:Y:S01]  /*f150*/  HMMA.16816.F32 R24, R24, R10, RZ ;  /* 0x0000000a1818723c */ /* 0x000fe200000018ff */
[----:B------:R-:W1:Y:S05]  /*f160*/  LDSM.16.M88.4 R8, [R139+0x5000] ;  /* 0x005000008b08783b */ /* 0x000e6a0000000200 */
[C---:B---3--:R-:W-:Y:S06]  /*f170*/  HMMA.16816.F32 R4, R76.reuse, R80, R4 ;  /* 0x000000504c04723c */ /* 0x048fec0000001804 */
[C---:B------:R-:W-:Y:S01]  /*f180*/  HMMA.16816.F32 R88, R76.reuse, R82, R88 ;  /* 0x000000524c58723c */ /* 0x040fe20000001858 */
[----:B------:R-:W2:Y:S05]  /*f190*/  LDSM.16.M88.4 R80, [R132] ;  /* 0x000000008450783b */ /* 0x000eaa0000000200 */
[C---:B------:R-:W-:Y:S06]  /*f1a0*/  HMMA.16816.F32 R60, R76.reuse, R72, R60 ;  /* 0x000000484c3c723c */ /* 0x040fec000000183c */
[C---:B------:R-:W-:Y:S06]  /*f1b0*/  HMMA.16816.F32 R28, R76.reuse, R64, R28 ;  /* 0x000000404c1c723c */ /* 0x040fec000000181c */
[C---:B------:R-:W-:Y:S01]  /*f1c0*/  HMMA.16816.F32 R56, R76.reuse, R74, R56 ;  /* 0x0000004a4c38723c */ /* 0x040fe20000001838 */
[----:B------:R-:W-:Y:S05]  /*f1d0*/  LDSM.16.M88.4 R72, [R132+0x1000] ;  /* 0x001000008448783b */ /* 0x000fea0000000200 */
[C---:B------:R-:W-:Y:S06]  /*f1e0*/  HMMA.16816.F32 R44, R76.reuse, R68, R44 ;  /* 0x000000444c2c723c */ /* 0x040fec000000182c */
[C---:B------:R-:W-:Y:S01]  /*f1f0*/  HMMA.16816.F32 R32, R76.reuse, R70, R32 ;  /* 0x000000464c20723c */ /* 0x040fe20000001820 */
[----:B------:R-:W-:Y:S05]  /*f200*/  LDSM.16.M88.4 R68, [R132+0x1800] ;  /* 0x001800008444783b */ /* 0x000fea0000000200 */
[----:B------:R-:W-:Y:S01]  /*f210*/  HMMA.16816.F32 R64, R76, R66, R24 ;  /* 0x000000424c40723c */ /* 0x000fe20000001818 */
[----:B------:R-:W3:Y:S04]  /*f220*/  LDSM.16.M88.4 R24, [R132+0x800] ;  /* 0x000800008418783b */ /* 0x000ee80000000200 */
[----:B------:R-:W-:Y:S01]  /*f230*/  LDSM.16.M88.4 R76, [R146+0x2000] ;  /* 0x00200000924c783b */ /* 0x000fe20000000200 */
        /* <DEDUP_REMOVED lines=11> */
[----:B------:R-:W1:Y:S05]  /*f2f0*/  LDSM.16.M88.4 R20, [R145+0x7000] ;  /* 0x007000009114783b */ /* 0x000e6a0000000200 */
[C---:B--2---:R-:W-:Y:S06]  /*f300*/  HMMA.16816.F32 R4, R84.reuse, R80, R4 ;  /* 0x000000505404723c */ /* 0x044fec0000001804 */
[C---:B------:R-:W-:Y:S01]  /*f310*/  HMMA.16816.F32 R92, R84.reuse, R82, R88 ;  /* 0x00000052545c723c */ /* 0x040fe20000001858 */
[----:B------:R-:W-:Y:S04]  /*f320*/  LDSM.16.M88.4 R88, [R144+0x2000] ;  /* 0x002000009058783b */ /* 0x000fe80000000200 */
[----:B------:R-:W2:Y:S01]  /*f330*/  LDSM.16.M88.4 R80, [R143+0x2000] ;  /* 0x002000008f50783b */ /* 0x000ea20000000200 */
[C---:B---3--:R-:W-:Y:S06]  /*f340*/  HMMA.16816.F32 R60, R84.reuse, R24, R60 ;  /* 0x00000018543c723c */ /* 0x048fec000000183c */
[C---:B------:R-:W-:Y:S01]  /*f350*/  HMMA.16816.F32 R56, R84.reuse, R26, R56 ;  /* 0x0000001a5438723c */ /* 0x040fe20000001838 */
[----:B------:R-:W3:Y:S05]  /*f360*/  LDSM.16.M88.4 R24, [R143+0x2800] ;  /* 0x002800008f18783b */ /* 0x000eea0000000200 */
[C---:B------:R-:W-:Y:S06]  /*f370*/  HMMA.16816.F32 R44, R84.reuse, R72, R44 ;  /* 0x00000048542c723c */ /* 0x040fec000000182c */
[C---:B------:R-:W-:Y:S06]  /*f380*/  HMMA.16816.F32 R28, R84.reuse, R68, R28 ;  /* 0x00000044541c723c */ /* 0x040fec000000181c */
[----:B------:R-:W-:Y:S01]  /*f390*/  HMMA.16816.F32 R64, R84, R70, R64 ;  /* 0x000000465440723c */ /* 0x000fe20000001840 */
[----:B------:R-:W3:Y:S05]  /*f3a0*/  LDSM.16.M88.4 R68, [R143+0x3000] ;  /* 0x003000008f44783b */ /* 0x000eea0000000200 */
[C---:B----4-:R-:W-:Y:S06]  /*f3b0*/  HMMA.16816.F32 R4, R76.reuse, R16, R4 ;  /* 0x000000104c04723c */ /* 0x050fec0000001804 */
[----:B-1----:R-:W-:Y:S06]  /*f3c0*/  HMMA.16816.F32 R60, R76, R8, R60 ;  /* 0x000000084c3c723c */ /* 0x002fec000000183c */
[----:B------:R-:W-:Y:S01]  /*f3d0*/  HMMA.16816.F32 R32, R84, R74, R32 ;  /* 0x0000004a5420723c */ /* 0x000fe20000001820 */
[----:B------:R-:W-:Y:S04]  /*f3e0*/  LDSM.16.M88.4 R72, [R139+0x6000] ;  /* 0x006000008b48783b */ /* 0x000fe80000000200 */
[----:B------:R-:W-:Y:S01]  /*f3f0*/  LDSM.16.M88.4 R84, [R143+0x3800] ;  /* 0x003800008f54783b */ /* 0x000fe20000000200 */
[C---:B------:R-:W-:Y:S03]  /*f400*/  HMMA.16816.F32 R92, R76.reuse, R18, R92 ;  /* 0x000000124c5c723c */ /* 0x040fe6000000185c */
[----:B------:R-:W-:Y:S03]  /*f410*/  LDSM.16.M88.4 R16, [R142+0x2000] ;  /* 0x002000008e10783b */ /* 0x000fe60000000200 */
[C---:B------:R-:W-:Y:S01]  /*f420*/  HMMA.16816.F32 R56, R76.reuse, R10, R56 ;  /* 0x0000000a4c38723c */ /* 0x040fe20000001838 */
[----:B------:R-:W1:Y:S05]  /*f430*/  LDSM.16.M88.4 R8, [R139+0x6800] ;  /* 0x006800008b08783b */ /* 0x000e6a0000000200 */
[C---:B------:R-:W-:Y:S06]  /*f440*/  HMMA.16816.F32 R44, R76.reuse, R20, R44 ;  /* 0x000000144c2c723c */ /* 0x040fec000000182c */
[C---:B------:R-:W-:Y:S06]  /*f450*/  HMMA.16816.F32 R28, R76.reuse, R12, R28 ;  /* 0x0000000c4c1c723c */ /* 0x040fec000000181c */
[----:B------:R-:W-:Y:S06]  /*f460*/  HMMA.16816.F32 R64, R76, R14, R64 ;  /* 0x0000000e4c40723c */ /* 0x000fec0000001840 */
[C---:B--2---:R-:W-:Y:S01]  /*f470*/  HMMA.16816.F32 R12, R88.reuse, R80, R4 ;  /* 0x00000050580c723c */ /* 0x044fe20000001804 */
[----:B------:R-:W2:Y:S05]  /*f480*/  LDSM.16.M88.4 R4, [R139+0x7000] ;  /* 0x007000008b04783b */ /* 0x000eaa0000000200 */
[----:B---3--:R-:W-:Y:S06]  /*f490*/  HMMA.16816.F32 R60, R88, R24, R60 ;  /* 0x00000018583c723c */ /* 0x008fec000000183c */
[----:B------:R-:W-:Y:S01]  /*f4a0*/  HMMA.16816.F32 R32, R76, R22, R32 ;  /* 0x000000164c20723c */ /* 0x000fe20000001820 */
[----:B------:R-:W-:Y:S04]  /*f4b0*/  LDSM.16.M88.4 R20, [R141+0x2000] ;  /* 0x002000008d14783b */ /* 0x000fe80000000200 */
[----:B------:R-:W3:Y:S01]  /*f4c0*/  LDSM.16.M88.4 R76, [R132+0x2000] ;  /* 0x00200000844c783b */ /* 0x000ee20000000200 */
[C---:B------:R-:W-:Y:S03]  /*f4d0*/  HMMA.16816.F32 R56, R88.reuse, R26, R56 ;  /* 0x0000001a5838723c */ /* 0x040fe60000001838 */
[----:B------:R-:W-:Y:S03]  /*f4e0*/  LDSM.16.M88.4 R24, [R132+0x2800] ;  /* 0x002800008418783b */ /* 0x000fe60000000200 */
[C---:B------:R-:W-:Y:S06]  /*f4f0*/  HMMA.16816.F32 R44, R88.reuse, R68, R44 ;  /* 0x00000044582c723c */ /* 0x040fec000000182c */
[----:B------:R-:W-:Y:S06]  /*f500*/  HMMA.16816.F32 R92, R88, R82, R92 ;  /* 0x00000052585c723c */ /* 0x000fec000000185c */
[----:B-1----:R-:W-:Y:S06]  /*f510*/  HMMA.16816.F32 R60, R16, R8, R60 ;  /* 0x00000008103c723c */ /* 0x002fec000000183c */
[----:B------:R-:W-:Y:S01]  /*f520*/  HMMA.16816.F32 R32, R88, R70, R32 ;  /* 0x000000465820723c */ /* 0x000fe20000001820 */
[----:B------:R-:W-:Y:S01]  /*f530*/  SHF.R.S32.HI R9, RZ, 0x1f, R52 ;  /* 0x0000001fff097819 */ /* 0x000fe20000011434 */
[----:B------:R-:W-:Y:S03]  /*f540*/  LDSM.16.M88.4 R68, [R132+0x3000] ;  /* 0x003000008444783b */ /* 0x000fe60000000200 */
[----:B------:R-:W-:Y:S01]  /*f550*/  LEA.HI R160, R9, R52, RZ, 0x2 ;  /* 0x0000003409a07211 */ /* 0x000fe200078f10ff */
[----:B------:R-:W-:Y:S01]  /*f560*/  HMMA.16816.F32 R56, R16, R10, R56 ;  /* 0x0000000a1038723c */ /* 0x000fe20000001838 */
[----:B------:R-:W1:Y:S02]  /*f570*/  LDSM.16.M88.4 R8, [R139+0x7800] ;  /* 0x007800008b08783b */ /* 0x000e640000000200 */
[----:B------:R-:W-:-:S03]  /*f580*/  SHF.R.S32.HI R160, RZ, 0x2, R160 ;  /* 0x00000002ffa07819 */ /* 0x000fc600000114a0 */
[C---:B--2---:R-:W-:Y:S06]  /*f590*/  HMMA.16816.F32 R44, R16.reuse, R4, R44 ;  /* 0x00000004102c723c */ /* 0x044fec000000182c */
[----:B------:R-:W-:Y:S01]  /*f5a0*/  HMMA.16816.F32 R12, R16, R72, R12 ;  /* 0x00000048100c723c */ /* 0x000fe2000000180c */
[----:B------:R-:W-:-:S05]  /*f5b0*/  IMAD R5, R50, 0x10, R54 ;  /* 0x0000001032057824 */ /* 0x000fca00078e0236 */
[----:B------:R-:W-:Y:S01]  /*f5c0*/  IADD3 R0, R5, 0x1, R160 ;  /* 0x0000000105007810 */ /* 0x000fe20007ffe0a0 */
[----:B------:R-:W-:Y:S01]  /*f5d0*/  HMMA.16816.F32 R92, R16, R74, R92 ;  /* 0x0000004a105c723c */ /* 0x000fe2000000185c */
[----:B------:R-:W-:Y:S02]  /*f5e0*/  LOP3.LUT R5, R48, 0x6, RZ, 0xc0, !PT ;  /* 0x0000000630057812 */ /* 0x000fe400078ec0ff */
[----:B------:R-:W-:-:S03]  /*f5f0*/  IADD3 R0, R53, R0, -R151 ;  /* 0x0000000035007210 */ /* 0x000fc60007ffe897 */
[----:B------:R-:W-:Y:S01]  /*f600*/  IMAD.IADD R38, R2, 0x1, R5 ;  /* 0x0000000102267824 */ /* 0x000fe200078e0205 */
[----:B------:R-:W-:Y:S01]  /*f610*/  HMMA.16816.F32 R64, R88, R86, R64 ;  /* 0x000000565840723c */ /* 0x000fe20000001840 */
[----:B------:R-:W-:Y:S02]  /*f620*/  VIADD R0, R0, UR5 ;  /* 0x0000000500007c36 */ /* 0x000fe40008000000 */
[----:B------:R-:W-:-:S03]  /*f630*/  VIADD R4, R38, 0x1 ;  /* 0x0000000126047836 */ /* 0x000fc60000000000 */
[C---:B------:R-:W-:Y:S01]  /*f640*/  VIMNMX R105, R0.reuse, R53, PT ;  /* 0x0000003500697248 */ /* 0x040fe20003fe0100 */
[----:B------:R-:W-:Y:S01]  /*f650*/  HMMA.16816.F32 R28, R88, R84, R28 ;  /* 0x00000054581c723c */ /* 0x000fe2000000181c */
[----:B------:R-:W-:Y:S02]  /*f660*/  VIADDMNMX R161, R0, 0x8, R53, PT ;  /* 0x0000000800a17846 */ /* 0x000fe40003800135 */
[C---:B------:R-:W-:Y:S02]  /*f670*/  ISETP.GE.AND P1, PT, R4.reuse, R105, PT ;  /* 0x000000690400720c */ /* 0x040fe40003f26270 */
[----:B------:R-:W-:Y:S01]  /*f680*/  ISETP.GE.AND P6, PT, R4, R161, PT ;  /* 0x000000a10400720c */ /* 0x000fe20003fc6270 */
[----:B------:R-:W-:Y:S01]  /*f690*/  HMMA.16816.F32 R32, R16, R6, R32 ;  /* 0x000000061020723c */ /* 0x000fe20000001820 */
[----:B------:R-:W2:Y:S01]  /*f6a0*/  LDSM.16.M88.4 R4, [R132+0x3800] ;  /* 0x003800008404783b */ /* 0x000ea20000000200 */
[----:B------:R-:W-:Y:S01]  /*f6b0*/  LOP3.LUT R0, R3, R36, RZ, 0xfc, !PT ;  /* 0x0000002403007212 */ /* 0x000fe200078efcff */
[----:B------:R-:W-:Y:S01]  /*f6c0*/  VIADD R36, R38, 0x8 ;  /* 0x0000000826247836 */ /* 0x000fe20000000000 */
[----:B------:R-:W-:-:S04]  /*f6d0*/  DEPBAR.LE SB0, 0x0 ;  /* 0x000080000000791a */ /* 0x000fc80000000000 */
[C---:B---3--:R-:W-:Y:S01]  /*f6e0*/  HMMA.16816.F32 R12, R20.reuse, R76, R12 ;  /* 0x0000004c140c723c */ /* 0x048fe2000000180c */
[C---:B------:R-:W-:Y:S02]  /*f6f0*/  ISETP.GE.AND P0, PT, R36.reuse, R105, PT ;  /* 0x000000692400720c */ /* 0x040fe40003f06270 */
[----:B------:R-:W-:Y:S01]  /*f700*/  ISETP.GE.AND P4, PT, R36, R161, PT ;  /* 0x000000a12400720c */ /* 0x000fe20003f86270 */
[C---:B------:R-:W-:Y:S02]  /*f710*/  VIADD R36, R38.reuse, 0x10 ;  /* 0x0000001026247836 */ /* 0x040fe40000000000 */
[----:B------:R-:W-:Y:S06]  /*f720*/  HMMA.16816.F32 R92, R20, R78, R92 ;  /* 0x0000004e145c723c */ /* 0x000fec000000185c */
[----:B-1----:R-:W-:Y:S06]  /*f730*/  HMMA.16816.F32 R64, R16, R10, R64 ;  /* 0x0000000a1040723c */ /* 0x002fec0000001840 */
[----:B------:R-:W-:Y:S06]  /*f740*/  HMMA.16816.F32 R60, R20, R24, R60 ;  /* 0x00000018143c723c */ /* 0x000fec000000183c */
[----:B------:R-:W-:Y:S01]  /*f750*/  HMMA.16816.F32 R28, R16, R8, R28 ;  /* 0x00000008101c723c */ /* 0x000fe2000000181c */
[----:B------:R-:W-:Y:S01]  /*f760*/  VIADD R24, R38, 0x9 ;  /* 0x0000000926187836 */ /* 0x000fe20000000000 */
[----:B------:R-:W-:-:S02]  /*f770*/  FSEL R25, R13, -INF , !P1 ;  /* 0xff8000000d197808 */ /* 0x000fc40004800000 */
[-C--:B------:R-:W-:Y:S02]  /*f780*/  ISETP.GE.AND P1, PT, R36, R105.reuse, PT ;  /* 0x000000692400720c */ /* 0x080fe40003f26270 */
[C---:B------:R-:W-:Y:S01]  /*f790*/  HMMA.16816.F32 R56, R20.reuse, R26, R56 ;  /* 0x0000001a1438723c */ /* 0x040fe20000001838 */
[----:B------:R-:W-:Y:S01]  /*f7a0*/  ISETP.GE.AND P5, PT, R24, R105, PT ;  /* 0x000000691800720c */ /* 0x000fe20003fa6270 */
[----:B------:R-:W-:Y:S01]  /*f7b0*/  VIADD R18, R38, 0x21 ;  /* 0x0000002126127836 */ /* 0x000fe20000000000 */
[----:B------:R-:W-:Y:S01]  /*f7c0*/  ISETP.GE.AND P2, PT, R24, R161, PT ;  /* 0x000000a11800720c */ /* 0x000fe20003f46270 */
[----:B------:R-:W-:Y:S01]  /*f7d0*/  VIADD R24, R38, 0x11 ;  /* 0x0000001126187836 */ /* 0x000fe20000000000 */
[----:B------:R-:W-:Y:S01]  /*f7e0*/  FSEL R94, R94, -INF , !P4 ;  /* 0xff8000005e5e7808 */ /* 0x000fe20006000000 */
[C---:B------:R-:W-:Y:S01]  /*f7f0*/  HMMA.16816.F32 R44, R20.reuse, R68, R44 ;  /* 0x00000044142c723c */ /* 0x040fe2000000182c */
[----:B------:R-:W-:Y:S01]  /*f800*/  FSEL R93, R93, -INF , !P5 ;  /* 0xff8000005d5d7808 */ /* 0x000fe20006800000 */
[----:B------:R-:W-:Y:S01]  /*f810*/  VIADD R26, R38, 0x19 ;  /* 0x00000019261a7836 */ /* 0x000fe20000000000 */
[----:B------:R-:W-:Y:S01]  /*f820*/  FSEL R13, R92, -INF , !P0 ;  /* 0xff8000005c0d7808 */ /* 0x000fe20004000000 */
[----:B------:R-:W-:Y:S01]  /*f830*/  VIADD R16, R38, 0x20 ;  /* 0x0000002026107836 */ /* 0x000fe20000000000 */
[C---:B------:R-:W-:Y:S01]  /*f840*/  ISETP.GE.AND P4, PT, R24.reuse, R105, PT ;  /* 0x000000691800720c */ /* 0x040fe20003f86270 */
[----:B------:R-:W-:Y:S01]  /*f850*/  HMMA.16816.F32 R32, R20, R70, R32 ;  /* 0x000000461420723c */ /* 0x000fe20000001820 */
[----:B------:R-:W-:Y:S01]  /*f860*/  BAR.SYNC.DEFER_BLOCKING 0x0 ;  /* 0x0000000000007b1d */ /* 0x000fe20000010000 */
[-C--:B------:R-:W-:Y:S01]  /*f870*/  ISETP.GE.AND P5, PT, R24, R161.reuse, PT ;  /* 0x000000a11800720c */ /* 0x080fe20003fa6270 */
[----:B------:R-:W-:Y:S01]  /*f880*/  VIADD R24, R38, 0x18 ;  /* 0x0000001826187836 */ /* 0x000fe20000000000 */
[----:B------:R-:W-:-:S02]  /*f890*/  ISETP.GE.AND P0, PT, R36, R161, PT ;  /* 0x000000a12400720c */ /* 0x000fc40003f06270 */
[C---:B--2---:R-:W-:Y:S01]  /*f8a0*/  HMMA.16816.F32 R64, R20.reuse, R6, R64 ;  /* 0x000000061440723c */ /* 0x044fe20000001840 */
[----:B------:R-:W-:Y:S02]  /*f8b0*/  FSEL R9, R60, -INF , !P1 ;  /* 0xff8000003c097808 */ /* 0x000fe40004800000 */
[----:B------:R-:W-:Y:S02]  /*f8c0*/  FSEL R62, R62, -INF , !P0 ;  /* 0xff8000003e3e7808 */ /* 0x000fe40004000000 */
[----:B------:R-:W-:Y:S01]  /*f8d0*/  FSEL R8, R95, -INF , !P2 ;  /* 0xff8000005f087808 */ /* 0x000fe20005000000 */
[----:B------:R-:W-:Y:S01]  /*f8e0*/  HMMA.16816.F32 R28, R20, R4, R28 ;  /* 0x00000004141c723c */ /* 0x000fe2000000181c */
[----:B------:R-:W-:Y:S02]  /*f8f0*/  ISETP.GE.AND P1, PT, R24, R161, PT ;  /* 0x000000a11800720c */ /* 0x000fe40003f26270 */
[-C--:B------:R-:W-:Y:S02]  /*f900*/  ISETP.GE.AND P0, PT, R26, R105.reuse, PT ;  /* 0x000000691a00720c */ /* 0x080fe40003f06270 */
[----:B------:R-:W-:-:S02]  /*f910*/  ISETP.GE.AND P2, PT, R24, R105, PT ;  /* 0x000000691800720c */ /* 0x000fc40003f46270 */
[----:B------:R-:W-:Y:S02]  /*f920*/  FSEL R58, R58, -INF , !P1 ;  /* 0xff8000003a3a7808 */ /* 0x000fe40004800000 */
[----:B------:R-:W-:Y:S02]  /*f930*/  FSEL R57, R57, -INF , !P0 ;  /* 0xff80000039397808 */ /* 0x000fe40004000000 */
        /* <DEDUP_REMOVED lines=9> */
[----:B------:R-:W-:Y:S02]  /*f9d0*/  FSEL R166, R46, -INF , !P2 ;  /* 0xff8000002ea67808 */ /* 0x000fe40005000000 */
[----:B------:R-:W-:Y:S02]  /*f9e0*/  FSEL R167, R45, -INF , !P1 ;  /* 0xff8000002da77808 */ /* 0x000fe40004800000 */
[----:B------:R-:W-:-:S02]  /*f9f0*/  ISETP.GE.AND P4, PT, R26, R161, PT ;  /* 0x000000a11a00720c */ /* 0x000fc40003f86270 */
[C---:B------:R-:W-:Y:S02]  /*fa00*/  ISETP.GE.AND P2, PT, R18.reuse, R105, PT ;  /* 0x000000691200720c */ /* 0x040fe40003f46270 */
[----:B------:R-:W-:Y:S01]  /*fa10*/  ISETP.GE.AND P1, PT, R18, R161, PT ;  /* 0x000000a11200720c */ /* 0x000fe20003f26270 */
        /* <DEDUP_REMOVED lines=11> */
[C---:B------:R-:W-:Y:S02]  /*fad0*/  ISETP.GE.AND P0, PT, R16.reuse, R105, PT ;  /* 0x000000691000720c */ /* 0x040fe40003f06270 */
[----:B------:R-:W-:Y:S01]  /*fae0*/  ISETP.GE.AND P4, PT, R16, R161, PT ;  /* 0x000000a11000720c */ /* 0x000fe20003f86270 */
[----:B------:R-:W-:Y:S01]  /*faf0*/  VIADD R16, R38, 0x31 ;  /* 0x0000003126107836 */ /* 0x000fe20000000000 */
[----:B------:R-:W-:-:S02]  /*fb00*/  ISETP.GE.AND P1, PT, R104, 0x2, PT ;  /* 0x000000026800780c */ /* 0x000fc40003f26270 */
[----:B------:R-:W-:Y:S02]  /*fb10*/  FSEL R124, R28, -INF , !P0 ;  /* 0xff8000001c7c7808 */ /* 0x000fe40004000000 */
[----:B------:R-:W-:Y:S02]  /*fb20*/  FSEL R116, R30, -INF , !P4 ;  /* 0xff8000001e747808 */ /* 0x000fe40006000000 */
[----:B------:R-:W-:Y:S02]  /*fb30*/  FSEL R168, R34, -INF , !P5 ;  /* 0xff80000022a87808 */ /* 0x000fe40006800000 */
[C---:B------:R-:W-:Y:S02]  /*fb40*/  ISETP.GE.AND P0, PT, R38.reuse, R105, PT ;  /* 0x000000692600720c */ /* 0x040fe40003f06270 */
[C---:B------:R-:W-:Y:S01]  /*fb50*/  ISETP.GE.AND P4, PT, R38.reuse, R161, PT ;  /* 0x000000a12600720c */ /* 0x040fe20003f86270 */
[----:B------:R-:W-:Y:S01]  /*fb60*/  VIADD R38, R38, 0x39 ;  /* 0x0000003926267836 */ /* 0x000fe20000000000 */
[----:B------:R-:W-:-:S02]  /*fb70*/  ISETP.GE.AND P5, PT, R16, R105, PT ;  /* 0x000000691000720c */ /* 0x000fc40003fa6270 */
[----:B------:R-:W-:Y:S02]  /*fb80*/  FSEL R171, R33, -INF , !P2 ;  /* 0xff80000021ab7808 */ /* 0x000fe40005000000 */
[----:B------:R-:W-:Y:S02]  /*fb90*/  FSEL R6, R15, -INF , !P6 ;  /* 0xff8000000f067808 */ /* 0x000fe40007000000 */
[----:B------:R-:W-:Y:S02]  /*fba0*/  FSEL R123, R29, -INF , !P5 ;  /* 0xff8000001d7b7808 */ /* 0x000fe40006800000 */
[----:B------:R-:W-:Y:S02]  /*fbb0*/  FSEL R5, R12, -INF , !P0 ;  /* 0xff8000000c057808 */ /* 0x000fe40004000000 */
[----:B------:R-:W-:Y:S02]  /*fbc0*/  ISETP.GE.AND P2, PT, R16, R161, PT ;  /* 0x000000a11000720c */ /* 0x000fe40003f46270 */
        /* <DEDUP_REMOVED lines=59> */
[----:B------:R-:W-:Y:S01]  /*ff80*/  IMAD R12, R7, UR9, R12 ;  /* 0x00000009070c7c24 */ /* 0x000fe2000f8e020c */
[----:B------:R-:W-:-:S03]  /*ff90*/  ULDC.64 UR8, c[0x0][0x230] ;  /* 0x00008c0000087ab9 */ /* 0x000fc60000000a00 */
        /* <DEDUP_REMOVED lines=9> */
.L_x_5726:
[----:B------:R-:W1:Y:S02]  /*10030*/  LDC R7, c[0x0][0x248] ;  /* 0x00009200ff077b82 */ /* 0x000e640000000800 */
[----:B-1----:R-:W-:-:S04]  /*10040*/  LEA R7, -R7, RZ, 0x6 ;  /* 0x000000ff07077211 */ /* 0x002fc800078e31ff */
[----:B------:R-:W-:-:S07]  /*10050*/  SHF.R.S32.HI R2, RZ, 0x1f, R7 ;  /* 0x0000001fff027819 */ /* 0x000fce0000011407 */
.L_x_5727:
[C---:B------:R-:W-:Y:S02]  /*10060*/  LOP3.LUT P0, RZ, R157.reuse, 0x2, RZ, 0xc0, !PT ;  /* 0x000000029dff7812 */ /* 0x040fe4000780c0ff */
[----:B------:R-:W-:Y:S02]  /*10070*/  LOP3.LUT P6, RZ, R157, 0x1, RZ, 0xc0, !PT ;  /* 0x000000019dff7812 */ /* 0x000fe400078cc0ff */
[----:B------:R-:W-:-:S04]  /*10080*/  LEA R18, P5, R7, R158, 0x1 ;  /* 0x0000009e07127211 */ /* 0x000fc800078a08ff */
[----:B------:R-:W-:-:S05]  /*10090*/  LEA.HI.X R19, R7, R159, R2, 0x1, P5 ;  /* 0x0000009f07137211 */ /* 0x000fca00028f0c02 */
[----:B------:R-:W-:Y:S02]  /*100a0*/  @P0 IADD3 R15, P2, R7, R126, RZ ;  /* 0x0000007e070f0210 */ /* 0x000fe40007f5e0ff */
[----:B------:R-:W-:Y:S01]  /*100b0*/  @!PT LDS RZ, [RZ] ;  /* 0x00000000fffff984 */ /* 0x000fe20000000800 */
[----:B------:R-:W-:Y:S01]  /*100c0*/  @!PT LDS RZ, [RZ] ;  /* 0x00000000fffff984 */ /* 0x000fe20000000800 */
[----:B------:R-:W-:Y:S01]  /*100d0*/  @!PT LDS RZ, [RZ] ;  /* 0x00000000fffff984 */ /* 0x000fe20000000800 */
[----:B------:R1:W-:Y:S02]  /*100e0*/  @P6 LDGSTS.E.BYPASS.LTC128B.128 [R153+0x4000], desc[UR6][R18.64] ;  /* 0x0400000012996fae */ /* 0x0003e4000b901d46 */
[C---:B------:R-:W-:Y:S01]  /*100f0*/  @P0 LEA R16, P4, R15.reuse, UR12, 0x1 ;  /* 0x0000000c0f100c11 */ /* 0x040fe2000f8808ff */
[----:B------:R-:W-:Y:S01]  /*10100*/  @P0 IMAD.X R12, R2, 0x1, R137, P2 ;  /* 0x00000001020c0824 */ /* 0x000fe200010e0689 */
[----:B------:R-:W-:Y:S01]  /*10110*/  IADD3 R3, P2, R148, R7, RZ ;  /* 0x0000000794037210 */ /* 0x000fe20007f5e0ff */
[----:B------:R1:W-:Y:S03]  /*10120*/  @!P6 STS.128 [R153+0x4000], RZ ;  /* 0x004000ff9900e388 */ /* 0x0003e60000000c00 */
[----:B------:R-:W-:Y:S01]  /*10130*/  @P0 LEA.HI.X R17, R15, UR13, R12, 0x1, P4 ;  /* 0x0000000d0f110c11 */ /* 0x000fe2000a0f0c0c */
[----:B------:R-:W-:Y:S01]  /*10140*/  IMAD.X R136, R147, 0x1, R2, P2 ;  /* 0x0000000193887824 */ /* 0x000fe200010e0602 */
[----:B------:R-:W-:-:S02]  /*10150*/  @P6 LEA R20, P5, R3, R158, 0x1 ;  /* 0x0000009e03146211 */ /* 0x000fc400078a08ff */
[CC--:B------:R-:W-:Y:S01]  /*10160*/  @P0 IADD3 R2, P4, R3.reuse, R126.reuse, RZ ;  /* 0x0000007e03020210 */ /* 0x0c0fe20007f9e0ff */
[----:B------:R-:W-:Y:S01]  /*10170*/  @!PT LDS RZ, [RZ] ;  /* 0x00000000fffff984 */ /* 0x000fe20000000800 */
[----:B------:R-:W-:Y:S01]  /*10180*/  @!PT LDS RZ, [RZ] ;  /* 0x00000000fffff984 */ /* 0x000fe20000000800 */
[----:B------:R-:W-:Y:S01]  /*10190*/  @!PT LDS RZ, [RZ] ;  /* 0x00000000fffff984 */ /* 0x000fe20000000800 */
[----:B------:R1:W-:Y:S01]  /*101a0*/  @P0 LDGSTS.E.BYPASS.LTC128B.128 [R153+0x6000], desc[UR6][R16.64+0x80] ;  /* 0x0600008010990fae */ /* 0x0003e2000b901d46 */
[----:B------:R-:W-:Y:S02]  /*101b0*/  IADD3 R7, P2, R148, R3, RZ ;  /* 0x0000000394077210 */ /* 0x000fe40007f5e0ff */
[--C-:B------:R-:W-:Y:S01]  /*101c0*/  @P6 LEA.HI.X R21, R3, R159, R136.reuse, 0x1, P5 ;  /* 0x0000009f03156211 */ /* 0x100fe200028f0c88 */
[----:B------:R-:W-:Y:S01]  /*101d0*/  @P0 IMAD.X R3, R136, 0x1, R137, P4 ;  /* 0x0000000188030824 */ /* 0x000fe200020e0689 */
[C---:B------:R-:W-:Y:S01]  /*101e0*/  @P0 LEA R22, P4, R2.reuse, UR12, 0x1 ;  /* 0x0000000c02160c11 */ /* 0x040fe2000f8808ff */
[----:B------:R-:W-:Y:S01]  /*101f0*/  IMAD.X R136, R147, 0x1, R136, P2 ;  /* 0x0000000193887824 */ /* 0x000fe200010e0688 */
[----:B------:R-:W-:Y:S01]  /*10200*/  @P0 IADD3 R12, P2, R7, R126, RZ ;  /* 0x0000007e070c0210 */ /* 0x000fe20007f5e0ff */
[----:B------:R1:W-:Y:S01]  /*10210*/  @!P0 STS.128 [R153+0x6000], RZ ;  /* 0x006000ff99008388 */ /* 0x0003e20000000c00 */
[----:B------:R-:W-:-:S02]  /*10220*/  @P0 LEA.HI.X R23, R2, UR13, R3, 0x1, P4 ;  /* 0x0000000d02170c11 */ /* 0x000fc4000a0f0c03 */
[C---:B------:R-:W-:Y:S01]  /*10230*/  @P6 LEA R28, P5, R7.reuse, R158, 0x1 ;  /* 0x0000009e071c6211 */ /* 0x040fe200078a08ff */
[----:B------:R-:W-:Y:S01]  /*10240*/  @P0 IMAD.X R15, R136, 0x1, R137, P2 ;  /* 0x00000001880f0824 */ /* 0x000fe200010e0689 */
[----:B------:R-:W-:Y:S01]  /*10250*/  IADD3 R3, P2, R148, R7, RZ ;  /* 0x0000000794037210 */ /* 0x000fe20007f5e0ff */
[----:B------:R-:W-:Y:S01]  /*10260*/  @!PT LDS RZ, [RZ] ;  /* 0x00000000fffff984 */ /* 0x000fe20000000800 */
[----:B------:R-:W-:Y:S01]  /*10270*/  @!PT LDS RZ, [RZ] ;  /* 0x00000000fffff984 */ /* 0x000fe20000000800 */
[----:B------:R-:W-:Y:S01]  /*10280*/  @!PT LDS RZ, [RZ] ;  /* 0x00000000fffff984 */ /* 0x000fe20000000800 */
[----:B------:R1:W-:Y:S01]  /*10290*/  @P6 LDGSTS.E.BYPASS.LTC128B.128 [R153+0x4800], desc[UR6][R20.64] ;  /* 0x0480000014996fae */ /* 0x0003e2000b901d46 */
[--C-:B------:R-:W-:Y:S02]  /*102a0*/  @P6 LEA.HI.X R29, R7, R159, R136.reuse, 0x1, P5 ;  /* 0x0000009f071d6211 */ /* 0x100fe400028f0c88 */
[C---:B------:R-:W-:Y:S01]  /*102b0*/  @P0 LEA R26, P4, R12.reuse, UR12, 0x1 ;  /* 0x0000000c0c1a0c11 */ /* 0x040fe2000f8808ff */
[----:B------:R-:W-:Y:S01]  /*102c0*/  IMAD.X R136, R147, 0x1, R136, P2 ;  /* 0x0000000193887824 */ /* 0x000fe200010e0688 */
[----:B------:R-:W-:Y:S01]  /*102d0*/  @P0 IADD3 R126, P2, R3, R126, RZ ;  /* 0x0000007e037e0210 */ /* 0x000fe20007f5e0ff */
[----:B------:R1:W-:Y:S01]  /*102e0*/  @!P6 STS.128 [R153+0x4800], RZ ;  /* 0x004800ff9900e388 */ /* 0x0003e20000000c00 */
[----:B------:R-:W-:-:S02]  /*102f0*/  @P0 LEA.HI.X R27, R12, UR13, R15, 0x1, P4 ;  /* 0x0000000d0c1b0c11 */ /* 0x000fc4000a0f0c0f */
[C---:B------:R-:W-:Y:S01]  /*10300*/  @P6 LEA R2, P4, R3.reuse, R158, 0x1 ;  /* 0x0000009e03026211 */ /* 0x040fe200078808ff */
[----:B------:R-:W-:Y:S01]  /*10310*/  @P0 IMAD.X R137, R136, 0x1, R137, P2 ;  /* 0x0000000188890824 */ /* 0x000fe200010e0689 */
[C---:B------:R-:W-:Y:S01]  /*10320*/  @P0 LEA R30, P2, R126.reuse, UR12, 0x1 ;  /* 0x0000000c7e1e0c11 */ /* 0x040fe2000f8408ff */
[----:B------:R-:W-:Y:S01]  /*10330*/  @!PT LDS RZ, [RZ] ;  /* 0x00000000fffff984 */ /* 0x000fe20000000800 */
[----:B------:R-:W-:Y:S01]  /*10340*/  @!PT LDS RZ, [RZ] ;  /* 0x00000000fffff984 */ /* 0x000fe20000000800 */
[----:B------:R-:W-:Y:S01]  /*10350*/  @!PT LDS RZ, [RZ] ;  /* 0x00000000fffff984 */ /* 0x000fe20000000800 */
[----:B------:R1:W-:Y:S01]  /*10360*/  @P0 LDGSTS.E.BYPASS.LTC128B.128 [R153+0x6800], desc[UR6][R22.64+0x80] ;  /* 0x0680008016990fae */ /* 0x0003e2000b901d46 */
[----:B------:R-:W-:Y:S01]  /*10370*/  @P6 LEA.HI.X R3, R3, R159, R136, 0x1, P4 ;  /* 0x0000009f03036211 */ /* 0x000fe200020f0c88 */
[----:B------:R-:W-:Y:S01]  /*10380*/  IMAD.MOV.U32 R158, RZ, RZ, R18 ;  /* 0x000000ffff9e7224 */ /* 0x000fe200078e0012 */
[----:B------:R-:W-:Y:S01]  /*10390*/  @P0 LEA.HI.X R31, R126, UR13, R137, 0x1, P2 ;  /* 0x0000000d7e1f0c11 */ /* 0x000fe200090f0c89 */
[----:B------:R1:W-:Y:S01]  /*103a0*/  @!P0 STS.128 [R153+0x6800], RZ ;  /* 0x006800ff99008388 */ /* 0x0003e20000000c00 */
[----:B------:R-:W-:-:S03]  /*103b0*/  IMAD.MOV.U32 R159, RZ, RZ, R19 ;  /* 0x000000ffff9f7224 */ /* 0x000fc600078e0013 */
        /* <DEDUP_REMOVED lines=21> */
.L_x_5725:
        /* <DEDUP_REMOVED lines=28> */
[----:B------:R-:W-:Y:S01]  /*106d0*/  FMNMX.FTZ R2, R118, R7, !PT ;  /* 0x0000000776027209 */ /* 0x000fe20007810000 */
[----:B------:R-:W-:Y:S01]  /*106e0*/  LDSM.16.MT88.4 R16, [R140+0x8800] ;  /* 0x008800008c10783b */ /* 0x000fe20000004200 */
[----:B------:R-:W-:Y:S02]  /*106f0*/  FMNMX.FTZ R15, R120, R15, !PT ;  /* 0x0000000f780f7209 */ /* 0x000fe40007810000 */
[----:B------:R-:W-:Y:S01]  /*10700*/  FMNMX.FTZ R7, R117, R2, !PT ;  /* 0x0000000275077209 */ /* 0x000fe20007810000 */
[----:B------:R-:W-:Y:S01]  /*10710*/  LDSM.16.MT88.4 R68, [R140+0xa000] ;  /* 0x00a000008c44783b */ /* 0x000fe20000004200 */
[----:B------:R-:W-:-:S02]  /*10720*/  LEA R138, R41, R140, 0x1 ;  /* 0x0000008c298a7211 */ /* 0x000fc400078e08ff */
[----:B------:R-:W-:Y:S01]  /*10730*/  FMNMX.FTZ R7, R114, R7, !PT ;  /* 0x0000000772077209 */ /* 0x000fe20007810000 */
[----:B------:R-:W1:Y:S01]  /*10740*/  SHFL.BFLY PT, R12, R15, 0x2, 0x1f ;  /* 0x0c401f000f0c7f89 */ /* 0x000e6200000e0000 */
[C---:B------:R-:W-:Y:S02]  /*10750*/  LEA R136, R39.reuse, R138, 0x1 ;  /* 0x0000008a27887211 */ /* 0x040fe400078e08ff */
[----:B------:R-:W-:Y:S01]  /*10760*/  LEA R137, R39, R140, 0x1 ;  /* 0x0000008c27897211 */ /* 0x000fe200078e08ff */
[----:B------:R-:W-:Y:S04]  /*10770*/  SHFL.BFLY PT, R2, R7, 0x2, 0x1f ;  /* 0x0c401f0007027f89 */ /* 0x000fe800000e0000 */
[----:B------:R-:W-:Y:S04]  /*10780*/  LDSM.16.MT88.4 R44, [R138+0x8000] ;  /* 0x008000008a2c783b */ /* 0x000fe80000004200 */
[----:B------:R-:W-:Y:S04]  /*10790*/  LDSM.16.MT88.4 R76, [R138+0xa000] ;  /* 0x00a000008a4c783b */ /* 0x000fe80000004200 */
[----:B------:R-:W-:Y:S04]  /*107a0*/  LDSM.16.MT88.4 R52, [R137+0x8000] ;  /* 0x008000008934783b */ /* 0x000fe80000004200 */
[----:B------:R-:W-:Y:S01]  /*107b0*/  LDSM.16.MT88.4 R80, [R137+0xa000] ;  /* 0x00a000008950783b */ /* 0x000fe20000004200 */
[----:B-1----:R-:W-:-:S03]  /*107c0*/  FMNMX.FTZ R12, R15, R12, !PT ;  /* 0x0000000c0f0c7209 */ /* 0x002fc60007810000 */
[----:B------:R-:W-:Y:S04]  /*107d0*/  LDSM.16.MT88.4 R20, [R136+0xa000] ;  /* 0x00a000008814783b */ /* 0x000fe80000004200 */
[----:B------:R-:W1:Y:S02]  /*107e0*/  SHFL.BFLY PT, R3, R12, 0x1, 0x1f ;  /* 0x0c201f000c037f89 */ /* 0x000e6400000e0000 */
[----:B-1----:R-:W-:-:S04]  /*107f0*/  FMNMX.FTZ R3, R12, R3, !PT ;  /* 0x000000030c037209 */ /* 0x002fc80007810000 */
[C---:B------:R-:W-:Y:S01]  /*10800*/  FSETP.NEU.FTZ.AND P0, PT, R3.reuse, -INF , PT ;  /* 0xff8000000300780b */ /* 0x040fe20003f1d000 */
[----:B------:R-:W-:-:S05]  /*10810*/  FMUL.FTZ R162, R3, UR8 ;  /* 0x0000000803a27c20 */ /* 0x000fca0008410000 */
[----:B------:R-:W-:-:S05]  /*10820*/  FSEL R162, R162, RZ, P0 ;  /* 0x000000ffa2a27208 */ /* 0x000fca0000000000 */
[--C-:B------:R-:W-:Y:S01]  /*10830*/  FFMA.FTZ R113, R5, UR8, -R162.reuse ;  /* 0x0000000805717c23 */ /* 0x100fe200080108a2 */
[----:B------:R-:W-:Y:S01]  /*10840*/  FMNMX.FTZ R5, R7, R2, !PT ;  /* 0x0000000207057209 */ /* 0x000fe20007810000 */
[--C-:B------:R-:W-:Y:S01]  /*10850*/  FFMA.FTZ R109, R13, UR8, -R162.reuse ;  /* 0x000000080d6d7c23 */ /* 0x100fe200080108a2 */
[--C-:B------:R-:W-:Y:S01]  /*10860*/  FFMA.FTZ R110, R25, UR8, -R162.reuse ;  /* 0x00000008196e7c23 */ /* 0x100fe200080108a2 */
[--C-:B------:R-:W-:Y:S01]  /*10870*/  FFMA.FTZ R34, R93, UR8, -R162.reuse ;  /* 0x000000085d227c23 */ /* 0x100fe200080108a2 */
[--C-:B------:R-:W-:Y:S01]  /*10880*/  FFMA.FTZ R33, R9, UR8, -R162.reuse ;  /* 0x0000000809217c23 */ /* 0x100fe200080108a2 */
[----:B------:R-:W1:Y:S01]  /*10890*/  SHFL.BFLY PT, R2, R5, 0x1, 0x1f ;  /* 0x0c201f0005027f89 */ /* 0x000e6200000e0000 */
[----:B------:R-:W-:Y:S01]  /*108a0*/  MUFU.EX2 R113, R113 ;  /* 0x0000007100717308 */ /* 0x000fe20000000800 */
[--C-:B------:R-:W-:Y:S01]  /*108b0*/  FFMA.FTZ R29, R11, UR8, -R162.reuse ;  /* 0x000000080b1d7c23 */ /* 0x100fe200080108a2 */
[--C-:B------:R-:W-:Y:S01]  /*108c0*/  FFMA.FTZ R30, R61, UR8, -R162.reuse ;  /* 0x000000083d1e7c23 */ /* 0x100fe200080108a2 */
[--C-:B------:R-:W-:Y:S01]  /*108d0*/  FFMA.FTZ R28, R57, UR8, -R162.reuse ;  /* 0x00000008391c7c23 */ /* 0x100fe200080108a2 */
[----:B------:R-:W-:Y:S01]  /*108e0*/  LDSM.16.MT88.4 R24, [R137+0x8800] ;  /* 0x008800008918783b */ /* 0x000fe20000004200 */
[--C-:B------:R-:W-:Y:S01]  /*108f0*/  FFMA.FTZ R124, R124, UR8, -R162.reuse ;  /* 0x000000087c7c7c23 */ /* 0x100fe200080108a2 */
[----:B------:R-:W-:-:S02]  /*10900*/  FFMA.FTZ R123, R123, UR8, -R162 ;  /* 0x000000087b7b7c23 */ /* 0x000fc400080108a2 */
[----:B------:R-:W2:Y:S08]  /*10910*/  MUFU.EX2 R110, R110 ;  /* 0x0000006e006e7308 */ /* 0x000eb00000000800 */
[----:B------:R-:W-:Y:S01]  /*10920*/  MUFU.EX2 R109, R109 ;  /* 0x0000006d006d7308 */ /* 0x000fe20000000800 */
[----:B-1----:R-:W-:-:S07]  /*10930*/  FMNMX.FTZ R2, R5, R2, !PT ;  /* 0x0000000205027209 */ /* 0x002fce0007810000 */
[----:B------:R-:W1:Y:S01]  /*10940*/  MUFU.EX2 R34, R34 ;  /* 0x0000002200227308 */ /* 0x000e620000000800 */
[----:B--2---:R-:W-:Y:S01]  /*10950*/  F2FP.F16.F32.PACK_AB R84, R110, R113 ;  /* 0x000000716e54723e */ /* 0x004fe200000000ff */
[----:B------:R-:W-:Y:S01]  /*10960*/  FADD.FTZ R110, R113, R110 ;  /* 0x0000006e716e7221 */ /* 0x000fe20000010000 */
[C---:B------:R-:W-:Y:S01]  /*10970*/  FSETP.NEU.FTZ.AND P0, PT, R2.reuse, -INF , PT ;  /* 0xff8000000200780b */ /* 0x040fe20003f1d000 */
[----:B------:R-:W-:-:S04]  /*10980*/  FMUL.FTZ R119, R2, UR8 ;  /* 0x0000000802777c20 */ /* 0x000fc80008410000 */
[----:B------:R-:W-:Y:S01]  /*10990*/  MUFU.EX2 R33, R33 ;  /* 0x0000002100217308 */ /* 0x000fe20000000800 */
[----:B------:R-:W-:-:S05]  /*109a0*/  FSEL R119, R119, RZ, P0 ;  /* 0x000000ff77777208 */ /* 0x000fca0000000000 */
[--C-:B------:R-:W-:Y:S01]  /*109b0*/  FFMA.FTZ R112, R14, UR8, -R119.reuse ;  /* 0x000000080e707c23 */ /* 0x100fe20008010877 */
[--C-:B------:R-:W-:Y:S01]  /*109c0*/  FFMA.FTZ R115, R6, UR8, -R119.reuse ;  /* 0x0000000806737c23 */ /* 0x100fe20008010877 */
[----:B------:R-:W2:Y:S01]  /*109d0*/  LDSM.16.MT88.4 R12, [R140+0x8000] ;  /* 0x008000008c0c783b */ /* 0x000ea20000004200 */
[--C-:B------:R-:W-:Y:S01]  /*109e0*/  FFMA.FTZ R111, R94, UR8, -R119.reuse ;  /* 0x000000085e6f7c23 */ /* 0x100fe20008010877 */
[--C-:B------:R-:W-:Y:S01]  /*109f0*/  FFMA.FTZ R108, R8, UR8, -R119.reuse ;  /* 0x00000008086c7c23 */ /* 0x100fe20008010877 */
[--C-:B------:R-:W-:Y:S01]  /*10a00*/  FFMA.FTZ R32, R10, UR8, -R119.reuse ;  /* 0x000000080a207c23 */ /* 0x100fe20008010877 */
[----:B------:R-:W-:Y:S01]  /*10a10*/  MUFU.EX2 R112, R112 ;  /* 0x0000007000707308 */ /* 0x000fe20000000800 */
[----:B------:R-:W-:Y:S01]  /*10a20*/  LDSM.16.MT88.4 R8, [R138+0x8800] ;  /* 0x008800008a08783b */ /* 0x000fe20000004200 */
[----:B-1----:R-:W-:Y:S01]  /*10a30*/  F2FP.F16.F32.PACK_AB R86, R34, R109 ;  /* 0x0000006d2256723e */ /* 0x002fe200000000ff */
[--C-:B------:R-:W-:Y:S01]  /*10a40*/  FFMA.FTZ R35, R62, UR8, -R119.reuse ;  /* 0x000000083e237c23 */ /* 0x100fe20008010877 */
[--C-:B------:R-:W-:Y:S01]  /*10a50*/  FFMA.FTZ R31, R58, UR8, -R119.reuse ;  /* 0x000000083a1f7c23 */ /* 0x100fe20008010877 */
[--C-:B------:R-:W-:Y:S01]  /*10a60*/  FFMA.FTZ R0, R4, UR8, -R119.reuse ;  /* 0x0000000804007c23 */ /* 0x100fe20008010877 */
[----:B------:R-:W1:Y:S01]  /*10a70*/  LDSM.16.MT88.4 R60, [R136+0x8000] ;  /* 0x00800000883c783b */ /* 0x000e620000004200 */
[--C-:B------:R-:W-:Y:S01]  /*10a80*/  FFMA.FTZ R126, R164, UR8, -R119.reuse ;  /* 0x00000008a47e7c23 */ /* 0x100fe20008010877 */
[----:B------:R-:W3:Y:S01]  /*10a90*/  MUFU.EX2 R115, R115 ;  /* 0x0000007300737308 */ /* 0x000ee20000000800 */
[--C-:B------:R-:W-:Y:S01]  /*10aa0*/  FFMA.FTZ R127, R168, UR8, -R119.reuse ;  /* 0x00000008a87f7c23 */ /* 0x100fe20008010877 */
[--C-:B------:R-:W-:Y:S01]  /*10ab0*/  FFMA.FTZ R122, R122, UR8, -R119.reuse ;  /* 0x000000087a7a7c23 */ /* 0x100fe20008010877 */
[--C-:B------:R-:W-:Y:S01]  /*10ac0*/  FFMA.FTZ R116, R116, UR8, -R119.reuse ;  /* 0x0000000874747c23 */ /* 0x100fe20008010877 */
[--C-:B------:R-:W-:Y:S01]  /*10ad0*/  FFMA.FTZ R117, R117, UR8, -R119.reuse ;  /* 0x0000000875757c23 */ /* 0x100fe20008010877 */
[----:B------:R-:W-:Y:S01]  /*10ae0*/  FFMA.FTZ R114, R114, UR8, -R119 ;  /* 0x0000000872727c23 */ /* 0x000fe20008010877 */
[----:B------:R-:W-:-:S02]  /*10af0*/  FADD.FTZ R109, R109, R110 ;  /* 0x0000006e6d6d7221 */ /* 0x000fc40000010000 */
[----:B------:R-:W-:Y:S02]  /*10b00*/  MUFU.EX2 R111, R111 ;  /* 0x0000006f006f7308 */ /* 0x000fe40000000800 */
[----:B------:R-:W-:-:S06]  /*10b10*/  FADD.FTZ R34, R34, R109 ;  /* 0x0000006d22227221 */ /* 0x000fcc0000010000 */
        /* <DEDUP_REMOVED lines=8> */
[----:B--2---:R-:W-:Y:S01]  /*10ba0*/  HMMA.16816.F32 R96, R84, R12, RZ ;  /* 0x0000000c5460723c */ /* 0x004fe200000018ff */
        /* <DEDUP_REMOVED lines=11> */
[----:B-1----:R-:W-:Y:S01]  /*10c60*/  HMMA.16816.F32 R56, R84, R60, RZ ;  /* 0x0000003c5438723c */ /* 0x002fe200000018ff */
[----:B------:R-:W-:Y:S01]  /*10c70*/  MUFU.EX2 R31, R31 ;  /* 0x0000001f001f7308 */ /* 0x000fe20000000800 */
[----:B------:R-:W-:-:S04]  /*10c80*/  FADD.FTZ R29, R28, R29 ;  /* 0x0000001d1c1d7221 */ /* 0x000fc80000010000 */
[C---:B------:R-:W-:Y:S03]  /*10c90*/  HMMA.16816.F32 R64, R84.reuse, R68, RZ ;  /* 0x000000445440723c */ /* 0x040fe600000018ff */
[----:B------:R-:W1:Y:S01]  /*10ca0*/  MUFU.EX2 R0, R0 ;  /* 0x0000000000007308 */ /* 0x000e620000000800 */
[C---:B---3--:R-:W-:Y:S01]  /*10cb0*/  F2FP.F16.F32.PACK_AB R5, R32.reuse, R35 ;  /* 0x000000232005723e */ /* 0x048fe200000000ff */
[----:B------:R-:W-:Y:S01]  /*10cc0*/  FADD.FTZ R35, R35, R108 ;  /* 0x0000006c23237221 */ /* 0x000fe20000010000 */
[C---:B------:R-:W-:Y:S03]  /*10cd0*/  HMMA.16816.F32 R60, R84.reuse, R62, RZ ;  /* 0x0000003e543c723c */ /* 0x040fe600000018ff */
[----:B------:R-:W-:Y:S02]  /*10ce0*/  FADD.FTZ R32, R32, R35 ;  /* 0x0000002320207221 */ /* 0x000fe40000010000 */
[----:B------:R-:W-:Y:S01]  /*10cf0*/  MUFU.EX2 R126, R126 ;  /* 0x0000007e007e7308 */ /* 0x000fe20000000800 */
[C---:B------:R-:W-:Y:S06]  /*10d00*/  HMMA.16816.F32 R68, R84.reuse, R70, RZ ;  /* 0x000000465444723c */ /* 0x040fec00000018ff */
[----:B------:R-:W-:Y:S01]  /*10d10*/  HMMA.16816.F32 R72, R84, R76, RZ ;  /* 0x0000004c5448723c */ /* 0x000fe200000018ff */
[----:B------:R-:W-:Y:S01]  /*10d20*/  MUFU.EX2 R127, R127 ;  /* 0x0000007f007f7308 */ /* 0x000fe20000000800 */
[----:B-1----:R-:W-:Y:S01]  /*10d30*/  F2FP.F16.F32.PACK_AB R7, R0, R31 ;  /* 0x0000001f0007723e */ /* 0x002fe200000000ff */
[----:B------:R-:W-:-:S03]  /*10d40*/  FADD.FTZ R31, R31, R32 ;  /* 0x000000201f1f7221 */ /* 0x000fc60000010000 */
[----:B------:R-:W-:Y:S01]  /*10d50*/  HMMA.16816.F32 R76, R84, R78, RZ ;  /* 0x0000004e544c723c */ /* 0x000fe200000018ff */
[----:B------:R-:W-:Y:S02]  /*10d60*/  FADD.FTZ R0, R0, R31 ;  /* 0x0000001f00007221 */ /* 0x000fe40000010000 */
[----:B------:R-:W1:Y:S03]  /*10d70*/  MUFU.EX2 R122, R122 ;  /* 0x0000007a007a7308 */ /* 0x000e660000000800 */
[C---:B------:R-:W-:Y:S05]  /*10d80*/  HMMA.16816.F32 R96, R4.reuse, R16, R96 ;  /* 0x000000100460723c */ /* 0x040fea0000001860 */
[----:B------:R-:W-:Y:S01]  /*10d90*/  MUFU.EX2 R124, R124 ;  /* 0x0000007c007c7308 */ /* 0x000fe20000000800 */
[C---:B------:R-:W-:Y:S01]  /*10da0*/  HMMA.16816.F32 R36, R4.reuse, R18, R12 ;  /* 0x000000120424723c */ /* 0x040fe2000000180c */
[----:B------:R-:W2:Y:S04]  /*10db0*/  LDSM.16.MT88.4 R16, [R136+0x8800] ;  /* 0x008800008810783b */ /* 0x000ea80000004200 */
[----:B------:R-:W3:Y:S01]  /*10dc0*/  LDSM.16.MT88.4 R12, [R140+0xa800] ;  /* 0x00a800008c0c783b */ /* 0x000ee20000004200 */
[C---:B------:R-:W-:Y:S01]  /*10dd0*/  HMMA.16816.F32 R40, R4.reuse, R8, R40 ;  /* 0x000000080428723c */ /* 0x040fe20000001828 */
[----:B------:R-:W-:Y:S05]  /*10de0*/  MUFU.EX2 R123, R123 ;  /* 0x0000007b007b7308 */ /* 0x000fea0000000800 */
[----:B------:R-:W-:Y:S01]  /*10df0*/  HMMA.16816.F32 R44, R4, R10, R44 ;  /* 0x0000000a042c723c */ /* 0x000fe2000000182c */
[----:B------:R-:W4:Y:S02]  /*10e00*/  LDSM.16.MT88.4 R8, [R138+0xa800] ;  /* 0x00a800008a08783b */ /* 0x000f240000004200 */
[----:B------:R-:W-:Y:S03]  /*10e10*/  MUFU.EX2 R116, R116 ;  /* 0x0000007400747308 */ /* 0x000fe60000000800 */
[C---:B------:R-:W-:Y:S05]  /*10e20*/  HMMA.16816.F32 R48, R84.reuse, R52, RZ ;  /* 0x000000345430723c */ /* 0x040fea00000018ff */
[----:B------:R-:W-:Y:S01]  /*10e30*/  MUFU.EX2 R117, R117 ;  /* 0x0000007500757308 */ /* 0x000fe20000000800 */
[C---:B------:R-:W-:Y:S06]  /*10e40*/  HMMA.16816.F32 R52, R84.reuse, R54, RZ ;  /* 0x000000365434723c */ /* 0x040fec00000018ff */
[C---:B------:R-:W-:Y:S01]  /*10e50*/  HMMA.16816.F32 R92, R84.reuse, R80, RZ ;  /* 0x00000050545c723c */ /* 0x040fe200000018ff */
[----:B------:R-:W-:Y:S05]  /*10e60*/  MUFU.EX2 R114, R114 ;  /* 0x0000007200727308 */ /* 0x000fea0000000800 */
[----:B------:R-:W-:Y:S06]  /*10e70*/  HMMA.16816.F32 R80, R84, R82, RZ ;  /* 0x000000525450723c */ /* 0x000fec00000018ff */
        /* <DEDUP_REMOVED lines=8> */
[----:B------:R-:W4:Y:S05]  /*10f00*/  LDSM.16.MT88.4 R8, [R140+0x9000] ;  /* 0x009000008c08783b */ /* 0x000f2a0000004200 */
[----:B------:R-:W-:Y:S06]  /*10f10*/  HMMA.16816.F32 R88, R84, R20, RZ ;  /* 0x000000145458723c */ /* 0x000fec00000018ff */
[----:B------:R-:W-:Y:S06]  /*10f20*/  HMMA.16816.F32 R52, R4, R26, R52 ;  /* 0x0000001a0434723c */ /* 0x000fec0000001834 */
[----:B------:R-:W-:Y:S01]  /*10f30*/  HMMA.16816.F32 R84, R84, R22, RZ ;  /* 0x000000165454723c */ /* 0x000fe200000018ff */
[--C-:B------:R-:W-:Y:S01]  /*10f40*/  FFMA.FTZ R26, R163, UR8, -R162.reuse ;  /* 0x00000008a31a7c23 */ /* 0x100fe200080108a2 */
[--C-:B------:R-:W-:Y:S01]  /*10f50*/  FFMA.FTZ R27, R171, UR8, -R162.reuse ;  /* 0x00000008ab1b7c23 */ /* 0x100fe200080108a2 */
[--C-:B------:R-:W-:Y:S01]  /*10f60*/  FFMA.FTZ R163, R166, UR8, -R119.reuse ;  /* 0x00000008a6a37c23 */ /* 0x100fe20008010877 */
[----:B------:R-:W-:Y:S02]  /*10f70*/  LDSM.16.MT88.4 R20, [R138+0x9800] ;  /* 0x009800008a14783b */ /* 0x000fe40000004200 */
[C---:B------:R-:W-:Y:S01]  /*10f80*/  HMMA.16816.F32 R48, R4.reuse, R24, R48 ;  /* 0x000000180430723c */ /* 0x040fe20000001830 */
[----:B------:R-:W-:Y:S05]  /*10f90*/  MUFU.EX2 R26, R26 ;  /* 0x0000001a001a7308 */ /* 0x000fea0000000800 */
[----:B--2---:R-:W-:Y:S01]  /*10fa0*/  HMMA.16816.F32 R92, R4, R16, R92 ;  /* 0x00000010045c723c */ /* 0x004fe2000000185c */
[--C-:B------:R-:W-:Y:S01]  /*10fb0*/  FFMA.FTZ R25, R167, UR8, -R162.reuse ;  /* 0x00000008a7197c23 */ /* 0x100fe200080108a2 */
[----:B------:R-:W-:Y:S01]  /*10fc0*/  FFMA.FTZ R24, R169, UR8, -R162 ;  /* 0x00000008a9187c23 */ /* 0x000fe200080108a2 */
[----:B------:R-:W-:Y:S01]  /*10fd0*/  MUFU.EX2 R27, R27 ;  /* 0x0000001b001b7308 */ /* 0x000fe20000000800 */
[----:B------:R-:W-:-:S02]  /*10fe0*/  FFMA.FTZ R167, R118, UR8, -R119 ;  /* 0x0000000876a77c23 */ /* 0x000fc40008010877 */
[C---:B------:R-:W-:Y:S01]  /*10ff0*/  HMMA.16816.F32 R80, R4.reuse, R18, R80 ;  /* 0x000000120450723c */ /* 0x040fe20000001850 */
[----:B------:R-:W-:Y:S04]  /*11000*/  LDSM.16.MT88.4 R16, [R138+0x9000] ;  /* 0x009000008a10783b */ /* 0x000fe80000004200 */
[----:B------:R-:W2:Y:S01]  /*11010*/  MUFU.EX2 R25, R25 ;  /* 0x0000001900197308 */ /* 0x000ea20000000800 */
[C---:B---3--:R-:W-:Y:S06]  /*11020*/  HMMA.16816.F32 R88, R4.reuse, R12, R88 ;  /* 0x0000000c0458723c */ /* 0x048fec0000001858 */
[----:B------:R-:W-:Y:S01]  /*11030*/  HMMA.16816.F32 R84, R4, R14, R84 ;  /* 0x0000000e0454723c */ /* 0x000fe20000001854 */
[----:B------:R-:W3:Y:S01]  /*11040*/  MUFU.EX2 R24, R24 ;  /* 0x0000001800187308 */ /* 0x000ee20000000800 */
[----:B------:R-:W5:Y:S05]  /*11050*/  LDSM.16.MT88.4 R12, [R137+0x9000] ;  /* 0x00900000890c783b */ /* 0x000f6a0000004200 */
[----:B-1----:R-:W-:-:S02]  /*11060*/  F2FP.F16.F32.PACK_AB R7, R122, R127 ;  /* 0x0000007f7a07723e */ /* 0x002fc400000000ff */
[----:B------:R-:W1:Y:S01]  /*11070*/  MUFU.EX2 R163, R163 ;  /* 0x000000a300a37308 */ /* 0x000e620000000800 */
[----:B--2---:R-:W-:Y:S01]  /*11080*/  F2FP.F16.F32.PACK_AB R4, R25, R26 ;  /* 0x0000001a1904723e */ /* 0x004fe200000000ff */
[----:B------:R-:W-:-:S04]  /*11090*/  FADD.FTZ R26, R26, R29 ;  /* 0x0000001d1a1a7221 */ /* 0x000fc80000010000 */
[----:B------:R-:W-:Y:S02]  /*110a0*/  FADD.FTZ R25, R25, R26 ;  /* 0x0000001a19197221 */ /* 0x000fe40000010000 */
[----:B------:R-:W2:Y:S01]  /*110b0*/  MUFU.EX2 R167, R167 ;  /* 0x000000a700a77308 */ /* 0x000ea20000000800 */
[----:B---3--:R-:W-:Y:S01]  /*110c0*/  F2FP.F16.F32.PACK_AB R6, R27, R24 ;  /* 0x000000181b06723e */ /* 0x008fe200000000ff */
[----:B------:R-:W-:-:S04]  /*110d0*/  FADD.FTZ R24, R24, R25 ;  /* 0x0000001918187221 */ /* 0x000fc80000010000 */
[----:B------:R-:W-:Y:S01]  /*110e0*/  FADD.FTZ R27, R27, R24 ;  /* 0x000000181b1b7221 */ /* 0x000fe20000010000 */
[----:B-1----:R-:W-:Y:S01]  /*110f0*/  F2FP.F16.F32.PACK_AB R5, R126, R163 ;  /* 0x000000a37e05723e */ /* 0x002fe200000000ff */
[----:B------:R-:W-:-:S04]  /*11100*/  FADD.FTZ R163, R163, R0 ;  /* 0x00000000a3a37221 */ /* 0x000fc80000010000 */
[----:B------:R-:W-:Y:S02]  /*11110*/  FADD.FTZ R126, R126, R163 ;  /* 0x000000a37e7e7221 */ /* 0x000fe40000010000 */
[----:B----4-:R-:W-:Y:S02]  /*11120*/  HMMA.16816.F32 R96, R4, R8, R96 ;  /* 0x000000080460723c */ /* 0x010fe40000001860 */
[----:B------:R-:W-:-:S04]  /*11130*/  FADD.FTZ R127, R127, R126 ;  /* 0x0000007e7f7f7221 */ /* 0x000fc80000010000 */
[----:B------:R-:W-:Y:S01]  /*11140*/  HMMA.16816.F32 R36, R4, R10, R36 ;  /* 0x0000000a0424723c */ /* 0x000fe20000001824 */
[----:B------:R-:W1:Y:S01]  /*11150*/  LDSM.16.MT88.4 R8, [R136+0x9000] ;  /* 0x009000008808783b */ /* 0x000e620000004200 */
[----:B------:R-:W-:-:S04]  /*11160*/  FADD.FTZ R127, R122, R127 ;  /* 0x0000007f7a7f7221 */ /* 0x000fc80000010000 */
[C---:B-----5:R-:W-:Y:S06]  /*11170*/  HMMA.16816.F32 R48, R4.reuse, R12, R48 ;  /* 0x0000000c0430723c */ /* 0x060fec0000001830 */
[C---:B------:R-:W-:Y:S01]  /*11180*/  HMMA.16816.F32 R52, R4.reuse, R14, R52 ;  /* 0x0000000e0434723c */ /* 0x040fe20000001834 */
[----:B------:R-:W3:Y:S05]  /*11190*/  LDSM.16.MT88.4 R12, [R138+0xb000] ;  /* 0x00b000008a0c783b */ /* 0x000eea0000004200 */
[C---:B------:R-:W-:Y:S06]  /*111a0*/  HMMA.16816.F32 R40, R4.reuse, R16, R40 ;  /* 0x000000100428723c */ /* 0x040fec0000001828 */
[C---:B------:R-:W-:Y:S01]  /*111b0*/  HMMA.16816.F32 R44, R4.reuse, R18, R44 ;  /* 0x00000012042c723c */ /* 0x040fe2000000182c */
[----:B------:R-:W4:Y:S05]  /*111c0*/  LDSM.16.MT88.4 R16, [R140+0xb000] ;  /* 0x00b000008c10783b */ /* 0x000f2a0000004200 */
        /* <DEDUP_REMOVED lines=8> */
[--C-:B------:R-:W-:Y:S01]  /*11250*/  FFMA.FTZ R16, R121, UR8, -R162.reuse ;  /* 0x0000000879107c23 */ /* 0x100fe200080108a2 */
[----:B------:R-:W-:-:S03]  /*11260*/  FFMA.FTZ R121, R120, UR8, -R162 ;  /* 0x0000000878797c23 */ /* 0x000fc600080108a2 */
[----:B------:R4:W-:Y:S08]  /*11270*/  MUFU.EX2 R120, R16 ;  /* 0x0000001000787308 */ /* 0x0009f00000000800 */
[----:B------:R-:W5:Y:S01]  /*11280*/  MUFU.EX2 R121, R121 ;  /* 0x0000007900797308 */ /* 0x000f620000000800 */
[C---:B-1----:R-:W-:Y:S01]  /*11290*/  HMMA.16816.F32 R92, R4.reuse, R8, R92 ;  /* 0x00000008045c723c */ /* 0x042fe2000000185c */
[----:B----4-:R-:W-:Y:S05]  /*112a0*/  LDSM.16.MT88.4 R16, [R137+0x9800] ;  /* 0x009800008910783b */ /* 0x010fea0000004200 */
[C---:B------:R-:W-:Y:S01]  /*112b0*/  HMMA.16816.F32 R80, R4.reuse, R10, R80 ;  /* 0x0000000a0450723c */ /* 0x040fe20000001850 */
[----:B------:R-:W1:Y:S05]  /*112c0*/  LDSM.16.MT88.4 R8, [R140+0x9800] ;  /* 0x009800008c08783b */ /* 0x000e6a0000004200 */
[C---:B---3--:R-:W-:Y:S06]  /*112d0*/  HMMA.16816.F32 R88, R4.reuse, R12, R88 ;  /* 0x0000000c0458723c */ /* 0x048fec0000001858 */
[----:B------:R-:W-:Y:S01]  /*112e0*/  HMMA.16816.F32 R84, R4, R14, R84 ;  /* 0x0000000e0454723c */ /* 0x000fe20000001854 */
[----:B------:R-:W3:Y:S06]  /*112f0*/  LDSM.16.MT88.4 R12, [R136+0x9800] ;  /* 0x00980000880c783b */ /* 0x000eec0000004200 */
[----:B------:R-:W-:Y:S01]  /*11300*/  F2FP.F16.F32.PACK_AB R4, R123, R124 ;  /* 0x0000007c7b04723e */ /* 0x000fe200000000ff */
[----:B------:R-:W-:Y:S01]  /*11310*/  FADD.FTZ R124, R124, R27 ;  /* 0x0000001b7c7c7221 */ /* 0x000fe20000010000 */
[----:B--2---:R-:W-:Y:S01]  /*11320*/  F2FP.F16.F32.PACK_AB R5, R167, R116 ;  /* 0x00000074a705723e */ /* 0x004fe200000000ff */
[----:B------:R-:W-:Y:S01]  /*11330*/  FADD.FTZ R116, R116, R127 ;  /* 0x0000007f74747221 */ /* 0x000fe20000010000 */
[----:B-----5:R-:W-:Y:S01]  /*11340*/  F2FP.F16.F32.PACK_AB R6, R121, R120 ;  /* 0x000000787906723e */ /* 0x020fe200000000ff */
[----:B------:R-:W-:Y:S01]  /*11350*/  FADD.FTZ R123, R123, R124 ;  /* 0x0000007c7b7b7221 */ /* 0x000fe20000010000 */
[----:B------:R-:W-:Y:S01]  /*11360*/  F2FP.F16.F32.PACK_AB R7, R114, R117 ;  /* 0x000000757207723e */ /* 0x000fe200000000ff */
[----:B------:R-:W-:-:S02]  /*11370*/  FADD.FTZ R116, R167, R116 ;  /* 0x00000074a7747221 */ /* 0x000fc40000010000 */
[----:B------:R-:W-:Y:S02]  /*11380*/  FADD.FTZ R120, R120, R123 ;  /* 0x0000007b78787221 */ /* 0x000fe40000010000 */
[----:B------:R-:W-:Y:S02]  /*11390*/  FADD.FTZ R117, R117, R116 ;  /* 0x0000007475757221 */ /* 0x000fe40000010000 */
[----:B------:R-:W-:Y:S01]  /*113a0*/  HMMA.16816.F32 R40, R4, R20, R40 ;  /* 0x000000140428723c */ /* 0x000fe20000001828 */
[----:B------:R-:W-:Y:S01]  /*113b0*/  FADD.FTZ R164, R121, R120 ;  /* 0x0000007879a47221 */ /* 0x000fe20000010000 */
[----:B------:R-:W-:-:S04]  /*113c0*/  FADD.FTZ R163, R114, R117 ;  /* 0x0000007572a37221 */ /* 0x000fc80000010000 */
[C---:B------:R-:W-:Y:S06]  /*113d0*/  HMMA.16816.F32 R44, R4.reuse, R22, R44 ;  /* 0x00000016042c723c */ /* 0x040fec000000182c */
[C---:B-1----:R-:W-:Y:S06]  /*113e0*/  HMMA.16816.F32 R96, R4.reuse, R8, R96 ;  /* 0x000000080460723c */ /* 0x042fec0000001860 */
[C---:B------:R-:W-:Y:S01]  /*113f0*/  HMMA.16816.F32 R36, R4.reuse, R10, R36 ;  /* 0x0000000a0424723c */ /* 0x040fe20000001824 */
[----:B------:R-:W1:Y:S05]  /*11400*/  LDSM.16.MT88.4 R8, [R140+0xb800] ;  /* 0x00b800008c08783b */ /* 0x000e6a0000004200 */
[C---:B------:R-:W-:Y:S06]  /*11410*/  HMMA.16816.F32 R48, R4.reuse, R16, R48 ;  /* 0x000000100430723c */ /* 0x040fec0000001830 */
        /* <DEDUP_REMOVED lines=8> */
[C---:B--2---:R-:W-:Y:S06]  /*114a0*/  HMMA.16816.F32 R72, R4.reuse, R16, R72 ;  /* 0x000000100448723c */ /* 0x044fec0000001848 */
[C---:B------:R-:W-:Y:S06]  /*114b0*/  HMMA.16816.F32 R76, R4.reuse, R18, R76 ;  /* 0x00000012044c723c */ /* 0x040fec000000184c */
[C---:B---3--:R-:W-:Y:S06]  /*114c0*/  HMMA.16816.F32 R92, R4.reuse, R12, R92 ;  /* 0x0000000c045c723c */ /* 0x048fec000000185c */
        /* <DEDUP_REMOVED lines=59> */
[----:B------:R-:W-:Y:S01]  /*11880*/  IMAD R4, R5, UR5, R4 ;  /* 0x0000000505047c24 */ /* 0x000fe2000f8e0204 */
[----:B------:R-:W-:-:S04]  /*11890*/  ULDC.64 UR4, c[0x0][0x238] ;  /* 0x00008e0000047ab9 */ /* 0x000fc80000000a00 */
        /* <DEDUP_REMOVED lines=8> */
.L_x_5729:
[----:B------:R-:W1:Y:S02]  /*11920*/  LDC R6, c[0x0][0x250] ;  /* 0x00009400ff067b82 */ /* 0x000e640000000800 */
[----:B-1----:R-:W-:-:S04]  /*11930*/  LEA R6, -R6, RZ, 0x6 ;  /* 0x000000ff06067211 */ /* 0x002fc800078e31ff */
[----:B------:R-:W-:-:S07]  /*11940*/  SHF.R.S32.HI R0, RZ, 0x1f, R6 ;  /* 0x0000001fff007819 */ /* 0x000fce0000011406 */
.L_x_5730:
[C---:B------:R-:W-:Y:S02]  /*11950*/  LOP3.LUT P2, RZ, R157.reuse, 0x2, RZ, 0xc0, !PT ;  /* 0x000000029dff7812 */ /* 0x040fe4000784c0ff */
[----:B------:R-:W-:Y:S02]  /*11960*/  LOP3.LUT P0, RZ, R157, 0x1, RZ, 0xc0, !PT ;  /* 0x000000019dff7812 */ /* 0x000fe4000780c0ff */
[----:B------:R-:W-:Y:S02]  /*11970*/  IADD3 R5, P1, R150, R6, RZ ;  /* 0x0000000696057210 */ /* 0x000fe40007f3e0ff */
[----:B------:R-:W-:-:S03]  /*11980*/  LEA R166, P5, R6, R125, 0x1 ;  /* 0x0000007d06a67211 */ /* 0x000fc600078a08ff */
[--C-:B------:R-:W-:Y:S01]  /*11990*/  IMAD.X R4, R149, 0x1, R0.reuse, P1 ;  /* 0x0000000195047824 */ /* 0x100fe200008e0600 */
[----:B------:R-:W-:-:S03]  /*119a0*/  LEA.HI.X R167, R6, R165, R0, 0x1, P5 ;  /* 0x000000a506a77211 */ /* 0x000fc600028f0c00 */
[-C--:B------:R-:W-:Y:S02]  /*119b0*/  @P2 IADD3 R9, P4, R6, R106.reuse, RZ ;  /* 0x0000006a06092210 */ /* 0x080fe40007f9e0ff */
[C---:B------:R-:W-:Y:S01]  /*119c0*/  @P2 IADD3 R7, P1, R5.reuse, R106, RZ ;  /* 0x0000006a05072210 */ /* 0x040fe20007f3e0ff */
[----:B------:R-:W-:Y:S01]  /*119d0*/  @!PT LDS RZ, [RZ] ;  /* 0x00000000fffff984 */ /* 0x000fe20000000800 */
[----:B------:R-:W-:Y:S01]  /*119e0*/  @!PT LDS RZ, [RZ] ;  /* 0x00000000fffff984 */ /* 0x000fe20000000800 */
[----:B------:R-:W-:Y:S01]  /*119f0*/  @!PT LDS RZ, [RZ] ;  /* 0x00000000fffff984 */ /* 0x000fe20000000800 */
[----:B------:R-:W-:Y:S01]  /*11a00*/  @P0 LDGSTS.E.BYPASS.LTC128B.128 [R153+0x8000], desc[UR6][R166.64] ;  /* 0x08000000a6990fae */ /* 0x000fe2000b901d46 */
[----:B------:R-:W-:Y:S01]  /*11a10*/  @P0 LEA R10, P5, R5, R125, 0x1 ;  /* 0x0000007d050a0211 */ /* 0x000fe200078a08ff */
[--C-:B------:R-:W-:Y:S01]  /*11a20*/  @P2 IMAD.X R8, R0, 0x1, R101.reuse, P4 ;  /* 0x0000000100082824 */ /* 0x100fe200020e0665 */
[C---:B------:R-:W-:Y:S01]  /*11a30*/  @P2 LEA R12, P4, R9.reuse, UR10, 0x1 ;  /* 0x0000000a090c2c11 */ /* 0x040fe2000f8808ff */
[----:B------:R-:W-:Y:S01]  /*11a40*/  @P2 IMAD.X R6, R4, 0x1, R101, P1 ;  /* 0x0000000104062824 */ /* 0x000fe200008e0665 */
[----:B------:R-:W-:Y:S01]  /*11a50*/  IADD3 R0, P1, R150, R5, RZ ;  /* 0x0000000596007210 */ /* 0x000fe20007f3e0ff */
[----:B------:R-:W-:Y:S01]  /*11a60*/  @!P0 STS.128 [R153+0x8000], RZ ;  /* 0x008000ff99008388 */ /* 0x000fe20000000c00 */
[----:B------:R-:W-:-:S02]  /*11a70*/  @P2 LEA.HI.X R13, R9, UR11, R8, 0x1, P4 ;  /* 0x0000000b090d2c11 */ /* 0x000fc4000a0f0c08 */
[----:B------:R-:W-:Y:S02]  /*11a80*/  @P2 LEA R8, P4, R7, UR10, 0x1 ;  /* 0x0000000a07082c11 */ /* 0x000fe4000f8808ff */
[----:B------:R-:W-:Y:S01]  /*11a90*/  @P0 LEA.HI.X R11, R5, R165, R4, 0x1, P5 ;  /* 0x000000a5050b0211 */ /* 0x000fe200028f0c04 */
[----:B------:R-:W-:Y:S01]  /*11aa0*/  @!PT LDS RZ, [RZ] ;  /* 0x00000000fffff984 */ /* 0x000fe20000000800 */
[----:B------:R-:W-:Y:S01]  /*11ab0*/  @!PT LDS RZ, [RZ] ;  /* 0x00000000fffff984 */ /* 0x000fe20000000800 */
[----:B------:R-:W-:Y:S01]  /*11ac0*/  @!PT LDS RZ, [RZ] ;  /* 0x00000000fffff984 */ /* 0x000fe20000000800 */
[----:B------:R-:W-:Y:S01]  /*11ad0*/  @P2 LDGSTS.E.BYPASS.LTC128B.128 [R153+0xa000], desc[UR6][R12.64+0x80] ;  /* 0x0a0000800c992fae */ /* 0x000fe2000b901d46 */
[----:B------:R-:W-:Y:S01]  /*11ae0*/  @P2 LEA.HI.X R9, R7, UR11, R6, 0x1, P4 ;  /* 0x0000000b07092c11 */ /* 0x000fe2000a0f0c06 */
[C---:B------:R-:W-:Y:S01]  /*11af0*/  IMAD.X R6, R149.reuse, 0x1, R4, P1 ;  /* 0x0000000195067824 */ /* 0x040fe200008e0604 */
[C---:B------:R-:W-:Y:S01]  /*11b00*/  @P0 LEA R14, P6, R0.reuse, R125, 0x1 ;  /* 0x0000007d000e0211 */ /* 0x040fe200078c08ff */
[----:B------:R-:W-:Y:S01]  /*11b10*/  @!P2 STS.128 [R153+0xa000], RZ ;  /* 0x00a000ff9900a388 */ /* 0x000fe20000000c00 */
[----:B------:R-:W-:Y:S02]  /*11b20*/  @P2 IADD3 R5, P5, R0, R106, RZ ;  /* 0x0000006a00052210 */ /* 0x000fe40007fbe0ff */
[----:B------:R-:W-:Y:S01]  /*11b30*/  IADD3 R4, P4, R150, R0, RZ ;  /* 0x0000000096047210 */ /* 0x000fe20007f9e0ff */
[----:B------:R-:W-:Y:S01]  /*11b40*/  @!PT LDS RZ, [RZ] ;  /* 0x00000000fffff984 */ /* 0x000fe20000000800 */
[----:B------:R-:W-:Y:S01]  /*11b50*/  @!PT LDS RZ, [RZ] ;  /* 0x00000000fffff984 */ /* 0x000fe20000000800 */
[----:B------:R-:W-:Y:S01]  /*11b60*/  @!PT LDS RZ, [RZ] ;  /* 0x00000000fffff984 */ /* 0x000fe20000000800 */
[----:B------:R-:W-:Y:S01]  /*11b70*/  @P0 LDGSTS.E.BYPASS.LTC128B.128 [R153+0x8800], desc[UR6][R10.64] ;  /* 0x088000000a990fae */ /* 0x000fe2000b901d46 */
[--C-:B------:R-:W-:Y:S01]  /*11b80*/  @P0 LEA.HI.X R15, R0, R165, R6.reuse, 0x1, P6 ;  /* 0x000000a5000f0211 */ /* 0x100fe200030f0c06 */
[--C-:B------:R-:W-:Y:S01]  /*11b90*/  @P2 IMAD.X R0, R6, 0x1, R101.reuse, P5 ;  /* 0x0000000106002824 */ /* 0x100fe200028e0665 */
[C---:B------:R-:W-:Y:S01]  /*11ba0*/  @P2 IADD3 R106, P1, R4.reuse, R106, RZ ;  /* 0x0000006a046a2210 */ /* 0x040fe20007f3e0ff */
[----:B------:R-:W-:Y:S01]  /*11bb0*/  IMAD.X R6, R149, 0x1, R6, P4 ;  /* 0x0000000195067824 */ /* 0x000fe200020e0606 */
[C---:B------:R-:W-:Y:S01]  /*11bc0*/  @P2 LEA R16, P5, R5.reuse, UR10, 0x1 ;  /* 0x0000000a05102c11 */ /* 0x040fe2000f8a08ff */
[----:B------:R-:W-:Y:S01]  /*11bd0*/  @!P0 STS.128 [R153+0x8800], RZ ;  /* 0x008800ff99008388 */ /* 0x000fe20000000c00 */
[----:B------:R-:W-:Y:S01]  /*11be0*/  @P0 LEA R18, P4, R4, R125, 0x1 ;  /* 0x0000007d04120211 */ /* 0x000fe200078808ff */
[----:B------:R-:W-:Y:S01]  /*11bf0*/  @P2 IMAD.X R101, R6, 0x1, R101, P1 ;  /* 0x0000000106652824 */ /* 0x000fe200008e0665 */
[----:B------:R-:W-:Y:S01]  /*11c00*/  @P2 LEA.HI.X R17, R5, UR11, R0, 0x1, P5 ;  /* 0x0000000b05112c11 */ /* 0x000fe2000a8f0c00 */
[----:B------:R-:W-:Y:S01]  /*11c10*/  @!PT LDS RZ, [RZ] ;  /* 0x00000000fffff984 */ /* 0x000fe20000000800 */
[----:B------:R-:W-:Y:S01]  /*11c20*/  @!PT LDS RZ, [RZ] ;  /* 0x00000000fffff984 */ /* 0x000fe20000000800 */
[----:B------:R-:W-:Y:S01]  /*11c30*/  @!PT LDS RZ, [RZ] ;  /* 0x00000000fffff984 */ /* 0x000fe20000000800 */
[----:B------:R-:W-:Y:S01]  /*11c40*/  @P2 LDGSTS.E.BYPASS.LTC128B.128 [R153+0xa800], desc[UR6][R8.64+0x80] ;  /* 0x0a80008008992fae */ /* 0x000fe2000b901d46 */
[----:B------:R-:W-:-:S02]  /*11c50*/  @P2 LEA R112, P1, R106, UR10, 0x1 ;  /* 0x0000000a6a702c11 */ /* 0x000fc4000f8208ff */
[----:B------:R-:W-:Y:S01]  /*11c60*/  @P0 LEA.HI.X R19, R4, R165, R6, 0x1, P4 ;  /* 0x000000a504130211 */ /* 0x000fe200020f0c06 */
[----:B------:R-:W-:Y:S01]  /*11c70*/  @!P2 STS.128 [R153+0xa800], RZ ;  /* 0x00a800ff9900a388 */ /* 0x000fe20000000c00 */
[----:B------:R-:W-:Y:S01]  /*11c80*/  @P2 LEA.HI.X R113, R106, UR11, R101, 0x1, P1 ;  /* 0x0000000b6a712c11 */ /* 0x000fe200088f0c65 */
[----:B------:R-:W-:Y:S02]  /*11c90*/  IMAD.MOV.U32 R165, RZ, RZ, R167 ;  /* 0x000000ffffa57224 */ /* 0x000fe400078e00a7 */
        /* <DEDUP_REMOVED lines=14> */
[----:B------:R-:W-:Y:S01]  /*11d80*/  @!P0 STS.128 [R153+0x9800], RZ ;  /* 0x009800ff99008388 */ /* 0x000fe20000000c00 */
[----:B------:R-:W-:-:S03]  /*11d90*/  ISETP.GE.AND P0, PT, R104, 0x3, PT ;  /* 0x000000036800780c */ /* 0x000fc60003f06270 */
        /* <DEDUP_REMOVED lines=8> */
[----:B-1----:R-:W1:Y:S04]  /*11e20*/  LDSM.16.M88.4 R12, [R145+0x5000] ;  /* 0x00500000910c783b */ /* 0x002e680000000200 */
[----:B------:R-:W5:Y:S04]  /*11e30*/  LDSM.16.M88.4 R108, [R145+0x5800] ;  /* 0x00580000916c783b */ /* 0x000f680000000200 */
[----:B------:R-:W-:Y:S04]  /*11e40*/  LDSM.16.M88.4 R124, [R143] ;  /* 0x000000008f7c783b */ /* 0x000fe80000000200 */
[----:B------:R-:W-:Y:S04]  /*11e50*/  LDSM.16.M88.4 R120, [R135] ;  /* 0x000000008778783b */ /* 0x000fe80000000200 */
[----:B------:R-:W-:Y:S04]  /*11e60*/  LDSM.16.M88.4 R116, [R134] ;  /* 0x000000008674783b */ /* 0x000fe80000000200 */
[----:B--2---:R-:W-:Y:S01]  /*11e70*/  LDSM.16.M88.4 R112, [R133] ;  /* 0x000000008570783b */ /* 0x004fe20000000200 */
[----:B------:R-:W2:Y:S03]  /*11e80*/  S2R R0, SR_TID.X ;  /* 0x0000000000007919 */ /* 0x000ea60000002100 */
[----:B------:R-:W0:Y:S01]  /*11e90*/  LDGDEPBAR ;  /* 0x00000000000079af */ /* 0x000e220000000000 */
[C---:B---3--:R-:W-:Y:S06]  /*11ea0*/  HMMA.16816.F32 R32, R4.reuse, R28, RZ ;  /* 0x0000001c0420723c */ /* 0x048fec00000018ff */
[C---:B----4-:R-:W-:Y:S06]  /*11eb0*/  HMMA.16816.F32 R24, R4.reuse, R20, RZ ;  /* 0x000000140418723c */ /* 0x050fec00000018ff */
[C---:B-1----:R-:W-:Y:S06]  /*11ec0*/  HMMA.16816.F32 R16, R4.reuse, R12, RZ ;  /* 0x0000000c0410723c */ /* 0x042fec00000018ff */
[C---:B------:R-:W-:Y:S06]  /*11ed0*/  HMMA.16816.F32 R28, R4.reuse, R30, RZ ;  /* 0x0000001e041c723c */ /* 0x040fec00000018ff */
[----:B------:R-:W-:Y:S01]  /*11ee0*/  HMMA.16816.F32 R20, R4, R22, RZ ;  /* 0x000000160414723c */ /* 0x000fe200000018ff */
[----:B--2---:R-:W-:-:S05]  /*11ef0*/  IMAD.SHL.U32 R0, R0, 0x2, RZ ;  /* 0x0000000200007824 */ /* 0x004fca00078e00ff */
[----:B------:R-:W-:Y:S01]  /*11f00*/  HMMA.16816.F32 R12, R4, R14, RZ ;  /* 0x0000000e040c723c */ /* 0x000fe200000018ff */
[----:B------:R-:W-:-:S05]  /*11f10*/  LOP3.LUT R101, R0, 0x6, RZ, 0xc0, !PT ;  /* 0x0000000600657812 */ /* 0x000fca00078ec0ff */
[C---:B-----5:R-:W-:Y:S06]  /*11f20*/  HMMA.16816.F32 R8, R4.reuse, R108, RZ ;  /* 0x0000006c0408723c */ /* 0x060fec00000018ff */
[----:B------:R-:W-:Y:S01]  /*11f30*/  HMMA.16816.F32 R4, R4, R110, RZ ;  /* 0x0000006e0404723c */ /* 0x000fe200000018ff */
[----:B------:R-:W1:Y:S05]  /*11f40*/  LDSM.16.M88.4 R108, [R144] ;  /* 0x00000000906c783b */ /* 0x000e6a0000000200 */
        /* <DEDUP_REMOVED lines=41> */
[----:B------:R-:W-:Y:S05]  /*121e0*/  LDSM.16.M88.4 R124, [R131] ;  /* 0x00000000837c783b */ /* 0x000fea0000000200 */
[C---:B------:R-:W-:Y:S06]  /*121f0*/  HMMA.16816.F32 R24, R108.reuse, R120, R24 ;  /* 0x000000786c18723c */ /* 0x040fec0000001818 */
[C---:B------:R-:W-:Y:S01]  /*12200*/  HMMA.16816.F32 R20, R108.reuse, R122, R20 ;  /* 0x0000007a6c14723c */ /* 0x040fe20000001814 */
[----:B------:R-:W-:Y:S05]  /*12210*/  LDSM.16.M88.4 R120, [R130] ;  /* 0x000000008278783b */ /* 0x000fea0000000200 */
[C---:B------:R-:W-:Y:S06]  /*12220*/  HMMA.16816.F32 R16, R108.reuse, R116, R16 ;  /* 0x000000746c10723c */ /* 0x040fec0000001810 */
[C---:B------:R-:W-:Y:S01]  /*12230*/  HMMA.16816.F32 R12, R108.reuse, R118, R12 ;  /* 0x000000766c0c723c */ /* 0x040fe2000000180c */
[----:B------:R-:W-:Y:S05]  /*12240*/  LDSM.16.M88.4 R116, [R129] ;  /* 0x000000008174783b */ /* 0x000fea0000000200 */
[C---:B--2---:R-:W-:Y:S06]  /*12250*/  HMMA.16816.F32 R8, R108.reuse, R112, R8 ;  /* 0x000000706c08723c */ /* 0x044fec0000001808 */
[----:B------:R-:W-:Y:S01]  /*12260*/  HMMA.16816.F32 R4, R108, R114, R4 ;  /* 0x000000726c04723c */ /* 0x000fe20000001804 */
[----:B------:R-:W1:Y:S04]  /*12270*/  LDSM.16.M88.4 R108, [R144+0x2000] ;  /* 0x00200000906c783b */ /* 0x000e680000000200 */
[----:B------:R-:W2:Y:S01]  /*12280*/  LDSM.16.M88.4 R112, [R128] ;  /* 0x000000008070783b */ /* 0x000ea20000000200 */
        /* <DEDUP_REMOVED lines=24> */
[----:B------:R-:W3:Y:S06]  /*12410*/  LDSM.16.M88.4 R112, [R132+0x2800] ;  /* 0x002800008470783b */ /* 0x000eec0000000200 */
[----:B------:R-:W-:Y:S01]  /*12420*/  IMAD.MOV.U32 R125, RZ, RZ, R166 ;  /* 0x000000ffff7d7224 */ /* 0x000fe200078e00a6 */
        /* <DEDUP_REMOVED lines=8> */
[----:B------:R-:W-:-:S04]  /*124b0*/  IMAD R114, R156, 0x40, R101 ;  /* 0x000000409c727824 */ /* 0x000fc800078e0265 */
[C---:B------:R-:W-:Y:S02]  /*124c0*/  VIADD R0, R114.reuse, 0x1 ;  /* 0x0000000172007836 */ /* 0x040fe40000000000 */
[----:B------:R-:W-:Y:S01]  /*124d0*/  VIADD R104, R114, 0x8 ;  /* 0x0000000872687836 */ /* 0x000fe20000000000 */
[----:B------:R-:W-:Y:S02]  /*124e0*/  BAR.SYNC.DEFER_BLOCKING 0x0 ;  /* 0x0000000000007b1d */ /* 0x000fe40000010000 */
[C---:B------:R-:W-:Y:S02]  /*124f0*/  ISETP.GE.AND P1, PT, R0.reuse, R105, PT ;  /* 0x000000690000720c */ /* 0x040fe40003f26270 */
[----:B------:R-:W-:Y:S01]  /*12500*/  ISETP.GE.AND P6, PT, R0, R161, PT ;  /* 0x000000a10000720c */ /* 0x000fe20003fc6270 */
[----:B------:R-:W-:Y:S01]  /*12510*/  VIADD R0, R114, 0x9 ;  /* 0x0000000972007836 */ /* 0x000fe20000000000 */
[C---:B------:R-:W-:Y:S02]  /*12520*/  ISETP.GE.AND P5, PT, R104.reuse, R105, PT ;  /* 0x000000696800720c */ /* 0x040fe40003fa6270 */
[----:B------:R-:W-:Y:S01]  /*12530*/  ISETP.GE.AND P4, PT, R104, R161, PT ;  /* 0x000000a16800720c */ /* 0x000fe20003f86270 */
[----:B------:R-:W-:Y:S01]  /*12540*/  VIADD R104, R114, 0x10 ;  /* 0x0000001072687836 */ /* 0x000fe20000000000 */
[----:B------:R-:W-:-:S02]  /*12550*/  FSEL R175, R33, -INF , !P1 ;  /* 0xff80000021af7808 */ /* 0x000fc40004800000 */
[----:B------:R-:W-:Y:S02]  /*12560*/  ISETP.GE.AND P1, PT, R0, R105, PT ;  /* 0x000000690000720c */ /* 0x000fe40003f26270 */
[----:B------:R-:W-:Y:S01]  /*12570*/  FSEL R173, R28, -INF , !P5 ;  /* 0xff8000001cad7808 */ /* 0x000fe20006800000 */
[----:B------:R-:W-:Y:S01]  /*12580*/  VIADD R28, R114, 0x18 ;  /* 0x00000018721c7836 */ /* 0x000fe20000000000 */
[----:B------:R-:W-:Y:S02]  /*12590*/  ISETP.GE.AND P5, PT, R0, R161, PT ;  /* 0x000000a10000720c */ /* 0x000fe40003fa6270 */
[----:B------:R-:W-:Y:S01]  /*125a0*/  FSEL R0, R30, -INF , !P4 ;  /* 0xff8000001e007808 */ /* 0x000fe20006000000 */
[----:B------:R-:W-:Y:S01]  /*125b0*/  VIADD R30, R114, 0x11 ;  /* 0x00000011721e7836 */ /* 0x000fe20000000000 */
[----:B------:R-:W-:Y:S01]  /*125c0*/  FSEL R171, R29, -INF , !P1 ;  /* 0xff8000001dab7808 */ /* 0x000fe20004800000 */
[----:B-1----:R-:W-:Y:S01]  /*125d0*/  HMMA.16816.F32 R8, R120, R108, R8 ;  /* 0x0000006c7808723c */ /* 0x002fe20000001808 */
[----:B------:R-:W-:-:S02]  /*125e0*/  ISETP.GE.AND P4, PT, R104, R105, PT ;  /* 0x000000696800720c */ /* 0x000fc40003f86270 */
[----:B------:R-:W-:Y:S02]  /*125f0*/  ISETP.GE.AND P1, PT, R104, R161, PT ;  /* 0x000000a16800720c */ /* 0x000fe40003f26270 */
[----:B------:R-:W-:Y:S01]  /*12600*/  FSEL R112, R31, -INF , !P5 ;  /* 0xff8000001f707808 */ /* 0x000fe20006800000 */
[----:B------:R-:W-:Y:S01]  /*12610*/  HMMA.16816.F32 R4, R120, R110, R4 ;  /* 0x0000006e7804723c */ /* 0x000fe20000001804 */
[----:B------:R-:W-:Y:S01]  /*12620*/  FSEL R113, R24, -INF , !P4 ;  /* 0xff80000018717808 */ /* 0x000fe20006000000 */
[----:B------:R-:W-:Y:S01]  /*12630*/  VIADD R24, R114, 0x20 ;  /* 0x0000002072187836 */ /* 0x000fe20000000000 */
[----:B------:R-:W-:Y:S01]  /*12640*/  FSEL R168, R26, -INF , !P1 ;  /* 0xff8000001aa87808 */ /* 0x000fe20004800000 */
[----:B------:R-:W-:Y:S01]  /*12650*/  VIADD R26, R114, 0x19 ;  /* 0x00000019721a7836 */ /* 0x000fe20000000000 */
[C---:B------:R-:W-:Y:S02]  /*12660*/  ISETP.GE.AND P5, PT, R30.reuse, R105, PT ;  /* 0x000000691e00720c */ /* 0x040fe40003fa6270 */
[----:B------:R-:W-:-:S02]  /*12670*/  ISETP.GE.AND P4, PT, R30, R161, PT ;  /* 0x000000a11e00720c */ /* 0x000fc40003f86270 */
[----:B------:R-:W-:Y:S02]  /*12680*/  FSEL R119, R25, -INF , !P5 ;  /* 0xff80000019777808 */ /* 0x000fe40006800000 */
[----:B------:R-:W-:Y:S02]  /*12690*/  FSEL R162, R27, -INF , !P4 ;  /* 0xff8000001ba27808 */ /* 0x000fe40006000000 */
[C---:B------:R-:W-:Y:S02]  /*126a0*/  ISETP.GE.AND P1, PT, R28.reuse, R105, PT ;  /* 0x000000691c00720c */ /* 0x040fe40003f26270 */
[----:B------:R-:W-:Y:S02]  /*126b0*/  ISETP.GE.AND P5, PT, R28, R161, PT ;  /* 0x000000a11c00720c */ /* 0x000fe40003fa6270 */
[----:B------:R-:W-:Y:S02]  /*126c0*/  ISETP.GE.AND P4, PT, R26, R105, PT ;  /* 0x000000691a00720c */ /* 0x000fe40003f86270 */
[----:B------:R-:W-:-:S02]  /*126d0*/  FSEL R169, R20, -INF , !P1 ;  /* 0xff80000014a97808 */ /* 0x000fc40004800000 */
[----:B------:R-:W-:Y:S02]  /*126e0*/  FSEL R22, R22, -INF , !P5 ;  /* 0xff80000016167808 */ /* 0x000fe40006800000 */
[----:B------:R-:W-:Y:S02]  /*126f0*/  FSEL R21, R21, -INF , !P4 ;  /* 0xff80000015157808 */ /* 0x000fe40006000000 */
[----:B------:R-:W-:Y:S01]  /*12700*/  ISETP.GE.AND P1, PT, R26, R161, PT ;  /* 0x000000a11a00720c */ /* 0x000fe20003f26270 */
[----:B------:R-:W-:Y:S01]  /*12710*/  VIADD R26, R114, 0x28 ;  /* 0x00000028721a7836 */ /* 0x000fe20000000000 */
[C---:B------:R-:W-:Y:S02]  /*12720*/  ISETP.GE.AND P5, PT, R24.reuse, R105, PT ;  /* 0x000000691800720c */ /* 0x040fe40003fa6270 */
[----:B------:R-:W-:Y:S01]  /*12730*/  ISETP.GE.AND P4, PT, R24, R161, PT ;  /* 0x000000a11800720c */ /* 0x000fe20003f86270 */
[----:B------:R-:W-:Y:S01]  /*12740*/  VIADD R24, R114, 0x21 ;  /* 0x0000002172187836 */ /* 0x000fe20000000000 */
[----:B------:R-:W-:-:S02]  /*12750*/  FSEL R20, R23, -INF , !P1 ;  /* 0xff80000017147808 */ /* 0x000fc40004800000 */
[----:B------:R-:W-:Y:S02]  /*12760*/  FSEL R118, R18, -INF , !P4 ;  /* 0xff80000012767808 */ /* 0x000fe40006000000 */
[-C--:B------:R-:W-:Y:S02]  /*12770*/  ISETP.GE.AND P1, PT, R24, R105.reuse, PT ;  /* 0x000000691800720c */ /* 0x080fe40003f26270 */
[----:B------:R-:W-:Y:S02]  /*12780*/  ISETP.GE.AND P4, PT, R26, R105, PT ;  /* 0x000000691a00720c */ /* 0x000fe40003f86270 */
[----:B------:R-:W-:Y:S01]  /*12790*/  FSEL R115, R16, -INF , !P5 ;  /* 0xff80000010737808 */ /* 0x000fe20006800000 */
[----:B------:R-:W-:Y:S01]  /*127a0*/  VIADD R16, R114, 0x29 ;  /* 0x0000002972107836 */ /* 0x000fe20000000000 */
[----:B------:R-:W-:Y:S02]  /*127b0*/  ISETP.GE.AND P5, PT, R24, R161, PT ;  /* 0x000000a11800720c */ /* 0x000fe40003fa6270 */
[----:B------:R-:W-:-:S02]  /*127c0*/  FSEL R117, R17, -INF , !P1 ;  /* 0xff80000011757808 */ /* 0x000fc40004800000 */
[----:B------:R-:W-:Y:S01]  /*127d0*/  FSEL R127, R12, -INF , !P4 ;  /* 0xff8000000c7f7808 */ /* 0x000fe20006000000 */
[----:B------:R-:W-:Y:S01]  /*127e0*/  VIADD R12, R114, 0x30 ;  /* 0x00000030720c7836 */ /* 0x000fe20000000000 */
[----:B------:R-:W-:Y:S02]  /*127f0*/  ISETP.GE.AND P1, PT, R26, R161, PT ;  /* 0x000000a11a00720c */ /* 0x000fe40003f26270 */
[----:B------:R-:W-:Y:S02]  /*12800*/  FSEL R116, R19, -INF , !P5 ;  /* 0xff80000013747808 */ /* 0x000fe40006800000 */
[C---:B------:R-:W-:Y:S02]  /*12810*/  ISETP.GE.AND P5, PT, R16.reuse, R105, PT ;  /* 0x000000691000720c */ /* 0x040fe40003fa6270 */
[----:B------:R-:W-:Y:S01]  /*12820*/  ISETP.GE.AND P4, PT, R16, R161, PT ;  /* 0x000000a11000720c */ /* 0x000fe20003f86270 */
[----:B------:R-:W-:Y:S01]  /*12830*/  VIADD R16, R114, 0x31 ;  /* 0x0000003172107836 */ /* 0x000fe20000000000 */
[----:B------:R-:W-:-:S02]  /*12840*/  FSEL R124, R14, -INF , !P1 ;  /* 0xff8000000e7c7808 */ /* 0x000fc40004800000 */
[C---:B------:R-:W-:Y:S02]  /*12850*/  ISETP.GE.AND P1, PT, R12.reuse, R105, PT ;  /* 0x000000690c00720c */ /* 0x040fe40003f26270 */
[----:B------:R-:W-:Y:S02]  /*12860*/  FSEL R121, R13, -INF , !P5 ;  /* 0xff8000000d797808 */ /* 0x000fe40006800000 */
[----:B------:R-:W-:Y:S02]  /*12870*/  ISETP.GE.AND P5, PT, R12, R161, PT ;  /* 0x000000a10c00720c */ /* 0x000fe40003fa6270 */
[----:B------:R-:W-:Y:S02]  /*12880*/  FSEL R12, R35, -INF , !P6 ;  /* 0xff800000230c7808 */ /* 0x000fe40007000000 */
[----:B------:R-:W-:Y:S01]  /*12890*/  FSEL R101, R8, -INF , !P1 ;  /* 0xff80000008657808 */ /* 0x000fe20004800000 */
[----:B------:R-:W-:Y:S01]  /*128a0*/  VIADD R8, R114, 0x38 ;  /* 0x0000003872087836 */ /* 0x000fe20000000000 */
[----:B------:R-:W-:-:S02]  /*128b0*/  ISETP.GE.AND P6, PT, R16, R105, PT ;  /* 0x000000691000720c */ /* 0x000fc40003fc6270 */
[----:B------:R-:W-:Y:S02]  /*128c0*/  FSEL R106, R10, -INF , !P5 ;  /* 0xff8000000a6a7808 */ /* 0x000fe40006800000 */
[----:B------:R-:W-:Y:S02]  /*128d0*/  FSEL R126, R15, -INF , !P4 ;  /* 0xff8000000f7e7808 */ /* 0x000fe40006000000 */
[C---:B------:R-:W-:Y:S02]  /*128e0*/  ISETP.GE.AND P1, PT, R114.reuse, R105, PT ;  /* 0x000000697200720c */ /* 0x040fe40003f26270 */
[CC--:B------:R-:W-:Y:S01]  /*128f0*/  ISETP.GE.AND P5, PT, R114.reuse, R161.reuse, PT ;  /* 0x000000a17200720c */ /* 0x0c0fe20003fa6270 */
[----:B------:R-:W-:Y:S01]  /*12900*/  VIADD R114, R114, 0x39 ;  /* 0x0000003972727836 */ /* 0x000fe20000000000 */
[----:B------:R-:W-:Y:S02]  /*12910*/  FSEL R107, R9, -INF , !P6 ;  /* 0xff800000096b7808 */ /* 0x000fe40007000000 */
[----:B------:R-:W-:-:S02]  /*12920*/  ISETP.GE.AND P4, PT, R16, R161, PT ;  /* 0x000000a11000720c */ /* 0x000fc40003f86270 */
[----:B------:R-:W-:Y:S02]  /*12930*/  ISETP.GE.AND P6, PT, R8, R105, PT ;  /* 0x000000690800720c */ /* 0x000fe40003fc6270 */
        /* <DEDUP_REMOVED lines=15> */
[----:B------:R-:W-:-:S05]  /*12a30*/  VIADD R15, R5, 0xffffffc0 ;  /* 0xffffffc0050f7836 */ /* 0x000fca0000000000 */
        /* <DEDUP_REMOVED lines=27> */
[----:B------:R-:W-:Y:S01]  /*12bf0*/  @!P1 IADD3 R14, R14, 0x1, RZ ;  /* 0x000000010e0e9810 */ /* 0x000fe20007ffe0ff */
[----:B------:R-:W1:Y:S01]  /*12c00*/  LDC.64 R6, c[0x0][0x248] ;  /* 0x00009200ff067b82 */ /* 0x000e620000000a00 */
[----:B------:R-:W-:-:S02]  /*12c10*/  ISETP.NE.AND P1, PT, R10, RZ, PT ;  /* 0x000000ff0a00720c */ /* 0x000fc40003f25270 */
        /* <DEDUP_REMOVED lines=9> */
[----:B------:R2:W3:Y:S04]  /*12cb0*/  LDG.E R14, desc[UR6][R16.64] ;  /* 0x00000006100e7981 */ /* 0x0004e8000c1e1900 */
[----:B------:R-:W3:Y:S01]  /*12cc0*/  LDG.E R11, desc[UR6][R18.64] ;  /* 0x00000006120b7981 */ /* 0x000ee2000c1e1900 */
[----:B------:R-:W-:Y:S02]  /*12cd0*/  IMAD.IADD R13, R13, 0x1, -R4 ;  /* 0x000000010d0d7824 */ /* 0x000fe400078e0a04 */
[----:B------:R-:W4:Y:S02]  /*12ce0*/  LDC.64 R4, c[0x0][0x230] ;  /* 0x00008c00ff047b82 */ /* 0x000f240000000a00 */
[----:B------:R-:W-:-:S05]  /*12cf0*/  IMAD R10, R13, R10, -0x40 ;  /* 0xffffffc00d0a7424 */ /* 0x000fca00078e020a */
[----:B------:R-:W-:-:S05]  /*12d00*/  SHF.R.S32.HI R13, RZ, 0x1f, R10 ;  /* 0x0000001fff0d7819 */ /* 0x000fca000001140a */
[----:B-1----:R-:W-:-:S04]  /*12d10*/  IMAD R13, R13, R6, RZ ;  /* 0x000000060d0d7224 */ /* 0x002fc800078e02ff */
[C---:B------:R-:W-:Y:S02]  /*12d20*/  IMAD R7, R10.reuse, R7, R13 ;  /* 0x000000070a077224 */ /* 0x040fe400078e020d */
[----:B--2---:R-:W-:-:S04]  /*12d30*/  IMAD.WIDE.U32 R16, R10, R6, RZ ;  /* 0x000000060a107225 */ /* 0x004fc800078e00ff */
[----:B------:R-:W-:Y:S01]  /*12d40*/  IMAD.IADD R17, R17, 0x1, R7 ;  /* 0x0000000111117824 */ /* 0x000fe200078e0207 */
[----:B---3--:R-:W-:-:S04]  /*12d50*/  IADD3 R11, -R14, R11, RZ ;  /* 0x0000000b0e0b7210 */ /* 0x008fc80007ffe1ff */
[----:B------:R-:W-:Y:S01]  /*12d60*/  SHF.R.S32.HI R15, RZ, 0x1f, R11 ;  /* 0x0000001fff0f7819 */ /* 0x000fe2000001140b */
[----:B----4-:R-:W-:-:S04]  /*12d70*/  IMAD.WIDE.U32 R16, R11, R4, R16 ;  /* 0x000000040b107225 */ /* 0x010fc800078e0010 */
[----:B------:R-:W-:Y:S02]  /*12d80*/  IMAD R6, R15, R4, RZ ;  /* 0x000000040f067224 */ /* 0x000fe400078e02ff */
[----:B------:R-:W-:Y:S02]  /*12d90*/  IMAD.MOV.U32 R7, RZ, RZ, R16 ;  /* 0x000000ffff077224 */ /* 0x000fe400078e0010 */
[----:B------:R-:W-:-:S05]  /*12da0*/  IMAD R5, R11, R5, R6 ;  /* 0x000000050b057224 */ /* 0x000fca00078e0206 */
[----:B------:R-:W-:Y:S01]  /*12db0*/  IADD3 R10, R17, R5, RZ ;  /* 0x00000005110a7210 */ /* 0x000fe20007ffe0ff */
[----:B------:R-:W-:Y:S06]  /*12dc0*/  BRA `(.L_x_5733) ;  /* 0x00000000000c7947 */ /* 0x000fec0003800000 */
.L_x_5732:
[----:B------:R-:W1:Y:S02]  /*12dd0*/  LDC R7, c[0x0][0x248] ;  /* 0x00009200ff077b82 */ /* 0x000e640000000800 */
[----:B-1----:R-:W-:-:S04]  /*12de0*/  LEA R7, -R7, RZ, 0x6 ;  /* 0x000000ff07077211 */ /* 0x002fc800078e31ff */
[----:B------:R-:W-:-:S07]  /*12df0*/  SHF.R.S32.HI R10, RZ, 0x1f, R7 ;  /* 0x0000001fff0a7819 */ /* 0x000fce0000011407 */
.L_x_5733:
[----:B------:R-:W-:Y:S02]  /*12e00*/  LOP3.LUT R4, R157, 0x1, RZ, 0xc0, !PT ;  /* 0x000000019d047812 */ /* 0x000fe400078ec0ff */
[-C--:B------:R-:W-:Y:S02]  /*12e10*/  @P2 IADD3 R11, P0, R148, R7.reuse, RZ ;  /* 0x00000007940b2210 */ /* 0x080fe40007f1e0ff */
[----:B------:R-:W-:Y:S02]  /*12e20*/  ISETP.NE.U32.AND P1, PT, R4, 0x1, PT ;  /* 0x000000010400780c */ /* 0x000fe40003f25070 */
[----:B------:R-:W-:Y:S01]  /*12e30*/  IADD3 R5, P5, P4, R148, R7, R148 ;  /* 0x0000000794057210 */ /* 0x000fe20007cbe094 */
[----:B------:R-:W-:Y:S01]  /*12e40*/  @P2 IMAD.X R4, R147, 0x1, R10, P0 ;  /* 0x0000000193042824 */ /* 0x000fe200000e060a */
[-C--:B------:R-:W-:Y:S02]  /*12e50*/  @P2 LEA R16, P0, R11, R158.reuse, 0x1 ;  /* 0x0000009e0b102211 */ /* 0x080fe400078008ff */
[----:B------:R-:W-:-:S02]  /*12e60*/  LEA R24, P6, R7, R158, 0x1 ;  /* 0x0000009e07187211 */ /* 0x000fc400078c08ff */
[----:B------:R-:W-:Y:S02]  /*12e70*/  @P2 LEA.HI.X R17, R11, R159, R4, 0x1, P0 ;  /* 0x0000009f0b112211 */ /* 0x000fe400000f0c04 */
[----:B------:R-:W-:Y:S02]  /*12e80*/  IADD3.X R6, R147, R10, R147, P5, P4 ;  /* 0x0000000a93067210 */ /* 0x000fe40002fe8493 */
[CC--:B------:R-:W-:Y:S02]  /*12e90*/  @P2 LEA R14, P0, R5.reuse, R158.reuse, 0x1 ;  /* 0x0000009e050e2211 */ /* 0x0c0fe400078008ff */
[----:B------:R-:W-:Y:S02]  /*12ea0*/  @!P1 LEA R18, P5, R5, R158, 0x1 ;  /* 0x0000009e05129211 */ /* 0x000fe400078a08ff */
[----:B------:R-:W-:Y:S02]  /*12eb0*/  IADD3 R4, P4, R148, R5, RZ ;  /* 0x0000000594047210 */ /* 0x000fe40007f9e0ff */
[----:B------:R-:W-:-:S02]  /*12ec0*/  LEA.HI.X R25, R7, R159, R10, 0x1, P6 ;  /* 0x0000009f07197211 */ /* 0x000fc400030f0c0a */
[----:B------:R-:W-:Y:S02]  /*12ed0*/  @!P1 IADD3 R7, P6, R148, R7, RZ ;  /* 0x0000000794079210 */ /* 0x000fe40007fde0ff */
[CCC-:B------:R-:W-:Y:S01]  /*12ee0*/  @P2 LEA.HI.X R15, R5.reuse, R159.reuse, R6.reuse, 0x1, P0 ;  /* 0x0000009f050f2211 */ /* 0x1c0fe200000f0c06 */
[----:B------:R-:W-:Y:S01]  /*12ef0*/  @!PT LDS RZ, [RZ] ;  /* 0x00000000fffff984 */ /* 0x000fe20000000800 */
[----:B------:R-:W-:Y:S01]  /*12f00*/  @!PT LDS RZ, [RZ] ;  /* 0x00000000fffff984 */ /* 0x000fe20000000800 */
[----:B------:R-:W-:Y:S01]  /*12f10*/  @!PT LDS RZ, [RZ] ;  /* 0x00000000fffff984 */ /* 0x000fe20000000800 */
[----:B------:R1:W-:Y:S01]  /*12f20*/  @!P1 LDGSTS.E.BYPASS.LTC128B.128 [R153+0x4000], desc[UR6][R24.64] ;  /* 0x0400000018999fae */ /* 0x0003e2000b901d46 */
[-CC-:B------:R-:W-:Y:S01]  /*12f30*/  @!P1 LEA.HI.X R19, R5, R159.reuse, R6.reuse, 0x1, P5 ;  /* 0x0000009f05139211 */ /* 0x180fe200028f0c06 */
[C---:B------:R-:W-:Y:S01]  /*12f40*/  IMAD.X R6, R147.reuse, 0x1, R6, P4 ;  /* 0x0000000193067824 */ /* 0x040fe200020e0606 */
[CC--:B------:R-:W-:Y:S01]  /*12f50*/  @!P1 LEA R28, P4, R4.reuse, R158.reuse, 0x1 ;  /* 0x0000009e041c9211 */ /* 0x0c0fe200078808ff */
[----:B------:R-:W-:Y:S01]  /*12f60*/  @!P1 IMAD.X R10, R147, 0x1, R10, P6 ;  /* 0x00000001930a9824 */ /* 0x000fe200030e060a */
[CC--:B------:R-:W-:Y:S01]  /*12f70*/  @P2 LEA R26, P0, R4.reuse, R158.reuse, 0x1 ;  /* 0x0000009e041a2211 */ /* 0x0c0fe200078008ff */
[--C-:B------:R-:W-:Y:S01]  /*12f80*/  @P2 IMAD.MOV.U32 R5, RZ, RZ, R25.reuse ;  /* 0x000000ffff052224 */ /* 0x100fe200078e0019 */
[C---:B------:R-:W-:Y:S01]  /*12f90*/  @!P1 LEA R30, P5, R7.reuse, R158, 0x1 ;  /* 0x0000009e071e9211 */ /* 0x040fe200078a08ff */
[----:B------:R1:W-:Y:S01]  /*12fa0*/  @P1 STS.128 [R153+0x4000], RZ ;  /* 0x004000ff99001388 */ /* 0x0003e20000000c00 */
[CC--:B------:R-:W-:Y:S01]  /*12fb0*/  @!P1 LEA.HI.X R29, R4.reuse, R159.reuse, R6, 0x1, P4 ;  /* 0x0000009f041d9211 */ /* 0x0c0fe200020f0c06 */
[----:B------:R-:W-:Y:S01]  /*12fc0*/  IMAD.MOV.U32 R158, RZ, RZ, R24 ;  /* 0x000000ffff9e7224 */ /* 0x000fe200078e0018 */
[-C--:B------:R-:W-:Y:S01]  /*12fd0*/  @P2 LEA.HI.X R27, R4, R159.reuse, R6, 0x1, P0 ;  /* 0x0000009f041b2211 */ /* 0x080fe200000f0c06 */
[----:B------:R-:W-:Y:S01]  /*12fe0*/  @P2 IMAD.MOV.U32 R4, RZ, RZ, R24 ;  /* 0x000000ffff042224 */ /* 0x000fe200078e0018 */
[----:B------:R-:W-:Y:S01]  /*12ff0*/  @!P1 LEA.HI.X R31, R7, R159, R10, 0x1, P5 ;  /* 0x0000009f071f9211 */ /* 0x000fe200028f0c0a */
        /* <DEDUP_REMOVED lines=37> */
.L_x_5731:
        /* <DEDUP_REMOVED lines=53> */
[--C-:B------:R-:W-:Y:S01]  /*135a0*/  FFMA.FTZ R0, R0, UR8, -R35.reuse ;  /* 0x0000000800007c23 */ /* 0x100fe20008010823 */
[----:B------:R-:W-:Y:S01]  /*135b0*/  FADD.FTZ R32, R3, -R32 ;  /* 0x8000002003207221 */ /* 0x000fe20000010000 */
[----:B------:R-:W-:Y:S01]  /*135c0*/  FMUL.FTZ R2, R2, UR8 ;  /* 0x0000000802027c20 */ /* 0x000fe20008410000 */
[--C-:B------:R-:W-:Y:S01]  /*135d0*/  FFMA.FTZ R31, R9, UR8, -R110.reuse ;  /* 0x00000008091f7c23 */ /* 0x100fe2000801086e */
[--C-:B------:R-:W-:Y:S01]  /*135e0*/  FFMA.FTZ R27, R175, UR8, -R110.reuse ;  /* 0x00000008af1b7c23 */ /* 0x100fe2000801086e */
[----:B------:R-:W2:Y:S01]  /*135f0*/  LDSM.16.MT88.4 R8, [R140+0x8000] ;  /* 0x008000008c08783b */ /* 0x000ea20000004200 */
[--C-:B------:R-:W-:Y:S01]  /*13600*/  FFMA.FTZ R26, R173, UR8, -R110.reuse ;  /* 0x00000008ad1a7c23 */ /* 0x100fe2000801086e */
[--C-:B------:R-:W-:Y:S01]  /*13610*/  FFMA.FTZ R25, R171, UR8, -R110.reuse ;  /* 0x00000008ab197c23 */ /* 0x100fe2000801086e */
[----:B------:R-:W-:Y:S01]  /*13620*/  FMUL.FTZ R32, R32, UR8 ;  /* 0x0000000820207c20 */ /* 0x000fe20008410000 */
        /* <DEDUP_REMOVED lines=22> */
[----:B------:R-:W-:Y:S01]  /*13790*/  FFMA.FTZ R101, R101, UR8, -R110 ;  /* 0x0000000865657c23 */ /* 0x000fe2000801086e */
[--C-:B------:R-:W-:Y:S01]  /*137a0*/  FFMA.FTZ R105, R104, UR8, -R35.reuse ;  /* 0x0000000868697c23 */ /* 0x100fe20008010823 */
[--C-:B------:R-:W-:Y:S01]  /*137b0*/  FFMA.FTZ R34, R34, UR8, -R35.reuse ;  /* 0x0000000822227c23 */ /* 0x100fe20008010823 */
[----:B------:R-:W4:Y:S01]  /*137c0*/  MUFU.EX2 R25, R25 ;  /* 0x0000001900197308 */ /* 0x000f220000000800 */
[----:B---3--:R-:W-:Y:S01]  /*137d0*/  F2FP.F16.F32.PACK_AB R4, R27, R31 ;  /* 0x0000001f1b04723e */ /* 0x008fe200000000ff */
[--C-:B------:R-:W-:Y:S01]  /*137e0*/  FFMA.FTZ R33, R33, UR8, -R35.reuse ;  /* 0x0000000821217c23 */ /* 0x100fe20008010823 */
[----:B------:R-:W-:-:S05]  /*137f0*/  FFMA.FTZ R106, R106, UR8, -R35 ;  /* 0x000000086a6a7c23 */ /* 0x000fca0008010823 */
        /* <DEDUP_REMOVED lines=8> */
[----:B----4-:R-:W-:Y:S01]  /*13880*/  F2FP.F16.F32.PACK_AB R7, R3, R0 ;  /* 0x000000000307723e */ /* 0x010fe200000000ff */
[----:B------:R-:W-:-:S02]  /*13890*/  FFMA.FTZ R112, R21, UR8, -R110 ;  /* 0x0000000815707c23 */ /* 0x000fc4000801086e */
[----:B------:R-:W-:Y:S04]  /*138a0*/  LDSM.16.MT88.4 R20, [R140+0xa800] ;  /* 0x00a800008c14783b */ /* 0x000fe80000004200 */
        /* <DEDUP_REMOVED lines=64> */
[C---:B-1----:R-:W-:Y:S01]  /*13cb0*/  HMMA.16816.F32 R56, R4.reuse, R12, R56 ;  /* 0x0000000c0438723c */ /* 0x042fe20000001838 */
[----:B------:R-:W-:Y:S01]  /*13cc0*/  FMUL.FTZ R93, R93, R32 ;  /* 0x000000205d5d7220 */ /* 0x000fe20000410000 */
[-C--:B------:R-:W-:Y:S01]  /*13cd0*/  FMUL.FTZ R94, R94, R2.reuse ;  /* 0x000000025e5e7220 */ /* 0x080fe20000410000 */
        /* <DEDUP_REMOVED lines=8> */
[----:B------:R-:W-:Y:S01]  /*13d60*/  FFMA.FTZ R32, R164, R32, R31 ;  /* 0x00000020a4207223 */ /* 0x000fe2000001001f */
[----:B--2---:R-:W-:Y:S01]  /*13d70*/  HMMA.16816.F32 R48, R4, R8, R48 ;  /* 0x000000080430723c */ /* 0x004fe20000001830 */
[----:B------:R-:W-:Y:S01]  /*13d80*/  FFMA.FTZ R163, R163, R2, R30 ;  /* 0x00000002a3a37223 */ /* 0x000fe2000001001e */
[----:B------:R-:W-:Y:S01]  /*13d90*/  MOV R2, R28 ;  /* 0x0000001c00027202 */ /* 0x000fe20000000f00 */
[----:B------:R-:W-:-:S02]  /*13da0*/  FADD.FTZ R27, R27, R32 ;  /* 0x000000201b1b7221 */ /* 0x000fc40000010000 */
[----:B------:R-:W-:Y:S01]  /*13db0*/  FADD.FTZ R163, R24, R163 ;  /* 0x000000a318a37221 */ /* 0x000fe20000010000 */
[----:B------:R-:W-:Y:S01]  /*13dc0*/  HMMA.16816.F32 R52, R4, R10, R52 ;  /* 0x0000000a0434723c */ /* 0x000fe20000001834 */
[----:B------:R-:W2:Y:S01]  /*13dd0*/  LDSM.16.MT88.4 R8, [R140+0xa000] ;  /* 0x00a000008c08783b */ /* 0x000ea20000004200 */
[----:B------:R-:W-:Y:S01]  /*13de0*/  MUFU.EX2 R109, R109 ;  /* 0x0000006d006d7308 */ /* 0x000fe20000000800 */
[----:B------:R-:W-:Y:S01]  /*13df0*/  FADD.FTZ R26, R26, R27 ;  /* 0x0000001b1a1a7221 */ /* 0x000fe20000010000 */
[----:B------:R-:W-:-:S03]  /*13e00*/  FADD.FTZ R0, R0, R163 ;  /* 0x000000a300007221 */ /* 0x000fc60000010000 */
[----:B------:R-:W-:Y:S01]  /*13e10*/  FADD.FTZ R25, R25, R26 ;  /* 0x0000001a19197221 */ /* 0x000fe20000010000 */
[----:B------:R-:W-:Y:S02]  /*13e20*/  FADD.FTZ R0, R3, R0 ;  /* 0x0000000003007221 */ /* 0x000fe40000010000 */
[----:B------:R-:W-:Y:S08]  /*13e30*/  MUFU.EX2 R112, R112 ;  /* 0x0000007000707308 */ /* 0x000ff00000000800 */
[----:B------:R-:W3:Y:S08]  /*13e40*/  MUFU.EX2 R113, R113 ;  /* 0x0000007100717308 */ /* 0x000ef00000000800 */
[----:B------:R-:W4:Y:S01]  /*13e50*/  MUFU.EX2 R122, R122 ;  /* 0x0000007a007a7308 */ /* 0x000f220000000800 */
[C---:B-1----:R-:W-:Y:S07]  /*13e60*/  HMMA.16816.F32 R72, R4.reuse, R12, R72 ;  /* 0x0000000c0448723c */ /* 0x042fee0000001848 */
[----:B------:R-:W-:Y:S01]  /*13e70*/  MUFU.EX2 R120, R120 ;  /* 0x0000007800787308 */ /* 0x000fe20000000800 */
[----:B------:R-:W-:Y:S01]  /*13e80*/  HMMA.16816.F32 R76, R4, R14, R76 ;  /* 0x0000000e044c723c */ /* 0x000fe2000000184c */
[----:B------:R-:W1:Y:S01]  /*13e90*/  LDSM.16.MT88.4 R12, [R136+0xa000] ;  /* 0x00a00000880c783b */ /* 0x000e620000004200 */
[----:B---3--:R-:W-:-:S04]  /*13ea0*/  FADD.FTZ R3, R113, R0 ;  /* 0x0000000071037221 */ /* 0x008fc80000010000 */
[----:B--2---:R-:W-:Y:S01]  /*13eb0*/  HMMA.16816.F32 R64, R4, R8, R64 ;  /* 0x000000080440723c */ /* 0x004fe20000001840 */
[----:B------:R-:W2:Y:S01]  /*13ec0*/  MUFU.EX2 R119, R119 ;  /* 0x0000007700777308 */ /* 0x000ea20000000800 */
[----:B----4-:R-:W-:-:S04]  /*13ed0*/  FADD.FTZ R3, R122, R3 ;  /* 0x000000037a037221 */ /* 0x010fc80000010000 */
[C---:B------:R-:W-:Y:S01]  /*13ee0*/  HMMA.16816.F32 R68, R4.reuse, R10, R68 ;  /* 0x0000000a0444723c */ /* 0x040fe20000001844 */
[----:B------:R-:W3:Y:S02]  /*13ef0*/  LDSM.16.MT88.4 R8, [R137+0xa000] ;  /* 0x00a000008908783b */ /* 0x000ee40000004200 */
[----:B------:R-:W-:Y:S08]  /*13f00*/  MUFU.EX2 R123, R123 ;  /* 0x0000007b007b7308 */ /* 0x000ff00000000800 */
[----:B------:R-:W4:Y:S08]  /*13f10*/  MUFU.EX2 R166, R166 ;  /* 0x000000a600a67308 */ /* 0x000f300000000800 */
[----:B------:R-:W-:Y:S08]  /*13f20*/  MUFU.EX2 R115, R115 ;  /* 0x0000007300737308 */ /* 0x000ff00000000800 */
[----:B------:R-:W-:Y:S01]  /*13f30*/  MUFU.EX2 R162, R162 ;  /* 0x000000a200a27308 */ /* 0x000fe20000000800 */
[C---:B-1----:R-:W-:Y:S06]  /*13f40*/  HMMA.16816.F32 R88, R4.reuse, R12, R88 ;  /* 0x0000000c0458723c */ /* 0x042fec0000001858 */
[C---:B------:R-:W-:Y:S01]  /*13f50*/  HMMA.16816.F32 R84, R4.reuse, R14, R84 ;  /* 0x0000000e0454723c */ /* 0x040fe20000001854 */
[----:B------:R-:W1:Y:S01]  /*13f60*/  LDSM.16.MT88.4 R12, [R138+0x8800] ;  /* 0x008800008a0c783b */ /* 0x000e620000004200 */
[----:B------:R-:W-:Y:S04]  /*13f70*/  MUFU.EX2 R118, R118 ;  /* 0x0000007600767308 */ /* 0x000fe80000000800 */
[C---:B---3--:R-:W-:Y:S04]  /*13f80*/  HMMA.16816.F32 R92, R4.reuse, R8, R92 ;  /* 0x00000008045c723c */ /* 0x048fe8000000185c */
[----:B------:R-:W3:Y:S02]  /*13f90*/  MUFU.EX2 R121, R121 ;  /* 0x0000007900797308 */ /* 0x000ee40000000800 */
[----:B------:R-:W-:Y:S01]  /*13fa0*/  HMMA.16816.F32 R80, R4, R10, R80 ;  /* 0x0000000a0450723c */ /* 0x000fe20000001850 */
[----:B------:R-:W5:Y:S05]  /*13fb0*/  LDSM.16.MT88.4 R8, [R137+0x8800] ;  /* 0x008800008908783b */ /* 0x000f6a0000004200 */
[----:B------:R-:W-:Y:S01]  /*13fc0*/  MUFU.EX2 R116, R116 ;  /* 0x0000007400747308 */ /* 0x000fe20000000800 */
[----:B------:R-:W-:Y:S01]  /*13fd0*/  F2FP.F16.F32.PACK_AB R4, R111, R114 ;  /* 0x000000726f04723e */ /* 0x000fe200000000ff */
[----:B------:R-:W-:Y:S01]  /*13fe0*/  FADD.FTZ R114, R114, R25 ;  /* 0x0000001972727221 */ /* 0x000fe20000010000 */
[----:B------:R-:W-:-:S02]  /*13ff0*/  F2FP.F16.F32.PACK_AB R5, R122, R113 ;  /* 0x000000717a05723e */ /* 0x000fc400000000ff */
[----:B------:R-:W-:Y:S01]  /*14000*/  F2FP.F16.F32.PACK_AB R6, R112, R109 ;  /* 0x0000006d7006723e */ /* 0x000fe200000000ff */
[----:B------:R-:W-:Y:S01]  /*14010*/  FADD.FTZ R0, R111, R114 ;  /* 0x000000726f007221 */ /* 0x000fe20000010000 */
[----:B--2---:R-:W-:Y:S01]  /*14020*/  F2FP.F16.F32.PACK_AB R7, R119, R120 ;  /* 0x000000787707723e */ /* 0x004fe200000000ff */
[----:B------:R-:W2:Y:S01]  /*14030*/  MUFU.EX2 R117, R117 ;  /* 0x0000007500757308 */ /* 0x000ea20000000800 */
[----:B------:R-:W-:Y:S01]  /*14040*/  FADD.FTZ R120, R120, R3 ;  /* 0x0000000378787221 */ /* 0x000fe20000010000 */
[----:B------:R-:W-:Y:S01]  /*14050*/  FADD.FTZ R109, R109, R0 ;  /* 0x000000006d6d7221 */ /* 0x000fe20000010000 */
[----:B------:R-:W-:Y:S02]  /*14060*/  MOV R3, R29 ;  /* 0x0000001d00037202 */ /* 0x000fe40000000f00 */
[----:B------:R-:W-:Y:S01]  /*14070*/  FADD.FTZ R119, R119, R120 ;  /* 0x0000007877777221 */ /* 0x000fe20000010000 */
[C---:B------:R-:W-:Y:S01]  /*14080*/  HMMA.16816.F32 R96, R4.reuse, R16, R96 ;  /* 0x000000100460723c */ /* 0x040fe20000001860 */
[----:B------:R-:W-:Y:S01]  /*14090*/  FADD.FTZ R112, R112, R109 ;  /* 0x0000006d70707221 */ /* 0x000fe20000010000 */
[----:B------:R-:W-:Y:S04]  /*140a0*/  MUFU.EX2 R101, R101 ;  /* 0x0000006500657308 */ /* 0x000fe80000000800 */
[C---:B------:R-:W-:Y:S01]  /*140b0*/  HMMA.16816.F32 R36, R4.reuse, R18, R36 ;  /* 0x000000120424723c */ /* 0x040fe20000001824 */
[----:B------:R-:W4:Y:S03]  /*140c0*/  LDSM.16.MT88.4 R16, [R136+0x8800] ;  /* 0x008800008810783b */ /* 0x000f260000004200 */
[----:B------:R-:W2:Y:S02]  /*140d0*/  MUFU.EX2 R124, R124 ;  /* 0x0000007c007c7308 */ /* 0x000ea40000000800 */
[C---:B-1----:R-:W-:Y:S06]  /*140e0*/  HMMA.16816.F32 R40, R4.reuse, R12, R40 ;  /* 0x0000000c0428723c */ /* 0x042fec0000001828 */
[C---:B------:R-:W-:Y:S01]  /*140f0*/  HMMA.16816.F32 R44, R4.reuse, R14, R44 ;  /* 0x0000000e042c723c */ /* 0x040fe2000000182c */
[----:B------:R-:W1:Y:S01]  /*14100*/  LDSM.16.MT88.4 R12, [R138+0xa800] ;  /* 0x00a800008a0c783b */ /* 0x000e620000004200 */
[----:B------:R-:W-:Y:S04]  /*14110*/  MUFU.EX2 R107, R107 ;  /* 0x0000006b006b7308 */ /* 0x000fe80000000800 */
[C---:B-----5:R-:W-:Y:S04]  /*14120*/  HMMA.16816.F32 R48, R4.reuse, R8, R48 ;  /* 0x000000080430723c */ /* 0x060fe80000001830 */
[----:B------:R-:W-:Y:S02]  /*14130*/  MUFU.EX2 R108, R108 ;  /* 0x0000006c006c7308 */ /* 0x000fe40000000800 */
[C---:B------:R-:W-:Y:S01]  /*14140*/  HMMA.16816.F32 R52, R4.reuse, R10, R52 ;  /* 0x0000000a0434723c */ /* 0x040fe20000001834 */
[----:B------:R-:W5:Y:S05]  /*14150*/  LDSM.16.MT88.4 R8, [R137+0xa800] ;  /* 0x00a800008908783b */ /* 0x000f6a0000004200 */
[C---:B------:R-:W-:Y:S01]  /*14160*/  HMMA.16816.F32 R64, R4.reuse, R20, R64 ;  /* 0x000000140440723c */ /* 0x040fe20000001840 */
[----:B------:R-:W-:Y:S05]  /*14170*/  MUFU.EX2 R104, R106 ;  /* 0x0000006a00687308 */ /* 0x000fea0000000800 */
[C---:B------:R-:W-:Y:S01]  /*14180*/  HMMA.16816.F32 R68, R4.reuse, R22, R68 ;  /* 0x000000160444723c */ /* 0x040fe20000001844 */
[----:B------:R-:W-:Y:S02]  /*14190*/  LDSM.16.MT88.4 R20, [R138+0x9000] ;  /* 0x009000008a14783b */ /* 0x000fe40000004200 */
[----:B------:R-:W2:Y:S03]  /*141a0*/  MUFU.EX2 R105, R105 ;  /* 0x0000006900697308 */ /* 0x000ea60000000800 */
[C---:B----4-:R-:W-:Y:S05]  /*141b0*/  HMMA.16816.F32 R56, R4.reuse, R16, R56 ;  /* 0x000000100438723c */ /* 0x050fea0000001838 */
[----:B------:R-:W-:Y:S01]  /*141c0*/  MUFU.EX2 R34, R34 ;  /* 0x0000002200227308 */ /* 0x000fe20000000800 */
[C---:B------:R-:W-:Y:S01]  /*141d0*/  HMMA.16816.F32 R60, R4.reuse, R18, R60 ;  /* 0x00000012043c723c */ /* 0x040fe2000000183c */
[----:B------:R-:W-:Y:S05]  /*141e0*/  LDSM.16.MT88.4 R16, [R137+0x9000] ;  /* 0x009000008910783b */ /* 0x000fea0000004200 */
[C---:B-1----:R-:W-:Y:S01]  /*141f0*/  HMMA.16816.F32 R72, R4.reuse, R12, R72 ;  /* 0x0000000c0448723c */ /* 0x042fe20000001848 */
[----:B------:R-:W1:Y:S05]  /*14200*/  MUFU.EX2 R33, R33 ;  /* 0x0000002100217308 */ /* 0x000e6a0000000800 */
[C---:B------:R-:W-:Y:S01]  /*14210*/  HMMA.16816.F32 R76, R4.reuse, R14, R76 ;  /* 0x0000000e044c723c */ /* 0x040fe2000000184c */
[----:B------:R-:W4:Y:S05]  /*14220*/  LDSM.16.MT88.4 R12, [R136+0xa800] ;  /* 0x00a80000880c783b */ /* 0x000f2a0000004200 */
[C---:B-----5:R-:W-:Y:S06]  /*14230*/  HMMA.16816.F32 R92, R4.reuse, R8, R92 ;  /* 0x00000008045c723c */ /* 0x060fec000000185c */
[C---:B------:R-:W-:Y:S01]  /*14240*/  HMMA.16816.F32 R80, R4.reuse, R10, R80 ;  /* 0x0000000a0450723c */ /* 0x040fe20000001850 */
[----:B------:R-:W5:Y:S05]  /*14250*/  LDSM.16.MT88.4 R8, [R140+0x9000] ;  /* 0x009000008c08783b */ /* 0x000f6a0000004200 */
[C---:B----4-:R-:W-:Y:S06]  /*14260*/  HMMA.16816.F32 R88, R4.reuse, R12, R88 ;  /* 0x0000000c0458723c */ /* 0x050fec0000001858 */
[----:B------:R-:W-:Y:S01]  /*14270*/  HMMA.16816.F32 R84, R4, R14, R84 ;  /* 0x0000000e0454723c */ /* 0x000fe20000001854 */
[----:B------:R-:W4:Y:S06]  /*14280*/  LDSM.16.MT88.4 R12, [R136+0x9000] ;  /* 0x00900000880c783b */ /* 0x000f2c0000004200 */
[----:B------:R-:W-:Y:S01]  /*14290*/  F2FP.F16.F32.PACK_AB R4, R166, R123 ;  /* 0x0000007ba604723e */ /* 0x000fe200000000ff */
[----:B------:R-:W-:Y:S01]  /*142a0*/  FADD.FTZ R123, R123, R112 ;  /* 0x000000707b7b7221 */ /* 0x000fe20000010000 */
[----:B---3--:R-:W-:Y:S01]  /*142b0*/  F2FP.F16.F32.PACK_AB R5, R121, R118 ;  /* 0x000000767905723e */ /* 0x008fe200000000ff */
[----:B------:R-:W-:Y:S01]  /*142c0*/  FADD.FTZ R118, R118, R119 ;  /* 0x0000007776767221 */ /* 0x000fe20000010000 */
[----:B------:R-:W-:Y:S01]  /*142d0*/  F2FP.F16.F32.PACK_AB R6, R162, R115 ;  /* 0x00000073a206723e */ /* 0x000fe200000000ff */
[----:B------:R-:W-:Y:S01]  /*142e0*/  FADD.FTZ R166, R166, R123 ;  /* 0x0000007ba6a67221 */ /* 0x000fe20000010000 */
[----:B--2---:R-:W-:Y:S01]  /*142f0*/  F2FP.F16.F32.PACK_AB R7, R117, R116 ;  /* 0x000000747507723e */ /* 0x004fe200000000ff */
[----:B------:R-:W-:-:S02]  /*14300*/  FADD.FTZ R121, R121, R118 ;  /* 0x0000007679797221 */ /* 0x000fc40000010000 */
[----:B------:R-:W-:Y:S02]  /*14310*/  FADD.FTZ R115, R115, R166 ;  /* 0x000000a673737221 */ /* 0x000fe40000010000 */
[----:B------:R-:W-:Y:S02]  /*14320*/  FADD.FTZ R116, R116, R121 ;  /* 0x0000007974747221 */ /* 0x000fe40000010000 */
[----:B-----5:R-:W-:Y:S01]  /*14330*/  HMMA.16816.F32 R96, R4, R8, R96 ;  /* 0x000000080460723c */ /* 0x020fe20000001860 */
[----:B------:R-:W-:Y:S01]  /*14340*/  FADD.FTZ R162, R162, R115 ;  /* 0x00000073a2a27221 */ /* 0x000fe20000010000 */
[----:B------:R-:W-:-:S04]  /*14350*/  FADD.FTZ R117, R117, R116 ;  /* 0x0000007475757221 */ /* 0x000fc80000010000 */
[C---:B------:R-:W-:Y:S01]  /*14360*/  HMMA.16816.F32 R36, R4.reuse, R10, R36 ;  /* 0x0000000a0424723c */ /* 0x040fe20000001824 */
[----:B------:R-:W2:Y:S05]  /*14370*/  LDSM.16.MT88.4 R8, [R140+0xb000] ;  /* 0x00b000008c08783b */ /* 0x000eaa0000004200 */
[C---:B------:R-:W-:Y:S06]  /*14380*/  HMMA.16816.F32 R40, R4.reuse, R20, R40 ;  /* 0x000000140428723c */ /* 0x040fec0000001828 */
[C---:B------:R-:W-:Y:S01]  /*14390*/  HMMA.16816.F32 R44, R4.reuse, R22, R44 ;  /* 0x00000016042c723c */ /* 0x040fe2000000182c */
[----:B------:R-:W3:Y:S05]  /*143a0*/  LDSM.16.MT88.4 R20, [R137+0xb000] ;  /* 0x00b000008914783b */ /* 0x000eea0000004200 */
[C---:B------:R-:W-:Y:S06]  /*143b0*/  HMMA.16816.F32 R48, R4.reuse, R16, R48 ;  /* 0x000000100430723c */ /* 0x040fec0000001830 */
[C---:B------:R-:W-:Y:S01]  /*143c0*/  HMMA.16816.F32 R52, R4.reuse, R18, R52 ;  /* 0x000000120434723c */ /* 0x040fe20000001834 */
[----:B------:R-:W5:Y:S05]  /*143d0*/  LDSM.16.MT88.4 R16, [R138+0xb000] ;  /* 0x00b000008a10783b */ /* 0x000f6a0000004200 */
[C---:B----4-:R-:W-:Y:S06]  /*143e0*/  HMMA.16816.F32 R56, R4.reuse, R12, R56 ;  /* 0x0000000c0438723c */ /* 0x050fec0000001838 */
[C---:B------:R-:W-:Y:S01]  /*143f0*/  HMMA.16816.F32 R60, R4.reuse, R14, R60 ;  /* 0x0000000e043c723c */ /* 0x040fe2000000183c */
[----:B------:R-:W4:Y:S05]  /*14400*/  LDSM.16.MT88.4 R12, [R136+0xb000] ;  /* 0x00b00000880c783b */ /* 0x000f2a0000004200 */
[C---:B--2---:R-:W-:Y:S06]  /*14410*/  HMMA.16816.F32 R64, R4.reuse, R8, R64 ;  /* 0x000000080440723c */ /* 0x044fec0000001840 */
[C---:B------:R-:W-:Y:S01]  /*14420*/  HMMA.16816.F32 R68, R4.reuse, R10, R68 ;  /* 0x0000000a0444723c */ /* 0x040fe20000001844 */
[----:B------:R-:W2:Y:S05]  /*14430*/  LDSM.16.MT88.4 R8, [R140+0x9800] ;  /* 0x009800008c08783b */ /* 0x000eaa0000004200 */
[C---:B---3--:R-:W-:Y:S06]  /*14440*/  HMMA.16816.F32 R92, R4.reuse, R20, R92 ;  /* 0x00000014045c723c */ /* 0x048fec000000185c */
[C---:B------:R-:W-:Y:S01]  /*14450*/  HMMA.16816.F32 R80, R4.reuse, R22, R80 ;  /* 0x000000160450723c */ /* 0x040fe20000001850 */
[----:B------:R-:W-:Y:S05]  /*14460*/  LDSM.16.MT88.4 R20, [R138+0x9800] ;  /* 0x009800008a14783b */ /* 0x000fea0000004200 */
[C---:B-----5:R-:W-:Y:S06]  /*14470*/  HMMA.16816.F32 R72, R4.reuse, R16, R72 ;  /* 0x000000100448723c */ /* 0x060fec0000001848 */
[C---:B------:R-:W-:Y:S01]  /*14480*/  HMMA.16816.F32 R76, R4.reuse, R18, R76 ;  /* 0x00000012044c723c */ /* 0x040fe2000000184c */
[----:B------:R-:W3:Y:S05]  /*14490*/  LDSM.16.MT88.4 R16, [R137+0x9800] ;  /* 0x009800008910783b */ /* 0x000eea0000004200 */
[C---:B----4-:R-:W-:Y:S06]  /*144a0*/  HMMA.16816.F32 R88, R4.reuse, R12, R88 ;  /* 0x0000000c0458723c */ /* 0x050fec0000001858 */
[----:B------:R-:W-:Y:S01]  /*144b0*/  HMMA.16816.F32 R84, R4, R14, R84 ;  /* 0x0000000e0454723c */ /* 0x000fe20000001854 */
[----:B------:R-:W4:Y:S06]  /*144c0*/  LDSM.16.MT88.4 R12, [R136+0x9800] ;  /* 0x00980000880c783b */ /* 0x000f2c0000004200 */
[----:B------:R-:W-:Y:S01]  /*144d0*/  F2FP.F16.F32.PACK_AB R4, R124, R101 ;  /* 0x000000657c04723e */ /* 0x000fe200000000ff */
[----:B------:R-:W-:Y:S01]  /*144e0*/  FADD.FTZ R101, R101, R162 ;  /* 0x000000a265657221 */ /* 0x000fe20000010000 */
[----:B------:R-:W-:Y:S01]  /*144f0*/  F2FP.F16.F32.PACK_AB R5, R105, R104 ;  /* 0x000000686905723e */ /* 0x000fe200000000ff */
[----:B------:R-:W-:Y:S01]  /*14500*/  FADD.FTZ R104, R104, R117 ;  /* 0x0000007568687221 */ /* 0x000fe20000010000 */
[----:B------:R-:W-:Y:S01]  /*14510*/  F2FP.F16.F32.PACK_AB R6, R108, R107 ;  /* 0x0000006b6c06723e */ /* 0x000fe200000000ff */
[----:B------:R-:W-:Y:S01]  /*14520*/  FADD.FTZ R124, R124, R101 ;  /* 0x000000657c7c7221 */ /* 0x000fe20000010000 */
[----:B-1----:R-:W-:Y:S01]  /*14530*/  F2FP.F16.F32.PACK_AB R7, R33, R34 ;  /* 0x000000222107723e */ /* 0x002fe200000000ff */
[----:B------:R-:W-:-:S02]  /*14540*/  FADD.FTZ R105, R105, R104 ;  /* 0x0000006869697221 */ /* 0x000fc40000010000 */
[----:B------:R-:W-:Y:S02]  /*14550*/  FADD.FTZ R107, R107, R124 ;  /* 0x0000007c6b6b7221 */ /* 0x000fe40000010000 */
[----:B------:R-:W-:Y:S02]  /*14560*/  FADD.FTZ R34, R34, R105 ;  /* 0x0000006922227221 */ /* 0x000fe40000010000 */
[----:B--2---:R-:W-:Y:S01]  /*14570*/  HMMA.16816.F32 R96, R4, R8, R96 ;  /* 0x000000080460723c */ /* 0x004fe20000001860 */
[----:B------:R-:W-:Y:S01]  /*14580*/  FADD.FTZ R164, R108, R107 ;  /* 0x0000006b6ca47221 */ /* 0x000fe20000010000 */
[----:B------:R-:W-:-:S04]  /*14590*/  FADD.FTZ R163, R33, R34 ;  /* 0x0000002221a37221 */ /* 0x000fc80000010000 */
        /* <DEDUP_REMOVED lines=8> */
[C---:B------:R-:W-:Y:S06]  /*14620*/  HMMA.16816.F32 R40, R4.reuse, R20, R40 ;  /* 0x000000140428723c */ /* 0x040fec0000001828 */
[C---:B------:R-:W-:Y:S06]  /*14630*/  HMMA.16816.F32 R44, R4.reuse, R22, R44 ;  /* 0x00000016042c723c */ /* 0x040fec000000182c */
        /* <DEDUP_REMOVED lines=8> */
[----:B------:R-:W-:-:S15]  /*146c0*/  HMMA.16816.F32 R84, R4, R10, R84 ;  /* 0x0000000a0454723c */ /* 0x000fde0000001854 */
[----:B------:R-:W-:-:S09]  /*146d0*/  NOP ;  /* 0x0000000000007918 */ /* 0x000fd20000000000 */
.L_x_5728:
[----:B------:R-:W-:-:S13]  /*146e0*/  ISETP.GE.AND P0, PT, R156, 0x1, PT ;  /* 0x000000019c00780c */ /* 0x000fda0003f06270 */
[----:B------:R-:W-:Y:S05]  /*146f0*/  @!P0 BRA `(.L_x_5734) ;  /* 0x0000002c00248947 */ /* 0x000fea0003800000 */
[----:B------:R-:W-:Y:S01]  /*14700*/  ULDC UR9, c[0x0][0x250] ;  /* 0x0000940000097ab9 */ /* 0x000fe20000000800 */
[----:B------:R-:W-:Y:S01]  /*14710*/  ULDC UR8, c[0x0][0x248] ;  /* 0x0000920000087ab9 */ /* 0x000fe20000000800 */
[----:B------:R-:W-:Y:S01]  /*14720*/  ULEA UR9, -UR9, URZ, 0x6 ;  /* 0x0000003f09097291 */ /* 0x000fe2000f8e313f */
[----:B------:R-:W-:Y:S01]  /*14730*/  IMAD.MOV.U32 R101, RZ, RZ, R2 ;  /* 0x000000ffff657224 */ /* 0x000fe200078e0002 */
[----:B------:R-:W-:Y:S01]  /*14740*/  ULEA UR8, -UR8, URZ, 0x6 ;  /* 0x0000003f08087291 */ /* 0x000fe2000f8e313f */
[----:B------:R-:W-:Y:S01]  /*14750*/  IMAD.MOV.U32 R0, RZ, RZ, R3 ;  /* 0x000000ffff007224 */ /* 0x000fe200078e0003 */
[----:B------:R-:W-:Y:S02]  /*14760*/  USHF.R.S32.HI UR4, URZ, 0x1f, UR9 ;  /* 0x0000001f3f047899 */ /* 0x000fe40008011409 */
[----:B------:R-:W-:Y:S01]  /*14770*/  MOV R162, UR9 ;  /* 0x0000000900a27c02 */ /* 0x000fe20008000f00 */
[----:B------:R-:W-:-:S03]  /*14780*/  USHF.R.S32.HI UR5, URZ, 0x1f, UR8 ;  /* 0x0000001f3f057899 */ /* 0x000fc60008011408 */
[----:B------:R-:W-:Y:S01]  /*14790*/  MOV R161, UR4 ;  /* 0x0000000400a17c02 */ /* 0x000fe20008000f00 */
[----:B------:R-:W-:-:S08]  /*147a0*/  ULDC UR4, c[0x0][0x2ec] ;  /* 0x0000bb0000047ab9 */ /* 0x000fd00000000800 */
.L_x_5738:
[----:B------:R-:W-:Y:S04]  /*147b0*/  DEPBAR.LE SB0, 0x0 ;  /* 0x000080000000791a */ /* 0x000fe80000000000 */
[----:B------:R-:W-:Y:S01]  /*147c0*/  BAR.SYNC.DEFER_BLOCKING 0x0 ;  /* 0x0000000000007b1d */ /* 0x000fe20000010000 */
[C---:B------:R-:W-:Y:S01]  /*147d0*/  LOP3.LUT P4, RZ, R157.reuse, 0x1, RZ, 0xc0, !PT ;  /* 0x000000019dff7812 */ /* 0x040fe2000788c0ff */
[----:B------:R-:W-:Y:S01]  /*147e0*/  IMAD.MOV.U32 R174, RZ, RZ, R162 ;  /* 0x000000ffffae7224 */ /* 0x000fe200078e00a2 */
[----:B------:R-:W-:Y:S01]  /*147f0*/  LOP3.LUT P2, RZ, R157, 0x2, RZ, 0xc0, !PT ;  /* 0x000000029dff7812 */ /* 0x000fe2000784c0ff */
        /* <DEDUP_REMOVED lines=52> */
[-C--:B-1----:R-:W-:Y:S01]  /*14b40*/  IMAD.WIDE.U32 R174, R9, R4.reuse, RZ ;  /* 0x0000000409ae7225 */ /* 0x082fe200078e00ff */
[----:B------:R-:W-:Y:S05]  /*14b50*/  SHF.R.S32.HI R11, RZ, 0x1f, R9 ;  /* 0x0000001fff0b7819 */ /* 0x000fea0000011409 */
[----:B------:R-:W-:Y:S04]  /*14b60*/  IMAD R6, R11, R4, RZ ;  /* 0x000000040b067224 */ /* 0x000fe800078e02ff */
        /* <DEDUP_REMOVED lines=8> */
.L_x_5735:
[----:B------:R-:W-:Y:S02]  /*14bf0*/  LEA R2, P6, R174, R125, 0x1 ;  /* 0x0000007dae027211 */ /* 0x000fe400078c08ff */
[----:B------:R-:W-:Y:S02]  /*14c00*/  IADD3 R170, P0, R150, R174, RZ ;  /* 0x000000ae96aa7210 */ /* 0x000fe40007f1e0ff */
[--C-:B------:R-:W-:Y:S02]  /*14c10*/  LEA.HI.X R3, R174, R165, R172.reuse, 0x1, P6 ;  /* 0x000000a5ae037211 */ /* 0x100fe400030f0cac */
[CC--:B------:R-:W-:Y:S01]  /*14c20*/  @P4 LEA R178, P5, R170.reuse, R125.reuse, 0x1 ;  /* 0x0000007daab24211 */ /* 0x0c0fe200078a08ff */
[C---:B------:R-:W-:Y:S01]  /*14c30*/  IMAD.X R168, R149.reuse, 0x1, R172, P0 ;  /* 0x0000000195a87824 */ /* 0x040fe200000e06ac */
[----:B------:R-:W-:Y:S01]  /*14c40*/  @P2 LEA R176, P0, R170, R125, 0x1 ;  /* 0x0000007daab02211 */ /* 0x000fe200078008ff */
[----:B------:R-:W-:Y:S01]  /*14c50*/  @!PT LDS RZ, [RZ] ;  /* 0x00000000fffff984 */ /* 0x000fe20000000800 */
[----:B------:R-:W-:Y:S01]  /*14c60*/  @!PT LDS RZ, [RZ] ;  /* 0x00000000fffff984 */ /* 0x000fe20000000800 */
[----:B------:R-:W-:Y:S01]  /*14c70*/  @!PT LDS RZ, [RZ] ;  /* 0x00000000fffff984 */ /* 0x000fe20000000800 */
[----:B------:R1:W-:Y:S01]  /*14c80*/  @P4 LDGSTS.E.BYPASS.LTC128B.128 [R153+0x8000], desc[UR6][R2.64] ;  /* 0x0800000002994fae */ /* 0x0003e2000b901d46 */
[----:B------:R-:W-:Y:S02]  /*14c90*/  IADD3 R166, P1, R150, R170, RZ ;  /* 0x000000aa96a67210 */ /* 0x000fe40007f3e0ff */
[CCC-:B------:R-:W-:Y:S01]  /*14ca0*/  @P4 LEA.HI.X R179, R170.reuse, R165.reuse, R168.reuse, 0x1, P5 ;  /* 0x000000a5aab34211 */ /* 0x1c0fe200028f0ca8 */
[----:B------:R-:W-:Y:S01]  /*14cb0*/  @!P4 STS.128 [R153+0x8000], RZ ;  /* 0x008000ff9900c388 */ /* 0x000fe20000000c00 */
[--C-:B------:R-:W-:Y:S01]  /*14cc0*/  @P2 LEA.HI.X R177, R170, R165, R168.reuse, 0x1, P0 ;  /* 0x000000a5aab12211 */ /* 0x100fe200000f0ca8 */
[C---:B------:R-:W-:Y:S01]  /*14cd0*/  IMAD.X R172, R149.reuse, 0x1, R168, P1 ;  /* 0x0000000195ac7824 */ /* 0x040fe200008e06a8 */
[CC--:B------:R-:W-:Y:S01]  /*14ce0*/  @P4 LEA R182, P6, R166.reuse, R125.reuse, 0x1 ;  /* 0x0000007da6b64211 */ /* 0x0c0fe200078c08ff */
[----:B------:R-:W-:Y:S01]  /*14cf0*/  @!PT LDS RZ, [RZ] ;  /* 0x00000000fffff984 */ /* 0x000fe20000000800 */
[----:B------:R-:W-:Y:S01]  /*14d00*/  @!PT LDS RZ, [RZ] ;  /* 0x00000000fffff984 */ /* 0x000fe20000000800 */
[----:B------:R-:W-:Y:S01]  /*14d10*/  @!PT LDS RZ, [RZ] ;  /* 0x00000000fffff984 */ /* 0x000fe20000000800 */
[----:B------:R1:W-:Y:S01]  /*14d20*/  @P2 LDGSTS.E.BYPASS.LTC128B.128 [R153+0xa000], desc[UR6][R2.64+0x80] ;  /* 0x0a00008002992fae */ /* 0x0003e2000b901d46 */
[C---:B------:R-:W-:Y:S02]  /*14d30*/  @P2 LEA R174, P1, R166.reuse, R125, 0x1 ;  /* 0x0000007da6ae2211 */ /* 0x040fe400078208ff */
[-CC-:B------:R-:W-:Y:S01]  /*14d40*/  @P4 LEA.HI.X R183, R166, R165.reuse, R172.reuse, 0x1, P6 ;  /* 0x000000a5a6b74211 */ /* 0x180fe200030f0cac */
[----:B------:R-:W-:Y:S01]  /*14d50*/  @!P2 STS.128 [R153+0xa000], RZ ;  /* 0x00a000ff9900a388 */ /* 0x000fe20000000c00 */
[----:B------:R-:W-:Y:S02]  /*14d60*/  IADD3 R170, P0, R150, R166, RZ ;  /* 0x000000a696aa7210 */ /* 0x000fe40007f1e0ff */
[--C-:B------:R-:W-:Y:S01]  /*14d70*/  @P2 LEA.HI.X R175, R166, R165, R172.reuse, 0x1, P1 ;  /* 0x000000a5a6af2211 */ /* 0x100fe200008f0cac */
[----:B------:R-:W-:Y:S01]  /*14d80*/  @!PT LDS RZ, [RZ] ;  /* 0x00000000fffff984 */ /* 0x000fe20000000800 */
[----:B------:R-:W-:Y:S01]  /*14d90*/  @!PT LDS RZ, [RZ] ;  /* 0x00000000fffff984 */ /* 0x000fe20000000800 */
[----:B------:R-:W-:Y:S01]  /*14da0*/  @!PT LDS RZ, [RZ] ;  /* 0x00000000fffff984 */ /* 0x000fe20000000800 */
[----:B------:R1:W-:Y:S01]  /*14db0*/  @P4 LDGSTS.E.BYPASS.LTC128B.128 [R153+0x8800], desc[UR6][R178.64] ;  /* 0x08800000b2994fae */ /* 0x0003e2000b901d46 */
[CC--:B------:R-:W-:Y:S01]  /*14dc0*/  @P4 LEA R180, P5, R170.reuse, R125.reuse, 0x1 ;  /* 0x0000007daab44211 */ /* 0x0c0fe200078a08ff */
[----:B------:R-:W-:Y:S01]  /*14dd0*/  IMAD.X R168, R149, 0x1, R172, P0 ;  /* 0x0000000195a87824 */ /* 0x000fe200000e06ac */
[C---:B------:R-:W-:Y:S01]  /*14de0*/  @P2 LEA R184, P0, R170.reuse, R125, 0x1 ;  /* 0x0000007daab82211 */ /* 0x040fe200078008ff */
[----:B------:R-:W-:Y:S03]  /*14df0*/  @!P4 STS.128 [R153+0x8800], RZ ;  /* 0x008800ff9900c388 */ /* 0x000fe60000000c00 */
[CCC-:B------:R-:W-:Y:S01]  /*14e00*/  @P4 LEA.HI.X R181, R170.reuse, R165.reuse, R168.reuse, 0x1, P5 ;  /* 0x000000a5aab54211 */ /* 0x1c0fe200028f0ca8 */
[----:B------:R-:W-:Y:S01]  /*14e10*/  @!PT LDS RZ, [RZ] ;  /* 0x00000000fffff984 */ /* 0x000fe20000000800 */
[----:B------:R-:W-:Y:S01]  /*14e20*/  @!PT LDS RZ, [RZ] ;  /* 0x00000000fffff984 */ /* 0x000fe20000000800 */
[----:B------:R-:W-:Y:S01]  /*14e30*/  @!PT LDS RZ, [RZ] ;  /* 0x00000000fffff984 */ /* 0x000fe20000000800 */
[----:B------:R1:W-:Y:S01]  /*14e40*/  @P2 LDGSTS.E.BYPASS.LTC128B.128 [R153+0xa800], desc[UR6][R176.64+0x80] ;  /* 0x0a800080b0992fae */ /* 0x0003e2000b901d46 */
[----:B------:R-:W-:Y:S01]  /*14e50*/  @P2 LEA.HI.X R185, R170, R165, R168, 0x1, P0 ;  /* 0x000000a5aab92211 */ /* 0x000fe200000f0ca8 */
[----:B------:R-:W-:Y:S01]  /*14e60*/  IMAD.MOV.U32 R165, RZ, RZ, R3 ;  /* 0x000000ffffa57224 */ /* 0x000fe200078e0003 */
[----:B------:R-:W-:Y:S01]  /*14e70*/  ISETP.GE.AND P0, PT, R156, 0x2, PT ;  /* 0x000000029c00780c */ /* 0x000fe20003f06270 */
        /* <DEDUP_REMOVED lines=22> */
[----:B------:R-:W2:Y:S04]  /*14fe0*/  LDSM.16.M88.4 R108, [R145+0x4000] ;  /* 0x00400000916c783b */ /* 0x000ea80000000200 */
[----:B------:R-:W3:Y:S04]  /*14ff0*/  LDSM.16.M88.4 R112, [R145+0x4800] ;  /* 0x004800009170783b */ /* 0x000ee80000000200 */
[----:B------:R-:W4:Y:S04]  /*15000*/  LDSM.16.M88.4 R116, [R145+0x5000] ;  /* 0x005000009174783b */ /* 0x000f280000000200 */
[----:B------:R-:W0:Y:S04]  /*15010*/  LDGDEPBAR ;  /* 0x00000000000079af */ /* 0x000e280000000000 */
[----:B------:R-:W5:Y:S04]  /*15020*/  LDSM.16.M88.4 R120, [R145+0x5800] ;  /* 0x005800009178783b */ /* 0x000f680000000200 */
[----:B------:R-:W-:Y:S01]  /*15030*/  LDSM.16.M88.4 R124, [R134] ;  /* 0x00000000867c783b */ /* 0x000fe20000000200 */
[C---:B--2---:R-:W-:Y:S06]  /*15040*/  HMMA.16816.F32 R4, R104.reuse, R108, RZ ;  /* 0x0000006c6804723c */ /* 0x044fec00000018ff */
[C---:B------:R-:W-:Y:S01]  /*15050*/  HMMA.16816.F32 R8, R104.reuse, R110, RZ ;  /* 0x0000006e6808723c */ /* 0x040fe200000018ff */
[----:B------:R-:W-:Y:S05]  /*15060*/  LDSM.16.M88.4 R108, [R144] ;  /* 0x00000000906c783b */ /* 0x000fea0000000200 */
[C---:B---3--:R-:W-:Y:S06]  /*15070*/  HMMA.16816.F32 R12, R104.reuse, R112, RZ ;  /* 0x00000070680c723c */ /* 0x048fec00000018ff */
[C---:B------:R-:W-:Y:S01]  /*15080*/  HMMA.16816.F32 R16, R104.reuse, R114, RZ ;  /* 0x000000726810723c */ /* 0x040fe200000018ff */
[----:B------:R-:W2:Y:S05]  /*15090*/  LDSM.16.M88.4 R112, [R143] ;  /* 0x000000008f70783b */ /* 0x000eaa0000000200 */
[C---:B----4-:R-:W-:Y:S06]  /*150a0*/  HMMA.16816.F32 R20, R104.reuse, R116, RZ ;  /* 0x000000746814723c */ /* 0x050fec00000018ff */
[C---:B------:R-:W-:Y:S01]  /*150b0*/  HMMA.16816.F32 R24, R104.reuse, R118, RZ ;  /* 0x000000766818723c */ /* 0x040fe200000018ff */
[----:B------:R-:W3:Y:S05]  /*150c0*/  LDSM.16.M88.4 R116, [R135] ;  /* 0x000000008774783b */ /* 0x000eea0000000200 */
[C---:B-----5:R-:W-:Y:S06]  /*150d0*/  HMMA.16816.F32 R28, R104.reuse, R120, RZ ;  /* 0x00000078681c723c */ /* 0x060fec00000018ff */
[----:B------:R-:W-:Y:S01]  /*150e0*/  HMMA.16816.F32 R32, R104, R122, RZ ;  /* 0x0000007a6820723c */ /* 0x000fe200000018ff */
[----:B------:R-:W4:Y:S04]  /*150f0*/  LDSM.16.M88.4 R104, [R133] ;  /* 0x000000008568783b */ /* 0x000f280000000200 */
[----:B------:R-:W-:Y:S01]  /*15100*/  LDSM.16.M88.4 R120, [R139+0x4800] ;  /* 0x004800008b78783b */ /* 0x000fe20000000200 */
[C---:B--2---:R-:W-:Y:S06]  /*15110*/  HMMA.16816.F32 R4, R108.reuse, R112, R4 ;  /* 0x000000706c04723c */ /* 0x044fec0000001804 */
[C---:B------:R-:W-:Y:S01]  /*15120*/  HMMA.16816.F32 R8, R108.reuse, R114, R8 ;  /* 0x000000726c08723c */ /* 0x040fe20000001808 */
[----:B------:R-:W-:Y:S05]  /*15130*/  LDSM.16.M88.4 R112, [R142] ;  /* 0x000000008e70783b */ /* 0x000fea0000000200 */
[C---:B---3--:R-:W-:Y:S06]  /*15140*/  HMMA.16816.F32 R12, R108.reuse, R116, R12 ;  /* 0x000000746c0c723c */ /* 0x048fec000000180c */
[C---:B------:R-:W-:Y:S01]  /*15150*/  HMMA.16816.F32 R16, R108.reuse, R118, R16 ;  /* 0x000000766c10723c */ /* 0x040fe20000001810 */
[----:B------:R-:W2:Y:S05]  /*15160*/  LDSM.16.M88.4 R116, [R139+0x4000] ;  /* 0x004000008b74783b */ /* 0x000eaa0000000200 */
[C---:B------:R-:W-:Y:S06]  /*15170*/  HMMA.16816.F32 R20, R108.reuse, R124, R20 ;  /* 0x0000007c6c14723c */ /* 0x040fec0000001814 */
[C---:B------:R-:W-:Y:S05]  /*15180*/  HMMA.16816.F32 R24, R108.reuse, R126, R24 ;  /* 0x0000007e6c18723c */ /* 0x040fea0000001818 */
[----:B------:R-:W-:Y:S01]  /*15190*/  IMAD.MOV.U32 R125, RZ, RZ, R2 ;  /* 0x000000ffff7d7224 */ /* 0x000fe200078e0002 */
[C---:B----4-:R-:W-:Y:S06]  /*151a0*/  HMMA.16816.F32 R28, R108.reuse, R104, R28 ;  /* 0x000000686c1c723c */ /* 0x050fec000000181c */
[----:B------:R-:W-:Y:S01]  /*151b0*/  HMMA.16816.F32 R32, R108, R106, R32 ;  /* 0x0000006a6c20723c */ /* 0x000fe20000001820 */
[----:B------:R-:W3:Y:S04]  /*151c0*/  LDSM.16.M88.4 R104, [R139+0x5000] ;  /* 0x005000008b68783b */ /* 0x000ee80000000200 */
[----:B------:R-:W4:Y:S01]  /*151d0*/  LDSM.16.M88.4 R108, [R139+0x5800] ;  /* 0x005800008b6c783b */ /* 0x000f220000000200 */
        /* <DEDUP_REMOVED lines=11> */
[----:B------:R-:W3:Y:S04]  /*15290*/  LDSM.16.M88.4 R108, [R132+0x1000] ;  /* 0x00100000846c783b */ /* 0x000ee80000000200 */
[----:B------:R-:W4:Y:S01]  /*152a0*/  LDSM.16.M88.4 R112, [R132+0x1800] ;  /* 0x001800008470783b */ /* 0x000f220000000200 */
        /* <DEDUP_REMOVED lines=18> */
[----:B------:R-:W-:Y:S05]  /*153d0*/  LDSM.16.M88.4 R120, [R130] ;  /* 0x000000008278783b */ /* 0x000fea0000000200 */
[C---:B---3--:R-:W-:Y:S06]  /*153e0*/  HMMA.16816.F32 R20, R108.reuse, R104, R20 ;  /* 0x000000686c14723c */ /* 0x048fec0000001814 */
[C---:B------:R-:W-:Y:S01]  /*153f0*/  HMMA.16816.F32 R24, R108.reuse, R106, R24 ;  /* 0x0000006a6c18723c */ /* 0x040fe20000001818 */
[----:B------:R-:W2:Y:S05]  /*15400*/  LDSM.16.M88.4 R104, [R144+0x2000] ;  /* 0x002000009068783b */ /* 0x000eaa0000000200 */
[C---:B----4-:R-:W-:Y:S06]  /*15410*/  HMMA.16816.F32 R28, R108.reuse, R112, R28 ;  /* 0x000000706c1c723c */ /* 0x050fec000000181c */
[----:B------:R-:W-:Y:S01]  /*15420*/  HMMA.16816.F32 R32, R108, R114, R32 ;  /* 0x000000726c20723c */ /* 0x000fe20000001820 */
[----:B------:R-:W3:Y:S04]  /*15430*/  LDSM.16.M88.4 R108, [R129] ;  /* 0x00000000816c783b */ /* 0x000ee80000000200 */
[----:B------:R-:W4:Y:S01]  /*15440*/  LDSM.16.M88.4 R112, [R128] ;  /* 0x000000008070783b */ /* 0x000f220000000200 */
        /* <DEDUP_REMOVED lines=26> */
[----:B------:R-:W-:Y:S04]  /*155f0*/  DEPBAR.LE SB0, 0x0 ;  /* 0x000080000000791a */ /* 0x000fe80000000000 */
[----:B------:R-:W-:Y:S01]  /*15600*/  BAR.SYNC.DEFER_BLOCKING 0x0 ;  /* 0x0000000000007b1d */ /* 0x000fe20000010000 */
[C---:B--2---:R-:W-:Y:S06]  /*15610*/  HMMA.16816.F32 R4, R104.reuse, R116, R4 ;  /* 0x000000746804723c */ /* 0x044fec0000001804 */
[C---:B------:R-:W-:Y:S06]  /*15620*/  HMMA.16816.F32 R8, R104.reuse, R118, R8 ;  /* 0x000000766808723c */ /* 0x040fec0000001808 */
[C---:B------:R-:W-:Y:S06]  /*15630*/  HMMA.16816.F32 R12, R104.reuse, R120, R12 ;  /* 0x00000078680c723c */ /* 0x040fec000000180c */
[C---:B------:R-:W-:Y:S06]  /*15640*/  HMMA.16816.F32 R16, R104.reuse, R122, R16 ;  /* 0x0000007a6810723c */ /* 0x040fec0000001810 */
[C---:B---3--:R-:W-:Y:S06]  /*15650*/  HMMA.16816.F32 R20, R104.reuse, R108, R20 ;  /* 0x0000006c6814723c */ /* 0x048fec0000001814 */
[C---:B------:R-:W-:Y:S06]  /*15660*/  HMMA.16816.F32 R24, R104.reuse, R110, R24 ;  /* 0x0000006e6818723c */ /* 0x040fec0000001818 */
[C---:B----4-:R-:W-:Y:S06]  /*15670*/  HMMA.16816.F32 R28, R104.reuse, R112, R28 ;  /* 0x00000070681c723c */ /* 0x050fec000000181c */
[----:B------:R-:W-:Y:S01]  /*15680*/  HMMA.16816.F32 R32, R104, R114, R32 ;  /* 0x000000726820723c */ /* 0x000fe20000001820 */
[----:B------:R-:W-:Y:S11]  /*15690*/  @!UPT UIADD3 URZ, URZ, URZ, URZ ;  /* 0x0000003f3f3ff290 */ /* 0x000ff6000fffe03f */
[----:B------:R-:W-:Y:S01]  /*156a0*/  @!UPT UIADD3 URZ, URZ, URZ, URZ ;  /* 0x0000003f3f3ff290 */ /* 0x000fe2000fffe03f */
[----:B-1----:R-:W-:Y:S11]  /*156b0*/  @!P0 BRA `(.L_x_5736) ;  /* 0x0000000800048947 */ /* 0x002ff60003800000 */
[----:B------:R-:W-:Y:S02]  /*156c0*/  MOV R107, UR8 ;  /* 0x00000008006b7c02 */ /* 0x000fe40008000f00 */
[----:B------:R-:W-:Y:S01]  /*156d0*/  MOV R104, UR5 ;  /* 0x0000000500687c02 */ /* 0x000fe20008000f00 */
        /* <DEDUP_REMOVED lines=58> */
[-C--:B---3--:R-:W-:Y:S01]  /*15a80*/  IMAD.WIDE.U32 R110, R107, R2.reuse, R110 ;  /* 0x000000026b6e7225 */ /* 0x088fe200078e006e */
[----:B------:R-:W-:Y:S05]  /*15a90*/  SHF.R.S32.HI R105, RZ, 0x1f, R107 ;  /* 0x0000001fff697819 */ /* 0x000fea000001146b */
[----:B------:R-:W-:Y:S04]  /*15aa0*/  IMAD R104, R105, R2, RZ ;  /* 0x0000000269687224 */ /* 0x000fe800078e02ff */
[----:B------:R-:W-:Y:S01]  /*15ab0*/  IMAD R104, R107, R3, R104 ;  /* 0x000000036b687224 */ /* 0x000fe200078e0268 */
[----:B------:R-:W-:Y:S03]  /*15ac0*/  MOV R107, R110 ;  /* 0x0000006e006b7202 */ /* 0x000fe60000000f00 */
[----:B------:R-:W-:Y:S07]  /*15ad0*/  IMAD.IADD R104, R111, 0x1, R104 ;  /* 0x000000016f687824 */ /* 0x000fee00078e0268 */
.L_x_5737:
[CC--:B------:R-:W-:Y:S02]  /*15ae0*/  LEA R110, P6, R107.reuse, R158.reuse, 0x1 ;  /* 0x0000009e6b6e7211 */ /* 0x0c0fe400078c08ff */
[C---:B------:R-:W-:Y:S02]  /*15af0*/  IADD3 R105, P0, R148.reuse, R107, RZ ;  /* 0x0000006b94697210 */ /* 0x040fe40007f1e0ff */
[--C-:B------:R-:W-:Y:S02]  /*15b00*/  LEA.HI.X R111, R107, R159, R104.reuse, 0x1, P6 ;  /* 0x0000009f6b6f7211 */ /* 0x100fe400030f0c68 */
[-C--:B------:R-:W-:Y:S01]  /*15b10*/  @P4 LEA R108, P5, R105, R158.reuse, 0x1 ;  /* 0x0000009e696c4211 */ /* 0x080fe200078a08ff */
[----:B------:R-:W-:Y:S01]  /*15b20*/  IMAD.X R2, R147, 0x1, R104, P0 ;  /* 0x0000000193027824 */ /* 0x000fe200000e0668 */
[CC--:B------:R-:W-:Y:S01]  /*15b30*/  @P2 LEA R106, P0, R105.reuse, R158.reuse, 0x1 ;  /* 0x0000009e696a2211 */ /* 0x0c0fe200078008ff */
[----:B------:R-:W-:Y:S01]  /*15b40*/  @!PT LDS RZ, [RZ] ;  /* 0x00000000fffff984 */ /* 0x000fe20000000800 */
[----:B------:R-:W-:Y:S01]  /*15b50*/  @!PT LDS RZ, [RZ] ;  /* 0x00000000fffff984 */ /* 0x000fe20000000800 */
[----:B------:R-:W-:Y:S01]  /*15b60*/  @!PT LDS RZ, [RZ] ;  /* 0x00000000fffff984 */ /* 0x000fe20000000800 */
[----:B------:R1:W-:Y:S01]  /*15b70*/  @P4 LDGSTS.E.BYPASS.LTC128B.128 [R153+0x4000], desc[UR6][R110.64] ;  /* 0x040000006e994fae */ /* 0x0003e2000b901d46 */
[C---:B------:R-:W-:Y:S02]  /*15b80*/  IADD3 R3, P1, R148.reuse, R105, RZ ;  /* 0x0000006994037210 */ /* 0x040fe40007f3e0ff */
[CCC-:B------:R-:W-:Y:S01]  /*15b90*/  @P4 LEA.HI.X R109, R105.reuse, R159.reuse, R2.reuse, 0x1, P5 ;  /* 0x0000009f696d4211 */ /* 0x1c0fe200028f0c02 */
[----:B------:R1:W-:Y:S01]  /*15ba0*/  @!P4 STS.128 [R153+0x4000], RZ ;  /* 0x004000ff9900c388 */ /* 0x0003e20000000c00 */
[-CC-:B------:R-:W-:Y:S01]  /*15bb0*/  @P2 LEA.HI.X R107, R105, R159.reuse, R2.reuse, 0x1, P0 ;  /* 0x0000009f696b2211 */ /* 0x180fe200000f0c02 */
[----:B------:R-:W-:Y:S01]  /*15bc0*/  IMAD.X R104, R147, 0x1, R2, P1 ;  /* 0x0000000193687824 */ /* 0x000fe200008e0602 */
        /* <DEDUP_REMOVED lines=8> */
[--C-:B------:R-:W-:Y:S02]  /*15c50*/  @P2 LEA.HI.X R113, R3, R159, R104.reuse, 0x1, P1 ;  /* 0x0000009f03712211 */ /* 0x100fe400008f0c68 */
[----:B------:R-:W-:Y:S01]  /*15c60*/  IADD3 R105, P0, R148, R3, RZ ;  /* 0x0000000394697210 */ /* 0x000fe20007f1e0ff */
[----:B------:R-:W-:Y:S01]  /*15c70*/  @!PT LDS RZ, [RZ] ;  /* 0x00000000fffff984 */ /* 0x000fe20000000800 */
[----:B------:R-:W-:Y:S01]  /*15c80*/  @!PT LDS RZ, [RZ] ;  /* 0x00000000fffff984 */ /* 0x000fe20000000800 */
[----:B------:R-:W-:Y:S01]  /*15c90*/  @!PT LDS RZ, [RZ] ;  /* 0x00000000fffff984 */ /* 0x000fe20000000800 */
[----:B------:R1:W-:Y:S03]  /*15ca0*/  @P4 LDGSTS.E.BYPASS.LTC128B.128 [R153+0x4800], desc[UR6][R108.64] ;  /* 0x048000006c994fae */ /* 0x0003e6000b901d46 */
[-C--:B------:R-:W-:Y:S01]  /*15cb0*/  @P4 LEA R114, P5, R105, R158.reuse, 0x1 ;  /* 0x0000009e69724211 */ /* 0x080fe200078a08ff */
[----:B------:R1:W-:Y:S01]  /*15cc0*/  @!P4 STS.128 [R153+0x4800], RZ ;  /* 0x004800ff9900c388 */ /* 0x0003e20000000c00 */
[----:B------:R-:W-:Y:S01]  /*15cd0*/  IMAD.X R2, R147, 0x1, R104, P0 ;  /* 0x0000000193027824 */ /* 0x000fe200000e0668 */
[C---:B------:R-:W-:Y:S01]  /*15ce0*/  @P2 LEA R118, P0, R105.reuse, R158, 0x1 ;  /* 0x0000009e69762211 */ /* 0x040fe200078008ff */
[----:B------:R-:W-:Y:S01]  /*15cf0*/  IMAD.MOV.U32 R158, RZ, RZ, R110 ;  /* 0x000000ffff9e7224 */ /* 0x000fe200078e006e */
[----:B------:R-:W-:Y:S01]  /*15d00*/  @!PT LDS RZ, [RZ] ;  /* 0x00000000fffff984 */ /* 0x000fe20000000800 */
[----:B------:R-:W-:Y:S01]  /*15d10*/  @!PT LDS RZ, [RZ] ;  /* 0x00000000fffff984 */ /* 0x000fe20000000800 */
[----:B------:R-:W-:Y:S01]  /*15d20*/  @!PT LDS RZ, [RZ] ;  /* 0x00000000fffff984 */ /* 0x000fe20000000800 */
[----:B------:R1:W-:Y:S02]  /*15d30*/  @P2 LDGSTS.E.BYPASS.LTC128B.128 [R153+0x6800], desc[UR6][R106.64+0x80] ;  /* 0x068000806a992fae */ /* 0x0003e4000b901d46 */
[CCC-:B------:R-:W-:Y:S02]  /*15d40*/  @P4 LEA.HI.X R115, R105.reuse, R159.reuse, R2.reuse, 0x1, P5 ;  /* 0x0000009f69734211 */ /* 0x1c0fe400028f0c02 */
        /* <DEDUP_REMOVED lines=24> */
.L_x_5736:
[----:B------:R-:W-:Y:S01]  /*15ed0*/  FMNMX.FTZ R2, R4, R0, !PT ;  /* 0x0000000004027209 */ /* 0x000fe20007810000 */
[----:B-1----:R-:W-:Y:S01]  /*15ee0*/  LDSM.16.MT88.4 R112, [R137+0x8000] ;  /* 0x008000008970783b */ /* 0x002fe20000004200 */
        /* <DEDUP_REMOVED lines=41> */
[C---:B------:R-:W-:Y:S01]  /*16180*/  FMUL.FTZ R122, R3.reuse, UR4 ;  /* 0x00000004037a7c20 */ /* 0x040fe20008410000 */
[----:B------:R-:W-:Y:S02]  /*16190*/  FSETP.NEU.FTZ.AND P0, PT, R3, -INF , PT ;  /* 0xff8000000300780b */ /* 0x000fe40003f1d000 */
[----:B------:R-:W-:Y:S01]  /*161a0*/  FMUL.FTZ R104, R0, UR4 ;  /* 0x0000000400687c20 */ /* 0x000fe20008410000 */
[----:B------:R-:W-:Y:S01]  /*161b0*/  FADD.FTZ R0, -R2, R101 ;  /* 0x0000006502007221 */ /* 0x000fe20000010100 */
[----:B------:R-:W-:Y:S01]  /*161c0*/  FSEL R122, R122, RZ, P0 ;  /* 0x000000ff7a7a7208 */ /* 0x000fe20000000000 */
[----:B------:R-:W-:Y:S01]  /*161d0*/  FMUL.FTZ R121, R2, UR4 ;  /* 0x0000000402797c20 */ /* 0x000fe20008410000 */
[----:B------:R-:W1:Y:S01]  /*161e0*/  MUFU.EX2 R101, R104 ;  /* 0x0000006800657308 */ /* 0x000e620000000800 */
[----:B------:R-:W-:Y:S01]  /*161f0*/  FMUL.FTZ R106, R0, UR4 ;  /* 0x00000004006a7c20 */ /* 0x000fe20008410000 */
[----:B------:R-:W-:Y:S01]  /*16200*/  FSETP.NEU.FTZ.AND P0, PT, R2, -INF , PT ;  /* 0xff8000000200780b */ /* 0x000fe20003f1d000 */
[--C-:B------:R-:W-:Y:S01]  /*16210*/  FFMA.FTZ R120, R4, UR4, -R122.reuse ;  /* 0x0000000404787c23 */ /* 0x100fe2000801087a */
[--C-:B------:R-:W-:Y:S01]  /*16220*/  FFMA.FTZ R5, R5, UR4, -R122.reuse ;  /* 0x0000000405057c23 */ /* 0x100fe2000801087a */
[--C-:B------:R-:W-:Y:S01]  /*16230*/  FFMA.FTZ R116, R9, UR4, -R122.reuse ;  /* 0x0000000409747c23 */ /* 0x100fe2000801087a */
[----:B------:R-:W-:Y:S01]  /*16240*/  FSEL R121, R121, RZ, P0 ;  /* 0x000000ff79797208 */ /* 0x000fe20000000000 */
[--C-:B------:R-:W-:Y:S03]  /*16250*/  FFMA.FTZ R13, R13, UR4, -R122.reuse ;  /* 0x000000040d0d7c23 */ /* 0x100fe6000801087a */
[----:B------:R2:W3:Y:S01]  /*16260*/  MUFU.EX2 R0, R106 ;  /* 0x0000006a00007308 */ /* 0x0004e20000000800 */
        /* <DEDUP_REMOVED lines=16> */
[----:B--2---:R-:W2:Y:S01]  /*16370*/  LDSM.16.MT88.4 R104, [R140+0x8000] ;  /* 0x008000008c68783b */ /* 0x004ea20000004200 */
        /* <DEDUP_REMOVED lines=15> */
[----:B-1----:R-:W-:Y:S01]  /*16470*/  F2FP.F16.F32.PACK_AB R96, R5, R120 ;  /* 0x000000780560723e */ /* 0x002fe200000000ff */
        /* <DEDUP_REMOVED lines=14> */
[----:B------:R-:W1:Y:S01]  /*16560*/  MUFU.EX2 R116, R116 ;  /* 0x0000007400747308 */ /* 0x000e620000000800 */
[----:B---3--:R-:W-:Y:S01]  /*16570*/  F2FP.F16.F32.PACK_AB R97, R6, R119 ;  /* 0x000000770661723e */ /* 0x008fe200000000ff */
        /* <DEDUP_REMOVED lines=13> */
[----:B------:R-:W-:Y:S03]  /*16650*/  FMUL.FTZ R77, R101, R77 ;  /* 0x0000004d654d7220 */ /* 0x000fe60000410000 */
[----:B------:R-:W3:Y:S01]  /*16660*/  MUFU.EX2 R118, R118 ;  /* 0x0000007600767308 */ /* 0x000ee20000000800 */
[----:B-1----:R-:W-:Y:S01]  /*16670*/  F2FP.F16.F32.PACK_AB R98, R116, R7 ;  /* 0x000000077462723e */ /* 0x002fe200000000ff */
[C---:B------:R-:W-:Y:S01]  /*16680*/  FMUL.FTZ R78, R0.reuse, R78 ;  /* 0x0000004e004e7220 */ /* 0x040fe20000410000 */
[C---:B------:R-:W-:Y:S01]  /*16690*/  FMUL.FTZ R79, R0.reuse, R79 ;  /* 0x0000004f004f7220 */ /* 0x040fe20000410000 */
[--C-:B------:R-:W-:Y:S01]  /*166a0*/  FFMA.FTZ R126, R15, UR4, -R121.reuse ;  /* 0x000000040f7e7c23 */ /* 0x100fe20008010879 */
[----:B------:R-:W-:Y:S01]  /*166b0*/  FMUL.FTZ R12, R101, R92 ;  /* 0x0000005c650c7220 */ /* 0x000fe20000410000 */
[C---:B------:R-:W-:Y:S01]  /*166c0*/  FMUL.FTZ R15, R0.reuse, R95 ;  /* 0x0000005f000f7220 */ /* 0x040fe20000410000 */
[--C-:B------:R-:W-:Y:S01]  /*166d0*/  FFMA.FTZ R127, R19, UR4, -R121.reuse ;  /* 0x00000004137f7c23 */ /* 0x100fe20008010879 */
[C---:B------:R-:W-:Y:S01]  /*166e0*/  FMUL.FTZ R80, R101.reuse, R80 ;  /* 0x0000005065507220 */ /* 0x040fe20000410000 */
[C---:B------:R-:W-:Y:S01]  /*166f0*/  FMUL.FTZ R81, R101.reuse, R81 ;  /* 0x0000005165517220 */ /* 0x040fe20000410000 */
[C---:B------:R-:W-:Y:S01]  /*16700*/  FMUL.FTZ R82, R0.reuse, R82 ;  /* 0x0000005200527220 */ /* 0x040fe20000410000 */
[C---:B------:R-:W-:Y:S01]  /*16710*/  FMUL.FTZ R83, R0.reuse, R83 ;  /* 0x0000005300537220 */ /* 0x040fe20000410000 */
[----:B------:R-:W-:Y:S01]  /*16720*/  MUFU.EX2 R123, R123 ;  /* 0x0000007b007b7308 */ /* 0x000fe20000000800 */
[C---:B------:R-:W-:Y:S01]  /*16730*/  FMUL.FTZ R17, R101.reuse, R89 ;  /* 0x0000005965117220 */ /* 0x040fe20000410000 */
[----:B------:R-:W-:Y:S01]  /*16740*/  FMUL.FTZ R19, R0, R91 ;  /* 0x0000005b00137220 */ /* 0x000fe20000410000 */
[C---:B------:R-:W-:Y:S01]  /*16750*/  FMUL.FTZ R84, R101.reuse, R84 ;  /* 0x0000005465547220 */ /* 0x040fe20000410000 */
[----:B------:R-:W-:Y:S01]  /*16760*/  FMUL.FTZ R85, R101, R85 ;  /* 0x0000005565557220 */ /* 0x000fe20000410000 */
[----:B---3--:R-:W-:Y:S01]  /*16770*/  F2FP.F16.F32.PACK_AB R99, R118, R117 ;  /* 0x000000757663723e */ /* 0x008fe200000000ff */
[--C-:B------:R-:W-:Y:S01]  /*16780*/  FFMA.FTZ R166, R24, UR4, -R122.reuse ;  /* 0x0000000418a67c23 */ /* 0x100fe2000801087a */
[--C-:B------:R-:W-:Y:S01]  /*16790*/  FFMA.FTZ R167, R25, UR4, -R122.reuse ;  /* 0x0000000419a77c23 */ /* 0x100fe2000801087a */
[--C-:B------:R-:W-:Y:S01]  /*167a0*/  FFMA.FTZ R169, R26, UR4, -R121.reuse ;  /* 0x000000041aa97c23 */ /* 0x100fe20008010879 */
[--C-:B------:R-:W-:Y:S01]  /*167b0*/  FFMA.FTZ R168, R27, UR4, -R121.reuse ;  /* 0x000000041ba87c23 */ /* 0x100fe20008010879 */
[----:B------:R-:W-:Y:S01]  /*167c0*/  FFMA.FTZ R172, R34, UR4, -R121 ;  /* 0x0000000422ac7c23 */ /* 0x000fe20008010879 */
[----:B------:R-:W-:Y:S01]  /*167d0*/  LDSM.16.MT88.4 R24, [R137+0x9000] ;  /* 0x009000008918783b */ /* 0x000fe20000004200 */
[C---:B--2---:R-:W-:Y:S01]  /*167e0*/  HMMA.16816.F32 R8, R96.reuse, R104, R8 ;  /* 0x000000686008723c */ /* 0x044fe20000001808 */
[----:B------:R-:W-:Y:S04]  /*167f0*/  MUFU.EX2 R124, R124 ;  /* 0x0000007c007c7308 */ /* 0x000fe80000000800 */
[----:B------:R-:W-:Y:S01]  /*16800*/  FFMA.FTZ R170, R32, UR4, -R122 ;  /* 0x0000000420aa7c23 */ /* 0x000fe2000801087a */
[C---:B------:R-:W-:Y:S01]  /*16810*/  HMMA.16816.F32 R36, R96.reuse, R106, R36 ;  /* 0x0000006a6024723c */ /* 0x040fe20000001824 */
[----:B------:R-:W1:Y:S04]  /*16820*/  LDSM.16.MT88.4 R104, [R136+0x8000] ;  /* 0x008000008868783b */ /* 0x000e680000004200 */
[----:B------:R-:W-:Y:S01]  /*16830*/  MUFU.EX2 R127, R127 ;  /* 0x0000007f007f7308 */ /* 0x000fe20000000800 */
[----:B------:R-:W-:Y:S01]  /*16840*/  ISETP.GT.AND P0, PT, R156, 0x1, PT ;  /* 0x000000019c00780c */ /* 0x000fe20003f04270 */
[C---:B------:R-:W-:Y:S01]  /*16850*/  FMUL.FTZ R86, R0.reuse, R86 ;  /* 0x0000005600567220 */ /* 0x040fe20000410000 */
[C---:B------:R-:W-:Y:S03]  /*16860*/  HMMA.16816.F32 R40, R96.reuse, R108, R40 ;  /* 0x0000006c6028723c */ /* 0x040fe60000001828 */
[C---:B------:R-:W-:Y:S03]  /*16870*/  FMUL.FTZ R87, R0.reuse, R87 ;  /* 0x0000005700577220 */ /* 0x040fe60000410000 */
[C---:B------:R-:W-:Y:S01]  /*16880*/  HMMA.16816.F32 R44, R96.reuse, R110, R44 ;  /* 0x0000006e602c723c */ /* 0x040fe2000000182c */
[----:B------:R-:W2:Y:S01]  /*16890*/  LDSM.16.MT88.4 R108, [R140+0xa000] ;  /* 0x00a000008c6c783b */ /* 0x000ea20000004200 */
[----:B------:R-:W-:Y:S03]  /*168a0*/  MUFU.EX2 R166, R166 ;  /* 0x000000a600a67308 */ /* 0x000fe60000000800 */
[----:B------:R-:W-:Y:S01]  /*168b0*/  FFMA.FTZ R120, R101, R164, R120 ;  /* 0x000000a465787223 */ /* 0x000fe20000010078 */
[C---:B------:R-:W-:Y:S06]  /*168c0*/  HMMA.16816.F32 R48, R96.reuse, R112, R48 ;  /* 0x000000706030723c */ /* 0x040fec0000001830 */
[----:B------:R-:W-:Y:S01]  /*168d0*/  MUFU.EX2 R167, R167 ;  /* 0x000000a700a77308 */ /* 0x000fe20000000800 */
[----:B------:R-:W-:Y:S01]  /*168e0*/  FFMA.FTZ R119, R0, R163, R119 ;  /* 0x000000a300777223 */ /* 0x000fe20000010077 */
[C---:B------:R-:W-:Y:S01]  /*168f0*/  HMMA.16816.F32 R52, R96.reuse, R114, R52 ;  /* 0x000000726034723c */ /* 0x040fe20000001834 */
[----:B------:R-:W3:Y:S02]  /*16900*/  LDSM.16.MT88.4 R112, [R138+0xa000] ;  /* 0x00a000008a70783b */ /* 0x000ee40000004200 */
[----:B------:R-:W-:Y:S05]  /*16910*/  FADD.FTZ R120, R5, R120 ;  /* 0x0000007805787221 */ /* 0x000fea0000010000 */
[----:B------:R-:W-:Y:S03]  /*16920*/  MUFU.EX2 R169, R169 ;  /* 0x000000a900a97308 */ /* 0x000fe60000000800 */
[----:B------:R-:W-:Y:S01]  /*16930*/  FADD.FTZ R6, R6, R119 ;  /* 0x0000007706067221 */ /* 0x000fe20000010000 */
[----:B------:R-:W-:Y:S01]  /*16940*/  IADD3 R5, R156, -0x1, RZ ;  /* 0xffffffff9c057810 */ /* 0x000fe20007ffe0ff */
[----:B------:R-:W-:Y:S02]  /*16950*/  FADD.FTZ R7, R7, R120 ;  /* 0x0000007807077221 */ /* 0x000fe40000010000 */
[----:B------:R-:W-:Y:S01]  /*16960*/  FADD.FTZ R117, R117, R6 ;  /* 0x0000000675757221 */ /* 0x000fe20000010000 */
[----:B------:R-:W-:Y:S02]  /*16970*/  MOV R156, R5 ;  /* 0x00000005009c7202 */ /* 0x000fe40000000f00 */
[----:B------:R-:W-:Y:S01]  /*16980*/  MUFU.EX2 R168, R168 ;  /* 0x000000a800a87308 */ /* 0x000fe20000000800 */
[----:B------:R-:W-:Y:S01]  /*16990*/  FADD.FTZ R116, R116, R7 ;  /* 0x0000000774747221 */ /* 0x000fe20000010000 */
[----:B------:R-:W-:Y:S01]  /*169a0*/  FADD.FTZ R118, R118, R117 ;  /* 0x0000007576767221 */ /* 0x000fe20000010000 */
[C---:B-1----:R-:W-:Y:S07]  /*169b0*/  HMMA.16816.F32 R56, R96.reuse, R104, R56 ;  /* 0x000000686038723c */ /* 0x042fee0000001838 */
[----:B------:R-:W-:Y:S01]  /*169c0*/  MUFU.EX2 R170, R170 ;  /* 0x000000aa00aa7308 */ /* 0x000fe20000000800 */
[C---:B------:R-:W-:Y:S01]  /*169d0*/  HMMA.16816.F32 R60, R96.reuse, R106, R60 ;  /* 0x0000006a603c723c */ /* 0x040fe2000000183c */
[----:B------:R-:W1:Y:S05]  /*169e0*/  LDSM.16.MT88.4 R104, [R137+0xa000] ;  /* 0x00a000008968783b */ /* 0x000e6a0000004200 */
[C---:B--2---:R-:W-:Y:S03]  /*169f0*/  HMMA.16816.F32 R64, R96.reuse, R108, R64 ;  /* 0x0000006c6040723c */ /* 0x044fe60000001840 */
[----:B------:R-:W-:Y:S03]  /*16a00*/  MUFU.EX2 R172, R172 ;  /* 0x000000ac00ac7308 */ /* 0x000fe60000000800 */
[C---:B------:R-:W-:Y:S01]  /*16a10*/  HMMA.16816.F32 R68, R96.reuse, R110, R68 ;  /* 0x0000006e6044723c */ /* 0x040fe20000001844 */
[----:B------:R-:W2:Y:S05]  /*16a20*/  LDSM.16.MT88.4 R108, [R136+0xa000] ;  /* 0x00a00000886c783b */ /* 0x000eaa0000004200 */
[C---:B---3--:R-:W-:Y:S01]  /*16a30*/  HMMA.16816.F32 R72, R96.reuse, R112, R72 ;  /* 0x000000706048723c */ /* 0x048fe20000001848 */
[----:B------:R3:W4:Y:S05]  /*16a40*/  MUFU.EX2 R112, R13 ;  /* 0x0000000d00707308 */ /* 0x00072a0000000800 */
[C---:B------:R-:W-:Y:S05]  /*16a50*/  HMMA.16816.F32 R76, R96.reuse, R114, R76 ;  /* 0x00000072604c723c */ /* 0x040fea000000184c */
[----:B------:R5:W-:Y:S01]  /*16a60*/  MUFU.EX2 R114, R126 ;  /* 0x0000007e00727308 */ /* 0x000be20000000800 */
[--C-:B------:R-:W-:Y:S01]  /*16a70*/  FFMA.FTZ R113, R14, UR4, -R121.reuse ;  /* 0x000000040e717c23 */ /* 0x100fe20008010879 */
[----:B------:R-:W-:Y:S01]  /*16a80*/  FMUL.FTZ R14, R0, R94 ;  /* 0x0000005e000e7220 */ /* 0x000fe20000410000 */
[----:B------:R-:W-:Y:S03]  /*16a90*/  FFMA.FTZ R115, R16, UR4, -R122 ;  /* 0x0000000410737c23 */ /* 0x000fe6000801087a */
[C---:B------:R-:W-:Y:S04]  /*16aa0*/  FMUL.FTZ R16, R101.reuse, R88 ;  /* 0x0000005865107220 */ /* 0x040fe80000410000 */
[----:B------:R-:W2:Y:S01]  /*16ab0*/  MUFU.EX2 R113, R113 ;  /* 0x0000007100717308 */ /* 0x000ea20000000800 */
[----:B---3--:R-:W-:Y:S01]  /*16ac0*/  FMUL.FTZ R13, R101, R93 ;  /* 0x0000005d650d7220 */ /* 0x008fe20000410000 */
[----:B----4-:R-:W-:Y:S01]  /*16ad0*/  F2FP.F16.F32.PACK_AB R88, R112, R123 ;  /* 0x0000007b7058723e */ /* 0x010fe200000000ff */
[----:B------:R-:W3:Y:S01]  /*16ae0*/  LDSM.16.MT88.4 R92, [R140+0x8800] ;  /* 0x008800008c5c783b */ /* 0x000ee20000004200 */
[----:B------:R-:W-:Y:S01]  /*16af0*/  FADD.FTZ R123, R123, R116 ;  /* 0x000000747b7b7221 */ /* 0x000fe20000010000 */
[----:B------:R-:W-:Y:S03]  /*16b00*/  MOV R101, R2 ;  /* 0x0000000200657202 */ /* 0x000fe60000000f00 */
[C---:B-1----:R-:W-:Y:S02]  /*16b10*/  HMMA.16816.F32 R12, R96.reuse, R104, R12 ;  /* 0x00000068600c723c */ /* 0x042fe4000000180c */
[----:B------:R-:W1:Y:S01]  /*16b20*/  MUFU.EX2 R115, R115 ;  /* 0x0000007300737308 */ /* 0x000e620000000800 */
[----:B-----5:R-:W-:Y:S01]  /*16b30*/  FFMA.FTZ R126, R18, UR4, -R121 ;  /* 0x00000004127e7c23 */ /* 0x020fe20008010879 */
[----:B------:R-:W-:Y:S01]  /*16b40*/  FMUL.FTZ R18, R0, R90 ;  /* 0x0000005a00127220 */ /* 0x000fe20000410000 */
[----:B------:R-:W-:Y:S01]  /*16b50*/  FADD.FTZ R112, R112, R123 ;  /* 0x0000007b70707221 */ /* 0x000fe20000010000 */
[C---:B------:R-:W-:Y:S01]  /*16b60*/  HMMA.16816.F32 R80, R96.reuse, R106, R80 ;  /* 0x0000006a6050723c */ /* 0x040fe20000001850 */
[----:B------:R-:W4:Y:S05]  /*16b70*/  LDSM.16.MT88.4 R104, [R138+0x8800] ;  /* 0x008800008a68783b */ /* 0x000f2a0000004200 */
[----:B------:R-:W5:Y:S01]  /*16b80*/  MUFU.EX2 R126, R126 ;  /* 0x0000007e007e7308 */ /* 0x000f620000000800 */
[----:B--2---:R-:W-:Y:S01]  /*16b90*/  F2FP.F16.F32.PACK_AB R89, R114, R113 ;  /* 0x000000717259723e */ /* 0x004fe200000000ff */
[C---:B------:R-:W-:Y:S03]  /*16ba0*/  HMMA.16816.F32 R16, R96.reuse, R108, R16 ;  /* 0x0000006c6010723c */ /* 0x040fe60000001810 */
[----:B------:R-:W-:Y:S03]  /*16bb0*/  MOV R0, R3 ;  /* 0x0000000300007202 */ /* 0x000fe60000000f00 */
[----:B------:R-:W-:Y:S01]  /*16bc0*/  HMMA.16816.F32 R84, R96, R110, R84 ;  /* 0x0000006e6054723c */ /* 0x000fe20000001854 */
[----:B------:R-:W2:Y:S04]  /*16bd0*/  LDSM.16.MT88.4 R96, [R137+0x8800] ;  /* 0x008800008960783b */ /* 0x000ea80000004200 */
[----:B-1----:R-:W-:Y:S01]  /*16be0*/  F2FP.F16.F32.PACK_AB R90, R124, R115 ;  /* 0x000000737c5a723e */ /* 0x002fe200000000ff */
[--C-:B------:R-:W-:Y:S01]  /*16bf0*/  FFMA.FTZ R108, R20, UR4, -R122.reuse ;  /* 0x00000004146c7c23 */ /* 0x100fe2000801087a */
[----:B------:R-:W-:Y:S01]  /*16c00*/  FFMA.FTZ R109, R21, UR4, -R122 ;  /* 0x00000004156d7c23 */ /* 0x000fe2000801087a */
[----:B-----5:R-:W-:Y:S03]  /*16c10*/  F2FP.F16.F32.PACK_AB R91, R127, R126 ;  /* 0x0000007e7f5b723e */ /* 0x020fe600000000ff */
[--C-:B------:R-:W-:Y:S01]  /*16c20*/  FFMA.FTZ R110, R22, UR4, -R121.reuse ;  /* 0x00000004166e7c23 */ /* 0x100fe20008010879 */
[----:B------:R-:W-:Y:S01]  /*16c30*/  FFMA.FTZ R111, R23, UR4, -R121 ;  /* 0x00000004176f7c23 */ /* 0x000fe20008010879 */
[----:B------:R-:W-:Y:S01]  /*16c40*/  F2FP.F16.F32.PACK_AB R22, R167, R166 ;  /* 0x000000a6a716723e */ /* 0x000fe200000000ff */
[----:B------:R-:W-:Y:S01]  /*16c50*/  MUFU.EX2 R108, R108 ;  /* 0x0000006c006c7308 */ /* 0x000fe20000000800 */
[----:B------:R-:W-:Y:S01]  /*16c60*/  F2FP.F16.F32.PACK_AB R23, R168, R169 ;  /* 0x000000a9a817723e */ /* 0x000fe200000000ff */
[----:B------:R-:W-:Y:S01]  /*16c70*/  FADD.FTZ R113, R113, R118 ;  /* 0x0000007671717221 */ /* 0x000fe20000010000 */
[C---:B---3--:R-:W-:Y:S07]  /*16c80*/  HMMA.16816.F32 R8, R88.reuse, R92, R8 ;  /* 0x0000005c5808723c */ /* 0x048fee0000001808 */
[----:B------:R-:W1:Y:S01]  /*16c90*/  MUFU.EX2 R109, R109 ;  /* 0x0000006d006d7308 */ /* 0x000e620000000800 */
[C---:B------:R-:W-:Y:S01]  /*16ca0*/  HMMA.16816.F32 R36, R88.reuse, R94, R36 ;  /* 0x0000005e5824723c */ /* 0x040fe20000001824 */
[----:B------:R-:W3:Y:S02]  /*16cb0*/  LDSM.16.MT88.4 R92, [R136+0x8800] ;  /* 0x00880000885c783b */ /* 0x000ee40000004200 */
[----:B------:R-:W-:Y:S03]  /*16cc0*/  FADD.FTZ R113, R114, R113 ;  /* 0x0000007172717221 */ /* 0x000fe60000010000 */
[C---:B----4-:R-:W-:Y:S03]  /*16cd0*/  HMMA.16816.F32 R40, R88.reuse, R104, R40 ;  /* 0x000000685828723c */ /* 0x050fe60000001828 */
[----:B------:R-:W-:Y:S02]  /*16ce0*/  MUFU.EX2 R110, R110 ;  /* 0x0000006e006e7308 */ /* 0x000fe40000000800 */
[----:B------:R-:W-:Y:S01]  /*16cf0*/  FADD.FTZ R115, R115, R112 ;  /* 0x0000007073737221 */ /* 0x000fe20000010000 */
[C---:B------:R-:W-:Y:S01]  /*16d00*/  HMMA.16816.F32 R44, R88.reuse, R106, R44 ;  /* 0x0000006a582c723c */ /* 0x040fe2000000182c */
[----:B------:R-:W4:Y:S06]  /*16d10*/  LDSM.16.MT88.4 R104, [R140+0xa800] ;  /* 0x00a800008c68783b */ /* 0x000f2c0000004200 */
[----:B------:R-:W5:Y:S01]  /*16d20*/  MUFU.EX2 R111, R111 ;  /* 0x0000006f006f7308 */ /* 0x000f620000000800 */
[----:B-1----:R-:W-:Y:S01]  /*16d30*/  F2FP.F16.F32.PACK_AB R20, R109, R108 ;  /* 0x0000006c6d14723e */ /* 0x002fe200000000ff */
[C---:B--2---:R-:W-:Y:S03]  /*16d40*/  HMMA.16816.F32 R48, R88.reuse, R96, R48 ;  /* 0x000000605830723c */ /* 0x044fe60000001830 */
[----:B------:R-:W-:Y:S03]  /*16d50*/  FADD.FTZ R126, R126, R113 ;  /* 0x000000717e7e7221 */ /* 0x000fe60000010000 */
[C---:B------:R-:W-:Y:S01]  /*16d60*/  HMMA.16816.F32 R52, R88.reuse, R98, R52 ;  /* 0x000000625834723c */ /* 0x040fe20000001834 */
[----:B------:R-:W1:Y:S04]  /*16d70*/  LDSM.16.MT88.4 R96, [R138+0xa800] ;  /* 0x00a800008a60783b */ /* 0x000e680000004200 */
[----:B------:R-:W-:Y:S01]  /*16d80*/  FADD.FTZ R115, R124, R115 ;  /* 0x000000737c737221 */ /* 0x000fe20000010000 */
[----:B------:R-:W-:Y:S01]  /*16d90*/  FADD.FTZ R127, R127, R126 ;  /* 0x0000007e7f7f7221 */ /* 0x000fe20000010000 */
[----:B-----5:R-:W-:Y:S04]  /*16da0*/  F2FP.F16.F32.PACK_AB R21, R111, R110 ;  /* 0x0000006e6f15723e */ /* 0x020fe800000000ff */
[----:B------:R-:W-:Y:S01]  /*16db0*/  FADD.FTZ R108, R108, R115 ;  /* 0x000000736c6c7221 */ /* 0x000fe20000010000 */
[----:B------:R-:W-:Y:S03]  /*16dc0*/  FADD.FTZ R110, R110, R127 ;  /* 0x0000007f6e6e7221 */ /* 0x000fe60000010000 */
[----:B------:R-:W-:Y:S01]  /*16dd0*/  FADD.FTZ R109, R109, R108 ;  /* 0x0000006c6d6d7221 */ /* 0x000fe20000010000 */
[----:B------:R-:W-:Y:S01]  /*16de0*/  FADD.FTZ R110, R111, R110 ;  /* 0x0000006e6f6e7221 */ /* 0x000fe20000010000 */
[C---:B---3--:R-:W-:Y:S03]  /*16df0*/  HMMA.16816.F32 R56, R88.reuse, R92, R56 ;  /* 0x0000005c5838723c */ /* 0x048fe60000001838 */
[----:B------:R-:W-:Y:S01]  /*16e00*/  FADD.FTZ R166, R166, R109 ;  /* 0x0000006da6a67221 */ /* 0x000fe20000010000 */
[----:B------:R-:W-:Y:S02]  /*16e10*/  FADD.FTZ R169, R169, R110 ;  /* 0x0000006ea9a97221 */ /* 0x000fe40000010000 */
[C---:B------:R-:W-:Y:S01]  /*16e20*/  HMMA.16816.F32 R60, R88.reuse, R94, R60 ;  /* 0x0000005e583c723c */ /* 0x040fe2000000183c */
[----:B------:R-:W2:Y:S04]  /*16e30*/  LDSM.16.MT88.4 R92, [R137+0xa800] ;  /* 0x00a80000895c783b */ /* 0x000ea80000004200 */
[----:B------:R-:W-:Y:S01]  /*16e40*/  FADD.FTZ R167, R167, R166 ;  /* 0x000000a6a7a77221 */ /* 0x000fe20000010000 */
[C---:B----4-:R-:W-:Y:S05]  /*16e50*/  HMMA.16816.F32 R64, R88.reuse, R104, R64 ;  /* 0x000000685840723c */ /* 0x050fea0000001840 */
[----:B------:R-:W-:Y:S01]  /*16e60*/  FADD.FTZ R169, R168, R169 ;  /* 0x000000a9a8a97221 */ /* 0x000fe20000010000 */
[C---:B------:R-:W-:Y:S01]  /*16e70*/  HMMA.16816.F32 R68, R88.reuse, R106, R68 ;  /* 0x0000006a5844723c */ /* 0x040fe20000001844 */
[----:B------:R-:W3:Y:S05]  /*16e80*/  LDSM.16.MT88.4 R104, [R136+0xa800] ;  /* 0x00a800008868783b */ /* 0x000eea0000004200 */
        /* <DEDUP_REMOVED lines=8> */
[----:B------:R-:W3:Y:S04]  /*16f10*/  LDSM.16.MT88.4 R88, [R136+0x9000] ;  /* 0x009000008858783b */ /* 0x000ee80000004200 */
[--C-:B------:R-:W-:Y:S01]  /*16f20*/  FFMA.FTZ R104, R28, UR4, -R122.reuse ;  /* 0x000000041c687c23 */ /* 0x100fe2000801087a */
[C---:B-1----:R-:W-:Y:S05]  /*16f30*/  HMMA.16816.F32 R8, R20.reuse, R96, R8 ;  /* 0x000000601408723c */ /* 0x042fea0000001808 */
[--C-:B------:R-:W-:Y:S01]  /*16f40*/  FFMA.FTZ R105, R29, UR4, -R122.reuse ;  /* 0x000000041d697c23 */ /* 0x100fe2000801087a */
[C---:B------:R-:W-:Y:S01]  /*16f50*/  HMMA.16816.F32 R36, R20.reuse, R98, R36 ;  /* 0x000000621424723c */ /* 0x040fe20000001824 */
[----:B------:R-:W-:Y:S04]  /*16f60*/  MUFU.EX2 R104, R104 ;  /* 0x0000006800687308 */ /* 0x000fe80000000800 */
[--C-:B------:R-:W-:Y:S01]  /*16f70*/  FFMA.FTZ R106, R30, UR4, -R121.reuse ;  /* 0x000000041e6a7c23 */ /* 0x100fe20008010879 */
[--C-:B------:R-:W-:Y:S01]  /*16f80*/  FFMA.FTZ R107, R31, UR4, -R121.reuse ;  /* 0x000000041f6b7c23 */ /* 0x100fe20008010879 */
[----:B------:R-:W-:Y:S01]  /*16f90*/  FFMA.FTZ R121, R35, UR4, -R121 ;  /* 0x0000000423797c23 */ /* 0x000fe20008010879 */
[----:B------:R-:W-:Y:S03]  /*16fa0*/  LDSM.16.MT88.4 R28, [R140+0x9800] ;  /* 0x009800008c1c783b */ /* 0x000fe60000004200 */
[----:B------:R-:W1:Y:S01]  /*16fb0*/  MUFU.EX2 R105, R105 ;  /* 0x0000006900697308 */ /* 0x000e620000000800 */
[----:B------:R-:W-:Y:S04]  /*16fc0*/  FFMA.FTZ R122, R33, UR4, -R122 ;  /* 0x00000004217a7c23 */ /* 0x000fe8000801087a */
[----:B------:R-:W-:Y:S01]  /*16fd0*/  LDSM.16.MT88.4 R32, [R137+0x9800] ;  /* 0x009800008920783b */ /* 0x000fe20000004200 */
[C---:B--2---:R-:W-:Y:S04]  /*16fe0*/  HMMA.16816.F32 R40, R20.reuse, R92, R40 ;  /* 0x0000005c1428723c */ /* 0x044fe80000001828 */
[----:B------:R-:W-:Y:S02]  /*16ff0*/  MUFU.EX2 R106, R106 ;  /* 0x0000006a006a7308 */ /* 0x000fe40000000800 */
[C---:B------:R-:W-:Y:S01]  /*17000*/  HMMA.16816.F32 R44, R20.reuse, R94, R44 ;  /* 0x0000005e142c723c */ /* 0x040fe2000000182c */
[----:B------:R-:W2:Y:S07]  /*17010*/  LDSM.16.MT88.4 R92, [R140+0xb000] ;  /* 0x00b000008c5c783b */ /* 0x000eae0000004200 */
[----:B------:R-:W4:Y:S01]  /*17020*/  MUFU.EX2 R107, R107 ;  /* 0x0000006b006b7308 */ /* 0x000f220000000800 */
[C---:B------:R-:W-:Y:S09]  /*17030*/  HMMA.16816.F32 R48, R20.reuse, R24, R48 ;  /* 0x000000181430723c */ /* 0x040ff20000001830 */
[----:B------:R-:W5:Y:S01]  /*17040*/  MUFU.EX2 R171, R122 ;  /* 0x0000007a00ab7308 */ /* 0x000f620000000800 */
[C---:B------:R-:W-:Y:S01]  /*17050*/  HMMA.16816.F32 R52, R20.reuse, R26, R52 ;  /* 0x0000001a1434723c */ /* 0x040fe20000001834 */
[----:B------:R-:W1:Y:S05]  /*17060*/  LDSM.16.MT88.4 R24, [R138+0xb000] ;  /* 0x00b000008a18783b */ /* 0x000e6a0000004200 */
[C---:B---3--:R-:W-:Y:S03]  /*17070*/  HMMA.16816.F32 R56, R20.reuse, R88, R56 ;  /* 0x000000581438723c */ /* 0x048fe60000001838 */
[----:B------:R-:W3:Y:S03]  /*17080*/  MUFU.EX2 R121, R121 ;  /* 0x0000007900797308 */ /* 0x000ee60000000800 */
[C---:B------:R-:W-:Y:S01]  /*17090*/  HMMA.16816.F32 R60, R20.reuse, R90, R60 ;  /* 0x0000005a143c723c */ /* 0x040fe2000000183c */
[----:B------:R-:W4:Y:S05]  /*170a0*/  LDSM.16.MT88.4 R88, [R137+0xb000] ;  /* 0x00b000008958783b */ /* 0x000f2a0000004200 */
[C---:B--2---:R-:W-:Y:S06]  /*170b0*/  HMMA.16816.F32 R64, R20.reuse, R92, R64 ;  /* 0x0000005c1440723c */ /* 0x044fec0000001840 */
[C---:B------:R-:W-:Y:S01]  /*170c0*/  HMMA.16816.F32 R68, R20.reuse, R94, R68 ;  /* 0x0000005e1444723c */ /* 0x040fe20000001844 */
[----:B------:R-:W2:Y:S05]  /*170d0*/  LDSM.16.MT88.4 R92, [R136+0xb000] ;  /* 0x00b00000885c783b */ /* 0x000eaa0000004200 */
[C---:B-1----:R-:W-:Y:S06]  /*170e0*/  HMMA.16816.F32 R72, R20.reuse, R24, R72 ;  /* 0x000000181448723c */ /* 0x042fec0000001848 */
[C---:B------:R-:W-:Y:S01]  /*170f0*/  HMMA.16816.F32 R76, R20.reuse, R26, R76 ;  /* 0x0000001a144c723c */ /* 0x040fe2000000184c */
[----:B------:R-:W1:Y:S05]  /*17100*/  LDSM.16.MT88.4 R24, [R138+0x9800] ;  /* 0x009800008a18783b */ /* 0x000e6a0000004200 */
[C---:B----4-:R-:W-:Y:S06]  /*17110*/  HMMA.16816.F32 R12, R20.reuse, R88, R12 ;  /* 0x00000058140c723c */ /* 0x050fec000000180c */
[C---:B------:R-:W-:Y:S06]  /*17120*/  HMMA.16816.F32 R80, R20.reuse, R90, R80 ;  /* 0x0000005a1450723c */ /* 0x040fec0000001850 */
[C---:B--2---:R-:W-:Y:S06]  /*17130*/  HMMA.16816.F32 R16, R20.reuse, R92, R16 ;  /* 0x0000005c1410723c */ /* 0x044fec0000001810 */
[----:B------:R-:W-:Y:S07]  /*17140*/  HMMA.16816.F32 R84, R20, R94, R84 ;  /* 0x0000005e1454723c */ /* 0x000fee0000001854 */
[----:B------:R-:W-:Y:S01]  /*17150*/  F2FP.F16.F32.PACK_AB R20, R105, R104 ;  /* 0x000000686914723e */ /* 0x000fe200000000ff */
[----:B------:R-:W-:Y:S03]  /*17160*/  FADD.FTZ R104, R104, R167 ;  /* 0x000000a768687221 */ /* 0x000fe60000010000 */
[----:B------:R-:W-:Y:S01]  /*17170*/  F2FP.F16.F32.PACK_AB R21, R107, R106 ;  /* 0x0000006a6b15723e */ /* 0x000fe200000000ff */
[----:B------:R-:W-:Y:S01]  /*17180*/  FADD.FTZ R106, R106, R169 ;  /* 0x000000a96a6a7221 */ /* 0x000fe20000010000 */
[----:B-----5:R-:W-:Y:S01]  /*17190*/  F2FP.F16.F32.PACK_AB R22, R171, R170 ;  /* 0x000000aaab16723e */ /* 0x020fe200000000ff */
        /* <DEDUP_REMOVED lines=12> */
[C---:B------:R-:W-:Y:S01]  /*17260*/  HMMA.16816.F32 R44, R20.reuse, R26, R44 ;  /* 0x0000001a142c723c */ /* 0x040fe2000000182c */
[----:B------:R-:W1:Y:S05]  /*17270*/  LDSM.16.MT88.4 R24, [R138+0xb800] ;  /* 0x00b800008a18783b */ /* 0x000e6a0000004200 */
[C---:B------:R-:W-:Y:S06]  /*17280*/  HMMA.16816.F32 R48, R20.reuse, R32, R48 ;  /* 0x000000201430723c */ /* 0x040fec0000001830 */
[C---:B------:R-:W-:Y:S01]  /*17290*/  HMMA.16816.F32 R52, R20.reuse, R34, R52 ;  /* 0x000000221434723c */ /* 0x040fe20000001834 */
[----:B------:R-:W4:Y:S05]  /*172a0*/  LDSM.16.MT88.4 R32, [R137+0xb800] ;  /* 0x00b800008920783b */ /* 0x000f2a0000004200 */
[C---:B--2---:R-:W-:Y:S06]  /*172b0*/  HMMA.16816.F32 R56, R20.reuse, R8, R56 ;  /* 0x000000081438723c */ /* 0x044fec0000001838 */
[C---:B------:R-:W-:Y:S01]  /*172c0*/  HMMA.16816.F32 R60, R20.reuse, R10, R60 ;  /* 0x0000000a143c723c */ /* 0x040fe2000000183c */
[----:B------:R-:W2:Y:S05]  /*172d0*/  LDSM.16.MT88.4 R8, [R136+0xb800] ;  /* 0x00b800008808783b */ /* 0x000eaa0000004200 */
[C---:B---3--:R-:W-:Y:S06]  /*172e0*/  HMMA.16816.F32 R64, R20.reuse, R28, R64 ;  /* 0x0000001c1440723c */ /* 0x048fec0000001840 */
[C---:B------:R-:W-:Y:S06]  /*172f0*/  HMMA.16816.F32 R68, R20.reuse, R30, R68 ;  /* 0x0000001e1444723c */ /* 0x040fec0000001844 */
[C---:B-1----:R-:W-:Y:S06]  /*17300*/  HMMA.16816.F32 R72, R20.reuse, R24, R72 ;  /* 0x000000181448723c */ /* 0x042fec0000001848 */
[C---:B------:R-:W-:Y:S06]  /*17310*/  HMMA.16816.F32 R76, R20.reuse, R26, R76 ;  /* 0x0000001a144c723c */ /* 0x040fec000000184c */
[C---:B----4-:R-:W-:Y:S06]  /*17320*/  HMMA.16816.F32 R92, R20.reuse, R32, R12 ;  /* 0x00000020145c723c */ /* 0x050fec000000180c */
[C---:B------:R-:W-:Y:S06]  /*17330*/  HMMA.16816.F32 R80, R20.reuse, R34, R80 ;  /* 0x000000221450723c */ /* 0x040fec0000001850 */
[C---:B--2---:R-:W-:Y:S06]  /*17340*/  HMMA.16816.F32 R88, R20.reuse, R8, R16 ;  /* 0x000000081458723c */ /* 0x044fec0000001810 */
[----:B------:R-:W-:Y:S01]  /*17350*/  HMMA.16816.F32 R84, R20, R10, R84 ;  /* 0x0000000a1454723c */ /* 0x000fe20000001854 */
[----:B------:R-:W-:Y:S11]  /*17360*/  @!UPT UIADD3 URZ, URZ, URZ, URZ ;  /* 0x0000003f3f3ff290 */ /* 0x000ff6000fffe03f */
[----:B------:R-:W-:Y:S01]  /*17370*/  @!UPT UIADD3 URZ, URZ, URZ, URZ ;  /* 0x0000003f3f3ff290 */ /* 0x000fe2000fffe03f */
[----:B------:R-:W-:Y:S11]  /*17380*/  @P0 BRA `(.L_x_5738) ;  /* 0xffffffd400080947 */ /* 0x000ff6000383ffff */
.L_x_5734:
[----:B------:R-:W1:Y:S01]  /*17390*/  SHFL.BFLY PT, R5, R164, 0x2, 0x1f ;  /* 0x0c401f00a4057f89 */ /* 0x000e6200000e0000 */
[----:B------:R-:W-:Y:S01]  /*173a0*/  MOV R6, 0x3f800000 ;  /* 0x3f80000000067802 */ /* 0x000fe20000000f00 */
[----:B------:R-:W2:Y:S01]  /*173b0*/  S2UR UR4, SR_CgaCtaId ;  /* 0x00000000000479c3 */ /* 0x000ea20000008800 */
[----:B------:R-:W-:Y:S01]  /*173c0*/  MOV R7, 0x3f800000 ;  /* 0x3f80000000077802 */ /* 0x000fe20000000f00 */
[----:B------:R-:W3:Y:S01]  /*173d0*/  SHFL.BFLY PT, R0, R163, 0x2, 0x1f ;  /* 0x0c401f00a3007f89 */ /* 0x000ee200000e0000 */
[----:B------:R-:W-:Y:S01]  /*173e0*/  UMOV UR5, 0x400 ;  /* 0x0000040000057882 */ /* 0x000fe20000000000 */
[----:B-1----:R-:W-:Y:S01]  /*173f0*/  FADD.FTZ R8, R5, R164 ;  /* 0x000000a405087221 */ /* 0x002fe20000010000 */
[----:B--2---:R-:W-:Y:S01]  /*17400*/  ULEA UR4, UR4, UR5, 0x18 ;  /* 0x0000000504047291 */ /* 0x004fe2000f8ec03f */
[----:B---3--:R-:W-:-:S03]  /*17410*/  FADD.FTZ R9, R0, R163 ;  /* 0x000000a300097221 */ /* 0x008fc60000010000 */
[----:B------:R-:W1:Y:S04]  /*17420*/  SHFL.BFLY PT, R5, R8, 0x1, 0x1f ;  /* 0x0c201f0008057f89 */ /* 0x000e6800000e0000 */
[----:B------:R-:W2:Y:S01]  /*17430*/  SHFL.BFLY PT, R4, R9, 0x1, 0x1f ;  /* 0x0c201f0009047f89 */ /* 0x000ea200000e0000 */
[----:B------:R-:W3:Y:S01]  /*17440*/  S2R R0, SR_TID.X ;  /* 0x0000000000007919 */ /* 0x000ee20000002100 */
[----:B-1----:R-:W-:Y:S01]  /*17450*/  FADD.FTZ R5, R8, R5 ;  /* 0x0000000508057221 */ /* 0x002fe20000010000 */
[----:B--2---:R-:W-:-:S04]  /*17460*/  FADD.FTZ R4, R9, R4 ;  /* 0x0000000409047221 */ /* 0x004fc80000010000 */
[----:B------:R-:W-:Y:S02]  /*17470*/  FSETP.NE.FTZ.AND P4, PT, R5, RZ, PT ;  /* 0x000000ff0500720b */ /* 0x000fe40003f95000 */
[----:B------:R-:W-:Y:S02]  /*17480*/  FSETP.NE.FTZ.AND P3, PT, R4, RZ, PT ;  /* 0x000000ff0400720b */ /* 0x000fe40003f75000 */
[----:B---3--:R-:W-:-:S09]  /*17490*/  SHF.R.S32.HI R9, RZ, 0x1f, R0 ;  /* 0x0000001fff097819 */ /* 0x008fd20000011400 */
        /* <DEDUP_REMOVED lines=36> */
[C---:B--2---:R-:W-:Y:S01]  /*176e0*/  FMUL.FTZ R99, R7.reuse, R99 ;  /* 0x0000006307637220 */ /* 0x044fe20000410000 */
[C---:B------:R-:W-:Y:S01]  /*176f0*/  FMUL.FTZ R98, R7.reuse, R98 ;  /* 0x0000006207627220 */ /* 0x040fe20000410000 */
[C---:B------:R-:W-:Y:S01]  /*17700*/  FMUL.FTZ R39, R7.reuse, R39 ;  /* 0x0000002707277220 */ /* 0x040fe20000410000 */
[--C-:B------:R-:W-:Y:S01]  /*17710*/  SHF.R.S32.HI R11, RZ, 0x2, R6.reuse ;  /* 0x00000002ff0b7819 */ /* 0x100fe20000011406 */
[C---:B------:R-:W-:Y:S01]  /*17720*/  FMUL.FTZ R38, R7.reuse, R38 ;  /* 0x0000002607267220 */ /* 0x040fe20000410000 */
[----:B------:R-:W-:Y:S01]  /*17730*/  SHF.R.S32.HI R8, RZ, 0x1f, R6 ;  /* 0x0000001fff087819 */ /* 0x000fe20000011406 */
[C---:B------:R-:W-:Y:S01]  /*17740*/  FMUL.FTZ R43, R7.reuse, R43 ;  /* 0x0000002b072b7220 */ /* 0x040fe20000410000 */
[C---:B------:R-:W-:Y:S01]  /*17750*/  FMUL.FTZ R42, R7.reuse, R42 ;  /* 0x0000002a072a7220 */ /* 0x040fe20000410000 */
[C---:B------:R-:W-:Y:S01]  /*17760*/  FMUL.FTZ R47, R7.reuse, R47 ;  /* 0x0000002f072f7220 */ /* 0x040fe20000410000 */
[----:B------:R-:W-:Y:S01]  /*17770*/  LEA.HI R8, R8, R11, RZ, 0x3 ;  /* 0x0000000b08087211 */ /* 0x000fe200078f18ff */
[C---:B------:R-:W-:Y:S01]  /*17780*/  FMUL.FTZ R46, R7.reuse, R46 ;  /* 0x0000002e072e7220 */ /* 0x040fe20000410000 */
[C---:B------:R-:W-:Y:S01]  /*17790*/  FMUL.FTZ R51, R7.reuse, R51 ;  /* 0x0000003307337220 */ /* 0x040fe20000410000 */
[C---:B------:R-:W-:Y:S01]  /*177a0*/  FMUL.FTZ R50, R7.reuse, R50 ;  /* 0x0000003207327220 */ /* 0x040fe20000410000 */
[----:B------:R-:W-:Y:S01]  /*177b0*/  LOP3.LUT R8, R8, 0xfffffff8, RZ, 0xc0, !PT ;  /* 0xfffffff808087812 */ /* 0x000fe200078ec0ff */
[C---:B------:R-:W-:Y:S01]  /*177c0*/  FMUL.FTZ R55, R7.reuse, R55 ;  /* 0x0000003707377220 */ /* 0x040fe20000410000 */
[C---:B------:R-:W-:Y:S01]  /*177d0*/  FMUL.FTZ R54, R7.reuse, R54 ;  /* 0x0000003607367220 */ /* 0x040fe20000410000 */
[----:B------:R-:W-:Y:S01]  /*177e0*/  FMUL.FTZ R59, R7, R59 ;  /* 0x0000003b073b7220 */ /* 0x000fe20000410000 */
        /* <DEDUP_REMOVED lines=21> */
[----:B------:R-:W1:Y:S01]  /*17940*/  @P3 MUFU.LG2 R4, R4 ;  /* 0x0000000400043308 */ /* 0x000e620000000c00 */
[----:B------:R-:W-:Y:S01]  /*17950*/  LOP3.LUT R7, R6, 0x3ffffffc, RZ, 0xc0, !PT ;  /* 0x3ffffffc06077812 */ /* 0x000fe200078ec0ff */
[----:B---3--:R-:W-:Y:S01]  /*17960*/  @P4 FMUL.FTZ R12, R5, 0.69314718246459960938 ;  /* 0x3f317218050c4820 */ /* 0x008fe20000410000 */
[----:B------:R-:W-:-:S02]  /*17970*/  SHF.L.U32 R10, R8, 0x6, RZ ;  /* 0x00000006080a7819 */ /* 0x000fc400000006ff */
[----:B------:R-:W-:Y:S02]  /*17980*/  SHF.R.S32.HI R6, RZ, 0x5, R9 ;  /* 0x00000005ff067819 */ /* 0x000fe40000011409 */
[----:B------:R-:W-:Y:S02]  /*17990*/  IADD3 R7, -R7, R0, RZ ;  /* 0x0000000007077210 */ /* 0x000fe40007ffe1ff */
[----:B------:R-:W-:Y:S02]  /*179a0*/  LOP3.LUT R10, R10, 0x1c0, RZ, 0xc0, !PT ;  /* 0x000001c00a0a7812 */ /* 0x000fe400078ec0ff */
[----:B------:R-:W-:Y:S02]  /*179b0*/  LOP3.LUT R11, R8, 0x1, RZ, 0xc0, !PT ;  /* 0x00000001080b7812 */ /* 0x000fe400078ec0ff */
[----:B------:R-:W-:Y:S02]  /*179c0*/  LEA R7, R6, R7, 0x9 ;  /* 0x0000000706077211 */ /* 0x000fe400078e48ff */
[----:B------:R-:W-:-:S02]  /*179d0*/  LEA.HI R10, R10, R10, RZ, 0x1d ;  /* 0x0000000a0a0a7211 */ /* 0x000fc400078fe8ff */
[----:B------:R-:W-:Y:S01]  /*179e0*/  ISETP.NE.U32.AND P0, PT, R11, 0x1, PT ;  /* 0x000000010b00780c */ /* 0x000fe20003f05070 */
[----:B-1----:R-:W-:Y:S01]  /*179f0*/  @P3 FMUL.FTZ R5, R4, 0.69314718246459960938 ;  /* 0x3f31721804053820 */ /* 0x002fe20000410000 */
        /* <DEDUP_REMOVED lines=25> */
[----:B------:R-:W-:Y:S01]  /*17b90*/  F2FP.F16.F32.PACK_AB R48, R49, R48 ;  /* 0x000000303130723e */ /* 0x000fe200000000ff */
[----:B------:R-:W1:Y:S01]  /*17ba0*/  @P4 LDC R8, c[0x0][0x2e8] ;  /* 0x0000ba00ff084b82 */ /* 0x000e620000000800 */
        /* <DEDUP_REMOVED lines=44> */
[----:B-1----:R-:W-:-:S03]  /*17e70*/  @P4 FFMA.FTZ R10, R3, R8, R12 ;  /* 0x00000008030a4223 */ /* 0x002fc6000001000c */
[----:B------:R1:W-:Y:S04]  /*17e80*/  STS [R13+0x2000], R72 ;  /* 0x002000480d007388 */ /* 0x0003e80000000800 */
[----:B------:R1:W-:Y:S04]  /*17e90*/  STS [R13+0x2400], R74 ;  /* 0x0024004a0d007388 */ /* 0x0003e80000000800 */
[----:B------:R1:W-:Y:S04]  /*17ea0*/  STS [R15+0x2000], R76 ;  /* 0x0020004c0f007388 */ /* 0x0003e80000000800 */
[----:B------:R1:W-:Y:S01]  /*17eb0*/  STS [R15+0x2400], R78 ;  /* 0x0024004e0f007388 */ /* 0x0003e20000000800 */
[----:B--2---:R-:W2:Y:S03]  /*17ec0*/  @P3 LDC R7, c[0x0][0x2e8] ;  /* 0x0000ba00ff073b82 */ /* 0x004ea60000000800 */
[----:B------:R1:W-:Y:S04]  /*17ed0*/  STS [R17+0x2000], R92 ;  /* 0x0020005c11007388 */ /* 0x0003e80000000800 */
[----:B------:R1:W-:Y:S01]  /*17ee0*/  STS [R17+0x2400], R94 ;  /* 0x0024005e11007388 */ /* 0x0003e20000000800 */
[----:B---3--:R-:W-:-:S03]  /*17ef0*/  MOV R11, 0x7f800000 ;  /* 0x7f800000000b7802 */ /* 0x008fc60000000f00 */
[----:B------:R1:W-:Y:S04]  /*17f00*/  STS [R19+0x2000], R80 ;  /* 0x0020005013007388 */ /* 0x0003e80000000800 */
[----:B------:R1:W-:Y:S04]  /*17f10*/  STS [R19+0x2400], R82 ;  /* 0x0024005213007388 */ /* 0x0003e80000000800 */
[----:B------:R1:W-:Y:S04]  /*17f20*/  STS [R21+0x2000], R88 ;  /* 0x0020005815007388 */ /* 0x0003e80000000800 */
[----:B------:R1:W-:Y:S01]  /*17f30*/  STS [R21+0x2400], R90 ;  /* 0x0024005a15007388 */ /* 0x0003e20000000800 */
[----:B--2---:R-:W-:-:S03]  /*17f40*/  @P3 FFMA.FTZ R11, R2, R7, R5 ;  /* 0x00000007020b3223 */ /* 0x004fc60000010005 */
[----:B------:R1:W-:Y:S04]  /*17f50*/  STS [R23+0x2000], R84 ;  /* 0x0020005417007388 */ /* 0x0003e80000000800 */
[----:B------:R1:W-:Y:S01]  /*17f60*/  STS [R23+0x2400], R86 ;  /* 0x0024005617007388 */ /* 0x0003e20000000800 */
[----:B------:R-:W-:Y:S05]  /*17f70*/  @!P0 BRA `(.L_x_5739) ;  /* 0x0000000000248947 */ /* 0x000fea0003800000 */
[----:B------:R-:W2:Y:S01]  /*17f80*/  S2R R7, SR_CTAID.Y ;  /* 0x0000000000077919 */ /* 0x000ea20000002600 */
[----:B------:R-:W2:Y:S01]  /*17f90*/  LDC R2, c[0x0][0x2c4] ;  /* 0x0000b100ff027b82 */ /* 0x000ea20000000800 */
[----:B------:R-:W-:Y:S01]  /*17fa0*/  ISETP.NE.AND P0, PT, R152, -0x1, PT ;  /* 0xffffffff9800780c */ /* 0x000fe20003f05270 */
[----:B------:R-:W3:Y:S06]  /*17fb0*/  S2R R20, SR_CTAID.Z ;  /* 0x0000000000147919 */ /* 0x000eec0000002700 */
[----:B------:R-:W3:Y:S01]  /*17fc0*/  LDC R3, c[0x0][0x2e4] ;  /* 0x0000b900ff037b82 */ /* 0x000ee20000000800 */
[----:B--2---:R-:W-:-:S05]  /*17fd0*/  IMAD R5, R7, R2, RZ ;  /* 0x0000000207057224 */ /* 0x004fca00078e02ff */
[----:B------:R-:W-:-:S05]  /*17fe0*/  SEL R2, R5, R152, !P0 ;  /* 0x0000009805027207 */ /* 0x000fca0004000000 */
[----:B---3--:R-:W-:Y:S01]  /*17ff0*/  IMAD R2, R20, R3, R2 ;  /* 0x0000000314027224 */ /* 0x008fe200078e0202 */
[----:B------:R-:W-:Y:S06]  /*18000*/  BRA `(.L_x_5740) ;  /* 0x0000000000187947 */ /* 0x000fec0003800000 */
.L_x_5739:
[----:B------:R-:W2:Y:S01]  /*18010*/  S2R R20, SR_CTAID.Z ;  /* 0x0000000000147919 */ /* 0x000ea20000002700 */
[----:B------:R-:W2:Y:S01]  /*18020*/  LDC R3, c[0x0][0x270] ;  /* 0x00009c00ff037b82 */ /* 0x000ea20000000800 */
[----:B------:R-:W2:Y:S07]  /*18030*/  S2R R7, SR_CTAID.Y ;  /* 0x0000000000077919 */ /* 0x000eae0000002600 */
[----:B------:R-:W3:Y:S01]  /*18040*/  LDC R2, c[0x0][0x2c4] ;  /* 0x0000b100ff027b82 */ /* 0x000ee20000000800 */
[----:B--2---:R-:W-:-:S04]  /*18050*/  IMAD R3, R7, R3, R20 ;  /* 0x0000000307037224 */ /* 0x004fc800078e0214 */
[----:B---3--:R-:W-:-:S07]  /*18060*/  IMAD R2, R3, R2, RZ ;  /* 0x0000000203027224 */ /* 0x008fce00078e02ff */
.L_x_5740:
[----:B------:R-:W-:Y:S01]  /*18070*/  LOP3.LUT R9, R9, 0xffffffe0, RZ, 0xc0, !PT ;  /* 0xffffffe009097812 */ /* 0x000fe200078ec0ff */
[----:B------:R-:W2:Y:S01]  /*18080*/  S2R R8, SR_TID.X ;  /* 0x0000000000087919 */ /* 0x000ea20000002100 */
[----:B------:R-:W-:Y:S01]  /*18090*/  SHF.R.S32.HI R3, RZ, 0x1f, R6 ;  /* 0x0000001fff037819 */ /* 0x000fe20000011406 */
[----:B------:R-:W-:Y:S02]  /*180a0*/  BSSY B0, `(.L_x_5741) ;  /* 0x0000017000007945 */ /* 0x000fe40003800000 */
[----:B------:R-:W-:Y:S01]  /*180b0*/  IMAD.IADD R9, R0, 0x1, -R9 ;  /* 0x0000000100097824 */ /* 0x000fe200078e0a09 */
[----:B------:R-:W-:Y:S01]  /*180c0*/  LEA.HI R3, R3, R6, RZ, 0x2 ;  /* 0x0000000603037211 */ /* 0x000fe200078f10ff */
[----:B------:R-:W-:Y:S03]  /*180d0*/  BAR.SYNC.DEFER_BLOCKING 0x0 ;  /* 0x0000000000007b1d */ /* 0x000fe60000010000 */
[----:B------:R-:W-:-:S02]  /*180e0*/  LOP3.LUT P0, RZ, R9, 0x3, RZ, 0xc0, !PT ;  /* 0x0000000309ff7812 */ /* 0x000fc4000780c0ff */
[----:B------:R-:W-:-:S05]  /*180f0*/  LOP3.LUT R3, R3, 0xffffffc, RZ, 0xc0, !PT ;  /* 0x0ffffffc03037812 */ /* 0x000fca00078ec0ff */
[----:B------:R-:W-:-:S04]  /*18100*/  IMAD.IADD R3, R6, 0x1, -R3 ;  /* 0x0000000106037824 */ /* 0x000fc800078e0a03 */
[----:B------:R-:W-:Y:S02]  /*18110*/  IMAD R160, R3, 0x10, R160 ;  /* 0x0000001003a07824 */ /* 0x000fe400078e02a0 */
[----:B------:R-:W-:Y:S05]  /*18120*/  @P0 BRA `(.L_x_5742) ;  /* 0x0000000000380947 */ /* 0x000fea0003800000 */
[----:B------:R-:W3:Y:S01]  /*18130*/  S2R R3, SR_CTAID.X ;  /* 0x0000000000037919 */ /* 0x000ee20000002500 */
[----:B------:R-:W-:Y:S01]  /*18140*/  ULDC.64 UR4, c[0x0][0x2b0] ;  /* 0x0000ac0000047ab9 */ /* 0x000fe20000000a00 */
[C---:B---3--:R-:W-:Y:S02]  /*18150*/  IMAD R9, R3.reuse, 0x40, R2 ;  /* 0x0000004003097824 */ /* 0x048fe400078e0202 */
[----:B------:R-:W-:Y:S02]  /*18160*/  IMAD R3, R3, -0x40, R151 ;  /* 0xffffffc003037824 */ /* 0x000fe400078e0297 */
[C---:B------:R-:W-:Y:S01]  /*18170*/  VIADD R2, R160.reuse, 0x8 ;  /* 0x00000008a0027836 */ /* 0x040fe20000000000 */
[----:B------:R-:W-:Y:S02]  /*18180*/  SHF.R.S32.HI R5, RZ, 0x1f, R9 ;  /* 0x0000001fff057819 */ /* 0x000fe40000011409 */
[----:B------:R-:W-:Y:S02]  /*18190*/  IADD3 R0, P0, R160, R9, RZ ;  /* 0x00000009a0007210 */ /* 0x000fe40007f1e0ff */
[----:B------:R-:W-:-:S02]  /*181a0*/  ISETP.GE.AND P1, PT, R2, R3, PT ;  /* 0x000000030200720c */ /* 0x000fc40003f26270 */
[C---:B------:R-:W-:Y:S02]  /*181b0*/  ISETP.GE.AND P2, PT, R160.reuse, R3, PT ;  /* 0x00000003a000720c */ /* 0x040fe40003f46270 */
[----:B------:R-:W-:Y:S02]  /*181c0*/  LEA.HI.X.SX32 R5, R160, R5, 0x1, P0 ;  /* 0x00000005a0057211 */ /* 0x000fe400000f0eff */
[----:B------:R-:W-:-:S04]  /*181d0*/  LEA R2, P0, R0, UR4, 0x2 ;  /* 0x0000000400027c11 */ /* 0x000fc8000f8010ff */
[----:B------:R-:W-:-:S05]  /*181e0*/  LEA.HI.X R3, R0, UR5, R5, 0x2, P0 ;  /* 0x0000000500037c11 */ /* 0x000fca00080f1405 */
[----:B------:R3:W-:Y:S04]  /*181f0*/  @!P2 STG.E desc[UR6][R2.64], R10 ;  /* 0x0000000a0200a986 */ /* 0x0007e8000c101906 */
[----:B------:R3:W-:Y:S02]  /*18200*/  @!P1 STG.E desc[UR6][R2.64+0x20], R11 ;  /* 0x0000200b02009986 */ /* 0x0007e4000c101906 */
.L_x_5742:
[----:B------:R-:W-:Y:S05]  /*18210*/  BSYNC B0 ;  /* 0x0000000000007941 */ /* 0x000fea0003800000 */
.L_x_5741:
[----:B------:R-:W4:Y:S01]  /*18220*/  S2UR UR5, SR_CTAID.X ;  /* 0x00000000000579c3 */ /* 0x000f220000002500 */
[----:B--2---:R-:W-:Y:S01]  /*18230*/  SHF.R.S32.HI R9, RZ, 0x1f, R8 ;  /* 0x0000001fff097819 */ /* 0x004fe20000011408 */
[----:B------:R-:W-:Y:S01]  /*18240*/  BSSY B0, `(.L_x_5743) ;  /* 0x0000037000007945 */ /* 0x000fe20003800000 */
[----:B-1----:R-:W-:Y:S02]  /*18250*/  SHF.R.S32.HI R13, RZ, 0x1f, R7 ;  /* 0x0000001fff0d7819 */ /* 0x002fe40000011407 */
[----:B------:R-:W-:Y:S02]  /*18260*/  LEA.HI R0, R9, R8, RZ, 0x3 ;  /* 0x0000000809007211 */ /* 0x000fe400078f18ff */
[----:B------:R-:W-:Y:S01]  /*18270*/  ISETP.NE.AND P0, PT, R152, -0x1, PT ;  /* 0xffffffff9800780c */ /* 0x000fe20003f05270 */
[----:B---3--:R-:W1:Y:S01]  /*18280*/  LDC.64 R2, c[0x0][0x290] ;  /* 0x0000a400ff027b82 */ /* 0x008e620000000a00 */
[----:B------:R-:W-:Y:S01]  /*18290*/  SHF.R.S32.HI R0, RZ, 0x3, R0 ;  /* 0x00000003ff007819 */ /* 0x000fe20000011400 */
[----:B------:R2:W3:Y:S01]  /*182a0*/  LDS.128 R8, [R153+0x1800] ;  /* 0x0018000099087984 */ /* 0x0004e20000000c00 */
[----:B------:R-:W-:-:S03]  /*182b0*/  MOV R12, R102 ;  /* 0x00000066000c7202 */ /* 0x000fc60000000f00 */
[----:B------:R-:W-:Y:S02]  /*182c0*/  VIADD R6, R0, 0x10 ;  /* 0x0000001000067836 */ /* 0x000fe40000000000 */
[----:B------:R-:W5:Y:S01]  /*182d0*/  LDC.64 R4, c[0x0][0x298] ;  /* 0x0000a600ff047b82 */ /* 0x000f620000000a00 */
[----:B----4-:R-:W-:-:S04]  /*182e0*/  USHF.L.U32 UR5, UR5, 0x6, URZ ;  /* 0x0000000605057899 */ /* 0x010fc8000800063f */
[----:B------:R-:W-:Y:S02]  /*182f0*/  USHF.R.S32.HI UR4, URZ, 0x1f, UR5 ;  /* 0x0000001f3f047899 */ /* 0x000fe40008011405 */
[----:B------:R-:W-:Y:S02]  /*18300*/  VIADD R151, R151, -UR5 ;  /* 0x8000000597977c36 */ /* 0x000fe40008000000 */
[----:B-1----:R-:W-:-:S03]  /*18310*/  IMAD.WIDE.U32 R16, R7, R2, RZ ;  /* 0x0000000207107225 */ /* 0x002fc600078e00ff */
[----:B------:R-:W-:Y:S01]  /*18320*/  ISETP.GE.AND P5, PT, R6, R151, PT ;  /* 0x000000970600720c */ /* 0x000fe20003fa6270 */
[----:B------:R-:W-:Y:S01]  /*18330*/  IMAD R6, R13, R2, RZ ;  /* 0x000000020d067224 */ /* 0x000fe200078e02ff */
[----:B------:R-:W-:Y:S01]  /*18340*/  SHF.R.S32.HI R13, RZ, 0x1f, R102 ;  /* 0x0000001fff0d7819 */ /* 0x000fe20000011466 */
[----:B-----5:R-:W-:-:S04]  /*18350*/  IMAD.WIDE.U32 R14, R152, R4, RZ ;  /* 0x00000004980e7225 */ /* 0x020fc800078e00ff */
[----:B------:R-:W-:Y:S01]  /*18360*/  IMAD R3, R7, R3, R6 ;  /* 0x0000000307037224 */ /* 0x000fe200078e0206 */
[----:B------:R-:W-:Y:S01]  /*18370*/  SEL R2, R16, R14, !P0 ;  /* 0x0000000e10027207 */ /* 0x000fe20004000000 */
[----:B------:R-:W-:Y:S01]  /*18380*/  IMAD.WIDE.U32 R12, R4, UR5, R12 ;  /* 0x00000005040c7c25 */ /* 0x000fe2000f8e000c */
[----:B------:R-:W-:-:S03]  /*18390*/  SHF.R.S32.HI R7, RZ, 0x1f, R20 ;  /* 0x0000001fff077819 */ /* 0x000fc60000011414 */
[----:B------:R-:W-:Y:S02]  /*183a0*/  IMAD R6, R4, UR4, RZ ;  /* 0x0000000404067c24 */ /* 0x000fe4000f8e02ff */
[----:B------:R-:W-:Y:S02]  /*183b0*/  IMAD R152, R152, R5, R15 ;  /* 0x0000000598987224 */ /* 0x000fe400078e020f */
[----:B------:R-:W-:Y:S01]  /*183c0*/  @!P0 IMAD.IADD R152, R17, 0x1, R3 ;  /* 0x0000000111988824 */ /* 0x000fe200078e0203 */
[----:B------:R-:W-:Y:S01]  /*183d0*/  IADD3 R12, P0, R2, R12, RZ ;  /* 0x0000000c020c7210 */ /* 0x000fe20007f1e0ff */
[----:B------:R-:W-:Y:S01]  /*183e0*/  IMAD R3, R5, UR5, R6 ;  /* 0x0000000505037c24 */ /* 0x000fe2000f8e0206 */
[----:B------:R-:W-:Y:S01]  /*183f0*/  ULDC.64 UR4, c[0x0][0x2a0] ;  /* 0x0000a80000047ab9 */ /* 0x000fe20000000a00 */
[----:B------:R2:W1:Y:S01]  /*18400*/  LDS.128 R16, [R153] ;  /* 0x0000000099107984 */ /* 0x0004620000000c00 */
[----:B------:R-:W-:Y:S01]  /*18410*/  IMAD R7, R7, UR4, RZ ;  /* 0x0000000407077c24 */ /* 0x000fe2000f8e02ff */
[C---:B------:R-:W-:Y:S01]  /*18420*/  IADD3 R6, R0.reuse, 0x20, RZ ;  /* 0x0000002000067810 */ /* 0x040fe20007ffe0ff */
[----:B------:R-:W-:Y:S01]  /*18430*/  VIADD R2, R0, 0x30 ;  /* 0x0000003000027836 */ /* 0x000fe20000000000 */
[----:B------:R-:W-:Y:S01]  /*18440*/  IADD3.X R13, R152, R13, R3, P0, !PT ;  /* 0x0000000d980d7210 */ /* 0x000fe200007fe403 */
[----:B------:R-:W-:Y:S01]  /*18450*/  IMAD R25, R20, UR5, R7 ;  /* 0x0000000514197c24 */ /* 0x000fe2000f8e0207 */
[----:B------:R-:W-:-:S02]  /*18460*/  ISETP.GE.AND P0, PT, R0, R151, PT ;  /* 0x000000970000720c */ /* 0x000fc40003f06270 */
[-C--:B------:R-:W-:Y:S01]  /*18470*/  ISETP.GE.AND P4, PT, R6, R151.reuse, PT ;  /* 0x000000970600720c */ /* 0x080fe20003f86270 */
[----:B------:R-:W-:Y:S01]  /*18480*/  IMAD.WIDE.U32 R20, R20, UR4, R12 ;  /* 0x0000000414147c25 */ /* 0x000fe2000f8e000c */
[----:B------:R-:W-:Y:S01]  /*18490*/  ISETP.GE.AND P3, PT, R2, R151, PT ;  /* 0x000000970200720c */ /* 0x000fe20003f66270 */
[----:B------:R2:W4:Y:S01]  /*184a0*/  LDS.128 R12, [R153+0x2000] ;  /* 0x00200000990c7984 */ /* 0x0005220000000c00 */
[----:B------:R-:W-:Y:S02]  /*184b0*/  SHF.R.S32.HI R3, RZ, 0x1f, R0 ;  /* 0x0000001fff037819 */ /* 0x000fe40000011400 */
[----:B------:R-:W-:-:S05]  /*184c0*/  IADD3 R25, R25, R21, RZ ;  /* 0x0000001519197210 */ /* 0x000fca0007ffe0ff */
[----:B---3--:R-:W-:Y:S05]  /*184d0*/  @P0 BRA `(.L_x_5744) ;  /* 0x0000000000340947 */ /* 0x008fea0003800000 */
        /* <DEDUP_REMOVED lines=13> */
.L_x_5744:
[----:B------:R-:W-:Y:S05]  /*185b0*/  BSYNC B0 ;  /* 0x0000000000007941 */ /* 0x000fea0003800000 */
.L_x_5743:
        /* <DEDUP_REMOVED lines=20> */
.L_x_5746:
[----:B------:R-:W-:Y:S05]  /*18700*/  BSYNC B0 ;  /* 0x0000000000007941 */ /* 0x000fea0003800000 */
.L_x_5745:
        /* <DEDUP_REMOVED lines=20> */
.L_x_5748:
[----:B------:R-:W-:Y:S05]  /*18850*/  BSYNC B0 ;  /* 0x0000000000007941 */ /* 0x000fea0003800000 */
.L_x_5747:
        /* <DEDUP_REMOVED lines=20> */
.L_x_5749:
        /* <DEDUP_REMOVED lines=14> */
.L_x_8406:


//--------------------- .text._ZN5flash24flash_fwd_splitkv_kernelI23Flash_fwd_kernel_traitsILi128ELi64ELi64ELi4ELb0ELb0EN7cutlass6half_tE19Flash_kernel_traitsILi128ELi64ELi64ELi4ES3_EELb1ELb0ELb0ELb0ELb0ELb1ELb0ELb1EEEvNS_16Flash_fwd_paramsE --------------------------
	.section	.text._ZN5flash24flash_fwd_splitkv_kernelI23Flash_fwd_kernel_traitsILi128ELi64ELi64ELi4ELb0ELb0EN7cutlass6half_tE19Flash_kernel_traitsILi128ELi64ELi64ELi4ES3_EELb1ELb0ELb0ELb0ELb0ELb1ELb0ELb1EEEvNS_16Flash_fwd_paramsE,"ax",@progbits
	.align	128
        .global         _ZN5flash24flash_fwd_splitkv_kernelI23Flash_fwd_kernel_traitsILi128ELi64ELi64ELi4ELb0ELb0EN7cutlass6half_tE19Flash_kernel_traitsILi128ELi64ELi64ELi4ES3_EELb1ELb0ELb0ELb0ELb0ELb1ELb0ELb1EEEvNS_16Flash_fwd_paramsE
        .type           _ZN5flash24flash_fwd_splitkv_kernelI23Flash_fwd_kernel_traitsILi128ELi64ELi64ELi4ELb0ELb0EN7cutlass6half_tE19Flash_kernel_traitsILi128ELi64ELi64ELi4ES3_EELb1ELb0ELb0ELb0ELb0ELb1ELb0ELb1EEEvNS_16Flash_fwd_paramsE,@function
        .size           _ZN5flash24flash_fwd_splitkv_kernelI23Flash_fwd_kernel_traitsILi128ELi64ELi64ELi4ELb0ELb0EN7cutlass6half_tE19Flash_kernel_traitsILi128ELi64ELi64ELi4ES3_EELb1ELb0ELb0ELb0ELb0ELb1ELb0ELb1EEEvNS_16Flash_fwd_paramsE,(.L_x_8407 - _ZN5flash24flash_fwd_splitkv_kernelI23Flash_fwd_kernel_traitsILi128ELi64ELi64ELi4ELb0ELb0EN7cutlass6half_tE19Flash_kernel_traitsILi128ELi64ELi64ELi4ES3_EELb1ELb0ELb0ELb0ELb0ELb1ELb0ELb1EEEvNS_16Flash_fwd_paramsE)
        .other          _ZN5flash24flash_fwd_splitkv_kernelI23Flash_fwd_kernel_traitsILi128ELi64ELi64ELi4ELb0ELb0EN7cutlass6half_tE19Flash_kernel_traitsILi128ELi64ELi64ELi4ES3_EELb1ELb0ELb0ELb0ELb0ELb1ELb0ELb1EEEvNS_16Flash_fwd_paramsE,@"STO_CUDA_ENTRY STV_DEFAULT"
_ZN5flash24flash_fwd_splitkv_kernelI23Flash_fwd_kernel_traitsILi128ELi64ELi64ELi4ELb0ELb0EN7cutlass6half_tE19Flash_kernel_traitsILi128ELi64ELi64ELi4ES3_EELb1ELb0ELb0ELb0ELb0ELb1ELb0ELb1EEEvNS_16Flash_fwd_paramsE:
.text._ZN5flash24flash_fwd_splitkv_kernelI23Flash_fwd_kernel_traitsILi128ELi64ELi64ELi4ELb0ELb0EN7cutlass6half_tE19Flash_kernel_traitsILi128ELi64ELi64ELi4ES3_EELb1ELb0ELb0ELb0ELb0ELb1ELb0ELb1EEEvNS_16Flash_fwd_paramsE:
        /* <DEDUP_REMOVED lines=40> */
.L_x_5750:
[----:B------:R-:W1:Y:S02]  /*0280*/  LDC R61, c[0x0][0x2c8] ;  /* 0x0000b200ff3d7b82 */ /* 0x000e640000000800 */
.L_x_5751:
        /* <DEDUP_REMOVED lines=94> */
.L_x_5754:
[----:B------:R-:W-:Y:S05]  /*0870*/  BSYNC B0 ;  /* 0x0000000000007941 */ /* 0x000fea0003800000 */
.L_x_5753:
        /* <DEDUP_REMOVED lines=19> */
.L_x_5756:
[----:B------:R-:W-:Y:S05]  /*09b0*/  BSYNC B0 ;  /* 0x0000000000007941 */ /* 0x000fea0003800000 */
.L_x_5755:
        /* <DEDUP_REMOVED lines=20> */
.L_x_5758:
[----:B------:R-:W-:Y:S05]  /*0b00*/  BSYNC B0 ;  /* 0x0000000000007941 */ /* 0x000fea0003800000 */
.L_x_5757:
        /* <DEDUP_REMOVED lines=19> */
.L_x_5760:
[----:B------:R-:W-:Y:S05]  /*0c40*/  BSYNC B0 ;  /* 0x0000000000007941 */ /* 0x000fea0003800000 */
.L_x_5759:
        /* <DEDUP_REMOVED lines=15> */
.L_x_5752:
        /* <DEDUP_REMOVED lines=22> */
.L_x_5761:
        /* <DEDUP_REMOVED lines=82> */
.L_x_5762:
        /* <DEDUP_REMOVED lines=49> */
.L_x_5764:
        /* <DEDUP_REMOVED lines=32> */
.L_x_5763:
        /* <DEDUP_REMOVED lines=40> */
[----:B------:R-:W-:-:S02]  /*1b50*/  LOP3.LUT R53, R52, 0xffffffe0, RZ, 0xc0, !PT ;  /* 0xffffffe034357812 */ /* 0x000fc400078ec0ff */
[----:B------:R-:W-:Y:S01]  /*1b60*/  SHF.R.S32.HI R121, RZ, 0x1, R118 ;  /* 0x00000001ff797819 */ /* 0x000fe20000011476 */
[----:B------:R-:W-:Y:S01]  /*1b70*/  @!P0 IMAD R14, R9, R6, RZ ;  /* 0x00000006090e8224 */ /* 0x000fe200078e02ff */
[----:B------:R-:W-:Y:S01]  /*1b80*/  @!P0 MOV R10, R28 ;  /* 0x0000001c000a8202 */ /* 0x000fe20000000f00 */
[----:B------:R-:W-:Y:S01]  /*1b90*/  IMAD.SHL.U32 R6, R12, 0x8, RZ ;  /* 0x000000080c067824 */ /* 0x000fe200078e00ff */
[----:B------:R-:W-:Y:S01]  /*1ba0*/  SHF.L.U64.HI R147, R140, 0x4, R141 ;  /* 0x000000048c937819 */ /* 0x000fe2000001028d */
        /* <DEDUP_REMOVED lines=37> */
[----:B------:R-:W-:Y:S01]  /*1e00*/  SHF.R.S32.HI R108, RZ, 0x1f, R117 ;  /* 0x0000001fff6c7819 */ /* 0x000fe20000011475 */
        /* <DEDUP_REMOVED lines=9> */
[----:B------:R-:W-:-:S04]  /*1ea0*/  IMAD.WIDE.U32 R106, R106, R138, R20 ;  /* 0x0000008a6a6a7225 */ /* 0x000fc800078e0014 */
        /* <DEDUP_REMOVED lines=143> */
.L_x_5834:
        /* <DEDUP_REMOVED lines=19> */
.L_x_5767:
[----:B------:R-:W-:Y:S05]  /*28d0*/  BSYNC B0 ;  /* 0x0000000000007941 */ /* 0x000fea0003800000 */
.L_x_5766:
        /* <DEDUP_REMOVED lines=12> */
.L_x_5769:
[----:B------:R-:W-:Y:S05]  /*29a0*/  BSYNC B0 ;  /* 0x0000000000007941 */ /* 0x000fea0003800000 */
.L_x_5768:
        /* <DEDUP_REMOVED lines=12> */
.L_x_5771:
[----:B------:R-:W-:Y:S05]  /*2a70*/  BSYNC B0 ;  /* 0x0000000000007941 */ /* 0x000fea0003800000 */
.L_x_5770:
        /* <DEDUP_REMOVED lines=16> */
.L_x_5773:
[----:B------:R-:W-:Y:S05]  /*2b80*/  BSYNC B0 ;  /* 0x0000000000007941 */ /* 0x000fea0003800000 */
.L_x_5772:
        /* <DEDUP_REMOVED lines=65> */
.L_x_5779:
[----:B------:R-:W-:Y:S05]  /*2fa0*/  BSYNC B0 ;  /* 0x0000000000007941 */ /* 0x000fea0003800000 */
.L_x_5778:
        /* <DEDUP_REMOVED lines=52> */
.L_x_5777:
[----:B------:R-:W-:Y:S05]  /*32f0*/  BSYNC B1 ;  /* 0x0000000000017941 */ /* 0x000fea0003800000 */
.L_x_5776:
        /* <DEDUP_REMOVED lines=66> */
.L_x_5783:
[----:B------:R-:W-:Y:S05]  /*3720*/  BSYNC B0 ;  /* 0x0000000000007941 */ /* 0x000fea0003800000 */
.L_x_5782:
        /* <DEDUP_REMOVED lines=54> */
.L_x_5781:
[----:B------:R-:W-:Y:S05]  /*3a90*/  BSYNC B1 ;  /* 0x0000000000017941 */ /* 0x000fea0003800000 */
.L_x_5780:
        /* <DEDUP_REMOVED lines=66> */
.L_x_5787:
[----:B------:R-:W-:Y:S05]  /*3ec0*/  BSYNC B0 ;  /* 0x0000000000007941 */ /* 0x000fea0003800000 */
.L_x_5786:
        /* <DEDUP_REMOVED lines=54> */
.L_x_5785:
[----:B------:R-:W-:Y:S05]  /*4230*/  BSYNC B1 ;  /* 0x0000000000017941 */ /* 0x000fea0003800000 */
.L_x_5784:
        /* <DEDUP_REMOVED lines=71> */
.L_x_5791:
[----:B------:R-:W-:Y:S05]  /*46b0*/  BSYNC B0 ;  /* 0x0000000000007941 */ /* 0x000fea0003800000 */
.L_x_5790:
        /* <DEDUP_REMOVED lines=54> */
.L_x_5789:
[----:B------:R-:W-:Y:S05]  /*4a20*/  BSYNC B1 ;  /* 0x0000000000017941 */ /* 0x000fea0003800000 */
.L_x_5788:
        /* <DEDUP_REMOVED lines=9> */
.L_x_5775:
        /* <DEDUP_REMOVED lines=97> */
.L_x_5798:
[----:B------:R-:W-:Y:S05]  /*50d0*/  BSYNC B0 ;  /* 0x0000000000007941 */ /* 0x000fea0003800000 */
.L_x_5797:
[----:B-----5:R1:W-:Y:S02]  /*50e0*/  STG.E.128 desc[UR6][R82.64], R32 ;  /* 0x0000002052007986 */ /* 0x0203e4000c101d06 */
.L_x_5796:
[----:B------:R-:W-:Y:S05]  /*50f0*/  BSYNC B1 ;  /* 0x0000000000017941 */ /* 0x000fea0003800000 */
.L_x_5795:
        /* <DEDUP_REMOVED lines=95> */
.L_x_5800:
[----:B------:R-:W-:Y:S05]  /*56f0*/  BSYNC B0 ;  /* 0x0000000000007941 */ /* 0x000fea0003800000 */
.L_x_5799:
[----:B-----5:R1:W-:Y:S02]  /*5700*/  STG.E.128 desc[UR6][R82.64+0x80], R32 ;  /* 0x0000802052007986 */ /* 0x0203e4000c101d06 */
.L_x_5794:
[----:B------:R-:W-:Y:S05]  /*5710*/  BSYNC B2 ;  /* 0x0000000000027941 */ /* 0x000fea0003800000 */
.L_x_5793:
        /* <DEDUP_REMOVED lines=103> */
.L_x_5806:
[----:B------:R-:W-:Y:S05]  /*5d90*/  BSYNC B0 ;  /* 0x0000000000007941 */ /* 0x000fea0003800000 */
.L_x_5805:
[----:B-----5:R1:W-:Y:S02]  /*5da0*/  STG.E.128 desc[UR6][R142.64], R28 ;  /* 0x0000001c8e007986 */ /* 0x0203e4000c101d06 */
.L_x_5804:
[----:B------:R-:W-:Y:S05]  /*5db0*/  BSYNC B1 ;  /* 0x0000000000017941 */ /* 0x000fea0003800000 */
.L_x_5803:
        /* <DEDUP_REMOVED lines=99> */
.L_x_5808:
[----:B------:R-:W-:Y:S05]  /*63f0*/  BSYNC B0 ;  /* 0x0000000000007941 */ /* 0x000fea0003800000 */
.L_x_5807:
[----:B-----5:R1:W-:Y:S02]  /*6400*/  STG.E.128 desc[UR6][R142.64], R28 ;  /* 0x0000001c8e007986 */ /* 0x0203e4000c101d06 */
.L_x_5802:
[----:B------:R-:W-:Y:S05]  /*6410*/  BSYNC B2 ;  /* 0x0000000000027941 */ /* 0x000fea0003800000 */
.L_x_5801:
        /* <DEDUP_REMOVED lines=103> */
.L_x_5814:
[----:B------:R-:W-:Y:S05]  /*6a90*/  BSYNC B0 ;  /* 0x0000000000007941 */ /* 0x000fea0003800000 */
.L_x_5813:
[----:B-----5:R1:W-:Y:S02]  /*6aa0*/  STG.E.128 desc[UR6][R142.64], R28 ;  /* 0x0000001c8e007986 */ /* 0x0203e4000c101d06 */
.L_x_5812:
[----:B------:R-:W-:Y:S05]  /*6ab0*/  BSYNC B1 ;  /* 0x0000000000017941 */ /* 0x000fea0003800000 */
.L_x_5811:
        /* <DEDUP_REMOVED lines=99> */
.L_x_5816:
[----:B------:R-:W-:Y:S05]  /*70f0*/  BSYNC B0 ;  /* 0x0000000000007941 */ /* 0x000fea0003800000 */
.L_x_5815:
[----:B-----5:R1:W-:Y:S02]  /*7100*/  STG.E.128 desc[UR6][R142.64], R28 ;  /* 0x0000001c8e007986 */ /* 0x0203e4000c101d06 */
.L_x_5810:
[----:B------:R-:W-:Y:S05]  /*7110*/  BSYNC B2 ;  /* 0x0000000000027941 */ /* 0x000fea0003800000 */
.L_x_5809:
        /* <DEDUP_REMOVED lines=108> */
.L_x_5822:
[----:B------:R-:W-:Y:S05]  /*77e0*/  BSYNC B0 ;  /* 0x0000000000007941 */ /* 0x000fea0003800000 */
.L_x_5821:
[----:B-----5:R1:W-:Y:S02]  /*77f0*/  STG.E.128 desc[UR6][R144.64], R28 ;  /* 0x0000001c90007986 */ /* 0x0203e4000c101d06 */
.L_x_5820:
[----:B------:R-:W-:Y:S05]  /*7800*/  BSYNC B1 ;  /* 0x0000000000017941 */ /* 0x000fea0003800000 */
.L_x_5819:
        /* <DEDUP_REMOVED lines=99> */
.L_x_5824:
[----:B------:R-:W-:Y:S05]  /*7e40*/  BSYNC B0 ;  /* 0x0000000000007941 */ /* 0x000fea0003800000 */
.L_x_5823:
[----:B-----5:R1:W-:Y:S02]  /*7e50*/  STG.E.128 desc[UR6][R142.64], R28 ;  /* 0x0000001c8e007986 */ /* 0x0203e4000c101d06 */
.L_x_5818:
[----:B------:R-:W-:Y:S05]  /*7e60*/  BSYNC B2 ;  /* 0x0000000000027941 */ /* 0x000fea0003800000 */
.L_x_5817:
        /* <DEDUP_REMOVED lines=8> */
.L_x_5774:
        /* <DEDUP_REMOVED lines=10> */
.L_x_5826:
[----:B------:R-:W-:Y:S05]  /*7f90*/  BSYNC B0 ;  /* 0x0000000000007941 */ /* 0x000fea0003800000 */
.L_x_5825:
        /* <DEDUP_REMOVED lines=16> */
.L_x_5828:
[----:B------:R-:W-:Y:S05]  /*80a0*/  BSYNC B0 ;  /* 0x0000000000007941 */ /* 0x000fea0003800000 */
.L_x_5827:
        /* <DEDUP_REMOVED lines=16> */
.L_x_5830:
[----:B------:R-:W-:Y:S05]  /*81b0*/  BSYNC B0 ;  /* 0x0000000000007941 */ /* 0x000fea0003800000 */
.L_x_5829:
        /* <DEDUP_REMOVED lines=22> */
.L_x_5831:
[----:B------:R-:W-:Y:S05]  /*8320*/  BSYNC B0 ;  /* 0x0000000000007941 */ /* 0x000fea0003800000 */
.L_x_5792:
        /* <DEDUP_REMOVED lines=81> */
.L_x_5832:
        /* <DEDUP_REMOVED lines=9> */
.L_x_5833:
[----:B------:R-:W-:Y:S04]  /*88d0*/  IADD3 R11, R11, -0x1, RZ ;  /* 0xffffffff0b0b7810 */ /* 0x000fe80007ffe0ff */
[----:B------:R-:W-:Y:S11]  /*88e0*/  ISETP.GT.AND P0, PT, R11, R59, PT ;  /* 0x0000003b0b00720c */ /* 0x000ff60003f04270 */
[----:B------:R-:W-:Y:S02]  /*88f0*/  @!UPT UIADD3 URZ, URZ, URZ, URZ ;  /* 0x0000003f3f3ff290 */ /* 0x000fe4000fffe03f */
[----:B------:R-:W-:Y:S05]  /*8900*/  @P0 BRA `(.L_x_5834) ;  /* 0xffffff9c00a40947 */ /* 0x000fea000383ffff */
.L_x_5765:
        /* <DEDUP_REMOVED lines=107> */
.L_x_5843:
[----:B------:R-:W-:Y:S05]  /*8fc0*/  BSYNC B0 ;  /* 0x0000000000007941 */ /* 0x000fea0003800000 */
.L_x_5842:
[----:B-----5:R3:W-:Y:S02]  /*8fd0*/  STS.128 [R153], R8 ;  /* 0x0000000899007388 */ /* 0x0207e40000000c00 */
.L_x_5841:
[----:B------:R-:W-:Y:S05]  /*8fe0*/  BSYNC B1 ;  /* 0x0000000000017941 */ /* 0x000fea0003800000 */
.L_x_5840:
        /* <DEDUP_REMOVED lines=47> */
.L_x_5845:
[----:B------:R-:W-:Y:S05]  /*92e0*/  BSYNC B0 ;  /* 0x0000000000007941 */ /* 0x000fea0003800000 */
.L_x_5844:
[----:B-----5:R1:W-:Y:S02]  /*92f0*/  STS.128 [R153+0x2000], R8 ;  /* 0x0020000899007388 */ /* 0x0203e40000000c00 */
.L_x_5839:
[----:B------:R-:W-:Y:S05]  /*9300*/  BSYNC B2 ;  /* 0x0000000000027941 */ /* 0x000fea0003800000 */
.L_x_5838:
        /* <DEDUP_REMOVED lines=65> */
.L_x_5851:
[----:B------:R-:W-:Y:S05]  /*9720*/  BSYNC B0 ;  /* 0x0000000000007941 */ /* 0x000fea0003800000 */
.L_x_5850:
[----:B-----5:R3:W-:Y:S02]  /*9730*/  STS.128 [R153+0x800], R8 ;  /* 0x0008000899007388 */ /* 0x0207e40000000c00 */
.L_x_5849:
[----:B------:R-:W-:Y:S05]  /*9740*/  BSYNC B1 ;  /* 0x0000000000017941 */ /* 0x000fea0003800000 */
.L_x_5848:
        /* <DEDUP_REMOVED lines=44> */
.L_x_5853:
[----:B------:R-:W-:Y:S05]  /*9a10*/  BSYNC B0 ;  /* 0x0000000000007941 */ /* 0x000fea0003800000 */
.L_x_5852:
[----:B-----5:R1:W-:Y:S02]  /*9a20*/  STS.128 [R153+0x2800], R24 ;  /* 0x0028001899007388 */ /* 0x0203e40000000c00 */
.L_x_5847:
[----:B------:R-:W-:Y:S05]  /*9a30*/  BSYNC B2 ;  /* 0x0000000000027941 */ /* 0x000fea0003800000 */
.L_x_5846:
        /* <DEDUP_REMOVED lines=66> */
.L_x_5859:
[----:B------:R-:W-:Y:S05]  /*9e60*/  BSYNC B0 ;  /* 0x0000000000007941 */ /* 0x000fea0003800000 */
.L_x_5858:
[----:B-----5:R3:W-:Y:S02]  /*9e70*/  STS.128 [R153+0x1000], R8 ;  /* 0x0010000899007388 */ /* 0x0207e40000000c00 */
.L_x_5857:
[----:B------:R-:W-:Y:S05]  /*9e80*/  BSYNC B1 ;  /* 0x0000000000017941 */ /* 0x000fea0003800000 */
.L_x_5856:
        /* <DEDUP_REMOVED lines=44> */
.L_x_5861:
[----:B------:R-:W-:Y:S05]  /*a150*/  BSYNC B0 ;  /* 0x0000000000007941 */ /* 0x000fea0003800000 */
.L_x_5860:
[----:B-----5:R2:W-:Y:S02]  /*a160*/  STS.128 [R153+0x3000], R28 ;  /* 0x0030001c99007388 */ /* 0x0205e40000000c00 */
.L_x_5855:
[----:B------:R-:W-:Y:S05]  /*a170*/  BSYNC B2 ;  /* 0x0000000000027941 */ /* 0x000fea0003800000 */
.L_x_5854:
        /* <DEDUP_REMOVED lines=63> */
.L_x_5866:
[----:B------:R-:W-:Y:S05]  /*a570*/  BSYNC B0 ;  /* 0x0000000000007941 */ /* 0x000fea0003800000 */
.L_x_5865:
[----:B-----5:R3:W-:Y:S02]  /*a580*/  STS.128 [R153+0x1800], R8 ;  /* 0x0018000899007388 */ /* 0x0207e40000000c00 */
.L_x_5864:
[----:B------:R-:W-:Y:S05]  /*a590*/  BSYNC B1 ;  /* 0x0000000000017941 */ /* 0x000fea0003800000 */
.L_x_5863:
        /* <DEDUP_REMOVED lines=50> */
.L_x_5868:
[----:B------:R-:W-:Y:S05]  /*a8c0*/  BSYNC B0 ;  /* 0x0000000000007941 */ /* 0x000fea0003800000 */
.L_x_5867:
[----:B-----5:R2:W-:Y:S01]  /*a8d0*/  STS.128 [R153+0x3800], R12 ;  /* 0x0038000c99007388 */ /* 0x0205e20000000c00 */
[----:B------:R-:W-:Y:S05]  /*a8e0*/  BRA `(.L_x_5862) ;  /* 0x0000003400c87947 */ /* 0x000fea0003800000 */
.L_x_5837:
        /* <DEDUP_REMOVED lines=94> */
.L_x_5874:
[----:B------:R-:W-:Y:S05]  /*aed0*/  BSYNC B0 ;  /* 0x0000000000007941 */ /* 0x000fea0003800000 */
.L_x_5873:
[----:B-----5:R3:W-:Y:S02]  /*aee0*/  STS.128 [R153], R20 ;  /* 0x0000001499007388 */ /* 0x0207e40000000c00 */
.L_x_5872:
[----:B------:R-:W-:Y:S05]  /*aef0*/  BSYNC B1 ;  /* 0x0000000000017941 */ /* 0x000fea0003800000 */
.L_x_5871:
        /* <DEDUP_REMOVED lines=89> */
.L_x_5876:
[----:B------:R-:W-:Y:S05]  /*b490*/  BSYNC B0 ;  /* 0x0000000000007941 */ /* 0x000fea0003800000 */
.L_x_5875:
[----:B-----5:R1:W-:Y:S02]  /*b4a0*/  STS.128 [R153+0x2000], R20 ;  /* 0x0020001499007388 */ /* 0x0203e40000000c00 */
.L_x_5870:
[----:B------:R-:W-:Y:S05]  /*b4b0*/  BSYNC B2 ;  /* 0x0000000000027941 */ /* 0x000fea0003800000 */
.L_x_5869:
        /* <DEDUP_REMOVED lines=98> */
.L_x_5882:
[----:B------:R-:W-:Y:S05]  /*bae0*/  BSYNC B0 ;  /* 0x0000000000007941 */ /* 0x000fea0003800000 */
.L_x_5881:
[----:B-----5:R3:W-:Y:S02]  /*baf0*/  STS.128 [R153+0x800], R20 ;  /* 0x0008001499007388 */ /* 0x0207e40000000c00 */
.L_x_5880:
[----:B------:R-:W-:Y:S05]  /*bb00*/  BSYNC B1 ;  /* 0x0000000000017941 */ /* 0x000fea0003800000 */
.L_x_5879:
        /* <DEDUP_REMOVED lines=91> */
.L_x_5884:
[----:B------:R-:W-:Y:S05]  /*c0c0*/  BSYNC B0 ;  /* 0x0000000000007941 */ /* 0x000fea0003800000 */
.L_x_5883:
[----:B-----5:R1:W-:Y:S02]  /*c0d0*/  STS.128 [R153+0x2800], R16 ;  /* 0x0028001099007388 */ /* 0x0203e40000000c00 */
.L_x_5878:
[----:B------:R-:W-:Y:S05]  /*c0e0*/  BSYNC B2 ;  /* 0x0000000000027941 */ /* 0x000fea0003800000 */
.L_x_5877:
        /* <DEDUP_REMOVED lines=99> */
.L_x_5890:
[----:B------:R-:W-:Y:S05]  /*c720*/  BSYNC B0 ;  /* 0x0000000000007941 */ /* 0x000fea0003800000 */
.L_x_5889:
[----:B-----5:R3:W-:Y:S02]  /*c730*/  STS.128 [R153+0x1000], R24 ;  /* 0x0010001899007388 */ /* 0x0207e40000000c00 */
.L_x_5888:
[----:B------:R-:W-:Y:S05]  /*c740*/  BSYNC B1 ;  /* 0x0000000000017941 */ /* 0x000fea0003800000 */
.L_x_5887:
        /* <DEDUP_REMOVED lines=91> */
.L_x_5892:
[----:B------:R-:W-:Y:S05]  /*cd00*/  BSYNC B0 ;  /* 0x0000000000007941 */ /* 0x000fea0003800000 */
.L_x_5891:
[----:B-----5:R3:W-:Y:S02]  /*cd10*/  STS.128 [R153+0x3000], R24 ;  /* 0x0030001899007388 */ /* 0x0207e40000000c00 */
.L_x_5886:
[----:B------:R-:W-:Y:S05]  /*cd20*/  BSYNC B2 ;  /* 0x0000000000027941 */ /* 0x000fea0003800000 */
.L_x_5885:
        /* <DEDUP_REMOVED lines=98> */
.L_x_5896:
[----:B------:R-:W-:Y:S05]  /*d350*/  BSYNC B0 ;  /* 0x0000000000007941 */ /* 0x000fea0003800000 */
.L_x_5895:
[----:B-----5:R3:W-:Y:S02]  /*d360*/  STS.128 [R153+0x1800], R24 ;  /* 0x0018001899007388 */ /* 0x0207e40000000c00 */
.L_x_5894:
[----:B------:R-:W-:Y:S05]  /*d370*/  BSYNC B1 ;  /* 0x0000000000017941 */ /* 0x000fea0003800000 */
.L_x_5893:
        /* <DEDUP_REMOVED lines=96> */
.L_x_5898:
[----:B------:R-:W-:Y:S05]  /*d980*/  BSYNC B0 ;  /* 0x0000000000007941 */ /* 0x000fea0003800000 */
.L_x_5897:
[----:B-----5:R1:W-:Y:S01]  /*d990*/  STS.128 [R153+0x3800], R20 ;  /* 0x0038001499007388 */ /* 0x0203e20000000c00 */
[----:B------:R-:W-:Y:S05]  /*d9a0*/  BRA `(.L_x_5862) ;  /* 0x0000000400987947 */ /* 0x000fea0003800000 */
.L_x_5836:
        /* <DEDUP_REMOVED lines=29> */
.L_x_5900:
[----:B------:R-:W-:Y:S05]  /*db80*/  BSYNC B0 ;  /* 0x0000000000007941 */ /* 0x000fea0003800000 */
.L_x_5899:
        /* <DEDUP_REMOVED lines=23> */
.L_x_5902:
[----:B------:R-:W-:Y:S05]  /*dd00*/  BSYNC B0 ;  /* 0x0000000000007941 */ /* 0x000fea0003800000 */
.L_x_5901:
        /* <DEDUP_REMOVED lines=23> */
.L_x_5904:
[----:B------:R-:W-:Y:S05]  /*de80*/  BSYNC B0 ;  /* 0x0000000000007941 */ /* 0x000fea0003800000 */
.L_x_5903:
        /* <DEDUP_REMOVED lines=24> */
.L_x_5862:
[----:B------:R-:W-:Y:S05]  /*e010*/  BSYNC B3 ;  /* 0x0000000000037941 */ /* 0x000fea0003800000 */
.L_x_5835:
[----:B------:R-:W-:Y:S01]  /*e020*/  VIADD R156, R104, 0xffffffff ;  /* 0xffffffff689c7836 */ /* 0x000fe20000000000 */
[----:B------:R-:W-:Y:S01]  /*e030*/  SHF.R.S32.HI R145, RZ, 0x4, R124 ;  /* 0x00000004ff917819 */ /* 0x000fe2000001147c */
[----:B------:R-:W-:Y:S01]  /*e040*/  ULDC.64 UR12, c[0x0][0x218] ;  /* 0x00008600000c7ab9 */ /* 0x000fe20000000a00 */
[----:B-1-3--:R-:W-:Y:S01]  /*e050*/  IMAD.SHL.U32 R11, R55, 0x40, RZ ;  /* 0x00000040370b7824 */ /* 0x00afe200078e00ff */
[----:B------:R-:W-:Y:S01]  /*e060*/  LEA R158, P2, R126, UR12, 0x1 ;  /* 0x0000000c7e9e7c11 */ /* 0x000fe2000f8408ff */
[----:B------:R-:W-:Y:S01]  /*e070*/  IMAD.SHL.U32 R3, R156, 0x40, RZ ;  /* 0x000000409c037824 */ /* 0x000fe200078e00ff */
[----:B------:R-:W-:Y:S01]  /*e080*/  LEA.HI R2, R124, R145, RZ, 0x1 ;  /* 0x000000917c027211 */ /* 0x000fe200078f08ff */
[----:B------:R-:W-:Y:S01]  /*e090*/  BSSY B0, `(.L_x_5905) ;  /* 0x000001f000007945 */ /* 0x000fe20003800000 */
[----:B------:R-:W-:Y:S01]  /*e0a0*/  LOP3.LUT R157, R120, 0xff, RZ, 0xc0, !PT ;  /* 0x000000ff789d7812 */ /* 0x000fe200078ec0ff */
[----:B------:R-:W-:Y:S01]  /*e0b0*/  IMAD.IADD R9, R48, 0x1, -R3 ;  /* 0x0000000130097824 */ /* 0x000fe200078e0a03 */
[----:B------:R-:W-:-:S02]  /*e0c0*/  LOP3.LUT R2, R2, 0xfffffffe, RZ, 0xc0, !PT ;  /* 0xfffffffe02027812 */ /* 0x000fc400078ec0ff */
[----:B------:R-:W-:Y:S02]  /*e0d0*/  LOP3.LUT R11, R11, 0x1c0, RZ, 0xc0, !PT ;  /* 0x000001c00b0b7812 */ /* 0x000fe400078ec0ff */
[CC--:B------:R-:W-:Y:S01]  /*e0e0*/  ISETP.GE.AND P4, PT, R128.reuse, R9.reuse, PT ;  /* 0x000000098000720c */ /* 0x0c0fe20003f86270 */
[----:B------:R-:W-:Y:S01]  /*e0f0*/  IMAD.IADD R145, R145, 0x1, -R2 ;  /* 0x0000000191917824 */ /* 0x000fe200078e0a02 */
[-C--:B------:R-:W-:Y:S01]  /*e100*/  ISETP.GE.AND P0, PT, R128, R9.reuse, PT ;  /* 0x000000098000720c */ /* 0x080fe20003f06270 */
[----:B------:R-:W-:Y:S01]  /*e110*/  IMAD.SHL.U32 R2, R122, 0x40, RZ ;  /* 0x000000407a027824 */ /* 0x000fe200078e00ff */
[-C--:B------:R-:W-:Y:S01]  /*e120*/  ISETP.GE.AND P1, PT, R0, R9.reuse, PT ;  /* 0x000000090000720c */ /* 0x080fe20003f26270 */
[----:B------:R-:W-:Y:S01]  /*e130*/  IMAD.SHL.U32 R128, R128, 0x8, RZ ;  /* 0x0000000880807824 */ /* 0x000fe200078e00ff */
[-C--:B------:R-:W-:Y:S02]  /*e140*/  ISETP.GE.AND P5, PT, R16, R9.reuse, PT ;  /* 0x000000091000720c */ /* 0x080fe40003fa6270 */
[----:B------:R-:W-:-:S02]  /*e150*/  ISETP.GE.AND P6, PT, R18, R9, PT ;  /* 0x000000091200720c */ /* 0x000fc40003fc6270 */
[----:B------:R-:W-:Y:S02]  /*e160*/  LOP3.LUT R2, R2, 0x1c0, RZ, 0xc0, !PT ;  /* 0x000001c002027812 */ /* 0x000fe400078ec0ff */
[----:B------:R-:W-:Y:S01]  /*e170*/  LEA.HI.X R159, R126, UR13, R137, 0x1, P2 ;  /* 0x0000000d7e9f7c11 */ /* 0x000fe200090f0c89 */
[----:B------:R-:W-:Y:S08]  /*e180*/  @P4 BRA `(.L_x_5906) ;  /* 0x00000000003c4947 */ /* 0x000ff00003800000 */
[C---:B--2-4-:R-:W-:Y:S02]  /*e190*/  LOP3.LUT R4, R157.reuse, 0x1, RZ, 0xc0, !PT ;  /* 0x000000019d047812 */ /* 0x054fe400078ec0ff */
        /* <DEDUP_REMOVED lines=14> */
.L_x_5906:
[----:B------:R-:W-:Y:S05]  /*e280*/  BSYNC B0 ;  /* 0x0000000000007941 */ /* 0x000fea0003800000 */
.L_x_5905:
[----:B------:R-:W-:Y:S04]  /*e290*/  BSSY B0, `(.L_x_5907) ;  /* 0x0000015000007945 */ /* 0x000fe80003800000 */
[----:B------:R-:W-:Y:S05]  /*e2a0*/  @P1 BRA `(.L_x_5908) ;  /* 0x00000000004c1947 */ /* 0x000fea0003800000 */
[C---:B-12-4-:R-:W-:Y:S02]  /*e2b0*/  LOP3.LUT R4, R157.reuse, 0x1, RZ, 0xc0, !PT ;  /* 0x000000019d047812 */ /* 0x056fe400078ec0ff */
[----:B------:R-:W-:Y:S02]  /*e2c0*/  LOP3.LUT P1, RZ, R157, 0x2, RZ, 0xc0, !PT ;  /* 0x000000029dff7812 */ /* 0x000fe4000782c0ff */
[----:B------:R-:W-:-:S13]  /*e2d0*/  ISETP.NE.U32.AND P2, PT, R4, 0x1, PT ;  /* 0x000000010400780c */ /* 0x000fda0003f45070 */
[----:B------:R-:W-:-:S04]  /*e2e0*/  @!P2 LEA R12, P4, R148, R158, 0x1 ;  /* 0x0000009e940ca211 */ /* 0x000fc800078808ff */
[C---:B-----5:R-:W-:Y:S02]  /*e2f0*/  @!P2 LEA.HI.X R13, R148.reuse, R159, R147, 0x1, P4 ;  /* 0x0000009f940da211 */ /* 0x060fe400020f0c93 */
        /* <DEDUP_REMOVED lines=14> */
.L_x_5908:
[----:B------:R-:W-:Y:S05]  /*e3e0*/  BSYNC B0 ;  /* 0x0000000000007941 */ /* 0x000fea0003800000 */
.L_x_5907:
[----:B------:R-:W-:Y:S04]  /*e3f0*/  BSSY B0, `(.L_x_5909) ;  /* 0x0000018000007945 */ /* 0x000fe80003800000 */
[----:B------:R-:W-:Y:S05]  /*e400*/  @P5 BRA `(.L_x_5910) ;  /* 0x0000000000585947 */ /* 0x000fea0003800000 */
[----:B-12-4-:R-:W1:Y:S01]  /*e410*/  LDC.64 R4, c[0x0][0x248] ;  /* 0x00009200ff047b82 */ /* 0x016e620000000a00 */
[C---:B---3--:R-:W-:Y:S02]  /*e420*/  LOP3.LUT R6, R157.reuse, 0x1, RZ, 0xc0, !PT ;  /* 0x000000019d067812 */ /* 0x048fe400078ec0ff */
        /* <DEDUP_REMOVED lines=13> */
[----:B-----5:R-:W-:Y:S01]  /*e500*/  @P1 LEA.HI.X R13, R5, UR13, R4, 0x1, P4 ;  /* 0x0000000d050d1c11 */ /* 0x020fe2000a0f0c04 */
[----:B------:R1:W-:Y:S04]  /*e510*/  @P2 STS.128 [R153+0x5000], RZ ;  /* 0x005000ff99002388 */ /* 0x0003e80000000c00 */
[----:B------:R-:W-:Y:S01]  /*e520*/  @!PT LDS RZ, [RZ] ;  /* 0x00000000fffff984 */ /* 0x000fe20000000800 */
[----:B------:R-:W-:Y:S01]  /*e530*/  @!PT LDS RZ, [RZ] ;  /* 0x00000000fffff984 */ /* 0x000fe20000000800 */
[----:B------:R-:W-:Y:S01]  /*e540*/  @!PT LDS RZ, [RZ] ;  /* 0x00000000fffff984 */ /* 0x000fe20000000800 */
[----:B------:R1:W-:Y:S04]  /*e550*/  @P1 LDGSTS.E.BYPASS.LTC128B.128 [R153+0x7000], desc[UR6][R12.64+0x80] ;  /* 0x070000800c991fae */ /* 0x0003e8000b901d46 */
[----:B------:R1:W-:Y:S02]  /*e560*/  @!P1 STS.128 [R153+0x7000], RZ ;  /* 0x007000ff99009388 */ /* 0x0003e40000000c00 */
.L_x_5910:
[----:B------:R-:W-:Y:S05]  /*e570*/  BSYNC B0 ;  /* 0x0000000000007941 */ /* 0x000fea0003800000 */
.L_x_5909:
[----:B------:R-:W-:Y:S04]  /*e580*/  BSSY B0, `(.L_x_5911) ;  /* 0x000001a000007945 */ /* 0x000fe80003800000 */
[----:B------:R-:W-:Y:S05]  /*e590*/  @P6 BRA `(.L_x_5912) ;  /* 0x0000000000606947 */ /* 0x000fea0003800000 */
[C---:B-12-4-:R-:W-:Y:S02]  /*e5a0*/  LOP3.LUT R4, R157.reuse, 0x1, RZ, 0xc0, !PT ;  /* 0x000000019d047812 */ /* 0x056fe400078ec0ff */
[----:B------:R-:W-:Y:S02]  /*e5b0*/  LOP3.LUT P1, RZ, R157, 0x2, RZ, 0xc0, !PT ;  /* 0x000000029dff7812 */ /* 0x000fe4000782c0ff */
[----:B------:R-:W-:-:S11]  /*e5c0*/  ISETP.NE.U32.AND P2, PT, R4, 0x1, PT ;  /* 0x000000010400780c */ /* 0x000fd60003f45070 */
[----:B------:R-:W1:Y:S01]  /*e5d0*/  @P1 LDC.64 R4, c[0x0][0x248] ;  /* 0x00009200ff041b82 */ /* 0x000e620000000a00 */
[----:B------:R-:W-:-:S07]  /*e5e0*/  @P1 IMAD.MOV.U32 R136, RZ, RZ, R126 ;  /* 0x000000ffff881224 */ /* 0x000fce00078e007e */
[----:B---3--:R-:W2:Y:S01]  /*e5f0*/  @!P2 LDC.64 R6, c[0x0][0x248] ;  /* 0x00009200ff06ab82 */ /* 0x008ea20000000a00 */
[----:B-1---5:R-:W-:-:S04]  /*e600*/  @P1 IMAD.WIDE.U32 R12, R4, 0x30, R136 ;  /* 0x00000030040c1825 */ /* 0x022fc800078e0088 */
[----:B------:R-:W-:Y:S01]  /*e610*/  @P1 IMAD R5, R5, 0x30, RZ ;  /* 0x0000003005051824 */ /* 0x000fe200078e02ff */
[----:B------:R-:W-:Y:S01]  /*e620*/  @P1 LEA R4, P4, R12, UR12, 0x1 ;  /* 0x0000000c0c041c11 */ /* 0x000fe2000f8808ff */
[----:B--2---:R-:W-:-:S03]  /*e630*/  @!P2 IMAD.WIDE.U32 R14, R6, 0x60, R158 ;  /* 0x00000060060ea825 */ /* 0x004fc600078e009e */
        /* <DEDUP_REMOVED lines=14> */
.L_x_5912:
[----:B------:R-:W-:Y:S05]  /*e720*/  BSYNC B0 ;  /* 0x0000000000007941 */ /* 0x000fea0003800000 */
.L_x_5911:
[----:B------:R-:W0:Y:S01]  /*e730*/  LDGDEPBAR ;  /* 0x00000000000079af */ /* 0x000e220000000000 */
[----:B-12-4-:R-:W-:Y:S01]  /*e740*/  IMAD.SHL.U32 R5, R145, 0x8, RZ ;  /* 0x0000000891057824 */ /* 0x016fe200078e00ff */
        /* <DEDUP_REMOVED lines=28> */
[----:B------:R-:W-:Y:S02]  /*e910*/  @P0 IMAD.MOV.U32 R123, RZ, RZ, R165 ;  /* 0x000000ffff7b0224 */ /* 0x000fe400078e00a5 */
        /* <DEDUP_REMOVED lines=11> */
.L_x_5914:
[----:B------:R-:W-:Y:S05]  /*e9d0*/  BSYNC B0 ;  /* 0x0000000000007941 */ /* 0x000fea0003800000 */
.L_x_5913:
[----:B------:R4:W-:Y:S01]  /*e9e0*/  @P1 STS.128 [R153+0x8800], RZ ;  /* 0x008800ff99001388 */ /* 0x0009e20000000c00 */
[----:B------:R-:W-:Y:S03]  /*e9f0*/  BSSY B0, `(.L_x_5915) ;  /* 0x0000014000007945 */ /* 0x000fe60003800000 */
[----:B------:R4:W-:Y:S01]  /*ea00*/  @P1 STS.128 [R153+0xa800], RZ ;  /* 0x00a800ff99001388 */ /* 0x0009e20000000c00 */
[----:B------:R-:W-:Y:S05]  /*ea10*/  @P1 BRA `(.L_x_5916) ;  /* 0x0000000000441947 */ /* 0x000fea0003800000 */
[C---:B------:R-:W-:Y:S02]  /*ea20*/  LOP3.LUT R0, R157.reuse, 0x1, RZ, 0xc0, !PT ;  /* 0x000000019d007812 */ /* 0x040fe400078ec0ff */
[----:B------:R-:W-:Y:S02]  /*ea30*/  LOP3.LUT P1, RZ, R157, 0x2, RZ, 0xc0, !PT ;  /* 0x000000029dff7812 */ /* 0x000fe4000782c0ff */
[----:B------:R-:W-:-:S11]  /*ea40*/  ISETP.NE.U32.AND P2, PT, R0, 0x1, PT ;  /* 0x000000010000780c */ /* 0x000fd60003f45070 */
[CC--:B------:R-:W-:Y:S02]  /*ea50*/  @P1 LEA R4, P0, R150.reuse, R122.reuse, 0x1 ;  /* 0x0000007a96041211 */ /* 0x0c0fe400078008ff */
        /* <DEDUP_REMOVED lines=13> */
.L_x_5916:
[----:B------:R-:W-:Y:S05]  /*eb30*/  BSYNC B0 ;  /* 0x0000000000007941 */ /* 0x000fea0003800000 */
.L_x_5915:
[----:B------:R1:W-:Y:S01]  /*eb40*/  @P6 STS.128 [R153+0x9000], RZ ;  /* 0x009000ff99006388 */ /* 0x0003e20000000c00 */
[----:B------:R-:W-:Y:S03]  /*eb50*/  BSSY B0, `(.L_x_5917) ;  /* 0x0000017000007945 */ /* 0x000fe60003800000 */
[----:B------:R1:W-:Y:S01]  /*eb60*/  @P6 STS.128 [R153+0xb000], RZ ;  /* 0x00b000ff99006388 */ /* 0x0003e20000000c00 */
[----:B------:R-:W-:Y:S05]  /*eb70*/  @P6 BRA `(.L_x_5918) ;  /* 0x0000000000506947 */ /* 0x000fea0003800000 */
[----:B---3--:R-:W3:Y:S01]  /*eb80*/  LDC.64 R4, c[0x0][0x250] ;  /* 0x00009400ff047b82 */ /* 0x008ee20000000a00 */
[C---:B------:R-:W-:Y:S02]  /*eb90*/  LOP3.LUT R0, R157.reuse, 0x1, RZ, 0xc0, !PT ;  /* 0x000000019d007812 */ /* 0x040fe400078ec0ff */
[----:B------:R-:W-:Y:S02]  /*eba0*/  LOP3.LUT P1, RZ, R157, 0x2, RZ, 0xc0, !PT ;  /* 0x000000029dff7812 */ /* 0x000fe4000782c0ff */
[----:B------:R-:W-:Y:S01]  /*ebb0*/  ISETP.NE.U32.AND P2, PT, R0, 0x1, PT ;  /* 0x000000010000780c */ /* 0x000fe20003f45070 */
[C---:B---3--:R-:W-:Y:S01]  /*ebc0*/  IMAD.SHL.U32 R0, R4.reuse, 0x20, RZ ;  /* 0x0000002004007824 */ /* 0x048fe200078e00ff */
[----:B------:R-:W-:-:S11]  /*ebd0*/  SHF.L.U64.HI R5, R4, 0x5, R5 ;  /* 0x0000000504057819 */ /* 0x000fd60000010205 */
[CC--:B------:R-:W-:Y:S02]  /*ebe0*/  @!P2 LEA R6, P4, R0.reuse, R122.reuse, 0x1 ;  /* 0x0000007a0006a211 */ /* 0x0c0fe400078808ff */
        /* <DEDUP_REMOVED lines=13> */
.L_x_5918:
[----:B------:R-:W-:Y:S05]  /*ecc0*/  BSYNC B0 ;  /* 0x0000000000007941 */ /* 0x000fea0003800000 */
.L_x_5917:
[----:B------:R1:W-:Y:S01]  /*ecd0*/  @P5 STS.128 [R153+0x9800], RZ ;  /* 0x009800ff99005388 */ /* 0x0003e20000000c00 */
[----:B------:R-:W-:Y:S03]  /*ece0*/  BSSY B0, `(.L_x_5919) ;  /* 0x000001a000007945 */ /* 0x000fe60003800000 */
[----:B------:R1:W-:Y:S01]  /*ecf0*/  @P5 STS.128 [R153+0xb800], RZ ;  /* 0x00b800ff99005388 */ /* 0x0003e20000000c00 */
[----:B------:R-:W-:Y:S05]  /*ed00*/  @P5 BRA `(.L_x_5920) ;  /* 0x00000000005c5947 */ /* 0x000fea0003800000 */
[C---:B------:R-:W-:Y:S02]  /*ed10*/  LOP3.LUT P0, RZ, R157.reuse, 0x2, RZ, 0xc0, !PT ;  /* 0x000000029dff7812 */ /* 0x040fe4000780c0ff */
[----:B------:R-:W-:-:S04]  /*ed20*/  LOP3.LUT R0, R157, 0x1, RZ, 0xc0, !PT ;  /* 0x000000019d007812 */ /* 0x000fc800078ec0ff */
[----:B------:R-:W-:-:S07]  /*ed30*/  ISETP.NE.U32.AND P1, PT, R0, 0x1, PT ;  /* 0x000000010000780c */ /* 0x000fce0003f25070 */
[----:B---3--:R-:W3:Y:S01]  /*ed40*/  @P0 LDC.64 R4, c[0x0][0x250] ;  /* 0x00009400ff040b82 */ /* 0x008ee20000000a00 */
[----:B--2---:R-:W-:-:S07]  /*ed50*/  @P0 MOV R123, R165 ;  /* 0x000000a5007b0202 */ /* 0x004fce0000000f00 */
[----:B------:R-:W2:Y:S01]  /*ed60*/  @!P1 LDC.64 R6, c[0x0][0x250] ;  /* 0x00009400ff069b82 */ /* 0x000ea20000000a00 */
[----:B---3--:R-:W-:Y:S01]  /*ed70*/  @P0 IMAD.WIDE.U32 R8, R4, 0x60, R122 ;  /* 0x0000006004080825 */ /* 0x008fe200078e007a */
[----:B------:R-:W-:-:S03]  /*ed80*/  @!P1 MOV R123, R165 ;  /* 0x000000a5007b9202 */ /* 0x000fc60000000f00 */
[----:B------:R-:W-:Y:S02]  /*ed90*/  @P0 IMAD R5, R5, 0x60, RZ ;  /* 0x0000006005050824 */ /* 0x000fe400078e02ff */
[----:B--2---:R-:W-:-:S03]  /*eda0*/  @!P1 IMAD.WIDE.U32 R10, R6, 0x60, R122 ;  /* 0x00000060060a9825 */ /* 0x004fc600078e007a */
        /* <DEDUP_REMOVED lines=13> */
.L_x_5920:
[----:B------:R-:W-:Y:S05]  /*ee80*/  BSYNC B0 ;  /* 0x0000000000007941 */ /* 0x000fea0003800000 */
.L_x_5919:
[----:B------:R-:W-:Y:S01]  /*ee90*/  LDSM.16.M88.4 R108, [R146] ;  /* 0x00000000926c783b */ /* 0x000fe20000000200 */
[----:B------:R-:W-:Y:S01]  /*eea0*/  R2P PR, R55, 0x6 ;  /* 0x0000000637007804 */ /* 0x000fe20000000000 */
[C---:B------:R-:W-:Y:S01]  /*eeb0*/  VIADD R0, R145.reuse, 0x4000 ;  /* 0x0000400091007836 */ /* 0x040fe20000000000 */
[----:B------:R-:W-:Y:S01]  /*eec0*/  ULDC.64 UR14, c[0x0][0x398] ;  /* 0x0000e600000e7ab9 */ /* 0x000fe20000000a00 */
[----:B------:R-:W4:Y:S01]  /*eed0*/  LDSM.16.M88.4 R32, [R145+0x4000] ;  /* 0x004000009120783b */ /* 0x000f220000000200 */
[----:B------:R-:W-:Y:S02]  /*eee0*/  VIADD R143, R145, 0x4020 ;  /* 0x00004020918f7836 */ /* 0x000fe40000000000 */
[--C-:B------:R-:W-:Y:S01]  /*eef0*/  IMAD R144, R41, 0x2, R146.reuse ;  /* 0x0000000229907824 */ /* 0x100fe200078e0292 */
[----:B------:R-:W1:Y:S01]  /*ef00*/  LDSM.16.M88.4 R64, [R145+0x4800] ;  /* 0x004800009140783b */ /* 0x000e620000000200 */
[C---:B------:R-:W-:Y:S02]  /*ef10*/  IMAD R142, R39.reuse, 0x2, R146 ;  /* 0x00000002278e7824 */ /* 0x040fe400078e0292 */
[----:B------:R-:W-:Y:S01]  /*ef20*/  IMAD R141, R39, 0x2, R144 ;  /* 0x00000002278d7824 */ /* 0x000fe200078e0290 */
[----:B------:R-:W-:Y:S02]  /*ef30*/  LDSM.16.M88.4 R20, [R144] ;  /* 0x000000009014783b */ /* 0x000fe40000000200 */
[----:B------:R-:W-:-:S02]  /*ef40*/  @P1 VIADD R143, R0, 0xffffffe0 ;  /* 0xffffffe0008f1836 */ /* 0x000fc40000000000 */
[----:B------:R-:W-:Y:S01]  /*ef50*/  IMAD.MOV.U32 R0, RZ, RZ, 0x40 ;  /* 0x00000040ff007424 */ /* 0x000fe200078e00ff */
[----:B------:R-:W-:Y:S01]  /*ef60*/  LDSM.16.M88.4 R16, [R142] ;  /* 0x000000008e10783b */ /* 0x000fe20000000200 */
[C---:B------:R-:W-:Y:S02]  /*ef70*/  VIADD R135, R143.reuse, 0x800 ;  /* 0x000008008f877836 */ /* 0x040fe40000000000 */
[C---:B------:R-:W-:Y:S01]  /*ef80*/  VIADD R134, R143.reuse, 0x1000 ;  /* 0x000010008f867836 */ /* 0x040fe20000000000 */
[----:B--2---:R-:W2:Y:S01]  /*ef90*/  LDSM.16.M88.4 R8, [R143] ;  /* 0x000000008f08783b */ /* 0x004ea20000000200 */
[----:B------:R-:W-:Y:S01]  /*efa0*/  SEL R0, R0, 0xffffffc0, !P2 ;  /* 0xffffffc000007807 */ /* 0x000fe20005000000 */
[----:B------:R-:W-:Y:S02]  /*efb0*/  VIADD R133, R143, 0x1800 ;  /* 0x000018008f857836 */ /* 0x000fe40000000000 */
[----:B------:R-:W2:Y:S02]  /*efc0*/  LDSM.16.M88.4 R92, [R145+0x5000] ;  /* 0x00500000915c783b */ /* 0x000ea40000000200 */
[----:B------:R-:W-:-:S02]  /*efd0*/  IMAD.IADD R139, R145, 0x1, R0 ;  /* 0x00000001918b7824 */ /* 0x000fc400078e0200 */
[----:B------:R-:W-:Y:S01]  /*efe0*/  IMAD.IADD R132, R0, 0x1, R143 ;  /* 0x0000000100847824 */ /* 0x000fe200078e028f */
[----:B------:R-:W2:Y:S01]  /*eff0*/  LDSM.16.M88.4 R44, [R143+0x800] ;  /* 0x000800008f2c783b */ /* 0x000ea20000000200 */
[----:B------:R-:W-:-:S03]  /*f000*/  SHF.R.S32.HI R0, RZ, 0x1f, R53 ;  /* 0x0000001fff007819 */ /* 0x000fc60000011435 */
[----:B---3--:R-:W3:Y:S01]  /*f010*/  LDSM.16.M88.4 R4, [R139+0x4000] ;  /* 0x004000008b04783b */ /* 0x008ee20000000200 */
[----:B------:R-:W-:-:S03]  /*f020*/  LEA.HI R0, R0, R53, RZ, 0x2 ;  /* 0x0000003500007211 */ /* 0x000fc600078f10ff */
[----:B------:R-:W-:Y:S04]  /*f030*/  LDSM.16.M88.4 R84, [R141] ;  /* 0x000000008d54783b */ /* 0x000fe80000000200 */
[----:B-----5:R-:W-:Y:S01]  /*f040*/  LDSM.16.M88.4 R12, [R132] ;  /* 0x00000000840c783b */ /* 0x020fe20000000200 */
[C---:B----4-:R-:W-:Y:S03]  /*f050*/  HMMA.16816.F32 R24, R108.reuse, R32, RZ ;  /* 0x000000206c18723c */ /* 0x050fe600000018ff */
[----:B------:R-:W4:Y:S03]  /*f060*/  LDSM.16.M88.4 R28, [R143+0x1000] ;  /* 0x001000008f1c783b */ /* 0x000f260000000200 */
[C---:B------:R-:W-:Y:S01]  /*f070*/  HMMA.16816.F32 R32, R108.reuse, R34, RZ ;  /* 0x000000226c20723c */ /* 0x040fe200000018ff */
[----:B------:R-:W4:Y:S04]  /*f080*/  LDSM.16.M88.4 R60, [R139+0x4800] ;  /* 0x004800008b3c783b */ /* 0x000f280000000200 */
[----:B------:R-:W-:Y:S01]  /*f090*/  LDSM.16.M88.4 R72, [R146+0x2000] ;  /* 0x002000009248783b */ /* 0x000fe20000000200 */
[C---:B-1----:R-:W-:Y:S03]  /*f0a0*/  HMMA.16816.F32 R56, R108.reuse, R64, RZ ;  /* 0x000000406c38723c */ /* 0x042fe600000018ff */
[----:B------:R-:W-:Y:S03]  /*f0b0*/  LDSM.16.M88.4 R128, [R139+0x5000] ;  /* 0x005000008b80783b */ /* 0x000fe60000000200 */
[----:B------:R-:W-:Y:S01]  /*f0c0*/  HMMA.16816.F32 R64, R108, R66, RZ ;  /* 0x000000426c40723c */ /* 0x000fe200000018ff */
[----:B------:R-:W-:Y:S04]  /*f0d0*/  LDSM.16.M88.4 R68, [R132+0x800] ;  /* 0x000800008444783b */ /* 0x000fe80000000200 */
[----:B------:R-:W-:Y:S01]  /*f0e0*/  LDSM.16.M88.4 R80, [R132+0x1000] ;  /* 0x001000008450783b */ /* 0x000fe20000000200 */
[C---:B--2---:R-:W-:Y:S03]  /*f0f0*/  HMMA.16816.F32 R24, R20.reuse, R8, R24 ;  /* 0x000000081418723c */ /* 0x044fe60000001818 */
[----:B------:R-:W-:Y:S03]  /*f100*/  LDSM.16.M88.4 R116, [R145+0x6800] ;  /* 0x006800009174783b */ /* 0x000fe60000000200 */
[----:B------:R-:W-:Y:S01]  /*f110*/  HMMA.16816.F32 R32, R20, R10, R32 ;  /* 0x0000000a1420723c */ /* 0x000fe20000001820 */
[----:B------:R-:W-:Y:S04]  /*f120*/  LDSM.16.M88.4 R8, [R145+0x5800] ;  /* 0x005800009108783b */ /* 0x000fe80000000200 */
[----:B------:R-:W-:Y:S01]  /*f130*/  LDSM.16.M88.4 R112, [R139+0x6000] ;  /* 0x006000008b70783b */ /* 0x000fe20000000200 */
[----:B------:R-:W-:Y:S03]  /*f140*/  HMMA.16816.F32 R76, R108, R92, RZ ;  /* 0x0000005c6c4c723c */ /* 0x000fe600000018ff */
[----:B------:R-:W-:Y:S03]  /*f150*/  LDSM.16.M88.4 R160, [R143+0x1800] ;  /* 0x001800008fa0783b */ /* 0x000fe60000000200 */
[----:B------:R-:W-:Y:S01]  /*f160*/  HMMA.16816.F32 R56, R20, R44, R56 ;  /* 0x0000002c1438723c */ /* 0x000fe20000001838 */
[----:B------:R-:W-:Y:S04]  /*f170*/  LDSM.16.M88.4 R96, [R139+0x5800] ;  /* 0x005800008b60783b */ /* 0x000fe80000000200 */
[----:B------:R-:W0:Y:S01]  /*f180*/  LDGDEPBAR ;  /* 0x00000000000079af */ /* 0x000e220000000000 */
[C---:B---3--:R-:W-:Y:S06]  /*f190*/  HMMA.16816.F32 R24, R16.reuse, R4, R24 ;  /* 0x000000041018723c */ /* 0x048fec0000001818 */
[----:B------:R-:W-:Y:S01]  /*f1a0*/  HMMA.16816.F32 R32, R16, R6, R32 ;  /* 0x000000061020723c */ /* 0x000fe20000001820 */
[----:B------:R-:W1:Y:S05]  /*f1b0*/  LDSM.16.M88.4 R4, [R145+0x6000] ;  /* 0x006000009104783b */ /* 0x000e6a0000000200 */
[C---:B------:R-:W-:Y:S01]  /*f1c0*/  HMMA.16816.F32 R64, R20.reuse, R46, R64 ;  /* 0x0000002e1440723c */ /* 0x040fe20000001840 */
[----:B------:R-:W-:Y:S05]  /*f1d0*/  LDSM.16.M88.4 R44, [R143+0x2000] ;  /* 0x002000008f2c783b */ /* 0x000fea0000000200 */
[----:B----4-:R-:W-:Y:S06]  /*f1e0*/  HMMA.16816.F32 R76, R20, R28, R76 ;  /* 0x0000001c144c723c */ /* 0x010fec000000184c */
[C---:B------:R-:W-:Y:S06]  /*f1f0*/  HMMA.16816.F32 R24, R84.reuse, R12, R24 ;  /* 0x0000000c5418723c */ /* 0x040fec0000001818 */
[----:B------:R-:W-:Y:S01]  /*f200*/  HMMA.16816.F32 R32, R84, R14, R32 ;  /* 0x0000000e5420723c */ /* 0x000fe20000001820 */
[----:B------:R-:W2:Y:S05]  /*f210*/  LDSM.16.M88.4 R12, [R144+0x2000] ;  /* 0x00200000900c783b */ /* 0x000eaa0000000200 */
[C---:B------:R-:W-:Y:S06]  /*f220*/  HMMA.16816.F32 R56, R16.reuse, R60, R56 ;  /* 0x0000003c1038723c */ /* 0x040fec0000001838 */
[----:B------:R-:W-:Y:S01]  /*f230*/  HMMA.16816.F32 R64, R16, R62, R64 ;  /* 0x0000003e1040723c */ /* 0x000fe20000001840 */
[----:B------:R-:W-:Y:S05]  /*f240*/  LDSM.16.M88.4 R60, [R143+0x2800] ;  /* 0x002800008f3c783b */ /* 0x000fea0000000200 */
[----:B-1----:R-:W-:Y:S06]  /*f250*/  HMMA.16816.F32 R24, R72, R4, R24 ;  /* 0x000000044818723c */ /* 0x002fec0000001818 */
[C---:B------:R-:W-:Y:S06]  /*f260*/  HMMA.16816.F32 R92, R108.reuse, R94, RZ ;  /* 0x0000005e6c5c723c */ /* 0x040fec00000018ff */
[----:B------:R-:W-:Y:S06]  /*f270*/  HMMA.16816.F32 R88, R108, R8, RZ ;  /* 0x000000086c58723c */ /* 0x000fec00000018ff */
[----:B------:R-:W-:Y:S01]  /*f280*/  HMMA.16816.F32 R32, R72, R6, R32 ;  /* 0x000000064820723c */ /* 0x000fe20000001820 */
[----:B------:R-:W-:Y:S05]  /*f290*/  LDSM.16.M88.4 R4, [R141+0x2000] ;  /* 0x002000008d04783b */ /* 0x000fea0000000200 */
[----:B------:R-:W-:Y:S01]  /*f2a0*/  HMMA.16816.F32 R108, R108, R10, RZ ;  /* 0x0000000a6c6c723c */ /* 0x000fe200000018ff */
[----:B------:R-:W1:Y:S05]  /*f2b0*/  LDSM.16.M88.4 R8, [R142+0x2000] ;  /* 0x002000008e08783b */ /* 0x000e6a0000000200 */
[----:B------:R-:W-:Y:S06]  /*f2c0*/  HMMA.16816.F32 R76, R16, R128, R76 ;  /* 0x00000080104c723c */ /* 0x000fec000000184c */
[----:B------:R-:W-:Y:S01]  /*f2d0*/  HMMA.16816.F32 R56, R84, R68, R56 ;  /* 0x000000445438723c */ /* 0x000fe20000001838 */
[----:B------:R-:W-:-:S02]  /*f2e0*/  VIADD R129, R143, 0x3000 ;  /* 0x000030008f817836 */ /* 0x000fc40000000000 */
[----:B------:R-:W-:-:S03]  /*f2f0*/  VIADD R128, R143, 0x3800 ;  /* 0x000038008f807836 */ /* 0x000fc60000000000 */
[----:B--2---:R-:W-:Y:S06]  /*f300*/  HMMA.16816.F32 R24, R12, R44, R24 ;  /* 0x0000002c0c18723c */ /* 0x004fec0000001818 */
[----:B------:R-:W-:Y:S01]  /*f310*/  HMMA.16816.F32 R64, R84, R70, R64 ;  /* 0x000000465440723c */ /* 0x000fe20000001840 */
[----:B------:R-:W2:Y:S05]  /*f320*/  LDSM.16.M88.4 R68, [R145+0x7000] ;  /* 0x007000009144783b */ /* 0x000eaa0000000200 */
[----:B------:R-:W-:Y:S01]  /*f330*/  HMMA.16816.F32 R32, R12, R46, R32 ;  /* 0x0000002e0c20723c */ /* 0x000fe20000001820 */
[----:B------:R-:W-:Y:S05]  /*f340*/  LDSM.16.M88.4 R44, [R139+0x6800] ;  /* 0x006800008b2c783b */ /* 0x000fea0000000200 */
[----:B------:R-:W-:Y:S01]  /*f350*/  HMMA.16816.F32 R92, R20, R30, R92 ;  /* 0x0000001e145c723c */ /* 0x000fe2000000185c */
[----:B------:R-:W3:Y:S05]  /*f360*/  LDSM.16.M88.4 R28, [R132+0x2000] ;  /* 0x00200000841c783b */ /* 0x000eea0000000200 */
[----:B------:R-:W-:Y:S06]  /*f370*/  HMMA.16816.F32 R76, R84, R80, R76 ;  /* 0x00000050544c723c */ /* 0x000fec000000184c */
[----:B------:R-:W-:Y:S06]  /*f380*/  HMMA.16816.F32 R56, R72, R116, R56 ;  /* 0x000000744838723c */ /* 0x000fec0000001838 */
[----:B-1----:R-:W-:Y:S06]  /*f390*/  HMMA.16816.F32 R24, R8, R112, R24 ;  /* 0x000000700818723c */ /* 0x002fec0000001818 */
[----:B------:R-:W-:Y:S06]  /*f3a0*/  HMMA.16816.F32 R64, R72, R118, R64 ;  /* 0x000000764840723c */ /* 0x000fec0000001840 */
[C---:B------:R-:W-:Y:S06]  /*f3b0*/  HMMA.16816.F32 R88, R20.reuse, R160, R88 ;  /* 0x000000a01458723c */ /* 0x040fec0000001858 */
[----:B------:R-:W-:Y:S01]  /*f3c0*/  HMMA.16816.F32 R108, R20, R162, R108 ;  /* 0x000000a2146c723c */ /* 0x000fe2000000186c */
[----:B------:R-:W1:Y:S01]  /*f3d0*/  LDSM.16.M88.4 R20, [R143+0x3000] ;  /* 0x003000008f14783b */ /* 0x000e620000000200 */
[----:B------:R-:W-:-:S02]  /*f3e0*/  SHF.R.S32.HI R160, RZ, 0x2, R0 ;  /* 0x00000002ffa07819 */ /* 0x000fc40000011400 */
[----:B------:R-:W-:Y:S02]  /*f3f0*/  LOP3.LUT R0, R2, R37, RZ, 0xfc, !PT ;  /* 0x0000002502007212 */ /* 0x000fe400078efcff */
[----:B------:R-:W-:Y:S06]  /*f400*/  HMMA.16816.F32 R32, R8, R114, R32 ;  /* 0x000000720820723c */ /* 0x000fec0000001820 */
[----:B--2---:R-:W-:Y:S06]  /*f410*/  HMMA.16816.F32 R76, R72, R68, R76 ;  /* 0x00000044484c723c */ /* 0x004fec000000184c */
[----:B------:R-:W-:Y:S06]  /*f420*/  HMMA.16816.F32 R56, R12, R60, R56 ;  /* 0x0000003c0c38723c */ /* 0x000fec0000001838 */
[----:B---3--:R-:W-:Y:S06]  /*f430*/  HMMA.16816.F32 R24, R4, R28, R24 ;  /* 0x0000001c0418723c */ /* 0x008fec0000001818 */
[----:B------:R-:W-:Y:S01]  /*f440*/  HMMA.16816.F32 R64, R12, R62, R64 ;  /* 0x0000003e0c40723c */ /* 0x000fe20000001840 */
[----:B------:R-:W2:Y:S05]  /*f450*/  LDSM.16.M88.4 R60, [R132+0x1800] ;  /* 0x00180000843c783b */ /* 0x000eaa0000000200 */
[----:B------:R-:W-:Y:S01]  /*f460*/  HMMA.16816.F32 R32, R4, R30, R32 ;  /* 0x0000001e0420723c */ /* 0x000fe20000001820 */
[----:B------:R-:W3:Y:S05]  /*f470*/  LDSM.16.M88.4 R28, [R139+0x7000] ;  /* 0x007000008b1c783b */ /* 0x000eea0000000200 */
[C---:B------:R-:W-:Y:S06]  /*f480*/  HMMA.16816.F32 R92, R16.reuse, R130, R92 ;  /* 0x00000082105c723c */ /* 0x040fec000000185c */
[C---:B------:R-:W-:Y:S01]  /*f490*/  HMMA.16816.F32 R108, R16.reuse, R98, R108 ;  /* 0x00000062106c723c */ /* 0x040fe2000000186c */
[----:B------:R-:W-:Y:S01]  /*f4a0*/  FMUL.FTZ R36, R24, UR15 ;  /* 0x0000000f18247c20 */ /* 0x000fe20008410000 */
[----:B------:R-:W-:Y:S01]  /*f4b0*/  FMUL.FTZ R40, R25, UR15 ;  /* 0x0000000f19287c20 */ /* 0x000fe20008410000 */
[----:B------:R-:W-:Y:S01]  /*f4c0*/  FMUL.FTZ R38, R26, UR15 ;  /* 0x0000000f1a267c20 */ /* 0x000fe20008410000 */
[----:B------:R-:W-:Y:S01]  /*f4d0*/  FMUL.FTZ R42, R27, UR15 ;  /* 0x0000000f1b2a7c20 */ /* 0x000fe20008410000 */
[C---:B------:R-:W-:Y:S01]  /*f4e0*/  VIADD R131, R143.reuse, 0x2000 ;  /* 0x000020008f837836 */ /* 0x040fe20000000000 */
[----:B------:R-:W-:Y:S01]  /*f4f0*/  HMMA.16816.F32 R88, R16, R96, R88 ;  /* 0x000000601058723c */ /* 0x000fe20000001858 */
[----:B------:R-:W4:Y:S01]  /*f500*/  LDSM.16.M88.4 R24, [R145+0x7800] ;  /* 0x007800009118783b */ /* 0x000f220000000200 */
[----:B------:R-:W-:Y:S01]  /*f510*/  MUFU.TANH R40, R40 ;  /* 0x0000002800287308 */ /* 0x000fe20000002400 */
[----:B------:R-:W-:-:S02]  /*f520*/  VIADD R130, R143, 0x2800 ;  /* 0x000028008f827836 */ /* 0x000fc40000000000 */
[----:B------:R-:W4:Y:S01]  /*f530*/  LDSM.16.M88.4 R16, [R132+0x2800] ;  /* 0x002800008410783b */ /* 0x000f220000000200 */
[----:B-1----:R-:W-:Y:S01]  /*f540*/  HMMA.16816.F32 R76, R12, R20, R76 ;  /* 0x000000140c4c723c */ /* 0x002fe2000000184c */
[----:B------:R-:W-:Y:S01]  /*f550*/  FMUL.FTZ R43, R32, UR15 ;  /* 0x0000000f202b7c20 */ /* 0x000fe20008410000 */
[----:B------:R-:W-:Y:S01]  /*f560*/  FMUL.FTZ R49, R33, UR15 ;  /* 0x0000000f21317c20 */ /* 0x000fe20008410000 */
[----:B------:R-:W-:Y:S01]  /*f570*/  FMUL.FTZ R51, R34, UR15 ;  /* 0x0000000f22337c20 */ /* 0x000fe20008410000 */
[----:B------:R-:W-:Y:S02]  /*f580*/  MUFU.TANH R42, R42 ;  /* 0x0000002a002a7308 */ /* 0x000fe40000002400 */
[C---:B------:R-:W-:Y:S06]  /*f590*/  HMMA.16816.F32 R92, R84.reuse, R82, R92 ;  /* 0x00000052545c723c */ /* 0x040fec000000185c */
[C---:B--2---:R-:W-:Y:S01]  /*f5a0*/  HMMA.16816.F32 R108, R84.reuse, R62, R108 ;  /* 0x0000003e546c723c */ /* 0x044fe2000000186c */
[----:B------:R-:W1:Y:S05]  /*f5b0*/  MUFU.TANH R43, R43 ;  /* 0x0000002b002b7308 */ /* 0x000e6a0000002400 */
[----:B------:R-:W-:Y:S03]  /*f5c0*/  HMMA.16816.F32 R88, R84, R60, R88 ;  /* 0x0000003c5458723c */ /* 0x000fe60000001858 */
[----:B------:R-:W2:Y:S03]  /*f5d0*/  MUFU.TANH R51, R51 ;  /* 0x0000003300337308 */ /* 0x000ea60000002400 */
[C---:B---3--:R-:W-:Y:S05]  /*f5e0*/  HMMA.16816.F32 R76, R8.reuse, R28, R76 ;  /* 0x0000001c084c723c */ /* 0x048fea000000184c */
[----:B------:R-:W3:Y:S01]  /*f5f0*/  MUFU.TANH R49, R49 ;  /* 0x0000003100317308 */ /* 0x000ee20000002400 */
[----:B------:R-:W-:Y:S01]  /*f600*/  HMMA.16816.F32 R56, R8, R44, R56 ;  /* 0x0000002c0838723c */ /* 0x000fe20000001838 */
[----:B------:R-:W-:-:S02]  /*f610*/  FMUL.FTZ R28, R35, UR15 ;  /* 0x0000000f231c7c20 */ /* 0x000fc40008410000 */
[----:B------:R-:W1:Y:S03]  /*f620*/  LDSM.16.M88.4 R32, [R143+0x3800] ;  /* 0x003800008f20783b */ /* 0x000e660000000200 */
[----:B------:R-:W-:Y:S01]  /*f630*/  HMMA.16816.F32 R64, R8, R46, R64 ;  /* 0x0000002e0840723c */ /* 0x000fe20000001840 */
[----:B------:R-:W2:Y:S01]  /*f640*/  LDSM.16.M88.4 R44, [R132+0x3000] ;  /* 0x00300000842c783b */ /* 0x000ea20000000200 */
[----:B------:R-:W3:Y:S04]  /*f650*/  MUFU.TANH R28, R28 ;  /* 0x0000001c001c7308 */ /* 0x000ee80000002400 */
[C---:B------:R-:W-:Y:S04]  /*f660*/  HMMA.16816.F32 R92, R72.reuse, R70, R92 ;  /* 0x00000046485c723c */ /* 0x040fe8000000185c */
[----:B------:R-:W-:Y:S02]  /*f670*/  MUFU.TANH R36, R36 ;  /* 0x0000002400247308 */ /* 0x000fe40000002400 */
[C---:B----4-:R-:W-:Y:S06]  /*f680*/  HMMA.16816.F32 R108, R72.reuse, R26, R108 ;  /* 0x0000001a486c723c */ /* 0x050fec000000186c */
[----:B------:R-:W-:Y:S01]  /*f690*/  HMMA.16816.F32 R88, R72, R24, R88 ;  /* 0x000000184858723c */ /* 0x000fe20000001858 */
[----:B------:R-:W-:Y:S01]  /*f6a0*/  IMAD R27, R52, 0x10, R54 ;  /* 0x00000010341b7824 */ /* 0x000fe200078e0236 */
[----:B------:R-:W-:Y:S04]  /*f6b0*/  MUFU.TANH R38, R38 ;  /* 0x0000002600267308 */ /* 0x000fe80000002400 */
[----:B------:R-:W-:Y:S01]  /*f6c0*/  HMMA.16816.F32 R56, R4, R16, R56 ;  /* 0x000000100438723c */ /* 0x000fe20000001838 */
[----:B------:R-:W-:-:S04]  /*f6d0*/  IADD3 R27, R27, 0x1, R160 ;  /* 0x000000011b1b7810 */ /* 0x000fc80007ffe0a0 */
[----:B------:R-:W-:Y:S01]  /*f6e0*/  IADD3 R161, R48, R27, -R151 ;  /* 0x0000001b30a17210 */ /* 0x000fe20007ffe897 */
[----:B------:R-:W-:Y:S01]  /*f6f0*/  HMMA.16816.F32 R64, R4, R18, R64 ;  /* 0x000000120440723c */ /* 0x000fe20000001840 */
[----:B------:R-:W4:Y:S03]  /*f700*/  LDSM.16.M88.4 R16, [R139+0x7800] ;  /* 0x007800008b10783b */ /* 0x000f260000000200 */
[----:B------:R-:W-:Y:S02]  /*f710*/  VIADD R161, R161, UR14 ;  /* 0x0000000ea1a17c36 */ /* 0x000fe40008000000 */
[----:B------:R-:W-:Y:S01]  /*f720*/  HMMA.16816.F32 R92, R12, R22, R92 ;  /* 0x000000160c5c723c */ /* 0x000fe2000000185c */
[----:B------:R-:W3:Y:S01]  /*f730*/  LDSM.16.M88.4 R20, [R132+0x3800] ;  /* 0x003800008414783b */ /* 0x000ee20000000200 */
[----:B------:R-:W-:-:S04]  /*f740*/  DEPBAR.LE SB0, 0x0 ;  /* 0x000080000000791a */ /* 0x000fc80000000000 */
[----:B-1----:R-:W-:Y:S01]  /*f750*/  HMMA.16816.F32 R108, R12, R34, R108 ;  /* 0x000000220c6c723c */ /* 0x002fe2000000186c */
[C---:B------:R-:W-:Y:S02]  /*f760*/  VIMNMX R105, R161.reuse, R48, PT ;  /* 0x00000030a1697248 */ /* 0x040fe40003fe0100 */
[----:B------:R-:W-:-:S03]  /*f770*/  VIADDMNMX R161, R161, 0x8, R48, PT ;  /* 0x00000008a1a17846 */ /* 0x000fc60003800130 */
[----:B------:R-:W-:Y:S01]  /*f780*/  HMMA.16816.F32 R88, R12, R32, R88 ;  /* 0x000000200c58723c */ /* 0x000fe20000001858 */
[----:B------:R-:W-:Y:S01]  /*f790*/  FMUL.FTZ R29, R56, UR15 ;  /* 0x0000000f381d7c20 */ /* 0x000fe20008410000 */
[----:B------:R-:W-:Y:S01]  /*f7a0*/  FMUL.FTZ R24, R58, UR15 ;  /* 0x0000000f3a187c20 */ /* 0x000fe20008410000 */
[----:B------:R-:W-:Y:S01]  /*f7b0*/  FMUL.FTZ R55, R57, UR15 ;  /* 0x0000000f39377c20 */ /* 0x000fe20008410000 */
[----:B------:R-:W-:Y:S02]  /*f7c0*/  FMUL.FTZ R25, R59, UR15 ;  /* 0x0000000f3b197c20 */ /* 0x000fe40008410000 */
[----:B--2---:R-:W-:Y:S01]  /*f7d0*/  HMMA.16816.F32 R76, R4, R44, R76 ;  /* 0x0000002c044c723c */ /* 0x004fe2000000184c */
[----:B------:R-:W1:Y:S01]  /*f7e0*/  MUFU.TANH R29, R29 ;  /* 0x0000001d001d7308 */ /* 0x000e620000002400 */
[----:B------:R-:W-:-:S04]  /*f7f0*/  FMUL.FTZ R32, R67, UR15 ;  /* 0x0000000f43207c20 */ /* 0x000fc80008410000 */
[C---:B------:R-:W-:Y:S01]  /*f800*/  HMMA.16816.F32 R92, R8.reuse, R30, R92 ;  /* 0x0000001e085c723c */ /* 0x040fe2000000185c */
[----:B------:R-:W-:Y:S02]  /*f810*/  FMUL.FTZ R44, R64, UR15 ;  /* 0x0000000f402c7c20 */ /* 0x000fe40008410000 */
[----:B------:R-:W2:Y:S04]  /*f820*/  MUFU.TANH R24, R24 ;  /* 0x0000001800187308 */ /* 0x000ea80000002400 */
[----:B------:R-:W-:Y:S01]  /*f830*/  FMUL.FTZ R31, R66, UR15 ;  /* 0x0000000f421f7c20 */ /* 0x000fe20008410000 */
[----:B------:R-:W-:Y:S01]  /*f840*/  FMUL.FTZ R30, R65, UR15 ;  /* 0x0000000f411e7c20 */ /* 0x000fe20008410000 */
[C---:B----4-:R-:W-:Y:S02]  /*f850*/  HMMA.16816.F32 R108, R8.reuse, R18, R108 ;  /* 0x00000012086c723c */ /* 0x050fe4000000186c */
[----:B------:R-:W4:Y:S04]  /*f860*/  MUFU.TANH R55, R55 ;  /* 0x0000003700377308 */ /* 0x000f280000002400 */
[----:B------:R-:W-:Y:S03]  /*f870*/  HMMA.16816.F32 R88, R8, R16, R88 ;  /* 0x000000100858723c */ /* 0x000fe60000001858 */
[----:B------:R-:W-:Y:S01]  /*f880*/  FMUL.FTZ R77, R77, UR15 ;  /* 0x0000000f4d4d7c20 */ /* 0x000fe20008410000 */
[----:B------:R-:W-:Y:S01]  /*f890*/  FMUL.FTZ R79, R79, UR15 ;  /* 0x0000000f4f4f7c20 */ /* 0x000fe20008410000 */
[----:B------:R-:W4:Y:S01]  /*f8a0*/  MUFU.TANH R25, R25 ;  /* 0x0000001900197308 */ /* 0x000f220000002400 */
[----:B------:R-:W-:Y:S01]  /*f8b0*/  FMUL.FTZ R76, R76, UR15 ;  /* 0x0000000f4c4c7c20 */ /* 0x000fe20008410000 */
[----:B------:R-:W-:Y:S01]  /*f8c0*/  FMUL.FTZ R78, R78, UR15 ;  /* 0x0000000f4e4e7c20 */ /* 0x000fe20008410000 */
[----:B------:R-:W-:Y:S01]  /*f8d0*/  IMAD.SHL.U32 R16, R50, 0x2, RZ ;  /* 0x0000000232107824 */ /* 0x000fe200078e00ff */
[----:B------:R-:W-:Y:S04]  /*f8e0*/  HMMA.16816.F32 R92, R4, R46, R92 ;  /* 0x0000002e045c723c */ /* 0x000fe8000000185c */
[----:B------:R-:W4:Y:S01]  /*f8f0*/  MUFU.TANH R44, R44 ;  /* 0x0000002c002c7308 */ /* 0x000f220000002400 */
[----:B------:R-:W-:-:S05]  /*f900*/  LOP3.LUT R16, R16, 0x6, RZ, 0xc0, !PT ;  /* 0x0000000610107812 */ /* 0x000fca00078ec0ff */
[----:B------:R-:W-:Y:S01]  /*f910*/  IMAD.IADD R2, R3, 0x1, R16 ;  /* 0x0000000103027824 */ /* 0x000fe200078e0210 */
[C---:B---3--:R-:W-:Y:S01]  /*f920*/  HMMA.16816.F32 R108, R4.reuse, R22, R108 ;  /* 0x00000016046c723c */ /* 0x048fe2000000186c */
[----:B------:R-:W3:Y:S02]  /*f930*/  MUFU.TANH R31, R31 ;  /* 0x0000001f001f7308 */ /* 0x000ee40000002400 */
[C---:B------:R-:W-:Y:S02]  /*f940*/  VIADD R12, R2.reuse, 0x1 ;  /* 0x00000001020c7836 */ /* 0x040fe40000000000 */
[C---:B------:R-:W-:Y:S01]  /*f950*/  VIADD R14, R2.reuse, 0x8 ;  /* 0x00000008020e7836 */ /* 0x040fe20000000000 */
[----:B------:R-:W-:Y:S01]  /*f960*/  HMMA.16816.F32 R88, R4, R20, R88 ;  /* 0x000000140458723c */ /* 0x000fe20000001858 */
[----:B------:R-:W-:Y:S01]  /*f970*/  VIADD R10, R2, 0x11 ;  /* 0x00000011020a7836 */ /* 0x000fe20000000000 */
[----:B------:R-:W-:Y:S01]  /*f980*/  ISETP.GE.AND P5, PT, R12, R105, PT ;  /* 0x000000690c00720c */ /* 0x000fe20003fa6270 */
[----:B------:R-:W-:Y:S01]  /*f990*/  VIADD R8, R2, 0x18 ;  /* 0x0000001802087836 */ /* 0x000fe20000000000 */
[----:B------:R-:W-:Y:S01]  /*f9a0*/  ISETP.GE.AND P0, PT, R12, R161, PT ;  /* 0x000000a10c00720c */ /* 0x000fe20003f06270 */
[----:B------:R-:W-:Y:S01]  /*f9b0*/  VIADD R12, R2, 0x9 ;  /* 0x00000009020c7836 */ /* 0x000fe20000000000 */
[C---:B------:R-:W-:Y:S01]  /*f9c0*/  ISETP.GE.AND P1, PT, R14.reuse, R105, PT ;  /* 0x000000690e00720c */ /* 0x040fe20003f26270 */
[----:B------:R-:W3:Y:S01]  /*f9d0*/  MUFU.TANH R30, R30 ;  /* 0x0000001e001e7308 */ /* 0x000ee20000002400 */
[----:B------:R-:W-:Y:S01]  /*f9e0*/  ISETP.GE.AND P2, PT, R14, R161, PT ;  /* 0x000000a10e00720c */ /* 0x000fe20003f46270 */
[----:B------:R-:W-:Y:S01]  /*f9f0*/  VIADD R14, R2, 0x10 ;  /* 0x00000010020e7836 */ /* 0x000fe20000000000 */
[C---:B------:R-:W-:Y:S01]  /*fa00*/  ISETP.GE.AND P6, PT, R12.reuse, R105, PT ;  /* 0x000000690c00720c */ /* 0x040fe20003fc6270 */
[----:B------:R-:W-:Y:S01]  /*fa10*/  FMUL.FTZ R93, R93, UR15 ;  /* 0x0000000f5d5d7c20 */ /* 0x000fe20008410000 */
[----:B------:R-:W-:Y:S01]  /*fa20*/  ISETP.GE.AND P4, PT, R12, R161, PT ;  /* 0x000000a10c00720c */ /* 0x000fe20003f86270 */
[----:B------:R-:W-:Y:S01]  /*fa30*/  VIADD R4, R2, 0x21 ;  /* 0x0000002102047836 */ /* 0x000fe20000000000 */
[----:B------:R-:W-:Y:S01]  /*fa40*/  FSEL R43, R43, -INF , !P1 ;  /* 0xff8000002b2b7808 */ /* 0x000fe20004800000 */
[----:B------:R-:W3:Y:S01]  /*fa50*/  MUFU.TANH R32, R32 ;  /* 0x0000002000207308 */ /* 0x000ee20000002400 */
[----:B------:R-:W-:Y:S01]  /*fa60*/  FSEL R12, R51, -INF , !P2 ;  /* 0xff800000330c7808 */ /* 0x000fe20005000000 */
[----:B------:R-:W-:Y:S01]  /*fa70*/  FMUL.FTZ R92, R92, UR15 ;  /* 0x0000000f5c5c7c20 */ /* 0x000fe20008410000 */
[----:B------:R-:W-:Y:S01]  /*fa80*/  ISETP.GE.AND P1, PT, R10, R105, PT ;  /* 0x000000690a00720c */ /* 0x000fe20003f26270 */
[----:B------:R-:W-:Y:S01]  /*fa90*/  FMUL.FTZ R108, R108, UR15 ;  /* 0x0000000f6c6c7c20 */ /* 0x000fe20008410000 */
[----:B------:R-:W-:Y:S01]  /*faa0*/  ISETP.GE.AND P2, PT, R10, R161, PT ;  /* 0x000000a10a00720c */ /* 0x000fe20003f46270 */
[----:B------:R-:W-:Y:S01]  /*fab0*/  FMUL.FTZ R94, R94, UR15 ;  /* 0x0000000f5e5e7c20 */ /* 0x000fe20008410000 */
[----:B------:R-:W-:Y:S01]  /*fac0*/  FSEL R49, R49, -INF , !P6 ;  /* 0xff80000031317808 */ /* 0x000fe20007000000 */
[----:B------:R-:W3:Y:S01]  /*fad0*/  MUFU.TANH R167, R77 ;  /* 0x0000004d00a77308 */ /* 0x000ee20000002400 */
[----:B------:R-:W-:Y:S01]  /*fae0*/  FSEL R10, R28, -INF , !P4 ;  /* 0xff8000001c0a7808 */ /* 0x000fe20006000000 */
[----:B------:R-:W-:Y:S01]  /*faf0*/  FMUL.FTZ R88, R88, UR15 ;  /* 0x0000000f58587c20 */ /* 0x000fe20008410000 */
[----:B------:R-:W-:Y:S01]  /*fb00*/  FSEL R13, R40, -INF , !P5 ;  /* 0xff800000280d7808 */ /* 0x000fe20006800000 */
[----:B------:R-:W-:Y:S01]  /*fb10*/  FMUL.FTZ R90, R90, UR15 ;  /* 0x0000000f5a5a7c20 */ /* 0x000fe20008410000 */
[----:B------:R-:W-:Y:S01]  /*fb20*/  FSEL R42, R42, -INF , !P0 ;  /* 0xff8000002a2a7808 */ /* 0x000fe20004000000 */
        /* <DEDUP_REMOVED lines=9> */
[----:B-1----:R-:W-:Y:S01]  /*fbc0*/  FSEL R29, R29, -INF , !P5 ;  /* 0xff8000001d1d7808 */ /* 0x002fe20006800000 */
[----:B------:R-:W1:Y:S01]  /*fbd0*/  MUFU.TANH R169, R76 ;  /* 0x0000004c00a97308 */ /* 0x000e620000002400 */
[----:B--2---:R-:W-:Y:S01]  /*fbe0*/  FSEL R24, R24, -INF , !P0 ;  /* 0xff80000018187808 */ /* 0x004fe20004000000 */
[----:B------:R-:W-:Y:S01]  /*fbf0*/  FMUL.FTZ R89, R89, UR15 ;  /* 0x0000000f59597c20 */ /* 0x000fe20008410000 */
[C---:B------:R-:W-:Y:S01]  /*fc00*/  ISETP.GE.AND P5, PT, R8.reuse, R105, PT ;  /* 0x000000690800720c */ /* 0x040fe20003fa6270 */
[----:B------:R-:W-:Y:S01]  /*fc10*/  FMUL.FTZ R91, R91, UR15 ;  /* 0x0000000f5b5b7c20 */ /* 0x000fe20008410000 */
[----:B------:R-:W-:Y:S01]  /*fc20*/  ISETP.GE.AND P0, PT, R8, R161, PT ;  /* 0x000000a10800720c */ /* 0x000fe20003f06270 */
[----:B------:R-:W-:Y:S01]  /*fc30*/  FMUL.FTZ R109, R109, UR15 ;  /* 0x0000000f6d6d7c20 */ /* 0x000fe20008410000 */
[----:B----4-:R-:W-:Y:S01]  /*fc40*/  FSEL R55, R55, -INF , !P1 ;  /* 0xff80000037377808 */ /* 0x010fe20004800000 */
[----:B------:R-:W-:Y:S01]  /*fc50*/  MUFU.TANH R123, R93 ;  /* 0x0000005d007b7308 */ /* 0x000fe20000002400 */
[----:B------:R-:W-:Y:S01]  /*fc60*/  FSEL R8, R25, -INF , !P2 ;  /* 0xff80000019087808 */ /* 0x000fe20005000000 */
[----:B------:R-:W-:Y:S01]  /*fc70*/  FMUL.FTZ R110, R110, UR15 ;  /* 0x0000000f6e6e7c20 */ /* 0x000fe20008410000 */
[C---:B------:R-:W-:Y:S01]  /*fc80*/  ISETP.GE.AND P1, PT, R14.reuse, R105, PT ;  /* 0x000000690e00720c */ /* 0x040fe20003f26270 */
[----:B------:R-:W-:Y:S01]  /*fc90*/  FMUL.FTZ R111, R111, UR15 ;  /* 0x0000000f6f6f7c20 */ /* 0x000fe20008410000 */
[----:B------:R-:W-:Y:S01]  /*fca0*/  ISETP.GE.AND P2, PT, R14, R161, PT ;  /* 0x000000a10e00720c */ /* 0x000fe20003f46270 */
[----:B------:R-:W-:Y:S01]  /*fcb0*/  VIADD R14, R2, 0x28 ;  /* 0x00000028020e7836 */ /* 0x000fe20000000000 */
[----:B------:R-:W-:Y:S01]  /*fcc0*/  FSEL R5, R44, -INF , !P6 ;  /* 0xff8000002c057808 */ /* 0x000fe20007000000 */
[----:B------:R-:W2:Y:S01]  /*fcd0*/  MUFU.TANH R170, R78 ;  /* 0x0000004e00aa7308 */ /* 0x000ea20000002400 */
[----:B---3--:R-:W-:-:S02]  /*fce0*/  FSEL R6, R31, -INF , !P4 ;  /* 0xff8000001f067808 */ /* 0x008fc40006000000 */
[C---:B------:R-:W-:Y:S02]  /*fcf0*/  ISETP.GE.AND P6, PT, R4.reuse, R105, PT ;  /* 0x000000690400720c */ /* 0x040fe40003fc6270 */
[----:B------:R-:W-:Y:S02]  /*fd00*/  ISETP.GE.AND P4, PT, R4, R161, PT ;  /* 0x000000a10400720c */ /* 0x000fe40003f86270 */
[----:B------:R-:W-:Y:S01]  /*fd10*/  FSEL R7, R30, -INF , !P5 ;  /* 0xff8000001e077808 */ /* 0x000fe20006800000 */
[----:B------:R-:W3:Y:S01]  /*fd20*/  MUFU.TANH R121, R108 ;  /* 0x0000006c00797308 */ /* 0x000ee20000002400 */
[----:B------:R-:W-:Y:S02]  /*fd30*/  FSEL R4, R32, -INF , !P0 ;  /* 0xff80000020047808 */ /* 0x000fe40004000000 */
[C---:B------:R-:W-:Y:S02]  /*fd40*/  ISETP.GE.AND P5, PT, R14.reuse, R105, PT ;  /* 0x000000690e00720c */ /* 0x040fe40003fa6270 */
[----:B------:R-:W-:Y:S01]  /*fd50*/  ISETP.GE.AND P0, PT, R14, R161, PT ;  /* 0x000000a10e00720c */ /* 0x000fe20003f06270 */
[----:B------:R-:W-:Y:S01]  /*fd60*/  VIADD R14, R2, 0x30 ;  /* 0x00000030020e7836 */ /* 0x000fe20000000000 */
[----:B------:R-:W-:Y:S01]  /*fd70*/  FSEL R167, R167, -INF , !P6 ;  /* 0xff800000a7a77808 */ /* 0x000fe20007000000 */
[----:B------:R-:W4:Y:S01]  /*fd80*/  MUFU.TANH R125, R88 ;  /* 0x00000058007d7308 */ /* 0x000f220000002400 */
[----:B------:R-:W-:-:S02]  /*fd90*/  FSEL R164, R164, -INF , !P4 ;  /* 0xff800000a4a47808 */ /* 0x000fc40006000000 */
[----:B-1----:R-:W-:Y:S02]  /*fda0*/  FSEL R169, R169, -INF , !P1 ;  /* 0xff800000a9a97808 */ /* 0x002fe40004800000 */
[C---:B------:R-:W-:Y:S02]  /*fdb0*/  ISETP.GE.AND P6, PT, R14.reuse, R105, PT ;  /* 0x000000690e00720c */ /* 0x040fe40003fc6270 */
[----:B------:R-:W-:Y:S01]  /*fdc0*/  ISETP.GE.AND P4, PT, R14, R161, PT ;  /* 0x000000a10e00720c */ /* 0x000fe20003f86270 */
[----:B------:R-:W1:Y:S01]  /*fdd0*/  MUFU.TANH R118, R90 ;  /* 0x0000005a00767308 */ /* 0x000e620000002400 */
[----:B------:R-:W-:Y:S01]  /*fde0*/  ISETP.GE.AND P1, PT, R16, R105, PT ;  /* 0x000000691000720c */ /* 0x000fe20003f26270 */
[----:B------:R-:W-:Y:S01]  /*fdf0*/  VIADD R14, R2, 0x38 ;  /* 0x00000038020e7836 */ /* 0x000fe20000000000 */
[----:B--2---:R-:W-:Y:S02]  /*fe00*/  FSEL R170, R170, -INF , !P2 ;  /* 0xff800000aaaa7808 */ /* 0x004fe40005000000 */
[----:B------:R-:W-:-:S02]  /*fe10*/  FSEL R123, R123, -INF , !P1 ;  /* 0xff8000007b7b7808 */ /* 0x000fc40004800000 */
[----:B------:R-:W-:Y:S01]  /*fe20*/  ISETP.GE.AND P1, PT, R14, R105, PT ;  /* 0x000000690e00720c */ /* 0x000fe20003f26270 */
[----:B------:R-:W2:Y:S01]  /*fe30*/  MUFU.TANH R163, R92 ;  /* 0x0000005c00a37308 */ /* 0x000ea20000002400 */
[----:B------:R-:W-:Y:S01]  /*fe40*/  ISETP.GE.AND P2, PT, R16, R161, PT ;  /* 0x000000a11000720c */ /* 0x000fe20003f46270 */
[----:B------:R-:W-:Y:S01]  /*fe50*/  VIADD R16, R2, 0x31 ;  /* 0x0000003102107836 */ /* 0x000fe20000000000 */
[----:B---3--:R-:W-:Y:S02]  /*fe60*/  FSEL R121, R121, -INF , !P1 ;  /* 0xff80000079797808 */ /* 0x008fe40004800000 */
[----:B------:R-:W-:Y:S02]  /*fe70*/  ISETP.GE.AND P1, PT, R104, 0x2, PT ;  /* 0x000000026800780c */ /* 0x000fe40003f26270 */
[----:B----4-:R-:W-:Y:S01]  /*fe80*/  FSEL R125, R125, -INF , !P6 ;  /* 0xff8000007d7d7808 */ /* 0x010fe20007000000 */
[----:B------:R-:W3:Y:S01]  /*fe90*/  MUFU.TANH R168, R94 ;  /* 0x0000005e00a87308 */ /* 0x000ee20000002400 */
[----:B-1----:R-:W-:-:S02]  /*fea0*/  FSEL R118, R118, -INF , !P4 ;  /* 0xff80000076767808 */ /* 0x002fc40006000000 */
[C---:B------:R-:W-:Y:S02]  /*feb0*/  ISETP.GE.AND P6, PT, R2.reuse, R105, PT ;  /* 0x000000690200720c */ /* 0x040fe40003fc6270 */
[C---:B------:R-:W-:Y:S01]  /*fec0*/  ISETP.GE.AND P4, PT, R2.reuse, R161, PT ;  /* 0x000000a10200720c */ /* 0x040fe20003f86270 */
[----:B------:R-:W-:Y:S01]  /*fed0*/  VIADD R2, R2, 0x39 ;  /* 0x0000003902027836 */ /* 0x000fe20000000000 */
[----:B------:R-:W-:Y:S01]  /*fee0*/  FSEL R9, R36, -INF , !P6 ;  /* 0xff80000024097808 */ /* 0x000fe20007000000 */
[----:B------:R-:W1:Y:S01]  /*fef0*/  MUFU.TANH R166, R95 ;  /* 0x0000005f00a67308 */ /* 0x000e620000002400 */
[----:B--2---:R-:W-:Y:S02]  /*ff00*/  FSEL R163, R163, -INF , !P5 ;  /* 0xff800000a3a37808 */ /* 0x004fe40006800000 */
[----:B------:R-:W-:Y:S02]  /*ff10*/  ISETP.GE.AND P5, PT, R16, R105, PT ;  /* 0x000000691000720c */ /* 0x000fe40003fa6270 */
[----:B------:R-:W-:-:S03]  /*ff20*/  FSEL R38, R38, -INF , !P4 ;  /* 0xff80000026267808 */ /* 0x000fc60006000000 */
[----:B------:R-:W2:Y:S01]  /*ff30*/  MUFU.TANH R124, R89 ;  /* 0x00000059007c7308 */ /* 0x000ea20000002400 */
[----:B---3--:R-:W-:Y:S01]  /*ff40*/  FSEL R168, R168, -INF , !P0 ;  /* 0xff800000a8a87808 */ /* 0x008fe20004000000 */
[----:B------:R-:W-:Y:S01]  /*ff50*/  BAR.SYNC.DEFER_BLOCKING 0x0 ;  /* 0x0000000000007b1d */ /* 0x000fe20000010000 */
        /* <DEDUP_REMOVED lines=12> */
[----:B--2---:R-:W-:Y:S02]  /*10020*/  FSEL R116, R116, -INF , !P2 ;  /* 0xff80000074747808 */ /* 0x004fe40005000000 */
[----:B---3--:R-:W-:Y:S01]  /*10030*/  FSEL R114, R114, -INF , !P0 ;  /* 0xff80000072727808 */ /* 0x008fe20004000000 */
        /* <DEDUP_REMOVED lines=62> */
.L_x_5922:
[----:B------:R-:W1:Y:S02]  /*10420*/  LDC R11, c[0x0][0x248] ;  /* 0x00009200ff0b7b82 */ /* 0x000e640000000800 */
[----:B-1----:R-:W-:-:S04]  /*10430*/  LEA R11, -R11, RZ, 0x6 ;  /* 0x000000ff0b0b7211 */ /* 0x002fc800078e31ff */
[----:B------:R-:W-:-:S07]  /*10440*/  SHF.R.S32.HI R2, RZ, 0x1f, R11 ;  /* 0x0000001fff027819 */ /* 0x000fce000001140b */
.L_x_5923:
        /* <DEDUP_REMOVED lines=75> */
.L_x_5921:
        /* <DEDUP_REMOVED lines=24> */
[----:B------:R-:W-:-:S02]  /*10a80*/  LEA R140, R0, UR4, 0x1 ;  /* 0x00000004008c7c11 */ /* 0x000fc4000f8e08ff */
[----:B------:R-:W-:Y:S02]  /*10a90*/  FMNMX.FTZ R2, R124, R11, !PT ;  /* 0x0000000b7c027209 */ /* 0x000fe40007810000 */
[----:B------:R-:W-:Y:S01]  /*10aa0*/  LEA R138, R41, R140, 0x1 ;  /* 0x0000008c298a7211 */ /* 0x000fe200078e08ff */
[----:B------:R-:W-:Y:S01]  /*10ab0*/  LDSM.16.MT88.4 R92, [R140+0x8000] ;  /* 0x008000008c5c783b */ /* 0x000fe20000004200 */
[----:B------:R-:W-:Y:S02]  /*10ac0*/  FMNMX.FTZ R15, R121, R2, !PT ;  /* 0x00000002790f7209 */ /* 0x000fe40007810000 */
[----:B------:R-:W-:Y:S01]  /*10ad0*/  FMNMX.FTZ R2, R118, R3, !PT ;  /* 0x0000000376027209 */ /* 0x000fe20007810000 */
[----:B------:R-:W-:Y:S01]  /*10ae0*/  LDSM.16.MT88.4 R84, [R138+0x8000] ;  /* 0x008000008a54783b */ /* 0x000fe20000004200 */
[----:B------:R-:W-:Y:S02]  /*10af0*/  FMNMX.FTZ R15, R120, R15, !PT ;  /* 0x0000000f780f7209 */ /* 0x000fe40007810000 */
[----:B------:R-:W-:-:S02]  /*10b00*/  FMNMX.FTZ R11, R117, R2, !PT ;  /* 0x00000002750b7209 */ /* 0x000fc40007810000 */
[C---:B------:R-:W-:Y:S01]  /*10b10*/  LEA R136, R39.reuse, R138, 0x1 ;  /* 0x0000008a27887211 */ /* 0x040fe200078e08ff */
[----:B------:R-:W1:Y:S01]  /*10b20*/  SHFL.BFLY PT, R14, R15, 0x2, 0x1f ;  /* 0x0c401f000f0e7f89 */ /* 0x000e6200000e0000 */
[----:B------:R-:W-:Y:S02]  /*10b30*/  FMNMX.FTZ R11, R116, R11, !PT ;  /* 0x0000000b740b7209 */ /* 0x000fe40007810000 */
[----:B------:R-:W-:Y:S01]  /*10b40*/  LEA R137, R39, R140, 0x1 ;  /* 0x0000008c27897211 */ /* 0x000fe200078e08ff */
[----:B------:R-:W-:Y:S01]  /*10b50*/  LDSM.16.MT88.4 R68, [R136+0x8000] ;  /* 0x008000008844783b */ /* 0x000fe20000004200 */
[----:B------:R-:W-:-:S03]  /*10b60*/  FMNMX.FTZ R11, R114, R11, !PT ;  /* 0x0000000b720b7209 */ /* 0x000fc60007810000 */
[----:B------:R-:W-:Y:S04]  /*10b70*/  LDSM.16.MT88.4 R76, [R137+0x8000] ;  /* 0x00800000894c783b */ /* 0x000fe80000004200 */
[----:B------:R-:W-:Y:S04]  /*10b80*/  SHFL.BFLY PT, R2, R11, 0x2, 0x1f ;  /* 0x0c401f000b027f89 */ /* 0x000fe800000e0000 */
        /* <DEDUP_REMOVED lines=35> */
[--C-:B------:R-:W-:Y:S01]  /*10dc0*/  FFMA.FTZ R111, R12, UR8, -R119.reuse ;  /* 0x000000080c6f7c23 */ /* 0x100fe20008010877 */
[--C-:B------:R-:W-:Y:S01]  /*10dd0*/  FFMA.FTZ R108, R10, UR8, -R119.reuse ;  /* 0x000000080a6c7c23 */ /* 0x100fe20008010877 */
[----:B------:R-:W-:Y:S01]  /*10de0*/  LDSM.16.MT88.4 R12, [R140+0x8800] ;  /* 0x008800008c0c783b */ /* 0x000fe20000004200 */
[--C-:B------:R-:W-:Y:S01]  /*10df0*/  FFMA.FTZ R32, R8, UR8, -R119.reuse ;  /* 0x0000000808207c23 */ /* 0x100fe20008010877 */
[----:B------:R-:W-:Y:S01]  /*10e00*/  MUFU.EX2 R112, R112 ;  /* 0x0000007000707308 */ /* 0x000fe20000000800 */
[----:B-1----:R-:W-:Y:S01]  /*10e10*/  F2FP.F16.F32.PACK_AB R66, R34, R109 ;  /* 0x0000006d2242723e */ /* 0x002fe200000000ff */
[----:B------:R-:W-:Y:S01]  /*10e20*/  LDSM.16.MT88.4 R8, [R138+0x8800] ;  /* 0x008800008a08783b */ /* 0x000fe20000004200 */
[--C-:B------:R-:W-:Y:S01]  /*10e30*/  FFMA.FTZ R35, R24, UR8, -R119.reuse ;  /* 0x0000000818237c23 */ /* 0x100fe20008010877 */
[--C-:B------:R-:W-:Y:S01]  /*10e40*/  FFMA.FTZ R31, R6, UR8, -R119.reuse ;  /* 0x00000008061f7c23 */ /* 0x100fe20008010877 */
[--C-:B------:R-:W-:Y:S01]  /*10e50*/  FFMA.FTZ R0, R4, UR8, -R119.reuse ;  /* 0x0000000804007c23 */ /* 0x100fe20008010877 */
[----:B------:R-:W1:Y:S01]  /*10e60*/  LDSM.16.MT88.4 R40, [R140+0xa000] ;  /* 0x00a000008c28783b */ /* 0x000e620000004200 */
[--C-:B------:R-:W-:Y:S01]  /*10e70*/  FFMA.FTZ R127, R164, UR8, -R119.reuse ;  /* 0x00000008a47f7c23 */ /* 0x100fe20008010877 */
[----:B------:R-:W2:Y:S01]  /*10e80*/  MUFU.EX2 R115, R115 ;  /* 0x0000007300737308 */ /* 0x000ea20000000800 */
[--C-:B------:R-:W-:Y:S01]  /*10e90*/  FFMA.FTZ R126, R168, UR8, -R119.reuse ;  /* 0x00000008a87e7c23 */ /* 0x100fe20008010877 */
[----:B------:R-:W-:Y:S01]  /*10ea0*/  LDSM.16.MT88.4 R24, [R137+0x8800] ;  /* 0x008800008918783b */ /* 0x000fe20000004200 */
[--C-:B------:R-:W-:Y:S01]  /*10eb0*/  FFMA.FTZ R170, R170, UR8, -R119.reuse ;  /* 0x00000008aaaa7c23 */ /* 0x100fe20008010877 */
[--C-:B------:R-:W-:Y:S01]  /*10ec0*/  FFMA.FTZ R118, R118, UR8, -R119.reuse ;  /* 0x0000000876767c23 */ /* 0x100fe20008010877 */
[--C-:B------:R-:W-:Y:S01]  /*10ed0*/  FFMA.FTZ R117, R117, UR8, -R119.reuse ;  /* 0x0000000875757c23 */ /* 0x100fe20008010877 */
[----:B------:R-:W-:Y:S01]  /*10ee0*/  FFMA.FTZ R116, R116, UR8, -R119 ;  /* 0x0000000874747c23 */ /* 0x000fe20008010877 */
[----:B------:R-:W-:Y:S01]  /*10ef0*/  FADD.FTZ R109, R109, R110 ;  /* 0x0000006e6d6d7221 */ /* 0x000fe20000010000 */
[----:B------:R-:W-:Y:S03]  /*10f00*/  MUFU.EX2 R111, R111 ;  /* 0x0000006f006f7308 */ /* 0x000fe60000000800 */
[----:B------:R-:W-:-:S05]  /*10f10*/  FADD.FTZ R34, R34, R109 ;  /* 0x0000006d22227221 */ /* 0x000fca0000010000 */
[----:B------:R-:W3:Y:S01]  /*10f20*/  MUFU.EX2 R108, R108 ;  /* 0x0000006c006c7308 */ /* 0x000ee20000000800 */
[----:B--2---:R-:W-:Y:S01]  /*10f30*/  F2FP.F16.F32.PACK_AB R65, R115, R112 ;  /* 0x000000707341723e */ /* 0x004fe200000000ff */
[----:B------:R-:W-:-:S06]  /*10f40*/  FADD.FTZ R112, R112, R115 ;  /* 0x0000007370707221 */ /* 0x000fcc0000010000 */
[----:B------:R-:W2:Y:S08]  /*10f50*/  MUFU.EX2 R30, R30 ;  /* 0x0000001e001e7308 */ /* 0x000eb00000000800 */
[----:B------:R-:W-:Y:S01]  /*10f60*/  MUFU.EX2 R29, R29 ;  /* 0x0000001d001d7308 */ /* 0x000fe20000000800 */
[----:B---3--:R-:W-:Y:S01]  /*10f70*/  F2FP.F16.F32.PACK_AB R67, R108, R111 ;  /* 0x0000006f6c43723e */ /* 0x008fe200000000ff */
[----:B------:R-:W-:-:S04]  /*10f80*/  FADD.FTZ R111, R111, R112 ;  /* 0x000000706f6f7221 */ /* 0x000fc80000010000 */
[----:B------:R-:W-:Y:S02]  /*10f90*/  FADD.FTZ R108, R108, R111 ;  /* 0x0000006f6c6c7221 */ /* 0x000fe40000010000 */
[----:B------:R-:W-:Y:S01]  /*10fa0*/  HMMA.16816.F32 R96, R64, R92, RZ ;  /* 0x0000005c4060723c */ /* 0x000fe200000018ff */
[----:B------:R-:W3:Y:S01]  /*10fb0*/  MUFU.EX2 R28, R28 ;  /* 0x0000001c001c7308 */ /* 0x000ee20000000800 */
[----:B--2---:R-:W-:Y:S01]  /*10fc0*/  F2FP.F16.F32.PACK_AB R4, R30, R33 ;  /* 0x000000211e04723e */ /* 0x004fe200000000ff */
[----:B------:R-:W-:-:S03]  /*10fd0*/  FADD.FTZ R33, R33, R34 ;  /* 0x0000002221217221 */ /* 0x000fc60000010000 */
[C---:B------:R-:W-:Y:S01]  /*10fe0*/  HMMA.16816.F32 R92, R64.reuse, R94, RZ ;  /* 0x0000005e405c723c */ /* 0x040fe200000018ff */
[----:B------:R-:W-:Y:S02]  /*10ff0*/  FADD.FTZ R30, R30, R33 ;  /* 0x000000211e1e7221 */ /* 0x000fe40000010000 */
[----:B------:R-:W-:Y:S03]  /*11000*/  MUFU.EX2 R35, R35 ;  /* 0x0000002300237308 */ /* 0x000fe60000000800 */
[C---:B------:R-:W-:Y:S05]  /*11010*/  HMMA.16816.F32 R88, R64.reuse, R84, RZ ;  /* 0x000000544058723c */ /* 0x040fea00000018ff */
[----:B------:R-:W2:Y:S01]  /*11020*/  MUFU.EX2 R32, R32 ;  /* 0x0000002000207308 */ /* 0x000ea20000000800 */
[----:B------:R-:W-:Y:S01]  /*11030*/  HMMA.16816.F32 R84, R64, R86, RZ ;  /* 0x000000564054723c */ /* 0x000fe200000018ff */
[----:B---3--:R-:W-:Y:S01]  /*11040*/  F2FP.F16.F32.PACK_AB R6, R28, R29 ;  /* 0x0000001d1c06723e */ /* 0x008fe200000000ff */
[----:B------:R-:W-:-:S04]  /*11050*/  FADD.FTZ R29, R29, R30 ;  /* 0x0000001e1d1d7221 */ /* 0x000fc80000010000 */
[----:B------:R-:W-:Y:S01]  /*11060*/  HMMA.16816.F32 R72, R64, R68, RZ ;  /* 0x000000444048723c */ /* 0x000fe200000018ff */
[----:B------:R-:W-:Y:S01]  /*11070*/  MUFU.EX2 R31, R31 ;  /* 0x0000001f001f7308 */ /* 0x000fe20000000800 */
[----:B------:R-:W-:-:S04]  /*11080*/  FADD.FTZ R29, R28, R29 ;  /* 0x0000001d1c1d7221 */ /* 0x000fc80000010000 */
[C---:B-1----:R-:W-:Y:S03]  /*11090*/  HMMA.16816.F32 R36, R64.reuse, R40, RZ ;  /* 0x000000284024723c */ /* 0x042fe600000018ff */
[----:B------:R-:W1:Y:S01]  /*110a0*/  MUFU.EX2 R0, R0 ;  /* 0x0000000000007308 */ /* 0x000e620000000800 */
        /* <DEDUP_REMOVED lines=8> */
[----:B-1----:R-:W-:Y:S01]  /*11130*/  F2FP.F16.F32.PACK_AB R7, R0, R31 ;  /* 0x0000001f0007723e */ /* 0x002fe200000000ff */
[----:B------:R-:W-:-:S03]  /*11140*/  FADD.FTZ R31, R31, R32 ;  /* 0x000000201f1f7221 */ /* 0x000fc60000010000 */
[----:B------:R-:W-:Y:S01]  /*11150*/  HMMA.16816.F32 R48, R64, R50, RZ ;  /* 0x000000324030723c */ /* 0x000fe200000018ff */
[----:B------:R-:W-:Y:S02]  /*11160*/  FADD.FTZ R31, R0, R31 ;  /* 0x0000001f001f7221 */ /* 0x000fe40000010000 */
[----:B------:R-:W-:Y:S03]  /*11170*/  MUFU.EX2 R126, R126 ;  /* 0x0000007e007e7308 */ /* 0x000fe60000000800 */
[C---:B------:R-:W-:Y:S05]  /*11180*/  HMMA.16816.F32 R96, R4.reuse, R12, R96 ;  /* 0x0000000c0460723c */ /* 0x040fea0000001860 */
[----:B------:R-:W-:Y:S01]  /*11190*/  MUFU.EX2 R125, R125 ;  /* 0x0000007d007d7308 */ /* 0x000fe20000000800 */
[C---:B------:R-:W-:Y:S01]  /*111a0*/  HMMA.16816.F32 R92, R4.reuse, R14, R92 ;  /* 0x0000000e045c723c */ /* 0x040fe2000000185c */
[----:B------:R-:W1:Y:S05]  /*111b0*/  LDSM.16.MT88.4 R12, [R140+0xa800] ;  /* 0x00a800008c0c783b */ /* 0x000e6a0000004200 */
[C---:B------:R-:W-:Y:S01]  /*111c0*/  HMMA.16816.F32 R88, R4.reuse, R8, R88 ;  /* 0x000000080458723c */ /* 0x040fe20000001858 */
[----:B------:R-:W-:Y:S05]  /*111d0*/  MUFU.EX2 R124, R124 ;  /* 0x0000007c007c7308 */ /* 0x000fea0000000800 */
[----:B------:R-:W-:Y:S01]  /*111e0*/  HMMA.16816.F32 R84, R4, R10, R84 ;  /* 0x0000000a0454723c */ /* 0x000fe20000001854 */
[----:B------:R-:W3:Y:S02]  /*111f0*/  LDSM.16.MT88.4 R8, [R138+0xa800] ;  /* 0x00a800008a08783b */ /* 0x000ee40000004200 */
[----:B------:R-:W-:Y:S03]  /*11200*/  MUFU.EX2 R118, R118 ;  /* 0x0000007600767308 */ /* 0x000fe60000000800 */
[C---:B------:R-:W-:Y:S05]  /*11210*/  HMMA.16816.F32 R80, R64.reuse, R76, RZ ;  /* 0x0000004c4050723c */ /* 0x040fea00000018ff */
[----:B------:R-:W-:Y:S01]  /*11220*/  MUFU.EX2 R117, R117 ;  /* 0x0000007500757308 */ /* 0x000fe20000000800 */
[----:B------:R-:W-:Y:S06]  /*11230*/  HMMA.16816.F32 R76, R64, R78, RZ ;  /* 0x0000004e404c723c */ /* 0x000fec00000018ff */
[C---:B------:R-:W-:Y:S01]  /*11240*/  HMMA.16816.F32 R72, R4.reuse, R16, R72 ;  /* 0x000000100448723c */ /* 0x040fe20000001848 */
[----:B------:R-:W-:Y:S05]  /*11250*/  MUFU.EX2 R116, R116 ;  /* 0x0000007400747308 */ /* 0x000fea0000000800 */
[C---:B------:R-:W-:Y:S01]  /*11260*/  HMMA.16816.F32 R68, R4.reuse, R18, R68 ;  /* 0x000000120444723c */ /* 0x040fe20000001844 */
[----:B------:R-:W4:Y:S05]  /*11270*/  LDSM.16.MT88.4 R16, [R137+0xa800] ;  /* 0x00a800008910783b */ /* 0x000f2a0000004200 */
[C---:B-1----:R-:W-:Y:S06]  /*11280*/  HMMA.16816.F32 R36, R4.reuse, R12, R36 ;  /* 0x0000000c0424723c */ /* 0x042fec0000001824 */
[C---:B------:R-:W-:Y:S01]  /*11290*/  HMMA.16816.F32 R40, R4.reuse, R14, R40 ;  /* 0x0000000e0428723c */ /* 0x040fe20000001828 */
[----:B------:R-:W1:Y:S05]  /*112a0*/  LDSM.16.MT88.4 R12, [R136+0xa800] ;  /* 0x00a80000880c783b */ /* 0x000e6a0000004200 */
[C---:B---3--:R-:W-:Y:S06]  /*112b0*/  HMMA.16816.F32 R44, R4.reuse, R8, R44 ;  /* 0x00000008042c723c */ /* 0x048fec000000182c */
[----:B------:R-:W-:Y:S01]  /*112c0*/  HMMA.16816.F32 R48, R4, R10, R48 ;  /* 0x0000000a0430723c */ /* 0x000fe20000001830 */
[----:B------:R-:W3:Y:S05]  /*112d0*/  LDSM.16.MT88.4 R8, [R140+0x9000] ;  /* 0x009000008c08783b */ /* 0x000eea0000004200 */
[C---:B------:R-:W-:Y:S06]  /*112e0*/  HMMA.16816.F32 R52, R64.reuse, R56, RZ ;  /* 0x000000384034723c */ /* 0x040fec00000018ff */
[C---:B------:R-:W-:Y:S06]  /*112f0*/  HMMA.16816.F32 R56, R64.reuse, R58, RZ ;  /* 0x0000003a4038723c */ /* 0x040fec00000018ff */
        /* <DEDUP_REMOVED lines=9> */
[----:B----4-:R-:W-:Y:S01]  /*11390*/  HMMA.16816.F32 R52, R4, R16, R52 ;  /* 0x000000100434723c */ /* 0x010fe20000001834 */
[--C-:B------:R-:W-:Y:S01]  /*113a0*/  FFMA.FTZ R25, R167, UR8, -R162.reuse ;  /* 0x00000008a7197c23 */ /* 0x100fe200080108a2 */
[----:B------:R-:W-:Y:S01]  /*113b0*/  FFMA.FTZ R24, R163, UR8, -R162 ;  /* 0x00000008a3187c23 */ /* 0x000fe200080108a2 */
[----:B------:R-:W-:Y:S01]  /*113c0*/  MUFU.EX2 R26, R26 ;  /* 0x0000001a001a7308 */ /* 0x000fe20000000800 */
[----:B------:R-:W-:-:S02]  /*113d0*/  FFMA.FTZ R163, R114, UR8, -R119 ;  /* 0x0000000872a37c23 */ /* 0x000fc40008010877 */
[C---:B------:R-:W-:Y:S01]  /*113e0*/  HMMA.16816.F32 R56, R4.reuse, R18, R56 ;  /* 0x000000120438723c */ /* 0x040fe20000001838 */
[----:B------:R-:W-:Y:S04]  /*113f0*/  LDSM.16.MT88.4 R16, [R138+0x9000] ;  /* 0x009000008a10783b */ /* 0x000fe80000004200 */
[----:B------:R-:W4:Y:S01]  /*11400*/  MUFU.EX2 R25, R25 ;  /* 0x0000001900197308 */ /* 0x000f220000000800 */
[C---:B-1----:R-:W-:Y:S06]  /*11410*/  HMMA.16816.F32 R60, R4.reuse, R12, R60 ;  /* 0x0000000c043c723c */ /* 0x042fec000000183c */
[----:B------:R-:W-:Y:S01]  /*11420*/  HMMA.16816.F32 R64, R4, R14, R64 ;  /* 0x0000000e0440723c */ /* 0x000fe20000001840 */
[----:B------:R-:W1:Y:S01]  /*11430*/  MUFU.EX2 R24, R24 ;  /* 0x0000001800187308 */ /* 0x000e620000000800 */
[----:B------:R-:W5:Y:S05]  /*11440*/  LDSM.16.MT88.4 R12, [R137+0x9000] ;  /* 0x00900000890c783b */ /* 0x000f6a0000004200 */
[----:B--2---:R-:W-:Y:S01]  /*11450*/  F2FP.F16.F32.PACK_AB R5, R127, R164 ;  /* 0x000000a47f05723e */ /* 0x004fe200000000ff */
[----:B------:R-:W-:Y:S01]  /*11460*/  FADD.FTZ R164, R164, R31 ;  /* 0x0000001fa4a47221 */ /* 0x000fe20000010000 */
[----:B------:R-:W2:Y:S01]  /*11470*/  MUFU.EX2 R123, R123 ;  /* 0x0000007b007b7308 */ /* 0x000ea20000000800 */
[----:B----4-:R-:W-:Y:S01]  /*11480*/  F2FP.F16.F32.PACK_AB R4, R25, R26 ;  /* 0x0000001a1904723e */ /* 0x010fe200000000ff */
[----:B------:R-:W-:Y:S01]  /*11490*/  FADD.FTZ R26, R26, R29 ;  /* 0x0000001d1a1a7221 */ /* 0x000fe20000010000 */
[----:B------:R-:W-:-:S03]  /*114a0*/  FADD.FTZ R127, R127, R164 ;  /* 0x000000a47f7f7221 */ /* 0x000fc60000010000 */
[----:B------:R-:W-:Y:S02]  /*114b0*/  FADD.FTZ R25, R25, R26 ;  /* 0x0000001a19197221 */ /* 0x000fe40000010000 */
[----:B------:R-:W-:Y:S01]  /*114c0*/  MUFU.EX2 R163, R163 ;  /* 0x000000a300a37308 */ /* 0x000fe20000000800 */
[----:B-1----:R-:W-:Y:S01]  /*114d0*/  F2FP.F16.F32.PACK_AB R6, R27, R24 ;  /* 0x000000181b06723e */ /* 0x002fe200000000ff */
[----:B------:R-:W-:-:S04]  /*114e0*/  FADD.FTZ R24, R24, R25 ;  /* 0x0000001918187221 */ /* 0x000fc80000010000 */
[----:B------:R-:W-:Y:S01]  /*114f0*/  FADD.FTZ R24, R27, R24 ;  /* 0x000000181b187221 */ /* 0x000fe20000010000 */
[----:B--2---:R-:W-:Y:S01]  /*11500*/  F2FP.F16.F32.PACK_AB R7, R123, R126 ;  /* 0x0000007e7b07723e */ /* 0x004fe200000000ff */
[----:B------:R-:W-:-:S04]  /*11510*/  FADD.FTZ R126, R126, R127 ;  /* 0x0000007f7e7e7221 */ /* 0x000fc80000010000 */
[----:B------:R-:W-:Y:S02]  /*11520*/  FADD.FTZ R123, R123, R126 ;  /* 0x0000007e7b7b7221 */ /* 0x000fe40000010000 */
[C---:B---3--:R-:W-:Y:S06]  /*11530*/  HMMA.16816.F32 R96, R4.reuse, R8, R96 ;  /* 0x000000080460723c */ /* 0x048fec0000001860 */
[C---:B------:R-:W-:Y:S01]  /*11540*/  HMMA.16816.F32 R92, R4.reuse, R10, R92 ;  /* 0x0000000a045c723c */ /* 0x040fe2000000185c */
[----:B------:R-:W1:Y:S05]  /*11550*/  LDSM.16.MT88.4 R8, [R136+0x9000] ;  /* 0x009000008808783b */ /* 0x000e6a0000004200 */
[C---:B-----5:R-:W-:Y:S06]  /*11560*/  HMMA.16816.F32 R80, R4.reuse, R12, R80 ;  /* 0x0000000c0450723c */ /* 0x060fec0000001850 */
[C---:B------:R-:W-:Y:S01]  /*11570*/  HMMA.16816.F32 R76, R4.reuse, R14, R76 ;  /* 0x0000000e044c723c */ /* 0x040fe2000000184c */
[----:B------:R-:W2:Y:S05]  /*11580*/  LDSM.16.MT88.4 R12, [R138+0xb000] ;  /* 0x00b000008a0c783b */ /* 0x000eaa0000004200 */
[C---:B------:R-:W-:Y:S06]  /*11590*/  HMMA.16816.F32 R88, R4.reuse, R16, R88 ;  /* 0x000000100458723c */ /* 0x040fec0000001858 */
        /* <DEDUP_REMOVED lines=10> */
[--C-:B------:R-:W-:Y:S01]  /*11640*/  FFMA.FTZ R16, R121, UR8, -R162.reuse ;  /* 0x0000000879107c23 */ /* 0x100fe200080108a2 */
[----:B------:R-:W-:-:S03]  /*11650*/  FFMA.FTZ R121, R120, UR8, -R162 ;  /* 0x0000000878797c23 */ /* 0x000fc600080108a2 */
[----:B------:R3:W-:Y:S08]  /*11660*/  MUFU.EX2 R120, R16 ;  /* 0x0000001000787308 */ /* 0x0007f00000000800 */
[----:B------:R-:W4:Y:S01]  /*11670*/  MUFU.EX2 R121, R121 ;  /* 0x0000007900797308 */ /* 0x000f220000000800 */
[C---:B-1----:R-:W-:Y:S01]  /*11680*/  HMMA.16816.F32 R52, R4.reuse, R8, R52 ;  /* 0x000000080434723c */ /* 0x042fe20000001834 */
[----:B---3--:R-:W-:Y:S05]  /*11690*/  LDSM.16.MT88.4 R16, [R137+0x9800] ;  /* 0x009800008910783b */ /* 0x008fea0000004200 */
[C---:B------:R-:W-:Y:S01]  /*116a0*/  HMMA.16816.F32 R56, R4.reuse, R10, R56 ;  /* 0x0000000a0438723c */ /* 0x040fe20000001838 */
[----:B------:R-:W1:Y:S05]  /*116b0*/  LDSM.16.MT88.4 R8, [R140+0x9800] ;  /* 0x009800008c08783b */ /* 0x000e6a0000004200 */
[C---:B--2---:R-:W-:Y:S06]  /*116c0*/  HMMA.16816.F32 R60, R4.reuse, R12, R60 ;  /* 0x0000000c043c723c */ /* 0x044fec000000183c */
[----:B------:R-:W-:Y:S01]  /*116d0*/  HMMA.16816.F32 R64, R4, R14, R64 ;  /* 0x0000000e0440723c */ /* 0x000fe20000001840 */
[----:B------:R-:W2:Y:S06]  /*116e0*/  LDSM.16.MT88.4 R12, [R136+0x9800] ;  /* 0x00980000880c783b */ /* 0x000eac0000004200 */
[----:B------:R-:W-:Y:S01]  /*116f0*/  F2FP.F16.F32.PACK_AB R4, R124, R125 ;  /* 0x0000007d7c04723e */ /* 0x000fe200000000ff */
[----:B------:R-:W-:Y:S01]  /*11700*/  FADD.FTZ R125, R125, R24 ;  /* 0x000000187d7d7221 */ /* 0x000fe20000010000 */
[----:B------:R-:W-:Y:S01]  /*11710*/  F2FP.F16.F32.PACK_AB R5, R117, R118 ;  /* 0x000000767505723e */ /* 0x000fe200000000ff */
[----:B------:R-:W-:Y:S01]  /*11720*/  FADD.FTZ R118, R118, R123 ;  /* 0x0000007b76767221 */ /* 0x000fe20000010000 */
[----:B----4-:R-:W-:Y:S01]  /*11730*/  F2FP.F16.F32.PACK_AB R6, R121, R120 ;  /* 0x000000787906723e */ /* 0x010fe200000000ff */
        /* <DEDUP_REMOVED lines=94> */
.L_x_5925:
[----:B------:R-:W1:Y:S02]  /*11d20*/  LDC R5, c[0x0][0x250] ;  /* 0x00009400ff057b82 */ /* 0x000e640000000800 */
[----:B-1----:R-:W-:-:S04]  /*11d30*/  LEA R5, -R5, RZ, 0x6 ;  /* 0x000000ff05057211 */ /* 0x002fc800078e31ff */
[----:B------:R-:W-:-:S07]  /*11d40*/  SHF.R.S32.HI R4, RZ, 0x1f, R5 ;  /* 0x0000001fff047819 */ /* 0x000fce0000011405 */
.L_x_5926:
        /* <DEDUP_REMOVED lines=20> */
[--C-:B------:R-:W-:Y:S01]  /*11e90*/  @P0 LEA.HI.X R11, R7, R165, R0.reuse, 0x1, P5 ;  /* 0x000000a5070b0211 */ /* 0x100fe200028f0c00 */
[----:B------:R-:W-:Y:S01]  /*11ea0*/  IMAD.X R0, R149, 0x1, R0, P1 ;  /* 0x0000000195007824 */ /* 0x000fe200008e0600 */
[----:B------:R-:W-:Y:S01]  /*11eb0*/  @P2 LEA.HI.X R9, R9, UR11, R4, 0x1, P4 ;  /* 0x0000000b09092c11 */ /* 0x000fe2000a0f0c04 */
[----:B------:R-:W-:Y:S01]  /*11ec0*/  @!PT LDS RZ, [RZ] ;  /* 0x00000000fffff984 */ /* 0x000fe20000000800 */
[----:B------:R-:W-:Y:S01]  /*11ed0*/  @!PT LDS RZ, [RZ] ;  /* 0x00000000fffff984 */ /* 0x000fe20000000800 */
[----:B------:R-:W-:Y:S01]  /*11ee0*/  @!PT LDS RZ, [RZ] ;  /* 0x00000000fffff984 */ /* 0x000fe20000000800 */
[----:B------:R1:W-:Y:S01]  /*11ef0*/  @P2 LDGSTS.E.BYPASS.LTC128B.128 [R153+0xa000], desc[UR6][R12.64+0x80] ;  /* 0x0a0000800c992fae */ /* 0x0003e2000b901d46 */
[C---:B------:R-:W-:Y:S02]  /*11f00*/  @P0 LEA R16, P6, R5.reuse, R122, 0x1 ;  /* 0x0000007a05100211 */ /* 0x040fe400078c08ff */
[----:B------:R-:W-:Y:S01]  /*11f10*/  @P2 IADD3 R4, P5, R5, R106, RZ ;  /* 0x0000006a05042210 */ /* 0x000fe20007fbe0ff */
[----:B------:R-:W-:Y:S01]  /*11f20*/  @!P2 STS.128 [R153+0xa000], RZ ;  /* 0x00a000ff9900a388 */ /* 0x000fe20000000c00 */
[----:B------:R-:W-:-:S02]  /*11f30*/  IADD3 R7, P4, R150, R5, RZ ;  /* 0x0000000596077210 */ /* 0x000fc40007f9e0ff */
[--C-:B------:R-:W-:Y:S01]  /*11f40*/  @P0 LEA.HI.X R17, R5, R165, R0.reuse, 0x1, P6 ;  /* 0x000000a505110211 */ /* 0x100fe200030f0c00 */
[--C-:B------:R-:W-:Y:S01]  /*11f50*/  @P2 IMAD.X R5, R0, 0x1, R101.reuse, P5 ;  /* 0x0000000100052824 */ /* 0x100fe200028e0665 */
[----:B------:R-:W-:Y:S01]  /*11f60*/  @P2 IADD3 R106, P1, R7, R106, RZ ;  /* 0x0000006a076a2210 */ /* 0x000fe20007f3e0ff */
[----:B------:R-:W-:Y:S01]  /*11f70*/  IMAD.X R0, R149, 0x1, R0, P4 ;  /* 0x0000000195007824 */ /* 0x000fe200020e0600 */
[----:B------:R-:W-:Y:S01]  /*11f80*/  @P2 LEA R18, P5, R4, UR10, 0x1 ;  /* 0x0000000a04122c11 */ /* 0x000fe2000f8a08ff */
[----:B------:R-:W-:Y:S01]  /*11f90*/  @!PT LDS RZ, [RZ] ;  /* 0x00000000fffff984 */ /* 0x000fe20000000800 */
[----:B------:R-:W-:Y:S01]  /*11fa0*/  @!PT LDS RZ, [RZ] ;  /* 0x00000000fffff984 */ /* 0x000fe20000000800 */
[----:B------:R-:W-:Y:S01]  /*11fb0*/  @!PT LDS RZ, [RZ] ;  /* 0x00000000fffff984 */ /* 0x000fe20000000800 */
[----:B------:R-:W-:Y:S01]  /*11fc0*/  @P0 LDGSTS.E.BYPASS.LTC128B.128 [R153+0x8800], desc[UR6][R10.64] ;  /* 0x088000000a990fae */ /* 0x000fe2000b901d46 */
[----:B------:R-:W-:Y:S01]  /*11fd0*/  @P0 LEA R24, P4, R7, R122, 0x1 ;  /* 0x0000007a07180211 */ /* 0x000fe200078808ff */
[----:B------:R-:W-:Y:S01]  /*11fe0*/  @P2 IMAD.X R101, R0, 0x1, R101, P1 ;  /* 0x0000000100652824 */ /* 0x000fe200008e0665 */
[----:B------:R-:W-:Y:S01]  /*11ff0*/  @P2 LEA.HI.X R19, R4, UR11, R5, 0x1, P5 ;  /* 0x0000000b04132c11 */ /* 0x000fe2000a8f0c05 */
[----:B------:R-:W-:Y:S01]  /*12000*/  @!P0 STS.128 [R153+0x8800], RZ ;  /* 0x008800ff99008388 */ /* 0x000fe20000000c00 */
[----:B------:R-:W-:-:S02]  /*12010*/  @P2 LEA R26, P1, R106, UR10, 0x1 ;  /* 0x0000000a6a1a2c11 */ /* 0x000fc4000f8208ff */
[----:B------:R-:W-:Y:S01]  /*12020*/  @P0 LEA.HI.X R25, R7, R165, R0, 0x1, P4 ;  /* 0x000000a507190211 */ /* 0x000fe200020f0c00 */
[----:B------:R-:W-:Y:S01]  /*12030*/  @!PT LDS RZ, [RZ] ;  /* 0x00000000fffff984 */ /* 0x000fe20000000800 */
[----:B------:R-:W-:Y:S01]  /*12040*/  @!PT LDS RZ, [RZ] ;  /* 0x00000000fffff984 */ /* 0x000fe20000000800 */
[----:B------:R-:W-:Y:S01]  /*12050*/  @!PT LDS RZ, [RZ] ;  /* 0x00000000fffff984 */ /* 0x000fe20000000800 */
[----:B------:R-:W-:Y:S01]  /*12060*/  @P2 LDGSTS.E.BYPASS.LTC128B.128 [R153+0xa800], desc[UR6][R8.64+0x80] ;  /* 0x0a80008008992fae */ /* 0x000fe2000b901d46 */
[----:B------:R-:W-:Y:S01]  /*12070*/  @P2 LEA.HI.X R27, R106, UR11, R101, 0x1, P1 ;  /* 0x0000000b6a1b2c11 */ /* 0x000fe200088f0c65 */
[----:B------:R-:W-:Y:S02]  /*12080*/  IMAD.MOV.U32 R165, RZ, RZ, R167 ;  /* 0x000000ffffa57224 */ /* 0x000fe400078e00a7 */
        /* <DEDUP_REMOVED lines=23> */
[----:B-1----:R-:W1:Y:S04]  /*12200*/  LDSM.16.M88.4 R12, [R145+0x4000] ;  /* 0x00400000910c783b */ /* 0x002e680000000200 */
[----:B------:R-:W3:Y:S04]  /*12210*/  LDSM.16.M88.4 R4, [R145+0x4800] ;  /* 0x004800009104783b */ /* 0x000ee80000000200 */
[----:B------:R-:W4:Y:S04]  /*12220*/  LDSM.16.M88.4 R108, [R145+0x5000] ;  /* 0x00500000916c783b */ /* 0x000f280000000200 */
[----:B------:R-:W5:Y:S04]  /*12230*/  LDSM.16.M88.4 R20, [R145+0x5800] ;  /* 0x005800009114783b */ /* 0x000f680000000200 */
[----:B------:R-:W-:Y:S04]  /*12240*/  LDSM.16.M88.4 R124, [R143] ;  /* 0x000000008f7c783b */ /* 0x000fe80000000200 */
[----:B------:R-:W-:Y:S04]  /*12250*/  LDSM.16.M88.4 R120, [R135] ;  /* 0x000000008778783b */ /* 0x000fe80000000200 */
[----:B------:R-:W-:Y:S04]  /*12260*/  LDSM.16.M88.4 R116, [R134] ;  /* 0x000000008674783b */ /* 0x000fe80000000200 */
[----:B--2---:R-:W-:Y:S04]  /*12270*/  LDSM.16.M88.4 R24, [R133] ;  /* 0x000000008518783b */ /* 0x004fe80000000200 */
[----:B------:R-:W0:Y:S01]  /*12280*/  LDGDEPBAR ;  /* 0x00000000000079af */ /* 0x000e220000000000 */
[C---:B-1----:R-:W-:Y:S06]  /*12290*/  HMMA.16816.F32 R16, R28.reuse, R12, RZ ;  /* 0x0000000c1c10723c */ /* 0x042fec00000018ff */
[C---:B---3--:R-:W-:Y:S06]  /*122a0*/  HMMA.16816.F32 R8, R28.reuse, R4, RZ ;  /* 0x000000041c08723c */ /* 0x048fec00000018ff */
[C---:B----4-:R-:W-:Y:S06]  /*122b0*/  HMMA.16816.F32 R112, R28.reuse, R108, RZ ;  /* 0x0000006c1c70723c */ /* 0x050fec00000018ff */
[C---:B------:R-:W-:Y:S06]  /*122c0*/  HMMA.16816.F32 R12, R28.reuse, R14, RZ ;  /* 0x0000000e1c0c723c */ /* 0x040fec00000018ff */
[C---:B------:R-:W-:Y:S06]  /*122d0*/  HMMA.16816.F32 R4, R28.reuse, R6, RZ ;  /* 0x000000061c04723c */ /* 0x040fec00000018ff */
[C---:B------:R-:W-:Y:S06]  /*122e0*/  HMMA.16816.F32 R108, R28.reuse, R110, RZ ;  /* 0x0000006e1c6c723c */ /* 0x040fec00000018ff */
        /* <DEDUP_REMOVED lines=50> */
[----:B------:R-:W-:Y:S05]  /*12610*/  LDSM.16.M88.4 R124, [R142+0x2000] ;  /* 0x002000008e7c783b */ /* 0x000fea0000000200 */
[C---:B--2---:R-:W-:Y:S06]  /*12620*/  HMMA.16816.F32 R32, R20.reuse, R24, R32 ;  /* 0x000000181420723c */ /* 0x044fec0000001820 */
[----:B------:R-:W-:Y:S01]  /*12630*/  HMMA.16816.F32 R28, R20, R26, R28 ;  /* 0x0000001a141c723c */ /* 0x000fe2000000181c */
[----:B------:R-:W2:Y:S04]  /*12640*/  LDSM.16.M88.4 R24, [R130] ;  /* 0x000000008218783b */ /* 0x000ea80000000200 */
[----:B------:R-:W3:Y:S01]  /*12650*/  LDSM.16.M88.4 R20, [R129] ;  /* 0x000000008114783b */ /* 0x000ee20000000200 */
[C---:B-1----:R-:W-:Y:S06]  /*12660*/  HMMA.16816.F32 R16, R116.reuse, R120, R16 ;  /* 0x000000787410723c */ /* 0x042fec0000001810 */
        /* <DEDUP_REMOVED lines=10> */
[----:B------:R-:W1:Y:S04]  /*12710*/  LDSM.16.M88.4 R116, [R139+0x7800] ;  /* 0x007800008b74783b */ /* 0x000e680000000200 */
[----:B------:R-:W4:Y:S01]  /*12720*/  LDSM.16.M88.4 R120, [R139+0x7000] ;  /* 0x007000008b78783b */ /* 0x000f220000000200 */
[C---:B--2---:R-:W-:Y:S06]  /*12730*/  HMMA.16816.F32 R16, R124.reuse, R24, R16 ;  /* 0x000000187c10723c */ /* 0x044fec0000001810 */
[C---:B------:R-:W-:Y:S01]  /*12740*/  HMMA.16816.F32 R12, R124.reuse, R26, R12 ;  /* 0x0000001a7c0c723c */ /* 0x040fe2000000180c */
[----:B------:R-:W-:Y:S05]  /*12750*/  LDSM.16.M88.4 R24, [R141+0x2000] ;  /* 0x002000008d18783b */ /* 0x000fea0000000200 */
[C---:B---3--:R-:W-:Y:S06]  /*12760*/  HMMA.16816.F32 R8, R124.reuse, R20, R8 ;  /* 0x000000147c08723c */ /* 0x048fec0000001808 */
[C---:B------:R-:W-:Y:S01]  /*12770*/  HMMA.16816.F32 R4, R124.reuse, R22, R4 ;  /* 0x000000167c04723c */ /* 0x040fe20000001804 */
[----:B------:R-:W2:Y:S05]  /*12780*/  LDSM.16.M88.4 R20, [R132+0x2000] ;  /* 0x002000008414783b */ /* 0x000eaa0000000200 */
[C---:B-1----:R-:W-:Y:S06]  /*12790*/  HMMA.16816.F32 R32, R124.reuse, R116, R32 ;  /* 0x000000747c20723c */ /* 0x042fec0000001820 */
[C---:B------:R-:W-:Y:S01]  /*127a0*/  HMMA.16816.F32 R28, R124.reuse, R118, R28 ;  /* 0x000000767c1c723c */ /* 0x040fe2000000181c */
[----:B------:R-:W1:Y:S05]  /*127b0*/  LDSM.16.M88.4 R116, [R132+0x2800] ;  /* 0x002800008474783b */ /* 0x000e6a0000000200 */
[C---:B----4-:R-:W-:Y:S06]  /*127c0*/  HMMA.16816.F32 R112, R124.reuse, R120, R112 ;  /* 0x000000787c70723c */ /* 0x050fec0000001870 */
[----:B------:R-:W-:Y:S07]  /*127d0*/  HMMA.16816.F32 R108, R124, R122, R108 ;  /* 0x0000007a7c6c723c */ /* 0x000fee000000186c */
[----:B------:R-:W-:Y:S01]  /*127e0*/  IMAD.MOV.U32 R122, RZ, RZ, R166 ;  /* 0x000000ffff7a7224 */ /* 0x000fe200078e00a6 */
[C---:B--2---:R-:W-:Y:S06]  /*127f0*/  HMMA.16816.F32 R16, R24.reuse, R20, R16 ;  /* 0x000000141810723c */ /* 0x044fec0000001810 */
[C---:B------:R-:W-:Y:S06]  /*12800*/  HMMA.16816.F32 R12, R24.reuse, R22, R12 ;  /* 0x00000016180c723c */ /* 0x040fec000000180c */
[C---:B-1----:R-:W-:Y:S06]  /*12810*/  HMMA.16816.F32 R8, R24.reuse, R116, R8 ;  /* 0x000000741808723c */ /* 0x042fec0000001808 */
[----:B------:R-:W-:Y:S06]  /*12820*/  HMMA.16816.F32 R4, R24, R118, R4 ;  /* 0x000000761804723c */ /* 0x000fec0000001804 */
[----:B------:R-:W-:Y:S01]  /*12830*/  FMUL.FTZ R0, R16, UR15 ;  /* 0x0000000f10007c20 */ /* 0x000fe20008410000 */
[----:B------:R-:W-:Y:S01]  /*12840*/  FMUL.FTZ R20, R17, UR15 ;  /* 0x0000000f11147c20 */ /* 0x000fe20008410000 */
[----:B------:R-:W-:Y:S01]  /*12850*/  FMUL.FTZ R127, R18, UR15 ;  /* 0x0000000f127f7c20 */ /* 0x000fe20008410000 */
[----:B------:R-:W-:-:S02]  /*12860*/  FMUL.FTZ R21, R19, UR15 ;  /* 0x0000000f13157c20 */ /* 0x000fc40008410000 */
[----:B------:R-:W1:Y:S01]  /*12870*/  LDSM.16.M88.4 R16, [R132+0x3000] ;  /* 0x003000008410783b */ /* 0x000e620000000200 */
[----:B------:R-:W-:Y:S01]  /*12880*/  FMUL.FTZ R22, R14, UR15 ;  /* 0x0000000f0e167c20 */ /* 0x000fe20008410000 */
[----:B------:R-:W-:Y:S01]  /*12890*/  FMUL.FTZ R14, R15, UR15 ;  /* 0x0000000f0f0e7c20 */ /* 0x000fe20008410000 */
[----:B------:R-:W-:Y:S01]  /*128a0*/  FMUL.FTZ R13, R13, UR15 ;  /* 0x0000000f0d0d7c20 */ /* 0x000fe20008410000 */
[----:B------:R-:W2:Y:S01]  /*128b0*/  S2R R15, SR_TID.X ;  /* 0x00000000000f7919 */ /* 0x000ea20000002100 */
[----:B------:R-:W-:Y:S01]  /*128c0*/  MUFU.TANH R20, R20 ;  /* 0x0000001400147308 */ /* 0x000fe20000002400 */
[----:B------:R-:W-:Y:S01]  /*128d0*/  FMUL.FTZ R12, R12, UR15 ;  /* 0x0000000f0c0c7c20 */ /* 0x000fe20008410000 */
[----:B------:R-:W-:Y:S01]  /*128e0*/  FMUL.FTZ R8, R8, UR15 ;  /* 0x0000000f08087c20 */ /* 0x000fe20008410000 */
[----:B------:R-:W-:Y:S01]  /*128f0*/  FMUL.FTZ R9, R9, UR15 ;  /* 0x0000000f09097c20 */ /* 0x000fe20008410000 */
[----:B------:R-:W-:Y:S01]  /*12900*/  FMUL.FTZ R10, R10, UR15 ;  /* 0x0000000f0a0a7c20 */ /* 0x000fe20008410000 */
[----:B------:R-:W-:-:S03]  /*12910*/  FMUL.FTZ R101, R11, UR15 ;  /* 0x0000000f0b657c20 */ /* 0x000fc60008410000 */
[----:B------:R-:W-:Y:S01]  /*12920*/  MUFU.TANH R106, R8 ;  /* 0x00000008006a7308 */ /* 0x000fe20000002400 */
[----:B------:R-:W-:Y:S01]  /*12930*/  FMUL.FTZ R4, R4, UR15 ;  /* 0x0000000f04047c20 */ /* 0x000fe20008410000 */
[----:B------:R-:W-:-:S06]  /*12940*/  FMUL.FTZ R5, R5, UR15 ;  /* 0x0000000f05057c20 */ /* 0x000fcc0008410000 */
[----:B------:R-:W-:Y:S08]  /*12950*/  MUFU.TANH R23, R9 ;  /* 0x0000000900177308 */ /* 0x000ff00000002400 */
[----:B------:R3:W-:Y:S08]  /*12960*/  MUFU.TANH R107, R10 ;  /* 0x0000000a006b7308 */ /* 0x0007f00000002400 */
[----:B------:R-:W-:Y:S01]  /*12970*/  MUFU.TANH R21, R21 ;  /* 0x0000001500157308 */ /* 0x000fe20000002400 */
[C---:B-1----:R-:W-:Y:S07]  /*12980*/  HMMA.16816.F32 R108, R24.reuse, R18, R108 ;  /* 0x00000012186c723c */ /* 0x042fee000000186c */
[----:B------:R1:W-:Y:S01]  /*12990*/  MUFU.TANH R116, R4 ;  /* 0x0000000400747308 */ /* 0x0003e20000002400 */
[----:B---3--:R-:W3:Y:S01]  /*129a0*/  LDSM.16.M88.4 R8, [R132+0x3800] ;  /* 0x003800008408783b */ /* 0x008ee20000000200 */
[----:B------:R-:W-:Y:S01]  /*129b0*/  FMUL.FTZ R19, R6, UR15 ;  /* 0x0000000f06137c20 */ /* 0x000fe20008410000 */
[----:B------:R-:W-:Y:S01]  /*129c0*/  FMUL.FTZ R6, R7, UR15 ;  /* 0x0000000f07067c20 */ /* 0x000fe20008410000 */
[----:B--2---:R-:W-:Y:S01]  /*129d0*/  IMAD.SHL.U32 R7, R15, 0x2, RZ ;  /* 0x000000020f077824 */ /* 0x004fe200078e00ff */
[----:B------:R-:W-:Y:S01]  /*129e0*/  HMMA.16816.F32 R112, R24, R16, R112 ;  /* 0x000000101870723c */ /* 0x000fe20000001870 */
[----:B------:R-:W-:-:S04]  /*129f0*/  DEPBAR.LE SB0, 0x0 ;  /* 0x000080000000791a */ /* 0x000fc80000000000 */
[----:B------:R-:W-:Y:S01]  /*12a00*/  LOP3.LUT R7, R7, 0x6, RZ, 0xc0, !PT ;  /* 0x0000000607077812 */ /* 0x000fe200078ec0ff */
[----:B------:R-:W-:Y:S04]  /*12a10*/  MUFU.TANH R13, R13 ;  /* 0x0000000d000d7308 */ /* 0x000fe80000002400 */
[----:B-1----:R-:W-:-:S04]  /*12a20*/  IMAD R4, R156, 0x40, R7 ;  /* 0x000000409c047824 */ /* 0x002fc800078e0207 */
[----:B------:R-:W-:Y:S01]  /*12a30*/  MUFU.TANH R14, R14 ;  /* 0x0000000e000e7308 */ /* 0x000fe20000002400 */
[----:B------:R-:W-:Y:S01]  /*12a40*/  FMUL.FTZ R119, R110, UR15 ;  /* 0x0000000f6e777c20 */ /* 0x000fe20008410000 */
[C---:B------:R-:W-:Y:S02]  /*12a50*/  VIADD R16, R4.reuse, 0x1 ;  /* 0x0000000104107836 */ /* 0x040fe40000000000 */
[----:B------:R-:W-:Y:S01]  /*12a60*/  FMUL.FTZ R109, R109, UR15 ;  /* 0x0000000f6d6d7c20 */ /* 0x000fe20008410000 */
[----:B------:R-:W-:Y:S02]  /*12a70*/  VIADD R18, R4, 0x9 ;  /* 0x0000000904127836 */ /* 0x000fe40000000000 */
[----:B------:R-:W-:Y:S01]  /*12a80*/  FMUL.FTZ R111, R111, UR15 ;  /* 0x0000000f6f6f7c20 */ /* 0x000fe20008410000 */
[----:B------:R-:W-:Y:S01]  /*12a90*/  FMUL.FTZ R108, R108, UR15 ;  /* 0x0000000f6c6c7c20 */ /* 0x000fe20008410000 */
[C---:B------:R-:W-:Y:S01]  /*12aa0*/  ISETP.GE.AND P6, PT, R16.reuse, R105, PT ;  /* 0x000000691000720c */ /* 0x040fe20003fc6270 */
[----:B------:R-:W1:Y:S01]  /*12ab0*/  MUFU.TANH R12, R12 ;  /* 0x0000000c000c7308 */ /* 0x000e620000002400 */
[----:B------:R-:W-:Y:S01]  /*12ac0*/  ISETP.GE.AND P4, PT, R16, R161, PT ;  /* 0x000000a11000720c */ /* 0x000fe20003f86270 */
[----:B------:R-:W-:-:S02]  /*12ad0*/  VIADD R16, R4, 0x8 ;  /* 0x0000000804107836 */ /* 0x000fc40000000000 */
[----:B------:R-:W-:Y:S01]  /*12ae0*/  FMUL.FTZ R113, R113, UR15 ;  /* 0x0000000f71717c20 */ /* 0x000fe20008410000 */
[----:B------:R-:W-:Y:S01]  /*12af0*/  FMUL.FTZ R115, R115, UR15 ;  /* 0x0000000f73737c20 */ /* 0x000fe20008410000 */
[----:B------:R-:W-:Y:S01]  /*12b00*/  FMUL.FTZ R112, R112, UR15 ;  /* 0x0000000f70707c20 */ /* 0x000fe20008410000 */
[----:B------:R-:W-:Y:S01]  /*12b10*/  FMUL.FTZ R114, R114, UR15 ;  /* 0x0000000f72727c20 */ /* 0x000fe20008410000 */
[C---:B------:R-:W-:Y:S01]  /*12b20*/  ISETP.GE.AND P5, PT, R16.reuse, R105, PT ;  /* 0x000000691000720c */ /* 0x040fe20003fa6270 */
[----:B------:R-:W2:Y:S01]  /*12b30*/  MUFU.TANH R22, R22 ;  /* 0x0000001600167308 */ /* 0x000ea20000002400 */
[----:B------:R-:W-:Y:S01]  /*12b40*/  ISETP.GE.AND P1, PT, R16, R161, PT ;  /* 0x000000a11000720c */ /* 0x000fe20003f26270 */
[----:B------:R-:W-:Y:S01]  /*12b50*/  VIADD R16, R4, 0x11 ;  /* 0x0000001104107836 */ /* 0x000fe20000000000 */
[C---:B---3--:R-:W-:Y:S05]  /*12b60*/  HMMA.16816.F32 R32, R24.reuse, R8, R32 ;  /* 0x000000081820723c */ /* 0x048fea0000001820 */
[----:B------:R-:W3:Y:S01]  /*12b70*/  MUFU.TANH R101, R101 ;  /* 0x0000006500657308 */ /* 0x000ee20000002400 */
[----:B-1----:R-:W-:Y:S01]  /*12b80*/  FSEL R12, R12, -INF , !P5 ;  /* 0xff8000000c0c7808 */ /* 0x002fe20006800000 */
[----:B------:R-:W-:Y:S01]  /*12b90*/  HMMA.16816.F32 R28, R24, R10, R28 ;  /* 0x0000000a181c723c */ /* 0x000fe2000000181c */
[----:B------:R-:W-:-:S02]  /*12ba0*/  FSEL R8, R20, -INF , !P6 ;  /* 0xff80000014087808 */ /* 0x000fc40007000000 */
[----:B------:R-:W-:-:S03]  /*12bb0*/  ISETP.GE.AND P6, PT, R18, R105, PT ;  /* 0x000000691200720c */ /* 0x000fc60003fc6270 */
[----:B------:R-:W1:Y:S01]  /*12bc0*/  MUFU.TANH R5, R5 ;  /* 0x0000000500057308 */ /* 0x000e620000002400 */
[----:B------:R-:W-:Y:S02]  /*12bd0*/  FSEL R9, R21, -INF , !P4 ;  /* 0xff80000015097808 */ /* 0x000fe40006000000 */
[----:B------:R-:W-:Y:S01]  /*12be0*/  ISETP.GE.AND P4, PT, R18, R161, PT ;  /* 0x000000a11200720c */ /* 0x000fe20003f86270 */
[C---:B------:R-:W-:Y:S01]  /*12bf0*/  VIADD R18, R4.reuse, 0x10 ;  /* 0x0000001004127836 */ /* 0x040fe20000000000 */
[----:B------:R-:W-:Y:S01]  /*12c00*/  FSEL R110, R13, -INF , !P6 ;  /* 0xff8000000d6e7808 */ /* 0x000fe20007000000 */
[----:B------:R-:W-:Y:S01]  /*12c10*/  VIADD R10, R4, 0x21 ;  /* 0x00000021040a7836 */ /* 0x000fe20000000000 */
[----:B------:R-:W-:Y:S01]  /*12c20*/  FSEL R13, R14, -INF , !P4 ;  /* 0xff8000000e0d7808 */ /* 0x000fe20006000000 */
[----:B------:R-:W4:Y:S01]  /*12c30*/  MUFU.TANH R6, R6 ;  /* 0x0000000600067308 */ /* 0x000f220000002400 */
[----:B--2---:R-:W-:Y:S01]  /*12c40*/  FSEL R15, R22, -INF , !P1 ;  /* 0xff800000160f7808 */ /* 0x004fe20004800000 */
[----:B------:R-:W-:Y:S01]  /*12c50*/  VIADD R14, R4, 0x19 ;  /* 0x00000019040e7836 */ /* 0x000fe20000000000 */
[----:B------:R-:W-:-:S02]  /*12c60*/  ISETP.GE.AND P6, PT, R16, R105, PT ;  /* 0x000000691000720c */ /* 0x000fc40003fc6270 */
[----:B------:R-:W-:Y:S01]  /*12c70*/  ISETP.GE.AND P4, PT, R16, R161, PT ;  /* 0x000000a11000720c */ /* 0x000fe20003f86270 */
[----:B------:R-:W-:Y:S01]  /*12c80*/  VIADD R16, R4, 0x18 ;  /* 0x0000001804107836 */ /* 0x000fe20000000000 */
[C---:B------:R-:W-:Y:S01]  /*12c90*/  ISETP.GE.AND P5, PT, R18.reuse, R105, PT ;  /* 0x000000691200720c */ /* 0x040fe20003fa6270 */
[----:B------:R-:W-:Y:S01]  /*12ca0*/  MUFU.TANH R19, R19 ;  /* 0x0000001300137308 */ /* 0x000fe20000002400 */
[----:B------:R-:W-:Y:S01]  /*12cb0*/  ISETP.GE.AND P1, PT, R18, R161, PT ;  /* 0x000000a11200720c */ /* 0x000fe20003f26270 */
[----:B------:R-:W-:Y:S01]  /*12cc0*/  FMUL.FTZ R32, R32, UR15 ;  /* 0x0000000f20207c20 */ /* 0x000fe20008410000 */
[----:B------:R-:W-:Y:S01]  /*12cd0*/  FSEL R18, R106, -INF , !P5 ;  /* 0xff8000006a127808 */ /* 0x000fe20006800000 */
[----:B------:R-:W-:Y:S01]  /*12ce0*/  FMUL.FTZ R34, R34, UR15 ;  /* 0x0000000f22227c20 */ /* 0x000fe20008410000 */
[----:B------:R-:W-:Y:S01]  /*12cf0*/  FSEL R17, R107, -INF , !P1 ;  /* 0xff8000006b117808 */ /* 0x000fe20004800000 */
[----:B------:R-:W-:Y:S01]  /*12d00*/  FMUL.FTZ R35, R35, UR15 ;  /* 0x0000000f23237c20 */ /* 0x000fe20008410000 */
[C---:B------:R-:W-:Y:S01]  /*12d10*/  ISETP.GE.AND P5, PT, R16.reuse, R105, PT ;  /* 0x000000691000720c */ /* 0x040fe20003fa6270 */
[----:B------:R-:W2:Y:S01]  /*12d20*/  MUFU.TANH R118, R113 ;  /* 0x0000007100767308 */ /* 0x000ea20000002400 */
[----:B------:R-:W-:Y:S01]  /*12d30*/  ISETP.GE.AND P1, PT, R16, R161, PT ;  /* 0x000000a11000720c */ /* 0x000fe20003f26270 */
[----:B------:R-:W-:Y:S01]  /*12d40*/  FMUL.FTZ R33, R33, UR15 ;  /* 0x0000000f21217c20 */ /* 0x000fe20008410000 */
[----:B------:R-:W-:Y:S01]  /*12d50*/  FSEL R16, R23, -INF , !P6 ;  /* 0xff80000017107808 */ /* 0x000fe20007000000 */
[----:B------:R-:W-:Y:S01]  /*12d60*/  FMUL.FTZ R28, R28, UR15 ;  /* 0x0000000f1c1c7c20 */ /* 0x000fe20008410000 */
[----:B---3--:R-:W-:Y:S01]  /*12d70*/  FSEL R21, R101, -INF , !P4 ;  /* 0xff80000065157808 */ /* 0x008fe20006000000 */
[----:B------:R-:W-:Y:S01]  /*12d80*/  FMUL.FTZ R30, R30, UR15 ;  /* 0x0000000f1e1e7c20 */ /* 0x000fe20008410000 */
[C---:B------:R-:W-:Y:S01]  /*12d90*/  ISETP.GE.AND P6, PT, R14.reuse, R105, PT ;  /* 0x000000690e00720c */ /* 0x040fe20003fc6270 */
[----:B------:R3:W5:Y:S01]  /*12da0*/  MUFU.TANH R123, R115 ;  /* 0x00000073007b7308 */ /* 0x0007620000002400 */
[----:B------:R-:W-:Y:S01]  /*12db0*/  ISETP.GE.AND P4, PT, R14, R161, PT ;  /* 0x000000a10e00720c */ /* 0x000fe20003f86270 */
[----:B------:R-:W-:Y:S01]  /*12dc0*/  VIADD R14, R4, 0x20 ;  /* 0x00000020040e7836 */ /* 0x000fe20000000000 */
[----:B-1----:R-:W-:Y:S01]  /*12dd0*/  FSEL R20, R5, -INF , !P6 ;  /* 0xff80000005147808 */ /* 0x002fe20007000000 */
[----:B------:R-:W-:Y:S01]  /*12de0*/  FMUL.FTZ R5, R29, UR15 ;  /* 0x0000000f1d057c20 */ /* 0x000fe20008410000 */
[----:B----4-:R-:W-:Y:S01]  /*12df0*/  FSEL R23, R6, -INF , !P4 ;  /* 0xff80000006177808 */ /* 0x010fe20006000000 */
[----:B------:R-:W-:Y:S01]  /*12e00*/  VIADD R6, R4, 0x29 ;  /* 0x0000002904067836 */ /* 0x000fe20000000000 */
[----:B------:R-:W-:Y:S01]  /*12e10*/  FSEL R22, R116, -INF , !P5 ;  /* 0xff80000074167808 */ /* 0x000fe20006800000 */
[----:B------:R-:W1:Y:S01]  /*12e20*/  MUFU.TANH R120, R112 ;  /* 0x0000007000787308 */ /* 0x000e620000002400 */
[C---:B------:R-:W-:Y:S01]  /*12e30*/  ISETP.GE.AND P6, PT, R10.reuse, R105, PT ;  /* 0x000000690a00720c */ /* 0x040fe20003fc6270 */
[----:B------:R-:W-:Y:S01]  /*12e40*/  FMUL.FTZ R31, R31, UR15 ;  /* 0x0000000f1f1f7c20 */ /* 0x000fe20008410000 */
[----:B------:R-:W-:Y:S01]  /*12e50*/  ISETP.GE.AND P4, PT, R10, R161, PT ;  /* 0x000000a10a00720c */ /* 0x000fe20003f86270 */
[----:B------:R-:W-:Y:S01]  /*12e60*/  VIADD R10, R4, 0x28 ;  /* 0x00000028040a7836 */ /* 0x000fe20000000000 */
[----:B------:R-:W-:-:S02]  /*12e70*/  ISETP.GE.AND P5, PT, R14, R105, PT ;  /* 0x000000690e00720c */ /* 0x000fc40003fa6270 */
[----:B--2---:R-:W-:Y:S01]  /*12e80*/  FSEL R118, R118, -INF , !P6 ;  /* 0xff80000076767808 */ /* 0x004fe20007000000 */
[----:B------:R-:W2:Y:S01]  /*12e90*/  MUFU.TANH R125, R114 ;  /* 0x00000072007d7308 */ /* 0x000ea20000002400 */
[----:B---3--:R-:W-:Y:S02]  /*12ea0*/  FSEL R115, R19, -INF , !P1 ;  /* 0xff80000013737808 */ /* 0x008fe40004800000 */
[----:B------:R-:W-:Y:S02]  /*12eb0*/  ISETP.GE.AND P1, PT, R14, R161, PT ;  /* 0x000000a10e00720c */ /* 0x000fe40003f26270 */
[----:B-----5:R-:W-:Y:S02]  /*12ec0*/  FSEL R123, R123, -INF , !P4 ;  /* 0xff8000007b7b7808 */ /* 0x020fe40006000000 */
[----:B------:R-:W-:Y:S01]  /*12ed0*/  ISETP.GE.AND P6, PT, R6, R105, PT ;  /* 0x000000690600720c */ /* 0x000fe20003fc6270 */
[----:B------:R-:W3:Y:S01]  /*12ee0*/  MUFU.TANH R124, R109 ;  /* 0x0000006d007c7308 */ /* 0x000ee20000002400 */
[----:B-1----:R-:W-:-:S02]  /*12ef0*/  FSEL R120, R120, -INF , !P5 ;  /* 0xff80000078787808 */ /* 0x002fc40006800000 */
[----:B------:R-:W-:Y:S01]  /*12f00*/  ISETP.GE.AND P4, PT, R6, R161, PT ;  /* 0x000000a10600720c */ /* 0x000fe20003f86270 */
[----:B------:R-:W-:Y:S01]  /*12f10*/  VIADD R6, R4, 0x31 ;  /* 0x0000003104067836 */ /* 0x000fe20000000000 */
[----:B------:R-:W-:-:S03]  /*12f20*/  ISETP.GE.AND P5, PT, R10, R105, PT ;  /* 0x000000690a00720c */ /* 0x000fc60003fa6270 */
        /* <DEDUP_REMOVED lines=46> */
[----:B------:R-:W-:-:S05]  /*13210*/  IMAD.SHL.U32 R5, R156, 0x40, RZ ;  /* 0x000000409c057824 */ /* 0x000fca00078e00ff */
        /* <DEDUP_REMOVED lines=29> */
[----:B------:R-:W-:Y:S01]  /*133f0*/  ISETP.GE.AND P0, PT, R25, RZ, PT ;  /* 0x000000ff1900720c */ /* 0x000fe20003f06270 */
[----:B------:R-:W1:Y:S01]  /*13400*/  LDC.64 R6, c[0x0][0x248] ;  /* 0x00009200ff067b82 */ /* 0x000e620000000a00 */
[----:B------:R-:W-:-:S02]  /*13410*/  ISETP.NE.AND P1, PT, R10, RZ, PT ;  /* 0x000000ff0a00720c */ /* 0x000fc40003f25270 */
[----:B------:R-:W-:-:S05]  /*13420*/  LOP3.LUT R4, RZ, R10, RZ, 0x33, !PT ;  /* 0x0000000aff047212 */ /* 0x000fca00078e33ff */
[----:B------:R-:W-:Y:S02]  /*13430*/  @P6 IADD3 R24, R24, 0x1, RZ ;  /* 0x0000000118186810 */ /* 0x000fe40007ffe0ff */
[----:B------:R-:W-:-:S03]  /*13440*/  @P5 VIADD R19, R19, 0x1 ;  /* 0x0000000113135836 */ /* 0x000fc60000000000 */
[----:B------:R-:W-:Y:S02]  /*13450*/  @!P4 IMAD.MOV R24, RZ, RZ, -R24 ;  /* 0x000000ffff18c224 */ /* 0x000fe400078e0a18 */
[----:B------:R-:W-:-:S03]  /*13460*/  MOV R5, R19 ;  /* 0x0000001300057202 */ /* 0x000fc60000000f00 */
[----:B------:R-:W-:Y:S02]  /*13470*/  SEL R19, R4, R24, !P1 ;  /* 0x0000001804137207 */ /* 0x000fe40004800000 */
[----:B------:R-:W-:-:S03]  /*13480*/  @!P0 IADD3 R5, -R5, RZ, RZ ;  /* 0x000000ff05058210 */ /* 0x000fc60007ffe1ff */
[----:B------:R-:W-:Y:S01]  /*13490*/  IMAD.WIDE R26, R19, 0x4, R154 ;  /* 0x00000004131a7825 */ /* 0x000fe200078e029a */
[----:B------:R-:W-:-:S04]  /*134a0*/  SEL R4, R4, R5, !P1 ;  /* 0x0000000504047207 */ /* 0x000fc80004800000 */
[----:B------:R2:W3:Y:S01]  /*134b0*/  LDG.E R14, desc[UR6][R26.64] ;  /* 0x000000061a0e7981 */ /* 0x0004e2000c1e1900 */
[----:B------:R-:W-:-:S05]  /*134c0*/  IMAD.WIDE R28, R4, 0x4, R154 ;  /* 0x00000004041c7825 */ /* 0x000fca00078e029a */
        /* <DEDUP_REMOVED lines=12> */
[----:B------:R-:W-:-:S04]  /*13590*/  IMAD R6, R25, R4, RZ ;  /* 0x0000000419067224 */ /* 0x000fc800078e02ff */
[----:B------:R-:W-:Y:S02]  /*135a0*/  IMAD R5, R11, R5, R6 ;  /* 0x000000050b057224 */ /* 0x000fe400078e0206 */
[----:B------:R-:W-:-:S03]  /*135b0*/  IMAD.MOV.U32 R7, RZ, RZ, R26 ;  /* 0x000000ffff077224 */ /* 0x000fc600078e001a */
[----:B------:R-:W-:Y:S01]  /*135c0*/  IADD3 R10, R27, R5, RZ ;  /* 0x000000051b0a7210 */ /* 0x000fe20007ffe0ff */
[----:B------:R-:W-:Y:S06]  /*135d0*/  BRA `(.L_x_5929) ;  /* 0x00000000000c7947 */ /* 0x000fec0003800000 */
.L_x_5928:
[----:B------:R-:W1:Y:S02]  /*135e0*/  LDC R7, c[0x0][0x248] ;  /* 0x00009200ff077b82 */ /* 0x000e640000000800 */
[----:B-1----:R-:W-:-:S04]  /*135f0*/  LEA R7, -R7, RZ, 0x6 ;  /* 0x000000ff07077211 */ /* 0x002fc800078e31ff */
[----:B------:R-:W-:-:S07]  /*13600*/  SHF.R.S32.HI R10, RZ, 0x1f, R7 ;  /* 0x0000001fff0a7819 */ /* 0x000fce0000011407 */
.L_x_5929:
        /* <DEDUP_REMOVED lines=18> */
[----:B------:R-:W-:Y:S01]  /*13730*/  @!P1 LDGSTS.E.BYPASS.LTC128B.128 [R153+0x4000], desc[UR6][R30.64] ;  /* 0x040000001e999fae */ /* 0x000fe2000b901d46 */
[-CC-:B------:R-:W-:Y:S01]  /*13740*/  @!P1 LEA.HI.X R29, R5, R159.reuse, R6.reuse, 0x1, P5 ;  /* 0x0000009f051d9211 */ /* 0x180fe200028f0c06 */
[C---:B------:R-:W-:Y:S01]  /*13750*/  IMAD.X R6, R147.reuse, 0x1, R6, P4 ;  /* 0x0000000193067824 */ /* 0x040fe200020e0606 */
[CC--:B------:R-:W-:Y:S01]  /*13760*/  @!P1 LEA R116, P4, R4.reuse, R158.reuse, 0x1 ;  /* 0x0000009e04749211 */ /* 0x0c0fe200078808ff */
[----:B------:R-:W-:Y:S01]  /*13770*/  @!P1 IMAD.X R10, R147, 0x1, R10, P6 ;  /* 0x00000001930a9824 */ /* 0x000fe200030e060a */
[CC--:B------:R-:W-:Y:S01]  /*13780*/  @P2 LEA R112, P0, R4.reuse, R158.reuse, 0x1 ;  /* 0x0000009e04702211 */ /* 0x0c0fe200078008ff */
[----:B------:R-:W-:Y:S01]  /*13790*/  @P2 IMAD.MOV.U32 R5, RZ, RZ, R31 ;  /* 0x000000ffff052224 */ /* 0x000fe200078e001f */
[----:B------:R-:W-:Y:S01]  /*137a0*/  @!P1 LEA R158, P5, R7, R158, 0x1 ;  /* 0x0000009e079e9211 */ /* 0x000fe200078a08ff */
[----:B------:R1:W-:Y:S01]  /*137b0*/  @P1 STS.128 [R153+0x4000], RZ ;  /* 0x004000ff99001388 */ /* 0x0003e20000000c00 */
[----:B------:R-:W-:-:S02]  /*137c0*/  @!P1 LEA.HI.X R117, R4, R159, R6, 0x1, P4 ;  /* 0x0000009f04759211 */ /* 0x000fc400020f0c06 */
[-C--:B------:R-:W-:Y:S01]  /*137d0*/  @P2 LEA.HI.X R113, R4, R159.reuse, R6, 0x1, P0 ;  /* 0x0000009f04712211 */ /* 0x080fe200000f0c06 */
[----:B------:R-:W-:Y:S01]  /*137e0*/  @P2 IMAD.MOV.U32 R4, RZ, RZ, R30 ;  /* 0x000000ffff042224 */ /* 0x000fe200078e001e */
[----:B------:R-:W-:-:S04]  /*137f0*/  @!P1 LEA.HI.X R159, R7, R159, R10, 0x1, P5 ;  /* 0x0000009f079f9211 */ /* 0x000fc800028f0c0a */
[----:B------:R-:W-:Y:S01]  /*13800*/  @!PT LDS RZ, [RZ] ;  /* 0x00000000fffff984 */ /* 0x000fe20000000800 */
[----:B------:R-:W-:Y:S01]  /*13810*/  @!PT LDS RZ, [RZ] ;  /* 0x00000000fffff984 */ /* 0x000fe20000000800 */
[----:B------:R-:W-:Y:S01]  /*13820*/  @!PT LDS RZ, [RZ] ;  /* 0x00000000fffff984 */ /* 0x000fe20000000800 */
[----:B------:R-:W-:Y:S04]  /*13830*/  @P2 LDGSTS.E.BYPASS.LTC128B.128 [R153+0x6000], desc[UR6][R4.64+0x80] ;  /* 0x0600008004992fae */ /* 0x000fe8000b901d46 */
        /* <DEDUP_REMOVED lines=19> */
[----:B------:R1:W-:Y:S01]  /*13970*/  @P2 LDGSTS.E.BYPASS.LTC128B.128 [R153+0x7000], desc[UR6][R24.64+0x80] ;  /* 0x0700008018992fae */ /* 0x0003e2000b901d46 */
[----:B--2---:R-:W-:-:S03]  /*13980*/  IMAD.MOV.U32 R158, RZ, RZ, R30 ;  /* 0x000000ffff9e7224 */ /* 0x004fc600078e001e */
[----:B------:R1:W-:Y:S01]  /*13990*/  @!P2 STS.128 [R153+0x7000], RZ ;  /* 0x007000ff9900a388 */ /* 0x0003e20000000c00 */
[----:B------:R-:W-:-:S03]  /*139a0*/  IMAD.MOV.U32 R159, RZ, RZ, R31 ;  /* 0x000000ffff9f7224 */ /* 0x000fc600078e001f */
        /* <DEDUP_REMOVED lines=11> */
.L_x_5927:
        /* <DEDUP_REMOVED lines=32> */
[----:B------:R-:W2:Y:S04]  /*13c60*/  SHFL.BFLY PT, R5, R6, 0x2, 0x1f ;  /* 0x0c401f0006057f89 */ /* 0x000ea800000e0000 */
[----:B------:R-:W3:Y:S01]  /*13c70*/  SHFL.BFLY PT, R4, R7, 0x2, 0x1f ;  /* 0x0c401f0007047f89 */ /* 0x000ee200000e0000 */
[----:B--2---:R-:W-:Y:S02]  /*13c80*/  FMNMX.FTZ R5, R6, R5, !PT ;  /* 0x0000000506057209 */ /* 0x004fe40007810000 */
[----:B---3--:R-:W-:-:S03]  /*13c90*/  FMNMX.FTZ R4, R7, R4, !PT ;  /* 0x0000000407047209 */ /* 0x008fc60007810000 */
[----:B-1----:R-:W1:Y:S04]  /*13ca0*/  SHFL.BFLY PT, R28, R5, 0x1, 0x1f ;  /* 0x0c201f00051c7f89 */ /* 0x002e6800000e0000 */
        /* <DEDUP_REMOVED lines=13> */
[--C-:B------:R-:W-:Y:S01]  /*13d80*/  FFMA.FTZ R24, R9, UR8, -R34.reuse ;  /* 0x0000000809187c23 */ /* 0x100fe20008010822 */
[--C-:B------:R-:W-:Y:S01]  /*13d90*/  FFMA.FTZ R31, R0, UR8, -R109.reuse ;  /* 0x00000008001f7c23 */ /* 0x100fe2000801086d */
[----:B------:R-:W-:Y:S01]  /*13da0*/  FFMA.FTZ R26, R12, UR8, -R109 ;  /* 0x000000080c1a7c23 */ /* 0x000fe2000801086d */
[--C-:B------:R-:W-:Y:S01]  /*13db0*/  FFMA.FTZ R0, R15, UR8, -R34.reuse ;  /* 0x000000080f007c23 */ /* 0x100fe20008010822 */
[----:B------:R1:W-:Y:S01]  /*13dc0*/  MUFU.EX2 R3, R13 ;  /* 0x0000000d00037308 */ /* 0x0003e20000000800 */
[----:B------:R-:W-:Y:S01]  /*13dd0*/  FADD.FTZ R2, R2, -R5 ;  /* 0x8000000502027221 */ /* 0x000fe20000010000 */
[--C-:B------:R-:W-:Y:S01]  /*13de0*/  FFMA.FTZ R27, R8, UR8, -R109.reuse ;  /* 0x00000008081b7c23 */ /* 0x100fe2000801086d */
[--C-:B------:R-:W-:Y:S01]  /*13df0*/  FFMA.FTZ R25, R110, UR8, -R109.reuse ;  /* 0x000000086e197c23 */ /* 0x100fe2000801086d */
[----:B------:R-:W-:Y:S01]  /*13e00*/  LDSM.16.MT88.4 R8, [R140+0x8000] ;  /* 0x008000008c08783b */ /* 0x000fe20000004200 */
        /* <DEDUP_REMOVED lines=12> */
[----:B-1----:R-:W1:Y:S01]  /*13ed0*/  LDSM.16.MT88.4 R12, [R138+0x8000] ;  /* 0x008000008a0c783b */ /* 0x002e620000004200 */
[--C-:B------:R-:W-:Y:S01]  /*13ee0*/  FFMA.FTZ R115, R23, UR8, -R34.reuse ;  /* 0x0000000817737c23 */ /* 0x100fe20008010822 */
[--C-:B------:R-:W-:Y:S01]  /*13ef0*/  FFMA.FTZ R161, R118, UR8, -R109.reuse ;  /* 0x0000000876a17c23 */ /* 0x100fe2000801086d */
[--C-:B------:R-:W-:Y:S01]  /*13f00*/  FFMA.FTZ R118, R126, UR8, -R109.reuse ;  /* 0x000000087e767c23 */ /* 0x100fe2000801086d */
[----:B------:R-:W-:Y:S01]  /*13f10*/  LDSM.16.MT88.4 R16, [R140+0x8800] ;  /* 0x008800008c10783b */ /* 0x000fe20000004200 */
        /* <DEDUP_REMOVED lines=16> */
[----:B------:R-:W-:Y:S01]  /*14020*/  FFMA.FTZ R105, R105, UR8, -R109 ;  /* 0x0000000869697c23 */ /* 0x000fe2000801086d */
[----:B------:R-:W-:Y:S01]  /*14030*/  FFMA.FTZ R34, R33, UR8, -R34 ;  /* 0x0000000821227c23 */ /* 0x000fe20008010822 */
[----:B------:R-:W-:Y:S08]  /*14040*/  MUFU.EX2 R30, R30 ;  /* 0x0000001e001e7308 */ /* 0x000ff00000000800 */
[----:B------:R-:W2:Y:S01]  /*14050*/  MUFU.EX2 R24, R24 ;  /* 0x0000001800187308 */ /* 0x000ea20000000800 */
[----:B---3--:R-:W-:-:S07]  /*14060*/  F2FP.F16.F32.PACK_AB R6, R25, R26 ;  /* 0x0000001a1906723e */ /* 0x008fce00000000ff */
[----:B------:R-:W3:Y:S08]  /*14070*/  MUFU.EX2 R0, R0 ;  /* 0x0000000000007308 */ /* 0x000ef00000000800 */
[----:B------:R-:W4:Y:S01]  /*14080*/  MUFU.EX2 R32, R32 ;  /* 0x0000002000207308 */ /* 0x000f220000000800 */
[----:B--2---:R-:W-:-:S07]  /*14090*/  F2FP.F16.F32.PACK_AB R5, R24, R30 ;  /* 0x0000001e1805723e */ /* 0x004fce00000000ff */
[----:B------:R-:W2:Y:S01]  /*140a0*/  MUFU.EX2 R2, R2 ;  /* 0x0000000200027308 */ /* 0x000ea20000000800 */
[----:B---3--:R-:W-:-:S07]  /*140b0*/  F2FP.F16.F32.PACK_AB R7, R3, R0 ;  /* 0x000000000307723e */ /* 0x008fce00000000ff */
        /* <DEDUP_REMOVED lines=74> */
[----:B------:R-:W3:Y:S01]  /*14560*/  MUFU.EX2 R112, R112 ;  /* 0x0000007000707308 */ /* 0x000ee20000000800 */
        /* <DEDUP_REMOVED lines=14> */
[----:B------:R-:W-:Y:S08]  /*14650*/  MUFU.EX2 R114, R114 ;  /* 0x0000007200727308 */ /* 0x000ff00000000800 */
[----:B------:R-:W4:Y:S01]  /*14660*/  MUFU.EX2 R117, R117 ;  /* 0x0000007500757308 */ /* 0x000f220000000800 */
[C---:B-1----:R-:W-:Y:S07]  /*14670*/  HMMA.16816.F32 R44, R4.reuse, R12, R44 ;  /* 0x0000000c042c723c */ /* 0x042fee000000182c */
[----:B------:R-:W-:Y:S01]  /*14680*/  MUFU.EX2 R116, R116 ;  /* 0x0000007400747308 */ /* 0x000fe20000000800 */
[C---:B------:R-:W-:Y:S01]  /*14690*/  HMMA.16816.F32 R48, R4.reuse, R14, R48 ;  /* 0x0000000e0430723c */ /* 0x040fe20000001830 */
[----:B------:R-:W1:Y:S05]  /*146a0*/  LDSM.16.MT88.4 R12, [R136+0xa000] ;  /* 0x00a00000880c783b */ /* 0x000e6a0000004200 */
[C---:B--2---:R-:W-:Y:S01]  /*146b0*/  HMMA.16816.F32 R36, R4.reuse, R8, R36 ;  /* 0x000000080424723c */ /* 0x044fe20000001824 */
[----:B------:R-:W2:Y:S05]  /*146c0*/  MUFU.EX2 R115, R115 ;  /* 0x0000007300737308 */ /* 0x000eaa0000000800 */
[C---:B------:R-:W-:Y:S01]  /*146d0*/  HMMA.16816.F32 R40, R4.reuse, R10, R40 ;  /* 0x0000000a0428723c */ /* 0x040fe20000001828 */
[----:B------:R-:W5:Y:S02]  /*146e0*/  LDSM.16.MT88.4 R8, [R137+0xa000] ;  /* 0x00a000008908783b */ /* 0x000f640000004200 */
[----:B------:R-:W-:Y:S08]  /*146f0*/  MUFU.EX2 R120, R120 ;  /* 0x0000007800787308 */ /* 0x000ff00000000800 */
[----:B------:R-:W2:Y:S08]  /*14700*/  MUFU.EX2 R161, R161 ;  /* 0x000000a100a17308 */ /* 0x000eb00000000800 */
[----:B------:R-:W-:Y:S08]  /*14710*/  MUFU.EX2 R118, R118 ;  /* 0x0000007600767308 */ /* 0x000ff00000000800 */
[----:B------:R-:W-:Y:S01]  /*14720*/  MUFU.EX2 R127, R127 ;  /* 0x0000007f007f7308 */ /* 0x000fe20000000800 */
[C---:B-1----:R-:W-:Y:S06]  /*14730*/  HMMA.16816.F32 R60, R4.reuse, R12, R60 ;  /* 0x0000000c043c723c */ /* 0x042fec000000183c */
[C---:B------:R-:W-:Y:S01]  /*14740*/  HMMA.16816.F32 R64, R4.reuse, R14, R64 ;  /* 0x0000000e0440723c */ /* 0x040fe20000001840 */
[----:B------:R-:W1:Y:S01]  /*14750*/  LDSM.16.MT88.4 R12, [R138+0x8800] ;  /* 0x008800008a0c783b */ /* 0x000e620000004200 */
[----:B------:R-:W-:Y:S04]  /*14760*/  MUFU.EX2 R125, R125 ;  /* 0x0000007d007d7308 */ /* 0x000fe80000000800 */
[C---:B-----5:R-:W-:Y:S04]  /*14770*/  HMMA.16816.F32 R52, R4.reuse, R8, R52 ;  /* 0x000000080434723c */ /* 0x060fe80000001834 */
[----:B------:R-:W5:Y:S02]  /*14780*/  MUFU.EX2 R126, R126 ;  /* 0x0000007e007e7308 */ /* 0x000f640000000800 */
[----:B------:R-:W-:Y:S01]  /*14790*/  HMMA.16816.F32 R56, R4, R10, R56 ;  /* 0x0000000a0438723c */ /* 0x000fe20000001838 */
[----:B------:R-:W5:Y:S05]  /*147a0*/  LDSM.16.MT88.4 R8, [R137+0x8800] ;  /* 0x008800008908783b */ /* 0x000f6a0000004200 */
[----:B------:R-:W-:Y:S01]  /*147b0*/  MUFU.EX2 R119, R119 ;  /* 0x0000007700777308 */ /* 0x000fe20000000800 */
[----:B---3--:R-:W-:Y:S01]  /*147c0*/  F2FP.F16.F32.PACK_AB R4, R112, R113 ;  /* 0x000000717004723e */ /* 0x008fe200000000ff */
[----:B------:R-:W-:Y:S01]  /*147d0*/  FADD.FTZ R113, R113, R26 ;  /* 0x0000001a71717221 */ /* 0x000fe20000010000 */
[----:B----4-:R-:W-:Y:S01]  /*147e0*/  F2FP.F16.F32.PACK_AB R5, R117, R114 ;  /* 0x000000727505723e */ /* 0x010fe200000000ff */
[----:B------:R-:W-:Y:S01]  /*147f0*/  FADD.FTZ R114, R114, R3 ;  /* 0x0000000372727221 */ /* 0x000fe20000010000 */
[----:B------:R-:W-:Y:S01]  /*14800*/  F2FP.F16.F32.PACK_AB R6, R111, R110 ;  /* 0x0000006e6f06723e */ /* 0x000fe200000000ff */
[----:B------:R-:W-:Y:S01]  /*14810*/  FADD.FTZ R3, R112, R113 ;  /* 0x0000007170037221 */ /* 0x000fe20000010000 */
[----:B--2---:R-:W-:Y:S01]  /*14820*/  F2FP.F16.F32.PACK_AB R7, R115, R116 ;  /* 0x000000747307723e */ /* 0x004fe200000000ff */
[----:B------:R-:W2:Y:S01]  /*14830*/  MUFU.EX2 R124, R124 ;  /* 0x0000007c007c7308 */ /* 0x000ea20000000800 */
[----:B------:R-:W-:Y:S01]  /*14840*/  FADD.FTZ R117, R117, R114 ;  /* 0x0000007275757221 */ /* 0x000fe20000010000 */
[----:B------:R-:W-:Y:S01]  /*14850*/  FADD.FTZ R110, R110, R3 ;  /* 0x000000036e6e7221 */ /* 0x000fe20000010000 */
[----:B------:R-:W-:-:S02]  /*14860*/  MOV R3, R29 ;  /* 0x0000001d00037202 */ /* 0x000fc40000000f00 */
[----:B------:R-:W-:Y:S01]  /*14870*/  FADD.FTZ R0, R116, R117 ;  /* 0x0000007574007221 */ /* 0x000fe20000010000 */
[----:B------:R-:W-:Y:S01]  /*14880*/  HMMA.16816.F32 R96, R4, R16, R96 ;  /* 0x000000100460723c */ /* 0x000fe20000001860 */
[----:B------:R-:W-:Y:S01]  /*14890*/  FADD.FTZ R111, R111, R110 ;  /* 0x0000006e6f6f7221 */ /* 0x000fe20000010000 */
[----:B------:R-:W-:Y:S01]  /*148a0*/  MUFU.EX2 R108, R108 ;  /* 0x0000006c006c7308 */ /* 0x000fe20000000800 */
[----:B------:R-:W-:-:S03]  /*148b0*/  FADD.FTZ R0, R115, R0 ;  /* 0x0000000073007221 */ /* 0x000fc60000010000 */
[C---:B------:R-:W-:Y:S01]  /*148c0*/  HMMA.16816.F32 R92, R4.reuse, R18, R92 ;  /* 0x00000012045c723c */ /* 0x040fe2000000185c */
[----:B------:R-:W3:Y:S03]  /*148d0*/  LDSM.16.MT88.4 R16, [R136+0x8800] ;  /* 0x008800008810783b */ /* 0x000ee60000004200 */
[----:B------:R-:W4:Y:S02]  /*148e0*/  MUFU.EX2 R121, R121 ;  /* 0x0000007900797308 */ /* 0x000f240000000800 */
        /* <DEDUP_REMOVED lines=12> */
[----:B------:R-:W4:Y:S03]  /*149b0*/  MUFU.EX2 R106, R106 ;  /* 0x0000006a006a7308 */ /* 0x000f260000000800 */
[C---:B---3--:R-:W-:Y:S05]  /*149c0*/  HMMA.16816.F32 R72, R4.reuse, R16, R72 ;  /* 0x000000100448723c */ /* 0x048fea0000001848 */
[----:B------:R-:W-:Y:S01]  /*149d0*/  MUFU.EX2 R35, R35 ;  /* 0x0000002300237308 */ /* 0x000fe20000000800 */
[C---:B------:R-:W-:Y:S01]  /*149e0*/  HMMA.16816.F32 R68, R4.reuse, R18, R68 ;  /* 0x000000120444723c */ /* 0x040fe20000001844 */
[----:B------:R-:W-:Y:S05]  /*149f0*/  LDSM.16.MT88.4 R16, [R137+0x9000] ;  /* 0x009000008910783b */ /* 0x000fea0000004200 */
[C---:B-1----:R-:W-:Y:S01]  /*14a00*/  HMMA.16816.F32 R44, R4.reuse, R12, R44 ;  /* 0x0000000c042c723c */ /* 0x042fe2000000182c */
[----:B------:R-:W1:Y:S05]  /*14a10*/  MUFU.EX2 R34, R34 ;  /* 0x0000002200227308 */ /* 0x000e6a0000000800 */
[C---:B------:R-:W-:Y:S01]  /*14a20*/  HMMA.16816.F32 R48, R4.reuse, R14, R48 ;  /* 0x0000000e0430723c */ /* 0x040fe20000001830 */
[----:B------:R-:W3:Y:S05]  /*14a30*/  LDSM.16.MT88.4 R12, [R136+0xa800] ;  /* 0x00a80000880c783b */ /* 0x000eea0000004200 */
[C---:B-----5:R-:W-:Y:S06]  /*14a40*/  HMMA.16816.F32 R52, R4.reuse, R8, R52 ;  /* 0x000000080434723c */ /* 0x060fec0000001834 */
[C---:B------:R-:W-:Y:S01]  /*14a50*/  HMMA.16816.F32 R56, R4.reuse, R10, R56 ;  /* 0x0000000a0438723c */ /* 0x040fe20000001838 */
[----:B------:R-:W5:Y:S05]  /*14a60*/  LDSM.16.MT88.4 R8, [R140+0x9000] ;  /* 0x009000008c08783b */ /* 0x000f6a0000004200 */
[C---:B---3--:R-:W-:Y:S06]  /*14a70*/  HMMA.16816.F32 R60, R4.reuse, R12, R60 ;  /* 0x0000000c043c723c */ /* 0x048fec000000183c */
[----:B------:R-:W-:Y:S01]  /*14a80*/  HMMA.16816.F32 R64, R4, R14, R64 ;  /* 0x0000000e0440723c */ /* 0x000fe20000001840 */
[----:B------:R-:W3:Y:S06]  /*14a90*/  LDSM.16.MT88.4 R12, [R136+0x9000] ;  /* 0x00900000880c783b */ /* 0x000eec0000004200 */
[----:B------:R-:W-:Y:S01]  /*14aa0*/  F2FP.F16.F32.PACK_AB R4, R161, R120 ;  /* 0x00000078a104723e */ /* 0x000fe200000000ff */
[----:B------:R-:W-:Y:S01]  /*14ab0*/  FADD.FTZ R120, R120, R111 ;  /* 0x0000006f78787221 */ /* 0x000fe20000010000 */
[----:B------:R-:W-:Y:S01]  /*14ac0*/  F2FP.F16.F32.PACK_AB R5, R126, R125 ;  /* 0x0000007d7e05723e */ /* 0x000fe200000000ff */
        /* <DEDUP_REMOVED lines=14> */
[----:B------:R-:W5:Y:S05]  /*14bb0*/  LDSM.16.MT88.4 R20, [R137+0xb000] ;  /* 0x00b000008914783b */ /* 0x000f6a0000004200 */
[C---:B------:R-:W-:Y:S06]  /*14bc0*/  HMMA.16816.F32 R80, R4.reuse, R16, R80 ;  /* 0x000000100450723c */ /* 0x040fec0000001850 */
[C---:B------:R-:W-:Y:S01]  /*14bd0*/  HMMA.16816.F32 R76, R4.reuse, R18, R76 ;  /* 0x00000012044c723c */ /* 0x040fe2000000184c */
[----:B------:R-:W4:Y:S05]  /*14be0*/  LDSM.16.MT88.4 R16, [R138+0xb000] ;  /* 0x00b000008a10783b */ /* 0x000f2a0000004200 */
[C---:B---3--:R-:W-:Y:S06]  /*14bf0*/  HMMA.16816.F32 R72, R4.reuse, R12, R72 ;  /* 0x0000000c0448723c */ /* 0x048fec0000001848 */
        /* <DEDUP_REMOVED lines=9> */
[C---:B------:R-:W-:Y:S01]  /*14c90*/  HMMA.16816.F32 R48, R4.reuse, R18, R48 ;  /* 0x000000120430723c */ /* 0x040fe20000001830 */
[----:B------:R-:W4:Y:S05]  /*14ca0*/  LDSM.16.MT88.4 R16, [R137+0x9800] ;  /* 0x009800008910783b */ /* 0x000f2a0000004200 */
        /* <DEDUP_REMOVED lines=18> */
[C---:B----4-:R-:W-:Y:S06]  /*14dd0*/  HMMA.16816.F32 R80, R4.reuse, R16, R80 ;  /* 0x000000100450723c */ /* 0x050fec0000001850 */
[C---:B------:R-:W-:Y:S01]  /*14de0*/  HMMA.16816.F32 R76, R4.reuse, R18, R76 ;  /* 0x00000012044c723c */ /* 0x040fe2000000184c */
[----:B------:R-:W2:Y:S05]  /*14df0*/  LDSM.16.MT88.4 R16, [R138+0xb800] ;  /* 0x00b800008a10783b */ /* 0x000eaa0000004200 */
[C---:B---3--:R-:W-:Y:S06]  /*14e00*/  HMMA.16816.F32 R72, R4.reuse, R12, R72 ;  /* 0x0000000c0448723c */ /* 0x048fec0000001848 */
        /* <DEDUP_REMOVED lines=14> */
.L_x_5924:
        /* <DEDUP_REMOVED lines=10> */
[----:B------:R-:W-:Y:S01]  /*14f90*/  USHF.R.S32.HI UR8, URZ, 0x1f, UR9 ;  /* 0x0000001f3f087899 */ /* 0x000fe20008011409 */
[----:B------:R-:W-:-:S02]  /*14fa0*/  ULDC UR5, c[0x0][0x39c] ;  /* 0x0000e70000057ab9 */ /* 0x000fc40000000800 */
[----:B------:R-:W-:Y:S01]  /*14fb0*/  MOV R161, UR4 ;  /* 0x0000000400a17c02 */ /* 0x000fe20008000f00 */
[----:B------:R-:W-:-:S08]  /*14fc0*/  ULDC UR4, c[0x0][0x2ec] ;  /* 0x0000bb0000047ab9 */ /* 0x000fd00000000800 */
.L_x_5934:
        /* <DEDUP_REMOVED lines=69> */
.L_x_5931:
[CC--:B------:R-:W-:Y:S02]  /*15420*/  LEA R2, P6, R3.reuse, R122.reuse, 0x1 ;  /* 0x0000007a03027211 */ /* 0x0c0fe400078c08ff */
[C---:B------:R-:W-:Y:S02]  /*15430*/  IADD3 R35, P0, R150.reuse, R3, RZ ;  /* 0x0000000396237210 */ /* 0x040fe40007f1e0ff */
[-C--:B------:R-:W-:Y:S02]  /*15440*/  LEA.HI.X R3, R3, R165.reuse, R34, 0x1, P6 ;  /* 0x000000a503037211 */ /* 0x080fe400030f0c22 */
[----:B------:R-:W-:Y:S02]  /*15450*/  @P4 LEA R106, P5, R35, R122, 0x1 ;  /* 0x0000007a236a4211 */ /* 0x000fe400078a08ff */
[----:B------:R-:W-:Y:S01]  /*15460*/  IADD3.X R32, R149, R34, RZ, P0, !PT ;  /* 0x0000002295207210 */ /* 0x000fe200007fe4ff */
[----:B------:R-:W-:Y:S01]  /*15470*/  @!PT LDS RZ, [RZ] ;  /* 0x00000000fffff984 */ /* 0x000fe20000000800 */
[----:B------:R-:W-:Y:S01]  /*15480*/  @!PT LDS RZ, [RZ] ;  /* 0x00000000fffff984 */ /* 0x000fe20000000800 */
[----:B------:R-:W-:Y:S01]  /*15490*/  @!PT LDS RZ, [RZ] ;  /* 0x00000000fffff984 */ /* 0x000fe20000000800 */
[----:B------:R-:W-:Y:S01]  /*154a0*/  @P4 LDGSTS.E.BYPASS.LTC128B.128 [R153+0x8000], desc[UR6][R2.64] ;  /* 0x0800000002994fae */ /* 0x000fe2000b901d46 */
[CC--:B------:R-:W-:Y:S02]  /*154b0*/  @P2 LEA R104, P0, R35.reuse, R122.reuse, 0x1 ;  /* 0x0000007a23682211 */ /* 0x0c0fe400078008ff */
[CCC-:B------:R-:W-:Y:S02]  /*154c0*/  @P4 LEA.HI.X R107, R35.reuse, R165.reuse, R32.reuse, 0x1, P5 ;  /* 0x000000a5236b4211 */ /* 0x1c0fe400028f0c20 */
[----:B------:R-:W-:Y:S01]  /*154d0*/  @!P4 STS.128 [R153+0x8000], RZ ;  /* 0x008000ff9900c388 */ /* 0x000fe20000000c00 */
[----:B------:R-:W-:Y:S02]  /*154e0*/  @P2 LEA.HI.X R105, R35, R165, R32, 0x1, P0 ;  /* 0x000000a523692211 */ /* 0x000fe400000f0c20 */
[C---:B------:R-:W-:Y:S02]  /*154f0*/  IADD3 R33, P1, R150.reuse, R35, RZ ;  /* 0x0000002396217210 */ /* 0x040fe40007f3e0ff */
[----:B------:R-:W-:Y:S01]  /*15500*/  @!PT LDS RZ, [RZ] ;  /* 0x00000000fffff984 */ /* 0x000fe20000000800 */
[----:B------:R-:W-:Y:S01]  /*15510*/  @!PT LDS RZ, [RZ] ;  /* 0x00000000fffff984 */ /* 0x000fe20000000800 */
[----:B------:R-:W-:Y:S01]  /*15520*/  @!PT LDS RZ, [RZ] ;  /* 0x00000000fffff984 */ /* 0x000fe20000000800 */
[----:B------:R-:W-:Y:S02]  /*15530*/  @P2 LDGSTS.E.BYPASS.LTC128B.128 [R153+0xa000], desc[UR6][R2.64+0x80] ;  /* 0x0a00008002992fae */ /* 0x000fe4000b901d46 */
[----:B------:R-:W-:Y:S03]  /*15540*/  @P4 LEA R170, P6, R33, R122, 0x1 ;  /* 0x0000007a21aa4211 */ /* 0x000fe600078c08ff */
[----:B------:R-:W-:Y:S01]  /*15550*/  @!P2 STS.128 [R153+0xa000], RZ ;  /* 0x00a000ff9900a388 */ /* 0x000fe20000000c00 */
[----:B------:R-:W-:Y:S02]  /*15560*/  IADD3.X R34, R149, R32, RZ, P1, !PT ;  /* 0x0000002095227210 */ /* 0x000fe40000ffe4ff */
[CC--:B------:R-:W-:Y:S02]  /*15570*/  @P2 LEA R166, P1, R33.reuse, R122.reuse, 0x1 ;  /* 0x0000007a21a62211 */ /* 0x0c0fe400078208ff */
[----:B------:R-:W-:Y:S01]  /*15580*/  @!PT LDS RZ, [RZ] ;  /* 0x00000000fffff984 */ /* 0x000fe20000000800 */
[----:B------:R-:W-:Y:S01]  /*15590*/  @!PT LDS RZ, [RZ] ;  /* 0x00000000fffff984 */ /* 0x000fe20000000800 */
[----:B------:R-:W-:Y:S01]  /*155a0*/  @!PT LDS RZ, [RZ] ;  /* 0x00000000fffff984 */ /* 0x000fe20000000800 */
[----:B------:R-:W-:Y:S01]  /*155b0*/  @P4 LDGSTS.E.BYPASS.LTC128B.128 [R153+0x8800], desc[UR6][R106.64] ;  /* 0x088000006a994fae */ /* 0x000fe2000b901d46 */
[CCC-:B------:R-:W-:Y:S02]  /*155c0*/  @P4 LEA.HI.X R171, R33.reuse, R165.reuse, R34.reuse, 0x1, P6 ;  /* 0x000000a521ab4211 */ /* 0x1c0fe400030f0c22 */
[----:B------:R-:W-:Y:S02]  /*155d0*/  @P2 LEA.HI.X R167, R33, R165, R34, 0x1, P1 ;  /* 0x000000a521a72211 */ /* 0x000fe400008f0c22 */
[----:B------:R-:W-:Y:S01]  /*155e0*/  @!P4 STS.128 [R153+0x8800], RZ ;  /* 0x008800ff9900c388 */ /* 0x000fe20000000c00 */
[----:B------:R-:W-:Y:S04]  /*155f0*/  IADD3 R35, P0, R150, R33, RZ ;  /* 0x0000002196237210 */ /* 0x000fe80007f1e0ff */
[----:B------:R-:W-:Y:S01]  /*15600*/  @!PT LDS RZ, [RZ] ;  /* 0x00000000fffff984 */ /* 0x000fe20000000800 */
[----:B------:R-:W-:Y:S01]  /*15610*/  @!PT LDS RZ, [RZ] ;  /* 0x00000000fffff984 */ /* 0x000fe20000000800 */
[----:B------:R-:W-:Y:S01]  /*15620*/  @!PT LDS RZ, [RZ] ;  /* 0x00000000fffff984 */ /* 0x000fe20000000800 */
[----:B------:R1:W-:Y:S01]  /*15630*/  @P2 LDGSTS.E.BYPASS.LTC128B.128 [R153+0xa800], desc[UR6][R104.64+0x80] ;  /* 0x0a80008068992fae */ /* 0x0003e2000b901d46 */
[----:B------:R-:W-:Y:S02]  /*15640*/  @P4 LEA R168, P5, R35, R122, 0x1 ;  /* 0x0000007a23a84211 */ /* 0x000fe400078a08ff */
[----:B------:R-:W-:Y:S02]  /*15650*/  IADD3.X R32, R149, R34, RZ, P0, !PT ;  /* 0x0000002295207210 */ /* 0x000fe400007fe4ff */
[----:B------:R-:W-:Y:S01]  /*15660*/  @!P2 STS.128 [R153+0xa800], RZ ;  /* 0x00a800ff9900a388 */ /* 0x000fe20000000c00 */
[C---:B------:R-:W-:Y:S02]  /*15670*/  @P2 LEA R172, P0, R35.reuse, R122, 0x1 ;  /* 0x0000007a23ac2211 */ /* 0x040fe400078008ff */
[CCC-:B------:R-:W-:Y:S02]  /*15680*/  @P4 LEA.HI.X R169, R35.reuse, R165.reuse, R32.reuse, 0x1, P5 ;  /* 0x000000a523a94211 */ /* 0x1c0fe400028f0c20 */
[----:B------:R-:W-:Y:S01]  /*15690*/  @!PT LDS RZ, [RZ] ;  /* 0x00000000fffff984 */ /* 0x000fe20000000800 */
[----:B------:R-:W-:Y:S01]  /*156a0*/  @!PT LDS RZ, [RZ] ;  /* 0x00000000fffff984 */ /* 0x000fe20000000800 */
[----:B------:R-:W-:Y:S01]  /*156b0*/  @!PT LDS RZ, [RZ] ;  /* 0x00000000fffff984 */ /* 0x000fe20000000800 */
[----:B------:R-:W-:Y:S01]  /*156c0*/  @P4 LDGSTS.E.BYPASS.LTC128B.128 [R153+0x9000], desc[UR6][R170.64] ;  /* 0x09000000aa994fae */ /* 0x000fe2000b901d46 */
[----:B------:R-:W-:Y:S02]  /*156d0*/  @P2 LEA.HI.X R173, R35, R165, R32, 0x1, P0 ;  /* 0x000000a523ad2211 */ /* 0x000fe400000f0c20 */
[----:B------:R-:W-:Y:S02]  /*156e0*/  ISETP.GE.AND P0, PT, R156, 0x2, PT ;  /* 0x000000029c00780c */ /* 0x000fe40003f06270 */
[----:B------:R-:W-:Y:S01]  /*156f0*/  @!P4 STS.128 [R153+0x9000], RZ ;  /* 0x009000ff9900c388 */ /* 0x000fe20000000c00 */
[----:B------:R-:W-:Y:S04]  /*15700*/  MOV R165, R3 ;  /* 0x0000000300a57202 */ /* 0x000fe80000000f00 */
        /* <DEDUP_REMOVED lines=15> */
[----:B------:R-:W-:Y:S05]  /*15800*/  LDSM.16.M88.4 R108, [R146] ;  /* 0x00000000926c783b */ /* 0x000fea0000000200 */
[----:B------:R-:W3:Y:S05]  /*15810*/  LDSM.16.M88.4 R112, [R145+0x4000] ;  /* 0x004000009170783b */ /* 0x000eea0000000200 */
[----:B------:R-:W4:Y:S05]  /*15820*/  LDSM.16.M88.4 R116, [R145+0x4800] ;  /* 0x004800009174783b */ /* 0x000f2a0000000200 */
[----:B------:R-:W5:Y:S05]  /*15830*/  LDSM.16.M88.4 R120, [R145+0x5000] ;  /* 0x005000009178783b */ /* 0x000f6a0000000200 */
[----:B------:R-:W0:Y:S05]  /*15840*/  LDGDEPBAR ;  /* 0x00000000000079af */ /* 0x000e2a0000000000 */
[----:B------:R-:W2:Y:S05]  /*15850*/  LDSM.16.M88.4 R124, [R145+0x5800] ;  /* 0x00580000917c783b */ /* 0x000eaa0000000200 */
[----:B-1----:R-:W-:Y:S01]  /*15860*/  LDSM.16.M88.4 R104, [R135] ;  /* 0x000000008768783b */ /* 0x002fe20000000200 */
[C---:B---3--:R-:W-:Y:S06]  /*15870*/  HMMA.16816.F32 R4, R108.reuse, R112, RZ ;  /* 0x000000706c04723c */ /* 0x048fec00000018ff */
[C---:B------:R-:W-:Y:S01]  /*15880*/  HMMA.16816.F32 R8, R108.reuse, R114, RZ ;  /* 0x000000726c08723c */ /* 0x040fe200000018ff */
[----:B------:R-:W-:Y:S05]  /*15890*/  LDSM.16.M88.4 R112, [R144] ;  /* 0x000000009070783b */ /* 0x000fea0000000200 */
[C---:B----4-:R-:W-:Y:S06]  /*158a0*/  HMMA.16816.F32 R12, R108.reuse, R116, RZ ;  /* 0x000000746c0c723c */ /* 0x050fec00000018ff */
[C---:B------:R-:W-:Y:S01]  /*158b0*/  HMMA.16816.F32 R16, R108.reuse, R118, RZ ;  /* 0x000000766c10723c */ /* 0x040fe200000018ff */
[----:B------:R-:W1:Y:S05]  /*158c0*/  LDSM.16.M88.4 R116, [R143] ;  /* 0x000000008f74783b */ /* 0x000e6a0000000200 */
[C---:B-----5:R-:W-:Y:S06]  /*158d0*/  HMMA.16816.F32 R20, R108.reuse, R120, RZ ;  /* 0x000000786c14723c */ /* 0x060fec00000018ff */
[C---:B------:R-:W-:Y:S01]  /*158e0*/  HMMA.16816.F32 R24, R108.reuse, R122, RZ ;  /* 0x0000007a6c18723c */ /* 0x040fe200000018ff */
[----:B------:R-:W3:Y:S05]  /*158f0*/  LDSM.16.M88.4 R120, [R134] ;  /* 0x000000008678783b */ /* 0x000eea0000000200 */
[C---:B--2---:R-:W-:Y:S06]  /*15900*/  HMMA.16816.F32 R28, R108.reuse, R124, RZ ;  /* 0x0000007c6c1c723c */ /* 0x044fec00000018ff */
[----:B------:R-:W-:Y:S01]  /*15910*/  HMMA.16816.F32 R32, R108, R126, RZ ;  /* 0x0000007e6c20723c */ /* 0x000fe200000018ff */
[----:B------:R-:W2:Y:S05]  /*15920*/  LDSM.16.M88.4 R108, [R133] ;  /* 0x00000000856c783b */ /* 0x000eaa0000000200 */
[C---:B-1----:R-:W-:Y:S06]  /*15930*/  HMMA.16816.F32 R4, R112.reuse, R116, R4 ;  /* 0x000000747004723c */ /* 0x042fec0000001804 */
[C---:B------:R-:W-:Y:S01]  /*15940*/  HMMA.16816.F32 R8, R112.reuse, R118, R8 ;  /* 0x000000767008723c */ /* 0x040fe20000001808 */
[----:B------:R-:W-:Y:S05]  /*15950*/  LDSM.16.M88.4 R116, [R139+0x4000] ;  /* 0x004000008b74783b */ /* 0x000fea0000000200 */
[C---:B------:R-:W-:Y:S06]  /*15960*/  HMMA.16816.F32 R12, R112.reuse, R104, R12 ;  /* 0x00000068700c723c */ /* 0x040fec000000180c */
[C---:B------:R-:W-:Y:S01]  /*15970*/  HMMA.16816.F32 R16, R112.reuse, R106, R16 ;  /* 0x0000006a7010723c */ /* 0x040fe20000001810 */
[----:B------:R-:W1:Y:S05]  /*15980*/  LDSM.16.M88.4 R104, [R142] ;  /* 0x000000008e68783b */ /* 0x000e6a0000000200 */
[C---:B---3--:R-:W-:Y:S06]  /*15990*/  HMMA.16816.F32 R20, R112.reuse, R120, R20 ;  /* 0x000000787014723c */ /* 0x048fec0000001814 */
[C---:B------:R-:W-:Y:S01]  /*159a0*/  HMMA.16816.F32 R24, R112.reuse, R122, R24 ;  /* 0x0000007a7018723c */ /* 0x040fe20000001818 */
[----:B------:R-:W3:Y:S05]  /*159b0*/  LDSM.16.M88.4 R120, [R139+0x4800] ;  /* 0x004800008b78783b */ /* 0x000eea0000000200 */
[C---:B--2---:R-:W-:Y:S06]  /*159c0*/  HMMA.16816.F32 R28, R112.reuse, R108, R28 ;  /* 0x0000006c701c723c */ /* 0x044fec000000181c */
[----:B------:R-:W-:Y:S01]  /*159d0*/  HMMA.16816.F32 R32, R112, R110, R32 ;  /* 0x0000006e7020723c */ /* 0x000fe20000001820 */
[----:B------:R-:W2:Y:S05]  /*159e0*/  LDSM.16.M88.4 R108, [R139+0x5000] ;  /* 0x005000008b6c783b */ /* 0x000eaa0000000200 */
        /* <DEDUP_REMOVED lines=12> */
[----:B------:R-:W2:Y:S05]  /*15ab0*/  LDSM.16.M88.4 R104, [R132+0x1000] ;  /* 0x001000008468783b */ /* 0x000eaa0000000200 */
[----:B------:R-:W3:Y:S01]  /*15ac0*/  LDSM.16.M88.4 R112, [R132+0x1800] ;  /* 0x001800008470783b */ /* 0x000ee20000000200 */
        /* <DEDUP_REMOVED lines=12> */
[----:B------:R-:W3:Y:S01]  /*15b90*/  LDSM.16.M88.4 R112, [R145+0x7800] ;  /* 0x007800009170783b */ /* 0x000ee20000000200 */
[C---:B-1----:R-:W-:Y:S06]  /*15ba0*/  HMMA.16816.F32 R4, R104.reuse, R116, R4 ;  /* 0x000000746804723c */ /* 0x042fec0000001804 */
[C---:B------:R-:W-:Y:S01]  /*15bb0*/  HMMA.16816.F32 R8, R104.reuse, R118, R8 ;  /* 0x000000766808723c */ /* 0x040fe20000001808 */
[----:B------:R-:W-:Y:S05]  /*15bc0*/  LDSM.16.M88.4 R116, [R131] ;  /* 0x000000008374783b */ /* 0x000fea0000000200 */
[C---:B------:R-:W-:Y:S06]  /*15bd0*/  HMMA.16816.F32 R12, R104.reuse, R120, R12 ;  /* 0x00000078680c723c */ /* 0x040fec000000180c */
[C---:B------:R-:W-:Y:S01]  /*15be0*/  HMMA.16816.F32 R16, R104.reuse, R122, R16 ;  /* 0x0000007a6810723c */ /* 0x040fe20000001810 */
[----:B------:R-:W-:Y:S05]  /*15bf0*/  LDSM.16.M88.4 R120, [R130] ;  /* 0x000000008278783b */ /* 0x000fea0000000200 */
[C---:B--2---:R-:W-:Y:S06]  /*15c00*/  HMMA.16816.F32 R20, R104.reuse, R108, R20 ;  /* 0x0000006c6814723c */ /* 0x044fec0000001814 */
[C---:B------:R-:W-:Y:S01]  /*15c10*/  HMMA.16816.F32 R24, R104.reuse, R110, R24 ;  /* 0x0000006e6818723c */ /* 0x040fe20000001818 */
[----:B------:R-:W1:Y:S05]  /*15c20*/  LDSM.16.M88.4 R108, [R144+0x2000] ;  /* 0x00200000906c783b */ /* 0x000e6a0000000200 */
[C---:B---3--:R-:W-:Y:S06]  /*15c30*/  HMMA.16816.F32 R28, R104.reuse, R112, R28 ;  /* 0x00000070681c723c */ /* 0x048fec000000181c */
[----:B------:R-:W-:Y:S01]  /*15c40*/  HMMA.16816.F32 R32, R104, R114, R32 ;  /* 0x000000726820723c */ /* 0x000fe20000001820 */
[----:B------:R-:W2:Y:S05]  /*15c50*/  LDSM.16.M88.4 R104, [R129] ;  /* 0x000000008168783b */ /* 0x000eaa0000000200 */
[----:B------:R-:W3:Y:S01]  /*15c60*/  LDSM.16.M88.4 R112, [R128] ;  /* 0x000000008070783b */ /* 0x000ee20000000200 */
[C---:B-1----:R-:W-:Y:S06]  /*15c70*/  HMMA.16816.F32 R4, R108.reuse, R116, R4 ;  /* 0x000000746c04723c */ /* 0x042fec0000001804 */
        /* <DEDUP_REMOVED lines=22> */
[----:B------:R-:W-:Y:S01]  /*15de0*/  HMMA.16816.F32 R32, R116, R114, R32 ;  /* 0x000000727420723c */ /* 0x000fe20000001820 */
[----:B------:R-:W3:Y:S05]  /*15df0*/  LDSM.16.M88.4 R112, [R132+0x3000] ;  /* 0x003000008470783b */ /* 0x000eea0000000200 */
[C---:B-1----:R-:W-:Y:S06]  /*15e00*/  HMMA.16816.F32 R4, R104.reuse, R120, R4 ;  /* 0x000000786804723c */ /* 0x042fec0000001804 */
[C---:B------:R-:W-:Y:S06]  /*15e10*/  HMMA.16816.F32 R8, R104.reuse, R122, R8 ;  /* 0x0000007a6808723c */ /* 0x040fec0000001808 */
[C---:B--2---:R-:W-:Y:S05]  /*15e20*/  HMMA.16816.F32 R12, R104.reuse, R108, R12 ;  /* 0x0000006c680c723c */ /* 0x044fea000000180c */
[----:B------:R-:W-:Y:S01]  /*15e30*/  MOV R122, R2 ;  /* 0x00000002007a7202 */ /* 0x000fe20000000f00 */
        /* <DEDUP_REMOVED lines=71> */
[----:B------:R1:W1:Y:S01]  /*162b0*/  MUFU.TANH R104, R35 ;  /* 0x0000002300687308 */ /* 0x0002620000002400 */
[----:B--234-:R-:W-:Y:S05]  /*162c0*/  @!P0 BRA `(.L_x_5932) ;  /* 0x0000000800048947 */ /* 0x01cfea0003800000 */
[----:B------:R-:W-:Y:S02]  /*162d0*/  MOV R7, UR9 ;  /* 0x0000000900077c02 */ /* 0x000fe40008000f00 */
[----:B------:R-:W-:Y:S01]  /*162e0*/  MOV R4, UR8 ;  /* 0x0000000800047c02 */ /* 0x000fe20008000f00 */
        /* <DEDUP_REMOVED lines=60> */
[----:B------:R-:W-:Y:S04]  /*166b0*/  IMAD R4, R5, R2, RZ ;  /* 0x0000000205047224 */ /* 0x000fe800078e02ff */
[----:B------:R-:W-:Y:S01]  /*166c0*/  IMAD R4, R7, R3, R4 ;  /* 0x0000000307047224 */ /* 0x000fe200078e0204 */
[----:B------:R-:W-:Y:S03]  /*166d0*/  MOV R7, R10 ;  /* 0x0000000a00077202 */ /* 0x000fe60000000f00 */
[----:B------:R-:W-:Y:S07]  /*166e0*/  IMAD.IADD R4, R11, 0x1, R4 ;  /* 0x000000010b047824 */ /* 0x000fee00078e0204 */
.L_x_5933:
        /* <DEDUP_REMOVED lines=63> */
.L_x_5932:
        /* <DEDUP_REMOVED lines=76> */
[----:B------:R-:W-:Y:S03]  /*16fa0*/  FFMA.FTZ R177, R177, UR4, -R120 ;  /* 0x00000004b1b17c23 */ /* 0x000fe60008010878 */
        /* <DEDUP_REMOVED lines=21> */
[----:B------:R-:W-:Y:S01]  /*17100*/  FMUL.FTZ R33, R101, R69 ;  /* 0x0000004565217220 */ /* 0x000fe20000410000 */
[C---:B------:R-:W-:Y:S01]  /*17110*/  FMUL.FTZ R34, R0.reuse, R70 ;  /* 0x0000004600227220 */ /* 0x040fe20000410000 */
[----:B------:R-:W3:Y:S03]  /*17120*/  LDSM.16.MT88.4 R84, [R140+0xa000] ;  /* 0x00a000008c54783b */ /* 0x000ee60000004200 */
[----:B------:R-:W4:Y:S01]  /*17130*/  MUFU.EX2 R110, R110 ;  /* 0x0000006e006e7308 */ /* 0x000f220000000800 */
        /* <DEDUP_REMOVED lines=16> */
[----:B----4-:R-:W-:Y:S01]  /*17240*/  F2FP.F16.F32.PACK_AB R97, R110, R115 ;  /* 0x000000736e61723e */ /* 0x010fe200000000ff */
        /* <DEDUP_REMOVED lines=26> */
[--C-:B------:R-:W-:Y:S01]  /*173f0*/  FFMA.FTZ R176, R175, UR4, -R114.reuse ;  /* 0x00000004afb07c23 */ /* 0x100fe20008010872 */
[--C-:B------:R-:W-:Y:S01]  /*17400*/  FFMA.FTZ R173, R173, UR4, -R114.reuse ;  /* 0x00000004adad7c23 */ /* 0x100fe20008010872 */
[----:B------:R-:W-:Y:S01]  /*17410*/  FFMA.FTZ R175, R105, UR4, -R114 ;  /* 0x0000000469af7c23 */ /* 0x000fe20008010872 */
[----:B------:R-:W-:Y:S03]  /*17420*/  FFMA.FTZ R164, R101, R164, R106 ;  /* 0x000000a465a47223 */ /* 0x000fe6000001006a */
[----:B------:R-:W-:Y:S01]  /*17430*/  MUFU.EX2 R170, R170 ;  /* 0x000000aa00aa7308 */ /* 0x000fe20000000800 */
[----:B----4-:R-:W-:Y:S01]  /*17440*/  F2FP.F16.F32.PACK_AB R99, R108, R109 ;  /* 0x0000006d6c63723e */ /* 0x010fe200000000ff */
[----:B------:R-:W-:Y:S01]  /*17450*/  FFMA.FTZ R178, R169, UR4, -R120 ;  /* 0x00000004a9b27c23 */ /* 0x000fe20008010878 */
[--C-:B------:R-:W-:Y:S01]  /*17460*/  FFMA.FTZ R169, R107, UR4, -R114.reuse ;  /* 0x000000046ba97c23 */ /* 0x100fe20008010872 */
[--C-:B------:R-:W-:Y:S01]  /*17470*/  FFMA.FTZ R168, R168, UR4, -R114.reuse ;  /* 0x00000004a8a87c23 */ /* 0x100fe20008010872 */
[----:B------:R-:W-:Y:S01]  /*17480*/  FFMA.FTZ R114, R104, UR4, -R114 ;  /* 0x0000000468727c23 */ /* 0x000fe20008010872 */
[--C-:B------:R-:W-:Y:S01]  /*17490*/  FFMA.FTZ R171, R171, UR4, -R120.reuse ;  /* 0x00000004abab7c23 */ /* 0x100fe20008010878 */
[--C-:B------:R-:W-:Y:S01]  /*174a0*/  FFMA.FTZ R166, R166, UR4, -R120.reuse ;  /* 0x00000004a6a67c23 */ /* 0x100fe20008010878 */
[C---:B------:R-:W-:Y:S02]  /*174b0*/  HMMA.16816.F32 R4, R96.reuse, R12, R4 ;  /* 0x0000000c6004723c */ /* 0x040fe40000001804 */
[----:B------:R-:W-:Y:S03]  /*174c0*/  MUFU.EX2 R127, R127 ;  /* 0x0000007f007f7308 */ /* 0x000fe60000000800 */
[----:B------:R-:W-:Y:S01]  /*174d0*/  FFMA.FTZ R120, R167, UR4, -R120 ;  /* 0x00000004a7787c23 */ /* 0x000fe20008010878 */
[C---:B------:R-:W-:Y:S06]  /*174e0*/  HMMA.16816.F32 R8, R96.reuse, R14, R8 ;  /* 0x0000000e6008723c */ /* 0x040fec0000001808 */
[----:B------:R-:W-:Y:S01]  /*174f0*/  MUFU.EX2 R116, R116 ;  /* 0x0000007400747308 */ /* 0x000fe20000000800 */
[----:B------:R-:W-:Y:S01]  /*17500*/  ISETP.GT.AND P0, PT, R156, 0x1, PT ;  /* 0x000000019c00780c */ /* 0x000fe20003f04270 */
[C---:B------:R-:W-:Y:S03]  /*17510*/  FMUL.FTZ R12, R101.reuse, R88 ;  /* 0x00000058650c7220 */ /* 0x040fe60000410000 */
[----:B------:R-:W-:Y:S01]  /*17520*/  FMUL.FTZ R13, R101, R89 ;  /* 0x00000059650d7220 */ /* 0x000fe20000410000 */
[C---:B------:R-:W-:Y:S01]  /*17530*/  FMUL.FTZ R14, R0.reuse, R90 ;  /* 0x0000005a000e7220 */ /* 0x040fe20000410000 */
[C---:B------:R-:W-:Y:S03]  /*17540*/  FMUL.FTZ R15, R0.reuse, R91 ;  /* 0x0000005b000f7220 */ /* 0x040fe60000410000 */
[----:B------:R-:W-:Y:S01]  /*17550*/  MUFU.EX2 R172, R172 ;  /* 0x000000ac00ac7308 */ /* 0x000fe20000000800 */
[----:B------:R-:W-:Y:S01]  /*17560*/  FFMA.FTZ R115, R0, R163, R115 ;  /* 0x000000a300737223 */ /* 0x000fe20000010073 */
[----:B------:R-:W-:Y:S02]  /*17570*/  FADD.FTZ R113, R113, R164 ;  /* 0x000000a471717221 */ /* 0x000fe40000010000 */
[C---:B------:R-:W-:Y:S03]  /*17580*/  HMMA.16816.F32 R12, R96.reuse, R20, R12 ;  /* 0x00000014600c723c */ /* 0x040fe6000000180c */
[----:B------:R-:W-:Y:S03]  /*17590*/  FADD.FTZ R110, R110, R115 ;  /* 0x000000736e6e7221 */ /* 0x000fe60000010000 */
[----:B------:R-:W-:Y:S01]  /*175a0*/  MUFU.EX2 R174, R174 ;  /* 0x000000ae00ae7308 */ /* 0x000fe20000000800 */
[----:B------:R-:W-:Y:S01]  /*175b0*/  FADD.FTZ R112, R112, R113 ;  /* 0x0000007170707221 */ /* 0x000fe20000010000 */
[C---:B------:R-:W-:Y:S03]  /*175c0*/  HMMA.16816.F32 R16, R96.reuse, R22, R16 ;  /* 0x000000166010723c */ /* 0x040fe60000001810 */
[C---:B------:R-:W-:Y:S01]  /*175d0*/  FMUL.FTZ R20, R101.reuse, R80 ;  /* 0x0000005065147220 */ /* 0x040fe20000410000 */
[----:B------:R-:W-:Y:S03]  /*175e0*/  FMUL.FTZ R21, R101, R81 ;  /* 0x0000005165157220 */ /* 0x000fe60000410000 */
[C---:B------:R-:W-:Y:S01]  /*175f0*/  FMUL.FTZ R22, R0.reuse, R82 ;  /* 0x0000005200167220 */ /* 0x040fe20000410000 */
[----:B------:R-:W-:Y:S01]  /*17600*/  FMUL.FTZ R23, R0, R83 ;  /* 0x0000005300177220 */ /* 0x000fe20000410000 */
[----:B------:R-:W-:Y:S01]  /*17610*/  MUFU.EX2 R177, R177 ;  /* 0x000000b100b17308 */ /* 0x000fe20000000800 */
[----:B------:R-:W-:Y:S01]  /*17620*/  LDSM.16.MT88.4 R80, [R138+0x8800] ;  /* 0x008800008a50783b */ /* 0x000fe20000004200 */
[----:B------:R-:W-:Y:S01]  /*17630*/  FADD.FTZ R109, R109, R110 ;  /* 0x0000006e6d6d7221 */ /* 0x000fe20000010000 */
[----:B------:R-:W-:Y:S03]  /*17640*/  FADD.FTZ R111, R111, R112 ;  /* 0x000000706f6f7221 */ /* 0x000fe60000010000 */
[C---:B------:R-:W-:Y:S04]  /*17650*/  HMMA.16816.F32 R20, R96.reuse, R28, R20 ;  /* 0x0000001c6014723c */ /* 0x040fe80000001814 */
[----:B------:R-:W-:Y:S01]  /*17660*/  MUFU.EX2 R176, R176 ;  /* 0x000000b000b07308 */ /* 0x000fe20000000800 */
[----:B------:R-:W-:Y:S01]  /*17670*/  FADD.FTZ R109, R108, R109 ;  /* 0x0000006d6c6d7221 */ /* 0x000fe20000010000 */
[C---:B------:R-:W-:Y:S08]  /*17680*/  HMMA.16816.F32 R24, R96.reuse, R30, R24 ;  /* 0x0000001e6018723c */ /* 0x040ff00000001818 */
[----:B------:R-:W1:Y:S03]  /*17690*/  MUFU.EX2 R117, R117 ;  /* 0x0000007500757308 */ /* 0x000e660000000800 */
[C---:B------:R-:W-:Y:S01]  /*176a0*/  FMUL.FTZ R28, R101.reuse, R72 ;  /* 0x00000048651c7220 */ /* 0x040fe20000410000 */
[----:B------:R-:W-:Y:S01]  /*176b0*/  FMUL.FTZ R29, R101, R73 ;  /* 0x00000049651d7220 */ /* 0x000fe20000410000 */
[C---:B------:R-:W-:Y:S01]  /*176c0*/  FMUL.FTZ R30, R0.reuse, R74 ;  /* 0x0000004a001e7220 */ /* 0x040fe20000410000 */
[----:B------:R-:W-:Y:S02]  /*176d0*/  FMUL.FTZ R31, R0, R75 ;  /* 0x0000004b001f7220 */ /* 0x000fe40000410000 */
[----:B------:R-:W4:Y:S01]  /*176e0*/  LDSM.16.MT88.4 R72, [R138+0xa000] ;  /* 0x00a000008a48783b */ /* 0x000f220000004200 */
[----:B------:R-:W-:Y:S01]  /*176f0*/  MOV R101, R2 ;  /* 0x0000000200657202 */ /* 0x000fe20000000f00 */
[----:B------:R-:W-:Y:S01]  /*17700*/  MUFU.EX2 R173, R173 ;  /* 0x000000ad00ad7308 */ /* 0x000fe20000000800 */
[----:B------:R-:W-:Y:S02]  /*17710*/  MOV R0, R3 ;  /* 0x0000000300007202 */ /* 0x000fe40000000f00 */
[C---:B--2---:R-:W-:Y:S07]  /*17720*/  HMMA.16816.F32 R28, R96.reuse, R92, R28 ;  /* 0x0000005c601c723c */ /* 0x044fee000000181c */
[----:B------:R-:W-:Y:S01]  /*17730*/  MUFU.EX2 R118, R118 ;  /* 0x0000007600767308 */ /* 0x000fe20000000800 */
[C---:B------:R-:W-:Y:S01]  /*17740*/  HMMA.16816.F32 R32, R96.reuse, R94, R32 ;  /* 0x0000005e6020723c */ /* 0x040fe20000001820 */
[----:B------:R-:W-:Y:S05]  /*17750*/  LDSM.16.MT88.4 R92, [R140+0x9800] ;  /* 0x009800008c5c783b */ /* 0x000fea0000004200 */
[C---:B---3--:R-:W-:Y:S03]  /*17760*/  HMMA.16816.F32 R36, R96.reuse, R84, R36 ;  /* 0x000000546024723c */ /* 0x048fe60000001824 */
[----:B------:R-:W2:Y:S03]  /*17770*/  MUFU.EX2 R119, R119 ;  /* 0x0000007700777308 */ /* 0x000ea60000000800 */
[C---:B------:R-:W-:Y:S01]  /*17780*/  HMMA.16816.F32 R40, R96.reuse, R86, R40 ;  /* 0x000000566028723c */ /* 0x040fe20000001828 */
[----:B------:R-:W-:Y:S06]  /*17790*/  LDSM.16.MT88.4 R84, [R138+0x9800] ;  /* 0x009800008a54783b */ /* 0x000fec0000004200 */
[----:B------:R-:W-:Y:S10]  /*177a0*/  MUFU.EX2 R121, R121 ;  /* 0x0000007900797308 */ /* 0x000ff40000000800 */
[----:B------:R-:W3:Y:S01]  /*177b0*/  MUFU.EX2 R124, R124 ;  /* 0x0000007c007c7308 */ /* 0x000ee20000000800 */
[C---:B----4-:R-:W-:Y:S09]  /*177c0*/  HMMA.16816.F32 R44, R96.reuse, R72, R44 ;  /* 0x00000048602c723c */ /* 0x050ff2000000182c */
[----:B------:R-:W-:Y:S01]  /*177d0*/  MUFU.EX2 R123, R123 ;  /* 0x0000007b007b7308 */ /* 0x000fe20000000800 */
[C---:B------:R-:W-:Y:S01]  /*177e0*/  HMMA.16816.F32 R48, R96.reuse, R74, R48 ;  /* 0x0000004a6030723c */ /* 0x040fe20000001830 */
[----:B------:R-:W4:Y:S08]  /*177f0*/  LDSM.16.MT88.4 R72, [R140+0x8800] ;  /* 0x008800008c48783b */ /* 0x000f300000004200 */
[----:B------:R-:W5:Y:S01]  /*17800*/  MUFU.EX2 R126, R126 ;  /* 0x0000007e007e7308 */ /* 0x000f620000000800 */
[C---:B------:R-:W-:Y:S06]  /*17810*/  HMMA.16816.F32 R52, R96.reuse, R68, R52 ;  /* 0x000000446034723c */ /* 0x040fec0000001834 */
[C---:B------:R-:W-:Y:S03]  /*17820*/  HMMA.16816.F32 R56, R96.reuse, R70, R56 ;  /* 0x000000466038723c */ /* 0x040fe60000001838 */
[----:B------:R-:W-:Y:S02]  /*17830*/  MUFU.EX2 R171, R171 ;  /* 0x000000ab00ab7308 */ /* 0x000fe40000000800 */
[----:B-1----:R-:W-:Y:S01]  /*17840*/  F2FP.F16.F32.PACK_AB R68, R117, R116 ;  /* 0x000000747544723e */ /* 0x002fe200000000ff */
[C---:B------:R-:W-:Y:S07]  /*17850*/  HMMA.16816.F32 R60, R96.reuse, R76, R60 ;  /* 0x0000004c603c723c */ /* 0x040fee000000183c */
[----:B------:R-:W1:Y:S01]  /*17860*/  MUFU.EX2 R178, R178 ;  /* 0x000000b200b27308 */ /* 0x000e620000000800 */
[----:B--2---:R-:W-:Y:S01]  /*17870*/  F2FP.F16.F32.PACK_AB R69, R119, R118 ;  /* 0x000000767745723e */ /* 0x004fe200000000ff */
[----:B------:R-:W-:Y:S01]  /*17880*/  HMMA.16816.F32 R64, R96, R78, R64 ;  /* 0x0000004e6040723c */ /* 0x000fe20000001840 */
[----:B------:R-:W2:Y:S02]  /*17890*/  LDSM.16.MT88.4 R76, [R137+0x8800] ;  /* 0x00880000894c783b */ /* 0x000ea40000004200 */
[----:B---3--:R-:W-:Y:S05]  /*178a0*/  F2FP.F16.F32.PACK_AB R70, R124, R121 ;  /* 0x000000797c46723e */ /* 0x008fea00000000ff */
[----:B------:R-:W-:Y:S03]  /*178b0*/  MUFU.EX2 R168, R168 ;  /* 0x000000a800a87308 */ /* 0x000fe60000000800 */
[----:B-----5:R-:W-:Y:S01]  /*178c0*/  F2FP.F16.F32.PACK_AB R71, R126, R123 ;  /* 0x0000007b7e47723e */ /* 0x020fe200000000ff */
[----:B------:R-:W-:Y:S01]  /*178d0*/  FADD.FTZ R116, R116, R111 ;  /* 0x0000006f74747221 */ /* 0x000fe20000010000 */
[----:B------:R-:W-:Y:S03]  /*178e0*/  FADD.FTZ R118, R118, R109 ;  /* 0x0000006d76767221 */ /* 0x000fe60000010000 */
[----:B------:R-:W-:Y:S01]  /*178f0*/  FADD.FTZ R116, R117, R116 ;  /* 0x0000007475747221 */ /* 0x000fe20000010000 */
[----:B-1----:R-:W-:Y:S01]  /*17900*/  F2FP.F16.F32.PACK_AB R104, R178, R171 ;  /* 0x000000abb268723e */ /* 0x002fe200000000ff */
[----:B------:R-:W1:Y:S01]  /*17910*/  MUFU.EX2 R169, R169 ;  /* 0x000000a900a97308 */ /* 0x000e620000000800 */
[----:B------:R-:W-:Y:S01]  /*17920*/  FADD.FTZ R118, R119, R118 ;  /* 0x0000007677767221 */ /* 0x000fe20000010000 */
[C---:B----4-:R-:W-:Y:S05]  /*17930*/  HMMA.16816.F32 R4, R68.reuse, R72, R4 ;  /* 0x000000484404723c */ /* 0x050fea0000001804 */
[----:B------:R-:W-:Y:S01]  /*17940*/  FADD.FTZ R121, R121, R116 ;  /* 0x0000007479797221 */ /* 0x000fe20000010000 */
[C---:B------:R-:W-:Y:S01]  /*17950*/  HMMA.16816.F32 R8, R68.reuse, R74, R8 ;  /* 0x0000004a4408723c */ /* 0x040fe20000001808 */
[----:B------:R-:W3:Y:S01]  /*17960*/  LDSM.16.MT88.4 R72, [R136+0x8800] ;  /* 0x008800008848783b */ /* 0x000ee20000004200 */
[----:B------:R-:W-:Y:S03]  /*17970*/  MUFU.EX2 R166, R166 ;  /* 0x000000a600a67308 */ /* 0x000fe60000000800 */
[----:B------:R-:W-:Y:S01]  /*17980*/  FADD.FTZ R123, R123, R118 ;  /* 0x000000767b7b7221 */ /* 0x000fe20000010000 */
[C---:B------:R-:W-:Y:S06]  /*17990*/  HMMA.16816.F32 R12, R68.reuse, R80, R12 ;  /* 0x00000050440c723c */ /* 0x040fec000000180c */
[----:B------:R-:W4:Y:S01]  /*179a0*/  MUFU.EX2 R167, R120 ;  /* 0x0000007800a77308 */ /* 0x000f220000000800 */
[----:B-1----:R-:W-:Y:S01]  /*179b0*/  F2FP.F16.F32.PACK_AB R105, R169, R168 ;  /* 0x000000a8a969723e */ /* 0x002fe200000000ff */
[C---:B------:R-:W-:Y:S01]  /*179c0*/  HMMA.16816.F32 R16, R68.reuse, R82, R16 ;  /* 0x000000524410723c */ /* 0x040fe20000001810 */
[----:B------:R-:W1:Y:S02]  /*179d0*/  LDSM.16.MT88.4 R80, [R140+0xa800] ;  /* 0x00a800008c50783b */ /* 0x000e640000004200 */
[----:B------:R-:W-:Y:S03]  /*179e0*/  FADD.FTZ R124, R124, R121 ;  /* 0x000000797c7c7221 */ /* 0x000fe60000010000 */
[C---:B--2---:R-:W-:Y:S02]  /*179f0*/  HMMA.16816.F32 R20, R68.reuse, R76, R20 ;  /* 0x0000004c4414723c */ /* 0x044fe40000001814 */
[----:B------:R-:W-:Y:S03]  /*17a00*/  MUFU.EX2 R175, R175 ;  /* 0x000000af00af7308 */ /* 0x000fe60000000800 */
[----:B------:R-:W-:Y:S01]  /*17a10*/  FADD.FTZ R126, R126, R123 ;  /* 0x0000007b7e7e7221 */ /* 0x000fe20000010000 */
[C---:B------:R-:W-:Y:S01]  /*17a20*/  HMMA.16816.F32 R24, R68.reuse, R78, R24 ;  /* 0x0000004e4418723c */ /* 0x040fe20000001818 */
[----:B------:R-:W2:Y:S05]  /*17a30*/  LDSM.16.MT88.4 R76, [R138+0xa800] ;  /* 0x00a800008a4c783b */ /* 0x000eaa0000004200 */
[----:B------:R-:W5:Y:S01]  /*17a40*/  MUFU.EX2 R114, R114 ;  /* 0x0000007200727308 */ /* 0x000f620000000800 */
[----:B----4-:R-:W-:Y:S01]  /*17a50*/  F2FP.F16.F32.PACK_AB R106, R167, R166 ;  /* 0x000000a6a76a723e */ /* 0x010fe200000000ff */
[C---:B---3--:R-:W-:Y:S03]  /*17a60*/  HMMA.16816.F32 R28, R68.reuse, R72, R28 ;  /* 0x00000048441c723c */ /* 0x048fe6000000181c */
[----:B-----5:R-:W-:Y:S03]  /*17a70*/  F2FP.F16.F32.PACK_AB R107, R114, R175 ;  /* 0x000000af726b723e */ /* 0x020fe600000000ff */
        /* <DEDUP_REMOVED lines=11> */
[C---:B-1----:R-:W-:Y:S06]  /*17b30*/  HMMA.16816.F32 R60, R68.reuse, R80, R60 ;  /* 0x00000050443c723c */ /* 0x042fec000000183c */
[----:B------:R-:W-:Y:S01]  /*17b40*/  HMMA.16816.F32 R64, R68, R82, R64 ;  /* 0x000000524440723c */ /* 0x000fe20000001840 */
[----:B------:R-:W1:Y:S06]  /*17b50*/  LDSM.16.MT88.4 R80, [R137+0x9000] ;  /* 0x009000008950783b */ /* 0x000e6c0000004200 */
[----:B------:R-:W-:Y:S04]  /*17b60*/  F2FP.F16.F32.PACK_AB R68, R170, R125 ;  /* 0x0000007daa44723e */ /* 0x000fe800000000ff */
[C---:B------:R-:W-:Y:S01]  /*17b70*/  F2FP.F16.F32.PACK_AB R69, R172.reuse, R127 ;  /* 0x0000007fac45723e */ /* 0x040fe200000000ff */
[----:B------:R-:W-:Y:S01]  /*17b80*/  FADD.FTZ R127, R127, R126 ;  /* 0x0000007e7f7f7221 */ /* 0x000fe20000010000 */
[----:B------:R-:W-:Y:S02]  /*17b90*/  F2FP.F16.F32.PACK_AB R70, R177, R174 ;  /* 0x000000aeb146723e */ /* 0x000fe400000000ff */
[C---:B------:R-:W-:Y:S01]  /*17ba0*/  F2FP.F16.F32.PACK_AB R71, R173.reuse, R176 ;  /* 0x000000b0ad47723e */ /* 0x040fe200000000ff */
[----:B------:R-:W-:Y:S04]  /*17bb0*/  FADD.FTZ R127, R172, R127 ;  /* 0x0000007fac7f7221 */ /* 0x000fe80000010000 */
[----:B------:R-:W-:Y:S02]  /*17bc0*/  FADD.FTZ R176, R176, R127 ;  /* 0x0000007fb0b07221 */ /* 0x000fe40000010000 */
[C---:B--2---:R-:W-:Y:S03]  /*17bd0*/  HMMA.16816.F32 R4, R68.reuse, R76, R4 ;  /* 0x0000004c4404723c */ /* 0x044fe60000001804 */
[----:B------:R-:W-:Y:S03]  /*17be0*/  FADD.FTZ R173, R173, R176 ;  /* 0x000000b0adad7221 */ /* 0x000fe60000010000 */
        /* <DEDUP_REMOVED lines=19> */
[C---:B------:R-:W-:Y:S06]  /*17d20*/  HMMA.16816.F32 R48, R68.reuse, R82, R48 ;  /* 0x000000524430723c */ /* 0x040fec0000001830 */
[C---:B--2---:R-:W-:Y:S06]  /*17d30*/  HMMA.16816.F32 R52, R68.reuse, R76, R52 ;  /* 0x0000004c4434723c */ /* 0x044fec0000001834 */
[C---:B------:R-:W-:Y:S01]  /*17d40*/  HMMA.16816.F32 R56, R68.reuse, R78, R56 ;  /* 0x0000004e4438723c */ /* 0x040fe20000001838 */
[----:B------:R-:W1:Y:S05]  /*17d50*/  LDSM.16.MT88.4 R76, [R137+0x9800] ;  /* 0x00980000894c783b */ /* 0x000e6a0000004200 */
[C---:B---3--:R-:W-:Y:S06]  /*17d60*/  HMMA.16816.F32 R60, R68.reuse, R72, R60 ;  /* 0x00000048443c723c */ /* 0x048fec000000183c */
[----:B------:R-:W-:Y:S01]  /*17d70*/  HMMA.16816.F32 R64, R68, R74, R64 ;  /* 0x0000004a4440723c */ /* 0x000fe20000001840 */
[----:B------:R-:W2:Y:S05]  /*17d80*/  LDSM.16.MT88.4 R68, [R136+0x9800] ;  /* 0x009800008844783b */ /* 0x000eaa0000004200 */
[C---:B------:R-:W-:Y:S03]  /*17d90*/  HMMA.16816.F32 R96, R104.reuse, R92, R4 ;  /* 0x0000005c6860723c */ /* 0x040fe60000001804 */
[----:B------:R-:W3:Y:S03]  /*17da0*/  LDSM.16.MT88.4 R4, [R140+0xb800] ;  /* 0x00b800008c04783b */ /* 0x000ee60000004200 */
[C---:B------:R-:W-:Y:S05]  /*17db0*/  HMMA.16816.F32 R92, R104.reuse, R94, R8 ;  /* 0x0000005e685c723c */ /* 0x040fea0000001808 */
[----:B------:R-:W4:Y:S01]  /*17dc0*/  LDSM.16.MT88.4 R8, [R138+0xb800] ;  /* 0x00b800008a08783b */ /* 0x000f220000004200 */
[C---:B------:R-:W-:Y:S06]  /*17dd0*/  HMMA.16816.F32 R88, R104.reuse, R84, R12 ;  /* 0x000000546858723c */ /* 0x040fec000000180c */
[C---:B------:R-:W-:Y:S01]  /*17de0*/  HMMA.16816.F32 R84, R104.reuse, R86, R16 ;  /* 0x000000566854723c */ /* 0x040fe20000001810 */
[----:B------:R-:W5:Y:S05]  /*17df0*/  LDSM.16.MT88.4 R12, [R137+0xb800] ;  /* 0x00b80000890c783b */ /* 0x000f6a0000004200 */
[C---:B-1----:R-:W-:Y:S03]  /*17e00*/  HMMA.16816.F32 R80, R104.reuse, R76, R20 ;  /* 0x0000004c6850723c */ /* 0x042fe60000001814 */
[----:B------:R-:W1:Y:S03]  /*17e10*/  LDSM.16.MT88.4 R16, [R136+0xb800] ;  /* 0x00b800008810783b */ /* 0x000e660000004200 */
[C---:B------:R-:W-:Y:S06]  /*17e20*/  HMMA.16816.F32 R76, R104.reuse, R78, R24 ;  /* 0x0000004e684c723c */ /* 0x040fec0000001818 */
[C---:B--2---:R-:W-:Y:S06]  /*17e30*/  HMMA.16816.F32 R72, R104.reuse, R68, R28 ;  /* 0x000000446848723c */ /* 0x044fec000000181c */
[C---:B------:R-:W-:Y:S06]  /*17e40*/  HMMA.16816.F32 R68, R104.reuse, R70, R32 ;  /* 0x000000466844723c */ /* 0x040fec0000001820 */
[C---:B---3--:R-:W-:Y:S06]  /*17e50*/  HMMA.16816.F32 R36, R104.reuse, R4, R36 ;  /* 0x000000046824723c */ /* 0x048fec0000001824 */
[C---:B------:R-:W-:Y:S05]  /*17e60*/  HMMA.16816.F32 R40, R104.reuse, R6, R40 ;  /* 0x000000066828723c */ /* 0x040fea0000001828 */
[----:B------:R-:W-:Y:S01]  /*17e70*/  IADD3 R4, R156, -0x1, RZ ;  /* 0xffffffff9c047810 */ /* 0x000fe20007ffe0ff */
        /* <DEDUP_REMOVED lines=10> */
[----:B------:R-:W-:Y:S05]  /*17f20*/  HMMA.16816.F32 R64, R104, R18, R64 ;  /* 0x000000126840723c */ /* 0x000fea0000001840 */
[----:B------:R-:W-:Y:S01]  /*17f30*/  FADD.FTZ R171, R178, R171 ;  /* 0x000000abb2ab7221 */ /* 0x000fe20000010000 */
[----:B------:R-:W-:Y:S05]  /*17f40*/  MOV R156, R4 ;  /* 0x00000004009c7202 */ /* 0x000fea0000000f00 */
[----:B------:R-:W-:Y:S04]  /*17f50*/  FADD.FTZ R164, R166, R171 ;  /* 0x000000aba6a47221 */ /* 0x000fe80000010000 */
[----:B------:R-:W-:Y:S01]  /*17f60*/  FADD.FTZ R164, R167, R164 ;  /* 0x000000a4a7a47221 */ /* 0x000fe20000010000 */
[----:B------:R-:W-:Y:S08]  /*17f70*/  @P0 BRA `(.L_x_5934) ;  /* 0xffffffd000140947 */ /* 0x000ff0000383ffff */
.L_x_5930:
        /* <DEDUP_REMOVED lines=200> */
.L_x_5935:
[----:B------:R-:W2:Y:S01]  /*18c00*/  S2R R20, SR_CTAID.Z ;  /* 0x0000000000147919 */ /* 0x000ea20000002700 */
[----:B------:R-:W2:Y:S01]  /*18c10*/  LDC R3, c[0x0][0x270] ;  /* 0x00009c00ff037b82 */ /* 0x000ea20000000800 */
[----:B------:R-:W2:Y:S07]  /*18c20*/  S2R R7, SR_CTAID.Y ;  /* 0x0000000000077919 */ /* 0x000eae0000002600 */
[----:B------:R-:W3:Y:S01]  /*18c30*/  LDC R2, c[0x0][0x2c4] ;  /* 0x0000b100ff027b82 */ /* 0x000ee20000000800 */
[----:B--2---:R-:W-:-:S04]  /*18c40*/  IMAD R3, R7, R3, R20 ;  /* 0x0000000307037224 */ /* 0x004fc800078e0214 */
[----:B---3--:R-:W-:-:S07]  /*18c50*/  IMAD R2, R3, R2, RZ ;  /* 0x0000000203027224 */ /* 0x008fce00078e02ff */
.L_x_5936:
        /* <DEDUP_REMOVED lines=26> */
.L_x_5938:
[----:B------:R-:W-:Y:S05]  /*18e00*/  BSYNC B0 ;  /* 0x0000000000007941 */ /* 0x000fea0003800000 */
.L_x_5937:
        /* <DEDUP_REMOVED lines=57> */
.L_x_5940:
[----:B------:R-:W-:Y:S05]  /*191a0*/  BSYNC B0 ;  /* 0x0000000000007941 */ /* 0x000fea0003800000 */
.L_x_5939:
        /* <DEDUP_REMOVED lines=20> */
.L_x_5942:
[----:B------:R-:W-:Y:S05]  /*192f0*/  BSYNC B0 ;  /* 0x0000000000007941 */ /* 0x000fea0003800000 */
.L_x_5941:
        /* <DEDUP_REMOVED lines=20> */
.L_x_5944:
[----:B------:R-:W-:Y:S05]  /*19440*/  BSYNC B0 ;  /* 0x0000000000007941 */ /* 0x000fea0003800000 */
.L_x_5943:
        /* <DEDUP_REMOVED lines=20> */
.L_x_5945:
        /* <DEDUP_REMOVED lines=15> */
.L_x_8407:


//--------------------- .text._ZN5flash24flash_fwd_splitkv_kernelI23Flash_fwd_kernel_traitsILi128ELi64ELi64ELi4ELb0ELb0EN7cutlass6half_tE19Flash_kernel_traitsILi128ELi64ELi64ELi4ES3_EELb1ELb0ELb0ELb0ELb0ELb0ELb1ELb0EEEvNS_16Flash_fwd_paramsE --------------------------
	.section	.text._ZN5flash24flash_fwd_splitkv_kernelI23Flash_fwd_kernel_traitsILi128ELi64ELi64ELi4ELb0ELb0EN7cutlass6half_tE19Flash_kernel_traitsILi128ELi64ELi64ELi4ES3_EELb1ELb0ELb0ELb0ELb0ELb0ELb1ELb0EEEvNS_16Flash_fwd_paramsE,"ax",@progbits
	.align	128
        .global         _ZN5flash24flash_fwd_splitkv_kernelI23Flash_fwd_kernel_traitsILi128ELi64ELi64ELi4ELb0ELb0EN7cutlass6half_tE19Flash_kernel_traitsILi128ELi64ELi64ELi4ES3_EELb1ELb0ELb0ELb0ELb0ELb0ELb1ELb0EEEvNS_16Flash_fwd_paramsE
        .type           _ZN5flash24flash_fwd_splitkv_kernelI23Flash_fwd_kernel_traitsILi128ELi64ELi64ELi4ELb0ELb0EN7cutlass6half_tE19Flash_kernel_traitsILi128ELi64ELi64ELi4ES3_EELb1ELb0ELb0ELb0ELb0ELb0ELb1ELb0EEEvNS_16Flash_fwd_paramsE,@function
        .size           _ZN5flash24flash_fwd_splitkv_kernelI23Flash_fwd_kernel_traitsILi128ELi64ELi64ELi4ELb0ELb0EN7cutlass6half_tE19Flash_kernel_traitsILi128ELi64ELi64ELi4ES3_EELb1ELb0ELb0ELb0ELb0ELb0ELb1ELb0EEEvNS_16Flash_fwd_paramsE,(.L_x_8408 - _ZN5flash24flash_fwd_splitkv_kernelI23Flash_fwd_kernel_traitsILi128ELi64ELi64ELi4ELb0ELb0EN7cutlass6half_tE19Flash_kernel_traitsILi128ELi64ELi64ELi4ES3_EELb1ELb0ELb0ELb0ELb0ELb0ELb1ELb0EEEvNS_16Flash_fwd_paramsE)
        .other          _ZN5flash24flash_fwd_splitkv_kernelI23Flash_fwd_kernel_traitsILi128ELi64ELi64ELi4ELb0ELb0EN7cutlass6half_tE19Flash_kernel_traitsILi128ELi64ELi64ELi4ES3_EELb1ELb0ELb0ELb0ELb0ELb0ELb1ELb0EEEvNS_16Flash_fwd_paramsE,@"STO_CUDA_ENTRY STV_DEFAULT"
_ZN5flash24flash_fwd_splitkv_kernelI23Flash_fwd_kernel_traitsILi128ELi64ELi64ELi4ELb0ELb0EN7cutlass6half_tE19Flash_kernel_traitsILi128ELi64ELi64ELi4ES3_EELb1ELb0ELb0ELb0ELb0ELb0ELb1ELb0EEEvNS_16Flash_fwd_paramsE:
.text._ZN5flash24flash_fwd_splitkv_kernelI23Flash_fwd_kernel_traitsILi128ELi64ELi64ELi4ELb0ELb0EN7cutlass6half_tE19Flash_kernel_traitsILi128ELi64ELi64ELi4ES3_EELb1ELb0ELb0ELb0ELb0ELb0ELb1ELb0EEEvNS_16Flash_fwd_paramsE:
[----:B------:R-:W-:Y:S08]  /*0000*/  LDC R1, c[0x0][0x28] ;  /* 0x00000a00ff017b82 */ /* 0x000ff00000000800 */
[----:B------:R-:W1:Y:S01]  /*0010*/  LDC R5, c[0x0][0x270] ;  /* 0x00009c00ff057b82 */ /* 0x000e620000000800 */
[----:B------:R-:W2:Y:S01]  /*0020*/  S2R R26, SR_CTAID.Z ;  /* 0x00000000001a7919 */ /* 0x000ea20000002700 */
[----:B------:R-:W-:Y:S01]  /*0030*/  MOV R2, RZ ;  /* 0x000000ff00027202 */ /* 0x000fe20000000f00 */
[----:B------:R-:W-:Y:S01]  /*0040*/  ULDC.64 UR10, c[0x0][0x208] ;  /* 0x00008200000a7ab9 */ /* 0x000fe20000000a00 */
[----:B------:R-:W-:-:S04]  /*0050*/  MOV R14, 0xffffffff ;  /* 0xffffffff000e7802 */ /* 0x000fc80000000f00 */
        /* <DEDUP_REMOVED lines=28> */
[----:B---3--:R-:W-:-:S05]  /*0220*/  IMAD.WIDE R20, R157, 0x4, R8 ;  /* 0x000000049d147825 */ /* 0x008fca00078e0208 */
[----:B------:R-:W3:Y:S04]  /*0230*/  @P1 LDG.E R14, desc[UR10][R20.64] ;  /* 0x0000000a140e1981 */ /* 0x000ee8000c1e1900 */
[----:B------:R-:W3:Y:S01]  /*0240*/  @P1 LDG.E R7, desc[UR10][R20.64+0x4] ;  /* 0x0000040a14071981 */ /* 0x000ee2000c1e1900 */
[----:B--2---:R-:W-:Y:S01]  /*0250*/  ISETP.NE.AND P3, PT, R0, RZ, PT ;  /* 0x000000ff0000720c */ /* 0x004fe20003f65270 */
[----:B------:R-:W-:Y:S01]  /*0260*/  IMAD.MOV.U32 R8, RZ, RZ, RZ ;  /* 0x000000ffff087224 */ /* 0x000fe200078e00ff */
[----:B-1----:R-:W-:Y:S02]  /*0270*/  ISETP.EQ.U32.AND P2, PT, R2, RZ, PT ;  /* 0x000000ff0200720c */ /* 0x002fe40003f42070 */
[----:B------:R-:W-:Y:S02]  /*0280*/  MOV R13, 0xffffffff ;  /* 0xffffffff000d7802 */ /* 0x000fe40000000f00 */
[----:B------:R-:W-:Y:S01]  /*0290*/  ISETP.EQ.OR.EX P2, PT, R3, RZ, !P3, P2 ;  /* 0x000000ff0300720c */ /* 0x000fe20005f42720 */
[----:B----4-:R-:W-:-:S04]  /*02a0*/  @P0 IMAD.WIDE R18, R157, 0x4, R10 ;  /* 0x000000049d120825 */ /* 0x010fc800078e020a */
[C---:B------:R-:W-:Y:S01]  /*02b0*/  IMAD.WIDE R10, R157.reuse, 0x4, R16 ;  /* 0x000000049d0a7825 */ /* 0x040fe200078e0210 */
[----:B------:R1:W5:Y:S07]  /*02c0*/  @P0 LDG.E R8, desc[UR10][R18.64] ;  /* 0x0000000a12080981 */ /* 0x00036e000c1e1900 */
[----:B------:R1:W5:Y:S01]  /*02d0*/  @!P2 LDG.E R13, desc[UR10][R10.64] ;  /* 0x0000000a0a0da981 */ /* 0x000362000c1e1900 */
[----:B------:R-:W-:Y:S02]  /*02e0*/  ISETP.NE.U32.AND P0, PT, R2, RZ, PT ;  /* 0x000000ff0200720c */ /* 0x000fe40003f05070 */
[----:B------:R-:W-:Y:S01]  /*02f0*/  IADD3 R2, -R157, RZ, RZ ;  /* 0x000000ff9d027210 */ /* 0x000fe20007ffe1ff */
[----:B------:R-:W2:Y:S01]  /*0300*/  S2R R23, SR_CTAID.X ;  /* 0x0000000000177919 */ /* 0x000ea20000002500 */
[----:B------:R-:W-:Y:S01]  /*0310*/  ISETP.NE.AND.EX P0, PT, R3, RZ, PT, P0 ;  /* 0x000000ff0300720c */ /* 0x000fe20003f05300 */
[----:B------:R-:W4:Y:S02]  /*0320*/  S2R R0, SR_CTAID.Y ;  /* 0x0000000000007919 */ /* 0x000f240000002600 */
[----:B------:R-:W-:-:S02]  /*0330*/  IMAD R26, R5, R2, R26 ;  /* 0x00000002051a7224 */ /* 0x000fc400078e021a */
[----:B---3--:R-:W-:-:S06]  /*0340*/  @P1 IMAD.IADD R88, R7, 0x1, -R14 ;  /* 0x0000000107581824 */ /* 0x008fcc00078e0a0e */
[----:B------:R-:W3:Y:S02]  /*0350*/  @!P1 LDC R88, c[0x0][0x2c4] ;  /* 0x0000b100ff589b82 */ /* 0x000ee40000000800 */
[----:B-12-4-:R-:W-:Y:S05]  /*0360*/  @!P0 BRA `(.L_x_5946) ;  /* 0x0000000000108947 */ /* 0x016fea0003800000 */
[----:B------:R-:W2:Y:S02]  /*0370*/  @P3 LDG.E R2, desc[UR10][R10.64+0x4] ;  /* 0x0000040a0a023981 */ /* 0x000ea4000c1e1900 */
[----:B--2--5:R-:W-:-:S06]  /*0380*/  @P3 IADD3 R7, R2, -R13, RZ ;  /* 0x8000000d02073210 */ /* 0x024fcc0007ffe0ff */
[----:B------:R2:W5:Y:S01]  /*0390*/  @!P3 LDG.E R7, desc[UR10][R10.64] ;  /* 0x0000000a0a07b981 */ /* 0x000562000c1e1900 */
[----:B------:R-:W-:Y:S05]  /*03a0*/  BRA `(.L_x_5947) ;  /* 0x0000000000047947 */ /* 0x000fea0003800000 */
.L_x_5946:
[----:B------:R-:W1:Y:S02]  /*03b0*/  LDC R7, c[0x0][0x2c8] ;  /* 0x0000b200ff077b82 */ /* 0x000e640000000800 */
.L_x_5947:
        /* <DEDUP_REMOVED lines=9> */
[----:B------:R-:W2:Y:S01]  /*0450*/  LDC R6, c[0x0][0x10] ;  /* 0x00000400ff067b82 */ /* 0x000ea20000000800 */
[----:B-----5:R-:W-:Y:S01]  /*0460*/  @P3 IMAD.IADD R85, R85, 0x1, -R8 ;  /* 0x0000000155553824 */ /* 0x020fe200078e0a08 */
[----:B------:R-:W3:Y:S06]  /*0470*/  S2R R86, SR_TID.X ;  /* 0x0000000000567919 */ /* 0x000eec0000002100 */
        /* <DEDUP_REMOVED lines=29> */
[----:B------:R-:W-:Y:S02]  /*0650*/  ISETP.GE.U32.AND P4, PT, R11, R10, PT ;  /* 0x0000000a0b00720c */ /* 0x000fe40003f86070 */
        /* <DEDUP_REMOVED lines=62> */
.L_x_5950:
[----:B------:R-:W-:Y:S05]  /*0a40*/  BSYNC B0 ;  /* 0x0000000000007941 */ /* 0x000fea0003800000 */
.L_x_5949:
        /* <DEDUP_REMOVED lines=9> */
.L_x_5952:
[----:B------:R-:W-:Y:S05]  /*0ae0*/  BSYNC B0 ;  /* 0x0000000000007941 */ /* 0x000fea0003800000 */
.L_x_5951:
        /* <DEDUP_REMOVED lines=8> */
.L_x_5954:
[----:B------:R-:W-:Y:S05]  /*0b70*/  BSYNC B0 ;  /* 0x0000000000007941 */ /* 0x000fea0003800000 */
.L_x_5953:
        /* <DEDUP_REMOVED lines=8> */
.L_x_5956:
[----:B------:R-:W-:Y:S05]  /*0c00*/  BSYNC B0 ;  /* 0x0000000000007941 */ /* 0x000fea0003800000 */
.L_x_5955:
        /* <DEDUP_REMOVED lines=9> */
.L_x_5958:
[----:B------:R-:W-:Y:S05]  /*0ca0*/  BSYNC B0 ;  /* 0x0000000000007941 */ /* 0x000fea0003800000 */
.L_x_5957:
[----:B------:R-:W-:Y:S04]  /*0cb0*/  BSSY B0, `(.L_x_5959) ;  /* 0x0000007000007945 */ /* 0x000fe80003800000 */
[----:B------:R-:W-:Y:S05]  /*0cc0*/  @P1 BRA `(.L_x_5960) ;  /* 0x0000000000141947 */ /* 0x000fea0003800000 */
[----:B------:R-:W-:Y:S02]  /*0cd0*/  ULDC UR4, c[0x0][0x2d0] ;  /* 0x0000b40000047ab9 */ /* 0x000fe40000000800 */
[----:B------:R-:W-:Y:S02]  /*0ce0*/  ISETP.GE.AND P1, PT, R2, UR4, PT ;  /* 0x0000000402007c0c */ /* 0x000fe4000bf26270 */
[----:B------:R-:W-:-:S11]  /*0cf0*/  ISETP.GE.AND P0, PT, R6, UR4, PT ;  /* 0x0000000406007c0c */ /* 0x000fd6000bf06270 */
[----:B------:R1:W-:Y:S04]  /*0d00*/  @!P1 STG.E.128 desc[UR10][R20.64+0x5000], RZ ;  /* 0x005000ff14009986 */ /* 0x0003e8000c101d0a */
[----:B------:R1:W-:Y:S02]  /*0d10*/  @!P0 STG.E.128 desc[UR10][R20.64+0x5100], RZ ;  /* 0x005100ff14008986 */ /* 0x0003e4000c101d0a */
.L_x_5960:
[----:B------:R-:W-:Y:S05]  /*0d20*/  BSYNC B0 ;  /* 0x0000000000007941 */ /* 0x000fea0003800000 */
.L_x_5959:
[----:B------:R-:W-:Y:S04]  /*0d30*/  BSSY B0, `(.L_x_5961) ;  /* 0x0000007000007945 */ /* 0x000fe80003800000 */
[----:B------:R-:W-:Y:S05]  /*0d40*/  @P4 BRA `(.L_x_5962) ;  /* 0x0000000000144947 */ /* 0x000fea0003800000 */
[----:B------:R-:W-:Y:S02]  /*0d50*/  ULDC UR4, c[0x0][0x2d0] ;  /* 0x0000b40000047ab9 */ /* 0x000fe40000000800 */
[----:B------:R-:W-:Y:S02]  /*0d60*/  ISETP.GE.AND P1, PT, R2, UR4, PT ;  /* 0x0000000402007c0c */ /* 0x000fe4000bf26270 */
[----:B------:R-:W-:-:S11]  /*0d70*/  ISETP.GE.AND P0, PT, R6, UR4, PT ;  /* 0x0000000406007c0c */ /* 0x000fd6000bf06270 */
[----:B------:R1:W-:Y:S04]  /*0d80*/  @!P1 STG.E.128 desc[UR10][R20.64+0x6000], RZ ;  /* 0x006000ff14009986 */ /* 0x0003e8000c101d0a */
[----:B------:R1:W-:Y:S02]  /*0d90*/  @!P0 STG.E.128 desc[UR10][R20.64+0x6100], RZ ;  /* 0x006100ff14008986 */ /* 0x0003e4000c101d0a */
.L_x_5962:
[----:B------:R-:W-:Y:S05]  /*0da0*/  BSYNC B0 ;  /* 0x0000000000007941 */ /* 0x000fea0003800000 */
.L_x_5961:
[----:B------:R-:W-:Y:S04]  /*0db0*/  BSSY B0, `(.L_x_5963) ;  /* 0x0000007000007945 */ /* 0x000fe80003800000 */
[----:B------:R-:W-:Y:S05]  /*0dc0*/  @P3 BRA `(.L_x_5964) ;  /* 0x0000000000143947 */ /* 0x000fea0003800000 */
[----:B------:R-:W-:Y:S02]  /*0dd0*/  ULDC UR4, c[0x0][0x2d0] ;  /* 0x0000b40000047ab9 */ /* 0x000fe40000000800 */
[----:B------:R-:W-:Y:S02]  /*0de0*/  ISETP.GE.AND P1, PT, R2, UR4, PT ;  /* 0x0000000402007c0c */ /* 0x000fe4000bf26270 */
[----:B------:R-:W-:-:S11]  /*0df0*/  ISETP.GE.AND P0, PT, R6, UR4, PT ;  /* 0x0000000406007c0c */ /* 0x000fd6000bf06270 */
[----:B------:R1:W-:Y:S04]  /*0e00*/  @!P1 STG.E.128 desc[UR10][R20.64+0x7000], RZ ;  /* 0x007000ff14009986 */ /* 0x0003e8000c101d0a */
[----:B------:R1:W-:Y:S02]  /*0e10*/  @!P0 STG.E.128 desc[UR10][R20.64+0x7100], RZ ;  /* 0x007100ff14008986 */ /* 0x0003e4000c101d0a */
.L_x_5964:
[----:B------:R-:W-:Y:S05]  /*0e20*/  BSYNC B0 ;  /* 0x0000000000007941 */ /* 0x000fea0003800000 */
.L_x_5963:
        /* <DEDUP_REMOVED lines=29> */
.L_x_5948:
        /* <DEDUP_REMOVED lines=24> */
.L_x_5965:
        /* <DEDUP_REMOVED lines=81> */
.L_x_5966:
        /* <DEDUP_REMOVED lines=49> */
.L_x_5968:
[----:B------:R-:W-:Y:S01]  /*19a0*/  @!P1 LOP3.LUT R20, RZ, R11, RZ, 0x33, !PT ;  /* 0x0000000bff149212 */ /* 0x000fe200078e33ff */
[----:B------:R-:W-:Y:S01]  /*19b0*/  IMAD R6, R9, R116, RZ ;  /* 0x0000007409067224 */ /* 0x000fe200078e02ff */
[----:B------:R-:W-:Y:S02]  /*19c0*/  MOV R11, R7 ;  /* 0x00000007000b7202 */ /* 0x000fe40000000f00 */
[----:B------:R-:W-:Y:S01]  /*19d0*/  @P4 IADD3 R13, R8, R13, RZ ;  /* 0x0000000d080d4210 */ /* 0x000fe20007ffe0ff */
[-C--:B------:R-:W-:Y:S02]  /*19e0*/  IMAD R7, R117, R15.reuse, R6 ;  /* 0x0000000f75077224 */ /* 0x080fe400078e0206 */
[----:B------:R-:W-:Y:S01]  /*19f0*/  IMAD.WIDE.U32 R16, R116, R15, R10 ;  /* 0x0000000f74107225 */ /* 0x000fe200078e000a */
[----:B------:R-:W-:-:S04]  /*1a00*/  SHF.R.S32.HI R11, RZ, 0x1f, R20 ;  /* 0x0000001fff0b7819 */ /* 0x000fc80000011414 */
        /* <DEDUP_REMOVED lines=22> */
.L_x_5967:
        /* <DEDUP_REMOVED lines=13> */
[----:B------:R-:W2:Y:S01]  /*1c40*/  @P1 LDC.64 R4, c[0x0][0x240] ;  /* 0x00009000ff041b82 */ /* 0x000ea20000000a00 */
[----:B------:R-:W-:Y:S01]  /*1c50*/  @!P1 SHF.R.S32.HI R17, RZ, 0x1f, R157 ;  /* 0x0000001fff119819 */ /* 0x000fe2000001149d */
[C---:B------:R-:W-:Y:S01]  /*1c60*/  VIADD R3, R12.reuse, 0x10 ;  /* 0x000000100c037836 */ /* 0x040fe20000000000 */
[-C--:B------:R-:W-:Y:S01]  /*1c70*/  ISETP.GE.AND P6, PT, R12, R147.reuse, PT ;  /* 0x000000930c00720c */ /* 0x080fe20003fc6270 */
[----:B-----5:R-:W-:Y:S01]  /*1c80*/  IMAD.IADD R0, R86, 0x1, -R13 ;  /* 0x0000000156007824 */ /* 0x020fe200078e0a0d */
[----:B------:R-:W-:Y:S01]  /*1c90*/  SHF.R.S32.HI R13, RZ, 0x1f, R12 ;  /* 0x0000001fff0d7819 */ /* 0x000fe2000001140c */
[----:B------:R-:W-:Y:S01]  /*1ca0*/  IMAD.SHL.U32 R21, R12, 0x40, RZ ;  /* 0x000000400c157824 */ /* 0x000fe200078e00ff */
[C---:B------:R-:W-:Y:S01]  /*1cb0*/  ISETP.GE.AND P5, PT, R3.reuse, R147, PT ;  /* 0x000000930300720c */ /* 0x040fe20003fa6270 */
[----:B------:R-:W3:Y:S01]  /*1cc0*/  @!P1 LDC.64 R6, c[0x0][0x228] ;  /* 0x00008a00ff069b82 */ /* 0x000ee20000000a00 */
[CC--:B------:R-:W-:Y:S01]  /*1cd0*/  ISETP.GE.AND P4, PT, R3.reuse, R8.reuse, PT ;  /* 0x000000080300720c */ /* 0x0c0fe20003f86270 */
[----:B------:R-:W-:Y:S01]  /*1ce0*/  IMAD.SHL.U32 R156, R0, 0x8, RZ ;  /* 0x00000008009c7824 */ /* 0x000fe200078e00ff */
[----:B------:R-:W-:Y:S01]  /*1cf0*/  ISETP.GE.AND P3, PT, R3, R8, PT ;  /* 0x000000080300720c */ /* 0x000fe20003f66270 */
[----:B------:R-:W-:Y:S01]  /*1d00*/  IMAD R11, R11, UR6, RZ ;  /* 0x000000060b0b7c24 */ /* 0x000fe2000f8e02ff */
[----:B------:R-:W-:Y:S01]  /*1d10*/  LOP3.LUT R3, R10, 0xfffffff0, RZ, 0xc0, !PT ;  /* 0xfffffff00a037812 */ /* 0x000fe200078ec0ff */
[----:B------:R-:W-:Y:S01]  /*1d20*/  BSSY B0, `(.L_x_5969) ;  /* 0x0000047000007945 */ /* 0x000fe20003800000 */
[----:B------:R-:W-:Y:S01]  /*1d30*/  LOP3.LUT R21, R21, 0x1c0, RZ, 0xc0, !PT ;  /* 0x000001c015157812 */ /* 0x000fe200078ec0ff */
[----:B------:R-:W4:Y:S01]  /*1d40*/  LDC.64 R118, c[0x0][0x250] ;  /* 0x00009400ff767b82 */ /* 0x000f220000000a00 */
[--C-:B------:R-:W-:Y:S01]  /*1d50*/  SHF.R.S32.HI R25, RZ, 0x1f, R156.reuse ;  /* 0x0000001fff197819 */ /* 0x100fe2000001149c */
[----:B------:R-:W-:Y:S01]  /*1d60*/  IMAD.IADD R3, R86, 0x1, -R3 ;  /* 0x0000000156037824 */ /* 0x000fe200078e0a03 */
[----:B------:R-:W-:Y:S01]  /*1d70*/  LOP3.LUT R19, R21, 0x38, R156, 0xf8, !PT ;  /* 0x0000003815137812 */ /* 0x000fe200078ef89c */
[----:B------:R-:W-:Y:S01]  /*1d80*/  IMAD R11, R20, UR7, R11 ;  /* 0x00000007140b7c24 */ /* 0x000fe2000f8e020b */
[----:B------:R-:W-:Y:S01]  /*1d90*/  SHF.R.U32.HI R154, RZ, 0x3, R21 ;  /* 0x00000003ff9a7819 */ /* 0x000fe20000011615 */
[----:B------:R-:W-:-:S03]  /*1da0*/  IMAD.WIDE R22, R23, 0x40, R12 ;  /* 0x0000004017167825 */ /* 0x000fc600078e020c */
[----:B------:R-:W-:Y:S01]  /*1db0*/  LOP3.LUT R154, R19, R154, RZ, 0x3c, !PT ;  /* 0x0000009a139a7212 */ /* 0x000fe200078e3cff */
[----:B--2---:R-:W-:Y:S01]  /*1dc0*/  @P1 IMAD.WIDE.U32 R34, R14, R4, RZ ;  /* 0x000000040e221225 */ /* 0x004fe200078e00ff */
[----:B------:R-:W-:-:S03]  /*1dd0*/  SHF.R.S32.HI R4, RZ, 0x1f, R3 ;  /* 0x0000001fff047819 */ /* 0x000fc60000011403 */
[----:B------:R-:W-:Y:S01]  /*1de0*/  @P1 IMAD R30, R14, R5, R35 ;  /* 0x000000050e1e1224 */ /* 0x000fe200078e0223 */
[----:B------:R-:W-:Y:S01]  /*1df0*/  LEA.HI R4, R4, R3, RZ, 0x3 ;  /* 0x0000000304047211 */ /* 0x000fe200078f18ff */
[----:B---3--:R-:W-:Y:S01]  /*1e00*/  @!P1 IMAD R32, R17, R6, RZ ;  /* 0x0000000611209224 */ /* 0x008fe200078e02ff */
[----:B------:R-:W-:Y:S01]  /*1e10*/  LEA.HI R5, R89, R86, RZ, 0x6 ;  /* 0x0000005659057211 */ /* 0x000fe200078f30ff */
[----:B------:R-:W-:Y:S01]  /*1e20*/  VIADD R17, R12, 0x20 ;  /* 0x000000200c117836 */ /* 0x000fe20000000000 */
[----:B------:R-:W-:Y:S01]  /*1e30*/  LOP3.LUT R14, R4, 0xfffffff8, RZ, 0xc0, !PT ;  /* 0xfffffff8040e7812 */ /* 0x000fe200078ec0ff */
[C---:B------:R-:W-:Y:S02]  /*1e40*/  @!P1 IMAD R7, R157.reuse, R7, R32 ;  /* 0x000000079d079224 */ /* 0x040fe400078e0220 */
[----:B------:R-:W-:Y:S01]  /*1e50*/  @!P1 IMAD.WIDE.U32 R32, R157, R6, RZ ;  /* 0x000000069d209225 */ /* 0x000fe200078e00ff */
[----:B------:R-:W-:Y:S02]  /*1e60*/  IADD3 R14, R3, -R14, RZ ;  /* 0x8000000e030e7210 */ /* 0x000fe40007ffe0ff */
[----:B------:R-:W-:Y:S01]  /*1e70*/  SHF.R.S32.HI R3, RZ, 0x1f, R26 ;  /* 0x0000001fff037819 */ /* 0x000fe2000001141a */
[----:B------:R-:W-:Y:S01]  /*1e80*/  @!P1 IMAD.MOV.U32 R34, RZ, RZ, R32 ;  /* 0x000000ffff229224 */ /* 0x000fe200078e0020 */
[----:B------:R-:W-:Y:S01]  /*1e90*/  IADD3 R6, P2, R156, R28, RZ ;  /* 0x0000001c9c067210 */ /* 0x000fe20007f5e0ff */
[----:B------:R-:W-:-:S02]  /*1ea0*/  @!P1 IMAD.IADD R30, R33, 0x1, R7 ;  /* 0x00000001211e9824 */ /* 0x000fc400078e0207 */
[----:B------:R-:W-:Y:S01]  /*1eb0*/  IMAD R3, R3, UR4, RZ ;  /* 0x0000000403037c24 */ /* 0x000fe2000f8e02ff */
[----:B------:R-:W-:Y:S01]  /*1ec0*/  IADD3 R34, P1, R156, R34, RZ ;  /* 0x000000229c227210 */ /* 0x000fe20007f3e0ff */
[----:B------:R-:W-:Y:S02]  /*1ed0*/  IMAD.SHL.U32 R5, R5, 0x8, RZ ;  /* 0x0000000805057824 */ /* 0x000fe400078e00ff */
[----:B------:R-:W-:Y:S01]  /*1ee0*/  IMAD R31, R26, UR5, R3 ;  /* 0x000000051a1f7c24 */ /* 0x000fe2000f8e0203 */
[----:B------:R-:W-:Y:S01]  /*1ef0*/  MOV R3, 0x20 ;  /* 0x0000002000037802 */ /* 0x000fe20000000f00 */
[C---:B------:R-:W-:Y:S01]  /*1f00*/  IMAD.X R35, R25.reuse, 0x1, R30, P1 ;  /* 0x0000000119237824 */ /* 0x040fe200008e061e */
[----:B------:R-:W-:Y:S01]  /*1f10*/  LOP3.LUT R154, R154, 0xfffffe00, R5, 0xf8, !PT ;  /* 0xfffffe009a9a7812 */ /* 0x000fe200078ef805 */
[----:B------:R-:W-:Y:S01]  /*1f20*/  IMAD.X R7, R25, 0x1, R24, P2 ;  /* 0x0000000119077824 */ /* 0x000fe200010e0618 */
[----:B------:R-:W-:Y:S01]  /*1f30*/  R2P PR, R14, 0x6 ;  /* 0x000000060e007804 */ /* 0x000fe20000000000 */
[----:B------:R-:W-:Y:S01]  /*1f40*/  IMAD.WIDE.U32 R26, R26, UR4, R34 ;  /* 0x000000041a1a7c25 */ /* 0x000fe2000f8e0022 */
[----:B------:R-:W-:-:S02]  /*1f50*/  UMOV UR4, 0x400 ;  /* 0x0000040000047882 */ /* 0x000fc40000000000 */
[----:B-1----:R-:W-:Y:S01]  /*1f60*/  ULEA UR4, UR8, UR4, 0x18 ;  /* 0x0000000408047291 */ /* 0x002fe2000f8ec03f */
[----:B------:R-:W-:Y:S01]  /*1f70*/  IMAD.MOV.U32 R5, RZ, RZ, 0x10 ;  /* 0x00000010ff057424 */ /* 0x000fe200078e00ff */
[----:B------:R-:W-:Y:S01]  /*1f80*/  SEL R3, R3, 0xffffffe0, !P2 ;  /* 0xffffffe003037807 */ /* 0x000fe20005000000 */
[----:B------:R-:W-:-:S03]  /*1f90*/  IMAD.WIDE.U32 R20, R20, UR6, R6 ;  /* 0x0000000614147c25 */ /* 0x000fc6000f8e0006 */
[----:B------:R-:W-:Y:S01]  /*1fa0*/  LEA R154, R154, UR4, 0x1 ;  /* 0x000000049a9a7c11 */ /* 0x000fe2000f8e08ff */
        /* <DEDUP_REMOVED lines=30> */
.L_x_5970:
[----:B------:R-:W-:Y:S05]  /*2190*/  BSYNC B0 ;  /* 0x0000000000007941 */ /* 0x000fea0003800000 */
.L_x_5969:
        /* <DEDUP_REMOVED lines=33> */
.L_x_5972:
[----:B------:R-:W-:Y:S05]  /*23b0*/  BSYNC B0 ;  /* 0x0000000000007941 */ /* 0x000fea0003800000 */
.L_x_5971:
[----:B------:R-:W-:Y:S01]  /*23c0*/  IADD3 R32, P2, R156, R18, RZ ;  /* 0x000000129c207210 */ /* 0x000fe20007f5e0ff */
        /* <DEDUP_REMOVED lines=34> */
.L_x_5974:
[----:B------:R-:W-:Y:S05]  /*25f0*/  BSYNC B0 ;  /* 0x0000000000007941 */ /* 0x000fea0003800000 */
.L_x_5973:
        /* <DEDUP_REMOVED lines=31> */
.L_x_5976:
[----:B------:R-:W-:Y:S05]  /*27f0*/  BSYNC B0 ;  /* 0x0000000000007941 */ /* 0x000fea0003800000 */
.L_x_5975:
[C---:B------:R-:W-:Y:S01]  /*2800*/  ISETP.GE.AND P1, PT, R12.reuse, R8, PT ;  /* 0x000000080c00720c */ /* 0x040fe20003f26270 */
[C---:B------:R-:W-:Y:S01]  /*2810*/  IMAD R16, R12.reuse, R117, R16 ;  /* 0x000000750c107224 */ /* 0x040fe200078e0210 */
[----:B------:R-:W-:Y:S01]  /*2820*/  BSSY B0, `(.L_x_5977) ;  /* 0x000001c000007945 */ /* 0x000fe20003800000 */
[----:B------:R-:W-:Y:S01]  /*2830*/  IMAD.WIDE.U32 R32, R12, R116, R32 ;  /* 0x000000740c207225 */ /* 0x000fe200078e0020 */
[----:B------:R-:W-:Y:S02]  /*2840*/  ISETP.GE.AND P6, PT, R17, R8, PT ;  /* 0x000000081100720c */ /* 0x000fe40003fc6270 */
[C---:B------:R-:W-:Y:S01]  /*2850*/  SHF.L.U64.HI R149, R116.reuse, 0x4, R117 ;  /* 0x0000000474957819 */ /* 0x040fe20000010275 */
[----:B------:R-:W-:Y:S01]  /*2860*/  IMAD.SHL.U32 R150, R116, 0x10, RZ ;  /* 0x0000001074967824 */ /* 0x000fe200078e00ff */
[----:B------:R-:W-:Y:S01]  /*2870*/  IADD3 R120, R33, R16, RZ ;  /* 0x0000001021787210 */ /* 0x000fe20007ffe0ff */
[----:B------:R-:W-:-:S04]  /*2880*/  IMAD.MOV.U32 R121, RZ, RZ, R32 ;  /* 0x000000ffff797224 */ /* 0x000fc800078e0020 */
        /* <DEDUP_REMOVED lines=21> */
.L_x_5978:
[----:B------:R-:W-:Y:S05]  /*29e0*/  BSYNC B0 ;  /* 0x0000000000007941 */ /* 0x000fea0003800000 */
.L_x_5977:
        /* <DEDUP_REMOVED lines=24> */
.L_x_5980:
[----:B------:R-:W-:Y:S05]  /*2b70*/  BSYNC B0 ;  /* 0x0000000000007941 */ /* 0x000fea0003800000 */
.L_x_5979:
[----:B------:R-:W-:Y:S01]  /*2b80*/  BSSY B0, `(.L_x_5981) ;  /* 0x0000019000007945 */ /* 0x000fe20003800000 */
[----:B------:R-:W-:-:S03]  /*2b90*/  IADD3 R15, P1, R12, R15, RZ ;  /* 0x0000000f0c0f7210 */ /* 0x000fc60007f3e0ff */
[----:B------:R-:W-:Y:S10]  /*2ba0*/  @P6 BRA `(.L_x_5982) ;  /* 0x0000000000586947 */ /* 0x000ff40003800000 */
[----:B------:R-:W-:Y:S01]  /*2bb0*/  ULDC UR5, c[0x0][0x2d0] ;  /* 0x0000b40000057ab9 */ /* 0x000fe20000000800 */
[----:B-12---:R-:W-:Y:S02]  /*2bc0*/  LEA R23, P5, R116, R121, 0x5 ;  /* 0x0000007974177211 */ /* 0x006fe400078a28ff */
        /* <DEDUP_REMOVED lines=20> */
.L_x_5982:
[----:B------:R-:W-:Y:S05]  /*2d10*/  BSYNC B0 ;  /* 0x0000000000007941 */ /* 0x000fea0003800000 */
.L_x_5981:
        /* <DEDUP_REMOVED lines=34> */
.L_x_5984:
[----:B------:R-:W-:Y:S05]  /*2f40*/  BSYNC B0 ;  /* 0x0000000000007941 */ /* 0x000fea0003800000 */
.L_x_5983:
[----:B------:R-:W0:Y:S01]  /*2f50*/  LDGDEPBAR ;  /* 0x00000000000079af */ /* 0x000e220000000000 */
[----:B-1234-:R-:W-:Y:S01]  /*2f60*/  LOP3.LUT R7, R22, 0xfffffffe, RZ, 0xc0, !PT ;  /* 0xfffffffe16077812 */ /* 0x01efe200078ec0ff */
[----:B------:R-:W-:Y:S01]  /*2f70*/  IMAD.SHL.U32 R14, R14, 0x40, RZ ;  /* 0x000000400e0e7824 */ /* 0x000fe200078e00ff */
[----:B------:R-:W-:Y:S01]  /*2f80*/  LEA.HI R89, R89, R86, RZ, 0x5 ;  /* 0x0000005659597211 */ /* 0x000fe200078f28ff */
[----:B------:R-:W-:Y:S01]  /*2f90*/  IMAD.IADD R21, R21, 0x1, R11 ;  /* 0x0000000115157824 */ /* 0x000fe200078e020b */
[----:B------:R-:W-:Y:S01]  /*2fa0*/  LOP3.LUT R18, R23, 0x8, R18, 0xf8, !PT ;  /* 0x0000000817127812 */ /* 0x000fe200078ef812 */
[----:B------:R-:W-:Y:S01]  /*2fb0*/  IMAD.IADD R10, R10, 0x1, -R7 ;  /* 0x000000010a0a7824 */ /* 0x000fe200078e0a07 */
[----:B------:R-:W-:Y:S01]  /*2fc0*/  LOP3.LUT R14, R14, 0x1c0, RZ, 0xc0, !PT ;  /* 0x000001c00e0e7812 */ /* 0x000fe200078ec0ff */
[----:B------:R-:W-:Y:S01]  /*2fd0*/  IMAD.SHL.U32 R7, R4, 0x40, RZ ;  /* 0x0000004004077824 */ /* 0x000fe200078e00ff */
[-C--:B------:R-:W-:Y:S01]  /*2fe0*/  ISETP.GE.AND P4, PT, R17, R8.reuse, PT ;  /* 0x000000081100720c */ /* 0x080fe20003f86270 */
[----:B------:R-:W-:Y:S01]  /*2ff0*/  IMAD.SHL.U32 R11, R10, 0x8, RZ ;  /* 0x000000080a0b7824 */ /* 0x000fe200078e00ff */
[----:B------:R-:W-:Y:S01]  /*3000*/  ISETP.GE.AND P2, PT, R19, R8, PT ;  /* 0x000000081300720c */ /* 0x000fe20003f46270 */
[----:B------:R-:W-:Y:S01]  /*3010*/  IMAD.X R9, R13, 0x1, R9, P1 ;  /* 0x000000010d097824 */ /* 0x000fe200008e0609 */
[----:B------:R-:W-:Y:S01]  /*3020*/  SHF.R.U32.HI R23, RZ, 0x3, R23 ;  /* 0x00000003ff177819 */ /* 0x000fe20000011617 */
[-C--:B------:R-:W-:Y:S01]  /*3030*/  IMAD.WIDE.U32 R30, R15, R118.reuse, R20 ;  /* 0x000000760f1e7225 */ /* 0x080fe200078e0014 */
[----:B------:R-:W-:Y:S01]  /*3040*/  LOP3.LUT R11, R14, 0x8, R11, 0xf8, !PT ;  /* 0x000000080e0b7812 */ /* 0x000fe200078ef80b */
[----:B------:R-:W-:Y:S01]  /*3050*/  ULDC.64 UR6, c[0x0][0x220] ;  /* 0x0000880000067ab9 */ /* 0x000fe20000000a00 */
[----:B------:R-:W-:Y:S01]  /*3060*/  SHF.R.U32.HI R4, RZ, 0x3, R14 ;  /* 0x00000003ff047819 */ /* 0x000fe2000001160e */
[----:B------:R-:W-:Y:S01]  /*3070*/  IMAD R8, R9, R118, RZ ;  /* 0x0000007609087224 */ /* 0x000fe200078e02ff */
[----:B------:R-:W-:Y:S01]  /*3080*/  SHF.R.S32.HI R6, RZ, 0x5, R89 ;  /* 0x00000005ff067819 */ /* 0x000fe20000011459 */
[----:B------:R-:W-:Y:S01]  /*3090*/  BSSY B0, `(.L_x_5985) ;  /* 0x0000022000007945 */ /* 0x000fe20003800000 */
[----:B------:R-:W-:Y:S01]  /*30a0*/  LOP3.LUT R7, R7, 0xfffffe00, RZ, 0xc0, !PT ;  /* 0xfffffe0007077812 */ /* 0x000fe200078ec0ff */
[----:B------:R-:W-:Y:S01]  /*30b0*/  IMAD R9, R15, R119, R8 ;  /* 0x000000770f097224 */ /* 0x000fe200078e0208 */
[----:B------:R-:W-:Y:S01]  /*30c0*/  LOP3.LUT R23, R18, R23, RZ, 0x3c, !PT ;  /* 0x0000001712177212 */ /* 0x000fe200078e3cff */
[----:B------:R-:W-:-:S04]  /*30d0*/  DEPBAR.LE SB0, 0x0 ;  /* 0x000080000000791a */ /* 0x000fc80000000000 */
[----:B------:R-:W-:Y:S01]  /*30e0*/  BAR.SYNC.DEFER_BLOCKING 0x0 ;  /* 0x0000000000007b1d */ /* 0x000fe20000010000 */
[----:B------:R-:W-:Y:S01]  /*30f0*/  LOP3.LUT R4, R11, R4, RZ, 0x3c, !PT ;  /* 0x000000040b047212 */ /* 0x000fe200078e3cff */
[----:B------:R-:W-:Y:S01]  /*3100*/  IMAD R11, R6, 0x400, R7 ;  /* 0x00000400060b7824 */ /* 0x000fe200078e0207 */
[----:B------:R-:W-:Y:S01]  /*3110*/  LEA R172, P1, R30, UR6, 0x1 ;  /* 0x000000061eac7c11 */ /* 0x000fe2000f8208ff */
[----:B------:R-:W-:Y:S01]  /*3120*/  IMAD R145, R10, 0x200, R23 ;  /* 0x000002000a917824 */ /* 0x000fe200078e0217 */
[----:B------:R-:W-:Y:S01]  /*3130*/  SHF.L.U64.HI R151, R118, 0x4, R119 ;  /* 0x0000000476977819 */ /* 0x000fe20000010277 */
[----:B------:R-:W-:Y:S02]  /*3140*/  IMAD.IADD R146, R4, 0x1, R11 ;  /* 0x0000000104927824 */ /* 0x000fe400078e020b */
        /* <DEDUP_REMOVED lines=22> */
.L_x_5986:
[----:B------:R-:W-:Y:S05]  /*32b0*/  BSYNC B0 ;  /* 0x0000000000007941 */ /* 0x000fea0003800000 */
.L_x_5985:
        /* <DEDUP_REMOVED lines=22> */
.L_x_5988:
[----:B------:R-:W-:Y:S05]  /*3420*/  BSYNC B0 ;  /* 0x0000000000007941 */ /* 0x000fea0003800000 */
.L_x_5987:
        /* <DEDUP_REMOVED lines=24> */
.L_x_5990:
[----:B------:R-:W-:Y:S05]  /*35b0*/  BSYNC B0 ;  /* 0x0000000000007941 */ /* 0x000fea0003800000 */
.L_x_5989:
        /* <DEDUP_REMOVED lines=24> */
.L_x_5992:
[----:B------:R-:W-:Y:S05]  /*3740*/  BSYNC B0 ;  /* 0x0000000000007941 */ /* 0x000fea0003800000 */
.L_x_5991:
        /* <DEDUP_REMOVED lines=8> */
[----:B------:R-:W2:Y:S01]  /*37d0*/  LDSM.16.M88.4 R32, [R145+0x4800] ;  /* 0x004800009120783b */ /* 0x000ea20000000200 */
[C---:B------:R-:W-:Y:S02]  /*37e0*/  IMAD R142, R3.reuse, 0x2, R146 ;  /* 0x00000002038e7824 */ /* 0x040fe400078e0292 */
[----:B------:R-:W-:Y:S01]  /*37f0*/  IMAD R141, R3, 0x2, R144 ;  /* 0x00000002038d7824 */ /* 0x000fe200078e0290 */
[----:B------:R-:W3:Y:S01]  /*3800*/  LDSM.16.M88.4 R20, [R145+0x5000] ;  /* 0x005000009114783b */ /* 0x000ee20000000200 */
[----:B------:R-:W-:-:S02]  /*3810*/  IMAD.IADD R89, R86, 0x1, -R89 ;  /* 0x0000000156597824 */ /* 0x000fc400078e0a59 */
[----:B------:R-:W-:Y:S01]  /*3820*/  @P1 VIADD R143, R0, 0xffffffe0 ;  /* 0xffffffe0008f1836 */ /* 0x000fe20000000000 */
[----:B------:R-:W4:Y:S01]  /*3830*/  LDSM.16.M88.4 R16, [R145+0x5800] ;  /* 0x005800009110783b */ /* 0x000f220000000200 */
[----:B------:R-:W-:Y:S02]  /*3840*/  IMAD.MOV.U32 R0, RZ, RZ, 0x40 ;  /* 0x00000040ff007424 */ /* 0x000fe400078e00ff */
[----:B------:R-:W-:Y:S01]  /*3850*/  IMAD.SHL.U32 R86, R86, 0x2, RZ ;  /* 0x0000000256567824 */ /* 0x000fe200078e00ff */
[----:B------:R-:W-:Y:S01]  /*3860*/  LDSM.16.M88.4 R56, [R144] ;  /* 0x000000009038783b */ /* 0x000fe20000000200 */
[C---:B------:R-:W-:Y:S01]  /*3870*/  VIADD R135, R143.reuse, 0x800 ;  /* 0x000008008f877836 */ /* 0x040fe20000000000 */
[----:B------:R-:W-:Y:S01]  /*3880*/  SEL R0, R0, 0xffffffc0, !P2 ;  /* 0xffffffc000007807 */ /* 0x000fe20005000000 */
[C---:B------:R-:W-:Y:S01]  /*3890*/  VIADD R134, R143.reuse, 0x1000 ;  /* 0x000010008f867836 */ /* 0x040fe20000000000 */
[----:B-1----:R-:W1:Y:S01]  /*38a0*/  LDSM.16.M88.4 R8, [R143] ;  /* 0x000000008f08783b */ /* 0x002e620000000200 */
[----:B------:R-:W-:-:S02]  /*38b0*/  VIADD R133, R143, 0x1800 ;  /* 0x000018008f857836 */ /* 0x000fc40000000000 */
[----:B------:R-:W-:Y:S01]  /*38c0*/  IMAD.IADD R139, R145, 0x1, R0 ;  /* 0x00000001918b7824 */ /* 0x000fe200078e0200 */
[----:B------:R-:W1:Y:S01]  /*38d0*/  LDSM.16.M88.4 R64, [R143+0x800] ;  /* 0x000800008f40783b */ /* 0x000e620000000200 */
[----:B------:R-:W-:Y:S01]  /*38e0*/  IMAD.IADD R132, R0, 0x1, R143 ;  /* 0x0000000100847824 */ /* 0x000fe200078e028f */
[----:B------:R-:W-:Y:S01]  /*38f0*/  SHF.R.S32.HI R0, RZ, 0x1f, R89 ;  /* 0x0000001fff007819 */ /* 0x000fe20000011459 */
[C---:B------:R-:W-:Y:S01]  /*3900*/  VIADD R131, R143.reuse, 0x2000 ;  /* 0x000020008f837836 */ /* 0x040fe20000000000 */
[----:B------:R-:W1:Y:S01]  /*3910*/  LDSM.16.M88.4 R48, [R143+0x1000] ;  /* 0x001000008f30783b */ /* 0x000e620000000200 */
[C---:B------:R-:W-:Y:S01]  /*3920*/  VIADD R130, R143.reuse, 0x2800 ;  /* 0x000028008f827836 */ /* 0x040fe20000000000 */
[----:B------:R-:W-:Y:S01]  /*3930*/  LEA.HI R161, R0, R89, RZ, 0x2 ;  /* 0x0000005900a17211 */ /* 0x000fe200078f10ff */
[----:B------:R-:W-:Y:S01]  /*3940*/  IMAD R0, R6, 0x10, R87 ;  /* 0x0000001006007824 */ /* 0x000fe200078e0257 */
[----:B------:R-:W1:Y:S01]  /*3950*/  LDSM.16.M88.4 R60, [R143+0x1800] ;  /* 0x001800008f3c783b */ /* 0x000e620000000200 */
[C---:B------:R-:W-:Y:S01]  /*3960*/  VIADD R129, R143.reuse, 0x3000 ;  /* 0x000030008f817836 */ /* 0x040fe20000000000 */
[----:B------:R-:W-:Y:S01]  /*3970*/  SHF.R.S32.HI R161, RZ, 0x2, R161 ;  /* 0x00000002ffa17819 */ /* 0x000fe200000114a1 */
[----:B------:R-:W-:Y:S01]  /*3980*/  VIADD R128, R143, 0x3800 ;  /* 0x000038008f807836 */ /* 0x000fe20000000000 */
[----:B------:R-:W-:Y:S02]  /*3990*/  LDSM.16.M88.4 R68, [R142] ;  /* 0x000000008e44783b */ /* 0x000fe40000000200 */
[----:B------:R-:W-:Y:S01]  /*39a0*/  IADD3 R0, R0, 0x1, R161 ;  /* 0x0000000100007810 */ /* 0x000fe20007ffe0a1 */
[C---:B-----5:R-:W-:Y:S01]  /*39b0*/  HMMA.16816.F32 R44, R12.reuse, R40, RZ ;  /* 0x000000280c2c723c */ /* 0x060fe200000018ff */
[----:B------:R-:W5:Y:S04]  /*39c0*/  LDSM.16.M88.4 R52, [R139+0x4000] ;  /* 0x004000008b34783b */ /* 0x000f680000000200 */
[----:B------:R-:W-:Y:S01]  /*39d0*/  LDSM.16.M88.4 R76, [R139+0x5800] ;  /* 0x005800008b4c783b */ /* 0x000fe20000000200 */
[C---:B------:R-:W-:Y:S03]  /*39e0*/  HMMA.16816.F32 R40, R12.reuse, R42, RZ ;  /* 0x0000002a0c28723c */ /* 0x040fe600000018ff */
[----:B------:R-:W-:Y:S03]  /*39f0*/  LDSM.16.M88.4 R80, [R146+0x2000] ;  /* 0x002000009250783b */ /* 0x000fe60000000200 */
[C---:B--2---:R-:W-:Y:S01]  /*3a00*/  HMMA.16816.F32 R36, R12.reuse, R32, RZ ;  /* 0x000000200c24723c */ /* 0x044fe200000018ff */
[----:B------:R-:W0:Y:S05]  /*3a10*/  LDGDEPBAR ;  /* 0x00000000000079af */ /* 0x000e2a0000000000 */
[C---:B---3--:R-:W-:Y:S06]  /*3a20*/  HMMA.16816.F32 R24, R12.reuse, R20, RZ ;  /* 0x000000140c18723c */ /* 0x048fec00000018ff */
[C---:B------:R-:W-:Y:S06]  /*3a30*/  HMMA.16816.F32 R32, R12.reuse, R34, RZ ;  /* 0x000000220c20723c */ /* 0x040fec00000018ff */
[C---:B------:R-:W-:Y:S06]  /*3a40*/  HMMA.16816.F32 R20, R12.reuse, R22, RZ ;  /* 0x000000160c14723c */ /* 0x040fec00000018ff */
[C---:B----4-:R-:W-:Y:S06]  /*3a50*/  HMMA.16816.F32 R72, R12.reuse, R16, RZ ;  /* 0x000000100c48723c */ /* 0x050fec00000018ff */
[----:B------:R-:W-:Y:S01]  /*3a60*/  HMMA.16816.F32 R12, R12, R18, RZ ;  /* 0x000000120c0c723c */ /* 0x000fe200000018ff */
[----:B------:R-:W2:Y:S05]  /*3a70*/  LDSM.16.M88.4 R16, [R139+0x4800] ;  /* 0x004800008b10783b */ /* 0x000eaa0000000200 */
[C---:B-1----:R-:W-:Y:S06]  /*3a80*/  HMMA.16816.F32 R44, R56.reuse, R8, R44 ;  /* 0x00000008382c723c */ /* 0x042fec000000182c */
[C---:B------:R-:W-:Y:S01]  /*3a90*/  HMMA.16816.F32 R40, R56.reuse, R10, R40 ;  /* 0x0000000a3828723c */ /* 0x040fe20000001828 */
[----:B------:R-:W1:Y:S05]  /*3aa0*/  LDSM.16.M88.4 R8, [R139+0x5000] ;  /* 0x005000008b08783b */ /* 0x000e6a0000000200 */
[C---:B------:R-:W-:Y:S06]  /*3ab0*/  HMMA.16816.F32 R36, R56.reuse, R64, R36 ;  /* 0x000000403824723c */ /* 0x040fec0000001824 */
[C---:B------:R-:W-:Y:S01]  /*3ac0*/  HMMA.16816.F32 R32, R56.reuse, R66, R32 ;  /* 0x000000423820723c */ /* 0x040fe20000001820 */
[----:B------:R-:W-:Y:S05]  /*3ad0*/  LDSM.16.M88.4 R64, [R132] ;  /* 0x000000008440783b */ /* 0x000fea0000000200 */
[C---:B------:R-:W-:Y:S06]  /*3ae0*/  HMMA.16816.F32 R24, R56.reuse, R48, R24 ;  /* 0x000000303818723c */ /* 0x040fec0000001818 */
[C---:B------:R-:W-:Y:S01]  /*3af0*/  HMMA.16816.F32 R20, R56.reuse, R50, R20 ;  /* 0x000000323814723c */ /* 0x040fe20000001814 */
[----:B------:R-:W3:Y:S05]  /*3b00*/  LDSM.16.M88.4 R48, [R141] ;  /* 0x000000008d30783b */ /* 0x000eea0000000200 */
[C---:B------:R-:W-:Y:S06]  /*3b10*/  HMMA.16816.F32 R72, R56.reuse, R60, R72 ;  /* 0x0000003c3848723c */ /* 0x040fec0000001848 */
[----:B------:R-:W-:Y:S01]  /*3b20*/  HMMA.16816.F32 R12, R56, R62, R12 ;  /* 0x0000003e380c723c */ /* 0x000fe2000000180c */
[----:B------:R-:W4:Y:S04]  /*3b30*/  LDSM.16.M88.4 R60, [R132+0x800] ;  /* 0x00080000843c783b */ /* 0x000f280000000200 */
[----:B------:R-:W4:Y:S01]  /*3b40*/  LDSM.16.M88.4 R56, [R132+0x1000] ;  /* 0x001000008438783b */ /* 0x000f220000000200 */
[C---:B-----5:R-:W-:Y:S06]  /*3b50*/  HMMA.16816.F32 R44, R68.reuse, R52, R44 ;  /* 0x00000034442c723c */ /* 0x060fec000000182c */
[C---:B------:R-:W-:Y:S01]  /*3b60*/  HMMA.16816.F32 R40, R68.reuse, R54, R40 ;  /* 0x000000364428723c */ /* 0x040fe20000001828 */
[----:B------:R-:W-:Y:S05]  /*3b70*/  LDSM.16.M88.4 R52, [R132+0x1800] ;  /* 0x001800008434783b */ /* 0x000fea0000000200 */
[C---:B--2---:R-:W-:Y:S06]  /*3b80*/  HMMA.16816.F32 R36, R68.reuse, R16, R36 ;  /* 0x000000104424723c */ /* 0x044fec0000001824 */
[C---:B------:R-:W-:Y:S01]  /*3b90*/  HMMA.16816.F32 R32, R68.reuse, R18, R32 ;  /* 0x000000124420723c */ /* 0x040fe20000001820 */
[----:B------:R-:W2:Y:S05]  /*3ba0*/  LDSM.16.M88.4 R16, [R145+0x6000] ;  /* 0x006000009110783b */ /* 0x000eaa0000000200 */
[C---:B-1----:R-:W-:Y:S06]  /*3bb0*/  HMMA.16816.F32 R24, R68.reuse, R8, R24 ;  /* 0x000000084418723c */ /* 0x042fec0000001818 */
[----:B------:R-:W-:Y:S01]  /*3bc0*/  HMMA.16816.F32 R20, R68, R10, R20 ;  /* 0x0000000a4414723c */ /* 0x000fe20000001814 */
        /* <DEDUP_REMOVED lines=10> */
[C---:B------:R-:W-:Y:S06]  /*3c70*/  HMMA.16816.F32 R72, R68.reuse, R76, R72 ;  /* 0x0000004c4448723c */ /* 0x040fec0000001848 */
[----:B------:R-:W-:Y:S01]  /*3c80*/  HMMA.16816.F32 R68, R68, R78, R12 ;  /* 0x0000004e4444723c */ /* 0x000fe2000000180c */
[----:B------:R-:W5:Y:S04]  /*3c90*/  LDSM.16.M88.4 R12, [R145+0x7000] ;  /* 0x00700000910c783b */ /* 0x000f680000000200 */
[----:B------:R-:W5:Y:S01]  /*3ca0*/  LDSM.16.M88.4 R76, [R145+0x7800] ;  /* 0x00780000914c783b */ /* 0x000f620000000200 */
[C---:B--2---:R-:W-:Y:S06]  /*3cb0*/  HMMA.16816.F32 R44, R80.reuse, R16, R44 ;  /* 0x00000010502c723c */ /* 0x044fec000000182c */
[C---:B------:R-:W-:Y:S01]  /*3cc0*/  HMMA.16816.F32 R40, R80.reuse, R18, R40 ;  /* 0x000000125028723c */ /* 0x040fe20000001828 */
[----:B------:R-:W-:Y:S05]  /*3cd0*/  LDSM.16.M88.4 R16, [R139+0x6000] ;  /* 0x006000008b10783b */ /* 0x000fea0000000200 */
[C---:B-1----:R-:W-:Y:S06]  /*3ce0*/  HMMA.16816.F32 R36, R80.reuse, R8, R36 ;  /* 0x000000085024723c */ /* 0x042fec0000001824 */
[----:B------:R-:W-:Y:S01]  /*3cf0*/  HMMA.16816.F32 R32, R80, R10, R32 ;  /* 0x0000000a5020723c */ /* 0x000fe20000001820 */
[----:B------:R-:W1:Y:S05]  /*3d00*/  LDSM.16.M88.4 R8, [R142+0x2000] ;  /* 0x002000008e08783b */ /* 0x000e6a0000000200 */
[C---:B------:R-:W-:Y:S06]  /*3d10*/  HMMA.16816.F32 R72, R48.reuse, R52, R72 ;  /* 0x000000343048723c */ /* 0x040fec0000001848 */
[----:B------:R-:W-:Y:S01]  /*3d20*/  HMMA.16816.F32 R68, R48, R54, R68 ;  /* 0x000000363044723c */ /* 0x000fe20000001844 */
[----:B------:R-:W2:Y:S04]  /*3d30*/  LDSM.16.M88.4 R48, [R143+0x3800] ;  /* 0x003800008f30783b */ /* 0x000ea80000000200 */
[----:B------:R-:W2:Y:S01]  /*3d40*/  LDSM.16.M88.4 R52, [R143+0x3000] ;  /* 0x003000008f34783b */ /* 0x000ea20000000200 */
[C---:B---3--:R-:W-:Y:S06]  /*3d50*/  HMMA.16816.F32 R44, R64.reuse, R60, R44 ;  /* 0x0000003c402c723c */ /* 0x048fec000000182c */
[C---:B------:R-:W-:Y:S06]  /*3d60*/  HMMA.16816.F32 R40, R64.reuse, R62, R40 ;  /* 0x0000003e4028723c */ /* 0x040fec0000001828 */
[C---:B----4-:R-:W-:Y:S06]  /*3d70*/  HMMA.16816.F32 R36, R64.reuse, R56, R36 ;  /* 0x000000384024723c */ /* 0x050fec0000001824 */
[----:B------:R-:W-:Y:S01]  /*3d80*/  HMMA.16816.F32 R60, R64, R58, R32 ;  /* 0x0000003a403c723c */ /* 0x000fe20000001820 */
[----:B------:R-:W-:Y:S04]  /*3d90*/  LDSM.16.M88.4 R32, [R141+0x2000] ;  /* 0x002000008d20783b */ /* 0x000fe80000000200 */
[----:B------:R-:W3:Y:S01]  /*3da0*/  LDSM.16.M88.4 R56, [R132+0x2000] ;  /* 0x002000008438783b */ /* 0x000ee20000000200 */
[C---:B-----5:R-:W-:Y:S06]  /*3db0*/  HMMA.16816.F32 R24, R80.reuse, R12, R24 ;  /* 0x0000000c5018723c */ /* 0x060fec0000001818 */
[C---:B------:R-:W-:Y:S01]  /*3dc0*/  HMMA.16816.F32 R20, R80.reuse, R14, R20 ;  /* 0x0000000e5014723c */ /* 0x040fe20000001814 */
[----:B------:R-:W4:Y:S05]  /*3dd0*/  LDSM.16.M88.4 R12, [R139+0x6800] ;  /* 0x006800008b0c783b */ /* 0x000f2a0000000200 */
[C---:B------:R-:W-:Y:S06]  /*3de0*/  HMMA.16816.F32 R72, R80.reuse, R76, R72 ;  /* 0x0000004c5048723c */ /* 0x040fec0000001848 */
[----:B------:R-:W-:Y:S01]  /*3df0*/  HMMA.16816.F32 R68, R80, R78, R68 ;  /* 0x0000004e5044723c */ /* 0x000fe20000001844 */
[----:B------:R-:W5:Y:S05]  /*3e00*/  LDSM.16.M88.4 R76, [R139+0x7000] ;  /* 0x007000008b4c783b */ /* 0x000f6a0000000200 */
        /* <DEDUP_REMOVED lines=8> */
[----:B------:R-:W-:-:S04]  /*3e90*/  SHF.R.S32.HI R53, RZ, 0x1f, R6 ;  /* 0x0000001fff357819 */ /* 0x000fc80000011406 */
[----:B------:R-:W-:Y:S01]  /*3ea0*/  LEA.HI R52, R53, R6, RZ, 0x2 ;  /* 0x0000000635347211 */ /* 0x000fe200078f10ff */
[----:B---3--:R-:W-:Y:S01]  /*3eb0*/  HMMA.16816.F32 R44, R32, R56, R44 ;  /* 0x00000038202c723c */ /* 0x008fe2000000182c */
[----:B------:R-:W-:-:S05]  /*3ec0*/  IADD3 R55, R85, R0, -R88 ;  /* 0x0000000055377210 */ /* 0x000fca0007ffe858 */
[----:B----4-:R-:W-:Y:S01]  /*3ed0*/  HMMA.16816.F32 R36, R8, R12, R36 ;  /* 0x0000000c0824723c */ /* 0x010fe20000001824 */
[----:B------:R-:W-:Y:S01]  /*3ee0*/  LOP3.LUT R57, R86, 0x6, RZ, 0xc0, !PT ;  /* 0x0000000656397812 */ /* 0x000fe200078ec0ff */
[----:B------:R-:W-:Y:S01]  /*3ef0*/  IMAD.IADD R84, R55, 0x1, R84 ;  /* 0x0000000137547824 */ /* 0x000fe200078e0254 */
[----:B------:R-:W-:-:S03]  /*3f00*/  LOP3.LUT R55, R52, 0xfffffffc, RZ, 0xc0, !PT ;  /* 0xfffffffc34377812 */ /* 0x000fc600078ec0ff */
[C---:B------:R-:W-:Y:S01]  /*3f10*/  HMMA.16816.F32 R60, R8.reuse, R14, R60 ;  /* 0x0000000e083c723c */ /* 0x040fe2000000183c */
[----:B------:R-:W3:Y:S01]  /*3f20*/  LDSM.16.M88.4 R12, [R132+0x3000] ;  /* 0x00300000840c783b */ /* 0x000ee20000000200 */
[----:B------:R-:W-:Y:S01]  /*3f30*/  IMAD.IADD R0, R2, 0x1, R57 ;  /* 0x0000000102007824 */ /* 0x000fe200078e0239 */
[----:B------:R-:W-:Y:S01]  /*3f40*/  VIMNMX R123, R84, R85, PT ;  /* 0x00000055547b7248 */ /* 0x000fe20003fe0100 */
[----:B------:R-:W-:Y:S01]  /*3f50*/  IMAD.IADD R160, R6, 0x1, -R55 ;  /* 0x0000000106a07824 */ /* 0x000fe200078e0a37 */
[----:B------:R-:W-:Y:S01]  /*3f60*/  VIADDMNMX R122, R84, 0x8, R85, PT ;  /* 0x00000008547a7846 */ /* 0x000fe20003800155 */
[C---:B------:R-:W-:Y:S01]  /*3f70*/  VIADD R53, R0.reuse, 0x1 ;  /* 0x0000000100357836 */ /* 0x040fe20000000000 */
[----:B-----5:R-:W-:Y:S01]  /*3f80*/  HMMA.16816.F32 R24, R8, R76, R24 ;  /* 0x0000004c0818723c */ /* 0x020fe20000001818 */
[CC--:B------:R-:W-:Y:S01]  /*3f90*/  ISETP.GE.AND P3, PT, R0.reuse, R123.reuse, PT ;  /* 0x0000007b0000720c */ /* 0x0c0fe20003f66270 */
[----:B------:R-:W-:Y:S02]  /*3fa0*/  VIADD R6, R0, 0x8 ;  /* 0x0000000800067836 */ /* 0x000fe40000000000 */
[----:B------:R-:W-:-:S02]  /*3fb0*/  ISETP.GE.AND P4, PT, R53, R123, PT ;  /* 0x0000007b3500720c */ /* 0x000fc40003f86270 */
[----:B------:R-:W-:Y:S01]  /*3fc0*/  ISETP.GE.AND P1, PT, R53, R122, PT ;  /* 0x0000007a3500720c */ /* 0x000fe20003f26270 */
[----:B------:R-:W-:Y:S01]  /*3fd0*/  HMMA.16816.F32 R20, R8, R78, R20 ;  /* 0x0000004e0814723c */ /* 0x000fe20000001814 */
[----:B------:R-:W4:Y:S01]  /*3fe0*/  LDSM.16.M88.4 R52, [R132+0x3800] ;  /* 0x003800008434783b */ /* 0x000f220000000200 */
[----:B------:R-:W-:Y:S01]  /*3ff0*/  ISETP.GE.AND P2, PT, R6, R123, PT ;  /* 0x0000007b0600720c */ /* 0x000fe20003f46270 */
[----:B------:R-:W-:-:S04]  /*4000*/  DEPBAR.LE SB0, 0x0 ;  /* 0x000080000000791a */ /* 0x000fc80000000000 */
[----:B------:R-:W-:Y:S01]  /*4010*/  HMMA.16816.F32 R40, R32, R58, R40 ;  /* 0x0000003a2028723c */ /* 0x000fe20000001828 */
[----:B------:R-:W-:Y:S01]  /*4020*/  BAR.SYNC.DEFER_BLOCKING 0x0 ;  /* 0x0000000000007b1d */ /* 0x000fe20000010000 */
[----:B------:R-:W-:Y:S01]  /*4030*/  ISETP.GE.AND P6, PT, R6, R122, PT ;  /* 0x0000007a0600720c */ /* 0x000fe20003fc6270 */
[----:B------:R-:W-:-:S03]  /*4040*/  VIADD R6, R0, 0x11 ;  /* 0x0000001100067836 */ /* 0x000fc60000000000 */
[----:B-1----:R-:W-:Y:S06]  /*4050*/  HMMA.16816.F32 R72, R8, R16, R72 ;  /* 0x000000100848723c */ /* 0x002fec0000001848 */
[----:B--2---:R-:W-:Y:S01]  /*4060*/  HMMA.16816.F32 R36, R32, R48, R36 ;  /* 0x000000302024723c */ /* 0x004fe20000001824 */
[----:B------:R-:W-:Y:S01]  /*4070*/  VIADD R16, R0, 0x9 ;  /* 0x0000000900107836 */ /* 0x000fe20000000000 */
[----:B------:R-:W-:-:S04]  /*4080*/  FSEL R17, R44, -INF , !P3 ;  /* 0xff8000002c117808 */ /* 0x000fc80005800000 */
[C---:B------:R-:W-:Y:S01]  /*4090*/  HMMA.16816.F32 R60, R32.reuse, R50, R60 ;  /* 0x00000032203c723c */ /* 0x040fe2000000183c */
[CC--:B------:R-:W-:Y:S02]  /*40a0*/  ISETP.GE.AND P5, PT, R16.reuse, R123.reuse, PT ;  /* 0x0000007b1000720c */ /* 0x0c0fe40003fa6270 */
[-C--:B------:R-:W-:Y:S01]  /*40b0*/  ISETP.GE.AND P3, PT, R16, R122.reuse, PT ;  /* 0x0000007a1000720c */ /* 0x080fe20003f66270 */
[C---:B------:R-:W-:Y:S01]  /*40c0*/  VIADD R16, R0.reuse, 0x10 ;  /* 0x0000001000107836 */ /* 0x040fe20000000000 */
[----:B------:R-:W-:Y:S01]  /*40d0*/  FSEL R49, R45, -INF , !P4 ;  /* 0xff8000002d317808 */ /* 0x000fe20006000000 */
[----:B---3--:R-:W-:Y:S01]  /*40e0*/  HMMA.16816.F32 R24, R32, R12, R24 ;  /* 0x0000000c2018723c */ /* 0x008fe20000001818 */
[-C--:B------:R-:W-:Y:S02]  /*40f0*/  ISETP.GE.AND P4, PT, R0, R122.reuse, PT ;  /* 0x0000007a0000720c */ /* 0x080fe40003f86270 */
[----:B------:R-:W-:Y:S02]  /*4100*/  FSEL R45, R40, -INF , !P2 ;  /* 0xff800000282d7808 */ /* 0x000fe40005000000 */
[----:B------:R-:W-:Y:S01]  /*4110*/  FSEL R46, R46, -INF , !P4 ;  /* 0xff8000002e2e7808 */ /* 0x000fe20006000000 */
[----:B------:R-:W-:Y:S01]  /*4120*/  HMMA.16816.F32 R68, R8, R18, R68 ;  /* 0x000000120844723c */ /* 0x000fe20000001844 */
[----:B------:R-:W-:Y:S01]  /*4130*/  ISETP.GE.AND P2, PT, R16, R123, PT ;  /* 0x0000007b1000720c */ /* 0x000fe20003f46270 */
[----:B------:R-:W-:Y:S01]  /*4140*/  VIADD R13, R0, 0x18 ;  /* 0x00000018000d7836 */ /* 0x000fe20000000000 */
[----:B------:R-:W-:-:S02]  /*4150*/  ISETP.GE.AND P4, PT, R16, R122, PT ;  /* 0x0000007a1000720c */ /* 0x000fc40003f86270 */
[----:B------:R-:W-:Y:S01]  /*4160*/  FSEL R16, R47, -INF , !P1 ;  /* 0xff8000002f107808 */ /* 0x000fe20004800000 */
[C---:B------:R-:W-:Y:S01]  /*4170*/  HMMA.16816.F32 R20, R32.reuse, R14, R20 ;  /* 0x0000000e2014723c */ /* 0x040fe20000001814 */
[----:B------:R-:W-:Y:S01]  /*4180*/  FSEL R41, R41, -INF , !P5 ;  /* 0xff80000029297808 */ /* 0x000fe20006800000 */
[----:B------:R-:W-:Y:S01]  /*4190*/  VIADD R8, R0, 0x21 ;  /* 0x0000002100087836 */ /* 0x000fe20000000000 */
[----:B------:R-:W-:Y:S01]  /*41a0*/  ISETP.GE.AND P5, PT, R6, R123, PT ;  /* 0x0000007b0600720c */ /* 0x000fe20003fa6270 */
[----:B------:R-:W-:Y:S01]  /*41b0*/  VIADD R9, R0, 0x28 ;  /* 0x0000002800097836 */ /* 0x000fe20000000000 */
[----:B------:R-:W-:Y:S01]  /*41c0*/  ISETP.GE.AND P1, PT, R6, R122, PT ;  /* 0x0000007a0600720c */ /* 0x000fe20003f26270 */
[----:B------:R-:W-:Y:S01]  /*41d0*/  VIADD R6, R0, 0x19 ;  /* 0x0000001900067836 */ /* 0x000fe20000000000 */
[----:B----4-:R-:W-:Y:S01]  /*41e0*/  HMMA.16816.F32 R72, R32, R52, R72 ;  /* 0x000000342048723c */ /* 0x010fe20000001848 */
[----:B------:R-:W-:Y:S02]  /*41f0*/  FSEL R42, R42, -INF , !P6 ;  /* 0xff8000002a2a7808 */ /* 0x000fe40007000000 */
[----:B------:R-:W-:-:S02]  /*4200*/  FSEL R12, R43, -INF , !P3 ;  /* 0xff8000002b0c7808 */ /* 0x000fc40005800000 */
[CC--:B------:R-:W-:Y:S02]  /*4210*/  ISETP.GE.AND P3, PT, R13.reuse, R123.reuse, PT ;  /* 0x0000007b0d00720c */ /* 0x0c0fe40003f66270 */
[-C--:B------:R-:W-:Y:S02]  /*4220*/  ISETP.GE.AND P6, PT, R13, R122.reuse, PT ;  /* 0x0000007a0d00720c */ /* 0x080fe40003fc6270 */
[----:B------:R-:W-:Y:S02]  /*4230*/  FSEL R13, R36, -INF , !P2 ;  /* 0xff800000240d7808 */ /* 0x000fe40005000000 */
[----:B------:R-:W-:Y:S01]  /*4240*/  FSEL R37, R37, -INF , !P5 ;  /* 0xff80000025257808 */ /* 0x000fe20006800000 */
[----:B------:R-:W-:Y:S01]  /*4250*/  HMMA.16816.F32 R68, R32, R54, R68 ;  /* 0x000000362044723c */ /* 0x000fe20000001844 */
        /* <DEDUP_REMOVED lines=18> */
[C---:B------:R-:W-:Y:S02]  /*4380*/  ISETP.GE.AND P3, PT, R8.reuse, R123, PT ;  /* 0x0000007b0800720c */ /* 0x040fe40003f66270 */
[----:B------:R-:W-:Y:S02]  /*4390*/  FSEL R163, R25, -INF , !P2 ;  /* 0xff80000019a37808 */ /* 0x000fe40005000000 */
[----:B------:R-:W-:Y:S02]  /*43a0*/  FSEL R169, R21, -INF , !P3 ;  /* 0xff80000015a97808 */ /* 0x000fe40005800000 */
[-C--:B------:R-:W-:Y:S02]  /*43b0*/  ISETP.GE.AND P3, PT, R9, R122.reuse, PT ;  /* 0x0000007a0900720c */ /* 0x080fe40003f66270 */
[----:B------:R-:W-:Y:S01]  /*43c0*/  ISETP.GE.AND P2, PT, R8, R122, PT ;  /* 0x0000007a0800720c */ /* 0x000fe20003f46270 */
[----:B------:R-:W-:Y:S01]  /*43d0*/  VIADD R8, R0, 0x30 ;  /* 0x0000003000087836 */ /* 0x000fe20000000000 */
[----:B------:R-:W-:-:S02]  /*43e0*/  FSEL R115, R75, -INF , !P3 ;  /* 0xff8000004b737808 */ /* 0x000fc40005800000 */
[----:B------:R-:W-:Y:S02]  /*43f0*/  ISETP.GT.AND P3, PT, R153, R148, PT ;  /* 0x000000949900720c */ /* 0x000fe40003f64270 */
[----:B------:R-:W-:Y:S02]  /*4400*/  FSEL R167, R20, -INF , !P5 ;  /* 0xff80000014a77808 */ /* 0x000fe40006800000 */
[----:B------:R-:W-:Y:S02]  /*4410*/  FSEL R168, R26, -INF , !P4 ;  /* 0xff8000001aa87808 */ /* 0x000fe40006000000 */
[CC--:B------:R-:W-:Y:S02]  /*4420*/  ISETP.GE.AND P5, PT, R8.reuse, R123.reuse, PT ;  /* 0x0000007b0800720c */ /* 0x0c0fe40003fa6270 */
[----:B------:R-:W-:Y:S01]  /*4430*/  ISETP.GE.AND P4, PT, R8, R122, PT ;  /* 0x0000007a0800720c */ /* 0x000fe20003f86270 */
[C---:B------:R-:W-:Y:S01]  /*4440*/  VIADD R8, R0.reuse, 0x38 ;  /* 0x0000003800087836 */ /* 0x040fe20000000000 */
[----:B------:R-:W-:Y:S01]  /*4450*/  FSEL R166, R27, -INF , !P1 ;  /* 0xff8000001ba67808 */ /* 0x000fe20004800000 */
[----:B------:R-:W-:Y:S01]  /*4460*/  VIADD R0, R0, 0x39 ;  /* 0x0000003900007836 */ /* 0x000fe20000000000 */
[----:B------:R-:W-:-:S02]  /*4470*/  ISETP.GE.AND P1, PT, R9, R123, PT ;  /* 0x0000007b0900720c */ /* 0x000fc40003f26270 */
        /* <DEDUP_REMOVED lines=74> */
.L_x_5994:
[----:B------:R-:W-:-:S04]  /*4920*/  LEA R0, -R116, RZ, 0x6 ;  /* 0x000000ff74007211 */ /* 0x000fc800078e31ff */
[----:B------:R-:W-:-:S07]  /*4930*/  SHF.R.S32.HI R7, RZ, 0x1f, R0 ;  /* 0x0000001fff077819 */ /* 0x000fce0000011400 */
.L_x_5995:
        /* <DEDUP_REMOVED lines=13> */
[----:B------:R-:W-:Y:S02]  /*4a10*/  @!P2 IADD3 R10, P1, R0, R121, RZ ;  /* 0x00000079000aa210 */ /* 0x000fe40007f3e0ff */
[----:B------:R-:W-:Y:S01]  /*4a20*/  @!P4 LEA.HI.X R27, R23, R11, R22, 0x1, P6 ;  /* 0x0000000b171bc211 */ /* 0x000fe200030f0c16 */
[----:B------:R-:W-:Y:S01]  /*4a30*/  IMAD.X R23, R149, 0x1, R7, P5 ;  /* 0x0000000195177824 */ /* 0x000fe200028e0607 */
[----:B------:R-:W-:Y:S01]  /*4a40*/  @!P4 IADD3 R22, P5, R2, R121, RZ ;  /* 0x000000790216c210 */ /* 0x000fe20007fbe0ff */
[----:B------:R-:W1:Y:S01]  /*4a50*/  @!P4 LDC.64 R14, c[0x0][0x218] ;  /* 0x00008600ff0ecb82 */ /* 0x000e620000000a00 */
[--C-:B------:R-:W-:Y:S01]  /*4a60*/  @!P2 IMAD.X R11, R7, 0x1, R120.reuse, P1 ;  /* 0x00000001070ba824 */ /* 0x100fe200008e0678 */
[C---:B---3--:R-:W-:Y:S01]  /*4a70*/  @!P2 LEA R32, P1, R10.reuse, R8, 0x1 ;  /* 0x000000080a20a211 */ /* 0x048fe200078208ff */
[----:B------:R-:W-:Y:S01]  /*4a80*/  @!PT LDS RZ, [RZ] ;  /* 0x00000000fffff984 */ /* 0x000fe20000000800 */
[----:B------:R-:W-:Y:S01]  /*4a90*/  @!PT LDS RZ, [RZ] ;  /* 0x00000000fffff984 */ /* 0x000fe20000000800 */
[----:B------:R-:W-:Y:S01]  /*4aa0*/  @!PT LDS RZ, [RZ] ;  /* 0x00000000fffff984 */ /* 0x000fe20000000800 */
[----:B------:R2:W-:Y:S01]  /*4ab0*/  @!P4 LDGSTS.E.BYPASS.LTC128B.128 [R154+0x4000], desc[UR10][R26.64] ;  /* 0x040000001a9acfae */ /* 0x0005e2000b901d4a */
[C-C-:B------:R-:W-:Y:S02]  /*4ac0*/  @!P4 IMAD.X R25, R23.reuse, 0x1, R120.reuse, P5 ;  /* 0x000000011719c824 */ /* 0x140fe400028e0678 */
[----:B------:R-:W-:Y:S01]  /*4ad0*/  @!P2 LEA.HI.X R33, R10, R9, R11, 0x1, P1 ;  /* 0x000000090a21a211 */ /* 0x000fe200008f0c0b */
[----:B------:R2:W-:Y:S01]  /*4ae0*/  @P2 STS.128 [R154+0x6000], RZ ;  /* 0x006000ff9a002388 */ /* 0x0005e20000000c00 */
[----:B------:R-:W-:Y:S01]  /*4af0*/  @!P2 IADD3 R24, P1, R2, R121, RZ ;  /* 0x000000790218a210 */ /* 0x000fe20007f3e0ff */
[----:B------:R-:W3:Y:S01]  /*4b00*/  @!P2 LDC.64 R10, c[0x0][0x218] ;  /* 0x00008600ff0aab82 */ /* 0x000ee20000000a00 */
[----:B------:R-:W-:Y:S01]  /*4b10*/  IADD3 R2, P5, R150, R2, RZ ;  /* 0x0000000296027210 */ /* 0x000fe20007fbe0ff */
[----:B------:R-:W-:Y:S01]  /*4b20*/  @!PT LDS RZ, [RZ] ;  /* 0x00000000fffff984 */ /* 0x000fe20000000800 */
[----:B------:R-:W-:Y:S01]  /*4b30*/  @!PT LDS RZ, [RZ] ;  /* 0x00000000fffff984 */ /* 0x000fe20000000800 */
[----:B------:R-:W-:Y:S01]  /*4b40*/  @!PT LDS RZ, [RZ] ;  /* 0x00000000fffff984 */ /* 0x000fe20000000800 */
[----:B------:R2:W-:Y:S01]  /*4b50*/  @!P2 LDGSTS.E.BYPASS.LTC128B.128 [R154+0x6000], desc[UR10][R32.64+0x80] ;  /* 0x06000080209aafae */ /* 0x0005e2000b901d4a */
[----:B----4-:R-:W-:Y:S01]  /*4b60*/  @!P4 LEA R34, P6, R22, R20, 0x1 ;  /* 0x000000141622c211 */ /* 0x010fe200078c08ff */
[----:B------:R-:W-:-:S02]  /*4b70*/  @!P2 IMAD.X R20, R23, 0x1, R120, P1 ;  /* 0x000000011714a824 */ /* 0x000fc400008e0678 */
[----:B------:R-:W-:Y:S01]  /*4b80*/  IMAD.X R23, R149, 0x1, R23, P5 ;  /* 0x0000000195177824 */ /* 0x000fe200028e0617 */
[----:B-----5:R-:W-:Y:S01]  /*4b90*/  @!P2 LEA R38, P1, R24, R18, 0x1 ;  /* 0x000000121826a211 */ /* 0x020fe200078208ff */
[----:B------:R-:W4:Y:S01]  /*4ba0*/  @!P4 LDC.64 R8, c[0x0][0x218] ;  /* 0x00008600ff08cb82 */ /* 0x000f220000000a00 */
[----:B------:R-:W-:Y:S01]  /*4bb0*/  @!P4 IADD3 R18, P5, R2, R121, RZ ;  /* 0x000000790212c210 */ /* 0x000fe20007fbe0ff */
[----:B------:R2:W-:Y:S01]  /*4bc0*/  @P4 STS.128 [R154+0x4800], RZ ;  /* 0x004800ff9a004388 */ /* 0x0005e20000000c00 */
[----:B------:R-:W-:Y:S02]  /*4bd0*/  @!P2 LEA.HI.X R39, R24, R19, R20, 0x1, P1 ;  /* 0x000000131827a211 */ /* 0x000fe400008f0c14 */
[----:B------:R-:W-:Y:S01]  /*4be0*/  @!P4 LEA.HI.X R35, R22, R21, R25, 0x1, P6 ;  /* 0x000000151623c211 */ /* 0x000fe200030f0c19 */
[----:B------:R-:W-:Y:S01]  /*4bf0*/  @!P4 IMAD.X R19, R23, 0x1, R120, P5 ;  /* 0x000000011713c824 */ /* 0x000fe200028e0678 */
[----:B-1----:R-:W-:Y:S02]  /*4c00*/  @!P4 LEA R20, P1, R18, R14, 0x1 ;  /* 0x0000000e1214c211 */ /* 0x002fe400078208ff */
[----:B------:R-:W-:Y:S01]  /*4c10*/  IADD3 R14, P5, R150, R2, RZ ;  /* 0x00000002960e7210 */ /* 0x000fe20007fbe0ff */
[----:B------:R-:W-:Y:S01]  /*4c20*/  @!PT LDS RZ, [RZ] ;  /* 0x00000000fffff984 */ /* 0x000fe20000000800 */
[----:B------:R-:W-:Y:S01]  /*4c30*/  @!PT LDS RZ, [RZ] ;  /* 0x00000000fffff984 */ /* 0x000fe20000000800 */
[----:B------:R-:W-:Y:S01]  /*4c40*/  @!PT LDS RZ, [RZ] ;  /* 0x00000000fffff984 */ /* 0x000fe20000000800 */
[----:B------:R2:W-:Y:S01]  /*4c50*/  @!P4 LDGSTS.E.BYPASS.LTC128B.128 [R154+0x4800], desc[UR10][R34.64] ;  /* 0x04800000229acfae */ /* 0x0005e2000b901d4a */
[----:B------:R-:W-:-:S02]  /*4c60*/  @!P4 LEA.HI.X R21, R18, R15, R19, 0x1, P1 ;  /* 0x0000000f1215c211 */ /* 0x000fc400008f0c13 */
[-C--:B------:R-:W-:Y:S01]  /*4c70*/  @!P2 IADD3 R2, P1, R2, R121.reuse, RZ ;  /* 0x000000790202a210 */ /* 0x080fe20007f3e0ff */
[----:B------:R-:W-:Y:S01]  /*4c80*/  IMAD.X R15, R149, 0x1, R23, P5 ;  /* 0x00000001950f7824 */ /* 0x000fe200028e0617 */
[----:B------:R-:W-:Y:S01]  /*4c90*/  @!P4 IADD3 R18, P5, R14, R121, RZ ;  /* 0x000000790e12c210 */ /* 0x000fe20007fbe0ff */
[----:B------:R2:W-:Y:S02]  /*4ca0*/  @P2 STS.128 [R154+0x6800], RZ ;  /* 0x006800ff9a002388 */ /* 0x0005e40000000c00 */
[--C-:B------:R-:W-:Y:S01]  /*4cb0*/  @!P2 IMAD.X R23, R23, 0x1, R120.reuse, P1 ;  /* 0x000000011717a824 */ /* 0x100fe200008e0678 */
[C---:B---3--:R-:W-:Y:S01]  /*4cc0*/  @!P2 LEA R22, P1, R2.reuse, R10, 0x1 ;  /* 0x0000000a0216a211 */ /* 0x048fe200078208ff */
[----:B------:R-:W-:Y:S01]  /*4cd0*/  @!P4 IMAD.X R10, R15, 0x1, R120, P5 ;  /* 0x000000010f0ac824 */ /* 0x000fe200028e0678 */
[----:B------:R-:W-:Y:S01]  /*4ce0*/  @!PT LDS RZ, [RZ] ;  /* 0x00000000fffff984 */ /* 0x000fe20000000800 */
[----:B------:R-:W-:Y:S01]  /*4cf0*/  @!PT LDS RZ, [RZ] ;  /* 0x00000000fffff984 */ /* 0x000fe20000000800 */
[----:B------:R-:W-:Y:S01]  /*4d00*/  @!PT LDS RZ, [RZ] ;  /* 0x00000000fffff984 */ /* 0x000fe20000000800 */
[----:B------:R2:W-:Y:S02]  /*4d10*/  @!P2 LDGSTS.E.BYPASS.LTC128B.128 [R154+0x6800], desc[UR10][R38.64+0x80] ;  /* 0x06800080269aafae */ /* 0x0005e4000b901d4a */
[----:B------:R-:W-:-:S02]  /*4d20*/  @!P2 LEA.HI.X R23, R2, R11, R23, 0x1, P1 ;  /* 0x0000000b0217a211 */ /* 0x000fc400008f0c17 */
[C---:B----4-:R-:W-:Y:S01]  /*4d30*/  @!P4 LEA R8, P5, R18.reuse, R8, 0x1 ;  /* 0x000000081208c211 */ /* 0x050fe200078a08ff */
        /* <DEDUP_REMOVED lines=27> */
.L_x_5997:
[----:B------:R-:W-:Y:S05]  /*4ef0*/  BSYNC B0 ;  /* 0x0000000000007941 */ /* 0x000fea0003800000 */
.L_x_5996:
[----:B------:R-:W0:Y:S01]  /*4f00*/  LDGDEPBAR ;  /* 0x00000000000079af */ /* 0x000e220000000000 */
[----:B------:R-:W-:-:S04]  /*4f10*/  IADD3 R121, P1, R0, R121, RZ ;  /* 0x0000007900797210 */ /* 0x000fc80007f3e0ff */
[----:B------:R-:W-:-:S09]  /*4f20*/  IADD3.X R120, R7, R120, RZ, P1, !PT ;  /* 0x0000007807787210 */ /* 0x000fd20000ffe4ff */
.L_x_5993:
        /* <DEDUP_REMOVED lines=22> */
[----:B-12---:R-:W-:Y:S02]  /*5090*/  FMNMX.FTZ R9, R169, R0, !PT ;  /* 0x00000000a9097209 */ /* 0x006fe40007810000 */
[----:B------:R-:W-:Y:S02]  /*50a0*/  FMNMX.FTZ R7, R164, R7, !PT ;  /* 0x00000007a4077209 */ /* 0x000fe40007810000 */
[----:B------:R-:W-:Y:S02]  /*50b0*/  FMNMX.FTZ R0, R112, R9, !PT ;  /* 0x0000000970007209 */ /* 0x000fe40007810000 */
[----:B------:R-:W-:-:S02]  /*50c0*/  LEA R140, R4, UR4, 0x1 ;  /* 0x00000004048c7c11 */ /* 0x000fc4000f8e08ff */
[----:B------:R-:W-:Y:S02]  /*50d0*/  FMNMX.FTZ R9, R111, R0, !PT ;  /* 0x000000006f097209 */ /* 0x000fe40007810000 */
[----:B------:R-:W-:Y:S01]  /*50e0*/  FMNMX.FTZ R0, R124, R7, !PT ;  /* 0x000000077c007209 */ /* 0x000fe20007810000 */
[----:B------:R-:W-:Y:S01]  /*50f0*/  LDSM.16.MT88.4 R68, [R140+0xa000] ;  /* 0x00a000008c44783b */ /* 0x000fe20000004200 */
[----:B------:R-:W-:Y:S02]  /*5100*/  FMNMX.FTZ R10, R126, R9, !PT ;  /* 0x000000097e0a7209 */ /* 0x000fe40007810000 */
[----:B------:R-:W-:Y:S02]  /*5110*/  FMNMX.FTZ R7, R115, R0, !PT ;  /* 0x0000000073077209 */ /* 0x000fe40007810000 */
[----:B------:R-:W-:Y:S02]  /*5120*/  FMNMX.FTZ R10, R125, R10, !PT ;  /* 0x0000000a7d0a7209 */ /* 0x000fe40007810000 */
[----:B------:R-:W-:-:S02]  /*5130*/  FMNMX.FTZ R8, R114, R7, !PT ;  /* 0x0000000772087209 */ /* 0x000fc40007810000 */
[----:B------:R-:W-:Y:S01]  /*5140*/  LEA R138, R5, R140, 0x1 ;  /* 0x0000008c058a7211 */ /* 0x000fe200078e08ff */
[----:B------:R-:W1:Y:S01]  /*5150*/  SHFL.BFLY PT, R9, R10, 0x2, 0x1f ;  /* 0x0c401f000a097f89 */ /* 0x000e6200000e0000 */
[----:B------:R-:W-:Y:S02]  /*5160*/  FMNMX.FTZ R8, R113, R8, !PT ;  /* 0x0000000871087209 */ /* 0x000fe40007810000 */
[C---:B------:R-:W-:Y:S01]  /*5170*/  LEA R137, R3.reuse, R140, 0x1 ;  /* 0x0000008c03897211 */ /* 0x040fe200078e08ff */
[----:B------:R-:W-:Y:S01]  /*5180*/  LDSM.16.MT88.4 R76, [R138+0xa000] ;  /* 0x00a000008a4c783b */ /* 0x000fe20000004200 */
[----:B------:R-:W-:-:S03]  /*5190*/  LEA R136, R3, R138, 0x1 ;  /* 0x0000008a03887211 */ /* 0x000fc600078e08ff */
[----:B------:R-:W2:Y:S04]  /*51a0*/  SHFL.BFLY PT, R7, R8, 0x2, 0x1f ;  /* 0x0c401f0008077f89 */ /* 0x000ea800000e0000 */
[----:B------:R-:W-:Y:S04]  /*51b0*/  LDSM.16.MT88.4 R52, [R137+0x8000] ;  /* 0x008000008934783b */ /* 0x000fe80000004200 */
[----:B------:R-:W-:Y:S04]  /*51c0*/  LDSM.16.MT88.4 R80, [R137+0xa000] ;  /* 0x00a000008950783b */ /* 0x000fe80000004200 */
[----:B------:R-:W-:Y:S01]  /*51d0*/  LDSM.16.MT88.4 R24, [R137+0x8800] ;  /* 0x008800008918783b */ /* 0x000fe20000004200 */
[----:B-1----:R-:W-:-:S03]  /*51e0*/  FMNMX.FTZ R9, R10, R9, !PT ;  /* 0x000000090a097209 */ /* 0x002fc60007810000 */
[----:B------:R-:W-:Y:S04]  /*51f0*/  LDSM.16.MT88.4 R20, [R136+0x8800] ;  /* 0x008800008814783b */ /* 0x000fe80000004200 */
        /* <DEDUP_REMOVED lines=17> */
[--C-:B------:R-:W-:Y:S01]  /*5310*/  FFMA.FTZ R100, R41, UR12, -R162.reuse ;  /* 0x0000000c29647c23 */ /* 0x100fe200080108a2 */
[----:B------:R-:W-:Y:S01]  /*5320*/  MUFU.EX2 R105, R105 ;  /* 0x0000006900697308 */ /* 0x000fe20000000800 */
[--C-:B------:R-:W-:Y:S01]  /*5330*/  FFMA.FTZ R110, R46, UR12, -R127.reuse ;  /* 0x0000000c2e6e7c23 */ /* 0x100fe2000801087f */
[--C-:B------:R-:W-:Y:S01]  /*5340*/  FFMA.FTZ R109, R16, UR12, -R127.reuse ;  /* 0x0000000c106d7c23 */ /* 0x100fe2000801087f */
[----:B------:R-:W2:Y:S01]  /*5350*/  LDSM.16.MT88.4 R44, [R138+0x8000] ;  /* 0x008000008a2c783b */ /* 0x000ea20000004200 */
        /* <DEDUP_REMOVED lines=11> */
[----:B------:R-:W3:Y:S01]  /*5410*/  LDSM.16.MT88.4 R60, [R136+0x8000] ;  /* 0x00800000883c783b */ /* 0x000ee20000004200 */
[----:B------:R-:W4:Y:S01]  /*5420*/  MUFU.EX2 R107, R107 ;  /* 0x0000006b006b7308 */ /* 0x000f220000000800 */
[--C-:B------:R-:W-:Y:S01]  /*5430*/  FFMA.FTZ R112, R112, UR12, -R162.reuse ;  /* 0x0000000c70707c23 */ /* 0x100fe200080108a2 */
[--C-:B------:R-:W-:Y:S01]  /*5440*/  FFMA.FTZ R111, R111, UR12, -R162.reuse ;  /* 0x0000000c6f6f7c23 */ /* 0x100fe200080108a2 */
[----:B------:R-:W-:Y:S01]  /*5450*/  FFMA.FTZ R126, R126, UR12, -R162 ;  /* 0x0000000c7e7e7c23 */ /* 0x000fe200080108a2 */
[--C-:B------:R-:W-:Y:S01]  /*5460*/  FFMA.FTZ R124, R124, UR12, -R127.reuse ;  /* 0x0000000c7c7c7c23 */ /* 0x100fe2000801087f */
[--C-:B------:R-:W-:Y:S01]  /*5470*/  FFMA.FTZ R115, R115, UR12, -R127.reuse ;  /* 0x0000000c73737c23 */ /* 0x100fe2000801087f */
[----:B------:R-:W-:-:S02]  /*5480*/  FFMA.FTZ R114, R114, UR12, -R127 ;  /* 0x0000000c72727c23 */ /* 0x000fc4000801087f */
[----:B------:R-:W5:Y:S08]  /*5490*/  MUFU.EX2 R100, R100 ;  /* 0x0000006400647308 */ /* 0x000f700000000800 */
[----:B------:R-:W-:Y:S01]  /*54a0*/  MUFU.EX2 R110, R110 ;  /* 0x0000006e006e7308 */ /* 0x000fe20000000800 */
[----:B----4-:R-:W-:Y:S01]  /*54b0*/  F2FP.F16.F32.PACK_AB R88, R107, R108 ;  /* 0x0000006c6b58723e */ /* 0x010fe200000000ff */
[----:B------:R-:W-:-:S06]  /*54c0*/  FADD.FTZ R108, R108, R107 ;  /* 0x0000006b6c6c7221 */ /* 0x000fcc0000010000 */
[----:B------:R-:W4:Y:S01]  /*54d0*/  MUFU.EX2 R109, R109 ;  /* 0x0000006d006d7308 */ /* 0x000f220000000800 */
[----:B-----5:R-:W-:Y:S01]  /*54e0*/  F2FP.F16.F32.PACK_AB R90, R100, R105 ;  /* 0x00000069645a723e */ /* 0x020fe200000000ff */
[----:B------:R-:W-:-:S04]  /*54f0*/  FADD.FTZ R105, R105, R108 ;  /* 0x0000006c69697221 */ /* 0x000fc80000010000 */
[----:B------:R-:W-:Y:S02]  /*5500*/  FADD.FTZ R100, R100, R105 ;  /* 0x0000006964647221 */ /* 0x000fe40000010000 */
[----:B------:R-:W-:Y:S08]  /*5510*/  MUFU.EX2 R106, R106 ;  /* 0x0000006a006a7308 */ /* 0x000ff00000000800 */
[----:B------:R-:W5:Y:S01]  /*5520*/  MUFU.EX2 R103, R103 ;  /* 0x0000006700677308 */ /* 0x000f620000000800 */
[----:B----4-:R-:W-:Y:S01]  /*5530*/  F2FP.F16.F32.PACK_AB R89, R109, R110 ;  /* 0x0000006e6d59723e */ /* 0x010fe200000000ff */
[----:B------:R-:W-:-:S06]  /*5540*/  FADD.FTZ R109, R110, R109 ;  /* 0x0000006d6e6d7221 */ /* 0x000fcc0000010000 */
[----:B------:R-:W-:Y:S08]  /*5550*/  MUFU.EX2 R35, R35 ;  /* 0x0000002300237308 */ /* 0x000ff00000000800 */
[----:B------:R-:W4:Y:S01]  /*5560*/  MUFU.EX2 R34, R34 ;  /* 0x0000002200227308 */ /* 0x000f220000000800 */
[----:B-----5:R-:W-:Y:S01]  /*5570*/  F2FP.F16.F32.PACK_AB R91, R103, R106 ;  /* 0x0000006a675b723e */ /* 0x020fe200000000ff */
[----:B------:R-:W-:-:S04]  /*5580*/  FADD.FTZ R106, R106, R109 ;  /* 0x0000006d6a6a7221 */ /* 0x000fc80000010000 */
[----:B------:R-:W-:Y:S02]  /*5590*/  FADD.FTZ R103, R103, R106 ;  /* 0x0000006a67677221 */ /* 0x000fe40000010000 */
[C---:B-1----:R-:W-:Y:S01]  /*55a0*/  HMMA.16816.F32 R96, R88.reuse, R36, RZ ;  /* 0x000000245860723c */ /* 0x042fe200000018ff */
[----:B------:R-:W-:Y:S05]  /*55b0*/  MUFU.EX2 R33, R33 ;  /* 0x0000002100217308 */ /* 0x000fea0000000800 */
[C---:B--2---:R-:W-:Y:S03]  /*55c0*/  HMMA.16816.F32 R40, R88.reuse, R44, RZ ;  /* 0x0000002c5828723c */ /* 0x044fe600000018ff */
[----:B------:R-:W1:Y:S01]  /*55d0*/  MUFU.EX2 R32, R32 ;  /* 0x0000002000207308 */ /* 0x000e620000000800 */
[C---:B----4-:R-:W-:Y:S01]  /*55e0*/  F2FP.F16.F32.PACK_AB R4, R34.reuse, R35 ;  /* 0x000000232204723e */ /* 0x050fe200000000ff */
[----:B------:R-:W-:Y:S01]  /*55f0*/  FADD.FTZ R35, R35, R100 ;  /* 0x0000006423237221 */ /* 0x000fe20000010000 */
[----:B------:R-:W-:Y:S03]  /*5600*/  HMMA.16816.F32 R36, R88, R38, RZ ;  /* 0x000000265824723c */ /* 0x000fe600000018ff */
[----:B------:R-:W-:-:S02]  /*5610*/  FADD.FTZ R34, R34, R35 ;  /* 0x0000002322227221 */ /* 0x000fc40000010000 */
[----:B------:R-:W-:Y:S01]  /*5620*/  MUFU.EX2 R104, R104 ;  /* 0x0000006800687308 */ /* 0x000fe20000000800 */
[C---:B------:R-:W-:Y:S06]  /*5630*/  HMMA.16816.F32 R44, R88.reuse, R46, RZ ;  /* 0x0000002e582c723c */ /* 0x040fec00000018ff */
[----:B------:R-:W-:Y:S01]  /*5640*/  HMMA.16816.F32 R64, R88, R68, RZ ;  /* 0x000000445840723c */ /* 0x000fe200000018ff */
[----:B------:R-:W2:Y:S01]  /*5650*/  MUFU.EX2 R101, R101 ;  /* 0x0000006500657308 */ /* 0x000ea20000000800 */
[----:B-1----:R-:W-:Y:S01]  /*5660*/  F2FP.F16.F32.PACK_AB R6, R32, R33 ;  /* 0x000000212006723e */ /* 0x002fe200000000ff */
[----:B------:R-:W-:-:S03]  /*5670*/  FADD.FTZ R33, R33, R34 ;  /* 0x0000002221217221 */ /* 0x000fc60000010000 */
[C---:B------:R-:W-:Y:S01]  /*5680*/  HMMA.16816.F32 R72, R88.reuse, R76, RZ ;  /* 0x0000004c5848723c */ /* 0x040fe200000018ff */
[----:B------:R-:W-:Y:S02]  /*5690*/  FADD.FTZ R32, R32, R33 ;  /* 0x0000002120207221 */ /* 0x000fe40000010000 */
        /* <DEDUP_REMOVED lines=9> */
[C---:B---3--:R-:W-:Y:S01]  /*5730*/  HMMA.16816.F32 R56, R88.reuse, R60, RZ ;  /* 0x0000003c5838723c */ /* 0x048fe200000018ff */
[----:B-1----:R-:W-:Y:S01]  /*5740*/  F2FP.F16.F32.PACK_AB R7, R3, R102 ;  /* 0x000000660307723e */ /* 0x002fe200000000ff */
[----:B------:R-:W1:Y:S01]  /*5750*/  LDSM.16.MT88.4 R16, [R136+0xa000] ;  /* 0x00a000008810783b */ /* 0x000e620000004200 */
[----:B------:R-:W-:Y:S03]  /*5760*/  MUFU.EX2 R111, R111 ;  /* 0x0000006f006f7308 */ /* 0x000fe60000000800 */
[----:B------:R-:W-:Y:S01]  /*5770*/  HMMA.16816.F32 R92, R88, R80, RZ ;  /* 0x00000050585c723c */ /* 0x000fe200000018ff */
[----:B------:R-:W-:-:S04]  /*5780*/  FADD.FTZ R102, R102, R101 ;  /* 0x0000006566667221 */ /* 0x000fc80000010000 */
[----:B------:R-:W-:Y:S01]  /*5790*/  FADD.FTZ R102, R3, R102 ;  /* 0x0000006603667221 */ /* 0x000fe20000010000 */
[C---:B------:R-:W-:Y:S01]  /*57a0*/  HMMA.16816.F32 R96, R4.reuse, R12, R96 ;  /* 0x0000000c0460723c */ /* 0x040fe20000001860 */
        /* <DEDUP_REMOVED lines=8> */
[C---:B------:R-:W-:Y:S06]  /*5830*/  HMMA.16816.F32 R52, R88.reuse, R54, RZ ;  /* 0x000000365834723c */ /* 0x040fec00000018ff */
[C---:B------:R-:W-:Y:S06]  /*5840*/  HMMA.16816.F32 R60, R88.reuse, R62, RZ ;  /* 0x0000003e583c723c */ /* 0x040fec00000018ff */
[C---:B------:R-:W-:Y:S06]  /*5850*/  HMMA.16816.F32 R80, R88.reuse, R82, RZ ;  /* 0x000000525850723c */ /* 0x040fec00000018ff */
[----:B-1----:R-:W-:Y:S06]  /*5860*/  HMMA.16816.F32 R84, R88, R16, RZ ;  /* 0x000000105854723c */ /* 0x002fec00000018ff */
[C---:B--2---:R-:W-:Y:S06]  /*5870*/  HMMA.16816.F32 R64, R4.reuse, R12, R64 ;  /* 0x0000000c0440723c */ /* 0x044fec0000001840 */
[C---:B------:R-:W-:Y:S01]  /*5880*/  HMMA.16816.F32 R68, R4.reuse, R14, R68 ;  /* 0x0000000e0444723c */ /* 0x040fe20000001844 */
[----:B------:R-:W1:Y:S05]  /*5890*/  LDSM.16.MT88.4 R12, [R137+0xa800] ;  /* 0x00a80000890c783b */ /* 0x000e6a0000004200 */
[C---:B---3--:R-:W-:Y:S06]  /*58a0*/  HMMA.16816.F32 R72, R4.reuse, R8, R72 ;  /* 0x000000080448723c */ /* 0x048fec0000001848 */
[----:B------:R-:W-:Y:S01]  /*58b0*/  HMMA.16816.F32 R76, R4, R10, R76 ;  /* 0x0000000a044c723c */ /* 0x000fe2000000184c */
[----:B------:R-:W2:Y:S05]  /*58c0*/  LDSM.16.MT88.4 R8, [R136+0xa800] ;  /* 0x00a800008808783b */ /* 0x000eaa0000004200 */
[----:B------:R-:W-:Y:S01]  /*58d0*/  HMMA.16816.F32 R88, R88, R18, RZ ;  /* 0x000000125858723c */ /* 0x000fe200000018ff */
[----:B------:R-:W-:Y:S05]  /*58e0*/  LDSM.16.MT88.4 R16, [R140+0x9800] ;  /* 0x009800008c10783b */ /* 0x000fea0000004200 */
[C---:B------:R-:W-:Y:S06]  /*58f0*/  HMMA.16816.F32 R48, R4.reuse, R24, R48 ;  /* 0x000000180430723c */ /* 0x040fec0000001830 */
[----:B------:R-:W-:Y:S01]  /*5900*/  HMMA.16816.F32 R52, R4, R26, R52 ;  /* 0x0000001a0434723c */ /* 0x000fe20000001834 */
[--C-:B------:R-:W-:Y:S01]  /*5910*/  FFMA.FTZ R25, R168, UR12, -R127.reuse ;  /* 0x0000000ca8197c23 */ /* 0x100fe2000801087f */
[----:B------:R-:W-:Y:S01]  /*5920*/  FFMA.FTZ R24, R166, UR12, -R127 ;  /* 0x0000000ca6187c23 */ /* 0x000fe2000801087f */
[----:B------:R-:W-:-:S03]  /*5930*/  LEA R168, P1, R121, UR8, 0x1 ;  /* 0x0000000879a87c11 */ /* 0x000fc6000f8208ff */
[C---:B------:R-:W-:Y:S01]  /*5940*/  HMMA.16816.F32 R56, R4.reuse, R20, R56 ;  /* 0x000000140438723c */ /* 0x040fe20000001838 */
[--C-:B------:R-:W-:Y:S01]  /*5950*/  FFMA.FTZ R27, R165, UR12, -R162.reuse ;  /* 0x0000000ca51b7c23 */ /* 0x100fe200080108a2 */
[----:B------:R-:W-:Y:S01]  /*5960*/  FFMA.FTZ R26, R163, UR12, -R162 ;  /* 0x0000000ca31a7c23 */ /* 0x000fe200080108a2 */
[----:B------:R-:W-:Y:S01]  /*5970*/  MUFU.EX2 R25, R25 ;  /* 0x0000001900197308 */ /* 0x000fe20000000800 */
[----:B------:R-:W-:Y:S02]  /*5980*/  LEA.HI.X R166, R121, UR9, R120, 0x1, P1 ;  /* 0x0000000979a67c11 */ /* 0x000fe400088f0c78 */
[C---:B-1----:R-:W-:Y:S01]  /*5990*/  HMMA.16816.F32 R92, R4.reuse, R12, R92 ;  /* 0x0000000c045c723c */ /* 0x042fe2000000185c */
[--C-:B------:R-:W-:Y:S01]  /*59a0*/  FFMA.FTZ R21, R170, UR12, -R127.reuse ;  /* 0x0000000caa157c23 */ /* 0x100fe2000801087f */
[--C-:B------:R-:W-:Y:S01]  /*59b0*/  FFMA.FTZ R20, R164, UR12, -R127.reuse ;  /* 0x0000000ca4147c23 */ /* 0x100fe2000801087f */
[----:B------:R-:W-:Y:S02]  /*59c0*/  FFMA.FTZ R170, R113, UR12, -R127 ;  /* 0x0000000c71aa7c23 */ /* 0x000fe4000801087f */
[----:B------:R-:W-:Y:S01]  /*59d0*/  MUFU.EX2 R27, R27 ;  /* 0x0000001b001b7308 */ /* 0x000fe20000000800 */
[C---:B------:R-:W-:Y:S01]  /*59e0*/  HMMA.16816.F32 R80, R4.reuse, R14, R80 ;  /* 0x0000000e0450723c */ /* 0x040fe20000001850 */
[----:B------:R-:W1:Y:S05]  /*59f0*/  LDSM.16.MT88.4 R12, [R140+0x9000] ;  /* 0x009000008c0c783b */ /* 0x000e6a0000004200 */
[C---:B--2---:R-:W-:Y:S01]  /*5a00*/  HMMA.16816.F32 R84, R4.reuse, R8, R84 ;  /* 0x000000080454723c */ /* 0x044fe20000001854 */
[----:B------:R-:W2:Y:S05]  /*5a10*/  MUFU.EX2 R26, R26 ;  /* 0x0000001a001a7308 */ /* 0x000eaa0000000800 */
[C---:B------:R-:W-:Y:S01]  /*5a20*/  HMMA.16816.F32 R88, R4.reuse, R10, R88 ;  /* 0x0000000a0458723c */ /* 0x040fe20000001858 */
[----:B------:R-:W3:Y:S02]  /*5a30*/  LDSM.16.MT88.4 R8, [R138+0x9000] ;  /* 0x009000008a08783b */ /* 0x000ee40000004200 */
[----:B------:R-:W4:Y:S03]  /*5a40*/  MUFU.EX2 R24, R24 ;  /* 0x0000001800187308 */ /* 0x000f260000000800 */
[----:B------:R-:W-:Y:S05]  /*5a50*/  HMMA.16816.F32 R60, R4, R22, R60 ;  /* 0x00000016043c723c */ /* 0x000fea000000183c */
[----:B------:R-:W-:Y:S02]  /*5a60*/  MUFU.EX2 R21, R21 ;  /* 0x0000001500157308 */ /* 0x000fe40000000800 */
[--C-:B------:R-:W-:Y:S01]  /*5a70*/  FFMA.FTZ R23, R167, UR12, -R162.reuse ;  /* 0x0000000ca7177c23 */ /* 0x100fe200080108a2 */
[--C-:B------:R-:W-:Y:S01]  /*5a80*/  FFMA.FTZ R22, R169, UR12, -R162.reuse ;  /* 0x0000000ca9167c23 */ /* 0x100fe200080108a2 */
[----:B--2---:R-:W-:Y:S01]  /*5a90*/  F2FP.F16.F32.PACK_AB R4, R26, R27 ;  /* 0x0000001b1a04723e */ /* 0x004fe200000000ff */
[----:B------:R-:W-:Y:S01]  /*5aa0*/  FFMA.FTZ R167, R125, UR12, -R162 ;  /* 0x0000000c7da77c23 */ /* 0x000fe200080108a2 */
[----:B------:R-:W-:-:S02]  /*5ab0*/  FADD.FTZ R27, R27, R32 ;  /* 0x000000201b1b7221 */ /* 0x000fc40000010000 */
[----:B------:R-:W2:Y:S01]  /*5ac0*/  MUFU.EX2 R23, R23 ;  /* 0x0000001700177308 */ /* 0x000ea20000000800 */
[----:B----4-:R-:W-:Y:S01]  /*5ad0*/  F2FP.F16.F32.PACK_AB R5, R24, R25 ;  /* 0x000000191805723e */ /* 0x010fe200000000ff */
[----:B------:R-:W-:Y:S01]  /*5ae0*/  FADD.FTZ R25, R25, R102 ;  /* 0x0000006619197221 */ /* 0x000fe20000010000 */
[----:B------:R-:W-:-:S03]  /*5af0*/  FADD.FTZ R26, R26, R27 ;  /* 0x0000001b1a1a7221 */ /* 0x000fc60000010000 */
[----:B------:R-:W-:Y:S02]  /*5b00*/  FADD.FTZ R24, R24, R25 ;  /* 0x0000001918187221 */ /* 0x000fe40000010000 */
[----:B------:R-:W4:Y:S08]  /*5b10*/  MUFU.EX2 R22, R22 ;  /* 0x0000001600167308 */ /* 0x000f300000000800 */
[----:B------:R-:W5:Y:S01]  /*5b20*/  MUFU.EX2 R20, R20 ;  /* 0x0000001400147308 */ /* 0x000f620000000800 */
[----:B--2---:R-:W-:-:S07]  /*5b30*/  FADD.FTZ R3, R23, R26 ;  /* 0x0000001a17037221 */ /* 0x004fce0000010000 */
[----:B------:R-:W2:Y:S01]  /*5b40*/  MUFU.EX2 R167, R167 ;  /* 0x000000a700a77308 */ /* 0x000ea20000000800 */
[C---:B----4-:R-:W-:Y:S01]  /*5b50*/  F2FP.F16.F32.PACK_AB R6, R22.reuse, R23 ;  /* 0x000000171606723e */ /* 0x050fe200000000ff */
[----:B------:R-:W-:-:S06]  /*5b60*/  FADD.FTZ R3, R22, R3 ;  /* 0x0000000316037221 */ /* 0x000fcc0000010000 */
[----:B------:R-:W-:Y:S01]  /*5b70*/  MUFU.EX2 R113, R114 ;  /* 0x0000007200717308 */ /* 0x000fe20000000800 */
[----:B-----5:R-:W-:Y:S01]  /*5b80*/  F2FP.F16.F32.PACK_AB R7, R20, R21 ;  /* 0x000000151407723e */ /* 0x020fe200000000ff */
[----:B------:R-:W-:-:S04]  /*5b90*/  FADD.FTZ R21, R21, R24 ;  /* 0x0000001815157221 */ /* 0x000fc80000010000 */
[----:B------:R-:W-:Y:S02]  /*5ba0*/  FADD.FTZ R21, R20, R21 ;  /* 0x0000001514157221 */ /* 0x000fe40000010000 */
[C---:B-1----:R-:W-:Y:S01]  /*5bb0*/  HMMA.16816.F32 R96, R4.reuse, R12, R96 ;  /* 0x0000000c0460723c */ /* 0x042fe20000001860 */
[----:B------:R-:W1:Y:S05]  /*5bc0*/  MUFU.EX2 R170, R170 ;  /* 0x000000aa00aa7308 */ /* 0x000e6a0000000800 */
[C---:B------:R-:W-:Y:S01]  /*5bd0*/  HMMA.16816.F32 R36, R4.reuse, R14, R36 ;  /* 0x0000000e0424723c */ /* 0x040fe20000001824 */
[----:B------:R-:W4:Y:S05]  /*5be0*/  LDSM.16.MT88.4 R12, [R137+0x9000] ;  /* 0x00900000890c783b */ /* 0x000f2a0000004200 */
[C---:B---3--:R-:W-:Y:S06]  /*5bf0*/  HMMA.16816.F32 R40, R4.reuse, R8, R40 ;  /* 0x000000080428723c */ /* 0x048fec0000001828 */
[C---:B------:R-:W-:Y:S01]  /*5c00*/  HMMA.16816.F32 R44, R4.reuse, R10, R44 ;  /* 0x0000000a042c723c */ /* 0x040fe2000000182c */
[----:B------:R-:W3:Y:S05]  /*5c10*/  LDSM.16.MT88.4 R8, [R136+0x9000] ;  /* 0x009000008808783b */ /* 0x000eea0000004200 */
[C---:B----4-:R-:W-:Y:S06]  /*5c20*/  HMMA.16816.F32 R48, R4.reuse, R12, R48 ;  /* 0x0000000c0430723c */ /* 0x050fec0000001830 */
        /* <DEDUP_REMOVED lines=21> */
[----:B--2---:R-:W-:Y:S01]  /*5d80*/  F2FP.F16.F32.PACK_AB R6, R167, R126 ;  /* 0x0000007ea706723e */ /* 0x004fe200000000ff */
[----:B------:R-:W-:Y:S01]  /*5d90*/  FADD.FTZ R111, R111, R112 ;  /* 0x000000706f6f7221 */ /* 0x000fe20000010000 */
[----:B-1----:R-:W-:Y:S01]  /*5da0*/  F2FP.F16.F32.PACK_AB R7, R170, R113 ;  /* 0x00000071aa07723e */ /* 0x002fe200000000ff */
[----:B------:R-:W-:-:S02]  /*5db0*/  FADD.FTZ R124, R115, R124 ;  /* 0x0000007c737c7221 */ /* 0x000fc40000010000 */
[----:B------:R-:W-:Y:S02]  /*5dc0*/  FADD.FTZ R126, R126, R111 ;  /* 0x0000006f7e7e7221 */ /* 0x000fe40000010000 */
[----:B------:R-:W-:Y:S02]  /*5dd0*/  FADD.FTZ R113, R113, R124 ;  /* 0x0000007c71717221 */ /* 0x000fe40000010000 */
[----:B------:R-:W-:Y:S01]  /*5de0*/  HMMA.16816.F32 R96, R4, R16, R96 ;  /* 0x000000100460723c */ /* 0x000fe20000001860 */
        /* <DEDUP_REMOVED lines=16> */
[C---:B------:R-:W-:Y:S01]  /*5ef0*/  HMMA.16816.F32 R76, R4.reuse, R10, R76 ;  /* 0x0000000a044c723c */ /* 0x040fe2000000184c */
[----:B------:R-:W2:Y:S05]  /*5f00*/  LDSM.16.MT88.4 R8, [R136+0xb800] ;  /* 0x00b800008808783b */ /* 0x000eaa0000004200 */
[C---:B-1----:R-:W-:Y:S06]  /*5f10*/  HMMA.16816.F32 R92, R4.reuse, R12, R92 ;  /* 0x0000000c045c723c */ /* 0x042fec000000185c */
        /* <DEDUP_REMOVED lines=69> */
.L_x_5999:
[----:B------:R-:W-:-:S04]  /*6370*/  LEA R3, -R118, RZ, 0x6 ;  /* 0x000000ff76037211 */ /* 0x000fc800078e31ff */
[----:B------:R-:W-:-:S07]  /*6380*/  SHF.R.S32.HI R4, RZ, 0x1f, R3 ;  /* 0x0000001fff047819 */ /* 0x000fce0000011403 */
.L_x_6000:
[----:B------:R-:W-:Y:S01]  /*6390*/  ULDC UR4, c[0x0][0x2d0] ;  /* 0x0000b40000047ab9 */ /* 0x000fe20000000800 */
[----:B------:R-:W-:Y:S02]  /*63a0*/  IADD3 R7, P3, R152, R3, RZ ;  /* 0x0000000398077210 */ /* 0x000fe40007f7e0ff */
[----:B------:R-:W-:Y:S02]  /*63b0*/  ISETP.GE.AND P1, PT, R155, UR4, PT ;  /* 0x000000049b007c0c */ /* 0x000fe4000bf26270 */
[----:B------:R-:W-:Y:S01]  /*63c0*/  ISETP.GE.AND P2, PT, R156, UR4, PT ;  /* 0x000000049c007c0c */ /* 0x000fe2000bf46270 */
[--C-:B------:R-:W-:Y:S01]  /*63d0*/  IMAD.X R6, R151, 0x1, R4.reuse, P3 ;  /* 0x0000000197067824 */ /* 0x100fe200018e0604 */
[C---:B------:R-:W-:Y:S02]  /*63e0*/  LEA R124, P5, R3.reuse, R172, 0x1 ;  /* 0x000000ac037c7211 */ /* 0x040fe400078a08ff */
[----:B------:R-:W-:Y:S02]  /*63f0*/  IADD3 R5, P3, R152, R7, RZ ;  /* 0x0000000798057210 */ /* 0x000fe40007f7e0ff */
[----:B------:R-:W-:-:S05]  /*6400*/  LEA.HI.X R125, R3, R173, R4, 0x1, P5 ;  /* 0x000000ad037d7211 */ /* 0x000fca00028f0c04 */
[----:B------:R-:W-:Y:S02]  /*6410*/  @!P1 IADD3 R9, P4, R3, R30, RZ ;  /* 0x0000001e03099210 */ /* 0x000fe40007f9e0ff */
[----:B------:R-:W-:Y:S01]  /*6420*/  @!P2 LEA R12, P5, R5, R172, 0x1 ;  /* 0x000000ac050ca211 */ /* 0x000fe200078a08ff */
[----:B------:R-:W-:Y:S02]  /*6430*/  @P2 STS.128 [R154+0x8000], RZ ;  /* 0x008000ff9a002388 */ /* 0x000fe40000000c00 */
[----:B------:R-:W-:Y:S01]  /*6440*/  @!P1 IMAD.X R8, R4, 0x1, R28, P4 ;  /* 0x0000000104089824 */ /* 0x000fe200020e061c */
[----:B------:R-:W-:Y:S01]  /*6450*/  @!P1 LEA R14, P4, R9, UR6, 0x1 ;  /* 0x00000006090e9c11 */ /* 0x000fe2000f8808ff */
[----:B------:R-:W-:Y:S01]  /*6460*/  IMAD.X R4, R151, 0x1, R6, P3 ;  /* 0x0000000197047824 */ /* 0x000fe200018e0606 */
[----:B------:R-:W-:Y:S01]  /*6470*/  IADD3 R3, P3, R152, R5, RZ ;  /* 0x0000000598037210 */ /* 0x000fe20007f7e0ff */
[----:B------:R-:W-:Y:S01]  /*6480*/  @!PT LDS RZ, [RZ] ;  /* 0x00000000fffff984 */ /* 0x000fe20000000800 */
[----:B------:R-:W-:Y:S01]  /*6490*/  @!PT LDS RZ, [RZ] ;  /* 0x00000000fffff984 */ /* 0x000fe20000000800 */
[----:B------:R-:W-:Y:S01]  /*64a0*/  @!PT LDS RZ, [RZ] ;  /* 0x00000000fffff984 */ /* 0x000fe20000000800 */
[----:B------:R-:W-:Y:S01]  /*64b0*/  @!P2 LDGSTS.E.BYPASS.LTC128B.128 [R154+0x8000], desc[UR10][R124.64] ;  /* 0x080000007c9aafae */ /* 0x000fe2000b901d4a */
[----:B------:R-:W-:-:S02]  /*64c0*/  @!P1 LEA.HI.X R15, R9, UR7, R8, 0x1, P4 ;  /* 0x00000007090f9c11 */ /* 0x000fc4000a0f0c08 */
[----:B------:R-:W-:Y:S01]  /*64d0*/  @!P2 LEA R10, P4, R7, R172, 0x1 ;  /* 0x000000ac070aa211 */ /* 0x000fe200078808ff */
[--C-:B------:R-:W-:Y:S01]  /*64e0*/  IMAD.X R8, R151, 0x1, R4.reuse, P3 ;  /* 0x0000000197087824 */ /* 0x100fe200018e0604 */
[-C--:B------:R-:W-:Y:S01]  /*64f0*/  @!P2 LEA.HI.X R13, R5, R173.reuse, R4, 0x1, P5 ;  /* 0x000000ad050da211 */ /* 0x080fe200028f0c04 */
[----:B------:R-:W-:Y:S01]  /*6500*/  @P1 STS.128 [R154+0xa000], RZ ;  /* 0x00a000ff9a001388 */ /* 0x000fe20000000c00 */
[CC--:B------:R-:W-:Y:S02]  /*6510*/  @!P2 LEA.HI.X R11, R7.reuse, R173.reuse, R6, 0x1, P4 ;  /* 0x000000ad070ba211 */ /* 0x0c0fe400020f0c06 */
[-C--:B------:R-:W-:Y:S01]  /*6520*/  @!P1 IADD3 R7, P6, R7, R30.reuse, RZ ;  /* 0x0000001e07079210 */ /* 0x080fe20007fde0ff */
[----:B------:R-:W-:Y:S01]  /*6530*/  @!PT LDS RZ, [RZ] ;  /* 0x00000000fffff984 */ /* 0x000fe20000000800 */
[----:B------:R-:W-:Y:S01]  /*6540*/  @!PT LDS RZ, [RZ] ;  /* 0x00000000fffff984 */ /* 0x000fe20000000800 */
[----:B------:R-:W-:Y:S01]  /*6550*/  @!PT LDS RZ, [RZ] ;  /* 0x00000000fffff984 */ /* 0x000fe20000000800 */
[----:B------:R-:W-:Y:S01]  /*6560*/  @!P1 LDGSTS.E.BYPASS.LTC128B.128 [R154+0xa000], desc[UR10][R14.64+0x80] ;  /* 0x0a0000800e9a9fae */ /* 0x000fe2000b901d4a */
[----:B------:R-:W-:Y:S02]  /*6570*/  @!P1 IADD3 R5, P5, R5, R30, RZ ;  /* 0x0000001e05059210 */ /* 0x000fe40007fbe0ff */
[C---:B------:R-:W-:Y:S01]  /*6580*/  @!P2 LEA R20, P4, R3.reuse, R172, 0x1 ;  /* 0x000000ac0314a211 */ /* 0x040fe200078808ff */
[--C-:B------:R-:W-:Y:S01]  /*6590*/  @!P1 IMAD.X R6, R6, 0x1, R28.reuse, P6 ;  /* 0x0000000106069824 */ /* 0x100fe200030e061c */
[----:B------:R-:W-:Y:S01]  /*65a0*/  @!P1 IADD3 R30, P3, R3, R30, RZ ;  /* 0x0000001e031e9210 */ /* 0x000fe20007f7e0ff */
[----:B------:R-:W-:Y:S01]  /*65b0*/  @!P1 IMAD.X R4, R4, 0x1, R28, P5 ;  /* 0x0000000104049824 */ /* 0x000fe200028e061c */
[----:B------:R-:W-:Y:S01]  /*65c0*/  @!P1 LEA R24, P5, R7, UR6, 0x1 ;  /* 0x0000000607189c11 */ /* 0x000fe2000f8a08ff */
[----:B------:R-:W-:Y:S01]  /*65d0*/  @P2 STS.128 [R154+0x8800], RZ ;  /* 0x008800ff9a002388 */ /* 0x000fe20000000c00 */
[----:B------:R-:W-:Y:S01]  /*65e0*/  @!P2 LEA.HI.X R21, R3, R173, R8, 0x1, P4 ;  /* 0x000000ad0315a211 */ /* 0x000fe200020f0c08 */
[----:B------:R-:W-:Y:S01]  /*65f0*/  @!P1 IMAD.X R3, R8, 0x1, R28, P3 ;  /* 0x0000000108039824 */ /* 0x000fe200018e061c */
[----:B------:R-:W-:Y:S01]  /*6600*/  @!P1 LEA R28, P4, R5, UR6, 0x1 ;  /* 0x00000006051c9c11 */ /* 0x000fe2000f8808ff */
[----:B------:R-:W-:Y:S01]  /*6610*/  @!PT LDS RZ, [RZ] ;  /* 0x00000000fffff984 */ /* 0x000fe20000000800 */
[----:B------:R-:W-:Y:S01]  /*6620*/  @!PT LDS RZ, [RZ] ;  /* 0x00000000fffff984 */ /* 0x000fe20000000800 */
[----:B------:R-:W-:Y:S01]  /*6630*/  @!PT LDS RZ, [RZ] ;  /* 0x00000000fffff984 */ /* 0x000fe20000000800 */
[----:B------:R1:W-:Y:S01]  /*6640*/  @!P2 LDGSTS.E.BYPASS.LTC128B.128 [R154+0x8800], desc[UR10][R10.64] ;  /* 0x088000000a9aafae */ /* 0x0003e2000b901d4a */
[----:B------:R-:W-:Y:S01]  /*6650*/  @!P1 LEA.HI.X R25, R7, UR7, R6, 0x1, P5 ;  /* 0x0000000707199c11 */ /* 0x000fe2000a8f0c06 */
[----:B------:R-:W-:Y:S01]  /*6660*/  IMAD.MOV.U32 R172, RZ, RZ, R124 ;  /* 0x000000ffffac7224 */ /* 0x000fe200078e007c */
[C---:B------:R-:W-:Y:S01]  /*6670*/  @!P1 LEA R22, P3, R30.reuse, UR6, 0x1 ;  /* 0x000000061e169c11 */ /* 0x040fe2000f8608ff */
[----:B------:R-:W-:Y:S01]  /*6680*/  @P1 STS.128 [R154+0xa800], RZ ;  /* 0x00a800ff9a001388 */ /* 0x000fe20000000c00 */
[----:B------:R-:W-:Y:S01]  /*6690*/  @!P1 LEA.HI.X R29, R5, UR7, R4, 0x1, P4 ;  /* 0x00000007051d9c11 */ /* 0x000fe2000a0f0c04 */
[----:B------:R-:W-:Y:S01]  /*66a0*/  IMAD.MOV.U32 R173, RZ, RZ, R125 ;  /* 0x000000ffffad7224 */ /* 0x000fe200078e007d */
[----:B------:R-:W-:Y:S01]  /*66b0*/  @!P1 LEA.HI.X R23, R30, UR7, R3, 0x1, P3 ;  /* 0x000000071e179c11 */ /* 0x000fe200098f0c03 */
        /* <DEDUP_REMOVED lines=25> */
[----:B-1----:R-:W3:Y:S04]  /*6850*/  LDSM.16.M88.4 R8, [R145+0x4000] ;  /* 0x004000009108783b */ /* 0x002ee80000000200 */
[----:B------:R-:W1:Y:S04]  /*6860*/  LDSM.16.M88.4 R32, [R145+0x4800] ;  /* 0x004800009120783b */ /* 0x000e680000000200 */
[----:B--2---:R-:W4:Y:S04]  /*6870*/  LDSM.16.M88.4 R24, [R145+0x5000] ;  /* 0x005000009118783b */ /* 0x004f280000000200 */
[----:B------:R-:W5:Y:S04]  /*6880*/  LDSM.16.M88.4 R108, [R145+0x5800] ;  /* 0x00580000916c783b */ /* 0x000f680000000200 */
[----:B------:R-:W-:Y:S04]  /*6890*/  LDSM.16.M88.4 R100, [R144] ;  /* 0x000000009064783b */ /* 0x000fe80000000200 */
[----:B------:R-:W2:Y:S04]  /*68a0*/  LDSM.16.M88.4 R104, [R143] ;  /* 0x000000008f68783b */ /* 0x000ea80000000200 */
[----:B------:R-:W2:Y:S01]  /*68b0*/  LDSM.16.M88.4 R112, [R135] ;  /* 0x000000008770783b */ /* 0x000ea20000000200 */
[----:B------:R-:W5:Y:S03]  /*68c0*/  S2R R3, SR_TID.X ;  /* 0x0000000000037919 */ /* 0x000f660000002100 */
[----:B------:R-:W0:Y:S01]  /*68d0*/  LDGDEPBAR ;  /* 0x00000000000079af */ /* 0x000e220000000000 */
[C---:B---3--:R-:W-:Y:S06]  /*68e0*/  HMMA.16816.F32 R12, R16.reuse, R8, RZ ;  /* 0x00000008100c723c */ /* 0x048fec00000018ff */
[C---:B------:R-:W-:Y:S06]  /*68f0*/  HMMA.16816.F32 R8, R16.reuse, R10, RZ ;  /* 0x0000000a1008723c */ /* 0x040fec00000018ff */
[C---:B-1----:R-:W-:Y:S06]  /*6900*/  HMMA.16816.F32 R4, R16.reuse, R32, RZ ;  /* 0x000000201004723c */ /* 0x042fec00000018ff */
[----:B----4-:R-:W-:Y:S01]  /*6910*/  HMMA.16816.F32 R28, R16, R24, RZ ;  /* 0x00000018101c723c */ /* 0x010fe200000018ff */
[----:B-----5:R-:W-:-:S05]  /*6920*/  IMAD.SHL.U32 R3, R3, 0x2, RZ ;  /* 0x0000000203037824 */ /* 0x020fca00078e00ff */
[C---:B------:R-:W-:Y:S06]  /*6930*/  HMMA.16816.F32 R32, R16.reuse, R34, RZ ;  /* 0x000000221020723c */ /* 0x040fec00000018ff */
[C---:B------:R-:W-:Y:S06]  /*6940*/  HMMA.16816.F32 R24, R16.reuse, R26, RZ ;  /* 0x0000001a1018723c */ /* 0x040fec00000018ff */
[C---:B------:R-:W-:Y:S06]  /*6950*/  HMMA.16816.F32 R20, R16.reuse, R108, RZ ;  /* 0x0000006c1014723c */ /* 0x040fec00000018ff */
[----:B------:R-:W-:Y:S01]  /*6960*/  HMMA.16816.F32 R16, R16, R110, RZ ;  /* 0x0000006e1010723c */ /* 0x000fe200000018ff */
[----:B------:R-:W1:Y:S05]  /*6970*/  LDSM.16.M88.4 R108, [R134] ;  /* 0x00000000866c783b */ /* 0x000e6a0000000200 */
[C---:B--2---:R-:W-:Y:S06]  /*6980*/  HMMA.16816.F32 R12, R100.reuse, R104, R12 ;  /* 0x00000068640c723c */ /* 0x044fec000000180c */
[C---:B------:R-:W-:Y:S01]  /*6990*/  HMMA.16816.F32 R8, R100.reuse, R106, R8 ;  /* 0x0000006a6408723c */ /* 0x040fe20000001808 */
[----:B------:R-:W2:Y:S05]  /*69a0*/  LDSM.16.M88.4 R104, [R133] ;  /* 0x000000008568783b */ /* 0x000eaa0000000200 */
[C---:B------:R-:W-:Y:S06]  /*69b0*/  HMMA.16816.F32 R4, R100.reuse, R112, R4 ;  /* 0x000000706404723c */ /* 0x040fec0000001804 */
[C---:B------:R-:W-:Y:S01]  /*69c0*/  HMMA.16816.F32 R32, R100.reuse, R114, R32 ;  /* 0x000000726420723c */ /* 0x040fe20000001820 */
[----:B------:R-:W-:Y:S05]  /*69d0*/  LDSM.16.M88.4 R112, [R139+0x4800] ;  /* 0x004800008b70783b */ /* 0x000fea0000000200 */
[C---:B-1----:R-:W-:Y:S06]  /*69e0*/  HMMA.16816.F32 R28, R100.reuse, R108, R28 ;  /* 0x0000006c641c723c */ /* 0x042fec000000181c */
[C---:B------:R-:W-:Y:S01]  /*69f0*/  HMMA.16816.F32 R24, R100.reuse, R110, R24 ;  /* 0x0000006e6418723c */ /* 0x040fe20000001818 */
[----:B------:R-:W-:Y:S05]  /*6a00*/  LDSM.16.M88.4 R108, [R139+0x5000] ;  /* 0x005000008b6c783b */ /* 0x000fea0000000200 */
[C---:B--2---:R-:W-:Y:S06]  /*6a10*/  HMMA.16816.F32 R20, R100.reuse, R104, R20 ;  /* 0x000000686414723c */ /* 0x044fec0000001814 */
[----:B------:R-:W-:Y:S01]  /*6a20*/  HMMA.16816.F32 R16, R100, R106, R16 ;  /* 0x0000006a6410723c */ /* 0x000fe20000001810 */
[----:B------:R-:W1:Y:S04]  /*6a30*/  LDSM.16.M88.4 R100, [R142] ;  /* 0x000000008e64783b */ /* 0x000e680000000200 */
[----:B------:R-:W2:Y:S01]  /*6a40*/  LDSM.16.M88.4 R104, [R139+0x4000] ;  /* 0x004000008b68783b */ /* 0x000ea20000000200 */
[C---:B-1----:R-:W-:Y:S06]  /*6a50*/  HMMA.16816.F32 R4, R100.reuse, R112, R4 ;  /* 0x000000706404723c */ /* 0x042fec0000001804 */
[C---:B--2---:R-:W-:Y:S06]  /*6a60*/  HMMA.16816.F32 R12, R100.reuse, R104, R12 ;  /* 0x00000068640c723c */ /* 0x044fec000000180c */
[C---:B------:R-:W-:Y:S01]  /*6a70*/  HMMA.16816.F32 R8, R100.reuse, R106, R8 ;  /* 0x0000006a6408723c */ /* 0x040fe20000001808 */
[----:B------:R-:W1:Y:S05]  /*6a80*/  LDSM.16.M88.4 R104, [R139+0x5800] ;  /* 0x005800008b68783b */ /* 0x000e6a0000000200 */
        /* <DEDUP_REMOVED lines=8> */
[----:B------:R-:W2:Y:S01]  /*6b10*/  LDSM.16.M88.4 R104, [R132] ;  /* 0x000000008468783b */ /* 0x000ea20000000200 */
        /* <DEDUP_REMOVED lines=12> */
[----:B------:R-:W2:Y:S01]  /*6be0*/  LDSM.16.M88.4 R104, [R145+0x6000] ;  /* 0x006000009168783b */ /* 0x000ea20000000200 */
[C---:B-1----:R-:W-:Y:S06]  /*6bf0*/  HMMA.16816.F32 R4, R100.reuse, R112, R4 ;  /* 0x000000706404723c */ /* 0x042fec0000001804 */
[C---:B--2---:R-:W-:Y:S06]  /*6c00*/  HMMA.16816.F32 R12, R100.reuse, R104, R12 ;  /* 0x00000068640c723c */ /* 0x044fec000000180c */
[C---:B------:R-:W-:Y:S01]  /*6c10*/  HMMA.16816.F32 R8, R100.reuse, R106, R8 ;  /* 0x0000006a6408723c */ /* 0x040fe20000001808 */
[----:B------:R-:W1:Y:S05]  /*6c20*/  LDSM.16.M88.4 R104, [R145+0x7800] ;  /* 0x007800009168783b */ /* 0x000e6a0000000200 */
[C---:B------:R-:W-:Y:S01]  /*6c30*/  HMMA.16816.F32 R32, R100.reuse, R114, R32 ;  /* 0x000000726420723c */ /* 0x040fe20000001820 */
[----:B------:R-:W-:Y:S05]  /*6c40*/  LDSM.16.M88.4 R112, [R130] ;  /* 0x000000008270783b */ /* 0x000fea0000000200 */
[C---:B------:R-:W-:Y:S06]  /*6c50*/  HMMA.16816.F32 R28, R100.reuse, R108, R28 ;  /* 0x0000006c641c723c */ /* 0x040fec000000181c */
[C---:B------:R-:W-:Y:S01]  /*6c60*/  HMMA.16816.F32 R24, R100.reuse, R110, R24 ;  /* 0x0000006e6418723c */ /* 0x040fe20000001818 */
[----:B------:R-:W-:Y:S05]  /*6c70*/  LDSM.16.M88.4 R108, [R129] ;  /* 0x00000000816c783b */ /* 0x000fea0000000200 */
[C---:B-1----:R-:W-:Y:S06]  /*6c80*/  HMMA.16816.F32 R20, R100.reuse, R104, R20 ;  /* 0x000000686414723c */ /* 0x042fec0000001814 */
[----:B------:R-:W-:Y:S01]  /*6c90*/  HMMA.16816.F32 R16, R100, R106, R16 ;  /* 0x0000006a6410723c */ /* 0x000fe20000001810 */
[----:B------:R-:W1:Y:S04]  /*6ca0*/  LDSM.16.M88.4 R100, [R144+0x2000] ;  /* 0x002000009064783b */ /* 0x000e680000000200 */
[----:B------:R-:W2:Y:S01]  /*6cb0*/  LDSM.16.M88.4 R104, [R131] ;  /* 0x000000008368783b */ /* 0x000ea20000000200 */
[C---:B-1----:R-:W-:Y:S06]  /*6cc0*/  HMMA.16816.F32 R4, R100.reuse, R112, R4 ;  /* 0x000000706404723c */ /* 0x042fec0000001804 */
[C---:B--2---:R-:W-:Y:S06]  /*6cd0*/  HMMA.16816.F32 R12, R100.reuse, R104, R12 ;  /* 0x00000068640c723c */ /* 0x044fec000000180c */
[C---:B------:R-:W-:Y:S01]  /*6ce0*/  HMMA.16816.F32 R8, R100.reuse, R106, R8 ;  /* 0x0000006a6408723c */ /* 0x040fe20000001808 */
[----:B------:R-:W1:Y:S05]  /*6cf0*/  LDSM.16.M88.4 R104, [R128] ;  /* 0x000000008068783b */ /* 0x000e6a0000000200 */
        /* <DEDUP_REMOVED lines=17> */
[----:B------:R-:W2:Y:S05]  /*6e10*/  LDSM.16.M88.4 R108, [R141+0x2000] ;  /* 0x002000008d6c783b */ /* 0x000eaa0000000200 */
[C---:B-1----:R-:W-:Y:S06]  /*6e20*/  HMMA.16816.F32 R20, R100.reuse, R104, R20 ;  /* 0x000000686414723c */ /* 0x042fec0000001814 */
[----:B------:R-:W-:Y:S01]  /*6e30*/  HMMA.16816.F32 R16, R100, R106, R16 ;  /* 0x0000006a6410723c */ /* 0x000fe20000001810 */
[----:B------:R-:W1:Y:S04]  /*6e40*/  LDSM.16.M88.4 R100, [R132+0x2000] ;  /* 0x002000008464783b */ /* 0x000e680000000200 */
[----:B------:R-:W3:Y:S01]  /*6e50*/  LDSM.16.M88.4 R104, [R132+0x3000] ;  /* 0x003000008468783b */ /* 0x000ee20000000200 */
[C---:B--2---:R-:W-:Y:S06]  /*6e60*/  HMMA.16816.F32 R4, R108.reuse, R112, R4 ;  /* 0x000000706c04723c */ /* 0x044fec0000001804 */
[C---:B------:R-:W-:Y:S06]  /*6e70*/  HMMA.16816.F32 R32, R108.reuse, R114, R32 ;  /* 0x000000726c20723c */ /* 0x040fec0000001820 */
[C---:B-1----:R-:W-:Y:S06]  /*6e80*/  HMMA.16816.F32 R12, R108.reuse, R100, R12 ;  /* 0x000000646c0c723c */ /* 0x042fec000000180c */
[----:B------:R-:W-:Y:S01]  /*6e90*/  HMMA.16816.F32 R8, R108, R102, R8 ;  /* 0x000000666c08723c */ /* 0x000fe20000001808 */
[----:B------:R-:W1:Y:S01]  /*6ea0*/  LDSM.16.M88.4 R100, [R132+0x3800] ;  /* 0x003800008464783b */ /* 0x000e620000000200 */
[----:B------:R-:W-:-:S04]  /*6eb0*/  DEPBAR.LE SB0, 0x0 ;  /* 0x000080000000791a */ /* 0x000fc80000000000 */
[C---:B---3--:R-:W-:Y:S06]  /*6ec0*/  HMMA.16816.F32 R28, R108.reuse, R104, R28 ;  /* 0x000000686c1c723c */ /* 0x048fec000000181c */
[C---:B------:R-:W-:Y:S06]  /*6ed0*/  HMMA.16816.F32 R24, R108.reuse, R106, R24 ;  /* 0x0000006a6c18723c */ /* 0x040fec0000001818 */
[C---:B-1----:R-:W-:Y:S06]  /*6ee0*/  HMMA.16816.F32 R20, R108.reuse, R100, R20 ;  /* 0x000000646c14723c */ /* 0x042fec0000001814 */
[----:B------:R-:W-:Y:S01]  /*6ef0*/  HMMA.16816.F32 R16, R108, R102, R16 ;  /* 0x000000666c10723c */ /* 0x000fe20000001810 */
[----:B------:R-:W-:-:S06]  /*6f00*/  LOP3.LUT R100, R3, 0x6, RZ, 0xc0, !PT ;  /* 0x0000000603647812 */ /* 0x000fcc00078ec0ff */
[----:B------:R-:W-:-:S04]  /*6f10*/  IMAD R103, R153, 0x40, R100 ;  /* 0x0000004099677824 */ /* 0x000fc800078e0264 */
[C---:B------:R-:W-:Y:S02]  /*6f20*/  VIADD R100, R103.reuse, 0x1 ;  /* 0x0000000167647836 */ /* 0x040fe40000000000 */
[C---:B------:R-:W-:Y:S02]  /*6f30*/  VIADD R3, R103.reuse, 0x8 ;  /* 0x0000000867037836 */ /* 0x040fe40000000000 */
[C---:B------:R-:W-:Y:S01]  /*6f40*/  VIADD R101, R103.reuse, 0x10 ;  /* 0x0000001067657836 */ /* 0x040fe20000000000 */
[----:B------:R-:W-:Y:S01]  /*6f50*/  BAR.SYNC.DEFER_BLOCKING 0x0 ;  /* 0x0000000000007b1d */ /* 0x000fe20000010000 */
[CC--:B------:R-:W-:Y:S02]  /*6f60*/  ISETP.GE.AND P3, PT, R100.reuse, R123.reuse, PT ;  /* 0x0000007b6400720c */ /* 0x0c0fe40003f66270 */
[----:B------:R-:W-:Y:S01]  /*6f70*/  ISETP.GE.AND P5, PT, R100, R122, PT ;  /* 0x0000007a6400720c */ /* 0x000fe20003fa6270 */
[----:B------:R-:W-:Y:S01]  /*6f80*/  VIADD R100, R103, 0x9 ;  /* 0x0000000967647836 */ /* 0x000fe20000000000 */
[----:B------:R-:W-:-:S02]  /*6f90*/  ISETP.GE.AND P6, PT, R3, R123, PT ;  /* 0x0000007b0300720c */ /* 0x000fc40003fc6270 */
[----:B------:R-:W-:Y:S02]  /*6fa0*/  FSEL R13, R13, -INF , !P3 ;  /* 0xff8000000d0d7808 */ /* 0x000fe40005800000 */
[-C--:B------:R-:W-:Y:S02]  /*6fb0*/  ISETP.GE.AND P4, PT, R3, R122.reuse, PT ;  /* 0x0000007a0300720c */ /* 0x080fe40003f86270 */
[----:B------:R-:W-:Y:S02]  /*6fc0*/  ISETP.GE.AND P3, PT, R100, R123, PT ;  /* 0x0000007b6400720c */ /* 0x000fe40003f66270 */
        /* <DEDUP_REMOVED lines=9> */
[----:B------:R-:W-:Y:S01]  /*7060*/  FSEL R127, R4, -INF , !P4 ;  /* 0xff800000047f7808 */ /* 0x000fe20006000000 */
[----:B------:R-:W-:Y:S01]  /*7070*/  VIADD R4, R103, 0x19 ;  /* 0x0000001967047836 */ /* 0x000fe20000000000 */
[----:B------:R-:W-:-:S02]  /*7080*/  FSEL R126, R6, -INF , !P3 ;  /* 0xff800000067e7808 */ /* 0x000fc40005800000 */
[CC--:B------:R-:W-:Y:S02]  /*7090*/  ISETP.GE.AND P6, PT, R100.reuse, R123.reuse, PT ;  /* 0x0000007b6400720c */ /* 0x0c0fe40003fc6270 */
[----:B------:R-:W-:Y:S02]  /*70a0*/  ISETP.GE.AND P4, PT, R100, R122, PT ;  /* 0x0000007a6400720c */ /* 0x000fe40003f86270 */
[----:B------:R-:W-:Y:S02]  /*70b0*/  ISETP.GE.AND P3, PT, R8, R123, PT ;  /* 0x0000007b0800720c */ /* 0x000fe40003f66270 */
[----:B------:R-:W-:Y:S01]  /*70c0*/  FSEL R175, R5, -INF , !P6 ;  /* 0xff80000005af7808 */ /* 0x000fe20007000000 */
[----:B------:R-:W-:Y:S01]  /*70d0*/  VIADD R5, R103, 0x20 ;  /* 0x0000002067057836 */ /* 0x000fe20000000000 */
[----:B------:R-:W-:Y:S02]  /*70e0*/  FSEL R182, R7, -INF , !P4 ;  /* 0xff80000007b67808 */ /* 0x000fe40006000000 */
[----:B------:R-:W-:-:S02]  /*70f0*/  FSEL R177, R32, -INF , !P3 ;  /* 0xff80000020b17808 */ /* 0x000fc40005800000 */
[-C--:B------:R-:W-:Y:S02]  /*7100*/  ISETP.GE.AND P6, PT, R8, R122.reuse, PT ;  /* 0x0000007a0800720c */ /* 0x080fe40003fc6270 */
        /* <DEDUP_REMOVED lines=28> */
[----:B------:R-:W-:Y:S01]  /*72d0*/  ISETP.GE.AND P6, PT, R5, R122, PT ;  /* 0x0000007a0500720c */ /* 0x000fe20003fc6270 */
[----:B------:R-:W-:Y:S01]  /*72e0*/  VIADD R5, R103, 0x38 ;  /* 0x0000003867057836 */ /* 0x000fe20000000000 */
[----:B------:R-:W-:Y:S02]  /*72f0*/  FSEL R106, R23, -INF , !P3 ;  /* 0xff800000176a7808 */ /* 0x000fe40005800000 */
[----:B------:R-:W-:Y:S02]  /*7300*/  ISETP.GE.AND P3, PT, R103, R123, PT ;  /* 0x0000007b6700720c */ /* 0x000fe40003f66270 */
[----:B------:R-:W-:Y:S02]  /*7310*/  FSEL R164, R27, -INF , !P4 ;  /* 0xff8000001ba47808 */ /* 0x000fe40006000000 */
[----:B------:R-:W-:Y:S02]  /*7320*/  FSEL R7, R12, -INF , !P3 ;  /* 0xff8000000c077808 */ /* 0x000fe40005800000 */
[----:B------:R-:W-:-:S02]  /*7330*/  ISETP.GT.AND P3, PT, R153, R148, PT ;  /* 0x000000949900720c */ /* 0x000fc40003f64270 */
[-C--:B------:R-:W-:Y:S01]  /*7340*/  ISETP.GE.AND P4, PT, R4, R123.reuse, PT ;  /* 0x0000007b0400720c */ /* 0x080fe20003f86270 */
[----:B------:R-:W-:Y:S01]  /*7350*/  VIADD R4, R103, 0x39 ;  /* 0x0000003967047836 */ /* 0x000fe20000000000 */
[----:B------:R-:W-:Y:S02]  /*7360*/  FSEL R100, R22, -INF , !P6 ;  /* 0xff80000016647808 */ /* 0x000fe40007000000 */
[----:B------:R-:W-:Y:S02]  /*7370*/  FSEL R102, R21, -INF , !P4 ;  /* 0xff80000015667808 */ /* 0x000fe40006000000 */
[C---:B------:R-:W-:Y:S02]  /*7380*/  ISETP.GE.AND P6, PT, R5.reuse, R123, PT ;  /* 0x0000007b0500720c */ /* 0x040fe40003fc6270 */
[----:B------:R-:W-:Y:S02]  /*7390*/  ISETP.GE.AND P4, PT, R5, R122, PT ;  /* 0x0000007a0500720c */ /* 0x000fe40003f86270 */
[----:B------:R-:W-:-:S02]  /*73a0*/  FSEL R6, R15, -INF , !P5 ;  /* 0xff8000000f067808 */ /* 0x000fc40006800000 */
[-C--:B------:R-:W-:Y:S02]  /*73b0*/  ISETP.GE.AND P5, PT, R103, R122.reuse, PT ;  /* 0x0000007a6700720c */ /* 0x080fe40003fa6270 */
[----:B------:R-:W-:Y:S02]  /*73c0*/  FSEL R103, R16, -INF , !P6 ;  /* 0xff80000010677808 */ /* 0x000fe40007000000 */
[----:B------:R-:W-:Y:S02]  /*73d0*/  FSEL R107, R18, -INF , !P4 ;  /* 0xff800000126b7808 */ /* 0x000fe40006000000 */
[C---:B------:R-:W-:Y:S02]  /*73e0*/  ISETP.GE.AND P6, PT, R4.reuse, R123, PT ;  /* 0x0000007b0400720c */ /* 0x040fe40003fc6270 */
[----:B------:R-:W-:Y:S02]  /*73f0*/  ISETP.GE.AND P4, PT, R4, R122, PT ;  /* 0x0000007a0400720c */ /* 0x000fe40003f86270 */
[----:B------:R-:W-:-:S02]  /*7400*/  FSEL R14, R14, -INF , !P5 ;  /* 0xff8000000e0e7808 */ /* 0x000fc40006800000 */
[----:B------:R-:W-:Y:S02]  /*7410*/  FSEL R119, R17, -INF , !P6 ;  /* 0xff80000011777808 */ /* 0x000fe40007000000 */
[----:B------:R-:W-:Y:S01]  /*7420*/  FSEL R115, R19, -INF , !P4 ;  /* 0xff80000013737808 */ /* 0x000fe20006000000 */
[----:B------:R-:W-:Y:S06]  /*7430*/  @!P3 BRA `(.L_x_6001) ;  /* 0x000000080030b947 */ /* 0x000fec0003800000 */
[----:B------:R-:W-:Y:S05]  /*7440*/  @!P0 BRA `(.L_x_6002) ;  /* 0x0000000000f48947 */ /* 0x000fea0003800000 */
[----:B------:R-:W1:Y:S01]  /*7450*/  LDC R8, c[0x0][0x380] ;  /* 0x0000e000ff087b82 */ /* 0x000e620000000800 */
[----:B------:R-:W-:-:S05]  /*7460*/  IMAD.SHL.U32 R11, R153, 0x40, RZ ;  /* 0x00000040990b7824 */ /* 0x000fca00078e00ff */
[----:B------:R-:W-:Y:S02]  /*7470*/  IABS R15, R11 ;  /* 0x0000000b000f7213 */ /* 0x000fe40000000000 */
[----:B-1----:R-:W-:-:S04]  /*7480*/  IABS R5, R8 ;  /* 0x0000000800057213 */ /* 0x002fc80000000000 */
[----:B------:R-:W1:Y:S08]  /*7490*/  I2F.RP R12, R5 ;  /* 0x00000005000c7306 */ /* 0x000e700000209400 */
[----:B-1----:R-:W1:Y:S02]  /*74a0*/  MUFU.RCP R16, R12 ;  /* 0x0000000c00107308 */ /* 0x002e640000001000 */
[----:B-1----:R-:W-:-:S06]  /*74b0*/  VIADD R16, R16, 0xffffffe ;  /* 0x0ffffffe10107836 */ /* 0x002fcc0000000000 */
[----:B------:R-:W1:Y:S02]  /*74c0*/  F2I.FTZ.U32.TRUNC.NTZ R17, R16 ;  /* 0x0000001000117305 */ /* 0x000e64000021f000 */
[----:B-1----:R-:W-:Y:S02]  /*74d0*/  IADD3 R4, RZ, -R17, RZ ;  /* 0x80000011ff047210 */ /* 0x002fe40007ffe0ff */
[----:B------:R-:W-:-:S03]  /*74e0*/  MOV R16, RZ ;  /* 0x000000ff00107202 */ /* 0x000fc60000000f00 */
[----:B------:R-:W-:-:S04]  /*74f0*/  IMAD R4, R4, R5, RZ ;  /* 0x0000000504047224 */ /* 0x000fc800078e02ff */
[----:B------:R-:W-:-:S04]  /*7500*/  IMAD.HI.U32 R4, R17, R4, R16 ;  /* 0x0000000411047227 */ /* 0x000fc800078e0010 */
[C---:B------:R-:W-:Y:S01]  /*7510*/  VIADD R17, R11.reuse, 0xffffffc0 ;  /* 0xffffffc00b117836 */ /* 0x040fe20000000000 */
[----:B------:R-:W-:Y:S01]  /*7520*/  LOP3.LUT R11, R11, R8, RZ, 0x3c, !PT ;  /* 0x000000080b0b7212 */ /* 0x000fe200078e3cff */
[----:B------:R-:W-:-:S03]  /*7530*/  IMAD.HI.U32 R18, R4, R15, RZ ;  /* 0x0000000f04127227 */ /* 0x000fc600078e00ff */
[----:B------:R-:W-:Y:S02]  /*7540*/  IABS R12, R17 ;  /* 0x00000011000c7213 */ /* 0x000fe40000000000 */
[----:B------:R-:W-:Y:S02]  /*7550*/  IADD3 R16, -R18, RZ, RZ ;  /* 0x000000ff12107210 */ /* 0x000fe40007ffe1ff */
[----:B------:R-:W-:Y:S01]  /*7560*/  LOP3.LUT R17, R17, R8, RZ, 0x3c, !PT ;  /* 0x0000000811117212 */ /* 0x000fe200078e3cff */
[----:B------:R-:W-:-:S04]  /*7570*/  IMAD.HI.U32 R4, R4, R12, RZ ;  /* 0x0000000c04047227 */ /* 0x000fc800078e00ff */
        /* <DEDUP_REMOVED lines=42> */
.L_x_6002:
[----:B------:R-:W-:-:S04]  /*7820*/  LEA R11, -R116, RZ, 0x6 ;  /* 0x000000ff740b7211 */ /* 0x000fc800078e31ff */
[----:B------:R-:W-:-:S07]  /*7830*/  SHF.R.S32.HI R5, RZ, 0x1f, R11 ;  /* 0x0000001fff057819 */ /* 0x000fce000001140b */
.L_x_6003:
[-C--:B------:R-:W-:Y:S01]  /*7840*/  @!P1 IADD3 R15, P4, R121, R11.reuse, RZ ;  /* 0x0000000b790f9210 */ /* 0x080fe20007f9e0ff */
[----:B------:R1:W-:Y:S01]  /*7850*/  @P2 STS.128 [R154+0x4000], RZ ;  /* 0x004000ff9a002388 */ /* 0x0003e20000000c00 */
[----:B------:R-:W-:Y:S01]  /*7860*/  @!P2 LEA R24, P5, R11, R168, 0x1 ;  /* 0x000000a80b18a211 */ /* 0x000fe200078a08ff */
[----:B------:R-:W-:Y:S01]  /*7870*/  BSSY B0, `(.L_x_6004) ;  /* 0x0000045000007945 */ /* 0x000fe20003800000 */
[-C--:B------:R-:W-:Y:S01]  /*7880*/  @!P2 IADD3 R17, P6, R150, R11.reuse, RZ ;  /* 0x0000000b9611a210 */ /* 0x080fe20007fde0ff */
[--C-:B------:R-:W-:Y:S01]  /*7890*/  @!P1 IMAD.X R4, R120, 0x1, R5.reuse, P4 ;  /* 0x0000000178049824 */ /* 0x100fe200020e0605 */
[----:B------:R-:W-:Y:S02]  /*78a0*/  @!P1 LEA R22, P4, R15, UR8, 0x1 ;  /* 0x000000080f169c11 */ /* 0x000fe4000f8808ff */
[--C-:B------:R-:W-:Y:S02]  /*78b0*/  @!P2 LEA.HI.X R25, R11, R166, R5.reuse, 0x1, P5 ;  /* 0x000000a60b19a211 */ /* 0x100fe400028f0c05 */
[----:B------:R-:W-:Y:S01]  /*78c0*/  @!P1 LEA.HI.X R23, R15, UR9, R4, 0x1, P4 ;  /* 0x000000090f179c11 */ /* 0x000fe2000a0f0c04 */
[----:B------:R-:W-:Y:S01]  /*78d0*/  @!P2 IMAD.X R15, R149, 0x1, R5, P6 ;  /* 0x00000001950fa824 */ /* 0x000fe200030e0605 */
[----:B------:R-:W-:Y:S01]  /*78e0*/  @!P1 IADD3 R19, P5, P4, R121, R11, R150 ;  /* 0x0000000b79139210 */ /* 0x000fe20007cbe096 */
[----:B------:R-:W-:Y:S01]  /*78f0*/  @!PT LDS RZ, [RZ] ;  /* 0x00000000fffff984 */ /* 0x000fe20000000800 */
[----:B------:R-:W-:Y:S01]  /*7900*/  @!PT LDS RZ, [RZ] ;  /* 0x00000000fffff984 */ /* 0x000fe20000000800 */
[----:B------:R-:W-:Y:S01]  /*7910*/  @!PT LDS RZ, [RZ] ;  /* 0x00000000fffff984 */ /* 0x000fe20000000800 */
[----:B------:R2:W-:Y:S01]  /*7920*/  @!P2 LDGSTS.E.BYPASS.LTC128B.128 [R154+0x4000], desc[UR10][R24.64] ;  /* 0x04000000189aafae */ /* 0x0005e2000b901d4a */
[----:B------:R-:W-:-:S02]  /*7930*/  @!P2 LEA R20, P6, R17, R168, 0x1 ;  /* 0x000000a81114a211 */ /* 0x000fc400078c08ff */
[----:B------:R-:W-:Y:S01]  /*7940*/  @!P1 IADD3.X R4, R120, R5, R149, P5, P4 ;  /* 0x0000000578049210 */ /* 0x000fe20002fe8495 */
[----:B------:R1:W-:Y:S01]  /*7950*/  @P1 STS.128 [R154+0x6000], RZ ;  /* 0x006000ff9a001388 */ /* 0x0003e20000000c00 */
[----:B------:R-:W-:Y:S02]  /*7960*/  @!P1 LEA R16, P4, R19, UR8, 0x1 ;  /* 0x0000000813109c11 */ /* 0x000fe4000f8808ff */
[----:B------:R-:W-:Y:S01]  /*7970*/  @!P2 LEA.HI.X R21, R17, R166, R15, 0x1, P6 ;  /* 0x000000a61115a211 */ /* 0x000fe200030f0c0f */
[----:B------:R-:W-:Y:S01]  /*7980*/  @!PT LDS RZ, [RZ] ;  /* 0x00000000fffff984 */ /* 0x000fe20000000800 */
[----:B------:R-:W-:Y:S01]  /*7990*/  @!PT LDS RZ, [RZ] ;  /* 0x00000000fffff984 */ /* 0x000fe20000000800 */
[----:B------:R-:W-:Y:S01]  /*79a0*/  @!PT LDS RZ, [RZ] ;  /* 0x00000000fffff984 */ /* 0x000fe20000000800 */
[----:B------:R-:W-:Y:S01]  /*79b0*/  @!P1 LDGSTS.E.BYPASS.LTC128B.128 [R154+0x6000], desc[UR10][R22.64+0x80] ;  /* 0x06000080169a9fae */ /* 0x000fe2000b901d4a */
[----:B------:R-:W-:Y:S02]  /*79c0*/  @!P1 LEA.HI.X R17, R19, UR9, R4, 0x1, P4 ;  /* 0x0000000913119c11 */ /* 0x000fe4000a0f0c04 */
[----:B------:R-:W-:Y:S01]  /*79d0*/  IADD3 R15, P5, P4, R150, R11, R150 ;  /* 0x0000000b960f7210 */ /* 0x000fe20007cbe096 */
[----:B------:R1:W-:Y:S03]  /*79e0*/  @P2 STS.128 [R154+0x4800], RZ ;  /* 0x004800ff9a002388 */ /* 0x0003e60000000c00 */
[----:B------:R-:W-:Y:S01]  /*79f0*/  IADD3.X R4, R149, R5, R149, P5, P4 ;  /* 0x0000000595047210 */ /* 0x000fe20002fe8495 */
[----:B------:R-:W-:Y:S01]  /*7a00*/  @!PT LDS RZ, [RZ] ;  /* 0x00000000fffff984 */ /* 0x000fe20000000800 */
[----:B------:R-:W-:Y:S01]  /*7a10*/  @!PT LDS RZ, [RZ] ;  /* 0x00000000fffff984 */ /* 0x000fe20000000800 */
[----:B------:R-:W-:Y:S01]  /*7a20*/  @!PT LDS RZ, [RZ] ;  /* 0x00000000fffff984 */ /* 0x000fe20000000800 */
[----:B------:R3:W-:Y:S01]  /*7a30*/  @!P2 LDGSTS.E.BYPASS.LTC128B.128 [R154+0x4800], desc[UR10][R20.64] ;  /* 0x04800000149aafae */ /* 0x0007e2000b901d4a */
[----:B------:R-:W-:-:S03]  /*7a40*/  @!P1 IADD3 R8, P5, R121, R15, RZ ;  /* 0x0000000f79089210 */ /* 0x000fc60007fbe0ff */
[----:B------:R1:W-:Y:S02]  /*7a50*/  @P1 STS.128 [R154+0x6800], RZ ;  /* 0x006800ff9a001388 */ /* 0x0003e40000000c00 */
[----:B------:R-:W-:Y:S01]  /*7a60*/  @!P1 IMAD.X R19, R120, 0x1, R4, P5 ;  /* 0x0000000178139824 */ /* 0x000fe200028e0604 */
[----:B------:R-:W-:Y:S01]  /*7a70*/  @!P1 LEA R18, P5, R8, UR8, 0x1 ;  /* 0x0000000808129c11 */ /* 0x000fe2000f8a08ff */
[----:B------:R-:W-:Y:S01]  /*7a80*/  @!PT LDS RZ, [RZ] ;  /* 0x00000000fffff984 */ /* 0x000fe20000000800 */
[----:B------:R-:W-:Y:S01]  /*7a90*/  @!PT LDS RZ, [RZ] ;  /* 0x00000000fffff984 */ /* 0x000fe20000000800 */
[----:B------:R-:W-:Y:S01]  /*7aa0*/  @!PT LDS RZ, [RZ] ;  /* 0x00000000fffff984 */ /* 0x000fe20000000800 */
[----:B------:R1:W-:Y:S01]  /*7ab0*/  @!P1 LDGSTS.E.BYPASS.LTC128B.128 [R154+0x6800], desc[UR10][R16.64+0x80] ;  /* 0x06800080109a9fae */ /* 0x0003e2000b901d4a */
[----:B--2---:R-:W-:-:S03]  /*7ac0*/  @!P2 LEA R24, P4, R15, R168, 0x1 ;  /* 0x000000a80f18a211 */ /* 0x004fc600078808ff */
[----:B------:R1:W-:Y:S01]  /*7ad0*/  @P2 STS.128 [R154+0x5000], RZ ;  /* 0x005000ff9a002388 */ /* 0x0003e20000000c00 */
[----:B------:R-:W-:Y:S02]  /*7ae0*/  @!P1 LEA.HI.X R19, R8, UR9, R19, 0x1, P5 ;  /* 0x0000000908139c11 */ /* 0x000fe4000a8f0c13 */
[----:B------:R-:W-:Y:S02]  /*7af0*/  @!P2 LEA.HI.X R25, R15, R166, R4, 0x1, P4 ;  /* 0x000000a60f19a211 */ /* 0x000fe400020f0c04 */
[----:B------:R-:W-:-:S03]  /*7b00*/  IADD3 R15, P4, R150, R15, RZ ;  /* 0x0000000f960f7210 */ /* 0x000fc60007f9e0ff */
[----:B------:R-:W-:Y:S01]  /*7b10*/  @!PT LDS RZ, [RZ] ;  /* 0x00000000fffff984 */ /* 0x000fe20000000800 */
[----:B------:R-:W-:Y:S01]  /*7b20*/  @!PT LDS RZ, [RZ] ;  /* 0x00000000fffff984 */ /* 0x000fe20000000800 */
[----:B------:R-:W-:Y:S01]  /*7b30*/  @!PT LDS RZ, [RZ] ;  /* 0x00000000fffff984 */ /* 0x000fe20000000800 */
[----:B------:R1:W-:Y:S04]  /*7b40*/  @!P2 LDGSTS.E.BYPASS.LTC128B.128 [R154+0x5000], desc[UR10][R24.64] ;  /* 0x05000000189aafae */ /* 0x0003e8000b901d4a */
[----:B------:R1:W-:Y:S01]  /*7b50*/  @P1 STS.128 [R154+0x7000], RZ ;  /* 0x007000ff9a001388 */ /* 0x0003e20000000c00 */
[----:B---3--:R-:W-:Y:S01]  /*7b60*/  IMAD.X R21, R149, 0x1, R4, P4 ;  /* 0x0000000195157824 */ /* 0x008fe200020e0604 */
[C---:B------:R-:W-:Y:S02]  /*7b70*/  @!P2 LEA R22, P4, R15.reuse, R168, 0x1 ;  /* 0x000000a80f16a211 */ /* 0x040fe400078808ff */
[----:B------:R-:W-:Y:S01]  /*7b80*/  @!PT LDS RZ, [RZ] ;  /* 0x00000000fffff984 */ /* 0x000fe20000000800 */
[----:B------:R-:W-:Y:S01]  /*7b90*/  @!PT LDS RZ, [RZ] ;  /* 0x00000000fffff984 */ /* 0x000fe20000000800 */
[----:B------:R-:W-:Y:S01]  /*7ba0*/  @!PT LDS RZ, [RZ] ;  /* 0x00000000fffff984 */ /* 0x000fe20000000800 */
[----:B------:R1:W-:Y:S02]  /*7bb0*/  @!P1 LDGSTS.E.BYPASS.LTC128B.128 [R154+0x7000], desc[UR10][R18.64+0x80] ;  /* 0x07000080129a9fae */ /* 0x0003e4000b901d4a */
[----:B------:R-:W-:-:S02]  /*7bc0*/  @!P2 LEA.HI.X R23, R15, R166, R21, 0x1, P4 ;  /* 0x000000a60f17a211 */ /* 0x000fc400020f0c15 */
        /* <DEDUP_REMOVED lines=15> */
.L_x_6005:
[----:B------:R-:W-:Y:S05]  /*7cc0*/  BSYNC B0 ;  /* 0x0000000000007941 */ /* 0x000fea0003800000 */
.L_x_6004:
[----:B------:R-:W0:Y:S01]  /*7cd0*/  LDGDEPBAR ;  /* 0x00000000000079af */ /* 0x000e220000000000 */
[----:B------:R-:W-:-:S04]  /*7ce0*/  LEA R168, P1, R11, R168, 0x1 ;  /* 0x000000a80ba87211 */ /* 0x000fc800078208ff */
[----:B------:R-:W-:-:S09]  /*7cf0*/  LEA.HI.X R166, R11, R166, R5, 0x1, P1 ;  /* 0x000000a60ba67211 */ /* 0x000fd200008f0c05 */
.L_x_6001:
[----:B------:R-:W-:Y:S01]  /*7d00*/  FMNMX.FTZ R4, R2, R7, !PT ;  /* 0x0000000702047209 */ /* 0x000fe20007810000 */
[----:B-12---:R-:W-:Y:S01]  /*7d10*/  LDSM.16.MT88.4 R16, [R138+0x8000] ;  /* 0x008000008a10783b */ /* 0x006fe20000004200 */
        /* <DEDUP_REMOVED lines=51> */
[----:B------:R-:W-:Y:S01]  /*8050*/  FMUL.FTZ R105, R105, UR12 ;  /* 0x0000000c69697c20 */ /* 0x000fe20008410000 */
[--C-:B------:R-:W-:Y:S01]  /*8060*/  FFMA.FTZ R108, R3, UR12, -R120.reuse ;  /* 0x0000000c036c7c23 */ /* 0x100fe20008010878 */
[----:B------:R-:W-:Y:S01]  /*8070*/  FMUL.FTZ R0, R0, UR12 ;  /* 0x0000000c00007c20 */ /* 0x000fe20008410000 */
[--C-:B------:R-:W-:Y:S01]  /*8080*/  FFMA.FTZ R104, R7, UR12, -R120.reuse ;  /* 0x0000000c07687c23 */ /* 0x100fe20008010878 */
[--C-:B------:R-:W-:Y:S01]  /*8090*/  FFMA.FTZ R114, R13, UR12, -R120.reuse ;  /* 0x0000000c0d727c23 */ /* 0x100fe20008010878 */
[--C-:B------:R-:W-:Y:S01]  /*80a0*/  FFMA.FTZ R3, R9, UR12, -R120.reuse ;  /* 0x0000000c09037c23 */ /* 0x100fe20008010878 */
[----:B------:R-:W1:Y:S01]  /*80b0*/  MUFU.EX2 R105, R105 ;  /* 0x0000006900697308 */ /* 0x000e620000000800 */
        /* <DEDUP_REMOVED lines=23> */
[----:B------:R-:W1:Y:S01]  /*8230*/  MUFU.EX2 R114, R114 ;  /* 0x0000007200727308 */ /* 0x000e620000000800 */
[-C--:B--2---:R-:W-:Y:S01]  /*8240*/  FMUL.FTZ R22, R50, R0.reuse ;  /* 0x0000000032167220 */ /* 0x084fe20000410000 */
[-C--:B------:R-:W-:Y:S01]  /*8250*/  FMUL.FTZ R23, R51, R0.reuse ;  /* 0x0000000033177220 */ /* 0x080fe20000410000 */
[-C--:B------:R-:W-:Y:S01]  /*8260*/  FMUL.FTZ R7, R99, R0.reuse ;  /* 0x0000000063077220 */ /* 0x080fe20000410000 */
[----:B------:R-:W2:Y:S01]  /*8270*/  LDSM.16.MT88.4 R48, [R138+0xa000] ;  /* 0x00a000008a30783b */ /* 0x000ea20000004200 */
[-C--:B------:R-:W-:Y:S01]  /*8280*/  FMUL.FTZ R14, R42, R0.reuse ;  /* 0x000000002a0e7220 */ /* 0x080fe20000410000 */
[-C--:B------:R-:W-:Y:S01]  /*8290*/  FMUL.FTZ R15, R43, R0.reuse ;  /* 0x000000002b0f7220 */ /* 0x080fe20000410000 */
[-C--:B------:R-:W-:Y:S01]  /*82a0*/  FMUL.FTZ R45, R45, R105.reuse ;  /* 0x000000692d2d7220 */ /* 0x080fe20000410000 */
[----:B------:R-:W-:Y:S01]  /*82b0*/  MUFU.EX2 R108, R108 ;  /* 0x0000006c006c7308 */ /* 0x000fe20000000800 */
[-C--:B------:R-:W-:Y:S01]  /*82c0*/  FMUL.FTZ R46, R46, R0.reuse ;  /* 0x000000002e2e7220 */ /* 0x080fe20000410000 */
[-C--:B------:R-:W-:Y:S01]  /*82d0*/  FMUL.FTZ R47, R47, R0.reuse ;  /* 0x000000002f2f7220 */ /* 0x080fe20000410000 */
[----:B------:R-:W-:Y:S01]  /*82e0*/  LDSM.16.MT88.4 R40, [R140+0xa000] ;  /* 0x00a000008c28783b */ /* 0x000fe20000004200 */
[-C--:B------:R-:W-:Y:S01]  /*82f0*/  FMUL.FTZ R76, R76, R105.reuse ;  /* 0x000000694c4c7220 */ /* 0x080fe20000410000 */
[-C--:B------:R-:W-:Y:S01]  /*8300*/  FMUL.FTZ R77, R77, R105.reuse ;  /* 0x000000694d4d7220 */ /* 0x080fe20000410000 */
[-C--:B------:R-:W-:Y:S01]  /*8310*/  FMUL.FTZ R78, R78, R0.reuse ;  /* 0x000000004e4e7220 */ /* 0x080fe20000410000 */
[----:B------:R-:W-:Y:S01]  /*8320*/  FMUL.FTZ R79, R79, R0 ;  /* 0x000000004f4f7220 */ /* 0x000fe20000410000 */
[----:B------:R-:W-:Y:S01]  /*8330*/  MUFU.EX2 R3, R3 ;  /* 0x0000000300037308 */ /* 0x000fe20000000800 */
[----:B-1----:R-:W-:Y:S01]  /*8340*/  F2FP.F16.F32.PACK_AB R96, R114, R104 ;  /* 0x000000687260723e */ /* 0x002fe200000000ff */
        /* <DEDUP_REMOVED lines=19> */
[----:B------:R-:W3:Y:S01]  /*8480*/  LDSM.16.MT88.4 R56, [R137+0xa000] ;  /* 0x00a000008938783b */ /* 0x000ee20000004200 */
        /* <DEDUP_REMOVED lines=9> */
[----:B------:R-:W-:Y:S01]  /*8520*/  FMUL.FTZ R89, R89, R105 ;  /* 0x0000006959597220 */ /* 0x000fe20000410000 */
[----:B------:R-:W5:Y:S01]  /*8530*/  MUFU.EX2 R111, R111 ;  /* 0x0000006f006f7308 */ /* 0x000f620000000800 */
[----:B-1----:R-:W-:Y:S01]  /*8540*/  F2FP.F16.F32.PACK_AB R97, R112, R113 ;  /* 0x000000717061723e */ /* 0x002fe200000000ff */
[-C--:B------:R-:W-:Y:S01]  /*8550*/  FMUL.FTZ R90, R90, R0.reuse ;  /* 0x000000005a5a7220 */ /* 0x080fe20000410000 */
[-C--:B------:R-:W-:Y:S01]  /*8560*/  FMUL.FTZ R91, R91, R0.reuse ;  /* 0x000000005b5b7220 */ /* 0x080fe20000410000 */
[--C-:B------:R-:W-:Y:S01]  /*8570*/  FFMA.FTZ R182, R165, UR12, -R120.reuse ;  /* 0x0000000ca5b67c23 */ /* 0x100fe20008010878 */
[--C-:B------:R-:W-:Y:S01]  /*8580*/  FFMA.FTZ R163, R169, UR12, -R120.reuse ;  /* 0x0000000ca9a37c23 */ /* 0x100fe20008010878 */
[--C-:B------:R-:W-:Y:S01]  /*8590*/  FFMA.FTZ R165, R176, UR12, -R117.reuse ;  /* 0x0000000cb0a57c23 */ /* 0x100fe20008010875 */
[--C-:B------:R-:W-:Y:S01]  /*85a0*/  FFMA.FTZ R180, R171, UR12, -R120.reuse ;  /* 0x0000000cabb47c23 */ /* 0x100fe20008010878 */
[----:B------:R-:W-:Y:S01]  /*85b0*/  MUFU.EX2 R162, R162 ;  /* 0x000000a200a27308 */ /* 0x000fe20000000800 */
[----:B----4-:R-:W-:Y:S01]  /*85c0*/  FMUL.FTZ R6, R98, R0 ;  /* 0x0000000062067220 */ /* 0x010fe20000410000 */
[----:B------:R-:W-:Y:S01]  /*85d0*/  F2FP.F16.F32.PACK_AB R98, R3, R108 ;  /* 0x0000006c0362723e */ /* 0x000fe200000000ff */
        /* <DEDUP_REMOVED lines=8> */
[----:B------:R-:W-:Y:S01]  /*8660*/  FFMA.FTZ R120, R119, UR12, -R120 ;  /* 0x0000000c77787c23 */ /* 0x000fe20008010878 */
[--C-:B------:R-:W-:Y:S01]  /*8670*/  FFMA.FTZ R119, R100, UR12, -R117.reuse ;  /* 0x0000000c64777c23 */ /* 0x100fe20008010875 */
[--C-:B------:R-:W-:Y:S01]  /*8680*/  FFMA.FTZ R178, R106, UR12, -R117.reuse ;  /* 0x0000000c6ab27c23 */ /* 0x100fe20008010875 */
[----:B------:R-:W-:Y:S01]  /*8690*/  LDSM.16.MT88.4 R100, [R136+0xb000] ;  /* 0x00b000008864783b */ /* 0x000fe20000004200 */
[--C-:B------:R-:W-:Y:S01]  /*86a0*/  FFMA.FTZ R184, R115, UR12, -R117.reuse ;  /* 0x0000000c73b87c23 */ /* 0x100fe20008010875 */
[----:B------:R-:W-:Y:S01]  /*86b0*/  HMMA.16816.F32 R12, R96, R16, R12 ;  /* 0x00000010600c723c */ /* 0x000fe2000000180c */
[----:B------:R-:W-:Y:S01]  /*86c0*/  MUFU.EX2 R124, R124 ;  /* 0x0000007c007c7308 */ /* 0x000fe20000000800 */
[----:B------:R-:W-:Y:S01]  /*86d0*/  FFMA.FTZ R107, R107, UR12, -R117 ;  /* 0x0000000c6b6b7c23 */ /* 0x000fe20008010875 */
[----:B------:R-:W-:Y:S01]  /*86e0*/  FFMA.FTZ R167, R167, R105, R104 ;  /* 0x00000069a7a77223 */ /* 0x000fe20000010068 */
[----:B------:R-:W-:-:S02]  /*86f0*/  FFMA.FTZ R113, R170, R0, R113 ;  /* 0x00000000aa717223 */ /* 0x000fc40000010071 */
[C---:B------:R-:W-:Y:S01]  /*8700*/  HMMA.16816.F32 R16, R96.reuse, R18, R44 ;  /* 0x000000126010723c */ /* 0x040fe2000000182c */
[----:B------:R-:W-:Y:S01]  /*8710*/  FADD.FTZ R167, R114, R167 ;  /* 0x000000a772a77221 */ /* 0x000fe20000010000 */
[----:B------:R-:W-:Y:S01]  /*8720*/  FADD.FTZ R113, R112, R113 ;  /* 0x0000007170717221 */ /* 0x000fe20000010000 */
[----:B------:R-:W-:Y:S02]  /*8730*/  MUFU.EX2 R123, R123 ;  /* 0x0000007b007b7308 */ /* 0x000fe40000000800 */
[----:B------:R-:W-:Y:S01]  /*8740*/  FADD.FTZ R108, R108, R167 ;  /* 0x000000a76c6c7221 */ /* 0x000fe20000010000 */
[C---:B------:R-:W-:Y:S01]  /*8750*/  HMMA.16816.F32 R20, R96.reuse, R24, R20 ;  /* 0x000000186014723c */ /* 0x040fe20000001814 */
[-C--:B------:R-:W-:Y:S01]  /*8760*/  FMUL.FTZ R44, R72, R105.reuse ;  /* 0x00000069482c7220 */ /* 0x080fe20000410000 */
[----:B------:R-:W-:Y:S01]  /*8770*/  FMUL.FTZ R45, R73, R105 ;  /* 0x00000069492d7220 */ /* 0x000fe20000410000 */
[-C--:B------:R-:W-:Y:S01]  /*8780*/  FMUL.FTZ R46, R74, R0.reuse ;  /* 0x000000004a2e7220 */ /* 0x080fe20000410000 */
[----:B------:R-:W-:Y:S01]  /*8790*/  FMUL.FTZ R47, R75, R0 ;  /* 0x000000004b2f7220 */ /* 0x000fe20000410000 */
[----:B------:R-:W-:Y:S01]  /*87a0*/  MUFU.EX2 R126, R126 ;  /* 0x0000007e007e7308 */ /* 0x000fe20000000800 */
[----:B------:R-:W-:Y:S01]  /*87b0*/  HMMA.16816.F32 R24, R96, R26, R52 ;  /* 0x0000001a6018723c */ /* 0x000fe20000001834 */
[----:B------:R-:W-:Y:S01]  /*87c0*/  LDSM.16.MT88.4 R72, [R140+0x8800] ;  /* 0x008800008c48783b */ /* 0x000fe20000004200 */
[----:B------:R-:W-:Y:S01]  /*87d0*/  FADD.FTZ R2, R2, R113 ;  /* 0x0000007102027221 */ /* 0x000fe20000010000 */
[----:B------:R-:W-:-:S03]  /*87e0*/  FADD.FTZ R3, R3, R108 ;  /* 0x0000006c03037221 */ /* 0x000fc60000010000 */
[C---:B--2---:R-:W-:Y:S01]  /*87f0*/  HMMA.16816.F32 R44, R96.reuse, R48, R44 ;  /* 0x00000030602c723c */ /* 0x044fe2000000182c */
[----:B------:R-:W2:Y:S01]  /*8800*/  MUFU.EX2 R125, R125 ;  /* 0x0000007d007d7308 */ /* 0x000ea20000000800 */
[-C--:B------:R-:W-:Y:S01]  /*8810*/  FMUL.FTZ R52, R92, R105.reuse ;  /* 0x000000695c347220 */ /* 0x080fe20000410000 */
[-C--:B------:R-:W-:Y:S01]  /*8820*/  FMUL.FTZ R53, R93, R105.reuse ;  /* 0x000000695d357220 */ /* 0x080fe20000410000 */
[-C--:B------:R-:W-:Y:S01]  /*8830*/  FMUL.FTZ R54, R94, R0.reuse ;  /* 0x000000005e367220 */ /* 0x080fe20000410000 */
[-C--:B------:R-:W-:Y:S01]  /*8840*/  FMUL.FTZ R55, R95, R0.reuse ;  /* 0x000000005f377220 */ /* 0x080fe20000410000 */
[C---:B------:R-:W-:Y:S01]  /*8850*/  HMMA.16816.F32 R48, R96.reuse, R50, R76 ;  /* 0x000000326030723c */ /* 0x040fe2000000184c */
[----:B------:R-:W4:Y:S01]  /*8860*/  LDSM.16.MT88.4 R76, [R137+0x8800] ;  /* 0x00880000894c783b */ /* 0x000f220000004200 */
[----:B------:R-:W-:Y:S01]  /*8870*/  FADD.FTZ R111, R111, R2 ;  /* 0x000000026f6f7221 */ /* 0x000fe20000010000 */
[----:B------:R-:W-:Y:S03]  /*8880*/  MUFU.EX2 R122, R122 ;  /* 0x0000007a007a7308 */ /* 0x000fe60000000800 */
[C---:B------:R-:W-:Y:S05]  /*8890*/  HMMA.16816.F32 R4, R96.reuse, R8, R4 ;  /* 0x000000086004723c */ /* 0x040fea0000001804 */
[----:B------:R-:W5:Y:S01]  /*88a0*/  MUFU.EX2 R121, R121 ;  /* 0x0000007900797308 */ /* 0x000f620000000800 */
[C---:B------:R-:W-:Y:S06]  /*88b0*/  HMMA.16816.F32 R8, R96.reuse, R10, R36 ;  /* 0x0000000a6008723c */ /* 0x040fec0000001824 */
[C---:B---3--:R-:W-:Y:S01]  /*88c0*/  HMMA.16816.F32 R52, R96.reuse, R56, R52 ;  /* 0x000000386034723c */ /* 0x048fe20000001834 */
[-C--:B------:R-:W-:Y:S01]  /*88d0*/  FMUL.FTZ R36, R64, R105.reuse ;  /* 0x0000006940247220 */ /* 0x080fe20000410000 */
[----:B------:R-:W-:Y:S01]  /*88e0*/  FMUL.FTZ R37, R65, R105 ;  /* 0x0000006941257220 */ /* 0x000fe20000410000 */
[-C--:B------:R-:W-:Y:S01]  /*88f0*/  FMUL.FTZ R38, R66, R0.reuse ;  /* 0x0000000042267220 */ /* 0x080fe20000410000 */
[----:B------:R-:W-:Y:S01]  /*8900*/  FMUL.FTZ R39, R67, R0 ;  /* 0x0000000043277220 */ /* 0x000fe20000410000 */
[----:B------:R-:W-:Y:S01]  /*8910*/  MUFU.EX2 R175, R175 ;  /* 0x000000af00af7308 */ /* 0x000fe20000000800 */
[----:B------:R-:W3:Y:S01]  /*8920*/  LDSM.16.MT88.4 R64, [R136+0xa000] ;  /* 0x00a000008840783b */ /* 0x000ee20000004200 */
[C---:B------:R-:W-:Y:S03]  /*8930*/  HMMA.16816.F32 R56, R96.reuse, R58, R80 ;  /* 0x0000003a6038723c */ /* 0x040fe60000001850 */
[----:B------:R-:W3:Y:S03]  /*8940*/  LDSM.16.MT88.4 R80, [R138+0x8800] ;  /* 0x008800008a50783b */ /* 0x000ee60000004200 */
[C---:B------:R-:W-:Y:S01]  /*8950*/  HMMA.16816.F32 R36, R96.reuse, R40, R36 ;  /* 0x000000286024723c */ /* 0x040fe20000001824 */
[----:B------:R-:W-:Y:S05]  /*8960*/  MUFU.EX2 R182, R182 ;  /* 0x000000b600b67308 */ /* 0x000fea0000000800 */
[C---:B------:R-:W-:Y:S03]  /*8970*/  HMMA.16816.F32 R40, R96.reuse, R42, R68 ;  /* 0x0000002a6028723c */ /* 0x040fe60000001844 */
[----:B------:R-:W-:Y:S03]  /*8980*/  MUFU.EX2 R163, R163 ;  /* 0x000000a300a37308 */ /* 0x000fe60000000800 */
[C---:B------:R-:W-:Y:S01]  /*8990*/  HMMA.16816.F32 R28, R96.reuse, R32, R28 ;  /* 0x00000020601c723c */ /* 0x040fe2000000181c */
[----:B-1----:R-:W-:Y:S01]  /*89a0*/  F2FP.F16.F32.PACK_AB R68, R127, R162 ;  /* 0x000000a27f44723e */ /* 0x002fe200000000ff */
[----:B------:R-:W-:Y:S01]  /*89b0*/  FADD.FTZ R162, R162, R3 ;  /* 0x00000003a2a27221 */ /* 0x000fe20000010000 */
[----:B--2---:R-:W-:Y:S01]  /*89c0*/  F2FP.F16.F32.PACK_AB R69, R125, R126 ;  /* 0x0000007e7d45723e */ /* 0x004fe200000000ff */
[----:B------:R-:W-:Y:S01]  /*89d0*/  FADD.FTZ R126, R126, R111 ;  /* 0x0000006f7e7e7221 */ /* 0x000fe20000010000 */
[----:B------:R-:W-:Y:S01]  /*89e0*/  F2FP.F16.F32.PACK_AB R70, R123, R124 ;  /* 0x0000007c7b46723e */ /* 0x000fe200000000ff */
[----:B------:R-:W-:Y:S01]  /*89f0*/  HMMA.16816.F32 R32, R96, R34, R60 ;  /* 0x000000226020723c */ /* 0x000fe2000000183c */
[----:B-----5:R-:W-:Y:S01]  /*8a00*/  F2FP.F16.F32.PACK_AB R71, R121, R122 ;  /* 0x0000007a7947723e */ /* 0x020fe200000000ff */
[----:B------:R-:W-:Y:S01]  /*8a10*/  MUFU.EX2 R180, R180 ;  /* 0x000000b400b47308 */ /* 0x000fe20000000800 */
[----:B------:R-:W-:Y:S01]  /*8a20*/  FADD.FTZ R127, R127, R162 ;  /* 0x000000a27f7f7221 */ /* 0x000fe20000010000 */
[----:B------:R-:W-:-:S03]  /*8a30*/  FADD.FTZ R125, R125, R126 ;  /* 0x0000007e7d7d7221 */ /* 0x000fc60000010000 */
[-C--:B------:R-:W-:Y:S01]  /*8a40*/  FMUL.FTZ R60, R84, R105.reuse ;  /* 0x00000069543c7220 */ /* 0x080fe20000410000 */
[C---:B----4-:R-:W-:Y:S01]  /*8a50*/  HMMA.16816.F32 R20, R68.reuse, R76, R20 ;  /* 0x0000004c4414723c */ /* 0x050fe20000001814 */
[----:B------:R-:W-:Y:S01]  /*8a60*/  FMUL.FTZ R61, R85, R105 ;  /* 0x00000069553d7220 */ /* 0x000fe20000410000 */
[-C--:B------:R-:W-:Y:S01]  /*8a70*/  FMUL.FTZ R62, R86, R0.reuse ;  /* 0x00000000563e7220 */ /* 0x080fe20000410000 */
[----:B------:R-:W-:Y:S01]  /*8a80*/  FMUL.FTZ R63, R87, R0 ;  /* 0x00000000573f7220 */ /* 0x000fe20000410000 */
[----:B------:R-:W-:Y:S01]  /*8a90*/  MUFU.EX2 R165, R165 ;  /* 0x000000a500a57308 */ /* 0x000fe20000000800 */
[----:B------:R-:W-:Y:S01]  /*8aa0*/  FADD.FTZ R0, R124, R127 ;  /* 0x0000007f7c007221 */ /* 0x000fe20000010000 */
[----:B------:R-:W-:Y:S01]  /*8ab0*/  HMMA.16816.F32 R24, R68, R78, R24 ;  /* 0x0000004e4418723c */ /* 0x000fe20000001818 */
[----:B------:R-:W1:Y:S01]  /*8ac0*/  LDSM.16.MT88.4 R76, [R138+0xa800] ;  /* 0x00a800008a4c783b */ /* 0x000e620000004200 */
[----:B------:R-:W-:Y:S01]  /*8ad0*/  FADD.FTZ R2, R122, R125 ;  /* 0x0000007d7a027221 */ /* 0x000fe20000010000 */
[----:B------:R-:W-:-:S03]  /*8ae0*/  FADD.FTZ R0, R123, R0 ;  /* 0x000000007b007221 */ /* 0x000fc60000010000 */
[----:B------:R-:W-:Y:S01]  /*8af0*/  HMMA.16816.F32 R4, R68, R72, R4 ;  /* 0x000000484404723c */ /* 0x000fe20000001804 */
[----:B------:R-:W-:Y:S01]  /*8b00*/  MUFU.EX2 R176, R176 ;  /* 0x000000b000b07308 */ /* 0x000fe20000000800 */
[----:B------:R-:W-:-:S04]  /*8b10*/  FADD.FTZ R2, R121, R2 ;  /* 0x0000000279027221 */ /* 0x000fc80000010000 */
[----:B------:R-:W-:Y:S01]  /*8b20*/  HMMA.16816.F32 R8, R68, R74, R8 ;  /* 0x0000004a4408723c */ /* 0x000fe20000001808 */
[----:B------:R-:W2:Y:S02]  /*8b30*/  LDSM.16.MT88.4 R72, [R136+0x8800] ;  /* 0x008800008848783b */ /* 0x000ea40000004200 */
[----:B------:R-:W-:Y:S03]  /*8b40*/  MUFU.EX2 R169, R169 ;  /* 0x000000a900a97308 */ /* 0x000fe60000000800 */
[C---:B---3--:R-:W-:Y:S05]  /*8b50*/  HMMA.16816.F32 R60, R96.reuse, R64, R60 ;  /* 0x00000040603c723c */ /* 0x048fea000000183c */
[----:B------:R-:W-:Y:S01]  /*8b60*/  MUFU.EX2 R164, R164 ;  /* 0x000000a400a47308 */ /* 0x000fe20000000800 */
[----:B------:R-:W-:Y:S01]  /*8b70*/  HMMA.16816.F32 R64, R96, R66, R88 ;  /* 0x000000426040723c */ /* 0x000fe20000001858 */
[----:B------:R-:W-:Y:S05]  /*8b80*/  LDSM.16.MT88.4 R88, [R140+0x9000] ;  /* 0x009000008c58783b */ /* 0x000fea0000004200 */
[C---:B------:R-:W-:Y:S01]  /*8b90*/  HMMA.16816.F32 R12, R68.reuse, R80, R12 ;  /* 0x00000050440c723c */ /* 0x040fe2000000180c */
[----:B------:R-:W-:Y:S05]  /*8ba0*/  MUFU.EX2 R171, R171 ;  /* 0x000000ab00ab7308 */ /* 0x000fea0000000800 */
[C---:B------:R-:W-:Y:S01]  /*8bb0*/  HMMA.16816.F32 R16, R68.reuse, R82, R16 ;  /* 0x000000524410723c */ /* 0x040fe20000001810 */
[----:B------:R-:W3:Y:S02]  /*8bc0*/  LDSM.16.MT88.4 R80, [R140+0xa800] ;  /* 0x00a800008c50783b */ /* 0x000ee40000004200 */
[----:B------:R-:W4:Y:S03]  /*8bd0*/  MUFU.EX2 R174, R174 ;  /* 0x000000ae00ae7308 */ /* 0x000f260000000800 */
[C---:B-1----:R-:W-:Y:S05]  /*8be0*/  HMMA.16816.F32 R44, R68.reuse, R76, R44 ;  /* 0x0000004c442c723c */ /* 0x042fea000000182c */
[----:B------:R-:W-:Y:S01]  /*8bf0*/  MUFU.EX2 R177, R177 ;  /* 0x000000b100b17308 */ /* 0x000fe20000000800 */
[C---:B------:R-:W-:Y:S01]  /*8c00*/  HMMA.16816.F32 R48, R68.reuse, R78, R48 ;  /* 0x0000004e4430723c */ /* 0x040fe20000001830 */
[----:B------:R-:W1:Y:S05]  /*8c10*/  LDSM.16.MT88.4 R76, [R136+0xa800] ;  /* 0x00a80000884c783b */ /* 0x000e6a0000004200 */
[----:B--2---:R-:W-:Y:S01]  /*8c20*/  HMMA.16816.F32 R28, R68, R72, R28 ;  /* 0x00000048441c723c */ /* 0x004fe2000000181c */
[----:B------:R-:W2:Y:S01]  /*8c30*/  MUFU.EX2 R120, R120 ;  /* 0x0000007800787308 */ /* 0x000ea20000000800 */
[----:B----4-:R-:W-:-:S04]  /*8c40*/  F2FP.F16.F32.PACK_AB R104, R174, R171 ;  /* 0x000000abae68723e */ /* 0x010fc800000000ff */
[C---:B------:R-:W-:Y:S01]  /*8c50*/  HMMA.16816.F32 R32, R68.reuse, R74, R32 ;  /* 0x0000004a4420723c */ /* 0x040fe20000001820 */
[----:B------:R-:W4:Y:S02]  /*8c60*/  LDSM.16.MT88.4 R72, [R137+0xa800] ;  /* 0x00a800008948783b */ /* 0x000f240000004200 */
[----:B------:R-:W-:Y:S08]  /*8c70*/  MUFU.EX2 R119, R119 ;  /* 0x0000007700777308 */ /* 0x000ff00000000800 */
[----:B------:R-:W5:Y:S01]  /*8c80*/  MUFU.EX2 R178, R178 ;  /* 0x000000b200b27308 */ /* 0x000f620000000800 */
[----:B--2---:R-:W-:Y:S01]  /*8c90*/  F2FP.F16.F32.PACK_AB R106, R120, R177 ;  /* 0x000000b1786a723e */ /* 0x004fe200000000ff */
[C---:B---3--:R-:W-:Y:S06]  /*8ca0*/  HMMA.16816.F32 R36, R68.reuse, R80, R36 ;  /* 0x000000504424723c */ /* 0x048fec0000001824 */
[----:B------:R-:W-:Y:S01]  /*8cb0*/  MUFU.EX2 R115, R107 ;  /* 0x0000006b00737308 */ /* 0x000fe20000000800 */
[C---:B------:R-:W-:Y:S01]  /*8cc0*/  HMMA.16816.F32 R40, R68.reuse, R82, R40 ;  /* 0x000000524428723c */ /* 0x040fe20000001828 */
[----:B------:R-:W-:Y:S06]  /*8cd0*/  LDSM.16.MT88.4 R80, [R137+0xb000] ;  /* 0x00b000008950783b */ /* 0x000fec0000004200 */
[----:B------:R-:W2:Y:S01]  /*8ce0*/  MUFU.EX2 R184, R184 ;  /* 0x000000b800b87308 */ /* 0x000ea20000000800 */
[----:B-----5:R-:W-:Y:S01]  /*8cf0*/  F2FP.F16.F32.PACK_AB R105, R178, R119 ;  /* 0x00000077b269723e */ /* 0x020fe200000000ff */
[C---:B-1----:R-:W-:Y:S06]  /*8d00*/  HMMA.16816.F32 R60, R68.reuse, R76, R60 ;  /* 0x0000004c443c723c */ /* 0x042fec000000183c */
[C---:B------:R-:W-:Y:S01]  /*8d10*/  HMMA.16816.F32 R64, R68.reuse, R78, R64 ;  /* 0x0000004e4440723c */ /* 0x040fe20000001840 */
[----:B------:R-:W1:Y:S05]  /*8d20*/  LDSM.16.MT88.4 R76, [R137+0x9000] ;  /* 0x00900000894c783b */ /* 0x000e6a0000004200 */
[----:B----4-:R-:W-:Y:S01]  /*8d30*/  HMMA.16816.F32 R52, R68, R72, R52 ;  /* 0x000000484434723c */ /* 0x010fe20000001834 */
[----:B--2---:R-:W-:-:S05]  /*8d40*/  F2FP.F16.F32.PACK_AB R107, R184, R115 ;  /* 0x00000073b86b723e */ /* 0x004fca00000000ff */
[----:B------:R-:W-:Y:S01]  /*8d50*/  HMMA.16816.F32 R56, R68, R74, R56 ;  /* 0x0000004a4438723c */ /* 0x000fe20000001838 */
[----:B------:R-:W2:Y:S06]  /*8d60*/  LDSM.16.MT88.4 R72, [R138+0x9000] ;  /* 0x009000008a48783b */ /* 0x000eac0000004200 */
[----:B------:R-:W-:Y:S01]  /*8d70*/  F2FP.F16.F32.PACK_AB R68, R182, R175 ;  /* 0x000000afb644723e */ /* 0x000fe200000000ff */
[----:B------:R-:W-:Y:S01]  /*8d80*/  FADD.FTZ R175, R175, R0 ;  /* 0x00000000afaf7221 */ /* 0x000fe20000010000 */
[----:B------:R-:W-:Y:S01]  /*8d90*/  F2FP.F16.F32.PACK_AB R69, R176, R165 ;  /* 0x000000a5b045723e */ /* 0x000fe200000000ff */
[----:B------:R-:W-:Y:S01]  /*8da0*/  FADD.FTZ R165, R165, R2 ;  /* 0x00000002a5a57221 */ /* 0x000fe20000010000 */
[----:B------:R-:W-:Y:S01]  /*8db0*/  F2FP.F16.F32.PACK_AB R70, R180, R163 ;  /* 0x000000a3b446723e */ /* 0x000fe200000000ff */
[----:B------:R-:W-:Y:S01]  /*8dc0*/  FADD.FTZ R182, R182, R175 ;  /* 0x000000afb6b67221 */ /* 0x000fe20000010000 */
[----:B------:R-:W-:Y:S01]  /*8dd0*/  F2FP.F16.F32.PACK_AB R71, R164, R169 ;  /* 0x000000a9a447723e */ /* 0x000fe200000000ff */
[----:B------:R-:W-:Y:S01]  /*8de0*/  FADD.FTZ R176, R176, R165 ;  /* 0x000000a5b0b07221 */ /* 0x000fe20000010000 */
[----:B------:R-:W-:Y:S01]  /*8df0*/  MOV R0, R109 ;  /* 0x0000006d00007202 */ /* 0x000fe20000000f00 */
[----:B------:R-:W-:Y:S01]  /*8e00*/  FADD.FTZ R163, R163, R182 ;  /* 0x000000b6a3a37221 */ /* 0x000fe20000010000 */
[----:B------:R-:W-:Y:S01]  /*8e10*/  MOV R2, R110 ;  /* 0x0000006e00027202 */ /* 0x000fe20000000f00 */
[----:B------:R-:W-:-:S02]  /*8e20*/  FADD.FTZ R169, R169, R176 ;  /* 0x000000b0a9a97221 */ /* 0x000fc40000010000 */
[----:B------:R-:W-:Y:S01]  /*8e30*/  HMMA.16816.F32 R96, R68, R88, R4 ;  /* 0x000000584460723c */ /* 0x000fe20000001804 */
[----:B------:R-:W-:Y:S01]  /*8e40*/  LDSM.16.MT88.4 R4, [R140+0xb000] ;  /* 0x00b000008c04783b */ /* 0x000fe20000004200 */
[----:B------:R-:W-:Y:S01]  /*8e50*/  FADD.FTZ R180, R180, R163 ;  /* 0x000000a3b4b47221 */ /* 0x000fe20000010000 */
[----:B------:R-:W-:-:S03]  /*8e60*/  FADD.FTZ R164, R164, R169 ;  /* 0x000000a9a4a47221 */ /* 0x000fc60000010000 */
[----:B------:R-:W-:Y:S01]  /*8e70*/  HMMA.16816.F32 R88, R68, R90, R8 ;  /* 0x0000005a4458723c */ /* 0x000fe20000001808 */
[----:B------:R-:W3:Y:S01]  /*8e80*/  LDSM.16.MT88.4 R8, [R136+0x9000] ;  /* 0x009000008808783b */ /* 0x000ee20000004200 */
[----:B------:R-:W-:Y:S01]  /*8e90*/  FADD.FTZ R171, R171, R180 ;  /* 0x000000b4abab7221 */ /* 0x000fe20000010000 */
[----:B------:R-:W-:-:S03]  /*8ea0*/  FADD.FTZ R119, R119, R164 ;  /* 0x000000a477777221 */ /* 0x000fc60000010000 */
[----:B-1----:R-:W-:Y:S01]  /*8eb0*/  HMMA.16816.F32 R20, R68, R76, R20 ;  /* 0x0000004c4414723c */ /* 0x002fe20000001814 */
[----:B------:R-:W-:Y:S01]  /*8ec0*/  FADD.FTZ R174, R174, R171 ;  /* 0x000000abaeae7221 */ /* 0x000fe20000010000 */
[----:B------:R-:W-:-:S03]  /*8ed0*/  FADD.FTZ R178, R178, R119 ;  /* 0x00000077b2b27221 */ /* 0x000fc60000010000 */
[----:B------:R-:W-:Y:S01]  /*8ee0*/  FADD.FTZ R167, R177, R174 ;  /* 0x000000aeb1a77221 */ /* 0x000fe20000010000 */
[----:B------:R-:W-:Y:S01]  /*8ef0*/  HMMA.16816.F32 R24, R68, R78, R24 ;  /* 0x0000004e4418723c */ /* 0x000fe20000001818 */
[----:B------:R-:W1:Y:S01]  /*8f00*/  LDSM.16.MT88.4 R76, [R138+0xb000] ;  /* 0x00b000008a4c783b */ /* 0x000e620000004200 */
[----:B------:R-:W-:Y:S01]  /*8f10*/  FADD.FTZ R115, R115, R178 ;  /* 0x000000b273737221 */ /* 0x000fe20000010000 */
[----:B------:R-:W-:-:S03]  /*8f20*/  FADD.FTZ R167, R120, R167 ;  /* 0x000000a778a77221 */ /* 0x000fc60000010000 */
[----:B--2---:R-:W-:Y:S01]  /*8f30*/  HMMA.16816.F32 R12, R68, R72, R12 ;  /* 0x00000048440c723c */ /* 0x004fe2000000180c */
[----:B------:R-:W-:-:S05]  /*8f40*/  FADD.FTZ R170, R184, R115 ;  /* 0x00000073b8aa7221 */ /* 0x000fca0000010000 */
[C---:B------:R-:W-:Y:S06]  /*8f50*/  HMMA.16816.F32 R16, R68.reuse, R74, R16 ;  /* 0x0000004a4410723c */ /* 0x040fec0000001810 */
[C---:B------:R-:W-:Y:S01]  /*8f60*/  HMMA.16816.F32 R92, R68.reuse, R80, R52 ;  /* 0x00000050445c723c */ /* 0x040fe20000001834 */
[----:B------:R-:W2:Y:S05]  /*8f70*/  LDSM.16.MT88.4 R52, [R137+0x9800] ;  /* 0x009800008934783b */ /* 0x000eaa0000004200 */
[C---:B------:R-:W-:Y:S01]  /*8f80*/  HMMA.16816.F32 R84, R68.reuse, R100, R60 ;  /* 0x000000644454723c */ /* 0x040fe2000000183c */
[----:B------:R-:W-:Y:S05]  /*8f90*/  LDSM.16.MT88.4 R60, [R136+0x9800] ;  /* 0x00980000883c783b */ /* 0x000fea0000004200 */
[C---:B---3--:R-:W-:Y:S06]  /*8fa0*/  HMMA.16816.F32 R28, R68.reuse, R8, R28 ;  /* 0x00000008441c723c */ /* 0x048fec000000181c */
[C---:B------:R-:W-:Y:S06]  /*8fb0*/  HMMA.16816.F32 R32, R68.reuse, R10, R32 ;  /* 0x0000000a4420723c */ /* 0x040fec0000001820 */
[C---:B------:R-:W-:Y:S01]  /*8fc0*/  HMMA.16816.F32 R8, R68.reuse, R4, R36 ;  /* 0x000000044408723c */ /* 0x040fe20000001824 */
[----:B------:R-:W3:Y:S05]  /*8fd0*/  LDSM.16.MT88.4 R36, [R140+0x9800] ;  /* 0x009800008c24783b */ /* 0x000eea0000004200 */
[C---:B-1----:R-:W-:Y:S01]  /*8fe0*/  HMMA.16816.F32 R72, R68.reuse, R76, R44 ;  /* 0x0000004c4448723c */ /* 0x042fe2000000182c */
[----:B------:R-:W1:Y:S05]  /*8ff0*/  LDSM.16.MT88.4 R44, [R138+0x9800] ;  /* 0x009800008a2c783b */ /* 0x000e6a0000004200 */
[C---:B------:R-:W-:Y:S06]  /*9000*/  HMMA.16816.F32 R4, R68.reuse, R6, R40 ;  /* 0x000000064404723c */ /* 0x040fec0000001828 */
[C---:B------:R-:W-:Y:S06]  /*9010*/  HMMA.16816.F32 R76, R68.reuse, R78, R48 ;  /* 0x0000004e444c723c */ /* 0x040fec0000001830 */
[C---:B------:R-:W-:Y:S06]  /*9020*/  HMMA.16816.F32 R80, R68.reuse, R82, R56 ;  /* 0x000000524450723c */ /* 0x040fec0000001838 */
[----:B------:R-:W-:Y:S01]  /*9030*/  HMMA.16816.F32 R100, R68, R102, R64 ;  /* 0x000000664464723c */ /* 0x000fe20000001840 */
[----:B------:R-:W4:Y:S05]  /*9040*/  LDSM.16.MT88.4 R68, [R140+0xb800] ;  /* 0x00b800008c44783b */ /* 0x000f2a0000004200 */
[C---:B--2---:R-:W-:Y:S06]  /*9050*/  HMMA.16816.F32 R48, R104.reuse, R52, R20 ;  /* 0x000000346830723c */ /* 0x044fec0000001814 */
[C---:B---3--:R-:W-:Y:S06]  /*9060*/  HMMA.16816.F32 R96, R104.reuse, R36, R96 ;  /* 0x000000246860723c */ /* 0x048fec0000001860 */
[C---:B------:R-:W-:Y:S01]  /*9070*/  HMMA.16816.F32 R36, R104.reuse, R38, R88 ;  /* 0x000000266824723c */ /* 0x040fe20000001858 */
[----:B------:R-:W2:Y:S05]  /*9080*/  LDSM.16.MT88.4 R88, [R136+0xb800] ;  /* 0x00b800008858783b */ /* 0x000eaa0000004200 */
[C---:B-1----:R-:W-:Y:S01]  /*9090*/  HMMA.16816.F32 R40, R104.reuse, R44, R12 ;  /* 0x0000002c6828723c */ /* 0x042fe2000000180c */
[----:B------:R-:W1:Y:S05]  /*90a0*/  LDSM.16.MT88.4 R12, [R138+0xb800] ;  /* 0x00b800008a0c783b */ /* 0x000e6a0000004200 */
[C---:B------:R-:W-:Y:S06]  /*90b0*/  HMMA.16816.F32 R56, R104.reuse, R60, R28 ;  /* 0x0000003c6838723c */ /* 0x040fec000000181c */
[C---:B------:R-:W-:Y:S06]  /*90c0*/  HMMA.16816.F32 R44, R104.reuse, R46, R16 ;  /* 0x0000002e682c723c */ /* 0x040fec0000001810 */
[C---:B----4-:R-:W-:Y:S01]  /*90d0*/  HMMA.16816.F32 R64, R104.reuse, R68, R8 ;  /* 0x000000446840723c */ /* 0x050fe20000001808 */
[----:B------:R-:W3:Y:S05]  /*90e0*/  LDSM.16.MT88.4 R8, [R137+0xb800] ;  /* 0x00b800008908783b */ /* 0x000eea0000004200 */
[C---:B------:R-:W-:Y:S06]  /*90f0*/  HMMA.16816.F32 R52, R104.reuse, R54, R24 ;  /* 0x000000366834723c */ /* 0x040fec0000001818 */
[C---:B------:R-:W-:Y:S06]  /*9100*/  HMMA.16816.F32 R60, R104.reuse, R62, R32 ;  /* 0x0000003e683c723c */ /* 0x040fec0000001820 */
[C---:B--2---:R-:W-:Y:S06]  /*9110*/  HMMA.16816.F32 R84, R104.reuse, R88, R84 ;  /* 0x000000586854723c */ /* 0x044fec0000001854 */
[C---:B------:R-:W-:Y:S06]  /*9120*/  HMMA.16816.F32 R68, R104.reuse, R70, R4 ;  /* 0x000000466844723c */ /* 0x040fec0000001804 */
[C---:B-1----:R-:W-:Y:S06]  /*9130*/  HMMA.16816.F32 R72, R104.reuse, R12, R72 ;  /* 0x0000000c6848723c */ /* 0x042fec0000001848 */
[C---:B------:R-:W-:Y:S06]  /*9140*/  HMMA.16816.F32 R76, R104.reuse, R14, R76 ;  /* 0x0000000e684c723c */ /* 0x040fec000000184c */
[C---:B---3--:R-:W-:Y:S06]  /*9150*/  HMMA.16816.F32 R92, R104.reuse, R8, R92 ;  /* 0x00000008685c723c */ /* 0x048fec000000185c */
[C---:B------:R-:W-:Y:S06]  /*9160*/  HMMA.16816.F32 R80, R104.reuse, R10, R80 ;  /* 0x0000000a6850723c */ /* 0x040fec0000001850 */
[----:B------:R-:W-:-:S15]  /*9170*/  HMMA.16816.F32 R88, R104, R90, R100 ;  /* 0x0000005a6858723c */ /* 0x000fde0000001864 */
[----:B------:R-:W-:-:S09]  /*9180*/  NOP ;  /* 0x0000000000007918 */ /* 0x000fd20000000000 */
.L_x_5998:
        /* <DEDUP_REMOVED lines=9> */
.L_x_6010:
[----:B------:R-:W-:Y:S04]  /*9220*/  DEPBAR.LE SB0, 0x0 ;  /* 0x000080000000791a */ /* 0x000fe80000000000 */
[----:B------:R-:W-:Y:S01]  /*9230*/  BAR.SYNC.DEFER_BLOCKING 0x0 ;  /* 0x0000000000007b1d */ /* 0x000fe20000010000 */
[----:B------:R-:W-:Y:S01]  /*9240*/  ISETP.GE.AND P4, PT, R156, UR5, PT ;  /* 0x000000059c007c0c */ /* 0x000fe2000bf86270 */
[----:B------:R-:W-:Y:S01]  /*9250*/  VIADD R153, R153, 0xffffffff ;  /* 0xffffffff99997836 */ /* 0x000fe20000000000 */
[----:B------:R-:W-:Y:S01]  /*9260*/  ISETP.GE.AND P3, PT, R155, UR5, PT ;  /* 0x000000059b007c0c */ /* 0x000fe2000bf66270 */
[----:B------:R-:W-:Y:S01]  /*9270*/  IMAD.MOV.U32 R0, RZ, RZ, R164 ;  /* 0x000000ffff007224 */ /* 0x000fe200078e00a4 */
[----:B------:R-:W-:Y:S01]  /*9280*/  MOV R8, R165 ;  /* 0x000000a500087202 */ /* 0x000fe20000000f00 */
[----:B------:R-:W-:Y:S10]  /*9290*/  @!P0 BRA `(.L_x_6007) ;  /* 0x0000000000f48947 */ /* 0x000ff40003800000 */
[----:B------:R-:W1:Y:S01]  /*92a0*/  LDC R0, c[0x0][0x380] ;  /* 0x0000e000ff007b82 */ /* 0x000e620000000800 */
[----:B------:R-:W-:Y:S05]  /*92b0*/  SHF.L.U32 R5, R153, 0x6, RZ ;  /* 0x0000000699057819 */ /* 0x000fea00000006ff */
        /* <DEDUP_REMOVED lines=30> */
[----:B------:R-:W1:Y:S01]  /*94a0*/  LDC.64 R6, c[0x0][0x250] ;  /* 0x00009400ff067b82 */ /* 0x000e620000000a00 */
        /* <DEDUP_REMOVED lines=28> */
.L_x_6007:
        /* <DEDUP_REMOVED lines=65> */
[----:B------:R-:W0:Y:S04]  /*9a80*/  LDGDEPBAR ;  /* 0x00000000000079af */ /* 0x000e280000000000 */
[----:B------:R-:W5:Y:S01]  /*9a90*/  LDSM.16.M88.4 R120, [R145+0x5800] ;  /* 0x005800009178783b */ /* 0x000f620000000200 */
[----:B-1----:R-:W-:Y:S03]  /*9aa0*/  IMAD.MOV.U32 R172, RZ, RZ, R102 ;  /* 0x000000ffffac7224 */ /* 0x002fe600078e0066 */
[----:B------:R-:W-:Y:S01]  /*9ab0*/  LDSM.16.M88.4 R124, [R134] ;  /* 0x00000000867c783b */ /* 0x000fe20000000200 */
[----:B------:R-:W-:Y:S01]  /*9ac0*/  IMAD.MOV.U32 R173, RZ, RZ, R103 ;  /* 0x000000ffffad7224 */ /* 0x000fe200078e0067 */
[C---:B--2---:R-:W-:Y:S06]  /*9ad0*/  HMMA.16816.F32 R4, R104.reuse, R108, RZ ;  /* 0x0000006c6804723c */ /* 0x044fec00000018ff */
[C---:B------:R-:W-:Y:S01]  /*9ae0*/  HMMA.16816.F32 R8, R104.reuse, R110, RZ ;  /* 0x0000006e6808723c */ /* 0x040fe200000018ff */
[----:B------:R-:W-:Y:S05]  /*9af0*/  LDSM.16.M88.4 R108, [R144] ;  /* 0x00000000906c783b */ /* 0x000fea0000000200 */
[C---:B---3--:R-:W-:Y:S06]  /*9b00*/  HMMA.16816.F32 R12, R104.reuse, R112, RZ ;  /* 0x00000070680c723c */ /* 0x048fec00000018ff */
[C---:B------:R-:W-:Y:S01]  /*9b10*/  HMMA.16816.F32 R16, R104.reuse, R114, RZ ;  /* 0x000000726810723c */ /* 0x040fe200000018ff */
[----:B------:R-:W1:Y:S05]  /*9b20*/  LDSM.16.M88.4 R112, [R143] ;  /* 0x000000008f70783b */ /* 0x000e6a0000000200 */
[C---:B----4-:R-:W-:Y:S06]  /*9b30*/  HMMA.16816.F32 R20, R104.reuse, R116, RZ ;  /* 0x000000746814723c */ /* 0x050fec00000018ff */
[C---:B------:R-:W-:Y:S01]  /*9b40*/  HMMA.16816.F32 R24, R104.reuse, R118, RZ ;  /* 0x000000766818723c */ /* 0x040fe200000018ff */
[----:B------:R-:W2:Y:S05]  /*9b50*/  LDSM.16.M88.4 R116, [R135] ;  /* 0x000000008774783b */ /* 0x000eaa0000000200 */
[C---:B-----5:R-:W-:Y:S06]  /*9b60*/  HMMA.16816.F32 R28, R104.reuse, R120, RZ ;  /* 0x00000078681c723c */ /* 0x060fec00000018ff */
[----:B------:R-:W-:Y:S01]  /*9b70*/  HMMA.16816.F32 R32, R104, R122, RZ ;  /* 0x0000007a6820723c */ /* 0x000fe200000018ff */
[----:B------:R-:W3:Y:S04]  /*9b80*/  LDSM.16.M88.4 R104, [R133] ;  /* 0x000000008568783b */ /* 0x000ee80000000200 */
[----:B------:R-:W-:Y:S01]  /*9b90*/  LDSM.16.M88.4 R120, [R139+0x4800] ;  /* 0x004800008b78783b */ /* 0x000fe20000000200 */
[C---:B-1----:R-:W-:Y:S06]  /*9ba0*/  HMMA.16816.F32 R4, R108.reuse, R112, R4 ;  /* 0x000000706c04723c */ /* 0x042fec0000001804 */
[C---:B------:R-:W-:Y:S01]  /*9bb0*/  HMMA.16816.F32 R8, R108.reuse, R114, R8 ;  /* 0x000000726c08723c */ /* 0x040fe20000001808 */
[----:B------:R-:W-:Y:S05]  /*9bc0*/  LDSM.16.M88.4 R112, [R142] ;  /* 0x000000008e70783b */ /* 0x000fea0000000200 */
[C---:B--2---:R-:W-:Y:S06]  /*9bd0*/  HMMA.16816.F32 R12, R108.reuse, R116, R12 ;  /* 0x000000746c0c723c */ /* 0x044fec000000180c */
[C---:B------:R-:W-:Y:S01]  /*9be0*/  HMMA.16816.F32 R16, R108.reuse, R118, R16 ;  /* 0x000000766c10723c */ /* 0x040fe20000001810 */
[----:B------:R-:W1:Y:S05]  /*9bf0*/  LDSM.16.M88.4 R116, [R139+0x4000] ;  /* 0x004000008b74783b */ /* 0x000e6a0000000200 */
[C---:B------:R-:W-:Y:S06]  /*9c00*/  HMMA.16816.F32 R20, R108.reuse, R124, R20 ;  /* 0x0000007c6c14723c */ /* 0x040fec0000001814 */
[C---:B------:R-:W-:Y:S06]  /*9c10*/  HMMA.16816.F32 R24, R108.reuse, R126, R24 ;  /* 0x0000007e6c18723c */ /* 0x040fec0000001818 */
[C---:B---3--:R-:W-:Y:S06]  /*9c20*/  HMMA.16816.F32 R28, R108.reuse, R104, R28 ;  /* 0x000000686c1c723c */ /* 0x048fec000000181c */
[----:B------:R-:W-:Y:S01]  /*9c30*/  HMMA.16816.F32 R32, R108, R106, R32 ;  /* 0x0000006a6c20723c */ /* 0x000fe20000001820 */
[----:B------:R-:W2:Y:S04]  /*9c40*/  LDSM.16.M88.4 R104, [R139+0x5000] ;  /* 0x005000008b68783b */ /* 0x000ea80000000200 */
[----:B------:R-:W3:Y:S01]  /*9c50*/  LDSM.16.M88.4 R108, [R139+0x5800] ;  /* 0x005800008b6c783b */ /* 0x000ee20000000200 */
[C---:B-1----:R-:W-:Y:S06]  /*9c60*/  HMMA.16816.F32 R4, R112.reuse, R116, R4 ;  /* 0x000000747004723c */ /* 0x042fec0000001804 */
[C---:B------:R-:W-:Y:S01]  /*9c70*/  HMMA.16816.F32 R8, R112.reuse, R118, R8 ;  /* 0x000000767008723c */ /* 0x040fe20000001808 */
[----:B------:R-:W-:Y:S05]  /*9c80*/  LDSM.16.M88.4 R116, [R132] ;  /* 0x000000008474783b */ /* 0x000fea0000000200 */
[C---:B------:R-:W-:Y:S06]  /*9c90*/  HMMA.16816.F32 R12, R112.reuse, R120, R12 ;  /* 0x00000078700c723c */ /* 0x040fec000000180c */
[C---:B------:R-:W-:Y:S01]  /*9ca0*/  HMMA.16816.F32 R16, R112.reuse, R122, R16 ;  /* 0x0000007a7010723c */ /* 0x040fe20000001810 */
[----:B------:R-:W-:Y:S05]  /*9cb0*/  LDSM.16.M88.4 R120, [R132+0x800] ;  /* 0x000800008478783b */ /* 0x000fea0000000200 */
[C---:B--2---:R-:W-:Y:S06]  /*9cc0*/  HMMA.16816.F32 R20, R112.reuse, R104, R20 ;  /* 0x000000687014723c */ /* 0x044fec0000001814 */
[C---:B------:R-:W-:Y:S01]  /*9cd0*/  HMMA.16816.F32 R24, R112.reuse, R106, R24 ;  /* 0x0000006a7018723c */ /* 0x040fe20000001818 */
[----:B------:R-:W1:Y:S05]  /*9ce0*/  LDSM.16.M88.4 R104, [R141] ;  /* 0x000000008d68783b */ /* 0x000e6a0000000200 */
[C---:B---3--:R-:W-:Y:S06]  /*9cf0*/  HMMA.16816.F32 R28, R112.reuse, R108, R28 ;  /* 0x0000006c701c723c */ /* 0x048fec000000181c */
[----:B------:R-:W-:Y:S01]  /*9d00*/  HMMA.16816.F32 R32, R112, R110, R32 ;  /* 0x0000006e7020723c */ /* 0x000fe20000001820 */
[----:B------:R-:W2:Y:S04]  /*9d10*/  LDSM.16.M88.4 R108, [R132+0x1000] ;  /* 0x00100000846c783b */ /* 0x000ea80000000200 */
        /* <DEDUP_REMOVED lines=25> */
[----:B------:R-:W2:Y:S04]  /*9eb0*/  LDSM.16.M88.4 R108, [R129] ;  /* 0x00000000816c783b */ /* 0x000ea80000000200 */
[----:B------:R-:W3:Y:S01]  /*9ec0*/  LDSM.16.M88.4 R112, [R128] ;  /* 0x000000008070783b */ /* 0x000ee20000000200 */
        /* <DEDUP_REMOVED lines=26> */
[----:B------:R-:W-:Y:S04]  /*a070*/  DEPBAR.LE SB0, 0x0 ;  /* 0x000080000000791a */ /* 0x000fe80000000000 */
[----:B------:R-:W-:Y:S01]  /*a080*/  BAR.SYNC.DEFER_BLOCKING 0x0 ;  /* 0x0000000000007b1d */ /* 0x000fe20000010000 */
[C---:B-1----:R-:W-:Y:S06]  /*a090*/  HMMA.16816.F32 R4, R104.reuse, R116, R4 ;  /* 0x000000746804723c */ /* 0x042fec0000001804 */
[C---:B------:R-:W-:Y:S06]  /*a0a0*/  HMMA.16816.F32 R8, R104.reuse, R118, R8 ;  /* 0x000000766808723c */ /* 0x040fec0000001808 */
[C---:B------:R-:W-:Y:S06]  /*a0b0*/  HMMA.16816.F32 R12, R104.reuse, R120, R12 ;  /* 0x00000078680c723c */ /* 0x040fec000000180c */
        /* <DEDUP_REMOVED lines=12> */
[----:B------:R-:W-:Y:S04]  /*a180*/  SHF.L.U32 R103, R153, 0x6, RZ ;  /* 0x0000000699677819 */ /* 0x000fe800000006ff */
        /* <DEDUP_REMOVED lines=37> */
[----:B------:R-:W-:Y:S01]  /*a3e0*/  SEL R109, R109, R106, !P5 ;  /* 0x0000006a6d6d7207 */ /* 0x000fe20006800000 */
[----:B------:R-:W1:Y:S01]  /*a3f0*/  LDC.64 R104, c[0x0][0x248] ;  /* 0x00009200ff687b82 */ /* 0x000e620000000a00 */
        /* <DEDUP_REMOVED lines=20> */
.L_x_6009:
[----:B------:R1:W-:Y:S01]  /*a540*/  @P4 STS.128 [R154+0x4000], RZ ;  /* 0x004000ff9a004388 */ /* 0x0003e20000000c00 */
[----:B------:R-:W-:Y:S02]  /*a550*/  LEA R116, P2, R106, R168, 0x1 ;  /* 0x000000a86a747211 */ /* 0x000fe400078408ff */
[----:B------:R-:W-:Y:S02]  /*a560*/  IADD3 R103, P1, R150, R106, RZ ;  /* 0x0000006a96677210 */ /* 0x000fe40007f3e0ff */
[--C-:B------:R-:W-:Y:S02]  /*a570*/  LEA.HI.X R117, R106, R166, R105.reuse, 0x1, P2 ;  /* 0x000000a66a757211 */ /* 0x100fe400010f0c69 */
[-C--:B------:R-:W-:Y:S01]  /*a580*/  @!P4 LEA R114, P5, R103, R168.reuse, 0x1 ;  /* 0x000000a86772c211 */ /* 0x080fe200078a08ff */
[----:B------:R-:W-:Y:S01]  /*a590*/  IMAD.X R107, R149, 0x1, R105, P1 ;  /* 0x00000001956b7824 */ /* 0x000fe200008e0669 */
[C---:B------:R-:W-:Y:S01]  /*a5a0*/  @!P3 LEA R110, P1, R103.reuse, R168, 0x1 ;  /* 0x000000a8676eb211 */ /* 0x040fe200078208ff */
[----:B------:R-:W-:Y:S01]  /*a5b0*/  @!PT LDS RZ, [RZ] ;  /* 0x00000000fffff984 */ /* 0x000fe20000000800 */
[----:B------:R-:W-:Y:S01]  /*a5c0*/  @!PT LDS RZ, [RZ] ;  /* 0x00000000fffff984 */ /* 0x000fe20000000800 */
[----:B------:R-:W-:Y:S01]  /*a5d0*/  @!PT LDS RZ, [RZ] ;  /* 0x00000000fffff984 */ /* 0x000fe20000000800 */
[----:B------:R1:W-:Y:S01]  /*a5e0*/  @!P4 LDGSTS.E.BYPASS.LTC128B.128 [R154+0x4000], desc[UR10][R116.64] ;  /* 0x04000000749acfae */ /* 0x0003e2000b901d4a */
[C---:B------:R-:W-:Y:S02]  /*a5f0*/  IADD3 R109, P2, R150.reuse, R103, RZ ;  /* 0x00000067966d7210 */ /* 0x040fe40007f5e0ff */
[CCC-:B------:R-:W-:Y:S01]  /*a600*/  @!P4 LEA.HI.X R115, R103.reuse, R166.reuse, R107.reuse, 0x1, P5 ;  /* 0x000000a66773c211 */ /* 0x1c0fe200028f0c6b */
[----:B------:R1:W-:Y:S01]  /*a610*/  @P3 STS.128 [R154+0x6000], RZ ;  /* 0x006000ff9a003388 */ /* 0x0003e20000000c00 */
[--C-:B------:R-:W-:Y:S01]  /*a620*/  @!P3 LEA.HI.X R111, R103, R166, R107.reuse, 0x1, P1 ;  /* 0x000000a6676fb211 */ /* 0x100fe200008f0c6b */
[----:B------:R-:W-:Y:S01]  /*a630*/  IMAD.X R107, R149, 0x1, R107, P2 ;  /* 0x00000001956b7824 */ /* 0x000fe200010e066b */
[CC--:B------:R-:W-:Y:S01]  /*a640*/  @!P4 LEA R112, P6, R109.reuse, R168.reuse, 0x1 ;  /* 0x000000a86d70c211 */ /* 0x0c0fe200078c08ff */
[----:B------:R-:W-:Y:S01]  /*a650*/  @!PT LDS RZ, [RZ] ;  /* 0x00000000fffff984 */ /* 0x000fe20000000800 */
[----:B------:R-:W-:Y:S01]  /*a660*/  @!PT LDS RZ, [RZ] ;  /* 0x00000000fffff984 */ /* 0x000fe20000000800 */
[----:B------:R-:W-:Y:S01]  /*a670*/  @!PT LDS RZ, [RZ] ;  /* 0x00000000fffff984 */ /* 0x000fe20000000800 */
[----:B------:R1:W-:Y:S01]  /*a680*/  @!P3 LDGSTS.E.BYPASS.LTC128B.128 [R154+0x6000], desc[UR10][R116.64+0x80] ;  /* 0x06000080749abfae */ /* 0x0003e2000b901d4a */
[C---:B------:R-:W-:Y:S02]  /*a690*/  @!P3 LEA R106, P2, R109.reuse, R168, 0x1 ;  /* 0x000000a86d6ab211 */ /* 0x040fe400078408ff */
[--C-:B------:R-:W-:Y:S01]  /*a6a0*/  @!P4 LEA.HI.X R113, R109, R166, R107.reuse, 0x1, P6 ;  /* 0x000000a66d71c211 */ /* 0x100fe200030f0c6b */
[----:B------:R1:W-:Y:S01]  /*a6b0*/  @P4 STS.128 [R154+0x4800], RZ ;  /* 0x004800ff9a004388 */ /* 0x0003e20000000c00 */
[----:B------:R-:W-:Y:S03]  /*a6c0*/  IADD3 R105, P1, R150, R109, RZ ;  /* 0x0000006d96697210 */ /* 0x000fe60007f3e0ff */
[----:B------:R-:W-:Y:S01]  /*a6d0*/  @!PT LDS RZ, [RZ] ;  /* 0x00000000fffff984 */ /* 0x000fe20000000800 */
[----:B------:R-:W-:Y:S01]  /*a6e0*/  @!PT LDS RZ, [RZ] ;  /* 0x00000000fffff984 */ /* 0x000fe20000000800 */
[----:B------:R-:W-:Y:S01]  /*a6f0*/  @!PT LDS RZ, [RZ] ;  /* 0x00000000fffff984 */ /* 0x000fe20000000800 */
[----:B------:R1:W-:Y:S01]  /*a700*/  @!P4 LDGSTS.E.BYPASS.LTC128B.128 [R154+0x4800], desc[UR10][R114.64] ;  /* 0x04800000729acfae */ /* 0x0003e2000b901d4a */
[----:B------:R-:W-:Y:S01]  /*a710*/  @!P4 LEA R108, P5, R105, R168, 0x1 ;  /* 0x000000a8696cc211 */ /* 0x000fe200078a08ff */
[--C-:B------:R-:W-:Y:S01]  /*a720*/  IMAD.X R103, R149, 0x1, R107.reuse, P1 ;  /* 0x0000000195677824 */ /* 0x100fe200008e066b */
[----:B------:R-:W-:Y:S01]  /*a730*/  @!P3 LEA.HI.X R107, R109, R166, R107, 0x1, P2 ;  /* 0x000000a66d6bb211 */ /* 0x000fe200010f0c6b */
[----:B------:R1:W-:Y:S01]  /*a740*/  @P3 STS.128 [R154+0x6800], RZ ;  /* 0x006800ff9a003388 */ /* 0x0003e20000000c00 */
[C---:B------:R-:W-:Y:S01]  /*a750*/  @!P3 LEA R102, P1, R105.reuse, R168, 0x1 ;  /* 0x000000a86966b211 */ /* 0x040fe200078208ff */
[----:B------:R-:W-:Y:S01]  /*a760*/  IMAD.MOV.U32 R168, RZ, RZ, R116 ;  /* 0x000000ffffa87224 */ /* 0x000fe200078e0074 */
        /* <DEDUP_REMOVED lines=28> */
.L_x_6008:
        /* <DEDUP_REMOVED lines=105> */
[----:B------:R-:W2:Y:S01]  /*afc0*/  MUFU.EX2 R5, R5 ;  /* 0x0000000500057308 */ /* 0x000ea20000000800 */
        /* <DEDUP_REMOVED lines=16> */
[----:B--2---:R-:W-:Y:S01]  /*b0d0*/  F2FP.F16.F32.PACK_AB R98, R5, R102 ;  /* 0x000000660562723e */ /* 0x004fe200000000ff */
[--C-:B------:R-:W-:Y:S01]  /*b0e0*/  FFMA.FTZ R121, R14, UR4, -R120.reuse ;  /* 0x000000040e797c23 */ /* 0x100fe20008010878 */
[--C-:B------:R-:W-:Y:S01]  /*b0f0*/  FFMA.FTZ R122, R15, UR4, -R120.reuse ;  /* 0x000000040f7a7c23 */ /* 0x100fe20008010878 */
        /* <DEDUP_REMOVED lines=11> */
[--C-:B------:R-:W-:Y:S01]  /*b1b0*/  FFMA.FTZ R127, R30, UR4, -R120.reuse ;  /* 0x000000041e7f7c23 */ /* 0x100fe20008010878 */
[--C-:B------:R-:W-:Y:S01]  /*b1c0*/  FFMA.FTZ R174, R31, UR4, -R120.reuse ;  /* 0x000000041fae7c23 */ /* 0x100fe20008010878 */
[----:B---3--:R-:W-:Y:S01]  /*b1d0*/  F2FP.F16.F32.PACK_AB R99, R6, R7 ;  /* 0x000000070663723e */ /* 0x008fe200000000ff */
[--C-:B------:R-:W-:Y:S01]  /*b1e0*/  FFMA.FTZ R171, R34, UR4, -R120.reuse ;  /* 0x0000000422ab7c23 */ /* 0x100fe20008010878 */
[----:B------:R-:W-:Y:S01]  /*b1f0*/  FFMA.FTZ R169, R32, UR4, -R119 ;  /* 0x0000000420a97c23 */ /* 0x000fe20008010877 */
[--C-:B------:R-:W-:Y:S01]  /*b200*/  FFMA.FTZ R123, R22, UR4, -R120.reuse ;  /* 0x00000004167b7c23 */ /* 0x100fe20008010878 */
[----:B------:R-:W-:Y:S01]  /*b210*/  FFMA.FTZ R124, R23, UR4, -R120 ;  /* 0x00000004177c7c23 */ /* 0x000fe20008010878 */
[----:B------:R-:W-:Y:S01]  /*b220*/  MUFU.EX2 R125, R125 ;  /* 0x0000007d007d7308 */ /* 0x000fe20000000800 */
[----:B------:R-:W-:Y:S01]  /*b230*/  FFMA.FTZ R117, R100, R167, R117 ;  /* 0x000000a764757223 */ /* 0x000fe20000010075 */
[C---:B------:R-:W-:Y:S05]  /*b240*/  HMMA.16816.F32 R8, R96.reuse, R104, R8 ;  /* 0x000000686008723c */ /* 0x040fea0000001808 */
[----:B------:R-:W-:Y:S01]  /*b250*/  ISETP.GT.AND P1, PT, R153, R148, PT ;  /* 0x000000949900720c */ /* 0x000fe20003f24270 */
[C---:B------:R-:W-:Y:S01]  /*b260*/  HMMA.16816.F32 R36, R96.reuse, R106, R36 ;  /* 0x0000006a6024723c */ /* 0x040fe20000001824 */
[----:B------:R-:W2:Y:S01]  /*b270*/  LDSM.16.MT88.4 R104, [R136+0x8000] ;  /* 0x008000008868783b */ /* 0x000ea20000004200 */
[----:B------:R-:W-:Y:S03]  /*b280*/  MUFU.EX2 R123, R123 ;  /* 0x0000007b007b7308 */ /* 0x000fe60000000800 */
[----:B------:R-:W-:Y:S01]  /*b290*/  FFMA.FTZ R118, R3, R170, R118 ;  /* 0x000000aa03767223 */ /* 0x000fe20000010076 */
[C---:B-1----:R-:W-:Y:S06]  /*b2a0*/  HMMA.16816.F32 R40, R96.reuse, R108, R40 ;  /* 0x0000006c6028723c */ /* 0x042fec0000001828 */
[----:B------:R-:W-:Y:S01]  /*b2b0*/  MUFU.EX2 R124, R124 ;  /* 0x0000007c007c7308 */ /* 0x000fe20000000800 */
[----:B------:R-:W-:Y:S01]  /*b2c0*/  FADD.FTZ R117, R103, R117 ;  /* 0x0000007567757221 */ /* 0x000fe20000010000 */
[C---:B------:R-:W-:Y:S01]  /*b2d0*/  HMMA.16816.F32 R44, R96.reuse, R110, R44 ;  /* 0x0000006e602c723c */ /* 0x040fe2000000182c */
[----:B------:R-:W1:Y:S02]  /*b2e0*/  LDSM.16.MT88.4 R108, [R140+0xa000] ;  /* 0x00a000008c6c783b */ /* 0x000e640000004200 */
[----:B------:R-:W-:Y:S03]  /*b2f0*/  FADD.FTZ R118, R116, R118 ;  /* 0x0000007674767221 */ /* 0x000fe60000010000 */
[C---:B------:R-:W-:Y:S02]  /*b300*/  HMMA.16816.F32 R48, R96.reuse, R112, R48 ;  /* 0x000000706030723c */ /* 0x040fe40000001830 */
[----:B------:R-:W-:Y:S03]  /*b310*/  MUFU.EX2 R126, R126 ;  /* 0x0000007e007e7308 */ /* 0x000fe60000000800 */
[----:B------:R-:W-:Y:S01]  /*b320*/  FADD.FTZ R102, R102, R117 ;  /* 0x0000007566667221 */ /* 0x000fe20000010000 */
[C---:B------:R-:W-:Y:S01]  /*b330*/  HMMA.16816.F32 R52, R96.reuse, R114, R52 ;  /* 0x000000726034723c */ /* 0x040fe20000001834 */
[----:B------:R-:W3:Y:S05]  /*b340*/  LDSM.16.MT88.4 R112, [R138+0xa000] ;  /* 0x00a000008a70783b */ /* 0x000eea0000004200 */
[----:B------:R-:W-:Y:S01]  /*b350*/  MUFU.EX2 R127, R127 ;  /* 0x0000007f007f7308 */ /* 0x000fe20000000800 */
[----:B------:R-:W-:Y:S01]  /*b360*/  FADD.FTZ R7, R7, R118 ;  /* 0x0000007607077221 */ /* 0x000fe20000010000 */
[----:B------:R-:W-:Y:S03]  /*b370*/  FADD.FTZ R5, R5, R102 ;  /* 0x0000006605057221 */ /* 0x000fe60000010000 */
[----:B------:R-:W-:Y:S05]  /*b380*/  MOV R101, R2 ;  /* 0x0000000200657202 */ /* 0x000fea0000000f00 */
[----:B------:R-:W-:Y:S01]  /*b390*/  MUFU.EX2 R174, R174 ;  /* 0x000000ae00ae7308 */ /* 0x000fe20000000800 */
[----:B------:R-:W-:Y:S01]  /*b3a0*/  FADD.FTZ R7, R6, R7 ;  /* 0x0000000706077221 */ /* 0x000fe20000010000 */
[C---:B--2---:R-:W-:Y:S08]  /*b3b0*/  HMMA.16816.F32 R56, R96.reuse, R104, R56 ;  /* 0x000000686038723c */ /* 0x044ff00000001838 */
[----:B------:R-:W-:Y:S01]  /*b3c0*/  MUFU.EX2 R169, R169 ;  /* 0x000000a900a97308 */ /* 0x000fe20000000800 */
[C---:B------:R-:W-:Y:S01]  /*b3d0*/  HMMA.16816.F32 R60, R96.reuse, R106, R60 ;  /* 0x0000006a603c723c */ /* 0x040fe2000000183c */
[----:B------:R-:W2:Y:S08]  /*b3e0*/  LDSM.16.MT88.4 R104, [R137+0xa000] ;  /* 0x00a000008968783b */ /* 0x000eb00000004200 */
[----:B------:R-:W-:Y:S01]  /*b3f0*/  MUFU.EX2 R171, R171 ;  /* 0x000000ab00ab7308 */ /* 0x000fe20000000800 */
[C---:B-1----:R-:W-:Y:S06]  /*b400*/  HMMA.16816.F32 R64, R96.reuse, R108, R64 ;  /* 0x0000006c6040723c */ /* 0x042fec0000001840 */
[C---:B------:R-:W-:Y:S01]  /*b410*/  HMMA.16816.F32 R68, R96.reuse, R110, R68 ;  /* 0x0000006e6044723c */ /* 0x040fe20000001844 */
[----:B------:R-:W1:Y:S05]  /*b420*/  LDSM.16.MT88.4 R108, [R136+0xa000] ;  /* 0x00a00000886c783b */ /* 0x000e6a0000004200 */
[C---:B---3--:R-:W-:Y:S06]  /*b430*/  HMMA.16816.F32 R72, R96.reuse, R112, R72 ;  /* 0x000000706048723c */ /* 0x048fec0000001848 */
[C---:B------:R-:W-:Y:S01]  /*b440*/  HMMA.16816.F32 R76, R96.reuse, R114, R76 ;  /* 0x00000072604c723c */ /* 0x040fe2000000184c */
[----:B------:R3:W-:Y:S04]  /*b450*/  MUFU.EX2 R114, R121 ;  /* 0x0000007900727308 */ /* 0x0007e80000000800 */
[--C-:B------:R-:W-:Y:S01]  /*b460*/  FFMA.FTZ R112, R12, UR4, -R119.reuse ;  /* 0x000000040c707c23 */ /* 0x100fe20008010877 */
[--C-:B------:R-:W-:Y:S01]  /*b470*/  FFMA.FTZ R113, R13, UR4, -R119.reuse ;  /* 0x000000040d717c23 */ /* 0x100fe20008010877 */
[C---:B------:R-:W-:Y:S01]  /*b480*/  FMUL.FTZ R12, R100.reuse, R92 ;  /* 0x0000005c640c7220 */ /* 0x040fe20000410000 */
[----:B------:R-:W-:Y:S03]  /*b490*/  FMUL.FTZ R13, R100, R93 ;  /* 0x0000005d640d7220 */ /* 0x000fe60000410000 */
[----:B------:R4:W-:Y:S01]  /*b4a0*/  MUFU.EX2 R115, R122 ;  /* 0x0000007a00737308 */ /* 0x0009e20000000800 */
[----:B------:R-:W5:Y:S03]  /*b4b0*/  LDSM.16.MT88.4 R92, [R140+0x8800] ;  /* 0x008800008c5c783b */ /* 0x000f660000004200 */
[C---:B--2---:R-:W-:Y:S06]  /*b4c0*/  HMMA.16816.F32 R12, R96.reuse, R104, R12 ;  /* 0x00000068600c723c */ /* 0x044fec000000180c */
[----:B------:R-:W-:Y:S01]  /*b4d0*/  MUFU.EX2 R112, R112 ;  /* 0x0000007000707308 */ /* 0x000fe20000000800 */
[--C-:B---3--:R-:W-:Y:S01]  /*b4e0*/  FFMA.FTZ R121, R16, UR4, -R119.reuse ;  /* 0x0000000410797c23 */ /* 0x108fe20008010877 */
[----:B------:R-:W-:Y:S01]  /*b4f0*/  FMUL.FTZ R16, R100, R88 ;  /* 0x0000005864107220 */ /* 0x000fe20000410000 */
[C---:B------:R-:W-:Y:S01]  /*b500*/  HMMA.16816.F32 R80, R96.reuse, R106, R80 ;  /* 0x0000006a6050723c */ /* 0x040fe20000001850 */
[----:B------:R-:W2:Y:S06]  /*b510*/  LDSM.16.MT88.4 R104, [R138+0x8800] ;  /* 0x008800008a68783b */ /* 0x000eac0000004200 */
[----:B------:R-:W3:Y:S01]  /*b520*/  MUFU.EX2 R113, R113 ;  /* 0x0000007100717308 */ /* 0x000ee20000000800 */
[--C-:B----4-:R-:W-:Y:S01]  /*b530*/  FFMA.FTZ R122, R18, UR4, -R120.reuse ;  /* 0x00000004127a7c23 */ /* 0x110fe20008010878 */
[C---:B-1----:R-:W-:Y:S08]  /*b540*/  HMMA.16816.F32 R84, R96.reuse, R108, R84 ;  /* 0x0000006c6054723c */ /* 0x042ff00000001854 */
[----:B------:R-:W-:Y:S03]  /*b550*/  MUFU.EX2 R121, R121 ;  /* 0x0000007900797308 */ /* 0x000fe60000000800 */
[----:B------:R-:W-:Y:S01]  /*b560*/  FMUL.FTZ R18, R3, R90 ;  /* 0x0000005a03127220 */ /* 0x000fe20000410000 */
[----:B------:R-:W-:Y:S01]  /*b570*/  FFMA.FTZ R108, R17, UR4, -R119 ;  /* 0x00000004116c7c23 */ /* 0x000fe20008010877 */
[----:B------:R-:W-:Y:S01]  /*b580*/  FFMA.FTZ R109, R19, UR4, -R120 ;  /* 0x00000004136d7c23 */ /* 0x000fe20008010878 */
[----:B------:R-:W-:Y:S01]  /*b590*/  FMUL.FTZ R17, R100, R89 ;  /* 0x0000005964117220 */ /* 0x000fe20000410000 */
[----:B------:R-:W-:Y:S03]  /*b5a0*/  FMUL.FTZ R19, R3, R91 ;  /* 0x0000005b03137220 */ /* 0x000fe60000410000 */
[----:B------:R-:W1:Y:S01]  /*b5b0*/  MUFU.EX2 R108, R108 ;  /* 0x0000006c006c7308 */ /* 0x000e620000000800 */
[----:B---3--:R-:W-:Y:S01]  /*b5c0*/  F2FP.F16.F32.PACK_AB R88, R113, R112 ;  /* 0x000000707158723e */ /* 0x008fe200000000ff */
[----:B------:R-:W-:Y:S01]  /*b5d0*/  FADD.FTZ R112, R112, R5 ;  /* 0x0000000570707221 */ /* 0x000fe20000010000 */
[----:B------:R-:W-:Y:S01]  /*b5e0*/  F2FP.F16.F32.PACK_AB R89, R115, R114 ;  /* 0x000000727359723e */ /* 0x000fe200000000ff */
[----:B------:R-:W-:Y:S01]  /*b5f0*/  FADD.FTZ R114, R114, R7 ;  /* 0x0000000772727221 */ /* 0x000fe20000010000 */
[----:B------:R-:W-:Y:S01]  /*b600*/  MOV R3, R0 ;  /* 0x0000000000037202 */ /* 0x000fe20000000f00 */
[----:B------:R-:W-:Y:S01]  /*b610*/  HMMA.16816.F32 R16, R96, R110, R16 ;  /* 0x0000006e6010723c */ /* 0x000fe20000001810 */
[----:B------:R-:W3:Y:S03]  /*b620*/  LDSM.16.MT88.4 R96, [R137+0x8800] ;  /* 0x008800008960783b */ /* 0x000ee60000004200 */
[----:B------:R-:W-:Y:S01]  /*b630*/  MUFU.EX2 R122, R122 ;  /* 0x0000007a007a7308 */ /* 0x000fe20000000800 */
[----:B------:R-:W-:Y:S01]  /*b640*/  FADD.FTZ R112, R113, R112 ;  /* 0x0000007071707221 */ /* 0x000fe20000010000 */
[----:B------:R-:W-:Y:S01]  /*b650*/  FADD.FTZ R115, R115, R114 ;  /* 0x0000007273737221 */ /* 0x000fe20000010000 */
[--C-:B------:R-:W-:Y:S01]  /*b660*/  FFMA.FTZ R111, R20, UR4, -R119.reuse ;  /* 0x00000004146f7c23 */ /* 0x100fe20008010877 */
[----:B------:R-:W-:Y:S06]  /*b670*/  FFMA.FTZ R110, R21, UR4, -R119 ;  /* 0x00000004156e7c23 */ /* 0x000fec0008010877 */
[----:B------:R-:W4:Y:S01]  /*b680*/  MUFU.EX2 R109, R109 ;  /* 0x0000006d006d7308 */ /* 0x000f220000000800 */
[----:B-1----:R-:W-:Y:S01]  /*b690*/  F2FP.F16.F32.PACK_AB R90, R108, R121 ;  /* 0x000000796c5a723e */ /* 0x002fe200000000ff */
[----:B------:R-:W-:Y:S01]  /*b6a0*/  FADD.FTZ R121, R121, R112 ;  /* 0x0000007079797221 */ /* 0x000fe20000010000 */
[----:B------:R-:W-:Y:S03]  /*b6b0*/  F2FP.F16.F32.PACK_AB R21, R124, R123 ;  /* 0x0000007b7c15723e */ /* 0x000fe600000000ff */
[----:B------:R-:W-:Y:S04]  /*b6c0*/  FADD.FTZ R108, R108, R121 ;  /* 0x000000796c6c7221 */ /* 0x000fe80000010000 */
[----:B------:R-:W-:Y:S10]  /*b6d0*/  MUFU.EX2 R111, R111 ;  /* 0x0000006f006f7308 */ /* 0x000ff40000000800 */
[----:B------:R-:W1:Y:S01]  /*b6e0*/  MUFU.EX2 R110, R110 ;  /* 0x0000006e006e7308 */ /* 0x000e620000000800 */
[C---:B----4-:R-:W-:Y:S01]  /*b6f0*/  F2FP.F16.F32.PACK_AB R91, R109.reuse, R122 ;  /* 0x0000007a6d5b723e */ /* 0x050fe200000000ff */
[----:B------:R-:W-:Y:S04]  /*b700*/  FADD.FTZ R122, R122, R115 ;  /* 0x000000737a7a7221 */ /* 0x000fe80000010000 */
[----:B------:R-:W-:Y:S02]  /*b710*/  FADD.FTZ R122, R109, R122 ;  /* 0x0000007a6d7a7221 */ /* 0x000fe40000010000 */
[C---:B-----5:R-:W-:Y:S05]  /*b720*/  HMMA.16816.F32 R8, R88.reuse, R92, R8 ;  /* 0x0000005c5808723c */ /* 0x060fea0000001808 */
[----:B------:R-:W-:Y:S01]  /*b730*/  FADD.FTZ R123, R123, R122 ;  /* 0x0000007a7b7b7221 */ /* 0x000fe20000010000 */
[C---:B------:R-:W-:Y:S01]  /*b740*/  HMMA.16816.F32 R36, R88.reuse, R94, R36 ;  /* 0x0000005e5824723c */ /* 0x040fe20000001824 */
[----:B------:R-:W4:Y:S04]  /*b750*/  LDSM.16.MT88.4 R92, [R136+0x8800] ;  /* 0x00880000885c783b */ /* 0x000f280000004200 */
[C---:B-1----:R-:W-:Y:S01]  /*b760*/  F2FP.F16.F32.PACK_AB R20, R110.reuse, R111 ;  /* 0x0000006f6e14723e */ /* 0x042fe200000000ff */
[C---:B--2---:R-:W-:Y:S05]  /*b770*/  HMMA.16816.F32 R40, R88.reuse, R104, R40 ;  /* 0x000000685828723c */ /* 0x044fea0000001828 */
[----:B------:R-:W-:Y:S01]  /*b780*/  FADD.FTZ R111, R111, R108 ;  /* 0x0000006c6f6f7221 */ /* 0x000fe20000010000 */
[C---:B------:R-:W-:Y:S01]  /*b790*/  HMMA.16816.F32 R44, R88.reuse, R106, R44 ;  /* 0x0000006a582c723c */ /* 0x040fe2000000182c */
[----:B------:R-:W1:Y:S04]  /*b7a0*/  LDSM.16.MT88.4 R104, [R140+0xa800] ;  /* 0x00a800008c68783b */ /* 0x000e680000004200 */
[----:B------:R-:W-:Y:S01]  /*b7b0*/  FADD.FTZ R110, R110, R111 ;  /* 0x0000006f6e6e7221 */ /* 0x000fe20000010000 */
[C---:B---3--:R-:W-:Y:S05]  /*b7c0*/  HMMA.16816.F32 R48, R88.reuse, R96, R48 ;  /* 0x000000605830723c */ /* 0x048fea0000001830 */
        /* <DEDUP_REMOVED lines=9> */
[C---:B--2---:R-:W-:Y:S06]  /*b860*/  HMMA.16816.F32 R72, R88.reuse, R96, R72 ;  /* 0x000000605848723c */ /* 0x044fec0000001848 */
[C---:B------:R-:W-:Y:S01]  /*b870*/  HMMA.16816.F32 R76, R88.reuse, R98, R76 ;  /* 0x00000062584c723c */ /* 0x040fe2000000184c */
[----:B------:R-:W-:Y:S05]  /*b880*/  LDSM.16.MT88.4 R96, [R138+0x9000] ;  /* 0x009000008a60783b */ /* 0x000fea0000004200 */
[C---:B---3--:R-:W-:Y:S06]  /*b890*/  HMMA.16816.F32 R12, R88.reuse, R92, R12 ;  /* 0x0000005c580c723c */ /* 0x048fec000000180c */
[C---:B------:R-:W-:Y:S01]  /*b8a0*/  HMMA.16816.F32 R80, R88.reuse, R94, R80 ;  /* 0x0000005e5850723c */ /* 0x040fe20000001850 */
[----:B------:R-:W2:Y:S05]  /*b8b0*/  LDSM.16.MT88.4 R92, [R140+0x9000] ;  /* 0x009000008c5c783b */ /* 0x000eaa0000004200 */
[C---:B-1----:R-:W-:Y:S06]  /*b8c0*/  HMMA.16816.F32 R84, R88.reuse, R104, R84 ;  /* 0x000000685854723c */ /* 0x042fec0000001854 */
[----:B------:R-:W-:Y:S01]  /*b8d0*/  HMMA.16816.F32 R16, R88, R106, R16 ;  /* 0x0000006a5810723c */ /* 0x000fe20000001810 */
[----:B------:R-:W-:Y:S04]  /*b8e0*/  LDSM.16.MT88.4 R88, [R136+0x9000] ;  /* 0x009000008858783b */ /* 0x000fe80000004200 */
[--C-:B------:R-:W-:Y:S01]  /*b8f0*/  FFMA.FTZ R104, R25, UR4, -R119.reuse ;  /* 0x0000000419687c23 */ /* 0x100fe20008010877 */
[--C-:B------:R-:W-:Y:S01]  /*b900*/  FFMA.FTZ R105, R27, UR4, -R120.reuse ;  /* 0x000000041b697c23 */ /* 0x100fe20008010878 */
[--C-:B------:R-:W-:Y:S01]  /*b910*/  FFMA.FTZ R106, R28, UR4, -R119.reuse ;  /* 0x000000041c6a7c23 */ /* 0x100fe20008010877 */
[--C-:B------:R-:W-:Y:S01]  /*b920*/  FFMA.FTZ R107, R29, UR4, -R119.reuse ;  /* 0x000000041d6b7c23 */ /* 0x100fe20008010877 */
[----:B------:R-:W1:Y:S02]  /*b930*/  LDSM.16.MT88.4 R24, [R137+0x9000] ;  /* 0x009000008918783b */ /* 0x000e640000004200 */
[----:B------:R-:W3:Y:S01]  /*b940*/  MUFU.EX2 R104, R104 ;  /* 0x0000006800687308 */ /* 0x000ee20000000800 */
[----:B------:R-:W-:Y:S01]  /*b950*/  FFMA.FTZ R120, R35, UR4, -R120 ;  /* 0x0000000423787c23 */ /* 0x000fe20008010878 */
[----:B------:R-:W-:Y:S04]  /*b960*/  FFMA.FTZ R119, R33, UR4, -R119 ;  /* 0x0000000421777c23 */ /* 0x000fe80008010877 */
[----:B------:R-:W-:Y:S04]  /*b970*/  LDSM.16.MT88.4 R28, [R138+0x9800] ;  /* 0x009800008a1c783b */ /* 0x000fe80000004200 */
[----:B------:R-:W4:Y:S04]  /*b980*/  MUFU.EX2 R105, R105 ;  /* 0x0000006900697308 */ /* 0x000f280000000800 */
[----:B------:R-:W-:Y:S06]  /*b990*/  LDSM.16.MT88.4 R32, [R137+0x9800] ;  /* 0x009800008920783b */ /* 0x000fec0000004200 */
[----:B------:R-:W-:Y:S01]  /*b9a0*/  MUFU.EX2 R106, R106 ;  /* 0x0000006a006a7308 */ /* 0x000fe20000000800 */
[C---:B---3--:R-:W-:Y:S01]  /*b9b0*/  F2FP.F16.F32.PACK_AB R22, R104.reuse, R125 ;  /* 0x0000007d6816723e */ /* 0x048fe200000000ff */
[----:B------:R-:W-:Y:S04]  /*b9c0*/  FADD.FTZ R125, R125, R110 ;  /* 0x0000006e7d7d7221 */ /* 0x000fe80000010000 */
[----:B------:R-:W-:Y:S04]  /*b9d0*/  FADD.FTZ R125, R104, R125 ;  /* 0x0000007d687d7221 */ /* 0x000fe80000010000 */
[----:B------:R-:W3:Y:S01]  /*b9e0*/  MUFU.EX2 R107, R107 ;  /* 0x0000006b006b7308 */ /* 0x000ee20000000800 */
[C---:B----4-:R-:W-:Y:S01]  /*b9f0*/  F2FP.F16.F32.PACK_AB R23, R105.reuse, R126 ;  /* 0x0000007e6917723e */ /* 0x050fe200000000ff */
[----:B------:R-:W-:Y:S04]  /*ba00*/  FADD.FTZ R126, R126, R123 ;  /* 0x0000007b7e7e7221 */ /* 0x000fe80000010000 */
[----:B------:R-:W-:Y:S02]  /*ba10*/  FADD.FTZ R126, R105, R126 ;  /* 0x0000007e697e7221 */ /* 0x000fe40000010000 */
[C---:B--2---:R-:W-:Y:S02]  /*ba20*/  HMMA.16816.F32 R8, R20.reuse, R92, R8 ;  /* 0x0000005c1408723c */ /* 0x044fe40000001808 */
[----:B------:R-:W2:Y:S04]  /*ba30*/  MUFU.EX2 R176, R119 ;  /* 0x0000007700b07308 */ /* 0x000ea80000000800 */
[C---:B------:R-:W-:Y:S01]  /*ba40*/  HMMA.16816.F32 R36, R20.reuse, R94, R36 ;  /* 0x0000005e1424723c */ /* 0x040fe20000001824 */
[----:B------:R-:W4:Y:S05]  /*ba50*/  LDSM.16.MT88.4 R92, [R140+0xb000] ;  /* 0x00b000008c5c783b */ /* 0x000f2a0000004200 */
[----:B------:R-:W5:Y:S01]  /*ba60*/  MUFU.EX2 R120, R120 ;  /* 0x0000007800787308 */ /* 0x000f620000000800 */
[C---:B------:R-:W-:Y:S06]  /*ba70*/  HMMA.16816.F32 R40, R20.reuse, R96, R40 ;  /* 0x000000601428723c */ /* 0x040fec0000001828 */
[C---:B------:R-:W-:Y:S06]  /*ba80*/  HMMA.16816.F32 R44, R20.reuse, R98, R44 ;  /* 0x00000062142c723c */ /* 0x040fec000000182c */
[C---:B-1----:R-:W-:Y:S06]  /*ba90*/  HMMA.16816.F32 R48, R20.reuse, R24, R48 ;  /* 0x000000181430723c */ /* 0x042fec0000001830 */
[C---:B------:R-:W-:Y:S01]  /*baa0*/  HMMA.16816.F32 R52, R20.reuse, R26, R52 ;  /* 0x0000001a1434723c */ /* 0x040fe20000001834 */
[----:B------:R-:W1:Y:S05]  /*bab0*/  LDSM.16.MT88.4 R24, [R138+0xb000] ;  /* 0x00b000008a18783b */ /* 0x000e6a0000004200 */
[C---:B------:R-:W-:Y:S06]  /*bac0*/  HMMA.16816.F32 R56, R20.reuse, R88, R56 ;  /* 0x000000581438723c */ /* 0x040fec0000001838 */
        /* <DEDUP_REMOVED lines=8> */
[C---:B---3--:R-:W-:Y:S06]  /*bb50*/  HMMA.16816.F32 R12, R20.reuse, R88, R12 ;  /* 0x00000058140c723c */ /* 0x048fec000000180c */
[C---:B------:R-:W-:Y:S05]  /*bb60*/  HMMA.16816.F32 R80, R20.reuse, R90, R80 ;  /* 0x0000005a1450723c */ /* 0x040fea0000001850 */
[----:B------:R-:W-:Y:S01]  /*bb70*/  F2FP.F16.F32.PACK_AB R88, R107, R106 ;  /* 0x0000006a6b58723e */ /* 0x000fe200000000ff */
[C---:B----4-:R-:W-:Y:S05]  /*bb80*/  HMMA.16816.F32 R84, R20.reuse, R92, R84 ;  /* 0x0000005c1454723c */ /* 0x050fea0000001854 */
[----:B------:R-:W-:Y:S01]  /*bb90*/  F2FP.F16.F32.PACK_AB R89, R174, R127 ;  /* 0x0000007fae59723e */ /* 0x000fe200000000ff */
[----:B------:R-:W-:Y:S01]  /*bba0*/  HMMA.16816.F32 R16, R20, R94, R16 ;  /* 0x0000005e1410723c */ /* 0x000fe20000001810 */
[----:B------:R-:W3:Y:S04]  /*bbb0*/  LDSM.16.MT88.4 R20, [R136+0x9800] ;  /* 0x009800008814783b */ /* 0x000ee80000004200 */
[----:B--2---:R-:W-:Y:S01]  /*bbc0*/  F2FP.F16.F32.PACK_AB R90, R176, R169 ;  /* 0x000000a9b05a723e */ /* 0x004fe200000000ff */
[----:B------:R-:W-:Y:S01]  /*bbd0*/  FADD.FTZ R106, R106, R125 ;  /* 0x0000007d6a6a7221 */ /* 0x000fe20000010000 */
[----:B-----5:R-:W-:Y:S01]  /*bbe0*/  F2FP.F16.F32.PACK_AB R91, R120, R171 ;  /* 0x000000ab785b723e */ /* 0x020fe200000000ff */
[----:B------:R-:W-:Y:S03]  /*bbf0*/  FADD.FTZ R127, R127, R126 ;  /* 0x0000007e7f7f7221 */ /* 0x000fe60000010000 */
[----:B------:R-:W-:Y:S01]  /*bc00*/  FADD.FTZ R106, R107, R106 ;  /* 0x0000006a6b6a7221 */ /* 0x000fe20000010000 */
[----:B------:R-:W-:Y:S03]  /*bc10*/  FADD.FTZ R174, R174, R127 ;  /* 0x0000007faeae7221 */ /* 0x000fe60000010000 */
[----:B------:R-:W-:Y:S01]  /*bc20*/  FADD.FTZ R167, R169, R106 ;  /* 0x0000006aa9a77221 */ /* 0x000fe20000010000 */
[----:B------:R-:W-:Y:S01]  /*bc30*/  FADD.FTZ R171, R171, R174 ;  /* 0x000000aeabab7221 */ /* 0x000fe20000010000 */
[C---:B-1----:R-:W-:Y:S01]  /*bc40*/  HMMA.16816.F32 R96, R88.reuse, R24, R8 ;  /* 0x000000185860723c */ /* 0x042fe20000001808 */
[----:B------:R-:W1:Y:S04]  /*bc50*/  LDSM.16.MT88.4 R8, [R140+0xb800] ;  /* 0x00b800008c08783b */ /* 0x000e680000004200 */
[----:B------:R-:W-:Y:S01]  /*bc60*/  FADD.FTZ R167, R176, R167 ;  /* 0x000000a7b0a77221 */ /* 0x000fe20000010000 */
[C---:B------:R-:W-:Y:S03]  /*bc70*/  HMMA.16816.F32 R36, R88.reuse, R26, R36 ;  /* 0x0000001a5824723c */ /* 0x040fe60000001824 */
[----:B------:R-:W2:Y:S02]  /*bc80*/  LDSM.16.MT88.4 R24, [R138+0xb800] ;  /* 0x00b800008a18783b */ /* 0x000ea40000004200 */
[----:B------:R-:W-:Y:S01]  /*bc90*/  FADD.FTZ R170, R120, R171 ;  /* 0x000000ab78aa7221 */ /* 0x000fe20000010000 */
[C---:B------:R-:W-:Y:S06]  /*bca0*/  HMMA.16816.F32 R40, R88.reuse, R28, R40 ;  /* 0x0000001c5828723c */ /* 0x040fec0000001828 */
[C---:B------:R-:W-:Y:S01]  /*bcb0*/  HMMA.16816.F32 R44, R88.reuse, R30, R44 ;  /* 0x0000001e582c723c */ /* 0x040fe2000000182c */
[----:B------:R-:W4:Y:S05]  /*bcc0*/  LDSM.16.MT88.4 R28, [R137+0xb800] ;  /* 0x00b80000891c783b */ /* 0x000f2a0000004200 */
[C---:B------:R-:W-:Y:S06]  /*bcd0*/  HMMA.16816.F32 R48, R88.reuse, R32, R48 ;  /* 0x000000205830723c */ /* 0x040fec0000001830 */
[C---:B------:R-:W-:Y:S01]  /*bce0*/  HMMA.16816.F32 R52, R88.reuse, R34, R52 ;  /* 0x000000225834723c */ /* 0x040fe20000001834 */
[----:B------:R-:W5:Y:S05]  /*bcf0*/  LDSM.16.MT88.4 R32, [R136+0xb800] ;  /* 0x00b800008820783b */ /* 0x000f6a0000004200 */
[C---:B---3--:R-:W-:Y:S06]  /*bd00*/  HMMA.16816.F32 R56, R88.reuse, R20, R56 ;  /* 0x000000145838723c */ /* 0x048fec0000001838 */
[C---:B------:R-:W-:Y:S06]  /*bd10*/  HMMA.16816.F32 R60, R88.reuse, R22, R60 ;  /* 0x00000016583c723c */ /* 0x040fec000000183c */
[C---:B-1----:R-:W-:Y:S06]  /*bd20*/  HMMA.16816.F32 R64, R88.reuse, R8, R64 ;  /* 0x000000085840723c */ /* 0x042fec0000001840 */
[C---:B------:R-:W-:Y:S06]  /*bd30*/  HMMA.16816.F32 R68, R88.reuse, R10, R68 ;  /* 0x0000000a5844723c */ /* 0x040fec0000001844 */
[C---:B--2---:R-:W-:Y:S06]  /*bd40*/  HMMA.16816.F32 R72, R88.reuse, R24, R72 ;  /* 0x000000185848723c */ /* 0x044fec0000001848 */
[C---:B------:R-:W-:Y:S06]  /*bd50*/  HMMA.16816.F32 R76, R88.reuse, R26, R76 ;  /* 0x0000001a584c723c */ /* 0x040fec000000184c */
[C---:B----4-:R-:W-:Y:S06]  /*bd60*/  HMMA.16816.F32 R92, R88.reuse, R28, R12 ;  /* 0x0000001c585c723c */ /* 0x050fec000000180c */
[C---:B------:R-:W-:Y:S06]  /*bd70*/  HMMA.16816.F32 R80, R88.reuse, R30, R80 ;  /* 0x0000001e5850723c */ /* 0x040fec0000001850 */
[C---:B-----5:R-:W-:Y:S06]  /*bd80*/  HMMA.16816.F32 R84, R88.reuse, R32, R84 ;  /* 0x000000205854723c */ /* 0x060fec0000001854 */
[----:B------:R-:W-:Y:S01]  /*bd90*/  HMMA.16816.F32 R88, R88, R34, R16 ;  /* 0x000000225858723c */ /* 0x000fe20000001810 */
[----:B------:R-:W-:Y:S11]  /*bda0*/  @!UPT UIADD3 URZ, URZ, URZ, URZ ;  /* 0x0000003f3f3ff290 */ /* 0x000ff6000fffe03f */
[----:B------:R-:W-:Y:S01]  /*bdb0*/  @!UPT UIADD3 URZ, URZ, URZ, URZ ;  /* 0x0000003f3f3ff290 */ /* 0x000fe2000fffe03f */
[----:B------:R-:W-:Y:S11]  /*bdc0*/  @P1 BRA `(.L_x_6010) ;  /* 0xffffffd400141947 */ /* 0x000ff6000383ffff */
.L_x_6006:
        /* <DEDUP_REMOVED lines=9> */
[----:B------:R-:W5:Y:S01]  /*be60*/  LDC.64 R18, c[0x0][0x2c0] ;  /* 0x0000b000ff127b82 */ /* 0x000f620000000a00 */
[----:B-1----:R-:W-:Y:S01]  /*be70*/  FADD.FTZ R3, R4, R167 ;  /* 0x000000a704037221 */ /* 0x002fe20000010000 */
[----:B--2---:R-:W-:Y:S01]  /*be80*/  ULEA UR4, UR4, UR5, 0x18 ;  /* 0x0000000504047291 */ /* 0x004fe2000f8ec03f */
[----:B------:R-:W1:Y:S01]  /*be90*/  S2R R4, SR_TID.X ;  /* 0x0000000000047919 */ /* 0x000e620000002100 */
[----:B---3--:R-:W-:-:S02]  /*bea0*/  FADD.FTZ R10, R5, R170 ;  /* 0x000000aa050a7221 */ /* 0x008fc40000010000 */
[----:B------:R-:W2:Y:S04]  /*beb0*/  SHFL.BFLY PT, R6, R3, 0x1, 0x1f ;  /* 0x0c201f0003067f89 */ /* 0x000ea800000e0000 */
[----:B------:R-:W3:Y:S01]  /*bec0*/  SHFL.BFLY PT, R5, R10, 0x1, 0x1f ;  /* 0x0c201f000a057f89 */ /* 0x000ee200000e0000 */
[----:B--2---:R-:W-:Y:S01]  /*bed0*/  FADD.FTZ R6, R3, R6 ;  /* 0x0000000603067221 */ /* 0x004fe20000010000 */
[----:B-1----:R-:W-:Y:S01]  /*bee0*/  SHF.R.S32.HI R13, RZ, 0x1f, R4 ;  /* 0x0000001fff0d7819 */ /* 0x002fe20000011404 */
[----:B---3--:R-:W-:Y:S01]  /*bef0*/  FADD.FTZ R5, R10, R5 ;  /* 0x000000050a057221 */ /* 0x008fe20000010000 */
[----:B------:R-:W-:Y:S02]  /*bf00*/  BAR.SYNC.DEFER_BLOCKING 0x0 ;  /* 0x0000000000007b1d */ /* 0x000fe40000010000 */
[----:B------:R-:W-:-:S02]  /*bf10*/  FSETP.NE.FTZ.AND P4, PT, R6, RZ, PT ;  /* 0x000000ff0600720b */ /* 0x000fc40003f95000 */
[-C--:B------:R-:W-:Y:S02]  /*bf20*/  LEA.HI R17, R13, R4.reuse, RZ, 0x2 ;  /* 0x000000040d117211 */ /* 0x080fe400078f10ff */
[----:B------:R-:W-:Y:S02]  /*bf30*/  FSETP.NE.FTZ.AND P3, PT, R5, RZ, PT ;  /* 0x000000ff0500720b */ /* 0x000fe40003f75000 */
[--C-:B------:R-:W-:Y:S02]  /*bf40*/  SHF.R.S32.HI R12, RZ, 0x2, R17.reuse ;  /* 0x00000002ff0c7819 */ /* 0x100fe40000011411 */
[----:B------:R-:W-:Y:S02]  /*bf50*/  SHF.R.S32.HI R7, RZ, 0x1f, R17 ;  /* 0x0000001fff077819 */ /* 0x000fe40000011411 */
[----:B------:R-:W-:Y:S02]  /*bf60*/  LEA.HI R3, R13, R4, RZ, 0x5 ;  /* 0x000000040d037211 */ /* 0x000fe400078f28ff */
[----:B------:R-:W-:Y:S01]  /*bf70*/  LEA.HI R7, R7, R12, RZ, 0x3 ;  /* 0x0000000c07077211 */ /* 0x000fe200078f18ff */
[----:B------:R-:W1:Y:S01]  /*bf80*/  @P4 MUFU.RCP R9, R6 ;  /* 0x0000000600094308 */ /* 0x000e620000001000 */
[----:B----4-:R-:W-:-:S02]  /*bf90*/  SHF.R.S32.HI R10, RZ, 0x1f, R15 ;  /* 0x0000001fff0a7819 */ /* 0x010fc4000001140f */
[----:B------:R-:W-:Y:S02]  /*bfa0*/  LOP3.LUT R7, R7, 0xfffffff8, RZ, 0xc0, !PT ;  /* 0xfffffff807077812 */ /* 0x000fe400078ec0ff */
[----:B------:R-:W-:Y:S02]  /*bfb0*/  LEA.HI R13, R13, R4, RZ, 0x4 ;  /* 0x000000040d0d7211 */ /* 0x000fe400078f20ff */
[----:B------:R-:W-:Y:S01]  /*bfc0*/  IADD3 R7, R12, -R7, RZ ;  /* 0x800000070c077210 */ /* 0x000fe20007ffe0ff */
[----:B------:R-:W2:Y:S01]  /*bfd0*/  @P3 MUFU.RCP R8, R5 ;  /* 0x0000000500083308 */ /* 0x000ea20000001000 */
[----:B------:R-:W-:Y:S02]  /*bfe0*/  LOP3.LUT R17, R17, 0x1ffffffc, RZ, 0xc0, !PT ;  /* 0x1ffffffc11117812 */ /* 0x000fe400078ec0ff */
[----:B------:R-:W-:Y:S02]  /*bff0*/  LEA.HI R10, R10, R15, RZ, 0x4 ;  /* 0x0000000f0a0a7211 */ /* 0x000fe400078f20ff */
[----:B------:R-:W-:-:S02]  /*c000*/  LOP3.LUT R15, R13, 0xfffffff0, RZ, 0xc0, !PT ;  /* 0xfffffff00d0f7812 */ /* 0x000fc400078ec0ff */
[----:B------:R-:W-:Y:S01]  /*c010*/  SHF.L.U32 R16, R7, 0x6, RZ ;  /* 0x0000000607107819 */ /* 0x000fe200000006ff */
[----:B------:R-:W-:Y:S01]  /*c020*/  @P4 MUFU.LG2 R6, R6 ;  /* 0x0000000600064308 */ /* 0x000fe20000000c00 */
[----:B------:R-:W-:Y:S01]  /*c030*/  SHF.R.S32.HI R11, RZ, 0x5, R3 ;  /* 0x00000005ff0b7819 */ /* 0x000fe20000011403 */
[----:B-1----:R-:W-:Y:S01]  /*c040*/  FMUL.FTZ R96, R9, R96 ;  /* 0x0000006009607220 */ /* 0x002fe20000410000 */
[----:B------:R-:W-:Y:S01]  /*c050*/  IADD3 R14, -R17, R4, RZ ;  /* 0x00000004110e7210 */ /* 0x000fe20007ffe1ff */
[----:B------:R-:W-:Y:S01]  /*c060*/  FMUL.FTZ R97, R9, R97 ;  /* 0x0000006109617220 */ /* 0x000fe20000410000 */
[----:B------:R-:W-:Y:S01]  /*c070*/  LOP3.LUT R13, R7, 0x1, RZ, 0xc0, !PT ;  /* 0x00000001070d7812 */ /* 0x000fe200078ec0ff */
[C---:B------:R-:W-:Y:S01]  /*c080*/  FMUL.FTZ R36, R9.reuse, R36 ;  /* 0x0000002409247220 */ /* 0x040fe20000410000 */
[----:B------:R-:W-:Y:S01]  /*c090*/  SHF.R.S32.HI R10, RZ, 0x4, R10 ;  /* 0x00000004ff0a7819 */ /* 0x000fe2000001140a */
[----:B------:R-:W-:Y:S01]  /*c0a0*/  FMUL.FTZ R37, R9, R37 ;  /* 0x0000002509257220 */ /* 0x000fe20000410000 */
[----:B------:R-:W-:Y:S01]  /*c0b0*/  IADD3 R12, -R15, R4, RZ ;  /* 0x000000040f0c7210 */ /* 0x000fe20007ffe1ff */
[C---:B------:R-:W-:Y:S01]  /*c0c0*/  FMUL.FTZ R40, R9.reuse, R40 ;  /* 0x0000002809287220 */ /* 0x040fe20000410000 */
[----:B------:R-:W-:Y:S01]  /*c0d0*/  LOP3.LUT R16, R16, 0x1c0, RZ, 0xc0, !PT ;  /* 0x000001c010107812 */ /* 0x000fe200078ec0ff */
[----:B------:R-:W-:Y:S01]  /*c0e0*/  FMUL.FTZ R41, R9, R41 ;  /* 0x0000002909297220 */ /* 0x000fe20000410000 */
[----:B------:R-:W-:Y:S01]  /*c0f0*/  LEA R11, R11, R14, 0x9 ;  /* 0x0000000e0b0b7211 */ /* 0x000fe200078e48ff */
[----:B------:R-:W-:Y:S01]  /*c100*/  FMUL.FTZ R44, R9, R44 ;  /* 0x0000002c092c7220 */ /* 0x000fe20000410000 */
[----:B------:R-:W-:Y:S01]  /*c110*/  ISETP.NE.U32.AND P0, PT, R13, 0x1, PT ;  /* 0x000000010d00780c */ /* 0x000fe20003f05070 */
[C---:B------:R-:W-:Y:S01]  /*c120*/  FMUL.FTZ R45, R9.reuse, R45 ;  /* 0x0000002d092d7220 */ /* 0x040fe20000410000 */
[----:B------:R-:W-:Y:S01]  /*c130*/  SHF.L.U32 R14, R10, 0x6, RZ ;  /* 0x000000060a0e7819 */ /* 0x000fe200000006ff */
[C---:B------:R-:W-:Y:S01]  /*c140*/  FMUL.FTZ R48, R9.reuse, R48 ;  /* 0x0000003009307220 */ /* 0x040fe20000410000 */
[----:B------:R-:W-:Y:S01]  /*c150*/  LEA.HI R13, R12, R12, RZ, 0x1 ;  /* 0x0000000c0c0d7211 */ /* 0x000fe200078f08ff */
[C---:B------:R-:W-:Y:S01]  /*c160*/  FMUL.FTZ R49, R9.reuse, R49 ;  /* 0x0000003109317220 */ /* 0x040fe20000410000 */
[----:B------:R-:W-:Y:S01]  /*c170*/  LEA.HI R16, R16, R16, RZ, 0x1d ;  /* 0x0000001010107211 */ /* 0x000fe200078fe8ff */
[C---:B------:R-:W-:Y:S01]  /*c180*/  FMUL.FTZ R52, R9.reuse, R52 ;  /* 0x0000003409347220 */ /* 0x040fe20000410000 */
[----:B------:R-:W-:Y:S01]  /*c190*/  LOP3.LUT R14, R14, 0x1c0, RZ, 0xc0, !PT ;  /* 0x000001c00e0e7812 */ /* 0x000fe200078ec0ff */
[----:B------:R-:W-:Y:S01]  /*c1a0*/  FMUL.FTZ R53, R9, R53 ;  /* 0x0000003509357220 */ /* 0x000fe20000410000 */
[----:B------:R-:W-:Y:S01]  /*c1b0*/  SHF.L.U32 R15, R13, 0x2, RZ ;  /* 0x000000020d0f7819 */ /* 0x000fe200000006ff */
[----:B------:R-:W-:Y:S01]  /*c1c0*/  FMUL.FTZ R56, R9, R56 ;  /* 0x0000003809387220 */ /* 0x000fe20000410000 */
[----:B------:R-:W-:Y:S01]  /*c1d0*/  LEA R11, R11, R16, 0x1 ;  /* 0x000000100b0b7211 */ /* 0x000fe200078e08ff */
[C---:B------:R-:W-:Y:S01]  /*c1e0*/  FMUL.FTZ R57, R9.reuse, R57 ;  /* 0x0000003909397220 */ /* 0x040fe20000410000 */
[----:B------:R-:W-:Y:S01]  /*c1f0*/  LOP3.LUT R15, R14, 0x38, R15, 0xf8, !PT ;  /* 0x000000380e0f7812 */ /* 0x000fe200078ef80f */
[C---:B------:R-:W-:Y:S01]  /*c200*/  FMUL.FTZ R60, R9.reuse, R60 ;  /* 0x0000003c093c7220 */ /* 0x040fe20000410000 */
[----:B------:R-:W-:Y:S01]  /*c210*/  SHF.R.U32.HI R14, RZ, 0x3, R14 ;  /* 0x00000003ff0e7819 */ /* 0x000fe2000001160e */
[----:B------:R-:W-:Y:S01]  /*c220*/  FMUL.FTZ R61, R9, R61 ;  /* 0x0000003d093d7220 */ /* 0x000fe20000410000 */
[----:B------:R-:W-:Y:S01]  /*c230*/  LOP3.LUT R13, R13, 0xffffffe, RZ, 0xc0, !PT ;  /* 0x0ffffffe0d0d7812 */ /* 0x000fe200078ec0ff */
[----:B------:R-:W-:Y:S01]  /*c240*/  FMUL.FTZ R64, R9, R64 ;  /* 0x0000004009407220 */ /* 0x000fe20000410000 */
        /* <DEDUP_REMOVED lines=58> */
[----:B------:R-:W-:Y:S02]  /*c5f0*/  @P0 IADD3 R8, R11, 0x20, RZ ;  /* 0x000000200b080810 */ /* 0x000fe40007ffe0ff */
[----:B------:R-:W-:Y:S02]  /*c600*/  SEL R9, R9, 0xffffff80, !P2 ;  /* 0xffffff8009097807 */ /* 0x000fe40005000000 */
[----:B------:R-:W-:Y:S01]  /*c610*/  LEA R13, R13, R14, 0x2 ;  /* 0x0000000e0d0d7211 */ /* 0x000fe200078e10ff */
[----:B------:R-:W-:Y:S01]  /*c620*/  STS.64 [R8], R36 ;  /* 0x0000002408007388 */ /* 0x000fe20000000a00 */
[----:B------:R-:W-:Y:S02]  /*c630*/  IADD3 R14, R11, R7, RZ ;  /* 0x000000070b0e7210 */ /* 0x000fe40007ffe0ff */
        /* <DEDUP_REMOVED lines=9> */
[----:B------:R-:W-:Y:S01]  /*c6d0*/  LEA R13, R13, UR4, 0x2 ;  /* 0x000000040d0d7c11 */ /* 0x000fe2000f8e10ff */
[----:B------:R-:W1:Y:S01]  /*c6e0*/  S2UR UR4, SR_CTAID.Z ;  /* 0x00000000000479c3 */ /* 0x000e620000002700 */
        /* <DEDUP_REMOVED lines=28> */
[----:B------:R4:W-:Y:S04]  /*c8b0*/  STS.64 [R17+0x4800], R86 ;  /* 0x0048005611007388 */ /* 0x0009e80000000a00 */
[----:B------:R-:W-:Y:S04]  /*c8c0*/  STS.64 [R9+0x4000], R88 ;  /* 0x0040005809007388 */ /* 0x000fe80000000a00 */
[----:B------:R5:W-:Y:S01]  /*c8d0*/  STS.64 [R9+0x4800], R90 ;  /* 0x0048005a09007388 */ /* 0x000be20000000a00 */
[----:B--2---:R-:W1:Y:S08]  /*c8e0*/  LDC R7, c[0x0][0x270] ;  /* 0x00009c00ff077b82 */ /* 0x004e700000000800 */
[----:B------:R-:W-:Y:S08]  /*c8f0*/  BAR.SYNC.DEFER_BLOCKING 0x0 ;  /* 0x0000000000007b1d */ /* 0x000ff00000010000 */
[----:B---3--:R-:W2:Y:S01]  /*c900*/  @P3 LDC R15, c[0x0][0x2e8] ;  /* 0x0000ba00ff0f3b82 */ /* 0x008ea20000000800 */
[----:B------:R-:W3:Y:S01]  /*c910*/  S2R R11, SR_CTAID.Y ;  /* 0x00000000000b7919 */ /* 0x000ee20000002600 */
[----:B------:R-:W3:Y:S06]  /*c920*/  S2R R8, SR_CTAID.X ;  /* 0x0000000000087919 */ /* 0x000eec0000002500 */
[----:B----4-:R-:W4:Y:S01]  /*c930*/  @P4 LDC R17, c[0x0][0x2e8] ;  /* 0x0000ba00ff114b82 */ /* 0x010f220000000800 */
[----:B-1----:R-:W-:Y:S01]  /*c940*/  IMAD R4, R7, R4, UR4 ;  /* 0x0000000407047e24 */ /* 0x002fe2000f8e0204 */
[----:B------:R1:W1:Y:S01]  /*c950*/  LDS.128 R24, [R13+0x3800] ;  /* 0x003800000d187984 */ /* 0x0002620000000c00 */
[----:B-----5:R-:W-:-:S03]  /*c960*/  MOV R9, 0xff800000 ;  /* 0xff80000000097802 */ /* 0x020fc60000000f00 */
[----:B------:R1:W1:Y:S01]  /*c970*/  LDS.128 R20, [R13+0x7800] ;  /* 0x007800000d147984 */ /* 0x0002620000000c00 */
[----:B--2---:R-:W-:Y:S01]  /*c980*/  @P3 FFMA.FTZ R9, R0, R15, R5 ;  /* 0x0000000f00093223 */ /* 0x004fe20000010005 */
[----:B---3--:R-:W-:Y:S02]  /*c990*/  IMAD R18, R11, R18, R157 ;  /* 0x000000120b127224 */ /* 0x008fe400078e029d */
[----:B------:R-:W-:Y:S01]  /*c9a0*/  @P4 FMUL.FTZ R11, R6, 0.69314718246459960938 ;  /* 0x3f317218060b4820 */ /* 0x000fe20000410000 */
[----:B------:R-:W-:Y:S02]  /*c9b0*/  SHF.L.U32 R6, R12, 0x2, RZ ;  /* 0x000000020c067819 */ /* 0x000fe400000006ff */
[----:B------:R-:W-:Y:S01]  /*c9c0*/  SHF.L.U32 R8, R8, 0x6, RZ ;  /* 0x0000000608087819 */ /* 0x000fe200000006ff */
[----:B------:R-:W-:Y:S02]  /*c9d0*/  IMAD R4, R18, R7, R4 ;  /* 0x0000000712047224 */ /* 0x000fe400078e0204 */
[----:B----4-:R-:W-:Y:S01]  /*c9e0*/  @P4 FFMA.FTZ R3, R2, R17, R11 ;  /* 0x0000001102034223 */ /* 0x010fe2000001000b */
[----:B------:R-:W-:Y:S01]  /*c9f0*/  SHF.R.S32.HI R7, RZ, 0x1f, R6 ;  /* 0x0000001fff077819 */ /* 0x000fe20000011406 */
        /* <DEDUP_REMOVED lines=13> */
.L_x_6012:
[----:B------:R-:W-:Y:S05]  /*cad0*/  BSYNC B0 ;  /* 0x0000000000007941 */ /* 0x000fea0003800000 */
.L_x_6011:
[C---:B------:R-:W-:Y:S01]  /*cae0*/  VIADD R0, R10.reuse, 0x18 ;  /* 0x000000180a007836 */ /* 0x040fe20000000000 */
[----:B------:R-:W-:Y:S01]  /*caf0*/  ULDC UR4, c[0x0][0x2dc] ;  /* 0x0000b70000047ab9 */ /* 0x000fe20000000800 */
[----:B--2---:R-:W-:Y:S01]  /*cb00*/  IMAD.WIDE R8, R10, 0x80, R6 ;  /* 0x000000800a087825 */ /* 0x004fe200078e0206 */
[----:B------:R-:W-:Y:S02]  /*cb10*/  BSSY B0, `(.L_x_6013) ;  /* 0x000001e000007945 */ /* 0x000fe40003800000 */
[-C--:B------:R-:W-:Y:S01]  /*cb20*/  ISETP.GE.AND P6, PT, R0, R147.reuse, PT ;  /* 0x000000930000720c */ /* 0x080fe20003fc6270 */
[----:B------:R-:W-:Y:S01]  /*cb30*/  IMAD R3, R19, UR4, RZ ;  /* 0x0000000413037c24 */ /* 0x000fe2000f8e02ff */
[----:B------:R-:W-:Y:S01]  /*cb40*/  ULDC.64 UR4, c[0x0][0x288] ;  /* 0x0000a20000047ab9 */ /* 0x000fe20000000a00 */
[C---:B------:R-:W-:Y:S01]  /*cb50*/  VIADD R0, R10.reuse, 0x20 ;  /* 0x000000200a007836 */ /* 0x040fe20000000000 */
[----:B------:R2:W3:Y:S01]  /*cb60*/  LDS.128 R16, [R13] ;  /* 0x000000000d107984 */ /* 0x0004e20000000c00 */
        /* <DEDUP_REMOVED lines=8> */
[-C--:B------:R-:W-:Y:S01]  /*cbf0*/  ISETP.GE.AND P1, PT, R2, R147.reuse, PT ;  /* 0x000000930200720c */ /* 0x080fe20003f26270 */
[----:B------:R-:W-:Y:S01]  /*cc00*/  VIADD R2, R10, 0x28 ;  /* 0x000000280a027836 */ /* 0x000fe20000000000 */
[----:B------:R-:W-:Y:S02]  /*cc10*/  LEA.HI.X R5, R8, UR5, R3, 0x2, P2 ;  /* 0x0000000508057c11 */ /* 0x000fe400090f1403 */
[-C--:B------:R-:W-:Y:S01]  /*cc20*/  ISETP.GE.AND P3, PT, R0, R147.reuse, PT ;  /* 0x000000930000720c */ /* 0x080fe20003f66270 */
[C---:B------:R-:W-:Y:S01]  /*cc30*/  VIADD R0, R10.reuse, 0x38 ;  /* 0x000000380a007836 */ /* 0x040fe20000000000 */
[----:B------:R-:W-:-:S02]  /*cc40*/  ISETP.GE.AND P2, PT, R10, R147, PT ;  /* 0x000000930a00720c */ /* 0x000fc40003f46270 */
[----:B------:R2:W4:Y:S01]  /*cc50*/  LDS.128 R8, [R13+0x4000] ;  /* 0x004000000d087984 */ /* 0x0005220000000c00 */
[----:B------:R-:W-:Y:S01]  /*cc60*/  ISETP.GE.AND P4, PT, R2, R147, PT ;  /* 0x000000930200720c */ /* 0x000fe20003f86270 */
[----:B------:R-:W-:-:S09]  /*cc70*/  VIADD R2, R6, 0x40 ;  /* 0x0000004006027836 */ /* 0x000fd20000000000 */
[----:B------:R-:W-:Y:S05]  /*cc80*/  @P2 BRA `(.L_x_6014) ;  /* 0x0000000000182947 */ /* 0x000fea0003800000 */
[----:B------:R-:W-:Y:S02]  /*cc90*/  ULDC UR4, c[0x0][0x2d0] ;  /* 0x0000b40000047ab9 */ /* 0x000fe40000000800 */
[----:B------:R-:W-:-:S13]  /*cca0*/  ISETP.GE.AND P2, PT, R6, UR4, PT ;  /* 0x0000000406007c0c */ /* 0x000fda000bf46270 */
[----:B---3--:R3:W-:Y:S04]  /*ccb0*/  @!P2 STG.E.64 desc[UR10][R4.64], R16 ;  /* 0x000000100400a986 */ /* 0x0087e8000c101b0a */
[----:B------:R3:W-:Y:S01]  /*ccc0*/  @!P2 STG.E.64 desc[UR10][R4.64+0x8], R18 ;  /* 0x000008120400a986 */ /* 0x0007e2000c101b0a */
[----:B------:R-:W-:-:S13]  /*ccd0*/  ISETP.GE.AND P2, PT, R2, UR4, PT ;  /* 0x0000000402007c0c */ /* 0x000fda000bf46270 */
[----:B----4-:R3:W-:Y:S02]  /*cce0*/  @!P2 STG.E.128 desc[UR10][R4.64+0x100], R8 ;  /* 0x000100080400a986 */ /* 0x0107e4000c101d0a */
.L_x_6014:
[----:B------:R-:W-:Y:S05]  /*ccf0*/  BSYNC B0 ;  /* 0x0000000000007941 */ /* 0x000fea0003800000 */
.L_x_6013:
[----:B---3--:R3:W1:Y:S01]  /*cd00*/  LDS.128 R16, [R13+0x800] ;  /* 0x000800000d107984 */ /* 0x0086620000000c00 */
[----:B------:R-:W-:Y:S01]  /*cd10*/  BSSY B0, `(.L_x_6015) ;  /* 0x0000009000007945 */ /* 0x000fe20003800000 */
[----:B------:R-:W-:Y:S02]  /*cd20*/  ISETP.GE.AND P2, PT, R0, R147, PT ;  /* 0x000000930000720c */ /* 0x000fe40003f46270 */
[----:B----4-:R3:W4:Y:S01]  /*cd30*/  LDS.128 R8, [R13+0x4800] ;  /* 0x004800000d087984 */ /* 0x0107220000000c00 */
[----:B------:R-:W-:Y:S05]  /*cd40*/  @P0 BRA `(.L_x_6016) ;  /* 0x0000000000140947 */ /* 0x000fea0003800000 */
[----:B------:R-:W-:Y:S02]  /*cd50*/  ULDC UR4, c[0x0][0x2d0] ;  /* 0x0000b40000047ab9 */ /* 0x000fe40000000800 */
[----:B------:R-:W-:-:S13]  /*cd60*/  ISETP.GE.AND P0, PT, R6, UR4, PT ;  /* 0x0000000406007c0c */ /* 0x000fda000bf06270 */
[----:B-1----:R1:W-:Y:S01]  /*cd70*/  @!P0 STG.E.128 desc[UR10][R4.64+0x1000], R16 ;  /* 0x0010001004008986 */ /* 0x0023e2000c101d0a */
[----:B------:R-:W-:-:S13]  /*cd80*/  ISETP.GE.AND P0, PT, R2, UR4, PT ;  /* 0x0000000402007c0c */ /* 0x000fda000bf06270 */
[----:B----4-:R1:W-:Y:S02]  /*cd90*/  @!P0 STG.E.128 desc[UR10][R4.64+0x1100], R8 ;  /* 0x0011000804008986 */ /* 0x0103e4000c101d0a */
.L_x_6016:
[----:B------:R-:W-:Y:S05]  /*cda0*/  BSYNC B0 ;  /* 0x0000000000007941 */ /* 0x000fea0003800000 */
.L_x_6015:
[----:B-1----:R1:W1:Y:S01]  /*cdb0*/  LDS.128 R16, [R13+0x1000] ;  /* 0x001000000d107984 */ /* 0x0022620000000c00 */
[----:B------:R-:W-:Y:S03]  /*cdc0*/  BSSY B0, `(.L_x_6017) ;  /* 0x0000008000007945 */ /* 0x000fe60003800000 */
[----:B----4-:R4:W1:Y:S01]  /*cdd0*/  LDS.128 R8, [R13+0x5000] ;  /* 0x005000000d087984 */ /* 0x0108620000000c00 */
[----:B------:R-:W-:Y:S05]  /*cde0*/  @P1 BRA `(.L_x_6018) ;  /* 0x0000000000141947 */ /* 0x000fea0003800000 */
[----:B------:R-:W-:Y:S02]  /*cdf0*/  ULDC UR4, c[0x0][0x2d0] ;  /* 0x0000b40000047ab9 */ /* 0x000fe40000000800 */
[----:B------:R-:W-:Y:S02]  /*ce00*/  ISETP.GE.AND P1, PT, R6, UR4, PT ;  /* 0x0000000406007c0c */ /* 0x000fe4000bf26270 */
[----:B------:R-:W-:-:S11]  /*ce10*/  ISETP.GE.AND P0, PT, R2, UR4, PT ;  /* 0x0000000402007c0c */ /* 0x000fd6000bf06270 */
[----:B-1----:R1:W-:Y:S04]  /*ce20*/  @!P1 STG.E.128 desc[UR10][R4.64+0x2000], R16 ;  /* 0x0020001004009986 */ /* 0x0023e8000c101d0a */
[----:B------:R1:W-:Y:S02]  /*ce30*/  @!P0 STG.E.128 desc[UR10][R4.64+0x2100], R8 ;  /* 0x0021000804008986 */ /* 0x0003e4000c101d0a */
.L_x_6018:
[----:B------:R-:W-:Y:S05]  /*ce40*/  BSYNC B0 ;  /* 0x0000000000007941 */ /* 0x000fea0003800000 */
.L_x_6017:
        /* <DEDUP_REMOVED lines=9> */
.L_x_6020:
[----:B------:R-:W-:Y:S05]  /*cee0*/  BSYNC B0 ;  /* 0x0000000000007941 */ /* 0x000fea0003800000 */
.L_x_6019:
        /* <DEDUP_REMOVED lines=9> */
.L_x_6022:
[----:B------:R-:W-:Y:S05]  /*cf80*/  BSYNC B0 ;  /* 0x0000000000007941 */ /* 0x000fea0003800000 */
.L_x_6021:
        /* <DEDUP_REMOVED lines=9> */
.L_x_6024:
[----:B------:R-:W-:Y:S05]  /*d020*/  BSYNC B0 ;  /* 0x0000000000007941 */ /* 0x000fea0003800000 */
.L_x_6023:
        /* <DEDUP_REMOVED lines=9> */
.L_x_6026:
[----:B------:R-:W-:Y:S05]  /*d0c0*/  BSYNC B0 ;  /* 0x0000000000007941 */ /* 0x000fea0003800000 */
.L_x_6025:
        /* <DEDUP_REMOVED lines=8> */
.L_x_6027:
        /* <DEDUP_REMOVED lines=11> */
.L_x_8408:


//--------------------- .text._ZN5flash24flash_fwd_splitkv_kernelI23Flash_fwd_kernel_traitsILi128ELi64ELi64ELi4ELb0ELb0EN7cutlass6half_tE19Flash_kernel_traitsILi128ELi64ELi64ELi4ES3_EELb1ELb0ELb0ELb0ELb0ELb1ELb1ELb0EEEvNS_16Flash_fwd_paramsE --------------------------
	.section	.text._ZN5flash24flash_fwd_splitkv_kernelI23Flash_fwd_kernel_traitsILi128ELi64ELi64ELi4ELb0ELb0EN7cutlass6half_tE19Flash_kernel_traitsILi128ELi64ELi64ELi4ES3_EELb1ELb0ELb0ELb0ELb0ELb1ELb1ELb0EEEvNS_16Flash_fwd_paramsE,"ax",@progbits
	.align	128
        .global         _ZN5flash24flash_fwd_splitkv_kernelI23Flash_fwd_kernel_traitsILi128ELi64ELi64ELi4ELb0ELb0EN7cutlass6half_tE19Flash_kernel_traitsILi128ELi64ELi64ELi4ES3_EELb1ELb0ELb0ELb0ELb0ELb1ELb1ELb0EEEvNS_16Flash_fwd_paramsE
        .type           _ZN5flash24flash_fwd_splitkv_kernelI23Flash_fwd_kernel_traitsILi128ELi64ELi64ELi4ELb0ELb0EN7cutlass6half_tE19Flash_kernel_traitsILi128ELi64ELi64ELi4ES3_EELb1ELb0ELb0ELb0ELb0ELb1ELb1ELb0EEEvNS_16Flash_fwd_paramsE,@function
        .size           _ZN5flash24flash_fwd_splitkv_kernelI23Flash_fwd_kernel_traitsILi128ELi64ELi64ELi4ELb0ELb0EN7cutlass6half_tE19Flash_kernel_traitsILi128ELi64ELi64ELi4ES3_EELb1ELb0ELb0ELb0ELb0ELb1ELb1ELb0EEEvNS_16Flash_fwd_paramsE,(.L_x_8409 - _ZN5flash24flash_fwd_splitkv_kernelI23Flash_fwd_kernel_traitsILi128ELi64ELi64ELi4ELb0ELb0EN7cutlass6half_tE19Flash_kernel_traitsILi128ELi64ELi64ELi4ES3_EELb1ELb0ELb0ELb0ELb0ELb1ELb1ELb0EEEvNS_16Flash_fwd_paramsE)
        .other          _ZN5flash24flash_fwd_splitkv_kernelI23Flash_fwd_kernel_traitsILi128ELi64ELi64ELi4ELb0ELb0EN7cutlass6half_tE19Flash_kernel_traitsILi128ELi64ELi64ELi4ES3_EELb1ELb0ELb0ELb0ELb0ELb1ELb1ELb0EEEvNS_16Flash_fwd_paramsE,@"STO_CUDA_ENTRY STV_DEFAULT"
_ZN5flash24flash_fwd_splitkv_kernelI23Flash_fwd_kernel_traitsILi128ELi64ELi64ELi4ELb0ELb0EN7cutlass6half_tE19Flash_kernel_traitsILi128ELi64ELi64ELi4ES3_EELb1ELb0ELb0ELb0ELb0ELb1ELb1ELb0EEEvNS_16Flash_fwd_paramsE:
.text._ZN5flash24flash_fwd_splitkv_kernelI23Flash_fwd_kernel_traitsILi128ELi64ELi64ELi4ELb0ELb0EN7cutlass6half_tE19Flash_kernel_traitsILi128ELi64ELi64ELi4ES3_EELb1ELb0ELb0ELb0ELb0ELb1ELb1ELb0EEEvNS_16Flash_fwd_paramsE:
        /* <DEDUP_REMOVED lines=59> */
.L_x_6028:
[----:B------:R-:W1:Y:S02]  /*03b0*/  LDC R7, c[0x0][0x2c8] ;  /* 0x0000b200ff077b82 */ /* 0x000e640000000800 */
.L_x_6029:
        /* <DEDUP_REMOVED lines=104> */
.L_x_6032:
[----:B------:R-:W-:Y:S05]  /*0a40*/  BSYNC B0 ;  /* 0x0000000000007941 */ /* 0x000fea0003800000 */
.L_x_6031:
        /* <DEDUP_REMOVED lines=9> */
.L_x_6034:
[----:B------:R-:W-:Y:S05]  /*0ae0*/  BSYNC B0 ;  /* 0x0000000000007941 */ /* 0x000fea0003800000 */
.L_x_6033:
        /* <DEDUP_REMOVED lines=8> */
.L_x_6036:
[----:B------:R-:W-:Y:S05]  /*0b70*/  BSYNC B0 ;  /* 0x0000000000007941 */ /* 0x000fea0003800000 */
.L_x_6035:
        /* <DEDUP_REMOVED lines=8> */
.L_x_6038:
[----:B------:R-:W-:Y:S05]  /*0c00*/  BSYNC B0 ;  /* 0x0000000000007941 */ /* 0x000fea0003800000 */
.L_x_6037:
        /* <DEDUP_REMOVED lines=9> */
.L_x_6040:
[----:B------:R-:W-:Y:S05]  /*0ca0*/  BSYNC B0 ;  /* 0x0000000000007941 */ /* 0x000fea0003800000 */
.L_x_6039:
[----:B------:R-:W-:Y:S04]  /*0cb0*/  BSSY B0, `(.L_x_6041) ;  /* 0x0000007000007945 */ /* 0x000fe80003800000 */
[----:B------:R-:W-:Y:S05]  /*0cc0*/  @P1 BRA `(.L_x_6042) ;  /* 0x0000000000141947 */ /* 0x000fea0003800000 */
[----:B------:R-:W-:Y:S02]  /*0cd0*/  ULDC UR4, c[0x0][0x2d0] ;  /* 0x0000b40000047ab9 */ /* 0x000fe40000000800 */
[----:B------:R-:W-:Y:S02]  /*0ce0*/  ISETP.GE.AND P1, PT, R2, UR4, PT ;  /* 0x0000000402007c0c */ /* 0x000fe4000bf26270 */
[----:B------:R-:W-:-:S11]  /*0cf0*/  ISETP.GE.AND P0, PT, R6, UR4, PT ;  /* 0x0000000406007c0c */ /* 0x000fd6000bf06270 */
[----:B------:R1:W-:Y:S04]  /*0d00*/  @!P1 STG.E.128 desc[UR12][R20.64+0x5000], RZ ;  /* 0x005000ff14009986 */ /* 0x0003e8000c101d0c */
[----:B------:R1:W-:Y:S02]  /*0d10*/  @!P0 STG.E.128 desc[UR12][R20.64+0x5100], RZ ;  /* 0x005100ff14008986 */ /* 0x0003e4000c101d0c */
.L_x_6042:
[----:B------:R-:W-:Y:S05]  /*0d20*/  BSYNC B0 ;  /* 0x0000000000007941 */ /* 0x000fea0003800000 */
.L_x_6041:
[----:B------:R-:W-:Y:S04]  /*0d30*/  BSSY B0, `(.L_x_6043) ;  /* 0x0000007000007945 */ /* 0x000fe80003800000 */
[----:B------:R-:W-:Y:S05]  /*0d40*/  @P4 BRA `(.L_x_6044) ;  /* 0x0000000000144947 */ /* 0x000fea0003800000 */
[----:B------:R-:W-:Y:S02]  /*0d50*/  ULDC UR4, c[0x0][0x2d0] ;  /* 0x0000b40000047ab9 */ /* 0x000fe40000000800 */
[----:B------:R-:W-:Y:S02]  /*0d60*/  ISETP.GE.AND P1, PT, R2, UR4, PT ;  /* 0x0000000402007c0c */ /* 0x000fe4000bf26270 */
[----:B------:R-:W-:-:S11]  /*0d70*/  ISETP.GE.AND P0, PT, R6, UR4, PT ;  /* 0x0000000406007c0c */ /* 0x000fd6000bf06270 */
[----:B------:R1:W-:Y:S04]  /*0d80*/  @!P1 STG.E.128 desc[UR12][R20.64+0x6000], RZ ;  /* 0x006000ff14009986 */ /* 0x0003e8000c101d0c */
[----:B------:R1:W-:Y:S02]  /*0d90*/  @!P0 STG.E.128 desc[UR12][R20.64+0x6100], RZ ;  /* 0x006100ff14008986 */ /* 0x0003e4000c101d0c */
.L_x_6044:
[----:B------:R-:W-:Y:S05]  /*0da0*/  BSYNC B0 ;  /* 0x0000000000007941 */ /* 0x000fea0003800000 */
.L_x_6043:
[----:B------:R-:W-:Y:S04]  /*0db0*/  BSSY B0, `(.L_x_6045) ;  /* 0x0000007000007945 */ /* 0x000fe80003800000 */
[----:B------:R-:W-:Y:S05]  /*0dc0*/  @P3 BRA `(.L_x_6046) ;  /* 0x0000000000143947 */ /* 0x000fea0003800000 */
[----:B------:R-:W-:Y:S02]  /*0dd0*/  ULDC UR4, c[0x0][0x2d0] ;  /* 0x0000b40000047ab9 */ /* 0x000fe40000000800 */
[----:B------:R-:W-:Y:S02]  /*0de0*/  ISETP.GE.AND P1, PT, R2, UR4, PT ;  /* 0x0000000402007c0c */ /* 0x000fe4000bf26270 */
[----:B------:R-:W-:-:S11]  /*0df0*/  ISETP.GE.AND P0, PT, R6, UR4, PT ;  /* 0x0000000406007c0c */ /* 0x000fd6000bf06270 */
[----:B------:R1:W-:Y:S04]  /*0e00*/  @!P1 STG.E.128 desc[UR12][R20.64+0x7000], RZ ;  /* 0x007000ff14009986 */ /* 0x0003e8000c101d0c */
[----:B------:R1:W-:Y:S02]  /*0e10*/  @!P0 STG.E.128 desc[UR12][R20.64+0x7100], RZ ;  /* 0x007100ff14008986 */ /* 0x0003e4000c101d0c */
.L_x_6046:
[----:B------:R-:W-:Y:S05]  /*0e20*/  BSYNC B0 ;  /* 0x0000000000007941 */ /* 0x000fea0003800000 */
.L_x_6045:
        /* <DEDUP_REMOVED lines=29> */
.L_x_6030:
        /* <DEDUP_REMOVED lines=24> */
.L_x_6047:
        /* <DEDUP_REMOVED lines=81> */
.L_x_6048:
        /* <DEDUP_REMOVED lines=49> */
.L_x_6050:
        /* <DEDUP_REMOVED lines=29> */
.L_x_6049:
        /* <DEDUP_REMOVED lines=98> */
.L_x_6052:
[----:B------:R-:W-:Y:S05]  /*2190*/  BSYNC B0 ;  /* 0x0000000000007941 */ /* 0x000fea0003800000 */
.L_x_6051:
        /* <DEDUP_REMOVED lines=33> */
.L_x_6054:
[----:B------:R-:W-:Y:S05]  /*23b0*/  BSYNC B0 ;  /* 0x0000000000007941 */ /* 0x000fea0003800000 */
.L_x_6053:
        /* <DEDUP_REMOVED lines=35> */
.L_x_6056:
[----:B------:R-:W-:Y:S05]  /*25f0*/  BSYNC B0 ;  /* 0x0000000000007941 */ /* 0x000fea0003800000 */
.L_x_6055:
        /* <DEDUP_REMOVED lines=31> */
.L_x_6058:
[----:B------:R-:W-:Y:S05]  /*27f0*/  BSYNC B0 ;  /* 0x0000000000007941 */ /* 0x000fea0003800000 */
.L_x_6057:
        /* <DEDUP_REMOVED lines=30> */
.L_x_6060:
[----:B------:R-:W-:Y:S05]  /*29e0*/  BSYNC B0 ;  /* 0x0000000000007941 */ /* 0x000fea0003800000 */
.L_x_6059:
        /* <DEDUP_REMOVED lines=24> */
.L_x_6062:
[----:B------:R-:W-:Y:S05]  /*2b70*/  BSYNC B0 ;  /* 0x0000000000007941 */ /* 0x000fea0003800000 */
.L_x_6061:
        /* <DEDUP_REMOVED lines=25> */
.L_x_6064:
[----:B------:R-:W-:Y:S05]  /*2d10*/  BSYNC B0 ;  /* 0x0000000000007941 */ /* 0x000fea0003800000 */
.L_x_6063:
        /* <DEDUP_REMOVED lines=34> */
.L_x_6066:
[----:B------:R-:W-:Y:S05]  /*2f40*/  BSYNC B0 ;  /* 0x0000000000007941 */ /* 0x000fea0003800000 */
.L_x_6065:
        /* <DEDUP_REMOVED lines=54> */
.L_x_6068:
[----:B------:R-:W-:Y:S05]  /*32b0*/  BSYNC B0 ;  /* 0x0000000000007941 */ /* 0x000fea0003800000 */
.L_x_6067:
        /* <DEDUP_REMOVED lines=22> */
.L_x_6070:
[----:B------:R-:W-:Y:S05]  /*3420*/  BSYNC B0 ;  /* 0x0000000000007941 */ /* 0x000fea0003800000 */
.L_x_6069:
        /* <DEDUP_REMOVED lines=24> */
.L_x_6072:
[----:B------:R-:W-:Y:S05]  /*35b0*/  BSYNC B0 ;  /* 0x0000000000007941 */ /* 0x000fea0003800000 */
.L_x_6071:
        /* <DEDUP_REMOVED lines=24> */
.L_x_6074:
[----:B------:R-:W-:Y:S05]  /*3740*/  BSYNC B0 ;  /* 0x0000000000007941 */ /* 0x000fea0003800000 */
.L_x_6073:
[----:B-1----:R-:W-:Y:S01]  /*3750*/  LDSM.16.M88.4 R8, [R146] ;  /* 0x000000009208783b */ /* 0x002fe20000000200 */
[----:B------:R-:W-:Y:S01]  /*3760*/  R2P PR, R0, 0x6 ;  /* 0x0000000600007804 */ /* 0x000fe20000000000 */
[C---:B------:R-:W-:Y:S01]  /*3770*/  VIADD R0, R145.reuse, 0x4000 ;  /* 0x0000400091007836 */ /* 0x040fe20000000000 */
[----:B------:R-:W-:Y:S01]  /*3780*/  ULDC UR10, c[0x0][0x39c] ;  /* 0x0000e700000a7ab9 */ /* 0x000fe20000000800 */
[----:B------:R-:W1:Y:S01]  /*3790*/  LDSM.16.M88.4 R36, [R145+0x4000] ;  /* 0x004000009124783b */ /* 0x000e620000000200 */
[----:B------:R-:W-:Y:S01]  /*37a0*/  VIADD R143, R145, 0x4020 ;  /* 0x00004020918f7836 */ /* 0x000fe20000000000 */
[----:B------:R-:W-:Y:S01]  /*37b0*/  LOP3.LUT R91, R91, 0xffffffe0, RZ, 0xc0, !PT ;  /* 0xffffffe05b5b7812 */ /* 0x000fe200078ec0ff */
[--C-:B------:R-:W-:Y:S01]  /*37c0*/  IMAD R144, R5, 0x2, R146.reuse ;  /* 0x0000000205907824 */ /* 0x100fe200078e0292 */
[----:B------:R-:W5:Y:S01]  /*37d0*/  LDSM.16.M88.4 R64, [R145+0x4800] ;  /* 0x004800009140783b */ /* 0x000f620000000200 */
[C---:B------:R-:W-:Y:S01]  /*37e0*/  IMAD R142, R3.reuse, 0x2, R146 ;  /* 0x00000002038e7824 */ /* 0x040fe200078e0292 */
[----:B------:R-:W-:Y:S01]  /*37f0*/  LOP3.LUT R140, R4, R7, RZ, 0xfc, !PT ;  /* 0x00000007048c7212 */ /* 0x000fe200078efcff */
[----:B------:R-:W-:Y:S01]  /*3800*/  IMAD R141, R3, 0x2, R144 ;  /* 0x00000002038d7824 */ /* 0x000fe200078e0290 */
[----:B------:R-:W-:Y:S02]  /*3810*/  LDSM.16.M88.4 R48, [R144] ;  /* 0x000000009030783b */ /* 0x000fe40000000200 */
[----:B------:R-:W-:-:S02]  /*3820*/  @P1 VIADD R143, R0, 0xffffffe0 ;  /* 0xffffffe0008f1836 */ /* 0x000fc40000000000 */
[----:B------:R-:W2:Y:S01]  /*3830*/  LDSM.16.M88.4 R56, [R145+0x5000] ;  /* 0x005000009138783b */ /* 0x000ea20000000200 */
[----:B------:R-:W-:Y:S02]  /*3840*/  IMAD.MOV.U32 R0, RZ, RZ, 0x40 ;  /* 0x00000040ff007424 */ /* 0x000fe400078e00ff */
[C---:B------:R-:W-:Y:S01]  /*3850*/  VIADD R135, R143.reuse, 0x800 ;  /* 0x000008008f877836 */ /* 0x040fe20000000000 */
[----:B------:R-:W3:Y:S01]  /*3860*/  LDSM.16.M88.4 R76, [R143] ;  /* 0x000000008f4c783b */ /* 0x000ee20000000200 */
[C---:B------:R-:W-:Y:S01]  /*3870*/  VIADD R134, R143.reuse, 0x1000 ;  /* 0x000010008f867836 */ /* 0x040fe20000000000 */
[----:B------:R-:W-:Y:S01]  /*3880*/  SEL R0, R0, 0xffffffc0, !P2 ;  /* 0xffffffc000007807 */ /* 0x000fe20005000000 */
[C---:B------:R-:W-:Y:S01]  /*3890*/  VIADD R133, R143.reuse, 0x1800 ;  /* 0x000018008f857836 */ /* 0x040fe20000000000 */
[----:B------:R-:W-:Y:S01]  /*38a0*/  LDSM.16.M88.4 R12, [R142] ;  /* 0x000000008e0c783b */ /* 0x000fe20000000200 */
[----:B------:R-:W-:Y:S02]  /*38b0*/  VIADD R131, R143, 0x2000 ;  /* 0x000020008f837836 */ /* 0x000fe40000000000 */
[----:B------:R-:W-:Y:S01]  /*38c0*/  IMAD.IADD R139, R145, 0x1, R0 ;  /* 0x00000001918b7824 */ /* 0x000fe200078e0200 */
[----:B------:R-:W-:Y:S01]  /*38d0*/  LDSM.16.M88.4 R72, [R145+0x5800] ;  /* 0x005800009148783b */ /* 0x000fe20000000200 */
[----:B------:R-:W-:-:S02]  /*38e0*/  IMAD.IADD R132, R0, 0x1, R143 ;  /* 0x0000000100847824 */ /* 0x000fc400078e028f */
[C---:B------:R-:W-:Y:S01]  /*38f0*/  VIADD R130, R143.reuse, 0x2800 ;  /* 0x000028008f827836 */ /* 0x040fe20000000000 */
[----:B------:R-:W4:Y:S01]  /*3900*/  LDSM.16.M88.4 R40, [R139+0x4000] ;  /* 0x004000008b28783b */ /* 0x000f220000000200 */
[C---:B------:R-:W-:Y:S02]  /*3910*/  VIADD R129, R143.reuse, 0x3000 ;  /* 0x000030008f817836 */ /* 0x040fe40000000000 */
[----:B------:R-:W-:Y:S01]  /*3920*/  VIADD R128, R143, 0x3800 ;  /* 0x000038008f807836 */ /* 0x000fe20000000000 */
[----:B------:R-:W4:Y:S04]  /*3930*/  LDSM.16.M88.4 R32, [R143+0x800] ;  /* 0x000800008f20783b */ /* 0x000f280000000200 */
[----:B------:R-:W4:Y:S01]  /*3940*/  LDSM.16.M88.4 R24, [R143+0x1000] ;  /* 0x001000008f18783b */ /* 0x000f220000000200 */
[C---:B-1----:R-:W-:Y:S03]  /*3950*/  HMMA.16816.F32 R20, R8.reuse, R36, RZ ;  /* 0x000000240814723c */ /* 0x042fe600000018ff */
[----:B------:R-:W-:Y:S04]  /*3960*/  LDSM.16.M88.4 R44, [R141] ;  /* 0x000000008d2c783b */ /* 0x000fe80000000200 */
[----:B------:R-:W1:Y:S01]  /*3970*/  LDSM.16.M88.4 R84, [R132] ;  /* 0x000000008454783b */ /* 0x000e620000000200 */
[C---:B------:R-:W-:Y:S03]  /*3980*/  HMMA.16816.F32 R36, R8.reuse, R38, RZ ;  /* 0x000000260824723c */ /* 0x040fe600000018ff */
[----:B------:R-:W1:Y:S03]  /*3990*/  LDSM.16.M88.4 R16, [R143+0x1800] ;  /* 0x001800008f10783b */ /* 0x000e660000000200 */
[C---:B-----5:R-:W-:Y:S01]  /*39a0*/  HMMA.16816.F32 R68, R8.reuse, R64, RZ ;  /* 0x000000400844723c */ /* 0x060fe200000018ff */
[----:B------:R-:W5:Y:S04]  /*39b0*/  LDSM.16.M88.4 R80, [R139+0x4800] ;  /* 0x004800008b50783b */ /* 0x000f680000000200 */
[----:B------:R-:W0:Y:S01]  /*39c0*/  LDGDEPBAR ;  /* 0x00000000000079af */ /* 0x000e220000000000 */
[----:B--2---:R-:W-:Y:S06]  /*39d0*/  HMMA.16816.F32 R60, R8, R56, RZ ;  /* 0x00000038083c723c */ /* 0x004fec00000018ff */
[C---:B---3--:R-:W-:Y:S06]  /*39e0*/  HMMA.16816.F32 R20, R48.reuse, R76, R20 ;  /* 0x0000004c3014723c */ /* 0x048fec0000001814 */
[----:B------:R-:W-:Y:S01]  /*39f0*/  HMMA.16816.F32 R36, R48, R78, R36 ;  /* 0x0000004e3024723c */ /* 0x000fe20000001824 */
[----:B------:R-:W-:Y:S05]  /*3a00*/  LDSM.16.M88.4 R76, [R139+0x5000] ;  /* 0x005000008b4c783b */ /* 0x000fea0000000200 */
[C---:B------:R-:W-:Y:S06]  /*3a10*/  HMMA.16816.F32 R64, R8.reuse, R66, RZ ;  /* 0x000000420840723c */ /* 0x040fec00000018ff */
[----:B------:R-:W-:Y:S06]  /*3a20*/  HMMA.16816.F32 R56, R8, R58, RZ ;  /* 0x0000003a0838723c */ /* 0x000fec00000018ff */
[C---:B----4-:R-:W-:Y:S06]  /*3a30*/  HMMA.16816.F32 R20, R12.reuse, R40, R20 ;  /* 0x000000280c14723c */ /* 0x050fec0000001814 */
[----:B------:R-:W-:Y:S01]  /*3a40*/  HMMA.16816.F32 R36, R12, R42, R36 ;  /* 0x0000002a0c24723c */ /* 0x000fe20000001824 */
[----:B------:R-:W-:Y:S05]  /*3a50*/  LDSM.16.M88.4 R40, [R132+0x800] ;  /* 0x000800008428783b */ /* 0x000fea0000000200 */
[C---:B------:R-:W-:Y:S06]  /*3a60*/  HMMA.16816.F32 R52, R8.reuse, R72, RZ ;  /* 0x000000480834723c */ /* 0x040fec00000018ff */
[----:B------:R-:W-:Y:S01]  /*3a70*/  HMMA.16816.F32 R8, R8, R74, RZ ;  /* 0x0000004a0808723c */ /* 0x000fe200000018ff */
[----:B------:R-:W-:Y:S05]  /*3a80*/  LDSM.16.M88.4 R72, [R139+0x5800] ;  /* 0x005800008b48783b */ /* 0x000fea0000000200 */
[C---:B------:R-:W-:Y:S06]  /*3a90*/  HMMA.16816.F32 R68, R48.reuse, R32, R68 ;  /* 0x000000203044723c */ /* 0x040fec0000001844 */
[C---:B------:R-:W-:Y:S01]  /*3aa0*/  HMMA.16816.F32 R64, R48.reuse, R34, R64 ;  /* 0x000000223040723c */ /* 0x040fe20000001840 */
[----:B------:R-:W-:Y:S05]  /*3ab0*/  LDSM.16.M88.4 R32, [R146+0x2000] ;  /* 0x002000009220783b */ /* 0x000fea0000000200 */
[C---:B------:R-:W-:Y:S06]  /*3ac0*/  HMMA.16816.F32 R60, R48.reuse, R24, R60 ;  /* 0x00000018303c723c */ /* 0x040fec000000183c */
[----:B------:R-:W-:Y:S01]  /*3ad0*/  HMMA.16816.F32 R56, R48, R26, R56 ;  /* 0x0000001a3038723c */ /* 0x000fe20000001838 */
[----:B------:R-:W2:Y:S05]  /*3ae0*/  LDSM.16.M88.4 R24, [R145+0x6000] ;  /* 0x006000009118783b */ /* 0x000eaa0000000200 */
[C---:B-1----:R-:W-:Y:S06]  /*3af0*/  HMMA.16816.F32 R20, R44.reuse, R84, R20 ;  /* 0x000000542c14723c */ /* 0x042fec0000001814 */
[----:B------:R-:W-:Y:S06]  /*3b00*/  HMMA.16816.F32 R36, R44, R86, R36 ;  /* 0x000000562c24723c */ /* 0x000fec0000001824 */
[C---:B------:R-:W-:Y:S06]  /*3b10*/  HMMA.16816.F32 R52, R48.reuse, R16, R52 ;  /* 0x000000103034723c */ /* 0x040fec0000001834 */
[----:B------:R-:W-:Y:S01]  /*3b20*/  HMMA.16816.F32 R48, R48, R18, R8 ;  /* 0x000000123030723c */ /* 0x000fe20000001808 */
[----:B------:R-:W-:Y:S04]  /*3b30*/  LDSM.16.M88.4 R8, [R144+0x2000] ;  /* 0x002000009008783b */ /* 0x000fe80000000200 */
[----:B------:R-:W1:Y:S01]  /*3b40*/  LDSM.16.M88.4 R16, [R143+0x2000] ;  /* 0x002000008f10783b */ /* 0x000e620000000200 */
[C---:B-----5:R-:W-:Y:S06]  /*3b50*/  HMMA.16816.F32 R68, R12.reuse, R80, R68 ;  /* 0x000000500c44723c */ /* 0x060fec0000001844 */
[----:B------:R-:W-:Y:S01]  /*3b60*/  HMMA.16816.F32 R64, R12, R82, R64 ;  /* 0x000000520c40723c */ /* 0x000fe20000001840 */
[----:B------:R-:W-:Y:S05]  /*3b70*/  LDSM.16.M88.4 R80, [R139+0x6000] ;  /* 0x006000008b50783b */ /* 0x000fea0000000200 */
[C---:B--2---:R-:W-:Y:S06]  /*3b80*/  HMMA.16816.F32 R20, R32.reuse, R24, R20 ;  /* 0x000000182014723c */ /* 0x044fec0000001814 */
[----:B------:R-:W-:Y:S01]  /*3b90*/  HMMA.16816.F32 R36, R32, R26, R36 ;  /* 0x0000001a2024723c */ /* 0x000fe20000001824 */
[----:B------:R-:W-:Y:S05]  /*3ba0*/  LDSM.16.M88.4 R24, [R141+0x2000] ;  /* 0x002000008d18783b */ /* 0x000fea0000000200 */
[C---:B------:R-:W-:Y:S06]  /*3bb0*/  HMMA.16816.F32 R60, R12.reuse, R76, R60 ;  /* 0x0000004c0c3c723c */ /* 0x040fec000000183c */
[C---:B------:R-:W-:Y:S01]  /*3bc0*/  HMMA.16816.F32 R56, R12.reuse, R78, R56 ;  /* 0x0000004e0c38723c */ /* 0x040fe20000001838 */
[----:B------:R-:W2:Y:S05]  /*3bd0*/  LDSM.16.M88.4 R76, [R145+0x6800] ;  /* 0x00680000914c783b */ /* 0x000eaa0000000200 */
[----:B------:R-:W-:Y:S01]  /*3be0*/  HMMA.16816.F32 R84, R12, R72, R52 ;  /* 0x000000480c54723c */ /* 0x000fe20000001834 */
[----:B------:R-:W3:Y:S05]  /*3bf0*/  LDSM.16.M88.4 R52, [R142+0x2000] ;  /* 0x002000008e34783b */ /* 0x000eea0000000200 */
[----:B------:R-:W-:Y:S06]  /*3c00*/  HMMA.16816.F32 R68, R44, R40, R68 ;  /* 0x000000282c44723c */ /* 0x000fec0000001844 */
[----:B------:R-:W-:Y:S01]  /*3c10*/  HMMA.16816.F32 R48, R12, R74, R48 ;  /* 0x0000004a0c30723c */ /* 0x000fe20000001830 */
[----:B------:R-:W4:Y:S04]  /*3c20*/  LDSM.16.M88.4 R72, [R132+0x1000] ;  /* 0x001000008448783b */ /* 0x000f280000000200 */
[----:B------:R-:W5:Y:S01]  /*3c30*/  LDSM.16.M88.4 R12, [R143+0x2800] ;  /* 0x002800008f0c783b */ /* 0x000f620000000200 */
[----:B------:R-:W-:Y:S03]  /*3c40*/  HMMA.16816.F32 R64, R44, R42, R64 ;  /* 0x0000002a2c40723c */ /* 0x000fe60000001840 */
[----:B------:R-:W5:Y:S03]  /*3c50*/  LDSM.16.M88.4 R40, [R132+0x2000] ;  /* 0x002000008428783b */ /* 0x000f660000000200 */
[C---:B-1----:R-:W-:Y:S06]  /*3c60*/  HMMA.16816.F32 R20, R8.reuse, R16, R20 ;  /* 0x000000100814723c */ /* 0x042fec0000001814 */
[----:B------:R-:W-:Y:S01]  /*3c70*/  HMMA.16816.F32 R36, R8, R18, R36 ;  /* 0x000000120824723c */ /* 0x000fe20000001824 */
[----:B------:R-:W-:Y:S05]  /*3c80*/  LDSM.16.M88.4 R16, [R139+0x6800] ;  /* 0x006800008b10783b */ /* 0x000fea0000000200 */
[C---:B--2---:R-:W-:Y:S06]  /*3c90*/  HMMA.16816.F32 R68, R32.reuse, R76, R68 ;  /* 0x0000004c2044723c */ /* 0x044fec0000001844 */
[----:B------:R-:W-:Y:S01]  /*3ca0*/  HMMA.16816.F32 R64, R32, R78, R64 ;  /* 0x0000004e2040723c */ /* 0x000fe20000001840 */
[----:B------:R-:W1:Y:S05]  /*3cb0*/  LDSM.16.M88.4 R76, [R145+0x7000] ;  /* 0x00700000914c783b */ /* 0x000e6a0000000200 */
[C---:B---3--:R-:W-:Y:S06]  /*3cc0*/  HMMA.16816.F32 R20, R52.reuse, R80, R20 ;  /* 0x000000503414723c */ /* 0x048fec0000001814 */
[----:B------:R-:W-:Y:S06]  /*3cd0*/  HMMA.16816.F32 R36, R52, R82, R36 ;  /* 0x000000523424723c */ /* 0x000fec0000001824 */
[----:B----4-:R-:W-:Y:S06]  /*3ce0*/  HMMA.16816.F32 R60, R44, R72, R60 ;  /* 0x000000482c3c723c */ /* 0x010fec000000183c */
[C---:B-----5:R-:W-:Y:S06]  /*3cf0*/  HMMA.16816.F32 R68, R8.reuse, R12, R68 ;  /* 0x0000000c0844723c */ /* 0x060fec0000001844 */
[----:B------:R-:W-:Y:S01]  /*3d00*/  HMMA.16816.F32 R64, R8, R14, R64 ;  /* 0x0000000e0840723c */ /* 0x000fe20000001840 */
[----:B------:R-:W2:Y:S05]  /*3d10*/  LDSM.16.M88.4 R12, [R143+0x3000] ;  /* 0x003000008f0c783b */ /* 0x000eaa0000000200 */
[----:B------:R-:W-:Y:S06]  /*3d20*/  HMMA.16816.F32 R20, R24, R40, R20 ;  /* 0x000000281814723c */ /* 0x000fec0000001814 */
[----:B------:R-:W-:Y:S01]  /*3d30*/  HMMA.16816.F32 R72, R44, R74, R56 ;  /* 0x0000004a2c48723c */ /* 0x000fe20000001838 */
[----:B------:R-:W3:Y:S05]  /*3d40*/  LDSM.16.M88.4 R56, [R132+0x2800] ;  /* 0x002800008438783b */ /* 0x000eea0000000200 */
[----:B------:R-:W-:Y:S01]  /*3d50*/  HMMA.16816.F32 R36, R24, R42, R36 ;  /* 0x0000002a1824723c */ /* 0x000fe20000001824 */
[----:B------:R-:W4:Y:S05]  /*3d60*/  LDSM.16.M88.4 R40, [R132+0x1800] ;  /* 0x001800008428783b */ /* 0x000f2a0000000200 */
[----:B-1----:R-:W-:Y:S06]  /*3d70*/  HMMA.16816.F32 R60, R32, R76, R60 ;  /* 0x0000004c203c723c */ /* 0x002fec000000183c */
[----:B------:R-:W-:Y:S01]  /*3d80*/  HMMA.16816.F32 R68, R52, R16, R68 ;  /* 0x000000103444723c */ /* 0x000fe20000001844 */
[----:B------:R-:W-:Y:S01]  /*3d90*/  FMUL.FTZ R21, R21, UR10 ;  /* 0x0000000a15157c20 */ /* 0x000fe20008410000 */
[----:B------:R-:W-:Y:S01]  /*3da0*/  FMUL.FTZ R22, R22, UR10 ;  /* 0x0000000a16167c20 */ /* 0x000fe20008410000 */
[----:B------:R-:W-:-:S02]  /*3db0*/  FMUL.FTZ R0, R20, UR10 ;  /* 0x0000000a14007c20 */ /* 0x000fc40008410000 */
[----:B------:R-:W-:Y:S01]  /*3dc0*/  MUFU.TANH R80, R21 ;  /* 0x0000001500507308 */ /* 0x000fe20000002400 */
[----:B------:R-:W-:Y:S01]  /*3dd0*/  HMMA.16816.F32 R64, R52, R18, R64 ;  /* 0x000000123440723c */ /* 0x000fe20000001840 */
[----:B------:R-:W1:Y:S05]  /*3de0*/  LDSM.16.M88.4 R16, [R139+0x7000] ;  /* 0x007000008b10783b */ /* 0x000e6a0000000200 */
[----:B------:R-:W-:Y:S01]  /*3df0*/  HMMA.16816.F32 R72, R32, R78, R72 ;  /* 0x0000004e2048723c */ /* 0x000fe20000001848 */
[----:B------:R-:W5:Y:S01]  /*3e00*/  LDSM.16.M88.4 R76, [R145+0x7800] ;  /* 0x00780000914c783b */ /* 0x000f620000000200 */
[----:B------:R4:W-:Y:S01]  /*3e10*/  MUFU.TANH R81, R22 ;  /* 0x0000001600517308 */ /* 0x0009e20000002400 */
[----:B------:R-:W-:Y:S01]  /*3e20*/  FMUL.FTZ R36, R36, UR10 ;  /* 0x0000000a24247c20 */ /* 0x000fe20008410000 */
[----:B------:R-:W-:Y:S01]  /*3e30*/  FMUL.FTZ R37, R37, UR10 ;  /* 0x0000000a25257c20 */ /* 0x000fe20008410000 */
[----:B------:R-:W-:Y:S01]  /*3e40*/  FMUL.FTZ R38, R38, UR10 ;  /* 0x0000000a26267c20 */ /* 0x000fe20008410000 */
[----:B--2---:R-:W-:Y:S01]  /*3e50*/  HMMA.16816.F32 R60, R8, R12, R60 ;  /* 0x0000000c083c723c */ /* 0x004fe2000000183c */
[----:B------:R-:W-:-:S03]  /*3e60*/  FMUL.FTZ R39, R39, UR10 ;  /* 0x0000000a27277c20 */ /* 0x000fc60008410000 */
[----:B------:R-:W2:Y:S02]  /*3e70*/  MUFU.TANH R0, R0 ;  /* 0x0000000000007308 */ /* 0x000ea40000002400 */
[----:B---3--:R-:W-:Y:S06]  /*3e80*/  HMMA.16816.F32 R68, R24, R56, R68 ;  /* 0x000000381844723c */ /* 0x008fec0000001844 */
[C---:B----4-:R-:W-:Y:S01]  /*3e90*/  HMMA.16816.F32 R48, R44.reuse, R42, R48 ;  /* 0x0000002a2c30723c */ /* 0x050fe20000001830 */
[----:B------:R-:W-:Y:S01]  /*3ea0*/  FMUL.FTZ R56, R23, UR10 ;  /* 0x0000000a17387c20 */ /* 0x000fe20008410000 */
[----:B------:R-:W3:Y:S01]  /*3eb0*/  MUFU.TANH R36, R36 ;  /* 0x0000002400247308 */ /* 0x000ee20000002400 */
[----:B------:R-:W4:Y:S03]  /*3ec0*/  LDSM.16.M88.4 R20, [R132+0x3000] ;  /* 0x003000008414783b */ /* 0x000f260000000200 */
[----:B------:R-:W-:Y:S04]  /*3ed0*/  HMMA.16816.F32 R84, R44, R40, R84 ;  /* 0x000000282c54723c */ /* 0x000fe80000001854 */
[----:B------:R-:W3:Y:S02]  /*3ee0*/  MUFU.TANH R56, R56 ;  /* 0x0000003800387308 */ /* 0x000ee40000002400 */
[----:B------:R-:W-:Y:S01]  /*3ef0*/  HMMA.16816.F32 R72, R8, R14, R72 ;  /* 0x0000000e0848723c */ /* 0x000fe20000001848 */
[----:B------:R-:W2:Y:S05]  /*3f00*/  LDSM.16.M88.4 R12, [R143+0x3800] ;  /* 0x003800008f0c783b */ /* 0x000eaa0000000200 */
[----:B-1----:R-:W-:Y:S01]  /*3f10*/  HMMA.16816.F32 R60, R52, R16, R60 ;  /* 0x00000010343c723c */ /* 0x002fe2000000183c */
[----:B------:R-:W1:Y:S01]  /*3f20*/  MUFU.TANH R37, R37 ;  /* 0x0000002500257308 */ /* 0x000e620000002400 */
[----:B------:R-:W-:Y:S01]  /*3f30*/  FMUL.FTZ R40, R68, UR10 ;  /* 0x0000000a44287c20 */ /* 0x000fe20008410000 */
[----:B------:R-:W-:-:S03]  /*3f40*/  FMUL.FTZ R41, R69, UR10 ;  /* 0x0000000a45297c20 */ /* 0x000fc60008410000 */
[C---:B-----5:R-:W-:Y:S03]  /*3f50*/  HMMA.16816.F32 R48, R32.reuse, R78, R48 ;  /* 0x0000004e2030723c */ /* 0x060fe60000001830 */
[----:B------:R-:W5:Y:S03]  /*3f60*/  MUFU.TANH R38, R38 ;  /* 0x0000002600267308 */ /* 0x000f660000002400 */
[----:B------:R-:W-:Y:S05]  /*3f70*/  HMMA.16816.F32 R84, R32, R76, R84 ;  /* 0x0000004c2054723c */ /* 0x000fea0000001854 */
[----:B------:R-:W5:Y:S01]  /*3f80*/  MUFU.TANH R39, R39 ;  /* 0x0000002700277308 */ /* 0x000f620000002400 */
[----:B------:R-:W-:Y:S01]  /*3f90*/  HMMA.16816.F32 R72, R52, R18, R72 ;  /* 0x000000123448723c */ /* 0x000fe20000001848 */
[----:B------:R-:W3:Y:S01]  /*3fa0*/  LDSM.16.M88.4 R16, [R139+0x7800] ;  /* 0x007800008b10783b */ /* 0x000ee20000000200 */
[----:B------:R-:W-:-:S02]  /*3fb0*/  IMAD R34, R6, 0x10, R93 ;  /* 0x0000001006227824 */ /* 0x000fc400078e025d */
[----:B------:R-:W-:Y:S01]  /*3fc0*/  FMUL.FTZ R32, R70, UR10 ;  /* 0x0000000a46207c20 */ /* 0x000fe20008410000 */
[----:B------:R-:W-:Y:S01]  /*3fd0*/  FMUL.FTZ R33, R71, UR10 ;  /* 0x0000000a47217c20 */ /* 0x000fe20008410000 */
[C---:B------:R-:W-:Y:S01]  /*3fe0*/  HMMA.16816.F32 R64, R24.reuse, R58, R64 ;  /* 0x0000003a1840723c */ /* 0x040fe20000001840 */
[----:B------:R-:W5:Y:S05]  /*3ff0*/  MUFU.TANH R40, R40 ;  /* 0x0000002800287308 */ /* 0x000f6a0000002400 */
[----:B----4-:R-:W-:Y:S03]  /*4000*/  HMMA.16816.F32 R60, R24, R20, R60 ;  /* 0x00000014183c723c */ /* 0x010fe6000000183c */
[----:B------:R-:W4:Y:S03]  /*4010*/  MUFU.TANH R41, R41 ;  /* 0x0000002900297308 */ /* 0x000f260000002400 */
[----:B--2---:R-:W-:Y:S01]  /*4020*/  HMMA.16816.F32 R48, R8, R14, R48 ;  /* 0x0000000e0830723c */ /* 0x004fe20000001830 */
[----:B------:R-:W-:-:S04]  /*4030*/  IMAD.IADD R20, R90, 0x1, -R91 ;  /* 0x000000015a147824 */ /* 0x000fc800078e0a5b */
[----:B------:R-:W-:Y:S01]  /*4040*/  MUFU.TANH R32, R32 ;  /* 0x0000002000207308 */ /* 0x000fe20000002400 */
[----:B------:R-:W-:Y:S01]  /*4050*/  HMMA.16816.F32 R84, R8, R12, R84 ;  /* 0x0000000c0854723c */ /* 0x000fe20000001854 */
[----:B------:R-:W-:-:S05]  /*4060*/  IMAD.SHL.U32 R15, R90, 0x2, RZ ;  /* 0x000000025a0f7824 */ /* 0x000fca00078e00ff */
[----:B------:R-:W-:Y:S01]  /*4070*/  HMMA.16816.F32 R72, R24, R22, R72 ;  /* 0x000000161848723c */ /* 0x000fe20000001848 */
[----:B------:R-:W-:Y:S01]  /*4080*/  SHF.R.S32.HI R13, RZ, 0x1f, R20 ;  /* 0x0000001fff0d7819 */ /* 0x000fe20000011414 */
[----:B------:R-:W-:Y:S01]  /*4090*/  FMUL.FTZ R42, R64, UR10 ;  /* 0x0000000a402a7c20 */ /* 0x000fe20008410000 */
[----:B------:R-:W-:Y:S01]  /*40a0*/  LOP3.LUT R15, R15, 0x6, RZ, 0xc0, !PT ;  /* 0x000000060f0f7812 */ /* 0x000fe200078ec0ff */
[----:B------:R-:W-:Y:S01]  /*40b0*/  FMUL.FTZ R43, R65, UR10 ;  /* 0x0000000a412b7c20 */ /* 0x000fe20008410000 */
[----:B------:R-:W-:Y:S01]  /*40c0*/  LEA.HI R161, R13, R20, RZ, 0x2 ;  /* 0x000000140da17211 */ /* 0x000fe200078f10ff */
[----:B------:R-:W-:Y:S01]  /*40d0*/  FMUL.FTZ R12, R66, UR10 ;  /* 0x0000000a420c7c20 */ /* 0x000fe20008410000 */
[----:B------:R-:W2:Y:S01]  /*40e0*/  LDSM.16.M88.4 R20, [R132+0x3800] ;  /* 0x003800008414783b */ /* 0x000ea20000000200 */
[----:B------:R-:W-:Y:S01]  /*40f0*/  SHF.R.S32.HI R11, RZ, 0x1f, R6 ;  /* 0x0000001fff0b7819 */ /* 0x000fe20000011406 */
[----:B------:R-:W-:Y:S01]  /*4100*/  IMAD.IADD R8, R2, 0x1, R15 ;  /* 0x0000000102087824 */ /* 0x000fe200078e020f */
[----:B------:R-:W-:Y:S01]  /*4110*/  SHF.R.S32.HI R161, RZ, 0x2, R161 ;  /* 0x00000002ffa17819 */ /* 0x000fe200000114a1 */
[----:B------:R-:W4:Y:S01]  /*4120*/  MUFU.TANH R42, R42 ;  /* 0x0000002a002a7308 */ /* 0x000f220000002400 */
[C---:B---3--:R-:W-:Y:S01]  /*4130*/  HMMA.16816.F32 R48, R52.reuse, R18, R48 ;  /* 0x000000123430723c */ /* 0x048fe20000001830 */
[----:B------:R-:W-:Y:S01]  /*4140*/  LEA.HI R11, R11, R6, RZ, 0x2 ;  /* 0x000000060b0b7211 */ /* 0x000fe200078f10ff */
[----:B------:R-:W-:Y:S01]  /*4150*/  FMUL.FTZ R67, R67, UR10 ;  /* 0x0000000a43437c20 */ /* 0x000fe20008410000 */
[----:B------:R-:W-:Y:S01]  /*4160*/  IADD3 R9, R34, 0x1, R161 ;  /* 0x0000000122097810 */ /* 0x000fe20007ffe0a1 */
[----:B------:R-:W-:Y:S01]  /*4170*/  FMUL.FTZ R60, R60, UR10 ;  /* 0x0000000a3c3c7c20 */ /* 0x000fe20008410000 */
[----:B------:R-:W-:Y:S01]  /*4180*/  LOP3.LUT R11, R11, 0xfffffffc, RZ, 0xc0, !PT ;  /* 0xfffffffc0b0b7812 */ /* 0x000fe200078ec0ff */
[----:B------:R-:W-:Y:S01]  /*4190*/  HMMA.16816.F32 R84, R52, R16, R84 ;  /* 0x000000103454723c */ /* 0x000fe20000001854 */
[----:B------:R-:W-:Y:S01]  /*41a0*/  IADD3 R9, R89, R9, -R92 ;  /* 0x0000000959097210 */ /* 0x000fe20007ffe85c */
[----:B------:R-:W3:Y:S01]  /*41b0*/  MUFU.TANH R43, R43 ;  /* 0x0000002b002b7308 */ /* 0x000ee20000002400 */
[----:B------:R-:W-:Y:S01]  /*41c0*/  FMUL.FTZ R61, R61, UR10 ;  /* 0x0000000a3d3d7c20 */ /* 0x000fe20008410000 */
[----:B------:R-:W-:-:S02]  /*41d0*/  IMAD.IADD R160, R6, 0x1, -R11 ;  /* 0x0000000106a07824 */ /* 0x000fc400078e0a0b */
[----:B------:R-:W-:Y:S01]  /*41e0*/  FMUL.FTZ R62, R62, UR10 ;  /* 0x0000000a3e3e7c20 */ /* 0x000fe20008410000 */
[----:B------:R-:W-:Y:S02]  /*41f0*/  IMAD.IADD R88, R9, 0x1, R88 ;  /* 0x0000000109587824 */ /* 0x000fe400078e0258 */
[----:B------:R-:W-:Y:S01]  /*4200*/  FMUL.FTZ R72, R72, UR10 ;  /* 0x0000000a48487c20 */ /* 0x000fe20008410000 */
[C---:B------:R-:W-:Y:S02]  /*4210*/  VIADD R9, R8.reuse, 0x1 ;  /* 0x0000000108097836 */ /* 0x040fe40000000000 */
[----:B------:R-:W-:Y:S01]  /*4220*/  FMUL.FTZ R73, R73, UR10 ;  /* 0x0000000a49497c20 */ /* 0x000fe20008410000 */
[----:B------:R-:W-:Y:S01]  /*4230*/  VIADD R6, R8, 0x9 ;  /* 0x0000000908067836 */ /* 0x000fe20000000000 */
[C---:B------:R-:W-:Y:S01]  /*4240*/  VIMNMX R123, R88.reuse, R89, PT ;  /* 0x00000059587b7248 */ /* 0x040fe20003fe0100 */
[----:B------:R-:W3:Y:S01]  /*4250*/  MUFU.TANH R33, R33 ;  /* 0x0000002100217308 */ /* 0x000ee20000002400 */
[----:B------:R-:W-:Y:S01]  /*4260*/  VIADDMNMX R122, R88, 0x8, R89, PT ;  /* 0x00000008587a7846 */ /* 0x000fe20003800159 */
[----:B------:R-:W-:Y:S01]  /*4270*/  FMUL.FTZ R74, R74, UR10 ;  /* 0x0000000a4a4a7c20 */ /* 0x000fe20008410000 */
[-C--:B------:R-:W-:Y:S01]  /*4280*/  ISETP.GE.AND P3, PT, R9, R123.reuse, PT ;  /* 0x0000007b0900720c */ /* 0x080fe20003f66270 */
[----:B------:R-:W-:Y:S01]  /*4290*/  FMUL.FTZ R63, R63, UR10 ;  /* 0x0000000a3f3f7c20 */ /* 0x000fe20008410000 */
[----:B------:R-:W-:Y:S01]  /*42a0*/  ISETP.GE.AND P4, PT, R9, R122, PT ;  /* 0x0000007a0900720c */ /* 0x000fe20003f86270 */
[C---:B------:R-:W-:Y:S01]  /*42b0*/  VIADD R9, R8.reuse, 0x8 ;  /* 0x0000000808097836 */ /* 0x040fe20000000000 */
[-C--:B------:R-:W-:Y:S01]  /*42c0*/  ISETP.GE.AND P6, PT, R8, R123.reuse, PT ;  /* 0x0000007b0800720c */ /* 0x080fe20003fc6270 */
[----:B------:R-:W3:Y:S01]  /*42d0*/  MUFU.TANH R12, R12 ;  /* 0x0000000c000c7308 */ /* 0x000ee20000002400 */
[-C--:B------:R-:W-:Y:S01]  /*42e0*/  ISETP.GE.AND P2, PT, R6, R123.reuse, PT ;  /* 0x0000007b0600720c */ /* 0x080fe20003f46270 */
[----:B------:R-:W-:Y:S01]  /*42f0*/  FMUL.FTZ R75, R75, UR10 ;  /* 0x0000000a4b4b7c20 */ /* 0x000fe20008410000 */
[----:B------:R-:W-:Y:S01]  /*4300*/  ISETP.GE.AND P1, PT, R9, R123, PT ;  /* 0x0000007b0900720c */ /* 0x000fe20003f26270 */
[----:B------:R-:W-:-:S04]  /*4310*/  DEPBAR.LE SB0, 0x0 ;  /* 0x000080000000791a */ /* 0x000fc80000000000 */
[----:B------:R-:W-:Y:S01]  /*4320*/  FSEL R17, R0, -INF , !P6 ;  /* 0xff80000000117808 */ /* 0x000fe20007000000 */
[C---:B--2---:R-:W-:Y:S01]  /*4330*/  HMMA.16816.F32 R48, R24.reuse, R22, R48 ;  /* 0x000000161830723c */ /* 0x044fe20000001830 */
[-C--:B------:R-:W-:Y:S01]  /*4340*/  ISETP.GE.AND P6, PT, R6, R122.reuse, PT ;  /* 0x0000007a0600720c */ /* 0x080fe20003fc6270 */
[----:B------:R-:W-:Y:S01]  /*4350*/  VIADD R0, R8, 0x11 ;  /* 0x0000001108007836 */ /* 0x000fe20000000000 */
[----:B------:R-:W-:Y:S01]  /*4360*/  FSEL R19, R36, -INF , !P1 ;  /* 0xff80000024137808 */ /* 0x000fe20004800000 */
[----:B------:R-:W-:Y:S01]  /*4370*/  VIADD R6, R8, 0x10 ;  /* 0x0000001008067836 */ /* 0x000fe20000000000 */
[----:B------:R-:W-:Y:S01]  /*4380*/  FSEL R56, R56, -INF , !P4 ;  /* 0xff80000038387808 */ /* 0x000fe20006000000 */
[----:B------:R-:W-:Y:S01]  /*4390*/  HMMA.16816.F32 R84, R24, R20, R84 ;  /* 0x000000141854723c */ /* 0x000fe20000001854 */
[----:B------:R-:W2:Y:S01]  /*43a0*/  MUFU.TANH R13, R67 ;  /* 0x00000043000d7308 */ /* 0x000ea20000002400 */
[----:B-1----:R-:W-:Y:S02]  /*43b0*/  FSEL R37, R37, -INF , !P2 ;  /* 0xff80000025257808 */ /* 0x002fe40005000000 */
[----:B------:R-:W-:-:S02]  /*43c0*/  ISETP.GE.AND P4, PT, R0, R122, PT ;  /* 0x0000007a0000720c */ /* 0x000fc40003f86270 */
[-C--:B------:R-:W-:Y:S02]  /*43d0*/  ISETP.GE.AND P5, PT, R9, R122.reuse, PT ;  /* 0x0000007a0900720c */ /* 0x080fe40003fa6270 */
[----:B------:R-:W-:Y:S01]  /*43e0*/  FSEL R21, R80, -INF , !P3 ;  /* 0xff80000050157808 */ /* 0x000fe20005800000 */
[----:B------:R-:W1:Y:S01]  /*43f0*/  MUFU.TANH R169, R60 ;  /* 0x0000003c00a97308 */ /* 0x000e620000002400 */
[-C--:B------:R-:W-:Y:S02]  /*4400*/  ISETP.GE.AND P3, PT, R8, R122.reuse, PT ;  /* 0x0000007a0800720c */ /* 0x080fe40003f66270 */
[-C--:B------:R-:W-:Y:S02]  /*4410*/  ISETP.GE.AND P1, PT, R6, R123.reuse, PT ;  /* 0x0000007b0600720c */ /* 0x080fe40003f26270 */
[----:B------:R-:W-:Y:S02]  /*4420*/  FSEL R36, R81, -INF , !P3 ;  /* 0xff80000051247808 */ /* 0x000fe40005800000 */
[-C--:B------:R-:W-:Y:S01]  /*4430*/  ISETP.GE.AND P3, PT, R0, R123.reuse, PT ;  /* 0x0000007b0000720c */ /* 0x080fe20003f66270 */
[----:B------:R-:W-:Y:S01]  /*4440*/  VIADD R0, R8, 0x18 ;  /* 0x0000001808007836 */ /* 0x000fe20000000000 */
[-C--:B------:R-:W-:Y:S01]  /*4450*/  ISETP.GE.AND P2, PT, R6, R122.reuse, PT ;  /* 0x0000007a0600720c */ /* 0x080fe20003f46270 */
[----:B------:R-:W-:Y:S01]  /*4460*/  VIADD R6, R8, 0x19 ;  /* 0x0000001908067836 */ /* 0x000fe20000000000 */
[----:B-----5:R-:W-:Y:S01]  /*4470*/  FSEL R38, R38, -INF , !P5 ;  /* 0xff80000026267808 */ /* 0x020fe20006800000 */
[----:B------:R-:W5:Y:S01]  /*4480*/  MUFU.TANH R165, R72 ;  /* 0x0000004800a57308 */ /* 0x000f620000002400 */
[----:B------:R-:W-:Y:S01]  /*4490*/  FSEL R24, R39, -INF , !P6 ;  /* 0xff80000027187808 */ /* 0x000fe20007000000 */
[----:B------:R-:W-:Y:S01]  /*44a0*/  FMUL.FTZ R48, R48, UR10 ;  /* 0x0000000a30307c20 */ /* 0x000fe20008410000 */
[-C--:B------:R-:W-:Y:S01]  /*44b0*/  ISETP.GE.AND P5, PT, R0, R123.reuse, PT ;  /* 0x0000007b0000720c */ /* 0x080fe20003fa6270 */
[----:B------:R-:W-:Y:S01]  /*44c0*/  FMUL.FTZ R84, R84, UR10 ;  /* 0x0000000a54547c20 */ /* 0x000fe20008410000 */
[-C--:B------:R-:W-:Y:S01]  /*44d0*/  ISETP.GE.AND P6, PT, R0, R122.reuse, PT ;  /* 0x0000007a0000720c */ /* 0x080fe20003fc6270 */
[----:B------:R-:W-:Y:S01]  /*44e0*/  VIADD R0, R8, 0x20 ;  /* 0x0000002008007836 */ /* 0x000fe20000000000 */
[----:B------:R-:W-:Y:S01]  /*44f0*/  FSEL R25, R40, -INF , !P1 ;  /* 0xff80000028197808 */ /* 0x000fe20004800000 */
[----:B------:R-:W5:Y:S01]  /*4500*/  MUFU.TANH R163, R73 ;  /* 0x0000004900a37308 */ /* 0x000f620000002400 */
[----:B----4-:R-:W-:Y:S01]  /*4510*/  FSEL R41, R41, -INF , !P3 ;  /* 0xff80000029297808 */ /* 0x010fe20005800000 */
[----:B------:R-:W-:Y:S01]  /*4520*/  FMUL.FTZ R85, R85, UR10 ;  /* 0x0000000a55557c20 */ /* 0x000fe20008410000 */
[CC--:B------:R-:W-:Y:S01]  /*4530*/  ISETP.GE.AND P1, PT, R6.reuse, R123.reuse, PT ;  /* 0x0000007b0600720c */ /* 0x0c0fe20003f26270 */
[----:B------:R-:W-:Y:S01]  /*4540*/  FMUL.FTZ R49, R49, UR10 ;  /* 0x0000000a31317c20 */ /* 0x000fe20008410000 */
[-C--:B------:R-:W-:Y:S01]  /*4550*/  ISETP.GE.AND P3, PT, R6, R122.reuse, PT ;  /* 0x0000007a0600720c */ /* 0x080fe20003f66270 */
[----:B------:R-:W-:Y:S01]  /*4560*/  VIADD R6, R8, 0x21 ;  /* 0x0000002108067836 */ /* 0x000fe20000000000 */
[----:B------:R-:W-:Y:S01]  /*4570*/  FSEL R23, R42, -INF , !P5 ;  /* 0xff8000002a177808 */ /* 0x000fe20006800000 */
[----:B------:R-:W4:Y:S01]  /*4580*/  MUFU.TANH R166, R74 ;  /* 0x0000004a00a67308 */ /* 0x000f220000002400 */
[----:B---3--:R-:W-:Y:S01]  /*4590*/  FSEL R43, R43, -INF , !P1 ;  /* 0xff8000002b2b7808 */ /* 0x008fe20004800000 */
[----:B------:R-:W-:Y:S01]  /*45a0*/  FMUL.FTZ R86, R86, UR10 ;  /* 0x0000000a56567c20 */ /* 0x000fe20008410000 */
[CC--:B------:R-:W-:Y:S01]  /*45b0*/  ISETP.GE.AND P5, PT, R0.reuse, R123.reuse, PT ;  /* 0x0000007b0000720c */ /* 0x0c0fe20003fa6270 */
[----:B------:R-:W-:Y:S01]  /*45c0*/  FMUL.FTZ R87, R87, UR10 ;  /* 0x0000000a57577c20 */ /* 0x000fe20008410000 */
[-C--:B------:R-:W-:Y:S01]  /*45d0*/  ISETP.GE.AND P1, PT, R0, R122.reuse, PT ;  /* 0x0000007a0000720c */ /* 0x080fe20003f26270 */
[----:B------:R-:W-:Y:S01]  /*45e0*/  VIADD R0, R8, 0x28 ;  /* 0x0000002808007836 */ /* 0x000fe20000000000 */
[----:B------:R-:W-:Y:S01]  /*45f0*/  FSEL R22, R32, -INF , !P2 ;  /* 0xff80000020167808 */ /* 0x000fe20005000000 */
[----:B------:R-:W3:Y:S01]  /*4600*/  MUFU.TANH R167, R61 ;  /* 0x0000003d00a77308 */ /* 0x000ee20000002400 */
[----:B------:R-:W-:Y:S01]  /*4610*/  FSEL R20, R33, -INF , !P4 ;  /* 0xff80000021147808 */ /* 0x000fe20006000000 */
[----:B------:R-:W-:Y:S01]  /*4620*/  FMUL.FTZ R50, R50, UR10 ;  /* 0x0000000a32327c20 */ /* 0x000fe20008410000 */
[C---:B------:R-:W-:Y:S01]  /*4630*/  ISETP.GE.AND P2, PT, R6.reuse, R123, PT ;  /* 0x0000007b0600720c */ /* 0x040fe20003f46270 */
[----:B------:R-:W-:Y:S01]  /*4640*/  FMUL.FTZ R51, R51, UR10 ;  /* 0x0000000a33337c20 */ /* 0x000fe20008410000 */
[----:B------:R-:W-:Y:S01]  /*4650*/  ISETP.GE.AND P4, PT, R6, R122, PT ;  /* 0x0000007a0600720c */ /* 0x000fe20003f86270 */
[----:B------:R-:W-:Y:S01]  /*4660*/  VIADD R6, R8, 0x29 ;  /* 0x0000002908067836 */ /* 0x000fe20000000000 */
[----:B------:R-:W-:Y:S01]  /*4670*/  FSEL R18, R12, -INF , !P6 ;  /* 0xff8000000c127808 */ /* 0x000fe20007000000 */
[----:B------:R-:W3:Y:S01]  /*4680*/  MUFU.TANH R126, R48 ;  /* 0x00000030007e7308 */ /* 0x000ee20000002400 */
[----:B--2---:R-:W-:-:S02]  /*4690*/  FSEL R16, R13, -INF , !P3 ;  /* 0xff8000000d107808 */ /* 0x004fc40005800000 */
[CC--:B------:R-:W-:Y:S02]  /*46a0*/  ISETP.GE.AND P6, PT, R0.reuse, R123.reuse, PT ;  /* 0x0000007b0000720c */ /* 0x0c0fe40003fc6270 */
[----:B------:R-:W-:Y:S01]  /*46b0*/  ISETP.GE.AND P3, PT, R0, R122, PT ;  /* 0x0000007a0000720c */ /* 0x000fe20003f66270 */
[----:B------:R-:W-:Y:S01]  /*46c0*/  VIADD R0, R8, 0x30 ;  /* 0x0000003008007836 */ /* 0x000fe20000000000 */
[----:B-1----:R-:W-:Y:S01]  /*46d0*/  FSEL R169, R169, -INF , !P5 ;  /* 0xff800000a9a97808 */ /* 0x002fe20006800000 */
[----:B------:R-:W1:Y:S01]  /*46e0*/  MUFU.TANH R170, R62 ;  /* 0x0000003e00aa7308 */ /* 0x000e620000002400 */
[----:B------:R-:W-:Y:S02]  /*46f0*/  ISETP.GE.AND P5, PT, R6, R123, PT ;  /* 0x0000007b0600720c */ /* 0x000fe40003fa6270 */
[----:B-----5:R-:W-:Y:S02]  /*4700*/  FSEL R165, R165, -INF , !P6 ;  /* 0xff800000a5a57808 */ /* 0x020fe40007000000 */
[----:B------:R-:W-:-:S02]  /*4710*/  FSEL R163, R163, -INF , !P5 ;  /* 0xff800000a3a37808 */ /* 0x000fc40006800000 */
[CC--:B------:R-:W-:Y:S01]  /*4720*/  ISETP.GE.AND P6, PT, R0.reuse, R123.reuse, PT ;  /* 0x0000007b0000720c */ /* 0x0c0fe20003fc6270 */
[----:B------:R-:W2:Y:S01]  /*4730*/  MUFU.TANH R168, R63 ;  /* 0x0000003f00a87308 */ /* 0x000ea20000002400 */
[-C--:B------:R-:W-:Y:S01]  /*4740*/  ISETP.GE.AND P5, PT, R0, R122.reuse, PT ;  /* 0x0000007a0000720c */ /* 0x080fe20003fa6270 */
[----:B------:R-:W-:Y:S01]  /*4750*/  VIADD R0, R8, 0x38 ;  /* 0x0000003808007836 */ /* 0x000fe20000000000 */
[----:B----4-:R-:W-:Y:S02]  /*4760*/  FSEL R166, R166, -INF , !P3 ;  /* 0xff800000a6a67808 */ /* 0x010fe40005800000 */
[----:B---3--:R-:W-:Y:S02]  /*4770*/  FSEL R167, R167, -INF , !P2 ;  /* 0xff800000a7a77808 */ /* 0x008fe40005000000 */
[----:B------:R-:W-:Y:S01]  /*4780*/  ISETP.GE.AND P3, PT, R0, R123, PT ;  /* 0x0000007b0000720c */ /* 0x000fe20003f66270 */
[----:B------:R-:W3:Y:S01]  /*4790*/  MUFU.TANH R164, R75 ;  /* 0x0000004b00a47308 */ /* 0x000ee20000002400 */
[----:B------:R-:W-:Y:S01]  /*47a0*/  ISETP.GE.AND P2, PT, R6, R122, PT ;  /* 0x0000007a0600720c */ /* 0x000fe20003f46270 */
[----:B------:R-:W-:Y:S01]  /*47b0*/  VIADD R6, R8, 0x31 ;  /* 0x0000003108067836 */ /* 0x000fe20000000000 */
[----:B------:R-:W-:Y:S01]  /*47c0*/  FSEL R126, R126, -INF , !P3 ;  /* 0xff8000007e7e7808 */ /* 0x000fe20005800000 */
[----:B------:R-:W-:Y:S01]  /*47d0*/  VIADD R8, R8, 0x39 ;  /* 0x0000003908087836 */ /* 0x000fe20000000000 */
[----:B------:R-:W-:-:S02]  /*47e0*/  ISETP.GT.AND P3, PT, R153, R148, PT ;  /* 0x000000949900720c */ /* 0x000fc40003f64270 */
[----:B-1----:R-:W-:Y:S01]  /*47f0*/  FSEL R170, R170, -INF , !P1 ;  /* 0xff800000aaaa7808 */ /* 0x002fe20004800000 */
[----:B------:R-:W1:Y:S01]  /*4800*/  MUFU.TANH R112, R84 ;  /* 0x0000005400707308 */ /* 0x000e620000002400 */
[----:B------:R-:W-:Y:S02]  /*4810*/  ISETP.GE.AND P1, PT, R6, R123, PT ;  /* 0x0000007b0600720c */ /* 0x000fe40003f26270 */
[----:B--2---:R-:W-:Y:S02]  /*4820*/  FSEL R168, R168, -INF , !P4 ;  /* 0xff800000a8a87808 */ /* 0x004fe40006000000 */
[----:B------:R-:W-:-:S03]  /*4830*/  ISETP.GE.AND P4, PT, R6, R122, PT ;  /* 0x0000007a0600720c */ /* 0x000fc60003f86270 */
        /* <DEDUP_REMOVED lines=11> */
[----:B---3--:R-:W-:-:S07]  /*48f0*/  FSEL R125, R125, -INF , !P6 ;  /* 0xff8000007d7d7808 */ /* 0x008fce0007000000 */
        /* <DEDUP_REMOVED lines=67> */
.L_x_6076:
[----:B------:R-:W-:-:S04]  /*4d30*/  LEA R0, -R116, RZ, 0x6 ;  /* 0x000000ff74007211 */ /* 0x000fc800078e31ff */
[----:B------:R-:W-:-:S07]  /*4d40*/  SHF.R.S32.HI R27, RZ, 0x1f, R0 ;  /* 0x0000001fff1b7819 */ /* 0x000fce0000011400 */
.L_x_6077:
        /* <DEDUP_REMOVED lines=34> */
[----:B------:R-:W-:-:S02]  /*4f70*/  IADD3 R2, P5, R150, R2, RZ ;  /* 0x0000000296027210 */ /* 0x000fc40007fbe0ff */
[----:B------:R-:W-:Y:S01]  /*4f80*/  @!P4 LEA.HI.X R15, R4, R15, R32, 0x1, P6 ;  /* 0x0000000f040fc211 */ /* 0x000fe200030f0c20 */
[----:B------:R-:W-:Y:S01]  /*4f90*/  @!P2 IMAD.X R4, R33, 0x1, R120, P1 ;  /* 0x000000012104a824 */ /* 0x000fe200008e0678 */
[----:B-----5:R-:W-:Y:S01]  /*4fa0*/  @!P2 LEA R46, P1, R26, R12, 0x1 ;  /* 0x0000000c1a2ea211 */ /* 0x020fe200078208ff */
[----:B------:R-:W4:Y:S01]  /*4fb0*/  @!P4 LDC.64 R6, c[0x0][0x218] ;  /* 0x00008600ff06cb82 */ /* 0x000f220000000a00 */
[----:B------:R-:W-:Y:S01]  /*4fc0*/  IMAD.X R33, R149, 0x1, R33, P5 ;  /* 0x0000000195217824 */ /* 0x000fe200028e0621 */
[----:B------:R-:W-:Y:S01]  /*4fd0*/  @!P4 IADD3 R12, P5, R2, R121, RZ ;  /* 0x00000079020cc210 */ /* 0x000fe20007fbe0ff */
[----:B------:R2:W-:Y:S01]  /*4fe0*/  @P4 STS.128 [R154+0x4800], RZ ;  /* 0x004800ff9a004388 */ /* 0x0005e20000000c00 */
[----:B------:R-:W-:-:S03]  /*4ff0*/  @!P2 LEA.HI.X R47, R26, R13, R4, 0x1, P1 ;  /* 0x0000000d1a2fa211 */ /* 0x000fc600008f0c04 */
[----:B------:R-:W-:Y:S01]  /*5000*/  @!P4 IMAD.X R4, R33, 0x1, R120, P5 ;  /* 0x000000012104c824 */ /* 0x000fe200028e0678 */
[----:B-1----:R-:W-:Y:S01]  /*5010*/  @!P4 LEA R48, P1, R12, R10, 0x1 ;  /* 0x0000000a0c30c211 */ /* 0x002fe200078208ff */
[----:B------:R-:W-:Y:S01]  /*5020*/  @!PT LDS RZ, [RZ] ;  /* 0x00000000fffff984 */ /* 0x000fe20000000800 */
[----:B------:R-:W-:Y:S01]  /*5030*/  @!PT LDS RZ, [RZ] ;  /* 0x00000000fffff984 */ /* 0x000fe20000000800 */
[----:B------:R-:W-:Y:S01]  /*5040*/  @!PT LDS RZ, [RZ] ;  /* 0x00000000fffff984 */ /* 0x000fe20000000800 */
[----:B------:R2:W-:Y:S01]  /*5050*/  @!P4 LDGSTS.E.BYPASS.LTC128B.128 [R154+0x4800], desc[UR12][R14.64] ;  /* 0x048000000e9acfae */ /* 0x0005e2000b901d4c */
[----:B------:R-:W-:Y:S02]  /*5060*/  IADD3 R10, P5, R150, R2, RZ ;  /* 0x00000002960a7210 */ /* 0x000fe40007fbe0ff */
[----:B------:R-:W-:Y:S01]  /*5070*/  @!P4 LEA.HI.X R49, R12, R11, R4, 0x1, P1 ;  /* 0x0000000b0c31c211 */ /* 0x000fe200008f0c04 */
[----:B------:R2:W-:Y:S01]  /*5080*/  @P2 STS.128 [R154+0x6800], RZ ;  /* 0x006800ff9a002388 */ /* 0x0005e20000000c00 */
        /* <DEDUP_REMOVED lines=39> */
.L_x_6079:
[----:B------:R-:W-:Y:S05]  /*5300*/  BSYNC B0 ;  /* 0x0000000000007941 */ /* 0x000fea0003800000 */
.L_x_6078:
[----:B------:R-:W0:Y:S01]  /*5310*/  LDGDEPBAR ;  /* 0x00000000000079af */ /* 0x000e220000000000 */
[----:B------:R-:W-:-:S04]  /*5320*/  IADD3 R121, P1, R0, R121, RZ ;  /* 0x0000007900797210 */ /* 0x000fc80007f3e0ff */
[----:B------:R-:W-:-:S09]  /*5330*/  IADD3.X R120, R27, R120, RZ, P1, !PT ;  /* 0x000000781b787210 */ /* 0x000fd20000ffe4ff */
.L_x_6075:
        /* <DEDUP_REMOVED lines=40> */
[----:B------:R-:W-:Y:S04]  /*55c0*/  LDSM.16.MT88.4 R48, [R138+0xa000] ;  /* 0x00a000008a30783b */ /* 0x000fe80000004200 */
[----:B------:R-:W-:Y:S04]  /*55d0*/  LDSM.16.MT88.4 R76, [R137+0x8000] ;  /* 0x00800000894c783b */ /* 0x000fe80000004200 */
[----:B------:R-:W-:Y:S01]  /*55e0*/  LDSM.16.MT88.4 R68, [R136+0x8000] ;  /* 0x008000008844783b */ /* 0x000fe20000004200 */
[----:B-1----:R-:W-:-:S03]  /*55f0*/  FMNMX.FTZ R7, R4, R7, !PT ;  /* 0x0000000704077209 */ /* 0x002fc60007810000 */
[----:B------:R-:W1:Y:S04]  /*5600*/  SHFL.BFLY PT, R4, R9, 0x2, 0x1f ;  /* 0x0c401f0009047f89 */ /* 0x000e6800000e0000 */
[----:B------:R-:W2:Y:S01]  /*5610*/  SHFL.BFLY PT, R2, R7, 0x1, 0x1f ;  /* 0x0c201f0007027f89 */ /* 0x000ea200000e0000 */
[----:B-1----:R-:W-:-:S03]  /*5620*/  FMNMX.FTZ R4, R9, R4, !PT ;  /* 0x0000000409047209 */ /* 0x002fc60007810000 */
[----:B------:R-:W-:Y:S01]  /*5630*/  LDSM.16.MT88.4 R8, [R138+0x8800] ;  /* 0x008800008a08783b */ /* 0x000fe20000004200 */
        /* <DEDUP_REMOVED lines=16> */
[----:B-1----:R-:W-:Y:S01]  /*5740*/  FMNMX.FTZ R0, R4, R7, !PT ;  /* 0x0000000704007209 */ /* 0x002fe20007810000 */
[--C-:B------:R-:W-:Y:S01]  /*5750*/  FFMA.FTZ R111, R111, UR11, -R162.reuse ;  /* 0x0000000b6f6f7c23 */ /* 0x100fe200080108a2 */
[----:B------:R-:W-:Y:S01]  /*5760*/  FFMA.FTZ R126, R126, UR11, -R162 ;  /* 0x0000000b7e7e7c23 */ /* 0x000fe200080108a2 */
[----:B------:R-:W1:Y:S01]  /*5770*/  MUFU.EX2 R107, R107 ;  /* 0x0000006b006b7308 */ /* 0x000e620000000800 */
[C---:B------:R-:W-:Y:S01]  /*5780*/  FSETP.NEU.FTZ.AND P1, PT, R0.reuse, -INF , PT ;  /* 0xff8000000000780b */ /* 0x040fe20003f3d000 */
[----:B------:R-:W-:-:S05]  /*5790*/  FMUL.FTZ R127, R0, UR11 ;  /* 0x0000000b007f7c20 */ /* 0x000fca0008410000 */
[----:B------:R-:W-:Y:S01]  /*57a0*/  FSEL R127, R127, RZ, P1 ;  /* 0x000000ff7f7f7208 */ /* 0x000fe20000800000 */
[----:B------:R-:W-:Y:S04]  /*57b0*/  MUFU.EX2 R105, R105 ;  /* 0x0000006900697308 */ /* 0x000fe80000000800 */
[--C-:B------:R-:W-:Y:S01]  /*57c0*/  FFMA.FTZ R110, R36, UR11, -R127.reuse ;  /* 0x0000000b246e7c23 */ /* 0x100fe2000801087f */
[--C-:B------:R-:W-:Y:S01]  /*57d0*/  FFMA.FTZ R109, R56, UR11, -R127.reuse ;  /* 0x0000000b386d7c23 */ /* 0x100fe2000801087f */
[--C-:B------:R-:W-:Y:S01]  /*57e0*/  FFMA.FTZ R106, R38, UR11, -R127.reuse ;  /* 0x0000000b266a7c23 */ /* 0x100fe2000801087f */
[--C-:B------:R-:W-:Y:S01]  /*57f0*/  FFMA.FTZ R103, R24, UR11, -R127.reuse ;  /* 0x0000000b18677c23 */ /* 0x100fe2000801087f */
[----:B------:R-:W3:Y:S01]  /*5800*/  MUFU.EX2 R100, R100 ;  /* 0x0000006400647308 */ /* 0x000ee20000000800 */
[----:B-1----:R-:W-:Y:S01]  /*5810*/  F2FP.F16.F32.PACK_AB R64, R107, R108 ;  /* 0x0000006c6b40723e */ /* 0x002fe200000000ff */
[--C-:B------:R-:W-:Y:S01]  /*5820*/  FFMA.FTZ R104, R22, UR11, -R127.reuse ;  /* 0x0000000b16687c23 */ /* 0x100fe2000801087f */
        /* <DEDUP_REMOVED lines=8> */
[----:B------:R-:W-:Y:S01]  /*58b0*/  FFMA.FTZ R114, R114, UR11, -R127 ;  /* 0x0000000b72727c23 */ /* 0x000fe2000801087f */
[----:B------:R-:W-:-:S02]  /*58c0*/  FADD.FTZ R108, R108, R107 ;  /* 0x0000006b6c6c7221 */ /* 0x000fc40000010000 */
[----:B------:R-:W-:Y:S02]  /*58d0*/  LDSM.16.MT88.4 R20, [R136+0x8800] ;  /* 0x008800008814783b */ /* 0x000fe40000004200 */
[----:B------:R-:W4:Y:S01]  /*58e0*/  MUFU.EX2 R109, R109 ;  /* 0x0000006d006d7308 */ /* 0x000f220000000800 */
[----:B---3--:R-:W-:Y:S01]  /*58f0*/  F2FP.F16.F32.PACK_AB R66, R100, R105 ;  /* 0x000000696442723e */ /* 0x008fe200000000ff */
[----:B------:R-:W-:-:S04]  /*5900*/  FADD.FTZ R105, R105, R108 ;  /* 0x0000006c69697221 */ /* 0x000fc80000010000 */
[----:B------:R-:W-:Y:S02]  /*5910*/  FADD.FTZ R100, R100, R105 ;  /* 0x0000006964647221 */ /* 0x000fe40000010000 */
[----:B------:R-:W-:Y:S08]  /*5920*/  MUFU.EX2 R106, R106 ;  /* 0x0000006a006a7308 */ /* 0x000ff00000000800 */
[----:B------:R-:W3:Y:S01]  /*5930*/  MUFU.EX2 R103, R103 ;  /* 0x0000006700677308 */ /* 0x000ee20000000800 */
[----:B----4-:R-:W-:Y:S01]  /*5940*/  F2FP.F16.F32.PACK_AB R65, R109, R110 ;  /* 0x0000006e6d41723e */ /* 0x010fe200000000ff */
[----:B------:R-:W-:-:S06]  /*5950*/  FADD.FTZ R109, R110, R109 ;  /* 0x0000006d6e6d7221 */ /* 0x000fcc0000010000 */
[----:B------:R-:W-:Y:S08]  /*5960*/  MUFU.EX2 R35, R35 ;  /* 0x0000002300237308 */ /* 0x000ff00000000800 */
[----:B------:R-:W4:Y:S01]  /*5970*/  MUFU.EX2 R34, R34 ;  /* 0x0000002200227308 */ /* 0x000f220000000800 */
[----:B---3--:R-:W-:Y:S01]  /*5980*/  F2FP.F16.F32.PACK_AB R67, R103, R106 ;  /* 0x0000006a6743723e */ /* 0x008fe200000000ff */
[----:B------:R-:W-:-:S04]  /*5990*/  FADD.FTZ R106, R106, R109 ;  /* 0x0000006d6a6a7221 */ /* 0x000fc80000010000 */
        /* <DEDUP_REMOVED lines=24> */
[C---:B------:R-:W-:Y:S01]  /*5b20*/  HMMA.16816.F32 R80, R64.reuse, R76, RZ ;  /* 0x0000004c4050723c */ /* 0x040fe200000018ff */
[----:B------:R-:W-:Y:S05]  /*5b30*/  MUFU.EX2 R112, R112 ;  /* 0x0000007000707308 */ /* 0x000fea0000000800 */
[C---:B------:R-:W-:Y:S01]  /*5b40*/  HMMA.16816.F32 R72, R64.reuse, R68, RZ ;  /* 0x000000444048723c */ /* 0x040fe200000018ff */
[----:B---3--:R-:W-:Y:S01]  /*5b50*/  F2FP.F16.F32.PACK_AB R7, R3, R102 ;  /* 0x000000660307723e */ /* 0x008fe200000000ff */
[----:B------:R-:W2:Y:S01]  /*5b60*/  LDSM.16.MT88.4 R16, [R136+0xa000] ;  /* 0x00a000008810783b */ /* 0x000ea20000004200 */
[----:B------:R-:W-:Y:S03]  /*5b70*/  MUFU.EX2 R111, R111 ;  /* 0x0000006f006f7308 */ /* 0x000fe60000000800 */
[----:B-1----:R-:W-:Y:S01]  /*5b80*/  HMMA.16816.F32 R52, R64, R56, RZ ;  /* 0x000000384034723c */ /* 0x002fe200000018ff */
[----:B------:R-:W-:-:S04]  /*5b90*/  FADD.FTZ R102, R102, R101 ;  /* 0x0000006566667221 */ /* 0x000fc80000010000 */
[----:B------:R-:W-:Y:S01]  /*5ba0*/  FADD.FTZ R102, R3, R102 ;  /* 0x0000006603667221 */ /* 0x000fe20000010000 */
[C---:B------:R-:W-:Y:S01]  /*5bb0*/  HMMA.16816.F32 R96, R4.reuse, R12, R96 ;  /* 0x0000000c0460723c */ /* 0x040fe20000001860 */
[----:B------:R-:W-:Y:S05]  /*5bc0*/  MUFU.EX2 R126, R126 ;  /* 0x0000007e007e7308 */ /* 0x000fea0000000800 */
[C---:B------:R-:W-:Y:S01]  /*5bd0*/  HMMA.16816.F32 R92, R4.reuse, R14, R92 ;  /* 0x0000000e045c723c */ /* 0x040fe2000000185c */
[----:B------:R-:W1:Y:S02]  /*5be0*/  LDSM.16.MT88.4 R12, [R140+0xa800] ;  /* 0x00a800008c0c783b */ /* 0x000e640000004200 */
        /* <DEDUP_REMOVED lines=8> */
[----:B--2---:R-:W-:Y:S06]  /*5c70*/  HMMA.16816.F32 R60, R64, R16, RZ ;  /* 0x00000010403c723c */ /* 0x004fec00000018ff */
[C---:B-1----:R-:W-:Y:S06]  /*5c80*/  HMMA.16816.F32 R36, R4.reuse, R12, R36 ;  /* 0x0000000c0424723c */ /* 0x042fec0000001824 */
        /* <DEDUP_REMOVED lines=8> */
[C---:B------:R-:W-:Y:S01]  /*5d10*/  HMMA.16816.F32 R76, R4.reuse, R26, R76 ;  /* 0x0000001a044c723c */ /* 0x040fe2000000184c */
[--C-:B------:R-:W-:Y:S01]  /*5d20*/  FFMA.FTZ R25, R170, UR11, -R127.reuse ;  /* 0x0000000baa197c23 */ /* 0x100fe2000801087f */
[--C-:B------:R-:W-:Y:S01]  /*5d30*/  FFMA.FTZ R24, R168, UR11, -R127.reuse ;  /* 0x0000000ba8187c23 */ /* 0x100fe2000801087f */
[----:B------:R-:W-:Y:S01]  /*5d40*/  FFMA.FTZ R170, R113, UR11, -R127 ;  /* 0x0000000b71aa7c23 */ /* 0x000fe2000801087f */
[----:B------:R-:W-:Y:S01]  /*5d50*/  LEA R168, P1, R121, UR8, 0x1 ;  /* 0x0000000879a87c11 */ /* 0x000fe2000f8208ff */
[----:B------:R-:W-:Y:S01]  /*5d60*/  MUFU.EX2 R113, R114 ;  /* 0x0000007200717308 */ /* 0x000fe20000000800 */
[----:B------:R-:W-:Y:S01]  /*5d70*/  HMMA.16816.F32 R72, R4, R20, R72 ;  /* 0x000000140448723c */ /* 0x000fe20000001848 */
[--C-:B------:R-:W-:Y:S01]  /*5d80*/  FFMA.FTZ R27, R169, UR11, -R162.reuse ;  /* 0x0000000ba91b7c23 */ /* 0x100fe200080108a2 */
[--C-:B------:R-:W-:Y:S01]  /*5d90*/  FFMA.FTZ R26, R167, UR11, -R162.reuse ;  /* 0x0000000ba71a7c23 */ /* 0x100fe200080108a2 */
[----:B------:R-:W-:-:S03]  /*5da0*/  FFMA.FTZ R167, R125, UR11, -R162 ;  /* 0x0000000b7da77c23 */ /* 0x000fc600080108a2 */
[C---:B-1----:R-:W-:Y:S01]  /*5db0*/  HMMA.16816.F32 R52, R4.reuse, R12, R52 ;  /* 0x0000000c0434723c */ /* 0x042fe20000001834 */
[--C-:B------:R-:W-:Y:S01]  /*5dc0*/  FFMA.FTZ R21, R166, UR11, -R127.reuse ;  /* 0x0000000ba6157c23 */ /* 0x100fe2000801087f */
[----:B------:R-:W-:Y:S01]  /*5dd0*/  FFMA.FTZ R20, R164, UR11, -R127 ;  /* 0x0000000ba4147c23 */ /* 0x000fe2000801087f */
[----:B------:R-:W-:Y:S01]  /*5de0*/  MUFU.EX2 R27, R27 ;  /* 0x0000001b001b7308 */ /* 0x000fe20000000800 */
[----:B------:R-:W-:Y:S02]  /*5df0*/  LEA.HI.X R166, R121, UR9, R120, 0x1, P1 ;  /* 0x0000000979a67c11 */ /* 0x000fe400088f0c78 */
[C---:B------:R-:W-:Y:S01]  /*5e00*/  HMMA.16816.F32 R56, R4.reuse, R14, R56 ;  /* 0x0000000e0438723c */ /* 0x040fe20000001838 */
[----:B------:R-:W1:Y:S04]  /*5e10*/  LDSM.16.MT88.4 R12, [R140+0x9000] ;  /* 0x009000008c0c783b */ /* 0x000e680000004200 */
[----:B------:R-:W3:Y:S01]  /*5e20*/  MUFU.EX2 R26, R26 ;  /* 0x0000001a001a7308 */ /* 0x000ee20000000800 */
[C---:B--2---:R-:W-:Y:S06]  /*5e30*/  HMMA.16816.F32 R60, R4.reuse, R8, R60 ;  /* 0x00000008043c723c */ /* 0x044fec000000183c */
[C---:B------:R-:W-:Y:S01]  /*5e40*/  HMMA.16816.F32 R64, R4.reuse, R10, R64 ;  /* 0x0000000a0440723c */ /* 0x040fe20000001840 */
[----:B------:R-:W2:Y:S01]  /*5e50*/  LDSM.16.MT88.4 R8, [R138+0x9000] ;  /* 0x009000008a08783b */ /* 0x000ea20000004200 */
[----:B------:R-:W-:Y:S04]  /*5e60*/  MUFU.EX2 R25, R25 ;  /* 0x0000001900197308 */ /* 0x000fe80000000800 */
[----:B------:R-:W-:Y:S04]  /*5e70*/  HMMA.16816.F32 R68, R4, R22, R68 ;  /* 0x000000160444723c */ /* 0x000fe80000001844 */
[----:B------:R-:W4:Y:S03]  /*5e80*/  MUFU.EX2 R24, R24 ;  /* 0x0000001800187308 */ /* 0x000f260000000800 */
[--C-:B------:R-:W-:Y:S01]  /*5e90*/  FFMA.FTZ R23, R165, UR11, -R162.reuse ;  /* 0x0000000ba5177c23 */ /* 0x100fe200080108a2 */
[----:B------:R-:W-:Y:S01]  /*5ea0*/  FFMA.FTZ R22, R163, UR11, -R162 ;  /* 0x0000000ba3167c23 */ /* 0x000fe200080108a2 */
[----:B---3--:R-:W-:Y:S01]  /*5eb0*/  F2FP.F16.F32.PACK_AB R4, R26, R27 ;  /* 0x0000001b1a04723e */ /* 0x008fe200000000ff */
[----:B------:R-:W-:-:S02]  /*5ec0*/  FADD.FTZ R27, R27, R32 ;  /* 0x000000201b1b7221 */ /* 0x000fc40000010000 */
[----:B------:R-:W-:Y:S02]  /*5ed0*/  MUFU.EX2 R21, R21 ;  /* 0x0000001500157308 */ /* 0x000fe40000000800 */
[----:B------:R-:W-:-:S06]  /*5ee0*/  FADD.FTZ R26, R26, R27 ;  /* 0x0000001b1a1a7221 */ /* 0x000fcc0000010000 */
[----:B------:R-:W3:Y:S01]  /*5ef0*/  MUFU.EX2 R23, R23 ;  /* 0x0000001700177308 */ /* 0x000ee20000000800 */
[----:B----4-:R-:W-:Y:S01]  /*5f00*/  F2FP.F16.F32.PACK_AB R5, R24, R25 ;  /* 0x000000191805723e */ /* 0x010fe200000000ff */
[----:B------:R-:W-:-:S04]  /*5f10*/  FADD.FTZ R25, R25, R102 ;  /* 0x0000006619197221 */ /* 0x000fc80000010000 */
[----:B------:R-:W-:Y:S02]  /*5f20*/  FADD.FTZ R24, R24, R25 ;  /* 0x0000001918187221 */ /* 0x000fe40000010000 */
[----:B------:R-:W4:Y:S08]  /*5f30*/  MUFU.EX2 R22, R22 ;  /* 0x0000001600167308 */ /* 0x000f300000000800 */
[----:B------:R-:W5:Y:S01]  /*5f40*/  MUFU.EX2 R20, R20 ;  /* 0x0000001400147308 */ /* 0x000f620000000800 */
[----:B---3--:R-:W-:-:S07]  /*5f50*/  FADD.FTZ R3, R23, R26 ;  /* 0x0000001a17037221 */ /* 0x008fce0000010000 */
[----:B------:R-:W3:Y:S01]  /*5f60*/  MUFU.EX2 R167, R167 ;  /* 0x000000a700a77308 */ /* 0x000ee20000000800 */
[C---:B----4-:R-:W-:Y:S01]  /*5f70*/  F2FP.F16.F32.PACK_AB R6, R22.reuse, R23 ;  /* 0x000000171606723e */ /* 0x050fe200000000ff */
[----:B------:R-:W-:-:S06]  /*5f80*/  FADD.FTZ R3, R22, R3 ;  /* 0x0000000316037221 */ /* 0x000fcc0000010000 */
[----:B------:R-:W4:Y:S01]  /*5f90*/  MUFU.EX2 R170, R170 ;  /* 0x000000aa00aa7308 */ /* 0x000f220000000800 */
[----:B-----5:R-:W-:Y:S01]  /*5fa0*/  F2FP.F16.F32.PACK_AB R7, R20, R21 ;  /* 0x000000151407723e */ /* 0x020fe200000000ff */
[----:B------:R-:W-:-:S04]  /*5fb0*/  FADD.FTZ R21, R21, R24 ;  /* 0x0000001815157221 */ /* 0x000fc80000010000 */
[----:B------:R-:W-:Y:S02]  /*5fc0*/  FADD.FTZ R21, R20, R21 ;  /* 0x0000001514157221 */ /* 0x000fe40000010000 */
[C---:B-1----:R-:W-:Y:S06]  /*5fd0*/  HMMA.16816.F32 R96, R4.reuse, R12, R96 ;  /* 0x0000000c0460723c */ /* 0x042fec0000001860 */
[C---:B------:R-:W-:Y:S01]  /*5fe0*/  HMMA.16816.F32 R92, R4.reuse, R14, R92 ;  /* 0x0000000e045c723c */ /* 0x040fe2000000185c */
[----:B------:R-:W1:Y:S05]  /*5ff0*/  LDSM.16.MT88.4 R12, [R137+0x9000] ;  /* 0x00900000890c783b */ /* 0x000e6a0000004200 */
[C---:B--2---:R-:W-:Y:S06]  /*6000*/  HMMA.16816.F32 R88, R4.reuse, R8, R88 ;  /* 0x000000080458723c */ /* 0x044fec0000001858 */
[C---:B------:R-:W-:Y:S01]  /*6010*/  HMMA.16816.F32 R84, R4.reuse, R10, R84 ;  /* 0x0000000a0454723c */ /* 0x040fe20000001854 */
[----:B------:R-:W2:Y:S05]  /*6020*/  LDSM.16.MT88.4 R8, [R136+0x9000] ;  /* 0x009000008808783b */ /* 0x000eaa0000004200 */
        /* <DEDUP_REMOVED lines=22> */
[----:B---3--:R-:W-:Y:S01]  /*6190*/  F2FP.F16.F32.PACK_AB R6, R167, R126 ;  /* 0x0000007ea706723e */ /* 0x008fe200000000ff */
[----:B------:R-:W-:Y:S01]  /*61a0*/  FADD.FTZ R111, R111, R112 ;  /* 0x000000706f6f7221 */ /* 0x000fe20000010000 */
[----:B----4-:R-:W-:Y:S01]  /*61b0*/  F2FP.F16.F32.PACK_AB R7, R170, R113 ;  /* 0x00000071aa07723e */ /* 0x010fe200000000ff */
[----:B------:R-:W-:-:S02]  /*61c0*/  FADD.FTZ R124, R115, R124 ;  /* 0x0000007c737c7221 */ /* 0x000fc40000010000 */
[----:B------:R-:W-:Y:S02]  /*61d0*/  FADD.FTZ R126, R126, R111 ;  /* 0x0000006f7e7e7221 */ /* 0x000fe40000010000 */
[----:B------:R-:W-:Y:S02]  /*61e0*/  FADD.FTZ R113, R113, R124 ;  /* 0x0000007c71717221 */ /* 0x000fe40000010000 */
[----:B------:R-:W-:Y:S01]  /*61f0*/  HMMA.16816.F32 R96, R4, R16, R96 ;  /* 0x000000100460723c */ /* 0x000fe20000001860 */
[----:B------:R-:W-:Y:S01]  /*6200*/  FADD.FTZ R167, R167, R126 ;  /* 0x0000007ea7a77221 */ /* 0x000fe20000010000 */
[----:B------:R-:W-:-:S04]  /*6210*/  FADD.FTZ R170, R170, R113 ;  /* 0x00000071aaaa7221 */ /* 0x000fc80000010000 */
        /* <DEDUP_REMOVED lines=9> */
[C---:B------:R-:W-:Y:S06]  /*62b0*/  HMMA.16816.F32 R68, R4.reuse, R18, R68 ;  /* 0x000000120444723c */ /* 0x040fec0000001844 */
[C---:B-1----:R-:W-:Y:S06]  /*62c0*/  HMMA.16816.F32 R36, R4.reuse, R12, R36 ;  /* 0x0000000c0424723c */ /* 0x042fec0000001824 */
[C---:B------:R-:W-:Y:S01]  /*62d0*/  HMMA.16816.F32 R40, R4.reuse, R14, R40 ;  /* 0x0000000e0428723c */ /* 0x040fe20000001828 */
[----:B------:R-:W1:Y:S05]  /*62e0*/  LDSM.16.MT88.4 R12, [R137+0xb800] ;  /* 0x00b80000890c783b */ /* 0x000e6a0000004200 */
[C---:B--2---:R-:W-:Y:S06]  /*62f0*/  HMMA.16816.F32 R44, R4.reuse, R8, R44 ;  /* 0x00000008042c723c */ /* 0x044fec000000182c */
        /* <DEDUP_REMOVED lines=72> */
.L_x_6081:
[----:B------:R-:W-:-:S04]  /*6780*/  LEA R3, -R118, RZ, 0x6 ;  /* 0x000000ff76037211 */ /* 0x000fc800078e31ff */
[----:B------:R-:W-:-:S07]  /*6790*/  SHF.R.S32.HI R4, RZ, 0x1f, R3 ;  /* 0x0000001fff047819 */ /* 0x000fce0000011403 */
.L_x_6082:
        /* <DEDUP_REMOVED lines=82> */
[----:B------:R-:W2:Y:S04]  /*6cc0*/  LDSM.16.M88.4 R112, [R135] ;  /* 0x000000008770783b */ /* 0x000ea80000000200 */
[----:B------:R-:W0:Y:S01]  /*6cd0*/  LDGDEPBAR ;  /* 0x00000000000079af */ /* 0x000e220000000000 */
[C---:B---3--:R-:W-:Y:S06]  /*6ce0*/  HMMA.16816.F32 R12, R16.reuse, R8, RZ ;  /* 0x00000008100c723c */ /* 0x048fec00000018ff */
[C---:B------:R-:W-:Y:S06]  /*6cf0*/  HMMA.16816.F32 R8, R16.reuse, R10, RZ ;  /* 0x0000000a1008723c */ /* 0x040fec00000018ff */
[C---:B-1----:R-:W-:Y:S06]  /*6d00*/  HMMA.16816.F32 R4, R16.reuse, R32, RZ ;  /* 0x000000201004723c */ /* 0x042fec00000018ff */
[C---:B----4-:R-:W-:Y:S06]  /*6d10*/  HMMA.16816.F32 R28, R16.reuse, R24, RZ ;  /* 0x00000018101c723c */ /* 0x050fec00000018ff */
[C---:B------:R-:W-:Y:S06]  /*6d20*/  HMMA.16816.F32 R32, R16.reuse, R34, RZ ;  /* 0x000000221020723c */ /* 0x040fec00000018ff */
[C---:B------:R-:W-:Y:S06]  /*6d30*/  HMMA.16816.F32 R24, R16.reuse, R26, RZ ;  /* 0x0000001a1018723c */ /* 0x040fec00000018ff */
[C---:B-----5:R-:W-:Y:S06]  /*6d40*/  HMMA.16816.F32 R20, R16.reuse, R108, RZ ;  /* 0x0000006c1014723c */ /* 0x060fec00000018ff */
        /* <DEDUP_REMOVED lines=81> */
[----:B------:R-:W-:-:S15]  /*7260*/  HMMA.16816.F32 R32, R108, R114, R32 ;  /* 0x000000726c20723c */ /* 0x000fde0000001820 */
[----:B------:R-:W-:-:S03]  /*7270*/  NOP ;  /* 0x0000000000007918 */ /* 0x000fc60000000000 */
[----:B------:R-:W-:Y:S01]  /*7280*/  FMUL.FTZ R162, R4, UR10 ;  /* 0x0000000a04a27c20 */ /* 0x000fe20008410000 */
[----:B------:R-:W-:Y:S01]  /*7290*/  FMUL.FTZ R5, R5, UR10 ;  /* 0x0000000a05057c20 */ /* 0x000fe20008410000 */
[----:B------:R-:W2:Y:S01]  /*72a0*/  S2R R4, SR_TID.X ;  /* 0x0000000000047919 */ /* 0x000ea20000002100 */
[----:B------:R-:W-:Y:S01]  /*72b0*/  FMUL.FTZ R6, R6, UR10 ;  /* 0x0000000a06067c20 */ /* 0x000fe20008410000 */
[----:B------:R-:W-:Y:S01]  /*72c0*/  FMUL.FTZ R7, R7, UR10 ;  /* 0x0000000a07077c20 */ /* 0x000fe20008410000 */
[C---:B-1----:R-:W-:Y:S01]  /*72d0*/  HMMA.16816.F32 R12, R108.reuse, R100, R12 ;  /* 0x000000646c0c723c */ /* 0x042fe2000000180c */
[----:B------:R1:W-:Y:S01]  /*72e0*/  MUFU.TANH R182, R5 ;  /* 0x0000000500b67308 */ /* 0x0003e20000002400 */
[----:B------:R-:W-:Y:S01]  /*72f0*/  FMUL.FTZ R33, R33, UR10 ;  /* 0x0000000a21217c20 */ /* 0x000fe20008410000 */
[----:B------:R-:W-:Y:S01]  /*7300*/  FMUL.FTZ R35, R35, UR10 ;  /* 0x0000000a23237c20 */ /* 0x000fe20008410000 */
[----:B------:R-:W-:Y:S01]  /*7310*/  FMUL.FTZ R32, R32, UR10 ;  /* 0x0000000a20207c20 */ /* 0x000fe20008410000 */
[----:B------:R-:W-:Y:S01]  /*7320*/  FMUL.FTZ R34, R34, UR10 ;  /* 0x0000000a22227c20 */ /* 0x000fe20008410000 */
[----:B------:R-:W-:Y:S01]  /*7330*/  HMMA.16816.F32 R8, R108, R102, R8 ;  /* 0x000000666c08723c */ /* 0x000fe20000001808 */
[----:B------:R-:W4:Y:S01]  /*7340*/  LDSM.16.M88.4 R100, [R132+0x3800] ;  /* 0x003800008464783b */ /* 0x000f220000000200 */
[----:B------:R-:W-:-:S04]  /*7350*/  DEPBAR.LE SB0, 0x0 ;  /* 0x000080000000791a */ /* 0x000fc80000000000 */
[C---:B---3--:R-:W-:Y:S01]  /*7360*/  HMMA.16816.F32 R28, R108.reuse, R104, R28 ;  /* 0x000000686c1c723c */ /* 0x048fe2000000181c */
[----:B------:R3:W-:Y:S05]  /*7370*/  MUFU.TANH R181, R6 ;  /* 0x0000000600b57308 */ /* 0x0007ea0000002400 */
[----:B------:R-:W-:Y:S03]  /*7380*/  HMMA.16816.F32 R24, R108, R106, R24 ;  /* 0x0000006a6c18723c */ /* 0x000fe60000001818 */
[----:B------:R-:W-:Y:S03]  /*7390*/  MUFU.TANH R177, R7 ;  /* 0x0000000700b17308 */ /* 0x000fe60000002400 */
[----:B------:R-:W-:Y:S01]  /*73a0*/  FMUL.FTZ R15, R15, UR10 ;  /* 0x0000000a0f0f7c20 */ /* 0x000fe20008410000 */
[----:B------:R-:W-:Y:S01]  /*73b0*/  FMUL.FTZ R3, R14, UR10 ;  /* 0x0000000a0e037c20 */ /* 0x000fe20008410000 */
[----:B------:R-:W-:Y:S01]  /*73c0*/  FMUL.FTZ R12, R12, UR10 ;  /* 0x0000000a0c0c7c20 */ /* 0x000fe20008410000 */
[----:B--2---:R-:W-:-:S03]  /*73d0*/  IMAD.SHL.U32 R4, R4, 0x2, RZ ;  /* 0x0000000204047824 */ /* 0x004fc600078e00ff */
[----:B------:R-:W-:Y:S01]  /*73e0*/  FMUL.FTZ R8, R8, UR10 ;  /* 0x0000000a08087c20 */ /* 0x000fe20008410000 */
[----:B------:R-:W-:Y:S01]  /*73f0*/  MUFU.TANH R15, R15 ;  /* 0x0000000f000f7308 */ /* 0x000fe20000002400 */
[----:B------:R-:W-:Y:S01]  /*7400*/  FMUL.FTZ R11, R11, UR10 ;  /* 0x0000000a0b0b7c20 */ /* 0x000fe20008410000 */
[----:B------:R-:W-:-:S03]  /*7410*/  LOP3.LUT R4, R4, 0x6, RZ, 0xc0, !PT ;  /* 0x0000000604047812 */ /* 0x000fc600078ec0ff */
[----:B------:R-:W-:Y:S01]  /*7420*/  FMUL.FTZ R29, R29, UR10 ;  /* 0x0000000a1d1d7c20 */ /* 0x000fe20008410000 */
[----:B------:R-:W-:Y:S01]  /*7430*/  FMUL.FTZ R31, R31, UR10 ;  /* 0x0000000a1f1f7c20 */ /* 0x000fe20008410000 */
[----:B------:R-:W-:Y:S01]  /*7440*/  FMUL.FTZ R28, R28, UR10 ;  /* 0x0000000a1c1c7c20 */ /* 0x000fe20008410000 */
[----:B------:R-:W2:Y:S01]  /*7450*/  MUFU.TANH R8, R8 ;  /* 0x0000000800087308 */ /* 0x000ea20000002400 */
[----:B------:R-:W-:Y:S02]  /*7460*/  IMAD R4, R153, 0x40, R4 ;  /* 0x0000004099047824 */ /* 0x000fe400078e0204 */
[----:B------:R-:W-:Y:S01]  /*7470*/  FMUL.FTZ R30, R30, UR10 ;  /* 0x0000000a1e1e7c20 */ /* 0x000fe20008410000 */
[----:B------:R-:W-:Y:S01]  /*7480*/  FMUL.FTZ R25, R25, UR10 ;  /* 0x0000000a19197c20 */ /* 0x000fe20008410000 */
[----:B------:R-:W-:Y:S01]  /*7490*/  FMUL.FTZ R24, R24, UR10 ;  /* 0x0000000a18187c20 */ /* 0x000fe20008410000 */
[----:B-1----:R-:W-:Y:S02]  /*74a0*/  VIADD R5, R4, 0x8 ;  /* 0x0000000804057836 */ /* 0x002fe40000000000 */
[----:B------:R-:W-:Y:S01]  /*74b0*/  FMUL.FTZ R26, R26, UR10 ;  /* 0x0000000a1a1a7c20 */ /* 0x000fe20008410000 */
[C---:B---3--:R-:W-:Y:S01]  /*74c0*/  VIADD R6, R4.reuse, 0x1 ;  /* 0x0000000104067836 */ /* 0x048fe20000000000 */
[C---:B----4-:R-:W-:Y:S01]  /*74d0*/  HMMA.16816.F32 R20, R108.reuse, R100, R20 ;  /* 0x000000646c14723c */ /* 0x050fe20000001814 */
[----:B------:R1:W3:Y:S01]  /*74e0*/  MUFU.TANH R14, R11 ;  /* 0x0000000b000e7308 */ /* 0x0002e20000002400 */
[-C--:B------:R-:W-:Y:S01]  /*74f0*/  ISETP.GE.AND P6, PT, R5, R123.reuse, PT ;  /* 0x0000007b0500720c */ /* 0x080fe20003fc6270 */
[----:B------:R-:W-:Y:S01]  /*7500*/  FMUL.FTZ R27, R27, UR10 ;  /* 0x0000000a1b1b7c20 */ /* 0x000fe20008410000 */
[-C--:B------:R-:W-:Y:S01]  /*7510*/  ISETP.GE.AND P4, PT, R5, R122.reuse, PT ;  /* 0x0000007a0500720c */ /* 0x080fe20003f86270 */
[----:B------:R-:W-:Y:S01]  /*7520*/  VIADD R5, R4, 0x10 ;  /* 0x0000001004057836 */ /* 0x000fe20000000000 */
[-C--:B------:R-:W-:Y:S01]  /*7530*/  ISETP.GE.AND P3, PT, R6, R123.reuse, PT ;  /* 0x0000007b0600720c */ /* 0x080fe20003f66270 */
[----:B------:R-:W-:Y:S01]  /*7540*/  FMUL.FTZ R100, R13, UR10 ;  /* 0x0000000a0d647c20 */ /* 0x000fe20008410000 */
[----:B------:R-:W-:Y:S01]  /*7550*/  FMUL.FTZ R13, R9, UR10 ;  /* 0x0000000a090d7c20 */ /* 0x000fe20008410000 */
[----:B------:R-:W-:Y:S01]  /*7560*/  FMUL.FTZ R9, R10, UR10 ;  /* 0x0000000a0a097c20 */ /* 0x000fe20008410000 */
[----:B------:R-:W-:Y:S01]  /*7570*/  ISETP.GE.AND P5, PT, R6, R122, PT ;  /* 0x0000007a0600720c */ /* 0x000fe20003fa6270 */
[----:B------:R-:W-:Y:S01]  /*7580*/  VIADD R6, R4, 0x9 ;  /* 0x0000000904067836 */ /* 0x000fe20000000000 */
[----:B--2---:R-:W-:Y:S01]  /*7590*/  FSEL R8, R8, -INF , !P6 ;  /* 0xff80000008087808 */ /* 0x004fe20007000000 */
[----:B------:R-:W2:Y:S01]  /*75a0*/  MUFU.TANH R100, R100 ;  /* 0x0000006400647308 */ /* 0x000ea20000002400 */
[----:B------:R-:W-:Y:S01]  /*75b0*/  ISETP.GE.AND P6, PT, R5, R123, PT ;  /* 0x0000007b0500720c */ /* 0x000fe20003fc6270 */
[----:B------:R-:W-:Y:S01]  /*75c0*/  HMMA.16816.F32 R16, R108, R102, R16 ;  /* 0x000000666c10723c */ /* 0x000fe20000001810 */
[----:B-1----:R-:W-:-:S02]  /*75d0*/  FSEL R11, R15, -INF , !P5 ;  /* 0xff8000000f0b7808 */ /* 0x002fc40006800000 */
[----:B------:R-:W-:-:S03]  /*75e0*/  ISETP.GE.AND P5, PT, R6, R122, PT ;  /* 0x0000007a0600720c */ /* 0x000fc60003fa6270 */
[----:B------:R-:W1:Y:S01]  /*75f0*/  MUFU.TANH R9, R9 ;  /* 0x0000000900097308 */ /* 0x000e620000002400 */
[----:B---3--:R-:W-:Y:S02]  /*7600*/  FSEL R7, R14, -INF , !P5 ;  /* 0xff8000000e077808 */ /* 0x008fe40006800000 */
[----:B------:R-:W-:Y:S01]  /*7610*/  FMUL.FTZ R21, R21, UR10 ;  /* 0x0000000a15157c20 */ /* 0x000fe20008410000 */
[----:B------:R-:W-:Y:S01]  /*7620*/  FMUL.FTZ R20, R20, UR10 ;  /* 0x0000000a14147c20 */ /* 0x000fe20008410000 */
[----:B------:R-:W-:Y:S01]  /*7630*/  FMUL.FTZ R22, R22, UR10 ;  /* 0x0000000a16167c20 */ /* 0x000fe20008410000 */
[----:B------:R-:W-:Y:S02]  /*7640*/  VIADD R14, R4, 0x31 ;  /* 0x00000031040e7836 */ /* 0x000fe40000000000 */
[----:B------:R-:W3:Y:S01]  /*7650*/  MUFU.TANH R13, R13 ;  /* 0x0000000d000d7308 */ /* 0x000ee20000002400 */
[----:B--2---:R-:W-:Y:S01]  /*7660*/  FSEL R10, R100, -INF , !P3 ;  /* 0xff800000640a7808 */ /* 0x004fe20005800000 */
[----:B------:R-:W-:Y:S01]  /*7670*/  FMUL.FTZ R23, R23, UR10 ;  /* 0x0000000a17177c20 */ /* 0x000fe20008410000 */
[----:B------:R-:W-:-:S05]  /*7680*/  ISETP.GE.AND P3, PT, R6, R123, PT ;  /* 0x0000007b0600720c */ /* 0x000fca0003f66270 */
[----:B------:R-:W2:Y:S01]  /*7690*/  MUFU.TANH R126, R33 ;  /* 0x00000021007e7308 */ /* 0x000ea20000002400 */
[----:B-1----:R-:W-:Y:S01]  /*76a0*/  FSEL R9, R9, -INF , !P4 ;  /* 0xff80000009097808 */ /* 0x002fe20006000000 */
[----:B------:R-:W-:Y:S01]  /*76b0*/  FMUL.FTZ R16, R16, UR10 ;  /* 0x0000000a10107c20 */ /* 0x000fe20008410000 */
[-C--:B------:R-:W-:Y:S01]  /*76c0*/  ISETP.GE.AND P4, PT, R5, R122.reuse, PT ;  /* 0x0000007a0500720c */ /* 0x080fe20003f86270 */
[----:B------:R-:W-:Y:S02]  /*76d0*/  VIADD R5, R4, 0x11 ;  /* 0x0000001104057836 */ /* 0x000fe40000000000 */
[----:B------:R-:W-:Y:S01]  /*76e0*/  FMUL.FTZ R18, R18, UR10 ;  /* 0x0000000a12127c20 */ /* 0x000fe20008410000 */
[----:B------:R-:W-:Y:S01]  /*76f0*/  FMUL.FTZ R17, R17, UR10 ;  /* 0x0000000a11117c20 */ /* 0x000fe20008410000 */
[----:B------:R-:W-:Y:S01]  /*7700*/  FSEL R181, R181, -INF , !P4 ;  /* 0xff800000b5b57808 */ /* 0x000fe20006000000 */
[----:B------:R-:W1:Y:S01]  /*7710*/  MUFU.TANH R175, R35 ;  /* 0x0000002300af7308 */ /* 0x000e620000002400 */
[----:B---3--:R-:W-:Y:S01]  /*7720*/  FSEL R6, R13, -INF , !P3 ;  /* 0xff8000000d067808 */ /* 0x008fe20005800000 */
[C---:B------:R-:W-:Y:S01]  /*7730*/  VIADD R13, R4.reuse, 0x18 ;  /* 0x00000018040d7836 */ /* 0x040fe20000000000 */
[----:B------:R-:W-:Y:S01]  /*7740*/  ISETP.GE.AND P3, PT, R5, R123, PT ;  /* 0x0000007b0500720c */ /* 0x000fe20003f66270 */
[----:B------:R-:W-:Y:S01]  /*7750*/  FMUL.FTZ R19, R19, UR10 ;  /* 0x0000000a13137c20 */ /* 0x000fe20008410000 */
[----:B------:R-:W-:Y:S01]  /*7760*/  ISETP.GE.AND P5, PT, R5, R122, PT ;  /* 0x0000007a0500720c */ /* 0x000fe20003fa6270 */
[----:B------:R-:W-:Y:S01]  /*7770*/  VIADD R5, R4, 0x19 ;  /* 0x0000001904057836 */ /* 0x000fe20000000000 */
[----:B------:R-:W-:Y:S01]  /*7780*/  FSEL R182, R182, -INF , !P3 ;  /* 0xff800000b6b67808 */ /* 0x000fe20005800000 */
[----:B------:R-:W3:Y:S01]  /*7790*/  MUFU.TANH R162, R162 ;  /* 0x000000a200a27308 */ /* 0x000ee20000002400 */
[----:B------:R-:W-:-:S02]  /*77a0*/  FSEL R177, R177, -INF , !P5 ;  /* 0xff800000b1b17808 */ /* 0x000fc40006800000 */
[CC--:B------:R-:W-:Y:S02]  /*77b0*/  ISETP.GE.AND P3, PT, R5.reuse, R123.reuse, PT ;  /* 0x0000007b0500720c */ /* 0x0c0fe40003f66270 */
[-C--:B------:R-:W-:Y:S01]  /*77c0*/  ISETP.GE.AND P5, PT, R5, R122.reuse, PT ;  /* 0x0000007a0500720c */ /* 0x080fe20003fa6270 */
[----:B------:R-:W-:Y:S01]  /*77d0*/  VIADD R5, R4, 0x21 ;  /* 0x0000002104057836 */ /* 0x000fe20000000000 */
[----:B--2---:R-:W-:Y:S01]  /*77e0*/  FSEL R126, R126, -INF , !P3 ;  /* 0xff8000007e7e7808 */ /* 0x004fe20005800000 */
[----:B------:R-:W2:Y:S01]  /*77f0*/  MUFU.TANH R164, R29 ;  /* 0x0000001d00a47308 */ /* 0x000ea20000002400 */
[----:B-1----:R-:W-:Y:S02]  /*7800*/  FSEL R175, R175, -INF , !P5 ;  /* 0xff800000afaf7808 */ /* 0x002fe40006800000 */
[C---:B------:R-:W-:Y:S02]  /*7810*/  ISETP.GE.AND P3, PT, R5.reuse, R123, PT ;  /* 0x0000007b0500720c */ /* 0x040fe40003f66270 */
[-C--:B------:R-:W-:Y:S01]  /*7820*/  ISETP.GE.AND P5, PT, R5, R122.reuse, PT ;  /* 0x0000007a0500720c */ /* 0x080fe20003fa6270 */
[----:B------:R-:W-:Y:S01]  /*7830*/  VIADD R5, R4, 0x29 ;  /* 0x0000002904057836 */ /* 0x000fe20000000000 */
[----:B------:R-:W-:Y:S01]  /*7840*/  ISETP.GE.AND P4, PT, R13, R122, PT ;  /* 0x0000007a0d00720c */ /* 0x000fe20003f86270 */
[----:B------:R-:W1:Y:S01]  /*7850*/  MUFU.TANH R180, R32 ;  /* 0x0000002000b47308 */ /* 0x000e620000002400 */
[----:B---3--:R-:W-:-:S02]  /*7860*/  FSEL R162, R162, -INF , !P6 ;  /* 0xff800000a2a27808 */ /* 0x008fc40007000000 */
        /* <DEDUP_REMOVED lines=37> */
[----:B------:R-:W-:-:S05]  /*7ac0*/  ISETP.GT.AND P3, PT, R153, R148, PT ;  /* 0x000000949900720c */ /* 0x000fca0003f64270 */
[----:B------:R-:W1:Y:S01]  /*7ad0*/  MUFU.TANH R163, R27 ;  /* 0x0000001b00a37308 */ /* 0x000e620000002400 */
[----:B---3--:R-:W-:Y:S02]  /*7ae0*/  FSEL R114, R114, -INF , !P6 ;  /* 0xff80000072727808 */ /* 0x008fe40007000000 */
[----:B------:R-:W-:-:S05]  /*7af0*/  ISETP.GE.AND P6, PT, R13, R123, PT ;  /* 0x0000007b0d00720c */ /* 0x000fca0003fc6270 */
[----:B------:R-:W3:Y:S01]  /*7b00*/  MUFU.TANH R102, R23 ;  /* 0x0000001700667308 */ /* 0x000ee20000002400 */
[----:B--2---:R-:W-:Y:S01]  /*7b10*/  FSEL R113, R113, -INF , !P4 ;  /* 0xff80000071717808 */ /* 0x004fe20006000000 */
[----:B------:R-:W-:Y:S01]  /*7b20*/  BAR.SYNC.DEFER_BLOCKING 0x0 ;  /* 0x0000000000007b1d */ /* 0x000fe20000010000 */
        /* <DEDUP_REMOVED lines=16> */
[----:B--2---:R-:W-:Y:S02]  /*7c30*/  FSEL R122, R5, -INF , !P6 ;  /* 0xff800000057a7808 */ /* 0x004fe40007000000 */
[----:B-1----:R-:W-:Y:S01]  /*7c40*/  FSEL R111, R111, -INF , !P4 ;  /* 0xff8000006f6f7808 */ /* 0x002fe20006000000 */
[----:B------:R-:W-:Y:S06]  /*7c50*/  @!P3 BRA `(.L_x_6083) ;  /* 0x00000008002cb947 */ /* 0x000fec0003800000 */
[----:B------:R-:W-:Y:S05]  /*7c60*/  @!P0 BRA `(.L_x_6084) ;  /* 0x0000000000f08947 */ /* 0x000fea0003800000 */
[----:B------:R-:W1:Y:S01]  /*7c70*/  LDC R3, c[0x0][0x380] ;  /* 0x0000e000ff037b82 */ /* 0x000e620000000800 */
[----:B------:R-:W-:-:S04]  /*7c80*/  SHF.L.U32 R14, R153, 0x6, RZ ;  /* 0x00000006990e7819 */ /* 0x000fc800000006ff */
[----:B------:R-:W-:Y:S02]  /*7c90*/  IADD3 R18, R14, -0x40, RZ ;  /* 0xffffffc00e127810 */ /* 0x000fe40007ffe0ff */
[----:B-1----:R-:W-:-:S04]  /*7ca0*/  IABS R5, R3 ;  /* 0x0000000300057213 */ /* 0x002fc80000000000 */
[----:B------:R-:W1:Y:S08]  /*7cb0*/  I2F.RP R15, R5 ;  /* 0x00000005000f7306 */ /* 0x000e700000209400 */
[----:B-1----:R-:W1:Y:S02]  /*7cc0*/  MUFU.RCP R16, R15 ;  /* 0x0000000f00107308 */ /* 0x002e640000001000 */
[----:B-1----:R-:W-:Y:S01]  /*7cd0*/  VIADD R16, R16, 0xffffffe ;  /* 0x0ffffffe10107836 */ /* 0x002fe20000000000 */
[----:B------:R-:W-:-:S02]  /*7ce0*/  IABS R15, R18 ;  /* 0x00000012000f7213 */ /* 0x000fc40000000000 */
[----:B------:R-:W-:-:S03]  /*7cf0*/  LOP3.LUT R18, R18, R3, RZ, 0x3c, !PT ;  /* 0x0000000312127212 */ /* 0x000fc600078e3cff */
[----:B------:R-:W1:Y:S02]  /*7d00*/  F2I.FTZ.U32.TRUNC.NTZ R17, R16 ;  /* 0x0000001000117305 */ /* 0x000e64000021f000 */
[----:B-1----:R-:W-:Y:S02]  /*7d10*/  IMAD.MOV R4, RZ, RZ, -R17 ;  /* 0x000000ffff047224 */ /* 0x002fe400078e0a11 */
[----:B------:R-:W-:Y:S02]  /*7d20*/  IMAD.MOV.U32 R16, RZ, RZ, RZ ;  /* 0x000000ffff107224 */ /* 0x000fe400078e00ff */
[----:B------:R-:W-:-:S04]  /*7d30*/  IMAD R4, R4, R5, RZ ;  /* 0x0000000504047224 */ /* 0x000fc800078e02ff */
[----:B------:R-:W-:Y:S01]  /*7d40*/  IMAD.HI.U32 R4, R17, R4, R16 ;  /* 0x0000000411047227 */ /* 0x000fe200078e0010 */
[----:B------:R-:W-:Y:S02]  /*7d50*/  IABS R17, R14 ;  /* 0x0000000e00117213 */ /* 0x000fe40000000000 */
[----:B------:R-:W-:-:S03]  /*7d60*/  LOP3.LUT R14, R14, R3, RZ, 0x3c, !PT ;  /* 0x000000030e0e7212 */ /* 0x000fc600078e3cff */
        /* <DEDUP_REMOVED lines=44> */
.L_x_6084:
[----:B------:R-:W-:-:S04]  /*8030*/  LEA R5, -R116, RZ, 0x6 ;  /* 0x000000ff74057211 */ /* 0x000fc800078e31ff */
[----:B------:R-:W-:-:S07]  /*8040*/  SHF.R.S32.HI R3, RZ, 0x1f, R5 ;  /* 0x0000001fff037819 */ /* 0x000fce0000011405 */
.L_x_6085:
        /* <DEDUP_REMOVED lines=14> */
[----:B------:R-:W-:Y:S01]  /*8130*/  @!P2 LDGSTS.E.BYPASS.LTC128B.128 [R154+0x4000], desc[UR12][R22.64] ;  /* 0x04000000169aafae */ /* 0x000fe2000b901d4c */
        /* <DEDUP_REMOVED lines=8> */
[----:B------:R2:W-:Y:S01]  /*81c0*/  @!P1 LDGSTS.E.BYPASS.LTC128B.128 [R154+0x6000], desc[UR12][R20.64+0x80] ;  /* 0x06000080149a9fae */ /* 0x0005e2000b901d4c */
        /* <DEDUP_REMOVED lines=8> */
[----:B------:R-:W-:-:S02]  /*8250*/  @!P2 LEA R24, P4, R19, R168, 0x1 ;  /* 0x000000a81318a211 */ /* 0x000fc400078808ff */
[-C--:B------:R-:W-:Y:S01]  /*8260*/  @!P1 IADD3 R18, P5, R121, R19.reuse, RZ ;  /* 0x0000001379129210 */ /* 0x080fe20007fbe0ff */
[----:B------:R1:W-:Y:S01]  /*8270*/  @P1 STS.128 [R154+0x6800], RZ ;  /* 0x006800ff9a001388 */ /* 0x0003e20000000c00 */
[--C-:B------:R-:W-:Y:S02]  /*8280*/  @!P2 LEA.HI.X R25, R19, R166, R4.reuse, 0x1, P4 ;  /* 0x000000a61319a211 */ /* 0x100fe400020f0c04 */
[----:B------:R-:W-:Y:S01]  /*8290*/  IADD3 R19, P4, R150, R19, RZ ;  /* 0x0000001396137210 */ /* 0x000fe20007f9e0ff */
        /* <DEDUP_REMOVED lines=9> */
[----:B--2---:R-:W-:Y:S01]  /*8330*/  @!P1 IMAD.X R21, R120, 0x1, R4, P5 ;  /* 0x0000000178159824 */ /* 0x004fe200028e0604 */
[----:B------:R-:W-:-:S02]  /*8340*/  @!P1 LEA R20, P5, R18, UR8, 0x1 ;  /* 0x0000000812149c11 */ /* 0x000fc4000f8a08ff */
[----:B------:R1:W-:Y:S02]  /*8350*/  @P1 STS.128 [R154+0x7000], RZ ;  /* 0x007000ff9a001388 */ /* 0x0003e40000000c00 */
[----:B------:R-:W-:Y:S01]  /*8360*/  @!P1 LEA.HI.X R21, R18, UR9, R21, 0x1, P5 ;  /* 0x0000000912159c11 */ /* 0x000fe2000a8f0c15 */
[----:B---3--:R-:W-:Y:S01]  /*8370*/  IMAD.X R17, R149, 0x1, R4, P4 ;  /* 0x0000000195117824 */ /* 0x008fe200020e0604 */
[----:B------:R-:W-:-:S03]  /*8380*/  @!P2 LEA R22, P4, R19, R168, 0x1 ;  /* 0x000000a81316a211 */ /* 0x000fc600078808ff */
        /* <DEDUP_REMOVED lines=20> */
.L_x_6087:
[----:B------:R-:W-:Y:S05]  /*84d0*/  BSYNC B0 ;  /* 0x0000000000007941 */ /* 0x000fea0003800000 */
.L_x_6086:
[----:B------:R-:W0:Y:S01]  /*84e0*/  LDGDEPBAR ;  /* 0x00000000000079af */ /* 0x000e220000000000 */
[----:B------:R-:W-:-:S04]  /*84f0*/  LEA R168, P1, R5, R168, 0x1 ;  /* 0x000000a805a87211 */ /* 0x000fc800078208ff */
[----:B------:R-:W-:-:S09]  /*8500*/  LEA.HI.X R166, R5, R166, R3, 0x1, P1 ;  /* 0x000000a605a67211 */ /* 0x000fd200008f0c03 */
.L_x_6083:
[----:B------:R-:W-:Y:S01]  /*8510*/  FMNMX.FTZ R3, R2, R12, !PT ;  /* 0x0000000c02037209 */ /* 0x000fe20007810000 */
[----:B------:R-:W-:Y:S01]  /*8520*/  LDSM.16.MT88.4 R32, [R136+0x8000] ;  /* 0x008000008820783b */ /* 0x000fe20000004200 */
[----:B------:R-:W-:Y:S02]  /*8530*/  FMNMX.FTZ R4, R0, R13, !PT ;  /* 0x0000000d00047209 */ /* 0x000fe40007810000 */
[----:B------:R-:W-:Y:S01]  /*8540*/  FMNMX.FTZ R3, R10, R3, !PT ;  /* 0x000000030a037209 */ /* 0x000fe20007810000 */
[----:B-1----:R-:W-:Y:S01]  /*8550*/  LDSM.16.MT88.4 R24, [R137+0x8000] ;  /* 0x008000008918783b */ /* 0x002fe20000004200 */
        /* <DEDUP_REMOVED lines=22> */
[----:B--2---:R-:W-:Y:S02]  /*86c0*/  FMNMX.FTZ R14, R114, R3, !PT ;  /* 0x00000003720e7209 */ /* 0x004fe40007810000 */
        /* <DEDUP_REMOVED lines=69> */
[----:B------:R-:W-:Y:S01]  /*8b20*/  FMUL.FTZ R43, R43, R0 ;  /* 0x000000002b2b7220 */ /* 0x000fe20000410000 */
[-C--:B------:R-:W-:Y:S01]  /*8b30*/  FMUL.FTZ R44, R44, R101.reuse ;  /* 0x000000652c2c7220 */ /* 0x080fe20000410000 */
        /* <DEDUP_REMOVED lines=24> */
[----:B------:R3:W-:Y:S01]  /*8cc0*/  MUFU.EX2 R2, R6 ;  /* 0x0000000600027308 */ /* 0x0007e20000000800 */
[-C--:B------:R-:W-:Y:S01]  /*8cd0*/  FMUL.FTZ R61, R61, R101.reuse ;  /* 0x000000653d3d7220 */ /* 0x080fe20000410000 */
[-C--:B------:R-:W-:Y:S01]  /*8ce0*/  FMUL.FTZ R62, R62, R0.reuse ;  /* 0x000000003e3e7220 */ /* 0x080fe20000410000 */
[-C--:B------:R-:W-:Y:S01]  /*8cf0*/  FMUL.FTZ R63, R63, R0.reuse ;  /* 0x000000003f3f7220 */ /* 0x080fe20000410000 */
[-C--:B------:R-:W-:Y:S01]  /*8d00*/  FMUL.FTZ R64, R64, R101.reuse ;  /* 0x0000006540407220 */ /* 0x080fe20000410000 */
[----:B------:R-:W-:Y:S01]  /*8d10*/  FMUL.FTZ R65, R65, R101 ;  /* 0x0000006541417220 */ /* 0x000fe20000410000 */
[-C--:B------:R-:W-:Y:S01]  /*8d20*/  FMUL.FTZ R66, R66, R0.reuse ;  /* 0x0000000042427220 */ /* 0x080fe20000410000 */
[-C--:B------:R-:W-:Y:S01]  /*8d30*/  FMUL.FTZ R67, R67, R0.reuse ;  /* 0x0000000043437220 */ /* 0x080fe20000410000 */
[----:B------:R-:W4:Y:S01]  /*8d40*/  MUFU.EX2 R107, R107 ;  /* 0x0000006b006b7308 */ /* 0x000f220000000800 */
        /* <DEDUP_REMOVED lines=8> */
[----:B---3--:R-:W-:Y:S01]  /*8dd0*/  FMUL.FTZ R6, R98, R0 ;  /* 0x0000000062067220 */ /* 0x008fe20000410000 */
[----:B------:R-:W-:Y:S01]  /*8de0*/  F2FP.F16.F32.PACK_AB R98, R3, R104 ;  /* 0x000000680362723e */ /* 0x000fe200000000ff */
[-C--:B------:R-:W-:Y:S01]  /*8df0*/  FMUL.FTZ R78, R78, R0.reuse ;  /* 0x000000004e4e7220 */ /* 0x080fe20000410000 */
[----:B------:R-:W-:Y:S01]  /*8e00*/  FMUL.FTZ R79, R79, R0 ;  /* 0x000000004f4f7220 */ /* 0x000fe20000410000 */
[----:B------:R-:W-:Y:S01]  /*8e10*/  LDSM.16.MT88.4 R80, [R138+0x8800] ;  /* 0x008800008a50783b */ /* 0x000fe20000004200 */
[-C--:B------:R-:W-:Y:S01]  /*8e20*/  FMUL.FTZ R12, R88, R101.reuse ;  /* 0x00000065580c7220 */ /* 0x080fe20000410000 */
[-C--:B------:R-:W-:Y:S01]  /*8e30*/  FMUL.FTZ R13, R89, R101.reuse ;  /* 0x00000065590d7220 */ /* 0x080fe20000410000 */
[----:B------:R-:W-:Y:S01]  /*8e40*/  MUFU.EX2 R127, R127 ;  /* 0x0000007f007f7308 */ /* 0x000fe20000000800 */
[----:B----4-:R-:W-:Y:S01]  /*8e50*/  F2FP.F16.F32.PACK_AB R99, R107, R2 ;  /* 0x000000026b63723e */ /* 0x010fe200000000ff */
[-C--:B------:R-:W-:Y:S01]  /*8e60*/  FMUL.FTZ R14, R90, R0.reuse ;  /* 0x000000005a0e7220 */ /* 0x080fe20000410000 */
[-C--:B------:R-:W-:Y:S01]  /*8e70*/  FMUL.FTZ R15, R91, R0.reuse ;  /* 0x000000005b0f7220 */ /* 0x080fe20000410000 */
[-C--:B------:R-:W-:Y:S01]  /*8e80*/  FMUL.FTZ R84, R84, R101.reuse ;  /* 0x0000006554547220 */ /* 0x080fe20000410000 */
[-C--:B------:R-:W-:Y:S01]  /*8e90*/  FMUL.FTZ R85, R85, R101.reuse ;  /* 0x0000006555557220 */ /* 0x080fe20000410000 */
[-C--:B------:R-:W-:Y:S01]  /*8ea0*/  FMUL.FTZ R86, R86, R0.reuse ;  /* 0x0000000056567220 */ /* 0x080fe20000410000 */
[-C--:B------:R-:W-:Y:S01]  /*8eb0*/  FMUL.FTZ R87, R87, R0.reuse ;  /* 0x0000000057577220 */ /* 0x080fe20000410000 */
[C---:B------:R-:W-:Y:S01]  /*8ec0*/  HMMA.16816.F32 R28, R96.reuse, R32, R28 ;  /* 0x00000020601c723c */ /* 0x040fe2000000181c */
[----:B------:R-:W-:Y:S01]  /*8ed0*/  MUFU.EX2 R124, R124 ;  /* 0x0000007c007c7308 */ /* 0x000fe20000000800 */
[--C-:B------:R-:W-:Y:S01]  /*8ee0*/  FFMA.FTZ R164, R176, UR11, -R117.reuse ;  /* 0x0000000bb0a47c23 */ /* 0x100fe20008010875 */
[--C-:B------:R-:W-:Y:S01]  /*8ef0*/  FFMA.FTZ R175, R178, UR11, -R117.reuse ;  /* 0x0000000bb2af7c23 */ /* 0x100fe20008010875 */
[--C-:B------:R-:W-:Y:S01]  /*8f00*/  FFMA.FTZ R174, R174, UR11, -R117.reuse ;  /* 0x0000000baeae7c23 */ /* 0x100fe20008010875 */
[--C-:B------:R-:W-:Y:S01]  /*8f10*/  FFMA.FTZ R169, R169, UR11, -R112.reuse ;  /* 0x0000000ba9a97c23 */ /* 0x100fe20008010870 */
[C---:B------:R-:W-:Y:S01]  /*8f20*/  HMMA.16816.F32 R32, R96.reuse, R34, R68 ;  /* 0x000000226020723c */ /* 0x040fe20000001844 */
[----:B------:R-:W1:Y:S01]  /*8f30*/  LDSM.16.MT88.4 R68, [R138+0xa000] ;  /* 0x00a000008a44783b */ /* 0x000e620000004200 */
[--C-:B------:R-:W-:Y:S01]  /*8f40*/  FFMA.FTZ R178, R171, UR11, -R112.reuse ;  /* 0x0000000babb27c23 */ /* 0x100fe20008010870 */
[----:B------:R-:W-:Y:S01]  /*8f50*/  MUFU.EX2 R123, R123 ;  /* 0x0000007b007b7308 */ /* 0x000fe20000000800 */
[--C-:B------:R-:W-:Y:S01]  /*8f60*/  FFMA.FTZ R165, R165, UR11, -R112.reuse ;  /* 0x0000000ba5a57c23 */ /* 0x100fe20008010870 */
[--C-:B------:R-:W-:Y:S01]  /*8f70*/  FFMA.FTZ R176, R163, UR11, -R112.reuse ;  /* 0x0000000ba3b07c23 */ /* 0x100fe20008010870 */
[C---:B--2---:R-:W-:Y:S01]  /*8f80*/  HMMA.16816.F32 R36, R96.reuse, R72, R36 ;  /* 0x000000486024723c */ /* 0x044fe20000001824 */
[--C-:B------:R-:W-:Y:S01]  /*8f90*/  FFMA.FTZ R114, R114, UR11, -R117.reuse ;  /* 0x0000000b72727c23 */ /* 0x100fe20008010875 */
[--C-:B------:R-:W-:Y:S01]  /*8fa0*/  FFMA.FTZ R119, R119, UR11, -R117.reuse ;  /* 0x0000000b77777c23 */ /* 0x100fe20008010875 */
[--C-:B------:R-:W-:Y:S01]  /*8fb0*/  FFMA.FTZ R115, R115, UR11, -R117.reuse ;  /* 0x0000000b73737c23 */ /* 0x100fe20008010875 */
[----:B------:R-:W-:Y:S01]  /*8fc0*/  FFMA.FTZ R122, R122, UR11, -R117 ;  /* 0x0000000b7a7a7c23 */ /* 0x000fe20008010875 */
[----:B------:R-:W2:Y:S01]  /*8fd0*/  MUFU.EX2 R126, R126 ;  /* 0x0000007e007e7308 */ /* 0x000ea20000000800 */
[C---:B------:R-:W-:Y:S01]  /*8fe0*/  HMMA.16816.F32 R40, R96.reuse, R74, R40 ;  /* 0x0000004a6028723c */ /* 0x040fe20000001828 */
[----:B------:R-:W3:Y:S01]  /*8ff0*/  LDSM.16.MT88.4 R72, [R137+0xa000] ;  /* 0x00a000008948783b */ /* 0x000ee20000004200 */
[--C-:B------:R-:W-:Y:S01]  /*9000*/  FFMA.FTZ R113, R113, UR11, -R112.reuse ;  /* 0x0000000b71717c23 */ /* 0x100fe20008010870 */
[--C-:B------:R-:W-:Y:S01]  /*9010*/  FFMA.FTZ R180, R111, UR11, -R112.reuse ;  /* 0x0000000b6fb47c23 */ /* 0x100fe20008010870 */
[--C-:B------:R-:W-:Y:S01]  /*9020*/  FFMA.FTZ R102, R102, UR11, -R112.reuse ;  /* 0x0000000b66667c23 */ /* 0x100fe20008010870 */
[----:B------:R-:W-:Y:S01]  /*9030*/  FFMA.FTZ R103, R103, UR11, -R112 ;  /* 0x0000000b67677c23 */ /* 0x000fe20008010870 */
[----:B------:R-:W-:Y:S01]  /*9040*/  HMMA.16816.F32 R4, R96, R8, R4 ;  /* 0x000000086004723c */ /* 0x000fe20000001804 */
[----:B------:R-:W4:Y:S01]  /*9050*/  MUFU.EX2 R125, R125 ;  /* 0x0000007d007d7308 */ /* 0x000f220000000800 */
[----:B------:R-:W-:Y:S01]  /*9060*/  FFMA.FTZ R167, R167, R101, R100 ;  /* 0x00000065a7a77223 */ /* 0x000fe20000010064 */
[----:B------:R-:W-:-:S03]  /*9070*/  FFMA.FTZ R109, R170, R0, R109 ;  /* 0x00000000aa6d7223 */ /* 0x000fc6000001006d */
[C---:B------:R-:W-:Y:S01]  /*9080*/  HMMA.16816.F32 R8, R96.reuse, R10, R92 ;  /* 0x0000000a6008723c */ /* 0x040fe2000000185c */
[----:B------:R-:W-:Y:S01]  /*9090*/  LDSM.16.MT88.4 R92, [R140+0x9800] ;  /* 0x009800008c5c783b */ /* 0x000fe20000004200 */
        /* <DEDUP_REMOVED lines=8> */
[----:B------:R-:W-:Y:S01]  /*9120*/  LDSM.16.MT88.4 R76, [R137+0x8800] ;  /* 0x00880000894c783b */ /* 0x000fe20000004200 */
[----:B------:R-:W-:Y:S01]  /*9130*/  FADD.FTZ R3, R3, R104 ;  /* 0x0000006803037221 */ /* 0x000fe20000010000 */
[----:B------:R-:W-:Y:S01]  /*9140*/  FADD.FTZ R107, R107, R2 ;  /* 0x000000026b6b7221 */ /* 0x000fe20000010000 */
[----:B------:R-:W-:Y:S02]  /*9150*/  MOV R2, R106 ;  /* 0x0000006a00027202 */ /* 0x000fe40000000f00 */
[----:B-1----:R-:W-:Y:S01]  /*9160*/  HMMA.16816.F32 R44, R96, R68, R44 ;  /* 0x00000044602c723c */ /* 0x002fe2000000182c */
[----:B------:R-:W-:Y:S01]  /*9170*/  MUFU.EX2 R174, R174 ;  /* 0x000000ae00ae7308 */ /* 0x000fe20000000800 */
[----:B--2---:R-:W-:-:S04]  /*9180*/  FADD.FTZ R0, R126, R107 ;  /* 0x0000006b7e007221 */ /* 0x004fc80000010000 */
[C---:B------:R-:W-:Y:S01]  /*9190*/  HMMA.16816.F32 R48, R96.reuse, R70, R48 ;  /* 0x000000466030723c */ /* 0x040fe20000001830 */
[----:B------:R-:W1:Y:S01]  /*91a0*/  LDSM.16.MT88.4 R68, [R136+0xa000] ;  /* 0x00a000008844783b */ /* 0x000e620000004200 */
[----:B----4-:R-:W-:Y:S01]  /*91b0*/  FADD.FTZ R0, R125, R0 ;  /* 0x000000007d007221 */ /* 0x010fe20000010000 */
[----:B------:R-:W-:Y:S03]  /*91c0*/  MUFU.EX2 R177, R177 ;  /* 0x000000b100b17308 */ /* 0x000fe60000000800 */
[C---:B---3--:R-:W-:Y:S05]  /*91d0*/  HMMA.16816.F32 R52, R96.reuse, R72, R52 ;  /* 0x000000486034723c */ /* 0x048fea0000001834 */
[----:B------:R-:W-:Y:S01]  /*91e0*/  MUFU.EX2 R164, R164 ;  /* 0x000000a400a47308 */ /* 0x000fe20000000800 */
[C---:B------:R-:W-:Y:S01]  /*91f0*/  HMMA.16816.F32 R56, R96.reuse, R74, R56 ;  /* 0x0000004a6038723c */ /* 0x040fe20000001838 */
[----:B------:R-:W2:Y:S05]  /*9200*/  LDSM.16.MT88.4 R72, [R140+0x8800] ;  /* 0x008800008c48783b */ /* 0x000eaa0000004200 */
[C---:B------:R-:W-:Y:S01]  /*9210*/  HMMA.16816.F32 R12, R96.reuse, R16, R12 ;  /* 0x00000010600c723c */ /* 0x040fe2000000180c */
[----:B------:R-:W-:Y:S05]  /*9220*/  MUFU.EX2 R175, R175 ;  /* 0x000000af00af7308 */ /* 0x000fea0000000800 */
[C---:B------:R-:W-:Y:S01]  /*9230*/  HMMA.16816.F32 R16, R96.reuse, R18, R84 ;  /* 0x000000126010723c */ /* 0x040fe20000001854 */
[----:B------:R-:W-:Y:S02]  /*9240*/  LDSM.16.MT88.4 R84, [R138+0x9800] ;  /* 0x009800008a54783b */ /* 0x000fe40000004200 */
[----:B------:R-:W-:Y:S08]  /*9250*/  MUFU.EX2 R169, R169 ;  /* 0x000000a900a97308 */ /* 0x000ff00000000800 */
[----:B------:R-:W-:Y:S01]  /*9260*/  MUFU.EX2 R178, R178 ;  /* 0x000000b200b27308 */ /* 0x000fe20000000800 */
[C---:B-1----:R-:W-:Y:S07]  /*9270*/  HMMA.16816.F32 R60, R96.reuse, R68, R60 ;  /* 0x00000044603c723c */ /* 0x042fee000000183c */
[----:B------:R-:W-:Y:S01]  /*9280*/  MUFU.EX2 R165, R165 ;  /* 0x000000a500a57308 */ /* 0x000fe20000000800 */
[----:B------:R-:W-:Y:S01]  /*9290*/  HMMA.16816.F32 R64, R96, R70, R64 ;  /* 0x000000466040723c */ /* 0x000fe20000001840 */
[----:B------:R-:W-:Y:S01]  /*92a0*/  F2FP.F16.F32.PACK_AB R68, R127, R162 ;  /* 0x000000a27f44723e */ /* 0x000fe200000000ff */
[----:B------:R-:W-:Y:S01]  /*92b0*/  FADD.FTZ R162, R162, R3 ;  /* 0x00000003a2a27221 */ /* 0x000fe20000010000 */
[----:B------:R-:W-:-:S04]  /*92c0*/  F2FP.F16.F32.PACK_AB R69, R125, R126 ;  /* 0x0000007e7d45723e */ /* 0x000fc800000000ff */
[----:B------:R-:W-:Y:S01]  /*92d0*/  MUFU.EX2 R176, R176 ;  /* 0x000000b000b07308 */ /* 0x000fe20000000800 */
[----:B------:R-:W-:Y:S01]  /*92e0*/  FADD.FTZ R127, R127, R162 ;  /* 0x000000a27f7f7221 */ /* 0x000fe20000010000 */
[----:B------:R-:W-:Y:S02]  /*92f0*/  F2FP.F16.F32.PACK_AB R70, R123, R124 ;  /* 0x0000007c7b46723e */ /* 0x000fe400000000ff */
[----:B-----5:R-:W-:Y:S01]  /*9300*/  F2FP.F16.F32.PACK_AB R71, R120, R121 ;  /* 0x000000797847723e */ /* 0x020fe200000000ff */
[----:B------:R-:W-:Y:S01]  /*9310*/  FADD.FTZ R124, R124, R127 ;  /* 0x0000007f7c7c7221 */ /* 0x000fe20000010000 */
[----:B------:R-:W-:Y:S02]  /*9320*/  FADD.FTZ R121, R121, R0 ;  /* 0x0000000079797221 */ /* 0x000fe40000010000 */
[----:B------:R-:W-:Y:S01]  /*9330*/  MUFU.EX2 R114, R114 ;  /* 0x0000007200727308 */ /* 0x000fe20000000800 */
[----:B------:R-:W-:Y:S01]  /*9340*/  MOV R0, R105 ;  /* 0x0000006900007202 */ /* 0x000fe20000000f00 */
[----:B------:R-:W-:Y:S01]  /*9350*/  FADD.FTZ R123, R123, R124 ;  /* 0x0000007c7b7b7221 */ /* 0x000fe20000010000 */
[----:B------:R-:W-:Y:S01]  /*9360*/  FADD.FTZ R120, R120, R121 ;  /* 0x0000007978787221 */ /* 0x000fe20000010000 */
[C---:B--2---:R-:W-:Y:S04]  /*9370*/  HMMA.16816.F32 R4, R68.reuse, R72, R4 ;  /* 0x000000484404723c */ /* 0x044fe80000001804 */
[----:B------:R-:W1:Y:S02]  /*9380*/  MUFU.EX2 R119, R119 ;  /* 0x0000007700777308 */ /* 0x000e640000000800 */
[C---:B------:R-:W-:Y:S01]  /*9390*/  HMMA.16816.F32 R8, R68.reuse, R74, R8 ;  /* 0x0000004a4408723c */ /* 0x040fe20000001808 */
[----:B------:R-:W2:Y:S05]  /*93a0*/  LDSM.16.MT88.4 R72, [R136+0x8800] ;  /* 0x008800008848783b */ /* 0x000eaa0000004200 */
[C---:B------:R-:W-:Y:S01]  /*93b0*/  HMMA.16816.F32 R12, R68.reuse, R80, R12 ;  /* 0x00000050440c723c */ /* 0x040fe2000000180c */
[----:B------:R-:W-:Y:S05]  /*93c0*/  MUFU.EX2 R115, R115 ;  /* 0x0000007300737308 */ /* 0x000fea0000000800 */
[----:B------:R-:W-:Y:S01]  /*93d0*/  HMMA.16816.F32 R16, R68, R82, R16 ;  /* 0x000000524410723c */ /* 0x000fe20000001810 */
[----:B------:R-:W3:Y:S02]  /*93e0*/  LDSM.16.MT88.4 R80, [R140+0xa800] ;  /* 0x00a800008c50783b */ /* 0x000ee40000004200 */
[----:B------:R-:W-:Y:S01]  /*93f0*/  MUFU.EX2 R122, R122 ;  /* 0x0000007a007a7308 */ /* 0x000fe20000000800 */
[----:B-1----:R-:W-:-:S02]  /*9400*/  F2FP.F16.F32.PACK_AB R100, R119, R114 ;  /* 0x000000727764723e */ /* 0x002fc400000000ff */
[C---:B------:R-:W-:Y:S05]  /*9410*/  HMMA.16816.F32 R20, R68.reuse, R76, R20 ;  /* 0x0000004c4414723c */ /* 0x040fea0000001814 */
[----:B------:R-:W-:Y:S01]  /*9420*/  MUFU.EX2 R113, R113 ;  /* 0x0000007100717308 */ /* 0x000fe20000000800 */
[C---:B------:R-:W-:Y:S01]  /*9430*/  HMMA.16816.F32 R24, R68.reuse, R78, R24 ;  /* 0x0000004e4418723c */ /* 0x040fe20000001818 */
[----:B------:R-:W1:Y:S06]  /*9440*/  LDSM.16.MT88.4 R76, [R138+0xa800] ;  /* 0x00a800008a4c783b */ /* 0x000e6c0000004200 */
[----:B------:R-:W4:Y:S08]  /*9450*/  MUFU.EX2 R112, R102 ;  /* 0x0000006600707308 */ /* 0x000f300000000800 */
[----:B------:R-:W-:Y:S01]  /*9460*/  MUFU.EX2 R111, R103 ;  /* 0x00000067006f7308 */ /* 0x000fe20000000800 */
[C---:B--2---:R-:W-:Y:S06]  /*9470*/  HMMA.16816.F32 R28, R68.reuse, R72, R28 ;  /* 0x00000048441c723c */ /* 0x044fec000000181c */
[----:B------:R-:W-:Y:S01]  /*9480*/  HMMA.16816.F32 R32, R68, R74, R32 ;  /* 0x0000004a4420723c */ /* 0x000fe20000001820 */
[----:B------:R-:W2:Y:S01]  /*9490*/  LDSM.16.MT88.4 R72, [R137+0xa800] ;  /* 0x00a800008948783b */ /* 0x000ea20000004200 */
[----:B------:R-:W5:Y:S01]  /*94a0*/  MUFU.EX2 R180, R180 ;  /* 0x000000b400b47308 */ /* 0x000f620000000800 */
[----:B----4-:R-:W-:-:S02]  /*94b0*/  F2FP.F16.F32.PACK_AB R101, R112, R113 ;  /* 0x000000717065723e */ /* 0x010fc400000000ff */
[----:B------:R-:W-:Y:S01]  /*94c0*/  F2FP.F16.F32.PACK_AB R102, R122, R115 ;  /* 0x000000737a66723e */ /* 0x000fe200000000ff */
[C---:B---3--:R-:W-:Y:S06]  /*94d0*/  HMMA.16816.F32 R36, R68.reuse, R80, R36 ;  /* 0x000000504424723c */ /* 0x048fec0000001824 */
[C---:B------:R-:W-:Y:S01]  /*94e0*/  HMMA.16816.F32 R40, R68.reuse, R82, R40 ;  /* 0x000000524428723c */ /* 0x040fe20000001828 */
[----:B------:R-:W3:Y:S05]  /*94f0*/  LDSM.16.MT88.4 R80, [R136+0xa800] ;  /* 0x00a800008850783b */ /* 0x000eea0000004200 */
[----:B-1----:R-:W-:Y:S01]  /*9500*/  HMMA.16816.F32 R44, R68, R76, R44 ;  /* 0x0000004c442c723c */ /* 0x002fe2000000182c */
[----:B-----5:R-:W-:-:S05]  /*9510*/  F2FP.F16.F32.PACK_AB R103, R180, R111 ;  /* 0x0000006fb467723e */ /* 0x020fca00000000ff */
[C---:B------:R-:W-:Y:S01]  /*9520*/  HMMA.16816.F32 R48, R68.reuse, R78, R48 ;  /* 0x0000004e4430723c */ /* 0x040fe20000001830 */
[----:B------:R-:W1:Y:S05]  /*9530*/  LDSM.16.MT88.4 R76, [R140+0x9000] ;  /* 0x009000008c4c783b */ /* 0x000e6a0000004200 */
[C---:B--2---:R-:W-:Y:S06]  /*9540*/  HMMA.16816.F32 R52, R68.reuse, R72, R52 ;  /* 0x000000484434723c */ /* 0x044fec0000001834 */
[C---:B------:R-:W-:Y:S01]  /*9550*/  HMMA.16816.F32 R56, R68.reuse, R74, R56 ;  /* 0x0000004a4438723c */ /* 0x040fe20000001838 */
[----:B------:R-:W2:Y:S05]  /*9560*/  LDSM.16.MT88.4 R72, [R138+0x9000] ;  /* 0x009000008a48783b */ /* 0x000eaa0000004200 */
        /* <DEDUP_REMOVED lines=9> */
[----:B------:R-:W-:Y:S01]  /*9600*/  F2FP.F16.F32.PACK_AB R71, R176, R165 ;  /* 0x000000a5b047723e */ /* 0x000fe200000000ff */
[----:B------:R-:W-:-:S02]  /*9610*/  FADD.FTZ R178, R178, R169 ;  /* 0x000000a9b2b27221 */ /* 0x000fc40000010000 */
[----:B------:R-:W-:Y:S02]  /*9620*/  FADD.FTZ R164, R164, R177 ;  /* 0x000000b1a4a47221 */ /* 0x000fe40000010000 */
[----:B------:R-:W-:Y:S02]  /*9630*/  FADD.FTZ R165, R165, R178 ;  /* 0x000000b2a5a57221 */ /* 0x000fe40000010000 */
        /* <DEDUP_REMOVED lines=9> */
[----:B------:R-:W-:Y:S01]  /*96d0*/  FADD.FTZ R112, R112, R113 ;  /* 0x0000007170707221 */ /* 0x000fe20000010000 */
[----:B------:R-:W-:-:S03]  /*96e0*/  FADD.FTZ R115, R115, R114 ;  /* 0x0000007273737221 */ /* 0x000fc60000010000 */
[----:B------:R-:W-:Y:S01]  /*96f0*/  FADD.FTZ R111, R111, R112 ;  /* 0x000000706f6f7221 */ /* 0x000fe20000010000 */
[----:B------:R-:W-:Y:S01]  /*9700*/  HMMA.16816.F32 R16, R68, R74, R16 ;  /* 0x0000004a4410723c */ /* 0x000fe20000001810 */
[----:B------:R-:W2:Y:S01]  /*9710*/  LDSM.16.MT88.4 R72, [R140+0xb000] ;  /* 0x00b000008c48783b */ /* 0x000ea20000004200 */
[----:B------:R-:W-:Y:S01]  /*9720*/  FADD.FTZ R167, R122, R115 ;  /* 0x000000737aa77221 */ /* 0x000fe20000010000 */
[----:B------:R-:W-:-:S03]  /*9730*/  FADD.FTZ R170, R180, R111 ;  /* 0x0000006fb4aa7221 */ /* 0x000fc60000010000 */
[C---:B---3--:R-:W-:Y:S06]  /*9740*/  HMMA.16816.F32 R20, R68.reuse, R80, R20 ;  /* 0x000000504414723c */ /* 0x048fec0000001814 */
[----:B------:R-:W-:Y:S01]  /*9750*/  HMMA.16816.F32 R24, R68, R82, R24 ;  /* 0x000000524418723c */ /* 0x000fe20000001818 */
[----:B------:R-:W3:Y:S05]  /*9760*/  LDSM.16.MT88.4 R80, [R137+0xb000] ;  /* 0x00b000008950783b */ /* 0x000eea0000004200 */
[C---:B------:R-:W-:Y:S01]  /*9770*/  HMMA.16816.F32 R96, R100.reuse, R92, R4 ;  /* 0x0000005c6460723c */ /* 0x040fe20000001804 */
[----:B------:R-:W4:Y:S05]  /*9780*/  LDSM.16.MT88.4 R4, [R140+0xb800] ;  /* 0x00b800008c04783b */ /* 0x000f2a0000004200 */
[----:B------:R-:W-:Y:S01]  /*9790*/  HMMA.16816.F32 R92, R100, R94, R8 ;  /* 0x0000005e645c723c */ /* 0x000fe20000001808 */
[----:B------:R-:W-:Y:S05]  /*97a0*/  LDSM.16.MT88.4 R8, [R137+0xb800] ;  /* 0x00b800008908783b */ /* 0x000fea0000004200 */
[C---:B-1----:R-:W-:Y:S06]  /*97b0*/  HMMA.16816.F32 R28, R68.reuse, R76, R28 ;  /* 0x0000004c441c723c */ /* 0x042fec000000181c */
[C---:B------:R-:W-:Y:S01]  /*97c0*/  HMMA.16816.F32 R32, R68.reuse, R78, R32 ;  /* 0x0000004e4420723c */ /* 0x040fe20000001820 */
[----:B------:R-:W1:Y:S05]  /*97d0*/  LDSM.16.MT88.4 R76, [R138+0xb000] ;  /* 0x00b000008a4c783b */ /* 0x000e6a0000004200 */
[C---:B--2---:R-:W-:Y:S06]  /*97e0*/  HMMA.16816.F32 R36, R68.reuse, R72, R36 ;  /* 0x000000484424723c */ /* 0x044fec0000001824 */
[C---:B------:R-:W-:Y:S01]  /*97f0*/  HMMA.16816.F32 R40, R68.reuse, R74, R40 ;  /* 0x0000004a4428723c */ /* 0x040fe20000001828 */
[----:B------:R-:W2:Y:S05]  /*9800*/  LDSM.16.MT88.4 R72, [R136+0xb000] ;  /* 0x00b000008848783b */ /* 0x000eaa0000004200 */
[C---:B---3--:R-:W-:Y:S06]  /*9810*/  HMMA.16816.F32 R52, R68.reuse, R80, R52 ;  /* 0x000000504434723c */ /* 0x048fec0000001834 */
[----:B------:R-:W-:Y:S06]  /*9820*/  HMMA.16816.F32 R56, R68, R82, R56 ;  /* 0x000000524438723c */ /* 0x000fec0000001838 */
[C---:B------:R-:W-:Y:S01]  /*9830*/  HMMA.16816.F32 R88, R100.reuse, R84, R12 ;  /* 0x000000546458723c */ /* 0x040fe2000000180c */
[----:B------:R-:W3:Y:S05]  /*9840*/  LDSM.16.MT88.4 R12, [R138+0xb800] ;  /* 0x00b800008a0c783b */ /* 0x000eea0000004200 */
[----:B----4-:R-:W-:Y:S06]  /*9850*/  HMMA.16816.F32 R36, R100, R4, R36 ;  /* 0x000000046424723c */ /* 0x010fec0000001824 */
[C---:B-1----:R-:W-:Y:S06]  /*9860*/  HMMA.16816.F32 R44, R68.reuse, R76, R44 ;  /* 0x0000004c442c723c */ /* 0x042fec000000182c */
[C---:B------:R-:W-:Y:S01]  /*9870*/  HMMA.16816.F32 R48, R68.reuse, R78, R48 ;  /* 0x0000004e4430723c */ /* 0x040fe20000001830 */
[----:B------:R-:W1:Y:S05]  /*9880*/  LDSM.16.MT88.4 R76, [R137+0x9800] ;  /* 0x00980000894c783b */ /* 0x000e6a0000004200 */
[C---:B--2---:R-:W-:Y:S06]  /*9890*/  HMMA.16816.F32 R60, R68.reuse, R72, R60 ;  /* 0x00000048443c723c */ /* 0x044fec000000183c */
[----:B------:R-:W-:Y:S01]  /*98a0*/  HMMA.16816.F32 R64, R68, R74, R64 ;  /* 0x0000004a4440723c */ /* 0x000fe20000001840 */
[----:B------:R-:W2:Y:S05]  /*98b0*/  LDSM.16.MT88.4 R68, [R136+0x9800] ;  /* 0x009800008844783b */ /* 0x000eaa0000004200 */
[C---:B------:R-:W-:Y:S01]  /*98c0*/  HMMA.16816.F32 R40, R100.reuse, R6, R40 ;  /* 0x000000066428723c */ /* 0x040fe20000001828 */
[----:B------:R-:W4:Y:S05]  /*98d0*/  LDSM.16.MT88.4 R4, [R136+0xb800] ;  /* 0x00b800008804783b */ /* 0x000f2a0000004200 */
[C---:B------:R-:W-:Y:S06]  /*98e0*/  HMMA.16816.F32 R84, R100.reuse, R86, R16 ;  /* 0x000000566454723c */ /* 0x040fec0000001810 */
[C---:B---3--:R-:W-:Y:S06]  /*98f0*/  HMMA.16816.F32 R44, R100.reuse, R12, R44 ;  /* 0x0000000c642c723c */ /* 0x048fec000000182c */
[C---:B------:R-:W-:Y:S06]  /*9900*/  HMMA.16816.F32 R48, R100.reuse, R14, R48 ;  /* 0x0000000e6430723c */ /* 0x040fec0000001830 */
[C---:B-1----:R-:W-:Y:S06]  /*9910*/  HMMA.16816.F32 R80, R100.reuse, R76, R20 ;  /* 0x0000004c6450723c */ /* 0x042fec0000001814 */
[C---:B------:R-:W-:Y:S06]  /*9920*/  HMMA.16816.F32 R76, R100.reuse, R78, R24 ;  /* 0x0000004e644c723c */ /* 0x040fec0000001818 */
[C---:B--2---:R-:W-:Y:S06]  /*9930*/  HMMA.16816.F32 R72, R100.reuse, R68, R28 ;  /* 0x000000446448723c */ /* 0x044fec000000181c */
[C---:B------:R-:W-:Y:S06]  /*9940*/  HMMA.16816.F32 R68, R100.reuse, R70, R32 ;  /* 0x000000466444723c */ /* 0x040fec0000001820 */
[C---:B------:R-:W-:Y:S06]  /*9950*/  HMMA.16816.F32 R52, R100.reuse, R8, R52 ;  /* 0x000000086434723c */ /* 0x040fec0000001834 */
[C---:B------:R-:W-:Y:S06]  /*9960*/  HMMA.16816.F32 R56, R100.reuse, R10, R56 ;  /* 0x0000000a6438723c */ /* 0x040fec0000001838 */
[C---:B----4-:R-:W-:Y:S06]  /*9970*/  HMMA.16816.F32 R60, R100.reuse, R4, R60 ;  /* 0x00000004643c723c */ /* 0x050fec000000183c */
[----:B------:R-:W-:-:S15]  /*9980*/  HMMA.16816.F32 R64, R100, R6, R64 ;  /* 0x000000066440723c */ /* 0x000fde0000001840 */
[----:B------:R-:W-:-:S09]  /*9990*/  NOP ;  /* 0x0000000000007918 */ /* 0x000fd20000000000 */
.L_x_6080:
        /* <DEDUP_REMOVED lines=10> */
.L_x_6092:
        /* <DEDUP_REMOVED lines=69> */
.L_x_6089:
[----:B------:R-:W-:Y:S01]  /*9e90*/  LEA R174, P2, R8, R172, 0x1 ;  /* 0x000000ac08ae7211 */ /* 0x000fe200078408ff */
[----:B------:R-:W-:Y:S01]  /*9ea0*/  @P4 STS.128 [R154+0x8000], RZ ;  /* 0x008000ff9a004388 */ /* 0x000fe20000000c00 */
[----:B------:R-:W-:Y:S02]  /*9eb0*/  IADD3 R101, P1, R152, R8, RZ ;  /* 0x0000000898657210 */ /* 0x000fe40007f3e0ff */
        /* <DEDUP_REMOVED lines=43> */
[----:B------:R-:W-:Y:S01]  /*a170*/  @P3 STS.128 [R154+0xb000], RZ ;  /* 0x00b000ff9a003388 */ /* 0x000fe20000000c00 */
[----:B------:R-:W-:Y:S02]  /*a180*/  MOV R172, R174 ;  /* 0x000000ae00ac7202 */ /* 0x000fe40000000f00 */
[----:B------:R-:W-:Y:S02]  /*a190*/  MOV R173, R175 ;  /* 0x000000af00ad7202 */ /* 0x000fe40000000f00 */
        /* <DEDUP_REMOVED lines=15> */
[----:B------:R-:W5:Y:S05]  /*a290*/  LDSM.16.M88.4 R108, [R145+0x4000] ;  /* 0x00400000916c783b */ /* 0x000f6a0000000200 */
[----:B------:R-:W1:Y:S05]  /*a2a0*/  LDSM.16.M88.4 R112, [R145+0x4800] ;  /* 0x004800009170783b */ /* 0x000e6a0000000200 */
[----:B------:R-:W2:Y:S05]  /*a2b0*/  LDSM.16.M88.4 R116, [R145+0x5000] ;  /* 0x005000009174783b */ /* 0x000eaa0000000200 */
[----:B------:R-:W0:Y:S05]  /*a2c0*/  LDGDEPBAR ;  /* 0x00000000000079af */ /* 0x000e2a0000000000 */
[----:B------:R-:W3:Y:S05]  /*a2d0*/  LDSM.16.M88.4 R120, [R145+0x5800] ;  /* 0x005800009178783b */ /* 0x000eea0000000200 */
[----:B------:R-:W-:Y:S01]  /*a2e0*/  LDSM.16.M88.4 R124, [R134] ;  /* 0x00000000867c783b */ /* 0x000fe20000000200 */
[C---:B-----5:R-:W-:Y:S06]  /*a2f0*/  HMMA.16816.F32 R4, R104.reuse, R108, RZ ;  /* 0x0000006c6804723c */ /* 0x060fec00000018ff */
[C---:B------:R-:W-:Y:S01]  /*a300*/  HMMA.16816.F32 R8, R104.reuse, R110, RZ ;  /* 0x0000006e6808723c */ /* 0x040fe200000018ff */
[----:B------:R-:W-:Y:S05]  /*a310*/  LDSM.16.M88.4 R108, [R144] ;  /* 0x00000000906c783b */ /* 0x000fea0000000200 */
[C---:B-1----:R-:W-:Y:S06]  /*a320*/  HMMA.16816.F32 R12, R104.reuse, R112, RZ ;  /* 0x00000070680c723c */ /* 0x042fec00000018ff */
[C---:B------:R-:W-:Y:S01]  /*a330*/  HMMA.16816.F32 R16, R104.reuse, R114, RZ ;  /* 0x000000726810723c */ /* 0x040fe200000018ff */
[----:B------:R-:W1:Y:S05]  /*a340*/  LDSM.16.M88.4 R112, [R143] ;  /* 0x000000008f70783b */ /* 0x000e6a0000000200 */
[C---:B--2---:R-:W-:Y:S06]  /*a350*/  HMMA.16816.F32 R20, R104.reuse, R116, RZ ;  /* 0x000000746814723c */ /* 0x044fec00000018ff */
[C---:B------:R-:W-:Y:S01]  /*a360*/  HMMA.16816.F32 R24, R104.reuse, R118, RZ ;  /* 0x000000766818723c */ /* 0x040fe200000018ff */
[----:B------:R-:W2:Y:S05]  /*a370*/  LDSM.16.M88.4 R116, [R135] ;  /* 0x000000008774783b */ /* 0x000eaa0000000200 */
[C---:B---3--:R-:W-:Y:S06]  /*a380*/  HMMA.16816.F32 R28, R104.reuse, R120, RZ ;  /* 0x00000078681c723c */ /* 0x048fec00000018ff */
[----:B------:R-:W-:Y:S01]  /*a390*/  HMMA.16816.F32 R32, R104, R122, RZ ;  /* 0x0000007a6820723c */ /* 0x000fe200000018ff */
[----:B------:R-:W3:Y:S05]  /*a3a0*/  LDSM.16.M88.4 R104, [R133] ;  /* 0x000000008568783b */ /* 0x000eea0000000200 */
        /* <DEDUP_REMOVED lines=151> */
[----:B----4-:R4:W1:Y:S01]  /*ad20*/  MUFU.TANH R101, R35 ;  /* 0x0000002300657308 */ /* 0x0108620000002400 */
[----:B--23--:R-:W-:Y:S05]  /*ad30*/  @!P1 BRA `(.L_x_6090) ;  /* 0x0000000400fc9947 */ /* 0x00cfea0003800000 */
[----:B------:R-:W-:Y:S02]  /*ad40*/  MOV R8, R163 ;  /* 0x000000a300087202 */ /* 0x000fe40000000f00 */
[----:B------:R-:W-:Y:S01]  /*ad50*/  MOV R7, R162 ;  /* 0x000000a200077202 */ /* 0x000fe20000000f00 */
[----:B------:R-:W-:Y:S06]  /*ad60*/  @!P0 BRA `(.L_x_6091) ;  /* 0x0000000000f48947 */ /* 0x000fec0003800000 */
[----:B------:R-:W2:Y:S01]  /*ad70*/  LDC R0, c[0x0][0x380] ;  /* 0x0000e000ff007b82 */ /* 0x000ea20000000800 */
[----:B------:R-:W-:Y:S04]  /*ad80*/  SHF.L.U32 R5, R153, 0x6, RZ ;  /* 0x0000000699057819 */ /* 0x000fe800000006ff */
[----:B------:R-:W-:Y:S01]  /*ad90*/  IABS R6, R5 ;  /* 0x0000000500067213 */ /* 0x000fe20000000000 */
[C---:B------:R-:W-:Y:S01]  /*ada0*/  VIADD R11, R5.reuse, 0xffffffc0 ;  /* 0xffffffc0050b7836 */ /* 0x040fe20000000000 */
[-C--:B--2---:R-:W-:Y:S02]  /*adb0*/  IABS R2, R0.reuse ;  /* 0x0000000000027213 */ /* 0x084fe40000000000 */
[-C--:B------:R-:W-:Y:S02]  /*adc0*/  LOP3.LUT R5, R5, R0.reuse, RZ, 0x3c, !PT ;  /* 0x0000000005057212 */ /* 0x080fe400078e3cff */
[----:B------:R-:W2:Y:S10]  /*add0*/  I2F.RP R10, R2 ;  /* 0x00000002000a7306 */ /* 0x000eb40000209400 */
[----:B--2---:R-:W2:Y:S02]  /*ade0*/  MUFU.RCP R4, R10 ;  /* 0x0000000a00047308 */ /* 0x004ea40000001000 */
[----:B--2---:R-:W-:Y:S01]  /*adf0*/  VIADD R8, R4, 0xffffffe ;  /* 0x0ffffffe04087836 */ /* 0x004fe20000000000 */
[----:B------:R-:W-:Y:S02]  /*ae00*/  IABS R4, R11 ;  /* 0x0000000b00047213 */ /* 0x000fe40000000000 */
[----:B------:R-:W-:Y:S05]  /*ae10*/  LOP3.LUT R11, R11, R0, RZ, 0x3c, !PT ;  /* 0x000000000b0b7212 */ /* 0x000fea00078e3cff */
[----:B------:R-:W2:Y:S02]  /*ae20*/  F2I.FTZ.U32.TRUNC.NTZ R9, R8 ;  /* 0x0000000800097305 */ /* 0x000ea4000021f000 */
        /* <DEDUP_REMOVED lines=20> */
[----:B------:R-:W2:Y:S01]  /*af70*/  LDC.64 R6, c[0x0][0x248] ;  /* 0x00009200ff067b82 */ /* 0x000ea20000000a00 */
        /* <DEDUP_REMOVED lines=14> */
[----:B------:R-:W5:Y:S01]  /*b060*/  LDC.64 R4, c[0x0][0x230] ;  /* 0x00008c00ff047b82 */ /* 0x000f620000000a00 */
[----:B------:R-:W-:Y:S02]  /*b070*/  IMAD R11, R11, R0, -0x40 ;  /* 0xffffffc00b0b7424 */ /* 0x000fe400078e0200 */
[----:B------:R-:W3:Y:S03]  /*b080*/  LDG.E R9, desc[UR12][R14.64] ;  /* 0x0000000c0e097981 */ /* 0x000ee6000c1e1900 */
[----:B------:R-:W-:Y:S05]  /*b090*/  SHF.R.S32.HI R13, RZ, 0x1f, R11 ;  /* 0x0000001fff0d7819 */ /* 0x000fea000001140b */
[----:B--2---:R-:W-:Y:S04]  /*b0a0*/  IMAD R0, R13, R6, RZ ;  /* 0x000000060d007224 */ /* 0x004fe800078e02ff */
[----:B------:R-:W-:Y:S01]  /*b0b0*/  IMAD R0, R11, R7, R0 ;  /* 0x000000070b007224 */ /* 0x000fe200078e0200 */
[----:B---3--:R-:W-:Y:S01]  /*b0c0*/  IADD3 R2, -R9, R2, RZ ;  /* 0x0000000209027210 */ /* 0x008fe20007ffe1ff */
[----:B------:R-:W-:Y:S03]  /*b0d0*/  IMAD.WIDE.U32 R8, R11, R6, RZ ;  /* 0x000000060b087225 */ /* 0x000fe600078e00ff */
[----:B------:R-:W-:Y:S01]  /*b0e0*/  SHF.R.S32.HI R7, RZ, 0x1f, R2 ;  /* 0x0000001fff077819 */ /* 0x000fe20000011402 */
[----:B------:R-:W-:Y:S04]  /*b0f0*/  IMAD.IADD R9, R9, 0x1, R0 ;  /* 0x0000000109097824 */ /* 0x000fe800078e0200 */
[-C--:B-----5:R-:W-:Y:S02]  /*b100*/  IMAD R7, R7, R4.reuse, RZ ;  /* 0x0000000407077224 */ /* 0x0a0fe400078e02ff */
[C---:B------:R-:W-:Y:S04]  /*b110*/  IMAD.WIDE.U32 R8, R2.reuse, R4, R8 ;  /* 0x0000000402087225 */ /* 0x040fe800078e0008 */
[----:B------:R-:W-:Y:S05]  /*b120*/  IMAD R7, R2, R5, R7 ;  /* 0x0000000502077224 */ /* 0x000fea00078e0207 */
[----:B------:R-:W-:Y:S07]  /*b130*/  IADD3 R7, R9, R7, RZ ;  /* 0x0000000709077210 */ /* 0x000fee0007ffe0ff */
.L_x_6091:
        /* <DEDUP_REMOVED lines=63> */
.L_x_6090:
        /* <DEDUP_REMOVED lines=11> */
[----:B----4-:R-:W-:Y:S01]  /*b5e0*/  LDSM.16.MT88.4 R32, [R137+0x8000] ;  /* 0x008000008920783b */ /* 0x010fe20000004200 */
        /* <DEDUP_REMOVED lines=77> */
[----:B------:R-:W2:Y:S01]  /*bac0*/  LDSM.16.MT88.4 R88, [R136+0x8000] ;  /* 0x008000008858783b */ /* 0x000ea20000004200 */
[C---:B------:R-:W-:Y:S01]  /*bad0*/  FMUL.FTZ R21, R100.reuse, R81 ;  /* 0x0000005164157220 */ /* 0x040fe20000410000 */
[C---:B------:R-:W-:Y:S01]  /*bae0*/  FMUL.FTZ R28, R100.reuse, R72 ;  /* 0x00000048641c7220 */ /* 0x040fe20000410000 */
[C---:B------:R-:W-:Y:S01]  /*baf0*/  FMUL.FTZ R29, R100.reuse, R73 ;  /* 0x00000049641d7220 */ /* 0x040fe20000410000 */
[C---:B------:R-:W-:Y:S01]  /*bb00*/  FMUL.FTZ R36, R100.reuse, R36 ;  /* 0x0000002464247220 */ /* 0x040fe20000410000 */
[C---:B------:R-:W-:Y:S01]  /*bb10*/  FMUL.FTZ R37, R100.reuse, R37 ;  /* 0x0000002564257220 */ /* 0x040fe20000410000 */
[----:B------:R-:W-:Y:S03]  /*bb20*/  FMUL.FTZ R38, R3, R38 ;  /* 0x0000002603267220 */ /* 0x000fe60000410000 */
[----:B------:R-:W3:Y:S01]  /*bb30*/  MUFU.EX2 R112, R112 ;  /* 0x0000007000707308 */ /* 0x000ee20000000800 */
[----:B-1----:R-:W-:Y:S01]  /*bb40*/  F2FP.F16.F32.PACK_AB R96, R113, R105 ;  /* 0x000000697160723e */ /* 0x002fe200000000ff */
[----:B------:R-:W1:Y:S01]  /*bb50*/  LDSM.16.MT88.4 R80, [R140+0xa000] ;  /* 0x00a000008c50783b */ /* 0x000e620000004200 */
[C---:B------:R-:W-:Y:S01]  /*bb60*/  FMUL.FTZ R39, R3.reuse, R39 ;  /* 0x0000002703277220 */ /* 0x040fe20000410000 */
[C---:B------:R-:W-:Y:S01]  /*bb70*/  FMUL.FTZ R40, R100.reuse, R40 ;  /* 0x0000002864287220 */ /* 0x040fe20000410000 */
[C---:B------:R-:W-:Y:S01]  /*bb80*/  FMUL.FTZ R41, R100.reuse, R41 ;  /* 0x0000002964297220 */ /* 0x040fe20000410000 */
[C---:B------:R-:W-:Y:S01]  /*bb90*/  FMUL.FTZ R42, R3.reuse, R42 ;  /* 0x0000002a032a7220 */ /* 0x040fe20000410000 */
[C---:B------:R-:W-:Y:S03]  /*bba0*/  FMUL.FTZ R43, R3.reuse, R43 ;  /* 0x0000002b032b7220 */ /* 0x040fe60000410000 */
[----:B------:R-:W-:Y:S01]  /*bbb0*/  MUFU.EX2 R110, R110 ;  /* 0x0000006e006e7308 */ /* 0x000fe20000000800 */
[C---:B------:R-:W-:Y:S01]  /*bbc0*/  FMUL.FTZ R44, R100.reuse, R44 ;  /* 0x0000002c642c7220 */ /* 0x040fe20000410000 */
[----:B------:R-:W4:Y:S01]  /*bbd0*/  LDSM.16.MT88.4 R72, [R138+0xa000] ;  /* 0x00a000008a48783b */ /* 0x000f220000004200 */
[C---:B------:R-:W-:Y:S01]  /*bbe0*/  FMUL.FTZ R45, R100.reuse, R45 ;  /* 0x0000002d642d7220 */ /* 0x040fe20000410000 */
[C---:B------:R-:W-:Y:S01]  /*bbf0*/  FMUL.FTZ R46, R3.reuse, R46 ;  /* 0x0000002e032e7220 */ /* 0x040fe20000410000 */
[C---:B------:R-:W-:Y:S01]  /*bc00*/  FMUL.FTZ R47, R3.reuse, R47 ;  /* 0x0000002f032f7220 */ /* 0x040fe20000410000 */
[C---:B------:R-:W-:Y:S01]  /*bc10*/  FMUL.FTZ R48, R100.reuse, R48 ;  /* 0x0000003064307220 */ /* 0x040fe20000410000 */
[----:B------:R-:W-:Y:S03]  /*bc20*/  FMUL.FTZ R49, R100, R49 ;  /* 0x0000003164317220 */ /* 0x000fe60000410000 */
[----:B------:R-:W5:Y:S01]  /*bc30*/  MUFU.EX2 R109, R109 ;  /* 0x0000006d006d7308 */ /* 0x000f620000000800 */
[----:B---3--:R-:W-:Y:S01]  /*bc40*/  F2FP.F16.F32.PACK_AB R97, R112, R104 ;  /* 0x000000687061723e */ /* 0x008fe200000000ff */
        /* <DEDUP_REMOVED lines=10> */
[C---:B------:R-:W-:Y:S01]  /*bcf0*/  FMUL.FTZ R56, R100.reuse, R56 ;  /* 0x0000003864387220 */ /* 0x040fe20000410000 */
[C---:B------:R-:W-:Y:S01]  /*bd00*/  FMUL.FTZ R57, R100.reuse, R57 ;  /* 0x0000003964397220 */ /* 0x040fe20000410000 */
[C---:B------:R-:W-:Y:S01]  /*bd10*/  FMUL.FTZ R58, R3.reuse, R58 ;  /* 0x0000003a033a7220 */ /* 0x040fe20000410000 */
[----:B------:R-:W-:Y:S03]  /*bd20*/  FMUL.FTZ R59, R3, R59 ;  /* 0x0000003b033b7220 */ /* 0x000fe60000410000 */
[----:B------:R-:W3:Y:S01]  /*bd30*/  MUFU.EX2 R108, R108 ;  /* 0x0000006c006c7308 */ /* 0x000ee20000000800 */
[----:B-----5:R-:W-:Y:S01]  /*bd40*/  F2FP.F16.F32.PACK_AB R98, R109, R110 ;  /* 0x0000006e6d62723e */ /* 0x020fe200000000ff */
[C---:B------:R-:W-:Y:S01]  /*bd50*/  FMUL.FTZ R60, R100.reuse, R60 ;  /* 0x0000003c643c7220 */ /* 0x040fe20000410000 */
[C---:B------:R-:W-:Y:S01]  /*bd60*/  FMUL.FTZ R61, R100.reuse, R61 ;  /* 0x0000003d643d7220 */ /* 0x040fe20000410000 */
[C---:B------:R-:W-:Y:S01]  /*bd70*/  FMUL.FTZ R62, R3.reuse, R62 ;  /* 0x0000003e033e7220 */ /* 0x040fe20000410000 */
[C---:B------:R-:W-:Y:S01]  /*bd80*/  FMUL.FTZ R63, R3.reuse, R63 ;  /* 0x0000003f033f7220 */ /* 0x040fe20000410000 */
[----:B------:R-:W-:Y:S01]  /*bd90*/  LDSM.16.MT88.4 R92, [R140+0x9800] ;  /* 0x009800008c5c783b */ /* 0x000fe20000004200 */
[C---:B------:R-:W-:Y:S03]  /*bda0*/  FMUL.FTZ R64, R100.reuse, R64 ;  /* 0x0000004064407220 */ /* 0x040fe60000410000 */
[----:B------:R-:W-:Y:S01]  /*bdb0*/  MUFU.EX2 R115, R115 ;  /* 0x0000007300737308 */ /* 0x000fe20000000800 */
[----:B------:R-:W-:Y:S01]  /*bdc0*/  FMUL.FTZ R65, R100, R65 ;  /* 0x0000004164417220 */ /* 0x000fe20000410000 */
[C---:B------:R-:W-:Y:S01]  /*bdd0*/  FMUL.FTZ R66, R3.reuse, R66 ;  /* 0x0000004203427220 */ /* 0x040fe20000410000 */
[----:B------:R-:W-:Y:S01]  /*bde0*/  FMUL.FTZ R67, R3, R67 ;  /* 0x0000004303437220 */ /* 0x000fe20000410000 */
[--C-:B------:R-:W-:Y:S01]  /*bdf0*/  FFMA.FTZ R123, R185, UR4, -R106.reuse ;  /* 0x00000004b97b7c23 */ /* 0x100fe2000801086a */
[--C-:B------:R-:W-:Y:S01]  /*be00*/  FFMA.FTZ R122, R187, UR4, -R106.reuse ;  /* 0x00000004bb7a7c23 */ /* 0x100fe2000801086a */
[--C-:B------:R-:W-:Y:S01]  /*be10*/  FFMA.FTZ R124, R186, UR4, -R107.reuse ;  /* 0x00000004ba7c7c23 */ /* 0x100fe2000801086b */
[--C-:B------:R-:W-:Y:S03]  /*be20*/  FFMA.FTZ R125, R184, UR4, -R107.reuse ;  /* 0x00000004b87d7c23 */ /* 0x100fe6000801086b */
        /* <DEDUP_REMOVED lines=12> */
[----:B------:R-:W-:Y:S01]  /*bef0*/  MUFU.EX2 R122, R122 ;  /* 0x0000007a007a7308 */ /* 0x000fe20000000800 */
[----:B------:R-:W-:Y:S01]  /*bf00*/  ISETP.GT.AND P1, PT, R153, R148, PT ;  /* 0x000000949900720c */ /* 0x000fe20003f24270 */
[C---:B------:R-:W-:Y:S01]  /*bf10*/  FMUL.FTZ R16, R100.reuse, R84 ;  /* 0x0000005464107220 */ /* 0x040fe20000410000 */
[C---:B------:R-:W-:Y:S03]  /*bf20*/  HMMA.16816.F32 R12, R96.reuse, R24, R12 ;  /* 0x00000018600c723c */ /* 0x040fe6000000180c */
[C---:B------:R-:W-:Y:S01]  /*bf30*/  FMUL.FTZ R17, R100.reuse, R85 ;  /* 0x0000005564117220 */ /* 0x040fe20000410000 */
[C---:B------:R-:W-:Y:S01]  /*bf40*/  FMUL.FTZ R18, R3.reuse, R86 ;  /* 0x0000005603127220 */ /* 0x040fe20000410000 */
[----:B------:R-:W-:Y:S02]  /*bf50*/  FMUL.FTZ R19, R3, R87 ;  /* 0x0000005703137220 */ /* 0x000fe40000410000 */
[C---:B------:R-:W-:Y:S01]  /*bf60*/  FMUL.FTZ R24, R100.reuse, R76 ;  /* 0x0000004c64187220 */ /* 0x040fe20000410000 */
[----:B------:R-:W-:Y:S01]  /*bf70*/  LDSM.16.MT88.4 R84, [R138+0x9800] ;  /* 0x009800008a54783b */ /* 0x000fe20000004200 */
[----:B------:R-:W-:Y:S02]  /*bf80*/  MUFU.EX2 R124, R124 ;  /* 0x0000007c007c7308 */ /* 0x000fe40000000800 */
[----:B------:R-:W-:Y:S01]  /*bf90*/  FMUL.FTZ R25, R100, R77 ;  /* 0x0000004d64197220 */ /* 0x000fe20000410000 */
[----:B------:R-:W-:Y:S01]  /*bfa0*/  FFMA.FTZ R178, R178, UR4, -R107 ;  /* 0x00000004b2b27c23 */ /* 0x000fe2000801086b */
[--C-:B------:R-:W-:Y:S01]  /*bfb0*/  FFMA.FTZ R171, R171, UR4, -R106.reuse ;  /* 0x00000004abab7c23 */ /* 0x100fe2000801086a */
[C---:B------:R-:W-:Y:S03]  /*bfc0*/  HMMA.16816.F32 R16, R96.reuse, R26, R16 ;  /* 0x0000001a6010723c */ /* 0x040fe60000001810 */
[----:B------:R-:W-:Y:S02]  /*bfd0*/  FFMA.FTZ R106, R169, UR4, -R106 ;  /* 0x00000004a96a7c23 */ /* 0x000fe4000801086a */
[----:B------:R-:W-:Y:S01]  /*bfe0*/  MUFU.EX2 R125, R125 ;  /* 0x0000007d007d7308 */ /* 0x000fe20000000800 */
[C---:B------:R-:W-:Y:S05]  /*bff0*/  HMMA.16816.F32 R20, R96.reuse, R32, R20 ;  /* 0x000000206014723c */ /* 0x040fea0000001814 */
[C---:B------:R-:W-:Y:S01]  /*c000*/  FMUL.FTZ R26, R3.reuse, R78 ;  /* 0x0000004e031a7220 */ /* 0x040fe20000410000 */
[C---:B------:R-:W-:Y:S01]  /*c010*/  FMUL.FTZ R27, R3.reuse, R79 ;  /* 0x0000004f031b7220 */ /* 0x040fe20000410000 */
[C---:B------:R-:W-:Y:S01]  /*c020*/  FMUL.FTZ R32, R100.reuse, R68 ;  /* 0x0000004464207220 */ /* 0x040fe20000410000 */
[----:B------:R-:W-:Y:S01]  /*c030*/  LDSM.16.MT88.4 R76, [R136+0xa000] ;  /* 0x00a00000884c783b */ /* 0x000fe20000004200 */
[----:B------:R-:W-:Y:S02]  /*c040*/  MUFU.EX2 R126, R126 ;  /* 0x0000007e007e7308 */ /* 0x000fe40000000800 */
[----:B------:R-:W-:Y:S02]  /*c050*/  FMUL.FTZ R33, R100, R69 ;  /* 0x0000004564217220 */ /* 0x000fe40000410000 */
[C---:B------:R-:W-:Y:S06]  /*c060*/  HMMA.16816.F32 R24, R96.reuse, R34, R24 ;  /* 0x000000226018723c */ /* 0x040fec0000001818 */
[----:B------:R-:W-:Y:S01]  /*c070*/  MUFU.EX2 R127, R127 ;  /* 0x0000007f007f7308 */ /* 0x000fe20000000800 */
[C---:B--2---:R-:W-:Y:S04]  /*c080*/  HMMA.16816.F32 R28, R96.reuse, R88, R28 ;  /* 0x00000058601c723c */ /* 0x044fe8000000181c */
[C---:B------:R-:W-:Y:S01]  /*c090*/  FMUL.FTZ R34, R3.reuse, R70 ;  /* 0x0000004603227220 */ /* 0x040fe20000410000 */
[C---:B------:R-:W-:Y:S04]  /*c0a0*/  FMUL.FTZ R35, R3.reuse, R71 ;  /* 0x0000004703237220 */ /* 0x040fe80000410000 */
[----:B------:R-:W-:Y:S01]  /*c0b0*/  MUFU.EX2 R175, R175 ;  /* 0x000000af00af7308 */ /* 0x000fe20000000800 */
[----:B------:R-:W2:Y:S01]  /*c0c0*/  LDSM.16.MT88.4 R68, [R137+0xa000] ;  /* 0x00a000008944783b */ /* 0x000ea20000004200 */
[----:B------:R-:W-:Y:S01]  /*c0d0*/  FFMA.FTZ R3, R3, R170, R104 ;  /* 0x000000aa03037223 */ /* 0x000fe20000010068 */
[C---:B------:R-:W-:Y:S07]  /*c0e0*/  HMMA.16816.F32 R32, R96.reuse, R90, R32 ;  /* 0x0000005a6020723c */ /* 0x040fee0000001820 */
[----:B------:R-:W-:Y:S01]  /*c0f0*/  MUFU.EX2 R174, R174 ;  /* 0x000000ae00ae7308 */ /* 0x000fe20000000800 */
[----:B------:R-:W-:Y:S03]  /*c100*/  FADD.FTZ R112, R112, R3 ;  /* 0x0000000370707221 */ /* 0x000fe60000010000 */
[----:B------:R-:W-:Y:S01]  /*c110*/  MOV R3, R0 ;  /* 0x0000000000037202 */ /* 0x000fe20000000f00 */
[C---:B-1----:R-:W-:Y:S05]  /*c120*/  HMMA.16816.F32 R36, R96.reuse, R80, R36 ;  /* 0x000000506024723c */ /* 0x042fea0000001824 */
[----:B------:R-:W-:Y:S01]  /*c130*/  MUFU.EX2 R116, R116 ;  /* 0x0000007400747308 */ /* 0x000fe20000000800 */
[----:B------:R-:W-:Y:S01]  /*c140*/  FADD.FTZ R111, R111, R112 ;  /* 0x000000706f6f7221 */ /* 0x000fe20000010000 */
[C---:B------:R-:W-:Y:S01]  /*c150*/  HMMA.16816.F32 R40, R96.reuse, R82, R40 ;  /* 0x000000526028723c */ /* 0x040fe20000001828 */
[----:B------:R-:W-:Y:S03]  /*c160*/  LDSM.16.MT88.4 R80, [R138+0x8800] ;  /* 0x008800008a50783b */ /* 0x000fe60000004200 */
[----:B------:R-:W-:Y:S02]  /*c170*/  FADD.FTZ R111, R108, R111 ;  /* 0x0000006f6c6f7221 */ /* 0x000fe40000010000 */
[C---:B----4-:R-:W-:Y:S02]  /*c180*/  HMMA.16816.F32 R44, R96.reuse, R72, R44 ;  /* 0x00000048602c723c */ /* 0x050fe4000000182c */
[----:B------:R-:W1:Y:S04]  /*c190*/  MUFU.EX2 R117, R117 ;  /* 0x0000007500757308 */ /* 0x000e680000000800 */
[C---:B------:R-:W-:Y:S01]  /*c1a0*/  HMMA.16816.F32 R48, R96.reuse, R74, R48 ;  /* 0x0000004a6030723c */ /* 0x040fe20000001830 */
[----:B------:R-:W3:Y:S05]  /*c1b0*/  LDSM.16.MT88.4 R72, [R140+0x8800] ;  /* 0x008800008c48783b */ /* 0x000eea0000004200 */
[----:B------:R-:W-:Y:S01]  /*c1c0*/  MUFU.EX2 R118, R118 ;  /* 0x0000007600767308 */ /* 0x000fe20000000800 */
[C---:B--2---:R-:W-:Y:S09]  /*c1d0*/  HMMA.16816.F32 R52, R96.reuse, R68, R52 ;  /* 0x000000446034723c */ /* 0x044ff20000001834 */
[----:B------:R-:W2:Y:S01]  /*c1e0*/  MUFU.EX2 R121, R121 ;  /* 0x0000007900797308 */ /* 0x000ea20000000800 */
[C---:B------:R-:W-:Y:S09]  /*c1f0*/  HMMA.16816.F32 R56, R96.reuse, R70, R56 ;  /* 0x000000466038723c */ /* 0x040ff20000001838 */
[----:B------:R-:W-:Y:S02]  /*c200*/  MUFU.EX2 R120, R120 ;  /* 0x0000007800787308 */ /* 0x000fe40000000800 */
[----:B-----5:R-:W-:Y:S01]  /*c210*/  F2FP.F16.F32.PACK_AB R68, R114, R115 ;  /* 0x000000737244723e */ /* 0x020fe200000000ff */
[C---:B------:R-:W-:Y:S07]  /*c220*/  HMMA.16816.F32 R60, R96.reuse, R76, R60 ;  /* 0x0000004c603c723c */ /* 0x040fee000000183c */
[----:B------:R-:W4:Y:S01]  /*c230*/  MUFU.EX2 R119, R119 ;  /* 0x0000007700777308 */ /* 0x000f220000000800 */
[----:B------:R-:W-:Y:S01]  /*c240*/  HMMA.16816.F32 R64, R96, R78, R64 ;  /* 0x0000004e6040723c */ /* 0x000fe20000001840 */
[----:B------:R-:W5:Y:S02]  /*c250*/  LDSM.16.MT88.4 R76, [R137+0x8800] ;  /* 0x00880000894c783b */ /* 0x000f640000004200 */
[----:B-1----:R-:W-:Y:S01]  /*c260*/  F2FP.F16.F32.PACK_AB R69, R117, R116 ;  /* 0x000000747545723e */ /* 0x002fe200000000ff */
[----:B------:R-:W-:Y:S01]  /*c270*/  FADD.FTZ R116, R116, R111 ;  /* 0x0000006f74747221 */ /* 0x000fe20000010000 */
[----:B--2---:R-:W-:Y:S04]  /*c280*/  F2FP.F16.F32.PACK_AB R70, R121, R118 ;  /* 0x000000767946723e */ /* 0x004fe800000000ff */
[----:B------:R-:W-:Y:S02]  /*c290*/  MUFU.EX2 R179, R179 ;  /* 0x000000b300b37308 */ /* 0x000fe40000000800 */
[----:B------:R-:W-:Y:S01]  /*c2a0*/  FADD.FTZ R117, R117, R116 ;  /* 0x0000007475757221 */ /* 0x000fe20000010000 */
[C---:B----4-:R-:W-:Y:S07]  /*c2b0*/  F2FP.F16.F32.PACK_AB R71, R119.reuse, R120 ;  /* 0x000000787747723e */ /* 0x050fee00000000ff */
[----:B------:R-:W1:Y:S01]  /*c2c0*/  MUFU.EX2 R176, R176 ;  /* 0x000000b000b07308 */ /* 0x000e620000000800 */
[----:B------:R-:W-:Y:S04]  /*c2d0*/  FADD.FTZ R120, R120, R117 ;  /* 0x0000007578787221 */ /* 0x000fe80000010000 */
[----:B------:R-:W-:Y:S01]  /*c2e0*/  FADD.FTZ R119, R119, R120 ;  /* 0x0000007877777221 */ /* 0x000fe20000010000 */
[C---:B---3--:R-:W-:Y:S04]  /*c2f0*/  HMMA.16816.F32 R4, R68.reuse, R72, R4 ;  /* 0x000000484404723c */ /* 0x048fe80000001804 */
[----:B------:R-:W-:Y:S02]  /*c300*/  MUFU.EX2 R177, R177 ;  /* 0x000000b100b17308 */ /* 0x000fe40000000800 */
[C---:B------:R-:W-:Y:S01]  /*c310*/  HMMA.16816.F32 R8, R68.reuse, R74, R8 ;  /* 0x0000004a4408723c */ /* 0x040fe20000001808 */
[----:B------:R-:W2:Y:S07]  /*c320*/  LDSM.16.MT88.4 R72, [R136+0x8800] ;  /* 0x008800008848783b */ /* 0x000eae0000004200 */
[----:B------:R-:W3:Y:S03]  /*c330*/  MUFU.EX2 R178, R178 ;  /* 0x000000b200b27308 */ /* 0x000ee60000000800 */
[----:B-1----:R-:W-:Y:S01]  /*c340*/  F2FP.F16.F32.PACK_AB R104, R176, R179 ;  /* 0x000000b3b068723e */ /* 0x002fe200000000ff */
[C---:B------:R-:W-:Y:S06]  /*c350*/  HMMA.16816.F32 R12, R68.reuse, R80, R12 ;  /* 0x00000050440c723c */ /* 0x040fec000000180c */
[C---:B------:R-:W-:Y:S01]  /*c360*/  HMMA.16816.F32 R16, R68.reuse, R82, R16 ;  /* 0x000000524410723c */ /* 0x040fe20000001810 */
[----:B------:R-:W1:Y:S01]  /*c370*/  LDSM.16.MT88.4 R80, [R140+0xa800] ;  /* 0x00a800008c50783b */ /* 0x000e620000004200 */
[----:B------:R-:W-:Y:S04]  /*c380*/  MUFU.EX2 R171, R171 ;  /* 0x000000ab00ab7308 */ /* 0x000fe80000000800 */
[C---:B-----5:R-:W-:Y:S06]  /*c390*/  HMMA.16816.F32 R20, R68.reuse, R76, R20 ;  /* 0x0000004c4414723c */ /* 0x060fec0000001814 */
        /* <DEDUP_REMOVED lines=10> */
[----:B------:R-:W-:Y:S05]  /*c440*/  LDSM.16.MT88.4 R76, [R138+0x9000] ;  /* 0x009000008a4c783b */ /* 0x000fea0000004200 */
[C---:B--2---:R-:W-:Y:S06]  /*c450*/  HMMA.16816.F32 R52, R68.reuse, R72, R52 ;  /* 0x000000484434723c */ /* 0x044fec0000001834 */
[C---:B------:R-:W-:Y:S01]  /*c460*/  HMMA.16816.F32 R56, R68.reuse, R74, R56 ;  /* 0x0000004a4438723c */ /* 0x040fe20000001838 */
[----:B------:R-:W2:Y:S05]  /*c470*/  LDSM.16.MT88.4 R72, [R140+0x9000] ;  /* 0x009000008c48783b */ /* 0x000eaa0000004200 */
[C---:B-1----:R-:W-:Y:S06]  /*c480*/  HMMA.16816.F32 R60, R68.reuse, R80, R60 ;  /* 0x00000050443c723c */ /* 0x042fec000000183c */
[----:B------:R-:W-:Y:S01]  /*c490*/  HMMA.16816.F32 R64, R68, R82, R64 ;  /* 0x000000524440723c */ /* 0x000fe20000001840 */
[----:B------:R-:W1:Y:S06]  /*c4a0*/  LDSM.16.MT88.4 R80, [R137+0x9000] ;  /* 0x009000008950783b */ /* 0x000e6c0000004200 */
[----:B------:R-:W-:Y:S04]  /*c4b0*/  F2FP.F16.F32.PACK_AB R68, R122, R123 ;  /* 0x0000007b7a44723e */ /* 0x000fe800000000ff */
[----:B------:R-:W-:Y:S01]  /*c4c0*/  F2FP.F16.F32.PACK_AB R69, R125, R124 ;  /* 0x0000007c7d45723e */ /* 0x000fe200000000ff */
[----:B------:R-:W-:Y:S01]  /*c4d0*/  FADD.FTZ R124, R124, R119 ;  /* 0x000000777c7c7221 */ /* 0x000fe20000010000 */
[----:B------:R-:W-:Y:S02]  /*c4e0*/  F2FP.F16.F32.PACK_AB R70, R127, R126 ;  /* 0x0000007e7f46723e */ /* 0x000fe400000000ff */
[C---:B------:R-:W-:Y:S01]  /*c4f0*/  F2FP.F16.F32.PACK_AB R71, R174.reuse, R175 ;  /* 0x000000afae47723e */ /* 0x040fe200000000ff */
[----:B------:R-:W-:Y:S04]  /*c500*/  FADD.FTZ R124, R125, R124 ;  /* 0x0000007c7d7c7221 */ /* 0x000fe80000010000 */
[----:B------:R-:W-:Y:S04]  /*c510*/  FADD.FTZ R175, R175, R124 ;  /* 0x0000007cafaf7221 */ /* 0x000fe80000010000 */
[----:B------:R-:W-:Y:S01]  /*c520*/  FADD.FTZ R174, R174, R175 ;  /* 0x000000afaeae7221 */ /* 0x000fe20000010000 */
[C---:B--2---:R-:W-:Y:S06]  /*c530*/  HMMA.16816.F32 R4, R68.reuse, R72, R4 ;  /* 0x000000484404723c */ /* 0x044fec0000001804 */
[C---:B------:R-:W-:Y:S01]  /*c540*/  HMMA.16816.F32 R8, R68.reuse, R74, R8 ;  /* 0x0000004a4408723c */ /* 0x040fe20000001808 */
[----:B------:R-:W2:Y:S05]  /*c550*/  LDSM.16.MT88.4 R72, [R136+0x9000] ;  /* 0x009000008848783b */ /* 0x000eaa0000004200 */
[C---:B------:R-:W-:Y:S06]  /*c560*/  HMMA.16816.F32 R12, R68.reuse, R76, R12 ;  /* 0x0000004c440c723c */ /* 0x040fec000000180c */
        /* <DEDUP_REMOVED lines=8> */
[C---:B----4-:R-:W-:Y:S06]  /*c5f0*/  HMMA.16816.F32 R36, R68.reuse, R76, R36 ;  /* 0x0000004c4424723c */ /* 0x050fec0000001824 */
[C---:B------:R-:W-:Y:S01]  /*c600*/  HMMA.16816.F32 R40, R68.reuse, R78, R40 ;  /* 0x0000004e4428723c */ /* 0x040fe20000001828 */
[----:B------:R-:W4:Y:S05]  /*c610*/  LDSM.16.MT88.4 R76, [R136+0xb000] ;  /* 0x00b00000884c783b */ /* 0x000f2a0000004200 */
[C---:B-1----:R-:W-:Y:S06]  /*c620*/  HMMA.16816.F32 R44, R68.reuse, R80, R44 ;  /* 0x00000050442c723c */ /* 0x042fec000000182c */
[C---:B------:R-:W-:Y:S05]  /*c630*/  HMMA.16816.F32 R48, R68.reuse, R82, R48 ;  /* 0x000000524430723c */ /* 0x040fea0000001830 */
[--C-:B------:R-:W-:Y:S01]  /*c640*/  FFMA.FTZ R81, R102, UR4, -R107.reuse ;  /* 0x0000000466517c23 */ /* 0x100fe2000801086b */
[----:B------:R-:W-:Y:S01]  /*c650*/  FFMA.FTZ R107, R101, UR4, -R107 ;  /* 0x00000004656b7c23 */ /* 0x000fe2000801086b */
[----:B------:R-:W-:Y:S01]  /*c660*/  FFMA.FTZ R80, R100, R167, R105 ;  /* 0x000000a764507223 */ /* 0x000fe20000010069 */
[----:B---3--:R-:W-:Y:S01]  /*c670*/  F2FP.F16.F32.PACK_AB R105, R178, R177 ;  /* 0x000000b1b269723e */ /* 0x008fe200000000ff */
[----:B------:R-:W1:Y:S02]  /*c680*/  MUFU.EX2 R102, R106 ;  /* 0x0000006a00667308 */ /* 0x000e640000000800 */
[----:B------:R-:W-:Y:S01]  /*c690*/  FADD.FTZ R113, R113, R80 ;  /* 0x0000005071717221 */ /* 0x000fe20000010000 */
[----:B------:R-:W-:Y:S03]  /*c6a0*/  FADD.FTZ R177, R177, R174 ;  /* 0x000000aeb1b17221 */ /* 0x000fe60000010000 */
[----:B------:R-:W-:Y:S01]  /*c6b0*/  FADD.FTZ R110, R110, R113 ;  /* 0x000000716e6e7221 */ /* 0x000fe20000010000 */
[----:B------:R-:W-:Y:S01]  /*c6c0*/  FADD.FTZ R178, R178, R177 ;  /* 0x000000b1b2b27221 */ /* 0x000fe20000010000 */
[C---:B--2---:R-:W-:Y:S02]  /*c6d0*/  HMMA.16816.F32 R52, R68.reuse, R72, R52 ;  /* 0x000000484434723c */ /* 0x044fe40000001834 */
[----:B------:R-:W-:Y:S01]  /*c6e0*/  MUFU.EX2 R101, R81 ;  /* 0x0000005100657308 */ /* 0x000fe20000000800 */
[----:B------:R-:W-:Y:S03]  /*c6f0*/  FADD.FTZ R110, R109, R110 ;  /* 0x0000006e6d6e7221 */ /* 0x000fe60000010000 */
[C---:B------:R-:W-:Y:S01]  /*c700*/  HMMA.16816.F32 R56, R68.reuse, R74, R56 ;  /* 0x0000004a4438723c */ /* 0x040fe20000001838 */
[----:B------:R-:W2:Y:S05]  /*c710*/  LDSM.16.MT88.4 R72, [R137+0x9800] ;  /* 0x009800008948783b */ /* 0x000eaa0000004200 */
[----:B------:R-:W3:Y:S01]  /*c720*/  MUFU.EX2 R100, R107 ;  /* 0x0000006b00647308 */ /* 0x000ee20000000800 */
[----:B-1----:R-:W-:Y:S01]  /*c730*/  F2FP.F16.F32.PACK_AB R106, R102, R171 ;  /* 0x000000ab666a723e */ /* 0x002fe200000000ff */
[C---:B----4-:R-:W-:Y:S03]  /*c740*/  HMMA.16816.F32 R60, R68.reuse, R76, R60 ;  /* 0x0000004c443c723c */ /* 0x050fe6000000183c */
[----:B------:R-:W-:Y:S03]  /*c750*/  FADD.FTZ R115, R115, R110 ;  /* 0x0000006e73737221 */ /* 0x000fe60000010000 */
[----:B------:R-:W-:Y:S01]  /*c760*/  HMMA.16816.F32 R64, R68, R78, R64 ;  /* 0x0000004e4440723c */ /* 0x000fe20000001840 */
[----:B------:R-:W1:Y:S04]  /*c770*/  LDSM.16.MT88.4 R68, [R136+0x9800] ;  /* 0x009800008844783b */ /* 0x000e680000004200 */
[----:B------:R-:W-:Y:S01]  /*c780*/  FADD.FTZ R115, R114, R115 ;  /* 0x0000007372737221 */ /* 0x000fe20000010000 */
[----:B---3--:R-:W-:Y:S05]  /*c790*/  F2FP.F16.F32.PACK_AB R107, R100, R101 ;  /* 0x00000065646b723e */ /* 0x008fea00000000ff */
[----:B------:R-:W-:Y:S01]  /*c7a0*/  FADD.FTZ R118, R118, R115 ;  /* 0x0000007376767221 */ /* 0x000fe20000010000 */
[----:B------:R-:W-:Y:S01]  /*c7b0*/  FADD.FTZ R101, R101, R178 ;  /* 0x000000b265657221 */ /* 0x000fe20000010000 */
[C---:B------:R-:W-:Y:S01]  /*c7c0*/  HMMA.16816.F32 R96, R104.reuse, R92, R4 ;  /* 0x0000005c6860723c */ /* 0x040fe20000001804 */
[----:B------:R-:W3:Y:S04]  /*c7d0*/  LDSM.16.MT88.4 R4, [R140+0xb800] ;  /* 0x00b800008c04783b */ /* 0x000ee80000004200 */
[----:B------:R-:W-:Y:S01]  /*c7e0*/  FADD.FTZ R118, R121, R118 ;  /* 0x0000007679767221 */ /* 0x000fe20000010000 */
[C---:B------:R-:W-:Y:S03]  /*c7f0*/  HMMA.16816.F32 R92, R104.reuse, R94, R8 ;  /* 0x0000005e685c723c */ /* 0x040fe60000001808 */
[----:B------:R-:W4:Y:S02]  /*c800*/  LDSM.16.MT88.4 R8, [R138+0xb800] ;  /* 0x00b800008a08783b */ /* 0x000f240000004200 */
[----:B------:R-:W-:Y:S01]  /*c810*/  FADD.FTZ R123, R123, R118 ;  /* 0x000000767b7b7221 */ /* 0x000fe20000010000 */
[C---:B------:R-:W-:Y:S05]  /*c820*/  HMMA.16816.F32 R88, R104.reuse, R84, R12 ;  /* 0x000000546858723c */ /* 0x040fea000000180c */
[----:B------:R-:W5:Y:S01]  /*c830*/  LDSM.16.MT88.4 R12, [R137+0xb800] ;  /* 0x00b80000890c783b */ /* 0x000f620000004200 */
[C---:B------:R-:W-:Y:S05]  /*c840*/  HMMA.16816.F32 R84, R104.reuse, R86, R16 ;  /* 0x000000566854723c */ /* 0x040fea0000001810 */
[----:B------:R-:W-:Y:S01]  /*c850*/  FADD.FTZ R123, R122, R123 ;  /* 0x0000007b7a7b7221 */ /* 0x000fe20000010000 */
[C---:B--2---:R-:W-:Y:S01]  /*c860*/  HMMA.16816.F32 R80, R104.reuse, R72, R20 ;  /* 0x000000486850723c */ /* 0x044fe20000001814 */
[----:B------:R-:W2:Y:S04]  /*c870*/  LDSM.16.MT88.4 R16, [R136+0xb800] ;  /* 0x00b800008810783b */ /* 0x000ea80000004200 */
        /* <DEDUP_REMOVED lines=9> */
[C---:B------:R-:W-:Y:S05]  /*c910*/  HMMA.16816.F32 R40, R104.reuse, R6, R40 ;  /* 0x000000066828723c */ /* 0x040fea0000001828 */
[----:B------:R-:W-:Y:S01]  /*c920*/  FADD.FTZ R167, R102, R167 ;  /* 0x000000a766a77221 */ /* 0x000fe20000010000 */
[C---:B----4-:R-:W-:Y:S05]  /*c930*/  HMMA.16816.F32 R44, R104.reuse, R8, R44 ;  /* 0x00000008682c723c */ /* 0x050fea000000182c */
[----:B------:R-:W-:Y:S01]  /*c940*/  FADD.FTZ R170, R100, R101 ;  /* 0x0000006564aa7221 */ /* 0x000fe20000010000 */
[C---:B------:R-:W-:Y:S06]  /*c950*/  HMMA.16816.F32 R48, R104.reuse, R10, R48 ;  /* 0x0000000a6830723c */ /* 0x040fec0000001830 */
[C---:B-----5:R-:W-:Y:S06]  /*c960*/  HMMA.16816.F32 R52, R104.reuse, R12, R52 ;  /* 0x0000000c6834723c */ /* 0x060fec0000001834 */
[C---:B------:R-:W-:Y:S06]  /*c970*/  HMMA.16816.F32 R56, R104.reuse, R14, R56 ;  /* 0x0000000e6838723c */ /* 0x040fec0000001838 */
[C---:B--2---:R-:W-:Y:S06]  /*c980*/  HMMA.16816.F32 R60, R104.reuse, R16, R60 ;  /* 0x00000010683c723c */ /* 0x044fec000000183c */
[----:B------:R-:W-:Y:S01]  /*c990*/  HMMA.16816.F32 R64, R104, R18, R64 ;  /* 0x000000126840723c */ /* 0x000fe20000001840 */
[----:B------:R-:W-:Y:S11]  /*c9a0*/  @!UPT UIADD3 URZ, URZ, URZ, URZ ;  /* 0x0000003f3f3ff290 */ /* 0x000ff6000fffe03f */
[----:B------:R-:W-:Y:S01]  /*c9b0*/  @!UPT UIADD3 URZ, URZ, URZ, URZ ;  /* 0x0000003f3f3ff290 */ /* 0x000fe2000fffe03f */
[----:B------:R-:W-:Y:S11]  /*c9c0*/  @P1 BRA `(.L_x_6092) ;  /* 0xffffffd0001c1947 */ /* 0x000ff6000383ffff */
.L_x_6088:
        /* <DEDUP_REMOVED lines=208> */
.L_x_6094:
[----:B------:R-:W-:Y:S05]  /*d6d0*/  BSYNC B0 ;  /* 0x0000000000007941 */ /* 0x000fea0003800000 */
.L_x_6093:
        /* <DEDUP_REMOVED lines=33> */
.L_x_6096:
[----:B------:R-:W-:Y:S05]  /*d8f0*/  BSYNC B0 ;  /* 0x0000000000007941 */ /* 0x000fea0003800000 */
.L_x_6095:
        /* <DEDUP_REMOVED lines=10> */
.L_x_6098:
[----:B------:R-:W-:Y:S05]  /*d9a0*/  BSYNC B0 ;  /* 0x0000000000007941 */ /* 0x000fea0003800000 */
.L_x_6097:
        /* <DEDUP_REMOVED lines=9> */
.L_x_6100:
[----:B------:R-:W-:Y:S05]  /*da40*/  BSYNC B0 ;  /* 0x0000000000007941 */ /* 0x000fea0003800000 */
.L_x_6099:
        /* <DEDUP_REMOVED lines=9> */
.L_x_6102:
[----:B------:R-:W-:Y:S05]  /*dae0*/  BSYNC B0 ;  /* 0x0000000000007941 */ /* 0x000fea0003800000 */
.L_x_6101:
        /* <DEDUP_REMOVED lines=9> */
.L_x_6104:
[----:B------:R-:W-:Y:S05]  /*db80*/  BSYNC B0 ;  /* 0x0000000000007941 */ /* 0x000fea0003800000 */
.L_x_6103:
        /* <DEDUP_REMOVED lines=9> */
.L_x_6106:
[----:B------:R-:W-:Y:S05]  /*dc20*/  BSYNC B0 ;  /* 0x0000000000007941 */ /* 0x000fea0003800000 */
.L_x_6105:
        /* <DEDUP_REMOVED lines=9> */
.L_x_6108:
[----:B------:R-:W-:Y:S05]  /*dcc0*/  BSYNC B0 ;  /* 0x0000000000007941 */ /* 0x000fea0003800000 */
.L_x_6107:
        /* <DEDUP_REMOVED lines=8> */
.L_x_6109:
        /* <DEDUP_REMOVED lines=11> */
.L_x_8409:


//--------------------- .text._ZN5flash24flash_fwd_splitkv_kernelI23Flash_fwd_kernel_traitsILi128ELi64ELi64ELi4ELb0ELb0EN7cutlass6half_tE19Flash_kernel_traitsILi128ELi64ELi64ELi4ES3_EELb1ELb0ELb0ELb0ELb0ELb0ELb1ELb1EEEvNS_16Flash_fwd_paramsE --------------------------
	.section	.text._ZN5flash24flash_fwd_splitkv_kernelI23Flash_fwd_kernel_traitsILi128ELi64ELi64ELi4ELb0ELb0EN7cutlass6half_tE19Flash_kernel_traitsILi128ELi64ELi64ELi4ES3_EELb1ELb0ELb0ELb0ELb0ELb0ELb1ELb1EEEvNS_16Flash_fwd_paramsE,"ax",@progbits
	.align	128
        .global         _ZN5flash24flash_fwd_splitkv_kernelI23Flash_fwd_kernel_traitsILi128ELi64ELi64ELi4ELb0ELb0EN7cutlass6half_tE19Flash_kernel_traitsILi128ELi64ELi64ELi4ES3_EELb1ELb0ELb0ELb0ELb0ELb0ELb1ELb1EEEvNS_16Flash_fwd_paramsE
        .type           _ZN5flash24flash_fwd_splitkv_kernelI23Flash_fwd_kernel_traitsILi128ELi64ELi64ELi4ELb0ELb0EN7cutlass6half_tE19Flash_kernel_traitsILi128ELi64ELi64ELi4ES3_EELb1ELb0ELb0ELb0ELb0ELb0ELb1ELb1EEEvNS_16Flash_fwd_paramsE,@function
        .size           _ZN5flash24flash_fwd_splitkv_kernelI23Flash_fwd_kernel_traitsILi128ELi64ELi64ELi4ELb0ELb0EN7cutlass6half_tE19Flash_kernel_traitsILi128ELi64ELi64ELi4ES3_EELb1ELb0ELb0ELb0ELb0ELb0ELb1ELb1EEEvNS_16Flash_fwd_paramsE,(.L_x_8410 - _ZN5flash24flash_fwd_splitkv_kernelI23Flash_fwd_kernel_traitsILi128ELi64ELi64ELi4ELb0ELb0EN7cutlass6half_tE19Flash_kernel_traitsILi128ELi64ELi64ELi4ES3_EELb1ELb0ELb0ELb0ELb0ELb0ELb1ELb1EEEvNS_16Flash_fwd_paramsE)
        .other          _ZN5flash24flash_fwd_splitkv_kernelI23Flash_fwd_kernel_traitsILi128ELi64ELi64ELi4ELb0ELb0EN7cutlass6half_tE19Flash_kernel_traitsILi128ELi64ELi64ELi4ES3_EELb1ELb0ELb0ELb0ELb0ELb0ELb1ELb1EEEvNS_16Flash_fwd_paramsE,@"STO_CUDA_ENTRY STV_DEFAULT"
_ZN5flash24flash_fwd_splitkv_kernelI23Flash_fwd_kernel_traitsILi128ELi64ELi64ELi4ELb0ELb0EN7cutlass6half_tE19Flash_kernel_traitsILi128ELi64ELi64ELi4ES3_EELb1ELb0ELb0ELb0ELb0ELb0ELb1ELb1EEEvNS_16Flash_fwd_paramsE:
.text._ZN5flash24flash_fwd_splitkv_kernelI23Flash_fwd_kernel_traitsILi128ELi64ELi64ELi4ELb0ELb0EN7cutlass6half_tE19Flash_kernel_traitsILi128ELi64ELi64ELi4ES3_EELb1ELb0ELb0ELb0ELb0ELb0ELb1ELb1EEEvNS_16Flash_fwd_paramsE:
[----:B------:R-:W-:Y:S08]  /*0000*/  LDC R1, c[0x0][0x28] ;  /* 0x00000a00ff017b82 */ /* 0x000ff00000000800 */
[----:B------:R-:W1:Y:S01]  /*0010*/  LDC R5, c[0x0][0x270] ;  /* 0x00009c00ff057b82 */ /* 0x000e620000000800 */
[----:B------:R-:W2:Y:S01]  /*0020*/  S2R R132, SR_CTAID.Z ;  /* 0x0000000000847919 */ /* 0x000ea20000002700 */
[----:B------:R-:W-:Y:S01]  /*0030*/  MOV R2, RZ ;  /* 0x000000ff00027202 */ /* 0x000fe20000000f00 */
[----:B------:R-:W-:Y:S01]  /*0040*/  ULDC.64 UR6, c[0x0][0x208] ;  /* 0x0000820000067ab9 */ /* 0x000fe20000000a00 */
[----:B------:R-:W-:-:S04]  /*0050*/  ULDC.64 UR8, c[0x0][0x300] ;  /* 0x0000c00000087ab9 */ /* 0x000fc80000000a00 */
[----:B------:R-:W3:Y:S08]  /*0060*/  LDC.64 R8, c[0x0][0x2f0] ;  /* 0x0000bc00ff087b82 */ /* 0x000ef00000000a00 */
[----:B------:R-:W4:Y:S01]  /*0070*/  LDC.64 R136, c[0x0][0x300] ;  /* 0x0000c000ff887b82 */ /* 0x000f220000000a00 */
[----:B-1----:R-:W1:Y:S01]  /*0080*/  I2F.U32.RP R6, R5 ;  /* 0x0000000500067306 */ /* 0x002e620000209000 */
[----:B------:R-:W-:-:S07]  /*0090*/  ISETP.NE.U32.AND P1, PT, R5, RZ, PT ;  /* 0x000000ff0500720c */ /* 0x000fce0003f25070 */
[----:B-1----:R-:W1:Y:S02]  /*00a0*/  MUFU.RCP R4, R6 ;  /* 0x0000000600047308 */ /* 0x002e640000001000 */
[----:B-1----:R-:W-:Y:S01]  /*00b0*/  VIADD R4, R4, 0xffffffe ;  /* 0x0ffffffe04047836 */ /* 0x002fe20000000000 */
[----:B------:R-:W-:-:S05]  /*00c0*/  MOV R6, 0xffffffff ;  /* 0xffffffff00067802 */ /* 0x000fca0000000f00 */
[----:B------:R-:W1:Y:S02]  /*00d0*/  F2I.FTZ.U32.TRUNC.NTZ R3, R4 ;  /* 0x0000000400037305 */ /* 0x000e64000021f000 */
[----:B-1----:R-:W-:-:S04]  /*00e0*/  IMAD.MOV R0, RZ, RZ, -R3 ;  /* 0x000000ffff007224 */ /* 0x002fc800078e0a03 */
[----:B------:R-:W-:-:S04]  /*00f0*/  IMAD R7, R0, R5, RZ ;  /* 0x0000000500077224 */ /* 0x000fc800078e02ff */
[----:B------:R-:W-:Y:S02]  /*0100*/  IMAD.HI.U32 R7, R3, R7, R2 ;  /* 0x0000000703077227 */ /* 0x000fe400078e0002 */
[----:B------:R-:W1:Y:S04]  /*0110*/  LDC.64 R2, c[0x0][0x2f0] ;  /* 0x0000bc00ff027b82 */ /* 0x000e680000000a00 */
[----:B--2---:R-:W-:-:S04]  /*0120*/  IMAD.HI.U32 R169, R7, R132, RZ ;  /* 0x0000008407a97227 */ /* 0x004fc800078e00ff */
[----:B------:R-:W-:-:S04]  /*0130*/  IMAD.MOV R0, RZ, RZ, -R169 ;  /* 0x000000ffff007224 */ /* 0x000fc800078e0aa9 */
[----:B------:R-:W-:-:S05]  /*0140*/  IMAD R0, R5, R0, R132 ;  /* 0x0000000005007224 */ /* 0x000fca00078e0284 */
[----:B------:R-:W-:Y:S02]  /*0150*/  ISETP.GE.U32.AND P3, PT, R0, R5, PT ;  /* 0x000000050000720c */ /* 0x000fe40003f66070 */
[----:B-1----:R-:W-:-:S04]  /*0160*/  ISETP.NE.U32.AND P0, PT, R2, RZ, PT ;  /* 0x000000ff0200720c */ /* 0x002fc80003f05070 */
[----:B------:R-:W-:-:S07]  /*0170*/  ISETP.NE.AND.EX P0, PT, R3, RZ, PT, P0 ;  /* 0x000000ff0300720c */ /* 0x000fce0003f05300 */
[----:B------:R-:W-:Y:S01]  /*0180*/  @P3 IMAD.IADD R0, R0, 0x1, -R5 ;  /* 0x0000000100003824 */ /* 0x000fe200078e0a05 */
[----:B------:R-:W-:Y:S01]  /*0190*/  @P3 IADD3 R169, R169, 0x1, RZ ;  /* 0x00000001a9a93810 */ /* 0x000fe20007ffe0ff */
[----:B------:R-:W1:Y:S03]  /*01a0*/  LDC.64 R2, c[0x0][0x2f8] ;  /* 0x0000be00ff027b82 */ /* 0x000e660000000a00 */
[----:B------:R-:W-:-:S05]  /*01b0*/  ISETP.GE.U32.AND P2, PT, R0, R5, PT ;  /* 0x000000050000720c */ /* 0x000fca0003f46070 */
[----:B------:R-:W2:Y:S08]  /*01c0*/  LDC.U8 R0, c[0x0][0x3c2] ;  /* 0x0000f080ff007b82 */ /* 0x000eb00000000000 */
[----:B------:R-:W-:Y:S01]  /*01d0*/  @P2 VIADD R169, R169, 0x1 ;  /* 0x00000001a9a92836 */ /* 0x000fe20000000000 */
[----:B------:R-:W-:-:S05]  /*01e0*/  @!P1 LOP3.LUT R169, RZ, R5, RZ, 0x33, !PT ;  /* 0x00000005ffa99212 */ /* 0x000fca00078e33ff */
[C---:B---3--:R-:W-:Y:S02]  /*01f0*/  IMAD.WIDE R10, R169.reuse, 0x4, R8 ;  /* 0x00000004a90a7825 */ /* 0x048fe400078e0208 */
[----:B------:R-:W3:Y:S03]  /*0200*/  LDC.64 R8, c[0x0][0x2f8] ;  /* 0x0000be00ff087b82 */ /* 0x000ee60000000a00 */
[----:B------:R-:W3:Y:S04]  /*0210*/  @P0 LDG.E R6, desc[UR6][R10.64] ;  /* 0x000000060a060981 */ /* 0x000ee8000c1e1900 */
[----:B------:R-:W3:Y:S01]  /*0220*/  @P0 LDG.E R7, desc[UR6][R10.64+0x4] ;  /* 0x000004060a070981 */ /* 0x000ee2000c1e1900 */
[----:B--2---:R-:W-:Y:S01]  /*0230*/  ISETP.NE.AND P1, PT, R0, RZ, PT ;  /* 0x000000ff0000720c */ /* 0x004fe20003f25270 */
[----:B------:R-:W-:Y:S01]  /*0240*/  IMAD.MOV.U32 R13, RZ, RZ, -0x1 ;  /* 0xffffffffff0d7424 */ /* 0x000fe200078e00ff */
[----:B-1----:R-:W-:Y:S01]  /*0250*/  ISETP.EQ.U32.AND P2, PT, R2, RZ, PT ;  /* 0x000000ff0200720c */ /* 0x002fe20003f42070 */
[----:B----4-:R-:W-:Y:S01]  /*0260*/  IMAD.WIDE R136, R169, 0x4, R136 ;  /* 0x00000004a9887825 */ /* 0x010fe200078e0288 */
[----:B------:R-:W-:-:S02]  /*0270*/  ISETP.NE.U32.AND P5, PT, RZ, UR8, PT ;  /* 0x00000008ff007c0c */ /* 0x000fc4000bfa5070 */
[----:B------:R-:W-:Y:S02]  /*0280*/  ISETP.EQ.OR.EX P2, PT, R3, RZ, !P1, P2 ;  /* 0x000000ff0300720c */ /* 0x000fe40004f42720 */
[----:B------:R-:W-:Y:S02]  /*0290*/  ISETP.NE.AND.EX P5, PT, RZ, UR9, PT, P5 ;  /* 0x00000009ff007c0c */ /* 0x000fe4000bfa5350 */
[----:B------:R-:W-:Y:S01]  /*02a0*/  MOV R14, RZ ;  /* 0x000000ff000e7202 */ /* 0x000fe20000000f00 */
[----:B---3--:R-:W-:-:S08]  /*02b0*/  IMAD.WIDE R8, R169, 0x4, R8 ;  /* 0x00000004a9087825 */ /* 0x008fd000078e0208 */
[----:B------:R1:W5:Y:S04]  /*02c0*/  @!P2 LDG.E R13, desc[UR6][R8.64] ;  /* 0x00000006080da981 */ /* 0x000368000c1e1900 */
[----:B------:R1:W5:Y:S01]  /*02d0*/  @P5 LDG.E R14, desc[UR6][R136.64] ;  /* 0x00000006880e5981 */ /* 0x000362000c1e1900 */
[----:B------:R-:W2:Y:S01]  /*02e0*/  S2R R17, SR_CTAID.X ;  /* 0x0000000000117919 */ /* 0x000ea20000002500 */
[----:B------:R-:W3:Y:S01]  /*02f0*/  S2R R0, SR_CTAID.Y ;  /* 0x0000000000007919 */ /* 0x000ee20000002600 */
[----:B------:R-:W-:-:S06]  /*0300*/  @P0 IMAD.IADD R168, R7, 0x1, -R6 ;  /* 0x0000000107a80824 */ /* 0x000fcc00078e0a06 */
[----:B------:R-:W4:Y:S01]  /*0310*/  @!P0 LDC R168, c[0x0][0x2c4] ;  /* 0x0000b100ffa88b82 */ /* 0x000f220000000800 */
[----:B------:R-:W-:Y:S02]  /*0320*/  ISETP.NE.U32.AND P0, PT, R2, RZ, PT ;  /* 0x000000ff0200720c */ /* 0x000fe40003f05070 */
[----:B------:R-:W-:Y:S02]  /*0330*/  IADD3 R2, -R169, RZ, RZ ;  /* 0x000000ffa9027210 */ /* 0x000fe40007ffe1ff */
[----:B------:R-:W-:-:S03]  /*0340*/  ISETP.NE.AND.EX P0, PT, R3, RZ, PT, P0 ;  /* 0x000000ff0300720c */ /* 0x000fc60003f05300 */
[----:B------:R-:W-:-:S10]  /*0350*/  IMAD R132, R5, R2, R132 ;  /* 0x0000000205847224 */ /* 0x000fd400078e0284 */
[----:B-123--:R-:W-:Y:S05]  /*0360*/  @!P0 BRA `(.L_x_6110) ;  /* 0x0000000000108947 */ /* 0x00efea0003800000 */
[----:B------:R-:W2:Y:S02]  /*0370*/  @P1 LDG.E R2, desc[UR6][R8.64+0x4] ;  /* 0x0000040608021981 */ /* 0x000ea4000c1e1900 */
[----:B--2--5:R-:W-:-:S06]  /*0380*/  @P1 IADD3 R11, R2, -R13, RZ ;  /* 0x8000000d020b1210 */ /* 0x024fcc0007ffe0ff */
[----:B------:R2:W5:Y:S01]  /*0390*/  @!P1 LDG.E R11, desc[UR6][R8.64] ;  /* 0x00000006080b9981 */ /* 0x000562000c1e1900 */
[----:B------:R-:W-:Y:S05]  /*03a0*/  BRA `(.L_x_6111) ;  /* 0x0000000000047947 */ /* 0x000fea0003800000 */
.L_x_6110:
[----:B------:R-:W1:Y:S02]  /*03b0*/  LDC R11, c[0x0][0x2c8] ;  /* 0x0000b200ff0b7b82 */ /* 0x000e640000000800 */
.L_x_6111:
        /* <DEDUP_REMOVED lines=10> */
[--C-:B-1---5:R-:W-:Y:S01]  /*0460*/  IMAD.IADD R62, R11, 0x1, -R14.reuse ;  /* 0x000000010b3e7824 */ /* 0x122fe200078e0a0e */
[----:B------:R-:W1:Y:S01]  /*0470*/  S2R R52, SR_TID.X ;  /* 0x0000000000347919 */ /* 0x000e620000002100 */
[----:B------:R-:W-:-:S05]  /*0480*/  @P3 IMAD.IADD R58, R15, 0x1, -R14 ;  /* 0x000000010f3a3824 */ /* 0x000fca00078e0a0e */
[----:B---3--:R-:W3:Y:S08]  /*0490*/  LDC R2, c[0x0][0x2c8] ;  /* 0x0000b200ff027b82 */ /* 0x008ef00000000800 */
[----:B------:R-:W4:Y:S01]  /*04a0*/  LDC R7, c[0x0][0x398] ;  /* 0x0000e600ff077b82 */ /* 0x000f220000000800 */
        /* <DEDUP_REMOVED lines=20> */
[----:B------:R-:W2:Y:S02]  /*05f0*/  @!P3 LDC.64 R2, c[0x0][0x318] ;  /* 0x0000c600ff02bb82 */ /* 0x000ea40000000a00 */
[----:B------:R-:W-:-:S05]  /*0600*/  IMAD R19, R9, R4, R19 ;  /* 0x0000000409137224 */ /* 0x000fca00078e0213 */
[----:B------:R-:W-:Y:S01]  /*0610*/  ISETP.GT.U32.AND P1, PT, R10, R19, PT ;  /* 0x000000130a00720c */ /* 0x000fe20003f24070 */
[----:B------:R-:W3:-:S12]  /*0620*/  @!P3 LDC R4, c[0x0][0x2cc] ;  /* 0x0000b300ff04bb82 */ /* 0x000ed80000000800 */
[----:B------:R-:W-:Y:S02]  /*0630*/  @!P1 IMAD.IADD R19, R19, 0x1, -R10 ;  /* 0x0000000113139824 */ /* 0x000fe400078e0a0a */
[----:B------:R-:W-:Y:S01]  /*0640*/  @!P1 VIADD R9, R9, 0x1 ;  /* 0x0000000109099836 */ /* 0x000fe20000000000 */
[----:B------:R-:W-:Y:S02]  /*0650*/  ISETP.NE.AND P1, PT, R8, RZ, PT ;  /* 0x000000ff0800720c */ /* 0x000fe40003f25270 */
[----:B--2---:R-:W-:Y:S02]  /*0660*/  @!P3 ISETP.NE.U32.AND P2, PT, R2, RZ, PT ;  /* 0x000000ff0200b20c */ /* 0x004fe40003f45070 */
[----:B------:R-:W-:Y:S02]  /*0670*/  ISETP.GE.U32.AND P4, PT, R19, R10, PT ;  /* 0x0000000a1300720c */ /* 0x000fe40003f86070 */
[----:B------:R-:W-:-:S04]  /*0680*/  @!P3 ISETP.NE.AND.EX P2, PT, R3, RZ, PT, P2 ;  /* 0x000000ff0300b20c */ /* 0x000fc80003f45320 */
[----:B---3--:R-:W-:-:S05]  /*0690*/  @!P3 SEL R3, R4, RZ, P2 ;  /* 0x000000ff0403b207 */ /* 0x008fca0001000000 */
[----:B------:R-:W-:Y:S01]  /*06a0*/  @!P3 IMAD.IADD R58, R62, 0x1, R3 ;  /* 0x000000013e3ab824 */ /* 0x000fe200078e0203 */
[----:B------:R-:W-:Y:S01]  /*06b0*/  IADD3 R3, -R168, 0x7f, R57 ;  /* 0x0000007fa8037810 */ /* 0x000fe20007ffe139 */
[----:B------:R-:W-:Y:S02]  /*06c0*/  @P4 VIADD R9, R9, 0x1 ;  /* 0x0000000109094836 */ /* 0x000fe40000000000 */
[----:B------:R-:W-:Y:S01]  /*06d0*/  VIADD R2, R58, 0x3f ;  /* 0x0000003f3a027836 */ /* 0x000fe20000000000 */
[----:B----4-:R-:W-:Y:S01]  /*06e0*/  IADD3 R7, R3, R7, R58 ;  /* 0x0000000703077210 */ /* 0x010fe20007ffe03a */
        /* <DEDUP_REMOVED lines=54> */
.L_x_6114:
[----:B------:R-:W-:Y:S05]  /*0a50*/  BSYNC B0 ;  /* 0x0000000000007941 */ /* 0x000fea0003800000 */
.L_x_6113:
        /* <DEDUP_REMOVED lines=9> */
.L_x_6116:
[----:B------:R-:W-:Y:S05]  /*0af0*/  BSYNC B0 ;  /* 0x0000000000007941 */ /* 0x000fea0003800000 */
.L_x_6115:
        /* <DEDUP_REMOVED lines=8> */
.L_x_6118:
[----:B------:R-:W-:Y:S05]  /*0b80*/  BSYNC B0 ;  /* 0x0000000000007941 */ /* 0x000fea0003800000 */
.L_x_6117:
        /* <DEDUP_REMOVED lines=8> */
.L_x_6120:
[----:B------:R-:W-:Y:S05]  /*0c10*/  BSYNC B0 ;  /* 0x0000000000007941 */ /* 0x000fea0003800000 */
.L_x_6119:
        /* <DEDUP_REMOVED lines=9> */
.L_x_6122:
[----:B------:R-:W-:Y:S05]  /*0cb0*/  BSYNC B0 ;  /* 0x0000000000007941 */ /* 0x000fea0003800000 */
.L_x_6121:
[----:B------:R-:W-:Y:S04]  /*0cc0*/  BSSY B0, `(.L_x_6123) ;  /* 0x0000007000007945 */ /* 0x000fe80003800000 */
[----:B------:R-:W-:Y:S05]  /*0cd0*/  @P1 BRA `(.L_x_6124) ;  /* 0x0000000000141947 */ /* 0x000fea0003800000 */
[----:B------:R-:W-:Y:S02]  /*0ce0*/  ULDC UR4, c[0x0][0x2d0] ;  /* 0x0000b40000047ab9 */ /* 0x000fe40000000800 */
[----:B------:R-:W-:Y:S02]  /*0cf0*/  ISETP.GE.AND P1, PT, R2, UR4, PT ;  /* 0x0000000402007c0c */ /* 0x000fe4000bf26270 */
[----:B------:R-:W-:-:S11]  /*0d00*/  ISETP.GE.AND P0, PT, R6, UR4, PT ;  /* 0x0000000406007c0c */ /* 0x000fd6000bf06270 */
[----:B------:R1:W-:Y:S04]  /*0d10*/  @!P1 STG.E.128 desc[UR6][R20.64+0x5000], RZ ;  /* 0x005000ff14009986 */ /* 0x0003e8000c101d06 */
[----:B------:R1:W-:Y:S02]  /*0d20*/  @!P0 STG.E.128 desc[UR6][R20.64+0x5100], RZ ;  /* 0x005100ff14008986 */ /* 0x0003e4000c101d06 */
.L_x_6124:
[----:B------:R-:W-:Y:S05]  /*0d30*/  BSYNC B0 ;  /* 0x0000000000007941 */ /* 0x000fea0003800000 */
.L_x_6123:
[----:B------:R-:W-:Y:S04]  /*0d40*/  BSSY B0, `(.L_x_6125) ;  /* 0x0000007000007945 */ /* 0x000fe80003800000 */
[----:B------:R-:W-:Y:S05]  /*0d50*/  @P4 BRA `(.L_x_6126) ;  /* 0x0000000000144947 */ /* 0x000fea0003800000 */
[----:B------:R-:W-:Y:S02]  /*0d60*/  ULDC UR4, c[0x0][0x2d0] ;  /* 0x0000b40000047ab9 */ /* 0x000fe40000000800 */
[----:B------:R-:W-:Y:S02]  /*0d70*/  ISETP.GE.AND P1, PT, R2, UR4, PT ;  /* 0x0000000402007c0c */ /* 0x000fe4000bf26270 */
[----:B------:R-:W-:-:S11]  /*0d80*/  ISETP.GE.AND P0, PT, R6, UR4, PT ;  /* 0x0000000406007c0c */ /* 0x000fd6000bf06270 */
[----:B------:R1:W-:Y:S04]  /*0d90*/  @!P1 STG.E.128 desc[UR6][R20.64+0x6000], RZ ;  /* 0x006000ff14009986 */ /* 0x0003e8000c101d06 */
[----:B------:R1:W-:Y:S02]  /*0da0*/  @!P0 STG.E.128 desc[UR6][R20.64+0x6100], RZ ;  /* 0x006100ff14008986 */ /* 0x0003e4000c101d06 */
.L_x_6126:
[----:B------:R-:W-:Y:S05]  /*0db0*/  BSYNC B0 ;  /* 0x0000000000007941 */ /* 0x000fea0003800000 */
.L_x_6125:
[----:B------:R-:W-:Y:S04]  /*0dc0*/  BSSY B0, `(.L_x_6127) ;  /* 0x0000007000007945 */ /* 0x000fe80003800000 */
[----:B------:R-:W-:Y:S05]  /*0dd0*/  @P3 BRA `(.L_x_6128) ;  /* 0x0000000000143947 */ /* 0x000fea0003800000 */
[----:B------:R-:W-:Y:S02]  /*0de0*/  ULDC UR4, c[0x0][0x2d0] ;  /* 0x0000b40000047ab9 */ /* 0x000fe40000000800 */
[----:B------:R-:W-:Y:S02]  /*0df0*/  ISETP.GE.AND P1, PT, R2, UR4, PT ;  /* 0x0000000402007c0c */ /* 0x000fe4000bf26270 */
[----:B------:R-:W-:-:S11]  /*0e00*/  ISETP.GE.AND P0, PT, R6, UR4, PT ;  /* 0x0000000406007c0c */ /* 0x000fd6000bf06270 */
[----:B------:R1:W-:Y:S04]  /*0e10*/  @!P1 STG.E.128 desc[UR6][R20.64+0x7000], RZ ;  /* 0x007000ff14009986 */ /* 0x0003e8000c101d06 */
[----:B------:R1:W-:Y:S02]  /*0e20*/  @!P0 STG.E.128 desc[UR6][R20.64+0x7100], RZ ;  /* 0x007100ff14008986 */ /* 0x0003e4000c101d06 */
.L_x_6128:
[----:B------:R-:W-:Y:S05]  /*0e30*/  BSYNC B0 ;  /* 0x0000000000007941 */ /* 0x000fea0003800000 */
.L_x_6127:
        /* <DEDUP_REMOVED lines=29> */
.L_x_6112:
[----:B------:R-:W1:Y:S01]  /*1010*/  LDC.64 R2, c[0x0][0x368] ;  /* 0x0000da00ff027b82 */ /* 0x000e620000000a00 */
[----:B------:R-:W-:-:S07]  /*1020*/  IMAD.MOV.U32 R12, RZ, RZ, R169 ;  /* 0x000000ffff0c7224 */ /* 0x000fce00078e00a9 */
        /* <DEDUP_REMOVED lines=9> */
[----:B------:R-:W-:Y:S02]  /*10c0*/  ISETP.NE.AND.EX P0, PT, R5, RZ, PT, P0 ;  /* 0x000000ff0500720c */ /* 0x000fe40003f05300 */
[----:B------:R-:W-:-:S11]  /*10d0*/  SHF.R.S32.HI R9, RZ, 0x1f, R169 ;  /* 0x0000001fff097819 */ /* 0x000fd600000114a9 */
        /* <DEDUP_REMOVED lines=11> */
.L_x_6129:
        /* <DEDUP_REMOVED lines=30> */
[----:B------:R1:W4:Y:S01]  /*1370*/  LDG.E R8, desc[UR6][R18.64] ;  /* 0x0000000612087981 */ /* 0x000322000c1e1900 */
[----:B--2---:R-:W-:Y:S02]  /*1380*/  IABS R0, R13 ;  /* 0x0000000d00007213 */ /* 0x004fe40000000000 */
[----:B-----5:R-:W-:Y:S02]  /*1390*/  IADD3 R12, -R15, RZ, RZ ;  /* 0x000000ff0f0c7210 */ /* 0x020fe40007ffe1ff */
[----:B------:R-:W2:Y:S03]  /*13a0*/  I2F.RP R11, R0 ;  /* 0x00000000000b7306 */ /* 0x000ea60000209400 */
[----:B------:R-:W-:-:S05]  /*13b0*/  IMAD R21, R14, R12, R7 ;  /* 0x0000000c0e157224 */ /* 0x000fca00078e0207 */
[----:B--2---:R-:W2:Y:S01]  /*13c0*/  MUFU.RCP R4, R11 ;  /* 0x0000000b00047308 */ /* 0x004ea20000001000 */
[----:B-1----:R-:W-:Y:S02]  /*13d0*/  SHF.R.S32.HI R19, RZ, 0x1f, R21 ;  /* 0x0000001fff137819 */ /* 0x002fe40000011415 */
[----:B--2---:R-:W-:-:S05]  /*13e0*/  IADD3 R4, R4, 0xffffffe, RZ ;  /* 0x0ffffffe04047810 */ /* 0x004fca0007ffe0ff */
        /* <DEDUP_REMOVED lines=44> */
.L_x_6130:
[----:B------:R-:W1:Y:S01]  /*16b0*/  LDC R15, c[0x0][0x278] ;  /* 0x00009e00ff0f7b82 */ /* 0x000e620000000800 */
[----:B------:R-:W-:Y:S02]  /*16c0*/  MOV R4, RZ ;  /* 0x000000ff00047202 */ /* 0x000fe40000000f00 */
[----:B------:R-:W-:-:S13]  /*16d0*/  ISETP.NE.AND P4, PT, R13, -0x1, PT ;  /* 0xffffffff0d00780c */ /* 0x000fda0003f85270 */
[----:B------:R-:W2:Y:S01]  /*16e0*/  @P4 LDC.64 R140, c[0x0][0x248] ;  /* 0x00009200ff8c4b82 */ /* 0x000ea20000000a00 */
[----:B------:R-:W-:Y:S01]  /*16f0*/  @P4 IMAD.IADD R20, R14, 0x1, R13 ;  /* 0x000000010e144824 */ /* 0x000fe200078e020d */
[----:B-1----:R-:W-:-:S06]  /*1700*/  IABS R3, R15 ;  /* 0x0000000f00037213 */ /* 0x002fcc0000000000 */
[----:B------:R-:W1:Y:S01]  /*1710*/  @P4 LDC.64 R10, c[0x0][0x250] ;  /* 0x00009400ff0a4b82 */ /* 0x000e620000000a00 */
[----:B------:R-:W3:Y:S08]  /*1720*/  I2F.RP R8, R3 ;  /* 0x0000000300087306 */ /* 0x000ef00000209400 */
[----:B---3--:R-:W3:Y:S02]  /*1730*/  MUFU.RCP R7, R8 ;  /* 0x0000000800077308 */ /* 0x008ee40000001000 */
[----:B---3--:R-:W-:-:S06]  /*1740*/  VIADD R7, R7, 0xffffffe ;  /* 0x0ffffffe07077836 */ /* 0x008fcc0000000000 */
[----:B------:R-:W3:Y:S02]  /*1750*/  F2I.FTZ.U32.TRUNC.NTZ R5, R7 ;  /* 0x0000000700057305 */ /* 0x000ee4000021f000 */
[----:B---3--:R-:W-:Y:S01]  /*1760*/  IMAD.MOV R0, RZ, RZ, -R5 ;  /* 0x000000ffff007224 */ /* 0x008fe200078e0a05 */
[----:B------:R-:W-:-:S03]  /*1770*/  LEA R7, R102, 0xffffffc0, 0x6 ;  /* 0xffffffc066077811 */ /* 0x000fc600078e30ff */
[----:B------:R-:W-:Y:S01]  /*1780*/  IMAD R2, R0, R3, RZ ;  /* 0x0000000300027224 */ /* 0x000fe200078e02ff */
[----:B------:R-:W-:Y:S02]  /*1790*/  IABS R0, R132 ;  /* 0x0000008400007213 */ /* 0x000fe40000000000 */
[----:B------:R-:W-:Y:S01]  /*17a0*/  SHF.R.S32.HI R19, RZ, 0x1f, R7 ;  /* 0x0000001fff137819 */ /* 0x000fe20000011407 */
[----:B------:R-:W-:-:S04]  /*17b0*/  IMAD.HI.U32 R5, R5, R2, R4 ;  /* 0x0000000205057227 */ /* 0x000fc800078e0004 */
[----:B------:R-:W-:-:S04]  /*17c0*/  IMAD.MOV.U32 R4, RZ, RZ, R0 ;  /* 0x000000ffff047224 */ /* 0x000fc800078e0000 */
[----:B------:R-:W-:-:S04]  /*17d0*/  IMAD.HI.U32 R0, R5, R4, RZ ;  /* 0x0000000405007227 */ /* 0x000fc800078e00ff */
[----:B------:R-:W-:-:S04]  /*17e0*/  IMAD.MOV R2, RZ, RZ, -R0 ;  /* 0x000000ffff027224 */ /* 0x000fc800078e0a00 */
[C---:B------:R-:W-:Y:S02]  /*17f0*/  IMAD R2, R3.reuse, R2, R4 ;  /* 0x0000000203027224 */ /* 0x040fe400078e0204 */
[----:B------:R-:W3:Y:S03]  /*1800*/  LDC.64 R4, c[0x0][0x260] ;  /* 0x00009800ff047b82 */ /* 0x000ee60000000a00 */
[----:B------:R-:W-:-:S13]  /*1810*/  ISETP.GT.U32.AND P0, PT, R3, R2, PT ;  /* 0x000000020300720c */ /* 0x000fda0003f04070 */
[-C--:B------:R-:W-:Y:S02]  /*1820*/  @!P0 IADD3 R2, R2, -R3.reuse, RZ ;  /* 0x8000000302028210 */ /* 0x080fe40007ffe0ff */
[----:B------:R-:W-:Y:S02]  /*1830*/  @!P0 IADD3 R0, R0, 0x1, RZ ;  /* 0x0000000100008810 */ /* 0x000fe40007ffe0ff */
[----:B------:R-:W-:Y:S01]  /*1840*/  ISETP.GE.U32.AND P2, PT, R2, R3, PT ;  /* 0x000000030200720c */ /* 0x000fe20003f46070 */
[----:B--2---:R-:W-:Y:S01]  /*1850*/  @P4 IMAD R3, R20, R141, RZ ;  /* 0x0000008d14034224 */ /* 0x004fe200078e02ff */
[----:B------:R-:W-:Y:S01]  /*1860*/  LOP3.LUT R2, R132, R15, RZ, 0x3c, !PT ;  /* 0x0000000f84027212 */ /* 0x000fe200078e3cff */
[----:B------:R-:W-:Y:S01]  /*1870*/  @P4 IMAD.WIDE.U32 R20, R20, R140, RZ ;  /* 0x0000008c14144225 */ /* 0x000fe200078e00ff */
[----:B------:R-:W-:Y:S02]  /*1880*/  ISETP.NE.AND P0, PT, R15, RZ, PT ;  /* 0x000000ff0f00720c */ /* 0x000fe40003f05270 */
[----:B------:R-:W-:-:S02]  /*1890*/  ISETP.GE.AND P1, PT, R2, RZ, PT ;  /* 0x000000ff0200720c */ /* 0x000fc40003f26270 */
[----:B------:R-:W-:Y:S02]  /*18a0*/  @P4 IADD3 R3, R21, R3, RZ ;  /* 0x0000000315034210 */ /* 0x000fe40007ffe0ff */
[----:B------:R-:W-:-:S03]  /*18b0*/  @P4 MOV R8, R20 ;  /* 0x0000001400084202 */ /* 0x000fc60000000f00 */
[----:B------:R-:W-:-:S06]  /*18c0*/  @P2 VIADD R0, R0, 0x1 ;  /* 0x0000000100002836 */ /* 0x000fcc0000000000 */
[----:B------:R-:W-:Y:S01]  /*18d0*/  @!P1 IMAD.MOV R0, RZ, RZ, -R0 ;  /* 0x000000ffff009224 */ /* 0x000fe200078e0a00 */
[----:B-1----:R-:W-:Y:S06]  /*18e0*/  @P4 BRA `(.L_x_6132) ;  /* 0x0000000000344947 */ /* 0x002fec0003800000 */
        /* <DEDUP_REMOVED lines=13> */
.L_x_6132:
        /* <DEDUP_REMOVED lines=8> */
[----:B------:R-:W-:Y:S01]  /*1a40*/  @P4 IMAD.WIDE.U32 R22, R13, R10, RZ ;  /* 0x0000000a0d164225 */ /* 0x000fe200078e00ff */
[----:B------:R-:W-:-:S03]  /*1a50*/  IADD3 R21, R21, R2, RZ ;  /* 0x0000000215157210 */ /* 0x000fc60007ffe0ff */
[----:B---3--:R-:W-:Y:S01]  /*1a60*/  IMAD R2, R3, R4, RZ ;  /* 0x0000000403027224 */ /* 0x008fe200078e02ff */
[----:B------:R-:W-:Y:S01]  /*1a70*/  @P4 MOV R8, R22 ;  /* 0x0000001600084202 */ /* 0x000fe20000000f00 */
[----:B------:R-:W-:-:S04]  /*1a80*/  IMAD.WIDE.U32 R20, R0, R4, R20 ;  /* 0x0000000400147225 */ /* 0x000fc800078e0014 */
[----:B------:R-:W-:Y:S01]  /*1a90*/  IMAD R5, R0, R5, R2 ;  /* 0x0000000500057224 */ /* 0x000fe200078e0202 */
[----:B------:R-:W-:Y:S01]  /*1aa0*/  MOV R2, R20 ;  /* 0x0000001400027202 */ /* 0x000fe20000000f00 */
[----:B------:R-:W-:-:S03]  /*1ab0*/  @P4 IMAD R23, R13, R11, R23 ;  /* 0x0000000b0d174224 */ /* 0x000fc600078e0217 */
[----:B------:R-:W-:Y:S02]  /*1ac0*/  IADD3 R13, R21, R5, RZ ;  /* 0x00000005150d7210 */ /* 0x000fe40007ffe0ff */
[----:B------:R-:W-:Y:S01]  /*1ad0*/  MOV R21, R7 ;  /* 0x0000000700157202 */ /* 0x000fe20000000f00 */
        /* <DEDUP_REMOVED lines=14> */
.L_x_6131:
[----:B------:R1:W5:Y:S01]  /*1bc0*/  @P5 LDG.E R46, desc[UR6][R136.64] ;  /* 0x00000006882e5981 */ /* 0x000362000c1e1900 */
        /* <DEDUP_REMOVED lines=10> */
[----:B------:R-:W-:-:S02]  /*1c70*/  SHF.R.S32.HI R130, RZ, 0x3, R59 ;  /* 0x00000003ff827819 */ /* 0x000fc4000001143b */
[----:B------:R-:W-:Y:S02]  /*1c80*/  LOP3.LUT R59, R59, 0xfffffff8, RZ, 0xc0, !PT ;  /* 0xfffffff83b3b7812 */ /* 0x000fe400078ec0ff */
[----:B------:R-:W-:Y:S01]  /*1c90*/  LOP3.LUT R29, R60, 0xfffffff0, RZ, 0xc0, !PT ;  /* 0xfffffff03c1d7812 */ /* 0x000fe200078ec0ff */
[----:B------:R-:W-:Y:S01]  /*1ca0*/  IMAD.SHL.U32 R27, R130, 0x40, RZ ;  /* 0x00000040821b7824 */ /* 0x000fe200078e00ff */
[--C-:B------:R-:W-:Y:S01]  /*1cb0*/  SHF.R.S32.HI R131, RZ, 0x1f, R130.reuse ;  /* 0x0000001fff837819 */ /* 0x100fe20000011482 */
[----:B------:R-:W4:Y:S01]  /*1cc0*/  @!P0 LDC.64 R10, c[0x0][0x228] ;  /* 0x00008a00ff0a8b82 */ /* 0x000f220000000a00 */
[C---:B------:R-:W-:Y:S01]  /*1cd0*/  IMAD.IADD R59, R52.reuse, 0x1, -R59 ;  /* 0x00000001343b7824 */ /* 0x040fe200078e0a3b */
[----:B------:R-:W-:Y:S01]  /*1ce0*/  LEA.HI R54, R15, R52, RZ, 0x5 ;  /* 0x000000340f367211 */ /* 0x000fe200078f28ff */
[----:B------:R-:W-:Y:S01]  /*1cf0*/  IMAD.IADD R124, R52, 0x1, -R29 ;  /* 0x00000001347c7824 */ /* 0x000fe200078e0a1d */
[----:B------:R-:W-:Y:S01]  /*1d00*/  LOP3.LUT R27, R27, 0x1c0, RZ, 0xc0, !PT ;  /* 0x000001c01b1b7812 */ /* 0x000fe200078ec0ff */
[----:B------:R-:W-:Y:S01]  /*1d10*/  IMAD.SHL.U32 R16, R59, 0x8, RZ ;  /* 0x000000083b107824 */ /* 0x000fe200078e00ff */
[----:B------:R-:W-:Y:S01]  /*1d20*/  SHF.L.U64.HI R164, R140, 0x4, R141 ;  /* 0x000000048ca47819 */ /* 0x000fe2000001028d */
[----:B------:R-:W-:Y:S01]  /*1d30*/  IMAD.WIDE R28, R17, 0x40, R130 ;  /* 0x00000040111c7825 */ /* 0x000fe200078e0282 */
[----:B------:R-:W-:Y:S01]  /*1d40*/  SHF.R.U32.HI R126, RZ, 0x3, R27 ;  /* 0x00000003ff7e7819 */ /* 0x000fe2000001161b */
[----:B------:R-:W1:Y:S01]  /*1d50*/  LDC.64 R138, c[0x0][0x250] ;  /* 0x00009400ff8a7b82 */ /* 0x000e620000000a00 */
[----:B------:R-:W-:Y:S01]  /*1d60*/  LOP3.LUT R25, R27, 0x38, R16, 0xf8, !PT ;  /* 0x000000381b197812 */ /* 0x000fe200078ef810 */
[----:B--2---:R-:W-:Y:S01]  /*1d70*/  @P0 IMAD.WIDE.U32 R26, R6, R4, RZ ;  /* 0x00000004061a0225 */ /* 0x004fe200078e00ff */
[----:B------:R-:W-:-:S02]  /*1d80*/  SHF.R.S32.HI R125, RZ, 0x1f, R124 ;  /* 0x0000001fff7d7819 */ /* 0x000fc4000001147c */
[----:B------:R-:W-:Y:S01]  /*1d90*/  LOP3.LUT R126, R25, R126, RZ, 0x3c, !PT ;  /* 0x0000007e197e7212 */ /* 0x000fe200078e3cff */
[----:B------:R-:W-:Y:S01]  /*1da0*/  @P0 IMAD R25, R6, R5, R27 ;  /* 0x0000000506190224 */ /* 0x000fe200078e021b */
[----:B------:R-:W-:Y:S01]  /*1db0*/  LEA.HI R27, R15, R52, RZ, 0x6 ;  /* 0x000000340f1b7211 */ /* 0x000fe200078f30ff */
[----:B------:R-:W-:Y:S01]  /*1dc0*/  @P0 IMAD.MOV.U32 R6, RZ, RZ, R26 ;  /* 0x000000ffff060224 */ /* 0x000fe200078e001a */
[----:B------:R-:W-:Y:S01]  /*1dd0*/  LEA.HI R125, R125, R124, RZ, 0x3 ;  /* 0x0000007c7d7d7211 */ /* 0x000fe200078f18ff */
[----:B------:R-:W-:Y:S01]  /*1de0*/  IMAD.SHL.U32 R118, R59, 0x4, RZ ;  /* 0x000000043b767824 */ /* 0x000fe200078e00ff */
[----:B------:R-:W-:Y:S01]  /*1df0*/  SHF.R.S32.HI R17, RZ, 0x1f, R16 ;  /* 0x0000001fff117819 */ /* 0x000fe20000011410 */
[----:B------:R-:W-:Y:S01]  /*1e00*/  IMAD.SHL.U32 R27, R27, 0x8, RZ ;  /* 0x000000081b1b7824 */ /* 0x000fe200078e00ff */
[----:B---3--:R-:W-:Y:S01]  /*1e10*/  LEA.HI R122, R122, R122, RZ, 0x1 ;  /* 0x0000007a7a7a7211 */ /* 0x008fe200078f08ff */
[----:B------:R-:W-:Y:S01]  /*1e20*/  IMAD R127, R131, R140, RZ ;  /* 0x0000008c837f7224 */ /* 0x000fe200078e02ff */
[----:B------:R-:W-:Y:S01]  /*1e30*/  SHF.L.U32 R165, R140, 0x4, RZ ;  /* 0x000000048ca57819 */ /* 0x000fe200000006ff */
[-C--:B----45:R-:W-:Y:S01]  /*1e40*/  @!P0 IMAD R12, R9, R10.reuse, RZ ;  /* 0x0000000a090c8224 */ /* 0x0b0fe200078e02ff */
[----:B------:R-:W-:Y:S01]  /*1e50*/  LOP3.LUT R126, R126, 0xfffffe00, R27, 0xf8, !PT ;  /* 0xfffffe007e7e7812 */ /* 0x000fe200078ef81b */
[----:B------:R-:W-:Y:S01]  /*1e60*/  @!P0 IMAD.WIDE.U32 R30, R169, R10, RZ ;  /* 0x0000000aa91e8225 */ /* 0x000fe200078e00ff */
[----:B------:R-:W-:-:S02]  /*1e70*/  SHF.R.S32.HI R121, RZ, 0x1, R122 ;  /* 0x00000001ff797819 */ /* 0x000fc4000001147a */
[----:B------:R-:W-:Y:S01]  /*1e80*/  SHF.R.S32.HI R60, RZ, 0x4, R60 ;  /* 0x00000004ff3c7819 */ /* 0x000fe2000001143c */
[----:B------:R-:W-:Y:S02]  /*1e90*/  @!P0 IMAD R11, R169, R11, R12 ;  /* 0x0000000ba90b8224 */ /* 0x000fe400078e020c */
[----:B------:R-:W-:Y:S01]  /*1ea0*/  @!P0 IMAD.MOV.U32 R6, RZ, RZ, R30 ;  /* 0x000000ffff068224 */ /* 0x000fe200078e001e */
[----:B-1----:R-:W-:Y:S01]  /*1eb0*/  SHF.L.U64.HI R166, R138, 0x4, R139 ;  /* 0x000000048aa67819 */ /* 0x002fe2000001028b */
[----:B------:R-:W-:Y:S01]  /*1ec0*/  IMAD R10, R29, R4, RZ ;  /* 0x000000041d0a7224 */ /* 0x000fe200078e02ff */
[----:B------:R-:W-:Y:S01]  /*1ed0*/  @!P0 IADD3 R25, R31, R11, RZ ;  /* 0x0000000b1f198210 */ /* 0x000fe20007ffe0ff */
[C---:B------:R-:W-:Y:S01]  /*1ee0*/  VIADD R12, R16.reuse, 0x40 ;  /* 0x00000040100c7836 */ /* 0x040fe20000000000 */
[----:B------:R-:W-:Y:S01]  /*1ef0*/  IADD3 R24, P1, R16, R6, RZ ;  /* 0x0000000610187210 */ /* 0x000fe20007f3e0ff */
[----:B------:R-:W-:Y:S01]  /*1f00*/  IMAD R5, R28, R5, R10 ;  /* 0x000000051c057224 */ /* 0x000fe200078e020a */
[----:B------:R-:W-:Y:S01]  /*1f10*/  IADD3 R26, P0, R16, R8, RZ ;  /* 0x00000008101a7210 */ /* 0x000fe20007f1e0ff */
[----:B------:R-:W-:Y:S01]  /*1f20*/  IMAD R119, R130, R121, R118 ;  /* 0x0000007982777224 */ /* 0x000fe200078e0276 */
[----:B------:R-:W-:Y:S01]  /*1f30*/  LOP3.LUT R11, R125, 0xfffffff8, RZ, 0xc0, !PT ;  /* 0xfffffff87d0b7812 */ /* 0x000fe200078ec0ff */
[C---:B------:R-:W-:Y:S01]  /*1f40*/  IMAD.X R25, R17.reuse, 0x1, R25, P1 ;  /* 0x0000000111197824 */ /* 0x040fe200008e0619 */
[----:B------:R-:W-:Y:S01]  /*1f50*/  ISETP.GE.AND P1, PT, R16, UR5, PT ;  /* 0x0000000510007c0c */ /* 0x000fe2000bf26270 */
[----:B------:R-:W-:Y:S01]  /*1f60*/  IMAD.X R27, R17, 0x1, R23, P0 ;  /* 0x00000001111b7824 */ /* 0x000fe200000e0617 */
[----:B------:R-:W-:Y:S01]  /*1f70*/  ISETP.GE.AND P0, PT, R12, UR5, PT ;  /* 0x000000050c007c0c */ /* 0x000fe2000bf06270 */
[----:B------:R-:W-:Y:S01]  /*1f80*/  IMAD.IADD R124, R124, 0x1, -R11 ;  /* 0x000000017c7c7824 */ /* 0x000fe200078e0a0b */
[----:B------:R-:W-:Y:S01]  /*1f90*/  SEL R6, RZ, 0x1, P1 ;  /* 0x00000001ff067807 */ /* 0x000fe20000800000 */
[----:B------:R-:W-:Y:S01]  /*1fa0*/  IMAD.WIDE.U32 R22, R28, R4, R24 ;  /* 0x000000041c167225 */ /* 0x000fe200078e0018 */
[----:B------:R-:W-:-:S02]  /*1fb0*/  SHF.R.S32.HI R4, RZ, 0x1f, R132 ;  /* 0x0000001fff047819 */ /* 0x000fc40000011484 */
[----:B------:R-:W-:Y:S01]  /*1fc0*/  SEL R123, RZ, 0xffffffff, P0 ;  /* 0xffffffffff7b7807 */ /* 0x000fe20000000000 */
[----:B------:R-:W-:Y:S01]  /*1fd0*/  IMAD R11, R3, UR10, RZ ;  /* 0x0000000a030b7c24 */ /* 0x000fe2000f8e02ff */
[----:B------:R-:W-:Y:S01]  /*1fe0*/  IADD3 R104, P0, R130, R21, RZ ;  /* 0x0000001582687210 */ /* 0x000fe20007f1e0ff */
[----:B------:R-:W-:Y:S01]  /*1ff0*/  IMAD.IADD R23, R23, 0x1, R5 ;  /* 0x0000000117177824 */ /* 0x000fe200078e0205 */
[----:B------:R-:W-:Y:S01]  /*2000*/  SHF.R.S32.HI R5, RZ, 0x1f, R62 ;  /* 0x0000001fff057819 */ /* 0x000fe2000001143e */
[C---:B------:R-:W-:Y:S01]  /*2010*/  IMAD R10, R0.reuse, UR11, R11 ;  /* 0x0000000b000a7c24 */ /* 0x040fe2000f8e020b */
[----:B------:R-:W-:Y:S01]  /*2020*/  SHF.R.S32.HI R107, RZ, 0x1f, R119 ;  /* 0x0000001fff6b7819 */ /* 0x000fe20000011477 */
[----:B------:R-:W-:Y:S01]  /*2030*/  IMAD.WIDE.U32 R24, R0, UR10, R26 ;  /* 0x0000000a00187c25 */ /* 0x000fe2000f8e001a */
[----:B------:R-:W-:-:S03]  /*2040*/  ULDC.64 UR10, c[0x0][0x258] ;  /* 0x00009600000a7ab9 */ /* 0x000fc60000000a00 */
[----:B------:R-:W-:Y:S01]  /*2050*/  IMAD R135, R4, UR10, RZ ;  /* 0x0000000a04877c24 */ /* 0x000fe2000f8e02ff */
[----:B------:R-:W-:Y:S01]  /*2060*/  LEA.HI R4, R5, R62, RZ, 0x6 ;  /* 0x0000003e05047211 */ /* 0x000fe200078f30ff */
[----:B------:R-:W-:Y:S01]  /*2070*/  IMAD.X R19, R131, 0x1, R19, P0 ;  /* 0x0000000183137824 */ /* 0x000fe200000e0613 */
[----:B------:R-:W-:Y:S01]  /*2080*/  IADD3 R128, P0, R16, R2, RZ ;  /* 0x0000000210807210 */ /* 0x000fe20007f1e0ff */
[----:B------:R-:W-:Y:S01]  /*2090*/  IMAD.SHL.U32 R123, R123, 0x2, RZ ;  /* 0x000000027b7b7824 */ /* 0x000fe200078e00ff */
[----:B------:R-:W-:Y:S01]  /*20a0*/  SHF.R.S32.HI R4, RZ, 0x6, R4 ;  /* 0x00000006ff047819 */ /* 0x000fe20000011404 */
[----:B------:R-:W-:Y:S01]  /*20b0*/  IMAD R19, R19, R138, RZ ;  /* 0x0000008a13137224 */ /* 0x000fe200078e02ff */
[----:B------:R-:W-:Y:S01]  /*20c0*/  IADD3.X R129, R17, R13, RZ, P0, !PT ;  /* 0x0000000d11817210 */ /* 0x000fe200007fe4ff */
[----:B------:R-:W-:Y:S01]  /*20d0*/  IMAD R135, R132, UR11, R135 ;  /* 0x0000000b84877c24 */ /* 0x000fe2000f8e0287 */
[----:B------:R-:W-:Y:S01]  /*20e0*/  VIMNMX R61, R163, R4, !PT ;  /* 0x00000004a33d7248 */ /* 0x000fe20007fe0100 */
[----:B------:R-:W-:Y:S01]  /*20f0*/  IMAD R101, R104, R139, R19 ;  /* 0x0000008b68657224 */ /* 0x000fe200078e0213 */
[----:B------:R-:W-:Y:S01]  /*2100*/  IADD3 R11, R25, R10, RZ ;  /* 0x0000000a190b7210 */ /* 0x000fe20007ffe0ff */
[----:B------:R-:W-:Y:S01]  /*2110*/  IMAD.MOV.U32 R10, RZ, RZ, R24 ;  /* 0x000000ffff0a7224 */ /* 0x000fe200078e0018 */
[----:B------:R-:W-:Y:S01]  /*2120*/  ISETP.GT.AND P0, PT, R102, R61, PT ;  /* 0x0000003d6600720c */ /* 0x000fe20003f04270 */
[----:B------:R-:W-:Y:S01]  /*2130*/  IMAD.IADD R118, R118, 0x1, R119 ;  /* 0x0000000176767824 */ /* 0x000fe200078e0277 */
[----:B------:R-:W-:Y:S01]  /*2140*/  LOP3.LUT R5, R54, 0xffffffe0, RZ, 0xc0, !PT ;  /* 0xffffffe036057812 */ /* 0x000fe200078ec0ff */
[----:B------:R-:W-:Y:S01]  /*2150*/  IMAD.WIDE.U32 R132, R132, UR10, R22 ;  /* 0x0000000a84847c25 */ /* 0x000fe2000f8e0016 */
[----:B------:R-:W-:-:S02]  /*2160*/  R2P PR, R124, 0x6 ;  /* 0x000000067c007804 */ /* 0x000fc40000000000 */
[----:B------:R-:W-:Y:S01]  /*2170*/  LOP3.LUT R123, R123, 0x2, R6, 0xe2, !PT ;  /* 0x000000027b7b7812 */ /* 0x000fe200078ee206 */
[----:B------:R-:W-:Y:S01]  /*2180*/  IMAD.WIDE.U32 R104, R104, R138, R10 ;  /* 0x0000008a68687225 */ /* 0x000fe200078e000a */
[----:B------:R-:W-:Y:S02]  /*2190*/  SHF.R.S32.HI R54, RZ, 0x5, R54 ;  /* 0x00000005ff367819 */ /* 0x000fe40000011436 */
[----:B------:R-:W-:Y:S01]  /*21a0*/  SHF.R.S32.HI R106, RZ, 0x1f, R118 ;  /* 0x0000001fff6a7819 */ /* 0x000fe20000011476 */
        /* <DEDUP_REMOVED lines=9> */
[----:B------:R-:W-:-:S02]  /*2240*/  IMAD.IADD R101, R105, 0x1, R101 ;  /* 0x0000000169657824 */ /* 0x000fc400078e0265 */
[----:B------:R-:W-:Y:S01]  /*2250*/  @!P5 IMAD.MOV.U32 R46, RZ, RZ, RZ ;  /* 0x000000ffff2ed224 */ /* 0x000fe200078e00ff */
[----:B------:R-:W-:Y:S06]  /*2260*/  @!P0 BRA `(.L_x_6133) ;  /* 0x0000006800608947 */ /* 0x000fec0003800000 */
[----:B------:R-:W1:Y:S01]  /*2270*/  LDC.64 R66, c[0x0][0x338] ;  /* 0x0000ce00ff427b82 */ /* 0x000e620000000a00 */
[----:B------:R-:W-:Y:S01]  /*2280*/  ULDC.64 UR10, c[0x0][0x328] ;  /* 0x0000ca00000a7ab9 */ /* 0x000fe20000000a00 */
[----:B------:R-:W-:Y:S01]  /*2290*/  SHF.R.S32.HI R5, RZ, 0x1f, R7 ;  /* 0x0000001fff057819 */ /* 0x000fe20000011407 */
[----:B------:R-:W-:Y:S01]  /*22a0*/  IMAD R2, R9, UR10, RZ ;  /* 0x0000000a09027c24 */ /* 0x000fe2000f8e02ff */
        /* <DEDUP_REMOVED lines=12> */
[----:B------:R-:W-:Y:S01]  /*2370*/  USHF.L.U32 UR20, UR10, 0x5, URZ ;  /* 0x000000050a147899 */ /* 0x000fe2000800063f */
[----:B------:R-:W-:Y:S01]  /*2380*/  SHF.L.U32 R113, R121, 0x5, RZ ;  /* 0x0000000579717819 */ /* 0x000fe200000006ff */
[----:B------:R-:W-:Y:S01]  /*2390*/  USHF.L.U64.HI UR21, UR10, 0x4, UR11 ;  /* 0x000000040a157899 */ /* 0x000fe2000801020b */
[----:B------:R-:W-:Y:S01]  /*23a0*/  IMAD R4, R169, UR13, R4 ;  /* 0x0000000da9047c24 */ /* 0x000fe2000f8e0204 */
[----:B------:R-:W-:Y:S01]  /*23b0*/  ULDC.64 UR12, c[0x0][0x348] ;  /* 0x0000d200000c7ab9 */ /* 0x000fe20000000a00 */
[----:B------:R-:W-:Y:S01]  /*23c0*/  IMAD.IADD R15, R15, 0x1, R2 ;  /* 0x000000010f0f7824 */ /* 0x000fe200078e0202 */
[----:B------:R-:W-:Y:S01]  /*23d0*/  USHF.L.U32 UR22, UR10, 0x4, URZ ;  /* 0x000000040a167899 */ /* 0x000fe2000800063f */
[----:B------:R-:W-:Y:S01]  /*23e0*/  IMAD.IADD R11, R11, 0x1, R4 ;  /* 0x000000010b0b7824 */ /* 0x000fe200078e0204 */
[----:B------:R-:W-:Y:S01]  /*23f0*/  UIMAD.WIDE.U32 UR18, UR10, 0x60, URZ ;  /* 0x000000600a1278a5 */ /* 0x000fe2000f8e003f */
[CC--:B-1----:R-:W-:Y:S01]  /*2400*/  IMAD R2, R5.reuse, R66.reuse, RZ ;  /* 0x0000004205027224 */ /* 0x0c2fe200078e02ff */
[C-C-:B------:R-:W-:Y:S01]  /*2410*/  SHF.L.U64.HI R63, R66.reuse, 0x4, R67.reuse ;  /* 0x00000004423f7819 */ /* 0x140fe20000010243 */
[----:B------:R-:W-:Y:S01]  /*2420*/  IMAD R9, R5, UR10, RZ ;  /* 0x0000000a05097c24 */ /* 0x000fe2000f8e02ff */
[----:B------:R-:W-:Y:S01]  /*2430*/  SHF.L.U64.HI R65, R66, 0x5, R67 ;  /* 0x0000000542417819 */ /* 0x000fe20000010243 */
[C---:B------:R-:W-:Y:S01]  /*2440*/  IMAD R2, R6.reuse, R67, R2 ;  /* 0x0000004306027224 */ /* 0x040fe200078e0202 */
[C---:B------:R-:W-:Y:S01]  /*2450*/  LOP3.LUT R117, R115.reuse, 0x1, RZ, 0xc0, !PT ;  /* 0x0000000173757812 */ /* 0x040fe200078ec0ff */
[C---:B------:R-:W-:Y:S01]  /*2460*/  IMAD.WIDE.U32 R4, R6.reuse, R66, R14 ;  /* 0x0000004206047225 */ /* 0x040fe200078e000e */
[----:B------:R-:W-:Y:S01]  /*2470*/  SHF.R.S32.HI R103, RZ, 0x1f, R120 ;  /* 0x0000001fff677819 */ /* 0x000fe20000011478 */
[----:B------:R-:W-:Y:S01]  /*2480*/  USHF.L.U64.HI UR21, UR22, 0x1, UR21 ;  /* 0x0000000116157899 */ /* 0x000fe20008010215 */
[----:B------:R-:W-:Y:S01]  /*2490*/  LOP3.LUT R115, R115, 0x2, RZ, 0xc0, !PT ;  /* 0x0000000273737812 */ /* 0x000fe200078ec0ff */
[C---:B------:R-:W-:Y:S01]  /*24a0*/  IMAD R9, R6.reuse, UR11, R9 ;  /* 0x0000000b06097c24 */ /* 0x040fe2000f8e0209 */
[----:B------:R-:W-:Y:S01]  /*24b0*/  IADD3 R5, R5, R2, RZ ;  /* 0x0000000205057210 */ /* 0x000fe20007ffe0ff */
[----:B------:R-:W-:Y:S01]  /*24c0*/  IMAD.WIDE.U32 R10, R6, UR10, R10 ;  /* 0x0000000a060a7c25 */ /* 0x000fe2000f8e000a */
[----:B------:R-:W-:Y:S01]  /*24d0*/  SHF.R.S32.HI R100, RZ, 0x1f, R113 ;  /* 0x0000001fff647819 */ /* 0x000fe20000011471 */
[----:B------:R-:W-:Y:S01]  /*24e0*/  ULDC.U8 UR25, c[0x0][0x3c3] ;  /* 0x0000f0c000197ab9 */ /* 0x000fe20000000000 */
[----:B------:R-:W-:Y:S01]  /*24f0*/  ULDC UR24, c[0x0][0x2e0] ;  /* 0x0000b80000187ab9 */ /* 0x000fe20000000800 */
[----:B------:R-:W-:Y:S01]  /*2500*/  IMAD.IADD R46, R46, 0x1, R7 ;  /* 0x000000012e2e7824 */ /* 0x000fe200078e0207 */
[----:B------:R-:W-:Y:S01]  /*2510*/  ULDC UR23, c[0x0][0x2e0] ;  /* 0x0000b80000177ab9 */ /* 0x000fe20000000800 */
[----:B------:R-:W-:Y:S01]  /*2520*/  IMAD.IADD R11, R11, 0x1, R9 ;  /* 0x000000010b0b7824 */ /* 0x000fe200078e0209 */
[----:B------:R-:W-:Y:S01]  /*2530*/  ULDC.64 UR16, c[0x0][0x250] ;  /* 0x0000940000107ab9 */ /* 0x000fe20000000a00 */
[C---:B------:R-:W-:Y:S01]  /*2540*/  IMAD R89, R3.reuse, UR14, RZ ;  /* 0x0000000e03597c24 */ /* 0x040fe2000f8e02ff */
[----:B------:R-:W-:Y:S01]  /*2550*/  USHF.L.U32 UR22, UR22, 0x1, URZ ;  /* 0x0000000116167899 */ /* 0x000fe2000800063f */
[----:B------:R-:W-:-:S02]  /*2560*/  IMAD R91, R3, UR12, RZ ;  /* 0x0000000c035b7c24 */ /* 0x000fc4000f8e02ff */
[----:B------:R-:W-:Y:S02]  /*2570*/  IMAD R46, R121, R46, RZ ;  /* 0x0000002e792e7224 */ /* 0x000fe400078e02ff */
        /* <DEDUP_REMOVED lines=16> */
[----:B------:R-:W-:Y:S01]  /*2680*/  VIADD R110, R120, 0x40 ;  /* 0x00000040786e7836 */ /* 0x000fe20000000000 */
[----:B------:R-:W-:Y:S01]  /*2690*/  LEA.HI.X R89, R2, UR15, R89, 0x1, P1 ;  /* 0x0000000f02597c11 */ /* 0x000fe200088f0c59 */
[----:B------:R-:W-:Y:S01]  /*26a0*/  USHF.L.U64.HI UR15, UR10, 0x5, UR11 ;  /* 0x000000050a0f7899 */ /* 0x000fe2000801020b */
[----:B------:R-:W-:Y:S01]  /*26b0*/  LEA.HI.X R91, R4, UR13, R91, 0x1, P0 ;  /* 0x0000000d045b7c11 */ /* 0x000fe200080f0c5b */
[----:B------:R-:W-:Y:S01]  /*26c0*/  ULDC.64 UR12, c[0x0][0x218] ;  /* 0x00008600000c7ab9 */ /* 0x000fe20000000a00 */
[----:B------:R-:W-:Y:S01]  /*26d0*/  IADD3.X R47, R107, R47, RZ, P4, !PT ;  /* 0x0000002f6b2f7210 */ /* 0x000fe200027fe4ff */
[----:B------:R-:W-:Y:S01]  /*26e0*/  ULDC.64 UR10, c[0x0][0x220] ;  /* 0x00008800000a7ab9 */ /* 0x000fe20000000a00 */
[----:B------:R-:W-:Y:S01]  /*26f0*/  LEA R84, P1, R128, UR12, 0x1 ;  /* 0x0000000c80547c11 */ /* 0x000fe2000f8208ff */
[C---:B------:R-:W-:Y:S01]  /*2700*/  IMAD.SHL.U32 R80, R139.reuse, 0x20, RZ ;  /* 0x000000208b507824 */ /* 0x040fe200078e00ff */
[----:B------:R-:W-:Y:S01]  /*2710*/  LEA R86, P0, R104, UR10, 0x1 ;  /* 0x0000000a68567c11 */ /* 0x000fe2000f8008ff */
[----:B------:R-:W-:Y:S01]  /*2720*/  IMAD.WIDE.U32 R6, R138, 0x20, RZ ;  /* 0x000000208a067825 */ /* 0x000fe200078e00ff */
[----:B------:R-:W-:Y:S01]  /*2730*/  SHF.L.U64.HI R47, R46, 0x1, R47 ;  /* 0x000000012e2f7819 */ /* 0x000fe2000001022f */
[----:B------:R-:W-:Y:S01]  /*2740*/  USHF.L.U64.HI UR26, UR20, 0x1, UR15 ;  /* 0x00000001141a7899 */ /* 0x000fe2000801020f */
[----:B------:R-:W-:Y:S01]  /*2750*/  LEA.HI.X R83, R128, UR13, R127, 0x1, P1 ;  /* 0x0000000d80537c11 */ /* 0x000fe200088f0c7f */
[----:B------:R-:W-:Y:S01]  /*2760*/  IMAD.SHL.U32 R46, R46, 0x2, RZ ;  /* 0x000000022e2e7824 */ /* 0x000fe200078e00ff */
[----:B------:R-:W-:Y:S01]  /*2770*/  LEA.HI.X R87, R104, UR11, R101, 0x1, P0 ;  /* 0x0000000b68577c11 */ /* 0x000fe200080f0c65 */
[----:B------:R-:W-:Y:S01]  /*2780*/  ULDC.64 UR12, c[0x0][0x360] ;  /* 0x0000d800000c7ab9 */ /* 0x000fe20000000a00 */
[----:B------:R-:W-:Y:S01]  /*2790*/  ULDC.64 UR10, c[0x0][0x358] ;  /* 0x0000d600000a7ab9 */ /* 0x000fe20000000a00 */
[C---:B------:R-:W-:Y:S01]  /*27a0*/  SHF.L.U64.HI R95, R94.reuse, 0x1, R95 ;  /* 0x000000015e5f7819 */ /* 0x040fe2000001025f */
[----:B------:R-:W-:Y:S01]  /*27b0*/  IMAD.SHL.U32 R94, R94, 0x2, RZ ;  /* 0x000000025e5e7824 */ /* 0x000fe200078e00ff */
[----:B------:R-:W-:Y:S01]  /*27c0*/  IADD3 R10, P1, R46, UR12, RZ ;  /* 0x0000000c2e0a7c10 */ /* 0x000fe2000ff3e0ff */
[----:B------:R-:W-:Y:S01]  /*27d0*/  IMAD.IADD R109, R120, 0x1, R110 ;  /* 0x00000001786d7824 */ /* 0x000fe200078e026e */
[----:B------:R-:W-:Y:S01]  /*27e0*/  IADD3 R46, P0, R46, UR10, RZ ;  /* 0x0000000a2e2e7c10 */ /* 0x000fe2000ff1e0ff */
[----:B------:R-:W-:Y:S01]  /*27f0*/  IMAD R5, R139, 0x60, RZ ;  /* 0x000000608b057824 */ /* 0x000fe200078e02ff */
[----:B------:R-:W-:Y:S01]  /*2800*/  IADD3.X R9, R47, UR13, RZ, P1, !PT ;  /* 0x0000000d2f097c10 */ /* 0x000fe20008ffe4ff */
[----:B------:R-:W-:Y:S01]  /*2810*/  IMAD.IADD R80, R7, 0x1, R80 ;  /* 0x0000000107507824 */ /* 0x000fe200078e0250 */
[----:B------:R-:W-:Y:S01]  /*2820*/  IADD3.X R47, R47, UR11, RZ, P0, !PT ;  /* 0x0000000b2f2f7c10 */ /* 0x000fe200087fe4ff */
[----:B------:R-:W-:Y:S01]  /*2830*/  IMAD.SHL.U32 R3, R141, 0x20, RZ ;  /* 0x000000208d037824 */ /* 0x000fe200078e00ff */
[----:B------:R-:W-:Y:S01]  /*2840*/  IADD3 R72, P0, R165, 0x40, RZ ;  /* 0x00000040a5487810 */ /* 0x000fe20007f1e0ff */
[----:B------:R-:W-:Y:S01]  /*2850*/  IMAD.WIDE.U32 R138, R138, 0x60, RZ ;  /* 0x000000608a8a7825 */ /* 0x000fe200078e00ff */
[C---:B------:R-:W-:Y:S01]  /*2860*/  IADD3 R92, P4, R94.reuse, UR12, RZ ;  /* 0x0000000c5e5c7c10 */ /* 0x040fe2000ff9e0ff */
[----:B------:R-:W-:Y:S01]  /*2870*/  UIADD3 UR28, UR19, UR14, URZ ;  /* 0x0000000e131c7290 */ /* 0x000fe2000fffe03f */
[----:B------:R-:W-:Y:S01]  /*2880*/  IADD3 R94, P2, R94, UR10, RZ ;  /* 0x0000000a5e5e7c10 */ /* 0x000fe2000ff5e0ff */
[----:B------:R-:W-:Y:S01]  /*2890*/  IMAD.X R73, RZ, RZ, R164, P0 ;  /* 0x000000ffff497224 */ /* 0x000fe200000e06a4 */
[----:B------:R-:W-:Y:S01]  /*28a0*/  IADD3 R69, P1, R64, 0x40, RZ ;  /* 0x0000004040457810 */ /* 0x000fe20007f3e0ff */
[----:B------:R-:W-:Y:S01]  /*28b0*/  IMAD R111, R121, 0x30, RZ ;  /* 0x00000030796f7824 */ /* 0x000fe200078e02ff */
[C---:B------:R-:W-:Y:S01]  /*28c0*/  IADD3.X R93, R95.reuse, UR13, RZ, P4, !PT ;  /* 0x0000000d5f5d7c10 */ /* 0x040fe2000a7fe4ff */
[----:B------:R-:W-:Y:S01]  /*28d0*/  IMAD.IADD R108, R120, 0x1, R109 ;  /* 0x00000001786c7824 */ /* 0x000fe200078e026d */
[----:B------:R-:W-:Y:S01]  /*28e0*/  IADD3.X R95, R95, UR11, RZ, P2, !PT ;  /* 0x0000000b5f5f7c10 */ /* 0x000fe200097fe4ff */
[----:B------:R-:W-:Y:S01]  /*28f0*/  IMAD.WIDE.U32 R140, R140, 0x20, RZ ;  /* 0x000000208c8c7825 */ /* 0x000fe200078e00ff */
[----:B------:R-:W-:Y:S01]  /*2900*/  IADD3 R74, P0, R165, R72, RZ ;  /* 0x00000048a54a7210 */ /* 0x000fe20007f1e0ff */
[----:B------:R-:W-:Y:S01]  /*2910*/  ULDC.64 UR10, c[0x0][0x248] ;  /* 0x00009200000a7ab9 */ /* 0x000fe20000000a00 */
        /* <DEDUP_REMOVED lines=9> */
[----:B------:R-:W-:Y:S01]  /*29b0*/  VIADD R114, R130, 0x20 ;  /* 0x0000002082727836 */ /* 0x000fe20000000000 */
[----:B------:R-:W-:Y:S01]  /*29c0*/  SHF.L.U32 R66, R66, 0x5, RZ ;  /* 0x0000000542427819 */ /* 0x000fe200000006ff */
[----:B------:R-:W-:Y:S01]  /*29d0*/  VIADD R112, R130, 0x30 ;  /* 0x0000003082707836 */ /* 0x000fe20000000000 */
[----:B------:R-:W-:Y:S01]  /*29e0*/  IADD3 R82, R139, R5, RZ ;  /* 0x000000058b527210 */ /* 0x000fe20007ffe0ff */
[----:B------:R-:W-:Y:S01]  /*29f0*/  IMAD.MOV.U32 R11, RZ, RZ, R102 ;  /* 0x000000ffff0b7224 */ /* 0x000fe200078e0066 */
[----:B------:R-:W-:Y:S01]  /*2a00*/  SHF.R.S32.HI R99, RZ, 0x1f, R110 ;  /* 0x0000001fff637819 */ /* 0x000fe2000001146e */
[----:B------:R-:W-:Y:S01]  /*2a10*/  IMAD.IADD R67, R141, 0x1, R3 ;  /* 0x000000018d437824 */ /* 0x000fe200078e0203 */
[----:B------:R-:W-:Y:S01]  /*2a20*/  SHF.R.S32.HI R98, RZ, 0x1f, R111 ;  /* 0x0000001fff627819 */ /* 0x000fe2000001146f */
[----:B------:R-:W-:Y:S01]  /*2a30*/  IMAD.X R76, R70, 0x1, R63, P1 ;  /* 0x00000001464c7824 */ /* 0x000fe200008e063f */
[----:B------:R-:W-:Y:S01]  /*2a40*/  SHF.R.S32.HI R97, RZ, 0x1f, R109 ;  /* 0x0000001fff617819 */ /* 0x000fe2000001146d */
[----:B------:R-:W-:Y:S01]  /*2a50*/  USHF.L.U32 UR20, UR20, 0x1, URZ ;  /* 0x0000000114147899 */ /* 0x000fe2000800063f */
[----:B------:R-:W-:Y:S01]  /*2a60*/  IADD3.X R78, R164, R75, RZ, P0, !PT ;  /* 0x0000004ba44e7210 */ /* 0x000fe200007fe4ff */
[----:B------:R-:W-:Y:S01]  /*2a70*/  ULDC.64 UR12, c[0x0][0x230] ;  /* 0x00008c00000c7ab9 */ /* 0x000fe20000000a00 */
[----:B------:R-:W-:Y:S01]  /*2a80*/  SHF.R.S32.HI R96, RZ, 0x1f, R108 ;  /* 0x0000001fff607819 */ /* 0x000fe2000001146c */
[----:B------:R-:W-:-:S08]  /*2a90*/  ULDC.64 UR14, c[0x0][0x238] ;  /* 0x00008e00000e7ab9 */ /* 0x000fd00000000a00 */
.L_x_6202:
        /* <DEDUP_REMOVED lines=9> */
[----:B------:R-:W-:Y:S02]  /*2b30*/  ISETP.GE.AND P2, PT, R114, R15, PT ;  /* 0x0000000f7200720c */ /* 0x000fe40003f46270 */
        /* <DEDUP_REMOVED lines=9> */
.L_x_6135:
[----:B------:R-:W-:Y:S05]  /*2bd0*/  BSYNC B0 ;  /* 0x0000000000007941 */ /* 0x000fea0003800000 */
.L_x_6134:
        /* <DEDUP_REMOVED lines=12> */
.L_x_6137:
[----:B------:R-:W-:Y:S05]  /*2ca0*/  BSYNC B0 ;  /* 0x0000000000007941 */ /* 0x000fea0003800000 */
.L_x_6136:
        /* <DEDUP_REMOVED lines=12> */
.L_x_6139:
[----:B------:R-:W-:Y:S05]  /*2d70*/  BSYNC B0 ;  /* 0x0000000000007941 */ /* 0x000fea0003800000 */
.L_x_6138:
[C---:B------:R-:W-:Y:S01]  /*2d80*/  ISETP.GE.AND P1, PT, R112.reuse, R15, PT ;  /* 0x0000000f7000720c */ /* 0x040fe20003f26270 */
[----:B------:R-:W-:Y:S03]  /*2d90*/  BSSY B0, `(.L_x_6140) ;  /* 0x000000f000007945 */ /* 0x000fe60003800000 */
[----:B------:R-:W-:Y:S01]  /*2da0*/  ISETP.GE.AND P1, PT, R112, R3, !P1 ;  /* 0x000000037000720c */ /* 0x000fe20004f26270 */
[----:B-1----:R-:W-:Y:S11]  /*2db0*/  IMAD.U32 R3, R0, -0x40, RZ ;  /* 0xffffffc000037824 */ /* 0x002ff600078e00ff */
[----:B------:R-:W-:Y:S01]  /*2dc0*/  @!UPT UIADD3 URZ, URZ, URZ, URZ ;  /* 0x0000003f3f3ff290 */ /* 0x000fe2000fffe03f */
[----:B------:R-:W-:Y:S05]  /*2dd0*/  @!P1 BRA `(.L_x_6141) ;  /* 0x0000000000289947 */ /* 0x000fea0003800000 */
[----:B------:R-:W-:Y:S02]  /*2de0*/  ISETP.NE.AND P5, PT, R117, RZ, PT ;  /* 0x000000ff7500720c */ /* 0x000fe40003fa5270 */
[----:B------:R-:W-:Y:S04]  /*2df0*/  IADD3 R24, P0, R88, UR18, RZ ;  /* 0x0000001258187c10 */ /* 0x000fe8000ff1e0ff */
[----:B------:R-:W-:Y:S02]  /*2e00*/  IADD3.X R25, R89, UR28, RZ, P0, !PT ;  /* 0x0000001c59197c10 */ /* 0x000fe400087fe4ff */
[----:B---34-:R-:W-:Y:S05]  /*2e10*/  IADD3 R18, P0, R86, R138, RZ ;  /* 0x0000008a56127210 */ /* 0x018fea0007f1e0ff */
[----:B--2---:R-:W2:Y:S01]  /*2e20*/  @P5 LDG.E.128 R20, desc[UR6][R24.64] ;  /* 0x0000000618145981 */ /* 0x004ea2000c1e1d00 */
[----:B------:R-:W-:Y:S01]  /*2e30*/  IMAD.X R19, R87, 0x1, R82, P0 ;  /* 0x0000000157137824 */ /* 0x000fe200000e0652 */
[----:B------:R-:W-:Y:S04]  /*2e40*/  ISETP.NE.AND P0, PT, R115, RZ, PT ;  /* 0x000000ff7300720c */ /* 0x000fe80003f05270 */
[----:B--2---:R1:W-:Y:S09]  /*2e50*/  @P5 STG.E.128 desc[UR6][R18.64], R20 ;  /* 0x0000001412005986 */ /* 0x0043f2000c101d06 */
[----:B------:R-:W2:Y:S04]  /*2e60*/  @P0 LDG.E.128 R4, desc[UR6][R24.64+0x80] ;  /* 0x0000800618040981 */ /* 0x000ea8000c1e1d00 */
[----:B--2---:R1:W-:Y:S02]  /*2e70*/  @P0 STG.E.128 desc[UR6][R18.64+0x80], R4 ;  /* 0x0000800412000986 */ /* 0x0043e4000c101d06 */
.L_x_6141:
[----:B------:R-:W-:Y:S05]  /*2e80*/  BSYNC B0 ;  /* 0x0000000000007941 */ /* 0x000fea0003800000 */
.L_x_6140:
        /* <DEDUP_REMOVED lines=20> */
[--C-:B---3--:R-:W-:Y:S01]  /*2fd0*/  @!P0 HADD2.F32 R27, -RZ, R32.reuse.H0_H0 ;  /* 0x20000020ff1b8230 */ /* 0x108fe20000004100 */
[----:B--2---:R-:W-:Y:S01]  /*2fe0*/  @!P0 MOV R5, R20 ;  /* 0x0000001400058202 */ /* 0x004fe20000000f00 */
[----:B------:R-:W-:Y:S01]  /*2ff0*/  @!P0 HADD2.F32 R29, -RZ, R32.H1_H1 ;  /* 0x30000020ff1d8230 */ /* 0x000fe20000004100 */
[----:B-1----:R-:W-:Y:S01]  /*3000*/  @!P0 MOV R8, R22 ;  /* 0x0000001600088202 */ /* 0x002fe20000000f00 */
[----:B------:R-:W-:Y:S02]  /*3010*/  @!P0 HADD2.F32 R31, -RZ, R33.H0_H0 ;  /* 0x20000021ff1f8230 */ /* 0x000fe40000004100 */
[--C-:B------:R-:W-:Y:S02]  /*3020*/  @!P0 HADD2.F32 R25, -RZ, R5.reuse.H1_H1 ;  /* 0x30000005ff198230 */ /* 0x100fe40000004100 */
[--C-:B----4-:R-:W-:Y:S02]  /*3030*/  @!P0 HADD2.F32 R19, -RZ, R6.reuse.H0_H0 ;  /* 0x20000006ff138230 */ /* 0x110fe40000004100 */
[----:B------:R-:W-:Y:S02]  /*3040*/  @!P0 HADD2.F32 R18, -RZ, R5.H0_H0 ;  /* 0x20000005ff128230 */ /* 0x000fe40000004100 */
[----:B------:R-:W-:Y:S01]  /*3050*/  @!P0 HADD2.F32 R15, -RZ, R6.H1_H1 ;  /* 0x30000006ff0f8230 */ /* 0x000fe20000004100 */
[----:B------:R-:W-:Y:S01]  /*3060*/  @!P0 MOV R6, R23 ;  /* 0x0000001700068202 */ /* 0x000fe20000000f00 */
[CC--:B------:R-:W-:Y:S01]  /*3070*/  @!P0 FMUL.FTZ R35, R25.reuse, R19.reuse ;  /* 0x0000001319238220 */ /* 0x0c0fe20000410000 */
[C---:B------:R-:W-:Y:S01]  /*3080*/  @!P0 FMUL.FTZ R0, R18.reuse, R19 ;  /* 0x0000001312008220 */ /* 0x040fe20000410000 */
[----:B------:R-:W-:Y:S01]  /*3090*/  @!P0 MOV R19, R21 ;  /* 0x0000001500138202 */ /* 0x000fe20000000f00 */
[--C-:B------:R-:W-:Y:S02]  /*30a0*/  @!P0 HADD2.F32 R24, -RZ, R8.reuse.H1_H1 ;  /* 0x30000008ff188230 */ /* 0x100fe40000004100 */
[-C--:B------:R-:W-:Y:S01]  /*30b0*/  @!P0 FFMA.FTZ R35, R18, R27.reuse, -R35 ;  /* 0x0000001b12238223 */ /* 0x080fe20000010823 */
[----:B------:R-:W-:Y:S01]  /*30c0*/  @!P0 FFMA.FTZ R0, R25, R27, R0 ;  /* 0x0000001b19008223 */ /* 0x000fe20000010000 */
[----:B------:R-:W-:Y:S02]  /*30d0*/  @!P0 HADD2.F32 R8, -RZ, R8.H0_H0 ;  /* 0x20000008ff088230 */ /* 0x000fe40000004100 */
[----:B------:R-:W-:Y:S02]  /*30e0*/  @!P0 HADD2.F32 R18, -RZ, R19.H0_H0 ;  /* 0x20000013ff128230 */ /* 0x000fe40000004100 */
[----:B------:R-:W-:Y:S01]  /*30f0*/  @!P0 F2FP.F16.F32.PACK_AB R35, R0, R35 ;  /* 0x000000230023823e */ /* 0x000fe200000000ff */
[--C-:B------:R-:W-:Y:S02]  /*3100*/  @!P0 HADD2.F32 R27, -RZ, R6.reuse.H1_H1 ;  /* 0x30000006ff1b8230 */ /* 0x100fe40000004100 */
[----:B------:R-:W-:Y:S01]  /*3110*/  @!P0 HADD2.F32 R5, -RZ, R7.H0_H0 ;  /* 0x20000007ff058230 */ /* 0x000fe20000004100 */
[----:B------:R-:W-:Y:S01]  /*3120*/  @!P0 MOV R20, R35 ;  /* 0x0000002300148202 */ /* 0x000fe20000000f00 */
[----:B------:R-:W-:Y:S02]  /*3130*/  @!P0 HADD2.F32 R25, -RZ, R19.H1_H1 ;  /* 0x30000013ff198230 */ /* 0x000fe40000004100 */
[----:B------:R-:W-:Y:S01]  /*3140*/  @!P0 FMUL.FTZ R2, R18, R15 ;  /* 0x0000000f12028220 */ /* 0x000fe20000410000 */
[----:B------:R-:W-:Y:S02]  /*3150*/  @!P0 HADD2.F32 R6, -RZ, R6.H0_H0 ;  /* 0x20000006ff068230 */ /* 0x000fe40000004100 */
[----:B------:R-:W-:Y:S01]  /*3160*/  @!P0 FMUL.FTZ R3, R8, R5 ;  /* 0x0000000508038220 */ /* 0x000fe20000410000 */
[----:B------:R-:W-:Y:S02]  /*3170*/  @!P0 HADD2.F32 R7, -RZ, R7.H1_H1 ;  /* 0x30000007ff078230 */ /* 0x000fe40000004100 */
[C---:B------:R-:W-:Y:S01]  /*3180*/  @!P0 FMUL.FTZ R37, R25.reuse, R15 ;  /* 0x0000000f19258220 */ /* 0x040fe20000410000 */
[----:B------:R-:W-:Y:S02]  /*3190*/  @!P0 HADD2.F32 R33, -RZ, R33.H1_H1 ;  /* 0x30000021ff218230 */ /* 0x000fe40000004100 */
[----:B------:R-:W-:Y:S01]  /*31a0*/  @!P0 FMUL.FTZ R26, R24, R5 ;  /* 0x00000005181a8220 */ /* 0x000fe20000410000 */
[----:B------:R-:W-:Y:S01]  /*31b0*/  @!P0 FFMA.FTZ R2, R25, R29, R2 ;  /* 0x0000001d19028223 */ /* 0x000fe20000010002 */
[CC--:B------:R-:W-:Y:S01]  /*31c0*/  @!P0 FMUL.FTZ R39, R27.reuse, R7.reuse ;  /* 0x000000071b278220 */ /* 0x0c0fe20000410000 */
[----:B------:R-:W-:Y:S01]  /*31d0*/  @!P0 FMUL.FTZ R4, R6, R7 ;  /* 0x0000000706048220 */ /* 0x000fe20000410000 */
[----:B------:R-:W-:Y:S01]  /*31e0*/  @!P0 FFMA.FTZ R3, R24, R31, R3 ;  /* 0x0000001f18038223 */ /* 0x000fe20000010003 */
        /* <DEDUP_REMOVED lines=11> */
.L_x_6147:
[----:B------:R-:W-:Y:S05]  /*32a0*/  BSYNC B0 ;  /* 0x0000000000007941 */ /* 0x000fea0003800000 */
.L_x_6146:
        /* <DEDUP_REMOVED lines=52> */
.L_x_6145:
[----:B------:R-:W-:Y:S05]  /*35f0*/  BSYNC B1 ;  /* 0x0000000000017941 */ /* 0x000fea0003800000 */
.L_x_6144:
        /* <DEDUP_REMOVED lines=13> */
[----:B------:R-:W-:Y:S02]  /*36d0*/  LEA R36, P5, R64, R90, 0x1 ;  /* 0x0000005a40247211 */ /* 0x000fe400078a08ff */
        /* <DEDUP_REMOVED lines=15> */
[----:B------:R-:W-:Y:S02]  /*37d0*/  @!P0 HADD2.F32 R5, -RZ, R7.H0_H0 ;  /* 0x20000007ff058230 */ /* 0x000fe40000004100 */
        /* <DEDUP_REMOVED lines=10> */
[----:B------:R-:W-:Y:S01]  /*3880*/  @!P0 HADD2.F32 R27, -RZ, R25.H1_H1 ;  /* 0x30000019ff1b8230 */ /* 0x000fe20000004100 */
[----:B------:R-:W-:Y:S01]  /*3890*/  @!P0 MOV R20, R37 ;  /* 0x0000002500148202 */ /* 0x000fe20000000f00 */
[----:B------:R-:W-:Y:S02]  /*38a0*/  @!P0 HADD2.F32 R6, -RZ, R6.H0_H0 ;  /* 0x20000006ff068230 */ /* 0x000fe40000004100 */
[-C--:B------:R-:W-:Y:S01]  /*38b0*/  @!P0 FMUL.FTZ R3, R24, R5.reuse ;  /* 0x0000000518038220 */ /* 0x080fe20000410000 */
[----:B------:R-:W-:Y:S02]  /*38c0*/  @!P0 HADD2.F32 R7, -RZ, R7.H1_H1 ;  /* 0x30000007ff078230 */ /* 0x000fe40000004100 */
[----:B------:R-:W-:Y:S01]  /*38d0*/  @!P0 FMUL.FTZ R39, R27, R8 ;  /* 0x000000081b278220 */ /* 0x000fe20000410000 */
        /* <DEDUP_REMOVED lines=20> */
.L_x_6151:
[----:B------:R-:W-:Y:S05]  /*3a20*/  BSYNC B0 ;  /* 0x0000000000007941 */ /* 0x000fea0003800000 */
.L_x_6150:
        /* <DEDUP_REMOVED lines=13> */
[--C-:B------:R-:W-:Y:S01]  /*3b00*/  @!P0 HADD2.F32 R25, -RZ, R5.reuse.H1_H1 ;  /* 0x30000005ff198230 */ /* 0x100fe20000004100 */
[----:B------:R-:W-:Y:S01]  /*3b10*/  @!P0 MOV R6, R23 ;  /* 0x0000001700068202 */ /* 0x000fe20000000f00 */
[----:B------:R-:W-:Y:S02]  /*3b20*/  @!P0 HADD2.F32 R15, -RZ, R5.H0_H0 ;  /* 0x20000005ff0f8230 */ /* 0x000fe40000004100 */
[----:B----4-:R-:W-:Y:S02]  /*3b30*/  @!P0 HADD2.F32 R26, -RZ, R28.H0_H0 ;  /* 0x2000001cff1a8230 */ /* 0x010fe40000004100 */
[-C--:B------:R-:W-:Y:S01]  /*3b40*/  @!P0 FMUL.FTZ R33, R25, R24.reuse ;  /* 0x0000001819218220 */ /* 0x080fe20000410000 */
[--C-:B------:R-:W-:Y:S02]  /*3b50*/  @!P0 HADD2.F32 R27, -RZ, R29.reuse.H0_H0 ;  /* 0x2000001dff1b8230 */ /* 0x100fe40000004100 */
[C---:B------:R-:W-:Y:S01]  /*3b60*/  @!P0 FMUL.FTZ R0, R15.reuse, R24 ;  /* 0x000000180f008220 */ /* 0x040fe20000410000 */
[----:B------:R-:W-:Y:S02]  /*3b70*/  @!P0 HADD2.F32 R31, -RZ, R29.H1_H1 ;  /* 0x3000001dff1f8230 */ /* 0x000fe40000004100 */
        /* <DEDUP_REMOVED lines=8> */
[----:B------:R-:W-:Y:S01]  /*3c00*/  @!P0 HADD2.F32 R5, -RZ, R7.H0_H0 ;  /* 0x20000007ff058230 */ /* 0x000fe20000004100 */
[----:B------:R-:W-:Y:S01]  /*3c10*/  @!P0 MOV R20, R33 ;  /* 0x0000002100148202 */ /* 0x000fe20000000f00 */
[----:B------:R-:W-:Y:S02]  /*3c20*/  @!P0 HADD2.F32 R25, -RZ, R19.H1_H1 ;  /* 0x30000013ff198230 */ /* 0x000fe40000004100 */
[----:B------:R-:W-:Y:S02]  /*3c30*/  @!P0 HADD2.F32 R6, -RZ, R6.H0_H0 ;  /* 0x20000006ff068230 */ /* 0x000fe40000004100 */
[-C--:B------:R-:W-:Y:S01]  /*3c40*/  @!P0 FMUL.FTZ R3, R18, R5.reuse ;  /* 0x0000000512038220 */ /* 0x080fe20000410000 */
[----:B------:R-:W-:Y:S02]  /*3c50*/  @!P0 HADD2.F32 R7, -RZ, R7.H1_H1 ;  /* 0x30000007ff078230 */ /* 0x000fe40000004100 */
[----:B------:R-:W-:Y:S01]  /*3c60*/  @!P0 FMUL.FTZ R37, R25, R8 ;  /* 0x0000000819258220 */ /* 0x000fe20000410000 */
[----:B------:R-:W-:Y:S02]  /*3c70*/  @!P0 HADD2.F32 R28, -RZ, R28.H1_H1 ;  /* 0x3000001cff1c8230 */ /* 0x000fe40000004100 */
[----:B------:R-:W-:Y:S01]  /*3c80*/  @!P0 FMUL.FTZ R30, R26, R5 ;  /* 0x000000051a1e8220 */ /* 0x000fe20000410000 */
[-C--:B------:R-:W-:Y:S01]  /*3c90*/  @!P0 FMUL.FTZ R39, R29, R7.reuse ;  /* 0x000000071d278220 */ /* 0x080fe20000410000 */
        /* <DEDUP_REMOVED lines=15> */
.L_x_6149:
[----:B------:R-:W-:Y:S05]  /*3d90*/  BSYNC B1 ;  /* 0x0000000000017941 */ /* 0x000fea0003800000 */
.L_x_6148:
        /* <DEDUP_REMOVED lines=66> */
.L_x_6155:
[----:B------:R-:W-:Y:S05]  /*41c0*/  BSYNC B0 ;  /* 0x0000000000007941 */ /* 0x000fea0003800000 */
.L_x_6154:
        /* <DEDUP_REMOVED lines=54> */
.L_x_6153:
[----:B------:R-:W-:Y:S05]  /*4530*/  BSYNC B1 ;  /* 0x0000000000017941 */ /* 0x000fea0003800000 */
.L_x_6152:
        /* <DEDUP_REMOVED lines=28> */
[--C-:B---3--:R-:W-:Y:S02]  /*4700*/  @!P0 HADD2.F32 R27, -RZ, R30.reuse.H0_H0 ;  /* 0x2000001eff1b8230 */ /* 0x108fe40000004100 */
[----:B------:R-:W-:Y:S02]  /*4710*/  @!P0 HADD2.F32 R26, -RZ, R30.H1_H1 ;  /* 0x3000001eff1a8230 */ /* 0x000fe40000004100 */
[--C-:B------:R-:W-:Y:S02]  /*4720*/  @!P0 HADD2.F32 R29, -RZ, R31.reuse.H0_H0 ;  /* 0x2000001fff1d8230 */ /* 0x100fe40000004100 */
        /* <DEDUP_REMOVED lines=40> */
.L_x_6159:
[----:B------:R-:W-:Y:S05]  /*49b0*/  BSYNC B0 ;  /* 0x0000000000007941 */ /* 0x000fea0003800000 */
.L_x_6158:
        /* <DEDUP_REMOVED lines=54> */
.L_x_6157:
[----:B------:R-:W-:Y:S05]  /*4d20*/  BSYNC B1 ;  /* 0x0000000000017941 */ /* 0x000fea0003800000 */
.L_x_6156:
        /* <DEDUP_REMOVED lines=9> */
.L_x_6143:
        /* <DEDUP_REMOVED lines=28> */
[----:B------:R-:W-:Y:S02]  /*4f80*/  LEA.HI.X.SX32 R49, R147, R95, 0x1, P0 ;  /* 0x0000005f93317211 */ /* 0x000fe400000f0eff */
[----:B-1-34-:R-:W-:Y:S02]  /*4f90*/  LEA R18, P5, R149, R90, 0x1 ;  /* 0x0000005a95127211 */ /* 0x01afe400078a08ff */
[----:B------:R-:W-:Y:S02]  /*4fa0*/  LEA R146, P0, R145, R92, 0x1 ;  /* 0x0000005c91927211 */ /* 0x000fe400078008ff */
[----:B------:R-:W-:Y:S01]  /*4fb0*/  LEA.HI.X.SX32 R19, R149, R91, 0x1, P5 ;  /* 0x0000005b95137211 */ /* 0x000fe200028f0eff */
[----:B------:R-:W3:Y:S01]  /*4fc0*/  LDG.E.128 R48, desc[UR6][R48.64] ;  /* 0x0000000630307981 */ /* 0x000ee2000c1e1d00 */
[----:B------:R-:W-:Y:S07]  /*4fd0*/  LEA.HI.X.SX32 R147, R145, R93, 0x1, P0 ;  /* 0x0000005d91937211 */ /* 0x000fee00000f0eff */
[----:B--2---:R-:W2:Y:S08]  /*4fe0*/  LDG.E.128 R20, desc[UR6][R18.64] ;  /* 0x0000000612147981 */ /* 0x004eb0000c1e1d00 */
[----:B------:R-:W4:Y:S01]  /*4ff0*/  LDG.E.128 R144, desc[UR6][R146.64] ;  /* 0x0000000692907981 */ /* 0x000f22000c1e1d00 */
[--C-:B---3--:R-:W-:Y:S02]  /*5000*/  HADD2.F32 R31, -RZ, R48.reuse.H0_H0 ;  /* 0x20000030ff1f7230 */ /* 0x108fe40000004100 */
[----:B------:R-:W-:Y:S02]  /*5010*/  HADD2.F32 R34, -RZ, R48.H1_H1 ;  /* 0x30000030ff227230 */ /* 0x000fe40000004100 */
[--C-:B------:R-:W-:Y:S02]  /*5020*/  HADD2.F32 R35, -RZ, R49.reuse.H0_H0 ;  /* 0x20000031ff237230 */ /* 0x100fe40000004100 */
[----:B------:R-:W-:Y:S02]  /*5030*/  HADD2.F32 R37, -RZ, R49.H1_H1 ;  /* 0x30000031ff257230 */ /* 0x000fe40000004100 */
[----:B--2---:R-:W-:Y:S01]  /*5040*/  HADD2.F32 R27, -RZ, R21.H0_H0 ;  /* 0x20000015ff1b7230 */ /* 0x004fe20000004100 */
[----:B------:R-:W-:Y:S01]  /*5050*/  MOV R15, R20 ;  /* 0x00000014000f7202 */ /* 0x000fe20000000f00 */
[--C-:B------:R-:W-:Y:S01]  /*5060*/  HADD2.F32 R38, -RZ, R50.reuse.H0_H0 ;  /* 0x20000032ff267230 */ /* 0x100fe20000004100 */
[----:B------:R-:W-:Y:S01]  /*5070*/  MOV R19, R23 ;  /* 0x0000001700137202 */ /* 0x000fe20000000f00 */
[----:B------:R-:W-:Y:S01]  /*5080*/  HADD2.F32 R39, -RZ, R50.H1_H1 ;  /* 0x30000032ff277230 */ /* 0x000fe20000004100 */
[----:B------:R-:W-:Y:S01]  /*5090*/  MOV R28, R22 ;  /* 0x00000016001c7202 */ /* 0x000fe20000000f00 */
[----:B------:R-:W-:Y:S02]  /*50a0*/  HADD2.F32 R32, -RZ, R15.H0_H0 ;  /* 0x2000000fff207230 */ /* 0x000fe40000004100 */
[--C-:B----4-:R-:W-:Y:S02]  /*50b0*/  HADD2.F32 R25, -RZ, R144.reuse.H0_H0 ;  /* 0x20000090ff197230 */ /* 0x110fe40000004100 */
[----:B------:R-:W-:Y:S02]  /*50c0*/  HADD2.F32 R23, -RZ, R144.H1_H1 ;  /* 0x30000090ff177230 */ /* 0x000fe40000004100 */
[----:B------:R-:W-:Y:S02]  /*50d0*/  HADD2.F32 R26, -RZ, R145.H0_H0 ;  /* 0x20000091ff1a7230 */ /* 0x000fe40000004100 */
[----:B------:R-:W-:Y:S01]  /*50e0*/  @!P6 FADD.FTZ R25, -R25, -RZ ;  /* 0x800000ff1919e221 */ /* 0x000fe20000010100 */
[--C-:B------:R-:W-:Y:S02]  /*50f0*/  HADD2.F32 R20, -RZ, R146.reuse.H1_H1 ;  /* 0x30000092ff147230 */ /* 0x100fe40000004100 */
[----:B------:R-:W-:Y:S01]  /*5100*/  @!P6 FADD.FTZ R23, -R23, -RZ ;  /* 0x800000ff1717e221 */ /* 0x000fe20000010100 */
[----:B------:R-:W-:Y:S02]  /*5110*/  HADD2.F32 R30, -RZ, R15.H1_H1 ;  /* 0x3000000fff1e7230 */ /* 0x000fe40000004100 */
[----:B------:R-:W-:Y:S01]  /*5120*/  FMUL.FTZ R0, R32, R25 ;  /* 0x0000001920007220 */ /* 0x000fe20000410000 */
[----:B------:R-:W-:Y:S02]  /*5130*/  HADD2.F32 R24, -RZ, R145.H1_H1 ;  /* 0x30000091ff187230 */ /* 0x000fe40000004100 */
[----:B------:R-:W-:Y:S01]  /*5140*/  @!P6 FADD.FTZ R26, -R26, -RZ ;  /* 0x800000ff1a1ae221 */ /* 0x000fe20000010100 */
[----:B------:R-:W-:Y:S02]  /*5150*/  HADD2.F32 R25, -RZ, R21.H1_H1 ;  /* 0x30000015ff197230 */ /* 0x000fe40000004100 */
[----:B------:R-:W-:Y:S01]  /*5160*/  @!P6 FADD.FTZ R20, -R20, -RZ ;  /* 0x800000ff1414e221 */ /* 0x000fe20000010100 */
[----:B------:R-:W-:Y:S02]  /*5170*/  HADD2.F32 R22, -RZ, R146.H0_H0 ;  /* 0x20000092ff167230 */ /* 0x000fe40000004100 */
[----:B------:R-:W-:Y:S01]  /*5180*/  FMUL.FTZ R2, R30, R23 ;  /* 0x000000171e027220 */ /* 0x000fe20000410000 */
[--C-:B------:R-:W-:Y:S02]  /*5190*/  HADD2.F32 R21, -RZ, R28.reuse.H1_H1 ;  /* 0x3000001cff157230 */ /* 0x100fe40000004100 */
[----:B------:R-:W-:Y:S01]  /*51a0*/  @!P6 FADD.FTZ R24, -R24, -RZ ;  /* 0x800000ff1818e221 */ /* 0x000fe20000010100 */
[--C-:B------:R-:W-:Y:S02]  /*51b0*/  HADD2.F32 R18, -RZ, R147.reuse.H0_H0 ;  /* 0x20000093ff127230 */ /* 0x100fe40000004100 */
[----:B------:R-:W-:Y:S01]  /*51c0*/  @!P6 FADD.FTZ R22, -R22, -RZ ;  /* 0x800000ff1616e221 */ /* 0x000fe20000010100 */
[----:B------:R-:W-:Y:S02]  /*51d0*/  HADD2.F32 R15, -RZ, R147.H1_H1 ;  /* 0x30000093ff0f7230 */ /* 0x000fe40000004100 */
[----:B------:R-:W-:Y:S01]  /*51e0*/  FMUL.FTZ R3, R27, R26 ;  /* 0x0000001a1b037220 */ /* 0x000fe20000410000 */
[----:B------:R-:W-:Y:S02]  /*51f0*/  HADD2.F32 R23, -RZ, R28.H0_H0 ;  /* 0x2000001cff177230 */ /* 0x000fe40000004100 */
[----:B------:R-:W-:Y:S01]  /*5200*/  FMUL.FTZ R6, R21, R20 ;  /* 0x0000001415067220 */ /* 0x000fe20000410000 */
[--C-:B------:R-:W-:Y:S02]  /*5210*/  HADD2.F32 R21, -RZ, R19.reuse.H0_H0 ;  /* 0x20000013ff157230 */ /* 0x100fe40000004100 */
[----:B------:R-:W-:Y:S01]  /*5220*/  FFMA.FTZ R0, R29, R31, R0 ;  /* 0x0000001f1d007223 */ /* 0x000fe20000010000 */
[----:B------:R-:W-:Y:S02]  /*5230*/  HADD2.F32 R20, -RZ, R19.H1_H1 ;  /* 0x30000013ff147230 */ /* 0x000fe40000004100 */
[----:B------:R-:W-:Y:S01]  /*5240*/  @!P6 FADD.FTZ R18, -R18, -RZ ;  /* 0x800000ff1212e221 */ /* 0x000fe20000010100 */
[----:B------:R-:W-:Y:S02]  /*5250*/  HADD2.F32 R29, -RZ, R55.H1_H1 ;  /* 0x30000037ff1d7230 */ /* 0x000fe40000004100 */
[----:B------:R-:W-:Y:S01]  /*5260*/  FFMA.FTZ R2, R33, R34, R2 ;  /* 0x0000002221027223 */ /* 0x000fe20000010002 */
[--C-:B------:R-:W-:Y:S02]  /*5270*/  HADD2.F32 R34, -RZ, R42.reuse.H0_H0 ;  /* 0x2000002aff227230 */ /* 0x100fe40000004100 */
[----:B------:R-:W-:Y:S01]  /*5280*/  FMUL.FTZ R4, R25, R24 ;  /* 0x0000001819047220 */ /* 0x000fe20000410000 */
[----:B------:R-:W-:Y:S01]  /*5290*/  @!P6 FADD.FTZ R15, -R15, -RZ ;  /* 0x800000ff0f0fe221 */ /* 0x000fe20000010100 */
[----:B------:R-:W-:Y:S02]  /*52a0*/  HADD2.F32 R31, -RZ, R42.H1_H1 ;  /* 0x3000002aff1f7230 */ /* 0x000fe40000004100 */
[----:B------:R-:W-:Y:S01]  /*52b0*/  FMUL.FTZ R5, R23, R22 ;  /* 0x0000001617057220 */ /* 0x000fe20000410000 */
        /* <DEDUP_REMOVED lines=16> */
.L_x_6166:
[----:B------:R-:W-:Y:S05]  /*53c0*/  BSYNC B0 ;  /* 0x0000000000007941 */ /* 0x000fea0003800000 */
.L_x_6165:
[----:B-----5:R1:W-:Y:S02]  /*53d0*/  STG.E.128 desc[UR6][R84.64], R36 ;  /* 0x0000002454007986 */ /* 0x0203e4000c101d06 */
.L_x_6164:
[----:B------:R-:W-:Y:S05]  /*53e0*/  BSYNC B1 ;  /* 0x0000000000017941 */ /* 0x000fea0003800000 */
.L_x_6163:
        /* <DEDUP_REMOVED lines=27> */
[C---:B---34-:R-:W-:Y:S02]  /*55a0*/  LEA R18, P5, R44.reuse, R146, 0x1 ;  /* 0x000000922c127211 */ /* 0x058fe400078a08ff */
[C---:B------:R-:W-:Y:S02]  /*55b0*/  LEA R144, P0, R143.reuse, R92, 0x1 ;  /* 0x0000005c8f907211 */ /* 0x040fe400078008ff */
        /* <DEDUP_REMOVED lines=65> */
.L_x_6168:
[----:B------:R-:W-:Y:S05]  /*59d0*/  BSYNC B0 ;  /* 0x0000000000007941 */ /* 0x000fea0003800000 */
.L_x_6167:
[----:B-----5:R1:W-:Y:S02]  /*59e0*/  STG.E.128 desc[UR6][R84.64+0x80], R36 ;  /* 0x0000802454007986 */ /* 0x0203e4000c101d06 */
.L_x_6162:
[----:B------:R-:W-:Y:S05]  /*59f0*/  BSYNC B2 ;  /* 0x0000000000027941 */ /* 0x000fea0003800000 */
.L_x_6161:
[----:B------:R-:W-:Y:S04]  /*5a00*/  BSSY B2, `(.L_x_6169) ;  /* 0x00000cf000027945 */ /* 0x000fe80003800000 */
[----:B------:R-:W-:Y:S05]  /*5a10*/  @!P4 BRA `(.L_x_6170) ;  /* 0x0000000c0034c947 */ /* 0x000fea0003800000 */
[----:B-1----:R-:W1:Y:S01]  /*5a20*/  LDC R85, c[0x0][0x2d0] ;  /* 0x0000b400ff557b82 */ /* 0x002e620000000800 */
[----:B------:R-:W-:Y:S01]  /*5a30*/  BSSY B1, `(.L_x_6171) ;  /* 0x0000066000017945 */ /* 0x000fe20003800000 */
[----:B-1----:R-:W-:Y:S11]  /*5a40*/  ISETP.GE.AND P0, PT, R16, R85, PT ;  /* 0x000000551000720c */ /* 0x002ff60003f06270 */
[----:B------:R-:W-:Y:S02]  /*5a50*/  @!UPT UIADD3 URZ, URZ, URZ, URZ ;  /* 0x0000003f3f3ff290 */ /* 0x000fe4000fffe03f */
[----:B------:R-:W-:Y:S05]  /*5a60*/  @P0 BRA `(.L_x_6172) ;  /* 0x0000000400880947 */ /* 0x000fea0003800000 */
[----:B------:R-:W-:Y:S01]  /*5a70*/  LEA R148, P0, R64, R90, 0x1 ;  /* 0x0000005a40947211 */ /* 0x000fe200078008ff */
        /* <DEDUP_REMOVED lines=19> */
[----:B---34-:R-:W-:Y:S02]  /*5bb0*/  LEA R18, P0, R146, R148, 0x1 ;  /* 0x0000009492127211 */ /* 0x018fe400078008ff */
[----:B------:R-:W-:Y:S02]  /*5bc0*/  IADD3 R144, P5, R120, R145, RZ ;  /* 0x0000009178907210 */ /* 0x000fe40007fbe0ff */
[----:B------:R-:W-:Y:S02]  /*5bd0*/  LEA.HI.X.SX32 R19, R146, R149, 0x1, P0 ;  /* 0x0000009592137211 */ /* 0x000fe400000f0eff */
[----:B------:R-:W-:Y:S02]  /*5be0*/  LEA.HI.X.SX32 R145, R145, R103, 0x1, P5 ;  /* 0x0000006791917211 */ /* 0x000fe400028f0eff */
[C---:B------:R-:W-:Y:S01]  /*5bf0*/  LEA R150, P0, R144.reuse, R92, 0x1 ;  /* 0x0000005c90967211 */ /* 0x040fe200078008ff */
[----:B------:R-:W3:Y:S01]  /*5c00*/  LDG.E.128 R24, desc[UR6][R18.64] ;  /* 0x0000000612187981 */ /* 0x000ee2000c1e1d00 */
[----:B-1----:R-:W-:Y:S02]  /*5c10*/  MOV R148, RZ ;  /* 0x000000ff00947202 */ /* 0x002fe40000000f00 */
[----:B------:R-:W-:Y:S02]  /*5c20*/  @P4 IADD3 R148, RZ, -UR27, RZ ;  /* 0x8000001bff944c10 */ /* 0x000fe4000fffe0ff */
[----:B------:R-:W-:Y:S02]  /*5c30*/  LEA.HI.X R151, R144, R93, R145, 0x1, P0 ;  /* 0x0000005d90977211 */ /* 0x000fe400000f0c91 */
[----:B------:R-:W-:Y:S03]  /*5c40*/  IADD3 R149, P0, R120, R148, RZ ;  /* 0x0000009478957210 */ /* 0x000fe60007f1e0ff */
[----:B------:R-:W4:Y:S01]  /*5c50*/  LDG.E.128 R144, desc[UR6][R150.64] ;  /* 0x0000000696907981 */ /* 0x000f22000c1e1d00 */
[----:B------:R-:W-:Y:S02]  /*5c60*/  LEA.HI.X.SX32 R148, R148, R103, 0x1, P0 ;  /* 0x0000006794947211 */ /* 0x000fe400000f0eff */
[C---:B------:R-:W-:Y:S04]  /*5c70*/  LEA R36, P0, R149.reuse, R94, 0x1 ;  /* 0x0000005e95247211 */ /* 0x040fe800078008ff */
[----:B------:R-:W-:Y:S05]  /*5c80*/  LEA.HI.X R37, R149, R95, R148, 0x1, P0 ;  /* 0x0000005f95257211 */ /* 0x000fea00000f0c94 */
[----:B------:R1:W4:Y:S02]  /*5c90*/  LDG.E.128 R48, desc[UR6][R36.64] ;  /* 0x0000000624307981 */ /* 0x000324000c1e1d00 */
[----:B-1----:R-:W-:Y:S02]  /*5ca0*/  HADD2.F32 R36, -RZ, R55.H0_H0 ;  /* 0x20000037ff247230 */ /* 0x002fe40000004100 */
[--C-:B---3--:R-:W-:Y:S01]  /*5cb0*/  HADD2.F32 R30, -RZ, R24.reuse.H0_H0 ;  /* 0x20000018ff1e7230 */ /* 0x108fe20000004100 */
[----:B------:R-:W-:Y:S01]  /*5cc0*/  MOV R31, R25 ;  /* 0x00000019001f7202 */ /* 0x000fe20000000f00 */
[----:B------:R-:W-:Y:S01]  /*5cd0*/  HADD2.F32 R28, -RZ, R24.H1_H1 ;  /* 0x30000018ff1c7230 */ /* 0x000fe20000004100 */
[----:B--2---:R-:W-:Y:S02]  /*5ce0*/  MOV R21, R27 ;  /* 0x0000001b00157202 */ /* 0x004fe40000000f00 */
[----:B------:R-:W-:Y:S01]  /*5cf0*/  MOV R22, R26 ;  /* 0x0000001a00167202 */ /* 0x000fe20000000f00 */
[--C-:B------:R-:W-:Y:S02]  /*5d00*/  HADD2.F32 R26, -RZ, R31.reuse.H0_H0 ;  /* 0x2000001fff1a7230 */ /* 0x100fe40000004100 */
[----:B------:R-:W-:Y:S02]  /*5d10*/  HADD2.F32 R24, -RZ, R31.H1_H1 ;  /* 0x3000001fff187230 */ /* 0x000fe40000004100 */
[--C-:B----4-:R-:W-:Y:S02]  /*5d20*/  HADD2.F32 R29, -RZ, R144.reuse.H0_H0 ;  /* 0x20000090ff1d7230 */ /* 0x110fe40000004100 */
        /* <DEDUP_REMOVED lines=52> */
.L_x_6174:
[----:B------:R-:W-:Y:S05]  /*6070*/  BSYNC B0 ;  /* 0x0000000000007941 */ /* 0x000fea0003800000 */
.L_x_6173:
[----:B-----5:R1:W-:Y:S02]  /*6080*/  STG.E.128 desc[UR6][R142.64], R32 ;  /* 0x000000208e007986 */ /* 0x0203e4000c101d06 */
.L_x_6172:
[----:B------:R-:W-:Y:S05]  /*6090*/  BSYNC B1 ;  /* 0x0000000000017941 */ /* 0x000fea0003800000 */
.L_x_6171:
[----:B------:R-:W-:Y:S11]  /*60a0*/  ISETP.GE.AND P0, PT, R12, R85, PT ;  /* 0x000000550c00720c */ /* 0x000ff60003f06270 */
[----:B------:R-:W-:Y:S02]  /*60b0*/  @!UPT UIADD3 URZ, URZ, URZ, URZ ;  /* 0x0000003f3f3ff290 */ /* 0x000fe4000fffe03f */
[----:B------:R-:W-:Y:S05]  /*60c0*/  @P0 BRA `(.L_x_6170) ;  /* 0x0000000400880947 */ /* 0x000fea0003800000 */
[C---:B------:R-:W-:Y:S01]  /*60d0*/  LEA R146, P0, R69.reuse, R90, 0x1 ;  /* 0x0000005a45927211 */ /* 0x040fe200078008ff */
[----:B------:R-:W-:Y:S01]  /*60e0*/  BSSY B0, `(.L_x_6175) ;  /* 0x000005f000007945 */ /* 0x000fe20003800000 */
[----:B------:R-:W-:Y:S02]  /*60f0*/  ISETP.GE.AND P4, PT, R12, UR4, PT ;  /* 0x000000040c007c0c */ /* 0x000fe4000bf86270 */
[----:B------:R-:W-:Y:S02]  /*6100*/  LEA.HI.X R147, R69, R91, R68, 0x1, P0 ;  /* 0x0000005b45937211 */ /* 0x000fe400000f0c44 */
[C---:B-1----:R-:W-:Y:S03]  /*6110*/  LEA R142, P0, R72.reuse, R84, 0x1 ;  /* 0x00000054488e7211 */ /* 0x042fe600078008ff */
[----:B------:R1:W5:Y:S01]  /*6120*/  LDG.E.128 R32, desc[UR6][R146.64] ;  /* 0x0000000692207981 */ /* 0x000362000c1e1d00 */
[----:B------:R-:W-:Y:S05]  /*6130*/  LEA.HI.X R143, R72, R83, R73, 0x1, P0 ;  /* 0x00000053488f7211 */ /* 0x000fea00000f0c49 */
        /* <DEDUP_REMOVED lines=14> */
[C---:B---34-:R-:W-:Y:S02]  /*6220*/  LEA R18, P0, R145.reuse, R146, 0x1 ;  /* 0x0000009291127211 */ /* 0x058fe400078008ff */
[----:B------:R-:W-:Y:S02]  /*6230*/  IADD3 R85, P5, R110, R144, RZ ;  /* 0x000000906e557210 */ /* 0x000fe40007fbe0ff */
[----:B------:R-:W-:Y:S02]  /*6240*/  LEA.HI.X.SX32 R19, R145, R147, 0x1, P0 ;  /* 0x0000009391137211 */ /* 0x000fe400000f0eff */
[----:B------:R-:W-:Y:S02]  /*6250*/  LEA.HI.X.SX32 R144, R144, R99, 0x1, P5 ;  /* 0x0000006390907211 */ /* 0x000fe400028f0eff */
[C---:B-1----:R-:W-:Y:S01]  /*6260*/  LEA R146, P0, R85.reuse, R92, 0x1 ;  /* 0x0000005c55927211 */ /* 0x042fe200078008ff */
[----:B------:R-:W3:Y:S01]  /*6270*/  LDG.E.128 R24, desc[UR6][R18.64] ;  /* 0x0000000612187981 */ /* 0x000ee2000c1e1d00 */
[----:B------:R-:W-:Y:S02]  /*6280*/  @P4 IADD3 R148, RZ, -UR27, RZ ;  /* 0x8000001bff944c10 */ /* 0x000fe4000fffe0ff */
[----:B------:R-:W-:Y:S02]  /*6290*/  LEA.HI.X R147, R85, R93, R144, 0x1, P0 ;  /* 0x0000005d55937211 */ /* 0x000fe400000f0c90 */
[----:B------:R-:W-:Y:S04]  /*62a0*/  IADD3 R85, P0, R110, R148, RZ ;  /* 0x000000946e557210 */ /* 0x000fe80007f1e0ff */
[----:B------:R-:W-:Y:S01]  /*62b0*/  LEA.HI.X.SX32 R148, R148, R99, 0x1, P0 ;  /* 0x0000006394947211 */ /* 0x000fe200000f0eff */
[----:B------:R-:W4:Y:S01]  /*62c0*/  LDG.E.128 R144, desc[UR6][R146.64] ;  /* 0x0000000692907981 */ /* 0x000f22000c1e1d00 */
        /* <DEDUP_REMOVED lines=64> */
.L_x_6176:
[----:B------:R-:W-:Y:S05]  /*66d0*/  BSYNC B0 ;  /* 0x0000000000007941 */ /* 0x000fea0003800000 */
.L_x_6175:
[----:B-----5:R1:W-:Y:S02]  /*66e0*/  STG.E.128 desc[UR6][R142.64], R32 ;  /* 0x000000208e007986 */ /* 0x0203e4000c101d06 */
.L_x_6170:
[----:B------:R-:W-:Y:S05]  /*66f0*/  BSYNC B2 ;  /* 0x0000000000027941 */ /* 0x000fea0003800000 */
.L_x_6169:
        /* <DEDUP_REMOVED lines=103> */
.L_x_6182:
[----:B------:R-:W-:Y:S05]  /*6d70*/  BSYNC B0 ;  /* 0x0000000000007941 */ /* 0x000fea0003800000 */
.L_x_6181:
[----:B-----5:R1:W-:Y:S02]  /*6d80*/  STG.E.128 desc[UR6][R142.64], R32 ;  /* 0x000000208e007986 */ /* 0x0203e4000c101d06 */
.L_x_6180:
[----:B------:R-:W-:Y:S05]  /*6d90*/  BSYNC B1 ;  /* 0x0000000000017941 */ /* 0x000fea0003800000 */
.L_x_6179:
        /* <DEDUP_REMOVED lines=99> */
.L_x_6184:
[----:B------:R-:W-:Y:S05]  /*73d0*/  BSYNC B0 ;  /* 0x0000000000007941 */ /* 0x000fea0003800000 */
.L_x_6183:
[----:B-----5:R1:W-:Y:S02]  /*73e0*/  STG.E.128 desc[UR6][R142.64], R32 ;  /* 0x000000208e007986 */ /* 0x0203e4000c101d06 */
.L_x_6178:
[----:B------:R-:W-:Y:S05]  /*73f0*/  BSYNC B2 ;  /* 0x0000000000027941 */ /* 0x000fea0003800000 */
.L_x_6177:
        /* <DEDUP_REMOVED lines=35> */
[C---:B------:R-:W-:Y:S02]  /*7630*/  LEA R146, P0, R85.reuse, R92, 0x1 ;  /* 0x0000005c55927211 */ /* 0x040fe400078008ff */
[----:B------:R-:W-:Y:S01]  /*7640*/  LEA.HI.X.SX32 R142, R142, R98, 0x1, P2 ;  /* 0x000000628e8e7211 */ /* 0x000fe200010f0eff */
[----:B------:R-:W3:Y:S03]  /*7650*/  LDG.E.128 R24, desc[UR6][R18.64] ;  /* 0x0000000612187981 */ /* 0x000ee6000c1e1d00 */
        /* <DEDUP_REMOVED lines=70> */
.L_x_6190:
[----:B------:R-:W-:Y:S05]  /*7ac0*/  BSYNC B0 ;  /* 0x0000000000007941 */ /* 0x000fea0003800000 */
.L_x_6189:
[----:B-----5:R1:W-:Y:S02]  /*7ad0*/  STG.E.128 desc[UR6][R148.64], R32 ;  /* 0x0000002094007986 */ /* 0x0203e4000c101d06 */
.L_x_6188:
[----:B------:R-:W-:Y:S05]  /*7ae0*/  BSYNC B1 ;  /* 0x0000000000017941 */ /* 0x000fea0003800000 */
.L_x_6187:
        /* <DEDUP_REMOVED lines=99> */
.L_x_6192:
[----:B------:R-:W-:Y:S05]  /*8120*/  BSYNC B0 ;  /* 0x0000000000007941 */ /* 0x000fea0003800000 */
.L_x_6191:
[----:B-----5:R1:W-:Y:S02]  /*8130*/  STG.E.128 desc[UR6][R142.64], R32 ;  /* 0x000000208e007986 */ /* 0x0203e4000c101d06 */
.L_x_6186:
[----:B------:R-:W-:Y:S05]  /*8140*/  BSYNC B2 ;  /* 0x0000000000027941 */ /* 0x000fea0003800000 */
.L_x_6185:
        /* <DEDUP_REMOVED lines=8> */
.L_x_6142:
        /* <DEDUP_REMOVED lines=10> */
.L_x_6194:
[----:B------:R-:W-:Y:S05]  /*8270*/  BSYNC B0 ;  /* 0x0000000000007941 */ /* 0x000fea0003800000 */
.L_x_6193:
[----:B------:R-:W-:Y:S04]  /*8280*/  BSSY B0, `(.L_x_6195) ;  /* 0x0000010000007945 */ /* 0x000fe80003800000 */
[----:B------:R-:W-:Y:S05]  /*8290*/  @!P4 BRA `(.L_x_6196) ;  /* 0x000000000038c947 */ /* 0x000fea0003800000 */
[----:B------:R-:W-:Y:S02]  /*82a0*/  ISETP.NE.AND P6, PT, R117, RZ, PT ;  /* 0x000000ff7500720c */ /* 0x000fe40003fc5270 */
[----:B------:R-:W-:Y:S11]  /*82b0*/  ISETP.NE.AND P4, PT, R115, RZ, PT ;  /* 0x000000ff7300720c */ /* 0x000ff60003f85270 */
[C---:B------:R-:W-:Y:S02]  /*82c0*/  @P6 LEA R26, P0, R64.reuse, R90, 0x1 ;  /* 0x0000005a401a6211 */ /* 0x040fe400078008ff */
[----:B-1-34-:R-:W-:Y:S02]  /*82d0*/  @P6 LEA R18, P5, R165, R84, 0x1 ;  /* 0x00000054a5126211 */ /* 0x01afe400078a08ff */
[----:B------:R-:W-:Y:S02]  /*82e0*/  @P6 LEA.HI.X R27, R64, R91, R63, 0x1, P0 ;  /* 0x0000005b401b6211 */ /* 0x000fe400000f0c3f */
[----:B------:R-:W-:Y:S02]  /*82f0*/  @P4 LEA R2, P0, R69, R90, 0x1 ;  /* 0x0000005a45024211 */ /* 0x000fe400078008ff */
[----:B------:R-:W-:Y:S01]  /*8300*/  @P6 LEA.HI.X R19, R165, R83, R164, 0x1, P5 ;  /* 0x00000053a5136211 */ /* 0x000fe200028f0ca4 */
[----:B--2---:R-:W2:Y:S01]  /*8310*/  @P6 LDG.E.128 R20, desc[UR6][R26.64] ;  /* 0x000000061a146981 */ /* 0x004ea2000c1e1d00 */
[----:B------:R-:W-:Y:S02]  /*8320*/  @P4 LEA.HI.X R3, R69, R91, R68, 0x1, P0 ;  /* 0x0000005b45034211 */ /* 0x000fe400000f0c44 */
[C---:B------:R-:W-:Y:S04]  /*8330*/  @P4 LEA R24, P0, R72.reuse, R84, 0x1 ;  /* 0x0000005448184211 */ /* 0x040fe800078008ff */
[----:B------:R-:W-:Y:S01]  /*8340*/  @P4 LEA.HI.X R25, R72, R83, R73, 0x1, P0 ;  /* 0x0000005348194211 */ /* 0x000fe200000f0c49 */
[----:B--2---:R1:W-:Y:S04]  /*8350*/  @P6 STG.E.128 desc[UR6][R18.64], R20 ;  /* 0x0000001412006986 */ /* 0x0043e8000c101d06 */
[----:B------:R-:W2:Y:S04]  /*8360*/  @P4 LDG.E.128 R4, desc[UR6][R2.64] ;  /* 0x0000000602044981 */ /* 0x000ea8000c1e1d00 */
[----:B--2---:R1:W-:Y:S02]  /*8370*/  @P4 STG.E.128 desc[UR6][R24.64], R4 ;  /* 0x0000000418004986 */ /* 0x0043e4000c101d06 */
.L_x_6196:
[----:B------:R-:W-:Y:S05]  /*8380*/  BSYNC B0 ;  /* 0x0000000000007941 */ /* 0x000fea0003800000 */
.L_x_6195:
[----:B------:R-:W-:Y:S04]  /*8390*/  BSSY B0, `(.L_x_6197) ;  /* 0x0000010000007945 */ /* 0x000fe80003800000 */
[----:B------:R-:W-:Y:S05]  /*83a0*/  @!P2 BRA `(.L_x_6198) ;  /* 0x000000000038a947 */ /* 0x000fea0003800000 */
[----:B------:R-:W-:Y:S02]  /*83b0*/  ISETP.NE.AND P5, PT, R117, RZ, PT ;  /* 0x000000ff7500720c */ /* 0x000fe40003fa5270 */
[----:B------:R-:W-:Y:S11]  /*83c0*/  ISETP.NE.AND P2, PT, R115, RZ, PT ;  /* 0x000000ff7300720c */ /* 0x000ff60003f45270 */
[----:B------:R-:W-:Y:S02]  /*83d0*/  @P5 LEA R26, P0, R66, R90, 0x1 ;  /* 0x0000005a421a5211 */ /* 0x000fe400078008ff */
[----:B-1-34-:R-:W-:Y:S02]  /*83e0*/  @P5 LEA R18, P4, R140, R84, 0x1 ;  /* 0x000000548c125211 */ /* 0x01afe400078808ff */
[----:B------:R-:W-:Y:S02]  /*83f0*/  @P5 LEA.HI.X R27, R66, R91, R65, 0x1, P0 ;  /* 0x0000005b421b5211 */ /* 0x000fe400000f0c41 */
[C---:B------:R-:W-:Y:S02]  /*8400*/  @P2 LEA R2, P0, R71.reuse, R90, 0x1 ;  /* 0x0000005a47022211 */ /* 0x040fe400078008ff */
        /* <DEDUP_REMOVED lines=8> */
.L_x_6198:
[----:B------:R-:W-:Y:S05]  /*8490*/  BSYNC B0 ;  /* 0x0000000000007941 */ /* 0x000fea0003800000 */
.L_x_6197:
[----:B------:R-:W-:Y:S01]  /*84a0*/  UMOV UR4, URZ ;  /* 0x0000003f00047c82 */ /* 0x000fe20008000000 */
[----:B------:R-:W-:Y:S04]  /*84b0*/  BSSY B0, `(.L_x_6160) ;  /* 0x0000015000007945 */ /* 0x000fe80003800000 */
[----:B------:R-:W-:Y:S05]  /*84c0*/  @!P1 BRA `(.L_x_6199) ;  /* 0x00000000004c9947 */ /* 0x000fea0003800000 */
[----:B------:R-:W-:Y:S02]  /*84d0*/  ISETP.NE.AND P2, PT, R117, RZ, PT ;  /* 0x000000ff7500720c */ /* 0x000fe40003f45270 */
[----:B------:R-:W-:Y:S11]  /*84e0*/  ISETP.NE.AND P1, PT, R115, RZ, PT ;  /* 0x000000ff7300720c */ /* 0x000ff60003f25270 */
[----:B------:R-:W2:Y:S01]  /*84f0*/  @P2 LDC.64 R2, c[0x0][0x338] ;  /* 0x0000ce00ff022b82 */ /* 0x000ea20000000a00 */
[----:B-1----:R-:W-:Y:S02]  /*8500*/  @P2 MOV R85, R83 ;  /* 0x0000005300552202 */ /* 0x002fe40000000f00 */
[C---:B------:R-:W-:Y:S04]  /*8510*/  @P1 LEA R24, P0, R77.reuse, R90, 0x1 ;  /* 0x0000005a4d181211 */ /* 0x040fe800078008ff */
[----:B------:R-:W-:Y:S02]  /*8520*/  @P1 LEA.HI.X R25, R77, R91, R76, 0x1, P0 ;  /* 0x0000005b4d191211 */ /* 0x000fe400000f0c4c */
[C---:B------:R-:W-:Y:S04]  /*8530*/  @P1 LEA R26, P0, R79.reuse, R84, 0x1 ;  /* 0x000000544f1a1211 */ /* 0x040fe800078008ff */
[----:B------:R-:W-:Y:S01]  /*8540*/  @P1 LEA.HI.X R27, R79, R83, R78, 0x1, P0 ;  /* 0x000000534f1b1211 */ /* 0x000fe200000f0c4e */
[----:B--234-:R-:W-:Y:S04]  /*8550*/  @P2 IMAD.WIDE.U32 R4, R2, 0x60, R90 ;  /* 0x0000006002042825 */ /* 0x01cfe800078e005a */
        /* <DEDUP_REMOVED lines=10> */
.L_x_6199:
[----:B------:R-:W-:Y:S05]  /*8600*/  BSYNC B0 ;  /* 0x0000000000007941 */ /* 0x000fea0003800000 */
.L_x_6160:
        /* <DEDUP_REMOVED lines=13> */
[----:B------:R-:W-:Y:S02]  /*86e0*/  IADD3 R0, -R13, R14, RZ ;  /* 0x0000000e0d007210 */ /* 0x000fe40007ffe1ff */
        /* <DEDUP_REMOVED lines=48> */
[C---:B------:R-:W-:Y:S02]  /*89f0*/  IMAD R5, R15.reuse, UR12, RZ ;  /* 0x0000000c0f057c24 */ /* 0x040fe4000f8e02ff */
[----:B------:R-:W-:Y:S02]  /*8a00*/  IMAD R7, R8, UR16, RZ ;  /* 0x0000001008077c24 */ /* 0x000fe4000f8e02ff */
[----:B------:R-:W-:Y:S02]  /*8a10*/  IMAD R5, R18, UR13, R5 ;  /* 0x0000000d12057c24 */ /* 0x000fe4000f8e0205 */
[----:B------:R-:W-:Y:S02]  /*8a20*/  IMAD R7, R0, UR17, R7 ;  /* 0x0000001100077c24 */ /* 0x000fe4000f8e0207 */
[----:B------:R-:W-:Y:S01]  /*8a30*/  IMAD R15, R15, UR14, RZ ;  /* 0x0000000e0f0f7c24 */ /* 0x000fe2000f8e02ff */
[----:B------:R-:W-:Y:S01]  /*8a40*/  IADD3 R21, R21, R5, RZ ;  /* 0x0000000515157210 */ /* 0x000fe20007ffe0ff */
[----:B------:R-:W-:Y:S02]  /*8a50*/  IMAD.IADD R23, R23, 0x1, R7 ;  /* 0x0000000117177824 */ /* 0x000fe400078e0207 */
        /* <DEDUP_REMOVED lines=12> */
.L_x_6200:
        /* <DEDUP_REMOVED lines=9> */
.L_x_6201:
[----:B------:R-:W-:Y:S04]  /*8bb0*/  IADD3 R11, R11, -0x1, RZ ;  /* 0xffffffff0b0b7810 */ /* 0x000fe80007ffe0ff */
[----:B------:R-:W-:Y:S11]  /*8bc0*/  ISETP.GT.AND P0, PT, R11, R61, PT ;  /* 0x0000003d0b00720c */ /* 0x000ff60003f04270 */
[----:B------:R-:W-:Y:S02]  /*8bd0*/  @!UPT UIADD3 URZ, URZ, URZ, URZ ;  /* 0x0000003f3f3ff290 */ /* 0x000fe4000fffe03f */
[----:B------:R-:W-:Y:S05]  /*8be0*/  @P0 BRA `(.L_x_6202) ;  /* 0xffffff9c00ac0947 */ /* 0x000fea000383ffff */
.L_x_6133:
        /* <DEDUP_REMOVED lines=18> */
[-C--:B------:R-:W-:Y:S01]  /*8d10*/  LEA R4, P1, R2, R132.reuse, 0x5 ;  /* 0x0000008402047211 */ /* 0x080fe200078228ff */
[----:B------:R-:W-:Y:S01]  /*8d20*/  ULDC.U8 UR5, c[0x0][0x3c3] ;  /* 0x0000f0c000057ab9 */ /* 0x000fe20000000000 */
[----:B------:R-:W-:Y:S01]  /*8d30*/  IMAD.MOV.U32 R134, RZ, RZ, R132 ;  /* 0x000000ffff867224 */ /* 0x000fe200078e0084 */
[----:B------:R-:W-:Y:S01]  /*8d40*/  IADD3 R9, P2, R9, R132, RZ ;  /* 0x0000008409097210 */ /* 0x000fe20007f5e0ff */
[----:B------:R-:W-:Y:S01]  /*8d50*/  IMAD.IADD R15, R168, 0x1, -R57 ;  /* 0x00000001a80f7824 */ /* 0x000fe200078e0a39 */
[C---:B------:R-:W-:Y:S01]  /*8d60*/  LEA.HI.X R5, R2.reuse, R135, R3, 0x5, P1 ;  /* 0x0000008702057211 */ /* 0x040fe200008f2c03 */
[----:B------:R-:W-:Y:S01]  /*8d70*/  IMAD.WIDE.U32 R10, R2, 0x30, R134 ;  /* 0x00000030020a7825 */ /* 0x000fe200078e0086 */
[----:B------:R-:W-:Y:S02]  /*8d80*/  LEA R28, P1, R4, UR8, 0x1 ;  /* 0x00000008041c7c11 */ /* 0x000fe4000f8208ff */
[----:B------:R-:W-:Y:S01]  /*8d90*/  LEA R32, P4, R132, UR8, 0x1 ;  /* 0x0000000884207c11 */ /* 0x000fe2000f8808ff */
[----:B------:R-:W-:Y:S01]  /*8da0*/  IMAD R3, R3, 0x30, RZ ;  /* 0x0000003003037824 */ /* 0x000fe200078e02ff */
[----:B------:R-:W-:Y:S01]  /*8db0*/  LEA.HI.X R29, R4, UR9, R5, 0x1, P1 ;  /* 0x00000009041d7c11 */ /* 0x000fe200088f0c05 */
[----:B------:R-:W-:Y:S01]  /*8dc0*/  IMAD.X R6, R7, 0x1, R135, P2 ;  /* 0x0000000107067824 */ /* 0x000fe200010e0687 */
[----:B------:R-:W-:-:S02]  /*8dd0*/  ISETP.NE.AND P1, PT, RZ, UR5, PT ;  /* 0x00000005ff007c0c */ /* 0x000fc4000bf25270 */
[C---:B------:R-:W-:Y:S02]  /*8de0*/  LEA R30, P2, R9.reuse, UR8, 0x1 ;  /* 0x00000008091e7c11 */ /* 0x040fe4000f8408ff */
[----:B------:R-:W-:Y:S02]  /*8df0*/  LEA.HI.X R33, R132, UR9, R135, 0x1, P4 ;  /* 0x0000000984217c11 */ /* 0x000fe4000a0f0c87 */
[----:B------:R-:W-:Y:S02]  /*8e00*/  LEA R18, P4, R10, UR8, 0x1 ;  /* 0x000000080a127c11 */ /* 0x000fe4000f8808ff */
[----:B------:R-:W-:Y:S02]  /*8e10*/  LEA.HI.X R31, R9, UR9, R6, 0x1, P2 ;  /* 0x00000009091f7c11 */ /* 0x000fe400090f0c06 */
        /* <DEDUP_REMOVED lines=15> */
[C---:B------:R-:W-:Y:S01]  /*8f10*/  IMAD.SHL.U32 R34, R7.reuse, 0x2, RZ ;  /* 0x0000000207227824 */ /* 0x040fe200078e00ff */
        /* <DEDUP_REMOVED lines=17> */
[--C-:B-----5:R-:W-:Y:S01]  /*9030*/  HADD2.F32 R21, -RZ, R11.reuse.H1_H1 ;  /* 0x3000000bff157230 */ /* 0x120fe20000004100 */
[----:B------:R-:W-:Y:S01]  /*9040*/  MOV R22, R10 ;  /* 0x0000000a00167202 */ /* 0x000fe20000000f00 */
[----:B------:R-:W-:Y:S02]  /*9050*/  HADD2.F32 R20, -RZ, R11.H0_H0 ;  /* 0x2000000bff147230 */ /* 0x000fe40000004100 */
[--C-:B------:R-:W-:Y:S02]  /*9060*/  HADD2.F32 R24, -RZ, R9.reuse.H0_H0 ;  /* 0x20000009ff187230 */ /* 0x100fe40000004100 */
[----:B------:R-:W-:-:S02]  /*9070*/  HADD2.F32 R23, -RZ, R9.H1_H1 ;  /* 0x30000009ff177230 */ /* 0x000fc40000004100 */
[----:B---3--:R-:W-:Y:S02]  /*9080*/  HADD2.F32 R0, -RZ, R3.H1_H1 ;  /* 0x30000003ff007230 */ /* 0x008fe40000004100 */
[----:B------:R-:W-:Y:S02]  /*9090*/  HADD2.F32 R10, -RZ, R2.H1_H1 ;  /* 0x30000002ff0a7230 */ /* 0x000fe40000004100 */
[----:B----4-:R-:W-:Y:S02]  /*90a0*/  HADD2.F32 R13, -RZ, R5.H1_H1 ;  /* 0x30000005ff0d7230 */ /* 0x010fe40000004100 */
        /* <DEDUP_REMOVED lines=8> */
[----:B------:R-:W-:Y:S02]  /*9130*/  HADD2.F32 R21, -RZ, R8.H1_H1 ;  /* 0x30000008ff157230 */ /* 0x000fe40000004100 */
[-C--:B------:R-:W-:Y:S01]  /*9140*/  FFMA.FTZ R11, R24, R14.reuse, -R11 ;  /* 0x0000000e180b7223 */ /* 0x080fe2000001080b */
[--C-:B------:R-:W-:Y:S02]  /*9150*/  HADD2.F32 R8, -RZ, R22.reuse.H0_H0 ;  /* 0x20000016ff087230 */ /* 0x100fe40000004100 */
[----:B------:R-:W-:Y:S01]  /*9160*/  FFMA.FTZ R10, R23, R14, R10 ;  /* 0x0000000e170a7223 */ /* 0x000fe2000001000a */
[----:B------:R-:W-:Y:S02]  /*9170*/  HADD2.F32 R3, -RZ, R3.H0_H0 ;  /* 0x20000003ff037230 */ /* 0x000fe40000004100 */
[----:B------:R-:W-:Y:S02]  /*9180*/  HADD2.F32 R22, -RZ, R22.H1_H1 ;  /* 0x30000016ff167230 */ /* 0x000fe40000004100 */
[----:B------:R-:W-:Y:S01]  /*9190*/  HADD2.F32 R2, -RZ, R2.H0_H0 ;  /* 0x20000002ff027230 */ /* 0x000fe20000004100 */
[----:B------:R-:W-:Y:S01]  /*91a0*/  F2FP.F16.F32.PACK_AB R10, R10, R11 ;  /* 0x0000000b0a0a723e */ /* 0x000fe200000000ff */
        /* <DEDUP_REMOVED lines=15> */
.L_x_6211:
[----:B------:R-:W-:Y:S05]  /*92a0*/  BSYNC B0 ;  /* 0x0000000000007941 */ /* 0x000fea0003800000 */
.L_x_6210:
[----:B-----5:R3:W-:Y:S02]  /*92b0*/  STS.128 [R172], R8 ;  /* 0x00000008ac007388 */ /* 0x0207e40000000c00 */
.L_x_6209:
[----:B------:R-:W-:Y:S05]  /*92c0*/  BSYNC B1 ;  /* 0x0000000000017941 */ /* 0x000fea0003800000 */
.L_x_6208:
        /* <DEDUP_REMOVED lines=8> */
[--C-:B-----5:R-:W-:Y:S01]  /*9350*/  HADD2.F32 R21, -RZ, R11.reuse.H1_H1 ;  /* 0x3000000bff157230 */ /* 0x120fe20000004100 */
[----:B------:R-:W-:Y:S01]  /*9360*/  MOV R22, R10 ;  /* 0x0000000a00167202 */ /* 0x000fe20000000f00 */
[----:B------:R-:W-:Y:S02]  /*9370*/  HADD2.F32 R20, -RZ, R11.H0_H0 ;  /* 0x2000000bff147230 */ /* 0x000fe40000004100 */
[--C-:B------:R-:W-:Y:S02]  /*9380*/  HADD2.F32 R24, -RZ, R9.reuse.H0_H0 ;  /* 0x20000009ff187230 */ /* 0x100fe40000004100 */
[----:B------:R-:W-:-:S02]  /*9390*/  HADD2.F32 R23, -RZ, R9.H1_H1 ;  /* 0x30000009ff177230 */ /* 0x000fc40000004100 */
[----:B--2---:R-:W-:Y:S02]  /*93a0*/  HADD2.F32 R0, -RZ, R3.H1_H1 ;  /* 0x30000003ff007230 */ /* 0x004fe40000004100 */
        /* <DEDUP_REMOVED lines=33> */
.L_x_6213:
[----:B------:R-:W-:Y:S05]  /*95c0*/  BSYNC B0 ;  /* 0x0000000000007941 */ /* 0x000fea0003800000 */
.L_x_6212:
[----:B-----5:R1:W-:Y:S02]  /*95d0*/  STS.128 [R172+0x2000], R8 ;  /* 0x00200008ac007388 */ /* 0x0203e40000000c00 */
.L_x_6207:
[----:B------:R-:W-:Y:S05]  /*95e0*/  BSYNC B2 ;  /* 0x0000000000027941 */ /* 0x000fea0003800000 */
.L_x_6206:
[----:B------:R-:W-:Y:S01]  /*95f0*/  VIADD R0, R130, 0x10 ;  /* 0x0000001082007836 */ /* 0x000fe20000000000 */
[----:B------:R-:W-:Y:S04]  /*9600*/  BSSY B2, `(.L_x_6214) ;  /* 0x0000074000027945 */ /* 0x000fe80003800000 */
[----:B------:R-:W-:-:S04]  /*9610*/  ISETP.GE.AND P1, PT, R0, R15, PT ;  /* 0x0000000f0000720c */ /* 0x000fc80003f26270 */
[----:B------:R-:W-:-:S13]  /*9620*/  ISETP.LT.OR P1, PT, R52, -0x87, P1 ;  /* 0xffffff793400780c */ /* 0x000fda0000f21670 */
[----:B------:R-:W-:Y:S05]  /*9630*/  @P1 BRA `(.L_x_6215) ;  /* 0x0000000400c01947 */ /* 0x000fea0003800000 */
[----:B------:R-:W-:Y:S01]  /*9640*/  ULDC UR5, c[0x0][0x2d0] ;  /* 0x0000b40000057ab9 */ /* 0x000fe20000000800 */
[----:B------:R-:W-:Y:S01]  /*9650*/  IADD3 R2, P2, R120, R7, RZ ;  /* 0x0000000778027210 */ /* 0x000fe20007f5e0ff */
[----:B------:R-:W-:Y:S01]  /*9660*/  ULDC.64 UR10, c[0x0][0x358] ;  /* 0x0000d600000a7ab9 */ /* 0x000fe20000000a00 */
[----:B------:R-:W-:Y:S01]  /*9670*/  ISETP.GE.AND P1, PT, R16, UR5, PT ;  /* 0x0000000510007c0c */ /* 0x000fe2000bf26270 */
[----:B------:R-:W-:Y:S01]  /*9680*/  ULDC.64 UR8, c[0x0][0x360] ;  /* 0x0000d80000087ab9 */ /* 0x000fe20000000a00 */
[----:B------:R-:W-:Y:S01]  /*9690*/  LEA.HI.X.SX32 R3, R120, R6, 0x1, P2 ;  /* 0x0000000678037211 */ /* 0x000fe200010f0eff */
[C---:B------:R-:W-:Y:S01]  /*96a0*/  IMAD.SHL.U32 R34, R2.reuse, 0x2, RZ ;  /* 0x0000000202227824 */ /* 0x040fe200078e00ff */
[----:B------:R-:W-:Y:S02]  /*96b0*/  BSSY B1, `(.L_x_6216) ;  /* 0x0000037000017945 */ /* 0x000fe40003800000 */
[----:B------:R-:W-:Y:S02]  /*96c0*/  SHF.L.U64.HI R2, R2, 0x1, R3 ;  /* 0x0000000102027819 */ /* 0x000fe40000010203 */
[----:B--23--:R-:W-:-:S02]  /*96d0*/  IADD3 R32, P4, R34, UR10, RZ ;  /* 0x0000000a22207c10 */ /* 0x00cfc4000ff9e0ff */
[----:B------:R-:W-:Y:S02]  /*96e0*/  IADD3 R34, P2, R34, UR8, RZ ;  /* 0x0000000822227c10 */ /* 0x000fe4000ff5e0ff */
[C---:B------:R-:W-:Y:S01]  /*96f0*/  IADD3.X R33, R2.reuse, UR11, RZ, P4, !PT ;  /* 0x0000000b02217c10 */ /* 0x040fe2000a7fe4ff */
[----:B------:R2:W-:Y:S01]  /*9700*/  @P1 STS.128 [R172+0x800], RZ ;  /* 0x000800ffac001388 */ /* 0x0005e20000000c00 */
[----:B------:R-:W-:Y:S01]  /*9710*/  IADD3.X R35, R2, UR9, RZ, P2, !PT ;  /* 0x0000000902237c10 */ /* 0x000fe200097fe4ff */
[----:B------:R-:W-:Y:S08]  /*9720*/  @P1 BRA `(.L_x_6217) ;  /* 0x0000000000bc1947 */ /* 0x000ff00003800000 */
[----:B-1----:R1:W5:Y:S01]  /*9730*/  LDG.E.128 R8, desc[UR6][R30.64] ;  /* 0x000000061e087981 */ /* 0x002362000c1e1d00 */
        /* <DEDUP_REMOVED lines=44> */
.L_x_6219:
[----:B------:R-:W-:Y:S05]  /*9a00*/  BSYNC B0 ;  /* 0x0000000000007941 */ /* 0x000fea0003800000 */
.L_x_6218:
[----:B-----5:R3:W-:Y:S02]  /*9a10*/  STS.128 [R172+0x800], R8 ;  /* 0x00080008ac007388 */ /* 0x0207e40000000c00 */
.L_x_6217:
[----:B------:R-:W-:Y:S05]  /*9a20*/  BSYNC B1 ;  /* 0x0000000000017941 */ /* 0x000fea0003800000 */
.L_x_6216:
[----:B------:R1:W-:Y:S01]  /*9a30*/  @P0 STS.128 [R172+0x2800], RZ ;  /* 0x002800ffac000388 */ /* 0x0003e20000000c00 */
[----:B------:R-:W-:Y:S05]  /*9a40*/  @P0 BRA `(.L_x_6215) ;  /* 0x0000000000bc0947 */ /* 0x000fea0003800000 */
        /* <DEDUP_REMOVED lines=45> */
.L_x_6221:
[----:B------:R-:W-:Y:S05]  /*9d20*/  BSYNC B0 ;  /* 0x0000000000007941 */ /* 0x000fea0003800000 */
.L_x_6220:
[----:B-----5:R3:W-:Y:S02]  /*9d30*/  STS.128 [R172+0x2800], R8 ;  /* 0x00280008ac007388 */ /* 0x0207e40000000c00 */
.L_x_6215:
[----:B------:R-:W-:Y:S05]  /*9d40*/  BSYNC B2 ;  /* 0x0000000000027941 */ /* 0x000fea0003800000 */
.L_x_6214:
        /* <DEDUP_REMOVED lines=13> */
[----:B------:R-:W-:-:S03]  /*9e20*/  IMAD.SHL.U32 R34, R3, 0x2, RZ ;  /* 0x0000000203227824 */ /* 0x000fc600078e00ff */
[----:B------:R-:W-:Y:S01]  /*9e30*/  SHF.L.U64.HI R2, R3, 0x1, R2 ;  /* 0x0000000103027819 */ /* 0x000fe20000010202 */
[----:B------:R1:W-:Y:S01]  /*9e40*/  @P1 STS.128 [R172+0x1000], RZ ;  /* 0x001000ffac001388 */ /* 0x0003e20000000c00 */
[C---:B--23--:R-:W-:Y:S02]  /*9e50*/  IADD3 R32, P4, R34.reuse, UR10, RZ ;  /* 0x0000000a22207c10 */ /* 0x04cfe4000ff9e0ff */
[----:B------:R-:W-:Y:S02]  /*9e60*/  IADD3 R34, P2, R34, UR8, RZ ;  /* 0x0000000822227c10 */ /* 0x000fe4000ff5e0ff */
[C---:B------:R-:W-:Y:S02]  /*9e70*/  IADD3.X R33, R2.reuse, UR11, RZ, P4, !PT ;  /* 0x0000000b02217c10 */ /* 0x040fe4000a7fe4ff */
[----:B------:R-:W-:Y:S01]  /*9e80*/  IADD3.X R35, R2, UR9, RZ, P2, !PT ;  /* 0x0000000902237c10 */ /* 0x000fe200097fe4ff */
[----:B------:R-:W-:Y:S08]  /*9e90*/  @P1 BRA `(.L_x_6225) ;  /* 0x0000000000bc1947 */ /* 0x000ff00003800000 */
[----:B-1----:R1:W5:Y:S01]  /*9ea0*/  LDG.E.128 R8, desc[UR6][R28.64] ;  /* 0x000000061c087981 */ /* 0x002362000c1e1d00 */
[----:B------:R-:W-:Y:S01]  /*9eb0*/  ISETP.GE.AND P1, PT, R16, UR12, PT ;  /* 0x0000000c10007c0c */ /* 0x000fe2000bf26270 */
[----:B------:R-:W-:-:S12]  /*9ec0*/  BSSY B0, `(.L_x_6226) ;  /* 0x000002b000007945 */ /* 0x000fd80003800000 */
[----:B------:R-:W-:Y:S05]  /*9ed0*/  @P1 BRA `(.L_x_6227) ;  /* 0x0000000000a41947 */ /* 0x000fea0003800000 */
        /* <DEDUP_REMOVED lines=41> */
.L_x_6227:
[----:B------:R-:W-:Y:S05]  /*a170*/  BSYNC B0 ;  /* 0x0000000000007941 */ /* 0x000fea0003800000 */
.L_x_6226:
[----:B-----5:R2:W-:Y:S02]  /*a180*/  STS.128 [R172+0x1000], R8 ;  /* 0x00100008ac007388 */ /* 0x0205e40000000c00 */
.L_x_6225:
[----:B------:R-:W-:Y:S05]  /*a190*/  BSYNC B1 ;  /* 0x0000000000017941 */ /* 0x000fea0003800000 */
.L_x_6224:
[----:B------:R3:W-:Y:S01]  /*a1a0*/  @P0 STS.128 [R172+0x3000], RZ ;  /* 0x003000ffac000388 */ /* 0x0007e20000000c00 */
[----:B------:R-:W-:Y:S05]  /*a1b0*/  @P0 BRA `(.L_x_6223) ;  /* 0x0000000000b00947 */ /* 0x000fea0003800000 */
[----:B-1----:R-:W5:Y:S01]  /*a1c0*/  LDG.E.128 R28, desc[UR6][R28.64+0x80] ;  /* 0x000080061c1c7981 */ /* 0x002f62000c1e1d00 */
[----:B------:R-:W-:Y:S01]  /*a1d0*/  ISETP.GE.AND P1, PT, R12, UR12, PT ;  /* 0x0000000c0c007c0c */ /* 0x000fe2000bf26270 */
[----:B------:R-:W-:-:S12]  /*a1e0*/  BSSY B0, `(.L_x_6228) ;  /* 0x0000028000007945 */ /* 0x000fd80003800000 */
[----:B------:R-:W-:Y:S05]  /*a1f0*/  @P1 BRA `(.L_x_6229) ;  /* 0x0000000000981947 */ /* 0x000fea0003800000 */
[----:B------:R-:W2:Y:S04]  /*a200*/  LDG.E.64 R2, desc[UR6][R34.64+0x40] ;  /* 0x0000400622027981 */ /* 0x000ea8000c1e1b00 */
[----:B------:R-:W3:Y:S01]  /*a210*/  LDG.E.64 R4, desc[UR6][R32.64+0x40] ;  /* 0x0000400620047981 */ /* 0x000ee2000c1e1b00 */
[--C-:B-----5:R-:W-:Y:S02]  /*a220*/  HADD2.F32 R23, -RZ, R29.reuse.H1_H1 ;  /* 0x3000001dff177230 */ /* 0x120fe40000004100 */
[----:B------:R-:W-:Y:S02]  /*a230*/  HADD2.F32 R24, -RZ, R29.H0_H0 ;  /* 0x2000001dff187230 */ /* 0x000fe40000004100 */
[--C-:B------:R-:W-:Y:S02]  /*a240*/  HADD2.F32 R21, -RZ, R31.reuse.H1_H1 ;  /* 0x3000001fff157230 */ /* 0x100fe40000004100 */
[----:B------:R-:W-:-:S02]  /*a250*/  HADD2.F32 R22, -RZ, R31.H0_H0 ;  /* 0x2000001fff167230 */ /* 0x000fc40000004100 */
[----:B--2---:R-:W-:Y:S02]  /*a260*/  HADD2.F32 R10, -RZ, R2.H1_H1 ;  /* 0x30000002ff0a7230 */ /* 0x004fe40000004100 */
[----:B------:R-:W-:Y:S02]  /*a270*/  HADD2.F32 R8, -RZ, R3.H1_H1 ;  /* 0x30000003ff087230 */ /* 0x000fe40000004100 */
[----:B---3--:R-:W-:Y:S02]  /*a280*/  HADD2.F32 R20, -RZ, R4.H1_H1 ;  /* 0x30000004ff147230 */ /* 0x008fe40000004100 */
[-C--:B------:R-:W-:Y:S01]  /*a290*/  FMUL.FTZ R11, R23, R10.reuse ;  /* 0x0000000a170b7220 */ /* 0x080fe20000410000 */
[----:B------:R-:W-:Y:S02]  /*a2a0*/  HADD2.F32 R13, -RZ, R5.H1_H1 ;  /* 0x30000005ff0d7230 */ /* 0x000fe40000004100 */
[----:B------:R-:W-:Y:S01]  /*a2b0*/  FMUL.FTZ R10, R24, R10 ;  /* 0x0000000a180a7220 */ /* 0x000fe20000410000 */
[-C--:B------:R-:W-:Y:S01]  /*a2c0*/  FMUL.FTZ R9, R21, R8.reuse ;  /* 0x0000000815097220 */ /* 0x080fe20000410000 */
[----:B------:R-:W-:Y:S01]  /*a2d0*/  FMUL.FTZ R8, R22, R8 ;  /* 0x0000000816087220 */ /* 0x000fe20000410000 */
[-C--:B------:R-:W-:Y:S01]  /*a2e0*/  FFMA.FTZ R11, R24, R20.reuse, -R11 ;  /* 0x00000014180b7223 */ /* 0x080fe2000001080b */
[----:B------:R-:W-:Y:S01]  /*a2f0*/  FFMA.FTZ R10, R23, R20, R10 ;  /* 0x00000014170a7223 */ /* 0x000fe2000001000a */
[----:B------:R-:W-:-:S02]  /*a300*/  HADD2.F32 R20, -RZ, R30.H0_H0 ;  /* 0x2000001eff147230 */ /* 0x000fc40000004100 */
[-C--:B------:R-:W-:Y:S01]  /*a310*/  FFMA.FTZ R8, R21, R13.reuse, R8 ;  /* 0x0000000d15087223 */ /* 0x080fe20000010008 */
[----:B------:R-:W-:Y:S01]  /*a320*/  FFMA.FTZ R9, R22, R13, -R9 ;  /* 0x0000000d16097223 */ /* 0x000fe20000010809 */
        /* <DEDUP_REMOVED lines=19> */
.L_x_6229:
[----:B------:R-:W-:Y:S05]  /*a460*/  BSYNC B0 ;  /* 0x0000000000007941 */ /* 0x000fea0003800000 */
.L_x_6228:
[----:B-----5:R1:W-:Y:S02]  /*a470*/  STS.128 [R172+0x3000], R28 ;  /* 0x0030001cac007388 */ /* 0x0203e40000000c00 */
.L_x_6223:
[----:B------:R-:W-:Y:S05]  /*a480*/  BSYNC B2 ;  /* 0x0000000000027941 */ /* 0x000fea0003800000 */
.L_x_6222:
[----:B-1----:R-:W-:-:S05]  /*a490*/  VIADD R28, R130, 0x30 ;  /* 0x00000030821c7836 */ /* 0x002fca0000000000 */
        /* <DEDUP_REMOVED lines=14> */
[C---:B------:R-:W-:Y:S02]  /*a580*/  IADD3 R6, P4, R26.reuse, UR10, RZ ;  /* 0x0000000a1a067c10 */ /* 0x040fe4000ff9e0ff */
[----:B------:R-:W-:Y:S02]  /*a590*/  IADD3 R26, P2, R26, UR8, RZ ;  /* 0x000000081a1a7c10 */ /* 0x000fe4000ff5e0ff */
[C---:B------:R-:W-:Y:S02]  /*a5a0*/  IADD3.X R7, R2.reuse, UR11, RZ, P4, !PT ;  /* 0x0000000b02077c10 */ /* 0x040fe4000a7fe4ff */
[----:B------:R-:W-:Y:S01]  /*a5b0*/  IADD3.X R27, R2, UR9, RZ, P2, !PT ;  /* 0x00000009021b7c10 */ /* 0x000fe200097fe4ff */
[----:B------:R-:W-:Y:S08]  /*a5c0*/  @P1 BRA `(.L_x_6232) ;  /* 0x0000000000bc1947 */ /* 0x000ff00003800000 */
[----:B--23--:R2:W5:Y:S01]  /*a5d0*/  LDG.E.128 R8, desc[UR6][R18.64] ;  /* 0x0000000612087981 */ /* 0x00c562000c1e1d00 */
        /* <DEDUP_REMOVED lines=44> */
.L_x_6234:
[----:B------:R-:W-:Y:S05]  /*a8a0*/  BSYNC B0 ;  /* 0x0000000000007941 */ /* 0x000fea0003800000 */
.L_x_6233:
[----:B-----5:R3:W-:Y:S02]  /*a8b0*/  STS.128 [R172+0x1800], R8 ;  /* 0x00180008ac007388 */ /* 0x0207e40000000c00 */
.L_x_6232:
[----:B------:R-:W-:Y:S05]  /*a8c0*/  BSYNC B1 ;  /* 0x0000000000017941 */ /* 0x000fea0003800000 */
.L_x_6231:
        /* <DEDUP_REMOVED lines=8> */
[--C-:B-----5:R-:W-:Y:S02]  /*a950*/  HADD2.F32 R20, -RZ, R17.reuse.H0_H0 ;  /* 0x20000011ff147230 */ /* 0x120fe40000004100 */
[----:B------:R-:W-:Y:S02]  /*a960*/  HADD2.F32 R15, -RZ, R17.H1_H1 ;  /* 0x30000011ff0f7230 */ /* 0x000fe40000004100 */
[--C-:B------:R-:W-:Y:S02]  /*a970*/  HADD2.F32 R12, -RZ, R19.reuse.H0_H0 ;  /* 0x20000013ff0c7230 */ /* 0x100fe40000004100 */
[----:B------:R-:W-:-:S02]  /*a980*/  HADD2.F32 R13, -RZ, R19.H1_H1 ;  /* 0x30000013ff0d7230 */ /* 0x000fc40000004100 */
[----:B--2---:R-:W-:Y:S02]  /*a990*/  HADD2.F32 R17, -RZ, R3.H1_H1 ;  /* 0x30000003ff117230 */ /* 0x004fe40000004100 */
[----:B---3--:R-:W-:Y:S02]  /*a9a0*/  HADD2.F32 R8, -RZ, R2.H1_H1 ;  /* 0x30000002ff087230 */ /* 0x008fe40000004100 */
[----:B----4-:R-:W-:Y:S02]  /*a9b0*/  HADD2.F32 R10, -RZ, R5.H1_H1 ;  /* 0x30000005ff0a7230 */ /* 0x010fe40000004100 */
        /* <DEDUP_REMOVED lines=29> */
.L_x_6236:
[----:B------:R-:W-:Y:S05]  /*ab90*/  BSYNC B0 ;  /* 0x0000000000007941 */ /* 0x000fea0003800000 */
.L_x_6235:
[----:B-----5:R2:W-:Y:S01]  /*aba0*/  STS.128 [R172+0x3800], R16 ;  /* 0x00380010ac007388 */ /* 0x0205e20000000c00 */
[----:B------:R-:W-:Y:S05]  /*abb0*/  BRA `(.L_x_6230) ;  /* 0x0000003400c07947 */ /* 0x000fea0003800000 */
.L_x_6205:
        /* <DEDUP_REMOVED lines=34> */
[----:B------:R-:W-:Y:S02]  /*ade0*/  HADD2.F32 R35, -RZ, R20.H0_H0 ;  /* 0x20000014ff237230 */ /* 0x000fe40000004100 */
[--C-:B----4-:R-:W-:Y:S02]  /*adf0*/  HADD2.F32 R2, -RZ, R5.reuse.H0_H0 ;  /* 0x20000005ff027230 */ /* 0x110fe40000004100 */
        /* <DEDUP_REMOVED lines=23> */
[----:B--2---:R-:W-:-:S02]  /*af70*/  HADD2.F32 R2, -RZ, R8.H0_H0 ;  /* 0x20000008ff027230 */ /* 0x004fc40000004100 */
        /* <DEDUP_REMOVED lines=33> */
.L_x_6242:
[----:B------:R-:W-:Y:S05]  /*b190*/  BSYNC B0 ;  /* 0x0000000000007941 */ /* 0x000fea0003800000 */
.L_x_6241:
[----:B-----5:R3:W-:Y:S02]  /*b1a0*/  STS.128 [R172], R24 ;  /* 0x00000018ac007388 */ /* 0x0207e40000000c00 */
.L_x_6240:
[----:B------:R-:W-:Y:S05]  /*b1b0*/  BSYNC B1 ;  /* 0x0000000000017941 */ /* 0x000fea0003800000 */
.L_x_6239:
        /* <DEDUP_REMOVED lines=28> */
[----:B--2---:R-:W-:Y:S02]  /*b380*/  HADD2.F32 R35, -RZ, R21.H0_H0 ;  /* 0x20000015ff237230 */ /* 0x004fe40000004100 */
[----:B---3--:R-:W-:Y:S02]  /*b390*/  HADD2.F32 R33, -RZ, R20.H0_H0 ;  /* 0x20000014ff217230 */ /* 0x008fe40000004100 */
        /* <DEDUP_REMOVED lines=58> */
.L_x_6244:
[----:B------:R-:W-:Y:S05]  /*b740*/  BSYNC B0 ;  /* 0x0000000000007941 */ /* 0x000fea0003800000 */
.L_x_6243:
[----:B-----5:R1:W-:Y:S02]  /*b750*/  STS.128 [R172+0x2000], R24 ;  /* 0x00200018ac007388 */ /* 0x0203e40000000c00 */
.L_x_6238:
[----:B------:R-:W-:Y:S05]  /*b760*/  BSYNC B2 ;  /* 0x0000000000027941 */ /* 0x000fea0003800000 */
.L_x_6237:
        /* <DEDUP_REMOVED lines=98> */
.L_x_6250:
[----:B------:R-:W-:Y:S05]  /*bd90*/  BSYNC B0 ;  /* 0x0000000000007941 */ /* 0x000fea0003800000 */
.L_x_6249:
[----:B-----5:R3:W-:Y:S02]  /*bda0*/  STS.128 [R172+0x800], R24 ;  /* 0x00080018ac007388 */ /* 0x0207e40000000c00 */
.L_x_6248:
[----:B------:R-:W-:Y:S05]  /*bdb0*/  BSYNC B1 ;  /* 0x0000000000017941 */ /* 0x000fea0003800000 */
.L_x_6247:
        /* <DEDUP_REMOVED lines=19> */
[----:B-1-3--:R-:W-:Y:S01]  /*bef0*/  IMAD.WIDE R24, R5, 0x2, R30 ;  /* 0x0000000205187825 */ /* 0x00afe200078e021e */
        /* <DEDUP_REMOVED lines=71> */
.L_x_6252:
[----:B------:R-:W-:Y:S05]  /*c370*/  BSYNC B0 ;  /* 0x0000000000007941 */ /* 0x000fea0003800000 */
.L_x_6251:
[----:B-----5:R1:W-:Y:S02]  /*c380*/  STS.128 [R172+0x2800], R20 ;  /* 0x00280014ac007388 */ /* 0x0203e40000000c00 */
.L_x_6246:
[----:B------:R-:W-:Y:S05]  /*c390*/  BSYNC B2 ;  /* 0x0000000000027941 */ /* 0x000fea0003800000 */
.L_x_6245:
        /* <DEDUP_REMOVED lines=99> */
.L_x_6258:
[----:B------:R-:W-:Y:S05]  /*c9d0*/  BSYNC B0 ;  /* 0x0000000000007941 */ /* 0x000fea0003800000 */
.L_x_6257:
[----:B-----5:R3:W-:Y:S02]  /*c9e0*/  STS.128 [R172+0x1000], R24 ;  /* 0x00100018ac007388 */ /* 0x0207e40000000c00 */
.L_x_6256:
[----:B------:R-:W-:Y:S05]  /*c9f0*/  BSYNC B1 ;  /* 0x0000000000017941 */ /* 0x000fea0003800000 */
.L_x_6255:
        /* <DEDUP_REMOVED lines=34> */
[----:B-1----:R-:W-:Y:S02]  /*cc20*/  HADD2.F32 R28, -RZ, R4.H1_H1 ;  /* 0x30000004ff1c7230 */ /* 0x002fe40000004100 */
        /* <DEDUP_REMOVED lines=56> */
.L_x_6260:
[----:B------:R-:W-:Y:S05]  /*cfb0*/  BSYNC B0 ;  /* 0x0000000000007941 */ /* 0x000fea0003800000 */
.L_x_6259:
[----:B-----5:R3:W-:Y:S02]  /*cfc0*/  STS.128 [R172+0x3000], R24 ;  /* 0x00300018ac007388 */ /* 0x0207e40000000c00 */
.L_x_6254:
[----:B------:R-:W-:Y:S05]  /*cfd0*/  BSYNC B2 ;  /* 0x0000000000027941 */ /* 0x000fea0003800000 */
.L_x_6253:
[----:B-1----:R-:W-:-:S05]  /*cfe0*/  VIADD R28, R130, 0x30 ;  /* 0x00000030821c7836 */ /* 0x002fca0000000000 */
        /* <DEDUP_REMOVED lines=23> */
[----:B---3--:R-:W-:-:S03]  /*d160*/  IMAD.WIDE R24, R7, 0x2, R18 ;  /* 0x0000000207187825 */ /* 0x008fc600078e0212 */
        /* <DEDUP_REMOVED lines=13> */
[--C-:B---3--:R-:W-:Y:S02]  /*d240*/  HADD2.F32 R29, -RZ, R24.reuse.H0_H0 ;  /* 0x20000018ff1d7230 */ /* 0x108fe40000004100 */
[----:B------:R-:W-:Y:S02]  /*d250*/  HADD2.F32 R24, -RZ, R24.H1_H1 ;  /* 0x30000018ff187230 */ /* 0x000fe40000004100 */
[----:B------:R-:W-:Y:S02]  /*d260*/  HADD2.F32 R31, -RZ, R25.H0_H0 ;  /* 0x20000019ff1f7230 */ /* 0x000fe40000004100 */
[--C-:B--2---:R-:W-:Y:S02]  /*d270*/  HADD2.F32 R2, -RZ, R4.reuse.H0_H0 ;  /* 0x20000004ff027230 */ /* 0x104fe40000004100 */
        /* <DEDUP_REMOVED lines=17> */
[----:B------:R-:W-:Y:S02]  /*d390*/  HADD2.F32 R4, -RZ, R26.H0_H0 ;  /* 0x2000001aff047230 */ /* 0x000fe40000004100 */
[----:B------:R-:W-:Y:S01]  /*d3a0*/  @!P1 FADD.FTZ R5, -R5, -RZ ;  /* 0x800000ff05059221 */ /* 0x000fe20000010100 */
[----:B------:R-:W-:-:S02]  /*d3b0*/  HADD2.F32 R25, -RZ, R25.H1_H1 ;  /* 0x30000019ff197230 */ /* 0x000fc40000004100 */
[----:B------:R-:W-:Y:S01]  /*d3c0*/  @!P1 FADD.FTZ R16, -R16, -RZ ;  /* 0x800000ff10109221 */ /* 0x000fe20000010100 */
[----:B------:R-:W-:Y:S01]  /*d3d0*/  FMUL.FTZ R6, R15, R6 ;  /* 0x000000060f067220 */ /* 0x000fe20000410000 */
[----:B------:R-:W-:Y:S01]  /*d3e0*/  FMUL.FTZ R7, R2, R7 ;  /* 0x0000000702077220 */ /* 0x000fe20000410000 */
[----:B------:R-:W-:Y:S01]  /*d3f0*/  FMUL.FTZ R5, R4, R5 ;  /* 0x0000000504057220 */ /* 0x000fe20000410000 */
[--C-:B-----5:R-:W-:Y:S02]  /*d400*/  HADD2.F32 R2, -RZ, R20.reuse.H0_H0 ;  /* 0x20000014ff027230 */ /* 0x120fe40000004100 */
[----:B------:R-:W-:Y:S01]  /*d410*/  FMUL.FTZ R25, R25, R16 ;  /* 0x0000001019197220 */ /* 0x000fe20000410000 */
[----:B------:R-:W-:Y:S02]  /*d420*/  HADD2.F32 R15, -RZ, R20.H1_H1 ;  /* 0x30000014ff0f7230 */ /* 0x000fe40000004100 */
[----:B------:R-:W-:Y:S01]  /*d430*/  @!P1 FADD.FTZ R17, -R17, -RZ ;  /* 0x800000ff11119221 */ /* 0x000fe20000010100 */
[----:B------:R-:W-:-:S02]  /*d440*/  HADD2.F32 R26, -RZ, R26.H1_H1 ;  /* 0x3000001aff1a7230 */ /* 0x000fc40000004100 */
[--C-:B----4-:R-:W-:Y:S02]  /*d450*/  HADD2.F32 R4, -RZ, R8.reuse.H0_H0 ;  /* 0x20000008ff047230 */ /* 0x110fe40000004100 */
        /* <DEDUP_REMOVED lines=26> */
.L_x_6264:
[----:B------:R-:W-:Y:S05]  /*d600*/  BSYNC B0 ;  /* 0x0000000000007941 */ /* 0x000fea0003800000 */
.L_x_6263:
[----:B-----5:R1:W-:Y:S02]  /*d610*/  STS.128 [R172+0x1800], R20 ;  /* 0x00180014ac007388 */ /* 0x0203e40000000c00 */
.L_x_6262:
[----:B------:R-:W-:Y:S05]  /*d620*/  BSYNC B1 ;  /* 0x0000000000017941 */ /* 0x000fea0003800000 */
.L_x_6261:
[----:B------:R1:W-:Y:S01]  /*d630*/  @P0 STS.128 [R172+0x3800], RZ ;  /* 0x003800ffac000388 */ /* 0x0003e20000000c00 */
[----:B------:R-:W-:Y:S05]  /*d640*/  @P0 BRA `(.L_x_6230) ;  /* 0x0000000c001c0947 */ /* 0x000fea0003800000 */
[----:B-1----:R1:W5:Y:S01]  /*d650*/  LDG.E.128 R20, desc[UR6][R18.64+0x80] ;  /* 0x0000800612147981 */ /* 0x002362000c1e1d00 */
[----:B------:R-:W-:Y:S01]  /*d660*/  ISETP.GE.AND P0, PT, R12, UR12, PT ;  /* 0x0000000c0c007c0c */ /* 0x000fe2000bf06270 */
[----:B------:R-:W-:Y:S01]  /*d670*/  BSSY B0, `(.L_x_6265) ;  /* 0x000005c000007945 */ /* 0x000fe20003800000 */
[----:B------:R-:W-:-:S05]  /*d680*/  IADD3 R8, P1, R18, 0x80, RZ ;  /* 0x0000008012087810 */ /* 0x000fca0007f3e0ff */
[----:B------:R-:W-:-:S06]  /*d690*/  IMAD.X R9, RZ, RZ, R19, P1 ;  /* 0x000000ffff097224 */ /* 0x000fcc00008e0613 */
        /* <DEDUP_REMOVED lines=15> */
[----:B-1----:R-:W2:Y:S01]  /*d790*/  LDG.E.128 R16, desc[UR6][R16.64] ;  /* 0x0000000610107981 */ /* 0x002ea2000c1e1d00 */
[----:B------:R-:W-:-:S04]  /*d7a0*/  IADD3 R5, P1, R2, R3, RZ ;  /* 0x0000000302057210 */ /* 0x000fc80007f3e0ff */
[----:B------:R-:W-:Y:S02]  /*d7b0*/  LEA.HI.X.SX32 R2, R2, R13, 0x1, P1 ;  /* 0x0000000d02027211 */ /* 0x000fe400008f0eff */
[----:B------:R-:W-:-:S04]  /*d7c0*/  LEA R6, P1, R5, UR8, 0x1 ;  /* 0x0000000805067c11 */ /* 0x000fc8000f8208ff */
[----:B------:R-:W-:Y:S01]  /*d7d0*/  LEA.HI.X R7, R5, UR9, R2, 0x1, P1 ;  /* 0x0000000905077c11 */ /* 0x000fe200088f0c02 */
[----:B------:R-:W-:Y:S01]  /*d7e0*/  ULDC.64 UR8, c[0x0][0x358] ;  /* 0x0000d60000087ab9 */ /* 0x000fe20000000a00 */
[----:B------:R-:W-:Y:S02]  /*d7f0*/  MOV R2, RZ ;  /* 0x000000ff00027202 */ /* 0x000fe40000000f00 */
[----:B------:R-:W-:Y:S02]  /*d800*/  @P0 IADD3 R2, -R122, RZ, RZ ;  /* 0x000000ff7a020210 */ /* 0x000fe40007ffe1ff */
[----:B------:R-:W4:Y:S02]  /*d810*/  LDG.E.128 R4, desc[UR6][R6.64] ;  /* 0x0000000606047981 */ /* 0x000f24000c1e1d00 */
[----:B------:R-:W-:-:S04]  /*d820*/  IADD3 R3, P1, R2, R3, RZ ;  /* 0x0000000302037210 */ /* 0x000fc80007f3e0ff */
[----:B------:R-:W-:Y:S02]  /*d830*/  LEA.HI.X.SX32 R2, R2, R13, 0x1, P1 ;  /* 0x0000000d02027211 */ /* 0x000fe400008f0eff */
[----:B------:R-:W-:-:S04]  /*d840*/  LEA R8, P1, R3, UR8, 0x1 ;  /* 0x0000000803087c11 */ /* 0x000fc8000f8208ff */
[----:B------:R-:W-:-:S06]  /*d850*/  LEA.HI.X R9, R3, UR9, R2, 0x1, P1 ;  /* 0x0000000903097c11 */ /* 0x000fcc00088f0c02 */
[----:B------:R-:W4:Y:S01]  /*d860*/  LDG.E.128 R8, desc[UR6][R8.64] ;  /* 0x0000000608087981 */ /* 0x000f22000c1e1d00 */
[--C-:B--2---:R-:W-:Y:S02]  /*d870*/  HADD2.F32 R15, -RZ, R17.reuse.H0_H0 ;  /* 0x20000011ff0f7230 */ /* 0x104fe40000004100 */
[--C-:B---3--:R-:W-:Y:S02]  /*d880*/  HADD2.F32 R26, -RZ, R16.reuse.H0_H0 ;  /* 0x20000010ff1a7230 */ /* 0x108fe40000004100 */
[----:B------:R-:W-:Y:S02]  /*d890*/  HADD2.F32 R24, -RZ, R17.H1_H1 ;  /* 0x30000011ff187230 */ /* 0x000fe40000004100 */
[----:B------:R-:W-:Y:S02]  /*d8a0*/  HADD2.F32 R17, -RZ, R16.H1_H1 ;  /* 0x30000010ff117230 */ /* 0x000fe40000004100 */
[----:B----4-:R-:W-:Y:S02]  /*d8b0*/  HADD2.F32 R2, -RZ, R5.H0_H0 ;  /* 0x20000005ff027230 */ /* 0x010fe40000004100 */
[----:B------:R-:W-:-:S02]  /*d8c0*/  HADD2.F32 R3, -RZ, R4.H0_H0 ;  /* 0x20000004ff037230 */ /* 0x000fc40000004100 */
[----:B------:R-:W-:Y:S02]  /*d8d0*/  HADD2.F32 R5, -RZ, R5.H1_H1 ;  /* 0x30000005ff057230 */ /* 0x000fe40000004100 */
        /* <DEDUP_REMOVED lines=8> */
[----:B------:R-:W-:Y:S01]  /*d960*/  FMUL.FTZ R15, R15, R2 ;  /* 0x000000020f0f7220 */ /* 0x000fe20000410000 */
        /* <DEDUP_REMOVED lines=8> */
[----:B------:R-:W-:Y:S01]  /*d9f0*/  @!P0 FADD.FTZ R4, -R4, -RZ ;  /* 0x800000ff04048221 */ /* 0x000fe20000010100 */
[----:B------:R-:W-:Y:S01]  /*da00*/  FMUL.FTZ R6, R3, R6 ;  /* 0x0000000603067220 */ /* 0x000fe20000410000 */
[----:B------:R-:W-:Y:S01]  /*da10*/  FMUL.FTZ R7, R2, R7 ;  /* 0x0000000702077220 */ /* 0x000fe20000410000 */
[----:B------:R-:W-:Y:S01]  /*da20*/  FMUL.FTZ R17, R17, R12 ;  /* 0x0000000c11117220 */ /* 0x000fe20000410000 */
[----:B------:R-:W-:Y:S01]  /*da30*/  FMUL.FTZ R4, R5, R4 ;  /* 0x0000000405047220 */ /* 0x000fe20000410000 */
[----:B-----5:R-:W-:Y:S02]  /*da40*/  HADD2.F32 R2, -RZ, R21.H0_H0 ;  /* 0x20000015ff027230 */ /* 0x020fe40000004100 */
[----:B------:R-:W-:Y:S02]  /*da50*/  HADD2.F32 R3, -RZ, R9.H0_H0 ;  /* 0x20000009ff037230 */ /* 0x000fe40000004100 */
[----:B------:R-:W-:-:S02]  /*da60*/  HADD2.F32 R5, -RZ, R20.H0_H0 ;  /* 0x20000014ff057230 */ /* 0x000fc40000004100 */
[----:B------:R-:W-:Y:S02]  /*da70*/  HADD2.F32 R12, -RZ, R8.H0_H0 ;  /* 0x20000008ff0c7230 */ /* 0x000fe40000004100 */
[----:B------:R-:W-:Y:S01]  /*da80*/  @!P0 FADD.FTZ R13, -R13, -RZ ;  /* 0x800000ff0d0d8221 */ /* 0x000fe20000010100 */
[----:B------:R-:W-:Y:S02]  /*da90*/  HADD2.F32 R18, -RZ, R18.H1_H1 ;  /* 0x30000012ff127230 */ /* 0x000fe40000004100 */
[----:B------:R-:W-:Y:S01]  /*daa0*/  FFMA.FTZ R2, R2, R3, R15 ;  /* 0x0000000302027223 */ /* 0x000fe2000001000f */
[--C-:B------:R-:W-:Y:S02]  /*dab0*/  HADD2.F32 R19, -RZ, R11.reuse.H0_H0 ;  /* 0x2000000bff137230 */ /* 0x100fe40000004100 */
[----:B------:R-:W-:Y:S01]  /*dac0*/  FFMA.FTZ R5, R5, R12, R26 ;  /* 0x0000000c05057223 */ /* 0x000fe2000001001a */
[----:B------:R-:W-:Y:S02]  /*dad0*/  HADD2.F32 R16, -RZ, R11.H1_H1 ;  /* 0x3000000bff107230 */ /* 0x000fe40000004100 */
[----:B------:R-:W-:-:S02]  /*dae0*/  HADD2.F32 R11, -RZ, R10.H0_H0 ;  /* 0x2000000aff0b7230 */ /* 0x000fc40000004100 */
[----:B------:R-:W-:Y:S02]  /*daf0*/  HADD2.F32 R15, -RZ, R22.H0_H0 ;  /* 0x20000016ff0f7230 */ /* 0x000fe40000004100 */
[----:B------:R-:W-:Y:S01]  /*db00*/  FMUL.FTZ R13, R18, R13 ;  /* 0x0000000d120d7220 */ /* 0x000fe20000410000 */
[----:B------:R-:W-:Y:S02]  /*db10*/  HADD2.F32 R21, -RZ, R21.H1_H1 ;  /* 0x30000015ff157230 */ /* 0x000fe40000004100 */
[----:B------:R-:W-:Y:S02]  /*db20*/  HADD2.F32 R9, -RZ, R9.H1_H1 ;  /* 0x30000009ff097230 */ /* 0x000fe40000004100 */
        /* <DEDUP_REMOVED lines=16> */
.L_x_6266:
[----:B------:R-:W-:Y:S05]  /*dc30*/  BSYNC B0 ;  /* 0x0000000000007941 */ /* 0x000fea0003800000 */
.L_x_6265:
[----:B-----5:R1:W-:Y:S01]  /*dc40*/  STS.128 [R172+0x3800], R20 ;  /* 0x00380014ac007388 */ /* 0x0203e20000000c00 */
[----:B------:R-:W-:Y:S05]  /*dc50*/  BRA `(.L_x_6230) ;  /* 0x0000000400987947 */ /* 0x000fea0003800000 */
.L_x_6204:
        /* <DEDUP_REMOVED lines=29> */
.L_x_6268:
[----:B------:R-:W-:Y:S05]  /*de30*/  BSYNC B0 ;  /* 0x0000000000007941 */ /* 0x000fea0003800000 */
.L_x_6267:
        /* <DEDUP_REMOVED lines=23> */
.L_x_6270:
[----:B------:R-:W-:Y:S05]  /*dfb0*/  BSYNC B0 ;  /* 0x0000000000007941 */ /* 0x000fea0003800000 */
.L_x_6269:
        /* <DEDUP_REMOVED lines=23> */
.L_x_6272:
[----:B------:R-:W-:Y:S05]  /*e130*/  BSYNC B0 ;  /* 0x0000000000007941 */ /* 0x000fea0003800000 */
.L_x_6271:
        /* <DEDUP_REMOVED lines=24> */
.L_x_6230:
[----:B------:R-:W-:Y:S05]  /*e2c0*/  BSYNC B3 ;  /* 0x0000000000037941 */ /* 0x000fea0003800000 */
.L_x_6203:
[----:B------:R-:W-:Y:S01]  /*e2d0*/  VIADD R174, R102, 0xffffffff ;  /* 0xffffffff66ae7836 */ /* 0x000fe20000000000 */
[----:B-1234-:R-:W-:Y:S01]  /*e2e0*/  LEA.HI R5, R60, R60, RZ, 0x1 ;  /* 0x0000003c3c057211 */ /* 0x01efe200078f08ff */
[----:B------:R-:W-:Y:S01]  /*e2f0*/  ULDC.64 UR12, c[0x0][0x218] ;  /* 0x00008600000c7ab9 */ /* 0x000fe20000000a00 */
[----:B------:R-:W-:Y:S01]  /*e300*/  IMAD.SHL.U32 R2, R124, 0x40, RZ ;  /* 0x000000407c027824 */ /* 0x000fe200078e00ff */
[----:B------:R-:W-:Y:S01]  /*e310*/  LEA R176, P2, R128, UR12, 0x1 ;  /* 0x0000000c80b07c11 */ /* 0x000fe2000f8408ff */
[----:B------:R-:W-:Y:S01]  /*e320*/  IMAD.SHL.U32 R3, R174, 0x40, RZ ;  /* 0x00000040ae037824 */ /* 0x000fe200078e00ff */
[----:B------:R-:W-:Y:S01]  /*e330*/  LOP3.LUT R5, R5, 0xfffffffe, RZ, 0xc0, !PT ;  /* 0xfffffffe05057812 */ /* 0x000fe200078ec0ff */
[----:B------:R-:W-:Y:S01]  /*e340*/  IMAD.SHL.U32 R11, R59, 0x40, RZ ;  /* 0x000000403b0b7824 */ /* 0x000fe200078e00ff */
[----:B------:R-:W-:Y:S01]  /*e350*/  BSSY B0, `(.L_x_6273) ;  /* 0x000001e000007945 */ /* 0x000fe20003800000 */
[----:B------:R-:W-:Y:S01]  /*e360*/  IMAD.IADD R9, R58, 0x1, -R3 ;  /* 0x000000013a097824 */ /* 0x000fe200078e0a03 */
[----:B------:R-:W-:Y:S01]  /*e370*/  LOP3.LUT R173, R123, 0xff, RZ, 0xc0, !PT ;  /* 0x000000ff7bad7812 */ /* 0x000fe200078ec0ff */
[----:B------:R-:W-:Y:S01]  /*e380*/  IMAD.IADD R60, R60, 0x1, -R5 ;  /* 0x000000013c3c7824 */ /* 0x000fe200078e0a05 */
[----:B------:R-:W-:-:S02]  /*e390*/  LOP3.LUT R2, R2, 0x1c0, RZ, 0xc0, !PT ;  /* 0x000001c002027812 */ /* 0x000fc400078ec0ff */
[CC--:B------:R-:W-:Y:S02]  /*e3a0*/  ISETP.GE.AND P4, PT, R130.reuse, R9.reuse, PT ;  /* 0x000000098200720c */ /* 0x0c0fe40003f86270 */
[CC--:B------:R-:W-:Y:S01]  /*e3b0*/  ISETP.GE.AND P0, PT, R130.reuse, R9.reuse, PT ;  /* 0x000000098200720c */ /* 0x0c0fe20003f06270 */
[----:B------:R-:W-:Y:S01]  /*e3c0*/  IMAD.SHL.U32 R130, R130, 0x8, RZ ;  /* 0x0000000882827824 */ /* 0x000fe200078e00ff */
[-C--:B------:R-:W-:Y:S02]  /*e3d0*/  ISETP.GE.AND P1, PT, R0, R9.reuse, PT ;  /* 0x000000090000720c */ /* 0x080fe40003f26270 */
[-C--:B------:R-:W-:Y:S02]  /*e3e0*/  ISETP.GE.AND P5, PT, R14, R9.reuse, PT ;  /* 0x000000090e00720c */ /* 0x080fe40003fa6270 */
[----:B------:R-:W-:Y:S02]  /*e3f0*/  ISETP.GE.AND P6, PT, R28, R9, PT ;  /* 0x000000091c00720c */ /* 0x000fe40003fc6270 */
[----:B------:R-:W-:-:S02]  /*e400*/  LOP3.LUT R11, R11, 0x1c0, RZ, 0xc0, !PT ;  /* 0x000001c00b0b7812 */ /* 0x000fc400078ec0ff */
[----:B------:R-:W-:Y:S01]  /*e410*/  LEA.HI.X R175, R128, UR13, R127, 0x1, P2 ;  /* 0x0000000d80af7c11 */ /* 0x000fe200090f0c7f */
[----:B------:R-:W-:Y:S08]  /*e420*/  @P4 BRA `(.L_x_6274) ;  /* 0x0000000000404947 */ /* 0x000ff00003800000 */
        /* <DEDUP_REMOVED lines=16> */
.L_x_6274:
[----:B------:R-:W-:Y:S05]  /*e530*/  BSYNC B0 ;  /* 0x0000000000007941 */ /* 0x000fea0003800000 */
.L_x_6273:
        /* <DEDUP_REMOVED lines=21> */
.L_x_6276:
[----:B------:R-:W-:Y:S05]  /*e690*/  BSYNC B0 ;  /* 0x0000000000007941 */ /* 0x000fea0003800000 */
.L_x_6275:
        /* <DEDUP_REMOVED lines=24> */
.L_x_6278:
[----:B------:R-:W-:Y:S05]  /*e820*/  BSYNC B0 ;  /* 0x0000000000007941 */ /* 0x000fea0003800000 */
.L_x_6277:
[----:B------:R-:W-:Y:S04]  /*e830*/  BSSY B0, `(.L_x_6279) ;  /* 0x000001b000007945 */ /* 0x000fe80003800000 */
[----:B------:R-:W-:Y:S05]  /*e840*/  @P6 BRA `(.L_x_6280) ;  /* 0x0000000000646947 */ /* 0x000fea0003800000 */
[C---:B-1----:R-:W-:Y:S02]  /*e850*/  LOP3.LUT R4, R173.reuse, 0x1, RZ, 0xc0, !PT ;  /* 0x00000001ad047812 */ /* 0x042fe400078ec0ff */
[----:B------:R-:W-:Y:S02]  /*e860*/  LOP3.LUT P1, RZ, R173, 0x2, RZ, 0xc0, !PT ;  /* 0x00000002adff7812 */ /* 0x000fe4000782c0ff */
[----:B------:R-:W-:-:S11]  /*e870*/  ISETP.NE.U32.AND P2, PT, R4, 0x1, PT ;  /* 0x000000010400780c */ /* 0x000fd60003f45070 */
[----:B------:R-:W1:Y:S01]  /*e880*/  @P1 LDC.64 R4, c[0x0][0x248] ;  /* 0x00009200ff041b82 */ /* 0x000e620000000a00 */
[----:B------:R-:W-:Y:S02]  /*e890*/  @P1 IMAD.MOV.U32 R126, RZ, RZ, R128 ;  /* 0x000000ffff7e1224 */ /* 0x000fe400078e0080 */
[----:B------:R-:W-:-:S05]  /*e8a0*/  @!P2 IMAD.MOV.U32 R177, RZ, RZ, R175 ;  /* 0x000000ffffb1a224 */ /* 0x000fca00078e00af */
[----:B--23--:R-:W2:Y:S01]  /*e8b0*/  @!P2 LDC.64 R6, c[0x0][0x248] ;  /* 0x00009200ff06ab82 */ /* 0x00cea20000000a00 */
[----:B-1----:R-:W-:-:S04]  /*e8c0*/  @P1 IMAD.WIDE.U32 R12, R4, 0x30, R126 ;  /* 0x00000030040c1825 */ /* 0x002fc800078e007e */
[----:B------:R-:W-:Y:S01]  /*e8d0*/  @P1 IMAD R5, R5, 0x30, RZ ;  /* 0x0000003005051824 */ /* 0x000fe200078e02ff */
[----:B------:R-:W-:Y:S01]  /*e8e0*/  @P1 LEA R4, P4, R12, UR12, 0x1 ;  /* 0x0000000c0c041c11 */ /* 0x000fe2000f8808ff */
[----:B--2---:R-:W-:-:S03]  /*e8f0*/  @!P2 IMAD.WIDE.U32 R16, R6, 0x60, R176 ;  /* 0x000000600610a825 */ /* 0x004fc600078e00b0 */
[----:B------:R-:W-:Y:S01]  /*e900*/  @P1 IADD3 R5, R13, R5, RZ ;  /* 0x000000050d051210 */ /* 0x000fe20007ffe0ff */
[----:B------:R-:W-:-:S03]  /*e910*/  @!P2 IMAD R7, R7, 0x60, RZ ;  /* 0x000000600707a824 */ /* 0x000fc600078e02ff */
[----:B------:R-:W-:Y:S02]  /*e920*/  @P1 LEA.HI.X R5, R12, UR13, R5, 0x1, P4 ;  /* 0x0000000d0c051c11 */ /* 0x000fe4000a0f0c05 */
        /* <DEDUP_REMOVED lines=11> */
.L_x_6280:
[----:B------:R-:W-:Y:S05]  /*e9e0*/  BSYNC B0 ;  /* 0x0000000000007941 */ /* 0x000fea0003800000 */
.L_x_6279:
        /* <DEDUP_REMOVED lines=42> */
.L_x_6282:
[----:B------:R-:W-:Y:S05]  /*ec90*/  BSYNC B0 ;  /* 0x0000000000007941 */ /* 0x000fea0003800000 */
.L_x_6281:
        /* <DEDUP_REMOVED lines=21> */
.L_x_6284:
[----:B------:R-:W-:Y:S05]  /*edf0*/  BSYNC B0 ;  /* 0x0000000000007941 */ /* 0x000fea0003800000 */
.L_x_6283:
        /* <DEDUP_REMOVED lines=24> */
.L_x_6286:
[----:B------:R-:W-:Y:S05]  /*ef80*/  BSYNC B0 ;  /* 0x0000000000007941 */ /* 0x000fea0003800000 */
.L_x_6285:
[----:B------:R1:W-:Y:S01]  /*ef90*/  @P5 STS.128 [R172+0x9800], RZ ;  /* 0x009800ffac005388 */ /* 0x0003e20000000c00 */
[----:B------:R-:W-:Y:S03]  /*efa0*/  BSSY B0, `(.L_x_6287) ;  /* 0x0000018000007945 */ /* 0x000fe60003800000 */
[----:B------:R1:W-:Y:S01]  /*efb0*/  @P5 STS.128 [R172+0xb800], RZ ;  /* 0x00b800ffac005388 */ /* 0x0003e20000000c00 */
[----:B------:R-:W-:Y:S05]  /*efc0*/  @P5 BRA `(.L_x_6288) ;  /* 0x0000000000545947 */ /* 0x000fea0003800000 */
[C---:B------:R-:W-:Y:S02]  /*efd0*/  LOP3.LUT R0, R173.reuse, 0x1, RZ, 0xc0, !PT ;  /* 0x00000001ad007812 */ /* 0x040fe400078ec0ff */
[----:B------:R-:W-:Y:S02]  /*efe0*/  LOP3.LUT P0, RZ, R173, 0x2, RZ, 0xc0, !PT ;  /* 0x00000002adff7812 */ /* 0x000fe4000780c0ff */
[----:B------:R-:W-:-:S11]  /*eff0*/  ISETP.NE.U32.AND P1, PT, R0, 0x1, PT ;  /* 0x000000010000780c */ /* 0x000fd60003f25070 */
[----:B--2-4-:R-:W2:Y:S08]  /*f000*/  @P0 LDC.64 R4, c[0x0][0x250] ;  /* 0x00009400ff040b82 */ /* 0x014eb00000000a00 */
[----:B---3--:R-:W3:Y:S01]  /*f010*/  @!P1 LDC.64 R6, c[0x0][0x250] ;  /* 0x00009400ff069b82 */ /* 0x008ee20000000a00 */
[----:B--2---:R-:W-:-:S04]  /*f020*/  @P0 IMAD.WIDE.U32 R8, R4, 0x60, R184 ;  /* 0x0000006004080825 */ /* 0x004fc800078e00b8 */
        /* <DEDUP_REMOVED lines=15> */
.L_x_6288:
[----:B------:R-:W-:Y:S05]  /*f120*/  BSYNC B0 ;  /* 0x0000000000007941 */ /* 0x000fea0003800000 */
.L_x_6287:
[----:B------:R-:W-:Y:S01]  /*f130*/  LDSM.16.M88.4 R24, [R162] ;  /* 0x00000000a218783b */ /* 0x000fe20000000200 */
[----:B------:R-:W-:Y:S01]  /*f140*/  R2P PR, R59, 0x6 ;  /* 0x000000063b007804 */ /* 0x000fe20000000000 */
[C---:B------:R-:W-:Y:S01]  /*f150*/  VIADD R0, R161.reuse, 0x4000 ;  /* 0x00004000a1007836 */ /* 0x040fe20000000000 */
[----:B------:R-:W-:Y:S01]  /*f160*/  SHF.R.S32.HI R177, RZ, 0x1f, R56 ;  /* 0x0000001fffb17819 */ /* 0x000fe20000011438 */
[----:B------:R-:W3:Y:S01]  /*f170*/  LDSM.16.M88.4 R88, [R161+0x4000] ;  /* 0x00400000a158783b */ /* 0x000ee20000000200 */
[----:B------:R-:W-:Y:S01]  /*f180*/  VIADD R159, R161, 0x4020 ;  /* 0x00004020a19f7836 */ /* 0x000fe20000000000 */
[----:B------:R-:W-:Y:S01]  /*f190*/  ULDC UR5, c[0x0][0x398] ;  /* 0x0000e60000057ab9 */ /* 0x000fe20000000800 */
[--C-:B------:R-:W-:Y:S01]  /*f1a0*/  IMAD R160, R45, 0x2, R162.reuse ;  /* 0x000000022da07824 */ /* 0x100fe200078e02a2 */
[----:B------:R-:W5:Y:S01]  /*f1b0*/  LDSM.16.M88.4 R48, [R161+0x4800] ;  /* 0x00480000a130783b */ /* 0x000f620000000200 */
[----:B------:R-:W-:Y:S01]  /*f1c0*/  IMAD R158, R43, 0x2, R162 ;  /* 0x000000022b9e7824 */ /* 0x000fe200078e02a2 */
[----:B------:R-:W-:Y:S01]  /*f1d0*/  LEA.HI R177, R177, R56, RZ, 0x2 ;  /* 0x00000038b1b17211 */ /* 0x000fe200078f10ff */
[----:B------:R-:W-:Y:S01]  /*f1e0*/  IMAD R157, R43, 0x2, R160 ;  /* 0x000000022b9d7824 */ /* 0x000fe200078e02a0 */
[----:B------:R-:W1:Y:S01]  /*f1f0*/  LDSM.16.M88.4 R32, [R161+0x5000] ;  /* 0x00500000a120783b */ /* 0x000e620000000200 */
[----:B------:R-:W-:Y:S01]  /*f200*/  IMAD R54, R54, 0x10, R57 ;  /* 0x0000001036367824 */ /* 0x000fe200078e0239 */
[----:B------:R-:W-:Y:S01]  /*f210*/  SHF.R.S32.HI R177, RZ, 0x2, R177 ;  /* 0x00000002ffb17819 */ /* 0x000fe200000114b1 */
[----:B------:R-:W-:Y:S01]  /*f220*/  @P1 VIADD R159, R0, 0xffffffe0 ;  /* 0xffffffe0009f1836 */ /* 0x000fe20000000000 */
[----:B--2---:R-:W2:Y:S01]  /*f230*/  LDSM.16.M88.4 R8, [R161+0x5800] ;  /* 0x00580000a108783b */ /* 0x004ea20000000200 */
[----:B------:R-:W-:-:S02]  /*f240*/  IMAD.MOV.U32 R0, RZ, RZ, 0x40 ;  /* 0x00000040ff007424 */ /* 0x000fc400078e00ff */
[----:B------:R-:W-:Y:S01]  /*f250*/  IMAD.SHL.U32 R52, R52, 0x2, RZ ;  /* 0x0000000234347824 */ /* 0x000fe200078e00ff */
[----:B------:R-:W-:Y:S01]  /*f260*/  LDSM.16.M88.4 R76, [R160] ;  /* 0x00000000a04c783b */ /* 0x000fe20000000200 */
[C---:B------:R-:W-:Y:S01]  /*f270*/  VIADD R151, R159.reuse, 0x800 ;  /* 0x000008009f977836 */ /* 0x040fe20000000000 */
[----:B------:R-:W-:Y:S01]  /*f280*/  SEL R0, R0, 0xffffffc0, !P2 ;  /* 0xffffffc000007807 */ /* 0x000fe20005000000 */
[C---:B------:R-:W-:Y:S01]  /*f290*/  VIADD R150, R159.reuse, 0x1000 ;  /* 0x000010009f967836 */ /* 0x040fe20000000000 */
[----:B------:R-:W2:Y:S01]  /*f2a0*/  LDSM.16.M88.4 R80, [R159] ;  /* 0x000000009f50783b */ /* 0x000ea20000000200 */
[----:B------:R-:W-:Y:S01]  /*f2b0*/  LOP3.LUT R42, R52, 0x6, RZ, 0xc0, !PT ;  /* 0x00000006342a7812 */ /* 0x000fe200078ec0ff */
[----:B------:R-:W-:Y:S02]  /*f2c0*/  VIADD R149, R159, 0x1800 ;  /* 0x000018009f957836 */ /* 0x000fe40000000000 */
[----:B------:R-:W2:Y:S01]  /*f2d0*/  LDSM.16.M88.4 R72, [R159+0x800] ;  /* 0x000800009f48783b */ /* 0x000ea20000000200 */
[----:B------:R-:W-:-:S02]  /*f2e0*/  IMAD.IADD R155, R161, 0x1, R0 ;  /* 0x00000001a19b7824 */ /* 0x000fc400078e0200 */
[----:B------:R-:W-:Y:S01]  /*f2f0*/  IMAD.IADD R148, R0, 0x1, R159 ;  /* 0x0000000100947824 */ /* 0x000fe200078e029f */
[----:B------:R-:W2:Y:S01]  /*f300*/  LDSM.16.M88.4 R68, [R159+0x1000] ;  /* 0x001000009f44783b */ /* 0x000ea20000000200 */
[----:B------:R-:W-:Y:S01]  /*f310*/  IMAD.IADD R42, R3, 0x1, R42 ;  /* 0x00000001032a7824 */ /* 0x000fe200078e022a */
[----:B------:R-:W-:Y:S01]  /*f320*/  LOP3.LUT R0, R40, R41, RZ, 0xfc, !PT ;  /* 0x0000002928007212 */ /* 0x000fe200078efcff */
[C---:B------:R-:W-:Y:S01]  /*f330*/  VIADD R147, R159.reuse, 0x2000 ;  /* 0x000020009f937836 */ /* 0x040fe20000000000 */
[----:B------:R-:W2:Y:S01]  /*f340*/  LDSM.16.M88.4 R64, [R159+0x1800] ;  /* 0x001800009f40783b */ /* 0x000ea20000000200 */
[----:B------:R-:W-:Y:S02]  /*f350*/  VIADD R40, R42, 0x8 ;  /* 0x000000082a287836 */ /* 0x000fe40000000000 */
[C---:B------:R-:W-:Y:S01]  /*f360*/  VIADD R146, R159.reuse, 0x2800 ;  /* 0x000028009f927836 */ /* 0x040fe20000000000 */
[----:B------:R-:W-:Y:S01]  /*f370*/  LDSM.16.M88.4 R20, [R158] ;  /* 0x000000009e14783b */ /* 0x000fe20000000200 */
[----:B------:R-:W-:-:S02]  /*f380*/  VIADD R145, R159, 0x3000 ;  /* 0x000030009f917836 */ /* 0x000fc40000000000 */
[----:B------:R-:W-:Y:S01]  /*f390*/  VIADD R144, R159, 0x3800 ;  /* 0x000038009f907836 */ /* 0x000fe20000000000 */
[C---:B---34-:R-:W-:Y:S01]  /*f3a0*/  HMMA.16816.F32 R4, R24.reuse, R88, RZ ;  /* 0x000000581804723c */ /* 0x058fe200000018ff */
[----:B------:R-:W3:Y:S04]  /*f3b0*/  LDSM.16.M88.4 R16, [R155+0x4000] ;  /* 0x004000009b10783b */ /* 0x000ee80000000200 */
[----:B------:R-:W4:Y:S01]  /*f3c0*/  LDSM.16.M88.4 R12, [R155+0x4800] ;  /* 0x004800009b0c783b */ /* 0x000f220000000200 */
[C---:B------:R-:W-:Y:S03]  /*f3d0*/  HMMA.16816.F32 R88, R24.reuse, R90, RZ ;  /* 0x0000005a1858723c */ /* 0x040fe600000018ff */
[----:B------:R-:W-:Y:S03]  /*f3e0*/  LDSM.16.M88.4 R92, [R155+0x5800] ;  /* 0x005800009b5c783b */ /* 0x000fe60000000200 */
[C---:B-----5:R-:W-:Y:S01]  /*f3f0*/  HMMA.16816.F32 R60, R24.reuse, R48, RZ ;  /* 0x00000030183c723c */ /* 0x060fe200000018ff */
[----:B------:R-:W-:Y:S04]  /*f400*/  LDSM.16.M88.4 R84, [R157] ;  /* 0x000000009d54783b */ /* 0x000fe80000000200 */
[----:B------:R-:W0:Y:S01]  /*f410*/  LDGDEPBAR ;  /* 0x00000000000079af */ /* 0x000e220000000000 */
[C---:B------:R-:W-:Y:S06]  /*f420*/  HMMA.16816.F32 R48, R24.reuse, R50, RZ ;  /* 0x000000321830723c */ /* 0x040fec00000018ff */
[C---:B-1----:R-:W-:Y:S06]  /*f430*/  HMMA.16816.F32 R36, R24.reuse, R32, RZ ;  /* 0x000000201824723c */ /* 0x042fec00000018ff */
[C---:B------:R-:W-:Y:S06]  /*f440*/  HMMA.16816.F32 R32, R24.reuse, R34, RZ ;  /* 0x000000221820723c */ /* 0x040fec00000018ff */
[C---:B--2---:R-:W-:Y:S06]  /*f450*/  HMMA.16816.F32 R28, R24.reuse, R8, RZ ;  /* 0x00000008181c723c */ /* 0x044fec00000018ff */
[----:B------:R-:W-:Y:S01]  /*f460*/  HMMA.16816.F32 R24, R24, R10, RZ ;  /* 0x0000000a1818723c */ /* 0x000fe200000018ff */
[----:B------:R-:W1:Y:S05]  /*f470*/  LDSM.16.M88.4 R8, [R155+0x5000] ;  /* 0x005000009b08783b */ /* 0x000e6a0000000200 */
[C---:B------:R-:W-:Y:S06]  /*f480*/  HMMA.16816.F32 R4, R76.reuse, R80, R4 ;  /* 0x000000504c04723c */ /* 0x040fec0000001804 */
[C---:B------:R-:W-:Y:S01]  /*f490*/  HMMA.16816.F32 R88, R76.reuse, R82, R88 ;  /* 0x000000524c58723c */ /* 0x040fe20000001858 */
[----:B------:R-:W2:Y:S05]  /*f4a0*/  LDSM.16.M88.4 R80, [R148] ;  /* 0x000000009450783b */ /* 0x000eaa0000000200 */
[C---:B------:R-:W-:Y:S06]  /*f4b0*/  HMMA.16816.F32 R60, R76.reuse, R72, R60 ;  /* 0x000000484c3c723c */ /* 0x040fec000000183c */
[C---:B------:R-:W-:Y:S01]  /*f4c0*/  HMMA.16816.F32 R48, R76.reuse, R74, R48 ;  /* 0x0000004a4c30723c */ /* 0x040fe20000001830 */
[----:B------:R-:W-:Y:S05]  /*f4d0*/  LDSM.16.M88.4 R72, [R148+0x1000] ;  /* 0x001000009448783b */ /* 0x000fea0000000200 */
[C---:B------:R-:W-:Y:S06]  /*f4e0*/  HMMA.16816.F32 R36, R76.reuse, R68, R36 ;  /* 0x000000444c24723c */ /* 0x040fec0000001824 */
[C---:B------:R-:W-:Y:S06]  /*f4f0*/  HMMA.16816.F32 R28, R76.reuse, R64, R28 ;  /* 0x000000404c1c723c */ /* 0x040fec000000181c */
[C---:B------:R-:W-:Y:S01]  /*f500*/  HMMA.16816.F32 R32, R76.reuse, R70, R32 ;  /* 0x000000464c20723c */ /* 0x040fe20000001820 */
[----:B------:R-:W-:Y:S05]  /*f510*/  LDSM.16.M88.4 R68, [R148+0x1800] ;  /* 0x001800009444783b */ /* 0x000fea0000000200 */
[----:B------:R-:W-:Y:S01]  /*f520*/  HMMA.16816.F32 R64, R76, R66, R24 ;  /* 0x000000424c40723c */ /* 0x000fe20000001818 */
[----:B------:R-:W5:Y:S04]  /*f530*/  LDSM.16.M88.4 R24, [R148+0x800] ;  /* 0x000800009418783b */ /* 0x000f680000000200 */
[----:B------:R-:W-:Y:S01]  /*f540*/  LDSM.16.M88.4 R76, [R162+0x2000] ;  /* 0x00200000a24c783b */ /* 0x000fe20000000200 */
        /* <DEDUP_REMOVED lines=12> */
[C---:B--2---:R-:W-:Y:S06]  /*f610*/  HMMA.16816.F32 R4, R84.reuse, R80, R4 ;  /* 0x000000505404723c */ /* 0x044fec0000001804 */
[C---:B------:R-:W-:Y:S01]  /*f620*/  HMMA.16816.F32 R92, R84.reuse, R82, R88 ;  /* 0x00000052545c723c */ /* 0x040fe20000001858 */
[----:B------:R-:W-:Y:S04]  /*f630*/  LDSM.16.M88.4 R88, [R160+0x2000] ;  /* 0x00200000a058783b */ /* 0x000fe80000000200 */
[----:B------:R-:W2:Y:S01]  /*f640*/  LDSM.16.M88.4 R80, [R159+0x2000] ;  /* 0x002000009f50783b */ /* 0x000ea20000000200 */
[C---:B-----5:R-:W-:Y:S06]  /*f650*/  HMMA.16816.F32 R60, R84.reuse, R24, R60 ;  /* 0x00000018543c723c */ /* 0x060fec000000183c */
[C---:B------:R-:W-:Y:S01]  /*f660*/  HMMA.16816.F32 R48, R84.reuse, R26, R48 ;  /* 0x0000001a5430723c */ /* 0x040fe20000001830 */
[----:B------:R-:W5:Y:S05]  /*f670*/  LDSM.16.M88.4 R24, [R159+0x2800] ;  /* 0x002800009f18783b */ /* 0x000f6a0000000200 */
[C---:B------:R-:W-:Y:S06]  /*f680*/  HMMA.16816.F32 R36, R84.reuse, R72, R36 ;  /* 0x000000485424723c */ /* 0x040fec0000001824 */
[C---:B------:R-:W-:Y:S06]  /*f690*/  HMMA.16816.F32 R28, R84.reuse, R68, R28 ;  /* 0x00000044541c723c */ /* 0x040fec000000181c */
[----:B------:R-:W-:Y:S01]  /*f6a0*/  HMMA.16816.F32 R64, R84, R70, R64 ;  /* 0x000000465440723c */ /* 0x000fe20000001840 */
[----:B------:R-:W5:Y:S05]  /*f6b0*/  LDSM.16.M88.4 R68, [R159+0x3000] ;  /* 0x003000009f44783b */ /* 0x000f6a0000000200 */
[----:B---3--:R-:W-:Y:S06]  /*f6c0*/  HMMA.16816.F32 R4, R76, R16, R4 ;  /* 0x000000104c04723c */ /* 0x008fec0000001804 */
[----:B------:R-:W-:Y:S01]  /*f6d0*/  HMMA.16816.F32 R32, R84, R74, R32 ;  /* 0x0000004a5420723c */ /* 0x000fe20000001820 */
[----:B------:R-:W-:Y:S04]  /*f6e0*/  LDSM.16.M88.4 R72, [R155+0x6000] ;  /* 0x006000009b48783b */ /* 0x000fe80000000200 */
[----:B------:R-:W-:Y:S01]  /*f6f0*/  LDSM.16.M88.4 R84, [R159+0x3800] ;  /* 0x003800009f54783b */ /* 0x000fe20000000200 */
[C---:B-1----:R-:W-:Y:S06]  /*f700*/  HMMA.16816.F32 R60, R76.reuse, R8, R60 ;  /* 0x000000084c3c723c */ /* 0x042fec000000183c */
[C---:B------:R-:W-:Y:S01]  /*f710*/  HMMA.16816.F32 R48, R76.reuse, R10, R48 ;  /* 0x0000000a4c30723c */ /* 0x040fe20000001830 */
[----:B------:R-:W-:Y:S05]  /*f720*/  LDSM.16.M88.4 R8, [R155+0x6800] ;  /* 0x006800009b08783b */ /* 0x000fea0000000200 */
[C---:B----4-:R-:W-:Y:S06]  /*f730*/  HMMA.16816.F32 R36, R76.reuse, R20, R36 ;  /* 0x000000144c24723c */ /* 0x050fec0000001824 */
[C---:B------:R-:W-:Y:S01]  /*f740*/  HMMA.16816.F32 R92, R76.reuse, R18, R92 ;  /* 0x000000124c5c723c */ /* 0x040fe2000000185c */
[----:B------:R-:W1:Y:S05]  /*f750*/  LDSM.16.M88.4 R16, [R158+0x2000] ;  /* 0x002000009e10783b */ /* 0x000e6a0000000200 */
[C---:B------:R-:W-:Y:S06]  /*f760*/  HMMA.16816.F32 R28, R76.reuse, R12, R28 ;  /* 0x0000000c4c1c723c */ /* 0x040fec000000181c */
[----:B------:R-:W-:Y:S06]  /*f770*/  HMMA.16816.F32 R64, R76, R14, R64 ;  /* 0x0000000e4c40723c */ /* 0x000fec0000001840 */
[----:B--2---:R-:W-:Y:S01]  /*f780*/  HMMA.16816.F32 R12, R88, R80, R4 ;  /* 0x00000050580c723c */ /* 0x004fe20000001804 */
[----:B------:R-:W2:Y:S05]  /*f790*/  LDSM.16.M88.4 R4, [R155+0x7000] ;  /* 0x007000009b04783b */ /* 0x000eaa0000000200 */
[----:B------:R-:W-:Y:S01]  /*f7a0*/  HMMA.16816.F32 R32, R76, R22, R32 ;  /* 0x000000164c20723c */ /* 0x000fe20000001820 */
[----:B------:R-:W-:Y:S04]  /*f7b0*/  LDSM.16.M88.4 R20, [R157+0x2000] ;  /* 0x002000009d14783b */ /* 0x000fe80000000200 */
[----:B------:R-:W3:Y:S01]  /*f7c0*/  LDSM.16.M88.4 R76, [R148+0x2000] ;  /* 0x00200000944c783b */ /* 0x000ee20000000200 */
[C---:B-----5:R-:W-:Y:S06]  /*f7d0*/  HMMA.16816.F32 R60, R88.reuse, R24, R60 ;  /* 0x00000018583c723c */ /* 0x060fec000000183c */
[C---:B------:R-:W-:Y:S01]  /*f7e0*/  HMMA.16816.F32 R48, R88.reuse, R26, R48 ;  /* 0x0000001a5830723c */ /* 0x040fe20000001830 */
[----:B------:R-:W-:Y:S05]  /*f7f0*/  LDSM.16.M88.4 R24, [R148+0x2800] ;  /* 0x002800009418783b */ /* 0x000fea0000000200 */
[C---:B------:R-:W-:Y:S06]  /*f800*/  HMMA.16816.F32 R36, R88.reuse, R68, R36 ;  /* 0x000000445824723c */ /* 0x040fec0000001824 */
[C---:B------:R-:W-:Y:S06]  /*f810*/  HMMA.16816.F32 R92, R88.reuse, R82, R92 ;  /* 0x00000052585c723c */ /* 0x040fec000000185c */
[----:B------:R-:W-:Y:S01]  /*f820*/  HMMA.16816.F32 R32, R88, R70, R32 ;  /* 0x000000465820723c */ /* 0x000fe20000001820 */
[----:B------:R-:W-:Y:S05]  /*f830*/  LDSM.16.M88.4 R68, [R148+0x3000] ;  /* 0x003000009444783b */ /* 0x000fea0000000200 */
[C---:B-1----:R-:W-:Y:S06]  /*f840*/  HMMA.16816.F32 R60, R16.reuse, R8, R60 ;  /* 0x00000008103c723c */ /* 0x042fec000000183c */
[C---:B------:R-:W-:Y:S01]  /*f850*/  HMMA.16816.F32 R48, R16.reuse, R10, R48 ;  /* 0x0000000a1030723c */ /* 0x040fe20000001830 */
[----:B------:R-:W1:Y:S05]  /*f860*/  LDSM.16.M88.4 R8, [R155+0x7800] ;  /* 0x007800009b08783b */ /* 0x000e6a0000000200 */
[C---:B--2---:R-:W-:Y:S06]  /*f870*/  HMMA.16816.F32 R36, R16.reuse, R4, R36 ;  /* 0x000000041024723c */ /* 0x044fec0000001824 */
[----:B------:R-:W-:Y:S01]  /*f880*/  HMMA.16816.F32 R12, R16, R72, R12 ;  /* 0x00000048100c723c */ /* 0x000fe2000000180c */
[----:B------:R-:W-:Y:S01]  /*f890*/  IADD3 R5, R54, 0x1, R177 ;  /* 0x0000000136057810 */ /* 0x000fe20007ffe0b1 */
[----:B------:R-:W-:-:S03]  /*f8a0*/  VIADD R4, R42, 0x1 ;  /* 0x000000012a047836 */ /* 0x000fc60000000000 */
[----:B------:R-:W-:Y:S01]  /*f8b0*/  IADD3 R5, R58, R5, -R168 ;  /* 0x000000053a057210 */ /* 0x000fe20007ffe8a8 */
[----:B------:R-:W-:Y:S04]  /*f8c0*/  HMMA.16816.F32 R28, R88, R84, R28 ;  /* 0x00000054581c723c */ /* 0x000fe8000000181c */
[----:B------:R-:W-:Y:S02]  /*f8d0*/  VIADD R103, R5, UR5 ;  /* 0x0000000505677c36 */ /* 0x000fe40008000000 */
[----:B------:R-:W-:Y:S03]  /*f8e0*/  HMMA.16816.F32 R92, R16, R74, R92 ;  /* 0x0000004a105c723c */ /* 0x000fe6000000185c */
[----:B------:R-:W-:-:S02]  /*f8f0*/  VIMNMX R2, R103, R58, PT ;  /* 0x0000003a67027248 */ /* 0x000fc40003fe0100 */
[----:B------:R-:W-:Y:S01]  /*f900*/  VIADDMNMX R103, R103, 0x8, R58, PT ;  /* 0x0000000867677846 */ /* 0x000fe2000380013a */
[----:B------:R-:W-:Y:S01]  /*f910*/  HMMA.16816.F32 R32, R16, R6, R32 ;  /* 0x000000061020723c */ /* 0x000fe20000001820 */
[CC--:B------:R-:W-:Y:S02]  /*f920*/  ISETP.GE.AND P1, PT, R4.reuse, R2.reuse, PT ;  /* 0x000000020400720c */ /* 0x0c0fe40003f26270 */
[----:B------:R-:W-:Y:S02]  /*f930*/  ISETP.GE.AND P6, PT, R4, R103, PT ;  /* 0x000000670400720c */ /* 0x000fe40003fc6270 */
[----:B------:R-:W2:Y:S01]  /*f940*/  LDSM.16.M88.4 R4, [R148+0x3800] ;  /* 0x003800009404783b */ /* 0x000ea20000000200 */
[----:B------:R-:W-:Y:S01]  /*f950*/  HMMA.16816.F32 R64, R88, R86, R64 ;  /* 0x000000565840723c */ /* 0x000fe20000001840 */
[----:B------:R-:W-:Y:S01]  /*f960*/  ISETP.GE.AND P0, PT, R40, R2, PT ;  /* 0x000000022800720c */ /* 0x000fe20003f06270 */
[----:B------:R-:W-:-:S04]  /*f970*/  DEPBAR.LE SB0, 0x0 ;  /* 0x000080000000791a */ /* 0x000fc80000000000 */
[----:B---3--:R-:W-:Y:S01]  /*f980*/  HMMA.16816.F32 R12, R20, R76, R12 ;  /* 0x0000004c140c723c */ /* 0x008fe2000000180c */
[----:B------:R-:W-:-:S05]  /*f990*/  ISETP.GE.AND P4, PT, R40, R103, PT ;  /* 0x000000672800720c */ /* 0x000fca0003f86270 */
[----:B-1----:R-:W-:Y:S06]  /*f9a0*/  HMMA.16816.F32 R28, R16, R8, R28 ;  /* 0x00000008101c723c */ /* 0x002fec000000181c */
[----:B------:R-:W-:Y:S01]  /*f9b0*/  HMMA.16816.F32 R92, R20, R78, R92 ;  /* 0x0000004e145c723c */ /* 0x000fe2000000185c */
[C---:B------:R-:W-:Y:S02]  /*f9c0*/  VIADD R8, R42.reuse, 0x18 ;  /* 0x000000182a087836 */ /* 0x040fe40000000000 */
[----:B------:R-:W-:-:S03]  /*f9d0*/  VIADD R9, R42, 0x19 ;  /* 0x000000192a097836 */ /* 0x000fc60000000000 */
[C---:B------:R-:W-:Y:S06]  /*f9e0*/  HMMA.16816.F32 R60, R20.reuse, R24, R60 ;  /* 0x00000018143c723c */ /* 0x040fec000000183c */
[----:B------:R-:W-:Y:S01]  /*f9f0*/  HMMA.16816.F32 R48, R20, R26, R48 ;  /* 0x0000001a1430723c */ /* 0x000fe20000001830 */
[C---:B------:R-:W-:Y:S01]  /*fa00*/  VIADD R24, R42.reuse, 0x9 ;  /* 0x000000092a187836 */ /* 0x040fe20000000000 */
[----:B------:R-:W-:Y:S01]  /*fa10*/  FSEL R41, R13, -INF , !P1 ;  /* 0xff8000000d297808 */ /* 0x000fe20004800000 */
[----:B------:R-:W-:-:S03]  /*fa20*/  VIADD R25, R42, 0x10 ;  /* 0x000000102a197836 */ /* 0x000fc60000000000 */
[----:B------:R-:W-:Y:S01]  /*fa30*/  HMMA.16816.F32 R32, R20, R70, R32 ;  /* 0x000000461420723c */ /* 0x000fe20000001820 */
[CC--:B------:R-:W-:Y:S02]  /*fa40*/  ISETP.GE.AND P5, PT, R24.reuse, R2.reuse, PT ;  /* 0x000000021800720c */ /* 0x0c0fe40003fa6270 */
[-C--:B------:R-:W-:Y:S01]  /*fa50*/  ISETP.GE.AND P2, PT, R24, R103.reuse, PT ;  /* 0x000000671800720c */ /* 0x080fe20003f46270 */
[----:B------:R-:W-:Y:S01]  /*fa60*/  VIADD R24, R42, 0x11 ;  /* 0x000000112a187836 */ /* 0x000fe20000000000 */
[----:B------:R-:W-:Y:S01]  /*fa70*/  BAR.SYNC.DEFER_BLOCKING 0x0 ;  /* 0x0000000000007b1d */ /* 0x000fe20000010000 */
[----:B------:R-:W-:Y:S01]  /*fa80*/  HMMA.16816.F32 R64, R16, R10, R64 ;  /* 0x0000000a1040723c */ /* 0x000fe20000001840 */
[-C--:B------:R-:W-:Y:S02]  /*fa90*/  ISETP.GE.AND P1, PT, R25, R2.reuse, PT ;  /* 0x000000021900720c */ /* 0x080fe40003f26270 */
[----:B------:R-:W-:Y:S02]  /*faa0*/  FSEL R27, R92, -INF , !P0 ;  /* 0xff8000005c1b7808 */ /* 0x000fe40004000000 */
[----:B------:R-:W-:Y:S01]  /*fab0*/  FSEL R94, R94, -INF , !P4 ;  /* 0xff8000005e5e7808 */ /* 0x000fe20006000000 */
[C---:B--2---:R-:W-:Y:S01]  /*fac0*/  HMMA.16816.F32 R28, R20.reuse, R4, R28 ;  /* 0x00000004141c723c */ /* 0x044fe2000000181c */
[----:B------:R-:W-:Y:S01]  /*fad0*/  FSEL R93, R93, -INF , !P5 ;  /* 0xff8000005d5d7808 */ /* 0x000fe20006800000 */
[C---:B------:R-:W-:Y:S01]  /*fae0*/  VIADD R10, R42.reuse, 0x21 ;  /* 0x000000212a0a7836 */ /* 0x040fe20000000000 */
[-C--:B------:R-:W-:Y:S01]  /*faf0*/  ISETP.GE.AND P0, PT, R25, R103.reuse, PT ;  /* 0x000000671900720c */ /* 0x080fe20003f06270 */
[----:B------:R-:W-:Y:S01]  /*fb00*/  VIADD R17, R42, 0x28 ;  /* 0x000000282a117836 */ /* 0x000fe20000000000 */
[C---:B------:R-:W-:Y:S01]  /*fb10*/  ISETP.GE.AND P4, PT, R24.reuse, R2, PT ;  /* 0x000000021800720c */ /* 0x040fe20003f86270 */
[----:B------:R-:W-:Y:S01]  /*fb20*/  HMMA.16816.F32 R36, R20, R68, R36 ;  /* 0x000000441424723c */ /* 0x000fe20000001824 */
[----:B------:R-:W-:Y:S01]  /*fb30*/  ISETP.GE.AND P5, PT, R24, R103, PT ;  /* 0x000000671800720c */ /* 0x000fe20003fa6270 */
[C---:B------:R-:W-:Y:S01]  /*fb40*/  VIADD R4, R42.reuse, 0x30 ;  /* 0x000000302a047836 */ /* 0x040fe20000000000 */
[----:B------:R-:W-:Y:S01]  /*fb50*/  FSEL R24, R95, -INF , !P2 ;  /* 0xff8000005f187808 */ /* 0x000fe20005000000 */
[----:B------:R-:W-:Y:S01]  /*fb60*/  VIADD R5, R42, 0x29 ;  /* 0x000000292a057836 */ /* 0x000fe20000000000 */
[----:B------:R-:W-:-:S02]  /*fb70*/  FSEL R25, R60, -INF , !P1 ;  /* 0xff8000003c197808 */ /* 0x000fc40004800000 */
[CC--:B------:R-:W-:Y:S02]  /*fb80*/  ISETP.GE.AND P2, PT, R8.reuse, R2.reuse, PT ;  /* 0x000000020800720c */ /* 0x0c0fe40003f46270 */
[-C--:B------:R-:W-:Y:S01]  /*fb90*/  ISETP.GE.AND P1, PT, R8, R103.reuse, PT ;  /* 0x000000670800720c */ /* 0x080fe20003f26270 */
[----:B------:R-:W-:Y:S01]  /*fba0*/  VIADD R8, R42, 0x20 ;  /* 0x000000202a087836 */ /* 0x000fe20000000000 */
[----:B------:R-:W-:Y:S01]  /*fbb0*/  FSEL R16, R62, -INF , !P0 ;  /* 0xff8000003e107808 */ /* 0x000fe20004000000 */
[----:B------:R-:W-:Y:S01]  /*fbc0*/  HMMA.16816.F32 R64, R20, R6, R64 ;  /* 0x000000061440723c */ /* 0x000fe20000001840 */
[----:B------:R-:W-:Y:S02]  /*fbd0*/  ISETP.GE.AND P0, PT, R9, R2, PT ;  /* 0x000000020900720c */ /* 0x000fe40003f06270 */
[----:B------:R-:W-:Y:S02]  /*fbe0*/  FSEL R13, R61, -INF , !P4 ;  /* 0xff8000003d0d7808 */ /* 0x000fe40006000000 */
        /* <DEDUP_REMOVED lines=14> */
[----:B------:R-:W-:Y:S02]  /*fcd0*/  FSEL R119, R36, -INF , !P5 ;  /* 0xff80000024777808 */ /* 0x000fe40006800000 */
[----:B------:R-:W-:Y:S02]  /*fce0*/  FSEL R116, R30, -INF , !P4 ;  /* 0xff8000001e747808 */ /* 0x000fe40006000000 */
[----:B------:R-:W-:Y:S02]  /*fcf0*/  ISETP.GE.AND P4, PT, R42, R103, PT ;  /* 0x000000672a00720c */ /* 0x000fe40003f86270 */
[----:B------:R-:W-:Y:S01]  /*fd00*/  ISETP.GE.AND P0, PT, R4, R2, PT ;  /* 0x000000020400720c */ /* 0x000fe20003f06270 */
[----:B------:R-:W-:Y:S01]  /*fd10*/  VIADD R4, R42, 0x31 ;  /* 0x000000312a047836 */ /* 0x000fe20000000000 */
[----:B------:R-:W-:-:S02]  /*fd20*/  FSEL R14, R14, -INF , !P4 ;  /* 0xff8000000e0e7808 */ /* 0x000fc40006000000 */
[----:B------:R-:W-:Y:S02]  /*fd30*/  ISETP.GT.AND P4, PT, R174, R163, PT ;  /* 0x000000a3ae00720c */ /* 0x000fe40003f84270 */
[-C--:B------:R-:W-:Y:S02]  /*fd40*/  ISETP.GE.AND P5, PT, R17, R103.reuse, PT ;  /* 0x000000671100720c */ /* 0x080fe40003fa6270 */
[----:B------:R-:W-:Y:S02]  /*fd50*/  FSEL R130, R38, -INF , !P2 ;  /* 0xff80000026827808 */ /* 0x000fe40005000000 */
[----:B------:R-:W-:Y:S02]  /*fd60*/  ISETP.GE.AND P2, PT, R5, R2, PT ;  /* 0x000000020500720c */ /* 0x000fe40003f46270 */
[----:B------:R-:W-:Y:S02]  /*fd70*/  FSEL R123, R37, -INF , !P1 ;  /* 0xff800000257b7808 */ /* 0x000fe40004800000 */
[----:B------:R-:W-:Y:S01]  /*fd80*/  ISETP.GE.AND P1, PT, R5, R103, PT ;  /* 0x000000670500720c */ /* 0x000fe20003f26270 */
[----:B------:R-:W-:Y:S01]  /*fd90*/  VIADD R5, R42, 0x38 ;  /* 0x000000382a057836 */ /* 0x000fe20000000000 */
[----:B------:R-:W-:-:S02]  /*fda0*/  FSEL R115, R28, -INF , !P0 ;  /* 0xff8000001c737808 */ /* 0x000fc40004000000 */
[----:B------:R-:W-:Y:S02]  /*fdb0*/  FSEL R22, R34, -INF , !P5 ;  /* 0xff80000022167808 */ /* 0x000fe40006800000 */
[CC--:B------:R-:W-:Y:S01]  /*fdc0*/  ISETP.GE.AND P0, PT, R42.reuse, R2.reuse, PT ;  /* 0x000000022a00720c */ /* 0x0c0fe20003f06270 */
[----:B------:R-:W-:Y:S01]  /*fdd0*/  VIADD R42, R42, 0x39 ;  /* 0x000000392a2a7836 */ /* 0x000fe20000000000 */
[C---:B------:R-:W-:Y:S02]  /*fde0*/  ISETP.GE.AND P5, PT, R4.reuse, R2, PT ;  /* 0x000000020400720c */ /* 0x040fe40003fa6270 */
[----:B------:R-:W-:Y:S02]  /*fdf0*/  FSEL R21, R33, -INF , !P2 ;  /* 0xff80000021157808 */ /* 0x000fe40005000000 */
[----:B------:R-:W-:Y:S02]  /*fe00*/  ISETP.GE.AND P2, PT, R4, R103, PT ;  /* 0x000000670400720c */ /* 0x000fe40003f46270 */
        /* <DEDUP_REMOVED lines=75> */
.L_x_6290:
[----:B------:R-:W1:Y:S02]  /*102c0*/  LDC R6, c[0x0][0x248] ;  /* 0x00009200ff067b82 */ /* 0x000e640000000800 */
[----:B-1----:R-:W-:-:S04]  /*102d0*/  LEA R6, -R6, RZ, 0x6 ;  /* 0x000000ff06067211 */ /* 0x002fc800078e31ff */
[----:B------:R-:W-:-:S07]  /*102e0*/  SHF.R.S32.HI R3, RZ, 0x1f, R6 ;  /* 0x0000001fff037819 */ /* 0x000fce0000011406 */
.L_x_6291:
        /* <DEDUP_REMOVED lines=15> */
[----:B------:R-:W-:-:S02]  /*103e0*/  @P0 IADD3 R12, P2, R18, R128, RZ ;  /* 0x00000080120c0210 */ /* 0x000fc40007f5e0ff */
[C---:B------:R-:W-:Y:S01]  /*103f0*/  @P6 LEA R28, P5, R18.reuse, R176, 0x1 ;  /* 0x000000b0121c6211 */ /* 0x040fe200078a08ff */
[----:B------:R-:W-:Y:S01]  /*10400*/  @!PT LDS RZ, [RZ] ;  /* 0x00000000fffff984 */ /* 0x000fe20000000800 */
[----:B------:R-:W-:Y:S01]  /*10410*/  @!PT LDS RZ, [RZ] ;  /* 0x00000000fffff984 */ /* 0x000fe20000000800 */
[----:B------:R-:W-:Y:S01]  /*10420*/  @!PT LDS RZ, [RZ] ;  /* 0x00000000fffff984 */ /* 0x000fe20000000800 */
[----:B------:R1:W-:Y:S01]  /*10430*/  @P0 LDGSTS.E.BYPASS.LTC128B.128 [R172+0x6000], desc[UR6][R30.64+0x80] ;  /* 0x060000801eac0fae */ /* 0x0003e2000b901d46 */
[----:B------:R-:W-:Y:S01]  /*10440*/  IADD3 R6, P1, R165, R18, RZ ;  /* 0x00000012a5067210 */ /* 0x000fe20007f3e0ff */
[----:B------:R-:W-:Y:S01]  /*10450*/  @P0 IMAD.X R7, R3, 0x1, R127, P2 ;  /* 0x0000000103070824 */ /* 0x000fe200010e067f */
[--C-:B------:R-:W-:Y:S01]  /*10460*/  @P6 LEA.HI.X R29, R18, R175, R3.reuse, 0x1, P5 ;  /* 0x000000af121d6211 */ /* 0x100fe200028f0c03 */
[----:B------:R1:W-:Y:S01]  /*10470*/  @!P0 STS.128 [R172+0x6000], RZ ;  /* 0x006000ffac008388 */ /* 0x0003e20000000c00 */
[----:B------:R-:W-:Y:S01]  /*10480*/  @P0 LEA R18, P2, R12, UR12, 0x1 ;  /* 0x0000000c0c120c11 */ /* 0x000fe2000f8408ff */
[----:B------:R-:W-:Y:S01]  /*10490*/  IMAD.X R3, R164, 0x1, R3, P1 ;  /* 0x00000001a4037824 */ /* 0x000fe200008e0603 */
[----:B------:R-:W-:Y:S01]  /*104a0*/  @P0 IADD3 R15, P1, R6, R128, RZ ;  /* 0x00000080060f0210 */ /* 0x000fe20007f3e0ff */
[----:B------:R-:W-:Y:S01]  /*104b0*/  @!PT LDS RZ, [RZ] ;  /* 0x00000000fffff984 */ /* 0x000fe20000000800 */
[----:B------:R-:W-:Y:S01]  /*104c0*/  @!PT LDS RZ, [RZ] ;  /* 0x00000000fffff984 */ /* 0x000fe20000000800 */
[----:B------:R-:W-:Y:S01]  /*104d0*/  @!PT LDS RZ, [RZ] ;  /* 0x00000000fffff984 */ /* 0x000fe20000000800 */
[----:B------:R1:W-:Y:S01]  /*104e0*/  @P6 LDGSTS.E.BYPASS.LTC128B.128 [R172+0x4800], desc[UR6][R28.64] ;  /* 0x048000001cac6fae */ /* 0x0003e2000b901d46 */
[----:B------:R-:W-:-:S02]  /*104f0*/  @P0 LEA.HI.X R19, R12, UR13, R7, 0x1, P2 ;  /* 0x0000000d0c130c11 */ /* 0x000fc400090f0c07 */
[----:B------:R-:W-:Y:S01]  /*10500*/  @P0 LEA R34, P2, R15, UR12, 0x1 ;  /* 0x0000000c0f220c11 */ /* 0x000fe2000f8408ff */
[----:B------:R-:W-:Y:S01]  /*10510*/  @P0 IMAD.X R12, R3, 0x1, R127, P1 ;  /* 0x00000001030c0824 */ /* 0x000fe200008e067f */
[----:B------:R-:W-:Y:S01]  /*10520*/  IADD3 R7, P1, R165, R6, RZ ;  /* 0x00000006a5077210 */ /* 0x000fe20007f3e0ff */
[----:B------:R1:W-:Y:S01]  /*10530*/  @!P6 STS.128 [R172+0x4800], RZ ;  /* 0x004800ffac00e388 */ /* 0x0003e20000000c00 */
[----:B------:R-:W-:Y:S02]  /*10540*/  @P6 LEA R36, P5, R6, R176, 0x1 ;  /* 0x000000b006246211 */ /* 0x000fe400078a08ff */
[----:B------:R-:W-:Y:S01]  /*10550*/  @P0 LEA.HI.X R35, R15, UR13, R12, 0x1, P2 ;  /* 0x0000000d0f230c11 */ /* 0x000fe200090f0c0c */
[--C-:B------:R-:W-:Y:S01]  /*10560*/  IMAD.X R126, R164, 0x1, R3.reuse, P1 ;  /* 0x00000001a47e7824 */ /* 0x100fe200008e0603 */
[----:B------:R-:W-:Y:S01]  /*10570*/  @P0 IADD3 R128, P1, R7, R128, RZ ;  /* 0x0000008007800210 */ /* 0x000fe20007f3e0ff */
[----:B------:R-:W-:Y:S01]  /*10580*/  @!PT LDS RZ, [RZ] ;  /* 0x00000000fffff984 */ /* 0x000fe20000000800 */
[----:B------:R-:W-:Y:S01]  /*10590*/  @!PT LDS RZ, [RZ] ;  /* 0x00000000fffff984 */ /* 0x000fe20000000800 */
[----:B------:R-:W-:Y:S01]  /*105a0*/  @!PT LDS RZ, [RZ] ;  /* 0x00000000fffff984 */ /* 0x000fe20000000800 */
[----:B------:R1:W-:Y:S01]  /*105b0*/  @P0 LDGSTS.E.BYPASS.LTC128B.128 [R172+0x6800], desc[UR6][R18.64+0x80] ;  /* 0x0680008012ac0fae */ /* 0x0003e2000b901d46 */
[----:B------:R-:W-:-:S02]  /*105c0*/  @P6 LEA.HI.X R37, R6, R175, R3, 0x1, P5 ;  /* 0x000000af06256211 */ /* 0x000fc400028f0c03 */
[C---:B------:R-:W-:Y:S01]  /*105d0*/  @P6 LEA R6, P2, R7.reuse, R176, 0x1 ;  /* 0x000000b007066211 */ /* 0x040fe200078408ff */
[----:B------:R-:W-:Y:S01]  /*105e0*/  @P0 IMAD.X R127, R126, 0x1, R127, P1 ;  /* 0x000000017e7f0824 */ /* 0x000fe200008e067f */
[C---:B------:R-:W-:Y:S01]  /*105f0*/  @P0 LEA R38, P1, R128.reuse, UR12, 0x1 ;  /* 0x0000000c80260c11 */ /* 0x040fe2000f8208ff */
[----:B------:R1:W-:Y:S01]  /*10600*/  @!P0 STS.128 [R172+0x6800], RZ ;  /* 0x006800ffac008388 */ /* 0x0003e20000000c00 */
[----:B------:R-:W-:Y:S01]  /*10610*/  @P6 LEA.HI.X R7, R7, R175, R126, 0x1, P2 ;  /* 0x000000af07076211 */ /* 0x000fe200010f0c7e */
[----:B------:R-:W-:Y:S01]  /*10620*/  IMAD.MOV.U32 R176, RZ, RZ, R32 ;  /* 0x000000ffffb07224 */ /* 0x000fe200078e0020 */
[----:B------:R-:W-:Y:S01]  /*10630*/  @P0 LEA.HI.X R39, R128, UR13, R127, 0x1, P1 ;  /* 0x0000000d80270c11 */ /* 0x000fe200088f0c7f */
[----:B------:R-:W-:Y:S01]  /*10640*/  @!PT LDS RZ, [RZ] ;  /* 0x00000000fffff984 */ /* 0x000fe20000000800 */
[----:B------:R-:W-:Y:S01]  /*10650*/  @!PT LDS RZ, [RZ] ;  /* 0x00000000fffff984 */ /* 0x000fe20000000800 */
[----:B------:R-:W-:Y:S01]  /*10660*/  @!PT LDS RZ, [RZ] ;  /* 0x00000000fffff984 */ /* 0x000fe20000000800 */
[----:B------:R1:W-:Y:S01]  /*10670*/  @P6 LDGSTS.E.BYPASS.LTC128B.128 [R172+0x5000], desc[UR6][R36.64] ;  /* 0x0500000024ac6fae */ /* 0x0003e2000b901d46 */
[----:B------:R-:W-:-:S03]  /*10680*/  IMAD.MOV.U32 R175, RZ, RZ, R33 ;  /* 0x000000ffffaf7224 */ /* 0x000fc600078e0021 */
        /* <DEDUP_REMOVED lines=17> */
.L_x_6289:
        /* <DEDUP_REMOVED lines=31> */
[----:B------:R-:W-:Y:S01]  /*10990*/  LEA R156, R0, UR4, 0x1 ;  /* 0x00000004009c7c11 */ /* 0x000fe2000f8e08ff */
[----:B------:R-:W1:Y:S03]  /*109a0*/  SHFL.BFLY PT, R7, R12, 0x2, 0x1f ;  /* 0x0c401f000c077f89 */ /* 0x000e6600000e0000 */
[-C--:B------:R-:W-:Y:S01]  /*109b0*/  LEA R153, R43, R156.reuse, 0x1 ;  /* 0x0000009c2b997211 */ /* 0x080fe200078e08ff */
[----:B------:R-:W2:Y:S01]  /*109c0*/  SHFL.BFLY PT, R6, R15, 0x2, 0x1f ;  /* 0x0c401f000f067f89 */ /* 0x000ea200000e0000 */
[----:B------:R-:W-:-:S03]  /*109d0*/  LEA R154, R45, R156, 0x1 ;  /* 0x0000009c2d9a7211 */ /* 0x000fc600078e08ff */
[----:B------:R-:W-:Y:S01]  /*109e0*/  LDSM.16.MT88.4 R52, [R153+0x8000] ;  /* 0x008000009934783b */ /* 0x000fe20000004200 */
[----:B------:R-:W-:-:S03]  /*109f0*/  LEA R152, R43, R154, 0x1 ;  /* 0x0000009a2b987211 */ /* 0x000fc600078e08ff */
        /* <DEDUP_REMOVED lines=8> */
[----:B------:R-:W-:Y:S01]  /*10a80*/  LDSM.16.MT88.4 R80, [R153+0xa000] ;  /* 0x00a000009950783b */ /* 0x000fe20000004200 */
[----:B-1----:R-:W-:Y:S02]  /*10a90*/  FMNMX.FTZ R100, R7, R100, !PT ;  /* 0x0000006407647209 */ /* 0x002fe40007810000 */
        /* <DEDUP_REMOVED lines=16> */
[----:B------:R-:W1:Y:S01]  /*10ba0*/  LDSM.16.MT88.4 R92, [R154+0xa000] ;  /* 0x00a000009a5c783b */ /* 0x000e620000004200 */
[----:B------:R-:W-:Y:S01]  /*10bb0*/  MUFU.EX2 R107, R107 ;  /* 0x0000006b006b7308 */ /* 0x000fe20000000800 */
[--C-:B------:R-:W-:Y:S01]  /*10bc0*/  FFMA.FTZ R25, R11, UR8, -R122.reuse ;  /* 0x000000080b197c23 */ /* 0x100fe2000801087a */
[--C-:B------:R-:W-:Y:S01]  /*10bd0*/  FFMA.FTZ R0, R9, UR8, -R122.reuse ;  /* 0x0000000809007c23 */ /* 0x100fe2000801087a */
[----:B------:R-:W2:Y:S01]  /*10be0*/  LDSM.16.MT88.4 R4, [R152+0xa000] ;  /* 0x00a000009804783b */ /* 0x000ea20000004200 */
[--C-:B------:R-:W-:Y:S01]  /*10bf0*/  FFMA.FTZ R33, R8, UR8, -R111.reuse ;  /* 0x0000000808217c23 */ /* 0x100fe2000801086f */
[--C-:B------:R-:W-:Y:S01]  /*10c00*/  FFMA.FTZ R32, R10, UR8, -R111.reuse ;  /* 0x000000080a207c23 */ /* 0x100fe2000801086f */
[--C-:B------:R-:W-:Y:S01]  /*10c10*/  FFMA.FTZ R24, R13, UR8, -R122.reuse ;  /* 0x000000080d187c23 */ /* 0x100fe2000801087a */
[----:B------:R-:W3:Y:S01]  /*10c20*/  LDSM.16.MT88.4 R8, [R153+0x8800] ;  /* 0x008800009908783b */ /* 0x000ee20000004200 */
[----:B------:R-:W4:Y:S01]  /*10c30*/  MUFU.EX2 R106, R106 ;  /* 0x0000006a006a7308 */ /* 0x000f220000000800 */
[--C-:B------:R-:W-:Y:S01]  /*10c40*/  FFMA.FTZ R35, R16, UR8, -R111.reuse ;  /* 0x0000000810237c23 */ /* 0x100fe2000801086f */
[--C-:B------:R-:W-:Y:S01]  /*10c50*/  FFMA.FTZ R26, R26, UR8, -R111.reuse ;  /* 0x000000081a1a7c23 */ /* 0x100fe2000801086f */
[----:B------:R-:W5:Y:S01]  /*10c60*/  LDSM.16.MT88.4 R12, [R154+0x8800] ;  /* 0x008800009a0c783b */ /* 0x000f620000004200 */
[--C-:B------:R-:W-:Y:S01]  /*10c70*/  FFMA.FTZ R121, R119, UR8, -R122.reuse ;  /* 0x0000000877797c23 */ /* 0x100fe2000801087a */
[--C-:B------:R-:W-:Y:S01]  /*10c80*/  FFMA.FTZ R120, R123, UR8, -R122.reuse ;  /* 0x000000087b787c23 */ /* 0x100fe2000801087a */
[--C-:B------:R-:W-:Y:S01]  /*10c90*/  FFMA.FTZ R119, R125, UR8, -R122.reuse ;  /* 0x000000087d777c23 */ /* 0x100fe2000801087a */
[----:B------:R-:W5:Y:S01]  /*10ca0*/  LDSM.16.MT88.4 R16, [R156+0x8800] ;  /* 0x008800009c10783b */ /* 0x000f620000004200 */
        /* <DEDUP_REMOVED lines=18> */
[----:B------:R-:W-:-:S06]  /*10dd0*/  FADD.FTZ R106, R107, R106 ;  /* 0x0000006a6b6a7221 */ /* 0x000fcc0000010000 */
[----:B------:R-:W4:Y:S01]  /*10de0*/  MUFU.EX2 R109, R109 ;  /* 0x0000006d006d7308 */ /* 0x000f220000000800 */
[----:B-1----:R-:W-:Y:S01]  /*10df0*/  F2FP.F16.F32.PACK_AB R90, R28, R29 ;  /* 0x0000001d1c5a723e */ /* 0x002fe200000000ff */
[----:B------:R-:W-:-:S04]  /*10e00*/  FADD.FTZ R29, R29, R106 ;  /* 0x0000006a1d1d7221 */ /* 0x000fc80000010000 */
[----:B------:R-:W-:Y:S02]  /*10e10*/  FADD.FTZ R28, R28, R29 ;  /* 0x0000001d1c1c7221 */ /* 0x000fe40000010000 */
[----:B------:R-:W-:Y:S08]  /*10e20*/  MUFU.EX2 R31, R31 ;  /* 0x0000001f001f7308 */ /* 0x000ff00000000800 */
[----:B------:R-:W1:Y:S01]  /*10e30*/  MUFU.EX2 R30, R30 ;  /* 0x0000001e001e7308 */ /* 0x000e620000000800 */
[----:B----4-:R-:W-:Y:S01]  /*10e40*/  F2FP.F16.F32.PACK_AB R89, R109, R34 ;  /* 0x000000226d59723e */ /* 0x010fe200000000ff */
[----:B------:R-:W-:-:S06]  /*10e50*/  FADD.FTZ R34, R34, R109 ;  /* 0x0000006d22227221 */ /* 0x000fcc0000010000 */
[----:B------:R-:W-:Y:S08]  /*10e60*/  MUFU.EX2 R27, R27 ;  /* 0x0000001b001b7308 */ /* 0x000ff00000000800 */
[----:B------:R-:W4:Y:S01]  /*10e70*/  MUFU.EX2 R24, R24 ;  /* 0x0000001800187308 */ /* 0x000f220000000800 */
[----:B-1----:R-:W-:Y:S01]  /*10e80*/  F2FP.F16.F32.PACK_AB R91, R30, R31 ;  /* 0x0000001f1e5b723e */ /* 0x002fe200000000ff */
[----:B------:R-:W-:-:S04]  /*10e90*/  FADD.FTZ R31, R31, R34 ;  /* 0x000000221f1f7221 */ /* 0x000fc80000010000 */
[----:B------:R-:W-:Y:S02]  /*10ea0*/  FADD.FTZ R30, R30, R31 ;  /* 0x0000001f1e1e7221 */ /* 0x000fe40000010000 */
[C---:B------:R-:W-:Y:S01]  /*10eb0*/  HMMA.16816.F32 R48, R88.reuse, R52, RZ ;  /* 0x000000345830723c */ /* 0x040fe200000018ff */
[----:B------:R-:W-:Y:S05]  /*10ec0*/  MUFU.EX2 R25, R25 ;  /* 0x0000001900197308 */ /* 0x000fea0000000800 */
[C---:B------:R-:W-:Y:S03]  /*10ed0*/  HMMA.16816.F32 R52, R88.reuse, R54, RZ ;  /* 0x000000365834723c */ /* 0x040fe600000018ff */
[----:B------:R-:W-:Y:S03]  /*10ee0*/  MUFU.EX2 R0, R0 ;  /* 0x0000000000007308 */ /* 0x000fe60000000800 */
[C---:B------:R-:W-:Y:S05]  /*10ef0*/  HMMA.16816.F32 R96, R88.reuse, R36, RZ ;  /* 0x000000245860723c */ /* 0x040fea00000018ff */
[----:B------:R-:W-:Y:S01]  /*10f00*/  MUFU.EX2 R35, R35 ;  /* 0x0000002300237308 */ /* 0x000fe20000000800 */
[C---:B------:R-:W-:Y:S06]  /*10f10*/  HMMA.16816.F32 R40, R88.reuse, R44, RZ ;  /* 0x0000002c5828723c */ /* 0x040fec00000018ff */
[C---:B------:R-:W-:Y:S01]  /*10f20*/  HMMA.16816.F32 R56, R88.reuse, R60, RZ ;  /* 0x0000003c5838723c */ /* 0x040fe200000018ff */
[----:B------:R-:W1:Y:S05]  /*10f30*/  MUFU.EX2 R26, R26 ;  /* 0x0000001a001a7308 */ /* 0x000e6a0000000800 */
[C---:B------:R-:W-:Y:S03]  /*10f40*/  HMMA.16816.F32 R64, R88.reuse, R68, RZ ;  /* 0x000000445840723c */ /* 0x040fe600000018ff */
[----:B------:R-:W-:Y:S03]  /*10f50*/  MUFU.EX2 R33, R33 ;  /* 0x0000002100217308 */ /* 0x000fe60000000800 */
[C---:B------:R-:W-:Y:S05]  /*10f60*/  HMMA.16816.F32 R72, R88.reuse, R92, RZ ;  /* 0x0000005c5848723c */ /* 0x040fea00000018ff */
[----:B------:R-:W3:Y:S01]  /*10f70*/  MUFU.EX2 R32, R32 ;  /* 0x0000002000207308 */ /* 0x000ee20000000800 */
[C---:B------:R-:W-:Y:S06]  /*10f80*/  HMMA.16816.F32 R76, R88.reuse, R80, RZ ;  /* 0x00000050584c723c */ /* 0x040fec00000018ff */
[C---:B------:R-:W-:Y:S01]  /*10f90*/  HMMA.16816.F32 R36, R88.reuse, R38, RZ ;  /* 0x000000265824723c */ /* 0x040fe200000018ff */
[----:B------:R-:W-:Y:S05]  /*10fa0*/  MUFU.EX2 R121, R121 ;  /* 0x0000007900797308 */ /* 0x000fea0000000800 */
[C---:B------:R-:W-:Y:S03]  /*10fb0*/  HMMA.16816.F32 R44, R88.reuse, R46, RZ ;  /* 0x0000002e582c723c */ /* 0x040fe600000018ff */
[----:B------:R-:W5:Y:S03]  /*10fc0*/  MUFU.EX2 R120, R120 ;  /* 0x0000007800787308 */ /* 0x000f660000000800 */
[C---:B------:R-:W-:Y:S05]  /*10fd0*/  HMMA.16816.F32 R60, R88.reuse, R62, RZ ;  /* 0x0000003e583c723c */ /* 0x040fea00000018ff */
[----:B------:R-:W-:Y:S01]  /*10fe0*/  MUFU.EX2 R119, R119 ;  /* 0x0000007700777308 */ /* 0x000fe20000000800 */
[C---:B------:R-:W-:Y:S06]  /*10ff0*/  HMMA.16816.F32 R68, R88.reuse, R70, RZ ;  /* 0x000000465844723c */ /* 0x040fec00000018ff */
[C---:B------:R-:W-:Y:S01]  /*11000*/  HMMA.16816.F32 R92, R88.reuse, R94, RZ ;  /* 0x0000005e585c723c */ /* 0x040fe200000018ff */
[----:B------:R-:W-:Y:S05]  /*11010*/  MUFU.EX2 R112, R112 ;  /* 0x0000007000707308 */ /* 0x000fea0000000800 */
[C---:B------:R-:W-:Y:S03]  /*11020*/  HMMA.16816.F32 R80, R88.reuse, R82, RZ ;  /* 0x000000525850723c */ /* 0x040fe600000018ff */
[----:B------:R-:W-:Y:S03]  /*11030*/  MUFU.EX2 R123, R123 ;  /* 0x0000007b007b7308 */ /* 0x000fe60000000800 */
[C---:B--2---:R-:W-:Y:S05]  /*11040*/  HMMA.16816.F32 R84, R88.reuse, R4, RZ ;  /* 0x000000045854723c */ /* 0x044fea00000018ff */
[----:B------:R-:W2:Y:S01]  /*11050*/  MUFU.EX2 R126, R126 ;  /* 0x0000007e007e7308 */ /* 0x000ea20000000800 */
[----:B------:R-:W-:Y:S01]  /*11060*/  HMMA.16816.F32 R88, R88, R6, RZ ;  /* 0x000000065858723c */ /* 0x000fe200000018ff */
[----:B----4-:R-:W-:Y:S01]  /*11070*/  F2FP.F16.F32.PACK_AB R4, R24, R27 ;  /* 0x0000001b1804723e */ /* 0x010fe200000000ff */
[----:B------:R-:W-:Y:S01]  /*11080*/  FADD.FTZ R27, R27, R28 ;  /* 0x0000001c1b1b7221 */ /* 0x000fe20000010000 */
[----:B-1----:R-:W-:Y:S01]  /*11090*/  F2FP.F16.F32.PACK_AB R5, R26, R35 ;  /* 0x000000231a05723e */ /* 0x002fe200000000ff */
[----:B------:R-:W-:-:S02]  /*110a0*/  FADD.FTZ R35, R35, R30 ;  /* 0x0000001e23237221 */ /* 0x000fc40000010000 */
[----:B------:R-:W-:Y:S01]  /*110b0*/  FADD.FTZ R24, R24, R27 ;  /* 0x0000001b18187221 */ /* 0x000fe20000010000 */
[----:B------:R-:W-:Y:S01]  /*110c0*/  F2FP.F16.F32.PACK_AB R6, R0, R25 ;  /* 0x000000190006723e */ /* 0x000fe200000000ff */
[----:B------:R-:W-:Y:S01]  /*110d0*/  MUFU.EX2 R125, R125 ;  /* 0x0000007d007d7308 */ /* 0x000fe20000000800 */
[----:B---3--:R-:W-:Y:S01]  /*110e0*/  F2FP.F16.F32.PACK_AB R7, R32, R33 ;  /* 0x000000212007723e */ /* 0x008fe200000000ff */
[----:B------:R-:W-:Y:S01]  /*110f0*/  FADD.FTZ R26, R26, R35 ;  /* 0x000000231a1a7221 */ /* 0x000fe20000010000 */
[----:B------:R-:W-:-:S03]  /*11100*/  FADD.FTZ R25, R25, R24 ;  /* 0x0000001819197221 */ /* 0x000fc60000010000 */
[----:B------:R-:W-:Y:S01]  /*11110*/  FADD.FTZ R33, R33, R26 ;  /* 0x0000001a21217221 */ /* 0x000fe20000010000 */
[----:B------:R-:W-:Y:S01]  /*11120*/  FADD.FTZ R0, R0, R25 ;  /* 0x0000001900007221 */ /* 0x000fe20000010000 */
[----:B------:R-:W-:Y:S01]  /*11130*/  HMMA.16816.F32 R48, R4, R8, R48 ;  /* 0x000000080430723c */ /* 0x000fe20000001830 */
[----:B------:R-:W1:Y:S01]  /*11140*/  MUFU.EX2 R124, R124 ;  /* 0x0000007c007c7308 */ /* 0x000e620000000800 */
[----:B------:R-:W-:-:S04]  /*11150*/  FADD.FTZ R32, R32, R33 ;  /* 0x0000002120207221 */ /* 0x000fc80000010000 */
[C---:B------:R-:W-:Y:S01]  /*11160*/  HMMA.16816.F32 R52, R4.reuse, R10, R52 ;  /* 0x0000000a0434723c */ /* 0x040fe20000001834 */
[----:B------:R-:W3:Y:S02]  /*11170*/  LDSM.16.MT88.4 R8, [R154+0xa800] ;  /* 0x00a800009a08783b */ /* 0x000ee40000004200 */
[----:B------:R-:W-:Y:S03]  /*11180*/  MUFU.EX2 R115, R115 ;  /* 0x0000007300737308 */ /* 0x000fe60000000800 */
[C---:B-----5:R-:W-:Y:S05]  /*11190*/  HMMA.16816.F32 R40, R4.reuse, R12, R40 ;  /* 0x0000000c0428723c */ /* 0x060fea0000001828 */
[----:B------:R-:W4:Y:S01]  /*111a0*/  MUFU.EX2 R128, R128 ;  /* 0x0000008000807308 */ /* 0x000f220000000800 */
[C---:B------:R-:W-:Y:S01]  /*111b0*/  HMMA.16816.F32 R44, R4.reuse, R14, R44 ;  /* 0x0000000e042c723c */ /* 0x040fe2000000182c */
[----:B------:R-:W5:Y:S05]  /*111c0*/  LDSM.16.MT88.4 R12, [R152+0x8800] ;  /* 0x00880000980c783b */ /* 0x000f6a0000004200 */
[C---:B------:R-:W-:Y:S01]  /*111d0*/  HMMA.16816.F32 R96, R4.reuse, R16, R96 ;  /* 0x000000100460723c */ /* 0x040fe20000001860 */
[----:B------:R-:W-:Y:S05]  /*111e0*/  MUFU.EX2 R113, R113 ;  /* 0x0000007100717308 */ /* 0x000fea0000000800 */
[C---:B------:R-:W-:Y:S01]  /*111f0*/  HMMA.16816.F32 R36, R4.reuse, R18, R36 ;  /* 0x000000120424723c */ /* 0x040fe20000001824 */
[----:B------:R-:W2:Y:S02]  /*11200*/  LDSM.16.MT88.4 R16, [R156+0xa800] ;  /* 0x00a800009c10783b */ /* 0x000ea40000004200 */
[----:B------:R-:W-:Y:S08]  /*11210*/  MUFU.EX2 R118, R118 ;  /* 0x0000007600767308 */ /* 0x000ff00000000800 */
[----:B------:R-:W-:Y:S01]  /*11220*/  MUFU.EX2 R114, R116 ;  /* 0x0000007400727308 */ /* 0x000fe20000000800 */
[C---:B---3--:R-:W-:Y:S07]  /*11230*/  HMMA.16816.F32 R72, R4.reuse, R8, R72 ;  /* 0x000000080448723c */ /* 0x048fee0000001848 */
[----:B------:R-:W3:Y:S01]  /*11240*/  MUFU.EX2 R117, R117 ;  /* 0x0000007500757308 */ /* 0x000ee20000000800 */
[C---:B------:R-:W-:Y:S01]  /*11250*/  HMMA.16816.F32 R92, R4.reuse, R10, R92 ;  /* 0x0000000a045c723c */ /* 0x040fe2000000185c */
[----:B------:R-:W1:Y:S06]  /*11260*/  LDSM.16.MT88.4 R8, [R152+0xa800] ;  /* 0x00a800009808783b */ /* 0x000e6c0000004200 */
[----:B------:R-:W-:Y:S01]  /*11270*/  MUFU.EX2 R110, R110 ;  /* 0x0000006e006e7308 */ /* 0x000fe20000000800 */
[C---:B-----5:R-:W-:Y:S06]  /*11280*/  HMMA.16816.F32 R56, R4.reuse, R12, R56 ;  /* 0x0000000c0438723c */ /* 0x060fec0000001838 */
[C---:B------:R-:W-:Y:S01]  /*11290*/  HMMA.16816.F32 R60, R4.reuse, R14, R60 ;  /* 0x0000000e043c723c */ /* 0x040fe2000000183c */
[----:B------:R-:W5:Y:S01]  /*112a0*/  LDSM.16.MT88.4 R12, [R153+0xa800] ;  /* 0x00a80000990c783b */ /* 0x000f620000004200 */
[----:B------:R-:W3:Y:S04]  /*112b0*/  MUFU.EX2 R181, R181 ;  /* 0x000000b500b57308 */ /* 0x000ee80000000800 */
[C---:B--2---:R-:W-:Y:S06]  /*112c0*/  HMMA.16816.F32 R64, R4.reuse, R16, R64 ;  /* 0x000000100440723c */ /* 0x044fec0000001840 */
[C---:B------:R-:W-:Y:S01]  /*112d0*/  HMMA.16816.F32 R68, R4.reuse, R18, R68 ;  /* 0x000000120444723c */ /* 0x040fe20000001844 */
[----:B------:R-:W-:Y:S05]  /*112e0*/  LDSM.16.MT88.4 R16, [R153+0x9000] ;  /* 0x009000009910783b */ /* 0x000fea0000004200 */
[C---:B-1----:R-:W-:Y:S06]  /*112f0*/  HMMA.16816.F32 R84, R4.reuse, R8, R84 ;  /* 0x000000080454723c */ /* 0x042fec0000001854 */
[C---:B------:R-:W-:Y:S01]  /*11300*/  HMMA.16816.F32 R88, R4.reuse, R10, R88 ;  /* 0x0000000a0458723c */ /* 0x040fe20000001858 */
[----:B------:R-:W1:Y:S05]  /*11310*/  LDSM.16.MT88.4 R8, [R156+0x9000] ;  /* 0x009000009c08783b */ /* 0x000e6a0000004200 */
[C---:B-----5:R-:W-:Y:S06]  /*11320*/  HMMA.16816.F32 R76, R4.reuse, R12, R76 ;  /* 0x0000000c044c723c */ /* 0x060fec000000184c */
        /* <DEDUP_REMOVED lines=15> */
[C---:B------:R-:W-:Y:S01]  /*11420*/  HMMA.16816.F32 R44, R4.reuse, R22, R44 ;  /* 0x00000016042c723c */ /* 0x040fe2000000182c */
[----:B------:R-:W5:Y:S05]  /*11430*/  LDSM.16.MT88.4 R20, [R154+0xb000] ;  /* 0x00b000009a14783b */ /* 0x000f6a0000004200 */
        /* <DEDUP_REMOVED lines=15> */
[C---:B----4-:R-:W-:Y:S06]  /*11530*/  HMMA.16816.F32 R76, R4.reuse, R16, R76 ;  /* 0x00000010044c723c */ /* 0x050fec000000184c */
[C---:B------:R-:W-:Y:S01]  /*11540*/  HMMA.16816.F32 R80, R4.reuse, R18, R80 ;  /* 0x000000120450723c */ /* 0x040fe20000001850 */
[----:B------:R-:W4:Y:S05]  /*11550*/  LDSM.16.MT88.4 R16, [R153+0x9800] ;  /* 0x009800009910783b */ /* 0x000f2a0000004200 */
[C---:B--2---:R-:W-:Y:S06]  /*11560*/  HMMA.16816.F32 R84, R4.reuse, R12, R84 ;  /* 0x0000000c0454723c */ /* 0x044fec0000001854 */
[----:B------:R-:W-:Y:S01]  /*11570*/  HMMA.16816.F32 R88, R4, R14, R88 ;  /* 0x0000000e0458723c */ /* 0x000fe20000001858 */
[----:B------:R-:W2:Y:S06]  /*11580*/  LDSM.16.MT88.4 R12, [R152+0x9800] ;  /* 0x00980000980c783b */ /* 0x000eac0000004200 */
[----:B------:R-:W-:Y:S01]  /*11590*/  F2FP.F16.F32.PACK_AB R4, R128, R115 ;  /* 0x000000738004723e */ /* 0x000fe200000000ff */
[----:B------:R-:W-:Y:S01]  /*115a0*/  FADD.FTZ R115, R115, R112 ;  /* 0x0000007073737221 */ /* 0x000fe20000010000 */
[----:B---3--:R-:W-:Y:S01]  /*115b0*/  F2FP.F16.F32.PACK_AB R5, R117, R114 ;  /* 0x000000727505723e */ /* 0x008fe200000000ff */
        /* <DEDUP_REMOVED lines=9> */
[----:B------:R-:W-:-:S04]  /*11650*/  FADD.FTZ R181, R181, R110 ;  /* 0x0000006eb5b57221 */ /* 0x000fc80000010000 */
        /* <DEDUP_REMOVED lines=85> */
.L_x_6293:
[----:B------:R-:W1:Y:S02]  /*11bb0*/  LDC R6, c[0x0][0x250] ;  /* 0x00009400ff067b82 */ /* 0x000e640000000800 */
[----:B-1----:R-:W-:-:S04]  /*11bc0*/  LEA R6, -R6, RZ, 0x6 ;  /* 0x000000ff06067211 */ /* 0x002fc800078e31ff */
[----:B------:R-:W-:-:S07]  /*11bd0*/  SHF.R.S32.HI R0, RZ, 0x1f, R6 ;  /* 0x0000001fff007819 */ /* 0x000fce0000011406 */
.L_x_6294:
        /* <DEDUP_REMOVED lines=14> */
[----:B------:R-:W-:Y:S01]  /*11cc0*/  @P2 LEA R12, P4, R9, UR10, 0x1 ;  /* 0x0000000a090c2c11 */ /* 0x000fe2000f8808ff */
[----:B------:R-:W-:Y:S01]  /*11cd0*/  @P2 IMAD.X R6, R4, 0x1, R101, P1 ;  /* 0x0000000104062824 */ /* 0x000fe200008e0665 */
[----:B------:R-:W-:Y:S01]  /*11ce0*/  IADD3 R0, P1, R167, R5, RZ ;  /* 0x00000005a7007210 */ /* 0x000fe20007f3e0ff */
[----:B------:R-:W-:Y:S01]  /*11cf0*/  @!P0 STS.128 [R172+0x8000], RZ ;  /* 0x008000ffac008388 */ /* 0x000fe20000000c00 */
[----:B------:R-:W-:-:S02]  /*11d00*/  @P2 LEA.HI.X R13, R9, UR11, R8, 0x1, P4 ;  /* 0x0000000b090d2c11 */ /* 0x000fc4000a0f0c08 */
[----:B------:R-:W-:Y:S02]  /*11d10*/  @P2 LEA R8, P4, R7, UR10, 0x1 ;  /* 0x0000000a07082c11 */ /* 0x000fe4000f8808ff */
[-CC-:B------:R-:W-:Y:S01]  /*11d20*/  @P0 LEA.HI.X R11, R5, R185.reuse, R4.reuse, 0x1, P5 ;  /* 0x000000b9050b0211 */ /* 0x180fe200028f0c04 */
[----:B------:R-:W-:Y:S01]  /*11d30*/  IMAD.X R4, R166, 0x1, R4, P1 ;  /* 0x00000001a6047824 */ /* 0x000fe200008e0604 */
[----:B------:R-:W-:Y:S01]  /*11d40*/  @P2 LEA.HI.X R9, R7, UR11, R6, 0x1, P4 ;  /* 0x0000000b07092c11 */ /* 0x000fe2000a0f0c06 */
[----:B------:R-:W-:Y:S01]  /*11d50*/  @!PT LDS RZ, [RZ] ;  /* 0x00000000fffff984 */ /* 0x000fe20000000800 */
[----:B------:R-:W-:Y:S01]  /*11d60*/  @!PT LDS RZ, [RZ] ;  /* 0x00000000fffff984 */ /* 0x000fe20000000800 */
[----:B------:R-:W-:Y:S01]  /*11d70*/  @!PT LDS RZ, [RZ] ;  /* 0x00000000fffff984 */ /* 0x000fe20000000800 */
[----:B------:R-:W-:Y:S01]  /*11d80*/  @P2 LDGSTS.E.BYPASS.LTC128B.128 [R172+0xa000], desc[UR6][R12.64+0x80] ;  /* 0x0a0000800cac2fae */ /* 0x000fe2000b901d46 */
[C---:B------:R-:W-:Y:S02]  /*11d90*/  @P2 IADD3 R6, P5, R0.reuse, R104, RZ ;  /* 0x0000006800062210 */ /* 0x040fe40007fbe0ff */
[----:B------:R-:W-:Y:S01]  /*11da0*/  IADD3 R5, P4, R167, R0, RZ ;  /* 0x00000000a7057210 */ /* 0x000fe20007f9e0ff */
[----:B------:R-:W-:Y:S01]  /*11db0*/  @!P2 STS.128 [R172+0xa000], RZ ;  /* 0x00a000ffac00a388 */ /* 0x000fe20000000c00 */
[----:B------:R-:W-:Y:S01]  /*11dc0*/  @P0 LEA R14, P6, R0, R184, 0x1 ;  /* 0x000000b8000e0211 */ /* 0x000fe200078c08ff */
[--C-:B------:R-:W-:Y:S01]  /*11dd0*/  @P2 IMAD.X R7, R4, 0x1, R101.reuse, P5 ;  /* 0x0000000104072824 */ /* 0x100fe200028e0665 */
[C---:B------:R-:W-:Y:S01]  /*11de0*/  @P2 IADD3 R104, P1, R5.reuse, R104, RZ ;  /* 0x0000006805682210 */ /* 0x040fe20007f3e0ff */
[----:B------:R-:W-:Y:S01]  /*11df0*/  @!PT LDS RZ, [RZ] ;  /* 0x00000000fffff984 */ /* 0x000fe20000000800 */
[----:B------:R-:W-:Y:S01]  /*11e00*/  @!PT LDS RZ, [RZ] ;  /* 0x00000000fffff984 */ /* 0x000fe20000000800 */
[----:B------:R-:W-:Y:S01]  /*11e10*/  @!PT LDS RZ, [RZ] ;  /* 0x00000000fffff984 */ /* 0x000fe20000000800 */
[----:B------:R-:W-:Y:S01]  /*11e20*/  @P0 LDGSTS.E.BYPASS.LTC128B.128 [R172+0x8800], desc[UR6][R10.64] ;  /* 0x088000000aac0fae */ /* 0x000fe2000b901d46 */
[-CC-:B------:R-:W-:Y:S01]  /*11e30*/  @P0 LEA.HI.X R15, R0, R185.reuse, R4.reuse, 0x1, P6 ;  /* 0x000000b9000f0211 */ /* 0x180fe200030f0c04 */
[----:B------:R-:W-:Y:S01]  /*11e40*/  IMAD.X R4, R166, 0x1, R4, P4 ;  /* 0x00000001a6047824 */ /* 0x000fe200020e0604 */
[C---:B------:R-:W-:Y:S01]  /*11e50*/  @P0 LEA R22, P4, R5.reuse, R184, 0x1 ;  /* 0x000000b805160211 */ /* 0x040fe200078808ff */
[----:B------:R-:W-:Y:S01]  /*11e60*/  @!P0 STS.128 [R172+0x8800], RZ ;  /* 0x008800ffac008388 */ /* 0x000fe20000000c00 */
[----:B------:R-:W-:Y:S01]  /*11e70*/  @P2 LEA R20, P5, R6, UR10, 0x1 ;  /* 0x0000000a06142c11 */ /* 0x000fe2000f8a08ff */
[----:B------:R-:W-:Y:S01]  /*11e80*/  @P2 IMAD.X R101, R4, 0x1, R101, P1 ;  /* 0x0000000104652824 */ /* 0x000fe200008e0665 */
[----:B------:R-:W-:Y:S01]  /*11e90*/  @P0 LEA.HI.X R23, R5, R185, R4, 0x1, P4 ;  /* 0x000000b905170211 */ /* 0x000fe200020f0c04 */
[----:B------:R-:W-:Y:S01]  /*11ea0*/  @!PT LDS RZ, [RZ] ;  /* 0x00000000fffff984 */ /* 0x000fe20000000800 */
[----:B------:R-:W-:Y:S01]  /*11eb0*/  @!PT LDS RZ, [RZ] ;  /* 0x00000000fffff984 */ /* 0x000fe20000000800 */
[----:B------:R-:W-:Y:S01]  /*11ec0*/  @!PT LDS RZ, [RZ] ;  /* 0x00000000fffff984 */ /* 0x000fe20000000800 */
[----:B------:R1:W-:Y:S01]  /*11ed0*/  @P2 LDGSTS.E.BYPASS.LTC128B.128 [R172+0xa800], desc[UR6][R8.64+0x80] ;  /* 0x0a80008008ac2fae */ /* 0x0003e2000b901d46 */
[----:B------:R-:W-:Y:S01]  /*11ee0*/  @P2 LEA.HI.X R21, R6, UR11, R7, 0x1, P5 ;  /* 0x0000000b06152c11 */ /* 0x000fe2000a8f0c07 */
[----:B------:R-:W-:Y:S01]  /*11ef0*/  IMAD.MOV.U32 R184, RZ, RZ, R128 ;  /* 0x000000ffffb87224 */ /* 0x000fe200078e0080 */
[----:B------:R-:W-:Y:S01]  /*11f00*/  @P2 LEA R4, P1, R104, UR10, 0x1 ;  /* 0x0000000a68042c11 */ /* 0x000fe2000f8208ff */
[----:B------:R-:W-:Y:S01]  /*11f10*/  @!P2 STS.128 [R172+0xa800], RZ ;  /* 0x00a800ffac00a388 */ /* 0x000fe20000000c00 */
[----:B------:R-:W-:-:S02]  /*11f20*/  IMAD.MOV.U32 R185, RZ, RZ, R129 ;  /* 0x000000ffffb97224 */ /* 0x000fc400078e0081 */
[----:B------:R-:W-:Y:S01]  /*11f30*/  @P2 LEA.HI.X R5, R104, UR11, R101, 0x1, P1 ;  /* 0x0000000b68052c11 */ /* 0x000fe200088f0c65 */
        /* <DEDUP_REMOVED lines=21> */
[----:B------:R-:W4:Y:S04]  /*12090*/  LDSM.16.M88.4 R24, [R161+0x4000] ;  /* 0x00400000a118783b */ /* 0x000f280000000200 */
[----:B------:R-:W2:Y:S04]  /*120a0*/  LDSM.16.M88.4 R16, [R161+0x4800] ;  /* 0x00480000a110783b */ /* 0x000ea80000000200 */
[----:B-1----:R-:W1:Y:S04]  /*120b0*/  LDSM.16.M88.4 R8, [R161+0x5000] ;  /* 0x00500000a108783b */ /* 0x002e680000000200 */
[----:B------:R-:W3:Y:S04]  /*120c0*/  LDSM.16.M88.4 R124, [R161+0x5800] ;  /* 0x00580000a17c783b */ /* 0x000ee80000000200 */
[----:B------:R-:W-:Y:S04]  /*120d0*/  LDSM.16.M88.4 R116, [R160] ;  /* 0x00000000a074783b */ /* 0x000fe80000000200 */
[----:B------:R-:W5:Y:S04]  /*120e0*/  LDSM.16.M88.4 R112, [R159] ;  /* 0x000000009f70783b */ /* 0x000f680000000200 */
[----:B------:R-:W5:Y:S04]  /*120f0*/  LDSM.16.M88.4 R108, [R151] ;  /* 0x00000000976c783b */ /* 0x000f680000000200 */
[----:B------:R-:W5:Y:S04]  /*12100*/  LDSM.16.M88.4 R104, [R150] ;  /* 0x000000009668783b */ /* 0x000f680000000200 */
[----:B------:R-:W5:Y:S01]  /*12110*/  LDSM.16.M88.4 R32, [R149] ;  /* 0x000000009520783b */ /* 0x000f620000000200 */
[----:B------:R-:W3:Y:S01]  /*12120*/  S2R R0, SR_TID.X ;  /* 0x0000000000007919 */ /* 0x000ee20000002100 */
[C---:B----4-:R-:W-:Y:S02]  /*12130*/  HMMA.16816.F32 R28, R120.reuse, R24, RZ ;  /* 0x00000018781c723c */ /* 0x050fe400000018ff */
[----:B------:R-:W0:Y:S04]  /*12140*/  LDGDEPBAR ;  /* 0x00000000000079af */ /* 0x000e280000000000 */
[C---:B--2---:R-:W-:Y:S06]  /*12150*/  HMMA.16816.F32 R20, R120.reuse, R16, RZ ;  /* 0x000000107814723c */ /* 0x044fec00000018ff */
[C---:B-1----:R-:W-:Y:S06]  /*12160*/  HMMA.16816.F32 R12, R120.reuse, R8, RZ ;  /* 0x00000008780c723c */ /* 0x042fec00000018ff */
[C---:B------:R-:W-:Y:S06]  /*12170*/  HMMA.16816.F32 R24, R120.reuse, R26, RZ ;  /* 0x0000001a7818723c */ /* 0x040fec00000018ff */
[----:B------:R-:W-:Y:S01]  /*12180*/  HMMA.16816.F32 R16, R120, R18, RZ ;  /* 0x000000127810723c */ /* 0x000fe200000018ff */
[----:B---3--:R-:W-:-:S05]  /*12190*/  IMAD.SHL.U32 R0, R0, 0x2, RZ ;  /* 0x0000000200007824 */ /* 0x008fca00078e00ff */
[----:B------:R-:W-:Y:S01]  /*121a0*/  HMMA.16816.F32 R8, R120, R10, RZ ;  /* 0x0000000a7808723c */ /* 0x000fe200000018ff */
[----:B------:R-:W-:-:S05]  /*121b0*/  LOP3.LUT R101, R0, 0x6, RZ, 0xc0, !PT ;  /* 0x0000000600657812 */ /* 0x000fca00078ec0ff */
[----:B------:R-:W-:Y:S01]  /*121c0*/  HMMA.16816.F32 R4, R120, R124, RZ ;  /* 0x0000007c7804723c */ /* 0x000fe200000018ff */
[----:B------:R-:W-:-:S05]  /*121d0*/  IMAD R102, R174, 0x40, R101 ;  /* 0x00000040ae667824 */ /* 0x000fca00078e0265 */
[----:B------:R-:W-:Y:S01]  /*121e0*/  HMMA.16816.F32 R120, R120, R126, RZ ;  /* 0x0000007e7878723c */ /* 0x000fe200000018ff */
[C---:B------:R-:W-:Y:S02]  /*121f0*/  VIADD R0, R102.reuse, 0x1 ;  /* 0x0000000166007836 */ /* 0x040fe40000000000 */
[----:B------:R-:W-:-:S03]  /*12200*/  VIADD R101, R102, 0x8 ;  /* 0x0000000866657836 */ /* 0x000fc60000000000 */
[C---:B-----5:R-:W-:Y:S01]  /*12210*/  HMMA.16816.F32 R28, R116.reuse, R112, R28 ;  /* 0x00000070741c723c */ /* 0x060fe2000000181c */
[CC--:B------:R-:W-:Y:S02]  /*12220*/  ISETP.GE.AND P6, PT, R0.reuse, R2.reuse, PT ;  /* 0x000000020000720c */ /* 0x0c0fe40003fc6270 */
[-C--:B------:R-:W-:Y:S01]  /*12230*/  ISETP.GE.AND P4, PT, R0, R103.reuse, PT ;  /* 0x000000670000720c */ /* 0x080fe20003f86270 */
[C---:B------:R-:W-:Y:S01]  /*12240*/  VIADD R0, R102.reuse, 0x9 ;  /* 0x0000000966007836 */ /* 0x040fe20000000000 */
[CC--:B------:R-:W-:Y:S01]  /*12250*/  ISETP.GE.AND P5, PT, R101.reuse, R2.reuse, PT ;  /* 0x000000026500720c */ /* 0x0c0fe20003fa6270 */
[----:B------:R-:W-:Y:S01]  /*12260*/  HMMA.16816.F32 R24, R116, R114, R24 ;  /* 0x000000727418723c */ /* 0x000fe20000001818 */
[----:B------:R-:W-:Y:S01]  /*12270*/  LDSM.16.M88.4 R112, [R155+0x4000] ;  /* 0x004000009b70783b */ /* 0x000fe20000000200 */
[----:B------:R-:W-:Y:S01]  /*12280*/  ISETP.GE.AND P0, PT, R101, R103, PT ;  /* 0x000000676500720c */ /* 0x000fe20003f06270 */
[----:B------:R-:W-:Y:S01]  /*12290*/  VIADD R101, R102, 0x10 ;  /* 0x0000001066657836 */ /* 0x000fe20000000000 */
[----:B------:R-:W-:-:S02]  /*122a0*/  ISETP.GE.AND P1, PT, R0, R2, PT ;  /* 0x000000020000720c */ /* 0x000fc40003f26270 */
        /* <DEDUP_REMOVED lines=72> */
[----:B------:R-:W-:Y:S01]  /*12730*/  HMMA.16816.F32 R8, R116, R106, R8 ;  /* 0x0000006a7408723c */ /* 0x000fe20000001808 */
[----:B------:R-:W3:-:S15]  /*12740*/  LDSM.16.M88.4 R104, [R148+0x2800] ;  /* 0x002800009468783b */ /* 0x000ede0000000200 */
[----:B------:R-:W-:-:S02]  /*12750*/  NOP ;  /* 0x0000000000007918 */ /* 0x000fc40000000000 */
[C---:B-1----:R-:W-:Y:S06]  /*12760*/  HMMA.16816.F32 R12, R112.reuse, R32, R12 ;  /* 0x00000020700c723c */ /* 0x042fec000000180c */
[----:B------:R-:W-:Y:S01]  /*12770*/  HMMA.16816.F32 R8, R112, R34, R8 ;  /* 0x000000227008723c */ /* 0x000fe20000001808 */
[----:B------:R-:W1:Y:S01]  /*12780*/  LDSM.16.M88.4 R32, [R148+0x3800] ;  /* 0x003800009420783b */ /* 0x000e620000000200 */
[----:B------:R-:W-:-:S04]  /*12790*/  DEPBAR.LE SB0, 0x0 ;  /* 0x000080000000791a */ /* 0x000fc80000000000 */
[C---:B--2---:R-:W-:Y:S06]  /*127a0*/  HMMA.16816.F32 R28, R112.reuse, R108, R28 ;  /* 0x0000006c701c723c */ /* 0x044fec000000181c */
[C---:B------:R-:W-:Y:S06]  /*127b0*/  HMMA.16816.F32 R24, R112.reuse, R110, R24 ;  /* 0x0000006e7018723c */ /* 0x040fec0000001818 */
[C---:B---3--:R-:W-:Y:S06]  /*127c0*/  HMMA.16816.F32 R20, R112.reuse, R104, R20 ;  /* 0x000000687014723c */ /* 0x048fec0000001814 */
[----:B------:R-:W-:Y:S01]  /*127d0*/  HMMA.16816.F32 R16, R112, R106, R16 ;  /* 0x0000006a7010723c */ /* 0x000fe20000001810 */
[----:B------:R-:W-:-:S05]  /*127e0*/  VIADD R104, R102, 0x11 ;  /* 0x0000001166687836 */ /* 0x000fca0000000000 */
[----:B------:R-:W-:Y:S01]  /*127f0*/  FSEL R29, R29, -INF , !P6 ;  /* 0xff8000001d1d7808 */ /* 0x000fe20007000000 */
[----:B------:R-:W-:Y:S01]  /*12800*/  BAR.SYNC.DEFER_BLOCKING 0x0 ;  /* 0x0000000000007b1d */ /* 0x000fe20000010000 */
[-C--:B------:R-:W-:Y:S02]  /*12810*/  ISETP.GE.AND P6, PT, R0, R103.reuse, PT ;  /* 0x000000670000720c */ /* 0x080fe40003fc6270 */
[----:B------:R-:W-:Y:S02]  /*12820*/  FSEL R0, R31, -INF , !P4 ;  /* 0xff8000001f007808 */ /* 0x000fe40006000000 */
[----:B------:R-:W-:Y:S01]  /*12830*/  FSEL R111, R24, -INF , !P5 ;  /* 0xff800000186f7808 */ /* 0x000fe20006800000 */
[----:B------:R-:W-:Y:S01]  /*12840*/  VIADD R24, R102, 0x19 ;  /* 0x0000001966187836 */ /* 0x000fe20000000000 */
[----:B------:R-:W-:Y:S02]  /*12850*/  FSEL R130, R26, -INF , !P0 ;  /* 0xff8000001a827808 */ /* 0x000fe40004000000 */
[CC--:B------:R-:W-:Y:S01]  /*12860*/  ISETP.GE.AND P4, PT, R101.reuse, R2.reuse, PT ;  /* 0x000000026500720c */ /* 0x0c0fe20003f86270 */
[----:B-1----:R-:W-:Y:S01]  /*12870*/  HMMA.16816.F32 R4, R112, R32, R4 ;  /* 0x000000207004723c */ /* 0x002fe20000001804 */
[----:B------:R-:W-:Y:S01]  /*12880*/  ISETP.GE.AND P5, PT, R101, R103, PT ;  /* 0x000000676500720c */ /* 0x000fe20003fa6270 */
[----:B------:R-:W-:Y:S01]  /*12890*/  VIADD R101, R102, 0x18 ;  /* 0x0000001866657836 */ /* 0x000fe20000000000 */
[----:B------:R-:W-:-:S02]  /*128a0*/  ISETP.GE.AND P0, PT, R104, R2, PT ;  /* 0x000000026800720c */ /* 0x000fc40003f06270 */
[----:B------:R-:W-:Y:S01]  /*128b0*/  FSEL R126, R22, -INF , !P5 ;  /* 0xff800000167e7808 */ /* 0x000fe20006800000 */
[----:B------:R-:W-:Y:S01]  /*128c0*/  HMMA.16816.F32 R120, R112, R34, R120 ;  /* 0x000000227078723c */ /* 0x000fe20000001878 */
[----:B------:R-:W-:Y:S02]  /*128d0*/  FSEL R21, R21, -INF , !P0 ;  /* 0xff80000015157808 */ /* 0x000fe40004000000 */
[----:B------:R-:W-:Y:S01]  /*128e0*/  FSEL R107, R20, -INF , !P4 ;  /* 0xff800000146b7808 */ /* 0x000fe20006000000 */
[----:B------:R-:W-:Y:S01]  /*128f0*/  VIADD R20, R102, 0x20 ;  /* 0x0000002066147836 */ /* 0x000fe20000000000 */
[C---:B------:R-:W-:Y:S02]  /*12900*/  ISETP.GE.AND P5, PT, R24.reuse, R2, PT ;  /* 0x000000021800720c */ /* 0x040fe40003fa6270 */
[-C--:B------:R-:W-:Y:S01]  /*12910*/  ISETP.GE.AND P0, PT, R24, R103.reuse, PT ;  /* 0x000000671800720c */ /* 0x080fe20003f06270 */
[----:B------:R-:W-:Y:S01]  /*12920*/  VIADD R24, R102, 0x21 ;  /* 0x0000002166187836 */ /* 0x000fe20000000000 */
[----:B------:R-:W-:-:S02]  /*12930*/  ISETP.GE.AND P4, PT, R101, R103, PT ;  /* 0x000000676500720c */ /* 0x000fc40003f86270 */
[----:B------:R-:W-:Y:S02]  /*12940*/  FSEL R31, R25, -INF , !P1 ;  /* 0xff800000191f7808 */ /* 0x000fe40004800000 */
[----:B------:R-:W-:Y:S02]  /*12950*/  ISETP.GE.AND P1, PT, R104, R103, PT ;  /* 0x000000676800720c */ /* 0x000fe40003f26270 */
[----:B------:R-:W-:Y:S02]  /*12960*/  FSEL R108, R27, -INF , !P6 ;  /* 0xff8000001b6c7808 */ /* 0x000fe40007000000 */
[-C--:B------:R-:W-:Y:S02]  /*12970*/  ISETP.GE.AND P6, PT, R101, R2.reuse, PT ;  /* 0x000000026500720c */ /* 0x080fe40003fc6270 */
[----:B------:R-:W-:Y:S02]  /*12980*/  FSEL R22, R18, -INF , !P4 ;  /* 0xff80000012167808 */ /* 0x000fe40006000000 */
[----:B------:R-:W-:Y:S01]  /*12990*/  FSEL R109, R17, -INF , !P5 ;  /* 0xff800000116d7808 */ /* 0x000fe20006800000 */
[----:B------:R-:W-:Y:S01]  /*129a0*/  VIADD R17, R102, 0x29 ;  /* 0x0000002966117836 */ /* 0x000fe20000000000 */
[----:B------:R-:W-:-:S02]  /*129b0*/  ISETP.GE.AND P4, PT, R24, R2, PT ;  /* 0x000000021800720c */ /* 0x000fc40003f86270 */
[----:B------:R-:W-:Y:S02]  /*129c0*/  FSEL R110, R23, -INF , !P1 ;  /* 0xff800000176e7808 */ /* 0x000fe40004800000 */
[----:B------:R-:W-:Y:S01]  /*129d0*/  FSEL R23, R16, -INF , !P6 ;  /* 0xff80000010177808 */ /* 0x000fe20007000000 */
[----:B------:R-:W-:Y:S01]  /*129e0*/  VIADD R16, R102, 0x28 ;  /* 0x0000002866107836 */ /* 0x000fe20000000000 */
[-C--:B------:R-:W-:Y:S02]  /*129f0*/  ISETP.GE.AND P6, PT, R20, R103.reuse, PT ;  /* 0x000000671400720c */ /* 0x080fe40003fc6270 */
[----:B------:R-:W-:Y:S01]  /*12a00*/  FSEL R119, R13, -INF , !P4 ;  /* 0xff8000000d777808 */ /* 0x000fe20006000000 */
[----:B------:R-:W-:Y:S01]  /*12a10*/  VIADD R13, R102, 0x31 ;  /* 0x00000031660d7836 */ /* 0x000fe20000000000 */
[----:B------:R-:W-:Y:S02]  /*12a20*/  ISETP.GE.AND P4, PT, R17, R103, PT ;  /* 0x000000671100720c */ /* 0x000fe40003f86270 */
[----:B------:R-:W-:-:S02]  /*12a30*/  ISETP.GE.AND P1, PT, R20, R2, PT ;  /* 0x000000021400720c */ /* 0x000fc40003f26270 */
[----:B------:R-:W-:Y:S02]  /*12a40*/  FSEL R116, R14, -INF , !P6 ;  /* 0xff8000000e747808 */ /* 0x000fe40007000000 */
[-C--:B------:R-:W-:Y:S02]  /*12a50*/  ISETP.GE.AND P6, PT, R17, R2.reuse, PT ;  /* 0x000000021100720c */ /* 0x080fe40003fc6270 */
[----:B------:R-:W-:Y:S02]  /*12a60*/  FSEL R114, R11, -INF , !P4 ;  /* 0xff8000000b727808 */ /* 0x000fe40006000000 */
[----:B------:R-:W-:Y:S02]  /*12a70*/  FSEL R20, R19, -INF , !P0 ;  /* 0xff80000013147808 */ /* 0x000fe40004000000 */
[----:B------:R-:W-:Y:S01]  /*12a80*/  FSEL R117, R12, -INF , !P1 ;  /* 0xff8000000c757808 */ /* 0x000fe20004800000 */
[C---:B------:R-:W-:Y:S01]  /*12a90*/  VIADD R12, R102.reuse, 0x30 ;  /* 0x00000030660c7836 */ /* 0x040fe20000000000 */
[----:B------:R-:W-:-:S02]  /*12aa0*/  ISETP.GE.AND P4, PT, R102, R2, PT ;  /* 0x000000026600720c */ /* 0x000fc40003f86270 */
[----:B------:R-:W-:Y:S02]  /*12ab0*/  ISETP.GE.AND P5, PT, R24, R103, PT ;  /* 0x000000671800720c */ /* 0x000fe40003fa6270 */
[----:B------:R-:W-:Y:S02]  /*12ac0*/  ISETP.GE.AND P0, PT, R16, R2, PT ;  /* 0x000000021000720c */ /* 0x000fe40003f06270 */
[----:B------:R-:W-:Y:S02]  /*12ad0*/  FSEL R115, R9, -INF , !P6 ;  /* 0xff80000009737808 */ /* 0x000fe40007000000 */
[----:B------:R-:W-:Y:S02]  /*12ae0*/  FSEL R9, R28, -INF , !P4 ;  /* 0xff8000001c097808 */ /* 0x000fe40006000000 */
[----:B------:R-:W-:Y:S02]  /*12af0*/  FSEL R118, R15, -INF , !P5 ;  /* 0xff8000000f767808 */ /* 0x000fe40006800000 */
[----:B------:R-:W-:Y:S01]  /*12b00*/  FSEL R113, R8, -INF , !P0 ;  /* 0xff80000008717808 */ /* 0x000fe20004000000 */
[----:B------:R-:W-:Y:S01]  /*12b10*/  VIADD R8, R102, 0x38 ;  /* 0x0000003866087836 */ /* 0x000fe20000000000 */
[----:B------:R-:W-:-:S02]  /*12b20*/  ISETP.GT.AND P4, PT, R174, R163, PT ;  /* 0x000000a3ae00720c */ /* 0x000fc40003f84270 */
[-C--:B------:R-:W-:Y:S02]  /*12b30*/  ISETP.GE.AND P1, PT, R16, R103.reuse, PT ;  /* 0x000000671000720c */ /* 0x080fe40003f26270 */
[C---:B------:R-:W-:Y:S02]  /*12b40*/  ISETP.GE.AND P5, PT, R12.reuse, R2, PT ;  /* 0x000000020c00720c */ /* 0x040fe40003fa6270 */
[----:B------:R-:W-:Y:S02]  /*12b50*/  ISETP.GE.AND P0, PT, R12, R103, PT ;  /* 0x000000670c00720c */ /* 0x000fe40003f06270 */
[----:B------:R-:W-:Y:S02]  /*12b60*/  FSEL R124, R10, -INF , !P1 ;  /* 0xff8000000a7c7808 */ /* 0x000fe40004800000 */
[----:B------:R-:W-:Y:S01]  /*12b70*/  FSEL R101, R4, -INF , !P5 ;  /* 0xff80000004657808 */ /* 0x000fe20006800000 */
[----:B------:R-:W-:Y:S01]  /*12b80*/  VIADD R4, R102, 0x39 ;  /* 0x0000003966047836 */ /* 0x000fe20000000000 */
[----:B------:R-:W-:-:S02]  /*12b90*/  FSEL R104, R6, -INF , !P0 ;  /* 0xff80000006687808 */ /* 0x000fc40004000000 */
[CC--:B------:R-:W-:Y:S02]  /*12ba0*/  ISETP.GE.AND P1, PT, R13.reuse, R2.reuse, PT ;  /* 0x000000020d00720c */ /* 0x0c0fe40003f26270 */
[-C--:B------:R-:W-:Y:S02]  /*12bb0*/  ISETP.GE.AND P6, PT, R13, R103.reuse, PT ;  /* 0x000000670d00720c */ /* 0x080fe40003fc6270 */
[----:B------:R-:W-:Y:S02]  /*12bc0*/  ISETP.GE.AND P0, PT, R8, R2, PT ;  /* 0x000000020800720c */ /* 0x000fe40003f06270 */
[----:B------:R-:W-:Y:S02]  /*12bd0*/  ISETP.GE.AND P5, PT, R102, R103, PT ;  /* 0x000000676600720c */ /* 0x000fe40003fa6270 */
[----:B------:R-:W-:Y:S02]  /*12be0*/  FSEL R105, R5, -INF , !P1 ;  /* 0xff80000005697808 */ /* 0x000fe40004800000 */
[----:B------:R-:W-:-:S02]  /*12bf0*/  FSEL R102, R7, -INF , !P6 ;  /* 0xff80000007667808 */ /* 0x000fc40007000000 */
[----:B------:R-:W-:Y:S02]  /*12c00*/  FSEL R120, R120, -INF , !P0 ;  /* 0xff80000078787808 */ /* 0x000fe40004000000 */
[-C--:B------:R-:W-:Y:S02]  /*12c10*/  ISETP.GE.AND P1, PT, R8, R103.reuse, PT ;  /* 0x000000670800720c */ /* 0x080fe40003f26270 */
[C---:B------:R-:W-:Y:S02]  /*12c20*/  ISETP.GE.AND P6, PT, R4.reuse, R2, PT ;  /* 0x000000020400720c */ /* 0x040fe40003fc6270 */
[----:B------:R-:W-:Y:S02]  /*12c30*/  ISETP.GE.AND P0, PT, R4, R103, PT ;  /* 0x000000670400720c */ /* 0x000fe40003f06270 */
[----:B------:R-:W-:Y:S02]  /*12c40*/  FSEL R30, R30, -INF , !P5 ;  /* 0xff8000001e1e7808 */ /* 0x000fe40006800000 */
[----:B------:R-:W-:-:S02]  /*12c50*/  FSEL R34, R122, -INF , !P1 ;  /* 0xff8000007a227808 */ /* 0x000fc40004800000 */
        /* <DEDUP_REMOVED lines=36> */
[----:B------:R-:W1:Y:S05]  /*12ea0*/  LDC.64 R6, c[0x0][0x248] ;  /* 0x00009200ff067b82 */ /* 0x000e6a0000000a00 */
        /* <DEDUP_REMOVED lines=14> */
[----:B------:R-:W3:Y:S03]  /*12f90*/  LDC.64 R4, c[0x0][0x230] ;  /* 0x00008c00ff047b82 */ /* 0x000ee60000000a00 */
[----:B------:R-:W-:-:S05]  /*12fa0*/  IMAD R2, R13, R2, -0x40 ;  /* 0xffffffc00d027424 */ /* 0x000fca00078e0202 */
[----:B------:R-:W-:-:S05]  /*12fb0*/  SHF.R.S32.HI R13, RZ, 0x1f, R2 ;  /* 0x0000001fff0d7819 */ /* 0x000fca0000011402 */
[----:B-1----:R-:W-:-:S04]  /*12fc0*/  IMAD R13, R13, R6, RZ ;  /* 0x000000060d0d7224 */ /* 0x002fc800078e02ff */
[C---:B------:R-:W-:Y:S02]  /*12fd0*/  IMAD R7, R2.reuse, R7, R13 ;  /* 0x0000000702077224 */ /* 0x040fe400078e020d */
[----:B------:R-:W-:-:S05]  /*12fe0*/  IMAD.WIDE.U32 R12, R2, R6, RZ ;  /* 0x00000006020c7225 */ /* 0x000fca00078e00ff */
[----:B------:R-:W-:Y:S01]  /*12ff0*/  IADD3 R13, R13, R7, RZ ;  /* 0x000000070d0d7210 */ /* 0x000fe20007ffe0ff */
[----:B--2---:R-:W-:-:S04]  /*13000*/  IMAD.IADD R8, R8, 0x1, -R11 ;  /* 0x0000000108087824 */ /* 0x004fc800078e0a0b */
[----:B---3--:R-:W-:Y:S01]  /*13010*/  IMAD.WIDE.U32 R6, R8, R4, R12 ;  /* 0x0000000408067225 */ /* 0x008fe200078e000c */
[----:B------:R-:W-:-:S05]  /*13020*/  SHF.R.S32.HI R11, RZ, 0x1f, R8 ;  /* 0x0000001fff0b7819 */ /* 0x000fca0000011408 */
[----:B------:R-:W-:-:S04]  /*13030*/  IMAD R11, R11, R4, RZ ;  /* 0x000000040b0b7224 */ /* 0x000fc800078e02ff */
[----:B------:R-:W-:-:S04]  /*13040*/  IMAD R5, R8, R5, R11 ;  /* 0x0000000508057224 */ /* 0x000fc800078e020b */
[----:B------:R-:W-:Y:S01]  /*13050*/  IMAD.IADD R7, R7, 0x1, R5 ;  /* 0x0000000107077824 */ /* 0x000fe200078e0205 */
[----:B------:R-:W-:Y:S06]  /*13060*/  BRA `(.L_x_6297) ;  /* 0x00000000000c7947 */ /* 0x000fec0003800000 */
.L_x_6296:
[----:B------:R-:W1:Y:S02]  /*13070*/  LDC R6, c[0x0][0x248] ;  /* 0x00009200ff067b82 */ /* 0x000e640000000800 */
[----:B-1----:R-:W-:-:S04]  /*13080*/  LEA R6, -R6, RZ, 0x6 ;  /* 0x000000ff06067211 */ /* 0x002fc800078e31ff */
[----:B------:R-:W-:-:S07]  /*13090*/  SHF.R.S32.HI R7, RZ, 0x1f, R6 ;  /* 0x0000001fff077819 */ /* 0x000fce0000011406 */
.L_x_6297:
[----:B------:R-:W-:Y:S02]  /*130a0*/  LOP3.LUT R2, R173, 0x1, RZ, 0xc0, !PT ;  /* 0x00000001ad027812 */ /* 0x000fe400078ec0ff */
[CC--:B------:R-:W-:Y:S02]  /*130b0*/  @P2 IADD3 R11, P0, R165.reuse, R6.reuse, RZ ;  /* 0x00000006a50b2210 */ /* 0x0c0fe40007f1e0ff */
[----:B------:R-:W-:Y:S02]  /*130c0*/  ISETP.NE.U32.AND P1, PT, R2, 0x1, PT ;  /* 0x000000010200780c */ /* 0x000fe40003f25070 */
[----:B------:R-:W-:Y:S01]  /*130d0*/  IADD3 R5, P6, P5, R165, R6, R165 ;  /* 0x00000006a5057210 */ /* 0x000fe20007dde0a5 */
[C---:B------:R-:W-:Y:S01]  /*130e0*/  @P2 IMAD.X R2, R164.reuse, 0x1, R7, P0 ;  /* 0x00000001a4022824 */ /* 0x040fe200000e0607 */
[----:B------:R-:W-:Y:S02]  /*130f0*/  @P2 LEA R12, P0, R11, R176, 0x1 ;  /* 0x000000b00b0c2211 */ /* 0x000fe400078008ff */
[----:B------:R-:W-:-:S02]  /*13100*/  IADD3.X R4, R164, R7, R164, P6, P5 ;  /* 0x00000007a4047210 */ /* 0x000fc400037ea4a4 */
[----:B------:R-:W-:Y:S02]  /*13110*/  @P2 LEA.HI.X R13, R11, R175, R2, 0x1, P0 ;  /* 0x000000af0b0d2211 */ /* 0x000fe400000f0c02 */
[CC--:B------:R-:W-:Y:S02]  /*13120*/  LEA R16, P0, R6.reuse, R176.reuse, 0x1 ;  /* 0x000000b006107211 */ /* 0x0c0fe400078008ff */
[----:B------:R-:W-:Y:S02]  /*13130*/  IADD3 R2, P6, R165, R5, RZ ;  /* 0x00000005a5027210 */ /* 0x000fe40007fde0ff */
[C---:B------:R-:W-:Y:S02]  /*13140*/  @!P1 LEA R14, P5, R5.reuse, R176, 0x1 ;  /* 0x000000b0050e9211 */ /* 0x040fe400078a08ff */
[-C--:B------:R-:W-:Y:S02]  /*13150*/  LEA.HI.X R17, R6, R175.reuse, R7, 0x1, P0 ;  /* 0x000000af06117211 */ /* 0x080fe400000f0c07 */
[----:B------:R-:W-:-:S02]  /*13160*/  @!P1 LEA.HI.X R15, R5, R175, R4, 0x1, P5 ;  /* 0x000000af050f9211 */ /* 0x000fc400028f0c04 */
[----:B------:R-:W-:Y:S01]  /*13170*/  @P2 LEA R10, P0, R5, R176, 0x1 ;  /* 0x000000b0050a2211 */ /* 0x000fe200078008ff */
[----:B------:R-:W-:Y:S01]  /*13180*/  @!PT LDS RZ, [RZ] ;  /* 0x00000000fffff984 */ /* 0x000fe20000000800 */
[----:B------:R-:W-:Y:S01]  /*13190*/  @!PT LDS RZ, [RZ] ;  /* 0x00000000fffff984 */ /* 0x000fe20000000800 */
[----:B------:R-:W-:Y:S01]  /*131a0*/  @!PT LDS RZ, [RZ] ;  /* 0x00000000fffff984 */ /* 0x000fe20000000800 */
[----:B------:R1:W-:Y:S01]  /*131b0*/  @!P1 LDGSTS.E.BYPASS.LTC128B.128 [R172+0x4000], desc[UR6][R16.64] ;  /* 0x0400000010ac9fae */ /* 0x0003e2000b901d46 */
[----:B------:R-:W-:Y:S02]  /*131c0*/  @!P1 IADD3 R6, P5, R165, R6, RZ ;  /* 0x00000006a5069210 */ /* 0x000fe40007fbe0ff */
[-CC-:B------:R-:W-:Y:S01]  /*131d0*/  @P2 LEA.HI.X R11, R5, R175.reuse, R4.reuse, 0x1, P0 ;  /* 0x000000af050b2211 */ /* 0x180fe200000f0c04 */
[----:B------:R-:W-:Y:S01]  /*131e0*/  IMAD.X R4, R164, 0x1, R4, P6 ;  /* 0x00000001a4047824 */ /* 0x000fe200030e0604 */
[-C--:B------:R-:W-:Y:S01]  /*131f0*/  @!P1 LEA R18, P0, R2, R176.reuse, 0x1 ;  /* 0x000000b002129211 */ /* 0x080fe200078008ff */
[----:B------:R-:W-:Y:S01]  /*13200*/  @!P1 IMAD.X R7, R164, 0x1, R7, P5 ;  /* 0x00000001a4079824 */ /* 0x000fe200028e0607 */
[-C--:B------:R-:W-:Y:S01]  /*13210*/  @P2 LEA R24, P5, R2, R176.reuse, 0x1 ;  /* 0x000000b002182211 */ /* 0x080fe200078a08ff */
[----:B------:R-:W-:Y:S01]  /*13220*/  @P2 IMAD.MOV.U32 R5, RZ, RZ, R17 ;  /* 0x000000ffff052224 */ /* 0x000fe200078e0011 */
[----:B------:R-:W-:Y:S01]  /*13230*/  @!P1 LEA R26, P6, R6, R176, 0x1 ;  /* 0x000000b0061a9211 */ /* 0x000fe200078c08ff */
        /* <DEDUP_REMOVED lines=43> */
.L_x_6295:
        /* <DEDUP_REMOVED lines=48> */
[--C-:B------:R-:W-:Y:S01]  /*137f0*/  FFMA.FTZ R2, R31, UR8, -R106.reuse ;  /* 0x000000081f027c23 */ /* 0x100fe2000801086a */
[----:B------:R-:W-:Y:S01]  /*13800*/  FSEL R4, R26, RZ, P0 ;  /* 0x000000ff1a047208 */ /* 0x000fe20000000000 */
[----:B------:R-:W1:Y:S01]  /*13810*/  LDSM.16.MT88.4 R8, [R156+0x8000] ;  /* 0x008000009c08783b */ /* 0x000e620000004200 */
[----:B------:R-:W-:Y:S01]  /*13820*/  FSEL R31, R27, RZ, P1 ;  /* 0x000000ff1b1f7208 */ /* 0x000fe20000800000 */
[----:B------:R-:W-:Y:S01]  /*13830*/  FFMA.FTZ R24, R29, UR8, -R106 ;  /* 0x000000081d187c23 */ /* 0x000fe2000801086a */
[----:B------:R-:W-:Y:S01]  /*13840*/  FSEL R35, R35, RZ, P0 ;  /* 0x000000ff23237208 */ /* 0x000fe20000000000 */
[----:B------:R-:W-:Y:S01]  /*13850*/  FADD.FTZ R3, R3, -R4 ;  /* 0x8000000403037221 */ /* 0x000fe20000010000 */
[--C-:B------:R-:W-:Y:S01]  /*13860*/  FFMA.FTZ R25, R111, UR8, -R106.reuse ;  /* 0x000000086f197c23 */ /* 0x100fe2000801086a */
[----:B------:R-:W-:Y:S01]  /*13870*/  FADD.FTZ R31, R100, -R31 ;  /* 0x8000001f641f7221 */ /* 0x000fe20000010000 */
[----:B------:R-:W-:Y:S01]  /*13880*/  MUFU.EX2 R32, R32 ;  /* 0x0000002000207308 */ /* 0x000fe20000000800 */
[----:B------:R-:W-:Y:S01]  /*13890*/  FMUL.FTZ R29, R3, UR8 ;  /* 0x00000008031d7c20 */ /* 0x000fe20008410000 */
[--C-:B------:R-:W-:Y:S01]  /*138a0*/  FFMA.FTZ R30, R30, UR8, -R35.reuse ;  /* 0x000000081e1e7c23 */ /* 0x100fe20008010823 */
[--C-:B------:R-:W-:Y:S01]  /*138b0*/  FFMA.FTZ R0, R0, UR8, -R35.reuse ;  /* 0x0000000800007c23 */ /* 0x100fe20008010823 */
[--C-:B------:R-:W-:Y:S01]  /*138c0*/  FFMA.FTZ R28, R130, UR8, -R35.reuse ;  /* 0x00000008821c7c23 */ /* 0x100fe20008010823 */
[----:B------:R-:W-:Y:S01]  /*138d0*/  FMUL.FTZ R31, R31, UR8 ;  /* 0x000000081f1f7c20 */ /* 0x000fe20008410000 */
        /* <DEDUP_REMOVED lines=30> */
[----:B------:R-:W-:-:S04]  /*13ac0*/  FFMA.FTZ R33, R33, UR8, -R35 ;  /* 0x0000000821217c23 */ /* 0x000fc80008010823 */
[----:B------:R-:W2:Y:S01]  /*13ad0*/  MUFU.EX2 R0, R0 ;  /* 0x0000000000007308 */ /* 0x000ea20000000800 */
[----:B---3--:R-:W-:-:S07]  /*13ae0*/  F2FP.F16.F32.PACK_AB R6, R2, R25 ;  /* 0x000000190206723e */ /* 0x008fce00000000ff */
[----:B------:R-:W-:Y:S08]  /*13af0*/  MUFU.EX2 R28, R28 ;  /* 0x0000001c001c7308 */ /* 0x000ff00000000800 */
[----:B------:R-:W3:Y:S01]  /*13b00*/  MUFU.EX2 R31, R31 ;  /* 0x0000001f001f7308 */ /* 0x000ee20000000800 */
[----:B--2---:R-:W-:-:S07]  /*13b10*/  F2FP.F16.F32.PACK_AB R5, R0, R30 ;  /* 0x0000001e0005723e */ /* 0x004fce00000000ff */
[----:B------:R-:W2:Y:S08]  /*13b20*/  MUFU.EX2 R29, R29 ;  /* 0x0000001d001d7308 */ /* 0x000eb00000000800 */
        /* <DEDUP_REMOVED lines=17> */
[----:B----4-:R-:W-:Y:S01]  /*13c40*/  F2FP.F16.F32.PACK_AB R7, R3, R28 ;  /* 0x0000001c0307723e */ /* 0x010fe200000000ff */
        /* <DEDUP_REMOVED lines=52> */
[-C--:B------:R-:W-:Y:S01]  /*13f90*/  FMUL.FTZ R88, R88, R31.reuse ;  /* 0x0000001f58587220 */ /* 0x080fe20000410000 */
[C---:B-1----:R-:W-:Y:S01]  /*13fa0*/  HMMA.16816.F32 R48, R4.reuse, R8, R48 ;  /* 0x000000080430723c */ /* 0x042fe20000001830 */
[----:B------:R-:W-:Y:S01]  /*13fb0*/  MUFU.EX2 R100, R100 ;  /* 0x0000006400647308 */ /* 0x000fe20000000800 */
[----:B------:R-:W-:Y:S01]  /*13fc0*/  FMUL.FTZ R89, R89, R31 ;  /* 0x0000001f59597220 */ /* 0x000fe20000410000 */
[-C--:B------:R-:W-:Y:S01]  /*13fd0*/  FMUL.FTZ R90, R90, R29.reuse ;  /* 0x0000001d5a5a7220 */ /* 0x080fe20000410000 */
[----:B------:R-:W-:Y:S01]  /*13fe0*/  FMUL.FTZ R91, R91, R29 ;  /* 0x0000001d5b5b7220 */ /* 0x000fe20000410000 */
[----:B------:R-:W-:Y:S01]  /*13ff0*/  FFMA.FTZ R31, R183, R31, R32 ;  /* 0x0000001fb71f7223 */ /* 0x000fe20000010020 */
[----:B------:R-:W-:Y:S01]  /*14000*/  HMMA.16816.F32 R52, R4, R10, R52 ;  /* 0x0000000a0434723c */ /* 0x000fe20000001834 */
[----:B------:R-:W1:Y:S01]  /*14010*/  LDSM.16.MT88.4 R8, [R156+0xa000] ;  /* 0x00a000009c08783b */ /* 0x000e620000004200 */
[----:B------:R-:W-:Y:S01]  /*14020*/  FFMA.FTZ R29, R181, R29, R30 ;  /* 0x0000001db51d7223 */ /* 0x000fe2000001001e */
[----:B------:R-:W-:Y:S01]  /*14030*/  MUFU.EX2 R103, R103 ;  /* 0x0000006700677308 */ /* 0x000fe20000000800 */
[----:B------:R-:W-:-:S02]  /*14040*/  FADD.FTZ R24, R24, R31 ;  /* 0x0000001f18187221 */ /* 0x000fc40000010000 */
[----:B--2---:R-:W-:Y:S01]  /*14050*/  HMMA.16816.F32 R56, R4, R12, R56 ;  /* 0x0000000c0438723c */ /* 0x004fe20000001838 */
[----:B------:R-:W-:Y:S01]  /*14060*/  FADD.FTZ R29, R0, R29 ;  /* 0x0000001d001d7221 */ /* 0x000fe20000010000 */
[----:B------:R-:W-:-:S03]  /*14070*/  FADD.FTZ R25, R25, R24 ;  /* 0x0000001819197221 */ /* 0x000fc60000010000 */
[----:B------:R-:W2:Y:S01]  /*14080*/  MUFU.EX2 R109, R109 ;  /* 0x0000006d006d7308 */ /* 0x000ea20000000800 */
[----:B------:R-:W-:Y:S01]  /*14090*/  HMMA.16816.F32 R60, R4, R14, R60 ;  /* 0x0000000e043c723c */ /* 0x000fe2000000183c */
[----:B------:R-:W3:Y:S01]  /*140a0*/  LDSM.16.MT88.4 R12, [R154+0xa000] ;  /* 0x00a000009a0c783b */ /* 0x000ee20000004200 */
[----:B------:R-:W-:Y:S01]  /*140b0*/  FADD.FTZ R28, R28, R29 ;  /* 0x0000001d1c1c7221 */ /* 0x000fe20000010000 */
[----:B------:R-:W-:-:S03]  /*140c0*/  FADD.FTZ R25, R2, R25 ;  /* 0x0000001902197221 */ /* 0x000fc60000010000 */
[----:B------:R-:W-:Y:S01]  /*140d0*/  HMMA.16816.F32 R84, R4, R16, R84 ;  /* 0x000000100454723c */ /* 0x000fe20000001854 */
[----:B------:R-:W4:Y:S01]  /*140e0*/  MUFU.EX2 R110, R110 ;  /* 0x0000006e006e7308 */ /* 0x000f220000000800 */
[----:B------:R-:W-:-:S04]  /*140f0*/  FADD.FTZ R28, R3, R28 ;  /* 0x0000001c031c7221 */ /* 0x000fc80000010000 */
[----:B------:R-:W-:Y:S01]  /*14100*/  HMMA.16816.F32 R88, R4, R18, R88 ;  /* 0x000000120458723c */ /* 0x000fe20000001858 */
[----:B------:R-:W-:Y:S02]  /*14110*/  LDSM.16.MT88.4 R16, [R152+0x8800] ;  /* 0x008800009810783b */ /* 0x000fe40000004200 */
[----:B------:R-:W5:Y:S01]  /*14120*/  MUFU.EX2 R112, R112 ;  /* 0x0000007000707308 */ /* 0x000f620000000800 */
[----:B--2---:R-:W-:-:S07]  /*14130*/  FADD.FTZ R3, R109, R28 ;  /* 0x0000001c6d037221 */ /* 0x004fce0000010000 */
[----:B------:R-:W2:Y:S01]  /*14140*/  MUFU.EX2 R111, R111 ;  /* 0x0000006f006f7308 */ /* 0x000ea20000000800 */
[----:B----4-:R-:W-:Y:S01]  /*14150*/  FADD.FTZ R3, R110, R3 ;  /* 0x000000036e037221 */ /* 0x010fe20000010000 */
[C---:B-1----:R-:W-:Y:S06]  /*14160*/  HMMA.16816.F32 R64, R4.reuse, R8, R64 ;  /* 0x000000080440723c */ /* 0x042fec0000001840 */
[----:B------:R-:W-:Y:S01]  /*14170*/  MUFU.EX2 R117, R117 ;  /* 0x0000007500757308 */ /* 0x000fe20000000800 */
[----:B-----5:R-:W-:Y:S01]  /*14180*/  FADD.FTZ R2, R112, R3 ;  /* 0x0000000370027221 */ /* 0x020fe20000010000 */
[C---:B------:R-:W-:Y:S01]  /*14190*/  HMMA.16816.F32 R68, R4.reuse, R10, R68 ;  /* 0x0000000a0444723c */ /* 0x040fe20000001844 */
[----:B------:R-:W1:Y:S05]  /*141a0*/  LDSM.16.MT88.4 R8, [R153+0xa000] ;  /* 0x00a000009908783b */ /* 0x000e6a0000004200 */
[----:B------:R-:W-:Y:S01]  /*141b0*/  MUFU.EX2 R126, R126 ;  /* 0x0000007e007e7308 */ /* 0x000fe20000000800 */
[----:B--2---:R-:W-:Y:S01]  /*141c0*/  FADD.FTZ R2, R111, R2 ;  /* 0x000000026f027221 */ /* 0x004fe20000010000 */
[C---:B---3--:R-:W-:Y:S06]  /*141d0*/  HMMA.16816.F32 R72, R4.reuse, R12, R72 ;  /* 0x0000000c0448723c */ /* 0x048fec0000001848 */
[C---:B------:R-:W-:Y:S01]  /*141e0*/  HMMA.16816.F32 R92, R4.reuse, R14, R92 ;  /* 0x0000000e045c723c */ /* 0x040fe2000000185c */
[----:B------:R-:W2:Y:S01]  /*141f0*/  LDSM.16.MT88.4 R12, [R156+0x8800] ;  /* 0x008800009c0c783b */ /* 0x000ea20000004200 */
[----:B------:R-:W-:Y:S08]  /*14200*/  MUFU.EX2 R113, R113 ;  /* 0x0000007100717308 */ /* 0x000ff00000000800 */
[----:B------:R-:W-:Y:S08]  /*14210*/  MUFU.EX2 R122, R122 ;  /* 0x0000007a007a7308 */ /* 0x000ff00000000800 */
[----:B------:R-:W3:Y:S08]  /*14220*/  MUFU.EX2 R115, R115 ;  /* 0x0000007300737308 */ /* 0x000ef00000000800 */
[----:B------:R-:W4:Y:S01]  /*14230*/  MUFU.EX2 R116, R116 ;  /* 0x0000007400747308 */ /* 0x000f220000000800 */
[C---:B-1----:R-:W-:Y:S07]  /*14240*/  HMMA.16816.F32 R76, R4.reuse, R8, R76 ;  /* 0x00000008044c723c */ /* 0x042fee000000184c */
[----:B------:R-:W-:Y:S01]  /*14250*/  MUFU.EX2 R118, R118 ;  /* 0x0000007600767308 */ /* 0x000fe20000000800 */
[----:B------:R-:W-:Y:S01]  /*14260*/  HMMA.16816.F32 R80, R4, R10, R80 ;  /* 0x0000000a0450723c */ /* 0x000fe20000001850 */
[----:B------:R-:W1:Y:S01]  /*14270*/  LDSM.16.MT88.4 R8, [R154+0x8800] ;  /* 0x008800009a08783b */ /* 0x000e620000004200 */
[----:B---3--:R-:W-:-:S05]  /*14280*/  FADD.FTZ R3, R115, R2 ;  /* 0x0000000273037221 */ /* 0x008fca0000010000 */
[----:B------:R-:W-:Y:S01]  /*14290*/  F2FP.F16.F32.PACK_AB R4, R107, R108 ;  /* 0x0000006c6b04723e */ /* 0x000fe200000000ff */
[----:B------:R-:W3:Y:S01]  /*142a0*/  MUFU.EX2 R119, R119 ;  /* 0x0000007700777308 */ /* 0x000ee20000000800 */
[----:B------:R-:W-:Y:S01]  /*142b0*/  F2FP.F16.F32.PACK_AB R5, R110, R109 ;  /* 0x0000006d6e05723e */ /* 0x000fe200000000ff */
[----:B------:R-:W-:Y:S01]  /*142c0*/  FADD.FTZ R108, R108, R25 ;  /* 0x000000196c6c7221 */ /* 0x000fe20000010000 */
[----:B------:R-:W-:Y:S01]  /*142d0*/  F2FP.F16.F32.PACK_AB R6, R103, R100 ;  /* 0x000000646706723e */ /* 0x000fe200000000ff */
[----:B----4-:R-:W-:Y:S01]  /*142e0*/  FADD.FTZ R3, R116, R3 ;  /* 0x0000000374037221 */ /* 0x010fe20000010000 */
[----:B------:R-:W-:Y:S01]  /*142f0*/  F2FP.F16.F32.PACK_AB R7, R111, R112 ;  /* 0x000000706f07723e */ /* 0x000fe200000000ff */
[----:B------:R-:W-:Y:S02]  /*14300*/  FADD.FTZ R107, R107, R108 ;  /* 0x0000006c6b6b7221 */ /* 0x000fe40000010000 */
[----:B------:R-:W-:Y:S02]  /*14310*/  MUFU.EX2 R101, R101 ;  /* 0x0000006500657308 */ /* 0x000fe40000000800 */
[----:B------:R-:W-:Y:S01]  /*14320*/  FADD.FTZ R0, R100, R107 ;  /* 0x0000006b64007221 */ /* 0x000fe20000010000 */
[----:B------:R-:W-:Y:S01]  /*14330*/  MOV R100, R27 ;  /* 0x0000001b00647202 */ /* 0x000fe20000000f00 */
[----:B--2---:R-:W-:Y:S02]  /*14340*/  HMMA.16816.F32 R96, R4, R12, R96 ;  /* 0x0000000c0460723c */ /* 0x004fe40000001860 */
[----:B------:R-:W-:-:S02]  /*14350*/  FADD.FTZ R0, R103, R0 ;  /* 0x0000000067007221 */ /* 0x000fc40000010000 */
[----:B------:R-:W2:Y:S02]  /*14360*/  MUFU.EX2 R114, R114 ;  /* 0x0000007200727308 */ /* 0x000ea40000000800 */
[C---:B------:R-:W-:Y:S01]  /*14370*/  HMMA.16816.F32 R36, R4.reuse, R14, R36 ;  /* 0x0000000e0424723c */ /* 0x040fe20000001824 */
[----:B------:R-:W4:Y:S05]  /*14380*/  LDSM.16.MT88.4 R12, [R156+0xa800] ;  /* 0x00a800009c0c783b */ /* 0x000f2a0000004200 */
[C---:B------:R-:W-:Y:S01]  /*14390*/  HMMA.16816.F32 R48, R4.reuse, R20, R48 ;  /* 0x000000140430723c */ /* 0x040fe20000001830 */
        /* <DEDUP_REMOVED lines=9> */
[----:B------:R-:W2:Y:S05]  /*14430*/  MUFU.EX2 R121, R121 ;  /* 0x0000007900797308 */ /* 0x000eaa0000000800 */
[C---:B------:R-:W-:Y:S01]  /*14440*/  HMMA.16816.F32 R60, R4.reuse, R18, R60 ;  /* 0x00000012043c723c */ /* 0x040fe2000000183c */
[----:B------:R-:W-:Y:S02]  /*14450*/  LDSM.16.MT88.4 R16, [R156+0x9000] ;  /* 0x009000009c10783b */ /* 0x000fe40000004200 */
[----:B------:R-:W-:Y:S03]  /*14460*/  MUFU.EX2 R34, R34 ;  /* 0x0000002200227308 */ /* 0x000fe60000000800 */
[C---:B----4-:R-:W-:Y:S05]  /*14470*/  HMMA.16816.F32 R64, R4.reuse, R12, R64 ;  /* 0x0000000c0440723c */ /* 0x050fea0000001840 */
[----:B------:R-:W4:Y:S01]  /*14480*/  MUFU.EX2 R33, R33 ;  /* 0x0000002100217308 */ /* 0x000f220000000800 */
        /* <DEDUP_REMOVED lines=10> */
[----:B------:R-:W3:Y:S06]  /*14530*/  LDSM.16.MT88.4 R12, [R154+0x9000] ;  /* 0x009000009a0c783b */ /* 0x000eec0000004200 */
[----:B------:R-:W-:Y:S01]  /*14540*/  F2FP.F16.F32.PACK_AB R4, R126, R117 ;  /* 0x000000757e04723e */ /* 0x000fe200000000ff */
[----:B------:R-:W-:Y:S01]  /*14550*/  FADD.FTZ R117, R117, R0 ;  /* 0x0000000075757221 */ /* 0x000fe20000010000 */
[----:B------:R-:W-:-:S02]  /*14560*/  F2FP.F16.F32.PACK_AB R5, R116, R115 ;  /* 0x000000737405723e */ /* 0x000fc400000000ff */
[----:B------:R-:W-:Y:S01]  /*14570*/  F2FP.F16.F32.PACK_AB R6, R122, R113 ;  /* 0x000000717a06723e */ /* 0x000fe200000000ff */
[----:B------:R-:W-:Y:S01]  /*14580*/  FADD.FTZ R126, R126, R117 ;  /* 0x000000757e7e7221 */ /* 0x000fe20000010000 */
[----:B------:R-:W-:Y:S01]  /*14590*/  F2FP.F16.F32.PACK_AB R7, R119, R118 ;  /* 0x000000767707723e */ /* 0x000fe200000000ff */
[----:B------:R-:W-:Y:S01]  /*145a0*/  FADD.FTZ R118, R118, R3 ;  /* 0x0000000376767221 */ /* 0x000fe20000010000 */
[----:B------:R-:W-:Y:S01]  /*145b0*/  MOV R3, R26 ;  /* 0x0000001a00037202 */ /* 0x000fe20000000f00 */
[----:B------:R-:W-:Y:S02]  /*145c0*/  FADD.FTZ R113, R113, R126 ;  /* 0x0000007e71717221 */ /* 0x000fe40000010000 */
[----:B------:R-:W-:Y:S02]  /*145d0*/  FADD.FTZ R119, R119, R118 ;  /* 0x0000007677777221 */ /* 0x000fe40000010000 */
[----:B------:R-:W-:Y:S01]  /*145e0*/  HMMA.16816.F32 R96, R4, R16, R96 ;  /* 0x000000100460723c */ /* 0x000fe20000001860 */
[----:B------:R-:W-:-:S05]  /*145f0*/  FADD.FTZ R122, R122, R113 ;  /* 0x000000717a7a7221 */ /* 0x000fca0000010000 */
[C---:B------:R-:W-:Y:S01]  /*14600*/  HMMA.16816.F32 R36, R4.reuse, R18, R36 ;  /* 0x000000120424723c */ /* 0x040fe20000001824 */
[----:B------:R-:W5:Y:S05]  /*14610*/  LDSM.16.MT88.4 R16, [R156+0xb000] ;  /* 0x00b000009c10783b */ /* 0x000f6a0000004200 */
        /* <DEDUP_REMOVED lines=8> */
[----:B------:R-:W-:Y:S05]  /*146a0*/  LDSM.16.MT88.4 R20, [R156+0x9800] ;  /* 0x009800009c14783b */ /* 0x000fea0000004200 */
[C---:B-----5:R-:W-:Y:S06]  /*146b0*/  HMMA.16816.F32 R64, R4.reuse, R16, R64 ;  /* 0x000000100440723c */ /* 0x060fec0000001840 */
[C---:B------:R-:W-:Y:S01]  /*146c0*/  HMMA.16816.F32 R68, R4.reuse, R18, R68 ;  /* 0x000000120444723c */ /* 0x040fe20000001844 */
[----:B------:R-:W-:Y:S05]  /*146d0*/  LDSM.16.MT88.4 R16, [R153+0x9800] ;  /* 0x009800009910783b */ /* 0x000fea0000004200 */
[C---:B-1----:R-:W-:Y:S06]  /*146e0*/  HMMA.16816.F32 R76, R4.reuse, R8, R76 ;  /* 0x00000008044c723c */ /* 0x042fec000000184c */
[C---:B------:R-:W-:Y:S01]  /*146f0*/  HMMA.16816.F32 R80, R4.reuse, R10, R80 ;  /* 0x0000000a0450723c */ /* 0x040fe20000001850 */
[----:B------:R-:W-:Y:S05]  /*14700*/  LDSM.16.MT88.4 R8, [R152+0x9800] ;  /* 0x009800009808783b */ /* 0x000fea0000004200 */
[C---:B---3--:R-:W-:Y:S06]  /*14710*/  HMMA.16816.F32 R72, R4.reuse, R12, R72 ;  /* 0x0000000c0448723c */ /* 0x048fec0000001848 */
[C---:B------:R-:W-:Y:S01]  /*14720*/  HMMA.16816.F32 R92, R4.reuse, R14, R92 ;  /* 0x0000000e045c723c */ /* 0x040fe2000000185c */
[----:B------:R-:W1:Y:S05]  /*14730*/  LDSM.16.MT88.4 R12, [R152+0xb000] ;  /* 0x00b00000980c783b */ /* 0x000e6a0000004200 */
[C---:B-1----:R-:W-:Y:S06]  /*14740*/  HMMA.16816.F32 R84, R4.reuse, R12, R84 ;  /* 0x0000000c0454723c */ /* 0x042fec0000001854 */
[----:B------:R-:W-:Y:S01]  /*14750*/  HMMA.16816.F32 R88, R4, R14, R88 ;  /* 0x0000000e0458723c */ /* 0x000fe20000001858 */
[----:B------:R-:W1:Y:S06]  /*14760*/  LDSM.16.MT88.4 R12, [R154+0x9800] ;  /* 0x009800009a0c783b */ /* 0x000e6c0000004200 */
[----:B--2---:R-:W-:Y:S01]  /*14770*/  F2FP.F16.F32.PACK_AB R4, R114, R101 ;  /* 0x000000657204723e */ /* 0x004fe200000000ff */
[----:B------:R-:W-:Y:S01]  /*14780*/  FADD.FTZ R101, R101, R122 ;  /* 0x0000007a65657221 */ /* 0x000fe20000010000 */
[----:B------:R-:W-:Y:S01]  /*14790*/  F2FP.F16.F32.PACK_AB R5, R121, R104 ;  /* 0x000000687905723e */ /* 0x000fe200000000ff */
[----:B------:R-:W-:Y:S01]  /*147a0*/  FADD.FTZ R104, R104, R119 ;  /* 0x0000007768687221 */ /* 0x000fe20000010000 */
[----:B------:R-:W-:Y:S01]  /*147b0*/  F2FP.F16.F32.PACK_AB R6, R106, R105 ;  /* 0x000000696a06723e */ /* 0x000fe200000000ff */
        /* <DEDUP_REMOVED lines=21> */
[C---:B------:R-:W-:Y:S06]  /*14910*/  HMMA.16816.F32 R80, R4.reuse, R10, R80 ;  /* 0x0000000a0450723c */ /* 0x040fec0000001850 */
[C---:B-1----:R-:W-:Y:S06]  /*14920*/  HMMA.16816.F32 R64, R4.reuse, R12, R64 ;  /* 0x0000000c0440723c */ /* 0x042fec0000001840 */
[C---:B------:R-:W-:Y:S01]  /*14930*/  HMMA.16816.F32 R68, R4.reuse, R14, R68 ;  /* 0x0000000e0444723c */ /* 0x040fe20000001844 */
[----:B------:R-:W1:Y:S05]  /*14940*/  LDSM.16.MT88.4 R12, [R152+0xb800] ;  /* 0x00b80000980c783b */ /* 0x000e6a0000004200 */
[C---:B-1----:R-:W-:Y:S06]  /*14950*/  HMMA.16816.F32 R84, R4.reuse, R12, R84 ;  /* 0x0000000c0454723c */ /* 0x042fec0000001854 */
[----:B------:R-:W-:-:S15]  /*14960*/  HMMA.16816.F32 R88, R4, R14, R88 ;  /* 0x0000000e0458723c */ /* 0x000fde0000001858 */
[----:B------:R-:W-:-:S09]  /*14970*/  NOP ;  /* 0x0000000000007918 */ /* 0x000fd20000000000 */
.L_x_6292:
        /* <DEDUP_REMOVED lines=12> */
.L_x_6302:
[----:B------:R-:W-:Y:S04]  /*14a40*/  DEPBAR.LE SB0, 0x0 ;  /* 0x000080000000791a */ /* 0x000fe80000000000 */
[----:B------:R-:W-:Y:S01]  /*14a50*/  BAR.SYNC.DEFER_BLOCKING 0x0 ;  /* 0x0000000000007b1d */ /* 0x000fe20000010000 */
[C---:B------:R-:W-:Y:S01]  /*14a60*/  LOP3.LUT P4, RZ, R173.reuse, 0x1, RZ, 0xc0, !PT ;  /* 0x00000001adff7812 */ /* 0x040fe2000788c0ff */
[----:B------:R-:W-:Y:S01]  /*14a70*/  VIADD R174, R174, 0xffffffff ;  /* 0xffffffffaeae7836 */ /* 0x000fe20000000000 */
[----:B------:R-:W-:Y:S01]  /*14a80*/  LOP3.LUT P2, RZ, R173, 0x2, RZ, 0xc0, !PT ;  /* 0x00000002adff7812 */ /* 0x000fe2000784c0ff */
[----:B------:R-:W-:Y:S01]  /*14a90*/  IMAD.MOV.U32 R3, RZ, RZ, R178 ;  /* 0x000000ffff037224 */ /* 0x000fe200078e00b2 */
[----:B------:R-:W-:Y:S01]  /*14aa0*/  MOV R100, R179 ;  /* 0x000000b300647202 */ /* 0x000fe20000000f00 */
[----:B------:R-:W-:Y:S10]  /*14ab0*/  @!P3 BRA `(.L_x_6299) ;  /* 0x0000000000f8b947 */ /* 0x000ff40003800000 */
        /* <DEDUP_REMOVED lines=56> */
[----:B---3--:R-:W-:Y:S01]  /*14e40*/  IMAD.WIDE.U32 R10, R7, R2, R10 ;  /* 0x00000002070a7225 */ /* 0x008fe200078e000a */
[----:B------:R-:W-:Y:S02]  /*14e50*/  SHF.R.S32.HI R5, RZ, 0x1f, R7 ;  /* 0x0000001fff057819 */ /* 0x000fe40000011407 */
[----:B------:R-:W-:Y:S03]  /*14e60*/  MOV R100, R10 ;  /* 0x0000000a00647202 */ /* 0x000fe60000000f00 */
[----:B------:R-:W-:Y:S04]  /*14e70*/  IMAD R4, R5, R2, RZ ;  /* 0x0000000205047224 */ /* 0x000fe800078e02ff */
[----:B------:R-:W-:Y:S04]  /*14e80*/  IMAD R4, R7, R3, R4 ;  /* 0x0000000307047224 */ /* 0x000fe800078e0204 */
[----:B------:R-:W-:Y:S07]  /*14e90*/  IMAD.IADD R3, R11, 0x1, R4 ;  /* 0x000000010b037824 */ /* 0x000fee00078e0204 */
.L_x_6299:
[----:B------:R-:W-:Y:S02]  /*14ea0*/  IADD3 R33, P0, R167, R100, RZ ;  /* 0x00000064a7217210 */ /* 0x000fe40007f1e0ff */
[-C--:B------:R-:W-:Y:S02]  /*14eb0*/  LEA R2, P6, R100, R184.reuse, 0x1 ;  /* 0x000000b864027211 */ /* 0x080fe400078c08ff */
[CC--:B------:R-:W-:Y:S01]  /*14ec0*/  @P4 LEA R186, P5, R33.reuse, R184.reuse, 0x1 ;  /* 0x000000b821ba4211 */ /* 0x0c0fe200078a08ff */
[--C-:B------:R-:W-:Y:S01]  /*14ed0*/  IMAD.X R34, R166, 0x1, R3.reuse, P0 ;  /* 0x00000001a6227824 */ /* 0x100fe200000e0603 */
[-C--:B------:R-:W-:Y:S02]  /*14ee0*/  LEA.HI.X R3, R100, R185.reuse, R3, 0x1, P6 ;  /* 0x000000b964037211 */ /* 0x080fe400030f0c03 */
[CC--:B------:R-:W-:Y:S02]  /*14ef0*/  @P2 LEA R102, P0, R33.reuse, R184.reuse, 0x1 ;  /* 0x000000b821662211 */ /* 0x0c0fe400078008ff */
[--C-:B------:R-:W-:Y:S01]  /*14f00*/  @P4 LEA.HI.X R187, R33, R185, R34.reuse, 0x1, P5 ;  /* 0x000000b921bb4211 */ /* 0x100fe200028f0c22 */
[----:B------:R-:W-:Y:S01]  /*14f10*/  @!PT LDS RZ, [RZ] ;  /* 0x00000000fffff984 */ /* 0x000fe20000000800 */
[----:B------:R-:W-:Y:S01]  /*14f20*/  @!PT LDS RZ, [RZ] ;  /* 0x00000000fffff984 */ /* 0x000fe20000000800 */
[----:B------:R-:W-:Y:S01]  /*14f30*/  @!PT LDS RZ, [RZ] ;  /* 0x00000000fffff984 */ /* 0x000fe20000000800 */
[----:B------:R-:W-:Y:S01]  /*14f40*/  @P4 LDGSTS.E.BYPASS.LTC128B.128 [R172+0x8000], desc[UR6][R2.64] ;  /* 0x0800000002ac4fae */ /* 0x000fe2000b901d46 */
[----:B------:R-:W-:Y:S02]  /*14f50*/  IADD3 R32, P1, R167, R33, RZ ;  /* 0x00000021a7207210 */ /* 0x000fe40007f3e0ff */
[-CC-:B------:R-:W-:Y:S01]  /*14f60*/  @P2 LEA.HI.X R103, R33, R185.reuse, R34.reuse, 0x1, P0 ;  /* 0x000000b921672211 */ /* 0x180fe200000f0c22 */
[----:B------:R-:W-:Y:S01]  /*14f70*/  @!P4 STS.128 [R172+0x8000], RZ ;  /* 0x008000ffac00c388 */ /* 0x000fe20000000c00 */
[-C--:B------:R-:W-:Y:S01]  /*14f80*/  @P4 LEA R192, P6, R32, R184.reuse, 0x1 ;  /* 0x000000b820c04211 */ /* 0x080fe200078c08ff */
[----:B------:R-:W-:Y:S01]  /*14f90*/  IMAD.X R35, R166, 0x1, R34, P1 ;  /* 0x00000001a6237824 */ /* 0x000fe200008e0622 */
[C---:B------:R-:W-:Y:S01]  /*14fa0*/  @P2 LEA R188, P1, R32.reuse, R184, 0x1 ;  /* 0x000000b820bc2211 */ /* 0x040fe200078208ff */
[----:B------:R-:W-:Y:S01]  /*14fb0*/  @!PT LDS RZ, [RZ] ;  /* 0x00000000fffff984 */ /* 0x000fe20000000800 */
[----:B------:R-:W-:Y:S01]  /*14fc0*/  @!PT LDS RZ, [RZ] ;  /* 0x00000000fffff984 */ /* 0x000fe20000000800 */
[----:B------:R-:W-:Y:S01]  /*14fd0*/  @!PT LDS RZ, [RZ] ;  /* 0x00000000fffff984 */ /* 0x000fe20000000800 */
[----:B------:R-:W-:Y:S01]  /*14fe0*/  @P2 LDGSTS.E.BYPASS.LTC128B.128 [R172+0xa000], desc[UR6][R2.64+0x80] ;  /* 0x0a00008002ac2fae */ /* 0x000fe2000b901d46 */
[----:B------:R-:W-:Y:S02]  /*14ff0*/  IADD3 R33, P0, R167, R32, RZ ;  /* 0x00000020a7217210 */ /* 0x000fe40007f1e0ff */
[CCC-:B------:R-:W-:Y:S01]  /*15000*/  @P4 LEA.HI.X R193, R32.reuse, R185.reuse, R35.reuse, 0x1, P6 ;  /* 0x000000b920c14211 */ /* 0x1c0fe200030f0c23 */
        /* <DEDUP_REMOVED lines=11> */
[----:B------:R-:W-:Y:S02]  /*150c0*/  @P2 LEA.HI.X R185, R33, R185, R34, 0x1, P0 ;  /* 0x000000b921b92211 */ /* 0x000fe400000f0c22 */
[----:B------:R-:W-:Y:S01]  /*150d0*/  ISETP.GT.AND P0, PT, R174, R163, PT ;  /* 0x000000a3ae00720c */ /* 0x000fe20003f04270 */
        /* <DEDUP_REMOVED lines=29> */
[----:B------:R-:W5:Y:S01]  /*152b0*/  LDSM.16.M88.4 R120, [R161+0x5800] ;  /* 0x00580000a178783b */ /* 0x000f620000000200 */
[----:B-1----:R-:W-:Y:S03]  /*152c0*/  IMAD.MOV.U32 R184, RZ, RZ, R2 ;  /* 0x000000ffffb87224 */ /* 0x002fe600078e0002 */
[----:B------:R-:W0:Y:S01]  /*152d0*/  LDGDEPBAR ;  /* 0x00000000000079af */ /* 0x000e220000000000 */
[----:B------:R-:W-:Y:S03]  /*152e0*/  IMAD.MOV.U32 R185, RZ, RZ, R3 ;  /* 0x000000ffffb97224 */ /* 0x000fe600078e0003 */
[----:B------:R-:W-:Y:S04]  /*152f0*/  LDSM.16.M88.4 R124, [R160] ;  /* 0x00000000a07c783b */ /* 0x000fe80000000200 */
[----:B------:R-:W1:Y:S04]  /*15300*/  LDSM.16.M88.4 R128, [R159] ;  /* 0x000000009f80783b */ /* 0x000e680000000200 */
[----:B------:R-:W1:Y:S04]  /*15310*/  LDSM.16.M88.4 R132, [R151] ;  /* 0x000000009784783b */ /* 0x000e680000000200 */
[----:B------:R-:W1:Y:S04]  /*15320*/  LDSM.16.M88.4 R136, [R150] ;  /* 0x000000009688783b */ /* 0x000e680000000200 */
        /* <DEDUP_REMOVED lines=51> */
[----:B------:R-:W1:Y:S05]  /*15660*/  LDSM.16.M88.4 R116, [R147] ;  /* 0x000000009374783b */ /* 0x000e6a0000000200 */
[C---:B------:R-:W-:Y:S06]  /*15670*/  HMMA.16816.F32 R12, R112.reuse, R120, R12 ;  /* 0x00000078700c723c */ /* 0x040fec000000180c */
[C---:B------:R-:W-:Y:S01]  /*15680*/  HMMA.16816.F32 R16, R112.reuse, R122, R16 ;  /* 0x0000007a7010723c */ /* 0x040fe20000001810 */
[----:B------:R-:W4:Y:S05]  /*15690*/  LDSM.16.M88.4 R120, [R146] ;  /* 0x000000009278783b */ /* 0x000f2a0000000200 */
[C---:B--2---:R-:W-:Y:S06]  /*156a0*/  HMMA.16816.F32 R20, R112.reuse, R124, R20 ;  /* 0x0000007c7014723c */ /* 0x044fec0000001814 */
[C---:B------:R-:W-:Y:S01]  /*156b0*/  HMMA.16816.F32 R24, R112.reuse, R126, R24 ;  /* 0x0000007e7018723c */ /* 0x040fe20000001818 */
[----:B------:R-:W2:Y:S05]  /*156c0*/  LDSM.16.M88.4 R124, [R145] ;  /* 0x00000000917c783b */ /* 0x000eaa0000000200 */
[C---:B---3--:R-:W-:Y:S06]  /*156d0*/  HMMA.16816.F32 R28, R112.reuse, R104, R28 ;  /* 0x00000068701c723c */ /* 0x048fec000000181c */
[----:B------:R-:W-:Y:S01]  /*156e0*/  HMMA.16816.F32 R32, R112, R106, R32 ;  /* 0x0000006a7020723c */ /* 0x000fe20000001820 */
[----:B------:R-:W3:Y:S04]  /*156f0*/  LDSM.16.M88.4 R104, [R144] ;  /* 0x000000009068783b */ /* 0x000ee80000000200 */
        /* <DEDUP_REMOVED lines=39> */
[----:B------:R-:W-:Y:S02]  /*15970*/  MOV R104, UR8 ;  /* 0x0000000800687c02 */ /* 0x000fe40008000f00 */
[----:B------:R-:W-:Y:S01]  /*15980*/  MOV R102, UR5 ;  /* 0x0000000500667c02 */ /* 0x000fe20008000f00 */
        /* <DEDUP_REMOVED lines=62> */
.L_x_6301:
[C---:B------:R-:W-:Y:S02]  /*15d70*/  LEA R110, P6, R104.reuse, R176, 0x1 ;  /* 0x000000b0686e7211 */ /* 0x040fe400078c08ff */
[----:B------:R-:W-:Y:S02]  /*15d80*/  IADD3 R3, P0, R165, R104, RZ ;  /* 0x00000068a5037210 */ /* 0x000fe40007f1e0ff */
[--C-:B------:R-:W-:Y:S02]  /*15d90*/  LEA.HI.X R111, R104, R175, R102.reuse, 0x1, P6 ;  /* 0x000000af686f7211 */ /* 0x100fe400030f0c66 */
[CC--:B------:R-:W-:Y:S01]  /*15da0*/  @P4 LEA R108, P5, R3.reuse, R176.reuse, 0x1 ;  /* 0x000000b0036c4211 */ /* 0x0c0fe200078a08ff */
[C---:B------:R-:W-:Y:S01]  /*15db0*/  IMAD.X R100, R164.reuse, 0x1, R102, P0 ;  /* 0x00000001a4647824 */ /* 0x040fe200000e0666 */
[-C--:B------:R-:W-:Y:S01]  /*15dc0*/  @P2 LEA R106, P0, R3, R176.reuse, 0x1 ;  /* 0x000000b0036a2211 */ /* 0x080fe200078008ff */
[----:B------:R-:W-:Y:S01]  /*15dd0*/  @!PT LDS RZ, [RZ] ;  /* 0x00000000fffff984 */ /* 0x000fe20000000800 */
[----:B------:R-:W-:Y:S01]  /*15de0*/  @!PT LDS RZ, [RZ] ;  /* 0x00000000fffff984 */ /* 0x000fe20000000800 */
[----:B------:R-:W-:Y:S01]  /*15df0*/  @!PT LDS RZ, [RZ] ;  /* 0x00000000fffff984 */ /* 0x000fe20000000800 */
[----:B------:R1:W-:Y:S01]  /*15e00*/  @P4 LDGSTS.E.BYPASS.LTC128B.128 [R172+0x4000], desc[UR6][R110.64] ;  /* 0x040000006eac4fae */ /* 0x0003e2000b901d46 */
[----:B------:R-:W-:Y:S02]  /*15e10*/  IADD3 R2, P1, R165, R3, RZ ;  /* 0x00000003a5027210 */ /* 0x000fe40007f3e0ff */
        /* <DEDUP_REMOVED lines=9> */
[C---:B------:R-:W-:Y:S02]  /*15eb0*/  @P2 LEA R102, P1, R2.reuse, R176, 0x1 ;  /* 0x000000b002662211 */ /* 0x040fe400078208ff */
[-CC-:B------:R-:W-:Y:S01]  /*15ec0*/  @P4 LEA.HI.X R113, R2, R175.reuse, R103.reuse, 0x1, P6 ;  /* 0x000000af02714211 */ /* 0x180fe200030f0c67 */
        /* <DEDUP_REMOVED lines=8> */
[-C--:B------:R-:W-:Y:S01]  /*15f50*/  @P2 LEA.HI.X R103, R2, R175.reuse, R103, 0x1, P1 ;  /* 0x000000af02672211 */ /* 0x080fe200008f0c67 */
[----:B------:R1:W-:Y:S01]  /*15f60*/  @!P4 STS.128 [R172+0x4800], RZ ;  /* 0x004800ffac00c388 */ /* 0x0003e20000000c00 */
[C---:B------:R-:W-:Y:S01]  /*15f70*/  @P2 LEA R114, P0, R3.reuse, R176, 0x1 ;  /* 0x000000b003722211 */ /* 0x040fe200078008ff */
[----:B------:R-:W-:Y:S01]  /*15f80*/  IMAD.MOV.U32 R176, RZ, RZ, R110 ;  /* 0x000000ffffb07224 */ /* 0x000fe200078e006e */
[CCC-:B------:R-:W-:Y:S01]  /*15f90*/  @P4 LEA.HI.X R105, R3.reuse, R175.reuse, R100.reuse, 0x1, P5 ;  /* 0x000000af03694211 */ /* 0x1c0fe200028f0c64 */
[----:B------:R-:W-:Y:S01]  /*15fa0*/  @!PT LDS RZ, [RZ] ;  /* 0x00000000fffff984 */ /* 0x000fe20000000800 */
[----:B------:R-:W-:Y:S01]  /*15fb0*/  @!PT LDS RZ, [RZ] ;  /* 0x00000000fffff984 */ /* 0x000fe20000000800 */
[----:B------:R-:W-:Y:S01]  /*15fc0*/  @!PT LDS RZ, [RZ] ;  /* 0x00000000fffff984 */ /* 0x000fe20000000800 */
[----:B------:R1:W-:Y:S01]  /*15fd0*/  @P2 LDGSTS.E.BYPASS.LTC128B.128 [R172+0x6800], desc[UR6][R106.64+0x80] ;  /* 0x068000806aac2fae */ /* 0x0003e2000b901d46 */
[----:B------:R-:W-:Y:S01]  /*15fe0*/  @P2 LEA.HI.X R115, R3, R175, R100, 0x1, P0 ;  /* 0x000000af03732211 */ /* 0x000fe200000f0c64 */
[----:B------:R-:W-:Y:S02]  /*15ff0*/  IMAD.MOV.U32 R175, RZ, RZ, R111 ;  /* 0x000000ffffaf7224 */ /* 0x000fe400078e006f */
        /* <DEDUP_REMOVED lines=22> */
.L_x_6300:
        /* <DEDUP_REMOVED lines=43> */
[C---:B------:R-:W-:Y:S01]  /*16410*/  FADD.FTZ R0, -R3.reuse, R0 ;  /* 0x0000000003007221 */ /* 0x040fe20000010100 */
[----:B------:R-:W1:Y:S01]  /*16420*/  LDSM.16.MT88.4 R104, [R156+0x8000] ;  /* 0x008000009c68783b */ /* 0x000e620000004200 */
[C---:B------:R-:W-:Y:S01]  /*16430*/  FSETP.NEU.FTZ.AND P0, PT, R100.reuse, -INF , PT ;  /* 0xff8000006400780b */ /* 0x040fe20003f1d000 */
[----:B------:R-:W-:Y:S01]  /*16440*/  FMUL.FTZ R124, R100, UR4 ;  /* 0x00000004647c7c20 */ /* 0x000fe20008410000 */
[----:B------:R-:W-:Y:S01]  /*16450*/  FMUL.FTZ R103, R0, UR4 ;  /* 0x0000000400677c20 */ /* 0x000fe20008410000 */
[----:B------:R-:W-:Y:S03]  /*16460*/  FADD.FTZ R2, -R100, R101 ;  /* 0x0000006564027221 */ /* 0x000fe60000010100 */
[----:B------:R-:W-:Y:S01]  /*16470*/  FSEL R124, R124, RZ, P0 ;  /* 0x000000ff7c7c7208 */ /* 0x000fe20000000000 */
[----:B------:R-:W2:Y:S01]  /*16480*/  MUFU.EX2 R0, R103 ;  /* 0x0000006700007308 */ /* 0x000ea20000000800 */
[----:B------:R-:W-:Y:S01]  /*16490*/  FSETP.NEU.FTZ.AND P0, PT, R3, -INF , PT ;  /* 0xff8000000300780b */ /* 0x000fe20003f1d000 */
[----:B------:R-:W-:Y:S02]  /*164a0*/  FMUL.FTZ R101, R2, UR4 ;  /* 0x0000000402657c20 */ /* 0x000fe40008410000 */
[--C-:B------:R-:W-:Y:S01]  /*164b0*/  FFMA.FTZ R102, R5, UR4, -R124.reuse ;  /* 0x0000000405667c23 */ /* 0x100fe2000801087c */
[----:B------:R-:W-:Y:S01]  /*164c0*/  FSEL R122, R122, RZ, P0 ;  /* 0x000000ff7a7a7208 */ /* 0x000fe20000000000 */
[--C-:B------:R-:W-:Y:S01]  /*164d0*/  FFMA.FTZ R123, R4, UR4, -R124.reuse ;  /* 0x00000004047b7c23 */ /* 0x100fe2000801087c */
[--C-:B------:R-:W-:Y:S03]  /*164e0*/  FFMA.FTZ R5, R8, UR4, -R124.reuse ;  /* 0x0000000408057c23 */ /* 0x100fe6000801087c */
[----:B------:R-:W3:Y:S01]  /*164f0*/  MUFU.EX2 R2, R101 ;  /* 0x0000006500027308 */ /* 0x000ee20000000800 */
[----:B------:R-:W-:Y:S01]  /*16500*/  FFMA.FTZ R129, R24, UR4, -R124 ;  /* 0x0000000418817c23 */ /* 0x000fe2000801087c */
[--C-:B------:R-:W-:Y:S01]  /*16510*/  FFMA.FTZ R112, R7, UR4, -R122.reuse ;  /* 0x0000000407707c23 */ /* 0x100fe2000801087a */
[----:B------:R-:W-:Y:S01]  /*16520*/  FFMA.FTZ R121, R6, UR4, -R122 ;  /* 0x0000000406797c23 */ /* 0x000fe2000801087a */
[----:B------:R-:W-:Y:S01]  /*16530*/  FFMA.FTZ R6, R9, UR4, -R124 ;  /* 0x0000000409067c23 */ /* 0x000fe2000801087c */
[--C-:B------:R-:W-:Y:S01]  /*16540*/  FFMA.FTZ R7, R10, UR4, -R122.reuse ;  /* 0x000000040a077c23 */ /* 0x100fe2000801087a */
[--C-:B------:R-:W-:Y:S01]  /*16550*/  FFMA.FTZ R120, R11, UR4, -R122.reuse ;  /* 0x000000040b787c23 */ /* 0x100fe2000801087a */
[----:B------:R-:W-:Y:S03]  /*16560*/  FFMA.FTZ R130, R27, UR4, -R122 ;  /* 0x000000041b827c23 */ /* 0x000fe6000801087a */
[----:B------:R4:W-:Y:S01]  /*16570*/  MUFU.EX2 R103, R112 ;  /* 0x0000007000677308 */ /* 0x0009e20000000800 */
[C---:B--2---:R-:W-:Y:S01]  /*16580*/  FMUL.FTZ R10, R0.reuse, R98 ;  /* 0x00000062000a7220 */ /* 0x044fe20000410000 */
[C---:B------:R-:W-:Y:S01]  /*16590*/  FMUL.FTZ R11, R0.reuse, R99 ;  /* 0x00000063000b7220 */ /* 0x040fe20000410000 */
[C---:B------:R-:W-:Y:S01]  /*165a0*/  FMUL.FTZ R38, R0.reuse, R38 ;  /* 0x0000002600267220 */ /* 0x040fe20000410000 */
[C---:B------:R-:W-:Y:S01]  /*165b0*/  FMUL.FTZ R39, R0.reuse, R39 ;  /* 0x0000002700277220 */ /* 0x040fe20000410000 */
[C---:B------:R-:W-:Y:S01]  /*165c0*/  FMUL.FTZ R42, R0.reuse, R42 ;  /* 0x0000002a002a7220 */ /* 0x040fe20000410000 */
[C---:B------:R-:W-:Y:S01]  /*165d0*/  FMUL.FTZ R43, R0.reuse, R43 ;  /* 0x0000002b002b7220 */ /* 0x040fe20000410000 */
[----:B------:R-:W-:Y:S03]  /*165e0*/  FMUL.FTZ R46, R0, R46 ;  /* 0x0000002e002e7220 */ /* 0x000fe60000410000 */
        /* <DEDUP_REMOVED lines=10> */
[----:B------:R-:W-:Y:S01]  /*16690*/  FMUL.FTZ R45, R2, R45 ;  /* 0x0000002d022d7220 */ /* 0x000fe20000410000 */
[----:B------:R-:W-:Y:S01]  /*166a0*/  FMUL.FTZ R47, R0, R47 ;  /* 0x0000002f002f7220 */ /* 0x000fe20000410000 */
[C---:B------:R-:W-:Y:S01]  /*166b0*/  FMUL.FTZ R48, R2.reuse, R48 ;  /* 0x0000003002307220 */ /* 0x040fe20000410000 */
[----:B------:R-:W-:Y:S01]  /*166c0*/  FMUL.FTZ R49, R2, R49 ;  /* 0x0000003102317220 */ /* 0x000fe20000410000 */
[C---:B------:R-:W-:Y:S01]  /*166d0*/  FMUL.FTZ R50, R0.reuse, R50 ;  /* 0x0000003200327220 */ /* 0x040fe20000410000 */
[----:B------:R-:W-:Y:S03]  /*166e0*/  FMUL.FTZ R51, R0, R51 ;  /* 0x0000003300337220 */ /* 0x000fe60000410000 */
[----:B------:R-:W4:Y:S01]  /*166f0*/  MUFU.EX2 R121, R121 ;  /* 0x0000007900797308 */ /* 0x000f220000000800 */
[C---:B------:R-:W-:Y:S01]  /*16700*/  FMUL.FTZ R52, R2.reuse, R52 ;  /* 0x0000003402347220 */ /* 0x040fe20000410000 */
[----:B------:R-:W-:Y:S01]  /*16710*/  FMUL.FTZ R53, R2, R53 ;  /* 0x0000003502357220 */ /* 0x000fe20000410000 */
[C---:B------:R-:W-:Y:S01]  /*16720*/  FMUL.FTZ R54, R0.reuse, R54 ;  /* 0x0000003600367220 */ /* 0x040fe20000410000 */
[----:B------:R-:W-:Y:S01]  /*16730*/  FMUL.FTZ R55, R0, R55 ;  /* 0x0000003700377220 */ /* 0x000fe20000410000 */
[C---:B------:R-:W-:Y:S01]  /*16740*/  FMUL.FTZ R56, R2.reuse, R56 ;  /* 0x0000003802387220 */ /* 0x040fe20000410000 */
[----:B------:R-:W-:Y:S01]  /*16750*/  FMUL.FTZ R57, R2, R57 ;  /* 0x0000003902397220 */ /* 0x000fe20000410000 */
[----:B------:R-:W-:Y:S03]  /*16760*/  FMUL.FTZ R58, R0, R58 ;  /* 0x0000003a003a7220 */ /* 0x000fe60000410000 */
[----:B------:R-:W-:Y:S01]  /*16770*/  MUFU.EX2 R5, R5 ;  /* 0x0000000500057308 */ /* 0x000fe20000000800 */
[----:B--2---:R-:W-:Y:S01]  /*16780*/  F2FP.F16.F32.PACK_AB R96, R102, R123 ;  /* 0x0000007b6660723e */ /* 0x004fe200000000ff */
[----:B------:R-:W-:Y:S01]  /*16790*/  FMUL.FTZ R59, R0, R59 ;  /* 0x0000003b003b7220 */ /* 0x000fe20000410000 */
[C---:B------:R-:W-:Y:S01]  /*167a0*/  FMUL.FTZ R60, R2.reuse, R60 ;  /* 0x0000003c023c7220 */ /* 0x040fe20000410000 */
[----:B------:R-:W-:Y:S01]  /*167b0*/  FMUL.FTZ R61, R2, R61 ;  /* 0x0000003d023d7220 */ /* 0x000fe20000410000 */
[C---:B------:R-:W-:Y:S01]  /*167c0*/  FMUL.FTZ R62, R0.reuse, R62 ;  /* 0x0000003e003e7220 */ /* 0x040fe20000410000 */
[----:B------:R-:W-:Y:S01]  /*167d0*/  FMUL.FTZ R63, R0, R63 ;  /* 0x0000003f003f7220 */ /* 0x000fe20000410000 */
[C---:B------:R-:W-:Y:S03]  /*167e0*/  FMUL.FTZ R64, R2.reuse, R64 ;  /* 0x0000004002407220 */ /* 0x040fe60000410000 */
        /* <DEDUP_REMOVED lines=33> */
[----:B----4-:R-:W-:Y:S01]  /*16a00*/  F2FP.F16.F32.PACK_AB R99, R120, R7 ;  /* 0x000000077863723e */ /* 0x010fe200000000ff */
        /* <DEDUP_REMOVED lines=8> */
[----:B------:R-:W-:Y:S01]  /*16a90*/  ISETP.GT.AND P0, PT, R174, R163, PT ;  /* 0x000000a3ae00720c */ /* 0x000fe20003f04270 */
[C---:B------:R-:W-:Y:S01]  /*16aa0*/  HMMA.16816.F32 R36, R96.reuse, R106, R36 ;  /* 0x0000006a6024723c */ /* 0x040fe20000001824 */
[----:B------:R-:W1:Y:S02]  /*16ab0*/  LDSM.16.MT88.4 R104, [R156+0xa000] ;  /* 0x00a000009c68783b */ /* 0x000e640000004200 */
[----:B------:R-:W-:Y:S03]  /*16ac0*/  FFMA.FTZ R121, R0, R181, R121 ;  /* 0x000000b500797223 */ /* 0x000fe60000010079 */
[C---:B------:R-:W-:Y:S02]  /*16ad0*/  HMMA.16816.F32 R40, R96.reuse, R108, R40 ;  /* 0x0000006c6028723c */ /* 0x040fe40000001828 */
[----:B------:R-:W4:Y:S03]  /*16ae0*/  MUFU.EX2 R128, R128 ;  /* 0x0000008000807308 */ /* 0x000f260000000800 */
[----:B--2---:R-:W-:Y:S01]  /*16af0*/  F2FP.F16.F32.PACK_AB R90, R126, R125 ;  /* 0x0000007d7e5a723e */ /* 0x004fe200000000ff */
[C---:B------:R-:W-:Y:S01]  /*16b00*/  HMMA.16816.F32 R44, R96.reuse, R110, R44 ;  /* 0x0000006e602c723c */ /* 0x040fe2000000182c */
[----:B------:R-:W2:Y:S05]  /*16b10*/  LDSM.16.MT88.4 R108, [R154+0xa000] ;  /* 0x00a000009a6c783b */ /* 0x000eaa0000004200 */
[----:B------:R-:W-:Y:S01]  /*16b20*/  MUFU.EX2 R129, R129 ;  /* 0x0000008100817308 */ /* 0x000fe20000000800 */
[----:B------:R-:W-:Y:S01]  /*16b30*/  MOV R101, R100 ;  /* 0x0000006400657202 */ /* 0x000fe20000000f00 */
[C---:B---3--:R-:W-:Y:S03]  /*16b40*/  HMMA.16816.F32 R48, R96.reuse, R112, R48 ;  /* 0x000000706030723c */ /* 0x048fe60000001830 */
[----:B------:R-:W-:Y:S03]  /*16b50*/  FADD.FTZ R102, R102, R123 ;  /* 0x0000007b66667221 */ /* 0x000fe60000010000 */
[C---:B------:R-:W-:Y:S01]  /*16b60*/  HMMA.16816.F32 R52, R96.reuse, R114, R52 ;  /* 0x000000726034723c */ /* 0x040fe20000001834 */
[----:B------:R-:W3:Y:S04]  /*16b70*/  LDSM.16.MT88.4 R112, [R153+0xa000] ;  /* 0x00a000009970783b */ /* 0x000ee80000004200 */
[----:B----4-:R-:W-:Y:S01]  /*16b80*/  F2FP.F16.F32.PACK_AB R91, R128, R127 ;  /* 0x0000007f805b723e */ /* 0x010fe200000000ff */
[C---:B------:R-:W-:Y:S05]  /*16b90*/  HMMA.16816.F32 R56, R96.reuse, R116, R56 ;  /* 0x000000746038723c */ /* 0x040fea0000001838 */
        /* <DEDUP_REMOVED lines=11> */
[----:B------:R-:W-:Y:S01]  /*16c50*/  FFMA.FTZ R119, R15, UR4, -R122 ;  /* 0x000000040f777c23 */ /* 0x000fe2000801087a */
[----:B------:R-:W-:Y:S01]  /*16c60*/  FMUL.FTZ R13, R2, R93 ;  /* 0x0000005d020d7220 */ /* 0x000fe20000410000 */
[C---:B------:R-:W-:Y:S01]  /*16c70*/  FMUL.FTZ R14, R0.reuse, R94 ;  /* 0x0000005e000e7220 */ /* 0x040fe20000410000 */
[----:B------:R-:W2:Y:S02]  /*16c80*/  MUFU.EX2 R117, R117 ;  /* 0x0000007500757308 */ /* 0x000ea40000000800 */
[----:B------:R-:W-:Y:S01]  /*16c90*/  FMUL.FTZ R15, R0, R95 ;  /* 0x0000005f000f7220 */ /* 0x000fe20000410000 */
[----:B------:R-:W-:Y:S01]  /*16ca0*/  FADD.FTZ R0, R103, R121 ;  /* 0x0000007967007221 */ /* 0x000fe20000010000 */
[----:B------:R-:W4:Y:S01]  /*16cb0*/  LDSM.16.MT88.4 R92, [R156+0x8800] ;  /* 0x008800009c5c783b */ /* 0x000f220000004200 */
[----:B------:R-:W-:Y:S02]  /*16cc0*/  FADD.FTZ R5, R6, R5 ;  /* 0x0000000506057221 */ /* 0x000fe40000010000 */
[----:B------:R-:W-:Y:S03]  /*16cd0*/  FADD.FTZ R7, R7, R0 ;  /* 0x0000000007077221 */ /* 0x000fe60000010000 */
[----:B------:R-:W-:Y:S01]  /*16ce0*/  MUFU.EX2 R118, R118 ;  /* 0x0000007600767308 */ /* 0x000fe20000000800 */
[C---:B------:R-:W-:Y:S01]  /*16cf0*/  HMMA.16816.F32 R12, R96.reuse, R110, R12 ;  /* 0x0000006e600c723c */ /* 0x040fe2000000180c */
[----:B------:R-:W5:Y:S02]  /*16d00*/  LDSM.16.MT88.4 R108, [R154+0x8800] ;  /* 0x008800009a6c783b */ /* 0x000f640000004200 */
[----:B------:R-:W-:Y:S01]  /*16d10*/  MOV R0, R3 ;  /* 0x0000000300007202 */ /* 0x000fe20000000f00 */
[----:B------:R-:W-:Y:S02]  /*16d20*/  FADD.FTZ R7, R120, R7 ;  /* 0x0000000778077221 */ /* 0x000fe40000010000 */
[C---:B---3--:R-:W-:Y:S03]  /*16d30*/  HMMA.16816.F32 R76, R96.reuse, R112, R76 ;  /* 0x00000070604c723c */ /* 0x048fe6000000184c */
[----:B------:R-:W3:Y:S02]  /*16d40*/  MUFU.EX2 R119, R119 ;  /* 0x0000007700777308 */ /* 0x000ee40000000800 */
[C---:B--2---:R-:W-:Y:S01]  /*16d50*/  F2FP.F16.F32.PACK_AB R88, R117.reuse, R116 ;  /* 0x000000747558723e */ /* 0x044fe200000000ff */
[C---:B------:R-:W-:Y:S01]  /*16d60*/  HMMA.16816.F32 R80, R96.reuse, R114, R80 ;  /* 0x000000726050723c */ /* 0x040fe20000001850 */
[----:B------:R-:W2:Y:S04]  /*16d70*/  LDSM.16.MT88.4 R112, [R153+0x8800] ;  /* 0x008800009970783b */ /* 0x000ea80000004200 */
[----:B------:R-:W-:Y:S01]  /*16d80*/  FADD.FTZ R116, R116, R5 ;  /* 0x0000000574747221 */ /* 0x000fe20000010000 */
[C---:B-1----:R-:W-:Y:S05]  /*16d90*/  HMMA.16816.F32 R84, R96.reuse, R104, R84 ;  /* 0x000000686054723c */ /* 0x042fea0000001854 */
[----:B------:R-:W-:Y:S01]  /*16da0*/  FADD.FTZ R116, R117, R116 ;  /* 0x0000007475747221 */ /* 0x000fe20000010000 */
[----:B------:R-:W-:Y:S01]  /*16db0*/  HMMA.16816.F32 R16, R96, R106, R16 ;  /* 0x0000006a6010723c */ /* 0x000fe20000001810 */
[----:B------:R-:W1:Y:S04]  /*16dc0*/  LDSM.16.MT88.4 R96, [R152+0x8800] ;  /* 0x008800009860783b */ /* 0x000e680000004200 */
[----:B---3--:R-:W-:Y:S01]  /*16dd0*/  F2FP.F16.F32.PACK_AB R89, R119, R118 ;  /* 0x000000767759723e */ /* 0x008fe200000000ff */
[----:B------:R-:W-:Y:S01]  /*16de0*/  FADD.FTZ R118, R118, R7 ;  /* 0x0000000776767221 */ /* 0x000fe20000010000 */
[----:B------:R-:W-:Y:S02]  /*16df0*/  FADD.FTZ R125, R125, R116 ;  /* 0x000000747d7d7221 */ /* 0x000fe40000010000 */
[----:B------:R-:W-:Y:S02]  /*16e00*/  LDSM.16.MT88.4 R104, [R154+0xa800] ;  /* 0x00a800009a68783b */ /* 0x000fe40000004200 */
[----:B------:R-:W-:Y:S01]  /*16e10*/  FADD.FTZ R118, R119, R118 ;  /* 0x0000007677767221 */ /* 0x000fe20000010000 */
[C---:B----4-:R-:W-:Y:S05]  /*16e20*/  HMMA.16816.F32 R8, R88.reuse, R92, R8 ;  /* 0x0000005c5808723c */ /* 0x050fea0000001808 */
[----:B------:R-:W-:Y:S01]  /*16e30*/  FADD.FTZ R127, R127, R118 ;  /* 0x000000767f7f7221 */ /* 0x000fe20000010000 */
[C---:B------:R-:W-:Y:S01]  /*16e40*/  HMMA.16816.F32 R36, R88.reuse, R94, R36 ;  /* 0x0000005e5824723c */ /* 0x040fe20000001824 */
[----:B------:R-:W3:Y:S04]  /*16e50*/  LDSM.16.MT88.4 R92, [R156+0xa800] ;  /* 0x00a800009c5c783b */ /* 0x000ee80000004200 */
[----:B------:R-:W-:Y:S01]  /*16e60*/  FADD.FTZ R125, R126, R125 ;  /* 0x0000007d7e7d7221 */ /* 0x000fe20000010000 */
[C---:B-----5:R-:W-:Y:S05]  /*16e70*/  HMMA.16816.F32 R40, R88.reuse, R108, R40 ;  /* 0x0000006c5828723c */ /* 0x060fea0000001828 */
        /* <DEDUP_REMOVED lines=10> */
[----:B------:R-:W-:Y:S03]  /*16f20*/  MUFU.EX2 R112, R112 ;  /* 0x0000007000707308 */ /* 0x000fe60000000800 */
[--C-:B------:R-:W-:Y:S01]  /*16f30*/  FFMA.FTZ R114, R22, UR4, -R122.reuse ;  /* 0x0000000416727c23 */ /* 0x100fe2000801087a */
[C---:B---3--:R-:W-:Y:S06]  /*16f40*/  HMMA.16816.F32 R64, R88.reuse, R92, R64 ;  /* 0x0000005c5840723c */ /* 0x048fec0000001840 */
[----:B------:R-:W2:Y:S01]  /*16f50*/  MUFU.EX2 R113, R113 ;  /* 0x0000007100717308 */ /* 0x000ea20000000800 */
[----:B------:R-:W-:Y:S01]  /*16f60*/  FFMA.FTZ R115, R23, UR4, -R122 ;  /* 0x0000000417737c23 */ /* 0x000fe2000801087a */
[C---:B------:R-:W-:Y:S01]  /*16f70*/  HMMA.16816.F32 R68, R88.reuse, R94, R68 ;  /* 0x0000005e5844723c */ /* 0x040fe20000001844 */
[----:B------:R-:W3:Y:S05]  /*16f80*/  LDSM.16.MT88.4 R92, [R156+0x9000] ;  /* 0x009000009c5c783b */ /* 0x000eea0000004200 */
[C---:B------:R-:W-:Y:S02]  /*16f90*/  HMMA.16816.F32 R72, R88.reuse, R104, R72 ;  /* 0x000000685848723c */ /* 0x040fe40000001848 */
[----:B------:R-:W-:Y:S04]  /*16fa0*/  MUFU.EX2 R114, R114 ;  /* 0x0000007200727308 */ /* 0x000fe80000000800 */
[C---:B------:R-:W-:Y:S01]  /*16fb0*/  HMMA.16816.F32 R12, R88.reuse, R106, R12 ;  /* 0x0000006a580c723c */ /* 0x040fe2000000180c */
[----:B------:R-:W5:Y:S05]  /*16fc0*/  LDSM.16.MT88.4 R104, [R154+0x9000] ;  /* 0x009000009a68783b */ /* 0x000f6a0000004200 */
[----:B------:R-:W3:Y:S01]  /*16fd0*/  MUFU.EX2 R115, R115 ;  /* 0x0000007300737308 */ /* 0x000ee20000000800 */
[----:B--2---:R-:W-:Y:S01]  /*16fe0*/  F2FP.F16.F32.PACK_AB R20, R113, R112 ;  /* 0x000000707114723e */ /* 0x004fe200000000ff */
[C---:B----4-:R-:W-:Y:S03]  /*16ff0*/  HMMA.16816.F32 R76, R88.reuse, R108, R76 ;  /* 0x0000006c584c723c */ /* 0x050fe6000000184c */
[----:B------:R-:W-:Y:S03]  /*17000*/  FADD.FTZ R112, R112, R125 ;  /* 0x0000007d70707221 */ /* 0x000fe60000010000 */
[C---:B------:R-:W-:Y:S02]  /*17010*/  HMMA.16816.F32 R80, R88.reuse, R110, R80 ;  /* 0x0000006e5850723c */ /* 0x040fe40000001850 */
[----:B------:R2:W-:Y:S03]  /*17020*/  MUFU.EX2 R110, R130 ;  /* 0x00000082006e7308 */ /* 0x0005e60000000800 */
[----:B------:R-:W-:Y:S01]  /*17030*/  FFMA.FTZ R108, R25, UR4, -R124 ;  /* 0x00000004196c7c23 */ /* 0x000fe2000801087c */
[C---:B-1----:R-:W-:Y:S05]  /*17040*/  HMMA.16816.F32 R84, R88.reuse, R96, R84 ;  /* 0x000000605854723c */ /* 0x042fea0000001854 */
[----:B------:R-:W-:Y:S01]  /*17050*/  FFMA.FTZ R109, R26, UR4, -R122 ;  /* 0x000000041a6d7c23 */ /* 0x000fe2000801087a */
[----:B------:R-:W-:Y:S01]  /*17060*/  HMMA.16816.F32 R16, R88, R98, R16 ;  /* 0x000000625810723c */ /* 0x000fe20000001810 */
[----:B------:R-:W1:Y:S01]  /*17070*/  MUFU.EX2 R108, R108 ;  /* 0x0000006c006c7308 */ /* 0x000e620000000800 */
[----:B------:R-:W4:Y:S03]  /*17080*/  LDSM.16.MT88.4 R24, [R153+0x9000] ;  /* 0x009000009918783b */ /* 0x000f260000004200 */
[----:B---3--:R-:W-:Y:S01]  /*17090*/  F2FP.F16.F32.PACK_AB R21, R115, R114 ;  /* 0x000000727315723e */ /* 0x008fe200000000ff */
[----:B------:R-:W-:Y:S01]  /*170a0*/  FFMA.FTZ R111, R32, UR4, -R124 ;  /* 0x00000004206f7c23 */ /* 0x000fe2000801087c */
[----:B--2---:R-:W-:Y:S01]  /*170b0*/  FFMA.FTZ R130, R34, UR4, -R122 ;  /* 0x0000000422827c23 */ /* 0x004fe2000801087a */
[----:B------:R-:W-:Y:S03]  /*170c0*/  FADD.FTZ R114, R114, R127 ;  /* 0x0000007f72727221 */ /* 0x000fe60000010000 */
[----:B------:R-:W2:Y:S01]  /*170d0*/  MUFU.EX2 R109, R109 ;  /* 0x0000006d006d7308 */ /* 0x000ea20000000800 */
[----:B------:R-:W3:Y:S01]  /*170e0*/  LDSM.16.MT88.4 R88, [R152+0x9000] ;  /* 0x009000009858783b */ /* 0x000ee20000004200 */
[----:B------:R-:W-:Y:S01]  /*170f0*/  FADD.FTZ R112, R113, R112 ;  /* 0x0000007071707221 */ /* 0x000fe20000010000 */
[----:B------:R-:W-:Y:S07]  /*17100*/  FADD.FTZ R114, R115, R114 ;  /* 0x0000007273727221 */ /* 0x000fee0000010000 */
[----:B------:R-:W-:Y:S01]  /*17110*/  MUFU.EX2 R111, R111 ;  /* 0x0000006f006f7308 */ /* 0x000fe20000000800 */
[C---:B-1----:R-:W-:Y:S01]  /*17120*/  F2FP.F16.F32.PACK_AB R22, R108.reuse, R129 ;  /* 0x000000816c16723e */ /* 0x042fe200000000ff */
[----:B------:R-:W-:Y:S01]  /*17130*/  LDSM.16.MT88.4 R96, [R154+0xb000] ;  /* 0x00b000009a60783b */ /* 0x000fe20000004200 */
[----:B------:R-:W-:Y:S04]  /*17140*/  FADD.FTZ R129, R129, R112 ;  /* 0x0000007081817221 */ /* 0x000fe80000010000 */
[----:B------:R-:W-:Y:S03]  /*17150*/  FADD.FTZ R129, R108, R129 ;  /* 0x000000816c817221 */ /* 0x000fe60000010000 */
[----:B------:R-:W-:Y:S01]  /*17160*/  MUFU.EX2 R130, R130 ;  /* 0x0000008200827308 */ /* 0x000fe20000000800 */
[C---:B--2---:R-:W-:Y:S01]  /*17170*/  F2FP.F16.F32.PACK_AB R23, R110.reuse, R109 ;  /* 0x0000006d6e17723e */ /* 0x044fe200000000ff */
[----:B------:R-:W-:Y:S04]  /*17180*/  FADD.FTZ R109, R109, R114 ;  /* 0x000000726d6d7221 */ /* 0x000fe80000010000 */
[----:B------:R-:W-:Y:S02]  /*17190*/  FADD.FTZ R109, R110, R109 ;  /* 0x0000006d6e6d7221 */ /* 0x000fe40000010000 */
[C---:B------:R-:W-:Y:S06]  /*171a0*/  HMMA.16816.F32 R8, R20.reuse, R92, R8 ;  /* 0x0000005c1408723c */ /* 0x040fec0000001808 */
[C---:B------:R-:W-:Y:S01]  /*171b0*/  HMMA.16816.F32 R36, R20.reuse, R94, R36 ;  /* 0x0000005e1424723c */ /* 0x040fe20000001824 */
[----:B------:R-:W1:Y:S05]  /*171c0*/  LDSM.16.MT88.4 R92, [R156+0xb000] ;  /* 0x00b000009c5c783b */ /* 0x000e6a0000004200 */
[C---:B-----5:R-:W-:Y:S06]  /*171d0*/  HMMA.16816.F32 R40, R20.reuse, R104, R40 ;  /* 0x000000681428723c */ /* 0x060fec0000001828 */
[C---:B------:R-:W-:Y:S05]  /*171e0*/  HMMA.16816.F32 R44, R20.reuse, R106, R44 ;  /* 0x0000006a142c723c */ /* 0x040fea000000182c */
[--C-:B------:R-:W-:Y:S01]  /*171f0*/  FFMA.FTZ R104, R28, UR4, -R124.reuse ;  /* 0x000000041c687c23 */ /* 0x100fe2000801087c */
[C---:B----4-:R-:W-:Y:S05]  /*17200*/  HMMA.16816.F32 R48, R20.reuse, R24, R48 ;  /* 0x000000181430723c */ /* 0x050fea0000001830 */
[----:B------:R-:W-:Y:S01]  /*17210*/  FFMA.FTZ R105, R29, UR4, -R124 ;  /* 0x000000041d697c23 */ /* 0x000fe2000801087c */
[C---:B------:R-:W-:Y:S01]  /*17220*/  HMMA.16816.F32 R52, R20.reuse, R26, R52 ;  /* 0x0000001a1434723c */ /* 0x040fe20000001834 */
[----:B------:R-:W2:Y:S01]  /*17230*/  LDSM.16.MT88.4 R24, [R153+0xb000] ;  /* 0x00b000009918783b */ /* 0x000ea20000004200 */
[----:B------:R-:W-:Y:S03]  /*17240*/  MUFU.EX2 R104, R104 ;  /* 0x0000006800687308 */ /* 0x000fe60000000800 */
[--C-:B------:R-:W-:Y:S01]  /*17250*/  FFMA.FTZ R106, R30, UR4, -R122.reuse ;  /* 0x000000041e6a7c23 */ /* 0x100fe2000801087a */
[C---:B---3--:R-:W-:Y:S06]  /*17260*/  HMMA.16816.F32 R56, R20.reuse, R88, R56 ;  /* 0x000000581438723c */ /* 0x048fec0000001838 */
[----:B------:R-:W3:Y:S01]  /*17270*/  MUFU.EX2 R105, R105 ;  /* 0x0000006900697308 */ /* 0x000ee20000000800 */
        /* <DEDUP_REMOVED lines=12> */
[----:B------:R-:W5:Y:S01]  /*17340*/  MUFU.EX2 R124, R124 ;  /* 0x0000007c007c7308 */ /* 0x000f620000000800 */
[C---:B------:R-:W-:Y:S01]  /*17350*/  HMMA.16816.F32 R12, R20.reuse, R98, R12 ;  /* 0x00000062140c723c */ /* 0x040fe2000000180c */
[----:B------:R-:W-:Y:S05]  /*17360*/  LDSM.16.MT88.4 R92, [R154+0xb800] ;  /* 0x00b800009a5c783b */ /* 0x000fea0000004200 */
[C---:B--2---:R-:W-:Y:S03]  /*17370*/  HMMA.16816.F32 R76, R20.reuse, R24, R76 ;  /* 0x00000018144c723c */ /* 0x044fe6000000184c */
[----:B------:R-:W2:Y:S03]  /*17380*/  MUFU.EX2 R131, R122 ;  /* 0x0000007a00837308 */ /* 0x000ea60000000800 */
[C---:B------:R-:W-:Y:S01]  /*17390*/  HMMA.16816.F32 R80, R20.reuse, R26, R80 ;  /* 0x0000001a1450723c */ /* 0x040fe20000001850 */
[----:B------:R-:W1:Y:S05]  /*173a0*/  LDSM.16.MT88.4 R24, [R153+0x9800] ;  /* 0x009800009918783b */ /* 0x000e6a0000004200 */
[C---:B----4-:R-:W-:Y:S06]  /*173b0*/  HMMA.16816.F32 R84, R20.reuse, R88, R84 ;  /* 0x000000581454723c */ /* 0x050fec0000001854 */
[----:B------:R-:W-:Y:S01]  /*173c0*/  HMMA.16816.F32 R16, R20, R90, R16 ;  /* 0x0000005a1410723c */ /* 0x000fe20000001810 */
[----:B------:R-:W4:Y:S04]  /*173d0*/  LDSM.16.MT88.4 R20, [R152+0x9800] ;  /* 0x009800009814783b */ /* 0x000f280000004200 */
[----:B---3--:R-:W-:Y:S01]  /*173e0*/  F2FP.F16.F32.PACK_AB R88, R105, R104 ;  /* 0x000000686958723e */ /* 0x008fe200000000ff */
[----:B------:R-:W-:Y:S01]  /*173f0*/  FADD.FTZ R104, R104, R129 ;  /* 0x0000008168687221 */ /* 0x000fe20000010000 */
[----:B-----5:R-:W-:Y:S01]  /*17400*/  F2FP.F16.F32.PACK_AB R89, R107, R106 ;  /* 0x0000006a6b59723e */ /* 0x020fe200000000ff */
[----:B------:R-:W-:Y:S03]  /*17410*/  FADD.FTZ R106, R106, R109 ;  /* 0x0000006d6a6a7221 */ /* 0x000fe60000010000 */
[----:B------:R-:W-:Y:S01]  /*17420*/  F2FP.F16.F32.PACK_AB R90, R124, R111 ;  /* 0x0000006f7c5a723e */ /* 0x000fe200000000ff */
[----:B------:R-:W-:Y:S01]  /*17430*/  FADD.FTZ R104, R105, R104 ;  /* 0x0000006869687221 */ /* 0x000fe20000010000 */
[----:B--2---:R-:W-:Y:S01]  /*17440*/  F2FP.F16.F32.PACK_AB R91, R131, R130 ;  /* 0x00000082835b723e */ /* 0x004fe200000000ff */
[----:B------:R-:W-:Y:S02]  /*17450*/  FADD.FTZ R107, R107, R106 ;  /* 0x0000006a6b6b7221 */ /* 0x000fe40000010000 */
[----:B------:R-:W-:Y:S02]  /*17460*/  FADD.FTZ R111, R111, R104 ;  /* 0x000000686f6f7221 */ /* 0x000fe40000010000 */
[----:B------:R-:W-:Y:S02]  /*17470*/  FADD.FTZ R130, R130, R107 ;  /* 0x0000006b82827221 */ /* 0x000fe40000010000 */
        /* <DEDUP_REMOVED lines=8> */
[----:B------:R-:W3:Y:S05]  /*17500*/  LDSM.16.MT88.4 R32, [R152+0xb800] ;  /* 0x00b800009820783b */ /* 0x000eea0000004200 */
[C---:B------:R-:W-:Y:S06]  /*17510*/  HMMA.16816.F32 R48, R88.reuse, R24, R48 ;  /* 0x000000185830723c */ /* 0x040fec0000001830 */
[C---:B------:R-:W-:Y:S06]  /*17520*/  HMMA.16816.F32 R52, R88.reuse, R26, R52 ;  /* 0x0000001a5834723c */ /* 0x040fec0000001834 */
[C---:B----4-:R-:W-:Y:S06]  /*17530*/  HMMA.16816.F32 R56, R88.reuse, R20, R56 ;  /* 0x000000145838723c */ /* 0x050fec0000001838 */
[C---:B------:R-:W-:Y:S06]  /*17540*/  HMMA.16816.F32 R60, R88.reuse, R22, R60 ;  /* 0x00000016583c723c */ /* 0x040fec000000183c */
        /* <DEDUP_REMOVED lines=10> */
[----:B------:R-:W-:Y:S11]  /*175f0*/  @P0 BRA `(.L_x_6302) ;  /* 0xffffffd400100947 */ /* 0x000ff6000383ffff */
.L_x_6298:
[----:B------:R-:W1:Y:S01]  /*17600*/  SHFL.BFLY PT, R0, R181, 0x2, 0x1f ;  /* 0x0c401f00b5007f89 */ /* 0x000e6200000e0000 */
[----:B------:R-:W2:Y:S01]  /*17610*/  S2UR UR4, SR_CgaCtaId ;  /* 0x00000000000479c3 */ /* 0x000ea20000008800 */
[----:B------:R-:W-:Y:S01]  /*17620*/  MOV R7, 0x3f800000 ;  /* 0x3f80000000077802 */ /* 0x000fe20000000f00 */
[----:B------:R-:W-:Y:S01]  /*17630*/  UMOV UR5, 0x400 ;  /* 0x0000040000057882 */ /* 0x000fe20000000000 */
[----:B------:R-:W3:Y:S01]  /*17640*/  SHFL.BFLY PT, R2, R183, 0x2, 0x1f ;  /* 0x0c401f00b7027f89 */ /* 0x000ee200000e0000 */
[----:B------:R-:W-:Y:S01]  /*17650*/  MOV R6, 0x3f800000 ;  /* 0x3f80000000067802 */ /* 0x000fe20000000f00 */
[----:B------:R-:W-:Y:S01]  /*17660*/  BSSY B0, `(.L_x_6303) ;  /* 0x00000cf000007945 */ /* 0x000fe20003800000 */
[----:B------:R-:W4:Y:S02]  /*17670*/  S2R R11, SR_TID.X ;  /* 0x00000000000b7919 */ /* 0x000f240000002100 */
[----:B------:R-:W-:Y:S06]  /*17680*/  BAR.SYNC.DEFER_BLOCKING 0x0 ;  /* 0x0000000000007b1d */ /* 0x000fec0000010000 */
[----:B------:R-:W5:Y:S01]  /*17690*/  S2R R18, SR_CTAID.Y ;  /* 0x0000000000127919 */ /* 0x000f620000002600 */
[----:B-1----:R-:W-:Y:S01]  /*176a0*/  FADD.FTZ R5, R0, R181 ;  /* 0x000000b500057221 */ /* 0x002fe20000010000 */
[----:B--2---:R-:W-:Y:S01]  /*176b0*/  ULEA UR4, UR4, UR5, 0x18 ;  /* 0x0000000504047291 */ /* 0x004fe2000f8ec03f */
[----:B------:R-:W1:Y:S01]  /*176c0*/  S2R R0, SR_TID.X ;  /* 0x0000000000007919 */ /* 0x000e620000002100 */
[----:B---3--:R-:W-:-:S02]  /*176d0*/  FADD.FTZ R9, R2, R183 ;  /* 0x000000b702097221 */ /* 0x008fc40000010000 */
[----:B------:R-:W2:Y:S04]  /*176e0*/  SHFL.BFLY PT, R2, R5, 0x1, 0x1f ;  /* 0x0c201f0005027f89 */ /* 0x000ea800000e0000 */
[----:B------:R-:W3:Y:S01]  /*176f0*/  SHFL.BFLY PT, R4, R9, 0x1, 0x1f ;  /* 0x0c201f0009047f89 */ /* 0x000ee200000e0000 */
[----:B------:R-:W5:Y:S01]  /*17700*/  S2R R19, SR_CTAID.X ;  /* 0x0000000000137919 */ /* 0x000f620000002500 */
[----:B----4-:R-:W-:-:S04]  /*17710*/  SHF.R.S32.HI R8, RZ, 0x1f, R11 ;  /* 0x0000001fff087819 */ /* 0x010fc8000001140b */
[----:B------:R-:W-:-:S04]  /*17720*/  LEA.HI R8, R8, R11, RZ, 0x4 ;  /* 0x0000000b08087211 */ /* 0x000fc800078f20ff */
[----:B------:R-:W-:Y:S01]  /*17730*/  SHF.R.S32.HI R8, RZ, 0x4, R8 ;  /* 0x00000004ff087819 */ /* 0x000fe20000011408 */
[----:B--2---:R-:W-:Y:S01]  /*17740*/  FADD.FTZ R2, R5, R2 ;  /* 0x0000000205027221 */ /* 0x004fe20000010000 */
[----:B---3--:R-:W-:Y:S01]  /*17750*/  FADD.FTZ R4, R9, R4 ;  /* 0x0000000409047221 */ /* 0x008fe20000010000 */
[----:B-1----:R-:W-:-:S03]  /*17760*/  SHF.R.S32.HI R9, RZ, 0x1f, R0 ;  /* 0x0000001fff097819 */ /* 0x002fc60000011400 */
[----:B------:R-:W-:Y:S02]  /*17770*/  FSETP.NE.FTZ.AND P3, PT, R2, RZ, PT ;  /* 0x000000ff0200720b */ /* 0x000fe40003f75000 */
[CC--:B------:R-:W-:Y:S02]  /*17780*/  LEA.HI R10, R9.reuse, R0.reuse, RZ, 0x2 ;  /* 0x00000000090a7211 */ /* 0x0c0fe400078f10ff */
[----:B------:R-:W-:Y:S02]  /*17790*/  FSETP.NE.FTZ.AND P4, PT, R4, RZ, PT ;  /* 0x000000ff0400720b */ /* 0x000fe40003f95000 */
[--C-:B------:R-:W-:Y:S02]  /*177a0*/  SHF.R.S32.HI R12, RZ, 0x2, R10.reuse ;  /* 0x00000002ff0c7819 */ /* 0x100fe4000001140a */
[----:B------:R-:W-:Y:S02]  /*177b0*/  SHF.R.S32.HI R5, RZ, 0x1f, R10 ;  /* 0x0000001fff057819 */ /* 0x000fe4000001140a */
[----:B------:R-:W-:-:S02]  /*177c0*/  LEA.HI R11, R9, R0, RZ, 0x4 ;  /* 0x00000000090b7211 */ /* 0x000fc400078f20ff */
[----:B------:R-:W-:Y:S01]  /*177d0*/  LEA.HI R5, R5, R12, RZ, 0x3 ;  /* 0x0000000c05057211 */ /* 0x000fe200078f18ff */
[----:B------:R-:W1:Y:S01]  /*177e0*/  @P3 MUFU.RCP R6, R2 ;  /* 0x0000000200063308 */ /* 0x000e620000001000 */
[----:B------:R-:W-:Y:S02]  /*177f0*/  LEA.HI R9, R9, R0, RZ, 0x5 ;  /* 0x0000000009097211 */ /* 0x000fe400078f28ff */
[----:B------:R-:W-:Y:S02]  /*17800*/  LOP3.LUT R5, R5, 0xfffffff8, RZ, 0xc0, !PT ;  /* 0xfffffff805057812 */ /* 0x000fe400078ec0ff */
[----:B------:R-:W-:Y:S02]  /*17810*/  LOP3.LUT R15, R10, 0x1ffffffc, RZ, 0xc0, !PT ;  /* 0x1ffffffc0a0f7812 */ /* 0x000fe400078ec0ff */
[----:B------:R-:W-:Y:S01]  /*17820*/  IADD3 R5, R12, -R5, RZ ;  /* 0x800000050c057210 */ /* 0x000fe20007ffe0ff */
[----:B------:R-:W2:Y:S01]  /*17830*/  @P4 MUFU.RCP R7, R4 ;  /* 0x0000000400074308 */ /* 0x000ea20000001000 */
[----:B------:R-:W-:-:S02]  /*17840*/  LOP3.LUT R11, R11, 0xfffffff0, RZ, 0xc0, !PT ;  /* 0xfffffff00b0b7812 */ /* 0x000fc400078ec0ff */
[----:B------:R-:W-:Y:S02]  /*17850*/  SHF.L.U32 R17, R5, 0x6, RZ ;  /* 0x0000000605117819 */ /* 0x000fe400000006ff */
[----:B------:R-:W-:Y:S02]  /*17860*/  SHF.R.S32.HI R10, RZ, 0x5, R9 ;  /* 0x00000005ff0a7819 */ /* 0x000fe40000011409 */
[-C--:B------:R-:W-:Y:S01]  /*17870*/  IADD3 R15, -R15, R0.reuse, RZ ;  /* 0x000000000f0f7210 */ /* 0x080fe20007ffe1ff */
[----:B------:R-:W-:Y:S01]  /*17880*/  @P4 MUFU.LG2 R4, R4 ;  /* 0x0000000400044308 */ /* 0x000fe20000000c00 */
[----:B------:R-:W-:Y:S01]  /*17890*/  LOP3.LUT R13, R5, 0x1, RZ, 0xc0, !PT ;  /* 0x00000001050d7812 */ /* 0x000fe200078ec0ff */
[C---:B-1----:R-:W-:Y:S01]  /*178a0*/  FMUL.FTZ R99, R6.reuse, R99 ;  /* 0x0000006306637220 */ /* 0x042fe20000410000 */
[----:B------:R-:W-:Y:S01]  /*178b0*/  IADD3 R11, -R11, R0, RZ ;  /* 0x000000000b0b7210 */ /* 0x000fe20007ffe1ff */
[C---:B------:R-:W-:Y:S01]  /*178c0*/  FMUL.FTZ R98, R6.reuse, R98 ;  /* 0x0000006206627220 */ /* 0x040fe20000410000 */
[----:B------:R-:W-:Y:S01]  /*178d0*/  LOP3.LUT R17, R17, 0x1c0, RZ, 0xc0, !PT ;  /* 0x000001c011117812 */ /* 0x000fe200078ec0ff */
[----:B------:R-:W-:Y:S01]  /*178e0*/  FMUL.FTZ R39, R6, R39 ;  /* 0x0000002706277220 */ /* 0x000fe20000410000 */
[----:B------:R-:W-:Y:S01]  /*178f0*/  LEA R12, R10, R15, 0x9 ;  /* 0x0000000f0a0c7211 */ /* 0x000fe200078e48ff */
[----:B------:R-:W-:Y:S01]  /*17900*/  FMUL.FTZ R38, R6, R38 ;  /* 0x0000002606267220 */ /* 0x000fe20000410000 */
[----:B------:R-:W-:Y:S01]  /*17910*/  ISETP.NE.U32.AND P0, PT, R13, 0x1, PT ;  /* 0x000000010d00780c */ /* 0x000fe20003f05070 */
[C---:B--2---:R-:W-:Y:S01]  /*17920*/  FMUL.FTZ R96, R7.reuse, R96 ;  /* 0x0000006007607220 */ /* 0x044fe20000410000 */
[----:B------:R-:W-:Y:S01]  /*17930*/  SHF.L.U32 R13, R8, 0x6, RZ ;  /* 0x00000006080d7819 */ /* 0x000fe200000006ff */
[----:B------:R-:W-:Y:S01]  /*17940*/  FMUL.FTZ R97, R7, R97 ;  /* 0x0000006107617220 */ /* 0x000fe20000410000 */
[----:B------:R-:W-:Y:S01]  /*17950*/  LEA.HI R15, R11, R11, RZ, 0x1 ;  /* 0x0000000b0b0f7211 */ /* 0x000fe200078f08ff */
[----:B------:R-:W-:Y:S01]  /*17960*/  FMUL.FTZ R36, R7, R36 ;  /* 0x0000002407247220 */ /* 0x000fe20000410000 */
[----:B------:R-:W-:Y:S01]  /*17970*/  LEA.HI R17, R17, R17, RZ, 0x1d ;  /* 0x0000001111117211 */ /* 0x000fe200078fe8ff */
[----:B------:R-:W-:Y:S01]  /*17980*/  FMUL.FTZ R37, R7, R37 ;  /* 0x0000002507257220 */ /* 0x000fe20000410000 */
[----:B------:R-:W-:Y:S01]  /*17990*/  LOP3.LUT R13, R13, 0x1c0, RZ, 0xc0, !PT ;  /* 0x000001c00d0d7812 */ /* 0x000fe200078ec0ff */
[----:B------:R-:W-:Y:S01]  /*179a0*/  FMUL.FTZ R40, R7, R40 ;  /* 0x0000002807287220 */ /* 0x000fe20000410000 */
[----:B------:R-:W-:Y:S01]  /*179b0*/  SHF.L.U32 R14, R15, 0x2, RZ ;  /* 0x000000020f0e7819 */ /* 0x000fe200000006ff */
[C---:B------:R-:W-:Y:S01]  /*179c0*/  FMUL.FTZ R41, R7.reuse, R41 ;  /* 0x0000002907297220 */ /* 0x040fe20000410000 */
[----:B------:R-:W-:Y:S01]  /*179d0*/  LEA R12, R12, R17, 0x1 ;  /* 0x000000110c0c7211 */ /* 0x000fe200078e08ff */
[----:B------:R-:W-:Y:S01]  /*179e0*/  FMUL.FTZ R44, R7, R44 ;  /* 0x0000002c072c7220 */ /* 0x000fe20000410000 */
[----:B------:R-:W-:Y:S01]  /*179f0*/  LOP3.LUT R14, R13, 0x38, R14, 0xf8, !PT ;  /* 0x000000380d0e7812 */ /* 0x000fe200078ef80e */
[----:B------:R-:W-:Y:S01]  /*17a00*/  FMUL.FTZ R45, R7, R45 ;  /* 0x0000002d072d7220 */ /* 0x000fe20000410000 */
[----:B------:R-:W-:Y:S01]  /*17a10*/  R2P PR, R5, 0x6 ;  /* 0x0000000605007804 */ /* 0x000fe20000000000 */
[C---:B------:R-:W-:Y:S01]  /*17a20*/  FMUL.FTZ R48, R7.reuse, R48 ;  /* 0x0000003007307220 */ /* 0x040fe20000410000 */
[----:B------:R-:W-:Y:S01]  /*17a30*/  SHF.R.U32.HI R13, RZ, 0x3, R13 ;  /* 0x00000003ff0d7819 */ /* 0x000fe2000001160d */
[----:B------:R-:W-:Y:S01]  /*17a40*/  FMUL.FTZ R49, R7, R49 ;  /* 0x0000003107317220 */ /* 0x000fe20000410000 */
[----:B------:R-:W-:Y:S01]  /*17a50*/  LOP3.LUT R16, R15, 0xffffffe, RZ, 0xc0, !PT ;  /* 0x0ffffffe0f107812 */ /* 0x000fe200078ec0ff */
        /* <DEDUP_REMOVED lines=74> */
[----:B------:R-:W-:-:S03]  /*17f00*/  LOP3.LUT R9, R9, 0xffffffe0, RZ, 0xc0, !PT ;  /* 0xffffffe009097812 */ /* 0x000fc600078ec0ff */
[----:B------:R-:W-:Y:S01]  /*17f10*/  STS.64 [R16], R44 ;  /* 0x0000002c10007388 */ /* 0x000fe20000000a00 */
[----:B------:R-:W-:Y:S02]  /*17f20*/  IADD3 R9, -R9, R0, RZ ;  /* 0x0000000009097210 */ /* 0x000fe40007ffe1ff */
[----:B------:R-:W-:Y:S01]  /*17f30*/  IADD3 R0, -R169, RZ, RZ ;  /* 0x000000ffa9007210 */ /* 0x000fe20007ffe1ff */
[----:B------:R-:W-:Y:S01]  /*17f40*/  STS.64 [R16+0x800], R46 ;  /* 0x0008002e10007388 */ /* 0x000fe20000000a00 */
[----:B------:R-:W-:Y:S02]  /*17f50*/  LOP3.LUT P0, RZ, R9, 0x3, RZ, 0xc0, !PT ;  /* 0x0000000309ff7812 */ /* 0x000fe4000780c0ff */
[----:B------:R-:W-:Y:S01]  /*17f60*/  MOV R9, 0xff800000 ;  /* 0xff80000000097802 */ /* 0x000fe20000000f00 */
        /* <DEDUP_REMOVED lines=18> */
[----:B-1----:R-:W-:-:S03]  /*18090*/  LEA R6, R13, UR4, 0x2 ;  /* 0x000000040d067c11 */ /* 0x002fc6000f8e10ff */
[----:B------:R-:W-:Y:S01]  /*180a0*/  STS.64 [R15+0x4000], R80 ;  /* 0x004000500f007388 */ /* 0x000fe20000000a00 */
[----:B------:R-:W1:Y:S03]  /*180b0*/  S2UR UR4, SR_CTAID.Z ;  /* 0x00000000000479c3 */ /* 0x000e660000002700 */
[----:B------:R4:W-:Y:S04]  /*180c0*/  STS.64 [R15+0x4800], R82 ;  /* 0x004800520f007388 */ /* 0x0009e80000000a00 */
[----:B------:R-:W-:Y:S01]  /*180d0*/  STS.64 [R17+0x4000], R84 ;  /* 0x0040005411007388 */ /* 0x000fe20000000a00 */
[----:B------:R-:W5:Y:S03]  /*180e0*/  LDC.64 R12, c[0x0][0x2c0] ;  /* 0x0000b000ff0c7b82 */ /* 0x000f660000000a00 */
[----:B------:R1:W-:Y:S04]  /*180f0*/  STS.64 [R17+0x4800], R86 ;  /* 0x0048005611007388 */ /* 0x0003e80000000a00 */
[----:B------:R-:W-:Y:S01]  /*18100*/  STS.64 [R7+0x4000], R88 ;  /* 0x0040005807007388 */ /* 0x000fe20000000a00 */
[----:B--2---:R-:W2:Y:S03]  /*18110*/  @P3 LDC R14, c[0x0][0x2e8] ;  /* 0x0000ba00ff0e3b82 */ /* 0x004ea60000000800 */
[----:B------:R2:W-:Y:S05]  /*18120*/  STS.64 [R7+0x4800], R90 ;  /* 0x0048005a07007388 */ /* 0x0005ea0000000a00 */
[----:B------:R-:W-:Y:S08]  /*18130*/  BAR.SYNC.DEFER_BLOCKING 0x0 ;  /* 0x0000000000007b1d */ /* 0x000ff00000010000 */
[----:B---3--:R-:W3:Y:S01]  /*18140*/  LDC R5, c[0x0][0x270] ;  /* 0x00009c00ff057b82 */ /* 0x008ee20000000800 */
[----:B----4-:R-:W-:Y:S01]  /*18150*/  SHF.R.S32.HI R15, RZ, 0x1f, R10 ;  /* 0x0000001fff0f7819 */ /* 0x010fe2000001140a */
[----:B-----5:R-:W-:-:S03]  /*18160*/  IMAD R12, R18, R12, R169 ;  /* 0x0000000c120c7224 */ /* 0x020fc600078e02a9 */
[----:B------:R-:W-:-:S03]  /*18170*/  LEA.HI R16, R15, R10, RZ, 0x2 ;  /* 0x0000000a0f107211 */ /* 0x000fc600078f10ff */
[----:B------:R-:W4:Y:S01]  /*18180*/  @P4 LDC R15, c[0x0][0x2e8] ;  /* 0x0000ba00ff0f4b82 */ /* 0x000f220000000800 */
[----:B-1----:R-:W-:Y:S01]  /*18190*/  @P4 FMUL.FTZ R17, R4, 0.69314718246459960938 ;  /* 0x3f31721804114820 */ /* 0x002fe20000410000 */
[----:B------:R-:W-:Y:S01]  /*181a0*/  SHF.L.U32 R4, R11, 0x2, RZ ;  /* 0x000000020b047819 */ /* 0x000fe200000006ff */
[----:B--2---:R-:W-:Y:S01]  /*181b0*/  @P3 FFMA.FTZ R9, R3, R14, R2 ;  /* 0x0000000e03093223 */ /* 0x004fe20000010002 */
[----:B------:R-:W-:Y:S01]  /*181c0*/  LOP3.LUT R7, R16, 0xffffffc, RZ, 0xc0, !PT ;  /* 0x0ffffffc10077812 */ /* 0x000fe200078ec0ff */
[----:B------:R1:W2:Y:S03]  /*181d0*/  LDS.128 R24, [R6+0x3800] ;  /* 0x0038000006187984 */ /* 0x0002a60000000c00 */
[----:B------:R-:W-:Y:S01]  /*181e0*/  IADD3 R10, R10, -R7, RZ ;  /* 0x800000070a0a7210 */ /* 0x000fe20007ffe0ff */
[----:B------:R1:W1:Y:S01]  /*181f0*/  LDS.128 R20, [R6+0x7800] ;  /* 0x0078000006147984 */ /* 0x0002620000000c00 */
[----:B------:R-:W-:Y:S01]  /*18200*/  MOV R7, 0xff800000 ;  /* 0xff80000000077802 */ /* 0x000fe20000000f00 */
[----:B---3--:R-:W-:Y:S01]  /*18210*/  IMAD R0, R5, R0, UR4 ;  /* 0x0000000405007e24 */ /* 0x008fe2000f8e0200 */
[----:B------:R-:W-:-:S02]  /*18220*/  LEA R177, R10, R177, 0x4 ;  /* 0x000000b10ab17211 */ /* 0x000fc400078e20ff */
[----:B------:R-:W-:Y:S01]  /*18230*/  SHF.L.U32 R10, R19, 0x6, RZ ;  /* 0x00000006130a7819 */ /* 0x000fe200000006ff */
[----:B------:R-:W-:Y:S01]  /*18240*/  IMAD R0, R12, R5, R0 ;  /* 0x000000050c007224 */ /* 0x000fe200078e0200 */
[----:B------:R-:W-:Y:S01]  /*18250*/  SHF.R.S32.HI R5, RZ, 0x1f, R4 ;  /* 0x0000001fff057819 */ /* 0x000fe20000011404 */
[----:B----4-:R-:W-:Y:S02]  /*18260*/  @P4 FFMA.FTZ R7, R100, R15, R17 ;  /* 0x0000000f64074223 */ /* 0x010fe40000010011 */
[----:B------:R-:W-:Y:S01]  /*18270*/  IMAD R0, R0, R13, R10 ;  /* 0x0000000d00007224 */ /* 0x000fe200078e020a */
[----:B-12---:R-:W-:Y:S06]  /*18280*/  @P0 BRA `(.L_x_6304) ;  /* 0x0000000000300947 */ /* 0x006fec0003800000 */
        /* <DEDUP_REMOVED lines=12> */
.L_x_6304:
[----:B------:R-:W-:Y:S05]  /*18350*/  BSYNC B0 ;  /* 0x0000000000007941 */ /* 0x000fea0003800000 */
.L_x_6303:
[----:B------:R-:W-:Y:S01]  /*18360*/  ULDC UR4, c[0x0][0x2dc] ;  /* 0x0000b70000047ab9 */ /* 0x000fe20000000800 */
[----:B-1----:R-:W-:Y:S01]  /*18370*/  IMAD.WIDE R10, R8, 0x80, R4 ;  /* 0x00000080080a7825 */ /* 0x002fe200078e0204 */
[----:B------:R-:W-:Y:S03]  /*18380*/  BSSY B0, `(.L_x_6305) ;  /* 0x0000020000007945 */ /* 0x000fe60003800000 */
[----:B------:R-:W-:Y:S01]  /*18390*/  IMAD R0, R0, UR4, RZ ;  /* 0x0000000400007c24 */ /* 0x000fe2000f8e02ff */
[----:B------:R-:W-:Y:S01]  /*183a0*/  ULDC.64 UR4, c[0x0][0x288] ;  /* 0x0000a20000047ab9 */ /* 0x000fe20000000a00 */
[----:B------:R-:W-:Y:S02]  /*183b0*/  IMAD R19, R19, -0x40, R168 ;  /* 0xffffffc013137824 */ /* 0x000fe400078e02a8 */
[----:B------:R-:W-:Y:S01]  /*183c0*/  VIADD R2, R8, 0x18 ;  /* 0x0000001808027836 */ /* 0x000fe20000000000 */
[----:B------:R-:W-:Y:S01]  /*183d0*/  IADD3 R10, P2, R0, R10, RZ ;  /* 0x0000000a000a7210 */ /* 0x000fe20007f5e0ff */
[----:B------:R-:W-:-:S02]  /*183e0*/  VIADD R14, R8, 0x8 ;  /* 0x00000008080e7836 */ /* 0x000fc40000000000 */
[----:B------:R-:W-:Y:S01]  /*183f0*/  VIADD R12, R8, 0x10 ;  /* 0x00000010080c7836 */ /* 0x000fe20000000000 */
[----:B------:R-:W-:Y:S01]  /*18400*/  LEA.HI.X.SX32 R3, R0, R11, 0x1, P2 ;  /* 0x0000000b00037211 */ /* 0x000fe200010f0eff */
[----:B------:R-:W-:Y:S01]  /*18410*/  VIADD R0, R8, 0x20 ;  /* 0x0000002008007836 */ /* 0x000fe20000000000 */
[----:B------:R-:W-:Y:S02]  /*18420*/  LEA R16, P2, R10, UR4, 0x2 ;  /* 0x000000040a107c11 */ /* 0x000fe4000f8410ff */
[-C--:B------:R-:W-:Y:S01]  /*18430*/  ISETP.GE.AND P6, PT, R2, R19.reuse, PT ;  /* 0x000000130200720c */ /* 0x080fe20003fc6270 */
[----:B------:R-:W-:Y:S01]  /*18440*/  VIADD R2, R8, 0x28 ;  /* 0x0000002808027836 */ /* 0x000fe20000000000 */
[-C--:B------:R-:W-:Y:S01]  /*18450*/  ISETP.GE.AND P5, PT, R0, R19.reuse, PT ;  /* 0x000000130000720c */ /* 0x080fe20003fa6270 */
[----:B------:R-:W-:Y:S01]  /*18460*/  VIADD R0, R8, 0x30 ;  /* 0x0000003008007836 */ /* 0x000fe20000000000 */
[----:B------:R-:W-:Y:S02]  /*18470*/  LEA.HI.X R17, R10, UR5, R3, 0x2, P2 ;  /* 0x000000050a117c11 */ /* 0x000fe400090f1403 */
[----:B------:R-:W-:-:S02]  /*18480*/  ISETP.GE.AND P0, PT, R14, R19, PT ;  /* 0x000000130e00720c */ /* 0x000fc40003f06270 */
[-C--:B------:R-:W-:Y:S01]  /*18490*/  ISETP.GE.AND P3, PT, R0, R19.reuse, PT ;  /* 0x000000130000720c */ /* 0x080fe20003f66270 */
[----:B------:R-:W-:Y:S01]  /*184a0*/  VIADD R0, R8, 0x38 ;  /* 0x0000003808007836 */ /* 0x000fe20000000000 */
[-C--:B------:R-:W-:Y:S02]  /*184b0*/  ISETP.GE.AND P1, PT, R12, R19.reuse, PT ;  /* 0x000000130c00720c */ /* 0x080fe40003f26270 */
[-C--:B------:R-:W-:Y:S01]  /*184c0*/  ISETP.GE.AND P2, PT, R8, R19.reuse, PT ;  /* 0x000000130800720c */ /* 0x080fe20003f46270 */
[----:B------:R1:W2:Y:S01]  /*184d0*/  LDS.128 R12, [R6] ;  /* 0x00000000060c7984 */ /* 0x0002a20000000c00 */
[----:B------:R-:W-:Y:S01]  /*184e0*/  ISETP.GE.AND P4, PT, R2, R19, PT ;  /* 0x000000130200720c */ /* 0x000fe20003f86270 */
[----:B------:R-:W-:Y:S02]  /*184f0*/  VIADD R2, R4, 0x40 ;  /* 0x0000004004027836 */ /* 0x000fe40000000000 */
[----:B------:R1:W3:Y:S08]  /*18500*/  LDS.128 R8, [R6+0x4000] ;  /* 0x0040000006087984 */ /* 0x0002f00000000c00 */
[----:B------:R-:W-:Y:S05]  /*18510*/  @P2 BRA `(.L_x_6306) ;  /* 0x0000000000182947 */ /* 0x000fea0003800000 */
[----:B------:R-:W-:Y:S02]  /*18520*/  ULDC UR4, c[0x0][0x2d0] ;  /* 0x0000b40000047ab9 */ /* 0x000fe40000000800 */
[----:B------:R-:W-:-:S13]  /*18530*/  ISETP.GE.AND P2, PT, R4, UR4, PT ;  /* 0x0000000404007c0c */ /* 0x000fda000bf46270 */
[----:B--2---:R4:W-:Y:S04]  /*18540*/  @!P2 STG.E.64 desc[UR6][R16.64], R12 ;  /* 0x0000000c1000a986 */ /* 0x0049e8000c101b06 */
[----:B------:R4:W-:Y:S01]  /*18550*/  @!P2 STG.E.64 desc[UR6][R16.64+0x8], R14 ;  /* 0x0000080e1000a986 */ /* 0x0009e2000c101b06 */
[----:B------:R-:W-:-:S13]  /*18560*/  ISETP.GE.AND P2, PT, R2, UR4, PT ;  /* 0x0000000402007c0c */ /* 0x000fda000bf46270 */
[----:B---3--:R4:W-:Y:S02]  /*18570*/  @!P2 STG.E.128 desc[UR6][R16.64+0x100], R8 ;  /* 0x000100081000a986 */ /* 0x0089e4000c101d06 */
.L_x_6306:
[----:B------:R-:W-:Y:S05]  /*18580*/  BSYNC B0 ;  /* 0x0000000000007941 */ /* 0x000fea0003800000 */
.L_x_6305:
        /* <DEDUP_REMOVED lines=10> */
.L_x_6308:
[----:B------:R-:W-:Y:S05]  /*18630*/  BSYNC B0 ;  /* 0x0000000000007941 */ /* 0x000fea0003800000 */
.L_x_6307:
        /* <DEDUP_REMOVED lines=9> */
.L_x_6310:
[----:B------:R-:W-:Y:S05]  /*186d0*/  BSYNC B0 ;  /* 0x0000000000007941 */ /* 0x000fea0003800000 */
.L_x_6309:
        /* <DEDUP_REMOVED lines=9> */
.L_x_6312:
[----:B------:R-:W-:Y:S05]  /*18770*/  BSYNC B0 ;  /* 0x0000000000007941 */ /* 0x000fea0003800000 */
.L_x_6311:
        /* <DEDUP_REMOVED lines=9> */
.L_x_6314:
[----:B------:R-:W-:Y:S05]  /*18810*/  BSYNC B0 ;  /* 0x0000000000007941 */ /* 0x000fea0003800000 */
.L_x_6313:
        /* <DEDUP_REMOVED lines=9> */
.L_x_6316:
[----:B------:R-:W-:Y:S05]  /*188b0*/  BSYNC B0 ;  /* 0x0000000000007941 */ /* 0x000fea0003800000 */
.L_x_6315:
        /* <DEDUP_REMOVED lines=9> */
.L_x_6318:
[----:B------:R-:W-:Y:S05]  /*18950*/  BSYNC B0 ;  /* 0x0000000000007941 */ /* 0x000fea0003800000 */
.L_x_6317:
        /* <DEDUP_REMOVED lines=8> */
.L_x_6319:
        /* <DEDUP_REMOVED lines=10> */
.L_x_8410:


//--------------------- .text._ZN5flash24flash_fwd_splitkv_kernelI23Flash_fwd_kernel_traitsILi128ELi64ELi64ELi4ELb0ELb0EN7cutlass6half_tE19Flash_kernel_traitsILi128ELi64ELi64ELi4ES3_EELb1ELb0ELb0ELb0ELb0ELb1ELb1ELb1EEEvNS_16Flash_fwd_paramsE --------------------------
	.section	.text._ZN5flash24flash_fwd_splitkv_kernelI23Flash_fwd_kernel_traitsILi128ELi64ELi64ELi4ELb0ELb0EN7cutlass6half_tE19Flash_kernel_traitsILi128ELi64ELi64ELi4ES3_EELb1ELb0ELb0ELb0ELb0ELb1ELb1ELb1EEEvNS_16Flash_fwd_paramsE,"ax",@progbits
	.align	128
        .global         _ZN5flash24flash_fwd_splitkv_kernelI23Flash_fwd_kernel_traitsILi128ELi64ELi64ELi4ELb0ELb0EN7cutlass6half_tE19Flash_kernel_traitsILi128ELi64ELi64ELi4ES3_EELb1ELb0ELb0ELb0ELb0ELb1ELb1ELb1EEEvNS_16Flash_fwd_paramsE
        .type           _ZN5flash24flash_fwd_splitkv_kernelI23Flash_fwd_kernel_traitsILi128ELi64ELi64ELi4ELb0ELb0EN7cutlass6half_tE19Flash_kernel_traitsILi128ELi64ELi64ELi4ES3_EELb1ELb0ELb0ELb0ELb0ELb1ELb1ELb1EEEvNS_16Flash_fwd_paramsE,@function
        .size           _ZN5flash24flash_fwd_splitkv_kernelI23Flash_fwd_kernel_traitsILi128ELi64ELi64ELi4ELb0ELb0EN7cutlass6half_tE19Flash_kernel_traitsILi128ELi64ELi64ELi4ES3_EELb1ELb0ELb0ELb0ELb0ELb1ELb1ELb1EEEvNS_16Flash_fwd_paramsE,(.L_x_8411 - _ZN5flash24flash_fwd_splitkv_kernelI23Flash_fwd_kernel_traitsILi128ELi64ELi64ELi4ELb0ELb0EN7cutlass6half_tE19Flash_kernel_traitsILi128ELi64ELi64ELi4ES3_EELb1ELb0ELb0ELb0ELb0ELb1ELb1ELb1EEEvNS_16Flash_fwd_paramsE)
        .other          _ZN5flash24flash_fwd_splitkv_kernelI23Flash_fwd_kernel_traitsILi128ELi64ELi64ELi4ELb0ELb0EN7cutlass6half_tE19Flash_kernel_traitsILi128ELi64ELi64ELi4ES3_EELb1ELb0ELb0ELb0ELb0ELb1ELb1ELb1EEEvNS_16Flash_fwd_paramsE,@"STO_CUDA_ENTRY STV_DEFAULT"
_ZN5flash24flash_fwd_splitkv_kernelI23Flash_fwd_kernel_traitsILi128ELi64ELi64ELi4ELb0ELb0EN7cutlass6half_tE19Flash_kernel_traitsILi128ELi64ELi64ELi4ES3_EELb1ELb0ELb0ELb0ELb0ELb1ELb1ELb1EEEvNS_16Flash_fwd_paramsE:
.text._ZN5flash24flash_fwd_splitkv_kernelI23Flash_fwd_kernel_traitsILi128ELi64ELi64ELi4ELb0ELb0EN7cutlass6half_tE19Flash_kernel_traitsILi128ELi64ELi64ELi4ES3_EELb1ELb0ELb0ELb0ELb0ELb1ELb1ELb1EEEvNS_16Flash_fwd_paramsE:
        /* <DEDUP_REMOVED lines=59> */
.L_x_6320:
[----:B------:R-:W1:Y:S02]  /*03b0*/  LDC R11, c[0x0][0x2c8] ;  /* 0x0000b200ff0b7b82 */ /* 0x000e640000000800 */
.L_x_6321:
        /* <DEDUP_REMOVED lines=105> */
.L_x_6324:
[----:B------:R-:W-:Y:S05]  /*0a50*/  BSYNC B0 ;  /* 0x0000000000007941 */ /* 0x000fea0003800000 */
.L_x_6323:
        /* <DEDUP_REMOVED lines=9> */
.L_x_6326:
[----:B------:R-:W-:Y:S05]  /*0af0*/  BSYNC B0 ;  /* 0x0000000000007941 */ /* 0x000fea0003800000 */
.L_x_6325:
        /* <DEDUP_REMOVED lines=8> */
.L_x_6328:
[----:B------:R-:W-:Y:S05]  /*0b80*/  BSYNC B0 ;  /* 0x0000000000007941 */ /* 0x000fea0003800000 */
.L_x_6327:
        /* <DEDUP_REMOVED lines=8> */
.L_x_6330:
[----:B------:R-:W-:Y:S05]  /*0c10*/  BSYNC B0 ;  /* 0x0000000000007941 */ /* 0x000fea0003800000 */
.L_x_6329:
        /* <DEDUP_REMOVED lines=9> */
.L_x_6332:
[----:B------:R-:W-:Y:S05]  /*0cb0*/  BSYNC B0 ;  /* 0x0000000000007941 */ /* 0x000fea0003800000 */
.L_x_6331:
[----:B------:R-:W-:Y:S04]  /*0cc0*/  BSSY B0, `(.L_x_6333) ;  /* 0x0000007000007945 */ /* 0x000fe80003800000 */
[----:B------:R-:W-:Y:S05]  /*0cd0*/  @P1 BRA `(.L_x_6334) ;  /* 0x0000000000141947 */ /* 0x000fea0003800000 */
[----:B------:R-:W-:Y:S02]  /*0ce0*/  ULDC UR4, c[0x0][0x2d0] ;  /* 0x0000b40000047ab9 */ /* 0x000fe40000000800 */
[----:B------:R-:W-:Y:S02]  /*0cf0*/  ISETP.GE.AND P1, PT, R2, UR4, PT ;  /* 0x0000000402007c0c */ /* 0x000fe4000bf26270 */
[----:B------:R-:W-:-:S11]  /*0d00*/  ISETP.GE.AND P0, PT, R6, UR4, PT ;  /* 0x0000000406007c0c */ /* 0x000fd6000bf06270 */
[----:B------:R1:W-:Y:S04]  /*0d10*/  @!P1 STG.E.128 desc[UR6][R20.64+0x5000], RZ ;  /* 0x005000ff14009986 */ /* 0x0003e8000c101d06 */
[----:B------:R1:W-:Y:S02]  /*0d20*/  @!P0 STG.E.128 desc[UR6][R20.64+0x5100], RZ ;  /* 0x005100ff14008986 */ /* 0x0003e4000c101d06 */
.L_x_6334:
[----:B------:R-:W-:Y:S05]  /*0d30*/  BSYNC B0 ;  /* 0x0000000000007941 */ /* 0x000fea0003800000 */
.L_x_6333:
[----:B------:R-:W-:Y:S04]  /*0d40*/  BSSY B0, `(.L_x_6335) ;  /* 0x0000007000007945 */ /* 0x000fe80003800000 */
[----:B------:R-:W-:Y:S05]  /*0d50*/  @P4 BRA `(.L_x_6336) ;  /* 0x0000000000144947 */ /* 0x000fea0003800000 */
[----:B------:R-:W-:Y:S02]  /*0d60*/  ULDC UR4, c[0x0][0x2d0] ;  /* 0x0000b40000047ab9 */ /* 0x000fe40000000800 */
[----:B------:R-:W-:Y:S02]  /*0d70*/  ISETP.GE.AND P1, PT, R2, UR4, PT ;  /* 0x0000000402007c0c */ /* 0x000fe4000bf26270 */
[----:B------:R-:W-:-:S11]  /*0d80*/  ISETP.GE.AND P0, PT, R6, UR4, PT ;  /* 0x0000000406007c0c */ /* 0x000fd6000bf06270 */
[----:B------:R1:W-:Y:S04]  /*0d90*/  @!P1 STG.E.128 desc[UR6][R20.64+0x6000], RZ ;  /* 0x006000ff14009986 */ /* 0x0003e8000c101d06 */
[----:B------:R1:W-:Y:S02]  /*0da0*/  @!P0 STG.E.128 desc[UR6][R20.64+0x6100], RZ ;  /* 0x006100ff14008986 */ /* 0x0003e4000c101d06 */
.L_x_6336:
[----:B------:R-:W-:Y:S05]  /*0db0*/  BSYNC B0 ;  /* 0x0000000000007941 */ /* 0x000fea0003800000 */
.L_x_6335:
[----:B------:R-:W-:Y:S04]  /*0dc0*/  BSSY B0, `(.L_x_6337) ;  /* 0x0000007000007945 */ /* 0x000fe80003800000 */
[----:B------:R-:W-:Y:S05]  /*0dd0*/  @P3 BRA `(.L_x_6338) ;  /* 0x0000000000143947 */ /* 0x000fea0003800000 */
[----:B------:R-:W-:Y:S02]  /*0de0*/  ULDC UR4, c[0x0][0x2d0] ;  /* 0x0000b40000047ab9 */ /* 0x000fe40000000800 */
[----:B------:R-:W-:Y:S02]  /*0df0*/  ISETP.GE.AND P1, PT, R2, UR4, PT ;  /* 0x0000000402007c0c */ /* 0x000fe4000bf26270 */
[----:B------:R-:W-:-:S11]  /*0e00*/  ISETP.GE.AND P0, PT, R6, UR4, PT ;  /* 0x0000000406007c0c */ /* 0x000fd6000bf06270 */
[----:B------:R1:W-:Y:S04]  /*0e10*/  @!P1 STG.E.128 desc[UR6][R20.64+0x7000], RZ ;  /* 0x007000ff14009986 */ /* 0x0003e8000c101d06 */
[----:B------:R1:W-:Y:S02]  /*0e20*/  @!P0 STG.E.128 desc[UR6][R20.64+0x7100], RZ ;  /* 0x007100ff14008986 */ /* 0x0003e4000c101d06 */
.L_x_6338:
[----:B------:R-:W-:Y:S05]  /*0e30*/  BSYNC B0 ;  /* 0x0000000000007941 */ /* 0x000fea0003800000 */
.L_x_6337:
        /* <DEDUP_REMOVED lines=29> */
.L_x_6322:
        /* <DEDUP_REMOVED lines=24> */
.L_x_6339:
        /* <DEDUP_REMOVED lines=82> */
.L_x_6340:
        /* <DEDUP_REMOVED lines=49> */
.L_x_6342:
        /* <DEDUP_REMOVED lines=32> */
.L_x_6341:
        /* <DEDUP_REMOVED lines=22> */
[----:B------:R-:W-:Y:S01]  /*1d20*/  LOP3.LUT R57, R56, 0xffffffe0, RZ, 0xc0, !PT ;  /* 0xffffffe038397812 */ /* 0x000fe200078ec0ff */
        /* <DEDUP_REMOVED lines=16> */
[----:B------:R-:W-:Y:S01]  /*1e30*/  SHF.L.U64.HI R164, R140, 0x4, R141 ;  /* 0x000000048ca47819 */ /* 0x000fe2000001028d */
[-C--:B----45:R-:W-:Y:S01]  /*1e40*/  @!P0 IMAD R12, R9, R10.reuse, RZ ;  /* 0x0000000a090c8224 */ /* 0x0b0fe200078e02ff */
[----:B------:R-:W-:Y:S01]  /*1e50*/  LOP3.LUT R126, R126, 0xfffffe00, R27, 0xf8, !PT ;  /* 0xfffffe007e7e7812 */ /* 0x000fe200078ef81b */
[----:B------:R-:W-:Y:S01]  /*1e60*/  @!P0 IMAD.WIDE.U32 R30, R169, R10, RZ ;  /* 0x0000000aa91e8225 */ /* 0x000fe200078e00ff */
[----:B------:R-:W-:-:S02]  /*1e70*/  SHF.R.S32.HI R121, RZ, 0x1, R122 ;  /* 0x00000001ff797819 */ /* 0x000fc4000001147a */
[----:B------:R-:W-:Y:S01]  /*1e80*/  SHF.L.U32 R165, R140, 0x4, RZ ;  /* 0x000000048ca57819 */ /* 0x000fe200000006ff */
[----:B------:R-:W-:Y:S01]  /*1e90*/  @!P0 IMAD R11, R169, R11, R12 ;  /* 0x0000000ba90b8224 */ /* 0x000fe200078e020c */
[----:B------:R-:W-:Y:S01]  /*1ea0*/  SHF.R.S32.HI R60, RZ, 0x4, R60 ;  /* 0x00000004ff3c7819 */ /* 0x000fe2000001143c */
        /* <DEDUP_REMOVED lines=26> */
[----:B------:R-:W-:Y:S01]  /*2050*/  ULDC.64 UR10, c[0x0][0x258] ;  /* 0x00009600000a7ab9 */ /* 0x000fe20000000a00 */
[----:B------:R-:W-:Y:S02]  /*2060*/  SHF.R.S32.HI R107, RZ, 0x1f, R119 ;  /* 0x0000001fff6b7819 */ /* 0x000fe40000011477 */
        /* <DEDUP_REMOVED lines=15> */
[----:B------:R-:W-:Y:S01]  /*2160*/  LOP3.LUT R123, R123, 0x2, R6, 0xe2, !PT ;  /* 0x000000027b7b7812 */ /* 0x000fe200078ee206 */
[----:B------:R-:W-:Y:S01]  /*2170*/  IMAD.WIDE.U32 R132, R132, UR10, R22 ;  /* 0x0000000a84847c25 */ /* 0x000fe2000f8e0016 */
[----:B------:R-:W-:-:S02]  /*2180*/  R2P PR, R124, 0x6 ;  /* 0x000000067c007804 */ /* 0x000fc40000000000 */
[----:B------:R-:W-:Y:S01]  /*2190*/  SHF.R.S32.HI R106, RZ, 0x1f, R118 ;  /* 0x0000001fff6a7819 */ /* 0x000fe20000011476 */
[----:B------:R-:W-:Y:S02]  /*21a0*/  IMAD.WIDE.U32 R104, R104, R138, R10 ;  /* 0x0000008a68687225 */ /* 0x000fe400078e000a */
[----:B------:R-:W-:Y:S02]  /*21b0*/  SEL R45, R45, 0xfffffff0, !P1 ;  /* 0xfffffff02d2d7807 */ /* 0x000fe40004800000 */
[C---:B------:R-:W-:Y:S01]  /*21c0*/  IMAD R127, R130.reuse, R141, R127 ;  /* 0x0000008d827f7224 */ /* 0x040fe200078e027f */
[----:B------:R-:W-:Y:S01]  /*21d0*/  SEL R43, R43, 0xffffffe0, !P2 ;  /* 0xffffffe02b2b7807 */ /* 0x000fe20005000000 */
[----:B------:R-:W-:-:S04]  /*21e0*/  IMAD.WIDE.U32 R128, R130, R140, R128 ;  /* 0x0000008c82807225 */ /* 0x000fc800078e0080 */
        /* <DEDUP_REMOVED lines=139> */
.L_x_6412:
        /* <DEDUP_REMOVED lines=19> */
.L_x_6345:
[----:B------:R-:W-:Y:S05]  /*2bd0*/  BSYNC B0 ;  /* 0x0000000000007941 */ /* 0x000fea0003800000 */
.L_x_6344:
        /* <DEDUP_REMOVED lines=12> */
.L_x_6347:
[----:B------:R-:W-:Y:S05]  /*2ca0*/  BSYNC B0 ;  /* 0x0000000000007941 */ /* 0x000fea0003800000 */
.L_x_6346:
        /* <DEDUP_REMOVED lines=12> */
.L_x_6349:
[----:B------:R-:W-:Y:S05]  /*2d70*/  BSYNC B0 ;  /* 0x0000000000007941 */ /* 0x000fea0003800000 */
.L_x_6348:
        /* <DEDUP_REMOVED lines=16> */
.L_x_6351:
[----:B------:R-:W-:Y:S05]  /*2e80*/  BSYNC B0 ;  /* 0x0000000000007941 */ /* 0x000fea0003800000 */
.L_x_6350:
        /* <DEDUP_REMOVED lines=65> */
.L_x_6357:
[----:B------:R-:W-:Y:S05]  /*32a0*/  BSYNC B0 ;  /* 0x0000000000007941 */ /* 0x000fea0003800000 */
.L_x_6356:
        /* <DEDUP_REMOVED lines=52> */
.L_x_6355:
[----:B------:R-:W-:Y:S05]  /*35f0*/  BSYNC B1 ;  /* 0x0000000000017941 */ /* 0x000fea0003800000 */
.L_x_6354:
        /* <DEDUP_REMOVED lines=66> */
.L_x_6361:
[----:B------:R-:W-:Y:S05]  /*3a20*/  BSYNC B0 ;  /* 0x0000000000007941 */ /* 0x000fea0003800000 */
.L_x_6360:
        /* <DEDUP_REMOVED lines=54> */
.L_x_6359:
[----:B------:R-:W-:Y:S05]  /*3d90*/  BSYNC B1 ;  /* 0x0000000000017941 */ /* 0x000fea0003800000 */
.L_x_6358:
        /* <DEDUP_REMOVED lines=66> */
.L_x_6365:
[----:B------:R-:W-:Y:S05]  /*41c0*/  BSYNC B0 ;  /* 0x0000000000007941 */ /* 0x000fea0003800000 */
.L_x_6364:
        /* <DEDUP_REMOVED lines=54> */
.L_x_6363:
[----:B------:R-:W-:Y:S05]  /*4530*/  BSYNC B1 ;  /* 0x0000000000017941 */ /* 0x000fea0003800000 */
.L_x_6362:
        /* <DEDUP_REMOVED lines=71> */
.L_x_6369:
[----:B------:R-:W-:Y:S05]  /*49b0*/  BSYNC B0 ;  /* 0x0000000000007941 */ /* 0x000fea0003800000 */
.L_x_6368:
        /* <DEDUP_REMOVED lines=54> */
.L_x_6367:
[----:B------:R-:W-:Y:S05]  /*4d20*/  BSYNC B1 ;  /* 0x0000000000017941 */ /* 0x000fea0003800000 */
.L_x_6366:
        /* <DEDUP_REMOVED lines=9> */
.L_x_6353:
        /* <DEDUP_REMOVED lines=96> */
.L_x_6376:
[----:B------:R-:W-:Y:S05]  /*53c0*/  BSYNC B0 ;  /* 0x0000000000007941 */ /* 0x000fea0003800000 */
.L_x_6375:
[----:B-----5:R1:W-:Y:S02]  /*53d0*/  STG.E.128 desc[UR6][R84.64], R36 ;  /* 0x0000002454007986 */ /* 0x0203e4000c101d06 */
.L_x_6374:
[----:B------:R-:W-:Y:S05]  /*53e0*/  BSYNC B1 ;  /* 0x0000000000017941 */ /* 0x000fea0003800000 */
.L_x_6373:
        /* <DEDUP_REMOVED lines=94> */
.L_x_6378:
[----:B------:R-:W-:Y:S05]  /*59d0*/  BSYNC B0 ;  /* 0x0000000000007941 */ /* 0x000fea0003800000 */
.L_x_6377:
[----:B-----5:R1:W-:Y:S02]  /*59e0*/  STG.E.128 desc[UR6][R84.64+0x80], R36 ;  /* 0x0000802454007986 */ /* 0x0203e4000c101d06 */
.L_x_6372:
[----:B------:R-:W-:Y:S05]  /*59f0*/  BSYNC B2 ;  /* 0x0000000000027941 */ /* 0x000fea0003800000 */
.L_x_6371:
        /* <DEDUP_REMOVED lines=103> */
.L_x_6384:
[----:B------:R-:W-:Y:S05]  /*6070*/  BSYNC B0 ;  /* 0x0000000000007941 */ /* 0x000fea0003800000 */
.L_x_6383:
[----:B-----5:R1:W-:Y:S02]  /*6080*/  STG.E.128 desc[UR6][R142.64], R32 ;  /* 0x000000208e007986 */ /* 0x0203e4000c101d06 */
.L_x_6382:
[----:B------:R-:W-:Y:S05]  /*6090*/  BSYNC B1 ;  /* 0x0000000000017941 */ /* 0x000fea0003800000 */
.L_x_6381:
        /* <DEDUP_REMOVED lines=99> */
.L_x_6386:
[----:B------:R-:W-:Y:S05]  /*66d0*/  BSYNC B0 ;  /* 0x0000000000007941 */ /* 0x000fea0003800000 */
.L_x_6385:
[----:B-----5:R1:W-:Y:S02]  /*66e0*/  STG.E.128 desc[UR6][R142.64], R32 ;  /* 0x000000208e007986 */ /* 0x0203e4000c101d06 */
.L_x_6380:
[----:B------:R-:W-:Y:S05]  /*66f0*/  BSYNC B2 ;  /* 0x0000000000027941 */ /* 0x000fea0003800000 */
.L_x_6379:
        /* <DEDUP_REMOVED lines=103> */
.L_x_6392:
[----:B------:R-:W-:Y:S05]  /*6d70*/  BSYNC B0 ;  /* 0x0000000000007941 */ /* 0x000fea0003800000 */
.L_x_6391:
[----:B-----5:R1:W-:Y:S02]  /*6d80*/  STG.E.128 desc[UR6][R142.64], R32 ;  /* 0x000000208e007986 */ /* 0x0203e4000c101d06 */
.L_x_6390:
[----:B------:R-:W-:Y:S05]  /*6d90*/  BSYNC B1 ;  /* 0x0000000000017941 */ /* 0x000fea0003800000 */
.L_x_6389:
        /* <DEDUP_REMOVED lines=99> */
.L_x_6394:
[----:B------:R-:W-:Y:S05]  /*73d0*/  BSYNC B0 ;  /* 0x0000000000007941 */ /* 0x000fea0003800000 */
.L_x_6393:
[----:B-----5:R1:W-:Y:S02]  /*73e0*/  STG.E.128 desc[UR6][R142.64], R32 ;  /* 0x000000208e007986 */ /* 0x0203e4000c101d06 */
.L_x_6388:
[----:B------:R-:W-:Y:S05]  /*73f0*/  BSYNC B2 ;  /* 0x0000000000027941 */ /* 0x000fea0003800000 */
.L_x_6387:
        /* <DEDUP_REMOVED lines=108> */
.L_x_6400:
[----:B------:R-:W-:Y:S05]  /*7ac0*/  BSYNC B0 ;  /* 0x0000000000007941 */ /* 0x000fea0003800000 */
.L_x_6399:
[----:B-----5:R1:W-:Y:S02]  /*7ad0*/  STG.E.128 desc[UR6][R148.64], R32 ;  /* 0x0000002094007986 */ /* 0x0203e4000c101d06 */
.L_x_6398:
[----:B------:R-:W-:Y:S05]  /*7ae0*/  BSYNC B1 ;  /* 0x0000000000017941 */ /* 0x000fea0003800000 */
.L_x_6397:
        /* <DEDUP_REMOVED lines=99> */
.L_x_6402:
[----:B------:R-:W-:Y:S05]  /*8120*/  BSYNC B0 ;  /* 0x0000000000007941 */ /* 0x000fea0003800000 */
.L_x_6401:
[----:B-----5:R1:W-:Y:S02]  /*8130*/  STG.E.128 desc[UR6][R142.64], R32 ;  /* 0x000000208e007986 */ /* 0x0203e4000c101d06 */
.L_x_6396:
[----:B------:R-:W-:Y:S05]  /*8140*/  BSYNC B2 ;  /* 0x0000000000027941 */ /* 0x000fea0003800000 */
.L_x_6395:
        /* <DEDUP_REMOVED lines=8> */
.L_x_6352:
        /* <DEDUP_REMOVED lines=10> */
.L_x_6404:
[----:B------:R-:W-:Y:S05]  /*8270*/  BSYNC B0 ;  /* 0x0000000000007941 */ /* 0x000fea0003800000 */
.L_x_6403:
        /* <DEDUP_REMOVED lines=16> */
.L_x_6406:
[----:B------:R-:W-:Y:S05]  /*8380*/  BSYNC B0 ;  /* 0x0000000000007941 */ /* 0x000fea0003800000 */
.L_x_6405:
        /* <DEDUP_REMOVED lines=16> */
.L_x_6408:
[----:B------:R-:W-:Y:S05]  /*8490*/  BSYNC B0 ;  /* 0x0000000000007941 */ /* 0x000fea0003800000 */
.L_x_6407:
        /* <DEDUP_REMOVED lines=22> */
.L_x_6409:
[----:B------:R-:W-:Y:S05]  /*8600*/  BSYNC B0 ;  /* 0x0000000000007941 */ /* 0x000fea0003800000 */
.L_x_6370:
        /* <DEDUP_REMOVED lines=81> */
.L_x_6410:
        /* <DEDUP_REMOVED lines=9> */
.L_x_6411:
[----:B------:R-:W-:Y:S04]  /*8bb0*/  IADD3 R11, R11, -0x1, RZ ;  /* 0xffffffff0b0b7810 */ /* 0x000fe80007ffe0ff */
[----:B------:R-:W-:Y:S11]  /*8bc0*/  ISETP.GT.AND P0, PT, R11, R61, PT ;  /* 0x0000003d0b00720c */ /* 0x000ff60003f04270 */
[----:B------:R-:W-:Y:S02]  /*8bd0*/  @!UPT UIADD3 URZ, URZ, URZ, URZ ;  /* 0x0000003f3f3ff290 */ /* 0x000fe4000fffe03f */
[----:B------:R-:W-:Y:S05]  /*8be0*/  @P0 BRA `(.L_x_6412) ;  /* 0xffffff9c00ac0947 */ /* 0x000fea000383ffff */
.L_x_6343:
        /* <DEDUP_REMOVED lines=107> */
.L_x_6421:
[----:B------:R-:W-:Y:S05]  /*92a0*/  BSYNC B0 ;  /* 0x0000000000007941 */ /* 0x000fea0003800000 */
.L_x_6420:
[----:B-----5:R3:W-:Y:S02]  /*92b0*/  STS.128 [R172], R8 ;  /* 0x00000008ac007388 */ /* 0x0207e40000000c00 */
.L_x_6419:
[----:B------:R-:W-:Y:S05]  /*92c0*/  BSYNC B1 ;  /* 0x0000000000017941 */ /* 0x000fea0003800000 */
.L_x_6418:
        /* <DEDUP_REMOVED lines=47> */
.L_x_6423:
[----:B------:R-:W-:Y:S05]  /*95c0*/  BSYNC B0 ;  /* 0x0000000000007941 */ /* 0x000fea0003800000 */
.L_x_6422:
[----:B-----5:R1:W-:Y:S02]  /*95d0*/  STS.128 [R172+0x2000], R8 ;  /* 0x00200008ac007388 */ /* 0x0203e40000000c00 */
.L_x_6417:
[----:B------:R-:W-:Y:S05]  /*95e0*/  BSYNC B2 ;  /* 0x0000000000027941 */ /* 0x000fea0003800000 */
.L_x_6416:
        /* <DEDUP_REMOVED lines=65> */
.L_x_6429:
[----:B------:R-:W-:Y:S05]  /*9a00*/  BSYNC B0 ;  /* 0x0000000000007941 */ /* 0x000fea0003800000 */
.L_x_6428:
[----:B-----5:R3:W-:Y:S02]  /*9a10*/  STS.128 [R172+0x800], R8 ;  /* 0x00080008ac007388 */ /* 0x0207e40000000c00 */
.L_x_6427:
[----:B------:R-:W-:Y:S05]  /*9a20*/  BSYNC B1 ;  /* 0x0000000000017941 */ /* 0x000fea0003800000 */
.L_x_6426:
        /* <DEDUP_REMOVED lines=47> */
.L_x_6431:
[----:B------:R-:W-:Y:S05]  /*9d20*/  BSYNC B0 ;  /* 0x0000000000007941 */ /* 0x000fea0003800000 */
.L_x_6430:
[----:B-----5:R3:W-:Y:S02]  /*9d30*/  STS.128 [R172+0x2800], R8 ;  /* 0x00280008ac007388 */ /* 0x0207e40000000c00 */
.L_x_6425:
[----:B------:R-:W-:Y:S05]  /*9d40*/  BSYNC B2 ;  /* 0x0000000000027941 */ /* 0x000fea0003800000 */
.L_x_6424:
        /* <DEDUP_REMOVED lines=66> */
.L_x_6437:
[----:B------:R-:W-:Y:S05]  /*a170*/  BSYNC B0 ;  /* 0x0000000000007941 */ /* 0x000fea0003800000 */
.L_x_6436:
[----:B-----5:R2:W-:Y:S02]  /*a180*/  STS.128 [R172+0x1000], R8 ;  /* 0x00100008ac007388 */ /* 0x0205e40000000c00 */
.L_x_6435:
[----:B------:R-:W-:Y:S05]  /*a190*/  BSYNC B1 ;  /* 0x0000000000017941 */ /* 0x000fea0003800000 */
.L_x_6434:
        /* <DEDUP_REMOVED lines=44> */
.L_x_6439:
[----:B------:R-:W-:Y:S05]  /*a460*/  BSYNC B0 ;  /* 0x0000000000007941 */ /* 0x000fea0003800000 */
.L_x_6438:
[----:B-----5:R1:W-:Y:S02]  /*a470*/  STS.128 [R172+0x3000], R28 ;  /* 0x0030001cac007388 */ /* 0x0203e40000000c00 */
.L_x_6433:
[----:B------:R-:W-:Y:S05]  /*a480*/  BSYNC B2 ;  /* 0x0000000000027941 */ /* 0x000fea0003800000 */
.L_x_6432:
        /* <DEDUP_REMOVED lines=65> */
.L_x_6444:
[----:B------:R-:W-:Y:S05]  /*a8a0*/  BSYNC B0 ;  /* 0x0000000000007941 */ /* 0x000fea0003800000 */
.L_x_6443:
[----:B-----5:R3:W-:Y:S02]  /*a8b0*/  STS.128 [R172+0x1800], R8 ;  /* 0x00180008ac007388 */ /* 0x0207e40000000c00 */
.L_x_6442:
[----:B------:R-:W-:Y:S05]  /*a8c0*/  BSYNC B1 ;  /* 0x0000000000017941 */ /* 0x000fea0003800000 */
.L_x_6441:
        /* <DEDUP_REMOVED lines=44> */
.L_x_6446:
[----:B------:R-:W-:Y:S05]  /*ab90*/  BSYNC B0 ;  /* 0x0000000000007941 */ /* 0x000fea0003800000 */
.L_x_6445:
[----:B-----5:R2:W-:Y:S01]  /*aba0*/  STS.128 [R172+0x3800], R16 ;  /* 0x00380010ac007388 */ /* 0x0205e20000000c00 */
[----:B------:R-:W-:Y:S05]  /*abb0*/  BRA `(.L_x_6440) ;  /* 0x0000003400c07947 */ /* 0x000fea0003800000 */
.L_x_6415:
        /* <DEDUP_REMOVED lines=93> */
.L_x_6452:
[----:B------:R-:W-:Y:S05]  /*b190*/  BSYNC B0 ;  /* 0x0000000000007941 */ /* 0x000fea0003800000 */
.L_x_6451:
[----:B-----5:R3:W-:Y:S02]  /*b1a0*/  STS.128 [R172], R24 ;  /* 0x00000018ac007388 */ /* 0x0207e40000000c00 */
.L_x_6450:
[----:B------:R-:W-:Y:S05]  /*b1b0*/  BSYNC B1 ;  /* 0x0000000000017941 */ /* 0x000fea0003800000 */
.L_x_6449:
        /* <DEDUP_REMOVED lines=88> */
.L_x_6454:
[----:B------:R-:W-:Y:S05]  /*b740*/  BSYNC B0 ;  /* 0x0000000000007941 */ /* 0x000fea0003800000 */
.L_x_6453:
[----:B-----5:R1:W-:Y:S02]  /*b750*/  STS.128 [R172+0x2000], R24 ;  /* 0x00200018ac007388 */ /* 0x0203e40000000c00 */
.L_x_6448:
[----:B------:R-:W-:Y:S05]  /*b760*/  BSYNC B2 ;  /* 0x0000000000027941 */ /* 0x000fea0003800000 */
.L_x_6447:
        /* <DEDUP_REMOVED lines=98> */
.L_x_6460:
[----:B------:R-:W-:Y:S05]  /*bd90*/  BSYNC B0 ;  /* 0x0000000000007941 */ /* 0x000fea0003800000 */
.L_x_6459:
[----:B-----5:R3:W-:Y:S02]  /*bda0*/  STS.128 [R172+0x800], R24 ;  /* 0x00080018ac007388 */ /* 0x0207e40000000c00 */
.L_x_6458:
[----:B------:R-:W-:Y:S05]  /*bdb0*/  BSYNC B1 ;  /* 0x0000000000017941 */ /* 0x000fea0003800000 */
.L_x_6457:
        /* <DEDUP_REMOVED lines=91> */
.L_x_6462:
[----:B------:R-:W-:Y:S05]  /*c370*/  BSYNC B0 ;  /* 0x0000000000007941 */ /* 0x000fea0003800000 */
.L_x_6461:
[----:B-----5:R1:W-:Y:S02]  /*c380*/  STS.128 [R172+0x2800], R20 ;  /* 0x00280014ac007388 */ /* 0x0203e40000000c00 */
.L_x_6456:
[----:B------:R-:W-:Y:S05]  /*c390*/  BSYNC B2 ;  /* 0x0000000000027941 */ /* 0x000fea0003800000 */
.L_x_6455:
        /* <DEDUP_REMOVED lines=99> */
.L_x_6468:
[----:B------:R-:W-:Y:S05]  /*c9d0*/  BSYNC B0 ;  /* 0x0000000000007941 */ /* 0x000fea0003800000 */
.L_x_6467:
[----:B-----5:R3:W-:Y:S02]  /*c9e0*/  STS.128 [R172+0x1000], R24 ;  /* 0x00100018ac007388 */ /* 0x0207e40000000c00 */
.L_x_6466:
[----:B------:R-:W-:Y:S05]  /*c9f0*/  BSYNC B1 ;  /* 0x0000000000017941 */ /* 0x000fea0003800000 */
.L_x_6465:
        /* <DEDUP_REMOVED lines=91> */
.L_x_6470:
[----:B------:R-:W-:Y:S05]  /*cfb0*/  BSYNC B0 ;  /* 0x0000000000007941 */ /* 0x000fea0003800000 */
.L_x_6469:
[----:B-----5:R3:W-:Y:S02]  /*cfc0*/  STS.128 [R172+0x3000], R24 ;  /* 0x00300018ac007388 */ /* 0x0207e40000000c00 */
.L_x_6464:
[----:B------:R-:W-:Y:S05]  /*cfd0*/  BSYNC B2 ;  /* 0x0000000000027941 */ /* 0x000fea0003800000 */
.L_x_6463:
        /* <DEDUP_REMOVED lines=98> */
.L_x_6474:
[----:B------:R-:W-:Y:S05]  /*d600*/  BSYNC B0 ;  /* 0x0000000000007941 */ /* 0x000fea0003800000 */
.L_x_6473:
[----:B-----5:R1:W-:Y:S02]  /*d610*/  STS.128 [R172+0x1800], R20 ;  /* 0x00180014ac007388 */ /* 0x0203e40000000c00 */
.L_x_6472:
[----:B------:R-:W-:Y:S05]  /*d620*/  BSYNC B1 ;  /* 0x0000000000017941 */ /* 0x000fea0003800000 */
.L_x_6471:
        /* <DEDUP_REMOVED lines=96> */
.L_x_6476:
[----:B------:R-:W-:Y:S05]  /*dc30*/  BSYNC B0 ;  /* 0x0000000000007941 */ /* 0x000fea0003800000 */
.L_x_6475:
[----:B-----5:R1:W-:Y:S01]  /*dc40*/  STS.128 [R172+0x3800], R20 ;  /* 0x00380014ac007388 */ /* 0x0203e20000000c00 */
[----:B------:R-:W-:Y:S05]  /*dc50*/  BRA `(.L_x_6440) ;  /* 0x0000000400987947 */ /* 0x000fea0003800000 */
.L_x_6414:
        /* <DEDUP_REMOVED lines=29> */
.L_x_6478:
[----:B------:R-:W-:Y:S05]  /*de30*/  BSYNC B0 ;  /* 0x0000000000007941 */ /* 0x000fea0003800000 */
.L_x_6477:
        /* <DEDUP_REMOVED lines=23> */
.L_x_6480:
[----:B------:R-:W-:Y:S05]  /*dfb0*/  BSYNC B0 ;  /* 0x0000000000007941 */ /* 0x000fea0003800000 */
.L_x_6479:
        /* <DEDUP_REMOVED lines=23> */
.L_x_6482:
[----:B------:R-:W-:Y:S05]  /*e130*/  BSYNC B0 ;  /* 0x0000000000007941 */ /* 0x000fea0003800000 */
.L_x_6481:
        /* <DEDUP_REMOVED lines=24> */
.L_x_6440:
[----:B------:R-:W-:Y:S05]  /*e2c0*/  BSYNC B3 ;  /* 0x0000000000037941 */ /* 0x000fea0003800000 */
.L_x_6413:
        /* <DEDUP_REMOVED lines=38> */
.L_x_6484:
[----:B------:R-:W-:Y:S05]  /*e530*/  BSYNC B0 ;  /* 0x0000000000007941 */ /* 0x000fea0003800000 */
.L_x_6483:
        /* <DEDUP_REMOVED lines=21> */
.L_x_6486:
[----:B------:R-:W-:Y:S05]  /*e690*/  BSYNC B0 ;  /* 0x0000000000007941 */ /* 0x000fea0003800000 */
.L_x_6485:
        /* <DEDUP_REMOVED lines=24> */
.L_x_6488:
[----:B------:R-:W-:Y:S05]  /*e820*/  BSYNC B0 ;  /* 0x0000000000007941 */ /* 0x000fea0003800000 */
.L_x_6487:
        /* <DEDUP_REMOVED lines=27> */
.L_x_6490:
[----:B------:R-:W-:Y:S05]  /*e9e0*/  BSYNC B0 ;  /* 0x0000000000007941 */ /* 0x000fea0003800000 */
.L_x_6489:
        /* <DEDUP_REMOVED lines=42> */
.L_x_6492:
[----:B------:R-:W-:Y:S05]  /*ec90*/  BSYNC B0 ;  /* 0x0000000000007941 */ /* 0x000fea0003800000 */
.L_x_6491:
        /* <DEDUP_REMOVED lines=21> */
.L_x_6494:
[----:B------:R-:W-:Y:S05]  /*edf0*/  BSYNC B0 ;  /* 0x0000000000007941 */ /* 0x000fea0003800000 */
.L_x_6493:
        /* <DEDUP_REMOVED lines=24> */
.L_x_6496:
[----:B------:R-:W-:Y:S05]  /*ef80*/  BSYNC B0 ;  /* 0x0000000000007941 */ /* 0x000fea0003800000 */
.L_x_6495:
        /* <DEDUP_REMOVED lines=25> */
.L_x_6498:
[----:B------:R-:W-:Y:S05]  /*f120*/  BSYNC B0 ;  /* 0x0000000000007941 */ /* 0x000fea0003800000 */
.L_x_6497:
[----:B------:R-:W-:Y:S01]  /*f130*/  LDSM.16.M88.4 R108, [R162] ;  /* 0x00000000a26c783b */ /* 0x000fe20000000200 */
[----:B------:R-:W-:Y:S01]  /*f140*/  R2P PR, R58, 0x6 ;  /* 0x000000063a007804 */ /* 0x000fe20000000000 */
[C---:B------:R-:W-:Y:S01]  /*f150*/  VIADD R0, R161.reuse, 0x4000 ;  /* 0x00004000a1007836 */ /* 0x040fe20000000000 */
[----:B------:R-:W-:Y:S01]  /*f160*/  ULDC.64 UR14, c[0x0][0x398] ;  /* 0x0000e600000e7ab9 */ /* 0x000fe20000000a00 */
[----:B------:R-:W5:Y:S01]  /*f170*/  LDSM.16.M88.4 R32, [R161+0x4000] ;  /* 0x00400000a120783b */ /* 0x000f620000000200 */
[----:B------:R-:W-:Y:S02]  /*f180*/  VIADD R159, R161, 0x4020 ;  /* 0x00004020a19f7836 */ /* 0x000fe40000000000 */
[--C-:B------:R-:W-:Y:S01]  /*f190*/  IMAD R160, R45, 0x2, R162.reuse ;  /* 0x000000022da07824 */ /* 0x100fe200078e02a2 */
[----:B------:R-:W1:Y:S01]  /*f1a0*/  LDSM.16.M88.4 R64, [R161+0x4800] ;  /* 0x00480000a140783b */ /* 0x000e620000000200 */
[C---:B------:R-:W-:Y:S02]  /*f1b0*/  IMAD R158, R43.reuse, 0x2, R162 ;  /* 0x000000022b9e7824 */ /* 0x040fe400078e02a2 */
[----:B------:R-:W-:Y:S01]  /*f1c0*/  IMAD R157, R43, 0x2, R160 ;  /* 0x000000022b9d7824 */ /* 0x000fe200078e02a0 */
[----:B------:R-:W-:Y:S01]  /*f1d0*/  LDSM.16.M88.4 R20, [R160] ;  /* 0x00000000a014783b */ /* 0x000fe20000000200 */
[----:B------:R-:W-:-:S02]  /*f1e0*/  IMAD R56, R56, 0x10, R59 ;  /* 0x0000001038387824 */ /* 0x000fc400078e023b */
[----:B------:R-:W-:Y:S01]  /*f1f0*/  @P1 VIADD R159, R0, 0xffffffe0 ;  /* 0xffffffe0009f1836 */ /* 0x000fe20000000000 */
[----:B------:R-:W-:Y:S01]  /*f200*/  LDSM.16.M88.4 R16, [R158] ;  /* 0x000000009e10783b */ /* 0x000fe20000000200 */
[----:B------:R-:W-:Y:S02]  /*f210*/  IMAD.MOV.U32 R0, RZ, RZ, 0x40 ;  /* 0x00000040ff007424 */ /* 0x000fe400078e00ff */
[C---:B------:R-:W-:Y:S01]  /*f220*/  VIADD R151, R159.reuse, 0x800 ;  /* 0x000008009f977836 */ /* 0x040fe20000000000 */
[----:B--2---:R-:W2:Y:S01]  /*f230*/  LDSM.16.M88.4 R8, [R159] ;  /* 0x000000009f08783b */ /* 0x004ea20000000200 */
[C---:B------:R-:W-:Y:S01]  /*f240*/  VIADD R150, R159.reuse, 0x1000 ;  /* 0x000010009f967836 */ /* 0x040fe20000000000 */
[----:B------:R-:W-:Y:S01]  /*f250*/  SEL R0, R0, 0xffffffc0, !P2 ;  /* 0xffffffc000007807 */ /* 0x000fe20005000000 */
[C---:B------:R-:W-:Y:S01]  /*f260*/  VIADD R149, R159.reuse, 0x1800 ;  /* 0x000018009f957836 */ /* 0x040fe20000000000 */
[----:B------:R-:W2:Y:S01]  /*f270*/  LDSM.16.M88.4 R92, [R161+0x5000] ;  /* 0x00500000a15c783b */ /* 0x000ea20000000200 */
[----:B------:R-:W-:-:S02]  /*f280*/  VIADD R147, R159, 0x2000 ;  /* 0x000020009f937836 */ /* 0x000fc40000000000 */
[----:B------:R-:W-:Y:S01]  /*f290*/  IMAD.IADD R155, R161, 0x1, R0 ;  /* 0x00000001a19b7824 */ /* 0x000fe200078e0200 */
[----:B------:R-:W2:Y:S01]  /*f2a0*/  LDSM.16.M88.4 R36, [R159+0x800] ;  /* 0x000800009f24783b */ /* 0x000ea20000000200 */
[----:B------:R-:W-:Y:S01]  /*f2b0*/  IMAD.IADD R148, R0, 0x1, R159 ;  /* 0x0000000100947824 */ /* 0x000fe200078e029f */
[----:B------:R-:W-:Y:S01]  /*f2c0*/  SHF.R.S32.HI R0, RZ, 0x1f, R57 ;  /* 0x0000001fff007819 */ /* 0x000fe20000011439 */
[C---:B------:R-:W-:Y:S01]  /*f2d0*/  VIADD R146, R159.reuse, 0x2800 ;  /* 0x000028009f927836 */ /* 0x040fe20000000000 */
[----:B---34-:R-:W3:Y:S01]  /*f2e0*/  LDSM.16.M88.4 R4, [R155+0x4000] ;  /* 0x004000009b04783b */ /* 0x018ee20000000200 */
[C---:B------:R-:W-:Y:S01]  /*f2f0*/  VIADD R145, R159.reuse, 0x3000 ;  /* 0x000030009f917836 */ /* 0x040fe20000000000 */
[----:B------:R-:W-:Y:S01]  /*f300*/  LEA.HI R0, R0, R57, RZ, 0x2 ;  /* 0x0000003900007211 */ /* 0x000fe200078f10ff */
[----:B------:R-:W-:Y:S01]  /*f310*/  VIADD R144, R159, 0x3800 ;  /* 0x000038009f907836 */ /* 0x000fe20000000000 */
[----:B------:R-:W-:Y:S02]  /*f320*/  LDSM.16.M88.4 R84, [R157] ;  /* 0x000000009d54783b */ /* 0x000fe40000000200 */
[----:B------:R-:W-:-:S02]  /*f330*/  SHF.R.S32.HI R177, RZ, 0x2, R0 ;  /* 0x00000002ffb17819 */ /* 0x000fc40000011400 */
[----:B------:R-:W-:Y:S01]  /*f340*/  LDSM.16.M88.4 R12, [R148] ;  /* 0x00000000940c783b */ /* 0x000fe20000000200 */
[----:B------:R-:W-:Y:S02]  /*f350*/  LOP3.LUT R0, R2, R41, RZ, 0xfc, !PT ;  /* 0x0000002902007212 */ /* 0x000fe400078efcff */
[----:B------:R-:W-:Y:S01]  /*f360*/  IADD3 R103, R56, 0x1, R177 ;  /* 0x0000000138677810 */ /* 0x000fe20007ffe0b1 */
[C---:B-----5:R-:W-:Y:S01]  /*f370*/  HMMA.16816.F32 R24, R108.reuse, R32, RZ ;  /* 0x000000206c18723c */ /* 0x060fe200000018ff */
[----:B------:R-:W4:Y:S02]  /*f380*/  LDSM.16.M88.4 R28, [R159+0x1000] ;  /* 0x001000009f1c783b */ /* 0x000f240000000200 */
[----:B------:R-:W-:Y:S02]  /*f390*/  IADD3 R103, R52, R103, -R168 ;  /* 0x0000006734677210 */ /* 0x000fe40007ffe8a8 */
[----:B------:R-:W5:Y:S01]  /*f3a0*/  LDSM.16.M88.4 R60, [R155+0x4800] ;  /* 0x004800009b3c783b */ /* 0x000f620000000200 */
[C---:B------:R-:W-:Y:S02]  /*f3b0*/  HMMA.16816.F32 R32, R108.reuse, R34, RZ ;  /* 0x000000226c20723c */ /* 0x040fe400000018ff */
[----:B------:R-:W-:Y:S01]  /*f3c0*/  VIADD R103, R103, UR14 ;  /* 0x0000000e67677c36 */ /* 0x000fe20008000000 */
[----:B------:R-:W-:Y:S03]  /*f3d0*/  LDSM.16.M88.4 R72, [R162+0x2000] ;  /* 0x00200000a248783b */ /* 0x000fe60000000200 */
[----:B-1----:R-:W-:Y:S01]  /*f3e0*/  HMMA.16816.F32 R48, R108, R64, RZ ;  /* 0x000000406c30723c */ /* 0x002fe200000018ff */
[----:B------:R-:W-:Y:S01]  /*f3f0*/  LDSM.16.M88.4 R120, [R155+0x5000] ;  /* 0x005000009b78783b */ /* 0x000fe20000000200 */
[----:B------:R-:W-:-:S02]  /*f400*/  VIMNMX R2, R103, R52, PT ;  /* 0x0000003467027248 */ /* 0x000fc40003fe0100 */
[----:B------:R-:W-:Y:S01]  /*f410*/  VIADDMNMX R103, R103, 0x8, R52, PT ;  /* 0x0000000867677846 */ /* 0x000fe20003800134 */
[----:B------:R-:W-:Y:S01]  /*f420*/  LDSM.16.M88.4 R68, [R148+0x800] ;  /* 0x000800009444783b */ /* 0x000fe20000000200 */
[----:B------:R-:W-:Y:S03]  /*f430*/  HMMA.16816.F32 R64, R108, R66, RZ ;  /* 0x000000426c40723c */ /* 0x000fe600000018ff */
[----:B------:R-:W-:Y:S03]  /*f440*/  LDSM.16.M88.4 R80, [R148+0x1000] ;  /* 0x001000009450783b */ /* 0x000fe60000000200 */
[C---:B--2---:R-:W-:Y:S01]  /*f450*/  HMMA.16816.F32 R24, R20.reuse, R8, R24 ;  /* 0x000000081418723c */ /* 0x044fe20000001818 */
[----:B------:R-:W-:Y:S04]  /*f460*/  LDSM.16.M88.4 R116, [R161+0x6800] ;  /* 0x00680000a174783b */ /* 0x000fe80000000200 */
[----:B------:R-:W-:Y:S01]  /*f470*/  LDSM.16.M88.4 R112, [R155+0x6000] ;  /* 0x006000009b70783b */ /* 0x000fe20000000200 */
[----:B------:R-:W-:Y:S03]  /*f480*/  HMMA.16816.F32 R32, R20, R10, R32 ;  /* 0x0000000a1420723c */ /* 0x000fe60000001820 */
[----:B------:R-:W-:Y:S03]  /*f490*/  LDSM.16.M88.4 R8, [R161+0x5800] ;  /* 0x00580000a108783b */ /* 0x000fe60000000200 */
[----:B------:R-:W-:Y:S01]  /*f4a0*/  HMMA.16816.F32 R76, R108, R92, RZ ;  /* 0x0000005c6c4c723c */ /* 0x000fe200000018ff */
[----:B------:R-:W-:Y:S04]  /*f4b0*/  LDSM.16.M88.4 R132, [R159+0x1800] ;  /* 0x001800009f84783b */ /* 0x000fe80000000200 */
[----:B------:R-:W-:Y:S01]  /*f4c0*/  LDSM.16.M88.4 R96, [R155+0x5800] ;  /* 0x005800009b60783b */ /* 0x000fe20000000200 */
[----:B------:R-:W-:Y:S03]  /*f4d0*/  HMMA.16816.F32 R48, R20, R36, R48 ;  /* 0x000000241430723c */ /* 0x000fe60000001830 */
[----:B------:R-:W0:Y:S03]  /*f4e0*/  LDGDEPBAR ;  /* 0x00000000000079af */ /* 0x000e260000000000 */
        /* <DEDUP_REMOVED lines=9> */
[C---:B-----5:R-:W-:Y:S06]  /*f580*/  HMMA.16816.F32 R48, R16.reuse, R60, R48 ;  /* 0x0000003c1030723c */ /* 0x060fec0000001830 */
        /* <DEDUP_REMOVED lines=10> */
[----:B------:R-:W-:Y:S06]  /*f630*/  HMMA.16816.F32 R48, R84, R68, R48 ;  /* 0x000000445430723c */ /* 0x000fec0000001830 */
        /* <DEDUP_REMOVED lines=13> */
[----:B------:R-:W1:Y:S05]  /*f710*/  LDSM.16.M88.4 R20, [R159+0x3000] ;  /* 0x003000009f14783b */ /* 0x000e6a0000000200 */
        /* <DEDUP_REMOVED lines=9> */
[----:B------:R-:W-:Y:S01]  /*f7b0*/  HMMA.16816.F32 R108, R16, R98, R108 ;  /* 0x00000062106c723c */ /* 0x000fe2000000186c */
[----:B------:R-:W-:Y:S01]  /*f7c0*/  FMUL.FTZ R40, R24, UR15 ;  /* 0x0000000f18287c20 */ /* 0x000fe20008410000 */
[----:B------:R-:W-:Y:S01]  /*f7d0*/  FMUL.FTZ R44, R25, UR15 ;  /* 0x0000000f192c7c20 */ /* 0x000fe20008410000 */
[----:B------:R-:W-:Y:S01]  /*f7e0*/  FMUL.FTZ R42, R26, UR15 ;  /* 0x0000000f1a2a7c20 */ /* 0x000fe20008410000 */
[----:B------:R-:W-:-:S02]  /*f7f0*/  FMUL.FTZ R46, R27, UR15 ;  /* 0x0000000f1b2e7c20 */ /* 0x000fc40008410000 */
[----:B------:R-:W-:Y:S01]  /*f800*/  HMMA.16816.F32 R88, R16, R96, R88 ;  /* 0x000000601058723c */ /* 0x000fe20000001858 */
[----:B------:R-:W4:Y:S01]  /*f810*/  LDSM.16.M88.4 R24, [R161+0x7800] ;  /* 0x00780000a118783b */ /* 0x000f220000000200 */
[----:B------:R-:W-:Y:S03]  /*f820*/  MUFU.TANH R44, R44 ;  /* 0x0000002c002c7308 */ /* 0x000fe60000002400 */
[----:B------:R-:W5:Y:S01]  /*f830*/  LDSM.16.M88.4 R16, [R148+0x2800] ;  /* 0x002800009410783b */ /* 0x000f620000000200 */
        /* <DEDUP_REMOVED lines=22> */
[----:B------:R-:W-:Y:S05]  /*f9a0*/  MUFU.TANH R42, R42 ;  /* 0x0000002a002a7308 */ /* 0x000fea0000002400 */
[C---:B-----5:R-:W-:Y:S06]  /*f9b0*/  HMMA.16816.F32 R48, R4.reuse, R16, R48 ;  /* 0x000000100430723c */ /* 0x060fec0000001830 */
[----:B------:R-:W-:Y:S01]  /*f9c0*/  HMMA.16816.F32 R64, R4, R18, R64 ;  /* 0x000000120440723c */ /* 0x000fe20000001840 */
[----:B------:R-:W4:Y:S05]  /*f9d0*/  LDSM.16.M88.4 R16, [R155+0x7800] ;  /* 0x007800009b10783b */ /* 0x000f2a0000000200 */
[----:B------:R-:W-:Y:S01]  /*f9e0*/  HMMA.16816.F32 R92, R12, R22, R92 ;  /* 0x000000160c5c723c */ /* 0x000fe2000000185c */
[----:B------:R-:W5:Y:S01]  /*f9f0*/  LDSM.16.M88.4 R20, [R148+0x3800] ;  /* 0x003800009414783b */ /* 0x000f620000000200 */
[----:B------:R-:W-:-:S04]  /*fa00*/  DEPBAR.LE SB0, 0x0 ;  /* 0x000080000000791a */ /* 0x000fc80000000000 */
[C---:B-1----:R-:W-:Y:S06]  /*fa10*/  HMMA.16816.F32 R108, R12.reuse, R34, R108 ;  /* 0x000000220c6c723c */ /* 0x042fec000000186c */
[----:B------:R-:W-:Y:S01]  /*fa20*/  HMMA.16816.F32 R88, R12, R32, R88 ;  /* 0x000000200c58723c */ /* 0x000fe20000001858 */
[----:B------:R-:W-:Y:S01]  /*fa30*/  FMUL.FTZ R29, R48, UR15 ;  /* 0x0000000f301d7c20 */ /* 0x000fe20008410000 */
[----:B------:R-:W-:Y:S01]  /*fa40*/  FMUL.FTZ R24, R50, UR15 ;  /* 0x0000000f32187c20 */ /* 0x000fe20008410000 */
[----:B------:R-:W-:Y:S01]  /*fa50*/  FMUL.FTZ R48, R49, UR15 ;  /* 0x0000000f31307c20 */ /* 0x000fe20008410000 */
[----:B------:R-:W-:-:S02]  /*fa60*/  FMUL.FTZ R25, R51, UR15 ;  /* 0x0000000f33197c20 */ /* 0x000fc40008410000 */
        /* <DEDUP_REMOVED lines=21> */
[C---:B-----5:R-:W-:Y:S01]  /*fbc0*/  HMMA.16816.F32 R108, R4.reuse, R22, R108 ;  /* 0x00000016046c723c */ /* 0x060fe2000000186c */
[----:B------:R-:W5:Y:S02]  /*fbd0*/  MUFU.TANH R31, R31 ;  /* 0x0000001f001f7308 */ /* 0x000f640000002400 */
[C---:B------:R-:W-:Y:S02]  /*fbe0*/  VIADD R12, R16.reuse, 0x1 ;  /* 0x00000001100c7836 */ /* 0x040fe40000000000 */
[C---:B------:R-:W-:Y:S01]  /*fbf0*/  VIADD R13, R16.reuse, 0x8 ;  /* 0x00000008100d7836 */ /* 0x040fe20000000000 */
[----:B------:R-:W-:Y:S01]  /*fc00*/  HMMA.16816.F32 R88, R4, R20, R88 ;  /* 0x000000140458723c */ /* 0x000fe20000001858 */
[----:B------:R-:W-:Y:S01]  /*fc10*/  VIADD R9, R16, 0x11 ;  /* 0x0000001110097836 */ /* 0x000fe20000000000 */
[CC--:B------:R-:W-:Y:S01]  /*fc20*/  ISETP.GE.AND P5, PT, R12.reuse, R2.reuse, PT ;  /* 0x000000020c00720c */ /* 0x0c0fe20003fa6270 */
[----:B------:R-:W5:Y:S01]  /*fc30*/  MUFU.TANH R36, R36 ;  /* 0x0000002400247308 */ /* 0x000f620000002400 */
[-C--:B------:R-:W-:Y:S01]  /*fc40*/  ISETP.GE.AND P0, PT, R12, R103.reuse, PT ;  /* 0x000000670c00720c */ /* 0x080fe20003f06270 */
[C---:B------:R-:W-:Y:S01]  /*fc50*/  VIADD R12, R16.reuse, 0x9 ;  /* 0x00000009100c7836 */ /* 0x040fe20000000000 */
[CC--:B------:R-:W-:Y:S01]  /*fc60*/  ISETP.GE.AND P4, PT, R13.reuse, R2.reuse, PT ;  /* 0x000000020d00720c */ /* 0x0c0fe20003f86270 */
[C---:B------:R-:W-:Y:S01]  /*fc70*/  VIADD R8, R16.reuse, 0x18 ;  /* 0x0000001810087836 */ /* 0x040fe20000000000 */
[-C--:B------:R-:W-:Y:S01]  /*fc80*/  ISETP.GE.AND P1, PT, R13, R103.reuse, PT ;  /* 0x000000670d00720c */ /* 0x080fe20003f26270 */
[----:B------:R-:W-:Y:S01]  /*fc90*/  VIADD R13, R16, 0x10 ;  /* 0x00000010100d7836 */ /* 0x000fe20000000000 */
[CC--:B------:R-:W-:Y:S01]  /*fca0*/  ISETP.GE.AND P6, PT, R12.reuse, R2.reuse, PT ;  /* 0x000000020c00720c */ /* 0x0c0fe20003fc6270 */
[----:B------:R-:W5:Y:S01]  /*fcb0*/  MUFU.TANH R32, R32 ;  /* 0x0000002000207308 */ /* 0x000f620000002400 */
[-C--:B------:R-:W-:Y:S01]  /*fcc0*/  ISETP.GE.AND P2, PT, R12, R103.reuse, PT ;  /* 0x000000670c00720c */ /* 0x080fe20003f46270 */
[----:B------:R-:W-:Y:S01]  /*fcd0*/  FMUL.FTZ R21, R93, UR15 ;  /* 0x0000000f5d157c20 */ /* 0x000fe20008410000 */
[----:B------:R-:W-:Y:S01]  /*fce0*/  FSEL R47, R47, -INF , !P4 ;  /* 0xff8000002f2f7808 */ /* 0x000fe20006000000 */
[C---:B------:R-:W-:Y:S01]  /*fcf0*/  VIADD R4, R16.reuse, 0x28 ;  /* 0x0000002810047836 */ /* 0x040fe20000000000 */
[----:B------:R-:W-:Y:S01]  /*fd00*/  FSEL R18, R55, -INF , !P1 ;  /* 0xff80000037127808 */ /* 0x000fe20004800000 */
[----:B------:R-:W-:Y:S01]  /*fd10*/  VIADD R5, R16, 0x21 ;  /* 0x0000002110057836 */ /* 0x000fe20000000000 */
[----:B------:R-:W-:Y:S01]  /*fd20*/  FSEL R17, R44, -INF , !P5 ;  /* 0xff8000002c117808 */ /* 0x000fe20006800000 */
[----:B------:R-:W5:Y:S01]  /*fd30*/  MUFU.TANH R119, R77 ;  /* 0x0000004d00777308 */ /* 0x000f620000002400 */
[----:B------:R-:W-:Y:S01]  /*fd40*/  FSEL R46, R46, -INF , !P0 ;  /* 0xff8000002e2e7808 */ /* 0x000fe20004000000 */
[----:B------:R-:W-:Y:S01]  /*fd50*/  FMUL.FTZ R108, R108, UR15 ;  /* 0x0000000f6c6c7c20 */ /* 0x000fe20008410000 */
[CC--:B------:R-:W-:Y:S01]  /*fd60*/  ISETP.GE.AND P4, PT, R9.reuse, R2.reuse, PT ;  /* 0x000000020900720c */ /* 0x0c0fe20003f86270 */
[----:B------:R-:W-:Y:S01]  /*fd70*/  FMUL.FTZ R26, R92, UR15 ;  /* 0x0000000f5c1a7c20 */ /* 0x000fe20008410000 */
[-C--:B------:R-:W-:Y:S01]  /*fd80*/  ISETP.GE.AND P1, PT, R9, R103.reuse, PT ;  /* 0x000000670900720c */ /* 0x080fe20003f26270 */
[----:B------:R-:W-:Y:S01]  /*fd90*/  VIADD R9, R16, 0x19 ;  /* 0x0000001910097836 */ /* 0x000fe20000000000 */
[CC--:B------:R-:W-:Y:S01]  /*fda0*/  ISETP.GE.AND P5, PT, R13.reuse, R2.reuse, PT ;  /* 0x000000020d00720c */ /* 0x0c0fe20003fa6270 */
[----:B------:R-:W5:Y:S01]  /*fdb0*/  MUFU.TANH R124, R79 ;  /* 0x0000004f007c7308 */ /* 0x000f620000002400 */
[-C--:B------:R-:W-:Y:S01]  /*fdc0*/  ISETP.GE.AND P0, PT, R13, R103.reuse, PT ;  /* 0x000000670d00720c */ /* 0x080fe20003f06270 */
[----:B------:R-:W-:Y:S01]  /*fdd0*/  FMUL.FTZ R19, R94, UR15 ;  /* 0x0000000f5e137c20 */ /* 0x000fe20008410000 */
[----:B---3--:R-:W-:Y:S01]  /*fde0*/  FSEL R53, R53, -INF , !P6 ;  /* 0xff80000035357808 */ /* 0x008fe20007000000 */
[----:B------:R-:W-:Y:S01]  /*fdf0*/  FMUL.FTZ R88, R88, UR15 ;  /* 0x0000000f58587c20 */ /* 0x000fe20008410000 */
[----:B------:R-:W-:Y:S01]  /*fe00*/  FSEL R14, R28, -INF , !P2 ;  /* 0xff8000001c0e7808 */ /* 0x000fe20005000000 */
[----:B------:R-:W-:Y:S01]  /*fe10*/  FMUL.FTZ R90, R90, UR15 ;  /* 0x0000000f5a5a7c20 */ /* 0x000fe20008410000 */
[CC--:B------:R-:W-:Y:S01]  /*fe20*/  ISETP.GE.AND P6, PT, R8.reuse, R2.reuse, PT ;  /* 0x000000020800720c */ /* 0x0c0fe20003fc6270 */
[----:B------:R-:W3:Y:S01]  /*fe30*/  MUFU.TANH R121, R76 ;  /* 0x0000004c00797308 */ /* 0x000ee20000002400 */
[-C--:B------:R-:W-:Y:S01]  /*fe40*/  ISETP.GE.AND P2, PT, R8, R103.reuse, PT ;  /* 0x000000670800720c */ /* 0x080fe20003f46270 */
[----:B------:R-:W-:Y:S01]  /*fe50*/  VIADD R8, R16, 0x20 ;  /* 0x0000002010087836 */ /* 0x000fe20000000000 */
[----:B-1----:R-:W-:Y:S01]  /*fe60*/  FSEL R15, R29, -INF , !P5 ;  /* 0xff8000001d0f7808 */ /* 0x002fe20006800000 */
[----:B------:R-:W-:Y:S01]  /*fe70*/  FMUL.FTZ R20, R95, UR15 ;  /* 0x0000000f5f147c20 */ /* 0x000fe20008410000 */
[----:B--2---:R-:W-:Y:S01]  /*fe80*/  FSEL R12, R24, -INF , !P0 ;  /* 0xff800000180c7808 */ /* 0x004fe20004000000 */
[----:B------:R-:W-:Y:S01]  /*fe90*/  FMUL.FTZ R89, R89, UR15 ;  /* 0x0000000f59597c20 */ /* 0x000fe20008410000 */
[CC--:B------:R-:W-:Y:S01]  /*fea0*/  ISETP.GE.AND P5, PT, R9.reuse, R2.reuse, PT ;  /* 0x000000020900720c */ /* 0x0c0fe20003fa6270 */
[----:B------:R-:W-:Y:S01]  /*feb0*/  MUFU.TANH R21, R21 ;  /* 0x0000001500157308 */ /* 0x000fe20000002400 */
[-C--:B------:R-:W-:Y:S01]  /*fec0*/  ISETP.GE.AND P0, PT, R9, R103.reuse, PT ;  /* 0x000000670900720c */ /* 0x080fe20003f06270 */
[----:B------:R-:W-:Y:S01]  /*fed0*/  FMUL.FTZ R91, R91, UR15 ;  /* 0x0000000f5b5b7c20 */ /* 0x000fe20008410000 */
[----:B----4-:R-:W-:Y:S01]  /*fee0*/  FSEL R13, R48, -INF , !P4 ;  /* 0xff800000300d7808 */ /* 0x010fe20006000000 */
[----:B------:R-:W-:Y:S01]  /*fef0*/  FMUL.FTZ R110, R110, UR15 ;  /* 0x0000000f6e6e7c20 */ /* 0x000fe20008410000 */
[----:B------:R-:W-:Y:S01]  /*ff00*/  FSEL R10, R25, -INF , !P1 ;  /* 0xff800000190a7808 */ /* 0x000fe20004800000 */
[----:B------:R-:W-:Y:S01]  /*ff10*/  FMUL.FTZ R109, R109, UR15 ;  /* 0x0000000f6d6d7c20 */ /* 0x000fe20008410000 */
[C---:B------:R-:W-:Y:S01]  /*ff20*/  ISETP.GE.AND P4, PT, R8.reuse, R2, PT ;  /* 0x000000020800720c */ /* 0x040fe20003f86270 */
[----:B------:R-:W1:Y:S01]  /*ff30*/  MUFU.TANH R130, R78 ;  /* 0x0000004e00827308 */ /* 0x000e620000002400 */
[----:B------:R-:W-:-:S02]  /*ff40*/  ISETP.GE.AND P1, PT, R8, R103, PT ;  /* 0x000000670800720c */ /* 0x000fc40003f26270 */
[----:B------:R-:W-:Y:S02]  /*ff50*/  FSEL R9, R30, -INF , !P5 ;  /* 0xff8000001e097808 */ /* 0x000fe40006800000 */
[----:B-----5:R-:W-:Y:S02]  /*ff60*/  FSEL R8, R31, -INF , !P0 ;  /* 0xff8000001f087808 */ /* 0x020fe40004000000 */
[----:B------:R-:W-:Y:S01]  /*ff70*/  FSEL R11, R36, -INF , !P6 ;  /* 0xff800000240b7808 */ /* 0x000fe20007000000 */
[----:B------:R2:W4:Y:S01]  /*ff80*/  MUFU.TANH R115, R108 ;  /* 0x0000006c00737308 */ /* 0x0005220000002400 */
[----:B------:R-:W-:Y:S02]  /*ff90*/  FSEL R32, R32, -INF , !P2 ;  /* 0xff80000020207808 */ /* 0x000fe40005000000 */
[CC--:B------:R-:W-:Y:S02]  /*ffa0*/  ISETP.GE.AND P5, PT, R4.reuse, R2.reuse, PT ;  /* 0x000000020400720c */ /* 0x0c0fe40003fa6270 */
[-C--:B------:R-:W-:Y:S01]  /*ffb0*/  ISETP.GE.AND P0, PT, R4, R103.reuse, PT ;  /* 0x000000670400720c */ /* 0x080fe20003f06270 */
[C---:B------:R-:W-:Y:S01]  /*ffc0*/  VIADD R4, R16.reuse, 0x30 ;  /* 0x0000003010047836 */ /* 0x040fe20000000000 */
[C---:B------:R-:W-:Y:S01]  /*ffd0*/  ISETP.GE.AND P6, PT, R5.reuse, R2, PT ;  /* 0x000000020500720c */ /* 0x040fe20003fc6270 */
[----:B------:R-:W5:Y:S01]  /*ffe0*/  MUFU.TANH R118, R88 ;  /* 0x0000005800767308 */ /* 0x000f620000002400 */
[----:B------:R-:W-:Y:S01]  /*fff0*/  ISETP.GE.AND P2, PT, R5, R103, PT ;  /* 0x000000670500720c */ /* 0x000fe20003f46270 */
[----:B------:R-:W-:Y:S01]  /*10000*/  VIADD R5, R16, 0x29 ;  /* 0x0000002910057836 */ /* 0x000fe20000000000 */
[----:B------:R-:W-:-:S02]  /*10010*/  FSEL R119, R119, -INF , !P6 ;  /* 0xff80000077777808 */ /* 0x000fc40007000000 */
[----:B------:R-:W-:Y:S02]  /*10020*/  FSEL R124, R124, -INF , !P2 ;  /* 0xff8000007c7c7808 */ /* 0x000fe40005000000 */
[----:B---3--:R-:W-:Y:S01]  /*10030*/  FSEL R121, R121, -INF , !P4 ;  /* 0xff80000079797808 */ /* 0x008fe20006000000 */
[----:B------:R-:W3:Y:S01]  /*10040*/  MUFU.TANH R116, R90 ;  /* 0x0000005a00747308 */ /* 0x000ee20000002400 */
[CC--:B------:R-:W-:Y:S01]  /*10050*/  ISETP.GE.AND P6, PT, R4.reuse, R2.reuse, PT ;  /* 0x000000020400720c */ /* 0x0c0fe20003fc6270 */
[----:B--2---:R-:W-:Y:S01]  /*10060*/  FMUL.FTZ R108, R111, UR15 ;  /* 0x0000000f6f6c7c20 */ /* 0x004fe20008410000 */
[----:B------:R-:W-:Y:S01]  /*10070*/  ISETP.GE.AND P2, PT, R4, R103, PT ;  /* 0x000000670400720c */ /* 0x000fe20003f46270 */
[----:B------:R-:W-:Y:S01]  /*10080*/  VIADD R4, R16, 0x38 ;  /* 0x0000003810047836 */ /* 0x000fe20000000000 */
[----:B------:R-:W-:Y:S02]  /*10090*/  ISETP.GE.AND P4, PT, R5, R2, PT ;  /* 0x000000020500720c */ /* 0x000fe40003f86270 */
[----:B-1----:R-:W-:Y:S01]  /*100a0*/  FSEL R130, R130, -INF , !P1 ;  /* 0xff80000082827808 */ /* 0x002fe20004800000 */
[----:B------:R-:W1:Y:S01]  /*100b0*/  MUFU.TANH R26, R26 ;  /* 0x0000001a001a7308 */ /* 0x000e620000002400 */
[----:B------:R-:W-:-:S02]  /*100c0*/  FSEL R21, R21, -INF , !P4 ;  /* 0xff80000015157808 */ /* 0x000fc40006000000 */
[----:B------:R-:W-:Y:S02]  /*100d0*/  ISETP.GE.AND P4, PT, R4, R2, PT ;  /* 0x000000020400720c */ /* 0x000fe40003f86270 */
[----:B------:R-:W-:Y:S01]  /*100e0*/  ISETP.GE.AND P1, PT, R5, R103, PT ;  /* 0x000000670500720c */ /* 0x000fe20003f26270 */
[----:B------:R-:W-:Y:S01]  /*100f0*/  VIADD R5, R16, 0x31 ;  /* 0x0000003110057836 */ /* 0x000fe20000000000 */
[----:B----4-:R-:W-:Y:S01]  /*10100*/  FSEL R115, R115, -INF , !P4 ;  /* 0xff80000073737808 */ /* 0x010fe20006000000 */
[----:B------:R-:W2:Y:S01]  /*10110*/  MUFU.TANH R19, R19 ;  /* 0x0000001300137308 */ /* 0x000ea20000002400 */
[----:B------:R-:W-:Y:S02]  /*10120*/  ISETP.GT.AND P4, PT, R174, R163, PT ;  /* 0x000000a3ae00720c */ /* 0x000fe40003f84270 */
[----:B-----5:R-:W-:Y:S02]  /*10130*/  FSEL R118, R118, -INF , !P6 ;  /* 0xff80000076767808 */ /* 0x020fe40007000000 */
[----:B---3--:R-:W-:-:S02]  /*10140*/  FSEL R116, R116, -INF , !P2 ;  /* 0xff80000074747808 */ /* 0x008fc40005000000 */
[-C--:B------:R-:W-:Y:S01]  /*10150*/  ISETP.GE.AND P6, PT, R16, R2.reuse, PT ;  /* 0x000000021000720c */ /* 0x080fe20003fc6270 */
[----:B------:R-:W3:Y:S01]  /*10160*/  MUFU.TANH R20, R20 ;  /* 0x0000001400147308 */ /* 0x000ee20000002400 */
[----:B-1----:R-:W-:Y:S02]  /*10170*/  FSEL R23, R26, -INF , !P5 ;  /* 0xff8000001a177808 */ /* 0x002fe40006800000 */
[CC--:B------:R-:W-:Y:S01]  /*10180*/  ISETP.GE.AND P2, PT, R16.reuse, R103.reuse, PT ;  /* 0x000000671000720c */ /* 0x0c0fe20003f46270 */
[----:B------:R-:W-:Y:S01]  /*10190*/  VIADD R16, R16, 0x39 ;  /* 0x0000003910107836 */ /* 0x000fe20000000000 */
[----:B------:R-:W-:Y:S02]  /*101a0*/  ISETP.GE.AND P5, PT, R5, R2, PT ;  /* 0x000000020500720c */ /* 0x000fe40003fa6270 */
[----:B------:R-:W-:Y:S01]  /*101b0*/  FSEL R42, R42, -INF , !P2 ;  /* 0xff8000002a2a7808 */ /* 0x000fe20005000000 */
[----:B------:R-:W1:Y:S01]  /*101c0*/  MUFU.TANH R117, R89 ;  /* 0x0000005900757308 */ /* 0x000e620000002400 */
[----:B--2---:R-:W-:Y:S01]  /*101d0*/  FSEL R22, R19, -INF , !P0 ;  /* 0xff80000013167808 */ /* 0x004fe20004000000 */
[----:B------:R-:W-:Y:S01]  /*101e0*/  BAR.SYNC.DEFER_BLOCKING 0x0 ;  /* 0x0000000000007b1d */ /* 0x000fe20000010000 */
[----:B------:R-:W-:-:S02]  /*101f0*/  ISETP.GE.AND P0, PT, R5, R103, PT ;  /* 0x000000670500720c */ /* 0x000fc40003f06270 */
[----:B------:R-:W-:-:S03]  /*10200*/  FSEL R5, R40, -INF , !P6 ;  /* 0xff80000028057808 */ /* 0x000fc60007000000 */
        /* <DEDUP_REMOVED lines=11> */
[----:B-1----:R-:W-:Y:S02]  /*102c0*/  FSEL R110, R110, -INF , !P1 ;  /* 0xff8000006e6e7808 */ /* 0x002fe40004800000 */
[----:B--2---:R-:W-:Y:S01]  /*102d0*/  FSEL R108, R108, -INF , !P0 ;  /* 0xff8000006c6c7808 */ /* 0x004fe20004000000 */
        /* <DEDUP_REMOVED lines=62> */
.L_x_6500:
[----:B------:R-:W1:Y:S02]  /*106c0*/  LDC R4, c[0x0][0x248] ;  /* 0x00009200ff047b82 */ /* 0x000e640000000800 */
[----:B-1----:R-:W-:-:S04]  /*106d0*/  LEA R4, -R4, RZ, 0x6 ;  /* 0x000000ff04047211 */ /* 0x002fc800078e31ff */
[----:B------:R-:W-:-:S07]  /*106e0*/  SHF.R.S32.HI R3, RZ, 0x1f, R4 ;  /* 0x0000001fff037819 */ /* 0x000fce0000011404 */
.L_x_6501:
        /* <DEDUP_REMOVED lines=16> */
[C---:B------:R-:W-:Y:S01]  /*107f0*/  @P0 IADD3 R7, P2, R6.reuse, R128, RZ ;  /* 0x0000008006070210 */ /* 0x040fe20007f5e0ff */
[----:B------:R-:W-:Y:S01]  /*10800*/  @!PT LDS RZ, [RZ] ;  /* 0x00000000fffff984 */ /* 0x000fe20000000800 */
[----:B------:R-:W-:Y:S01]  /*10810*/  @!PT LDS RZ, [RZ] ;  /* 0x00000000fffff984 */ /* 0x000fe20000000800 */
[----:B------:R-:W-:Y:S01]  /*10820*/  @!PT LDS RZ, [RZ] ;  /* 0x00000000fffff984 */ /* 0x000fe20000000800 */
[----:B------:R1:W-:Y:S01]  /*10830*/  @P0 LDGSTS.E.BYPASS.LTC128B.128 [R172+0x6000], desc[UR6][R26.64+0x80] ;  /* 0x060000801aac0fae */ /* 0x0003e2000b901d46 */
[----:B------:R-:W-:Y:S02]  /*10840*/  IADD3 R4, P1, R165, R6, RZ ;  /* 0x00000006a5047210 */ /* 0x000fe40007f3e0ff */
[----:B------:R-:W-:Y:S01]  /*10850*/  @P6 LEA.HI.X R25, R6, R175, R3, 0x1, P5 ;  /* 0x000000af06196211 */ /* 0x000fe200028f0c03 */
[----:B------:R-:W-:Y:S01]  /*10860*/  @P0 IMAD.X R6, R3, 0x1, R127, P2 ;  /* 0x0000000103060824 */ /* 0x000fe200010e067f */
[C---:B------:R-:W-:Y:S01]  /*10870*/  @P0 LEA R30, P2, R7.reuse, UR12, 0x1 ;  /* 0x0000000c071e0c11 */ /* 0x040fe2000f8408ff */
[----:B------:R-:W-:Y:S01]  /*10880*/  IMAD.X R3, R164, 0x1, R3, P1 ;  /* 0x00000001a4037824 */ /* 0x000fe200008e0603 */
[----:B------:R-:W-:Y:S01]  /*10890*/  @P0 IADD3 R16, P1, R4, R128, RZ ;  /* 0x0000008004100210 */ /* 0x000fe20007f3e0ff */
[----:B------:R1:W-:Y:S01]  /*108a0*/  @!P0 STS.128 [R172+0x6000], RZ ;  /* 0x006000ffac008388 */ /* 0x0003e20000000c00 */
[----:B------:R-:W-:-:S02]  /*108b0*/  @P0 LEA.HI.X R31, R7, UR13, R6, 0x1, P2 ;  /* 0x0000000d071f0c11 */ /* 0x000fc400090f0c06 */
[----:B------:R-:W-:Y:S01]  /*108c0*/  @P0 LEA R34, P2, R16, UR12, 0x1 ;  /* 0x0000000c10220c11 */ /* 0x000fe2000f8408ff */
[----:B------:R-:W-:Y:S01]  /*108d0*/  @P0 IMAD.X R19, R3, 0x1, R127, P1 ;  /* 0x0000000103130824 */ /* 0x000fe200008e067f */
[----:B------:R-:W-:Y:S01]  /*108e0*/  IADD3 R7, P1, R165, R4, RZ ;  /* 0x00000004a5077210 */ /* 0x000fe20007f3e0ff */
[----:B------:R-:W-:Y:S01]  /*108f0*/  @!PT LDS RZ, [RZ] ;  /* 0x00000000fffff984 */ /* 0x000fe20000000800 */
[----:B------:R-:W-:Y:S01]  /*10900*/  @!PT LDS RZ, [RZ] ;  /* 0x00000000fffff984 */ /* 0x000fe20000000800 */
[----:B------:R-:W-:Y:S01]  /*10910*/  @!PT LDS RZ, [RZ] ;  /* 0x00000000fffff984 */ /* 0x000fe20000000800 */
[----:B------:R1:W-:Y:S01]  /*10920*/  @P6 LDGSTS.E.BYPASS.LTC128B.128 [R172+0x4800], desc[UR6][R24.64] ;  /* 0x0480000018ac6fae */ /* 0x0003e2000b901d46 */
[----:B------:R-:W-:Y:S02]  /*10930*/  @P6 LEA R36, P5, R4, R176, 0x1 ;  /* 0x000000b004246211 */ /* 0x000fe400078a08ff */
[----:B------:R-:W-:Y:S01]  /*10940*/  @P0 LEA.HI.X R35, R16, UR13, R19, 0x1, P2 ;  /* 0x0000000d10230c11 */ /* 0x000fe200090f0c13 */
[--C-:B------:R-:W-:Y:S01]  /*10950*/  IMAD.X R126, R164, 0x1, R3.reuse, P1 ;  /* 0x00000001a47e7824 */ /* 0x100fe200008e0603 */
[----:B------:R-:W-:Y:S01]  /*10960*/  @P0 IADD3 R128, P1, R7, R128, RZ ;  /* 0x0000008007800210 */ /* 0x000fe20007f3e0ff */
[----:B------:R1:W-:Y:S01]  /*10970*/  @!P6 STS.128 [R172+0x4800], RZ ;  /* 0x004800ffac00e388 */ /* 0x0003e20000000c00 */
[----:B------:R-:W-:-:S02]  /*10980*/  @P6 LEA.HI.X R37, R4, R175, R3, 0x1, P5 ;  /* 0x000000af04256211 */ /* 0x000fc400028f0c03 */
        /* <DEDUP_REMOVED lines=33> */
.L_x_6499:
        /* <DEDUP_REMOVED lines=68> */
[--C-:B------:R-:W-:Y:S01]  /*10fe0*/  FFMA.FTZ R0, R9, UR8, -R122.reuse ;  /* 0x0000000809007c23 */ /* 0x100fe2000801087a */
[--C-:B------:R-:W-:Y:S01]  /*10ff0*/  FFMA.FTZ R26, R10, UR8, -R111.reuse ;  /* 0x000000080a1a7c23 */ /* 0x100fe2000801086f */
[--C-:B------:R-:W-:Y:S01]  /*11000*/  FFMA.FTZ R32, R8, UR8, -R111.reuse ;  /* 0x0000000808207c23 */ /* 0x100fe2000801086f */
[--C-:B------:R-:W-:Y:S01]  /*11010*/  FFMA.FTZ R27, R15, UR8, -R122.reuse ;  /* 0x000000080f1b7c23 */ /* 0x100fe2000801087a */
[----:B------:R-:W2:Y:S01]  /*11020*/  LDSM.16.MT88.4 R8, [R153+0x8800] ;  /* 0x008800009908783b */ /* 0x000ea20000004200 */
[----:B------:R-:W3:Y:S01]  /*11030*/  MUFU.EX2 R106, R106 ;  /* 0x0000006a006a7308 */ /* 0x000ee20000000800 */
[--C-:B------:R-:W-:Y:S01]  /*11040*/  FFMA.FTZ R24, R13, UR8, -R122.reuse ;  /* 0x000000080d187c23 */ /* 0x100fe2000801087a */
[--C-:B------:R-:W-:Y:S01]  /*11050*/  FFMA.FTZ R35, R12, UR8, -R111.reuse ;  /* 0x000000080c237c23 */ /* 0x100fe2000801086f */
[----:B------:R-:W-:Y:S01]  /*11060*/  LDSM.16.MT88.4 R16, [R156+0x8800] ;  /* 0x008800009c10783b */ /* 0x000fe20000004200 */
[--C-:B------:R-:W-:Y:S01]  /*11070*/  FFMA.FTZ R120, R119, UR8, -R122.reuse ;  /* 0x0000000877787c23 */ /* 0x100fe2000801087a */
[--C-:B------:R-:W-:Y:S01]  /*11080*/  FFMA.FTZ R126, R124, UR8, -R111.reuse ;  /* 0x000000087c7e7c23 */ /* 0x100fe2000801086f */
[--C-:B------:R-:W-:Y:S01]  /*11090*/  FFMA.FTZ R121, R121, UR8, -R122.reuse ;  /* 0x0000000879797c23 */ /* 0x100fe2000801087a */
[----:B------:R-:W4:Y:S01]  /*110a0*/  LDSM.16.MT88.4 R12, [R154+0x8800] ;  /* 0x008800009a0c783b */ /* 0x000f220000004200 */
        /* <DEDUP_REMOVED lines=8> */
[----:B------:R-:W5:Y:S01]  /*11130*/  MUFU.EX2 R28, R28 ;  /* 0x0000001c001c7308 */ /* 0x000f620000000800 */
        /* <DEDUP_REMOVED lines=10> */
[----:B------:R-:W3:Y:S01]  /*111e0*/  MUFU.EX2 R109, R109 ;  /* 0x0000006d006d7308 */ /* 0x000ee20000000800 */
[----:B-----5:R-:W-:Y:S01]  /*111f0*/  F2FP.F16.F32.PACK_AB R66, R28, R29 ;  /* 0x0000001d1c42723e */ /* 0x020fe200000000ff */
[----:B------:R-:W-:-:S04]  /*11200*/  FADD.FTZ R29, R29, R106 ;  /* 0x0000006a1d1d7221 */ /* 0x000fc80000010000 */
[----:B------:R-:W-:Y:S02]  /*11210*/  FADD.FTZ R28, R28, R29 ;  /* 0x0000001d1c1c7221 */ /* 0x000fe40000010000 */
[----:B------:R-:W-:Y:S08]  /*11220*/  MUFU.EX2 R31, R31 ;  /* 0x0000001f001f7308 */ /* 0x000ff00000000800 */
[----:B------:R-:W5:Y:S01]  /*11230*/  MUFU.EX2 R30, R30 ;  /* 0x0000001e001e7308 */ /* 0x000f620000000800 */
[----:B---3--:R-:W-:Y:S01]  /*11240*/  F2FP.F16.F32.PACK_AB R65, R109, R34 ;  /* 0x000000226d41723e */ /* 0x008fe200000000ff */
[----:B------:R-:W-:-:S06]  /*11250*/  FADD.FTZ R34, R34, R109 ;  /* 0x0000006d22227221 */ /* 0x000fcc0000010000 */
[----:B------:R-:W-:Y:S08]  /*11260*/  MUFU.EX2 R27, R27 ;  /* 0x0000001b001b7308 */ /* 0x000ff00000000800 */
[----:B------:R-:W3:Y:S01]  /*11270*/  MUFU.EX2 R24, R24 ;  /* 0x0000001800187308 */ /* 0x000ee20000000800 */
[----:B-----5:R-:W-:Y:S01]  /*11280*/  F2FP.F16.F32.PACK_AB R67, R30, R31 ;  /* 0x0000001f1e43723e */ /* 0x020fe200000000ff */
        /* <DEDUP_REMOVED lines=10> */
[----:B------:R-:W5:Y:S05]  /*11330*/  MUFU.EX2 R26, R26 ;  /* 0x0000001a001a7308 */ /* 0x000f6a0000000800 */
[C---:B-1----:R-:W-:Y:S03]  /*11340*/  HMMA.16816.F32 R36, R64.reuse, R40, RZ ;  /* 0x000000284024723c */ /* 0x042fe600000018ff */
[----:B------:R-:W-:Y:S03]  /*11350*/  MUFU.EX2 R33, R33 ;  /* 0x0000002100217308 */ /* 0x000fe60000000800 */
[C---:B------:R-:W-:Y:S05]  /*11360*/  HMMA.16816.F32 R44, R64.reuse, R48, RZ ;  /* 0x00000030402c723c */ /* 0x040fea00000018ff */
[----:B------:R-:W1:Y:S01]  /*11370*/  MUFU.EX2 R32, R32 ;  /* 0x0000002000207308 */ /* 0x000e620000000800 */
[C---:B------:R-:W-:Y:S06]  /*11380*/  HMMA.16816.F32 R52, R64.reuse, R56, RZ ;  /* 0x000000384034723c */ /* 0x040fec00000018ff */
[C---:B------:R-:W-:Y:S01]  /*11390*/  HMMA.16816.F32 R92, R64.reuse, R94, RZ ;  /* 0x0000005e405c723c */ /* 0x040fe200000018ff */
[----:B------:R-:W-:Y:S05]  /*113a0*/  MUFU.EX2 R121, R121 ;  /* 0x0000007900797308 */ /* 0x000fea0000000800 */
[C---:B------:R-:W-:Y:S03]  /*113b0*/  HMMA.16816.F32 R84, R64.reuse, R86, RZ ;  /* 0x000000564054723c */ /* 0x040fe600000018ff */
[----:B------:R-:W4:Y:S03]  /*113c0*/  MUFU.EX2 R120, R120 ;  /* 0x0000007800787308 */ /* 0x000f260000000800 */
[C---:B------:R-:W-:Y:S05]  /*113d0*/  HMMA.16816.F32 R68, R64.reuse, R70, RZ ;  /* 0x000000464044723c */ /* 0x040fea00000018ff */
[----:B------:R-:W-:Y:S01]  /*113e0*/  MUFU.EX2 R119, R119 ;  /* 0x0000007700777308 */ /* 0x000fe20000000800 */
[C---:B------:R-:W-:Y:S06]  /*113f0*/  HMMA.16816.F32 R40, R64.reuse, R42, RZ ;  /* 0x0000002a4028723c */ /* 0x040fec00000018ff */
[C---:B------:R-:W-:Y:S01]  /*11400*/  HMMA.16816.F32 R48, R64.reuse, R50, RZ ;  /* 0x000000324030723c */ /* 0x040fe200000018ff */
[----:B------:R-:W-:Y:S05]  /*11410*/  MUFU.EX2 R112, R112 ;  /* 0x0000007000707308 */ /* 0x000fea0000000800 */
[C---:B------:R-:W-:Y:S03]  /*11420*/  HMMA.16816.F32 R56, R64.reuse, R58, RZ ;  /* 0x0000003a4038723c */ /* 0x040fe600000018ff */
[----:B------:R-:W-:Y:S03]  /*11430*/  MUFU.EX2 R123, R123 ;  /* 0x0000007b007b7308 */ /* 0x000fe60000000800 */
[C---:B------:R-:W-:Y:S05]  /*11440*/  HMMA.16816.F32 R60, R64.reuse, R4, RZ ;  /* 0x00000004403c723c */ /* 0x040fea00000018ff */
[----:B------:R-:W4:Y:S01]  /*11450*/  MUFU.EX2 R126, R126 ;  /* 0x0000007e007e7308 */ /* 0x000f220000000800 */
[----:B------:R-:W-:Y:S01]  /*11460*/  HMMA.16816.F32 R64, R64, R6, RZ ;  /* 0x000000064040723c */ /* 0x000fe200000018ff */
[----:B---3--:R-:W-:Y:S01]  /*11470*/  F2FP.F16.F32.PACK_AB R4, R24, R27 ;  /* 0x0000001b1804723e */ /* 0x008fe200000000ff */
[----:B------:R-:W-:Y:S01]  /*11480*/  FADD.FTZ R27, R27, R28 ;  /* 0x0000001c1b1b7221 */ /* 0x000fe20000010000 */
[----:B-----5:R-:W-:Y:S01]  /*11490*/  F2FP.F16.F32.PACK_AB R5, R26, R35 ;  /* 0x000000231a05723e */ /* 0x020fe200000000ff */
[----:B------:R-:W-:-:S02]  /*114a0*/  FADD.FTZ R35, R35, R30 ;  /* 0x0000001e23237221 */ /* 0x000fc40000010000 */
[----:B------:R-:W-:Y:S01]  /*114b0*/  FADD.FTZ R24, R24, R27 ;  /* 0x0000001b18187221 */ /* 0x000fe20000010000 */
[----:B------:R-:W-:Y:S01]  /*114c0*/  F2FP.F16.F32.PACK_AB R6, R0, R25 ;  /* 0x000000190006723e */ /* 0x000fe200000000ff */
[----:B------:R-:W-:Y:S01]  /*114d0*/  MUFU.EX2 R125, R125 ;  /* 0x0000007d007d7308 */ /* 0x000fe20000000800 */
[----:B-1----:R-:W-:Y:S01]  /*114e0*/  F2FP.F16.F32.PACK_AB R7, R32, R33 ;  /* 0x000000212007723e */ /* 0x002fe200000000ff */
[----:B------:R-:W-:Y:S01]  /*114f0*/  FADD.FTZ R26, R26, R35 ;  /* 0x000000231a1a7221 */ /* 0x000fe20000010000 */
[----:B------:R-:W-:-:S03]  /*11500*/  FADD.FTZ R25, R25, R24 ;  /* 0x0000001819197221 */ /* 0x000fc60000010000 */
[----:B------:R-:W-:Y:S01]  /*11510*/  FADD.FTZ R33, R33, R26 ;  /* 0x0000001a21217221 */ /* 0x000fe20000010000 */
[----:B------:R-:W-:Y:S01]  /*11520*/  FADD.FTZ R0, R0, R25 ;  /* 0x0000001900007221 */ /* 0x000fe20000010000 */
[----:B--2---:R-:W-:Y:S01]  /*11530*/  HMMA.16816.F32 R80, R4, R8, R80 ;  /* 0x000000080450723c */ /* 0x004fe20000001850 */
[----:B------:R-:W1:Y:S01]  /*11540*/  MUFU.EX2 R124, R124 ;  /* 0x0000007c007c7308 */ /* 0x000e620000000800 */
[----:B------:R-:W-:-:S04]  /*11550*/  FADD.FTZ R32, R32, R33 ;  /* 0x0000002120207221 */ /* 0x000fc80000010000 */
[C---:B------:R-:W-:Y:S01]  /*11560*/  HMMA.16816.F32 R76, R4.reuse, R10, R76 ;  /* 0x0000000a044c723c */ /* 0x040fe2000000184c */
[----:B------:R-:W2:Y:S02]  /*11570*/  LDSM.16.MT88.4 R8, [R154+0xa800] ;  /* 0x00a800009a08783b */ /* 0x000ea40000004200 */
[----:B------:R-:W-:Y:S03]  /*11580*/  MUFU.EX2 R118, R118 ;  /* 0x0000007600767308 */ /* 0x000fe60000000800 */
[C---:B----4-:R-:W-:Y:S05]  /*11590*/  HMMA.16816.F32 R88, R4.reuse, R12, R88 ;  /* 0x0000000c0458723c */ /* 0x050fea0000001858 */
[----:B------:R-:W3:Y:S01]  /*115a0*/  MUFU.EX2 R117, R117 ;  /* 0x0000007500757308 */ /* 0x000ee20000000800 */
[C---:B------:R-:W-:Y:S01]  /*115b0*/  HMMA.16816.F32 R84, R4.reuse, R14, R84 ;  /* 0x0000000e0454723c */ /* 0x040fe20000001854 */
[----:B------:R-:W4:Y:S05]  /*115c0*/  LDSM.16.MT88.4 R12, [R152+0x8800] ;  /* 0x00880000980c783b */ /* 0x000f2a0000004200 */
[C---:B------:R-:W-:Y:S01]  /*115d0*/  HMMA.16816.F32 R96, R4.reuse, R16, R96 ;  /* 0x000000100460723c */ /* 0x040fe20000001860 */
[----:B------:R-:W-:Y:S05]  /*115e0*/  MUFU.EX2 R115, R115 ;  /* 0x0000007300737308 */ /* 0x000fea0000000800 */
[C---:B------:R-:W-:Y:S01]  /*115f0*/  HMMA.16816.F32 R92, R4.reuse, R18, R92 ;  /* 0x00000012045c723c */ /* 0x040fe2000000185c */
[----:B------:R-:W5:Y:S02]  /*11600*/  LDSM.16.MT88.4 R16, [R156+0xa800] ;  /* 0x00a800009c10783b */ /* 0x000f640000004200 */
[----:B------:R-:W-:Y:S08]  /*11610*/  MUFU.EX2 R122, R122 ;  /* 0x0000007a007a7308 */ /* 0x000ff00000000800 */
[----:B------:R-:W-:Y:S01]  /*11620*/  MUFU.EX2 R113, R113 ;  /* 0x0000007100717308 */ /* 0x000fe20000000800 */
[C---:B--2---:R-:W-:Y:S07]  /*11630*/  HMMA.16816.F32 R44, R4.reuse, R8, R44 ;  /* 0x00000008042c723c */ /* 0x044fee000000182c */
[----:B------:R-:W2:Y:S01]  /*11640*/  MUFU.EX2 R114, R114 ;  /* 0x0000007200727308 */ /* 0x000ea20000000800 */
[C---:B------:R-:W-:Y:S01]  /*11650*/  HMMA.16816.F32 R48, R4.reuse, R10, R48 ;  /* 0x0000000a0430723c */ /* 0x040fe20000001830 */
[----:B------:R-:W1:Y:S06]  /*11660*/  LDSM.16.MT88.4 R8, [R152+0xa800] ;  /* 0x00a800009808783b */ /* 0x000e6c0000004200 */
[----:B------:R-:W-:Y:S01]  /*11670*/  MUFU.EX2 R110, R110 ;  /* 0x0000006e006e7308 */ /* 0x000fe20000000800 */
[C---:B----4-:R-:W-:Y:S06]  /*11680*/  HMMA.16816.F32 R72, R4.reuse, R12, R72 ;  /* 0x0000000c0448723c */ /* 0x050fec0000001848 */
[C---:B------:R-:W-:Y:S01]  /*11690*/  HMMA.16816.F32 R68, R4.reuse, R14, R68 ;  /* 0x0000000e0444723c */ /* 0x040fe20000001844 */
[----:B------:R-:W4:Y:S01]  /*116a0*/  LDSM.16.MT88.4 R12, [R153+0xa800] ;  /* 0x00a80000990c783b */ /* 0x000f220000004200 */
[----:B------:R-:W2:Y:S04]  /*116b0*/  MUFU.EX2 R181, R181 ;  /* 0x000000b500b57308 */ /* 0x000ea80000000800 */
[C---:B-----5:R-:W-:Y:S06]  /*116c0*/  HMMA.16816.F32 R36, R4.reuse, R16, R36 ;  /* 0x000000100424723c */ /* 0x060fec0000001824 */
[C---:B------:R-:W-:Y:S01]  /*116d0*/  HMMA.16816.F32 R40, R4.reuse, R18, R40 ;  /* 0x000000120428723c */ /* 0x040fe20000001828 */
[----:B------:R-:W-:Y:S05]  /*116e0*/  LDSM.16.MT88.4 R16, [R153+0x9000] ;  /* 0x009000009910783b */ /* 0x000fea0000004200 */
[C---:B-1----:R-:W-:Y:S06]  /*116f0*/  HMMA.16816.F32 R60, R4.reuse, R8, R60 ;  /* 0x00000008043c723c */ /* 0x042fec000000183c */
[C---:B------:R-:W-:Y:S01]  /*11700*/  HMMA.16816.F32 R64, R4.reuse, R10, R64 ;  /* 0x0000000a0440723c */ /* 0x040fe20000001840 */
[----:B------:R-:W1:Y:S05]  /*11710*/  LDSM.16.MT88.4 R8, [R156+0x9000] ;  /* 0x009000009c08783b */ /* 0x000e6a0000004200 */
        /* <DEDUP_REMOVED lines=38> */
[----:B------:R-:W4:Y:S06]  /*11980*/  LDSM.16.MT88.4 R12, [R152+0x9800] ;  /* 0x00980000980c783b */ /* 0x000f2c0000004200 */
[----:B------:R-:W-:Y:S01]  /*11990*/  F2FP.F16.F32.PACK_AB R4, R117, R118 ;  /* 0x000000767504723e */ /* 0x000fe200000000ff */
[----:B------:R-:W-:Y:S01]  /*119a0*/  FADD.FTZ R118, R118, R119 ;  /* 0x0000007776767221 */ /* 0x000fe20000010000 */
[----:B--2---:R-:W-:Y:S01]  /*119b0*/  F2FP.F16.F32.PACK_AB R5, R114, R113 ;  /* 0x000000717205723e */ /* 0x004fe200000000ff */
        /* <DEDUP_REMOVED lines=95> */
.L_x_6503:
[----:B------:R-:W1:Y:S02]  /*11fb0*/  LDC R6, c[0x0][0x250] ;  /* 0x00009400ff067b82 */ /* 0x000e640000000800 */
[----:B-1----:R-:W-:-:S04]  /*11fc0*/  LEA R6, -R6, RZ, 0x6 ;  /* 0x000000ff06067211 */ /* 0x002fc800078e31ff */
[----:B------:R-:W-:-:S07]  /*11fd0*/  SHF.R.S32.HI R0, RZ, 0x1f, R6 ;  /* 0x0000001fff007819 */ /* 0x000fce0000011406 */
.L_x_6504:
        /* <DEDUP_REMOVED lines=26> */
[----:B------:R1:W-:Y:S01]  /*12180*/  @P2 LDGSTS.E.BYPASS.LTC128B.128 [R172+0xa000], desc[UR6][R12.64+0x80] ;  /* 0x0a0000800cac2fae */ /* 0x0003e2000b901d46 */
        /* <DEDUP_REMOVED lines=12> */
[----:B------:R-:W-:Y:S01]  /*12250*/  @P2 LEA R18, P5, R6, UR10, 0x1 ;  /* 0x0000000a06122c11 */ /* 0x000fe2000f8a08ff */
[----:B------:R-:W-:Y:S01]  /*12260*/  @!P0 STS.128 [R172+0x8800], RZ ;  /* 0x008800ffac008388 */ /* 0x000fe20000000c00 */
[C---:B------:R-:W-:Y:S01]  /*12270*/  @P0 LEA R24, P4, R5.reuse, R184, 0x1 ;  /* 0x000000b805180211 */ /* 0x040fe200078808ff */
[----:B------:R-:W-:Y:S01]  /*12280*/  @P2 IMAD.X R101, R4, 0x1, R101, P1 ;  /* 0x0000000104652824 */ /* 0x000fe200008e0665 */
[----:B------:R-:W-:Y:S01]  /*12290*/  @P2 LEA.HI.X R19, R6, UR11, R7, 0x1, P5 ;  /* 0x0000000b06132c11 */ /* 0x000fe2000a8f0c07 */
[----:B------:R-:W-:Y:S01]  /*122a0*/  @!PT LDS RZ, [RZ] ;  /* 0x00000000fffff984 */ /* 0x000fe20000000800 */
[----:B------:R-:W-:Y:S01]  /*122b0*/  @!PT LDS RZ, [RZ] ;  /* 0x00000000fffff984 */ /* 0x000fe20000000800 */
[----:B------:R-:W-:Y:S01]  /*122c0*/  @!PT LDS RZ, [RZ] ;  /* 0x00000000fffff984 */ /* 0x000fe20000000800 */
[----:B------:R-:W-:Y:S01]  /*122d0*/  @P2 LDGSTS.E.BYPASS.LTC128B.128 [R172+0xa800], desc[UR6][R8.64+0x80] ;  /* 0x0a80008008ac2fae */ /* 0x000fe2000b901d46 */
[C---:B------:R-:W-:Y:S01]  /*122e0*/  @P2 LEA R26, P1, R104.reuse, UR10, 0x1 ;  /* 0x0000000a681a2c11 */ /* 0x040fe2000f8208ff */
[----:B------:R-:W-:Y:S01]  /*122f0*/  IMAD.MOV.U32 R184, RZ, RZ, R128 ;  /* 0x000000ffffb87224 */ /* 0x000fe200078e0080 */
[----:B------:R-:W-:Y:S01]  /*12300*/  @P0 LEA.HI.X R25, R5, R185, R4, 0x1, P4 ;  /* 0x000000b905190211 */ /* 0x000fe200020f0c04 */
[----:B------:R-:W-:Y:S01]  /*12310*/  @!P2 STS.128 [R172+0xa800], RZ ;  /* 0x00a800ffac00a388 */ /* 0x000fe20000000c00 */
[----:B------:R-:W-:Y:S01]  /*12320*/  @P2 LEA.HI.X R27, R104, UR11, R101, 0x1, P1 ;  /* 0x0000000b681b2c11 */ /* 0x000fe200088f0c65 */
[----:B------:R-:W-:-:S02]  /*12330*/  IMAD.MOV.U32 R185, RZ, RZ, R129 ;  /* 0x000000ffffb97224 */ /* 0x000fc400078e0081 */
        /* <DEDUP_REMOVED lines=22> */
[----:B-1----:R-:W1:Y:S04]  /*124a0*/  LDSM.16.M88.4 R12, [R161+0x4800] ;  /* 0x00480000a10c783b */ /* 0x002e680000000200 */
[----:B------:R-:W3:Y:S04]  /*124b0*/  LDSM.16.M88.4 R4, [R161+0x5000] ;  /* 0x00500000a104783b */ /* 0x000ee80000000200 */
[----:B------:R-:W4:Y:S04]  /*124c0*/  LDSM.16.M88.4 R124, [R161+0x5800] ;  /* 0x00580000a17c783b */ /* 0x000f280000000200 */
[----:B------:R-:W-:Y:S04]  /*124d0*/  LDSM.16.M88.4 R28, [R160] ;  /* 0x00000000a01c783b */ /* 0x000fe80000000200 */
[----:B------:R-:W5:Y:S04]  /*124e0*/  LDSM.16.M88.4 R120, [R159] ;  /* 0x000000009f78783b */ /* 0x000f680000000200 */
[----:B------:R-:W5:Y:S04]  /*124f0*/  LDSM.16.M88.4 R108, [R151] ;  /* 0x00000000976c783b */ /* 0x000f680000000200 */
[----:B------:R-:W5:Y:S04]  /*12500*/  LDSM.16.M88.4 R104, [R150] ;  /* 0x000000009668783b */ /* 0x000f680000000200 */
[----:B------:R-:W5:Y:S04]  /*12510*/  LDSM.16.M88.4 R32, [R149] ;  /* 0x000000009520783b */ /* 0x000f680000000200 */
[----:B------:R-:W0:Y:S01]  /*12520*/  LDGDEPBAR ;  /* 0x00000000000079af */ /* 0x000e220000000000 */
[C---:B--2---:R-:W-:Y:S06]  /*12530*/  HMMA.16816.F32 R24, R112.reuse, R20, RZ ;  /* 0x000000147018723c */ /* 0x044fec00000018ff */
[C---:B-1----:R-:W-:Y:S06]  /*12540*/  HMMA.16816.F32 R16, R112.reuse, R12, RZ ;  /* 0x0000000c7010723c */ /* 0x042fec00000018ff */
[C---:B---3--:R-:W-:Y:S06]  /*12550*/  HMMA.16816.F32 R8, R112.reuse, R4, RZ ;  /* 0x000000047008723c */ /* 0x048fec00000018ff */
[C---:B------:R-:W-:Y:S06]  /*12560*/  HMMA.16816.F32 R20, R112.reuse, R22, RZ ;  /* 0x000000167014723c */ /* 0x040fec00000018ff */
[C---:B------:R-:W-:Y:S06]  /*12570*/  HMMA.16816.F32 R12, R112.reuse, R14, RZ ;  /* 0x0000000e700c723c */ /* 0x040fec00000018ff */
[C---:B------:R-:W-:Y:S06]  /*12580*/  HMMA.16816.F32 R4, R112.reuse, R6, RZ ;  /* 0x000000067004723c */ /* 0x040fec00000018ff */
[C---:B----4-:R-:W-:Y:S06]  /*12590*/  HMMA.16816.F32 R116, R112.reuse, R124, RZ ;  /* 0x0000007c7074723c */ /* 0x050fec00000018ff */
[----:B------:R-:W-:Y:S01]  /*125a0*/  HMMA.16816.F32 R112, R112, R126, RZ ;  /* 0x0000007e7070723c */ /* 0x000fe200000018ff */
        /* <DEDUP_REMOVED lines=49> */
[C---:B------:R-:W-:Y:S06]  /*128c0*/  HMMA.16816.F32 R116, R32.reuse, R108, R116 ;  /* 0x0000006c2074723c */ /* 0x040fec0000001874 */
[----:B------:R-:W-:Y:S01]  /*128d0*/  HMMA.16816.F32 R112, R32, R110, R112 ;  /* 0x0000006e2070723c */ /* 0x000fe20000001870 */
[----:B------:R-:W2:Y:S04]  /*128e0*/  LDSM.16.M88.4 R32, [R146] ;  /* 0x000000009220783b */ /* 0x000ea80000000200 */
[----:B------:R-:W3:Y:S01]  /*128f0*/  LDSM.16.M88.4 R108, [R144] ;  /* 0x00000000906c783b */ /* 0x000ee20000000200 */
        /* <DEDUP_REMOVED lines=8> */
[----:B------:R-:W4:Y:S05]  /*12980*/  LDSM.16.M88.4 R120, [R155+0x7800] ;  /* 0x007800009b78783b */ /* 0x000f2a0000000200 */
[C---:B---3--:R-:W-:Y:S06]  /*12990*/  HMMA.16816.F32 R116, R28.reuse, R108, R116 ;  /* 0x0000006c1c74723c */ /* 0x048fec0000001874 */
[----:B------:R-:W-:Y:S01]  /*129a0*/  HMMA.16816.F32 R112, R28, R110, R112 ;  /* 0x0000006e1c70723c */ /* 0x000fe20000001870 */
[----:B------:R-:W3:Y:S04]  /*129b0*/  LDSM.16.M88.4 R28, [R155+0x7000] ;  /* 0x007000009b1c783b */ /* 0x000ee80000000200 */
[----:B------:R-:W-:Y:S01]  /*129c0*/  LDSM.16.M88.4 R108, [R157+0x2000] ;  /* 0x002000009d6c783b */ /* 0x000fe20000000200 */
[C---:B-1----:R-:W-:Y:S06]  /*129d0*/  HMMA.16816.F32 R24, R124.reuse, R104, R24 ;  /* 0x000000687c18723c */ /* 0x042fec0000001818 */
[C---:B------:R-:W-:Y:S01]  /*129e0*/  HMMA.16816.F32 R20, R124.reuse, R106, R20 ;  /* 0x0000006a7c14723c */ /* 0x040fe20000001814 */
[----:B------:R-:W1:Y:S05]  /*129f0*/  LDSM.16.M88.4 R104, [R148+0x2000] ;  /* 0x002000009468783b */ /* 0x000e6a0000000200 */
[C---:B--2---:R-:W-:Y:S06]  /*12a00*/  HMMA.16816.F32 R16, R124.reuse, R32, R16 ;  /* 0x000000207c10723c */ /* 0x044fec0000001810 */
[C---:B------:R-:W-:Y:S01]  /*12a10*/  HMMA.16816.F32 R12, R124.reuse, R34, R12 ;  /* 0x000000227c0c723c */ /* 0x040fe2000000180c */
[----:B------:R-:W2:Y:S05]  /*12a20*/  LDSM.16.M88.4 R32, [R148+0x2800] ;  /* 0x002800009420783b */ /* 0x000eaa0000000200 */
[C---:B----4-:R-:W-:Y:S06]  /*12a30*/  HMMA.16816.F32 R116, R124.reuse, R120, R116 ;  /* 0x000000787c74723c */ /* 0x050fec0000001874 */
[C---:B------:R-:W-:Y:S06]  /*12a40*/  HMMA.16816.F32 R112, R124.reuse, R122, R112 ;  /* 0x0000007a7c70723c */ /* 0x040fec0000001870 */
[C---:B---3--:R-:W-:Y:S06]  /*12a50*/  HMMA.16816.F32 R8, R124.reuse, R28, R8 ;  /* 0x0000001c7c08723c */ /* 0x048fec0000001808 */
[----:B------:R-:W-:Y:S01]  /*12a60*/  HMMA.16816.F32 R4, R124, R30, R4 ;  /* 0x0000001e7c04723c */ /* 0x000fe20000001804 */
[----:B------:R-:W3:Y:S05]  /*12a70*/  LDSM.16.M88.4 R28, [R148+0x3000] ;  /* 0x00300000941c783b */ /* 0x000eea0000000200 */
[C---:B-1----:R-:W-:Y:S06]  /*12a80*/  HMMA.16816.F32 R20, R108.reuse, R106, R20 ;  /* 0x0000006a6c14723c */ /* 0x042fec0000001814 */
[C---:B------:R-:W-:Y:S06]  /*12a90*/  HMMA.16816.F32 R24, R108.reuse, R104, R24 ;  /* 0x000000686c18723c */ /* 0x040fec0000001818 */
[C---:B--2---:R-:W-:Y:S06]  /*12aa0*/  HMMA.16816.F32 R16, R108.reuse, R32, R16 ;  /* 0x000000206c10723c */ /* 0x044fec0000001810 */
[----:B------:R-:W-:Y:S01]  /*12ab0*/  HMMA.16816.F32 R12, R108, R34, R12 ;  /* 0x000000226c0c723c */ /* 0x000fe2000000180c */
[----:B------:R-:W1:Y:S05]  /*12ac0*/  S2R R34, SR_TID.X ;  /* 0x0000000000227919 */ /* 0x000e6a0000002100 */
[----:B------:R-:W-:Y:S01]  /*12ad0*/  FMUL.FTZ R20, R20, UR15 ;  /* 0x0000000f14147c20 */ /* 0x000fe20008410000 */
[----:B------:R-:W-:Y:S01]  /*12ae0*/  FMUL.FTZ R32, R22, UR15 ;  /* 0x0000000f16207c20 */ /* 0x000fe20008410000 */
[----:B------:R-:W-:-:S04]  /*12af0*/  FMUL.FTZ R22, R23, UR15 ;  /* 0x0000000f17167c20 */ /* 0x000fc80008410000 */
[----:B------:R-:W-:Y:S01]  /*12b00*/  FMUL.FTZ R0, R24, UR15 ;  /* 0x0000000f18007c20 */ /* 0x000fe20008410000 */
[----:B------:R-:W-:Y:S01]  /*12b10*/  FMUL.FTZ R24, R26, UR15 ;  /* 0x0000000f1a187c20 */ /* 0x000fe20008410000 */
[----:B------:R-:W-:Y:S01]  /*12b20*/  FMUL.FTZ R27, R27, UR15 ;  /* 0x0000000f1b1b7c20 */ /* 0x000fe20008410000 */
[----:B------:R2:W-:Y:S01]  /*12b30*/  MUFU.TANH R26, R20 ;  /* 0x00000014001a7308 */ /* 0x0005e20000002400 */
[----:B---3--:R-:W-:Y:S02]  /*12b40*/  HMMA.16816.F32 R8, R108, R28, R8 ;  /* 0x0000001c6c08723c */ /* 0x008fe40000001808 */
[----:B------:R-:W-:Y:S01]  /*12b50*/  FMUL.FTZ R16, R16, UR15 ;  /* 0x0000000f10107c20 */ /* 0x000fe20008410000 */
[----:B------:R-:W-:-:S04]  /*12b60*/  FMUL.FTZ R17, R17, UR15 ;  /* 0x0000000f11117c20 */ /* 0x000fc80008410000 */
[----:B------:R-:W-:Y:S01]  /*12b70*/  MUFU.TANH R23, R16 ;  /* 0x0000001000177308 */ /* 0x000fe20000002400 */
[----:B------:R-:W-:Y:S01]  /*12b80*/  FMUL.FTZ R28, R25, UR15 ;  /* 0x0000000f191c7c20 */ /* 0x000fe20008410000 */
[----:B------:R-:W-:Y:S01]  /*12b90*/  FMUL.FTZ R25, R21, UR15 ;  /* 0x0000000f15197c20 */ /* 0x000fe20008410000 */
[----:B------:R-:W-:Y:S01]  /*12ba0*/  FMUL.FTZ R29, R18, UR15 ;  /* 0x0000000f121d7c20 */ /* 0x000fe20008410000 */
[----:B------:R-:W-:Y:S01]  /*12bb0*/  HMMA.16816.F32 R4, R108, R30, R4 ;  /* 0x0000001e6c04723c */ /* 0x000fe20000001804 */
[----:B------:R-:W-:Y:S01]  /*12bc0*/  FMUL.FTZ R14, R14, UR15 ;  /* 0x0000000f0e0e7c20 */ /* 0x000fe20008410000 */
[----:B------:R-:W-:Y:S01]  /*12bd0*/  FMUL.FTZ R12, R12, UR15 ;  /* 0x0000000f0c0c7c20 */ /* 0x000fe20008410000 */
[----:B------:R-:W-:Y:S01]  /*12be0*/  FMUL.FTZ R13, R13, UR15 ;  /* 0x0000000f0d0d7c20 */ /* 0x000fe20008410000 */
[----:B------:R3:W-:Y:S01]  /*12bf0*/  MUFU.TANH R21, R17 ;  /* 0x0000001100157308 */ /* 0x0007e20000002400 */
[----:B--2---:R-:W-:Y:S01]  /*12c00*/  FMUL.FTZ R20, R19, UR15 ;  /* 0x0000000f13147c20 */ /* 0x004fe20008410000 */
[----:B------:R-:W-:-:S06]  /*12c10*/  FMUL.FTZ R15, R15, UR15 ;  /* 0x0000000f0f0f7c20 */ /* 0x000fcc0008410000 */
[----:B------:R-:W-:Y:S01]  /*12c20*/  MUFU.TANH R28, R28 ;  /* 0x0000001c001c7308 */ /* 0x000fe20000002400 */
[----:B------:R-:W-:Y:S01]  /*12c30*/  FMUL.FTZ R30, R9, UR15 ;  /* 0x0000000f091e7c20 */ /* 0x000fe20008410000 */
[----:B-1----:R-:W-:Y:S02]  /*12c40*/  IMAD.SHL.U32 R9, R34, 0x2, RZ ;  /* 0x0000000222097824 */ /* 0x002fe400078e00ff */
[----:B------:R-:W-:Y:S01]  /*12c50*/  FMUL.FTZ R8, R8, UR15 ;  /* 0x0000000f08087c20 */ /* 0x000fe20008410000 */
[----:B------:R-:W-:Y:S01]  /*12c60*/  FMUL.FTZ R10, R10, UR15 ;  /* 0x0000000f0a0a7c20 */ /* 0x000fe20008410000 */
[----:B------:R-:W-:Y:S01]  /*12c70*/  FMUL.FTZ R11, R11, UR15 ;  /* 0x0000000f0b0b7c20 */ /* 0x000fe20008410000 */
[----:B------:R-:W-:Y:S01]  /*12c80*/  LOP3.LUT R9, R9, 0x6, RZ, 0xc0, !PT ;  /* 0x0000000609097812 */ /* 0x000fe200078ec0ff */
[----:B---3--:R-:W1:Y:S01]  /*12c90*/  LDSM.16.M88.4 R16, [R148+0x3800] ;  /* 0x003800009410783b */ /* 0x008e620000000200 */
[----:B------:R2:W-:Y:S01]  /*12ca0*/  MUFU.TANH R124, R14 ;  /* 0x0000000e007c7308 */ /* 0x0005e20000002400 */
[----:B------:R-:W-:-:S04]  /*12cb0*/  DEPBAR.LE SB0, 0x0 ;  /* 0x000080000000791a */ /* 0x000fc80000000000 */
[----:B------:R-:W-:Y:S01]  /*12cc0*/  FMUL.FTZ R123, R4, UR15 ;  /* 0x0000000f047b7c20 */ /* 0x000fe20008410000 */
[----:B------:R-:W-:Y:S02]  /*12cd0*/  FMUL.FTZ R121, R5, UR15 ;  /* 0x0000000f05797c20 */ /* 0x000fe40008410000 */
[----:B------:R-:W-:Y:S08]  /*12ce0*/  MUFU.TANH R27, R27 ;  /* 0x0000001b001b7308 */ /* 0x000ff00000002400 */
[----:B------:R-:W-:Y:S01]  /*12cf0*/  MUFU.TANH R22, R22 ;  /* 0x0000001600167308 */ /* 0x000fe20000002400 */
[----:B--2---:R-:W-:-:S04]  /*12d00*/  IMAD R14, R174, 0x40, R9 ;  /* 0x00000040ae0e7824 */ /* 0x004fc800078e0209 */
[C---:B------:R-:W-:Y:S02]  /*12d10*/  VIADD R9, R14.reuse, 0x1 ;  /* 0x000000010e097836 */ /* 0x040fe40000000000 */
[C---:B------:R-:W-:Y:S01]  /*12d20*/  VIADD R4, R14.reuse, 0x8 ;  /* 0x000000080e047836 */ /* 0x040fe20000000000 */
[----:B------:R-:W2:Y:S01]  /*12d30*/  MUFU.TANH R25, R25 ;  /* 0x0000001900197308 */ /* 0x000ea20000002400 */
[----:B------:R-:W-:Y:S01]  /*12d40*/  VIADD R5, R14, 0x11 ;  /* 0x000000110e057836 */ /* 0x000fe20000000000 */
[CC--:B------:R-:W-:Y:S02]  /*12d50*/  ISETP.GE.AND P5, PT, R9.reuse, R2.reuse, PT ;  /* 0x000000020900720c */ /* 0x0c0fe40003fa6270 */
[-C--:B------:R-:W-:Y:S02]  /*12d60*/  ISETP.GE.AND P6, PT, R9, R103.reuse, PT ;  /* 0x000000670900720c */ /* 0x080fe40003fc6270 */
[C---:B------:R-:W-:Y:S02]  /*12d70*/  ISETP.GE.AND P1, PT, R4.reuse, R2, PT ;  /* 0x000000020400720c */ /* 0x040fe40003f26270 */
[----:B------:R3:W-:Y:S01]  /*12d80*/  MUFU.TANH R31, R8 ;  /* 0x00000008001f7308 */ /* 0x0007e20000002400 */
[----:B------:R-:W-:Y:S01]  /*12d90*/  ISETP.GE.AND P0, PT, R4, R103, PT ;  /* 0x000000670400720c */ /* 0x000fe20003f06270 */
[----:B------:R-:W-:Y:S01]  /*12da0*/  FMUL.FTZ R4, R6, UR15 ;  /* 0x0000000f06047c20 */ /* 0x000fe20008410000 */
[C---:B------:R-:W-:Y:S01]  /*12db0*/  VIADD R6, R14.reuse, 0x19 ;  /* 0x000000190e067836 */ /* 0x040fe20000000000 */
[C---:B-1----:R-:W-:Y:S04]  /*12dc0*/  HMMA.16816.F32 R116, R108.reuse, R16, R116 ;  /* 0x000000106c74723c */ /* 0x042fe80000001874 */
[----:B------:R-:W-:Y:S02]  /*12dd0*/  MUFU.TANH R32, R32 ;  /* 0x0000002000207308 */ /* 0x000fe40000002400 */
[----:B------:R-:W-:Y:S01]  /*12de0*/  HMMA.16816.F32 R112, R108, R18, R112 ;  /* 0x000000126c70723c */ /* 0x000fe20000001870 */
[----:B------:R-:W-:Y:S01]  /*12df0*/  FMUL.FTZ R16, R7, UR15 ;  /* 0x0000000f07107c20 */ /* 0x000fe20008410000 */
[----:B------:R-:W-:-:S04]  /*12e00*/  VIADD R7, R14, 0x18 ;  /* 0x000000180e077836 */ /* 0x000fc80000000000 */
[----:B------:R-:W-:Y:S01]  /*12e10*/  MUFU.TANH R33, R12 ;  /* 0x0000000c00217308 */ /* 0x000fe20000002400 */
[----:B---3--:R-:W-:-:S05]  /*12e20*/  VIADD R8, R14, 0x9 ;  /* 0x000000090e087836 */ /* 0x008fca0000000000 */
[----:B------:R-:W-:Y:S02]  /*12e30*/  ISETP.GE.AND P4, PT, R8, R2, PT ;  /* 0x000000020800720c */ /* 0x000fe40003f86270 */
[----:B------:R1:W-:Y:S02]  /*12e40*/  MUFU.TANH R107, R13 ;  /* 0x0000000d006b7308 */ /* 0x0003e40000002400 */
[----:B--2---:R-:W-:Y:S02]  /*12e50*/  FSEL R9, R25, -INF , !P4 ;  /* 0xff80000019097808 */ /* 0x004fe40006000000 */
[----:B------:R-:W-:Y:S01]  /*12e60*/  ISETP.GE.AND P4, PT, R5, R103, PT ;  /* 0x000000670500720c */ /* 0x000fe20003f86270 */
[----:B------:R-:W-:-:S03]  /*12e70*/  FMUL.FTZ R101, R117, UR15 ;  /* 0x0000000f75657c20 */ /* 0x000fc60008410000 */
[----:B------:R-:W2:Y:S01]  /*12e80*/  MUFU.TANH R20, R20 ;  /* 0x0000001400147308 */ /* 0x000ea20000002400 */
[----:B------:R-:W-:Y:S01]  /*12e90*/  FMUL.FTZ R105, R116, UR15 ;  /* 0x0000000f74697c20 */ /* 0x000fe20008410000 */
[----:B------:R-:W-:Y:S01]  /*12ea0*/  FMUL.FTZ R104, R118, UR15 ;  /* 0x0000000f76687c20 */ /* 0x000fe20008410000 */
[----:B------:R-:W-:Y:S01]  /*12eb0*/  FMUL.FTZ R102, R119, UR15 ;  /* 0x0000000f77667c20 */ /* 0x000fe20008410000 */
[----:B------:R-:W-:Y:S01]  /*12ec0*/  FMUL.FTZ R106, R112, UR15 ;  /* 0x0000000f706a7c20 */ /* 0x000fe20008410000 */
[----:B------:R-:W-:Y:S01]  /*12ed0*/  FMUL.FTZ R34, R115, UR15 ;  /* 0x0000000f73227c20 */ /* 0x000fe20008410000 */
[----:B------:R-:W-:Y:S02]  /*12ee0*/  FMUL.FTZ R113, R113, UR15 ;  /* 0x0000000f71717c20 */ /* 0x000fe40008410000 */
[----:B------:R-:W3:Y:S01]  /*12ef0*/  MUFU.TANH R29, R29 ;  /* 0x0000001d001d7308 */ /* 0x000ee20000002400 */
[----:B-1----:R-:W-:Y:S02]  /*12f00*/  FSEL R13, R28, -INF , !P5 ;  /* 0xff8000001c0d7808 */ /* 0x002fe40006800000 */
[----:B------:R-:W-:Y:S01]  /*12f10*/  ISETP.GE.AND P5, PT, R8, R103, PT ;  /* 0x000000670800720c */ /* 0x000fe20003fa6270 */
[----:B------:R-:W-:-:S03]  /*12f20*/  VIADD R8, R14, 0x10 ;  /* 0x000000100e087836 */ /* 0x000fc60000000000 */
[----:B------:R-:W-:Y:S01]  /*12f30*/  FSEL R12, R22, -INF , !P5 ;  /* 0xff800000160c7808 */ /* 0x000fe20006800000 */
[----:B------:R1:W-:Y:S01]  /*12f40*/  MUFU.TANH R122, R10 ;  /* 0x0000000a007a7308 */ /* 0x0003e20000002400 */
[----:B------:R-:W-:Y:S02]  /*12f50*/  ISETP.GE.AND P5, PT, R7, R2, PT ;  /* 0x000000020700720c */ /* 0x000fe40003fa6270 */
[----:B--2---:R-:W-:Y:S02]  /*12f60*/  FSEL R126, R20, -INF , !P4 ;  /* 0xff800000147e7808 */ /* 0x004fe40006000000 */
[----:B------:R-:W-:Y:S01]  /*12f70*/  FSEL R111, R33, -INF , !P5 ;  /* 0xff800000216f7808 */ /* 0x000fe20006800000 */
[----:B------:R-:W-:Y:S02]  /*12f80*/  FMUL.FTZ R33, R114, UR15 ;  /* 0x0000000f72217c20 */ /* 0x000fe40008410000 */
[----:B------:R-:W2:Y:S08]  /*12f90*/  MUFU.TANH R15, R15 ;  /* 0x0000000f000f7308 */ /* 0x000eb00000002400 */
[----:B------:R4:W-:Y:S01]  /*12fa0*/  MUFU.TANH R120, R11 ;  /* 0x0000000b00787308 */ /* 0x0009e20000002400 */
[----:B-1----:R-:W-:-:S02]  /*12fb0*/  FSEL R10, R27, -INF , !P6 ;  /* 0xff8000001b0a7808 */ /* 0x002fc40007000000 */
[----:B------:R-:W-:-:S04]  /*12fc0*/  ISETP.GE.AND P6, PT, R8, R2, PT ;  /* 0x000000020800720c */ /* 0x000fc80003fc6270 */
[----:B------:R-:W-:Y:S01]  /*12fd0*/  FSEL R23, R23, -INF , !P6 ;  /* 0xff80000017177808 */ /* 0x000fe20007000000 */
[----:B------:R-:W1:Y:S01]  /*12fe0*/  MUFU.TANH R4, R4 ;  /* 0x0000000400047308 */ /* 0x000e620000002400 */
[----:B------:R-:W-:Y:S01]  /*12ff0*/  ISETP.GE.AND P6, PT, R7, R103, PT ;  /* 0x000000670700720c */ /* 0x000fe20003fc6270 */
[----:B------:R-:W-:-:S03]  /*13000*/  VIADD R7, R14, 0x20 ;  /* 0x000000200e077836 */ /* 0x000fc60000000000 */
[----:B------:R-:W-:Y:S02]  /*13010*/  FSEL R124, R124, -INF , !P6 ;  /* 0xff8000007c7c7808 */ /* 0x000fe40007000000 */
[-C--:B------:R-:W-:Y:S01]  /*13020*/  ISETP.GE.AND P4, PT, R7, R2.reuse, PT ;  /* 0x000000020700720c */ /* 0x080fe20003f86270 */
[----:B------:R-:W5:Y:S01]  /*13030*/  MUFU.TANH R30, R30 ;  /* 0x0000001e001e7308 */ /* 0x000f620000002400 */
[----:B----4-:R-:W-:Y:S02]  /*13040*/  FSEL R11, R26, -INF , !P1 ;  /* 0xff8000001a0b7808 */ /* 0x010fe40004800000 */
[----:B------:R-:W-:Y:S02]  /*13050*/  ISETP.GE.AND P1, PT, R8, R103, PT ;  /* 0x000000670800720c */ /* 0x000fe40003f26270 */
[----:B------:R-:W-:Y:S02]  /*13060*/  FSEL R8, R32, -INF , !P0 ;  /* 0xff80000020087808 */ /* 0x000fe40004000000 */
[----:B------:R-:W-:Y:S01]  /*13070*/  ISETP.GE.AND P0, PT, R5, R2, PT ;  /* 0x000000020500720c */ /* 0x000fe20003f06270 */
[----:B------:R-:W4:Y:S01]  /*13080*/  MUFU.TANH R101, R101 ;  /* 0x0000006500657308 */ /* 0x000f220000002400 */
[----:B---3--:R-:W-:-:S02]  /*13090*/  FSEL R22, R29, -INF , !P1 ;  /* 0xff8000001d167808 */ /* 0x008fc40004800000 */
[----:B------:R-:W-:Y:S02]  /*130a0*/  FSEL R21, R21, -INF , !P0 ;  /* 0xff80000015157808 */ /* 0x000fe40004000000 */
[-C--:B------:R-:W-:Y:S01]  /*130b0*/  ISETP.GE.AND P5, PT, R7, R103.reuse, PT ;  /* 0x000000670700720c */ /* 0x080fe20003fa6270 */
[----:B------:R-:W-:Y:S01]  /*130c0*/  VIADD R7, R14, 0x28 ;  /* 0x000000280e077836 */ /* 0x000fe20000000000 */
[C---:B------:R-:W-:Y:S01]  /*130d0*/  ISETP.GE.AND P1, PT, R6.reuse, R2, PT ;  /* 0x000000020600720c */ /* 0x040fe20003f26270 */
[----:B------:R-:W3:Y:S01]  /*130e0*/  MUFU.TANH R123, R123 ;  /* 0x0000007b007b7308 */ /* 0x000ee20000002400 */
[----:B------:R-:W-:Y:S01]  /*130f0*/  ISETP.GE.AND P0, PT, R6, R103, PT ;  /* 0x000000670600720c */ /* 0x000fe20003f06270 */
[----:B------:R-:W-:Y:S01]  /*13100*/  VIADD R6, R14, 0x21 ;  /* 0x000000210e067836 */ /* 0x000fe20000000000 */
[----:B------:R-:W-:Y:S02]  /*13110*/  FSEL R117, R31, -INF , !P4 ;  /* 0xff8000001f757808 */ /* 0x000fe40006000000 */
[----:B--2---:R-:W-:-:S02]  /*13120*/  FSEL R20, R15, -INF , !P0 ;  /* 0xff8000000f147808 */ /* 0x004fc40004000000 */
[----:B------:R-:W-:Y:S01]  /*13130*/  FSEL R107, R107, -INF , !P1 ;  /* 0xff8000006b6b7808 */ /* 0x000fe20004800000 */
[----:B------:R-:W2:Y:S01]  /*13140*/  MUFU.TANH R33, R33 ;  /* 0x0000002100217308 */ /* 0x000ea20000002400 */
[CC--:B------:R-:W-:Y:S02]  /*13150*/  ISETP.GE.AND P0, PT, R7.reuse, R2.reuse, PT ;  /* 0x000000020700720c */ /* 0x0c0fe40003f06270 */
[-C--:B------:R-:W-:Y:S01]  /*13160*/  ISETP.GE.AND P4, PT, R7, R103.reuse, PT ;  /* 0x000000670700720c */ /* 0x080fe20003f86270 */
[----:B------:R-:W-:Y:S01]  /*13170*/  VIADD R7, R14, 0x31 ;  /* 0x000000310e077836 */ /* 0x000fe20000000000 */
[C---:B------:R-:W-:Y:S02]  /*13180*/  ISETP.GE.AND P6, PT, R6.reuse, R2, PT ;  /* 0x000000020600720c */ /* 0x040fe40003fc6270 */
[----:B------:R-:W-:Y:S01]  /*13190*/  ISETP.GE.AND P1, PT, R6, R103, PT ;  /* 0x000000670600720c */ /* 0x000fe20003f26270 */
[----:B------:R-:W-:Y:S01]  /*131a0*/  VIADD R6, R14, 0x29 ;  /* 0x000000290e067836 */ /* 0x000fe20000000000 */
[----:B------:R-:W2:Y:S01]  /*131b0*/  MUFU.TANH R5, R16 ;  /* 0x0000001000057308 */ /* 0x000ea20000002400 */
[----:B-1----:R-:W-:Y:S01]  /*131c0*/  FSEL R118, R4, -INF , !P4 ;  /* 0xff80000004767808 */ /* 0x002fe20006000000 */
[----:B------:R-:W-:Y:S01]  /*131d0*/  VIADD R4, R14, 0x38 ;  /* 0x000000380e047836 */ /* 0x000fe20000000000 */
[----:B------:R-:W-:-:S02]  /*131e0*/  FSEL R122, R122, -INF , !P5 ;  /* 0xff8000007a7a7808 */ /* 0x000fc40006800000 */
[----:B-----5:R-:W-:Y:S02]  /*131f0*/  FSEL R119, R30, -INF , !P6 ;  /* 0xff8000001e777808 */ /* 0x020fe40007000000 */
[-C--:B------:R-:W-:Y:S01]  /*13200*/  ISETP.GE.AND P4, PT, R7, R2.reuse, PT ;  /* 0x000000020700720c */ /* 0x080fe20003f86270 */
[----:B------:R-:W1:Y:S01]  /*13210*/  MUFU.TANH R105, R105 ;  /* 0x0000006900697308 */ /* 0x000e620000002400 */
[C---:B------:R-:W-:Y:S02]  /*13220*/  ISETP.GE.AND P5, PT, R6.reuse, R2, PT ;  /* 0x000000020600720c */ /* 0x040fe40003fa6270 */
[-C--:B------:R-:W-:Y:S01]  /*13230*/  ISETP.GE.AND P6, PT, R6, R103.reuse, PT ;  /* 0x000000670600720c */ /* 0x080fe20003fc6270 */
[----:B------:R-:W-:Y:S01]  /*13240*/  VIADD R6, R14, 0x30 ;  /* 0x000000300e067836 */ /* 0x000fe20000000000 */
[----:B----4-:R-:W-:Y:S02]  /*13250*/  FSEL R101, R101, -INF , !P4 ;  /* 0xff80000065657808 */ /* 0x010fe40006000000 */
[----:B------:R-:W-:Y:S01]  /*13260*/  ISETP.GE.AND P4, PT, R4, R103, PT ;  /* 0x000000670400720c */ /* 0x000fe20003f86270 */
[----:B------:R-:W4:Y:S01]  /*13270*/  MUFU.TANH R121, R121 ;  /* 0x0000007900797308 */ /* 0x000f220000002400 */
[----:B------:R-:W-:-:S02]  /*13280*/  FSEL R120, R120, -INF , !P1 ;  /* 0xff80000078787808 */ /* 0x000fc40004800000 */
[----:B---3--:R-:W-:Y:S02]  /*13290*/  FSEL R123, R123, -INF , !P0 ;  /* 0xff8000007b7b7808 */ /* 0x008fe40004000000 */
[C---:B------:R-:W-:Y:S02]  /*132a0*/  ISETP.GE.AND P1, PT, R6.reuse, R2, PT ;  /* 0x000000020600720c */ /* 0x040fe40003f26270 */
[----:B------:R-:W-:Y:S01]  /*132b0*/  ISETP.GE.AND P0, PT, R6, R103, PT ;  /* 0x000000670600720c */ /* 0x000fe20003f06270 */
[----:B------:R-:W3:Y:S01]  /*132c0*/  MUFU.TANH R104, R104 ;  /* 0x0000006800687308 */ /* 0x000ee20000002400 */
[----:B--2---:R-:W-:Y:S02]  /*132d0*/  FSEL R33, R33, -INF , !P4 ;  /* 0xff80000021217808 */ /* 0x004fe40006000000 */
[----:B------:R-:W-:Y:S02]  /*132e0*/  ISETP.GT.AND P4, PT, R174, R163, PT ;  /* 0x000000a3ae00720c */ /* 0x000fe40003f84270 */
[----:B------:R-:W-:-:S02]  /*132f0*/  FSEL R116, R5, -INF , !P6 ;  /* 0xff80000005747808 */ /* 0x000fc40007000000 */
[----:B-1----:R-:W-:Y:S01]  /*13300*/  FSEL R105, R105, -INF , !P1 ;  /* 0xff80000069697808 */ /* 0x002fe20004800000 */
[----:B------:R-:W1:Y:S01]  /*13310*/  MUFU.TANH R102, R102 ;  /* 0x0000006600667308 */ /* 0x000e620000002400 */
[----:B----4-:R-:W-:Y:S02]  /*13320*/  FSEL R121, R121, -INF , !P5 ;  /* 0xff80000079797808 */ /* 0x010fe40006800000 */
[C---:B------:R-:W-:Y:S02]  /*13330*/  ISETP.GE.AND P6, PT, R14.reuse, R2, PT ;  /* 0x000000020e00720c */ /* 0x040fe40003fc6270 */
[CC--:B------:R-:W-:Y:S01]  /*13340*/  ISETP.GE.AND P1, PT, R14.reuse, R103.reuse, PT ;  /* 0x000000670e00720c */ /* 0x0c0fe20003f26270 */
[----:B------:R-:W-:Y:S01]  /*13350*/  VIADD R14, R14, 0x39 ;  /* 0x000000390e0e7836 */ /* 0x000fe20000000000 */
[----:B------:R-:W-:Y:S01]  /*13360*/  BAR.SYNC.DEFER_BLOCKING 0x0 ;  /* 0x0000000000007b1d */ /* 0x000fe20000010000 */
[----:B------:R-:W-:Y:S02]  /*13370*/  ISETP.GE.AND P5, PT, R7, R103, PT ;  /* 0x000000670700720c */ /* 0x000fe40003fa6270 */
[----:B---3--:R-:W-:-:S02]  /*13380*/  FSEL R104, R104, -INF , !P0 ;  /* 0xff80000068687808 */ /* 0x008fc40004000000 */
[-C--:B------:R-:W-:Y:S01]  /*13390*/  ISETP.GE.AND P0, PT, R4, R2.reuse, PT ;  /* 0x000000020400720c */ /* 0x080fe20003f06270 */
[----:B------:R-:W2:Y:S01]  /*133a0*/  MUFU.TANH R106, R106 ;  /* 0x0000006a006a7308 */ /* 0x000ea20000002400 */
[----:B-1----:R-:W-:Y:S02]  /*133b0*/  FSEL R102, R102, -INF , !P5 ;  /* 0xff80000066667808 */ /* 0x002fe40006800000 */
[----:B------:R-:W-:-:S05]  /*133c0*/  ISETP.GE.AND P5, PT, R14, R2, PT ;  /* 0x000000020e00720c */ /* 0x000fca0003fa6270 */
[----:B------:R-:W1:Y:S08]  /*133d0*/  MUFU.TANH R0, R0 ;  /* 0x0000000000007308 */ /* 0x000e700000002400 */
[----:B------:R-:W3:Y:S01]  /*133e0*/  MUFU.TANH R24, R24 ;  /* 0x0000001800187308 */ /* 0x000ee20000002400 */
[----:B--2---:R-:W-:Y:S02]  /*133f0*/  FSEL R106, R106, -INF , !P0 ;  /* 0xff8000006a6a7808 */ /* 0x004fe40004000000 */
[----:B------:R-:W-:-:S05]  /*13400*/  ISETP.GE.AND P0, PT, R14, R103, PT ;  /* 0x000000670e00720c */ /* 0x000fca0003f06270 */
[----:B------:R-:W2:Y:S01]  /*13410*/  MUFU.TANH R6, R113 ;  /* 0x0000007100067308 */ /* 0x000ea20000002400 */
[----:B-1----:R-:W-:-:S07]  /*13420*/  FSEL R15, R0, -INF , !P6 ;  /* 0xff800000000f7808 */ /* 0x002fce0007000000 */
        /* <DEDUP_REMOVED lines=67> */
.L_x_6506:
[----:B------:R-:W1:Y:S02]  /*13860*/  LDC R6, c[0x0][0x248] ;  /* 0x00009200ff067b82 */ /* 0x000e640000000800 */
[----:B-1----:R-:W-:-:S04]  /*13870*/  LEA R6, -R6, RZ, 0x6 ;  /* 0x000000ff06067211 */ /* 0x002fc800078e31ff */
[----:B------:R-:W-:-:S07]  /*13880*/  SHF.R.S32.HI R7, RZ, 0x1f, R6 ;  /* 0x0000001fff077819 */ /* 0x000fce0000011406 */
.L_x_6507:
        /* <DEDUP_REMOVED lines=69> */
.L_x_6505:
        /* <DEDUP_REMOVED lines=50> */
[----:B------:R-:W-:Y:S01]  /*14000*/  FFMA.FTZ R28, R8, UR8, -R35 ;  /* 0x00000008081c7c23 */ /* 0x000fe20008010823 */
[----:B------:R-:W-:Y:S01]  /*14010*/  FSEL R31, R27, RZ, P1 ;  /* 0x000000ff1b1f7208 */ /* 0x000fe20000800000 */
[--C-:B------:R-:W-:Y:S01]  /*14020*/  FFMA.FTZ R25, R11, UR8, -R108.reuse ;  /* 0x000000080b197c23 */ /* 0x100fe2000801086c */
[----:B------:R-:W-:Y:S01]  /*14030*/  FFMA.FTZ R2, R9, UR8, -R108 ;  /* 0x0000000809027c23 */ /* 0x000fe2000801086c */
[----:B------:R-:W-:Y:S01]  /*14040*/  FADD.FTZ R3, R3, -R4 ;  /* 0x8000000403037221 */ /* 0x000fe20000010000 */
[----:B------:R-:W1:Y:S01]  /*14050*/  LDSM.16.MT88.4 R8, [R156+0x8000] ;  /* 0x008000009c08783b */ /* 0x000e620000004200 */
[----:B------:R-:W-:Y:S01]  /*14060*/  FADD.FTZ R31, R100, -R31 ;  /* 0x8000001f641f7221 */ /* 0x000fe20000010000 */
[--C-:B------:R-:W-:Y:S01]  /*14070*/  FFMA.FTZ R32, R15, UR8, -R108.reuse ;  /* 0x000000080f207c23 */ /* 0x100fe2000801086c */
[----:B------:R-:W-:Y:S01]  /*14080*/  FMUL.FTZ R29, R3, UR8 ;  /* 0x00000008031d7c20 */ /* 0x000fe20008410000 */
[--C-:B------:R-:W-:Y:S01]  /*14090*/  FFMA.FTZ R24, R13, UR8, -R108.reuse ;  /* 0x000000080d187c23 */ /* 0x100fe2000801086c */
[--C-:B------:R-:W-:Y:S01]  /*140a0*/  FFMA.FTZ R3, R12, UR8, -R35.reuse ;  /* 0x000000080c037c23 */ /* 0x100fe20008010823 */
[----:B------:R-:W-:Y:S01]  /*140b0*/  FMUL.FTZ R31, R31, UR8 ;  /* 0x000000081f1f7c20 */ /* 0x000fe20008410000 */
[----:B------:R-:W2:Y:S01]  /*140c0*/  LDSM.16.MT88.4 R12, [R154+0x8000] ;  /* 0x008000009a0c783b */ /* 0x000ea20000004200 */
        /* <DEDUP_REMOVED lines=25> */
[----:B---3--:R-:W-:Y:S01]  /*14260*/  F2FP.F16.F32.PACK_AB R4, R24, R32 ;  /* 0x000000201804723e */ /* 0x008fe200000000ff */
[--C-:B------:R-:W-:Y:S01]  /*14270*/  FFMA.FTZ R103, R104, UR8, -R35.reuse ;  /* 0x0000000868677c23 */ /* 0x100fe20008010823 */
[--C-:B------:R-:W-:Y:S01]  /*14280*/  FFMA.FTZ R102, R102, UR8, -R35.reuse ;  /* 0x0000000866667c23 */ /* 0x100fe20008010823 */
[--C-:B------:R-:W-:Y:S01]  /*14290*/  FFMA.FTZ R33, R33, UR8, -R35.reuse ;  /* 0x0000000821217c23 */ /* 0x100fe20008010823 */
[----:B------:R-:W-:-:S03]  /*142a0*/  FFMA.FTZ R34, R34, UR8, -R35 ;  /* 0x0000000822227c23 */ /* 0x000fc60008010823 */
        /* <DEDUP_REMOVED lines=24> */
[----:B-----5:R-:W-:Y:S01]  /*14430*/  F2FP.F16.F32.PACK_AB R7, R3, R28 ;  /* 0x0000001c0307723e */ /* 0x020fe200000000ff */
        /* <DEDUP_REMOVED lines=96> */
[----:B------:R-:W1:Y:S01]  /*14a40*/  MUFU.EX2 R118, R118 ;  /* 0x0000007600767308 */ /* 0x000e620000000800 */
[----:B------:R-:W-:Y:S01]  /*14a50*/  HMMA.16816.F32 R56, R4, R10, R56 ;  /* 0x0000000a0438723c */ /* 0x000fe20000001838 */
[----:B------:R-:W5:Y:S01]  /*14a60*/  LDSM.16.MT88.4 R8, [R154+0x8800] ;  /* 0x008800009a08783b */ /* 0x000f620000004200 */
        /* <DEDUP_REMOVED lines=20> */
[----:B------:R-:W1:Y:S02]  /*14bb0*/  LDSM.16.MT88.4 R20, [R152+0xa800] ;  /* 0x00a800009814783b */ /* 0x000e640000004200 */
[----:B------:R-:W-:Y:S03]  /*14bc0*/  MUFU.EX2 R106, R106 ;  /* 0x0000006a006a7308 */ /* 0x000fe60000000800 */
[C---:B-----5:R-:W-:Y:S05]  /*14bd0*/  HMMA.16816.F32 R88, R4.reuse, R8, R88 ;  /* 0x000000080458723c */ /* 0x060fea0000001858 */
[----:B------:R-:W-:Y:S01]  /*14be0*/  MUFU.EX2 R103, R103 ;  /* 0x0000006700677308 */ /* 0x000fe20000000800 */
[C---:B------:R-:W-:Y:S01]  /*14bf0*/  HMMA.16816.F32 R84, R4.reuse, R10, R84 ;  /* 0x0000000a0454723c */ /* 0x040fe20000001854 */
[----:B------:R-:W5:Y:S05]  /*14c00*/  LDSM.16.MT88.4 R8, [R154+0xa800] ;  /* 0x00a800009a08783b */ /* 0x000f6a0000004200 */
        /* <DEDUP_REMOVED lines=9> */
[C---:B-1----:R-:W-:Y:S06]  /*14ca0*/  HMMA.16816.F32 R60, R4.reuse, R20, R60 ;  /* 0x00000014043c723c */ /* 0x042fec000000183c */
[C---:B------:R-:W-:Y:S01]  /*14cb0*/  HMMA.16816.F32 R64, R4.reuse, R22, R64 ;  /* 0x000000160440723c */ /* 0x040fe20000001840 */
[----:B------:R-:W-:Y:S05]  /*14cc0*/  LDSM.16.MT88.4 R20, [R152+0x9000] ;  /* 0x009000009814783b */ /* 0x000fea0000004200 */
[C---:B-----5:R-:W-:Y:S06]  /*14cd0*/  HMMA.16816.F32 R44, R4.reuse, R8, R44 ;  /* 0x00000008042c723c */ /* 0x060fec000000182c */
[C---:B------:R-:W-:Y:S01]  /*14ce0*/  HMMA.16816.F32 R48, R4.reuse, R10, R48 ;  /* 0x0000000a0430723c */ /* 0x040fe20000001830 */
[----:B------:R-:W1:Y:S05]  /*14cf0*/  LDSM.16.MT88.4 R8, [R153+0x9000] ;  /* 0x009000009908783b */ /* 0x000e6a0000004200 */
        /* <DEDUP_REMOVED lines=9> */
[C---:B------:R-:W-:Y:S01]  /*14d90*/  F2FP.F16.F32.PACK_AB R7, R121.reuse, R118 ;  /* 0x000000767907723e */ /* 0x040fe200000000ff */
[----:B------:R-:W-:Y:S01]  /*14da0*/  FADD.FTZ R0, R121, R0 ;  /* 0x0000000079007221 */ /* 0x000fe20000010000 */
[----:B------:R-:W-:Y:S01]  /*14db0*/  MOV R3, R26 ;  /* 0x0000001a00037202 */ /* 0x000fe20000000f00 */
[----:B------:R-:W-:-:S04]  /*14dc0*/  FADD.FTZ R115, R115, R126 ;  /* 0x0000007e73737221 */ /* 0x000fc80000010000 */
        /* <DEDUP_REMOVED lines=58> */
.L_x_6502:
        /* <DEDUP_REMOVED lines=13> */
.L_x_6512:
        /* <DEDUP_REMOVED lines=69> */
.L_x_6509:
[----:B------:R-:W-:Y:S02]  /*15690*/  IADD3 R13, P0, R167, R16, RZ ;  /* 0x00000010a70d7210 */ /* 0x000fe40007f1e0ff */
[-C--:B------:R-:W-:Y:S02]  /*156a0*/  LEA R2, P6, R16, R184.reuse, 0x1 ;  /* 0x000000b810027211 */ /* 0x080fe400078c08ff */
[----:B------:R-:W-:Y:S02]  /*156b0*/  IADD3.X R14, R166, R3, RZ, P0, !PT ;  /* 0x00000003a60e7210 */ /* 0x000fe400007fe4ff */
[-C--:B------:R-:W-:Y:S02]  /*156c0*/  LEA.HI.X R3, R16, R185.reuse, R3, 0x1, P6 ;  /* 0x000000b910037211 */ /* 0x080fe400030f0c03 */
[CC--:B------:R-:W-:Y:S02]  /*156d0*/  @P4 LEA R20, P5, R13.reuse, R184.reuse, 0x1 ;  /* 0x000000b80d144211 */ /* 0x0c0fe400078a08ff */
[CC--:B------:R-:W-:Y:S01]  /*156e0*/  @P2 LEA R18, P0, R13.reuse, R184.reuse, 0x1 ;  /* 0x000000b80d122211 */ /* 0x0c0fe200078008ff */
[----:B------:R-:W-:Y:S01]  /*156f0*/  @!PT LDS RZ, [RZ] ;  /* 0x00000000fffff984 */ /* 0x000fe20000000800 */
[----:B------:R-:W-:Y:S01]  /*15700*/  @!PT LDS RZ, [RZ] ;  /* 0x00000000fffff984 */ /* 0x000fe20000000800 */
[----:B------:R-:W-:Y:S01]  /*15710*/  @!PT LDS RZ, [RZ] ;  /* 0x00000000fffff984 */ /* 0x000fe20000000800 */
[----:B------:R-:W-:Y:S01]  /*15720*/  @P4 LDGSTS.E.BYPASS.LTC128B.128 [R172+0x8000], desc[UR6][R2.64] ;  /* 0x0800000002ac4fae */ /* 0x000fe2000b901d46 */
[CCC-:B------:R-:W-:Y:S02]  /*15730*/  @P4 LEA.HI.X R21, R13.reuse, R185.reuse, R14.reuse, 0x1, P5 ;  /* 0x000000b90d154211 */ /* 0x1c0fe400028f0c0e */
[----:B------:R-:W-:Y:S02]  /*15740*/  @P2 LEA.HI.X R19, R13, R185, R14, 0x1, P0 ;  /* 0x000000b90d132211 */ /* 0x000fe400000f0c0e */
[----:B------:R-:W-:Y:S01]  /*15750*/  @!P4 STS.128 [R172+0x8000], RZ ;  /* 0x008000ffac00c388 */ /* 0x000fe20000000c00 */
[C---:B------:R-:W-:Y:S04]  /*15760*/  IADD3 R12, P1, R167.reuse, R13, RZ ;  /* 0x0000000da70c7210 */ /* 0x040fe80007f3e0ff */
[----:B------:R-:W-:Y:S01]  /*15770*/  @!PT LDS RZ, [RZ] ;  /* 0x00000000fffff984 */ /* 0x000fe20000000800 */
[----:B------:R-:W-:Y:S01]  /*15780*/  @!PT LDS RZ, [RZ] ;  /* 0x00000000fffff984 */ /* 0x000fe20000000800 */
[----:B------:R-:W-:Y:S01]  /*15790*/  @!PT LDS RZ, [RZ] ;  /* 0x00000000fffff984 */ /* 0x000fe20000000800 */
[----:B------:R-:W-:Y:S01]  /*157a0*/  @P2 LDGSTS.E.BYPASS.LTC128B.128 [R172+0xa000], desc[UR6][R2.64+0x80] ;  /* 0x0a00008002ac2fae */ /* 0x000fe2000b901d46 */
        /* <DEDUP_REMOVED lines=10> */
[----:B------:R-:W-:Y:S02]  /*15850*/  IADD3 R13, P0, R167, R12, RZ ;  /* 0x0000000ca70d7210 */ /* 0x000fe40007f1e0ff */
[----:B------:R-:W-:Y:S02]  /*15860*/  @!P4 STS.128 [R172+0x8800], RZ ;  /* 0x008800ffac00c388 */ /* 0x000fe40000000c00 */
[CC--:B------:R-:W-:Y:S03]  /*15870*/  @P4 LEA R22, P5, R13.reuse, R184.reuse, 0x1 ;  /* 0x000000b80d164211 */ /* 0x0c0fe600078a08ff */
[----:B------:R-:W-:Y:S01]  /*15880*/  @!PT LDS RZ, [RZ] ;  /* 0x00000000fffff984 */ /* 0x000fe20000000800 */
[----:B------:R-:W-:Y:S01]  /*15890*/  @!PT LDS RZ, [RZ] ;  /* 0x00000000fffff984 */ /* 0x000fe20000000800 */
[----:B------:R-:W-:Y:S01]  /*158a0*/  @!PT LDS RZ, [RZ] ;  /* 0x00000000fffff984 */ /* 0x000fe20000000800 */
[----:B------:R-:W-:Y:S01]  /*158b0*/  @P2 LDGSTS.E.BYPASS.LTC128B.128 [R172+0xa800], desc[UR6][R18.64+0x80] ;  /* 0x0a80008012ac2fae */ /* 0x000fe2000b901d46 */
[----:B------:R-:W-:Y:S02]  /*158c0*/  IADD3.X R14, R166, R15, RZ, P0, !PT ;  /* 0x0000000fa60e7210 */ /* 0x000fe400007fe4ff */
[C---:B------:R-:W-:Y:S02]  /*158d0*/  @P2 LEA R26, P0, R13.reuse, R184, 0x1 ;  /* 0x000000b80d1a2211 */ /* 0x040fe400078008ff */
[----:B------:R-:W-:Y:S01]  /*158e0*/  @!P2 STS.128 [R172+0xa800], RZ ;  /* 0x00a800ffac00a388 */ /* 0x000fe20000000c00 */
[CCC-:B------:R-:W-:Y:S02]  /*158f0*/  @P4 LEA.HI.X R23, R13.reuse, R185.reuse, R14.reuse, 0x1, P5 ;  /* 0x000000b90d174211 */ /* 0x1c0fe400028f0c0e */
[----:B------:R-:W-:Y:S02]  /*15900*/  @P2 LEA.HI.X R27, R13, R185, R14, 0x1, P0 ;  /* 0x000000b90d1b2211 */ /* 0x000fe400000f0c0e */
[----:B------:R-:W-:Y:S01]  /*15910*/  @!PT LDS RZ, [RZ] ;  /* 0x00000000fffff984 */ /* 0x000fe20000000800 */
[----:B------:R-:W-:Y:S01]  /*15920*/  @!PT LDS RZ, [RZ] ;  /* 0x00000000fffff984 */ /* 0x000fe20000000800 */
[----:B------:R-:W-:Y:S01]  /*15930*/  @!PT LDS RZ, [RZ] ;  /* 0x00000000fffff984 */ /* 0x000fe20000000800 */
[----:B------:R-:W-:Y:S01]  /*15940*/  @P4 LDGSTS.E.BYPASS.LTC128B.128 [R172+0x9000], desc[UR6][R24.64] ;  /* 0x0900000018ac4fae */ /* 0x000fe2000b901d46 */
[----:B------:R-:W-:Y:S02]  /*15950*/  ISETP.GT.AND P0, PT, R174, R163, PT ;  /* 0x000000a3ae00720c */ /* 0x000fe40003f04270 */
[----:B------:R-:W-:Y:S02]  /*15960*/  MOV R184, R2 ;  /* 0x0000000200b87202 */ /* 0x000fe40000000f00 */
[----:B------:R-:W-:Y:S01]  /*15970*/  @!P4 STS.128 [R172+0x9000], RZ ;  /* 0x009000ffac00c388 */ /* 0x000fe20000000c00 */
[----:B------:R-:W-:Y:S04]  /*15980*/  MOV R185, R3 ;  /* 0x0000000300b97202 */ /* 0x000fe80000000f00 */
        /* <DEDUP_REMOVED lines=15> */
[----:B------:R-:W-:Y:S05]  /*15a80*/  LDSM.16.M88.4 R104, [R162] ;  /* 0x00000000a268783b */ /* 0x000fea0000000200 */
[----:B------:R-:W4:Y:S05]  /*15a90*/  LDSM.16.M88.4 R108, [R161+0x4000] ;  /* 0x00400000a16c783b */ /* 0x000f2a0000000200 */
[----:B------:R-:W5:Y:S05]  /*15aa0*/  LDSM.16.M88.4 R112, [R161+0x4800] ;  /* 0x00480000a170783b */ /* 0x000f6a0000000200 */
[----:B------:R-:W2:Y:S05]  /*15ab0*/  LDSM.16.M88.4 R116, [R161+0x5000] ;  /* 0x00500000a174783b */ /* 0x000eaa0000000200 */
[----:B------:R-:W3:Y:S05]  /*15ac0*/  LDSM.16.M88.4 R120, [R161+0x5800] ;  /* 0x00580000a178783b */ /* 0x000eea0000000200 */
[----:B------:R-:W0:Y:S05]  /*15ad0*/  LDGDEPBAR ;  /* 0x00000000000079af */ /* 0x000e2a0000000000 */
[----:B------:R-:W-:Y:S05]  /*15ae0*/  LDSM.16.M88.4 R124, [R160] ;  /* 0x00000000a07c783b */ /* 0x000fea0000000200 */
[----:B------:R-:W3:Y:S05]  /*15af0*/  LDSM.16.M88.4 R128, [R159] ;  /* 0x000000009f80783b */ /* 0x000eea0000000200 */
[----:B------:R-:W3:Y:S05]  /*15b00*/  LDSM.16.M88.4 R132, [R151] ;  /* 0x000000009784783b */ /* 0x000eea0000000200 */
[----:B------:R-:W3:Y:S01]  /*15b10*/  LDSM.16.M88.4 R136, [R150] ;  /* 0x000000009688783b */ /* 0x000ee20000000200 */
[C---:B----4-:R-:W-:Y:S04]  /*15b20*/  HMMA.16816.F32 R4, R104.reuse, R108, RZ ;  /* 0x0000006c6804723c */ /* 0x050fe800000018ff */
[----:B------:R-:W4:Y:S02]  /*15b30*/  LDSM.16.M88.4 R140, [R149] ;  /* 0x00000000958c783b */ /* 0x000f240000000200 */
[C---:B------:R-:W-:Y:S03]  /*15b40*/  HMMA.16816.F32 R8, R104.reuse, R110, RZ ;  /* 0x0000006e6808723c */ /* 0x040fe600000018ff */
[----:B------:R-:W-:Y:S03]  /*15b50*/  LDSM.16.M88.4 R108, [R155+0x4000] ;  /* 0x004000009b6c783b */ /* 0x000fe60000000200 */
[C---:B-----5:R-:W-:Y:S06]  /*15b60*/  HMMA.16816.F32 R12, R104.reuse, R112, RZ ;  /* 0x00000070680c723c */ /* 0x060fec00000018ff */
[C---:B-1----:R-:W-:Y:S01]  /*15b70*/  HMMA.16816.F32 R16, R104.reuse, R114, RZ ;  /* 0x000000726810723c */ /* 0x042fe200000018ff */
[----:B------:R-:W-:Y:S05]  /*15b80*/  LDSM.16.M88.4 R112, [R155+0x4800] ;  /* 0x004800009b70783b */ /* 0x000fea0000000200 */
[C---:B--2---:R-:W-:Y:S06]  /*15b90*/  HMMA.16816.F32 R20, R104.reuse, R116, RZ ;  /* 0x000000746814723c */ /* 0x044fec00000018ff */
[C---:B---3--:R-:W-:Y:S01]  /*15ba0*/  HMMA.16816.F32 R24, R104.reuse, R118, RZ ;  /* 0x000000766818723c */ /* 0x048fe200000018ff */
[----:B------:R-:W-:Y:S05]  /*15bb0*/  LDSM.16.M88.4 R116, [R155+0x5000] ;  /* 0x005000009b74783b */ /* 0x000fea0000000200 */
[C---:B------:R-:W-:Y:S06]  /*15bc0*/  HMMA.16816.F32 R28, R104.reuse, R120, RZ ;  /* 0x00000078681c723c */ /* 0x040fec00000018ff */
[----:B------:R-:W-:Y:S01]  /*15bd0*/  HMMA.16816.F32 R32, R104, R122, RZ ;  /* 0x0000007a6820723c */ /* 0x000fe200000018ff */
[----:B------:R-:W1:Y:S05]  /*15be0*/  LDSM.16.M88.4 R104, [R158] ;  /* 0x000000009e68783b */ /* 0x000e6a0000000200 */
[C---:B------:R-:W-:Y:S01]  /*15bf0*/  HMMA.16816.F32 R4, R124.reuse, R128, R4 ;  /* 0x000000807c04723c */ /* 0x040fe20000001804 */
[----:B------:R-:W2:Y:S05]  /*15c00*/  LDSM.16.M88.4 R120, [R155+0x5800] ;  /* 0x005800009b78783b */ /* 0x000eaa0000000200 */
[C---:B------:R-:W-:Y:S06]  /*15c10*/  HMMA.16816.F32 R8, R124.reuse, R130, R8 ;  /* 0x000000827c08723c */ /* 0x040fec0000001808 */
[C---:B------:R-:W-:Y:S06]  /*15c20*/  HMMA.16816.F32 R12, R124.reuse, R132, R12 ;  /* 0x000000847c0c723c */ /* 0x040fec000000180c */
[C---:B------:R-:W-:Y:S06]  /*15c30*/  HMMA.16816.F32 R16, R124.reuse, R134, R16 ;  /* 0x000000867c10723c */ /* 0x040fec0000001810 */
[C---:B------:R-:W-:Y:S06]  /*15c40*/  HMMA.16816.F32 R20, R124.reuse, R136, R20 ;  /* 0x000000887c14723c */ /* 0x040fec0000001814 */
[C---:B------:R-:W-:Y:S06]  /*15c50*/  HMMA.16816.F32 R24, R124.reuse, R138, R24 ;  /* 0x0000008a7c18723c */ /* 0x040fec0000001818 */
[C---:B----4-:R-:W-:Y:S06]  /*15c60*/  HMMA.16816.F32 R28, R124.reuse, R140, R28 ;  /* 0x0000008c7c1c723c */ /* 0x050fec000000181c */
[----:B------:R-:W-:Y:S01]  /*15c70*/  HMMA.16816.F32 R32, R124, R142, R32 ;  /* 0x0000008e7c20723c */ /* 0x000fe20000001820 */
[----:B------:R-:W-:Y:S05]  /*15c80*/  LDSM.16.M88.4 R124, [R148+0x1000] ;  /* 0x00100000947c783b */ /* 0x000fea0000000200 */
[C---:B-1----:R-:W-:Y:S06]  /*15c90*/  HMMA.16816.F32 R4, R104.reuse, R108, R4 ;  /* 0x0000006c6804723c */ /* 0x042fec0000001804 */
[C---:B------:R-:W-:Y:S01]  /*15ca0*/  HMMA.16816.F32 R8, R104.reuse, R110, R8 ;  /* 0x0000006e6808723c */ /* 0x040fe20000001808 */
[----:B------:R-:W-:Y:S05]  /*15cb0*/  LDSM.16.M88.4 R108, [R157] ;  /* 0x000000009d6c783b */ /* 0x000fea0000000200 */
        /* <DEDUP_REMOVED lines=8> */
[----:B------:R-:W2:Y:S05]  /*15d40*/  LDSM.16.M88.4 R104, [R148+0x1800] ;  /* 0x001800009468783b */ /* 0x000eaa0000000200 */
        /* <DEDUP_REMOVED lines=16> */
[----:B------:R-:W1:Y:S05]  /*15e50*/  LDSM.16.M88.4 R116, [R147] ;  /* 0x000000009374783b */ /* 0x000e6a0000000200 */
[C---:B------:R-:W-:Y:S06]  /*15e60*/  HMMA.16816.F32 R12, R112.reuse, R120, R12 ;  /* 0x00000078700c723c */ /* 0x040fec000000180c */
[C---:B------:R-:W-:Y:S01]  /*15e70*/  HMMA.16816.F32 R16, R112.reuse, R122, R16 ;  /* 0x0000007a7010723c */ /* 0x040fe20000001810 */
[----:B------:R-:W4:Y:S05]  /*15e80*/  LDSM.16.M88.4 R120, [R146] ;  /* 0x000000009278783b */ /* 0x000f2a0000000200 */
[C---:B---3--:R-:W-:Y:S06]  /*15e90*/  HMMA.16816.F32 R20, R112.reuse, R124, R20 ;  /* 0x0000007c7014723c */ /* 0x048fec0000001814 */
[C---:B------:R-:W-:Y:S01]  /*15ea0*/  HMMA.16816.F32 R24, R112.reuse, R126, R24 ;  /* 0x0000007e7018723c */ /* 0x040fe20000001818 */
[----:B------:R-:W3:Y:S05]  /*15eb0*/  LDSM.16.M88.4 R124, [R145] ;  /* 0x00000000917c783b */ /* 0x000eea0000000200 */
[C---:B--2---:R-:W-:Y:S06]  /*15ec0*/  HMMA.16816.F32 R28, R112.reuse, R104, R28 ;  /* 0x00000068701c723c */ /* 0x044fec000000181c */
[----:B------:R-:W-:Y:S01]  /*15ed0*/  HMMA.16816.F32 R32, R112, R106, R32 ;  /* 0x0000006a7020723c */ /* 0x000fe20000001820 */
[----:B------:R-:W2:Y:S05]  /*15ee0*/  LDSM.16.M88.4 R104, [R144] ;  /* 0x000000009068783b */ /* 0x000eaa0000000200 */
[----:B------:R-:W-:Y:S01]  /*15ef0*/  LDSM.16.M88.4 R112, [R158+0x2000] ;  /* 0x002000009e70783b */ /* 0x000fe20000000200 */
[C---:B-1----:R-:W-:Y:S06]  /*15f00*/  HMMA.16816.F32 R4, R108.reuse, R116, R4 ;  /* 0x000000746c04723c */ /* 0x042fec0000001804 */
[C---:B------:R-:W-:Y:S01]  /*15f10*/  HMMA.16816.F32 R8, R108.reuse, R118, R8 ;  /* 0x000000766c08723c */ /* 0x040fe20000001808 */
[----:B------:R-:W1:Y:S05]  /*15f20*/  LDSM.16.M88.4 R116, [R155+0x6000] ;  /* 0x006000009b74783b */ /* 0x000e6a0000000200 */
[C---:B----4-:R-:W-:Y:S06]  /*15f30*/  HMMA.16816.F32 R12, R108.reuse, R120, R12 ;  /* 0x000000786c0c723c */ /* 0x050fec000000180c */
[C---:B------:R-:W-:Y:S01]  /*15f40*/  HMMA.16816.F32 R16, R108.reuse, R122, R16 ;  /* 0x0000007a6c10723c */ /* 0x040fe20000001810 */
[----:B------:R-:W4:Y:S05]  /*15f50*/  LDSM.16.M88.4 R120, [R155+0x6800] ;  /* 0x006800009b78783b */ /* 0x000f2a0000000200 */
[C---:B---3--:R-:W-:Y:S06]  /*15f60*/  HMMA.16816.F32 R20, R108.reuse, R124, R20 ;  /* 0x0000007c6c14723c */ /* 0x048fec0000001814 */
[C---:B------:R-:W-:Y:S01]  /*15f70*/  HMMA.16816.F32 R24, R108.reuse, R126, R24 ;  /* 0x0000007e6c18723c */ /* 0x040fe20000001818 */
[----:B------:R-:W-:Y:S05]  /*15f80*/  LDSM.16.M88.4 R124, [R148+0x2000] ;  /* 0x00200000947c783b */ /* 0x000fea0000000200 */
[C---:B--2---:R-:W-:Y:S06]  /*15f90*/  HMMA.16816.F32 R28, R108.reuse, R104, R28 ;  /* 0x000000686c1c723c */ /* 0x044fec000000181c */
[----:B------:R-:W-:Y:S01]  /*15fa0*/  HMMA.16816.F32 R32, R108, R106, R32 ;  /* 0x0000006a6c20723c */ /* 0x000fe20000001820 */
[----:B------:R-:W2:Y:S05]  /*15fb0*/  LDSM.16.M88.4 R104, [R155+0x7000] ;  /* 0x007000009b68783b */ /* 0x000eaa0000000200 */
[----:B------:R-:W3:Y:S01]  /*15fc0*/  LDSM.16.M88.4 R108, [R155+0x7800] ;  /* 0x007800009b6c783b */ /* 0x000ee20000000200 */
[C---:B-1----:R-:W-:Y:S06]  /*15fd0*/  HMMA.16816.F32 R4, R112.reuse, R116, R4 ;  /* 0x000000747004723c */ /* 0x042fec0000001804 */
[C---:B------:R-:W-:Y:S01]  /*15fe0*/  HMMA.16816.F32 R8, R112.reuse, R118, R8 ;  /* 0x000000767008723c */ /* 0x040fe20000001808 */
[----:B------:R-:W1:Y:S05]  /*15ff0*/  LDSM.16.M88.4 R116, [R157+0x2000] ;  /* 0x002000009d74783b */ /* 0x000e6a0000000200 */
[C---:B----4-:R-:W-:Y:S06]  /*16000*/  HMMA.16816.F32 R12, R112.reuse, R120, R12 ;  /* 0x00000078700c723c */ /* 0x050fec000000180c */
[C---:B------:R-:W-:Y:S06]  /*16010*/  HMMA.16816.F32 R16, R112.reuse, R122, R16 ;  /* 0x0000007a7010723c */ /* 0x040fec0000001810 */
        /* <DEDUP_REMOVED lines=8> */
[C---:B--2---:R-:W-:Y:S11]  /*160a0*/  HMMA.16816.F32 R12, R116.reuse, R104, R12 ;  /* 0x00000068740c723c */ /* 0x044ff6000000180c */
[----:B------:R-:W-:Y:S01]  /*160b0*/  @!UPT UIADD3 URZ, URZ, URZ, URZ ;  /* 0x0000003f3f3ff290 */ /* 0x000fe2000fffe03f */
[----:B------:R-:W-:Y:S01]  /*160c0*/  FMUL.FTZ R208, R4, UR5 ;  /* 0x0000000504d07c20 */ /* 0x000fe20008410000 */
[----:B------:R-:W-:Y:S01]  /*160d0*/  FMUL.FTZ R206, R5, UR5 ;  /* 0x0000000505ce7c20 */ /* 0x000fe20008410000 */
[----:B------:R-:W-:Y:S01]  /*160e0*/  FMUL.FTZ R207, R6, UR5 ;  /* 0x0000000506cf7c20 */ /* 0x000fe20008410000 */
[C---:B------:R-:W-:Y:S03]  /*160f0*/  HMMA.16816.F32 R16, R116.reuse, R106, R16 ;  /* 0x0000006a7410723c */ /* 0x040fe60000001810 */
[----:B------:R-:W1:Y:S01]  /*16100*/  MUFU.TANH R208, R208 ;  /* 0x000000d000d07308 */ /* 0x000e620000002400 */
[----:B------:R-:W-:Y:S02]  /*16110*/  FMUL.FTZ R211, R7, UR5 ;  /* 0x0000000507d37c20 */ /* 0x000fe40008410000 */
[C---:B---3--:R-:W-:Y:S07]  /*16120*/  HMMA.16816.F32 R20, R116.reuse, R108, R20 ;  /* 0x0000006c7414723c */ /* 0x048fee0000001814 */
[----:B------:R-:W2:Y:S01]  /*16130*/  MUFU.TANH R206, R206 ;  /* 0x000000ce00ce7308 */ /* 0x000ea20000002400 */
[C---:B------:R-:W-:Y:S03]  /*16140*/  HMMA.16816.F32 R24, R116.reuse, R110, R24 ;  /* 0x0000006e7418723c */ /* 0x040fe60000001818 */
[----:B------:R-:W-:Y:S01]  /*16150*/  FMUL.FTZ R212, R8, UR5 ;  /* 0x0000000508d47c20 */ /* 0x000fe20008410000 */
[----:B------:R-:W-:Y:S05]  /*16160*/  FMUL.FTZ R202, R12, UR5 ;  /* 0x000000050cca7c20 */ /* 0x000fea0008410000 */
[----:B------:R-:W3:Y:S02]  /*16170*/  MUFU.TANH R207, R207 ;  /* 0x000000cf00cf7308 */ /* 0x000ee40000002400 */
[----:B------:R-:W-:Y:S01]  /*16180*/  FMUL.FTZ R204, R13, UR5 ;  /* 0x000000050dcc7c20 */ /* 0x000fe20008410000 */
[----:B------:R-:W-:Y:S01]  /*16190*/  FMUL.FTZ R205, R14, UR5 ;  /* 0x000000050ecd7c20 */ /* 0x000fe20008410000 */
[----:B------:R-:W-:Y:S01]  /*161a0*/  FMUL.FTZ R203, R15, UR5 ;  /* 0x000000050fcb7c20 */ /* 0x000fe20008410000 */
[----:B------:R-:W-:Y:S01]  /*161b0*/  FMUL.FTZ R210, R9, UR5 ;  /* 0x0000000509d27c20 */ /* 0x000fe20008410000 */
[----:B------:R-:W4:Y:S04]  /*161c0*/  LDSM.16.M88.4 R12, [R148+0x3800] ;  /* 0x00380000940c783b */ /* 0x000f280000000200 */
[----:B------:R-:W1:Y:S01]  /*161d0*/  MUFU.TANH R211, R211 ;  /* 0x000000d300d37308 */ /* 0x000e620000002400 */
[----:B------:R-:W-:Y:S04]  /*161e0*/  DEPBAR.LE SB0, 0x0 ;  /* 0x000080000000791a */ /* 0x000fe80000000000 */
[----:B------:R-:W-:Y:S01]  /*161f0*/  FMUL.FTZ R209, R10, UR5 ;  /* 0x000000050ad17c20 */ /* 0x000fe20008410000 */
[----:B------:R-:W-:Y:S01]  /*16200*/  FMUL.FTZ R213, R11, UR5 ;  /* 0x000000050bd57c20 */ /* 0x000fe20008410000 */
[----:B------:R-:W-:Y:S03]  /*16210*/  FMUL.FTZ R16, R16, UR5 ;  /* 0x0000000510107c20 */ /* 0x000fe60008410000 */
[----:B------:R-:W1:Y:S01]  /*16220*/  MUFU.TANH R212, R212 ;  /* 0x000000d400d47308 */ /* 0x000e620000002400 */
[----:B------:R-:W-:Y:S01]  /*16230*/  BAR.SYNC.DEFER_BLOCKING 0x0 ;  /* 0x0000000000007b1d */ /* 0x000fe20000010000 */
[----:B------:R-:W-:Y:S01]  /*16240*/  FMUL.FTZ R17, R17, UR5 ;  /* 0x0000000511117c20 */ /* 0x000fe20008410000 */
[----:B------:R-:W-:Y:S01]  /*16250*/  FMUL.FTZ R18, R18, UR5 ;  /* 0x0000000512127c20 */ /* 0x000fe20008410000 */
[----:B------:R-:W-:Y:S01]  /*16260*/  FMUL.FTZ R19, R19, UR5 ;  /* 0x0000000513137c20 */ /* 0x000fe20008410000 */
[----:B------:R-:W-:Y:S01]  /*16270*/  FMUL.FTZ R20, R20, UR5 ;  /* 0x0000000514147c20 */ /* 0x000fe20008410000 */
[----:B------:R-:W-:Y:S01]  /*16280*/  FMUL.FTZ R21, R21, UR5 ;  /* 0x0000000515157c20 */ /* 0x000fe20008410000 */
[----:B------:R-:W-:Y:S03]  /*16290*/  FMUL.FTZ R22, R22, UR5 ;  /* 0x0000000516167c20 */ /* 0x000fe60008410000 */
[----:B------:R-:W1:Y:S01]  /*162a0*/  MUFU.TANH R210, R210 ;  /* 0x000000d200d27308 */ /* 0x000e620000002400 */
[----:B------:R-:W-:Y:S01]  /*162b0*/  FMUL.FTZ R23, R23, UR5 ;  /* 0x0000000517177c20 */ /* 0x000fe20008410000 */
[----:B------:R-:W-:Y:S01]  /*162c0*/  FMUL.FTZ R24, R24, UR5 ;  /* 0x0000000518187c20 */ /* 0x000fe20008410000 */
[----:B------:R-:W-:Y:S01]  /*162d0*/  FMUL.FTZ R25, R25, UR5 ;  /* 0x0000000519197c20 */ /* 0x000fe20008410000 */
[----:B------:R-:W-:Y:S01]  /*162e0*/  FMUL.FTZ R26, R26, UR5 ;  /* 0x000000051a1a7c20 */ /* 0x000fe20008410000 */
[----:B------:R-:W-:Y:S05]  /*162f0*/  FMUL.FTZ R27, R27, UR5 ;  /* 0x000000051b1b7c20 */ /* 0x000fea0008410000 */
[----:B------:R-:W1:Y:S10]  /*16300*/  MUFU.TANH R209, R209 ;  /* 0x000000d100d17308 */ /* 0x000e740000002400 */
[----:B------:R-:W1:Y:S01]  /*16310*/  MUFU.TANH R213, R213 ;  /* 0x000000d500d57308 */ /* 0x000e620000002400 */
[C---:B----4-:R-:W-:Y:S09]  /*16320*/  HMMA.16816.F32 R28, R116.reuse, R12, R28 ;  /* 0x0000000c741c723c */ /* 0x050ff2000000181c */
[----:B------:R-:W4:Y:S01]  /*16330*/  MUFU.TANH R202, R202 ;  /* 0x000000ca00ca7308 */ /* 0x000f220000002400 */
[----:B------:R-:W-:Y:S09]  /*16340*/  HMMA.16816.F32 R32, R116, R14, R32 ;  /* 0x0000000e7420723c */ /* 0x000ff20000001820 */
[----:B------:R-:W1:Y:S10]  /*16350*/  MUFU.TANH R204, R204 ;  /* 0x000000cc00cc7308 */ /* 0x000e740000002400 */
        /* <DEDUP_REMOVED lines=9> */
[----:B------:R1:W1:Y:S01]  /*163f0*/  MUFU.TANH R200, R16 ;  /* 0x0000001000c87308 */ /* 0x0002620000002400 */
[----:B------:R-:W-:Y:S09]  /*16400*/  FMUL.FTZ R35, R35, UR5 ;  /* 0x0000000523237c20 */ /* 0x000ff20008410000 */
        /* <DEDUP_REMOVED lines=23> */
[----:B------:R-:W2:Y:S02]  /*16580*/  LDC R6, c[0x0][0x380] ;  /* 0x0000e000ff067b82 */ /* 0x000ea40000000800 */
[-C--:B--2---:R-:W-:Y:S04]  /*16590*/  IABS R2, R6.reuse ;  /* 0x0000000600027213 */ /* 0x084fe80000000000 */
[----:B------:R-:W2:Y:S10]  /*165a0*/  I2F.RP R7, R2 ;  /* 0x0000000200077306 */ /* 0x000eb40000209400 */
[----:B--2---:R-:W2:Y:S02]  /*165b0*/  MUFU.RCP R3, R7 ;  /* 0x0000000700037308 */ /* 0x004ea40000001000 */
[----:B--2---:R-:W-:Y:S01]  /*165c0*/  VIADD R12, R3, 0xffffffe ;  /* 0x0ffffffe030c7836 */ /* 0x004fe20000000000 */
[----:B------:R-:W-:Y:S07]  /*165d0*/  SHF.L.U32 R3, R174, 0x6, RZ ;  /* 0x00000006ae037819 */ /* 0x000fee00000006ff */
[----:B------:R-:W2:Y:S01]  /*165e0*/  F2I.FTZ.U32.TRUNC.NTZ R13, R12 ;  /* 0x0000000c000d7305 */ /* 0x000ea2000021f000 */
[----:B------:R-:W-:Y:S01]  /*165f0*/  IABS R8, R3 ;  /* 0x0000000300087213 */ /* 0x000fe20000000000 */
[C---:B------:R-:W-:Y:S01]  /*16600*/  VIADD R11, R3.reuse, 0xffffffc0 ;  /* 0xffffffc0030b7836 */ /* 0x040fe20000000000 */
[-C--:B------:R-:W-:Y:S04]  /*16610*/  LOP3.LUT R3, R3, R6.reuse, RZ, 0x3c, !PT ;  /* 0x0000000603037212 */ /* 0x080fe800078e3cff */
[----:B------:R-:W-:Y:S02]  /*16620*/  IABS R4, R11 ;  /* 0x0000000b00047213 */ /* 0x000fe40000000000 */
[----:B------:R-:W-:Y:S01]  /*16630*/  LOP3.LUT R11, R11, R6, RZ, 0x3c, !PT ;  /* 0x000000060b0b7212 */ /* 0x000fe200078e3cff */
        /* <DEDUP_REMOVED lines=19> */
[----:B------:R-:W2:Y:S01]  /*16770*/  LDC.64 R4, c[0x0][0x248] ;  /* 0x00009200ff047b82 */ /* 0x000ea20000000a00 */
        /* <DEDUP_REMOVED lines=17> */
[----:B------:R-:W3:Y:S03]  /*16890*/  LDG.E R8, desc[UR6][R12.64] ;  /* 0x000000060c087981 */ /* 0x000ee6000c1e1900 */
[----:B------:R-:W-:Y:S05]  /*168a0*/  SHF.R.S32.HI R11, RZ, 0x1f, R9 ;  /* 0x0000001fff0b7819 */ /* 0x000fea0000011409 */
[-C--:B--2---:R-:W-:Y:S04]  /*168b0*/  IMAD R10, R11, R4.reuse, RZ ;  /* 0x000000040b0a7224 */ /* 0x084fe800078e02ff */
[C---:B------:R-:W-:Y:S01]  /*168c0*/  IMAD R10, R9.reuse, R5, R10 ;  /* 0x00000005090a7224 */ /* 0x040fe200078e020a */
[----:B---3--:R-:W-:Y:S01]  /*168d0*/  IADD3 R11, -R8, R7, RZ ;  /* 0x00000007080b7210 */ /* 0x008fe20007ffe1ff */
[----:B------:R-:W-:Y:S03]  /*168e0*/  IMAD.WIDE.U32 R6, R9, R4, RZ ;  /* 0x0000000409067225 */ /* 0x000fe600078e00ff */
[----:B------:R-:W-:Y:S01]  /*168f0*/  SHF.R.S32.HI R5, RZ, 0x1f, R11 ;  /* 0x0000001fff057819 */ /* 0x000fe2000001140b */
[----:B------:R-:W-:Y:S04]  /*16900*/  IMAD.IADD R7, R7, 0x1, R10 ;  /* 0x0000000107077824 */ /* 0x000fe800078e020a */
[-C--:B----4-:R-:W-:Y:S02]  /*16910*/  IMAD R4, R5, R2.reuse, RZ ;  /* 0x0000000205047224 */ /* 0x090fe400078e02ff */
[C---:B------:R-:W-:Y:S04]  /*16920*/  IMAD.WIDE.U32 R6, R11.reuse, R2, R6 ;  /* 0x000000020b067225 */ /* 0x040fe800078e0006 */
[----:B------:R-:W-:Y:S05]  /*16930*/  IMAD R4, R11, R3, R4 ;  /* 0x000000030b047224 */ /* 0x000fea00078e0204 */
[----:B------:R-:W-:Y:S07]  /*16940*/  IADD3 R5, R7, R4, RZ ;  /* 0x0000000407057210 */ /* 0x000fee0007ffe0ff */
.L_x_6511:
        /* <DEDUP_REMOVED lines=15> */
[CC--:B-1----:R-:W-:Y:S01]  /*16a40*/  @P4 LEA R16, P6, R2.reuse, R176.reuse, 0x1 ;  /* 0x000000b002104211 */ /* 0x0c2fe200078c08ff */
[----:B------:R-:W-:Y:S01]  /*16a50*/  @!PT LDS RZ, [RZ] ;  /* 0x00000000fffff984 */ /* 0x000fe20000000800 */
[----:B------:R-:W-:Y:S01]  /*16a60*/  @!PT LDS RZ, [RZ] ;  /* 0x00000000fffff984 */ /* 0x000fe20000000800 */
[----:B------:R-:W-:Y:S01]  /*16a70*/  @!PT LDS RZ, [RZ] ;  /* 0x00000000fffff984 */ /* 0x000fe20000000800 */
[----:B------:R2:W-:Y:S01]  /*16a80*/  @P2 LDGSTS.E.BYPASS.LTC128B.128 [R172+0x6000], desc[UR6][R12.64+0x80] ;  /* 0x060000800cac2fae */ /* 0x0005e2000b901d46 */
[C---:B------:R-:W-:Y:S02]  /*16a90*/  @P2 LEA R6, P1, R2.reuse, R176, 0x1 ;  /* 0x000000b002062211 */ /* 0x040fe400078208ff */
[CCC-:B------:R-:W-:Y:S01]  /*16aa0*/  @P4 LEA.HI.X R17, R2.reuse, R175.reuse, R5.reuse, 0x1, P6 ;  /* 0x000000af02114211 */ /* 0x1c0fe200030f0c05 */
[----:B------:R2:W-:Y:S01]  /*16ab0*/  @!P2 STS.128 [R172+0x6000], RZ ;  /* 0x006000ffac00a388 */ /* 0x0005e20000000c00 */
[-CC-:B------:R-:W-:Y:S02]  /*16ac0*/  @P2 LEA.HI.X R7, R2, R175.reuse, R5.reuse, 0x1, P1 ;  /* 0x000000af02072211 */ /* 0x180fe400008f0c05 */
[----:B------:R-:W-:Y:S01]  /*16ad0*/  IADD3 R3, P0, R165, R2, RZ ;  /* 0x00000002a5037210 */ /* 0x000fe20007f1e0ff */
[----:B------:R-:W-:Y:S01]  /*16ae0*/  @!PT LDS RZ, [RZ] ;  /* 0x00000000fffff984 */ /* 0x000fe20000000800 */
[----:B------:R-:W-:Y:S01]  /*16af0*/  @!PT LDS RZ, [RZ] ;  /* 0x00000000fffff984 */ /* 0x000fe20000000800 */
[----:B------:R-:W-:Y:S01]  /*16b00*/  @!PT LDS RZ, [RZ] ;  /* 0x00000000fffff984 */ /* 0x000fe20000000800 */
[----:B------:R2:W-:Y:S03]  /*16b10*/  @P4 LDGSTS.E.BYPASS.LTC128B.128 [R172+0x4800], desc[UR6][R10.64] ;  /* 0x048000000aac4fae */ /* 0x0005e6000b901d46 */
[CC--:B------:R-:W-:Y:S01]  /*16b20*/  @P4 LEA R14, P5, R3.reuse, R176.reuse, 0x1 ;  /* 0x000000b0030e4211 */ /* 0x0c0fe200078a08ff */
        /* <DEDUP_REMOVED lines=33> */
.L_x_6510:
[----:B-1----:R-:W-:Y:S01]  /*16d40*/  FMNMX.FTZ R3, R208, R103, !PT ;  /* 0x00000067d0037209 */ /* 0x002fe20007810000 */
[----:B--2---:R-:W-:Y:S01]  /*16d50*/  LDSM.16.MT88.4 R12, [R156+0x8000] ;  /* 0x008000009c0c783b */ /* 0x004fe20000004200 */
        /* <DEDUP_REMOVED lines=162> */
[--C-:B------:R-:W-:Y:S01]  /*17780*/  FFMA.FTZ R134, R180, UR4, -R105.reuse ;  /* 0x00000004b4867c23 */ /* 0x100fe20008010869 */
[----:B------:R-:W-:Y:S01]  /*17790*/  FFMA.FTZ R105, R182, UR4, -R105 ;  /* 0x00000004b6697c23 */ /* 0x000fe20008010869 */
[C---:B------:R-:W-:Y:S03]  /*177a0*/  HMMA.16816.F32 R12, R96.reuse, R20, R12 ;  /* 0x00000014600c723c */ /* 0x040fe6000000180c */
[----:B------:R-:W-:Y:S03]  /*177b0*/  FFMA.FTZ R117, R2, R183, R117 ;  /* 0x000000b702757223 */ /* 0x000fe60000010075 */
[----:B------:R-:W-:Y:S01]  /*177c0*/  MUFU.EX2 R131, R131 ;  /* 0x0000008300837308 */ /* 0x000fe20000000800 */
[----:B------:R-:W-:Y:S01]  /*177d0*/  FFMA.FTZ R115, R0, R181, R115 ;  /* 0x000000b500737223 */ /* 0x000fe20000010073 */
[C---:B------:R-:W-:Y:S03]  /*177e0*/  HMMA.16816.F32 R16, R96.reuse, R22, R16 ;  /* 0x000000166010723c */ /* 0x040fe60000001810 */
[C---:B------:R-:W-:Y:S01]  /*177f0*/  FMUL.FTZ R20, R2.reuse, R80 ;  /* 0x0000005002147220 */ /* 0x040fe20000410000 */
[----:B------:R-:W-:Y:S03]  /*17800*/  FMUL.FTZ R21, R2, R81 ;  /* 0x0000005102157220 */ /* 0x000fe60000410000 */
[C---:B------:R-:W-:Y:S01]  /*17810*/  FMUL.FTZ R22, R0.reuse, R82 ;  /* 0x0000005200167220 */ /* 0x040fe20000410000 */
[----:B------:R-:W-:Y:S01]  /*17820*/  FMUL.FTZ R23, R0, R83 ;  /* 0x0000005300177220 */ /* 0x000fe20000410000 */
[----:B------:R-:W-:Y:S01]  /*17830*/  MUFU.EX2 R128, R128 ;  /* 0x0000008000807308 */ /* 0x000fe20000000800 */
[----:B------:R-:W-:Y:S01]  /*17840*/  LDSM.16.MT88.4 R80, [R154+0x8800] ;  /* 0x008800009a50783b */ /* 0x000fe20000004200 */
[----:B------:R-:W-:Y:S04]  /*17850*/  FADD.FTZ R112, R112, R115 ;  /* 0x0000007370707221 */ /* 0x000fe80000010000 */
[C---:B------:R-:W-:Y:S04]  /*17860*/  HMMA.16816.F32 R20, R96.reuse, R28, R20 ;  /* 0x0000001c6014723c */ /* 0x040fe80000001814 */
[----:B------:R-:W-:Y:S01]  /*17870*/  MUFU.EX2 R133, R133 ;  /* 0x0000008500857308 */ /* 0x000fe20000000800 */
[----:B------:R-:W-:Y:S01]  /*17880*/  FADD.FTZ R109, R109, R112 ;  /* 0x000000706d6d7221 */ /* 0x000fe20000010000 */
[C---:B------:R-:W-:Y:S08]  /*17890*/  HMMA.16816.F32 R24, R96.reuse, R30, R24 ;  /* 0x0000001e6018723c */ /* 0x040ff00000001818 */
[----:B------:R-:W-:Y:S03]  /*178a0*/  MUFU.EX2 R114, R114 ;  /* 0x0000007200727308 */ /* 0x000fe60000000800 */
[C---:B------:R-:W-:Y:S01]  /*178b0*/  FMUL.FTZ R28, R2.reuse, R72 ;  /* 0x00000048021c7220 */ /* 0x040fe20000410000 */
[----:B------:R-:W-:Y:S01]  /*178c0*/  FMUL.FTZ R29, R2, R73 ;  /* 0x00000049021d7220 */ /* 0x000fe20000410000 */
[C---:B------:R-:W-:Y:S01]  /*178d0*/  FMUL.FTZ R30, R0.reuse, R74 ;  /* 0x0000004a001e7220 */ /* 0x040fe20000410000 */
[----:B------:R-:W-:Y:S02]  /*178e0*/  FMUL.FTZ R31, R0, R75 ;  /* 0x0000004b001f7220 */ /* 0x000fe40000410000 */
[----:B------:R-:W2:Y:S01]  /*178f0*/  LDSM.16.MT88.4 R72, [R152+0xa000] ;  /* 0x00a000009848783b */ /* 0x000ea20000004200 */
[----:B------:R-:W-:Y:S01]  /*17900*/  FADD.FTZ R0, R113, R117 ;  /* 0x0000007571007221 */ /* 0x000fe20000010000 */
[----:B------:R-:W4:Y:S01]  /*17910*/  MUFU.EX2 R119, R119 ;  /* 0x0000007700777308 */ /* 0x000f220000000800 */
[----:B------:R-:W-:Y:S02]  /*17920*/  FADD.FTZ R108, R108, R109 ;  /* 0x0000006d6c6c7221 */ /* 0x000fe40000010000 */
[C---:B------:R-:W-:Y:S03]  /*17930*/  HMMA.16816.F32 R28, R96.reuse, R92, R28 ;  /* 0x0000005c601c723c */ /* 0x040fe6000000181c */
[----:B------:R-:W-:Y:S01]  /*17940*/  FADD.FTZ R111, R111, R0 ;  /* 0x000000006f6f7221 */ /* 0x000fe20000010000 */
[----:B------:R-:W-:Y:S03]  /*17950*/  MOV R0, R3 ;  /* 0x0000000300007202 */ /* 0x000fe60000000f00 */
[----:B------:R-:W-:Y:S01]  /*17960*/  MUFU.EX2 R121, R121 ;  /* 0x0000007900797308 */ /* 0x000fe20000000800 */
[C---:B------:R-:W-:Y:S01]  /*17970*/  HMMA.16816.F32 R32, R96.reuse, R94, R32 ;  /* 0x0000005e6020723c */ /* 0x040fe20000001820 */
[----:B------:R-:W-:Y:S02]  /*17980*/  LDSM.16.MT88.4 R92, [R156+0x9800] ;  /* 0x009800009c5c783b */ /* 0x000fe40000004200 */
[----:B------:R-:W-:Y:S03]  /*17990*/  FADD.FTZ R111, R110, R111 ;  /* 0x0000006f6e6f7221 */ /* 0x000fe60000010000 */
[C---:B---3--:R-:W-:Y:S03]  /*179a0*/  HMMA.16816.F32 R36, R96.reuse, R84, R36 ;  /* 0x000000546024723c */ /* 0x048fe60000001824 */
[----:B------:R-:W3:Y:S03]  /*179b0*/  MUFU.EX2 R116, R116 ;  /* 0x0000007400747308 */ /* 0x000ee60000000800 */
[C---:B------:R-:W-:Y:S01]  /*179c0*/  HMMA.16816.F32 R40, R96.reuse, R86, R40 ;  /* 0x000000566028723c */ /* 0x040fe20000001828 */
[----:B------:R-:W-:Y:S06]  /*179d0*/  LDSM.16.MT88.4 R84, [R153+0x8800] ;  /* 0x008800009954783b */ /* 0x000fec0000004200 */
[----:B------:R-:W-:Y:S01]  /*179e0*/  MUFU.EX2 R118, R118 ;  /* 0x0000007600767308 */ /* 0x000fe20000000800 */
[C---:B-1----:R-:W-:Y:S09]  /*179f0*/  HMMA.16816.F32 R44, R96.reuse, R76, R44 ;  /* 0x0000004c602c723c */ /* 0x042ff2000000182c */
[----:B------:R-:W1:Y:S01]  /*17a00*/  MUFU.EX2 R123, R123 ;  /* 0x0000007b007b7308 */ /* 0x000e620000000800 */
[C---:B------:R-:W-:Y:S01]  /*17a10*/  HMMA.16816.F32 R48, R96.reuse, R78, R48 ;  /* 0x0000004e6030723c */ /* 0x040fe20000001830 */
[----:B------:R-:W1:Y:S05]  /*17a20*/  LDSM.16.MT88.4 R76, [R156+0x8800] ;  /* 0x008800009c4c783b */ /* 0x000e6a0000004200 */
[C---:B-----5:R-:W-:Y:S03]  /*17a30*/  HMMA.16816.F32 R52, R96.reuse, R68, R52 ;  /* 0x000000446034723c */ /* 0x060fe60000001834 */
[----:B------:R-:W-:Y:S03]  /*17a40*/  MUFU.EX2 R120, R120 ;  /* 0x0000007800787308 */ /* 0x000fe60000000800 */
[C---:B------:R-:W-:Y:S07]  /*17a50*/  HMMA.16816.F32 R56, R96.reuse, R70, R56 ;  /* 0x000000466038723c */ /* 0x040fee0000001838 */
[----:B------:R-:W5:Y:S01]  /*17a60*/  MUFU.EX2 R125, R125 ;  /* 0x0000007d007d7308 */ /* 0x000f620000000800 */
[----:B----4-:R-:W-:Y:S01]  /*17a70*/  F2FP.F16.F32.PACK_AB R68, R119, R114 ;  /* 0x000000727744723e */ /* 0x010fe200000000ff */
[C---:B--2---:R-:W-:Y:S03]  /*17a80*/  HMMA.16816.F32 R60, R96.reuse, R72, R60 ;  /* 0x00000048603c723c */ /* 0x044fe6000000183c */
[----:B---3--:R-:W-:Y:S03]  /*17a90*/  F2FP.F16.F32.PACK_AB R69, R116, R121 ;  /* 0x000000797445723e */ /* 0x008fe600000000ff */
[----:B------:R-:W-:Y:S01]  /*17aa0*/  HMMA.16816.F32 R64, R96, R74, R64 ;  /* 0x0000004a6040723c */ /* 0x000fe20000001840 */
[----:B------:R-:W2:Y:S01]  /*17ab0*/  LDSM.16.MT88.4 R72, [R152+0x8800] ;  /* 0x008800009848783b */ /* 0x000ea20000004200 */
[----:B------:R-:W-:Y:S03]  /*17ac0*/  MUFU.EX2 R130, R130 ;  /* 0x0000008200827308 */ /* 0x000fe60000000800 */
[----:B-1----:R-:W-:Y:S01]  /*17ad0*/  F2FP.F16.F32.PACK_AB R70, R123, R118 ;  /* 0x000000767b46723e */ /* 0x002fe200000000ff */
[----:B------:R-:W-:Y:S01]  /*17ae0*/  FADD.FTZ R114, R114, R111 ;  /* 0x0000006f72727221 */ /* 0x000fe20000010000 */
[----:B------:R-:W-:Y:S01]  /*17af0*/  FADD.FTZ R121, R121, R108 ;  /* 0x0000006c79797221 */ /* 0x000fe20000010000 */
[----:B-----5:R-:W-:Y:S04]  /*17b00*/  F2FP.F16.F32.PACK_AB R71, R125, R120 ;  /* 0x000000787d47723e */ /* 0x020fe800000000ff */
[----:B------:R-:W-:Y:S01]  /*17b10*/  MUFU.EX2 R135, R135 ;  /* 0x0000008700877308 */ /* 0x000fe20000000800 */
[----:B------:R-:W-:Y:S01]  /*17b20*/  FADD.FTZ R119, R119, R114 ;  /* 0x0000007277777221 */ /* 0x000fe20000010000 */
[----:B------:R-:W-:Y:S03]  /*17b30*/  FADD.FTZ R121, R116, R121 ;  /* 0x0000007974797221 */ /* 0x000fe60000010000 */
[----:B------:R-:W-:Y:S01]  /*17b40*/  FADD.FTZ R118, R118, R119 ;  /* 0x0000007776767221 */ /* 0x000fe20000010000 */
[----:B------:R-:W-:Y:S01]  /*17b50*/  FADD.FTZ R120, R120, R121 ;  /* 0x0000007978787221 */ /* 0x000fe20000010000 */
[C---:B------:R-:W-:Y:S03]  /*17b60*/  HMMA.16816.F32 R4, R68.reuse, R76, R4 ;  /* 0x0000004c4404723c */ /* 0x040fe60000001804 */
        /* <DEDUP_REMOVED lines=13> */
[----:B------:R-:W4:Y:S05]  /*17c40*/  LDSM.16.MT88.4 R84, [R153+0xa800] ;  /* 0x00a800009954783b */ /* 0x000f2a0000004200 */
[C---:B--2---:R-:W-:Y:S06]  /*17c50*/  HMMA.16816.F32 R28, R68.reuse, R72, R28 ;  /* 0x00000048441c723c */ /* 0x044fec000000181c */
[C---:B------:R-:W-:Y:S01]  /*17c60*/  HMMA.16816.F32 R32, R68.reuse, R74, R32 ;  /* 0x0000004a4420723c */ /* 0x040fe20000001820 */
[----:B------:R-:W2:Y:S04]  /*17c70*/  LDSM.16.MT88.4 R72, [R152+0xa800] ;  /* 0x00a800009848783b */ /* 0x000ea80000004200 */
[----:B---3--:R-:W-:Y:S01]  /*17c80*/  F2FP.F16.F32.PACK_AB R105, R137, R132 ;  /* 0x000000848969723e */ /* 0x008fe200000000ff */
[C---:B-1----:R-:W-:Y:S05]  /*17c90*/  HMMA.16816.F32 R36, R68.reuse, R76, R36 ;  /* 0x0000004c4424723c */ /* 0x042fea0000001824 */
[----:B-----5:R-:W-:Y:S01]  /*17ca0*/  F2FP.F16.F32.PACK_AB R106, R139, R134 ;  /* 0x000000868b6a723e */ /* 0x020fe200000000ff */
[C---:B------:R-:W-:Y:S01]  /*17cb0*/  HMMA.16816.F32 R40, R68.reuse, R78, R40 ;  /* 0x0000004e4428723c */ /* 0x040fe20000001828 */
[----:B------:R-:W1:Y:S05]  /*17cc0*/  LDSM.16.MT88.4 R76, [R156+0x9000] ;  /* 0x009000009c4c783b */ /* 0x000e6a0000004200 */
[C---:B----4-:R-:W-:Y:S06]  /*17cd0*/  HMMA.16816.F32 R44, R68.reuse, R80, R44 ;  /* 0x00000050442c723c */ /* 0x050fec000000182c */
[C---:B------:R-:W-:Y:S01]  /*17ce0*/  HMMA.16816.F32 R48, R68.reuse, R82, R48 ;  /* 0x000000524430723c */ /* 0x040fe20000001830 */
[----:B------:R-:W3:Y:S05]  /*17cf0*/  LDSM.16.MT88.4 R80, [R154+0x9000] ;  /* 0x009000009a50783b */ /* 0x000eea0000004200 */
[C---:B------:R-:W-:Y:S06]  /*17d00*/  HMMA.16816.F32 R52, R68.reuse, R84, R52 ;  /* 0x000000544434723c */ /* 0x040fec0000001834 */
[C---:B------:R-:W-:Y:S01]  /*17d10*/  HMMA.16816.F32 R56, R68.reuse, R86, R56 ;  /* 0x000000564438723c */ /* 0x040fe20000001838 */
[----:B------:R-:W4:Y:S05]  /*17d20*/  LDSM.16.MT88.4 R84, [R153+0x9000] ;  /* 0x009000009954783b */ /* 0x000f2a0000004200 */
[C---:B--2---:R-:W-:Y:S06]  /*17d30*/  HMMA.16816.F32 R60, R68.reuse, R72, R60 ;  /* 0x00000048443c723c */ /* 0x044fec000000183c */
[----:B------:R-:W-:Y:S01]  /*17d40*/  HMMA.16816.F32 R64, R68, R74, R64 ;  /* 0x0000004a4440723c */ /* 0x000fe20000001840 */
[----:B------:R-:W2:Y:S06]  /*17d50*/  LDSM.16.MT88.4 R72, [R152+0x9000] ;  /* 0x009000009848783b */ /* 0x000eac0000004200 */
        /* <DEDUP_REMOVED lines=21> */
[C---:B------:R-:W-:Y:S01]  /*17eb0*/  HMMA.16816.F32 R24, R68.reuse, R86, R24 ;  /* 0x000000564418723c */ /* 0x040fe20000001818 */
[----:B------:R-:W-:Y:S05]  /*17ec0*/  LDSM.16.MT88.4 R84, [R152+0xb000] ;  /* 0x00b000009854783b */ /* 0x000fea0000004200 */
[C---:B--2---:R-:W-:Y:S06]  /*17ed0*/  HMMA.16816.F32 R28, R68.reuse, R72, R28 ;  /* 0x00000048441c723c */ /* 0x044fec000000181c */
[C---:B------:R-:W-:Y:S01]  /*17ee0*/  HMMA.16816.F32 R32, R68.reuse, R74, R32 ;  /* 0x0000004a4420723c */ /* 0x040fe20000001820 */
[----:B------:R-:W2:Y:S05]  /*17ef0*/  LDSM.16.MT88.4 R72, [R153+0xb000] ;  /* 0x00b000009948783b */ /* 0x000eaa0000004200 */
[C---:B-1----:R-:W-:Y:S06]  /*17f00*/  HMMA.16816.F32 R36, R68.reuse, R76, R36 ;  /* 0x0000004c4424723c */ /* 0x042fec0000001824 */
[C---:B------:R-:W-:Y:S01]  /*17f10*/  HMMA.16816.F32 R40, R68.reuse, R78, R40 ;  /* 0x0000004e4428723c */ /* 0x040fe20000001828 */
[----:B------:R-:W1:Y:S05]  /*17f20*/  LDSM.16.MT88.4 R76, [R154+0x9800] ;  /* 0x009800009a4c783b */ /* 0x000e6a0000004200 */
[C---:B---3--:R-:W-:Y:S06]  /*17f30*/  HMMA.16816.F32 R44, R68.reuse, R80, R44 ;  /* 0x00000050442c723c */ /* 0x048fec000000182c */
[C---:B------:R-:W-:Y:S05]  /*17f40*/  HMMA.16816.F32 R48, R68.reuse, R82, R48 ;  /* 0x000000524430723c */ /* 0x040fea0000001830 */
[--C-:B------:R-:W-:Y:S01]  /*17f50*/  FFMA.FTZ R80, R102, UR4, -R104.reuse ;  /* 0x0000000466507c23 */ /* 0x100fe20008010868 */
[----:B------:R-:W-:Y:S03]  /*17f60*/  FFMA.FTZ R104, R101, UR4, -R104 ;  /* 0x0000000465687c23 */ /* 0x000fe60008010868 */
[----:B------:R-:W-:Y:S01]  /*17f70*/  MUFU.EX2 R101, R80 ;  /* 0x0000005000657308 */ /* 0x000fe20000000800 */
[C---:B--2---:R-:W-:Y:S09]  /*17f80*/  HMMA.16816.F32 R52, R68.reuse, R72, R52 ;  /* 0x000000484434723c */ /* 0x044ff20000001834 */
[----:B------:R2:W3:Y:S01]  /*17f90*/  MUFU.EX2 R102, R104 ;  /* 0x0000006800667308 */ /* 0x0004e20000000800 */
[C---:B------:R-:W-:Y:S01]  /*17fa0*/  HMMA.16816.F32 R56, R68.reuse, R74, R56 ;  /* 0x0000004a4438723c */ /* 0x040fe20000001838 */
[----:B------:R-:W4:Y:S05]  /*17fb0*/  LDSM.16.MT88.4 R72, [R153+0x9800] ;  /* 0x009800009948783b */ /* 0x000f2a0000004200 */
[C---:B------:R-:W-:Y:S06]  /*17fc0*/  HMMA.16816.F32 R60, R68.reuse, R84, R60 ;  /* 0x00000054443c723c */ /* 0x040fec000000183c */
[----:B------:R-:W-:Y:S01]  /*17fd0*/  HMMA.16816.F32 R64, R68, R86, R64 ;  /* 0x000000564440723c */ /* 0x000fe20000001840 */
[----:B------:R-:W5:Y:S04]  /*17fe0*/  LDSM.16.MT88.4 R68, [R152+0x9800] ;  /* 0x009800009844783b */ /* 0x000f680000004200 */
[----:B--2---:R-:W-:Y:S01]  /*17ff0*/  F2FP.F16.F32.PACK_AB R104, R135, R130 ;  /* 0x000000828768723e */ /* 0x004fe200000000ff */
[----:B------:R-:W-:Y:S01]  /*18000*/  FADD.FTZ R130, R130, R131 ;  /* 0x0000008382827221 */ /* 0x000fe20000010000 */
[C---:B---3--:R-:W-:Y:S01]  /*18010*/  F2FP.F16.F32.PACK_AB R107, R102.reuse, R101 ;  /* 0x00000065666b723e */ /* 0x048fe200000000ff */
[----:B------:R-:W-:Y:S03]  /*18020*/  FADD.FTZ R101, R101, R132 ;  /* 0x0000008465657221 */ /* 0x000fe60000010000 */
[----:B------:R-:W-:Y:S01]  /*18030*/  FADD.FTZ R135, R135, R130 ;  /* 0x0000008287877221 */ /* 0x000fe20000010000 */
[----:B------:R-:W-:Y:S02]  /*18040*/  FADD.FTZ R181, R102, R101 ;  /* 0x0000006566b57221 */ /* 0x000fe40000010000 */
[C---:B------:R-:W-:Y:S01]  /*18050*/  HMMA.16816.F32 R96, R104.reuse, R92, R4 ;  /* 0x0000005c6860723c */ /* 0x040fe20000001804 */
[----:B------:R-:W2:Y:S04]  /*18060*/  LDSM.16.MT88.4 R4, [R156+0xb800] ;  /* 0x00b800009c04783b */ /* 0x000ea80000004200 */
[----:B------:R-:W-:Y:S01]  /*18070*/  FADD.FTZ R134, R134, R135 ;  /* 0x0000008786867221 */ /* 0x000fe20000010000 */
[C---:B------:R-:W-:Y:S03]  /*18080*/  HMMA.16816.F32 R92, R104.reuse, R94, R8 ;  /* 0x0000005e685c723c */ /* 0x040fe60000001808 */
[----:B------:R-:W3:Y:S02]  /*18090*/  LDSM.16.MT88.4 R8, [R154+0xb800] ;  /* 0x00b800009a08783b */ /* 0x000ee40000004200 */
[----:B------:R-:W-:Y:S01]  /*180a0*/  FADD.FTZ R183, R139, R134 ;  /* 0x000000868bb77221 */ /* 0x000fe20000010000 */
[C---:B-1----:R-:W-:Y:S05]  /*180b0*/  HMMA.16816.F32 R88, R104.reuse, R76, R12 ;  /* 0x0000004c6858723c */ /* 0x042fea000000180c */
[----:B------:R-:W1:Y:S01]  /*180c0*/  LDSM.16.MT88.4 R12, [R153+0xb800] ;  /* 0x00b80000990c783b */ /* 0x000e620000004200 */
[C---:B------:R-:W-:Y:S06]  /*180d0*/  HMMA.16816.F32 R84, R104.reuse, R78, R16 ;  /* 0x0000004e6854723c */ /* 0x040fec0000001810 */
[C---:B----4-:R-:W-:Y:S01]  /*180e0*/  HMMA.16816.F32 R80, R104.reuse, R72, R20 ;  /* 0x000000486850723c */ /* 0x050fe20000001814 */
[----:B------:R-:W4:Y:S05]  /*180f0*/  LDSM.16.MT88.4 R16, [R152+0xb800] ;  /* 0x00b800009810783b */ /* 0x000f2a0000004200 */
[C---:B------:R-:W-:Y:S06]  /*18100*/  HMMA.16816.F32 R76, R104.reuse, R74, R24 ;  /* 0x0000004a684c723c */ /* 0x040fec0000001818 */
[C---:B-----5:R-:W-:Y:S06]  /*18110*/  HMMA.16816.F32 R72, R104.reuse, R68, R28 ;  /* 0x000000446848723c */ /* 0x060fec000000181c */
[C---:B------:R-:W-:Y:S06]  /*18120*/  HMMA.16816.F32 R68, R104.reuse, R70, R32 ;  /* 0x000000466844723c */ /* 0x040fec0000001820 */
[C---:B--2---:R-:W-:Y:S06]  /*18130*/  HMMA.16816.F32 R36, R104.reuse, R4, R36 ;  /* 0x000000046824723c */ /* 0x044fec0000001824 */
[C---:B------:R-:W-:Y:S06]  /*18140*/  HMMA.16816.F32 R40, R104.reuse, R6, R40 ;  /* 0x000000066828723c */ /* 0x040fec0000001828 */
[C---:B---3--:R-:W-:Y:S06]  /*18150*/  HMMA.16816.F32 R44, R104.reuse, R8, R44 ;  /* 0x00000008682c723c */ /* 0x048fec000000182c */
[C---:B------:R-:W-:Y:S06]  /*18160*/  HMMA.16816.F32 R48, R104.reuse, R10, R48 ;  /* 0x0000000a6830723c */ /* 0x040fec0000001830 */
[C---:B-1----:R-:W-:Y:S06]  /*18170*/  HMMA.16816.F32 R52, R104.reuse, R12, R52 ;  /* 0x0000000c6834723c */ /* 0x042fec0000001834 */
[C---:B------:R-:W-:Y:S06]  /*18180*/  HMMA.16816.F32 R56, R104.reuse, R14, R56 ;  /* 0x0000000e6838723c */ /* 0x040fec0000001838 */
[C---:B----4-:R-:W-:Y:S06]  /*18190*/  HMMA.16816.F32 R60, R104.reuse, R16, R60 ;  /* 0x00000010683c723c */ /* 0x050fec000000183c */
[----:B------:R-:W-:Y:S01]  /*181a0*/  HMMA.16816.F32 R64, R104, R18, R64 ;  /* 0x000000126840723c */ /* 0x000fe20000001840 */
[----:B------:R-:W-:Y:S11]  /*181b0*/  @!UPT UIADD3 URZ, URZ, URZ, URZ ;  /* 0x0000003f3f3ff290 */ /* 0x000ff6000fffe03f */
[----:B------:R-:W-:Y:S01]  /*181c0*/  @!UPT UIADD3 URZ, URZ, URZ, URZ ;  /* 0x0000003f3f3ff290 */ /* 0x000fe2000fffe03f */
[----:B------:R-:W-:Y:S11]  /*181d0*/  @P0 BRA `(.L_x_6512) ;  /* 0xffffffd000180947 */ /* 0x000ff6000383ffff */
.L_x_6508:
        /* <DEDUP_REMOVED lines=213> */
.L_x_6514:
[----:B------:R-:W-:Y:S05]  /*18f30*/  BSYNC B0 ;  /* 0x0000000000007941 */ /* 0x000fea0003800000 */
.L_x_6513:
        /* <DEDUP_REMOVED lines=34> */
.L_x_6516:
[----:B------:R-:W-:Y:S05]  /*19160*/  BSYNC B0 ;  /* 0x0000000000007941 */ /* 0x000fea0003800000 */
.L_x_6515:
        /* <DEDUP_REMOVED lines=10> */
.L_x_6518:
[----:B------:R-:W-:Y:S05]  /*19210*/  BSYNC B0 ;  /* 0x0000000000007941 */ /* 0x000fea0003800000 */
.L_x_6517:
        /* <DEDUP_REMOVED lines=9> */
.L_x_6520:
[----:B------:R-:W-:Y:S05]  /*192b0*/  BSYNC B0 ;  /* 0x0000000000007941 */ /* 0x000fea0003800000 */
.L_x_6519:
        /* <DEDUP_REMOVED lines=9> */
.L_x_6522:
[----:B------:R-:W-:Y:S05]  /*19350*/  BSYNC B0 ;  /* 0x0000000000007941 */ /* 0x000fea0003800000 */
.L_x_6521:
        /* <DEDUP_REMOVED lines=9> */
.L_x_6524:
[----:B------:R-:W-:Y:S05]  /*193f0*/  BSYNC B0 ;  /* 0x0000000000007941 */ /* 0x000fea0003800000 */
.L_x_6523:
        /* <DEDUP_REMOVED lines=9> */
.L_x_6526:
[----:B------:R-:W-:Y:S05]  /*19490*/  BSYNC B0 ;  /* 0x0000000000007941 */ /* 0x000fea0003800000 */
.L_x_6525:
        /* <DEDUP_REMOVED lines=9> */
.L_x_6528:
[----:B------:R-:W-:Y:S05]  /*19530*/  BSYNC B0 ;  /* 0x0000000000007941 */ /* 0x000fea0003800000 */
.L_x_6527:
        /* <DEDUP_REMOVED lines=8> */
.L_x_6529:
        /* <DEDUP_REMOVED lines=12> */
.L_x_8411:


//--------------------- .text._ZN5flash24flash_fwd_splitkv_kernelI23Flash_fwd_kernel_traitsILi128ELi64ELi64ELi4ELb0ELb0EN7cutlass6half_tE19Flash_kernel_traitsILi128ELi64ELi64ELi4ES3_EELb1ELb0ELb0ELb1ELb1ELb0ELb0ELb0EEEvNS_16Flash_fwd_paramsE --------------------------
	.section	.text._ZN5flash24flash_fwd_splitkv_kernelI23Flash_fwd_kernel_traitsILi128ELi64ELi64ELi4ELb0ELb0EN7cutlass6half_tE19Flash_kernel_traitsILi128ELi64ELi64ELi4ES3_EELb1ELb0ELb0ELb1ELb1ELb0ELb0ELb0EEEvNS_16Flash_fwd_paramsE,"ax",@progbits
	.align	128
        .global         _ZN5flash24flash_fwd_splitkv_kernelI23Flash_fwd_kernel_traitsILi128ELi64ELi64ELi4ELb0ELb0EN7cutlass6half_tE19Flash_kernel_traitsILi128ELi64ELi64ELi4ES3_EELb1ELb0ELb0ELb1ELb1ELb0ELb0ELb0EEEvNS_16Flash_fwd_paramsE
        .type           _ZN5flash24flash_fwd_splitkv_kernelI23Flash_fwd_kernel_traitsILi128ELi64ELi64ELi4ELb0ELb0EN7cutlass6half_tE19Flash_kernel_traitsILi128ELi64ELi64ELi4ES3_EELb1ELb0ELb0ELb1ELb1ELb0ELb0ELb0EEEvNS_16Flash_fwd_paramsE,@function
        .size           _ZN5flash24flash_fwd_splitkv_kernelI23Flash_fwd_kernel_traitsILi128ELi64ELi64ELi4ELb0ELb0EN7cutlass6half_tE19Flash_kernel_traitsILi128ELi64ELi64ELi4ES3_EELb1ELb0ELb0ELb1ELb1ELb0ELb0ELb0EEEvNS_16Flash_fwd_paramsE,(.L_x_8412 - _ZN5flash24flash_fwd_splitkv_kernelI23Flash_fwd_kernel_traitsILi128ELi64ELi64ELi4ELb0ELb0EN7cutlass6half_tE19Flash_kernel_traitsILi128ELi64ELi64ELi4ES3_EELb1ELb0ELb0ELb1ELb1ELb0ELb0ELb0EEEvNS_16Flash_fwd_paramsE)
        .other          _ZN5flash24flash_fwd_splitkv_kernelI23Flash_fwd_kernel_traitsILi128ELi64ELi64ELi4ELb0ELb0EN7cutlass6half_tE19Flash_kernel_traitsILi128ELi64ELi64ELi4ES3_EELb1ELb0ELb0ELb1ELb1ELb0ELb0ELb0EEEvNS_16Flash_fwd_paramsE,@"STO_CUDA_ENTRY STV_DEFAULT"
_ZN5flash24flash_fwd_splitkv_kernelI23Flash_fwd_kernel_traitsILi128ELi64ELi64ELi4ELb0ELb0EN7cutlass6half_tE19Flash_kernel_traitsILi128ELi64ELi64ELi4ES3_EELb1ELb0ELb0ELb1ELb1ELb0ELb0ELb0EEEvNS_16Flash_fwd_paramsE:
.text._ZN5flash24flash_fwd_splitkv_kernelI23Flash_fwd_kernel_traitsILi128ELi64ELi64ELi4ELb0ELb0EN7cutlass6half_tE19Flash_kernel_traitsILi128ELi64ELi64ELi4ES3_EELb1ELb0ELb0ELb1ELb1ELb0ELb0ELb0EEEvNS_16Flash_fwd_paramsE:
        /* <DEDUP_REMOVED lines=60> */
[C---:B------:R-:W-:Y:S01]  /*03c0*/  IMAD R0, R88.reuse, UR7, R9 ;  /* 0x0000000758007c24 */ /* 0x040fe2000f8e0209 */
[C---:B------:R-:W-:Y:S01]  /*03d0*/  LOP3.LUT P4, RZ, R7.reuse, 0x7, RZ, 0xc0, !PT ;  /* 0x0000000707ff7812 */ /* 0x040fe2000788c0ff */
[----:B------:R-:W-:Y:S01]  /*03e0*/  IMAD.IADD R4, R7, 0x1, -R4 ;  /* 0x0000000107047824 */ /* 0x000fe200078e0a04 */
[----:B------:R-:W-:Y:S01]  /*03f0*/  SHF.R.S32.HI R6, RZ, 0x1f, R2 ;  /* 0x0000001fff067819 */ /* 0x000fe20000011402 */
[----:B------:R-:W-:Y:S01]  /*0400*/  IMAD R3, R3, UR4, RZ ;  /* 0x0000000403037c24 */ /* 0x000fe2000f8e02ff */
[----:B------:R-:W-:Y:S01]  /*0410*/  IADD3 R7, -R88, UR17, RZ ;  /* 0x0000001158077c10 */ /* 0x000fe2000fffe1ff */
[----:B------:R-:W-:-:S02]  /*0420*/  IMAD.SHL.U32 R4, R4, 0x8, RZ ;  /* 0x0000000804047824 */ /* 0x000fc400078e00ff */
        /* <DEDUP_REMOVED lines=9> */
[----:B------:R-:W-:-:S04]  /*04c0*/  IMAD.WIDE.U32 R8, R11, UR4, R4 ;  /* 0x000000040b087c25 */ /* 0x000fc8000f8e0004 */
[----:B------:R-:W-:Y:S01]  /*04d0*/  IMAD R0, R11, UR5, R0 ;  /* 0x000000050b007c24 */ /* 0x000fe2000f8e0200 */
[----:B------:R-:W-:Y:S01]  /*04e0*/  ULDC.64 UR4, c[0x0][0x2b0] ;  /* 0x0000ac0000047ab9 */ /* 0x000fe20000000a00 */
[----:B------:R-:W-:Y:S01]  /*04f0*/  IMAD R3, R14, UR8, R11 ;  /* 0x000000080e037c24 */ /* 0x000fe2000f8e020b */
[----:B------:R-:W-:Y:S01]  /*0500*/  USHF.L.U32 UR8, UR7, 0x5, URZ ;  /* 0x0000000507087899 */ /* 0x000fe2000800063f */
[----:B------:R-:W-:Y:S02]  /*0510*/  IMAD.IADD R9, R9, 0x1, R0 ;  /* 0x0000000109097824 */ /* 0x000fe400078e0200 */
[----:B------:R-:W-:Y:S01]  /*0520*/  IMAD R5, R6, UR6, RZ ;  /* 0x0000000606057c24 */ /* 0x000fe2000f8e02ff */
[----:B------:R-:W-:Y:S01]  /*0530*/  UIADD3 UR8, UR11, UR8, URZ ;  /* 0x000000080b087290 */ /* 0x000fe2000fffe03f */
[----:B------:R-:W-:Y:S02]  /*0540*/  IMAD R3, R3, UR17, R88 ;  /* 0x0000001103037c24 */ /* 0x000fe4000f8e0258 */
[----:B------:R-:W-:-:S02]  /*0550*/  IMAD R5, R2, UR7, R5 ;  /* 0x0000000702057c24 */ /* 0x000fc4000f8e0205 */
[C---:B------:R-:W-:Y:S01]  /*0560*/  IMAD.WIDE.U32 R8, R2.reuse, UR6, R8 ;  /* 0x0000000602087c25 */ /* 0x040fe2000f8e0008 */
[----:B------:R-:W-:Y:S01]  /*0570*/  IADD3 R4, P0, R3, R2, RZ ;  /* 0x0000000203047210 */ /* 0x000fe20007f1e0ff */
[----:B------:R-:W-:Y:S02]  /*0580*/  ULDC.64 UR6, c[0x0][0x280] ;  /* 0x0000a00000067ab9 */ /* 0x000fe40000000a00 */
[----:B------:R-:W-:Y:S01]  /*0590*/  VIADD R0, R2, 0x10 ;  /* 0x0000001002007836 */ /* 0x000fe20000000000 */
[----:B------:R-:W-:Y:S01]  /*05a0*/  LEA R10, P1, R8, UR6, 0x1 ;  /* 0x00000006080a7c11 */ /* 0x000fe2000f8208ff */
[----:B------:R-:W-:Y:S01]  /*05b0*/  IMAD.IADD R5, R9, 0x1, R5 ;  /* 0x0000000109057824 */ /* 0x000fe200078e0205 */
[----:B------:R-:W-:Y:S02]  /*05c0*/  LEA.HI.X.SX32 R3, R3, R6, 0x1, P0 ;  /* 0x0000000603037211 */ /* 0x000fe400000f0eff */
[----:B------:R-:W-:Y:S01]  /*05d0*/  ISETP.GE.OR P3, PT, R0, R7, P4 ;  /* 0x000000070000720c */ /* 0x000fe20002766670 */
[----:B------:R-:W-:Y:S01]  /*05e0*/  VIADD R0, R2, 0x20 ;  /* 0x0000002002007836 */ /* 0x000fe20000000000 */
[----:B------:R-:W-:-:S02]  /*05f0*/  LEA R12, P0, R4, UR4, 0x2 ;  /* 0x00000004040c7c11 */ /* 0x000fc4000f8010ff */
[----:B------:R-:W-:Y:S02]  /*0600*/  LEA.HI.X R11, R8, UR7, R5, 0x1, P1 ;  /* 0x00000007080b7c11 */ /* 0x000fe400088f0c05 */
        /* <DEDUP_REMOVED lines=29> */
.L_x_6530:
        /* <DEDUP_REMOVED lines=22> */
.L_x_6531:
        /* <DEDUP_REMOVED lines=37> */
[----:B-----5:R-:W1:Y:S08]  /*0b90*/  I2F.RP R15, R0 ;  /* 0x00000000000f7306 */ /* 0x020e700000209400 */
[----:B-1----:R-:W1:Y:S02]  /*0ba0*/  MUFU.RCP R12, R15 ;  /* 0x0000000f000c7308 */ /* 0x002e640000001000 */
[----:B-1----:R-:W-:-:S06]  /*0bb0*/  VIADD R12, R12, 0xffffffe ;  /* 0x0ffffffe0c0c7836 */ /* 0x002fcc0000000000 */
[----:B------:R-:W1:Y:S02]  /*0bc0*/  F2I.FTZ.U32.TRUNC.NTZ R13, R12 ;  /* 0x0000000c000d7305 */ /* 0x000e64000021f000 */
[----:B-1----:R-:W-:Y:S01]  /*0bd0*/  IADD3 R4, RZ, -R13, RZ ;  /* 0x8000000dff047210 */ /* 0x002fe20007ffe0ff */
[----:B------:R-:W-:-:S04]  /*0be0*/  IMAD.MOV.U32 R12, RZ, RZ, RZ ;  /* 0x000000ffff0c7224 */ /* 0x000fc800078e00ff */
        /* <DEDUP_REMOVED lines=13> */
[----:B------:R-:W-:Y:S02]  /*0cc0*/  @P1 IADD3 R10, R10, 0x1, RZ ;  /* 0x000000010a0a1810 */ /* 0x000fe40007ffe0ff */
[----:B------:R-:W-:-:S04]  /*0cd0*/  ISETP.NE.AND P1, PT, R2, RZ, PT ;  /* 0x000000ff0200720c */ /* 0x000fc80003f25270 */
[----:B------:R-:W-:-:S09]  /*0ce0*/  @!P0 IMAD.MOV R10, RZ, RZ, -R10 ;  /* 0x000000ffff0a8224 */ /* 0x000fd200078e0a0a */
[----:B------:R-:W-:-:S04]  /*0cf0*/  @!P1 LOP3.LUT R10, RZ, R2, RZ, 0x33, !PT ;  /* 0x00000002ff0a9212 */ /* 0x000fc800078e33ff */
[----:B------:R-:W-:Y:S02]  /*0d00*/  SHF.R.S32.HI R9, RZ, 0x1f, R10 ;  /* 0x0000001fff097819 */ /* 0x000fe4000001140a */
[----:B---3--:R-:W-:Y:S01]  /*0d10*/  SHF.R.S32.HI R15, RZ, 0x1f, R24 ;  /* 0x0000001fff0f7819 */ /* 0x008fe20000011418 */
[----:B------:R-:W-:-:S04]  /*0d20*/  IMAD.WIDE.U32 R12, R24, UR8, RZ ;  /* 0x00000008180c7c25 */ /* 0x000fc8000f8e00ff */
[C---:B------:R-:W-:Y:S02]  /*0d30*/  IMAD R3, R15.reuse, UR8, RZ ;  /* 0x000000080f037c24 */ /* 0x040fe4000f8e02ff */
[----:B------:R-:W-:Y:S02]  /*0d40*/  IMAD R15, R15, UR4, RZ ;  /* 0x000000040f0f7c24 */ /* 0x000fe4000f8e02ff */
[----:B------:R-:W-:Y:S02]  /*0d50*/  IMAD R4, R24, UR9, R3 ;  /* 0x0000000918047c24 */ /* 0x000fe4000f8e0203 */
[----:B------:R-:W-:Y:S02]  /*0d60*/  IMAD R3, R0, UR6, RZ ;  /* 0x0000000600037c24 */ /* 0x000fe4000f8e02ff */
[----:B------:R-:W-:Y:S01]  /*0d70*/  IMAD R15, R24, UR5, R15 ;  /* 0x00000005180f7c24 */ /* 0x000fe2000f8e020f */
[----:B------:R-:W-:Y:S01]  /*0d80*/  IADD3 R13, R13, R4, RZ ;  /* 0x000000040d0d7210 */ /* 0x000fe20007ffe0ff */
[----:B------:R-:W-:-:S02]  /*0d90*/  IMAD R3, R8, UR7, R3 ;  /* 0x0000000708037c24 */ /* 0x000fc4000f8e0203 */
[----:B------:R-:W-:-:S04]  /*0da0*/  IMAD.WIDE.U32 R24, R24, UR4, RZ ;  /* 0x0000000418187c25 */ /* 0x000fc8000f8e00ff */
[----:B------:R-:W-:Y:S01]  /*0db0*/  IMAD.WIDE.U32 R20, R8, UR6, R12 ;  /* 0x0000000608147c25 */ /* 0x000fe2000f8e000c */
[----:B------:R-:W-:-:S03]  /*0dc0*/  IADD3 R15, R25, R15, RZ ;  /* 0x0000000f190f7210 */ /* 0x000fc60007ffe0ff */
[----:B------:R-:W-:Y:S02]  /*0dd0*/  IMAD.IADD R21, R21, 0x1, R3 ;  /* 0x0000000115157824 */ /* 0x000fe400078e0203 */
[----:B------:R-:W-:Y:S02]  /*0de0*/  IMAD R13, R9, UR10, RZ ;  /* 0x0000000a090d7c24 */ /* 0x000fe4000f8e02ff */
[----:B------:R-:W-:-:S04]  /*0df0*/  IMAD.WIDE.U32 R20, R10, UR10, R20 ;  /* 0x0000000a0a147c25 */ /* 0x000fc8000f8e0014 */
[----:B------:R-:W-:-:S05]  /*0e00*/  IMAD R13, R10, UR11, R13 ;  /* 0x0000000b0a0d7c24 */ /* 0x000fca000f8e020d */
[----:B------:R-:W-:Y:S01]  /*0e10*/  IADD3 R13, R21, R13, RZ ;  /* 0x0000000d150d7210 */ /* 0x000fe20007ffe0ff */
[----:B------:R-:W-:Y:S06]  /*0e20*/  BRA `(.L_x_6533) ;  /* 0x0000000000e47947 */ /* 0x000fec0003800000 */
.L_x_6532:
[----:B------:R-:W1:Y:S01]  /*0e30*/  LDC R16, c[0x0][0x278] ;  /* 0x00009e00ff107b82 */ /* 0x000e620000000800 */
[----:B------:R-:W-:Y:S01]  /*0e40*/  SHF.R.S32.HI R9, RZ, 0x1f, R19 ;  /* 0x0000001fff097819 */ /* 0x000fe20000011413 */
[----:B------:R-:W-:Y:S01]  /*0e50*/  ULDC.64 UR6, c[0x0][0x248] ;  /* 0x0000920000067ab9 */ /* 0x000fe20000000a00 */
[----:B------:R-:W-:-:S05]  /*0e60*/  ULDC.64 UR8, c[0x0][0x230] ;  /* 0x00008c0000087ab9 */ /* 0x000fca0000000a00 */
[----:B------:R-:W3:Y:S01]  /*0e70*/  LDC.64 R12, c[0x0][0x250] ;  /* 0x00009400ff0c7b82 */ /* 0x000ee20000000a00 */
[----:B-1----:R-:W-:-:S04]  /*0e80*/  IABS R3, R16 ;  /* 0x0000001000037213 */ /* 0x002fc80000000000 */
[----:B------:R-:W1:Y:S01]  /*0e90*/  I2F.RP R8, R3 ;  /* 0x0000000300087306 */ /* 0x000e620000209400 */
[-C--:B---3--:R-:W-:Y:S02]  /*0ea0*/  IMAD R18, R9, R12.reuse, RZ ;  /* 0x0000000c09127224 */ /* 0x088fe400078e02ff */
[----:B------:R-:W-:-:S04]  /*0eb0*/  IMAD.WIDE.U32 R22, R19, R12, RZ ;  /* 0x0000000c13167225 */ /* 0x000fc800078e00ff */
[----:B------:R-:W-:Y:S01]  /*0ec0*/  IMAD R13, R19, R13, R18 ;  /* 0x0000000d130d7224 */ /* 0x000fe200078e0212 */
[----:B-1----:R-:W1:Y:S04]  /*0ed0*/  MUFU.RCP R4, R8 ;  /* 0x0000000800047308 */ /* 0x002e680000001000 */
[----:B------:R-:W-:Y:S02]  /*0ee0*/  IADD3 R23, R23, R13, RZ ;  /* 0x0000000d17177210 */ /* 0x000fe40007ffe0ff */
[----:B-1----:R-:W-:Y:S02]  /*0ef0*/  IADD3 R4, R4, 0xffffffe, RZ ;  /* 0x0ffffffe04047810 */ /* 0x002fe40007ffe0ff */
[----:B------:R-:W-:Y:S02]  /*0f00*/  LEA R8, R28, 0xffffffc0, 0x6 ;  /* 0xffffffc01c087811 */ /* 0x000fe400078e30ff */
[----:B------:R-:W1:Y:S02]  /*0f10*/  F2I.FTZ.U32.TRUNC.NTZ R5, R4 ;  /* 0x0000000400057305 */ /* 0x000e64000021f000 */
[----:B------:R-:W-:-:S02]  /*0f20*/  IADD3 R20, P1, R19, R8, RZ ;  /* 0x0000000813147210 */ /* 0x000fc40007f3e0ff */
        /* <DEDUP_REMOVED lines=9> */
[----:B------:R-:W-:Y:S01]  /*0fc0*/  IMAD R0, R3, R0, R2 ;  /* 0x0000000003007224 */ /* 0x000fe200078e0202 */
[----:B------:R-:W-:-:S04]  /*0fd0*/  LOP3.LUT R2, R11, R16, RZ, 0x3c, !PT ;  /* 0x000000100b027212 */ /* 0x000fc800078e3cff */
[----:B------:R-:W-:-:S13]  /*0fe0*/  ISETP.GT.U32.AND P0, PT, R3, R0, PT ;  /* 0x000000000300720c */ /* 0x000fda0003f04070 */
[-C--:B------:R-:W-:Y:S02]  /*0ff0*/  @!P0 IADD3 R0, R0, -R3.reuse, RZ ;  /* 0x8000000300008210 */ /* 0x080fe40007ffe0ff */
[----:B------:R-:W-:Y:S02]  /*1000*/  @!P0 IADD3 R10, R10, 0x1, RZ ;  /* 0x000000010a0a8810 */ /* 0x000fe40007ffe0ff */
[----:B------:R-:W-:Y:S02]  /*1010*/  ISETP.GE.U32.AND P2, PT, R0, R3, PT ;  /* 0x000000030000720c */ /* 0x000fe40003f46070 */
[----:B------:R-:W-:Y:S02]  /*1020*/  SHF.R.S32.HI R0, RZ, 0x1f, R8 ;  /* 0x0000001fff007819 */ /* 0x000fe40000011408 */
[----:B------:R-:W-:-:S03]  /*1030*/  ISETP.NE.AND P0, PT, R16, RZ, PT ;  /* 0x000000ff1000720c */ /* 0x000fc60003f05270 */
[----:B------:R-:W-:Y:S01]  /*1040*/  IMAD.X R17, R9, 0x1, R0, P1 ;  /* 0x0000000109117824 */ /* 0x000fe200008e0600 */
[----:B------:R-:W-:Y:S02]  /*1050*/  ISETP.GE.AND P1, PT, R2, RZ, PT ;  /* 0x000000ff0200720c */ /* 0x000fe40003f26270 */
[----:B------:R-:W3:Y:S01]  /*1060*/  LDC.64 R2, c[0x0][0x238] ;  /* 0x00008e00ff027b82 */ /* 0x000ee20000000a00 */
[----:B------:R-:W-:Y:S01]  /*1070*/  IMAD R17, R17, UR6, RZ ;  /* 0x0000000611117c24 */ /* 0x000fe2000f8e02ff */
[----:B-----5:R-:W-:Y:S02]  /*1080*/  SHF.R.S32.HI R9, RZ, 0x1f, R15 ;  /* 0x0000001fff097819 */ /* 0x020fe4000001140f */
[----:B------:R-:W-:Y:S01]  /*1090*/  @P2 IADD3 R10, R10, 0x1, RZ ;  /* 0x000000010a0a2810 */ /* 0x000fe20007ffe0ff */
[C---:B------:R-:W-:Y:S02]  /*10a0*/  IMAD R17, R20.reuse, UR7, R17 ;  /* 0x0000000714117c24 */ /* 0x040fe4000f8e0211 */
[----:B------:R-:W-:-:S04]  /*10b0*/  IMAD.WIDE.U32 R20, R20, UR6, RZ ;  /* 0x0000000614147c25 */ /* 0x000fc8000f8e00ff */
[----:B------:R-:W-:Y:S01]  /*10c0*/  @!P1 IADD3 R10, -R10, RZ, RZ ;  /* 0x000000ff0a0a9210 */ /* 0x000fe20007ffe1ff */
[----:B------:R-:W-:Y:S01]  /*10d0*/  IMAD.IADD R21, R21, 0x1, R17 ;  /* 0x0000000115157824 */ /* 0x000fe200078e0211 */
[----:B------:R-:W-:Y:S01]  /*10e0*/  @!P0 LOP3.LUT R10, RZ, R16, RZ, 0x33, !PT ;  /* 0x00000010ff0a8212 */ /* 0x000fe200078e33ff */
[----:B------:R-:W-:Y:S02]  /*10f0*/  IMAD R18, R9, UR8, RZ ;  /* 0x0000000809127c24 */ /* 0x000fe4000f8e02ff */
[----:B------:R-:W-:-:S04]  /*1100*/  IMAD.WIDE.U32 R20, R15, UR8, R20 ;  /* 0x000000080f147c25 */ /* 0x000fc8000f8e0014 */
[----:B------:R-:W-:Y:S02]  /*1110*/  IMAD R18, R15, UR9, R18 ;  /* 0x000000090f127c24 */ /* 0x000fe4000f8e0212 */
[----:B---3--:R-:W-:Y:S01]  /*1120*/  IMAD R12, R9, R2, RZ ;  /* 0x00000002090c7224 */ /* 0x008fe200078e02ff */
[----:B------:R-:W-:Y:S01]  /*1130*/  SHF.R.S32.HI R9, RZ, 0x1f, R10 ;  /* 0x0000001fff097819 */ /* 0x000fe2000001140a */
[----:B------:R-:W-:Y:S02]  /*1140*/  IMAD.IADD R21, R21, 0x1, R18 ;  /* 0x0000000115157824 */ /* 0x000fe400078e0212 */
[----:B------:R-:W-:Y:S02]  /*1150*/  IMAD R3, R15, R3, R12 ;  /* 0x000000030f037224 */ /* 0x000fe400078e020c */
[----:B-1----:R-:W-:Y:S02]  /*1160*/  IMAD R12, R9, R4, RZ ;  /* 0x00000004090c7224 */ /* 0x002fe400078e02ff */
[----:B------:R-:W-:-:S04]  /*1170*/  IMAD.WIDE.U32 R24, R15, R2, R22 ;  /* 0x000000020f187225 */ /* 0x000fc800078e0016 */
[----:B------:R-:W-:Y:S01]  /*1180*/  IMAD.WIDE.U32 R20, R10, R4, R20 ;  /* 0x000000040a147225 */ /* 0x000fe200078e0014 */
[----:B------:R-:W-:-:S03]  /*1190*/  IADD3 R15, R25, R3, RZ ;  /* 0x00000003190f7210 */ /* 0x000fc60007ffe0ff */
[----:B------:R-:W-:-:S05]  /*11a0*/  IMAD R5, R10, R5, R12 ;  /* 0x000000050a057224 */ /* 0x000fca00078e020c */
[----:B------:R-:W-:-:S07]  /*11b0*/  IADD3 R13, R21, R5, RZ ;  /* 0x00000005150d7210 */ /* 0x000fce0007ffe0ff */
.L_x_6533:
        /* <DEDUP_REMOVED lines=8> */
[----:B------:R-:W-:Y:S01]  /*1240*/  LOP3.LUT R4, R2, 0xfffffff8, RZ, 0xc0, !PT ;  /* 0xfffffff802047812 */ /* 0x000fe200078ec0ff */
[----:B------:R-:W-:Y:S01]  /*1250*/  ULDC.64 UR10, c[0x0][0x268] ;  /* 0x00009a00000a7ab9 */ /* 0x000fe20000000a00 */
[----:B------:R-:W-:Y:S01]  /*1260*/  SHF.R.S32.HI R22, RZ, 0x3, R2 ;  /* 0x00000003ff167819 */ /* 0x000fe20000011402 */
[----:B------:R-:W-:Y:S01]  /*1270*/  IMAD R12, R14, UR5, R3 ;  /* 0x000000050e0c7c24 */ /* 0x000fe2000f8e0203 */
[----:B------:R-:W-:Y:S01]  /*1280*/  SHF.R.S32.HI R19, RZ, 0x4, R16 ;  /* 0x00000004ff137819 */ /* 0x000fe20000011410 */
[----:B------:R-:W-:Y:S01]  /*1290*/  IMAD.IADD R5, R7, 0x1, -R4 ;  /* 0x0000000107057824 */ /* 0x000fe200078e0a04 */
[--C-:B------:R-:W-:Y:S01]  /*12a0*/  SHF.R.S32.HI R23, RZ, 0x1f, R22.reuse ;  /* 0x0000001fff177819 */ /* 0x100fe20000011416 */
[----:B------:R-:W-:Y:S01]  /*12b0*/  IMAD.SHL.U32 R21, R22, 0x40, RZ ;  /* 0x0000004016157824 */ /* 0x000fe200078e00ff */
[C---:B------:R-:W-:Y:S01]  /*12c0*/  LEA.HI R4, R16.reuse, R19, RZ, 0x1 ;  /* 0x0000001310047211 */ /* 0x040fe200078f08ff */
[----:B------:R-:W-:Y:S01]  /*12d0*/  IMAD.SHL.U32 R166, R5, 0x8, RZ ;  /* 0x0000000805a67824 */ /* 0x000fe200078e00ff */
[----:B------:R-:W-:Y:S01]  /*12e0*/  LOP3.LUT R16, R16, 0xfffffff0, RZ, 0xc0, !PT ;  /* 0xfffffff010107812 */ /* 0x000fe200078ec0ff */
[----:B------:R-:W-:Y:S01]  /*12f0*/  IMAD.WIDE R26, R27, 0x40, R22 ;  /* 0x000000401b1a7825 */ /* 0x000fe200078e0216 */
[----:B------:R-:W-:Y:S01]  /*1300*/  LOP3.LUT R21, R21, 0x1c0, RZ, 0xc0, !PT ;  /* 0x000001c015157812 */ /* 0x000fe200078ec0ff */
[----:B------:R-:W-:Y:S01]  /*1310*/  ULDC.64 UR12, c[0x0][0x210] ;  /* 0x00008400000c7ab9 */ /* 0x000fe20000000a00 */
[----:B------:R-:W-:Y:S01]  /*1320*/  SHF.R.S32.HI R167, RZ, 0x1f, R166 ;  /* 0x0000001fffa77819 */ /* 0x000fe200000114a6 */
[----:B------:R-:W-:Y:S01]  /*1330*/  IMAD.IADD R16, R7, 0x1, -R16 ;  /* 0x0000000107107824 */ /* 0x000fe200078e0a10 */
[--C-:B------:R-:W-:Y:S01]  /*1340*/  LOP3.LUT R17, R21, 0x38, R166.reuse, 0xf8, !PT ;  /* 0x0000003815117812 */ /* 0x100fe200078ef8a6 */
[----:B------:R-:W-:Y:S01]  /*1350*/  IMAD R9, R9, UR10, RZ ;  /* 0x0000000a09097c24 */ /* 0x000fe2000f8e02ff */
[----:B------:R-:W-:Y:S01]  /*1360*/  SHF.R.U32.HI R18, RZ, 0x3, R21 ;  /* 0x00000003ff127819 */ /* 0x000fe20000011615 */
[----:B------:R-:W-:Y:S01]  /*1370*/  IMAD.WIDE.U32 R32, R14, UR4, R166 ;  /* 0x000000040e207c25 */ /* 0x000fe2000f8e00a6 */
[----:B------:R-:W-:Y:S01]  /*1380*/  SHF.R.S32.HI R3, RZ, 0x1f, R16 ;  /* 0x0000001fff037819 */ /* 0x000fe20000011410 */
[----:B------:R-:W-:Y:S01]  /*1390*/  ULDC.64 UR4, c[0x0][0x258] ;  /* 0x0000960000047ab9 */ /* 0x000fe20000000a00 */
[----:B------:R-:W-:Y:S01]  /*13a0*/  LOP3.LUT R18, R17, R18, RZ, 0x3c, !PT ;  /* 0x0000001211127212 */ /* 0x000fe200078e3cff */
[----:B------:R-:W-:Y:S01]  /*13b0*/  IMAD.IADD R33, R33, 0x1, R12 ;  /* 0x0000000121217824 */ /* 0x000fe200078e020c */
[----:B------:R-:W-:Y:S01]  /*13c0*/  SHF.R.S32.HI R12, RZ, 0x1f, R11 ;  /* 0x0000001fff0c7819 */ /* 0x000fe2000001140b */
[----:B------:R-:W-:Y:S01]  /*13d0*/  IMAD.SHL.U32 R17, R5, 0x40, RZ ;  /* 0x0000004005117824 */ /* 0x000fe200078e00ff */
[C---:B------:R-:W-:Y:S01]  /*13e0*/  IADD3 R24, P0, R166.reuse, R24, RZ ;  /* 0x00000018a6187210 */ /* 0x040fe20007f1e0ff */
[----:B------:R-:W-:Y:S01]  /*13f0*/  IMAD.WIDE.U32 R32, R11, UR4, R32 ;  /* 0x000000040b207c25 */ /* 0x000fe2000f8e0020 */
[----:B------:R-:W-:-:S02]  /*1400*/  IADD3 R20, P1, R166, R20, RZ ;  /* 0x00000014a6147210 */ /* 0x000fc40007f3e0ff */
[----:B------:R-:W-:Y:S01]  /*1410*/  LEA.HI R3, R3, R16, RZ, 0x3 ;  /* 0x0000001003037211 */ /* 0x000fe200078f18ff */
[----:B------:R-:W-:Y:S01]  /*1420*/  IMAD R12, R12, UR4, RZ ;  /* 0x000000040c0c7c24 */ /* 0x000fe2000f8e02ff */
[----:B------:R-:W-:Y:S01]  /*1430*/  LOP3.LUT R17, R17, 0x1c0, RZ, 0xc0, !PT ;  /* 0x000001c011117812 */ /* 0x000fe200078ec0ff */
[----:B------:R-:W-:Y:S01]  /*1440*/  IMAD.X R25, R167, 0x1, R15, P0 ;  /* 0x00000001a7197824 */ /* 0x000fe200000e060f */
[----:B------:R-:W-:Y:S01]  /*1450*/  LOP3.LUT R15, R3, 0xfffffff8, RZ, 0xc0, !PT ;  /* 0xfffffff8030f7812 */ /* 0x000fe200078ec0ff */
[----:B------:R-:W-:Y:S01]  /*1460*/  IMAD R12, R11, UR5, R12 ;  /* 0x000000050b0c7c24 */ /* 0x000fe2000f8e020c */
[C---:B------:R-:W-:Y:S01]  /*1470*/  IADD3 R8, P0, R22.reuse, R8, RZ ;  /* 0x0000000816087210 */ /* 0x040fe20007f1e0ff */
[----:B------:R-:W-:Y:S01]  /*1480*/  IMAD.X R21, R167, 0x1, R13, P1 ;  /* 0x00000001a7157824 */ /* 0x000fe200008e060d */
[----:B------:R-:W-:Y:S01]  /*1490*/  LOP3.LUT R13, R17, 0x8, R2, 0xf8, !PT ;  /* 0x00000008110d7812 */ /* 0x000fe200078ef802 */
[----:B------:R-:W-:Y:S01]  /*14a0*/  IMAD R11, R23, UR6, RZ ;  /* 0x00000006170b7c24 */ /* 0x000fe2000f8e02ff */
[----:B------:R-:W-:Y:S01]  /*14b0*/  ULDC.64 UR4, c[0x0][0x218] ;  /* 0x0000860000047ab9 */ /* 0x000fe20000000a00 */
[----:B------:R-:W-:Y:S01]  /*14c0*/  IMAD.WIDE.U32 R20, R22, UR6, R20 ;  /* 0x0000000616147c25 */ /* 0x000fe2000f8e0014 */
[----:B------:R-:W-:-:S02]  /*14d0*/  LOP3.LUT R4, R4, 0xfffffffe, RZ, 0xc0, !PT ;  /* 0xfffffffe04047812 */ /* 0x000fc400078ec0ff */
[----:B------:R-:W-:Y:S01]  /*14e0*/  SHF.R.U32.HI R14, RZ, 0x3, R17 ;  /* 0x00000003ff0e7819 */ /* 0x000fe20000011611 */
[----:B------:R-:W-:Y:S02]  /*14f0*/  IMAD R11, R22, UR7, R11 ;  /* 0x00000007160b7c24 */ /* 0x000fe4000f8e020b */
[----:B------:R-:W-:Y:S01]  /*1500*/  IMAD.IADD R2, R16, 0x1, -R15 ;  /* 0x0000000110027824 */ /* 0x000fe200078e0a0f */
[----:B------:R-:W-:Y:S01]  /*1510*/  LOP3.LUT R13, R13, R14, RZ, 0x3c, !PT ;  /* 0x0000000e0d0d7212 */ /* 0x000fe200078e3cff */
[----:B------:R-:W-:Y:S02]  /*1520*/  IMAD R15, R27, UR14, RZ ;  /* 0x0000000e1b0f7c24 */ /* 0x000fe4000f8e02ff */
[----:B------:R-:W-:Y:S02]  /*1530*/  IMAD.IADD R33, R33, 0x1, R12 ;  /* 0x0000000121217824 */ /* 0x000fe400078e020c */
        /* <DEDUP_REMOVED lines=8> */
[----:B------:R-:W-:Y:S01]  /*15c0*/  IMAD.IADD R4, R19, 0x1, -R4 ;  /* 0x0000000113047824 */ /* 0x000fe200078e0a04 */
[----:B------:R-:W-:Y:S01]  /*15d0*/  USHF.L.U32 UR4, UR14, 0x5, URZ ;  /* 0x000000050e047899 */ /* 0x000fe2000800063f */
[----:B------:R-:W-:Y:S01]  /*15e0*/  IMAD R9, R10, UR11, R9 ;  /* 0x0000000b0a097c24 */ /* 0x000fe2000f8e0209 */
[-C--:B------:R-:W-:Y:S01]  /*15f0*/  LEA.HI R19, R30, R7.reuse, RZ, 0x6 ;  /* 0x000000071e137211 */ /* 0x080fe200078f30ff */
[----:B------:R-:W-:Y:S01]  /*1600*/  IMAD.WIDE.U32 R24, R10, UR10, R24 ;  /* 0x0000000a0a187c25 */ /* 0x000fe2000f8e0018 */
[----:B------:R-:W-:Y:S01]  /*1610*/  LEA R10, P0, R26, UR12, 0x1 ;  /* 0x0000000c1a0a7c11 */ /* 0x000fe2000f8008ff */
[----:B------:R-:W-:Y:S01]  /*1620*/  USHF.L.U64.HI UR12, UR14, 0x5, UR15 ;  /* 0x000000050e0c7899 */ /* 0x000fe2000801020f */
[----:B------:R-:W-:Y:S01]  /*1630*/  LEA.HI R30, R30, R7, RZ, 0x5 ;  /* 0x000000071e1e7211 */ /* 0x000fe200078f28ff */
[----:B------:R-:W-:Y:S01]  /*1640*/  IMAD.IADD R15, R27, 0x1, R15 ;  /* 0x000000011b0f7824 */ /* 0x000fe200078e020f */
[----:B------:R-:W-:Y:S01]  /*1650*/  USHF.L.U32 UR15, UR6, 0x5, URZ ;  /* 0x00000005060f7899 */ /* 0x000fe2000800063f */
[----:B------:R-:W-:Y:S01]  /*1660*/  IMAD.SHL.U32 R19, R19, 0x8, RZ ;  /* 0x0000000813137824 */ /* 0x000fe200078e00ff */
[----:B------:R-:W-:Y:S01]  /*1670*/  USHF.L.U64.HI UR14, UR6, 0x5, UR7 ;  /* 0x00000005060e7899 */ /* 0x000fe20008010207 */
[----:B------:R-:W-:Y:S01]  /*1680*/  IMAD.IADD R25, R25, 0x1, R9 ;  /* 0x0000000119197824 */ /* 0x000fe200078e0209 */
[----:B------:R-:W-:Y:S01]  /*1690*/  LEA.HI.X R11, R26, UR13, R15, 0x1, P0 ;  /* 0x0000000d1a0b7c11 */ /* 0x000fe200080f0c0f */
[----:B------:R-:W-:Y:S01]  /*16a0*/  ULDC.64 UR10, c[0x0][0x250] ;  /* 0x00009400000a7ab9 */ /* 0x000fe20000000a00 */
[----:B------:R-:W-:Y:S01]  /*16b0*/  IADD3 R14, P0, R10, UR4, RZ ;  /* 0x000000040a0e7c10 */ /* 0x000fe2000ff1e0ff */
[----:B------:R-:W-:Y:S01]  /*16c0*/  IMAD R9, R0, UR10, RZ ;  /* 0x0000000a00097c24 */ /* 0x000fe2000f8e02ff */
[----:B------:R-:W-:Y:S01]  /*16d0*/  LOP3.LUT R18, R18, 0x7ffffe00, R19, 0xf8, !PT ;  /* 0x7ffffe0012127812 */ /* 0x000fe200078ef813 */
[----:B------:R-:W-:Y:S01]  /*16e0*/  IMAD.WIDE.U32 R24, R8, UR10, R24 ;  /* 0x0000000a08187c25 */ /* 0x000fe2000f8e0018 */
[----:B------:R-:W-:-:S02]  /*16f0*/  IADD3.X R15, R11, UR12, RZ, P0, !PT ;  /* 0x0000000c0b0f7c10 */ /* 0x000fc400087fe4ff */
[----:B------:R-:W-:Y:S01]  /*1700*/  IADD3 R16, P0, R14, UR4, RZ ;  /* 0x000000040e107c10 */ /* 0x000fe2000ff1e0ff */
[----:B------:R-:W-:Y:S01]  /*1710*/  IMAD R9, R8, UR11, R9 ;  /* 0x0000000b08097c24 */ /* 0x000fe2000f8e0209 */
[----:B------:R-:W-:Y:S01]  /*1720*/  LEA R165, R18, UR5, 0x1 ;  /* 0x0000000512a57c11 */ /* 0x000fe2000f8e08ff */
[----:B------:R-:W-:Y:S01]  /*1730*/  IMAD.SHL.U32 R8, R2, 0x40, RZ ;  /* 0x0000004002087824 */ /* 0x000fe200078e00ff */
[----:B------:R-:W-:Y:S01]  /*1740*/  IADD3.X R17, R15, UR12, RZ, P0, !PT ;  /* 0x0000000c0f117c10 */ /* 0x000fe200087fe4ff */
[----:B------:R-:W-:Y:S01]  /*1750*/  IMAD R0, R4, 0x200, R13 ;  /* 0x0000020004007824 */ /* 0x000fe200078e020d */
[----:B------:R-:W-:Y:S01]  /*1760*/  IADD3 R18, P0, R162, UR15, RZ ;  /* 0x0000000fa2127c10 */ /* 0x000fe2000ff1e0ff */
[----:B------:R-:W-:Y:S01]  /*1770*/  @!PT LDS RZ, [RZ] ;  /* 0x00000000fffff984 */ /* 0x000fe20000000800 */
[----:B------:R-:W-:Y:S01]  /*1780*/  @!PT LDS RZ, [RZ] ;  /* 0x00000000fffff984 */ /* 0x000fe20000000800 */
[----:B------:R-:W-:Y:S01]  /*1790*/  @!PT LDS RZ, [RZ] ;  /* 0x00000000fffff984 */ /* 0x000fe20000000800 */
[----:B------:R-:W-:Y:S01]  /*17a0*/  LDGSTS.E.BYPASS.LTC128B.128 [R165], desc[UR18][R10.64] ;  /* 0x000000000aa57fae */ /* 0x000fe2000b901d52 */
[----:B------:R-:W-:Y:S01]  /*17b0*/  IADD3 R22, P1, R16, UR4, RZ ;  /* 0x0000000410167c10 */ /* 0x000fe2000ff3e0ff */
[----:B------:R-:W-:Y:S01]  /*17c0*/  IMAD.IADD R9, R25, 0x1, R9 ;  /* 0x0000000119097824 */ /* 0x000fe200078e0209 */
[----:B------:R-:W-:Y:S01]  /*17d0*/  IADD3.X R19, R163, UR14, RZ, P0, !PT ;  /* 0x0000000ea3137c10 */ /* 0x000fe200087fe4ff */
[----:B------:R1:W-:Y:S01]  /*17e0*/  LDGSTS.E.BYPASS.LTC128B.128 [R165+0x2000], desc[UR18][R10.64+0x80] ;  /* 0x020000800aa57fae */ /* 0x0003e2000b901d52 */
[----:B------:R-:W-:Y:S01]  /*17f0*/  IADD3 R20, P0, R18, UR15, RZ ;  /* 0x0000000f12147c10 */ /* 0x000fe2000ff1e0ff */
[----:B------:R-:W-:Y:S01]  /*1800*/  USHF.L.U64.HI UR11, UR10, 0x5, UR11 ;  /* 0x000000050a0b7899 */ /* 0x000fe2000801020b */
[----:B------:R-:W-:Y:S01]  /*1810*/  IADD3.X R23, R17, UR12, RZ, P1, !PT ;  /* 0x0000000c11177c10 */ /* 0x000fe20008ffe4ff */
[----:B------:R-:W-:Y:S01]  /*1820*/  LDGSTS.E.BYPASS.LTC128B.128 [R165+0x800], desc[UR18][R14.64] ;  /* 0x008000000ea57fae */ /* 0x000fe2000b901d52 */
[----:B------:R-:W-:Y:S01]  /*1830*/  IADD3.X R21, R19, UR14, RZ, P0, !PT ;  /* 0x0000000e13157c10 */ /* 0x000fe200087fe4ff */
[----:B------:R-:W-:Y:S01]  /*1840*/  ULDC.64 UR12, c[0x0][0x220] ;  /* 0x00008800000c7ab9 */ /* 0x000fe20000000a00 */
[----:B------:R-:W-:Y:S01]  /*1850*/  SHF.R.S32.HI R29, RZ, 0x5, R30 ;  /* 0x00000005ff1d7819 */ /* 0x000fe2000001141e */
[----:B------:R2:W-:Y:S01]  /*1860*/  LDGSTS.E.BYPASS.LTC128B.128 [R165+0x2800], desc[UR18][R14.64+0x80] ;  /* 0x028000800ea57fae */ /* 0x0005e2000b901d52 */
[----:B------:R-:W-:Y:S01]  /*1870*/  LEA R31, R0, UR5, 0x1 ;  /* 0x00000005001f7c11 */ /* 0x000fe2000f8e08ff */
[----:B------:R-:W-:Y:S01]  /*1880*/  UIADD3 UR4, UR5, 0x4000, URZ ;  /* 0x0000400005047890 */ /* 0x000fe2000fffe03f */
[----:B------:R-:W-:Y:S01]  /*1890*/  LOP3.LUT P1, RZ, R2, 0x2, RZ, 0xc0, !PT ;  /* 0x0000000202ff7812 */ /* 0x000fe2000782c0ff */
[----:B------:R-:W-:Y:S04]  /*18a0*/  LDGSTS.E.BYPASS.LTC128B.128 [R165+0x1000], desc[UR18][R16.64] ;  /* 0x0100000010a57fae */ /* 0x000fe8000b901d52 */
[----:B------:R-:W-:Y:S01]  /*18b0*/  LDGSTS.E.BYPASS.LTC128B.128 [R165+0x3000], desc[UR18][R16.64+0x80] ;  /* 0x0300008010a57fae */ /* 0x000fe2000b901d52 */
[----:B------:R-:W-:-:S03]  /*18c0*/  LEA R157, R0, UR4, 0x1 ;  /* 0x00000004009d7c11 */ /* 0x000fc6000f8e08ff */
[----:B------:R-:W-:Y:S02]  /*18d0*/  LDGSTS.E.BYPASS.LTC128B.128 [R165+0x1800], desc[UR18][R22.64] ;  /* 0x0180000016a57fae */ /* 0x000fe4000b901d52 */
[----:B------:R-:W-:Y:S02]  /*18e0*/  VIADD R155, R157, 0x20 ;  /* 0x000000209d9b7836 */ /* 0x000fe40000000000 */
[----:B------:R-:W-:Y:S01]  /*18f0*/  LDGSTS.E.BYPASS.LTC128B.128 [R165+0x3800], desc[UR18][R22.64+0x80] ;  /* 0x0380008016a57fae */ /* 0x000fe2000b901d52 */
[----:B-1----:R-:W-:-:S03]  /*1900*/  IMAD.SHL.U32 R11, R4, 0x8, RZ ;  /* 0x00000008040b7824 */ /* 0x002fc600078e00ff */
[----:B------:R-:W-:Y:S01]  /*1910*/  LDGSTS.E.BYPASS.LTC128B.128 [R165+0x4000], desc[UR18][R162.64] ;  /* 0x04000000a2a57fae */ /* 0x000fe2000b901d52 */
[----:B------:R-:W-:-:S03]  /*1920*/  LOP3.LUT R4, R8, 0x1c0, RZ, 0xc0, !PT ;  /* 0x000001c008047812 */ /* 0x000fc600078ec0ff */
[----:B------:R-:W-:Y:S01]  /*1930*/  LDGSTS.E.BYPASS.LTC128B.128 [R165+0x6000], desc[UR18][R162.64+0x80] ;  /* 0x06000080a2a57fae */ /* 0x000fe2000b901d52 */
[----:B------:R-:W-:Y:S02]  /*1940*/  LOP3.LUT R11, R4, 0x8, R11, 0xf8, !PT ;  /* 0x00000008040b7812 */ /* 0x000fe400078ef80b */
[----:B--2---:R-:W-:Y:S01]  /*1950*/  IADD3 R14, P0, R20, UR15, RZ ;  /* 0x0000000f140e7c10 */ /* 0x004fe2000ff1e0ff */
[----:B------:R-:W-:Y:S01]  /*1960*/  LDGSTS.E.BYPASS.LTC128B.128 [R165+0x4800], desc[UR18][R18.64] ;  /* 0x0480000012a57fae */ /* 0x000fe2000b901d52 */
[----:B------:R-:W-:Y:S02]  /*1970*/  SHF.R.U32.HI R4, RZ, 0x3, R4 ;  /* 0x00000003ff047819 */ /* 0x000fe40000011604 */
[----:B------:R-:W-:Y:S01]  /*1980*/  IADD3.X R15, R21, UR14, RZ, P0, !PT ;  /* 0x0000000e150f7c10 */ /* 0x000fe200087fe4ff */
[----:B------:R-:W-:Y:S01]  /*1990*/  LDGSTS.E.BYPASS.LTC128B.128 [R165+0x6800], desc[UR18][R18.64+0x80] ;  /* 0x0680008012a57fae */ /* 0x000fe2000b901d52 */
[----:B------:R-:W-:Y:S01]  /*19a0*/  LEA R160, P0, R24, UR12, 0x1 ;  /* 0x0000000c18a07c11 */ /* 0x000fe2000f8008ff */
[----:B------:R-:W-:-:S02]  /*19b0*/  USHF.L.U32 UR12, UR10, 0x5, URZ ;  /* 0x000000050a0c7899 */ /* 0x000fc4000800063f */
[----:B------:R-:W-:Y:S01]  /*19c0*/  LDGSTS.E.BYPASS.LTC128B.128 [R165+0x5000], desc[UR18][R20.64] ;  /* 0x0500000014a57fae */ /* 0x000fe2000b901d52 */
[----:B------:R-:W-:Y:S01]  /*19d0*/  LEA.HI.X R159, R24, UR13, R9, 0x1, P0 ;  /* 0x0000000d189f7c11 */ /* 0x000fe200080f0c09 */
[----:B------:R-:W-:Y:S01]  /*19e0*/  IMAD.SHL.U32 R9, R3, 0x40, RZ ;  /* 0x0000004003097824 */ /* 0x000fe200078e00ff */
[----:B------:R-:W-:Y:S01]  /*19f0*/  LOP3.LUT R3, R11, R4, RZ, 0x3c, !PT ;  /* 0x000000040b037212 */ /* 0x000fe200078e3cff */
[----:B------:R-:W-:Y:S01]  /*1a00*/  LDGSTS.E.BYPASS.LTC128B.128 [R165+0x7000], desc[UR18][R20.64+0x80] ;  /* 0x0700008014a57fae */ /* 0x000fe2000b901d52 */
[----:B------:R-:W-:Y:S01]  /*1a10*/  IADD3 R8, P0, R160, UR12, RZ ;  /* 0x0000000ca0087c10 */ /* 0x000fe2000ff1e0ff */
[----:B------:R-:W-:Y:S01]  /*1a20*/  IMAD.MOV.U32 R161, RZ, RZ, R159 ;  /* 0x000000ffffa17224 */ /* 0x000fe200078e009f */
[----:B------:R-:W-:Y:S01]  /*1a30*/  LOP3.LUT R4, R9, 0xfffffe00, RZ, 0xc0, !PT ;  /* 0xfffffe0009047812 */ /* 0x000fe200078ec0ff */
[----:B------:R-:W-:Y:S01]  /*1a40*/  LDGSTS.E.BYPASS.LTC128B.128 [R165+0x5800], desc[UR18][R14.64] ;  /* 0x058000000ea57fae */ /* 0x000fe2000b901d52 */
[----:B------:R-:W-:Y:S02]  /*1a50*/  IADD3.X R9, R159, UR11, RZ, P0, !PT ;  /* 0x0000000b9f097c10 */ /* 0x000fe400087fe4ff */
[----:B------:R-:W-:Y:S01]  /*1a60*/  IADD3 R12, P0, R8, UR12, RZ ;  /* 0x0000000c080c7c10 */ /* 0x000fe2000ff1e0ff */
[----:B------:R1:W-:Y:S01]  /*1a70*/  LDGSTS.E.BYPASS.LTC128B.128 [R165+0x7800], desc[UR18][R14.64+0x80] ;  /* 0x078000800ea57fae */ /* 0x0003e2000b901d52 */
[----:B------:R-:W-:-:S02]  /*1a80*/  IMAD R158, R29, 0x400, R4 ;  /* 0x000004001d9e7824 */ /* 0x000fc400078e0204 */
[----:B------:R-:W-:Y:S01]  /*1a90*/  IADD3.X R13, R9, UR11, RZ, P0, !PT ;  /* 0x0000000b090d7c10 */ /* 0x000fe200087fe4ff */
[----:B------:R-:W0:Y:S01]  /*1aa0*/  LDGDEPBAR ;  /* 0x00000000000079af */ /* 0x000e220000000000 */
[----:B------:R-:W-:-:S05]  /*1ab0*/  IMAD.IADD R158, R158, 0x1, R3 ;  /* 0x000000019e9e7824 */ /* 0x000fca00078e0203 */
[----:B------:R-:W-:Y:S02]  /*1ac0*/  LEA R158, R158, UR5, 0x1 ;  /* 0x000000059e9e7c11 */ /* 0x000fe4000f8e08ff */
[----:B-1----:R-:W-:Y:S01]  /*1ad0*/  IADD3 R14, P0, R12, UR12, RZ ;  /* 0x0000000c0c0e7c10 */ /* 0x002fe2000ff1e0ff */
[----:B------:R-:W-:-:S04]  /*1ae0*/  DEPBAR.LE SB0, 0x0 ;  /* 0x000080000000791a */ /* 0x000fc80000000000 */
[----:B------:R-:W-:Y:S01]  /*1af0*/  BAR.SYNC.DEFER_BLOCKING 0x0 ;  /* 0x0000000000007b1d */ /* 0x000fe20000010000 */
[----:B------:R-:W-:Y:S02]  /*1b00*/  IADD3.X R15, R13, UR11, RZ, P0, !PT ;  /* 0x0000000b0d0f7c10 */ /* 0x000fe400087fe4ff */
[----:B------:R-:W-:-:S13]  /*1b10*/  LOP3.LUT P0, RZ, R5, 0x2, RZ, 0xc0, !PT ;  /* 0x0000000205ff7812 */ /* 0x000fda000780c0ff */
[----:B------:R-:W-:Y:S01]  /*1b20*/  @P0 VIADD R155, R157, 0xffffffe0 ;  /* 0xffffffe09d9b0836 */ /* 0x000fe20000000000 */
[----:B------:R-:W-:-:S03]  /*1b30*/  LOP3.LUT P0, RZ, R5, 0x4, RZ, 0xc0, !PT ;  /* 0x0000000405ff7812 */ /* 0x000fc6000780c0ff */
[C---:B------:R-:W-:Y:S02]  /*1b40*/  VIADD R147, R155.reuse, 0x800 ;  /* 0x000008009b937836 */ /* 0x040fe40000000000 */
[C---:B------:R-:W-:Y:S01]  /*1b50*/  VIADD R146, R155.reuse, 0x1000 ;  /* 0x000010009b927836 */ /* 0x040fe20000000000 */
[----:B------:R-:W-:Y:S01]  /*1b60*/  @!PT LDS RZ, [RZ] ;  /* 0x00000000fffff984 */ /* 0x000fe20000000800 */
[----:B------:R-:W-:Y:S01]  /*1b70*/  @!PT LDS RZ, [RZ] ;  /* 0x00000000fffff984 */ /* 0x000fe20000000800 */
[----:B------:R-:W-:Y:S01]  /*1b80*/  @!PT LDS RZ, [RZ] ;  /* 0x00000000fffff984 */ /* 0x000fe20000000800 */
[----:B------:R-:W-:Y:S01]  /*1b90*/  LDGSTS.E.BYPASS.LTC128B.128 [R165+0x8000], desc[UR18][R160.64] ;  /* 0x08000000a0a57fae */ /* 0x000fe2000b901d52 */
[C---:B------:R-:W-:Y:S02]  /*1ba0*/  VIADD R145, R155.reuse, 0x1800 ;  /* 0x000018009b917836 */ /* 0x040fe40000000000 */
[C---:B------:R-:W-:Y:S01]  /*1bb0*/  VIADD R143, R155.reuse, 0x2000 ;  /* 0x000020009b8f7836 */ /* 0x040fe20000000000 */
[----:B------:R-:W-:Y:S01]  /*1bc0*/  LDGSTS.E.BYPASS.LTC128B.128 [R165+0xa000], desc[UR18][R160.64+0x80] ;  /* 0x0a000080a0a57fae */ /* 0x000fe2000b901d52 */
[C---:B------:R-:W-:Y:S02]  /*1bd0*/  VIADD R142, R155.reuse, 0x2800 ;  /* 0x000028009b8e7836 */ /* 0x040fe40000000000 */
[C---:B------:R-:W-:Y:S01]  /*1be0*/  VIADD R141, R155.reuse, 0x3000 ;  /* 0x000030009b8d7836 */ /* 0x040fe20000000000 */
[----:B------:R-:W-:Y:S01]  /*1bf0*/  LDGSTS.E.BYPASS.LTC128B.128 [R165+0x8800], desc[UR18][R8.64] ;  /* 0x0880000008a57fae */ /* 0x000fe2000b901d52 */
[----:B------:R-:W-:-:S03]  /*1c00*/  VIADD R140, R155, 0x3800 ;  /* 0x000038009b8c7836 */ /* 0x000fc60000000000 */
[----:B------:R1:W-:Y:S04]  /*1c10*/  LDGSTS.E.BYPASS.LTC128B.128 [R165+0xa800], desc[UR18][R8.64+0x80] ;  /* 0x0a80008008a57fae */ /* 0x0003e8000b901d52 */
[----:B------:R-:W-:Y:S04]  /*1c20*/  LDGSTS.E.BYPASS.LTC128B.128 [R165+0x9000], desc[UR18][R12.64] ;  /* 0x090000000ca57fae */ /* 0x000fe8000b901d52 */
[----:B------:R2:W-:Y:S04]  /*1c30*/  LDGSTS.E.BYPASS.LTC128B.128 [R165+0xb000], desc[UR18][R12.64+0x80] ;  /* 0x0b0000800ca57fae */ /* 0x0005e8000b901d52 */
[----:B------:R-:W-:Y:S04]  /*1c40*/  LDGSTS.E.BYPASS.LTC128B.128 [R165+0x9800], desc[UR18][R14.64] ;  /* 0x098000000ea57fae */ /* 0x000fe8000b901d52 */
[----:B------:R3:W-:Y:S04]  /*1c50*/  LDGSTS.E.BYPASS.LTC128B.128 [R165+0xb800], desc[UR18][R14.64+0x80] ;  /* 0x0b8000800ea57fae */ /* 0x0007e8000b901d52 */
[----:B------:R-:W-:Y:S04]  /*1c60*/  LDSM.16.M88.4 R44, [R158] ;  /* 0x000000009e2c783b */ /* 0x000fe80000000200 */
[----:B------:R-:W4:Y:S04]  /*1c70*/  LDSM.16.M88.4 R16, [R31+0x4000] ;  /* 0x004000001f10783b */ /* 0x000f280000000200 */
[----:B-1----:R-:W3:Y:S04]  /*1c80*/  LDSM.16.M88.4 R8, [R31+0x4800] ;  /* 0x004800001f08783b */ /* 0x002ee80000000200 */
[----:B------:R-:W1:Y:S01]  /*1c90*/  LDSM.16.M88.4 R76, [R31+0x5000] ;  /* 0x005000001f4c783b */ /* 0x000e620000000200 */
[----:B--2---:R-:W-:-:S03]  /*1ca0*/  IMAD.MOV.U32 R12, RZ, RZ, 0x20 ;  /* 0x00000020ff0c7424 */ /* 0x004fc600078e00ff */
[----:B------:R-:W2:Y:S02]  /*1cb0*/  LDSM.16.M88.4 R72, [R31+0x5800] ;  /* 0x005800001f48783b */ /* 0x000ea40000000200 */
[----:B------:R-:W-:Y:S02]  /*1cc0*/  SEL R0, R12, 0xffffffe0, !P1 ;  /* 0xffffffe00c007807 */ /* 0x000fe40004800000 */
[----:B------:R-:W-:Y:S01]  /*1cd0*/  LDSM.16.M88.4 R64, [R155+0x800] ;  /* 0x000800009b40783b */ /* 0x000fe20000000200 */
[----:B------:R-:W-:Y:S01]  /*1ce0*/  LOP3.LUT P1, RZ, R2, 0x4, RZ, 0xc0, !PT ;  /* 0x0000000402ff7812 */ /* 0x000fe2000782c0ff */
[----:B------:R-:W-:Y:S02]  /*1cf0*/  IMAD.MOV.U32 R2, RZ, RZ, 0x40 ;  /* 0x00000040ff027424 */ /* 0x000fe400078e00ff */
[----:B------:R-:W-:Y:S01]  /*1d00*/  IMAD.IADD R156, R158, 0x1, R0 ;  /* 0x000000019e9c7824 */ /* 0x000fe200078e0200 */
[----:B------:R-:W-:Y:S02]  /*1d10*/  LDSM.16.M88.4 R68, [R155] ;  /* 0x000000009b44783b */ /* 0x000fe40000000200 */
[----:B------:R-:W-:-:S02]  /*1d20*/  SEL R5, R2, 0xffffffc0, !P1 ;  /* 0xffffffc002057807 */ /* 0x000fc40004800000 */
[----:B------:R-:W5:Y:S01]  /*1d30*/  LDSM.16.M88.4 R56, [R156] ;  /* 0x000000009c38783b */ /* 0x000f620000000200 */
[----:B------:R-:W-:Y:S02]  /*1d40*/  SEL R2, R2, 0xffffffc0, !P0 ;  /* 0xffffffc002027807 */ /* 0x000fe40004000000 */
[--C-:B------:R-:W-:Y:S01]  /*1d50*/  IMAD.IADD R154, R158, 0x1, R5.reuse ;  /* 0x000000019e9a7824 */ /* 0x100fe200078e0205 */
[----:B------:R-:W5:Y:S01]  /*1d60*/  LDSM.16.M88.4 R60, [R155+0x1000] ;  /* 0x001000009b3c783b */ /* 0x000f620000000200 */
[----:B------:R-:W-:Y:S02]  /*1d70*/  IMAD.IADD R152, R156, 0x1, R5 ;  /* 0x000000019c987824 */ /* 0x000fe400078e0205 */
[----:B------:R-:W-:Y:S01]  /*1d80*/  IMAD.IADD R153, R157, 0x1, R2 ;  /* 0x000000019d997824 */ /* 0x000fe200078e0202 */
[----:B------:R-:W5:Y:S01]  /*1d90*/  LDSM.16.M88.4 R52, [R155+0x1800] ;  /* 0x001800009b34783b */ /* 0x000f620000000200 */
[----:B------:R-:W-:Y:S01]  /*1da0*/  IMAD.IADD R144, R2, 0x1, R155 ;  /* 0x0000000102907824 */ /* 0x000fe200078e029b */
[----:B------:R-:W-:-:S02]  /*1db0*/  LOP3.LUT R2, R30, 0xffffffe0, RZ, 0xc0, !PT ;  /* 0xffffffe01e027812 */ /* 0x000fc400078ec0ff */
[----:B------:R-:W-:Y:S01]  /*1dc0*/  LDSM.16.M88.4 R40, [R154] ;  /* 0x000000009a28783b */ /* 0x000fe20000000200 */
[C---:B----4-:R-:W-:Y:S02]  /*1dd0*/  HMMA.16816.F32 R20, R44.reuse, R16, RZ ;  /* 0x000000102c14723c */ /* 0x050fe400000018ff */
[----:B------:R-:W-:Y:S01]  /*1de0*/  IMAD.IADD R2, R7, 0x1, -R2 ;  /* 0x0000000107027824 */ /* 0x000fe200078e0a02 */
[----:B------:R-:W4:Y:S03]  /*1df0*/  LDSM.16.M88.4 R32, [R153+0x800] ;  /* 0x000800009920783b */ /* 0x000f260000000200 */
[C---:B---3--:R-:W-:Y:S01]  /*1e00*/  HMMA.16816.F32 R12, R44.reuse, R8, RZ ;  /* 0x000000082c0c723c */ /* 0x048fe200000018ff */
[----:B------:R-:W3:Y:S04]  /*1e10*/  LDSM.16.M88.4 R36, [R153] ;  /* 0x000000009924783b */ /* 0x000ee80000000200 */
[----:B------:R-:W3:Y:S01]  /*1e20*/  LDSM.16.M88.4 R24, [R153+0x1000] ;  /* 0x001000009918783b */ /* 0x000ee20000000200 */
[C---:B------:R-:W-:Y:S03]  /*1e30*/  HMMA.16816.F32 R8, R44.reuse, R10, RZ ;  /* 0x0000000a2c08723c */ /* 0x040fe600000018ff */
[----:B------:R-:W3:Y:S03]  /*1e40*/  LDSM.16.M88.4 R84, [R153+0x1800] ;  /* 0x001800009954783b */ /* 0x000ee60000000200 */
[C---:B------:R-:W-:Y:S01]  /*1e50*/  HMMA.16816.F32 R16, R44.reuse, R18, RZ ;  /* 0x000000122c10723c */ /* 0x040fe200000018ff */
[----:B------:R-:W0:Y:S05]  /*1e60*/  LDGDEPBAR ;  /* 0x00000000000079af */ /* 0x000e2a0000000000 */
[C---:B-1----:R-:W-:Y:S06]  /*1e70*/  HMMA.16816.F32 R80, R44.reuse, R76, RZ ;  /* 0x0000004c2c50723c */ /* 0x042fec00000018ff */
[C---:B------:R-:W-:Y:S06]  /*1e80*/  HMMA.16816.F32 R76, R44.reuse, R78, RZ ;  /* 0x0000004e2c4c723c */ /* 0x040fec00000018ff */
[----:B--2---:R-:W-:Y:S06]  /*1e90*/  HMMA.16816.F32 R48, R44, R72, RZ ;  /* 0x000000482c30723c */ /* 0x004fec00000018ff */
[----:B-----5:R-:W-:Y:S06]  /*1ea0*/  HMMA.16816.F32 R12, R56, R64, R12 ;  /* 0x00000040380c723c */ /* 0x020fec000000180c */
[----:B------:R-:W-:Y:S01]  /*1eb0*/  HMMA.16816.F32 R44, R44, R74, RZ ;  /* 0x0000004a2c2c723c */ /* 0x000fe200000018ff */
[----:B------:R-:W-:Y:S05]  /*1ec0*/  LDSM.16.M88.4 R72, [R152] ;  /* 0x000000009848783b */ /* 0x000fea0000000200 */
[C---:B------:R-:W-:Y:S01]  /*1ed0*/  HMMA.16816.F32 R8, R56.reuse, R66, R8 ;  /* 0x000000423808723c */ /* 0x040fe20000001808 */
[----:B------:R-:W1:Y:S05]  /*1ee0*/  LDSM.16.M88.4 R64, [R144+0x800] ;  /* 0x000800009040783b */ /* 0x000e6a0000000200 */
[C---:B------:R-:W-:Y:S06]  /*1ef0*/  HMMA.16816.F32 R20, R56.reuse, R68, R20 ;  /* 0x000000443814723c */ /* 0x040fec0000001814 */
[C---:B------:R-:W-:Y:S01]  /*1f00*/  HMMA.16816.F32 R16, R56.reuse, R70, R16 ;  /* 0x000000463810723c */ /* 0x040fe20000001810 */
[----:B------:R-:W-:Y:S05]  /*1f10*/  LDSM.16.M88.4 R68, [R144] ;  /* 0x000000009044783b */ /* 0x000fea0000000200 */
[C---:B------:R-:W-:Y:S06]  /*1f20*/  HMMA.16816.F32 R80, R56.reuse, R60, R80 ;  /* 0x0000003c3850723c */ /* 0x040fec0000001850 */
[C---:B------:R-:W-:Y:S01]  /*1f30*/  HMMA.16816.F32 R76, R56.reuse, R62, R76 ;  /* 0x0000003e384c723c */ /* 0x040fe2000000184c */
[----:B------:R-:W2:Y:S05]  /*1f40*/  LDSM.16.M88.4 R60, [R144+0x1000] ;  /* 0x00100000903c783b */ /* 0x000eaa0000000200 */
[----:B------:R-:W-:Y:S06]  /*1f50*/  HMMA.16816.F32 R48, R56, R52, R48 ;  /* 0x000000343830723c */ /* 0x000fec0000001830 */
[----:B----4-:R-:W-:Y:S06]  /*1f60*/  HMMA.16816.F32 R12, R40, R32, R12 ;  /* 0x00000020280c723c */ /* 0x010fec000000180c */
[----:B------:R-:W-:Y:S01]  /*1f70*/  HMMA.16816.F32 R44, R56, R54, R44 ;  /* 0x00000036382c723c */ /* 0x000fe2000000182c */
[----:B------:R-:W-:Y:S04]  /*1f80*/  LDSM.16.M88.4 R56, [R158+0x2000] ;  /* 0x002000009e38783b */ /* 0x000fe80000000200 */
[----:B------:R-:W-:Y:S01]  /*1f90*/  LDSM.16.M88.4 R52, [R31+0x6000] ;  /* 0x006000001f34783b */ /* 0x000fe20000000200 */
[C---:B------:R-:W-:Y:S03]  /*1fa0*/  HMMA.16816.F32 R8, R40.reuse, R34, R8 ;  /* 0x000000222808723c */ /* 0x040fe60000001808 */
[----:B------:R-:W4:Y:S03]  /*1fb0*/  LDSM.16.M88.4 R32, [R144+0x1800] ;  /* 0x001800009020783b */ /* 0x000f260000000200 */
[C---:B---3--:R-:W-:Y:S06]  /*1fc0*/  HMMA.16816.F32 R20, R40.reuse, R36, R20 ;  /* 0x000000242814723c */ /* 0x048fec0000001814 */
[C---:B------:R-:W-:Y:S01]  /*1fd0*/  HMMA.16816.F32 R16, R40.reuse, R38, R16 ;  /* 0x000000262810723c */ /* 0x040fe20000001810 */
[----:B------:R-:W3:Y:S05]  /*1fe0*/  LDSM.16.M88.4 R36, [R31+0x6800] ;  /* 0x006800001f24783b */ /* 0x000eea0000000200 */
[C---:B------:R-:W-:Y:S06]  /*1ff0*/  HMMA.16816.F32 R80, R40.reuse, R24, R80 ;  /* 0x000000182850723c */ /* 0x040fec0000001850 */
[C---:B------:R-:W-:Y:S01]  /*2000*/  HMMA.16816.F32 R76, R40.reuse, R26, R76 ;  /* 0x0000001a284c723c */ /* 0x040fe2000000184c */
[----:B------:R-:W5:Y:S05]  /*2010*/  LDSM.16.M88.4 R24, [R31+0x7000] ;  /* 0x007000001f18783b */ /* 0x000f6a0000000200 */
[----:B------:R-:W-:Y:S06]  /*2020*/  HMMA.16816.F32 R48, R40, R84, R48 ;  /* 0x000000542830723c */ /* 0x000fec0000001830 */
[----:B-1----:R-:W-:Y:S06]  /*2030*/  HMMA.16816.F32 R12, R72, R64, R12 ;  /* 0x00000040480c723c */ /* 0x002fec000000180c */
[----:B------:R-:W-:Y:S01]  /*2040*/  HMMA.16816.F32 R44, R40, R86, R44 ;  /* 0x00000056282c723c */ /* 0x000fe2000000182c */
[----:B------:R-:W1:Y:S05]  /*2050*/  LDSM.16.M88.4 R40, [R31+0x7800] ;  /* 0x007800001f28783b */ /* 0x000e6a0000000200 */
[C---:B------:R-:W-:Y:S01]  /*2060*/  HMMA.16816.F32 R8, R72.reuse, R66, R8 ;  /* 0x000000424808723c */ /* 0x040fe20000001808 */
[----:B------:R-:W-:Y:S05]  /*2070*/  LDSM.16.M88.4 R64, [R155+0x2800] ;  /* 0x002800009b40783b */ /* 0x000fea0000000200 */
[C---:B--2---:R-:W-:Y:S01]  /*2080*/  HMMA.16816.F32 R84, R72.reuse, R60, R80 ;  /* 0x0000003c4854723c */ /* 0x044fe20000001850 */
[----:B------:R-:W2:Y:S05]  /*2090*/  LDSM.16.M88.4 R80, [R156+0x2000] ;  /* 0x002000009c50783b */ /* 0x000eaa0000000200 */
[C---:B------:R-:W-:Y:S01]  /*20a0*/  HMMA.16816.F32 R76, R72.reuse, R62, R76 ;  /* 0x0000003e484c723c */ /* 0x040fe2000000184c */
[----:B------:R-:W2:Y:S05]  /*20b0*/  LDSM.16.M88.4 R60, [R155+0x3000] ;  /* 0x003000009b3c783b */ /* 0x000eaa0000000200 */
[----:B----4-:R-:W-:Y:S06]  /*20c0*/  HMMA.16816.F32 R48, R72, R32, R48 ;  /* 0x000000204830723c */ /* 0x010fec0000001830 */
[----:B---3--:R-:W-:Y:S06]  /*20d0*/  HMMA.16816.F32 R12, R56, R36, R12 ;  /* 0x00000024380c723c */ /* 0x008fec000000180c */
[----:B------:R-:W-:Y:S01]  /*20e0*/  HMMA.16816.F32 R44, R72, R34, R44 ;  /* 0x00000022482c723c */ /* 0x000fe2000000182c */
[----:B------:R-:W3:Y:S05]  /*20f0*/  LDSM.16.M88.4 R32, [R155+0x3800] ;  /* 0x003800009b20783b */ /* 0x000eea0000000200 */
[----:B------:R-:W-:Y:S01]  /*2100*/  HMMA.16816.F32 R8, R56, R38, R8 ;  /* 0x000000263808723c */ /* 0x000fe20000001808 */
[----:B------:R-:W-:Y:S05]  /*2110*/  LDSM.16.M88.4 R36, [R154+0x2000] ;  /* 0x002000009a24783b */ /* 0x000fea0000000200 */
[C---:B------:R-:W-:Y:S06]  /*2120*/  HMMA.16816.F32 R20, R72.reuse, R68, R20 ;  /* 0x000000444814723c */ /* 0x040fec0000001814 */
[----:B------:R-:W-:Y:S01]  /*2130*/  HMMA.16816.F32 R16, R72, R70, R16 ;  /* 0x000000464810723c */ /* 0x000fe20000001810 */
[----:B------:R-:W4:Y:S04]  /*2140*/  LDSM.16.M88.4 R68, [R155+0x2000] ;  /* 0x002000009b44783b */ /* 0x000f280000000200 */
[----:B------:R-:W-:Y:S01]  /*2150*/  LDSM.16.M88.4 R72, [R153+0x2800] ;  /* 0x002800009948783b */ /* 0x000fe20000000200 */
[C---:B-----5:R-:W-:Y:S06]  /*2160*/  HMMA.16816.F32 R84, R56.reuse, R24, R84 ;  /* 0x000000183854723c */ /* 0x060fec0000001854 */
[C---:B------:R-:W-:Y:S01]  /*2170*/  HMMA.16816.F32 R76, R56.reuse, R26, R76 ;  /* 0x0000001a384c723c */ /* 0x040fe2000000184c */
[----:B------:R-:W5:Y:S05]  /*2180*/  LDSM.16.M88.4 R24, [R153+0x3000] ;  /* 0x003000009918783b */ /* 0x000f6a0000000200 */
[----:B-1----:R-:W-:Y:S06]  /*2190*/  HMMA.16816.F32 R48, R56, R40, R48 ;  /* 0x000000283830723c */ /* 0x002fec0000001830 */
[C---:B--2---:R-:W-:Y:S06]  /*21a0*/  HMMA.16816.F32 R12, R80.reuse, R64, R12 ;  /* 0x00000040500c723c */ /* 0x044fec000000180c */
[----:B------:R-:W-:Y:S01]  /*21b0*/  HMMA.16816.F32 R64, R80, R66, R8 ;  /* 0x000000425040723c */ /* 0x000fe20000001808 */
[----:B------:R-:W1:Y:S05]  /*21c0*/  LDSM.16.M88.4 R8, [R153+0x3800] ;  /* 0x003800009908783b */ /* 0x000e6a0000000200 */
[C---:B------:R-:W-:Y:S06]  /*21d0*/  HMMA.16816.F32 R20, R56.reuse, R52, R20 ;  /* 0x000000343814723c */ /* 0x040fec0000001814 */
[----:B------:R-:W-:Y:S01]  /*21e0*/  HMMA.16816.F32 R16, R56, R54, R16 ;  /* 0x000000363810723c */ /* 0x000fe20000001810 */
[----:B------:R-:W2:Y:S05]  /*21f0*/  LDSM.16.M88.4 R52, [R153+0x2000] ;  /* 0x002000009934783b */ /* 0x000eaa0000000200 */
[----:B------:R-:W-:Y:S06]  /*2200*/  HMMA.16816.F32 R84, R80, R60, R84 ;  /* 0x0000003c5054723c */ /* 0x000fec0000001854 */
[----:B------:R-:W-:Y:S01]  /*2210*/  HMMA.16816.F32 R44, R56, R42, R44 ;  /* 0x0000002a382c723c */ /* 0x000fe2000000182c */
[----:B------:R-:W-:Y:S04]  /*2220*/  LDSM.16.M88.4 R40, [R152+0x2000] ;  /* 0x002000009828783b */ /* 0x000fe80000000200 */
[----:B------:R-:W2:Y:S01]  /*2230*/  LDSM.16.M88.4 R56, [R144+0x2000] ;  /* 0x002000009038783b */ /* 0x000ea20000000200 */
[C---:B---3--:R-:W-:Y:S06]  /*2240*/  HMMA.16816.F32 R48, R80.reuse, R32, R48 ;  /* 0x000000205030723c */ /* 0x048fec0000001830 */
[C---:B----4-:R-:W-:Y:S06]  /*2250*/  HMMA.16816.F32 R20, R80.reuse, R68, R20 ;  /* 0x000000445014723c */ /* 0x050fec0000001814 */
[C---:B------:R-:W-:Y:S06]  /*2260*/  HMMA.16816.F32 R76, R80.reuse, R62, R76 ;  /* 0x0000003e504c723c */ /* 0x040fec000000184c */
[----:B------:R-:W-:Y:S06]  /*2270*/  HMMA.16816.F32 R16, R80, R70, R16 ;  /* 0x000000465010723c */ /* 0x000fec0000001810 */
[----:B-----5:R-:W-:Y:S06]  /*2280*/  HMMA.16816.F32 R84, R36, R24, R84 ;  /* 0x000000182454723c */ /* 0x020fec0000001854 */
[----:B------:R-:W-:Y:S01]  /*2290*/  HMMA.16816.F32 R44, R80, R34, R44 ;  /* 0x00000022502c723c */ /* 0x000fe2000000182c */
[----:B------:R-:W-:Y:S01]  /*22a0*/  SHF.R.S32.HI R25, RZ, 0x1f, R2 ;  /* 0x0000001fff197819 */ /* 0x000fe20000011402 */
[----:B------:R-:W3:Y:S03]  /*22b0*/  LDSM.16.M88.4 R32, [R144+0x2800] ;  /* 0x002800009020783b */ /* 0x000ee60000000200 */
[----:B------:R-:W-:Y:S01]  /*22c0*/  LEA.HI R25, R25, R2, RZ, 0x2 ;  /* 0x0000000219197211 */ /* 0x000fe200078f10ff */
[----:B-1----:R-:W-:Y:S01]  /*22d0*/  HMMA.16816.F32 R48, R36, R8, R48 ;  /* 0x000000082430723c */ /* 0x002fe20000001830 */
[----:B------:R-:W-:-:S02]  /*22e0*/  IMAD.SHL.U32 R2, R7, 0x2, RZ ;  /* 0x0000000207027824 */ /* 0x000fc400078e00ff */
[----:B------:R-:W-:Y:S01]  /*22f0*/  SHF.R.S32.HI R164, RZ, 0x2, R25 ;  /* 0x00000002ffa47819 */ /* 0x000fe20000011419 */
[----:B------:R-:W-:Y:S02]  /*2300*/  IMAD.SHL.U32 R7, R28, 0x40, RZ ;  /* 0x000000401c077824 */ /* 0x000fe400078e00ff */
[C---:B--2---:R-:W-:Y:S01]  /*2310*/  HMMA.16816.F32 R20, R36.reuse, R52, R20 ;  /* 0x000000342414723c */ /* 0x044fe20000001814 */
[----:B------:R-:W-:Y:S01]  /*2320*/  IMAD R9, R29, 0x10, R88 ;  /* 0x000000101d097824 */ /* 0x000fe200078e0258 */
[----:B------:R-:W-:Y:S02]  /*2330*/  SHF.R.S32.HI R8, RZ, 0x1f, R30 ;  /* 0x0000001fff087819 */ /* 0x000fe4000001141e */
[----:B------:R-:W-:Y:S02]  /*2340*/  LOP3.LUT R2, R7, 0x6, R2, 0xf8, !PT ;  /* 0x0000000607027812 */ /* 0x000fe400078ef802 */
[----:B------:R-:W-:Y:S01]  /*2350*/  IADD3 R9, R9, 0x1, R164 ;  /* 0x0000000109097810 */ /* 0x000fe20007ffe0a4 */
[----:B------:R-:W-:Y:S01]  /*2360*/  HMMA.16816.F32 R76, R36, R26, R76 ;  /* 0x0000001a244c723c */ /* 0x000fe2000000184c */
[----:B------:R-:W-:Y:S01]  /*2370*/  LEA.HI R8, R8, R29, RZ, 0x2 ;  /* 0x0000001d08087211 */ /* 0x000fe200078f10ff */
[----:B------:R-:W1:Y:S01]  /*2380*/  LDSM.16.M88.4 R24, [R144+0x3000] ;  /* 0x003000009018783b */ /* 0x000e620000000200 */
[----:B------:R-:W-:-:S02]  /*2390*/  IADD3 R9, R6, -UR17, R9 ;  /* 0x8000001106097c10 */ /* 0x000fc4000fffe009 */
[----:B------:R-:W-:Y:S01]  /*23a0*/  LOP3.LUT R8, R8, 0xfffffffc, RZ, 0xc0, !PT ;  /* 0xfffffffc08087812 */ /* 0x000fe200078ec0ff */
[C---:B------:R-:W-:Y:S02]  /*23b0*/  HMMA.16816.F32 R16, R36.reuse, R54, R16 ;  /* 0x000000362410723c */ /* 0x040fe40000001810 */
[----:B------:R-:W-:Y:S02]  /*23c0*/  VIADD R9, R9, UR16 ;  /* 0x0000001009097c36 */ /* 0x000fe40008000000 */
[----:B------:R-:W-:Y:S02]  /*23d0*/  IMAD.IADD R171, R29, 0x1, -R8 ;  /* 0x000000011dab7824 */ /* 0x000fe400078e0a08 */
[C---:B------:R-:W-:Y:S01]  /*23e0*/  VIADD R8, R2.reuse, 0xffffffc0 ;  /* 0xffffffc002087836 */ /* 0x040fe20000000000 */
[C---:B------:R-:W-:Y:S01]  /*23f0*/  VIMNMX R31, R9.reuse, R6, PT ;  /* 0x00000006091f7248 */ /* 0x040fe20003fe0100 */
[----:B------:R-:W-:Y:S01]  /*2400*/  HMMA.16816.F32 R12, R36, R72, R12 ;  /* 0x00000048240c723c */ /* 0x000fe2000000180c */
[----:B------:R-:W-:Y:S01]  /*2410*/  VIADDMNMX R30, R9, 0x8, R6, PT ;  /* 0x00000008091e7846 */ /* 0x000fe20003800106 */
[----:B------:R-:W-:Y:S01]  /*2420*/  VIADD R6, R2, 0xffffffc1 ;  /* 0xffffffc102067836 */ /* 0x000fe20000000000 */
[----:B------:R-:W-:-:S02]  /*2430*/  ISETP.GE.AND P1, PT, R8, R31, PT ;  /* 0x0000001f0800720c */ /* 0x000fc40003f26270 */
[----:B------:R-:W-:Y:S01]  /*2440*/  ISETP.GE.AND P0, PT, R8, R30, PT ;  /* 0x0000001e0800720c */ /* 0x000fe20003f06270 */
[----:B------:R-:W-:Y:S01]  /*2450*/  HMMA.16816.F32 R44, R36, R10, R44 ;  /* 0x0000000a242c723c */ /* 0x000fe2000000182c */
[----:B------:R-:W2:Y:S01]  /*2460*/  LDSM.16.M88.4 R8, [R144+0x3800] ;  /* 0x003800009008783b */ /* 0x000ea20000000200 */
[----:B------:R-:W-:Y:S01]  /*2470*/  ISETP.GE.AND P5, PT, R6, R31, PT ;  /* 0x0000001f0600720c */ /* 0x000fe20003fa6270 */
[----:B------:R-:W-:-:S04]  /*2480*/  DEPBAR.LE SB0, 0x0 ;  /* 0x000080000000791a */ /* 0x000fc80000000000 */
[----:B------:R-:W-:Y:S01]  /*2490*/  HMMA.16816.F32 R64, R36, R74, R64 ;  /* 0x0000004a2440723c */ /* 0x000fe20000001840 */
[----:B------:R-:W-:Y:S01]  /*24a0*/  ISETP.GE.AND P2, PT, R6, R30, PT ;  /* 0x0000001e0600720c */ /* 0x000fe20003f46270 */
[----:B------:R-:W-:-:S04]  /*24b0*/  VIADD R6, R2, 0xffffffc8 ;  /* 0xffffffc802067836 */ /* 0x000fc80000000000 */
[C---:B------:R-:W-:Y:S01]  /*24c0*/  HMMA.16816.F32 R20, R40.reuse, R56, R20 ;  /* 0x000000382814723c */ /* 0x040fe20000001814 */
[C---:B------:R-:W-:Y:S02]  /*24d0*/  ISETP.GE.AND P4, PT, R6.reuse, R31, PT ;  /* 0x0000001f0600720c */ /* 0x040fe40003f86270 */
[----:B------:R-:W-:Y:S01]  /*24e0*/  ISETP.GE.AND P3, PT, R6, R30, PT ;  /* 0x0000001e0600720c */ /* 0x000fe20003f66270 */
[C---:B------:R-:W-:Y:S02]  /*24f0*/  VIADD R6, R2.reuse, 0xffffffd1 ;  /* 0xffffffd102067836 */ /* 0x040fe40000000000 */
[C---:B------:R-:W-:Y:S06]  /*2500*/  HMMA.16816.F32 R16, R40.reuse, R58, R16 ;  /* 0x0000003a2810723c */ /* 0x040fec0000001810 */
[C---:B---3--:R-:W-:Y:S06]  /*2510*/  HMMA.16816.F32 R12, R40.reuse, R32, R12 ;  /* 0x00000020280c723c */ /* 0x048fec000000180c */
[----:B------:R-:W-:Y:S01]  /*2520*/  HMMA.16816.F32 R64, R40, R34, R64 ;  /* 0x000000222840723c */ /* 0x000fe20000001840 */
[----:B------:R-:W-:-:S05]  /*2530*/  VIADD R32, R2, 0xffffffc9 ;  /* 0xffffffc902207836 */ /* 0x000fca0000000000 */
[C---:B-1----:R-:W-:Y:S01]  /*2540*/  HMMA.16816.F32 R84, R40.reuse, R24, R84 ;  /* 0x000000182854723c */ /* 0x042fe20000001854 */
[----:B------:R-:W-:Y:S02]  /*2550*/  FSEL R20, R20, -INF , !P1 ;  /* 0xff80000014147808 */ /* 0x000fe40004800000 */
[----:B------:R-:W-:Y:S02]  /*2560*/  FSEL R29, R22, -INF , !P0 ;  /* 0xff800000161d7808 */ /* 0x000fe40004000000 */
[C---:B------:R-:W-:Y:S01]  /*2570*/  ISETP.GE.AND P1, PT, R32.reuse, R31, PT ;  /* 0x0000001f2000720c */ /* 0x040fe20003f26270 */
[C---:B------:R-:W-:Y:S01]  /*2580*/  HMMA.16816.F32 R76, R40.reuse, R26, R76 ;  /* 0x0000001a284c723c */ /* 0x040fe2000000184c */
[----:B------:R-:W-:Y:S01]  /*2590*/  BAR.SYNC.DEFER_BLOCKING 0x0 ;  /* 0x0000000000007b1d */ /* 0x000fe20000010000 */
[----:B------:R-:W-:Y:S01]  /*25a0*/  ISETP.GE.AND P0, PT, R32, R30, PT ;  /* 0x0000001e2000720c */ /* 0x000fe20003f06270 */
[C---:B------:R-:W-:Y:S01]  /*25b0*/  VIADD R32, R2.reuse, 0xffffffd0 ;  /* 0xffffffd002207836 */ /* 0x040fe20000000000 */
[----:B------:R-:W-:Y:S01]  /*25c0*/  FSEL R22, R21, -INF , !P5 ;  /* 0xff80000015167808 */ /* 0x000fe20006800000 */
[----:B------:R-:W-:Y:S01]  /*25d0*/  VIADD R24, R2, 0xffffffd8 ;  /* 0xffffffd802187836 */ /* 0x000fe20000000000 */
[----:B------:R-:W-:Y:S01]  /*25e0*/  FSEL R16, R16, -INF , !P4 ;  /* 0xff80000010107808 */ /* 0x000fe20006000000 */
[----:B--2---:R-:W-:Y:S01]  /*25f0*/  HMMA.16816.F32 R48, R40, R8, R48 ;  /* 0x000000082830723c */ /* 0x004fe20000001830 */
[----:B------:R-:W-:-:S02]  /*2600*/  FSEL R21, R18, -INF , !P3 ;  /* 0xff80000012157808 */ /* 0x000fc40005800000 */
[----:B------:R-:W-:Y:S02]  /*2610*/  FSEL R23, R23, -INF , !P2 ;  /* 0xff80000017177808 */ /* 0x000fe40005000000 */
[CC--:B------:R-:W-:Y:S01]  /*2620*/  ISETP.GE.AND P4, PT, R6.reuse, R31.reuse, PT ;  /* 0x0000001f0600720c */ /* 0x0c0fe20003f86270 */
[----:B------:R-:W-:Y:S01]  /*2630*/  HMMA.16816.F32 R44, R40, R10, R44 ;  /* 0x0000000a282c723c */ /* 0x000fe2000000182c */
        /* <DEDUP_REMOVED lines=19> */
[----:B------:R-:W-:Y:S02]  /*2770*/  ISETP.GE.AND P3, PT, R24, R30, PT ;  /* 0x0000001e1800720c */ /* 0x000fe40003f66270 */
        /* <DEDUP_REMOVED lines=16> */
[C---:B------:R-:W-:Y:S02]  /*2880*/  ISETP.GE.AND P5, PT, R8.reuse, R31, PT ;  /* 0x0000001f0800720c */ /* 0x040fe40003fa6270 */
[-C--:B------:R-:W-:Y:S01]  /*2890*/  ISETP.GE.AND P2, PT, R8, R30.reuse, PT ;  /* 0x0000001e0800720c */ /* 0x080fe20003f46270 */
[C---:B------:R-:W-:Y:S01]  /*28a0*/  VIADD R8, R2.reuse, 0xfffffff8 ;  /* 0xfffffff802087836 */ /* 0x040fe20000000000 */
        /* <DEDUP_REMOVED lines=12> */
[-C--:B------:R-:W-:Y:S02]  /*2970*/  ISETP.GE.AND P4, PT, R8, R31.reuse, PT ;  /* 0x0000001f0800720c */ /* 0x080fe40003f86270 */
[----:B------:R-:W-:Y:S02]  /*2980*/  ISETP.GE.AND P3, PT, R2, R31, PT ;  /* 0x0000001f0200720c */ /* 0x000fe40003f66270 */
[----:B------:R-:W-:Y:S02]  /*2990*/  ISETP.GE.AND P1, PT, R8, R30, PT ;  /* 0x0000001e0800720c */ /* 0x000fe40003f26270 */
[----:B------:R-:W-:-:S02]  /*29a0*/  LOP3.LUT R2, R3, R4, RZ, 0xfc, !PT ;  /* 0x0000000403027212 */ /* 0x000fc400078efcff */
[----:B------:R-:W-:Y:S02]  /*29b0*/  FSEL R124, R49, -INF , !P5 ;  /* 0xff800000317c7808 */ /* 0x000fe40006800000 */
        /* <DEDUP_REMOVED lines=65> */
.L_x_6535:
[----:B------:R-:W-:-:S04]  /*2dd0*/  ULEA UR6, -UR6, URZ, 0x6 ;  /* 0x0000003f06067291 */ /* 0x000fc8000f8e313f */
[----:B------:R-:W-:Y:S02]  /*2de0*/  USHF.R.S32.HI UR4, URZ, 0x1f, UR6 ;  /* 0x0000001f3f047899 */ /* 0x000fe40008011406 */
[----:B------:R-:W-:-:S04]  /*2df0*/  MOV R3, UR6 ;  /* 0x0000000600037c02 */ /* 0x000fc80008000f00 */
[----:B------:R-:W-:-:S07]  /*2e00*/  MOV R4, UR4 ;  /* 0x0000000400047c02 */ /* 0x000fce0008000f00 */
.L_x_6536:
        /* <DEDUP_REMOVED lines=19> */
[----:B------:R-:W0:Y:S02]  /*2f40*/  LDGDEPBAR ;  /* 0x00000000000079af */ /* 0x000e240000000000 */
.L_x_6534:
        /* <DEDUP_REMOVED lines=28> */
[----:B-1----:R-:W-:Y:S02]  /*3110*/  FMNMX.FTZ R9, R117, R4, !PT ;  /* 0x0000000475097209 */ /* 0x002fe40007810000 */
[----:B------:R-:W-:Y:S02]  /*3120*/  FMNMX.FTZ R8, R120, R3, !PT ;  /* 0x0000000378087209 */ /* 0x000fe40007810000 */
[----:B------:R-:W-:-:S02]  /*3130*/  FMNMX.FTZ R9, R116, R9, !PT ;  /* 0x0000000974097209 */ /* 0x000fc40007810000 */
[----:B------:R-:W-:Y:S01]  /*3140*/  LEA R151, R2, UR5, 0x1 ;  /* 0x0000000502977c11 */ /* 0x000fe2000f8e08ff */
[----:B------:R-:W1:Y:S03]  /*3150*/  SHFL.BFLY PT, R7, R8, 0x2, 0x1f ;  /* 0x0c401f0008077f89 */ /* 0x000e6600000e0000 */
[-C--:B------:R-:W-:Y:S01]  /*3160*/  IADD3 R150, R0, R151.reuse, RZ ;  /* 0x0000009700967210 */ /* 0x080fe20007ffe0ff */
[----:B------:R-:W2:Y:S01]  /*3170*/  SHFL.BFLY PT, R4, R9, 0x2, 0x1f ;  /* 0x0c401f0009047f89 */ /* 0x000ea200000e0000 */
[C---:B------:R-:W-:Y:S02]  /*3180*/  IADD3 R149, R5.reuse, R151, RZ ;  /* 0x0000009705957210 */ /* 0x040fe40007ffe0ff */
        /* <DEDUP_REMOVED lines=31> */
[----:B------:R-:W1:Y:S01]  /*3380*/  LDSM.16.MT88.4 R4, [R148+0xa000] ;  /* 0x00a000009404783b */ /* 0x000e620000004200 */
        /* <DEDUP_REMOVED lines=8> */
[----:B------:R-:W5:Y:S01]  /*3410*/  LDSM.16.MT88.4 R20, [R151+0x8800] ;  /* 0x008800009714783b */ /* 0x000f620000004200 */
[--C-:B------:R-:W-:Y:S01]  /*3420*/  FFMA.FTZ R109, R108, UR4, -R123.reuse ;  /* 0x000000046c6d7c23 */ /* 0x100fe2000801087b */
[--C-:B------:R-:W-:Y:S01]  /*3430*/  FFMA.FTZ R108, R110, UR4, -R123.reuse ;  /* 0x000000046e6c7c23 */ /* 0x100fe2000801087b */
[--C-:B------:R-:W-:Y:S01]  /*3440*/  FFMA.FTZ R110, R26, UR4, -R123.reuse ;  /* 0x000000041a6e7c23 */ /* 0x100fe2000801087b */
[----:B------:R-:W5:Y:S01]  /*3450*/  LDSM.16.MT88.4 R16, [R150+0x8800] ;  /* 0x008800009610783b */ /* 0x000f620000004200 */
        /* <DEDUP_REMOVED lines=9> */
[----:B------:R-:W3:Y:S01]  /*34f0*/  MUFU.EX2 R34, R34 ;  /* 0x0000002200227308 */ /* 0x000ee20000000800 */
[----:B--2---:R-:W-:Y:S01]  /*3500*/  F2FP.F16.F32.PACK_AB R84, R104, R105 ;  /* 0x000000696854723e */ /* 0x004fe200000000ff */
        /* <DEDUP_REMOVED lines=9> */
[----:B------:R-:W2:Y:S01]  /*35a0*/  MUFU.EX2 R106, R106 ;  /* 0x0000006a006a7308 */ /* 0x000ea20000000800 */
[----:B---3--:R-:W-:Y:S01]  /*35b0*/  F2FP.F16.F32.PACK_AB R86, R34, R103 ;  /* 0x000000672256723e */ /* 0x008fe200000000ff */
[----:B------:R-:W-:-:S04]  /*35c0*/  FADD.FTZ R103, R103, R104 ;  /* 0x0000006867677221 */ /* 0x000fc80000010000 */
[----:B------:R-:W-:Y:S02]  /*35d0*/  FADD.FTZ R34, R34, R103 ;  /* 0x0000006722227221 */ /* 0x000fe40000010000 */
[----:B------:R-:W-:Y:S08]  /*35e0*/  MUFU.EX2 R102, R102 ;  /* 0x0000006600667308 */ /* 0x000ff00000000800 */
[----:B------:R-:W3:Y:S01]  /*35f0*/  MUFU.EX2 R101, R101 ;  /* 0x0000006500657308 */ /* 0x000ee20000000800 */
[----:B--2---:R-:W-:Y:S01]  /*3600*/  F2FP.F16.F32.PACK_AB R85, R106, R107 ;  /* 0x0000006b6a55723e */ /* 0x004fe200000000ff */
[----:B------:R-:W-:-:S06]  /*3610*/  FADD.FTZ R107, R107, R106 ;  /* 0x0000006a6b6b7221 */ /* 0x000fcc0000010000 */
[----:B------:R-:W-:Y:S08]  /*3620*/  MUFU.EX2 R35, R35 ;  /* 0x0000002300237308 */ /* 0x000ff00000000800 */
[----:B------:R-:W2:Y:S01]  /*3630*/  MUFU.EX2 R32, R32 ;  /* 0x0000002000207308 */ /* 0x000ea20000000800 */
[----:B---3--:R-:W-:Y:S01]  /*3640*/  F2FP.F16.F32.PACK_AB R87, R101, R102 ;  /* 0x000000666557723e */ /* 0x008fe200000000ff */
        /* <DEDUP_REMOVED lines=10> */
[----:B------:R-:W3:Y:S05]  /*36f0*/  MUFU.EX2 R30, R30 ;  /* 0x0000001e001e7308 */ /* 0x000eea0000000800 */
[C---:B------:R-:W-:Y:S03]  /*3700*/  HMMA.16816.F32 R64, R84.reuse, R68, RZ ;  /* 0x000000445440723c */ /* 0x040fe600000018ff */
[----:B------:R-:W-:Y:S03]  /*3710*/  MUFU.EX2 R29, R29 ;  /* 0x0000001d001d7308 */ /* 0x000fe60000000800 */
[C---:B------:R-:W-:Y:S05]  /*3720*/  HMMA.16816.F32 R72, R84.reuse, R92, RZ ;  /* 0x0000005c5448723c */ /* 0x040fea00000018ff */
[----:B------:R-:W5:Y:S01]  /*3730*/  MUFU.EX2 R0, R0 ;  /* 0x0000000000007308 */ /* 0x000f620000000800 */
[C---:B----4-:R-:W-:Y:S06]  /*3740*/  HMMA.16816.F32 R76, R84.reuse, R80, RZ ;  /* 0x00000050544c723c */ /* 0x050fec00000018ff */
        /* <DEDUP_REMOVED lines=11> */
[C---:B-1----:R-:W-:Y:S05]  /*3800*/  HMMA.16816.F32 R88, R84.reuse, R4, RZ ;  /* 0x000000045458723c */ /* 0x042fea00000018ff */
[----:B------:R-:W1:Y:S01]  /*3810*/  MUFU.EX2 R113, R113 ;  /* 0x0000007100717308 */ /* 0x000e620000000800 */
[----:B------:R-:W-:Y:S01]  /*3820*/  HMMA.16816.F32 R84, R84, R6, RZ ;  /* 0x000000065454723c */ /* 0x000fe200000018ff */
[----:B--2---:R-:W-:Y:S01]  /*3830*/  F2FP.F16.F32.PACK_AB R4, R32, R35 ;  /* 0x000000232004723e */ /* 0x004fe200000000ff */
[----:B------:R-:W-:Y:S01]  /*3840*/  FADD.FTZ R35, R35, R34 ;  /* 0x0000002223237221 */ /* 0x000fe20000010000 */
[----:B---3--:R-:W-:Y:S01]  /*3850*/  F2FP.F16.F32.PACK_AB R5, R30, R33 ;  /* 0x000000211e05723e */ /* 0x008fe200000000ff */
[----:B------:R-:W-:-:S02]  /*3860*/  FADD.FTZ R33, R33, R102 ;  /* 0x0000006621217221 */ /* 0x000fc40000010000 */
[----:B------:R-:W-:Y:S01]  /*3870*/  FADD.FTZ R32, R32, R35 ;  /* 0x0000002320207221 */ /* 0x000fe20000010000 */
[----:B------:R-:W-:Y:S01]  /*3880*/  F2FP.F16.F32.PACK_AB R6, R2, R31 ;  /* 0x0000001f0206723e */ /* 0x000fe200000000ff */
[----:B------:R-:W-:Y:S01]  /*3890*/  MUFU.EX2 R114, R114 ;  /* 0x0000007200727308 */ /* 0x000fe20000000800 */
[----:B-----5:R-:W-:Y:S01]  /*38a0*/  F2FP.F16.F32.PACK_AB R7, R0, R29 ;  /* 0x0000001d0007723e */ /* 0x020fe200000000ff */
[----:B------:R-:W-:Y:S01]  /*38b0*/  FADD.FTZ R30, R30, R33 ;  /* 0x000000211e1e7221 */ /* 0x000fe20000010000 */
[----:B------:R-:W-:-:S03]  /*38c0*/  FADD.FTZ R31, R31, R32 ;  /* 0x000000201f1f7221 */ /* 0x000fc60000010000 */
[----:B------:R-:W-:Y:S01]  /*38d0*/  FADD.FTZ R29, R29, R30 ;  /* 0x0000001e1d1d7221 */ /* 0x000fe20000010000 */
[----:B------:R-:W-:Y:S01]  /*38e0*/  FADD.FTZ R2, R2, R31 ;  /* 0x0000001f02027221 */ /* 0x000fe20000010000 */
[----:B------:R-:W-:Y:S01]  /*38f0*/  HMMA.16816.F32 R56, R4, R8, R56 ;  /* 0x000000080438723c */ /* 0x000fe20000001838 */
[----:B------:R-:W2:Y:S01]  /*3900*/  MUFU.EX2 R115, R115 ;  /* 0x0000007300737308 */ /* 0x000ea20000000800 */
[----:B------:R-:W-:-:S04]  /*3910*/  FADD.FTZ R29, R0, R29 ;  /* 0x0000001d001d7221 */ /* 0x000fc80000010000 */
[C---:B------:R-:W-:Y:S01]  /*3920*/  HMMA.16816.F32 R60, R4.reuse, R10, R60 ;  /* 0x0000000a043c723c */ /* 0x040fe2000000183c */
[----:B------:R-:W3:Y:S02]  /*3930*/  LDSM.16.MT88.4 R8, [R148+0xa800] ;  /* 0x00a800009408783b */ /* 0x000ee40000004200 */
[----:B------:R-:W-:Y:S03]  /*3940*/  MUFU.EX2 R125, R125 ;  /* 0x0000007d007d7308 */ /* 0x000fe60000000800 */
[C---:B------:R-:W-:Y:S05]  /*3950*/  HMMA.16816.F32 R96, R4.reuse, R20, R96 ;  /* 0x000000140460723c */ /* 0x040fea0000001860 */
[----:B------:R-:W5:Y:S01]  /*3960*/  MUFU.EX2 R124, R124 ;  /* 0x0000007c007c7308 */ /* 0x000f620000000800 */
[C---:B------:R-:W-:Y:S01]  /*3970*/  HMMA.16816.F32 R36, R4.reuse, R22, R36 ;  /* 0x000000160424723c */ /* 0x040fe20000001824 */
[----:B------:R-:W4:Y:S05]  /*3980*/  LDSM.16.MT88.4 R20, [R151+0xa800] ;  /* 0x00a800009714783b */ /* 0x000f2a0000004200 */
[C---:B------:R-:W-:Y:S01]  /*3990*/  HMMA.16816.F32 R40, R4.reuse, R16, R40 ;  /* 0x000000100428723c */ /* 0x040fe20000001828 */
[----:B------:R-:W-:Y:S05]  /*39a0*/  MUFU.EX2 R120, R126 ;  /* 0x0000007e00787308 */ /* 0x000fea0000000800 */
[C---:B------:R-:W-:Y:S01]  /*39b0*/  HMMA.16816.F32 R44, R4.reuse, R18, R44 ;  /* 0x00000012042c723c */ /* 0x040fe2000000182c */
[----:B------:R-:W1:Y:S02]  /*39c0*/  LDSM.16.MT88.4 R16, [R150+0xa800] ;  /* 0x00a800009610783b */ /* 0x000e640000004200 */
[----:B------:R-:W-:Y:S03]  /*39d0*/  MUFU.EX2 R177, R177 ;  /* 0x000000b100b17308 */ /* 0x000fe60000000800 */
[C---:B------:R-:W-:Y:S05]  /*39e0*/  HMMA.16816.F32 R48, R4.reuse, R12, R48 ;  /* 0x0000000c0430723c */ /* 0x040fea0000001830 */
[----:B------:R-:W-:Y:S01]  /*39f0*/  MUFU.EX2 R121, R121 ;  /* 0x0000007900797308 */ /* 0x000fe20000000800 */
[C---:B------:R-:W-:Y:S01]  /*3a00*/  HMMA.16816.F32 R52, R4.reuse, R14, R52 ;  /* 0x0000000e0434723c */ /* 0x040fe20000001834 */
[----:B------:R-:W2:Y:S05]  /*3a10*/  LDSM.16.MT88.4 R12, [R149+0xa800] ;  /* 0x00a80000950c783b */ /* 0x000eaa0000004200 */
[C---:B---3--:R-:W-:Y:S01]  /*3a20*/  HMMA.16816.F32 R88, R4.reuse, R8, R88 ;  /* 0x000000080458723c */ /* 0x048fe20000001858 */
[----:B------:R-:W3:Y:S05]  /*3a30*/  MUFU.EX2 R122, R122 ;  /* 0x0000007a007a7308 */ /* 0x000eea0000000800 */
[C---:B------:R-:W-:Y:S01]  /*3a40*/  HMMA.16816.F32 R84, R4.reuse, R10, R84 ;  /* 0x0000000a0454723c */ /* 0x040fe20000001854 */
[----:B------:R-:W5:Y:S02]  /*3a50*/  LDSM.16.MT88.4 R8, [R148+0x9000] ;  /* 0x009000009408783b */ /* 0x000f640000004200 */
[----:B------:R-:W-:Y:S03]  /*3a60*/  MUFU.EX2 R116, R117 ;  /* 0x0000007500747308 */ /* 0x000fe60000000800 */
[C---:B----4-:R-:W-:Y:S05]  /*3a70*/  HMMA.16816.F32 R64, R4.reuse, R20, R64 ;  /* 0x000000140440723c */ /* 0x050fea0000001840 */
[----:B------:R-:W4:Y:S01]  /*3a80*/  MUFU.EX2 R175, R175 ;  /* 0x000000af00af7308 */ /* 0x000f220000000800 */
[C---:B------:R-:W-:Y:S01]  /*3a90*/  HMMA.16816.F32 R68, R4.reuse, R22, R68 ;  /* 0x000000160444723c */ /* 0x040fe20000001844 */
[----:B------:R-:W3:Y:S05]  /*3aa0*/  LDSM.16.MT88.4 R20, [R150+0x9000] ;  /* 0x009000009614783b */ /* 0x000eea0000004200 */
        /* <DEDUP_REMOVED lines=16> */
[----:B-----5:R-:W-:Y:S01]  /*3bb0*/  HMMA.16816.F32 R56, R4, R8, R56 ;  /* 0x000000080438723c */ /* 0x020fe20000001838 */
[----:B------:R-:W-:Y:S01]  /*3bc0*/  FADD.FTZ R110, R111, R110 ;  /* 0x0000006e6f6e7221 */ /* 0x000fe20000010000 */
[----:B------:R-:W-:-:S04]  /*3bd0*/  FADD.FTZ R114, R115, R114 ;  /* 0x0000007273727221 */ /* 0x000fc80000010000 */
        /* <DEDUP_REMOVED lines=45> */
[C---:B------:R-:W-:Y:S06]  /*3eb0*/  HMMA.16816.F32 R60, R4.reuse, R26, R60 ;  /* 0x0000001a043c723c */ /* 0x040fec000000183c */
[C---:B---3--:R-:W-:Y:S06]  /*3ec0*/  HMMA.16816.F32 R64, R4.reuse, R20, R64 ;  /* 0x000000140440723c */ /* 0x048fec0000001840 */
[C---:B------:R-:W-:Y:S06]  /*3ed0*/  HMMA.16816.F32 R68, R4.reuse, R22, R68 ;  /* 0x000000160444723c */ /* 0x040fec0000001844 */
[C---:B-1----:R-:W-:Y:S06]  /*3ee0*/  HMMA.16816.F32 R72, R4.reuse, R16, R72 ;  /* 0x000000100448723c */ /* 0x042fec0000001848 */
[C---:B------:R-:W-:Y:S06]  /*3ef0*/  HMMA.16816.F32 R92, R4.reuse, R18, R92 ;  /* 0x00000012045c723c */ /* 0x040fec000000185c */
[C---:B--2---:R-:W-:Y:S06]  /*3f00*/  HMMA.16816.F32 R76, R4.reuse, R12, R76 ;  /* 0x0000000c044c723c */ /* 0x044fec000000184c */
[C---:B------:R-:W-:Y:S06]  /*3f10*/  HMMA.16816.F32 R80, R4.reuse, R14, R80 ;  /* 0x0000000e0450723c */ /* 0x040fec0000001850 */
[C---:B-----5:R-:W-:Y:S06]  /*3f20*/  HMMA.16816.F32 R88, R4.reuse, R8, R88 ;  /* 0x000000080458723c */ /* 0x060fec0000001858 */
[----:B------:R-:W-:Y:S01]  /*3f30*/  HMMA.16816.F32 R84, R4, R10, R84 ;  /* 0x0000000a0454723c */ /* 0x000fe20000001854 */
[----:B------:R-:W-:-:S08]  /*3f40*/  NOP ;  /* 0x0000000000007918 */ /* 0x000fd00000000000 */
        /* <DEDUP_REMOVED lines=10> */
.L_x_6541:
        /* <DEDUP_REMOVED lines=66> */
.L_x_6538:
        /* <DEDUP_REMOVED lines=15> */
[----:B------:R-:W-:Y:S01]  /*4500*/  ISETP.GE.AND P0, PT, R173, 0x1, PT ;  /* 0x00000001ad00780c */ /* 0x000fe20003f06270 */
[----:B------:R1:W-:Y:S04]  /*4510*/  LDGSTS.E.BYPASS.LTC128B.128 [R165+0xa800], desc[UR18][R102.64+0x80] ;  /* 0x0a80008066a57fae */ /* 0x0003e8000b901d52 */
[----:B------:R1:W-:Y:S04]  /*4520*/  LDGSTS.E.BYPASS.LTC128B.128 [R165+0x9000], desc[UR18][R2.64] ;  /* 0x0900000002a57fae */ /* 0x0003e8000b901d52 */
[----:B------:R1:W-:Y:S04]  /*4530*/  LDGSTS.E.BYPASS.LTC128B.128 [R165+0xb000], desc[UR18][R2.64+0x80] ;  /* 0x0b00008002a57fae */ /* 0x0003e8000b901d52 */
[----:B------:R1:W-:Y:S04]  /*4540*/  LDGSTS.E.BYPASS.LTC128B.128 [R165+0x9800], desc[UR18][R178.64] ;  /* 0x09800000b2a57fae */ /* 0x0003e8000b901d52 */
[----:B------:R1:W-:Y:S04]  /*4550*/  LDGSTS.E.BYPASS.LTC128B.128 [R165+0xb800], desc[UR18][R178.64+0x80] ;  /* 0x0b800080b2a57fae */ /* 0x0003e8000b901d52 */
[----:B------:R-:W-:Y:S04]  /*4560*/  LDSM.16.M88.4 R104, [R158] ;  /* 0x000000009e68783b */ /* 0x000fe80000000200 */
[----:B------:R-:W2:Y:S04]  /*4570*/  LDSM.16.M88.4 R108, [R157] ;  /* 0x000000009d6c783b */ /* 0x000ea80000000200 */
[----:B------:R-:W3:Y:S04]  /*4580*/  LDSM.16.M88.4 R112, [R157+0x800] ;  /* 0x000800009d70783b */ /* 0x000ee80000000200 */
[----:B------:R-:W4:Y:S04]  /*4590*/  LDSM.16.M88.4 R116, [R157+0x1000] ;  /* 0x001000009d74783b */ /* 0x000f280000000200 */
[----:B------:R-:W5:Y:S04]  /*45a0*/  LDSM.16.M88.4 R120, [R157+0x1800] ;  /* 0x001800009d78783b */ /* 0x000f680000000200 */
[----:B------:R-:W0:Y:S04]  /*45b0*/  LDGDEPBAR ;  /* 0x00000000000079af */ /* 0x000e280000000000 */
[----:B------:R-:W-:Y:S04]  /*45c0*/  LDSM.16.M88.4 R124, [R156] ;  /* 0x000000009c7c783b */ /* 0x000fe80000000200 */
[----:B------:R-:W1:Y:S04]  /*45d0*/  LDSM.16.M88.4 R128, [R155] ;  /* 0x000000009b80783b */ /* 0x000e680000000200 */
[----:B------:R-:W1:Y:S04]  /*45e0*/  LDSM.16.M88.4 R132, [R147] ;  /* 0x000000009384783b */ /* 0x000e680000000200 */
[----:B------:R-:W1:Y:S01]  /*45f0*/  LDSM.16.M88.4 R136, [R146] ;  /* 0x000000009288783b */ /* 0x000e620000000200 */
[C---:B--2---:R-:W-:Y:S06]  /*4600*/  HMMA.16816.F32 R4, R104.reuse, R108, RZ ;  /* 0x0000006c6804723c */ /* 0x044fec00000018ff */
[C---:B------:R-:W-:Y:S01]  /*4610*/  HMMA.16816.F32 R8, R104.reuse, R110, RZ ;  /* 0x0000006e6808723c */ /* 0x040fe200000018ff */
[----:B------:R-:W2:Y:S05]  /*4620*/  LDSM.16.M88.4 R108, [R145] ;  /* 0x00000000916c783b */ /* 0x000eaa0000000200 */
[C---:B---3--:R-:W-:Y:S06]  /*4630*/  HMMA.16816.F32 R12, R104.reuse, R112, RZ ;  /* 0x00000070680c723c */ /* 0x048fec00000018ff */
[C---:B------:R-:W-:Y:S01]  /*4640*/  HMMA.16816.F32 R16, R104.reuse, R114, RZ ;  /* 0x000000726810723c */ /* 0x040fe200000018ff */
[----:B------:R-:W-:Y:S05]  /*4650*/  LDSM.16.M88.4 R112, [R153] ;  /* 0x000000009970783b */ /* 0x000fea0000000200 */
[C---:B----4-:R-:W-:Y:S06]  /*4660*/  HMMA.16816.F32 R20, R104.reuse, R116, RZ ;  /* 0x000000746814723c */ /* 0x050fec00000018ff */
[C---:B------:R-:W-:Y:S01]  /*4670*/  HMMA.16816.F32 R24, R104.reuse, R118, RZ ;  /* 0x000000766818723c */ /* 0x040fe200000018ff */
[----:B------:R-:W-:Y:S05]  /*4680*/  LDSM.16.M88.4 R116, [R153+0x800] ;  /* 0x000800009974783b */ /* 0x000fea0000000200 */
[C---:B-----5:R-:W-:Y:S06]  /*4690*/  HMMA.16816.F32 R28, R104.reuse, R120, RZ ;  /* 0x00000078681c723c */ /* 0x060fec00000018ff */
[----:B------:R-:W-:Y:S01]  /*46a0*/  HMMA.16816.F32 R32, R104, R122, RZ ;  /* 0x0000007a6820723c */ /* 0x000fe200000018ff */
[----:B------:R-:W3:Y:S04]  /*46b0*/  LDSM.16.M88.4 R104, [R154] ;  /* 0x000000009a68783b */ /* 0x000ee80000000200 */
[----:B------:R-:W4:Y:S01]  /*46c0*/  LDSM.16.M88.4 R120, [R153+0x1000] ;  /* 0x001000009978783b */ /* 0x000f220000000200 */
[C---:B-1----:R-:W-:Y:S06]  /*46d0*/  HMMA.16816.F32 R4, R124.reuse, R128, R4 ;  /* 0x000000807c04723c */ /* 0x042fec0000001804 */
[C---:B------:R-:W-:Y:S01]  /*46e0*/  HMMA.16816.F32 R8, R124.reuse, R130, R8 ;  /* 0x000000827c08723c */ /* 0x040fe20000001808 */
[----:B------:R-:W1:Y:S05]  /*46f0*/  LDSM.16.M88.4 R128, [R153+0x1800] ;  /* 0x001800009980783b */ /* 0x000e6a0000000200 */
[C---:B------:R-:W-:Y:S06]  /*4700*/  HMMA.16816.F32 R12, R124.reuse, R132, R12 ;  /* 0x000000847c0c723c */ /* 0x040fec000000180c */
[C---:B------:R-:W-:Y:S06]  /*4710*/  HMMA.16816.F32 R16, R124.reuse, R134, R16 ;  /* 0x000000867c10723c */ /* 0x040fec0000001810 */
[C---:B------:R-:W-:Y:S06]  /*4720*/  HMMA.16816.F32 R20, R124.reuse, R136, R20 ;  /* 0x000000887c14723c */ /* 0x040fec0000001814 */
[C---:B------:R-:W-:Y:S06]  /*4730*/  HMMA.16816.F32 R24, R124.reuse, R138, R24 ;  /* 0x0000008a7c18723c */ /* 0x040fec0000001818 */
[C---:B--2---:R-:W-:Y:S06]  /*4740*/  HMMA.16816.F32 R28, R124.reuse, R108, R28 ;  /* 0x0000006c7c1c723c */ /* 0x044fec000000181c */
[----:B------:R-:W-:Y:S01]  /*4750*/  HMMA.16816.F32 R32, R124, R110, R32 ;  /* 0x0000006e7c20723c */ /* 0x000fe20000001820 */
[----:B------:R-:W-:Y:S04]  /*4760*/  LDSM.16.M88.4 R108, [R152] ;  /* 0x00000000986c783b */ /* 0x000fe80000000200 */
[----:B------:R-:W2:Y:S01]  /*4770*/  LDSM.16.M88.4 R124, [R144] ;  /* 0x00000000907c783b */ /* 0x000ea20000000200 */
        /* <DEDUP_REMOVED lines=18> */
[----:B------:R-:W-:Y:S05]  /*48a0*/  LDSM.16.M88.4 R112, [R157+0x3800] ;  /* 0x003800009d70783b */ /* 0x000fea0000000200 */
[C---:B-----5:R-:W-:Y:S06]  /*48b0*/  HMMA.16816.F32 R20, R108.reuse, R116, R20 ;  /* 0x000000746c14723c */ /* 0x060fec0000001814 */
[C---:B------:R-:W-:Y:S01]  /*48c0*/  HMMA.16816.F32 R24, R108.reuse, R118, R24 ;  /* 0x000000766c18723c */ /* 0x040fe20000001818 */
[----:B------:R-:W-:Y:S05]  /*48d0*/  LDSM.16.M88.4 R116, [R156+0x2000] ;  /* 0x002000009c74783b */ /* 0x000fea0000000200 */
[C---:B----4-:R-:W-:Y:S06]  /*48e0*/  HMMA.16816.F32 R28, R108.reuse, R120, R28 ;  /* 0x000000786c1c723c */ /* 0x050fec000000181c */
[----:B------:R-:W-:Y:S01]  /*48f0*/  HMMA.16816.F32 R32, R108, R122, R32 ;  /* 0x0000007a6c20723c */ /* 0x000fe20000001820 */
[----:B------:R-:W3:Y:S04]  /*4900*/  LDSM.16.M88.4 R108, [R157+0x3000] ;  /* 0x003000009d6c783b */ /* 0x000ee80000000200 */
[----:B------:R-:W4:Y:S01]  /*4910*/  LDSM.16.M88.4 R120, [R143] ;  /* 0x000000008f78783b */ /* 0x000f220000000200 */
        /* <DEDUP_REMOVED lines=8> */
[----:B------:R-:W-:Y:S05]  /*49a0*/  LDSM.16.M88.4 R108, [R154+0x2000] ;  /* 0x002000009a6c783b */ /* 0x000fea0000000200 */
[C---:B------:R-:W-:Y:S06]  /*49b0*/  HMMA.16816.F32 R28, R104.reuse, R112, R28 ;  /* 0x00000070681c723c */ /* 0x040fec000000181c */
[----:B------:R-:W-:Y:S01]  /*49c0*/  HMMA.16816.F32 R32, R104, R114, R32 ;  /* 0x000000726820723c */ /* 0x000fe20000001820 */
[----:B------:R-:W3:Y:S04]  /*49d0*/  LDSM.16.M88.4 R104, [R140] ;  /* 0x000000008c68783b */ /* 0x000ee80000000200 */
[----:B------:R-:W5:Y:S01]  /*49e0*/  LDSM.16.M88.4 R112, [R153+0x2000] ;  /* 0x002000009970783b */ /* 0x000f620000000200 */
        /* <DEDUP_REMOVED lines=11> */
[----:B------:R-:W-:Y:S04]  /*4aa0*/  LDSM.16.M88.4 R104, [R152+0x2000] ;  /* 0x002000009868783b */ /* 0x000fe80000000200 */
[----:B------:R-:W-:Y:S01]  /*4ab0*/  LDSM.16.M88.4 R116, [R144+0x2800] ;  /* 0x002800009074783b */ /* 0x000fe20000000200 */
[C---:B-----5:R-:W-:Y:S06]  /*4ac0*/  HMMA.16816.F32 R4, R108.reuse, R112, R4 ;  /* 0x000000706c04723c */ /* 0x060fec0000001804 */
[C---:B------:R-:W-:Y:S01]  /*4ad0*/  HMMA.16816.F32 R8, R108.reuse, R114, R8 ;  /* 0x000000726c08723c */ /* 0x040fe20000001808 */
[----:B------:R-:W3:Y:S05]  /*4ae0*/  LDSM.16.M88.4 R112, [R144+0x2000] ;  /* 0x002000009070783b */ /* 0x000eea0000000200 */
[C---:B----4-:R-:W-:Y:S06]  /*4af0*/  HMMA.16816.F32 R12, R108.reuse, R120, R12 ;  /* 0x000000786c0c723c */ /* 0x050fec000000180c */
[C---:B------:R-:W-:Y:S01]  /*4b00*/  HMMA.16816.F32 R16, R108.reuse, R122, R16 ;  /* 0x0000007a6c10723c */ /* 0x040fe20000001810 */
[----:B------:R-:W4:Y:S05]  /*4b10*/  LDSM.16.M88.4 R120, [R144+0x3000] ;  /* 0x003000009078783b */ /* 0x000f2a0000000200 */
[C---:B-1----:R-:W-:Y:S06]  /*4b20*/  HMMA.16816.F32 R20, R108.reuse, R128, R20 ;  /* 0x000000806c14723c */ /* 0x042fec0000001814 */
[C---:B------:R-:W-:Y:S01]  /*4b30*/  HMMA.16816.F32 R24, R108.reuse, R130, R24 ;  /* 0x000000826c18723c */ /* 0x040fe20000001818 */
[----:B------:R-:W1:Y:S01]  /*4b40*/  LDSM.16.M88.4 R128, [R144+0x3800] ;  /* 0x003800009080783b */ /* 0x000e620000000200 */
[----:B------:R-:W-:Y:S04]  /*4b50*/  DEPBAR.LE SB0, 0x0 ;  /* 0x000080000000791a */ /* 0x000fe80000000000 */
[C---:B--2---:R-:W-:Y:S01]  /*4b60*/  HMMA.16816.F32 R28, R108.reuse, R124, R28 ;  /* 0x0000007c6c1c723c */ /* 0x044fe2000000181c */
[----:B------:R-:W-:Y:S05]  /*4b70*/  BAR.SYNC.DEFER_BLOCKING 0x0 ;  /* 0x0000000000007b1d */ /* 0x000fea0000010000 */
[----:B------:R-:W-:Y:S06]  /*4b80*/  HMMA.16816.F32 R32, R108, R126, R32 ;  /* 0x0000007e6c20723c */ /* 0x000fec0000001820 */
[C---:B---3--:R-:W-:Y:S06]  /*4b90*/  HMMA.16816.F32 R4, R104.reuse, R112, R4 ;  /* 0x000000706804723c */ /* 0x048fec0000001804 */
[C---:B------:R-:W-:Y:S06]  /*4ba0*/  HMMA.16816.F32 R8, R104.reuse, R114, R8 ;  /* 0x000000726808723c */ /* 0x040fec0000001808 */
[C---:B------:R-:W-:Y:S06]  /*4bb0*/  HMMA.16816.F32 R12, R104.reuse, R116, R12 ;  /* 0x00000074680c723c */ /* 0x040fec000000180c */
[C---:B------:R-:W-:Y:S06]  /*4bc0*/  HMMA.16816.F32 R16, R104.reuse, R118, R16 ;  /* 0x000000766810723c */ /* 0x040fec0000001810 */
[C---:B----4-:R-:W-:Y:S06]  /*4bd0*/  HMMA.16816.F32 R20, R104.reuse, R120, R20 ;  /* 0x000000786814723c */ /* 0x050fec0000001814 */
[C---:B------:R-:W-:Y:S06]  /*4be0*/  HMMA.16816.F32 R24, R104.reuse, R122, R24 ;  /* 0x0000007a6818723c */ /* 0x040fec0000001818 */
[C---:B-1----:R-:W-:Y:S06]  /*4bf0*/  HMMA.16816.F32 R28, R104.reuse, R128, R28 ;  /* 0x00000080681c723c */ /* 0x042fec000000181c */
        /* <DEDUP_REMOVED lines=43> */
[----:B------:R-:W1:Y:S10]  /*4eb0*/  LDC R102, c[0x0][0x24c] ;  /* 0x00009300ff667b82 */ /* 0x000e740000000800 */
        /* <DEDUP_REMOVED lines=22> */
[-C--:B---3--:R-:W-:Y:S04]  /*5020*/  IMAD.WIDE.U32 R108, R103, R2.reuse, R108 ;  /* 0x00000002676c7225 */ /* 0x088fe800078e006c */
[----:B------:R-:W-:Y:S04]  /*5030*/  IMAD R100, R107, R2, RZ ;  /* 0x000000026b647224 */ /* 0x000fe800078e02ff */
[----:B------:R-:W-:Y:S05]  /*5040*/  IMAD R100, R103, R3, R100 ;  /* 0x0000000367647224 */ /* 0x000fea00078e0264 */
[----:B------:R-:W-:Y:S07]  /*5050*/  IADD3 R100, R109, R100, RZ ;  /* 0x000000646d647210 */ /* 0x000fee0007ffe0ff */
.L_x_6540:
        /* <DEDUP_REMOVED lines=19> */
[----:B------:R-:W0:Y:S02]  /*5190*/  LDGDEPBAR ;  /* 0x00000000000079af */ /* 0x000e240000000000 */
.L_x_6539:
        /* <DEDUP_REMOVED lines=94> */
[----:B------:R-:W-:Y:S01]  /*5780*/  FFMA.FTZ R134, R25, UR4, -R124 ;  /* 0x0000000419867c23 */ /* 0x000fe2000801087c */
[--C-:B------:R-:W-:Y:S01]  /*5790*/  FFMA.FTZ R135, R26, UR4, -R122.reuse ;  /* 0x000000041a877c23 */ /* 0x100fe2000801087a */
[----:B------:R-:W-:Y:S01]  /*57a0*/  FFMA.FTZ R136, R27, UR4, -R122 ;  /* 0x000000041b887c23 */ /* 0x000fe2000801087a */
[C---:B------:R-:W-:Y:S03]  /*57b0*/  FMUL.FTZ R56, R2.reuse, R56 ;  /* 0x0000003802387220 */ /* 0x040fe60000410000 */
[----:B------:R-:W-:Y:S01]  /*57c0*/  MUFU.EX2 R7, R7 ;  /* 0x0000000700077308 */ /* 0x000fe20000000800 */
[----:B------:R-:W-:Y:S01]  /*57d0*/  LDSM.16.MT88.4 R24, [R149+0x9000] ;  /* 0x009000009518783b */ /* 0x000fe20000004200 */
        /* <DEDUP_REMOVED lines=13> */
[--C-:B------:R-:W-:Y:S03]  /*58b0*/  FFMA.FTZ R126, R12, UR4, -R124.reuse ;  /* 0x000000040c7e7c23 */ /* 0x100fe6000801087c */
[----:B------:R-:W-:Y:S01]  /*58c0*/  MUFU.EX2 R103, R103 ;  /* 0x0000006700677308 */ /* 0x000fe20000000800 */
[C---:B------:R-:W-:Y:S01]  /*58d0*/  FMUL.FTZ R12, R2.reuse, R92 ;  /* 0x0000005c020c7220 */ /* 0x040fe20000410000 */
[----:B------:R-:W-:Y:S01]  /*58e0*/  FFMA.FTZ R125, R13, UR4, -R124 ;  /* 0x000000040d7d7c23 */ /* 0x000fe2000801087c */
[----:B------:R-:W-:Y:S01]  /*58f0*/  FMUL.FTZ R13, R2, R93 ;  /* 0x0000005d020d7220 */ /* 0x000fe20000410000 */
[--C-:B------:R-:W-:Y:S01]  /*5900*/  FFMA.FTZ R127, R14, UR4, -R122.reuse ;  /* 0x000000040e7f7c23 */ /* 0x100fe2000801087a */
[C---:B------:R-:W-:Y:S01]  /*5910*/  FMUL.FTZ R14, R0.reuse, R94 ;  /* 0x0000005e000e7220 */ /* 0x040fe20000410000 */
[----:B------:R-:W-:Y:S01]  /*5920*/  FFMA.FTZ R128, R15, UR4, -R122 ;  /* 0x000000040f807c23 */ /* 0x000fe2000801087a */
[----:B------:R-:W-:Y:S03]  /*5930*/  FMUL.FTZ R15, R0, R95 ;  /* 0x0000005f000f7220 */ /* 0x000fe60000410000 */
[----:B------:R-:W3:Y:S01]  /*5940*/  MUFU.EX2 R120, R120 ;  /* 0x0000007800787308 */ /* 0x000ee20000000800 */
[----:B--2---:R-:W-:Y:S01]  /*5950*/  F2FP.F16.F32.PACK_AB R98, R102, R7 ;  /* 0x000000076662723e */ /* 0x004fe200000000ff */
[----:B------:R-:W-:Y:S01]  /*5960*/  LDSM.16.MT88.4 R92, [R148+0xa000] ;  /* 0x00a00000945c783b */ /* 0x000fe20000004200 */
[C---:B------:R-:W-:Y:S01]  /*5970*/  FMUL.FTZ R68, R2.reuse, R68 ;  /* 0x0000004402447220 */ /* 0x040fe20000410000 */
[----:B------:R-:W-:Y:S01]  /*5980*/  FMUL.FTZ R69, R2, R69 ;  /* 0x0000004502457220 */ /* 0x000fe20000410000 */
        /* <DEDUP_REMOVED lines=10> */
[--C-:B------:R-:W-:Y:S01]  /*5a30*/  FFMA.FTZ R129, R16, UR4, -R124.reuse ;  /* 0x0000000410817c23 */ /* 0x100fe2000801087c */
[----:B------:R-:W-:Y:S01]  /*5a40*/  FFMA.FTZ R130, R17, UR4, -R124 ;  /* 0x0000000411827c23 */ /* 0x000fe2000801087c */
[----:B---3--:R-:W-:Y:S01]  /*5a50*/  F2FP.F16.F32.PACK_AB R99, R120, R103 ;  /* 0x000000677863723e */ /* 0x008fe200000000ff */
[--C-:B------:R-:W-:Y:S01]  /*5a60*/  FFMA.FTZ R131, R18, UR4, -R122.reuse ;  /* 0x0000000412837c23 */ /* 0x100fe2000801087a */
[----:B------:R-:W-:Y:S01]  /*5a70*/  FFMA.FTZ R132, R19, UR4, -R122 ;  /* 0x0000000413847c23 */ /* 0x000fe2000801087a */
[C---:B------:R-:W-:Y:S01]  /*5a80*/  FMUL.FTZ R80, R2.reuse, R80 ;  /* 0x0000005002507220 */ /* 0x040fe20000410000 */
[----:B------:R-:W-:Y:S01]  /*5a90*/  FMUL.FTZ R81, R2, R81 ;  /* 0x0000005102517220 */ /* 0x000fe20000410000 */
[C---:B------:R-:W-:Y:S01]  /*5aa0*/  FMUL.FTZ R82, R0.reuse, R82 ;  /* 0x0000005200527220 */ /* 0x040fe20000410000 */
[----:B------:R-:W-:Y:S01]  /*5ab0*/  FMUL.FTZ R83, R0, R83 ;  /* 0x0000005300537220 */ /* 0x000fe20000410000 */
[C---:B-1----:R-:W-:Y:S01]  /*5ac0*/  HMMA.16816.F32 R8, R96.reuse, R104, R8 ;  /* 0x000000686008723c */ /* 0x042fe20000001808 */
[----:B------:R-:W-:Y:S04]  /*5ad0*/  MUFU.EX2 R126, R126 ;  /* 0x0000007e007e7308 */ /* 0x000fe80000000800 */
[C---:B------:R-:W-:Y:S01]  /*5ae0*/  FMUL.FTZ R16, R2.reuse, R88 ;  /* 0x0000005802107220 */ /* 0x040fe20000410000 */
[C---:B------:R-:W-:Y:S01]  /*5af0*/  HMMA.16816.F32 R36, R96.reuse, R106, R36 ;  /* 0x0000006a6024723c */ /* 0x040fe20000001824 */
[----:B------:R-:W1:Y:S04]  /*5b00*/  LDSM.16.MT88.4 R104, [R151+0xa000] ;  /* 0x00a000009768783b */ /* 0x000e680000004200 */
[----:B------:R-:W2:Y:S01]  /*5b10*/  MUFU.EX2 R125, R125 ;  /* 0x0000007d007d7308 */ /* 0x000ea20000000800 */
[----:B------:R-:W-:Y:S01]  /*5b20*/  ISETP.GT.AND P0, PT, R173, RZ, PT ;  /* 0x000000ffad00720c */ /* 0x000fe20003f04270 */
[----:B------:R-:W-:Y:S01]  /*5b30*/  FMUL.FTZ R17, R2, R89 ;  /* 0x0000005902117220 */ /* 0x000fe20000410000 */
[C---:B------:R-:W-:Y:S07]  /*5b40*/  HMMA.16816.F32 R40, R96.reuse, R108, R40 ;  /* 0x0000006c6028723c */ /* 0x040fee0000001828 */
[----:B------:R-:W-:Y:S01]  /*5b50*/  MUFU.EX2 R127, R127 ;  /* 0x0000007f007f7308 */ /* 0x000fe20000000800 */
[C---:B------:R-:W-:Y:S01]  /*5b60*/  HMMA.16816.F32 R44, R96.reuse, R110, R44 ;  /* 0x0000006e602c723c */ /* 0x040fe2000000182c */
[----:B------:R-:W3:Y:S02]  /*5b70*/  LDSM.16.MT88.4 R108, [R150+0xa000] ;  /* 0x00a00000966c783b */ /* 0x000ee40000004200 */
[C---:B------:R-:W-:Y:S03]  /*5b80*/  FMUL.FTZ R18, R0.reuse, R90 ;  /* 0x0000005a00127220 */ /* 0x040fe60000410000 */
[C---:B------:R-:W-:Y:S03]  /*5b90*/  HMMA.16816.F32 R48, R96.reuse, R112, R48 ;  /* 0x000000706030723c */ /* 0x040fe60000001830 */
[----:B------:R-:W4:Y:S02]  /*5ba0*/  MUFU.EX2 R128, R128 ;  /* 0x0000008000807308 */ /* 0x000f240000000800 */
[----:B--2---:R-:W-:Y:S01]  /*5bb0*/  F2FP.F16.F32.PACK_AB R88, R125, R126 ;  /* 0x0000007e7d58723e */ /* 0x004fe200000000ff */
[C---:B------:R-:W-:Y:S01]  /*5bc0*/  HMMA.16816.F32 R52, R96.reuse, R114, R52 ;  /* 0x000000726034723c */ /* 0x040fe20000001834 */
[----:B------:R-:W2:Y:S06]  /*5bd0*/  LDSM.16.MT88.4 R112, [R149+0xa000] ;  /* 0x00a000009570783b */ /* 0x000eac0000004200 */
[----:B------:R-:W-:Y:S01]  /*5be0*/  MUFU.EX2 R129, R129 ;  /* 0x0000008100817308 */ /* 0x000fe20000000800 */
[----:B------:R-:W-:Y:S01]  /*5bf0*/  FMUL.FTZ R19, R0, R91 ;  /* 0x0000005b00137220 */ /* 0x000fe20000410000 */
[C---:B------:R-:W-:Y:S08]  /*5c00*/  HMMA.16816.F32 R56, R96.reuse, R116, R56 ;  /* 0x000000746038723c */ /* 0x040ff00000001838 */
[----:B------:R-:W5:Y:S01]  /*5c10*/  MUFU.EX2 R130, R130 ;  /* 0x0000008200827308 */ /* 0x000f620000000800 */
[C---:B------:R-:W-:Y:S01]  /*5c20*/  HMMA.16816.F32 R60, R96.reuse, R118, R60 ;  /* 0x00000076603c723c */ /* 0x040fe2000000183c */
[----:B------:R-:W-:Y:S02]  /*5c30*/  LDSM.16.MT88.4 R116, [R149+0x8800] ;  /* 0x008800009574783b */ /* 0x000fe40000004200 */
[----:B----4-:R-:W-:Y:S03]  /*5c40*/  F2FP.F16.F32.PACK_AB R89, R128, R127 ;  /* 0x0000007f8059723e */ /* 0x010fe600000000ff */
[C---:B-1----:R-:W-:Y:S03]  /*5c50*/  HMMA.16816.F32 R64, R96.reuse, R104, R64 ;  /* 0x000000686040723c */ /* 0x042fe60000001840 */
[----:B------:R-:W-:Y:S02]  /*5c60*/  MUFU.EX2 R131, R131 ;  /* 0x0000008300837308 */ /* 0x000fe40000000800 */
[----:B------:R-:W-:Y:S01]  /*5c70*/  FMUL.FTZ R84, R2, R84 ;  /* 0x0000005402547220 */ /* 0x000fe20000410000 */
[C---:B------:R-:W-:Y:S01]  /*5c80*/  HMMA.16816.F32 R68, R96.reuse, R106, R68 ;  /* 0x0000006a6044723c */ /* 0x040fe20000001844 */
[----:B------:R-:W1:Y:S06]  /*5c90*/  LDSM.16.MT88.4 R104, [R151+0x8800] ;  /* 0x008800009768783b */ /* 0x000e6c0000004200 */
[----:B------:R-:W4:Y:S01]  /*5ca0*/  MUFU.EX2 R132, R132 ;  /* 0x0000008400847308 */ /* 0x000f220000000800 */
[----:B-----5:R-:W-:Y:S01]  /*5cb0*/  F2FP.F16.F32.PACK_AB R90, R130, R129 ;  /* 0x00000081825a723e */ /* 0x020fe200000000ff */
[C---:B---3--:R-:W-:Y:S03]  /*5cc0*/  HMMA.16816.F32 R72, R96.reuse, R108, R72 ;  /* 0x0000006c6048723c */ /* 0x048fe60000001848 */
[----:B------:R-:W-:Y:S03]  /*5cd0*/  FMUL.FTZ R85, R2, R85 ;  /* 0x0000005502557220 */ /* 0x000fe60000410000 */
[C---:B------:R-:W-:Y:S01]  /*5ce0*/  HMMA.16816.F32 R12, R96.reuse, R110, R12 ;  /* 0x0000006e600c723c */ /* 0x040fe2000000180c */
[----:B------:R-:W3:Y:S01]  /*5cf0*/  LDSM.16.MT88.4 R108, [R150+0x8800] ;  /* 0x00880000966c783b */ /* 0x000ee20000004200 */
[----:B------:R-:W-:Y:S03]  /*5d00*/  MUFU.EX2 R133, R133 ;  /* 0x0000008500857308 */ /* 0x000fe60000000800 */
[----:B------:R-:W-:Y:S01]  /*5d10*/  FMUL.FTZ R86, R0, R86 ;  /* 0x0000005600567220 */ /* 0x000fe20000410000 */
[C---:B--2---:R-:W-:Y:S06]  /*5d20*/  HMMA.16816.F32 R76, R96.reuse, R112, R76 ;  /* 0x00000070604c723c */ /* 0x044fec000000184c */
[----:B------:R-:W2:Y:S01]  /*5d30*/  MUFU.EX2 R134, R134 ;  /* 0x0000008600867308 */ /* 0x000ea20000000800 */
[----:B----4-:R-:W-:Y:S01]  /*5d40*/  F2FP.F16.F32.PACK_AB R91, R132, R131 ;  /* 0x00000083845b723e */ /* 0x010fe200000000ff */
[C---:B------:R-:W-:Y:S01]  /*5d50*/  HMMA.16816.F32 R80, R96.reuse, R114, R80 ;  /* 0x000000726050723c */ /* 0x040fe20000001850 */
[----:B------:R-:W4:Y:S02]  /*5d60*/  LDSM.16.MT88.4 R112, [R148+0x8800] ;  /* 0x008800009470783b */ /* 0x000f240000004200 */
[----:B------:R-:W-:Y:S03]  /*5d70*/  FMUL.FTZ R87, R0, R87 ;  /* 0x0000005700577220 */ /* 0x000fe60000410000 */
[C---:B------:R-:W-:Y:S02]  /*5d80*/  HMMA.16816.F32 R16, R96.reuse, R92, R16 ;  /* 0x0000005c6010723c */ /* 0x040fe40000001810 */
[----:B------:R-:W-:Y:S03]  /*5d90*/  MUFU.EX2 R135, R135 ;  /* 0x0000008700877308 */ /* 0x000fe60000000800 */
[----:B------:R-:W-:Y:S01]  /*5da0*/  FFMA.FTZ R121, R2, R177, R121 ;  /* 0x000000b102797223 */ /* 0x000fe20000010079 */
[----:B------:R-:W-:Y:S01]  /*5db0*/  HMMA.16816.F32 R84, R96, R94, R84 ;  /* 0x0000005e6054723c */ /* 0x000fe20000001854 */
[----:B------:R-:W5:Y:S05]  /*5dc0*/  LDSM.16.MT88.4 R92, [R151+0xa800] ;  /* 0x00a80000975c783b */ /* 0x000f6a0000004200 */
[----:B------:R-:W2:Y:S01]  /*5dd0*/  MUFU.EX2 R136, R136 ;  /* 0x0000008800887308 */ /* 0x000ea20000000800 */
[----:B------:R-:W-:Y:S01]  /*5de0*/  MOV R101, R100 ;  /* 0x0000006400657202 */ /* 0x000fe20000000f00 */
[C---:B-1----:R-:W-:Y:S01]  /*5df0*/  HMMA.16816.F32 R8, R88.reuse, R104, R8 ;  /* 0x000000685808723c */ /* 0x042fe20000001808 */
[----:B------:R-:W1:Y:S04]  /*5e00*/  LDSM.16.MT88.4 R96, [R150+0xa800] ;  /* 0x00a800009660783b */ /* 0x000e680000004200 */
[----:B------:R-:W-:Y:S01]  /*5e10*/  FFMA.FTZ R123, R0, R175, R123 ;  /* 0x000000af007b7223 */ /* 0x000fe2000001007b */
[C---:B------:R-:W-:Y:S03]  /*5e20*/  HMMA.16816.F32 R36, R88.reuse, R106, R36 ;  /* 0x0000006a5824723c */ /* 0x040fe60000001824 */
[----:B------:R-:W1:Y:S03]  /*5e30*/  LDSM.16.MT88.4 R104, [R149+0xa800] ;  /* 0x00a800009568783b */ /* 0x000e660000004200 */
[C---:B---3--:R-:W-:Y:S05]  /*5e40*/  HMMA.16816.F32 R40, R88.reuse, R108, R40 ;  /* 0x0000006c5828723c */ /* 0x048fea0000001828 */
[----:B------:R-:W-:Y:S01]  /*5e50*/  FADD.FTZ R0, R5, R121 ;  /* 0x0000007905007221 */ /* 0x000fe20000010000 */
[C---:B------:R-:W-:Y:S01]  /*5e60*/  HMMA.16816.F32 R44, R88.reuse, R110, R44 ;  /* 0x0000006e582c723c */ /* 0x040fe2000000182c */
[----:B------:R-:W3:Y:S04]  /*5e70*/  LDSM.16.MT88.4 R108, [R148+0xa800] ;  /* 0x00a80000946c783b */ /* 0x000ee80000004200 */
[----:B------:R-:W-:Y:S01]  /*5e80*/  FADD.FTZ R6, R6, R123 ;  /* 0x0000007b06067221 */ /* 0x000fe20000010000 */
[C---:B------:R-:W-:Y:S05]  /*5e90*/  HMMA.16816.F32 R48, R88.reuse, R116, R48 ;  /* 0x000000745830723c */ /* 0x040fea0000001830 */
[----:B------:R-:W-:Y:S01]  /*5ea0*/  FADD.FTZ R5, R7, R0 ;  /* 0x0000000007057221 */ /* 0x000fe20000010000 */
[C---:B------:R-:W-:Y:S05]  /*5eb0*/  HMMA.16816.F32 R52, R88.reuse, R118, R52 ;  /* 0x000000765834723c */ /* 0x040fea0000001834 */
[--C-:B------:R-:W-:Y:S01]  /*5ec0*/  FFMA.FTZ R116, R20, UR4, -R124.reuse ;  /* 0x0000000414747c23 */ /* 0x100fe2000801087c */
[C---:B----4-:R-:W-:Y:S05]  /*5ed0*/  HMMA.16816.F32 R56, R88.reuse, R112, R56 ;  /* 0x000000705838723c */ /* 0x050fea0000001838 */
[----:B------:R-:W-:Y:S01]  /*5ee0*/  FFMA.FTZ R117, R21, UR4, -R124 ;  /* 0x0000000415757c23 */ /* 0x000fe2000801087c */
[C---:B------:R-:W-:Y:S01]  /*5ef0*/  HMMA.16816.F32 R60, R88.reuse, R114, R60 ;  /* 0x00000072583c723c */ /* 0x040fe2000000183c */
[----:B------:R-:W-:Y:S01]  /*5f00*/  LDSM.16.MT88.4 R112, [R150+0x9000] ;  /* 0x009000009670783b */ /* 0x000fe20000004200 */
[----:B------:R-:W-:Y:S03]  /*5f10*/  MUFU.EX2 R116, R116 ;  /* 0x0000007400747308 */ /* 0x000fe60000000800 */
[--C-:B------:R-:W-:Y:S01]  /*5f20*/  FFMA.FTZ R118, R22, UR4, -R122.reuse ;  /* 0x0000000416767c23 */ /* 0x100fe2000801087a */
[C---:B-----5:R-:W-:Y:S06]  /*5f30*/  HMMA.16816.F32 R64, R88.reuse, R92, R64 ;  /* 0x0000005c5840723c */ /* 0x060fec0000001840 */
[----:B------:R-:W4:Y:S01]  /*5f40*/  MUFU.EX2 R117, R117 ;  /* 0x0000007500757308 */ /* 0x000f220000000800 */
[----:B--2---:R-:W-:Y:S01]  /*5f50*/  F2FP.F16.F32.PACK_AB R22, R134, R133 ;  /* 0x000000858616723e */ /* 0x004fe200000000ff */
[C---:B------:R-:W-:Y:S01]  /*5f60*/  HMMA.16816.F32 R68, R88.reuse, R94, R68 ;  /* 0x0000005e5844723c */ /* 0x040fe20000001844 */
[----:B------:R-:W2:Y:S02]  /*5f70*/  LDSM.16.MT88.4 R92, [R151+0x9000] ;  /* 0x00900000975c783b */ /* 0x000ea40000004200 */
[----:B------:R-:W-:Y:S03]  /*5f80*/  FFMA.FTZ R119, R23, UR4, -R122 ;  /* 0x0000000417777c23 */ /* 0x000fe6000801087a */
[C---:B-1----:R-:W-:Y:S02]  /*5f90*/  HMMA.16816.F32 R72, R88.reuse, R96, R72 ;  /* 0x000000605848723c */ /* 0x042fe40000001848 */
[----:B------:R-:W-:Y:S03]  /*5fa0*/  MUFU.EX2 R118, R118 ;  /* 0x0000007600767308 */ /* 0x000fe60000000800 */
[----:B------:R-:W-:Y:S01]  /*5fb0*/  F2FP.F16.F32.PACK_AB R23, R136, R135 ;  /* 0x000000878817723e */ /* 0x000fe200000000ff */
[C---:B------:R-:W-:Y:S01]  /*5fc0*/  HMMA.16816.F32 R12, R88.reuse, R98, R12 ;  /* 0x00000062580c723c */ /* 0x040fe2000000180c */
[----:B------:R-:W1:Y:S05]  /*5fd0*/  LDSM.16.MT88.4 R96, [R148+0x9000] ;  /* 0x009000009460783b */ /* 0x000e6a0000004200 */
[----:B------:R-:W5:Y:S01]  /*5fe0*/  MUFU.EX2 R119, R119 ;  /* 0x0000007700777308 */ /* 0x000f620000000800 */
[----:B----4-:R-:W-:Y:S01]  /*5ff0*/  F2FP.F16.F32.PACK_AB R20, R117, R116 ;  /* 0x000000747514723e */ /* 0x010fe200000000ff */
[C---:B------:R-:W-:Y:S03]  /*6000*/  HMMA.16816.F32 R76, R88.reuse, R104, R76 ;  /* 0x00000068584c723c */ /* 0x040fe6000000184c */
[----:B------:R-:W-:Y:S03]  /*6010*/  FADD.FTZ R103, R103, R6 ;  /* 0x0000000667677221 */ /* 0x000fe60000010000 */
[C---:B------:R-:W-:Y:S01]  /*6020*/  HMMA.16816.F32 R80, R88.reuse, R106, R80 ;  /* 0x0000006a5850723c */ /* 0x040fe20000001850 */
[----:B------:R-:W-:Y:S04]  /*6030*/  LDSM.16.MT88.4 R104, [R149+0xb000] ;  /* 0x00b000009568783b */ /* 0x000fe80000004200 */
[----:B------:R-:W-:Y:S01]  /*6040*/  FADD.FTZ R5, R102, R5 ;  /* 0x0000000566057221 */ /* 0x000fe20000010000 */
[C---:B---3--:R-:W-:Y:S05]  /*6050*/  HMMA.16816.F32 R16, R88.reuse, R108, R16 ;  /* 0x0000006c5810723c */ /* 0x048fea0000001810 */
[----:B-----5:R-:W-:Y:S01]  /*6060*/  F2FP.F16.F32.PACK_AB R21, R119, R118 ;  /* 0x000000767715723e */ /* 0x020fe200000000ff */
[----:B------:R-:W-:Y:S01]  /*6070*/  HMMA.16816.F32 R84, R88, R110, R84 ;  /* 0x0000006e5854723c */ /* 0x000fe20000001854 */
[----:B------:R-:W3:Y:S04]  /*6080*/  LDSM.16.MT88.4 R88, [R151+0xb000] ;  /* 0x00b000009758783b */ /* 0x000ee80000004200 */
[--C-:B------:R-:W-:Y:S01]  /*6090*/  FFMA.FTZ R108, R28, UR4, -R124.reuse ;  /* 0x000000041c6c7c23 */ /* 0x100fe2000801087c */
[C---:B--2---:R-:W-:Y:S05]  /*60a0*/  HMMA.16816.F32 R8, R20.reuse, R92, R8 ;  /* 0x0000005c1408723c */ /* 0x044fea0000001808 */
[----:B------:R-:W-:Y:S01]  /*60b0*/  FFMA.FTZ R109, R29, UR4, -R124 ;  /* 0x000000041d6d7c23 */ /* 0x000fe2000801087c */
[C---:B------:R-:W-:Y:S01]  /*60c0*/  HMMA.16816.F32 R36, R20.reuse, R94, R36 ;  /* 0x0000005e1424723c */ /* 0x040fe20000001824 */
[----:B------:R-:W2:Y:S01]  /*60d0*/  LDSM.16.MT88.4 R92, [R150+0xb000] ;  /* 0x00b00000965c783b */ /* 0x000ea20000004200 */
[----:B------:R-:W-:Y:S03]  /*60e0*/  MUFU.EX2 R108, R108 ;  /* 0x0000006c006c7308 */ /* 0x000fe60000000800 */
[--C-:B------:R-:W-:Y:S01]  /*60f0*/  FFMA.FTZ R110, R30, UR4, -R122.reuse ;  /* 0x000000041e6e7c23 */ /* 0x100fe2000801087a */
[C---:B------:R-:W-:Y:S06]  /*6100*/  HMMA.16816.F32 R40, R20.reuse, R112, R40 ;  /* 0x000000701428723c */ /* 0x040fec0000001828 */
[----:B------:R-:W4:Y:S01]  /*6110*/  MUFU.EX2 R109, R109 ;  /* 0x0000006d006d7308 */ /* 0x000f220000000800 */
[----:B------:R-:W-:Y:S01]  /*6120*/  FFMA.FTZ R111, R31, UR4, -R122 ;  /* 0x000000041f6f7c23 */ /* 0x000fe2000801087a */
[C---:B------:R-:W-:Y:S01]  /*6130*/  HMMA.16816.F32 R44, R20.reuse, R114, R44 ;  /* 0x00000072142c723c */ /* 0x040fe2000000182c */
[----:B------:R-:W-:Y:S02]  /*6140*/  LDSM.16.MT88.4 R28, [R151+0x9800] ;  /* 0x00980000971c783b */ /* 0x000fe40000004200 */
[----:B------:R-:W-:Y:S03]  /*6150*/  FFMA.FTZ R112, R32, UR4, -R124 ;  /* 0x0000000420707c23 */ /* 0x000fe6000801087c */
[C---:B------:R-:W-:Y:S02]  /*6160*/  HMMA.16816.F32 R48, R20.reuse, R24, R48 ;  /* 0x000000181430723c */ /* 0x040fe40000001830 */
[----:B------:R-:W-:Y:S03]  /*6170*/  MUFU.EX2 R110, R110 ;  /* 0x0000006e006e7308 */ /* 0x000fe60000000800 */
[----:B------:R-:W-:Y:S01]  /*6180*/  FFMA.FTZ R114, R34, UR4, -R122 ;  /* 0x0000000422727c23 */ /* 0x000fe2000801087a */
[C---:B------:R-:W-:Y:S01]  /*6190*/  HMMA.16816.F32 R52, R20.reuse, R26, R52 ;  /* 0x0000001a1434723c */ /* 0x040fe20000001834 */
[----:B------:R-:W5:Y:S05]  /*61a0*/  LDSM.16.MT88.4 R24, [R148+0xb000] ;  /* 0x00b000009418783b */ /* 0x000f6a0000004200 */
[----:B------:R-:W4:Y:S01]  /*61b0*/  MUFU.EX2 R111, R111 ;  /* 0x0000006f006f7308 */ /* 0x000f220000000800 */
[----:B------:R-:W-:Y:S01]  /*61c0*/  FFMA.FTZ R124, R33, UR4, -R124 ;  /* 0x00000004217c7c23 */ /* 0x000fe2000801087c */
[C---:B-1----:R-:W-:Y:S03]  /*61d0*/  HMMA.16816.F32 R56, R20.reuse, R96, R56 ;  /* 0x000000601438723c */ /* 0x042fe60000001838 */
[----:B------:R-:W-:Y:S03]  /*61e0*/  FFMA.FTZ R122, R35, UR4, -R122 ;  /* 0x00000004237a7c23 */ /* 0x000fe6000801087a */
[C---:B------:R-:W-:Y:S01]  /*61f0*/  HMMA.16816.F32 R60, R20.reuse, R98, R60 ;  /* 0x00000062143c723c */ /* 0x040fe2000000183c */
[----:B------:R-:W-:Y:S01]  /*6200*/  LDSM.16.MT88.4 R32, [R148+0x9800] ;  /* 0x009800009420783b */ /* 0x000fe20000004200 */
[----:B------:R-:W-:Y:S03]  /*6210*/  MUFU.EX2 R112, R112 ;  /* 0x0000007000707308 */ /* 0x000fe60000000800 */
[----:B------:R-:W-:Y:S01]  /*6220*/  FADD.FTZ R120, R120, R103 ;  /* 0x0000006778787221 */ /* 0x000fe20000010000 */
[C---:B---3--:R-:W-:Y:S06]  /*6230*/  HMMA.16816.F32 R64, R20.reuse, R88, R64 ;  /* 0x000000581440723c */ /* 0x048fec0000001840 */
[----:B------:R-:W1:Y:S01]  /*6240*/  MUFU.EX2 R113, R124 ;  /* 0x0000007c00717308 */ /* 0x000e620000000800 */
[----:B------:R-:W-:Y:S01]  /*6250*/  FADD.FTZ R126, R126, R5 ;  /* 0x000000057e7e7221 */ /* 0x000fe20000010000 */
[C---:B------:R-:W-:Y:S01]  /*6260*/  HMMA.16816.F32 R68, R20.reuse, R90, R68 ;  /* 0x0000005a1444723c */ /* 0x040fe20000001844 */
[----:B------:R-:W3:Y:S02]  /*6270*/  LDSM.16.MT88.4 R88, [R150+0x9800] ;  /* 0x009800009658783b */ /* 0x000ee40000004200 */
[----:B------:R-:W-:Y:S03]  /*6280*/  FADD.FTZ R127, R127, R120 ;  /* 0x000000787f7f7221 */ /* 0x000fe60000010000 */
[C---:B--2---:R-:W-:Y:S02]  /*6290*/  HMMA.16816.F32 R72, R20.reuse, R92, R72 ;  /* 0x0000005c1448723c */ /* 0x044fe40000001848 */
[----:B------:R-:W-:Y:S03]  /*62a0*/  MUFU.EX2 R114, R114 ;  /* 0x0000007200727308 */ /* 0x000fe60000000800 */
[----:B------:R-:W-:Y:S01]  /*62b0*/  FADD.FTZ R126, R125, R126 ;  /* 0x0000007e7d7e7221 */ /* 0x000fe20000010000 */
[C---:B------:R-:W-:Y:S01]  /*62c0*/  HMMA.16816.F32 R12, R20.reuse, R94, R12 ;  /* 0x0000005e140c723c */ /* 0x040fe2000000180c */
[----:B------:R-:W2:Y:S05]  /*62d0*/  LDSM.16.MT88.4 R92, [R149+0x9800] ;  /* 0x00980000955c783b */ /* 0x000eaa0000004200 */
[----:B------:R-:W1:Y:S01]  /*62e0*/  MUFU.EX2 R115, R122 ;  /* 0x0000007a00737308 */ /* 0x000e620000000800 */
[----:B------:R-:W-:Y:S01]  /*62f0*/  FADD.FTZ R128, R128, R127 ;  /* 0x0000007f80807221 */ /* 0x000fe20000010000 */
[C---:B------:R-:W-:Y:S03]  /*6300*/  HMMA.16816.F32 R76, R20.reuse, R104, R76 ;  /* 0x00000068144c723c */ /* 0x040fe6000000184c */
[----:B------:R-:W-:Y:S03]  /*6310*/  FADD.FTZ R129, R129, R126 ;  /* 0x0000007e81817221 */ /* 0x000fe60000010000 */
[C---:B------:R-:W-:Y:S01]  /*6320*/  HMMA.16816.F32 R80, R20.reuse, R106, R80 ;  /* 0x0000006a1450723c */ /* 0x040fe20000001850 */
[----:B------:R-:W2:Y:S04]  /*6330*/  LDSM.16.MT88.4 R104, [R151+0xb800] ;  /* 0x00b800009768783b */ /* 0x000ea80000004200 */
[----:B------:R-:W-:Y:S01]  /*6340*/  FADD.FTZ R5, R131, R128 ;  /* 0x0000008083057221 */ /* 0x000fe20000010000 */
[C---:B-----5:R-:W-:Y:S05]  /*6350*/  HMMA.16816.F32 R16, R20.reuse, R24, R16 ;  /* 0x000000181410723c */ /* 0x060fea0000001810 */
[----:B------:R-:W-:Y:S01]  /*6360*/  FADD.FTZ R129, R130, R129 ;  /* 0x0000008182817221 */ /* 0x000fe20000010000 */
[----:B------:R-:W-:Y:S01]  /*6370*/  HMMA.16816.F32 R84, R20, R26, R84 ;  /* 0x0000001a1454723c */ /* 0x000fe20000001854 */
[----:B------:R-:W5:Y:S04]  /*6380*/  LDSM.16.MT88.4 R24, [R150+0xb800] ;  /* 0x00b800009618783b */ /* 0x000f680000004200 */
[----:B------:R-:W-:Y:S01]  /*6390*/  FADD.FTZ R5, R132, R5 ;  /* 0x0000000584057221 */ /* 0x000fe20000010000 */
[----:B------:R-:W-:Y:S01]  /*63a0*/  FADD.FTZ R0, R116, R129 ;  /* 0x0000008174007221 */ /* 0x000fe20000010000 */
[----:B----4-:R-:W-:Y:S04]  /*63b0*/  F2FP.F16.F32.PACK_AB R20, R109, R108 ;  /* 0x0000006c6d14723e */ /* 0x010fe800000000ff */
[----:B------:R-:W-:Y:S01]  /*63c0*/  F2FP.F16.F32.PACK_AB R21, R111, R110 ;  /* 0x0000006e6f15723e */ /* 0x000fe200000000ff */
[----:B------:R-:W-:Y:S01]  /*63d0*/  FADD.FTZ R118, R118, R5 ;  /* 0x0000000576767221 */ /* 0x000fe20000010000 */
[----:B-1----:R-:W-:Y:S01]  /*63e0*/  F2FP.F16.F32.PACK_AB R22, R113, R112 ;  /* 0x000000707116723e */ /* 0x002fe200000000ff */
[----:B------:R-:W-:Y:S01]  /*63f0*/  FADD.FTZ R0, R117, R0 ;  /* 0x0000000075007221 */ /* 0x000fe20000010000 */
[----:B------:R-:W-:Y:S01]  /*6400*/  F2FP.F16.F32.PACK_AB R23, R115, R114 ;  /* 0x000000727317723e */ /* 0x000fe200000000ff */
[----:B------:R-:W-:Y:S02]  /*6410*/  FADD.FTZ R118, R119, R118 ;  /* 0x0000007677767221 */ /* 0x000fe40000010000 */
[----:B------:R-:W-:Y:S01]  /*6420*/  FADD.FTZ R133, R133, R0 ;  /* 0x0000000085857221 */ /* 0x000fe20000010000 */
[----:B------:R-:W-:Y:S01]  /*6430*/  IADD3 R0, R173, -0x1, RZ ;  /* 0xffffffffad007810 */ /* 0x000fe20007ffe0ff */
[----:B------:R-:W-:Y:S02]  /*6440*/  FADD.FTZ R135, R135, R118 ;  /* 0x0000007687877221 */ /* 0x000fe40000010000 */
[C---:B------:R-:W-:Y:S01]  /*6450*/  HMMA.16816.F32 R96, R20.reuse, R28, R8 ;  /* 0x0000001c1460723c */ /* 0x040fe20000001808 */
[----:B------:R-:W1:Y:S02]  /*6460*/  LDSM.16.MT88.4 R8, [R149+0xb800] ;  /* 0x00b800009508783b */ /* 0x000e640000004200 */
[----:B------:R-:W-:Y:S01]  /*6470*/  FADD.FTZ R133, R134, R133 ;  /* 0x0000008586857221 */ /* 0x000fe20000010000 */
[----:B------:R-:W-:Y:S01]  /*6480*/  FADD.FTZ R135, R136, R135 ;  /* 0x0000008788877221 */ /* 0x000fe20000010000 */
[----:B------:R-:W-:Y:S01]  /*6490*/  MOV R173, R0 ;  /* 0x0000000000ad7202 */ /* 0x000fe20000000f00 */
[C---:B------:R-:W-:Y:S03]  /*64a0*/  HMMA.16816.F32 R36, R20.reuse, R30, R36 ;  /* 0x0000001e1424723c */ /* 0x040fe60000001824 */
[----:B------:R-:W4:Y:S02]  /*64b0*/  LDSM.16.MT88.4 R28, [R148+0xb800] ;  /* 0x00b80000941c783b */ /* 0x000f240000004200 */
        /* <DEDUP_REMOVED lines=16> */
[----:B------:R-:W-:Y:S01]  /*65c0*/  MOV R0, R3 ;  /* 0x0000000300007202 */ /* 0x000fe20000000f00 */
[C---:B-----5:R-:W-:Y:S06]  /*65d0*/  HMMA.16816.F32 R72, R20.reuse, R24, R72 ;  /* 0x000000181448723c */ /* 0x060fec0000001848 */
        /* <DEDUP_REMOVED lines=8> */
.L_x_6537:
        /* <DEDUP_REMOVED lines=27> */
[----:B------:R-:W-:Y:S01]  /*6810*/  LOP3.LUT R8, R8, 0xfffffff8, RZ, 0xc0, !PT ;  /* 0xfffffff808087812 */ /* 0x000fe200078ec0ff */
[----:B------:R-:W2:Y:S03]  /*6820*/  @P4 LDC R25, c[0x0][0x2e8] ;  /* 0x0000ba00ff194b82 */ /* 0x000ea60000000800 */
[----:B------:R-:W-:-:S03]  /*6830*/  IADD3 R8, R9, -R8, RZ ;  /* 0x8000000809087210 */ /* 0x000fc60007ffe0ff */
[----:B------:R-:W3:Y:S01]  /*6840*/  @P3 MUFU.RCP R11, R6 ;  /* 0x00000006000b3308 */ /* 0x000ee20000001000 */
[----:B------:R-:W-:-:S04]  /*6850*/  SHF.L.U32 R9, R8, 0x6, RZ ;  /* 0x0000000608097819 */ /* 0x000fc800000006ff */
[----:B------:R-:W-:-:S03]  /*6860*/  LOP3.LUT R9, R9, 0x1c0, RZ, 0xc0, !PT ;  /* 0x000001c009097812 */ /* 0x000fc600078ec0ff */
[----:B------:R-:W4:Y:S01]  /*6870*/  @P4 MUFU.LG2 R7, R7 ;  /* 0x0000000700074308 */ /* 0x000f220000000c00 */
        /* <DEDUP_REMOVED lines=33> */
[----:B---3--:R-:W-:Y:S01]  /*6a90*/  FMUL.FTZ R99, R11, R99 ;  /* 0x000000630b637220 */ /* 0x008fe20000410000 */
[----:B------:R-:W-:Y:S01]  /*6aa0*/  LEA.HI R9, R9, R9, RZ, 0x1d ;  /* 0x0000000909097211 */ /* 0x000fe200078fe8ff */
[C---:B------:R-:W-:Y:S01]  /*6ab0*/  FMUL.FTZ R98, R11.reuse, R98 ;  /* 0x000000620b627220 */ /* 0x040fe20000410000 */
[----:B------:R-:W-:Y:S01]  /*6ac0*/  ISETP.NE.U32.AND P0, PT, R10, 0x1, PT ;  /* 0x000000010a00780c */ /* 0x000fe20003f05070 */
[C---:B------:R-:W-:Y:S01]  /*6ad0*/  FMUL.FTZ R39, R11.reuse, R39 ;  /* 0x000000270b277220 */ /* 0x040fe20000410000 */
[----:B------:R-:W-:Y:S01]  /*6ae0*/  LEA R2, R2, R9, 0x1 ;  /* 0x0000000902027211 */ /* 0x000fe200078e08ff */
[C---:B------:R-:W-:Y:S01]  /*6af0*/  FMUL.FTZ R38, R11.reuse, R38 ;  /* 0x000000260b267220 */ /* 0x040fe20000410000 */
[----:B------:R-:W-:Y:S01]  /*6b00*/  R2P PR, R8, 0x6 ;  /* 0x0000000608007804 */ /* 0x000fe20000000000 */
[C---:B------:R-:W-:Y:S01]  /*6b10*/  FMUL.FTZ R43, R11.reuse, R43 ;  /* 0x0000002b0b2b7220 */ /* 0x040fe20000410000 */
[----:B------:R-:W-:Y:S01]  /*6b20*/  LEA R9, R2, UR4, 0x1 ;  /* 0x0000000402097c11 */ /* 0x000fe2000f8e08ff */
[C---:B------:R-:W-:Y:S01]  /*6b30*/  FMUL.FTZ R42, R11.reuse, R42 ;  /* 0x0000002a0b2a7220 */ /* 0x040fe20000410000 */
[----:B------:R-:W-:Y:S01]  /*6b40*/  MOV R2, 0x20 ;  /* 0x0000002000027802 */ /* 0x000fe20000000f00 */
        /* <DEDUP_REMOVED lines=27> */
[C---:B------:R-:W-:Y:S01]  /*6d00*/  IADD3 R11, R9.reuse, -0x10, RZ ;  /* 0xfffffff0090b7810 */ /* 0x040fe20007ffe0ff */
[----:B------:R-:W1:Y:S01]  /*6d10*/  @P3 MUFU.LG2 R6, R6 ;  /* 0x0000000600063308 */ /* 0x000e620000000c00 */
[----:B------:R-:W-:Y:S01]  /*6d20*/  SEL R2, R2, 0xffffffe0, !P1 ;  /* 0xffffffe002027807 */ /* 0x000fe20004800000 */
[----:B------:R-:W-:Y:S01]  /*6d30*/  ULDC.U8 UR4, c[0x0][0x3d8] ;  /* 0x0000f60000047ab9 */ /* 0x000fe20000000000 */
[----:B------:R-:W-:Y:S01]  /*6d40*/  @P0 IADD3 R11, R9, 0x10, RZ ;  /* 0x00000010090b0810 */ /* 0x000fe20007ffe0ff */
[----:B----4-:R-:W-:Y:S01]  /*6d50*/  @P4 FMUL.FTZ R7, R7, 0.69314718246459960938 ;  /* 0x3f31721807074820 */ /* 0x010fe20000410000 */
[----:B------:R-:W-:-:S02]  /*6d60*/  F2FP.F16.F32.PACK_AB R96, R97, R96 ;  /* 0x000000606160723e */ /* 0x000fc400000000ff */
[----:B------:R-:W-:Y:S02]  /*6d70*/  F2FP.F16.F32.PACK_AB R98, R99, R98 ;  /* 0x000000626362723e */ /* 0x000fe400000000ff */
        /* <DEDUP_REMOVED lines=8> */
[----:B------:R-:W-:Y:S01]  /*6e00*/  IADD3 R13, R9, R2, RZ ;  /* 0x00000002090d7210 */ /* 0x000fe20007ffe0ff */
[----:B-1----:R-:W-:Y:S01]  /*6e10*/  @P3 FMUL.FTZ R10, R6, 0.69314718246459960938 ;  /* 0x3f317218060a3820 */ /* 0x002fe20000410000 */
        /* <DEDUP_REMOVED lines=47> */
[----:B------:R4:W-:Y:S01]  /*7110*/  STS [R11+0x2000], R68 ;  /* 0x002000440b007388 */ /* 0x0009e20000000800 */
[----:B------:R-:W-:-:S02]  /*7120*/  ISETP.NE.AND P0, PT, RZ, UR4, PT ;  /* 0x00000004ff007c0c */ /* 0x000fc4000bf05270 */
[----:B------:R-:W-:Y:S01]  /*7130*/  MOV R8, 0x7f800000 ;  /* 0x7f80000000087802 */ /* 0x000fe20000000f00 */
[----:B------:R4:W-:Y:S01]  /*7140*/  STS [R11+0x2400], R70 ;  /* 0x002400460b007388 */ /* 0x0009e20000000800 */
[----:B--2---:R-:W-:-:S03]  /*7150*/  @P4 FFMA.FTZ R8, R100, R25, R7 ;  /* 0x0000001964084223 */ /* 0x004fc60000010007 */
[----:B------:R4:W-:Y:S04]  /*7160*/  STS [R13+0x2000], R72 ;  /* 0x002000480d007388 */ /* 0x0009e80000000800 */
[----:B------:R4:W-:Y:S04]  /*7170*/  STS [R13+0x2400], R74 ;  /* 0x0024004a0d007388 */ /* 0x0009e80000000800 */
[----:B------:R4:W-:Y:S04]  /*7180*/  STS [R15+0x2000], R92 ;  /* 0x0020005c0f007388 */ /* 0x0009e80000000800 */
[----:B------:R4:W-:Y:S01]  /*7190*/  STS [R15+0x2400], R94 ;  /* 0x0024005e0f007388 */ /* 0x0009e20000000800 */
[----:B---3--:R-:W-:Y:S01]  /*71a0*/  MOV R9, 0x7f800000 ;  /* 0x7f80000000097802 */ /* 0x008fe20000000f00 */
[----:B-1----:R-:W-:-:S02]  /*71b0*/  @P3 FFMA.FTZ R9, R3, R2, R10 ;  /* 0x0000000203093223 */ /* 0x002fc4000001000a */
[----:B------:R4:W-:Y:S04]  /*71c0*/  STS [R17+0x2000], R76 ;  /* 0x0020004c11007388 */ /* 0x0009e80000000800 */
[----:B------:R4:W-:Y:S04]  /*71d0*/  STS [R17+0x2400], R78 ;  /* 0x0024004e11007388 */ /* 0x0009e80000000800 */
[----:B------:R4:W-:Y:S04]  /*71e0*/  STS [R19+0x2000], R80 ;  /* 0x0020005013007388 */ /* 0x0009e80000000800 */
[----:B------:R4:W-:Y:S04]  /*71f0*/  STS [R19+0x2400], R82 ;  /* 0x0024005213007388 */ /* 0x0009e80000000800 */
[----:B------:R4:W-:Y:S04]  /*7200*/  STS [R21+0x2000], R88 ;  /* 0x0020005815007388 */ /* 0x0009e80000000800 */
[----:B------:R4:W-:Y:S04]  /*7210*/  STS [R21+0x2400], R90 ;  /* 0x0024005a15007388 */ /* 0x0009e80000000800 */
        /* <DEDUP_REMOVED lines=10> */
.L_x_6542:
[----:B------:R-:W-:Y:S01]  /*72c0*/  S2UR UR8, SR_CTAID.Z ;  /* 0x00000000000879c3 */ /* 0x000fe20000002700 */
[----:B------:R-:W-:Y:S01]  /*72d0*/  ULDC UR9, c[0x0][0x270] ;  /* 0x00009c0000097ab9 */ /* 0x000fe20000000800 */
[----:B------:R-:W-:-:S06]  /*72e0*/  ULDC UR6, c[0x0][0x2c4] ;  /* 0x0000b10000067ab9 */ /* 0x000fcc0000000800 */
[----:B------:R-:W1:Y:S02]  /*72f0*/  S2UR UR7, SR_CTAID.Y ;  /* 0x00000000000779c3 */ /* 0x000e640000002600 */
[----:B-1----:R-:W-:-:S04]  /*7300*/  UIMAD UR9, UR7, UR9, UR8 ;  /* 0x00000009070972a4 */ /* 0x002fc8000f8e0208 */
[----:B------:R-:W-:Y:S02]  /*7310*/  UIMAD UR9, UR9, UR6, URZ ;  /* 0x00000006090972a4 */ /* 0x000fe4000f8e023f */
.L_x_6543:
        /* <DEDUP_REMOVED lines=21> */
.L_x_6545:
[----:B------:R-:W-:Y:S05]  /*7470*/  BSYNC B0 ;  /* 0x0000000000007941 */ /* 0x000fea0003800000 */
.L_x_6544:
[----:B------:R-:W2:Y:S01]  /*7480*/  S2UR UR5, SR_CTAID.X ;  /* 0x00000000000579c3 */ /* 0x000ea20000002500 */
[----:B------:R-:W-:Y:S01]  /*7490*/  SHF.R.S32.HI R167, RZ, 0x1f, R166 ;  /* 0x0000001fffa77819 */ /* 0x000fe200000114a6 */
[----:B----4-:R-:W-:Y:S01]  /*74a0*/  LDS.128 R16, [R165+0x800] ;  /* 0x00080000a5107984 */ /* 0x010fe20000000c00 */
[----:B------:R-:W-:-:S03]  /*74b0*/  LEA.HI R0, R5, R0, RZ, 0x3 ;  /* 0x0000000005007211 */ /* 0x000fc600078f18ff */
[----:B------:R-:W-:Y:S01]  /*74c0*/  LDS.128 R20, [R165+0x2800] ;  /* 0x00280000a5147984 */ /* 0x000fe20000000c00 */
[----:B------:R-:W-:Y:S01]  /*74d0*/  SHF.R.S32.HI R0, RZ, 0x3, R0 ;  /* 0x00000003ff007819 */ /* 0x000fe20000011400 */
[----:B-1----:R-:W1:Y:S02]  /*74e0*/  LDC.64 R6, c[0x0][0x298] ;  /* 0x0000a600ff067b82 */ /* 0x002e640000000a00 */
[----:B------:R-:W-:Y:S01]  /*74f0*/  LDS.128 R32, [R165+0x1000] ;  /* 0x00100000a5207984 */ /* 0x000fe20000000c00 */
[----:B------:R-:W-:-:S03]  /*7500*/  SHF.R.S32.HI R5, RZ, 0x1f, R0 ;  /* 0x0000001fff057819 */ /* 0x000fc60000011400 */
[----:B------:R-:W-:Y:S02]  /*7510*/  LDS.128 R24, [R165+0x3000] ;  /* 0x00300000a5187984 */ /* 0x000fe40000000c00 */
[----:B------:R-:W3:Y:S02]  /*7520*/  LDC.64 R8, c[0x0][0x290] ;  /* 0x0000a400ff087b82 */ /* 0x000ee40000000a00 */
        /* <DEDUP_REMOVED lines=11> */
[----:B---3--:R-:W-:Y:S01]  /*75e0*/  IMAD R4, R8, UR4, RZ ;  /* 0x0000000408047c24 */ /* 0x008fe2000f8e02ff */
[----:B------:R-:W-:Y:S01]  /*75f0*/  IADD3 R11, R13, R11, RZ ;  /* 0x0000000b0d0b7210 */ /* 0x000fe20007ffe0ff */
[----:B------:R-:W-:Y:S01]  /*7600*/  USHF.R.S32.HI UR4, URZ, 0x1f, UR8 ;  /* 0x0000001f3f047899 */ /* 0x000fe20008011408 */
[----:B------:R-:W1:Y:S01]  /*7610*/  LDS.128 R12, [R165+0x2000] ;  /* 0x00200000a50c7984 */ /* 0x000e620000000c00 */
[----:B------:R-:W-:-:S02]  /*7620*/  IMAD R9, R9, UR7, R4 ;  /* 0x0000000709097c24 */ /* 0x000fc4000f8e0204 */
[----:B------:R-:W-:-:S04]  /*7630*/  IMAD.WIDE.U32 R40, R8, UR7, R10 ;  /* 0x0000000708287c25 */ /* 0x000fc8000f8e000a */
[----:B------:R-:W-:Y:S02]  /*7640*/  IMAD.IADD R41, R9, 0x1, R41 ;  /* 0x0000000109297824 */ /* 0x000fe400078e0229 */
[----:B------:R-:W3:Y:S01]  /*7650*/  LDS.128 R8, [R165] ;  /* 0x00000000a5087984 */ /* 0x000ee20000000c00 */
[C---:B--2---:R-:W-:Y:S01]  /*7660*/  IMAD R4, R2.reuse, UR4, RZ ;  /* 0x0000000402047c24 */ /* 0x044fe2000f8e02ff */
[----:B------:R-:W-:Y:S01]  /*7670*/  ULDC.64 UR4, c[0x0][0x280] ;  /* 0x0000a00000047ab9 */ /* 0x000fe20000000a00 */
[----:B------:R-:W-:-:S04]  /*7680*/  IMAD.WIDE.U32 R40, R2, UR8, R40 ;  /* 0x0000000802287c25 */ /* 0x000fc8000f8e0028 */
[----:B------:R-:W-:-:S05]  /*7690*/  IMAD R3, R3, UR8, R4 ;  /* 0x0000000803037c24 */ /* 0x000fca000f8e0204 */
[----:B------:R-:W-:-:S03]  /*76a0*/  IADD3 R41, R3, R41, RZ ;  /* 0x0000002903297210 */ /* 0x000fc60007ffe0ff */
[----:B------:R-:W-:-:S04]  /*76b0*/  IMAD.WIDE.U32 R2, R0, R6, R40 ;  /* 0x0000000600027225 */ /* 0x000fc800078e0028 */
[----:B------:R-:W-:Y:S01]  /*76c0*/  IMAD.SHL.U32 R0, R6, 0x20, RZ ;  /* 0x0000002006007824 */ /* 0x000fe200078e00ff */
[----:B------:R-:W-:Y:S02]  /*76d0*/  LEA R4, P1, R2, UR4, 0x1 ;  /* 0x0000000402047c11 */ /* 0x000fe4000f8208ff */
[----:B------:R-:W-:Y:S02]  /*76e0*/  IADD3 R5, R5, R3, RZ ;  /* 0x0000000305057210 */ /* 0x000fe40007ffe0ff */
[----:B------:R-:W-:Y:S02]  /*76f0*/  SHF.L.U64.HI R6, R6, 0x5, R7 ;  /* 0x0000000506067819 */ /* 0x000fe40000010207 */
[----:B------:R-:W-:Y:S02]  /*7700*/  IADD3 R40, P0, R0, R4, RZ ;  /* 0x0000000400287210 */ /* 0x000fe40007f1e0ff */
[----:B------:R-:W-:Y:S02]  /*7710*/  LEA.HI.X R5, R2, UR5, R5, 0x1, P1 ;  /* 0x0000000502057c11 */ /* 0x000fe400088f0c05 */
[----:B------:R-:W-:-:S03]  /*7720*/  IADD3 R2, P1, R40, R0, RZ ;  /* 0x0000000028027210 */ /* 0x000fc60007f3e0ff */
[----:B------:R-:W-:Y:S01]  /*7730*/  IMAD.X R41, R6, 0x1, R5, P0 ;  /* 0x0000000106297824 */ /* 0x000fe200000e0605 */
[----:B------:R-:W-:Y:S01]  /*7740*/  IADD3 R42, P0, R2, R0, RZ ;  /* 0x00000000022a7210 */ /* 0x000fe20007f1e0ff */
[----:B-1----:R-:W-:Y:S03]  /*7750*/  STG.E.128 desc[UR18][R4.64+0x80], R12 ;  /* 0x0000800c04007986 */ /* 0x002fe6000c101d12 */
[-C--:B------:R-:W-:Y:S01]  /*7760*/  IADD3.X R3, R41, R6.reuse, RZ, P1, !PT ;  /* 0x0000000629037210 */ /* 0x080fe20000ffe4ff */
[----:B---3--:R-:W-:Y:S03]  /*7770*/  STG.E.128 desc[UR18][R4.64], R8 ;  /* 0x0000000804007986 */ /* 0x008fe6000c101d12 */
[----:B------:R-:W-:Y:S01]  /*7780*/  IADD3.X R43, R3, R6, RZ, P0, !PT ;  /* 0x00000006032b7210 */ /* 0x000fe200007fe4ff */
[----:B------:R-:W-:Y:S04]  /*7790*/  STG.E.128 desc[UR18][R40.64], R16 ;  /* 0x0000001028007986 */ /* 0x000fe8000c101d12 */
[----:B------:R-:W-:Y:S04]  /*77a0*/  STG.E.128 desc[UR18][R40.64+0x80], R20 ;  /* 0x0000801428007986 */ /* 0x000fe8000c101d12 */
[----:B------:R-:W-:Y:S04]  /*77b0*/  STG.E.128 desc[UR18][R2.64], R32 ;  /* 0x0000002002007986 */ /* 0x000fe8000c101d12 */
[----:B------:R-:W-:Y:S04]  /*77c0*/  STG.E.128 desc[UR18][R2.64+0x80], R24 ;  /* 0x0000801802007986 */ /* 0x000fe8000c101d12 */
[----:B------:R-:W-:Y:S04]  /*77d0*/  STG.E.128 desc[UR18][R42.64], R28 ;  /* 0x0000001c2a007986 */ /* 0x000fe8000c101d12 */
[----:B------:R-:W-:Y:S01]  /*77e0*/  STG.E.128 desc[UR18][R42.64+0x80], R36 ;  /* 0x000080242a007986 */ /* 0x000fe2000c101d12 */
[----:B------:R-:W-:Y:S05]  /*77f0*/  EXIT ;  /* 0x000000000000794d */ /* 0x000fea0003800000 */
.L_x_6546:
        /* <DEDUP_REMOVED lines=16> */
.L_x_8412:


//--------------------- .text._ZN5flash24flash_fwd_splitkv_kernelI23Flash_fwd_kernel_traitsILi128ELi64ELi64ELi4ELb0ELb0EN7cutlass6half_tE19Flash_kernel_traitsILi128ELi64ELi64ELi4ES3_EELb1ELb0ELb0ELb1ELb1ELb1ELb0ELb0EEEvNS_16Flash_fwd_paramsE --------------------------
	.section	.text._ZN5flash24flash_fwd_splitkv_kernelI23Flash_fwd_kernel_traitsILi128ELi64ELi64ELi4ELb0ELb0EN7cutlass6half_tE19Flash_kernel_traitsILi128ELi64ELi64ELi4ES3_EELb1ELb0ELb0ELb1ELb1ELb1ELb0ELb0EEEvNS_16Flash_fwd_paramsE,"ax",@progbits
	.align	128
        .global         _ZN5flash24flash_fwd_splitkv_kernelI23Flash_fwd_kernel_traitsILi128ELi64ELi64ELi4ELb0ELb0EN7cutlass6half_tE19Flash_kernel_traitsILi128ELi64ELi64ELi4ES3_EELb1ELb0ELb0ELb1ELb1ELb1ELb0ELb0EEEvNS_16Flash_fwd_paramsE
        .type           _ZN5flash24flash_fwd_splitkv_kernelI23Flash_fwd_kernel_traitsILi128ELi64ELi64ELi4ELb0ELb0EN7cutlass6half_tE19Flash_kernel_traitsILi128ELi64ELi64ELi4ES3_EELb1ELb0ELb0ELb1ELb1ELb1ELb0ELb0EEEvNS_16Flash_fwd_paramsE,@function
        .size           _ZN5flash24flash_fwd_splitkv_kernelI23Flash_fwd_kernel_traitsILi128ELi64ELi64ELi4ELb0ELb0EN7cutlass6half_tE19Flash_kernel_traitsILi128ELi64ELi64ELi4ES3_EELb1ELb0ELb0ELb1ELb1ELb1ELb0ELb0EEEvNS_16Flash_fwd_paramsE,(.L_x_8413 - _ZN5flash24flash_fwd_splitkv_kernelI23Flash_fwd_kernel_traitsILi128ELi64ELi64ELi4ELb0ELb0EN7cutlass6half_tE19Flash_kernel_traitsILi128ELi64ELi64ELi4ES3_EELb1ELb0ELb0ELb1ELb1ELb1ELb0ELb0EEEvNS_16Flash_fwd_paramsE)
        .other          _ZN5flash24flash_fwd_splitkv_kernelI23Flash_fwd_kernel_traitsILi128ELi64ELi64ELi4ELb0ELb0EN7cutlass6half_tE19Flash_kernel_traitsILi128ELi64ELi64ELi4ES3_EELb1ELb0ELb0ELb1ELb1ELb1ELb0ELb0EEEvNS_16Flash_fwd_paramsE,@"STO_CUDA_ENTRY STV_DEFAULT"
_ZN5flash24flash_fwd_splitkv_kernelI23Flash_fwd_kernel_traitsILi128ELi64ELi64ELi4ELb0ELb0EN7cutlass6half_tE19Flash_kernel_traitsILi128ELi64ELi64ELi4ES3_EELb1ELb0ELb0ELb1ELb1ELb1ELb0ELb0EEEvNS_16Flash_fwd_paramsE:
.text._ZN5flash24flash_fwd_splitkv_kernelI23Flash_fwd_kernel_traitsILi128ELi64ELi64ELi4ELb0ELb0EN7cutlass6half_tE19Flash_kernel_traitsILi128ELi64ELi64ELi4ES3_EELb1ELb0ELb0ELb1ELb1ELb1ELb0ELb0EEEvNS_16Flash_fwd_paramsE:
        /* <DEDUP_REMOVED lines=126> */
.L_x_6547:
        /* <DEDUP_REMOVED lines=22> */
.L_x_6548:
        /* <DEDUP_REMOVED lines=79> */
.L_x_6549:
        /* <DEDUP_REMOVED lines=57> */
.L_x_6550:
        /* <DEDUP_REMOVED lines=112> */
[----:B------:R-:W-:Y:S01]  /*18c0*/  LEA R149, R0, UR4, 0x1 ;  /* 0x0000000400957c11 */ /* 0x000fe2000f8e08ff */
[----:B------:R-:W-:-:S02]  /*18d0*/  ULDC UR4, c[0x0][0x39c] ;  /* 0x0000e70000047ab9 */ /* 0x000fc40000000800 */
        /* <DEDUP_REMOVED lines=19> */
[----:B------:R1:W-:Y:S01]  /*1a10*/  LDGSTS.E.BYPASS.LTC128B.128 [R157+0x7000], desc[UR18][R20.64+0x80] ;  /* 0x07000080149d7fae */ /* 0x0003e2000b901d52 */
[----:B------:R-:W-:Y:S01]  /*1a20*/  IADD3 R8, P0, R152, UR12, RZ ;  /* 0x0000000c98087c10 */ /* 0x000fe2000ff1e0ff */
[----:B------:R-:W-:Y:S01]  /*1a30*/  IMAD.MOV.U32 R153, RZ, RZ, R151 ;  /* 0x000000ffff997224 */ /* 0x000fe200078e0097 */
[----:B------:R-:W-:Y:S01]  /*1a40*/  LOP3.LUT R4, R9, 0xfffffe00, RZ, 0xc0, !PT ;  /* 0xfffffe0009047812 */ /* 0x000fe200078ec0ff */
[----:B------:R-:W-:Y:S01]  /*1a50*/  LDGSTS.E.BYPASS.LTC128B.128 [R157+0x5800], desc[UR18][R14.64] ;  /* 0x058000000e9d7fae */ /* 0x000fe2000b901d52 */
[----:B------:R-:W-:Y:S02]  /*1a60*/  IADD3.X R9, R151, UR11, RZ, P0, !PT ;  /* 0x0000000b97097c10 */ /* 0x000fe400087fe4ff */
[----:B------:R-:W-:Y:S01]  /*1a70*/  IADD3 R12, P0, R8, UR12, RZ ;  /* 0x0000000c080c7c10 */ /* 0x000fe2000ff1e0ff */
[----:B------:R-:W-:Y:S01]  /*1a80*/  LDGSTS.E.BYPASS.LTC128B.128 [R157+0x7800], desc[UR18][R14.64+0x80] ;  /* 0x078000800e9d7fae */ /* 0x000fe2000b901d52 */
[----:B------:R-:W-:Y:S01]  /*1a90*/  IMAD R150, R29, 0x400, R4 ;  /* 0x000004001d967824 */ /* 0x000fe200078e0204 */
[----:B------:R-:W-:-:S02]  /*1aa0*/  LOP3.LUT R143, R3, R4, RZ, 0xfc, !PT ;  /* 0x00000004038f7212 */ /* 0x000fc400078efcff */
[----:B------:R-:W0:Y:S01]  /*1ab0*/  LDGDEPBAR ;  /* 0x00000000000079af */ /* 0x000e220000000000 */
[----:B------:R-:W-:Y:S01]  /*1ac0*/  IADD3.X R13, R9, UR11, RZ, P0, !PT ;  /* 0x0000000b090d7c10 */ /* 0x000fe200087fe4ff */
[----:B------:R-:W-:Y:S01]  /*1ad0*/  IMAD.IADD R150, R150, 0x1, R3 ;  /* 0x0000000196967824 */ /* 0x000fe200078e0203 */
[----:B------:R-:W-:-:S04]  /*1ae0*/  IADD3 R10, P0, R12, UR12, RZ ;  /* 0x0000000c0c0a7c10 */ /* 0x000fc8000ff1e0ff */
[----:B------:R-:W-:Y:S02]  /*1af0*/  IADD3.X R11, R13, UR11, RZ, P0, !PT ;  /* 0x0000000b0d0b7c10 */ /* 0x000fe400087fe4ff */
[----:B------:R-:W-:Y:S02]  /*1b00*/  LEA R150, R150, UR5, 0x1 ;  /* 0x0000000596967c11 */ /* 0x000fe4000f8e08ff */
[----:B------:R-:W-:Y:S01]  /*1b10*/  LOP3.LUT P0, RZ, R5, 0x2, RZ, 0xc0, !PT ;  /* 0x0000000205ff7812 */ /* 0x000fe2000780c0ff */
[----:B------:R-:W-:-:S04]  /*1b20*/  DEPBAR.LE SB0, 0x0 ;  /* 0x000080000000791a */ /* 0x000fc80000000000 */
[----:B------:R-:W-:Y:S08]  /*1b30*/  BAR.SYNC.DEFER_BLOCKING 0x0 ;  /* 0x0000000000007b1d */ /* 0x000ff00000010000 */
[----:B------:R-:W-:Y:S01]  /*1b40*/  @P0 VIADD R147, R149, 0xffffffe0 ;  /* 0xffffffe095930836 */ /* 0x000fe20000000000 */
[----:B------:R-:W-:-:S03]  /*1b50*/  LOP3.LUT P0, RZ, R5, 0x4, RZ, 0xc0, !PT ;  /* 0x0000000405ff7812 */ /* 0x000fc6000780c0ff */
[C---:B------:R-:W-:Y:S02]  /*1b60*/  VIADD R139, R147.reuse, 0x800 ;  /* 0x00000800938b7836 */ /* 0x040fe40000000000 */
[C---:B------:R-:W-:Y:S02]  /*1b70*/  VIADD R138, R147.reuse, 0x1000 ;  /* 0x00001000938a7836 */ /* 0x040fe40000000000 */
[C---:B------:R-:W-:Y:S02]  /*1b80*/  VIADD R137, R147.reuse, 0x1800 ;  /* 0x0000180093897836 */ /* 0x040fe40000000000 */
[C---:B------:R-:W-:Y:S02]  /*1b90*/  VIADD R135, R147.reuse, 0x2000 ;  /* 0x0000200093877836 */ /* 0x040fe40000000000 */
[C---:B------:R-:W-:Y:S02]  /*1ba0*/  VIADD R134, R147.reuse, 0x2800 ;  /* 0x0000280093867836 */ /* 0x040fe40000000000 */
[----:B------:R-:W-:-:S02]  /*1bb0*/  VIADD R133, R147, 0x3000 ;  /* 0x0000300093857836 */ /* 0x000fc40000000000 */
[----:B------:R-:W-:Y:S01]  /*1bc0*/  VIADD R132, R147, 0x3800 ;  /* 0x0000380093847836 */ /* 0x000fe20000000000 */
        /* <DEDUP_REMOVED lines=12> */
[----:B-1----:R-:W1:Y:S01]  /*1c90*/  LDSM.16.M88.4 R20, [R31+0x4000] ;  /* 0x004000001f14783b */ /* 0x002e620000000200 */
[----:B--2---:R-:W-:-:S03]  /*1ca0*/  IMAD.MOV.U32 R8, RZ, RZ, 0x20 ;  /* 0x00000020ff087424 */ /* 0x004fc600078e00ff */
[----:B------:R-:W-:Y:S02]  /*1cb0*/  LDSM.16.M88.4 R56, [R147] ;  /* 0x000000009338783b */ /* 0x000fe40000000200 */
[----:B------:R-:W-:Y:S02]  /*1cc0*/  SEL R0, R8, 0xffffffe0, !P1 ;  /* 0xffffffe008007807 */ /* 0x000fe40004800000 */
[----:B------:R-:W2:Y:S01]  /*1cd0*/  LDSM.16.M88.4 R44, [R31+0x4800] ;  /* 0x004800001f2c783b */ /* 0x000ea20000000200 */
[----:B------:R-:W-:Y:S01]  /*1ce0*/  LOP3.LUT P1, RZ, R2, 0x4, RZ, 0xc0, !PT ;  /* 0x0000000402ff7812 */ /* 0x000fe2000782c0ff */
[----:B------:R-:W-:Y:S02]  /*1cf0*/  IMAD.MOV.U32 R2, RZ, RZ, 0x40 ;  /* 0x00000040ff027424 */ /* 0x000fe400078e00ff */
[----:B------:R-:W-:Y:S01]  /*1d00*/  IMAD.IADD R148, R150, 0x1, R0 ;  /* 0x0000000196947824 */ /* 0x000fe200078e0200 */
[----:B------:R-:W-:Y:S02]  /*1d10*/  LDSM.16.M88.4 R68, [R31+0x5000] ;  /* 0x005000001f44783b */ /* 0x000fe40000000200 */
[----:B------:R-:W-:-:S02]  /*1d20*/  SEL R5, R2, 0xffffffc0, !P1 ;  /* 0xffffffc002057807 */ /* 0x000fc40004800000 */
[----:B------:R-:W-:Y:S01]  /*1d30*/  SEL R2, R2, 0xffffffc0, !P0 ;  /* 0xffffffc002027807 */ /* 0x000fe20004000000 */
[----:B---3--:R-:W3:Y:S02]  /*1d40*/  LDSM.16.M88.4 R8, [R148] ;  /* 0x000000009408783b */ /* 0x008ee40000000200 */
[--C-:B------:R-:W-:Y:S02]  /*1d50*/  IMAD.IADD R146, R150, 0x1, R5.reuse ;  /* 0x0000000196927824 */ /* 0x100fe400078e0205 */
[----:B------:R-:W-:Y:S01]  /*1d60*/  IMAD.IADD R145, R149, 0x1, R2 ;  /* 0x0000000195917824 */ /* 0x000fe200078e0202 */
[----:B------:R-:W-:Y:S01]  /*1d70*/  LDSM.16.M88.4 R32, [R31+0x5800] ;  /* 0x005800001f20783b */ /* 0x000fe20000000200 */
[----:B------:R-:W-:Y:S02]  /*1d80*/  IMAD.IADD R144, R148, 0x1, R5 ;  /* 0x0000000194907824 */ /* 0x000fe400078e0205 */
[----:B------:R-:W-:Y:S01]  /*1d90*/  IMAD.IADD R136, R2, 0x1, R147 ;  /* 0x0000000102887824 */ /* 0x000fe200078e0293 */
[----:B------:R-:W-:Y:S04]  /*1da0*/  LDSM.16.M88.4 R60, [R146] ;  /* 0x00000000923c783b */ /* 0x000fe80000000200 */
[----:B------:R-:W4:Y:S04]  /*1db0*/  LDSM.16.M88.4 R36, [R145] ;  /* 0x000000009124783b */ /* 0x000f280000000200 */
[----:B------:R-:W5:Y:S01]  /*1dc0*/  LDSM.16.M88.4 R12, [R147+0x800] ;  /* 0x00080000930c783b */ /* 0x000f620000000200 */
[C---:B-1----:R-:W-:Y:S03]  /*1dd0*/  HMMA.16816.F32 R24, R40.reuse, R20, RZ ;  /* 0x000000142818723c */ /* 0x042fe600000018ff */
[----:B------:R-:W-:Y:S04]  /*1de0*/  LDSM.16.M88.4 R84, [R144] ;  /* 0x000000009054783b */ /* 0x000fe80000000200 */
[----:B------:R-:W1:Y:S01]  /*1df0*/  LDSM.16.M88.4 R52, [R136] ;  /* 0x000000008834783b */ /* 0x000e620000000200 */
[C---:B------:R-:W-:Y:S03]  /*1e00*/  HMMA.16816.F32 R20, R40.reuse, R22, RZ ;  /* 0x000000162814723c */ /* 0x040fe600000018ff */
[----:B------:R-:W1:Y:S03]  /*1e10*/  LDSM.16.M88.4 R16, [R147+0x1000] ;  /* 0x001000009310783b */ /* 0x000e660000000200 */
[C---:B--2---:R-:W-:Y:S01]  /*1e20*/  HMMA.16816.F32 R48, R40.reuse, R44, RZ ;  /* 0x0000002c2830723c */ /* 0x044fe200000018ff */
[----:B------:R-:W2:Y:S04]  /*1e30*/  LDSM.16.M88.4 R76, [R147+0x1800] ;  /* 0x00180000934c783b */ /* 0x000ea80000000200 */
[----:B------:R-:W-:Y:S01]  /*1e40*/  LDSM.16.M88.4 R80, [R31+0x6000] ;  /* 0x006000001f50783b */ /* 0x000fe20000000200 */
[----:B------:R-:W-:Y:S03]  /*1e50*/  HMMA.16816.F32 R44, R40, R46, RZ ;  /* 0x0000002e282c723c */ /* 0x000fe600000018ff */
[----:B------:R-:W0:Y:S03]  /*1e60*/  LDGDEPBAR ;  /* 0x00000000000079af */ /* 0x000e260000000000 */
[C---:B---3--:R-:W-:Y:S06]  /*1e70*/  HMMA.16816.F32 R24, R8.reuse, R56, R24 ;  /* 0x000000380818723c */ /* 0x048fec0000001818 */
[----:B------:R-:W-:Y:S01]  /*1e80*/  HMMA.16816.F32 R20, R8, R58, R20 ;  /* 0x0000003a0814723c */ /* 0x000fe20000001814 */
[----:B------:R-:W-:Y:S05]  /*1e90*/  LDSM.16.M88.4 R56, [R150+0x2000] ;  /* 0x002000009638783b */ /* 0x000fea0000000200 */
[C---:B------:R-:W-:Y:S06]  /*1ea0*/  HMMA.16816.F32 R72, R40.reuse, R68, RZ ;  /* 0x000000442848723c */ /* 0x040fec00000018ff */
[----:B------:R-:W-:Y:S06]  /*1eb0*/  HMMA.16816.F32 R68, R40, R70, RZ ;  /* 0x000000462844723c */ /* 0x000fec00000018ff */
[----:B----4-:R-:W-:Y:S06]  /*1ec0*/  HMMA.16816.F32 R24, R60, R36, R24 ;  /* 0x000000243c18723c */ /* 0x010fec0000001818 */
[C---:B------:R-:W-:Y:S06]  /*1ed0*/  HMMA.16816.F32 R64, R40.reuse, R32, RZ ;  /* 0x000000202840723c */ /* 0x040fec00000018ff */
[----:B------:R-:W-:Y:S01]  /*1ee0*/  HMMA.16816.F32 R40, R40, R34, RZ ;  /* 0x000000222828723c */ /* 0x000fe200000018ff */
[----:B------:R-:W3:Y:S05]  /*1ef0*/  LDSM.16.M88.4 R32, [R145+0x800] ;  /* 0x000800009120783b */ /* 0x000eea0000000200 */
[----:B------:R-:W-:Y:S01]  /*1f00*/  HMMA.16816.F32 R20, R60, R38, R20 ;  /* 0x000000263c14723c */ /* 0x000fe20000001814 */
[----:B------:R-:W-:Y:S05]  /*1f10*/  LDSM.16.M88.4 R36, [R136+0x800] ;  /* 0x000800008824783b */ /* 0x000fea0000000200 */
[C---:B-----5:R-:W-:Y:S06]  /*1f20*/  HMMA.16816.F32 R48, R8.reuse, R12, R48 ;  /* 0x0000000c0830723c */ /* 0x060fec0000001830 */
[----:B------:R-:W-:Y:S01]  /*1f30*/  HMMA.16816.F32 R44, R8, R14, R44 ;  /* 0x0000000e082c723c */ /* 0x000fe2000000182c */
[----:B------:R-:W4:Y:S05]  /*1f40*/  LDSM.16.M88.4 R12, [R145+0x1000] ;  /* 0x00100000910c783b */ /* 0x000f2a0000000200 */
[----:B-1----:R-:W-:Y:S06]  /*1f50*/  HMMA.16816.F32 R24, R84, R52, R24 ;  /* 0x000000345418723c */ /* 0x002fec0000001818 */
[C---:B------:R-:W-:Y:S06]  /*1f60*/  HMMA.16816.F32 R72, R8.reuse, R16, R72 ;  /* 0x000000100848723c */ /* 0x040fec0000001848 */
[C---:B------:R-:W-:Y:S01]  /*1f70*/  HMMA.16816.F32 R68, R8.reuse, R18, R68 ;  /* 0x000000120844723c */ /* 0x040fe20000001844 */
[----:B------:R-:W-:Y:S05]  /*1f80*/  LDSM.16.M88.4 R16, [R145+0x1800] ;  /* 0x001800009110783b */ /* 0x000fea0000000200 */
[----:B--2---:R-:W-:Y:S06]  /*1f90*/  HMMA.16816.F32 R64, R8, R76, R64 ;  /* 0x0000004c0840723c */ /* 0x004fec0000001840 */
[----:B------:R-:W-:Y:S01]  /*1fa0*/  HMMA.16816.F32 R20, R84, R54, R20 ;  /* 0x000000365414723c */ /* 0x000fe20000001814 */
[----:B------:R-:W-:Y:S05]  /*1fb0*/  LDSM.16.M88.4 R52, [R31+0x6800] ;  /* 0x006800001f34783b */ /* 0x000fea0000000200 */
[----:B------:R-:W-:Y:S01]  /*1fc0*/  HMMA.16816.F32 R8, R8, R78, R40 ;  /* 0x0000004e0808723c */ /* 0x000fe20000001828 */
[----:B------:R-:W-:Y:S04]  /*1fd0*/  LDSM.16.M88.4 R40, [R148+0x2000] ;  /* 0x002000009428783b */ /* 0x000fe80000000200 */
[----:B------:R-:W1:Y:S01]  /*1fe0*/  LDSM.16.M88.4 R76, [R147+0x2000] ;  /* 0x00200000934c783b */ /* 0x000e620000000200 */
[----:B---3--:R-:W-:Y:S06]  /*1ff0*/  HMMA.16816.F32 R48, R60, R32, R48 ;  /* 0x000000203c30723c */ /* 0x008fec0000001830 */
[----:B------:R-:W-:Y:S06]  /*2000*/  HMMA.16816.F32 R24, R56, R80, R24 ;  /* 0x000000503818723c */ /* 0x000fec0000001818 */
[----:B------:R-:W-:Y:S01]  /*2010*/  HMMA.16816.F32 R44, R60, R34, R44 ;  /* 0x000000223c2c723c */ /* 0x000fe2000000182c */
[----:B------:R-:W-:Y:S05]  /*2020*/  LDSM.16.M88.4 R32, [R145+0x2000] ;  /* 0x002000009120783b */ /* 0x000fea0000000200 */
[----:B------:R-:W-:Y:S01]  /*2030*/  HMMA.16816.F32 R20, R56, R82, R20 ;  /* 0x000000523814723c */ /* 0x000fe20000001814 */
[----:B------:R-:W-:Y:S05]  /*2040*/  LDSM.16.M88.4 R80, [R136+0x1000] ;  /* 0x001000008850783b */ /* 0x000fea0000000200 */
[C---:B----4-:R-:W-:Y:S06]  /*2050*/  HMMA.16816.F32 R72, R60.reuse, R12, R72 ;  /* 0x0000000c3c48723c */ /* 0x050fec0000001848 */
[----:B------:R-:W-:Y:S01]  /*2060*/  HMMA.16816.F32 R68, R60, R14, R68 ;  /* 0x0000000e3c44723c */ /* 0x000fe20000001844 */
[----:B------:R-:W2:Y:S05]  /*2070*/  LDSM.16.M88.4 R12, [R146+0x2000] ;  /* 0x00200000920c783b */ /* 0x000eaa0000000200 */
[----:B------:R-:W-:Y:S06]  /*2080*/  HMMA.16816.F32 R48, R84, R36, R48 ;  /* 0x000000245430723c */ /* 0x000fec0000001830 */
[----:B-1----:R-:W-:Y:S06]  /*2090*/  HMMA.16816.F32 R24, R40, R76, R24 ;  /* 0x0000004c2818723c */ /* 0x002fec0000001818 */
[----:B------:R-:W-:Y:S06]  /*20a0*/  HMMA.16816.F32 R64, R60, R16, R64 ;  /* 0x000000103c40723c */ /* 0x000fec0000001840 */
[----:B------:R-:W-:Y:S01]  /*20b0*/  HMMA.16816.F32 R44, R84, R38, R44 ;  /* 0x00000026542c723c */ /* 0x000fe2000000182c */
[----:B------:R-:W1:Y:S05]  /*20c0*/  LDSM.16.M88.4 R36, [R147+0x2800] ;  /* 0x002800009324783b */ /* 0x000e6a0000000200 */
[----:B------:R-:W-:Y:S01]  /*20d0*/  HMMA.16816.F32 R20, R40, R78, R20 ;  /* 0x0000004e2814723c */ /* 0x000fe20000001814 */
[----:B------:R-:W-:Y:S05]  /*20e0*/  LDSM.16.M88.4 R76, [R136+0x1800] ;  /* 0x00180000884c783b */ /* 0x000fea0000000200 */
[----:B------:R-:W-:Y:S01]  /*20f0*/  HMMA.16816.F32 R60, R60, R18, R8 ;  /* 0x000000123c3c723c */ /* 0x000fe20000001808 */
[----:B------:R-:W-:Y:S04]  /*2100*/  LDSM.16.M88.4 R8, [R144+0x2000] ;  /* 0x002000009008783b */ /* 0x000fe80000000200 */
[----:B------:R-:W3:Y:S01]  /*2110*/  LDSM.16.M88.4 R16, [R136+0x2000] ;  /* 0x002000008810783b */ /* 0x000ee20000000200 */
[----:B------:R-:W-:Y:S06]  /*2120*/  HMMA.16816.F32 R48, R56, R52, R48 ;  /* 0x000000343830723c */ /* 0x000fec0000001830 */
[----:B--2---:R-:W-:Y:S06]  /*2130*/  HMMA.16816.F32 R24, R12, R32, R24 ;  /* 0x000000200c18723c */ /* 0x004fec0000001818 */
[----:B------:R-:W-:Y:S01]  /*2140*/  HMMA.16816.F32 R52, R56, R54, R44 ;  /* 0x000000363834723c */ /* 0x000fe2000000182c */
[----:B------:R-:W2:Y:S05]  /*2150*/  LDSM.16.M88.4 R44, [R145+0x2800] ;  /* 0x00280000912c783b */ /* 0x000eaa0000000200 */
[----:B------:R-:W-:Y:S01]  /*2160*/  HMMA.16816.F32 R20, R12, R34, R20 ;  /* 0x000000220c14723c */ /* 0x000fe20000001814 */
[----:B------:R-:W4:Y:S05]  /*2170*/  LDSM.16.M88.4 R32, [R31+0x7000] ;  /* 0x007000001f20783b */ /* 0x000f2a0000000200 */
[----:B------:R-:W-:Y:S06]  /*2180*/  HMMA.16816.F32 R72, R84, R80, R72 ;  /* 0x000000505448723c */ /* 0x000fec0000001848 */
[----:B-1----:R-:W-:Y:S06]  /*2190*/  HMMA.16816.F32 R48, R40, R36, R48 ;  /* 0x000000242830723c */ /* 0x002fec0000001830 */
[----:B------:R-:W-:Y:S06]  /*21a0*/  HMMA.16816.F32 R68, R84, R82, R68 ;  /* 0x000000525444723c */ /* 0x000fec0000001844 */
[----:B---3--:R-:W-:Y:S06]  /*21b0*/  HMMA.16816.F32 R24, R8, R16, R24 ;  /* 0x000000100818723c */ /* 0x008fec0000001818 */
[----:B------:R-:W-:Y:S01]  /*21c0*/  HMMA.16816.F32 R80, R84, R76, R64 ;  /* 0x0000004c5450723c */ /* 0x000fe20000001840 */
[----:B------:R-:W1:Y:S05]  /*21d0*/  LDSM.16.M88.4 R64, [R136+0x2800] ;  /* 0x002800008840783b */ /* 0x000e6a0000000200 */
[----:B------:R-:W-:Y:S01]  /*21e0*/  HMMA.16816.F32 R52, R40, R38, R52 ;  /* 0x000000262834723c */ /* 0x000fe20000001834 */
[----:B------:R-:W3:Y:S05]  /*21f0*/  LDSM.16.M88.4 R36, [R147+0x3000] ;  /* 0x003000009324783b */ /* 0x000eea0000000200 */
[----:B------:R-:W-:Y:S01]  /*2200*/  HMMA.16816.F32 R20, R8, R18, R20 ;  /* 0x000000120814723c */ /* 0x000fe20000001814 */
[----:B------:R-:W-:Y:S05]  /*2210*/  LDSM.16.M88.4 R16, [R145+0x3000] ;  /* 0x003000009110783b */ /* 0x000fea0000000200 */
[----:B--2---:R-:W-:Y:S01]  /*2220*/  HMMA.16816.F32 R48, R12, R44, R48 ;  /* 0x0000002c0c30723c */ /* 0x004fe20000001830 */
[----:B------:R-:W-:Y:S01]  /*2230*/  FMUL.FTZ R2, R24, UR4 ;  /* 0x0000000418027c20 */ /* 0x000fe20008410000 */
[----:B------:R-:W-:-:S04]  /*2240*/  FMUL.FTZ R76, R27, UR4 ;  /* 0x000000041b4c7c20 */ /* 0x000fc80008410000 */
[C---:B----4-:R-:W-:Y:S01]  /*2250*/  HMMA.16816.F32 R72, R56.reuse, R32, R72 ;  /* 0x000000203848723c */ /* 0x050fe20000001848 */
[----:B------:R-:W-:Y:S01]  /*2260*/  FMUL.FTZ R44, R25, UR4 ;  /* 0x00000004192c7c20 */ /* 0x000fe20008410000 */
[----:B------:R-:W-:Y:S01]  /*2270*/  FMUL.FTZ R45, R26, UR4 ;  /* 0x000000041a2d7c20 */ /* 0x000fe20008410000 */
[----:B------:R-:W2:Y:S01]  /*2280*/  MUFU.TANH R2, R2 ;  /* 0x0000000200027308 */ /* 0x000ea20000002400 */
[----:B------:R-:W4:Y:S02]  /*2290*/  LDSM.16.M88.4 R24, [R31+0x7800] ;  /* 0x007800001f18783b */ /* 0x000f240000000200 */
[----:B------:R-:W-:Y:S02]  /*22a0*/  HMMA.16816.F32 R68, R56, R34, R68 ;  /* 0x000000223844723c */ /* 0x000fe40000001844 */
[----:B------:R-:W5:Y:S03]  /*22b0*/  LDSM.16.M88.4 R32, [R136+0x3000] ;  /* 0x003000008820783b */ /* 0x000f660000000200 */
[----:B------:R-:W2:Y:S01]  /*22c0*/  MUFU.TANH R45, R45 ;  /* 0x0000002d002d7308 */ /* 0x000ea20000002400 */
[----:B------:R-:W-:Y:S01]  /*22d0*/  FMUL.FTZ R20, R20, UR4 ;  /* 0x0000000414147c20 */ /* 0x000fe20008410000 */
[----:B------:R-:W-:Y:S06]  /*22e0*/  HMMA.16816.F32 R52, R12, R46, R52 ;  /* 0x0000002e0c34723c */ /* 0x000fec0000001834 */
[----:B-1----:R-:W-:Y:S01]  /*22f0*/  HMMA.16816.F32 R48, R8, R64, R48 ;  /* 0x000000400830723c */ /* 0x002fe20000001830 */
[----:B------:R1:W2:Y:S01]  /*2300*/  MUFU.TANH R46, R20 ;  /* 0x00000014002e7308 */ /* 0x0002a20000002400 */
[----:B------:R-:W-:-:S04]  /*2310*/  FMUL.FTZ R47, R21, UR4 ;  /* 0x00000004152f7c20 */ /* 0x000fc80008410000 */
[----:B---3--:R-:W-:Y:S01]  /*2320*/  HMMA.16816.F32 R72, R40, R36, R72 ;  /* 0x000000242848723c */ /* 0x008fe20000001848 */
[----:B------:R-:W-:Y:S02]  /*2330*/  FMUL.FTZ R64, R23, UR4 ;  /* 0x0000000417407c20 */ /* 0x000fe40008410000 */
[----:B------:R-:W-:Y:S03]  /*2340*/  MUFU.TANH R44, R44 ;  /* 0x0000002c002c7308 */ /* 0x000fe60000002400 */
[----:B------:R-:W-:Y:S01]  /*2350*/  HMMA.16816.F32 R60, R84, R78, R60 ;  /* 0x0000004e543c723c */ /* 0x000fe2000000183c */
[----:B------:R-:W-:-:S04]  /*2360*/  FMUL.FTZ R36, R22, UR4 ;  /* 0x0000000416247c20 */ /* 0x000fc80008410000 */
[----:B------:R-:W-:Y:S01]  /*2370*/  MUFU.TANH R76, R76 ;  /* 0x0000004c004c7308 */ /* 0x000fe20000002400 */
[----:B-1----:R-:W1:Y:S01]  /*2380*/  LDSM.16.M88.4 R20, [R147+0x3800] ;  /* 0x003800009314783b */ /* 0x002e620000000200 */
[----:B------:R-:W-:Y:S05]  /*2390*/  HMMA.16816.F32 R68, R40, R38, R68 ;  /* 0x000000262844723c */ /* 0x000fea0000001844 */
[----:B------:R-:W-:Y:S01]  /*23a0*/  FMUL.FTZ R37, R48, UR4 ;  /* 0x0000000430257c20 */ /* 0x000fe20008410000 */
[----:B----4-:R-:W-:Y:S01]  /*23b0*/  HMMA.16816.F32 R80, R56, R24, R80 ;  /* 0x000000183850723c */ /* 0x010fe20000001850 */
[----:B------:R-:W3:Y:S01]  /*23c0*/  MUFU.TANH R36, R36 ;  /* 0x0000002400247308 */ /* 0x000ee20000002400 */
[----:B------:R-:W-:-:S04]  /*23d0*/  FMUL.FTZ R38, R49, UR4 ;  /* 0x0000000431267c20 */ /* 0x000fc80008410000 */
[----:B------:R-:W-:Y:S01]  /*23e0*/  HMMA.16816.F32 R72, R12, R16, R72 ;  /* 0x000000100c48723c */ /* 0x000fe20000001848 */
[----:B------:R-:W-:Y:S01]  /*23f0*/  FMUL.FTZ R24, R50, UR4 ;  /* 0x0000000432187c20 */ /* 0x000fe20008410000 */
[----:B------:R-:W-:Y:S01]  /*2400*/  FMUL.FTZ R25, R51, UR4 ;  /* 0x0000000433197c20 */ /* 0x000fe20008410000 */
[----:B------:R-:W4:Y:S03]  /*2410*/  MUFU.TANH R47, R47 ;  /* 0x0000002f002f7308 */ /* 0x000f260000002400 */
[----:B------:R-:W-:Y:S05]  /*2420*/  HMMA.16816.F32 R60, R56, R26, R60 ;  /* 0x0000001a383c723c */ /* 0x000fea000000183c */
[----:B------:R-:W4:Y:S01]  /*2430*/  MUFU.TANH R31, R64 ;  /* 0x00000040001f7308 */ /* 0x000f220000002400 */
[----:B------:R-:W-:Y:S01]  /*2440*/  HMMA.16816.F32 R68, R12, R18, R68 ;  /* 0x000000120c44723c */ /* 0x000fe20000001844 */
[----:B------:R-:W2:Y:S05]  /*2450*/  LDSM.16.M88.4 R16, [R145+0x3800] ;  /* 0x003800009110783b */ /* 0x000eaa0000000200 */
[C---:B------:R-:W-:Y:S01]  /*2460*/  HMMA.16816.F32 R52, R8.reuse, R66, R52 ;  /* 0x000000420834723c */ /* 0x040fe20000001834 */
[----:B------:R-:W4:Y:S05]  /*2470*/  MUFU.TANH R37, R37 ;  /* 0x0000002500257308 */ /* 0x000f2a0000002400 */
[----:B-----5:R-:W-:Y:S03]  /*2480*/  HMMA.16816.F32 R72, R8, R32, R72 ;  /* 0x000000200848723c */ /* 0x020fe60000001848 */
[----:B------:R-:W5:Y:S03]  /*2490*/  MUFU.TANH R24, R24 ;  /* 0x0000001800187308 */ /* 0x000f660000002400 */
[C---:B-1----:R-:W-:Y:S05]  /*24a0*/  HMMA.16816.F32 R80, R40.reuse, R20, R80 ;  /* 0x000000142850723c */ /* 0x042fea0000001850 */
[----:B------:R-:W1:Y:S01]  /*24b0*/  MUFU.TANH R38, R38 ;  /* 0x0000002600267308 */ /* 0x000e620000002400 */
[----:B------:R-:W-:Y:S01]  /*24c0*/  HMMA.16816.F32 R60, R40, R22, R60 ;  /* 0x00000016283c723c */ /* 0x000fe2000000183c */
[----:B------:R-:W-:-:S05]  /*24d0*/  LOP3.LUT R20, R30, 0xffffffe0, RZ, 0xc0, !PT ;  /* 0xffffffe01e147812 */ /* 0x000fca00078ec0ff */
[----:B------:R-:W-:Y:S01]  /*24e0*/  IMAD.IADD R20, R7, 0x1, -R20 ;  /* 0x0000000107147824 */ /* 0x000fe200078e0a14 */
[----:B------:R-:W-:Y:S01]  /*24f0*/  HMMA.16816.F32 R68, R8, R34, R68 ;  /* 0x000000220844723c */ /* 0x000fe20000001844 */
[----:B------:R-:W1:Y:S01]  /*2500*/  MUFU.TANH R25, R25 ;  /* 0x0000001900197308 */ /* 0x000e620000002400 */
[----:B------:R-:W-:Y:S01]  /*2510*/  FMUL.FTZ R27, R53, UR4 ;  /* 0x00000004351b7c20 */ /* 0x000fe20008410000 */
[----:B------:R-:W-:Y:S01]  /*2520*/  FMUL.FTZ R26, R52, UR4 ;  /* 0x00000004341a7c20 */ /* 0x000fe20008410000 */
[----:B------:R-:W-:Y:S01]  /*2530*/  SHF.R.S32.HI R21, RZ, 0x1f, R20 ;  /* 0x0000001fff157819 */ /* 0x000fe20000011414 */
[----:B------:R-:W-:Y:S01]  /*2540*/  FMUL.FTZ R72, R72, UR4 ;  /* 0x0000000448487c20 */ /* 0x000fe20008410000 */
[----:B------:R-:W-:Y:S01]  /*2550*/  FMUL.FTZ R32, R54, UR4 ;  /* 0x0000000436207c20 */ /* 0x000fe20008410000 */
[----:B------:R-:W-:Y:S01]  /*2560*/  SHF.R.S32.HI R34, RZ, 0x1f, R30 ;  /* 0x0000001fff227819 */ /* 0x000fe2000001141e */
[----:B------:R-:W-:Y:S01]  /*2570*/  IMAD R35, R29, 0x10, R88 ;  /* 0x000000101d237824 */ /* 0x000fe200078e0258 */
[----:B------:R-:W-:Y:S01]  /*2580*/  LEA.HI R156, R21, R20, RZ, 0x2 ;  /* 0x00000014159c7211 */ /* 0x000fe200078f10ff */
[----:B------:R-:W-:Y:S01]  /*2590*/  IMAD.SHL.U32 R30, R7, 0x2, RZ ;  /* 0x00000002071e7824 */ /* 0x000fe200078e00ff */
[----:B------:R-:W3:Y:S01]  /*25a0*/  LDSM.16.M88.4 R20, [R136+0x3800] ;  /* 0x003800008814783b */ /* 0x000ee20000000200 */
[C---:B--2---:R-:W-:Y:S01]  /*25b0*/  HMMA.16816.F32 R80, R12.reuse, R16, R80 ;  /* 0x000000100c50723c */ /* 0x044fe20000001850 */
[----:B------:R-:W-:Y:S01]  /*25c0*/  SHF.R.S32.HI R156, RZ, 0x2, R156 ;  /* 0x00000002ff9c7819 */ /* 0x000fe2000001149c */
[----:B------:R-:W-:Y:S01]  /*25d0*/  IMAD.SHL.U32 R7, R28, 0x40, RZ ;  /* 0x000000401c077824 */ /* 0x000fe200078e00ff */
[----:B------:R-:W-:Y:S01]  /*25e0*/  LEA.HI R34, R34, R29, RZ, 0x2 ;  /* 0x0000001d22227211 */ /* 0x000fe200078f10ff */
[----:B------:R-:W2:Y:S01]  /*25f0*/  MUFU.TANH R110, R72 ;  /* 0x00000048006e7308 */ /* 0x000ea20000002400 */
[----:B------:R-:W-:Y:S01]  /*2600*/  IADD3 R35, R35, 0x1, R156 ;  /* 0x0000000123237810 */ /* 0x000fe20007ffe09c */
[----:B------:R-:W-:Y:S01]  /*2610*/  HMMA.16816.F32 R60, R12, R18, R60 ;  /* 0x000000120c3c723c */ /* 0x000fe2000000183c */
[----:B------:R-:W-:Y:S01]  /*2620*/  LOP3.LUT R34, R34, 0xfffffffc, RZ, 0xc0, !PT ;  /* 0xfffffffc22227812 */ /* 0x000fe200078ec0ff */
[----:B------:R-:W-:Y:S01]  /*2630*/  FMUL.FTZ R33, R55, UR4 ;  /* 0x0000000437217c20 */ /* 0x000fe20008410000 */
[----:B------:R-:W-:Y:S01]  /*2640*/  IADD3 R35, R6, -UR17, R35 ;  /* 0x8000001106237c10 */ /* 0x000fe2000fffe023 */
[----:B------:R-:W-:Y:S01]  /*2650*/  FMUL.FTZ R73, R73, UR4 ;  /* 0x0000000449497c20 */ /* 0x000fe20008410000 */
[----:B------:R-:W-:Y:S01]  /*2660*/  FMUL.FTZ R75, R75, UR4 ;  /* 0x000000044b4b7c20 */ /* 0x000fe20008410000 */
[----:B------:R-:W-:Y:S01]  /*2670*/  IMAD.IADD R163, R29, 0x1, -R34 ;  /* 0x000000011da37824 */ /* 0x000fe200078e0a22 */
[----:B------:R-:W-:Y:S01]  /*2680*/  LOP3.LUT R29, R7, 0x6, R30, 0xf8, !PT ;  /* 0x00000006071d7812 */ /* 0x000fe200078ef81e */
[----:B------:R-:W-:-:S02]  /*2690*/  VIADD R35, R35, UR16 ;  /* 0x0000001023237c36 */ /* 0x000fc40008000000 */
[----:B------:R-:W-:Y:S01]  /*26a0*/  FMUL.FTZ R34, R74, UR4 ;  /* 0x000000044a227c20 */ /* 0x000fe20008410000 */
[----:B------:R-:W-:Y:S01]  /*26b0*/  MUFU.TANH R27, R27 ;  /* 0x0000001b001b7308 */ /* 0x000fe20000002400 */
[----:B------:R-:W-:Y:S01]  /*26c0*/  FMUL.FTZ R68, R68, UR4 ;  /* 0x0000000444447c20 */ /* 0x000fe20008410000 */
[----:B------:R-:W-:Y:S01]  /*26d0*/  VIADD R17, R29, 0xffffffc0 ;  /* 0xffffffc01d117836 */ /* 0x000fe20000000000 */
[----:B------:R-:W-:Y:S01]  /*26e0*/  VIMNMX R30, R35, R6, PT ;  /* 0x00000006231e7248 */ /* 0x000fe20003fe0100 */
[----:B------:R-:W-:Y:S01]  /*26f0*/  VIADD R13, R29, 0xffffffd1 ;  /* 0xffffffd11d0d7836 */ /* 0x000fe20000000000 */
[----:B------:R-:W-:Y:S01]  /*2700*/  VIADDMNMX R16, R35, 0x8, R6, PT ;  /* 0x0000000823107846 */ /* 0x000fe20003800106 */
[----:B------:R-:W-:Y:S01]  /*2710*/  VIADD R35, R29, 0xffffffc1 ;  /* 0xffffffc11d237836 */ /* 0x000fe20000000000 */
[C---:B------:R-:W-:Y:S01]  /*2720*/  ISETP.GE.AND P2, PT, R17.reuse, R30, PT ;  /* 0x0000001e1100720c */ /* 0x040fe20003f46270 */
[----:B------:R-:W2:Y:S01]  /*2730*/  MUFU.TANH R34, R34 ;  /* 0x0000002200227308 */ /* 0x000ea20000002400 */
[----:B------:R-:W-:Y:S01]  /*2740*/  ISETP.GE.AND P1, PT, R17, R16, PT ;  /* 0x000000101100720c */ /* 0x000fe20003f26270 */
[----:B------:R-:W-:Y:S01]  /*2750*/  VIADD R17, R29, 0xffffffc8 ;  /* 0xffffffc81d117836 */ /* 0x000fe20000000000 */
[----:B------:R-:W-:Y:S01]  /*2760*/  ISETP.GE.AND P0, PT, R35, R30, PT ;  /* 0x0000001e2300720c */ /* 0x000fe20003f06270 */
[----:B------:R-:W-:Y:S01]  /*2770*/  VIADD R15, R29, 0xffffffd0 ;  /* 0xffffffd01d0f7836 */ /* 0x000fe20000000000 */
[----:B------:R-:W-:Y:S01]  /*2780*/  ISETP.GE.AND P3, PT, R35, R16, PT ;  /* 0x000000102300720c */ /* 0x000fe20003f66270 */
[----:B------:R-:W-:Y:S01]  /*2790*/  FMUL.FTZ R70, R70, UR4 ;  /* 0x0000000446467c20 */ /* 0x000fe20008410000 */
[C---:B------:R-:W-:Y:S01]  /*27a0*/  ISETP.GE.AND P5, PT, R17.reuse, R30, PT ;  /* 0x0000001e1100720c */ /* 0x040fe20003fa6270 */
[----:B------:R-:W2:Y:S01]  /*27b0*/  MUFU.TANH R26, R26 ;  /* 0x0000001a001a7308 */ /* 0x000ea20000002400 */
[----:B------:R-:W-:Y:S01]  /*27c0*/  ISETP.GE.AND P4, PT, R17, R16, PT ;  /* 0x000000101100720c */ /* 0x000fe20003f86270 */
[----:B------:R-:W-:Y:S01]  /*27d0*/  VIADD R17, R29, 0xffffffc9 ;  /* 0xffffffc91d117836 */ /* 0x000fe20000000000 */
[----:B------:R-:W-:Y:S01]  /*27e0*/  FSEL R12, R2, -INF , !P2 ;  /* 0xff800000020c7808 */ /* 0x000fe20005000000 */
[----:B------:R-:W-:Y:S01]  /*27f0*/  FMUL.FTZ R69, R69, UR4 ;  /* 0x0000000445457c20 */ /* 0x000fe20008410000 */
[----:B------:R-:W-:Y:S01]  /*2800*/  FSEL R45, R45, -INF , !P1 ;  /* 0xff8000002d2d7808 */ /* 0x000fe20004800000 */
[----:B------:R-:W-:Y:S01]  /*2810*/  FMUL.FTZ R71, R71, UR4 ;  /* 0x0000000447477c20 */ /* 0x000fe20008410000 */
[----:B---3--:R-:W-:Y:S01]  /*2820*/  HMMA.16816.F32 R80, R8, R20, R80 ;  /* 0x000000140850723c */ /* 0x008fe20000001850 */
[C---:B------:R-:W-:Y:S01]  /*2830*/  ISETP.GE.AND P2, PT, R17.reuse, R30, PT ;  /* 0x0000001e1100720c */ /* 0x040fe20003f46270 */
[----:B------:R-:W3:Y:S01]  /*2840*/  MUFU.TANH R18, R68 ;  /* 0x0000004400127308 */ /* 0x000ee20000002400 */
[----:B------:R-:W-:Y:S01]  /*2850*/  ISETP.GE.AND P1, PT, R17, R16, PT ;  /* 0x000000101100720c */ /* 0x000fe20003f26270 */
[----:B------:R-:W-:-:S04]  /*2860*/  DEPBAR.LE SB0, 0x0 ;  /* 0x000080000000791a */ /* 0x000fc80000000000 */
[----:B------:R-:W-:Y:S01]  /*2870*/  HMMA.16816.F32 R60, R8, R22, R60 ;  /* 0x00000016083c723c */ /* 0x000fe2000000183c */
[----:B------:R-:W-:Y:S01]  /*2880*/  FSEL R46, R46, -INF , !P5 ;  /* 0xff8000002e2e7808 */ /* 0x000fe20006800000 */
[----:B------:R-:W3:Y:S01]  /*2890*/  MUFU.TANH R32, R32 ;  /* 0x0000002000207308 */ /* 0x000ee20000002400 */
[----:B------:R-:W-:Y:S01]  /*28a0*/  FSEL R17, R36, -INF , !P4 ;  /* 0xff80000024117808 */ /* 0x000fe20006000000 */
[----:B------:R-:W-:Y:S01]  /*28b0*/  VIADD R21, R29, 0xffffffe9 ;  /* 0xffffffe91d157836 */ /* 0x000fe20000000000 */
[C---:B------:R-:W-:Y:S02]  /*28c0*/  ISETP.GE.AND P5, PT, R13.reuse, R30, PT ;  /* 0x0000001e0d00720c */ /* 0x040fe40003fa6270 */
[----:B------:R-:W-:Y:S01]  /*28d0*/  ISETP.GE.AND P4, PT, R13, R16, PT ;  /* 0x000000100d00720c */ /* 0x000fe20003f86270 */
[C---:B------:R-:W-:Y:S01]  /*28e0*/  VIADD R13, R29.reuse, 0xffffffd8 ;  /* 0xffffffd81d0d7836 */ /* 0x040fe20000000000 */
[----:B------:R-:W-:Y:S01]  /*28f0*/  FSEL R44, R44, -INF , !P0 ;  /* 0xff8000002c2c7808 */ /* 0x000fe20004000000 */
[----:B------:R-:W-:Y:S01]  /*2900*/  VIADD R11, R29, 0xffffffe0 ;  /* 0xffffffe01d0b7836 */ /* 0x000fe20000000000 */
[----:B------:R-:W-:Y:S01]  /*2910*/  FSEL R19, R76, -INF , !P3 ;  /* 0xff8000004c137808 */ /* 0x000fe20005800000 */
[----:B------:R-:W3:Y:S01]  /*2920*/  MUFU.TANH R33, R33 ;  /* 0x0000002100217308 */ /* 0x000ee20000002400 */
[----:B------:R-:W-:Y:S01]  /*2930*/  ISETP.GE.AND P0, PT, R15, R30, PT ;  /* 0x0000001e0f00720c */ /* 0x000fe20003f06270 */
[----:B------:R-:W-:Y:S01]  /*2940*/  VIADD R23, R29, 0xffffffe8 ;  /* 0xffffffe81d177836 */ /* 0x000fe20000000000 */
[----:B------:R-:W-:Y:S01]  /*2950*/  ISETP.GE.AND P3, PT, R15, R16, PT ;  /* 0x000000100f00720c */ /* 0x000fe20003f66270 */
[----:B------:R-:W-:-:S02]  /*2960*/  VIADD R15, R29, 0xffffffd9 ;  /* 0xffffffd91d0f7836 */ /* 0x000fc40000000000 */
[----:B------:R-:W-:Y:S01]  /*2970*/  FMUL.FTZ R81, R81, UR4 ;  /* 0x0000000451517c20 */ /* 0x000fe20008410000 */
[----:B----4-:R-:W-:Y:S01]  /*2980*/  FSEL R14, R47, -INF , !P2 ;  /* 0xff8000002f0e7808 */ /* 0x010fe20005000000 */
[----:B------:R-:W-:Y:S01]  /*2990*/  FMUL.FTZ R80, R80, UR4 ;  /* 0x0000000450507c20 */ /* 0x000fe20008410000 */
[----:B------:R-:W-:Y:S01]  /*29a0*/  FSEL R31, R31, -INF , !P1 ;  /* 0xff8000001f1f7808 */ /* 0x000fe20004800000 */
[----:B------:R-:W4:Y:S01]  /*29b0*/  MUFU.TANH R124, R81 ;  /* 0x00000051007c7308 */ /* 0x000f220000002400 */
[C---:B------:R-:W-:Y:S01]  /*29c0*/  ISETP.GE.AND P2, PT, R13.reuse, R30, PT ;  /* 0x0000001e0d00720c */ /* 0x040fe20003f46270 */
[----:B------:R-:W-:Y:S01]  /*29d0*/  FMUL.FTZ R82, R82, UR4 ;  /* 0x0000000452527c20 */ /* 0x000fe20008410000 */
[----:B------:R-:W-:Y:S01]  /*29e0*/  ISETP.GE.AND P1, PT, R13, R16, PT ;  /* 0x000000100d00720c */ /* 0x000fe20003f26270 */
[----:B------:R-:W-:Y:S01]  /*29f0*/  VIADD R9, R29, 0xffffffe1 ;  /* 0xffffffe11d097836 */ /* 0x000fe20000000000 */
[----:B------:R-:W-:Y:S01]  /*2a00*/  FSEL R6, R37, -INF , !P0 ;  /* 0xff80000025067808 */ /* 0x000fe20004000000 */
[----:B------:R-:W-:Y:S01]  /*2a10*/  FMUL.FTZ R83, R83, UR4 ;  /* 0x0000000453537c20 */ /* 0x000fe20008410000 */
[----:B-----5:R-:W-:Y:S01]  /*2a20*/  FSEL R13, R24, -INF , !P3 ;  /* 0xff800000180d7808 */ /* 0x020fe20005800000 */
[----:B------:R-:W5:Y:S01]  /*2a30*/  MUFU.TANH R125, R70 ;  /* 0x00000046007d7308 */ /* 0x000f620000002400 */
[C---:B------:R-:W-:Y:S01]  /*2a40*/  ISETP.GE.AND P0, PT, R15.reuse, R30, PT ;  /* 0x0000001e0f00720c */ /* 0x040fe20003f06270 */
[----:B------:R-:W-:Y:S01]  /*2a50*/  FMUL.FTZ R60, R60, UR4 ;  /* 0x000000043c3c7c20 */ /* 0x000fe20008410000 */
[----:B------:R-:W-:Y:S01]  /*2a60*/  ISETP.GE.AND P3, PT, R15, R16, PT ;  /* 0x000000100f00720c */ /* 0x000fe20003f66270 */
[----:B------:R-:W-:Y:S01]  /*2a70*/  FMUL.FTZ R61, R61, UR4 ;  /* 0x000000043d3d7c20 */ /* 0x000fe20008410000 */
[----:B-1----:R-:W-:Y:S01]  /*2a80*/  FSEL R38, R38, -INF , !P5 ;  /* 0xff80000026267808 */ /* 0x002fe20006800000 */
[----:B------:R-:W-:Y:S01]  /*2a90*/  FMUL.FTZ R62, R62, UR4 ;  /* 0x000000043e3e7c20 */ /* 0x000fe20008410000 */
[----:B------:R-:W-:Y:S01]  /*2aa0*/  FSEL R15, R25, -INF , !P4 ;  /* 0xff800000190f7808 */ /* 0x000fe20006000000 */
[----:B------:R-:W1:Y:S01]  /*2ab0*/  MUFU.TANH R108, R73 ;  /* 0x00000049006c7308 */ /* 0x000e620000002400 */
[----:B------:R-:W-:Y:S01]  /*2ac0*/  ISETP.GE.AND P5, PT, R11, R30, PT ;  /* 0x0000001e0b00720c */ /* 0x000fe20003fa6270 */
[----:B------:R-:W-:Y:S01]  /*2ad0*/  FMUL.FTZ R63, R63, UR4 ;  /* 0x000000043f3f7c20 */ /* 0x000fe20008410000 */
[----:B------:R-:W-:-:S02]  /*2ae0*/  ISETP.GE.AND P4, PT, R11, R16, PT ;  /* 0x000000100b00720c */ /* 0x000fc40003f86270 */
[----:B--2---:R-:W-:Y:S02]  /*2af0*/  FSEL R110, R110, -INF , !P5 ;  /* 0xff8000006e6e7808 */ /* 0x004fe40006800000 */
[----:B------:R-:W-:Y:S01]  /*2b00*/  FSEL R25, R34, -INF , !P4 ;  /* 0xff80000022197808 */ /* 0x000fe20006000000 */
[----:B------:R-:W2:Y:S01]  /*2b10*/  MUFU.TANH R113, R75 ;  /* 0x0000004b00717308 */ /* 0x000ea20000002400 */
[----:B------:R-:W-:Y:S02]  /*2b20*/  FSEL R2, R27, -INF , !P0 ;  /* 0xff8000001b027808 */ /* 0x000fe40004000000 */
[C---:B------:R-:W-:Y:S02]  /*2b30*/  ISETP.GE.AND P5, PT, R21.reuse, R30, PT ;  /* 0x0000001e1500720c */ /* 0x040fe40003fa6270 */
[----:B------:R-:W-:Y:S01]  /*2b40*/  ISETP.GE.AND P4, PT, R21, R16, PT ;  /* 0x000000101500720c */ /* 0x000fe20003f86270 */
[----:B------:R-:W-:Y:S01]  /*2b50*/  VIADD R21, R29, 0xfffffff1 ;  /* 0xfffffff11d157836 */ /* 0x000fe20000000000 */
[----:B------:R-:W-:Y:S01]  /*2b60*/  ISETP.GE.AND P0, PT, R23, R30, PT ;  /* 0x0000001e1700720c */ /* 0x000fe20003f06270 */
[----:B------:R-:W2:Y:S01]  /*2b70*/  MUFU.TANH R20, R69 ;  /* 0x0000004500147308 */ /* 0x000ea20000002400 */
[----:B------:R-:W-:-:S02]  /*2b80*/  FSEL R8, R26, -INF , !P2 ;  /* 0xff8000001a087808 */ /* 0x000fc40005000000 */
[----:B---3--:R-:W-:Y:S02]  /*2b90*/  FSEL R26, R18, -INF , !P0 ;  /* 0xff800000121a7808 */ /* 0x008fe40004000000 */
[-C--:B------:R-:W-:Y:S02]  /*2ba0*/  ISETP.GE.AND P0, PT, R21, R30.reuse, PT ;  /* 0x0000001e1500720c */ /* 0x080fe40003f06270 */
[----:B------:R-:W-:Y:S01]  /*2bb0*/  FSEL R11, R32, -INF , !P1 ;  /* 0xff800000200b7808 */ /* 0x000fe20004800000 */
[----:B------:R-:W3:Y:S01]  /*2bc0*/  MUFU.TANH R115, R71 ;  /* 0x0000004700737308 */ /* 0x000ee20000002400 */
[C---:B------:R-:W-:Y:S02]  /*2bd0*/  ISETP.GE.AND P2, PT, R9.reuse, R30, PT ;  /* 0x0000001e0900720c */ /* 0x040fe40003f46270 */
[----:B------:R-:W-:Y:S02]  /*2be0*/  ISETP.GE.AND P1, PT, R9, R16, PT ;  /* 0x000000100900720c */ /* 0x000fe40003f26270 */
[----:B------:R-:W-:-:S02]  /*2bf0*/  FSEL R9, R33, -INF , !P3 ;  /* 0xff80000021097808 */ /* 0x000fc40005800000 */
[-C--:B------:R-:W-:Y:S01]  /*2c00*/  ISETP.GE.AND P3, PT, R23, R16.reuse, PT ;  /* 0x000000101700720c */ /* 0x080fe20003f66270 */
[----:B------:R-:W3:Y:S01]  /*2c10*/  MUFU.TANH R126, R80 ;  /* 0x00000050007e7308 */ /* 0x000ee20000002400 */
[----:B----4-:R-:W-:Y:S01]  /*2c20*/  FSEL R124, R124, -INF , !P0 ;  /* 0xff8000007c7c7808 */ /* 0x010fe20004000000 */
[----:B------:R-:W-:Y:S01]  /*2c30*/  VIADD R23, R29, 0xfffffff0 ;  /* 0xfffffff01d177836 */ /* 0x000fe20000000000 */
[----:B------:R-:W-:Y:S02]  /*2c40*/  ISETP.GE.AND P0, PT, R28, 0x2, PT ;  /* 0x000000021c00780c */ /* 0x000fe40003f06270 */
[----:B-----5:R-:W-:Y:S02]  /*2c50*/  FSEL R125, R125, -INF , !P3 ;  /* 0xff8000007d7d7808 */ /* 0x020fe40005800000 */
[----:B------:R-:W-:Y:S01]  /*2c60*/  ISETP.GE.AND P3, PT, R21, R16, PT ;  /* 0x000000101500720c */ /* 0x000fe20003f66270 */
[----:B------:R-:W4:Y:S01]  /*2c70*/  MUFU.TANH R121, R82 ;  /* 0x0000005200797308 */ /* 0x000f220000002400 */
[----:B-1----:R-:W-:Y:S01]  /*2c80*/  FSEL R108, R108, -INF , !P2 ;  /* 0xff8000006c6c7808 */ /* 0x002fe20005000000 */
[----:B------:R-:W-:Y:S01]  /*2c90*/  VIADD R21, R29, 0xfffffff8 ;  /* 0xfffffff81d157836 */ /* 0x000fe20000000000 */
[----:B--2---:R-:W-:Y:S01]  /*2ca0*/  FSEL R113, R113, -INF , !P1 ;  /* 0xff80000071717808 */ /* 0x004fe20004800000 */
[----:B------:R-:W-:Y:S01]  /*2cb0*/  VIADD R29, R29, 0xfffffff9 ;  /* 0xfffffff91d1d7836 */ /* 0x000fe20000000000 */
[----:B------:R-:W-:-:S02]  /*2cc0*/  ISETP.GE.AND P2, PT, R23, R30, PT ;  /* 0x0000001e1700720c */ /* 0x000fc40003f46270 */
[----:B------:R-:W-:Y:S01]  /*2cd0*/  ISETP.GE.AND P1, PT, R23, R16, PT ;  /* 0x000000101700720c */ /* 0x000fe20003f26270 */
[----:B------:R-:W1:Y:S01]  /*2ce0*/  MUFU.TANH R119, R83 ;  /* 0x0000005300777308 */ /* 0x000e620000002400 */
[----:B------:R-:W-:Y:S02]  /*2cf0*/  FSEL R24, R20, -INF , !P5 ;  /* 0xff80000014187808 */ /* 0x000fe40006800000 */
[----:B---3--:R-:W-:Y:S02]  /*2d00*/  FSEL R115, R115, -INF , !P4 ;  /* 0xff80000073737808 */ /* 0x008fe40006000000 */
[----:B------:R-:W-:Y:S02]  /*2d10*/  FSEL R126, R126, -INF , !P2 ;  /* 0xff8000007e7e7808 */ /* 0x000fe40005000000 */
[----:B------:R-:W-:Y:S01]  /*2d20*/  ISETP.GE.AND P5, PT, R21, R30, PT ;  /* 0x0000001e1500720c */ /* 0x000fe20003fa6270 */
[----:B------:R-:W2:Y:S01]  /*2d30*/  MUFU.TANH R122, R60 ;  /* 0x0000003c007a7308 */ /* 0x000ea20000002400 */
[----:B----4-:R-:W-:-:S02]  /*2d40*/  FSEL R121, R121, -INF , !P1 ;  /* 0xff80000079797808 */ /* 0x010fc40004800000 */
[----:B------:R-:W-:Y:S01]  /*2d50*/  ISETP.GE.AND P4, PT, R29, R30, PT ;  /* 0x0000001e1d00720c */ /* 0x000fe20003f86270 */
[----:B------:R-:W-:Y:S01]  /*2d60*/  BAR.SYNC.DEFER_BLOCKING 0x0 ;  /* 0x0000000000007b1d */ /* 0x000fe20000010000 */
[-C--:B------:R-:W-:Y:S02]  /*2d70*/  ISETP.GE.AND P2, PT, R21, R16.reuse, PT ;  /* 0x000000101500720c */ /* 0x080fe40003f46270 */
[----:B------:R-:W-:Y:S02]  /*2d80*/  ISETP.GE.AND P1, PT, R29, R16, PT ;  /* 0x000000101d00720c */ /* 0x000fe40003f26270 */
[----:B-1----:R-:W-:Y:S01]  /*2d90*/  FSEL R119, R119, -INF , !P3 ;  /* 0xff80000077777808 */ /* 0x002fe20005800000 */
[----:B------:R-:W1:Y:S01]  /*2da0*/  MUFU.TANH R120, R61 ;  /* 0x0000003d00787308 */ /* 0x000e620000002400 */
[----:B--2---:R-:W-:-:S07]  /*2db0*/  FSEL R122, R122, -INF , !P5 ;  /* 0xff8000007a7a7808 */ /* 0x004fce0006800000 */
[----:B------:R-:W2:Y:S08]  /*2dc0*/  MUFU.TANH R117, R62 ;  /* 0x0000003e00757308 */ /* 0x000eb00000002400 */
[----:B------:R-:W3:Y:S01]  /*2dd0*/  MUFU.TANH R116, R63 ;  /* 0x0000003f00747308 */ /* 0x000ee20000002400 */
[----:B-1----:R-:W-:Y:S02]  /*2de0*/  FSEL R120, R120, -INF , !P4 ;  /* 0xff80000078787808 */ /* 0x002fe40006000000 */
[----:B--2---:R-:W-:-:S02]  /*2df0*/  FSEL R117, R117, -INF , !P2 ;  /* 0xff80000075757808 */ /* 0x004fc40005000000 */
        /* <DEDUP_REMOVED lines=62> */
.L_x_6552:
[----:B------:R-:W-:-:S04]  /*31e0*/  ULEA UR6, -UR6, URZ, 0x6 ;  /* 0x0000003f06067291 */ /* 0x000fc8000f8e313f */
[----:B------:R-:W-:Y:S02]  /*31f0*/  USHF.R.S32.HI UR4, URZ, 0x1f, UR6 ;  /* 0x0000001f3f047899 */ /* 0x000fe40008011406 */
[----:B------:R-:W-:-:S04]  /*3200*/  MOV R3, UR6 ;  /* 0x0000000600037c02 */ /* 0x000fc80008000f00 */
[----:B------:R-:W-:-:S07]  /*3210*/  MOV R4, UR4 ;  /* 0x0000000400047c02 */ /* 0x000fce0008000f00 */
.L_x_6553:
        /* <DEDUP_REMOVED lines=20> */
.L_x_6551:
        /* <DEDUP_REMOVED lines=72> */
[----:B------:R-:W2:Y:S01]  /*37e0*/  LDSM.16.MT88.4 R8, [R140+0x8800] ;  /* 0x008800008c08783b */ /* 0x000ea20000004200 */
[--C-:B------:R-:W-:Y:S01]  /*37f0*/  FFMA.FTZ R2, R2, UR4, -R123.reuse ;  /* 0x0000000402027c23 */ /* 0x100fe2000801087b */
[----:B------:R-:W5:Y:S01]  /*3800*/  MUFU.EX2 R104, R104 ;  /* 0x0000006800687308 */ /* 0x000f620000000800 */
[--C-:B------:R-:W-:Y:S01]  /*3810*/  FFMA.FTZ R33, R13, UR4, -R118.reuse ;  /* 0x000000040d217c23 */ /* 0x100fe20008010876 */
[--C-:B------:R-:W-:Y:S01]  /*3820*/  FFMA.FTZ R30, R15, UR4, -R118.reuse ;  /* 0x000000040f1e7c23 */ /* 0x100fe20008010876 */
[----:B------:R-:W2:Y:S01]  /*3830*/  LDSM.16.MT88.4 R16, [R142+0x8800] ;  /* 0x008800008e10783b */ /* 0x000ea20000004200 */
[--C-:B------:R-:W-:Y:S01]  /*3840*/  FFMA.FTZ R109, R110, UR4, -R123.reuse ;  /* 0x000000046e6d7c23 */ /* 0x100fe2000801087b */
[--C-:B------:R-:W-:Y:S01]  /*3850*/  FFMA.FTZ R108, R108, UR4, -R123.reuse ;  /* 0x000000046c6c7c23 */ /* 0x100fe2000801087b */
[--C-:B------:R-:W-:Y:S01]  /*3860*/  FFMA.FTZ R110, R26, UR4, -R123.reuse ;  /* 0x000000041a6e7c23 */ /* 0x100fe2000801087b */
[----:B------:R-:W2:Y:S01]  /*3870*/  LDSM.16.MT88.4 R12, [R141+0x8800] ;  /* 0x008800008d0c783b */ /* 0x000ea20000004200 */
        /* <DEDUP_REMOVED lines=8> */
[----:B------:R-:W3:Y:S01]  /*3900*/  MUFU.EX2 R34, R34 ;  /* 0x0000002200227308 */ /* 0x000ee20000000800 */
[----:B-----5:R-:W-:Y:S01]  /*3910*/  F2FP.F16.F32.PACK_AB R64, R104, R105 ;  /* 0x000000696840723e */ /* 0x020fe200000000ff */
[--C-:B------:R-:W-:Y:S01]  /*3920*/  FFMA.FTZ R126, R122, UR4, -R123.reuse ;  /* 0x000000047a7e7c23 */ /* 0x100fe2000801087b */
[--C-:B------:R-:W-:Y:S01]  /*3930*/  FFMA.FTZ R122, R119, UR4, -R118.reuse ;  /* 0x00000004777a7c23 */ /* 0x100fe20008010876 */
[--C-:B------:R-:W-:Y:S01]  /*3940*/  FFMA.FTZ R119, R117, UR4, -R118.reuse ;  /* 0x0000000475777c23 */ /* 0x100fe20008010876 */
[--C-:B------:R-:W-:Y:S01]  /*3950*/  FFMA.FTZ R124, R124, UR4, -R123.reuse ;  /* 0x000000047c7c7c23 */ /* 0x100fe2000801087b */
[----:B------:R-:W-:Y:S01]  /*3960*/  FFMA.FTZ R167, R120, UR4, -R123 ;  /* 0x0000000478a77c23 */ /* 0x000fe2000801087b */
[--C-:B------:R-:W-:Y:S01]  /*3970*/  FFMA.FTZ R121, R121, UR4, -R118.reuse ;  /* 0x0000000479797c23 */ /* 0x100fe20008010876 */
[----:B------:R-:W-:Y:S01]  /*3980*/  MUFU.EX2 R107, R107 ;  /* 0x0000006b006b7308 */ /* 0x000fe20000000800 */
[----:B------:R-:W-:Y:S01]  /*3990*/  FFMA.FTZ R117, R116, UR4, -R118 ;  /* 0x0000000474757c23 */ /* 0x000fe20008010876 */
[----:B------:R-:W-:-:S06]  /*39a0*/  FADD.FTZ R104, R105, R104 ;  /* 0x0000006869687221 */ /* 0x000fcc0000010000 */
[----:B------:R-:W5:Y:S01]  /*39b0*/  MUFU.EX2 R106, R106 ;  /* 0x0000006a006a7308 */ /* 0x000f620000000800 */
[----:B---3--:R-:W-:Y:S01]  /*39c0*/  F2FP.F16.F32.PACK_AB R66, R34, R103 ;  /* 0x000000672242723e */ /* 0x008fe200000000ff */
[----:B------:R-:W-:-:S04]  /*39d0*/  FADD.FTZ R103, R103, R104 ;  /* 0x0000006867677221 */ /* 0x000fc80000010000 */
[----:B------:R-:W-:Y:S02]  /*39e0*/  FADD.FTZ R34, R34, R103 ;  /* 0x0000006722227221 */ /* 0x000fe40000010000 */
[----:B------:R-:W-:Y:S08]  /*39f0*/  MUFU.EX2 R102, R102 ;  /* 0x0000006600667308 */ /* 0x000ff00000000800 */
[----:B------:R-:W3:Y:S01]  /*3a00*/  MUFU.EX2 R101, R101 ;  /* 0x0000006500657308 */ /* 0x000ee20000000800 */
[----:B-----5:R-:W-:Y:S01]  /*3a10*/  F2FP.F16.F32.PACK_AB R65, R106, R107 ;  /* 0x0000006b6a41723e */ /* 0x020fe200000000ff */
[----:B------:R-:W-:-:S06]  /*3a20*/  FADD.FTZ R107, R107, R106 ;  /* 0x0000006a6b6b7221 */ /* 0x000fcc0000010000 */
[----:B------:R-:W-:Y:S08]  /*3a30*/  MUFU.EX2 R35, R35 ;  /* 0x0000002300237308 */ /* 0x000ff00000000800 */
[----:B------:R-:W5:Y:S01]  /*3a40*/  MUFU.EX2 R32, R32 ;  /* 0x0000002000207308 */ /* 0x000f620000000800 */
        /* <DEDUP_REMOVED lines=15> */
[----:B------:R-:W2:Y:S01]  /*3b40*/  MUFU.EX2 R0, R0 ;  /* 0x0000000000007308 */ /* 0x000ea20000000800 */
        /* <DEDUP_REMOVED lines=15> */
[----:B-----5:R-:W-:Y:S01]  /*3c40*/  F2FP.F16.F32.PACK_AB R4, R32, R35 ;  /* 0x000000232004723e */ /* 0x020fe200000000ff */
[----:B------:R-:W-:Y:S01]  /*3c50*/  FADD.FTZ R35, R35, R34 ;  /* 0x0000002223237221 */ /* 0x000fe20000010000 */
[----:B---3--:R-:W-:Y:S01]  /*3c60*/  F2FP.F16.F32.PACK_AB R5, R30, R33 ;  /* 0x000000211e05723e */ /* 0x008fe200000000ff */
[----:B------:R-:W-:-:S02]  /*3c70*/  FADD.FTZ R33, R33, R102 ;  /* 0x0000006621217221 */ /* 0x000fc40000010000 */
[----:B------:R-:W-:Y:S01]  /*3c80*/  FADD.FTZ R32, R32, R35 ;  /* 0x0000002320207221 */ /* 0x000fe20000010000 */
[----:B------:R-:W-:Y:S01]  /*3c90*/  F2FP.F16.F32.PACK_AB R6, R2, R31 ;  /* 0x0000001f0206723e */ /* 0x000fe200000000ff */
[----:B------:R-:W-:Y:S01]  /*3ca0*/  MUFU.EX2 R114, R114 ;  /* 0x0000007200727308 */ /* 0x000fe20000000800 */
[----:B--2---:R-:W-:Y:S01]  /*3cb0*/  F2FP.F16.F32.PACK_AB R7, R0, R29 ;  /* 0x0000001d0007723e */ /* 0x004fe200000000ff */
        /* <DEDUP_REMOVED lines=117> */
.L_x_6558:
        /* <DEDUP_REMOVED lines=66> */
.L_x_6555:
        /* <DEDUP_REMOVED lines=10> */
[----:B------:R-:W-:Y:S02]  /*48d0*/  IADD3.X R3, R101, UR11, RZ, P0, !PT ;  /* 0x0000000b65037c10 */ /* 0x000fe400087fe4ff */
[----:B------:R-:W-:Y:S01]  /*48e0*/  LDGSTS.E.BYPASS.LTC128B.128 [R157+0xa000], desc[UR18][R152.64+0x80] ;  /* 0x0a000080989d7fae */ /* 0x000fe2000b901d52 */
[----:B------:R-:W-:Y:S04]  /*48f0*/  IADD3 R168, P0, R2, UR12, RZ ;  /* 0x0000000c02a87c10 */ /* 0x000fe8000ff1e0ff */
[----:B------:R-:W-:Y:S01]  /*4900*/  LDGSTS.E.BYPASS.LTC128B.128 [R157+0x8800], desc[UR18][R100.64] ;  /* 0x08800000649d7fae */ /* 0x000fe2000b901d52 */
[----:B------:R-:W-:Y:S02]  /*4910*/  IADD3.X R169, R3, UR11, RZ, P0, !PT ;  /* 0x0000000b03a97c10 */ /* 0x000fe400087fe4ff */
[----:B------:R-:W-:Y:S02]  /*4920*/  ISETP.GE.AND P0, PT, R165, 0x1, PT ;  /* 0x00000001a500780c */ /* 0x000fe40003f06270 */
[----:B------:R-:W-:Y:S05]  /*4930*/  LDGSTS.E.BYPASS.LTC128B.128 [R157+0xa800], desc[UR18][R100.64+0x80] ;  /* 0x0a800080649d7fae */ /* 0x000fea000b901d52 */
[----:B------:R-:W-:Y:S05]  /*4940*/  LDGSTS.E.BYPASS.LTC128B.128 [R157+0x9000], desc[UR18][R2.64] ;  /* 0x09000000029d7fae */ /* 0x000fea000b901d52 */
[----:B------:R-:W-:Y:S05]  /*4950*/  LDGSTS.E.BYPASS.LTC128B.128 [R157+0xb000], desc[UR18][R2.64+0x80] ;  /* 0x0b000080029d7fae */ /* 0x000fea000b901d52 */
[----:B------:R-:W-:Y:S05]  /*4960*/  LDGSTS.E.BYPASS.LTC128B.128 [R157+0x9800], desc[UR18][R168.64] ;  /* 0x09800000a89d7fae */ /* 0x000fea000b901d52 */
[----:B------:R1:W-:Y:S05]  /*4970*/  LDGSTS.E.BYPASS.LTC128B.128 [R157+0xb800], desc[UR18][R168.64+0x80] ;  /* 0x0b800080a89d7fae */ /* 0x0003ea000b901d52 */
[----:B------:R-:W-:Y:S05]  /*4980*/  LDSM.16.M88.4 R104, [R150] ;  /* 0x000000009668783b */ /* 0x000fea0000000200 */
[----:B------:R-:W2:Y:S05]  /*4990*/  LDSM.16.M88.4 R108, [R149] ;  /* 0x00000000956c783b */ /* 0x000eaa0000000200 */
[----:B------:R-:W3:Y:S05]  /*49a0*/  LDSM.16.M88.4 R112, [R149+0x800] ;  /* 0x000800009570783b */ /* 0x000eea0000000200 */
[----:B------:R-:W4:Y:S05]  /*49b0*/  LDSM.16.M88.4 R116, [R149+0x1000] ;  /* 0x001000009574783b */ /* 0x000f2a0000000200 */
[----:B------:R-:W5:Y:S05]  /*49c0*/  LDSM.16.M88.4 R120, [R149+0x1800] ;  /* 0x001800009578783b */ /* 0x000f6a0000000200 */
[----:B------:R-:W0:Y:S05]  /*49d0*/  LDGDEPBAR ;  /* 0x00000000000079af */ /* 0x000e2a0000000000 */
[----:B------:R-:W-:Y:S05]  /*49e0*/  LDSM.16.M88.4 R124, [R148] ;  /* 0x00000000947c783b */ /* 0x000fea0000000200 */
[----:B------:R-:W1:Y:S01]  /*49f0*/  LDSM.16.M88.4 R128, [R147] ;  /* 0x000000009380783b */ /* 0x000e620000000200 */
[C---:B--2---:R-:W-:Y:S06]  /*4a00*/  HMMA.16816.F32 R4, R104.reuse, R108, RZ ;  /* 0x0000006c6804723c */ /* 0x044fec00000018ff */
[C---:B------:R-:W-:Y:S01]  /*4a10*/  HMMA.16816.F32 R8, R104.reuse, R110, RZ ;  /* 0x0000006e6808723c */ /* 0x040fe200000018ff */
[----:B------:R-:W2:Y:S05]  /*4a20*/  LDSM.16.M88.4 R108, [R139] ;  /* 0x000000008b6c783b */ /* 0x000eaa0000000200 */
[C---:B---3--:R-:W-:Y:S06]  /*4a30*/  HMMA.16816.F32 R12, R104.reuse, R112, RZ ;  /* 0x00000070680c723c */ /* 0x048fec00000018ff */
[C---:B------:R-:W-:Y:S01]  /*4a40*/  HMMA.16816.F32 R16, R104.reuse, R114, RZ ;  /* 0x000000726810723c */ /* 0x040fe200000018ff */
[----:B------:R-:W3:Y:S05]  /*4a50*/  LDSM.16.M88.4 R112, [R138] ;  /* 0x000000008a70783b */ /* 0x000eea0000000200 */
[C---:B----4-:R-:W-:Y:S06]  /*4a60*/  HMMA.16816.F32 R20, R104.reuse, R116, RZ ;  /* 0x000000746814723c */ /* 0x050fec00000018ff */
[C---:B------:R-:W-:Y:S01]  /*4a70*/  HMMA.16816.F32 R24, R104.reuse, R118, RZ ;  /* 0x000000766818723c */ /* 0x040fe200000018ff */
[----:B------:R-:W4:Y:S05]  /*4a80*/  LDSM.16.M88.4 R116, [R137] ;  /* 0x000000008974783b */ /* 0x000f2a0000000200 */
[C---:B-----5:R-:W-:Y:S06]  /*4a90*/  HMMA.16816.F32 R28, R104.reuse, R120, RZ ;  /* 0x00000078681c723c */ /* 0x060fec00000018ff */
[----:B------:R-:W-:Y:S01]  /*4aa0*/  HMMA.16816.F32 R32, R104, R122, RZ ;  /* 0x0000007a6820723c */ /* 0x000fe200000018ff */
[----:B------:R-:W-:Y:S05]  /*4ab0*/  LDSM.16.M88.4 R104, [R146] ;  /* 0x000000009268783b */ /* 0x000fea0000000200 */
[C---:B-1----:R-:W-:Y:S01]  /*4ac0*/  HMMA.16816.F32 R4, R124.reuse, R128, R4 ;  /* 0x000000807c04723c */ /* 0x042fe20000001804 */
[----:B------:R-:W1:Y:S05]  /*4ad0*/  LDSM.16.M88.4 R120, [R145] ;  /* 0x000000009178783b */ /* 0x000e6a0000000200 */
[C---:B------:R-:W-:Y:S01]  /*4ae0*/  HMMA.16816.F32 R8, R124.reuse, R130, R8 ;  /* 0x000000827c08723c */ /* 0x040fe20000001808 */
[----:B------:R-:W5:Y:S05]  /*4af0*/  LDSM.16.M88.4 R128, [R145+0x800] ;  /* 0x000800009180783b */ /* 0x000f6a0000000200 */
        /* <DEDUP_REMOVED lines=8> */
[----:B------:R-:W-:Y:S05]  /*4b80*/  LDSM.16.M88.4 R116, [R144] ;  /* 0x000000009074783b */ /* 0x000fea0000000200 */
[C---:B-1----:R-:W-:Y:S01]  /*4b90*/  HMMA.16816.F32 R4, R104.reuse, R120, R4 ;  /* 0x000000786804723c */ /* 0x042fe20000001804 */
[----:B------:R-:W1:Y:S05]  /*4ba0*/  LDSM.16.M88.4 R124, [R136] ;  /* 0x00000000887c783b */ /* 0x000e6a0000000200 */
[C---:B------:R-:W-:Y:S01]  /*4bb0*/  HMMA.16816.F32 R8, R104.reuse, R122, R8 ;  /* 0x0000007a6808723c */ /* 0x040fe20000001808 */
[----:B------:R-:W4:Y:S05]  /*4bc0*/  LDSM.16.M88.4 R120, [R136+0x800] ;  /* 0x000800008878783b */ /* 0x000f2a0000000200 */
[C---:B-----5:R-:W-:Y:S06]  /*4bd0*/  HMMA.16816.F32 R12, R104.reuse, R128, R12 ;  /* 0x00000080680c723c */ /* 0x060fec000000180c */
[C---:B------:R-:W-:Y:S01]  /*4be0*/  HMMA.16816.F32 R16, R104.reuse, R130, R16 ;  /* 0x000000826810723c */ /* 0x040fe20000001810 */
[----:B------:R-:W5:Y:S05]  /*4bf0*/  LDSM.16.M88.4 R128, [R136+0x1000] ;  /* 0x001000008880783b */ /* 0x000f6a0000000200 */
[C---:B--2---:R-:W-:Y:S06]  /*4c00*/  HMMA.16816.F32 R20, R104.reuse, R108, R20 ;  /* 0x0000006c6814723c */ /* 0x044fec0000001814 */
[C---:B------:R-:W-:Y:S01]  /*4c10*/  HMMA.16816.F32 R24, R104.reuse, R110, R24 ;  /* 0x0000006e6818723c */ /* 0x040fe20000001818 */
[----:B------:R-:W-:Y:S05]  /*4c20*/  LDSM.16.M88.4 R108, [R150+0x2000] ;  /* 0x00200000966c783b */ /* 0x000fea0000000200 */
[C---:B---3--:R-:W-:Y:S06]  /*4c30*/  HMMA.16816.F32 R28, R104.reuse, R112, R28 ;  /* 0x00000070681c723c */ /* 0x048fec000000181c */
[----:B------:R-:W-:Y:S01]  /*4c40*/  HMMA.16816.F32 R32, R104, R114, R32 ;  /* 0x000000726820723c */ /* 0x000fe20000001820 */
[----:B------:R-:W2:Y:S05]  /*4c50*/  LDSM.16.M88.4 R104, [R136+0x1800] ;  /* 0x001800008868783b */ /* 0x000eaa0000000200 */
[C---:B-1----:R-:W-:Y:S01]  /*4c60*/  HMMA.16816.F32 R4, R116.reuse, R124, R4 ;  /* 0x0000007c7404723c */ /* 0x042fe20000001804 */
[----:B------:R-:W1:Y:S05]  /*4c70*/  LDSM.16.M88.4 R112, [R149+0x2000] ;  /* 0x002000009570783b */ /* 0x000e6a0000000200 */
        /* <DEDUP_REMOVED lines=8> */
[C---:B--2---:R-:W-:Y:S06]  /*4d00*/  HMMA.16816.F32 R28, R116.reuse, R104, R28 ;  /* 0x00000068741c723c */ /* 0x044fec000000181c */
[----:B------:R-:W-:Y:S01]  /*4d10*/  HMMA.16816.F32 R32, R116, R106, R32 ;  /* 0x0000006a7420723c */ /* 0x000fe20000001820 */
[----:B------:R-:W-:Y:S05]  /*4d20*/  LDSM.16.M88.4 R104, [R148+0x2000] ;  /* 0x002000009468783b */ /* 0x000fea0000000200 */
[C---:B-1----:R-:W-:Y:S01]  /*4d30*/  HMMA.16816.F32 R4, R108.reuse, R112, R4 ;  /* 0x000000706c04723c */ /* 0x042fe20000001804 */
[----:B------:R-:W-:Y:S05]  /*4d40*/  LDSM.16.M88.4 R116, [R134] ;  /* 0x000000008674783b */ /* 0x000fea0000000200 */
[C---:B------:R-:W-:Y:S01]  /*4d50*/  HMMA.16816.F32 R8, R108.reuse, R114, R8 ;  /* 0x000000726c08723c */ /* 0x040fe20000001808 */
[----:B------:R-:W1:Y:S05]  /*4d60*/  LDSM.16.M88.4 R112, [R135] ;  /* 0x000000008770783b */ /* 0x000e6a0000000200 */
[C---:B---3--:R-:W-:Y:S06]  /*4d70*/  HMMA.16816.F32 R12, R108.reuse, R124, R12 ;  /* 0x0000007c6c0c723c */ /* 0x048fec000000180c */
[C---:B------:R-:W-:Y:S01]  /*4d80*/  HMMA.16816.F32 R16, R108.reuse, R126, R16 ;  /* 0x0000007e6c10723c */ /* 0x040fe20000001810 */
[----:B------:R-:W2:Y:S05]  /*4d90*/  LDSM.16.M88.4 R124, [R133] ;  /* 0x00000000857c783b */ /* 0x000eaa0000000200 */
[C---:B----4-:R-:W-:Y:S06]  /*4da0*/  HMMA.16816.F32 R20, R108.reuse, R120, R20 ;  /* 0x000000786c14723c */ /* 0x050fec0000001814 */
[C---:B------:R-:W-:Y:S01]  /*4db0*/  HMMA.16816.F32 R24, R108.reuse, R122, R24 ;  /* 0x0000007a6c18723c */ /* 0x040fe20000001818 */
[----:B------:R-:W3:Y:S05]  /*4dc0*/  LDSM.16.M88.4 R120, [R132] ;  /* 0x000000008478783b */ /* 0x000eea0000000200 */
[C---:B-----5:R-:W-:Y:S06]  /*4dd0*/  HMMA.16816.F32 R28, R108.reuse, R128, R28 ;  /* 0x000000806c1c723c */ /* 0x060fec000000181c */
[----:B------:R-:W-:Y:S01]  /*4de0*/  HMMA.16816.F32 R32, R108, R130, R32 ;  /* 0x000000826c20723c */ /* 0x000fe20000001820 */
[----:B------:R-:W-:Y:S05]  /*4df0*/  LDSM.16.M88.4 R108, [R146+0x2000] ;  /* 0x00200000926c783b */ /* 0x000fea0000000200 */
[----:B------:R-:W4:Y:S01]  /*4e00*/  LDSM.16.M88.4 R128, [R145+0x2000] ;  /* 0x002000009180783b */ /* 0x000f220000000200 */
[C---:B-1----:R-:W-:Y:S06]  /*4e10*/  HMMA.16816.F32 R4, R104.reuse, R112, R4 ;  /* 0x000000706804723c */ /* 0x042fec0000001804 */
        /* <DEDUP_REMOVED lines=8> */
[C---:B---3--:R-:W-:Y:S06]  /*4ea0*/  HMMA.16816.F32 R28, R104.reuse, R120, R28 ;  /* 0x00000078681c723c */ /* 0x048fec000000181c */
[----:B------:R-:W-:Y:S01]  /*4eb0*/  HMMA.16816.F32 R32, R104, R122, R32 ;  /* 0x0000007a6820723c */ /* 0x000fe20000001820 */
[----:B------:R-:W-:Y:S05]  /*4ec0*/  LDSM.16.M88.4 R104, [R144+0x2000] ;  /* 0x002000009068783b */ /* 0x000fea0000000200 */
[----:B------:R-:W3:Y:S01]  /*4ed0*/  LDSM.16.M88.4 R120, [R136+0x2000] ;  /* 0x002000008878783b */ /* 0x000ee20000000200 */
[C---:B----4-:R-:W-:Y:S06]  /*4ee0*/  HMMA.16816.F32 R4, R108.reuse, R128, R4 ;  /* 0x000000806c04723c */ /* 0x050fec0000001804 */
[C---:B------:R-:W-:Y:S06]  /*4ef0*/  HMMA.16816.F32 R8, R108.reuse, R130, R8 ;  /* 0x000000826c08723c */ /* 0x040fec0000001808 */
[C---:B-1----:R-:W-:Y:S06]  /*4f00*/  HMMA.16816.F32 R12, R108.reuse, R112, R12 ;  /* 0x000000706c0c723c */ /* 0x042fec000000180c */
[C---:B------:R-:W-:Y:S01]  /*4f10*/  HMMA.16816.F32 R16, R108.reuse, R114, R16 ;  /* 0x000000726c10723c */ /* 0x040fe20000001810 */
[----:B------:R-:W-:Y:S05]  /*4f20*/  LDSM.16.M88.4 R112, [R136+0x3000] ;  /* 0x003000008870783b */ /* 0x000fea0000000200 */
[C---:B-----5:R-:W-:Y:S06]  /*4f30*/  HMMA.16816.F32 R20, R108.reuse, R116, R20 ;  /* 0x000000746c14723c */ /* 0x060fec0000001814 */
[C---:B------:R-:W-:Y:S06]  /*4f40*/  HMMA.16816.F32 R24, R108.reuse, R118, R24 ;  /* 0x000000766c18723c */ /* 0x040fec0000001818 */
[C---:B--2---:R-:W-:Y:S06]  /*4f50*/  HMMA.16816.F32 R28, R108.reuse, R124, R28 ;  /* 0x0000007c6c1c723c */ /* 0x044fec000000181c */
[----:B------:R-:W-:Y:S01]  /*4f60*/  HMMA.16816.F32 R32, R108, R126, R32 ;  /* 0x0000007e6c20723c */ /* 0x000fe20000001820 */
[----:B------:R-:W1:Y:S05]  /*4f70*/  LDSM.16.M88.4 R108, [R136+0x2800] ;  /* 0x00280000886c783b */ /* 0x000e6a0000000200 */
[C---:B---3--:R-:W-:Y:S06]  /*4f80*/  HMMA.16816.F32 R4, R104.reuse, R120, R4 ;  /* 0x000000786804723c */ /* 0x048fec0000001804 */
[C---:B------:R-:W-:Y:S11]  /*4f90*/  HMMA.16816.F32 R8, R104.reuse, R122, R8 ;  /* 0x0000007a6808723c */ /* 0x040ff60000001808 */
[----:B------:R-:W-:Y:S07]  /*4fa0*/  @!UPT UIADD3 URZ, URZ, URZ, URZ ;  /* 0x0000003f3f3ff290 */ /* 0x000fee000fffe03f */
        /* <DEDUP_REMOVED lines=9> */
[C---:B-1----:R-:W-:Y:S05]  /*5040*/  HMMA.16816.F32 R12, R104.reuse, R108, R12 ;  /* 0x0000006c680c723c */ /* 0x042fea000000180c */
[----:B------:R-:W1:Y:S01]  /*5050*/  MUFU.TANH R190, R190 ;  /* 0x000000be00be7308 */ /* 0x000e620000002400 */
[C---:B------:R-:W-:Y:S01]  /*5060*/  HMMA.16816.F32 R16, R104.reuse, R110, R16 ;  /* 0x0000006e6810723c */ /* 0x040fe20000001810 */
[----:B------:R-:W3:Y:S01]  /*5070*/  LDSM.16.M88.4 R108, [R136+0x3800] ;  /* 0x00380000886c783b */ /* 0x000ee20000000200 */
[----:B------:R-:W-:Y:S07]  /*5080*/  DEPBAR.LE SB0, 0x0 ;  /* 0x000080000000791a */ /* 0x000fee0000000000 */
[----:B------:R-:W4:Y:S01]  /*5090*/  MUFU.TANH R189, R189 ;  /* 0x000000bd00bd7308 */ /* 0x000f220000002400 */
[----:B------:R-:W-:Y:S01]  /*50a0*/  BAR.SYNC.DEFER_BLOCKING 0x0 ;  /* 0x0000000000007b1d */ /* 0x000fe20000010000 */
[C---:B------:R-:W-:Y:S08]  /*50b0*/  HMMA.16816.F32 R20, R104.reuse, R112, R20 ;  /* 0x000000706814723c */ /* 0x040ff00000001814 */
        /* <DEDUP_REMOVED lines=19> */
[C---:B---3--:R-:W-:Y:S03]  /*51f0*/  HMMA.16816.F32 R28, R104.reuse, R108, R28 ;  /* 0x0000006c681c723c */ /* 0x048fe6000000181c */
        /* <DEDUP_REMOVED lines=37> */
[----:B------:R-:W-:Y:S04]  /*5450*/  ULEA UR6, -UR7, URZ, 0x6 ;  /* 0x0000003f07067291 */ /* 0x000fe8000f8e313f */
[----:B------:R-:W-:Y:S02]  /*5460*/  USHF.R.S32.HI UR5, URZ, 0x1f, UR6 ;  /* 0x0000001f3f057899 */ /* 0x000fe40008011406 */
[----:B------:R-:W-:Y:S04]  /*5470*/  MOV R8, UR6 ;  /* 0x0000000600087c02 */ /* 0x000fe80008000f00 */
[----:B------:R-:W-:Y:S01]  /*5480*/  MOV R5, UR5 ;  /* 0x0000000500057c02 */ /* 0x000fe20008000f00 */
[----:B------:R-:W-:Y:S06]  /*5490*/  @P6 BRA `(.L_x_6557) ;  /* 0x0000000000f46947 */ /* 0x000fec0003800000 */
        /* <DEDUP_REMOVED lines=11> */
[----:B------:R-:W-:Y:S02]  /*5550*/  ISETP.GE.AND P2, PT, R3, RZ, PT ;  /* 0x000000ff0300720c */ /* 0x000fe40003f46270 */
[----:B------:R-:W-:Y:S01]  /*5560*/  LOP3.LUT R11, R11, R4, RZ, 0x3c, !PT ;  /* 0x000000040b0b7212 */ /* 0x000fe200078e3cff */
[--C-:B--2---:R-:W-:Y:S03]  /*5570*/  IMAD.MOV R5, RZ, RZ, -R13.reuse ;  /* 0x000000ffff057224 */ /* 0x104fe600078e0a0d */
        /* <DEDUP_REMOVED lines=10> */
[----:B------:R-:W2:Y:S02]  /*5620*/  LDC R5, c[0x0][0x24c] ;  /* 0x00009300ff057b82 */ /* 0x000ea40000000800 */
        /* <DEDUP_REMOVED lines=26> */
[----:B------:R-:W-:Y:S04]  /*57d0*/  IMAD R4, R4, UR7, RZ ;  /* 0x0000000704047c24 */ /* 0x000fe8000f8e02ff */
[C---:B--2---:R-:W-:Y:S02]  /*57e0*/  IMAD R4, R8.reuse, R5, R4 ;  /* 0x0000000508047224 */ /* 0x044fe400078e0204 */
        /* <DEDUP_REMOVED lines=8> */
.L_x_6557:
        /* <DEDUP_REMOVED lines=20> */
.L_x_6556:
[----:B--2---:R-:W-:Y:S01]  /*59b0*/  FMNMX.FTZ R3, R192, R103, !PT ;  /* 0x00000067c0037209 */ /* 0x004fe20007810000 */
        /* <DEDUP_REMOVED lines=94> */
[----:B------:R-:W-:Y:S01]  /*5fa0*/  FMUL.FTZ R29, R2, R73 ;  /* 0x00000049021d7220 */ /* 0x000fe20000410000 */
[--C-:B------:R-:W-:Y:S01]  /*5fb0*/  FFMA.FTZ R179, R179, UR4, -R108.reuse ;  /* 0x00000004b3b37c23 */ /* 0x100fe2000801086c */
[--C-:B------:R-:W-:Y:S01]  /*5fc0*/  FFMA.FTZ R169, R169, UR4, -R108.reuse ;  /* 0x00000004a9a97c23 */ /* 0x100fe2000801086c */
[--C-:B------:R-:W-:Y:S03]  /*5fd0*/  FFMA.FTZ R102, R102, UR4, -R108.reuse ;  /* 0x0000000466667c23 */ /* 0x100fe6000801086c */
[----:B------:R-:W3:Y:S01]  /*5fe0*/  MUFU.EX2 R122, R122 ;  /* 0x0000007a007a7308 */ /* 0x000ee20000000800 */
[----:B-1----:R-:W-:Y:S01]  /*5ff0*/  F2FP.F16.F32.PACK_AB R96, R125, R129 ;  /* 0x000000817d60723e */ /* 0x002fe200000000ff */
[----:B------:R-:W1:Y:S01]  /*6000*/  LDSM.16.MT88.4 R80, [R142+0xa000] ;  /* 0x00a000008e50783b */ /* 0x000e620000004200 */
[--C-:B------:R-:W-:Y:S01]  /*6010*/  FFMA.FTZ R101, R101, UR4, -R108.reuse ;  /* 0x0000000465657c23 */ /* 0x100fe2000801086c */
[C---:B------:R-:W-:Y:S01]  /*6020*/  FMUL.FTZ R36, R2.reuse, R36 ;  /* 0x0000002402247220 */ /* 0x040fe20000410000 */
[----:B------:R-:W-:Y:S01]  /*6030*/  FMUL.FTZ R37, R2, R37 ;  /* 0x0000002502257220 */ /* 0x000fe20000410000 */
[C---:B------:R-:W-:Y:S01]  /*6040*/  FMUL.FTZ R38, R0.reuse, R38 ;  /* 0x0000002600267220 */ /* 0x040fe20000410000 */
[----:B------:R-:W-:Y:S03]  /*6050*/  FMUL.FTZ R39, R0, R39 ;  /* 0x0000002700277220 */ /* 0x000fe60000410000 */
[----:B------:R-:W-:Y:S01]  /*6060*/  MUFU.EX2 R124, R124 ;  /* 0x0000007c007c7308 */ /* 0x000fe20000000800 */
[C---:B------:R-:W-:Y:S01]  /*6070*/  FMUL.FTZ R40, R2.reuse, R40 ;  /* 0x0000002802287220 */ /* 0x040fe20000410000 */
[----:B------:R-:W-:Y:S01]  /*6080*/  LDSM.16.MT88.4 R72, [R140+0xa000] ;  /* 0x00a000008c48783b */ /* 0x000fe20000004200 */
[----:B------:R-:W-:Y:S01]  /*6090*/  FMUL.FTZ R41, R2, R41 ;  /* 0x0000002902297220 */ /* 0x000fe20000410000 */
[C---:B------:R-:W-:Y:S01]  /*60a0*/  FMUL.FTZ R42, R0.reuse, R42 ;  /* 0x0000002a002a7220 */ /* 0x040fe20000410000 */
[----:B------:R-:W-:Y:S01]  /*60b0*/  FMUL.FTZ R43, R0, R43 ;  /* 0x0000002b002b7220 */ /* 0x000fe20000410000 */
[C---:B------:R-:W-:Y:S01]  /*60c0*/  FMUL.FTZ R44, R2.reuse, R44 ;  /* 0x0000002c022c7220 */ /* 0x040fe20000410000 */
[----:B------:R-:W-:Y:S03]  /*60d0*/  FMUL.FTZ R45, R2, R45 ;  /* 0x0000002d022d7220 */ /* 0x000fe60000410000 */
[----:B------:R-:W4:Y:S01]  /*60e0*/  MUFU.EX2 R123, R123 ;  /* 0x0000007b007b7308 */ /* 0x000f220000000800 */
[----:B---3--:R-:W-:Y:S01]  /*60f0*/  F2FP.F16.F32.PACK_AB R97, R122, R127 ;  /* 0x0000007f7a61723e */ /* 0x008fe200000000ff */
[----:B------:R-:W-:Y:S01]  /*6100*/  LDSM.16.MT88.4 R92, [R143+0x9800] ;  /* 0x009800008f5c783b */ /* 0x000fe20000004200 */
[C---:B------:R-:W-:Y:S01]  /*6110*/  FMUL.FTZ R46, R0.reuse, R46 ;  /* 0x0000002e002e7220 */ /* 0x040fe20000410000 */
[----:B------:R-:W-:Y:S01]  /*6120*/  FMUL.FTZ R47, R0, R47 ;  /* 0x0000002f002f7220 */ /* 0x000fe20000410000 */
[C---:B------:R-:W-:Y:S01]  /*6130*/  FMUL.FTZ R48, R2.reuse, R48 ;  /* 0x0000003002307220 */ /* 0x040fe20000410000 */
[----:B------:R-:W-:Y:S01]  /*6140*/  FMUL.FTZ R49, R2, R49 ;  /* 0x0000003102317220 */ /* 0x000fe20000410000 */
[C---:B------:R-:W-:Y:S03]  /*6150*/  FMUL.FTZ R50, R0.reuse, R50 ;  /* 0x0000003200327220 */ /* 0x040fe60000410000 */
[----:B------:R-:W-:Y:S01]  /*6160*/  MUFU.EX2 R121, R121 ;  /* 0x0000007900797308 */ /* 0x000fe20000000800 */
[----:B------:R-:W-:Y:S01]  /*6170*/  FMUL.FTZ R51, R0, R51 ;  /* 0x0000003300337220 */ /* 0x000fe20000410000 */
[--C-:B------:R-:W-:Y:S01]  /*6180*/  FFMA.FTZ R175, R174, UR4, -R109.reuse ;  /* 0x00000004aeaf7c23 */ /* 0x100fe2000801086d */
[--C-:B------:R-:W-:Y:S01]  /*6190*/  FFMA.FTZ R174, R187, UR4, -R108.reuse ;  /* 0x00000004bbae7c23 */ /* 0x100fe2000801086c */
[--C-:B------:R-:W-:Y:S01]  /*61a0*/  FFMA.FTZ R131, R188, UR4, -R109.reuse ;  /* 0x00000004bc837c23 */ /* 0x100fe2000801086d */
[--C-:B------:R-:W-:Y:S01]  /*61b0*/  FFMA.FTZ R130, R184, UR4, -R109.reuse ;  /* 0x00000004b8827c23 */ /* 0x100fe2000801086d */
[C---:B------:R-:W-:Y:S01]  /*61c0*/  FMUL.FTZ R60, R2.reuse, R60 ;  /* 0x0000003c023c7220 */ /* 0x040fe20000410000 */
[----:B------:R-:W-:Y:S03]  /*61d0*/  FMUL.FTZ R61, R2, R61 ;  /* 0x0000003d023d7220 */ /* 0x000fe60000410000 */
[----:B------:R-:W3:Y:S01]  /*61e0*/  MUFU.EX2 R120, R120 ;  /* 0x0000007800787308 */ /* 0x000ee20000000800 */
[----:B----4-:R-:W-:Y:S01]  /*61f0*/  F2FP.F16.F32.PACK_AB R98, R123, R124 ;  /* 0x0000007c7b62723e */ /* 0x010fe200000000ff */
[C---:B------:R-:W-:Y:S01]  /*6200*/  FMUL.FTZ R62, R0.reuse, R62 ;  /* 0x0000003e003e7220 */ /* 0x040fe20000410000 */
[----:B------:R-:W-:Y:S01]  /*6210*/  FMUL.FTZ R63, R0, R63 ;  /* 0x0000003f003f7220 */ /* 0x000fe20000410000 */
[C---:B------:R-:W-:Y:S01]  /*6220*/  FMUL.FTZ R64, R2.reuse, R64 ;  /* 0x0000004002407220 */ /* 0x040fe20000410000 */
[----:B------:R-:W-:Y:S01]  /*6230*/  FMUL.FTZ R65, R2, R65 ;  /* 0x0000004102417220 */ /* 0x000fe20000410000 */
[C---:B------:R-:W-:Y:S01]  /*6240*/  FMUL.FTZ R66, R0.reuse, R66 ;  /* 0x0000004200427220 */ /* 0x040fe20000410000 */
[----:B------:R-:W-:Y:S01]  /*6250*/  FMUL.FTZ R67, R0, R67 ;  /* 0x0000004300437220 */ /* 0x000fe20000410000 */
[--C-:B------:R-:W-:Y:S01]  /*6260*/  FFMA.FTZ R187, R180, UR4, -R109.reuse ;  /* 0x00000004b4bb7c23 */ /* 0x100fe2000801086d */
[--C-:B------:R-:W-:Y:S01]  /*6270*/  FFMA.FTZ R180, R185, UR4, -R108.reuse ;  /* 0x00000004b9b47c23 */ /* 0x100fe2000801086c */
[--C-:B------:R-:W-:Y:S01]  /*6280*/  FFMA.FTZ R185, R176, UR4, -R109.reuse ;  /* 0x00000004b0b97c23 */ /* 0x100fe2000801086d */
[--C-:B------:R-:W-:Y:S01]  /*6290*/  FFMA.FTZ R176, R181, UR4, -R108.reuse ;  /* 0x00000004b5b07c23 */ /* 0x100fe2000801086c */
[--C-:B------:R-:W-:Y:S01]  /*62a0*/  FFMA.FTZ R182, R182, UR4, -R109.reuse ;  /* 0x00000004b6b67c23 */ /* 0x100fe2000801086d */
[--C-:B------:R-:W-:Y:S01]  /*62b0*/  FFMA.FTZ R178, R178, UR4, -R109.reuse ;  /* 0x00000004b2b27c23 */ /* 0x100fe2000801086d */
[--C-:B------:R-:W-:Y:S01]  /*62c0*/  FFMA.FTZ R181, R170, UR4, -R109.reuse ;  /* 0x00000004aab57c23 */ /* 0x100fe2000801086d */
[----:B------:R-:W-:Y:S01]  /*62d0*/  FFMA.FTZ R170, R171, UR4, -R108 ;  /* 0x00000004abaa7c23 */ /* 0x000fe2000801086c */
[--C-:B------:R-:W-:Y:S01]  /*62e0*/  FFMA.FTZ R172, R172, UR4, -R109.reuse ;  /* 0x00000004acac7c23 */ /* 0x100fe2000801086d */
[----:B---3--:R-:W-:Y:S01]  /*62f0*/  F2FP.F16.F32.PACK_AB R99, R120, R121 ;  /* 0x000000797863723e */ /* 0x008fe200000000ff */
[--C-:B------:R-:W-:Y:S01]  /*6300*/  FFMA.FTZ R168, R168, UR4, -R109.reuse ;  /* 0x00000004a8a87c23 */ /* 0x100fe2000801086d */
[----:B------:R-:W-:Y:S01]  /*6310*/  FFMA.FTZ R109, R153, UR4, -R109 ;  /* 0x00000004996d7c23 */ /* 0x000fe2000801086d */
[C---:B------:R-:W-:Y:S01]  /*6320*/  FMUL.FTZ R52, R2.reuse, R52 ;  /* 0x0000003402347220 */ /* 0x040fe20000410000 */
[----:B------:R-:W-:Y:S01]  /*6330*/  FMUL.FTZ R53, R2, R53 ;  /* 0x0000003502357220 */ /* 0x000fe20000410000 */
[C---:B------:R-:W-:Y:S01]  /*6340*/  FMUL.FTZ R54, R0.reuse, R54 ;  /* 0x0000003600367220 */ /* 0x040fe20000410000 */
[----:B------:R3:W-:Y:S01]  /*6350*/  MUFU.EX2 R153, R109 ;  /* 0x0000006d00997308 */ /* 0x0007e20000000800 */
[C---:B------:R-:W-:Y:S05]  /*6360*/  HMMA.16816.F32 R4, R96.reuse, R16, R4 ;  /* 0x000000106004723c */ /* 0x040fea0000001804 */
[----:B------:R-:W-:Y:S01]  /*6370*/  FMUL.FTZ R55, R0, R55 ;  /* 0x0000003700377220 */ /* 0x000fe20000410000 */
[C---:B------:R-:W-:Y:S03]  /*6380*/  HMMA.16816.F32 R8, R96.reuse, R18, R8 ;  /* 0x000000126008723c */ /* 0x040fe60000001808 */
[----:B------:R-:W-:Y:S01]  /*6390*/  MUFU.EX2 R126, R126 ;  /* 0x0000007e007e7308 */ /* 0x000fe20000000800 */
[----:B------:R-:W-:Y:S01]  /*63a0*/  ISETP.GT.AND P0, PT, R165, RZ, PT ;  /* 0x000000ffa500720c */ /* 0x000fe20003f04270 */
[C---:B------:R-:W-:Y:S01]  /*63b0*/  FMUL.FTZ R16, R2.reuse, R84 ;  /* 0x0000005402107220 */ /* 0x040fe20000410000 */
[C---:B------:R-:W-:Y:S07]  /*63c0*/  HMMA.16816.F32 R12, R96.reuse, R24, R12 ;  /* 0x00000018600c723c */ /* 0x040fee000000180c */
[----:B------:R-:W4:Y:S01]  /*63d0*/  MUFU.EX2 R131, R131 ;  /* 0x0000008300837308 */ /* 0x000f220000000800 */
[----:B---3--:R-:W-:Y:S03]  /*63e0*/  LDSM.16.MT88.4 R108, [R140+0x9800] ;  /* 0x009800008c6c783b */ /* 0x008fe60000004200 */
[----:B------:R-:W-:Y:S01]  /*63f0*/  FMUL.FTZ R17, R2, R85 ;  /* 0x0000005502117220 */ /* 0x000fe20000410000 */
[C---:B------:R-:W-:Y:S01]  /*6400*/  FMUL.FTZ R18, R0.reuse, R86 ;  /* 0x0000005600127220 */ /* 0x040fe20000410000 */
[----:B------:R-:W-:Y:S01]  /*6410*/  FMUL.FTZ R19, R0, R87 ;  /* 0x0000005700137220 */ /* 0x000fe20000410000 */
[C---:B------:R-:W-:Y:S01]  /*6420*/  FMUL.FTZ R24, R2.reuse, R76 ;  /* 0x0000004c02187220 */ /* 0x040fe20000410000 */
[C---:B------:R-:W-:Y:S01]  /*6430*/  FMUL.FTZ R25, R2.reuse, R77 ;  /* 0x0000004d02197220 */ /* 0x040fe20000410000 */
[----:B------:R-:W-:Y:S01]  /*6440*/  LDSM.16.MT88.4 R84, [R141+0x8800] ;  /* 0x008800008d54783b */ /* 0x000fe20000004200 */
[C---:B------:R-:W-:Y:S03]  /*6450*/  FMUL.FTZ R56, R2.reuse, R56 ;  /* 0x0000003802387220 */ /* 0x040fe60000410000 */
[C---:B------:R-:W-:Y:S01]  /*6460*/  HMMA.16816.F32 R16, R96.reuse, R26, R16 ;  /* 0x0000001a6010723c */ /* 0x040fe20000001810 */
[----:B------:R-:W-:Y:S02]  /*6470*/  MUFU.EX2 R128, R128 ;  /* 0x0000008000807308 */ /* 0x000fe40000000800 */
[----:B------:R-:W-:Y:S01]  /*6480*/  FMUL.FTZ R57, R2, R57 ;  /* 0x0000003902397220 */ /* 0x000fe20000410000 */
[C---:B------:R-:W-:Y:S01]  /*6490*/  FMUL.FTZ R58, R0.reuse, R58 ;  /* 0x0000003a003a7220 */ /* 0x040fe20000410000 */
[C---:B------:R-:W-:Y:S01]  /*64a0*/  FMUL.FTZ R59, R0.reuse, R59 ;  /* 0x0000003b003b7220 */ /* 0x040fe20000410000 */
[C---:B------:R-:W-:Y:S05]  /*64b0*/  HMMA.16816.F32 R20, R96.reuse, R32, R20 ;  /* 0x000000206014723c */ /* 0x040fea0000001814 */
[----:B------:R-:W3:Y:S01]  /*64c0*/  MUFU.EX2 R173, R173 ;  /* 0x000000ad00ad7308 */ /* 0x000ee20000000800 */
[C---:B------:R-:W-:Y:S01]  /*64d0*/  FMUL.FTZ R26, R0.reuse, R78 ;  /* 0x0000004e001a7220 */ /* 0x040fe20000410000 */
[----:B------:R-:W-:Y:S01]  /*64e0*/  FMUL.FTZ R27, R0, R79 ;  /* 0x0000004f001b7220 */ /* 0x000fe20000410000 */
[C---:B------:R-:W-:Y:S01]  /*64f0*/  FMUL.FTZ R32, R2.reuse, R68 ;  /* 0x0000004402207220 */ /* 0x040fe20000410000 */
[----:B------:R-:W-:Y:S02]  /*6500*/  LDSM.16.MT88.4 R76, [R143+0x8800] ;  /* 0x008800008f4c783b */ /* 0x000fe40000004200 */
[C---:B------:R-:W-:Y:S04]  /*6510*/  FMUL.FTZ R33, R2.reuse, R69 ;  /* 0x0000004502217220 */ /* 0x040fe80000410000 */
[----:B------:R-:W-:Y:S01]  /*6520*/  MUFU.EX2 R130, R130 ;  /* 0x0000008200827308 */ /* 0x000fe20000000800 */
[C---:B------:R-:W-:Y:S03]  /*6530*/  HMMA.16816.F32 R24, R96.reuse, R34, R24 ;  /* 0x000000226018723c */ /* 0x040fe60000001818 */
[----:B------:R-:W-:Y:S01]  /*6540*/  FFMA.FTZ R129, R2, R167, R129 ;  /* 0x000000a702817223 */ /* 0x000fe20000010081 */
[C---:B------:R-:W-:Y:S02]  /*6550*/  FFMA.FTZ R127, R0.reuse, R166, R127 ;  /* 0x000000a6007f7223 */ /* 0x040fe4000001007f */
[C---:B------:R-:W-:Y:S03]  /*6560*/  HMMA.16816.F32 R28, R96.reuse, R104, R28 ;  /* 0x00000068601c723c */ /* 0x040fe6000000181c */
[----:B------:R-:W5:Y:S02]  /*6570*/  MUFU.EX2 R175, R175 ;  /* 0x000000af00af7308 */ /* 0x000f640000000800 */
[C---:B------:R-:W-:Y:S01]  /*6580*/  FMUL.FTZ R34, R0.reuse, R70 ;  /* 0x0000004600227220 */ /* 0x040fe20000410000 */
[----:B------:R-:W-:Y:S01]  /*6590*/  FMUL.FTZ R35, R0, R71 ;  /* 0x0000004700237220 */ /* 0x000fe20000410000 */
[----:B------:R-:W-:Y:S01]  /*65a0*/  FADD.FTZ R129, R125, R129 ;  /* 0x000000817d817221 */ /* 0x000fe20000010000 */
[----:B------:R-:W4:Y:S05]  /*65b0*/  LDSM.16.MT88.4 R68, [R141+0xa000] ;  /* 0x00a000008d44783b */ /* 0x000f2a0000004200 */
[----:B------:R-:W-:Y:S01]  /*65c0*/  MUFU.EX2 R174, R174 ;  /* 0x000000ae00ae7308 */ /* 0x000fe20000000800 */
[----:B------:R-:W-:Y:S01]  /*65d0*/  FADD.FTZ R122, R122, R127 ;  /* 0x0000007f7a7a7221 */ /* 0x000fe20000010000 */
[----:B------:R-:W-:Y:S01]  /*65e0*/  FADD.FTZ R124, R124, R129 ;  /* 0x000000817c7c7221 */ /* 0x000fe20000010000 */
[C---:B------:R-:W-:Y:S03]  /*65f0*/  HMMA.16816.F32 R32, R96.reuse, R106, R32 ;  /* 0x0000006a6020723c */ /* 0x040fe60000001820 */
[----:B------:R-:W-:Y:S04]  /*6600*/  FADD.FTZ R121, R121, R122 ;  /* 0x0000007a79797221 */ /* 0x000fe80000010000 */
[----:B------:R-:W5:Y:S01]  /*6610*/  MUFU.EX2 R177, R177 ;  /* 0x000000b100b17308 */ /* 0x000f620000000800 */
[----:B------:R-:W-:Y:S01]  /*6620*/  FADD.FTZ R123, R123, R124 ;  /* 0x0000007c7b7b7221 */ /* 0x000fe20000010000 */
[C---:B--2---:R-:W-:Y:S03]  /*6630*/  HMMA.16816.F32 R36, R96.reuse, R88, R36 ;  /* 0x000000586024723c */ /* 0x044fe60000001824 */
[----:B------:R-:W-:Y:S03]  /*6640*/  FADD.FTZ R121, R120, R121 ;  /* 0x0000007978797221 */ /* 0x000fe60000010000 */
[C---:B------:R-:W-:Y:S01]  /*6650*/  HMMA.16816.F32 R40, R96.reuse, R90, R40 ;  /* 0x0000005a6028723c */ /* 0x040fe20000001828 */
[----:B------:R-:W-:Y:S01]  /*6660*/  LDSM.16.MT88.4 R88, [R140+0x8800] ;  /* 0x008800008c58783b */ /* 0x000fe20000004200 */
[----:B------:R-:W-:Y:S03]  /*6670*/  MUFU.EX2 R182, R182 ;  /* 0x000000b600b67308 */ /* 0x000fe60000000800 */
[----:B------:R-:W-:Y:S01]  /*6680*/  IADD3 R0, R165, -0x1, RZ ;  /* 0xffffffffa5007810 */ /* 0x000fe20007ffe0ff */
[C---:B-1----:R-:W-:Y:S06]  /*6690*/  HMMA.16816.F32 R44, R96.reuse, R80, R44 ;  /* 0x00000050602c723c */ /* 0x042fec000000182c */
[----:B------:R-:W-:Y:S01]  /*66a0*/  MUFU.EX2 R187, R187 ;  /* 0x000000bb00bb7308 */ /* 0x000fe20000000800 */
[----:B------:R-:W-:Y:S01]  /*66b0*/  MOV R165, R0 ;  /* 0x0000000000a57202 */ /* 0x000fe20000000f00 */
[C---:B------:R-:W-:Y:S01]  /*66c0*/  HMMA.16816.F32 R48, R96.reuse, R82, R48 ;  /* 0x000000526030723c */ /* 0x040fe20000001830 */
[----:B------:R-:W1:Y:S02]  /*66d0*/  LDSM.16.MT88.4 R80, [R142+0x8800] ;  /* 0x008800008e50783b */ /* 0x000e640000004200 */
[----:B------:R-:W-:Y:S05]  /*66e0*/  MOV R0, R3 ;  /* 0x0000000300007202 */ /* 0x000fea0000000f00 */
[----:B------:R-:W-:Y:S01]  /*66f0*/  MUFU.EX2 R180, R180 ;  /* 0x000000b400b47308 */ /* 0x000fe20000000800 */
[C---:B----4-:R-:W-:Y:S09]  /*6700*/  HMMA.16816.F32 R52, R96.reuse, R68, R52 ;  /* 0x000000446034723c */ /* 0x050ff20000001834 */
[----:B------:R-:W-:Y:S01]  /*6710*/  MUFU.EX2 R183, R183 ;  /* 0x000000b700b77308 */ /* 0x000fe20000000800 */
[C---:B------:R-:W-:Y:S03]  /*6720*/  HMMA.16816.F32 R56, R96.reuse, R70, R56 ;  /* 0x000000466038723c */ /* 0x040fe60000001838 */
[----:B------:R-:W-:Y:S03]  /*6730*/  F2FP.F16.F32.PACK_AB R68, R131, R126 ;  /* 0x0000007e8344723e */ /* 0x000fe600000000ff */
[C---:B------:R-:W-:Y:S03]  /*6740*/  HMMA.16816.F32 R60, R96.reuse, R72, R60 ;  /* 0x00000048603c723c */ /* 0x040fe6000000183c */
[----:B------:R-:W-:Y:S02]  /*6750*/  MUFU.EX2 R178, R178 ;  /* 0x000000b200b27308 */ /* 0x000fe40000000800 */
[----:B---3--:R-:W-:Y:S01]  /*6760*/  F2FP.F16.F32.PACK_AB R69, R173, R128 ;  /* 0x00000080ad45723e */ /* 0x008fe200000000ff */
[----:B------:R-:W-:Y:S01]  /*6770*/  HMMA.16816.F32 R64, R96, R74, R64 ;  /* 0x0000004a6040723c */ /* 0x000fe20000001840 */
[----:B------:R-:W2:Y:S06]  /*6780*/  LDSM.16.MT88.4 R72, [R143+0xa800] ;  /* 0x00a800008f48783b */ /* 0x000eac0000004200 */
[----:B------:R-:W-:Y:S01]  /*6790*/  MUFU.EX2 R185, R185 ;  /* 0x000000b900b97308 */ /* 0x000fe20000000800 */
[----:B-----5:R-:W-:Y:S03]  /*67a0*/  F2FP.F16.F32.PACK_AB R70, R175, R130 ;  /* 0x00000082af46723e */ /* 0x020fe600000000ff */
[----:B------:R-:W-:Y:S01]  /*67b0*/  FADD.FTZ R126, R126, R123 ;  /* 0x0000007b7e7e7221 */ /* 0x000fe20000010000 */
[----:B------:R-:W-:Y:S01]  /*67c0*/  F2FP.F16.F32.PACK_AB R71, R177, R174 ;  /* 0x000000aeb147723e */ /* 0x000fe200000000ff */
[----:B------:R-:W-:Y:S04]  /*67d0*/  FADD.FTZ R128, R128, R121 ;  /* 0x0000007980807221 */ /* 0x000fe80000010000 */
[----:B------:R-:W-:Y:S01]  /*67e0*/  MUFU.EX2 R176, R176 ;  /* 0x000000b000b07308 */ /* 0x000fe20000000800 */
[----:B------:R-:W-:Y:S01]  /*67f0*/  FADD.FTZ R131, R131, R126 ;  /* 0x0000007e83837221 */ /* 0x000fe20000010000 */
[----:B------:R-:W-:Y:S01]  /*6800*/  FADD.FTZ R173, R173, R128 ;  /* 0x00000080adad7221 */ /* 0x000fe20000010000 */
[C---:B------:R-:W-:Y:S07]  /*6810*/  HMMA.16816.F32 R4, R68.reuse, R76, R4 ;  /* 0x0000004c4404723c */ /* 0x040fee0000001804 */
        /* <DEDUP_REMOVED lines=9> */
[----:B------:R-:W4:Y:S01]  /*68b0*/  MUFU.EX2 R181, R181 ;  /* 0x000000b500b57308 */ /* 0x000f220000000800 */
[----:B------:R-:W-:Y:S01]  /*68c0*/  FADD.FTZ R175, R175, R130 ;  /* 0x00000082afaf7221 */ /* 0x000fe20000010000 */
[C---:B------:R-:W-:Y:S08]  /*68d0*/  HMMA.16816.F32 R20, R68.reuse, R84, R20 ;  /* 0x000000544414723c */ /* 0x040ff00000001814 */
[----:B------:R-:W-:Y:S01]  /*68e0*/  MUFU.EX2 R170, R170 ;  /* 0x000000aa00aa7308 */ /* 0x000fe20000000800 */
[C---:B------:R-:W-:Y:S01]  /*68f0*/  HMMA.16816.F32 R24, R68.reuse, R86, R24 ;  /* 0x000000564418723c */ /* 0x040fe20000001818 */
[----:B------:R-:W5:Y:S02]  /*6900*/  LDSM.16.MT88.4 R84, [R140+0xa800] ;  /* 0x00a800008c54783b */ /* 0x000f640000004200 */
[----:B------:R-:W-:Y:S03]  /*6910*/  FADD.FTZ R177, R177, R174 ;  /* 0x000000aeb1b17221 */ /* 0x000fe60000010000 */
[C---:B------:R-:W-:Y:S03]  /*6920*/  HMMA.16816.F32 R28, R68.reuse, R88, R28 ;  /* 0x00000058441c723c */ /* 0x040fe6000000181c */
[----:B------:R-:W3:Y:S02]  /*6930*/  MUFU.EX2 R169, R169 ;  /* 0x000000a900a97308 */ /* 0x000ee40000000800 */
[----:B----4-:R-:W-:Y:S01]  /*6940*/  F2FP.F16.F32.PACK_AB R104, R181, R172 ;  /* 0x000000acb568723e */ /* 0x010fe200000000ff */
[C---:B------:R-:W-:Y:S01]  /*6950*/  HMMA.16816.F32 R32, R68.reuse, R90, R32 ;  /* 0x0000005a4420723c */ /* 0x040fe20000001820 */
[----:B------:R-:W-:Y:S06]  /*6960*/  LDSM.16.MT88.4 R88, [R142+0x9000] ;  /* 0x009000008e58783b */ /* 0x000fec0000004200 */
[----:B------:R-:W4:Y:S01]  /*6970*/  MUFU.EX2 R168, R168 ;  /* 0x000000a800a87308 */ /* 0x000f220000000800 */
[C---:B--2---:R-:W-:Y:S09]  /*6980*/  HMMA.16816.F32 R36, R68.reuse, R72, R36 ;  /* 0x000000484424723c */ /* 0x044ff20000001824 */
[----:B------:R-:W-:Y:S01]  /*6990*/  MUFU.EX2 R102, R102 ;  /* 0x0000006600667308 */ /* 0x000fe20000000800 */
[C---:B------:R-:W-:Y:S01]  /*69a0*/  HMMA.16816.F32 R40, R68.reuse, R74, R40 ;  /* 0x0000004a4428723c */ /* 0x040fe20000001828 */
[----:B------:R-:W2:Y:S02]  /*69b0*/  LDSM.16.MT88.4 R72, [R143+0x9000] ;  /* 0x009000008f48783b */ /* 0x000ea40000004200 */
[----:B---3--:R-:W-:Y:S03]  /*69c0*/  F2FP.F16.F32.PACK_AB R105, R169, R170 ;  /* 0x000000aaa969723e */ /* 0x008fe600000000ff */
[C---:B------:R-:W-:Y:S03]  /*69d0*/  HMMA.16816.F32 R44, R68.reuse, R76, R44 ;  /* 0x0000004c442c723c */ /* 0x040fe6000000182c */
[----:B------:R-:W3:Y:S02]  /*69e0*/  MUFU.EX2 R101, R101 ;  /* 0x0000006500657308 */ /* 0x000ee40000000800 */
[----:B----4-:R-:W-:Y:S01]  /*69f0*/  F2FP.F16.F32.PACK_AB R106, R153, R168 ;  /* 0x000000a8996a723e */ /* 0x010fe200000000ff */
[C---:B------:R-:W-:Y:S01]  /*6a00*/  HMMA.16816.F32 R48, R68.reuse, R78, R48 ;  /* 0x0000004e4430723c */ /* 0x040fe20000001830 */
[----:B------:R-:W4:Y:S05]  /*6a10*/  LDSM.16.MT88.4 R76, [R141+0x9000] ;  /* 0x009000008d4c783b */ /* 0x000f2a0000004200 */
[C---:B-1----:R-:W-:Y:S06]  /*6a20*/  HMMA.16816.F32 R52, R68.reuse, R80, R52 ;  /* 0x000000504434723c */ /* 0x042fec0000001834 */
[C---:B------:R-:W-:Y:S01]  /*6a30*/  HMMA.16816.F32 R56, R68.reuse, R82, R56 ;  /* 0x000000524438723c */ /* 0x040fe20000001838 */
[----:B------:R-:W1:Y:S04]  /*6a40*/  LDSM.16.MT88.4 R80, [R140+0x9000] ;  /* 0x009000008c50783b */ /* 0x000e680000004200 */
[----:B---3--:R-:W-:Y:S01]  /*6a50*/  F2FP.F16.F32.PACK_AB R107, R101, R102 ;  /* 0x00000066656b723e */ /* 0x008fe200000000ff */
[C---:B-----5:R-:W-:Y:S06]  /*6a60*/  HMMA.16816.F32 R60, R68.reuse, R84, R60 ;  /* 0x00000054443c723c */ /* 0x060fec000000183c */
[----:B------:R-:W-:Y:S01]  /*6a70*/  HMMA.16816.F32 R64, R68, R86, R64 ;  /* 0x000000564440723c */ /* 0x000fe20000001840 */
[----:B------:R-:W3:Y:S06]  /*6a80*/  LDSM.16.MT88.4 R84, [R143+0xb000] ;  /* 0x00b000008f54783b */ /* 0x000eec0000004200 */
        /* <DEDUP_REMOVED lines=10> */
[C---:B--2---:R-:W-:Y:S03]  /*6b30*/  HMMA.16816.F32 R4, R68.reuse, R72, R4 ;  /* 0x000000484404723c */ /* 0x044fe60000001804 */
[----:B------:R-:W-:Y:S01]  /*6b40*/  FADD.FTZ R185, R185, R178 ;  /* 0x000000b2b9b97221 */ /* 0x000fe20000010000 */
[----:B------:R-:W-:Y:S02]  /*6b50*/  FADD.FTZ R179, R179, R176 ;  /* 0x000000b0b3b37221 */ /* 0x000fe40000010000 */
[C---:B------:R-:W-:Y:S01]  /*6b60*/  HMMA.16816.F32 R8, R68.reuse, R74, R8 ;  /* 0x0000004a4408723c */ /* 0x040fe20000001808 */
[----:B------:R-:W2:Y:S04]  /*6b70*/  LDSM.16.MT88.4 R72, [R142+0xb000] ;  /* 0x00b000008e48783b */ /* 0x000ea80000004200 */
[----:B------:R-:W-:Y:S01]  /*6b80*/  FADD.FTZ R172, R172, R185 ;  /* 0x000000b9acac7221 */ /* 0x000fe20000010000 */
[C---:B------:R-:W-:Y:S05]  /*6b90*/  HMMA.16816.F32 R12, R68.reuse, R88, R12 ;  /* 0x00000058440c723c */ /* 0x040fea000000180c */
[----:B------:R-:W-:Y:S01]  /*6ba0*/  FADD.FTZ R170, R170, R179 ;  /* 0x000000b3aaaa7221 */ /* 0x000fe20000010000 */
[C---:B------:R-:W-:Y:S01]  /*6bb0*/  HMMA.16816.F32 R16, R68.reuse, R90, R16 ;  /* 0x0000005a4410723c */ /* 0x040fe20000001810 */
[----:B------:R-:W5:Y:S04]  /*6bc0*/  LDSM.16.MT88.4 R88, [R141+0xb000] ;  /* 0x00b000008d58783b */ /* 0x000f680000004200 */
        /* <DEDUP_REMOVED lines=8> */
[C---:B------:R-:W-:Y:S05]  /*6c50*/  HMMA.16816.F32 R32, R68.reuse, R82, R32 ;  /* 0x000000524420723c */ /* 0x040fea0000001820 */
[----:B------:R-:W-:Y:S01]  /*6c60*/  FADD.FTZ R167, R153, R168 ;  /* 0x000000a899a77221 */ /* 0x000fe20000010000 */
[C---:B---3--:R-:W-:Y:S05]  /*6c70*/  HMMA.16816.F32 R36, R68.reuse, R84, R36 ;  /* 0x000000544424723c */ /* 0x048fea0000001824 */
[----:B------:R-:W-:Y:S01]  /*6c80*/  FADD.FTZ R166, R101, R102 ;  /* 0x0000006665a67221 */ /* 0x000fe20000010000 */
[C---:B------:R-:W-:Y:S01]  /*6c90*/  HMMA.16816.F32 R40, R68.reuse, R86, R40 ;  /* 0x000000564428723c */ /* 0x040fe20000001828 */
[----:B------:R-:W1:Y:S05]  /*6ca0*/  LDSM.16.MT88.4 R84, [R142+0x9800] ;  /* 0x009800008e54783b */ /* 0x000e6a0000004200 */
[C---:B--2---:R-:W-:Y:S06]  /*6cb0*/  HMMA.16816.F32 R44, R68.reuse, R72, R44 ;  /* 0x00000048442c723c */ /* 0x044fec000000182c */
[C---:B------:R-:W-:Y:S01]  /*6cc0*/  HMMA.16816.F32 R48, R68.reuse, R74, R48 ;  /* 0x0000004a4430723c */ /* 0x040fe20000001830 */
[----:B------:R-:W2:Y:S05]  /*6cd0*/  LDSM.16.MT88.4 R72, [R141+0x9800] ;  /* 0x009800008d48783b */ /* 0x000eaa0000004200 */
[C---:B-----5:R-:W-:Y:S06]  /*6ce0*/  HMMA.16816.F32 R52, R68.reuse, R88, R52 ;  /* 0x000000584434723c */ /* 0x060fec0000001834 */
[C---:B------:R-:W-:Y:S06]  /*6cf0*/  HMMA.16816.F32 R56, R68.reuse, R90, R56 ;  /* 0x0000005a4438723c */ /* 0x040fec0000001838 */
[C---:B----4-:R-:W-:Y:S06]  /*6d00*/  HMMA.16816.F32 R60, R68.reuse, R76, R60 ;  /* 0x0000004c443c723c */ /* 0x050fec000000183c */
[----:B------:R-:W-:Y:S06]  /*6d10*/  HMMA.16816.F32 R64, R68, R78, R64 ;  /* 0x0000004e4440723c */ /* 0x000fec0000001840 */
[C---:B------:R-:W-:Y:S01]  /*6d20*/  HMMA.16816.F32 R96, R104.reuse, R92, R4 ;  /* 0x0000005c6860723c */ /* 0x040fe20000001804 */
[----:B------:R-:W3:Y:S05]  /*6d30*/  LDSM.16.MT88.4 R4, [R141+0xb800] ;  /* 0x00b800008d04783b */ /* 0x000eea0000004200 */
[C---:B------:R-:W-:Y:S03]  /*6d40*/  HMMA.16816.F32 R92, R104.reuse, R94, R8 ;  /* 0x0000005e685c723c */ /* 0x040fe60000001808 */
[----:B------:R-:W4:Y:S03]  /*6d50*/  LDSM.16.MT88.4 R8, [R140+0xb800] ;  /* 0x00b800008c08783b */ /* 0x000f260000004200 */
[C---:B-1----:R-:W-:Y:S06]  /*6d60*/  HMMA.16816.F32 R88, R104.reuse, R84, R12 ;  /* 0x000000546858723c */ /* 0x042fec000000180c */
        /* <DEDUP_REMOVED lines=15> */
[----:B------:R-:W-:Y:S11]  /*6e60*/  @P0 BRA `(.L_x_6558) ;  /* 0xffffffd400680947 */ /* 0x000ff6000383ffff */
.L_x_6554:
        /* <DEDUP_REMOVED lines=198> */
.L_x_6559:
[----:B------:R-:W-:Y:S01]  /*7ad0*/  S2UR UR8, SR_CTAID.Z ;  /* 0x00000000000879c3 */ /* 0x000fe20000002700 */
[----:B------:R-:W-:Y:S01]  /*7ae0*/  ULDC UR9, c[0x0][0x270] ;  /* 0x00009c0000097ab9 */ /* 0x000fe20000000800 */
[----:B------:R-:W-:-:S06]  /*7af0*/  ULDC UR6, c[0x0][0x2c4] ;  /* 0x0000b10000067ab9 */ /* 0x000fcc0000000800 */
[----:B------:R-:W1:Y:S02]  /*7b00*/  S2UR UR7, SR_CTAID.Y ;  /* 0x00000000000779c3 */ /* 0x000e640000002600 */
[----:B-1----:R-:W-:-:S04]  /*7b10*/  UIMAD UR9, UR7, UR9, UR8 ;  /* 0x00000009070972a4 */ /* 0x002fc8000f8e0208 */
[----:B------:R-:W-:Y:S02]  /*7b20*/  UIMAD UR9, UR9, UR6, URZ ;  /* 0x00000006090972a4 */ /* 0x000fe4000f8e023f */
.L_x_6560:
        /* <DEDUP_REMOVED lines=21> */
.L_x_6562:
[----:B------:R-:W-:Y:S05]  /*7c80*/  BSYNC B0 ;  /* 0x0000000000007941 */ /* 0x000fea0003800000 */
.L_x_6561:
        /* <DEDUP_REMOVED lines=56> */
.L_x_6563:
        /* <DEDUP_REMOVED lines=15> */
.L_x_8413:


//--------------------- .text._ZN5flash24flash_fwd_splitkv_kernelI23Flash_fwd_kernel_traitsILi128ELi64ELi64ELi4ELb0ELb0EN7cutlass6half_tE19Flash_kernel_traitsILi128ELi64ELi64ELi4ES3_EELb1ELb0ELb0ELb1ELb1ELb0ELb1ELb0EEEvNS_16Flash_fwd_paramsE --------------------------
	.section	.text._ZN5flash24flash_fwd_splitkv_kernelI23Flash_fwd_kernel_traitsILi128ELi64ELi64ELi4ELb0ELb0EN7cutlass6half_tE19Flash_kernel_traitsILi128ELi64ELi64ELi4ES3_EELb1ELb0ELb0ELb1ELb1ELb0ELb1ELb0EEEvNS_16Flash_fwd_paramsE,"ax",@progbits
	.align	128
        .global         _ZN5flash24flash_fwd_splitkv_kernelI23Flash_fwd_kernel_traitsILi128ELi64ELi64ELi4ELb0ELb0EN7cutlass6half_tE19Flash_kernel_traitsILi128ELi64ELi64ELi4ES3_EELb1ELb0ELb0ELb1ELb1ELb0ELb1ELb0EEEvNS_16Flash_fwd_paramsE
        .type           _ZN5flash24flash_fwd_splitkv_kernelI23Flash_fwd_kernel_traitsILi128ELi64ELi64ELi4ELb0ELb0EN7cutlass6half_tE19Flash_kernel_traitsILi128ELi64ELi64ELi4ES3_EELb1ELb0ELb0ELb1ELb1ELb0ELb1ELb0EEEvNS_16Flash_fwd_paramsE,@function
        .size           _ZN5flash24flash_fwd_splitkv_kernelI23Flash_fwd_kernel_traitsILi128ELi64ELi64ELi4ELb0ELb0EN7cutlass6half_tE19Flash_kernel_traitsILi128ELi64ELi64ELi4ES3_EELb1ELb0ELb0ELb1ELb1ELb0ELb1ELb0EEEvNS_16Flash_fwd_paramsE,(.L_x_8414 - _ZN5flash24flash_fwd_splitkv_kernelI23Flash_fwd_kernel_traitsILi128ELi64ELi64ELi4ELb0ELb0EN7cutlass6half_tE19Flash_kernel_traitsILi128ELi64ELi64ELi4ES3_EELb1ELb0ELb0ELb1ELb1ELb0ELb1ELb0EEEvNS_16Flash_fwd_paramsE)
        .other          _ZN5flash24flash_fwd_splitkv_kernelI23Flash_fwd_kernel_traitsILi128ELi64ELi64ELi4ELb0ELb0EN7cutlass6half_tE19Flash_kernel_traitsILi128ELi64ELi64ELi4ES3_EELb1ELb0ELb0ELb1ELb1ELb0ELb1ELb0EEEvNS_16Flash_fwd_paramsE,@"STO_CUDA_ENTRY STV_DEFAULT"
_ZN5flash24flash_fwd_splitkv_kernelI23Flash_fwd_kernel_traitsILi128ELi64ELi64ELi4ELb0ELb0EN7cutlass6half_tE19Flash_kernel_traitsILi128ELi64ELi64ELi4ES3_EELb1ELb0ELb0ELb1ELb1ELb0ELb1ELb0EEEvNS_16Flash_fwd_paramsE:
.text._ZN5flash24flash_fwd_splitkv_kernelI23Flash_fwd_kernel_traitsILi128ELi64ELi64ELi4ELb0ELb0EN7cutlass6half_tE19Flash_kernel_traitsILi128ELi64ELi64ELi4ES3_EELb1ELb0ELb0ELb1ELb1ELb0ELb1ELb0EEEvNS_16Flash_fwd_paramsE:
[----:B------:R-:W-:Y:S08]  /*0000*/  LDC R1, c[0x0][0x28] ;  /* 0x00000a00ff017b82 */ /* 0x000ff00000000800 */
[----:B------:R-:W1:Y:S01]  /*0010*/  LDC R7, c[0x0][0x270] ;  /* 0x00009c00ff077b82 */ /* 0x000e620000000800 */
[----:B------:R-:W-:-:S07]  /*0020*/  ULDC.64 UR18, c[0x0][0x208] ;  /* 0x0000820000127ab9 */ /* 0x000fce0000000a00 */
[----:B------:R-:W2:Y:S08]  /*0030*/  S2UR UR4, SR_CTAID.Z ;  /* 0x00000000000479c3 */ /* 0x000eb00000002700 */
[----:B------:R-:W3:Y:S08]  /*0040*/  LDC.64 R2, c[0x0][0x308] ;  /* 0x0000c200ff027b82 */ /* 0x000ef00000000a00 */
[----:B------:R-:W4:Y:S01]  /*0050*/  LDC.64 R4, c[0x0][0x300] ;  /* 0x0000c000ff047b82 */ /* 0x000f220000000a00 */
[----:B-1----:R-:W1:Y:S01]  /*0060*/  I2F.U32.RP R6, R7 ;  /* 0x0000000700067306 */ /* 0x002e620000209000 */
[----:B------:R-:W-:Y:S01]  /*0070*/  ISETP.NE.U32.AND P2, PT, R7, RZ, PT ;  /* 0x000000ff0700720c */ /* 0x000fe20003f45070 */
[----:B------:R-:W2:Y:S01]  /*0080*/  S2R R27, SR_CTAID.X ;  /* 0x00000000001b7919 */ /* 0x000ea20000002500 */
[----:B------:R-:W-:Y:S01]  /*0090*/  IMAD.MOV.U32 R17, RZ, RZ, RZ ;  /* 0x000000ffff117224 */ /* 0x000fe200078e00ff */
[----:B------:R-:W-:-:S04]  /*00a0*/  ULDC UR17, c[0x0][0x2c4] ;  /* 0x0000b10000117ab9 */ /* 0x000fc80000000800 */
        /* <DEDUP_REMOVED lines=22> */
[----:B-1----:R-:W-:Y:S01]  /*0210*/  @P0 IMAD.WIDE R2, R164, 0x4, R2 ;  /* 0x00000004a4020825 */ /* 0x002fe200078e0202 */
[----:B------:R-:W-:-:S03]  /*0220*/  SHF.L.U32 R88, R27, 0x6, RZ ;  /* 0x000000061b587819 */ /* 0x000fc600000006ff */
[----:B----4-:R-:W-:Y:S01]  /*0230*/  @P1 IMAD.WIDE R4, R164, 0x4, R4 ;  /* 0x00000004a4041825 */ /* 0x010fe200078e0204 */
[----:B------:R1:W5:Y:S04]  /*0240*/  @P0 LDG.E R30, desc[UR18][R2.64] ;  /* 0x00000012021e0981 */ /* 0x000368000c1e1900 */
[----:B------:R1:W5:Y:S01]  /*0250*/  @P1 LDG.E R17, desc[UR18][R4.64] ;  /* 0x0000001204111981 */ /* 0x000362000c1e1900 */
[----:B------:R-:W-:Y:S01]  /*0260*/  ISETP.GE.AND P1, PT, R88, UR17, PT ;  /* 0x0000001158007c0c */ /* 0x000fe2000bf26270 */
[----:B------:R-:W-:-:S04]  /*0270*/  IMAD.MOV R10, RZ, RZ, -R164 ;  /* 0x000000ffff0a7224 */ /* 0x000fc800078e0aa4 */
[----:B------:R-:W-:-:S08]  /*0280*/  IMAD R10, R7, R10, UR4 ;  /* 0x00000004070a7e24 */ /* 0x000fd0000f8e020a */
[----:B------:R-:W-:Y:S05]  /*0290*/  @P1 EXIT ;  /* 0x000000000000194d */ /* 0x000fea0003800000 */
[----:B------:R-:W2:Y:S01]  /*02a0*/  LDC R0, c[0x0][0x10] ;  /* 0x00000400ff007b82 */ /* 0x000ea20000000800 */
[----:B------:R-:W3:Y:S01]  /*02b0*/  S2R R9, SR_CTAID.Y ;  /* 0x0000000000097919 */ /* 0x000ee20000002600 */
[----:B-----5:R-:W-:Y:S01]  /*02c0*/  @P0 IMAD.IADD R30, R30, 0x1, -R17 ;  /* 0x000000011e1e0824 */ /* 0x020fe200078e0a11 */
[----:B------:R-:W-:-:S05]  /*02d0*/  ULDC UR16, c[0x0][0x398] ;  /* 0x0000e60000107ab9 */ /* 0x000fca0000000800 */
[----:B-1----:R-:W1:Y:S01]  /*02e0*/  LDC R2, c[0x0][0x2c8] ;  /* 0x0000b200ff027b82 */ /* 0x002e620000000800 */
[-C--:B--2---:R-:W-:Y:S02]  /*02f0*/  IABS R8, R0.reuse ;  /* 0x0000000000087213 */ /* 0x084fe40000000000 */
[----:B------:R-:W-:Y:S02]  /*0300*/  IABS R11, R0 ;  /* 0x00000000000b7213 */ /* 0x000fe40000000000 */
[----:B------:R-:W2:Y:S03]  /*0310*/  I2F.RP R6, R8 ;  /* 0x0000000800067306 */ /* 0x000ea60000209400 */
[----:B------:R-:W-:Y:S02]  /*0320*/  IMAD.MOV R11, RZ, RZ, -R11 ;  /* 0x000000ffff0b7224 */ /* 0x000fe400078e0a0b */
[----:B-1----:R-:W-:-:S05]  /*0330*/  VIADD R2, R2, 0x3f ;  /* 0x0000003f02027836 */ /* 0x002fca0000000000 */
[----:B------:R-:W-:-:S04]  /*0340*/  SHF.R.S32.HI R13, RZ, 0x1f, R2 ;  /* 0x0000001fff0d7819 */ /* 0x000fc80000011402 */
[----:B------:R-:W-:Y:S01]  /*0350*/  LEA.HI R13, R13, R2, RZ, 0x6 ;  /* 0x000000020d0d7211 */ /* 0x000fe200078f30ff */
[----:B--2---:R-:W1:Y:S03]  /*0360*/  MUFU.RCP R4, R6 ;  /* 0x0000000600047308 */ /* 0x004e660000001000 */
[----:B------:R-:W-:-:S05]  /*0370*/  LEA.HI.SX32 R13, R13, R0, 0x1a ;  /* 0x000000000d0d7211 */ /* 0x000fca00078fd2ff */
[----:B------:R-:W-:-:S05]  /*0380*/  VIADD R13, R13, 0xffffffff ;  /* 0xffffffff0d0d7836 */ /* 0x000fca0000000000 */
[----:B------:R-:W-:Y:S02]  /*0390*/  IABS R2, R13 ;  /* 0x0000000d00027213 */ /* 0x000fe40000000000 */
[----:B------:R-:W-:Y:S01]  /*03a0*/  LOP3.LUT R13, R13, R0, RZ, 0x3c, !PT ;  /* 0x000000000d0d7212 */ /* 0x000fe200078e3cff */
[----:B-1----:R-:W-:-:S04]  /*03b0*/  VIADD R4, R4, 0xffffffe ;  /* 0x0ffffffe04047836 */ /* 0x002fc80000000000 */
        /* <DEDUP_REMOVED lines=10> */
[----:B-1----:R-:W-:-:S11]  /*0460*/  @!P0 ISETP.NE.U32.AND P1, PT, R4, RZ, PT ;  /* 0x000000ff0400820c */ /* 0x002fd60003f25070 */
[----:B------:R-:W-:Y:S01]  /*0470*/  @!P2 IMAD.IADD R11, R11, 0x1, -R8 ;  /* 0x000000010b0ba824 */ /* 0x000fe200078e0a08 */
[----:B------:R-:W-:Y:S01]  /*0480*/  @!P0 ISETP.NE.AND.EX P1, PT, R5, RZ, PT, P1 ;  /* 0x000000ff0500820c */ /* 0x000fe20003f25310 */
[----:B------:R-:W-:-:S03]  /*0490*/  @!P2 VIADD R6, R6, 0x1 ;  /* 0x000000010606a836 */ /* 0x000fc60000000000 */
[----:B------:R-:W-:Y:S02]  /*04a0*/  ISETP.GE.U32.AND P3, PT, R11, R8, PT ;  /* 0x000000080b00720c */ /* 0x000fe40003f66070 */
        /* <DEDUP_REMOVED lines=13> */
[----:B------:R-:W-:Y:S02]  /*0580*/  SHF.R.S32.HI R5, RZ, 0x1f, R2 ;  /* 0x0000001fff057819 */ /* 0x000fe40000011402 */
[----:B------:R-:W-:Y:S01]  /*0590*/  SHF.R.S32.HI R3, RZ, 0x6, R3 ;  /* 0x00000006ff037819 */ /* 0x000fe20000011403 */
[----:B---3--:R-:W-:Y:S01]  /*05a0*/  IMAD R159, R6, R9, RZ ;  /* 0x00000009069f7224 */ /* 0x008fe200078e02ff */
[----:B------:R-:W-:-:S04]  /*05b0*/  LEA.HI R5, R5, R2, RZ, 0x6 ;  /* 0x0000000205057211 */ /* 0x000fc800078f30ff */
[----:B------:R-:W-:Y:S02]  /*05c0*/  SHF.R.S32.HI R5, RZ, 0x6, R5 ;  /* 0x00000006ff057819 */ /* 0x000fe40000011405 */
[----:B------:R-:W-:Y:S02]  /*05d0*/  VIADDMNMX R28, R159, R6, R3, PT ;  /* 0x000000069f1c7246 */ /* 0x000fe40003800103 */
[----:B------:R-:W1:Y:S02]  /*05e0*/  S2R R6, SR_TID.X ;  /* 0x0000000000067919 */ /* 0x000e640000002100 */
[----:B------:R-:W-:-:S04]  /*05f0*/  VIMNMX R28, R28, R5, PT ;  /* 0x000000051c1c7248 */ /* 0x000fc80003fe0100 */
[----:B------:R-:W-:-:S13]  /*0600*/  ISETP.GE.AND P0, PT, R159, R28, PT ;  /* 0x0000001c9f00720c */ /* 0x000fda0003f06270 */
[----:B------:R-:W-:Y:S05]  /*0610*/  @!P0 BRA `(.L_x_6564) ;  /* 0x0000000400308947 */ /* 0x000fea0003800000 */
[----:B------:R-:W2:Y:S01]  /*0620*/  LDC R2, c[0x0][0x2c0] ;  /* 0x0000b000ff027b82 */ /* 0x000ea20000000800 */
        /* <DEDUP_REMOVED lines=10> */
[----:B--2---:R-:W-:Y:S01]  /*06d0*/  IMAD R2, R9, R2, R164 ;  /* 0x0000000209027224 */ /* 0x004fe200078e02a4 */
[----:B------:R-:W-:-:S03]  /*06e0*/  SHF.R.S32.HI R9, RZ, 0x1f, R8 ;  /* 0x0000001fff097819 */ /* 0x000fc60000011408 */
[----:B------:R-:W-:Y:S02]  /*06f0*/  IMAD R7, R2, R7, R10 ;  /* 0x0000000702077224 */ /* 0x000fe400078e020a */
[----:B------:R-:W-:-:S04]  /*0700*/  IMAD.WIDE R8, R0, 0x80, R8 ;  /* 0x0000008000087825 */ /* 0x000fc800078e0208 */
[----:B------:R-:W-:Y:S01]  /*0710*/  IMAD R3, R7, UR17, R88 ;  /* 0x0000001107037c24 */ /* 0x000fe2000f8e0258 */
[----:B------:R-:W-:Y:S01]  /*0720*/  IADD3 R7, -R88, UR17, RZ ;  /* 0x0000001158077c10 */ /* 0x000fe2000fffe1ff */
[C---:B------:R-:W-:Y:S02]  /*0730*/  VIADD R10, R0.reuse, 0x18 ;  /* 0x00000018000a7836 */ /* 0x040fe40000000000 */
[----:B------:R-:W-:Y:S01]  /*0740*/  IMAD R5, R3, UR4, RZ ;  /* 0x0000000403057c24 */ /* 0x000fe2000f8e02ff */
[----:B------:R-:W-:Y:S01]  /*0750*/  ULDC.64 UR4, c[0x0][0x288] ;  /* 0x0000a20000047ab9 */ /* 0x000fe20000000a00 */
[-C--:B------:R-:W-:Y:S02]  /*0760*/  ISETP.GE.OR P5, PT, R0, R7.reuse, P6 ;  /* 0x000000070000720c */ /* 0x080fe400037a6670 */
[----:B------:R-:W-:Y:S01]  /*0770*/  ISETP.GE.OR P4, PT, R6, R7, P6 ;  /* 0x000000070600720c */ /* 0x000fe20003786670 */
[----:B------:R-:W-:Y:S01]  /*0780*/  VIADD R6, R0, 0x20 ;  /* 0x0000002000067836 */ /* 0x000fe20000000000 */
[----:B------:R-:W-:-:S02]  /*0790*/  IADD3 R2, P0, R5, R8, RZ ;  /* 0x0000000805027210 */ /* 0x000fc40007f1e0ff */
[----:B------:R-:W-:Y:S01]  /*07a0*/  ISETP.GE.OR P3, PT, R4, R7, P6 ;  /* 0x000000070400720c */ /* 0x000fe20003766670 */
[----:B------:R-:W-:Y:S01]  /*07b0*/  VIADD R4, R0, 0x28 ;  /* 0x0000002800047836 */ /* 0x000fe20000000000 */
[----:B------:R-:W-:Y:S02]  /*07c0*/  LEA.HI.X.SX32 R5, R5, R9, 0x1, P0 ;  /* 0x0000000905057211 */ /* 0x000fe400000f0eff */
[----:B------:R-:W-:Y:S02]  /*07d0*/  LEA R12, P0, R2, UR4, 0x2 ;  /* 0x00000004020c7c11 */ /* 0x000fe4000f8010ff */
[-C--:B------:R-:W-:Y:S01]  /*07e0*/  ISETP.GE.OR P2, PT, R10, R7.reuse, P6 ;  /* 0x000000070a00720c */ /* 0x080fe20003746670 */
[----:B------:R-:W-:Y:S01]  /*07f0*/  @!P5 IMAD.MOV.U32 R11, RZ, RZ, -0x800000 ;  /* 0xff800000ff0bd424 */ /* 0x000fe200078e00ff */
[----:B------:R-:W-:Y:S01]  /*0800*/  LEA.HI.X R13, R2, UR5, R5, 0x2, P0 ;  /* 0x00000005020d7c11 */ /* 0x000fe200080f1405 */
[----:B------:R-:W-:Y:S01]  /*0810*/  ULDC.64 UR4, c[0x0][0x2b8] ;  /* 0x0000ae0000047ab9 */ /* 0x000fe20000000a00 */
[----:B------:R-:W-:Y:S01]  /*0820*/  SHF.R.S32.HI R5, RZ, 0x1f, R3 ;  /* 0x0000001fff057819 */ /* 0x000fe20000011403 */
[----:B------:R-:W-:Y:S01]  /*0830*/  @!P4 IMAD.MOV.U32 R15, RZ, RZ, -0x800000 ;  /* 0xff800000ff0fc424 */ /* 0x000fe200078e00ff */
[----:B------:R-:W-:Y:S01]  /*0840*/  IADD3 R3, P0, R3, R0, RZ ;  /* 0x0000000003037210 */ /* 0x000fe20007f1e0ff */
[----:B------:R1:W-:Y:S01]  /*0850*/  STG.E.128 desc[UR18][R12.64], RZ ;  /* 0x000000ff0c007986 */ /* 0x0003e2000c101d12 */
[----:B------:R-:W-:Y:S01]  /*0860*/  ISETP.GE.OR P1, PT, R6, R7, P6 ;  /* 0x000000070600720c */ /* 0x000fe20003726670 */
[----:B------:R-:W-:Y:S01]  /*0870*/  @!P3 IMAD.MOV.U32 R6, RZ, RZ, -0x800000 ;  /* 0xff800000ff06b424 */ /* 0x000fe200078e00ff */
        /* <DEDUP_REMOVED lines=38> */
.L_x_6564:
[----:B------:R-:W2:Y:S01]  /*0ae0*/  LDC.64 R2, c[0x0][0x368] ;  /* 0x0000da00ff027b82 */ /* 0x000ea20000000a00 */
[----:B------:R-:W-:Y:S01]  /*0af0*/  IMAD.MOV.U32 R12, RZ, RZ, R164 ;  /* 0x000000ffff0c7224 */ /* 0x000fe200078e00a4 */
[----:B------:R-:W-:Y:S01]  /*0b00*/  ULDC.64 UR4, c[0x0][0x370] ;  /* 0x0000dc0000047ab9 */ /* 0x000fe20000000a00 */
[----:B--2---:R-:W-:-:S04]  /*0b10*/  ISETP.NE.U32.AND P0, PT, R2, RZ, PT ;  /* 0x000000ff0200720c */ /* 0x004fc80003f05070 */
[----:B------:R-:W-:-:S13]  /*0b20*/  ISETP.NE.AND.EX P0, PT, R3, RZ, PT, P0 ;  /* 0x000000ff0300720c */ /* 0x000fda0003f05300 */
[----:B------:R-:W2:Y:S02]  /*0b30*/  @P0 LDC.64 R2, c[0x0][0x368] ;  /* 0x0000da00ff020b82 */ /* 0x000ea40000000a00 */
[----:B--2---:R-:W-:-:S05]  /*0b40*/  @P0 IMAD.WIDE R2, R164, 0x4, R2 ;  /* 0x00000004a4020825 */ /* 0x004fca00078e0202 */
[----:B------:R2:W5:Y:S01]  /*0b50*/  @P0 LDG.E R12, desc[UR18][R2.64] ;  /* 0x00000012020c0981 */ /* 0x000562000c1e1900 */
[----:B------:R-:W-:Y:S02]  /*0b60*/  ISETP.NE.U32.AND P0, PT, RZ, UR4, PT ;  /* 0x00000004ff007c0c */ /* 0x000fe4000bf05070 */
[----:B------:R-:W-:Y:S02]  /*0b70*/  CS2R R166, SRZ ;  /* 0x0000000000a67805 */ /* 0x000fe4000001ff00 */
[----:B------:R-:W-:Y:S02]  /*0b80*/  PLOP3.LUT P6, PT, PT, PT, PT, 0x80, 0x0 ;  /* 0x000000000000781c */ /* 0x000fe40003fcf070 */
[----:B------:R-:W-:-:S13]  /*0b90*/  ISETP.NE.AND.EX P0, PT, RZ, UR5, PT, P0 ;  /* 0x00000005ff007c0c */ /* 0x000fda000bf05300 */
[----:B------:R-:W-:Y:S05]  /*0ba0*/  @!P0 BRA `(.L_x_6565) ;  /* 0x0000000000248947 */ /* 0x000fea0003800000 */
[----:B--2---:R-:W2:Y:S01]  /*0bb0*/  LDC.64 R2, c[0x0][0x378] ;  /* 0x0000de00ff027b82 */ /* 0x004ea20000000a00 */
[----:B------:R-:W-:Y:S02]  /*0bc0*/  SHF.R.S32.HI R5, RZ, 0x1f, R164 ;  /* 0x0000001fff057819 */ /* 0x000fe400000114a4 */
[----:B------:R-:W-:-:S03]  /*0bd0*/  PLOP3.LUT P6, PT, PT, PT, PT, 0x8, 0x0 ;  /* 0x000000000000781c */ /* 0x000fc60003fce170 */
[-C--:B--2---:R-:W-:Y:S02]  /*0be0*/  IMAD R0, R5, R2.reuse, RZ ;  /* 0x0000000205007224 */ /* 0x084fe400078e02ff */
[----:B------:R-:W-:-:S04]  /*0bf0*/  IMAD.WIDE.U32 R4, R164, R2, RZ ;  /* 0x00000002a4047225 */ /* 0x000fc800078e00ff */
[----:B------:R-:W-:Y:S01]  /*0c00*/  IMAD R3, R164, R3, R0 ;  /* 0x00000003a4037224 */ /* 0x000fe200078e0200 */
[----:B------:R-:W-:-:S04]  /*0c10*/  LEA R166, P0, R4, UR4, 0x2 ;  /* 0x0000000404a67c11 */ /* 0x000fc8000f8010ff */
[----:B------:R-:W-:-:S04]  /*0c20*/  IADD3 R3, R5, R3, RZ ;  /* 0x0000000305037210 */ /* 0x000fc80007ffe0ff */
[----:B------:R-:W-:-:S07]  /*0c30*/  LEA.HI.X R167, R4, UR5, R3, 0x2, P0 ;  /* 0x0000000504a77c11 */ /* 0x000fce00080f1403 */
.L_x_6565:
[----:B------:R-:W-:Y:S05]  /*0c40*/  @P6 BRA `(.L_x_6566) ;  /* 0x0000000400386947 */ /* 0x000fea0003800000 */
[----:B------:R-:W3:Y:S01]  /*0c50*/  LDC R0, c[0x0][0x380] ;  /* 0x0000e000ff007b82 */ /* 0x000ee20000000800 */
[----:B------:R-:W-:Y:S01]  /*0c60*/  LEA R7, R28, 0xffffffc0, 0x6 ;  /* 0xffffffc01c077811 */ /* 0x000fe200078e30ff */
[----:B------:R-:W-:Y:S01]  /*0c70*/  ULDC.64 UR8, c[0x0][0x230] ;  /* 0x00008c0000087ab9 */ /* 0x000fe20000000a00 */
[----:B------:R-:W-:Y:S01]  /*0c80*/  ULDC.64 UR6, c[0x0][0x248] ;  /* 0x0000920000067ab9 */ /* 0x000fe20000000a00 */
[----:B------:R-:W-:Y:S01]  /*0c90*/  ULDC.64 UR4, c[0x0][0x238] ;  /* 0x00008e0000047ab9 */ /* 0x000fe20000000a00 */
[----:B--2---:R-:W-:Y:S01]  /*0ca0*/  IABS R2, R7 ;  /* 0x0000000700027213 */ /* 0x004fe20000000000 */
[----:B------:R-:W-:Y:S01]  /*0cb0*/  ULDC.64 UR10, c[0x0][0x260] ;  /* 0x00009800000a7ab9 */ /* 0x000fe20000000a00 */
[----:B---3--:R-:W-:-:S04]  /*0cc0*/  IABS R4, R0 ;  /* 0x0000000000047213 */ /* 0x008fc80000000000 */
[----:B------:R-:W2:Y:S08]  /*0cd0*/  I2F.RP R5, R4 ;  /* 0x0000000400057306 */ /* 0x000eb00000209400 */
[----:B--2---:R-:W2:Y:S02]  /*0ce0*/  MUFU.RCP R8, R5 ;  /* 0x0000000500087308 */ /* 0x004ea40000001000 */
[----:B--2---:R-:W-:-:S06]  /*0cf0*/  IADD3 R8, R8, 0xffffffe, RZ ;  /* 0x0ffffffe08087810 */ /* 0x004fcc0007ffe0ff */
[----:B------:R-:W2:Y:S02]  /*0d00*/  F2I.FTZ.U32.TRUNC.NTZ R9, R8 ;  /* 0x0000000800097305 */ /* 0x000ea4000021f000 */
[----:B--2---:R-:W-:Y:S01]  /*0d10*/  IMAD.MOV R3, RZ, RZ, -R9 ;  /* 0x000000ffff037224 */ /* 0x004fe200078e0a09 */
        /* <DEDUP_REMOVED lines=13> */
[----:B------:R-:W2:Y:S11]  /*0df0*/  LDC R3, c[0x0][0x278] ;  /* 0x00009e00ff037b82 */ /* 0x000eb60000000800 */
[----:B------:R-:W-:-:S05]  /*0e00*/  @P2 IADD3 R5, R5, 0x1, RZ ;  /* 0x0000000105052810 */ /* 0x000fca0007ffe0ff */
[----:B------:R-:W-:Y:S01]  /*0e10*/  @!P0 IMAD.MOV R5, RZ, RZ, -R5 ;  /* 0x000000ffff058224 */ /* 0x000fe200078e0a05 */
[----:B------:R-:W-:-:S05]  /*0e20*/  @!P1 LOP3.LUT R5, RZ, R0, RZ, 0x33, !PT ;  /* 0x00000000ff059212 */ /* 0x000fca00078e33ff */
[----:B------:R-:W-:-:S06]  /*0e30*/  IMAD.WIDE R24, R5, 0x4, R166 ;  /* 0x0000000405187825 */ /* 0x000fcc00078e02a6 */
[----:B------:R-:W3:Y:S01]  /*0e40*/  LDG.E R24, desc[UR18][R24.64] ;  /* 0x0000001218187981 */ /* 0x000ee2000c1e1900 */
[----:B--2---:R-:W-:Y:S01]  /*0e50*/  IABS R2, R3 ;  /* 0x0000000300027213 */ /* 0x004fe20000000000 */
[----:B------:R-:W-:-:S03]  /*0e60*/  IMAD.MOV R5, RZ, RZ, -R5 ;  /* 0x000000ffff057224 */ /* 0x000fc600078e0a05 */
[----:B------:R-:W2:Y:S01]  /*0e70*/  I2F.RP R9, R2 ;  /* 0x0000000200097306 */ /* 0x000ea20000209400 */
[----:B------:R-:W-:-:S05]  /*0e80*/  IMAD R7, R0, R5, R7 ;  /* 0x0000000500077224 */ /* 0x000fca00078e0207 */
[----:B------:R-:W-:Y:S02]  /*0e90*/  SHF.R.S32.HI R0, RZ, 0x1f, R7 ;  /* 0x0000001fff007819 */ /* 0x000fe40000011407 */
[----:B--2--5:R-:W2:Y:S02]  /*0ea0*/  MUFU.RCP R12, R9 ;  /* 0x00000009000c7308 */ /* 0x024ea40000001000 */
        /* <DEDUP_REMOVED lines=21> */
[----:B------:R-:W-:-:S03]  /*1000*/  IMAD R3, R7, UR7, R2 ;  /* 0x0000000707037c24 */ /* 0x000fc6000f8e0202 */
[----:B------:R-:W-:Y:S02]  /*1010*/  SHF.R.S32.HI R9, RZ, 0x1f, R8 ;  /* 0x0000001fff097819 */ /* 0x000fe40000011408 */
        /* <DEDUP_REMOVED lines=8> */
[----:B------:R-:W-:-:S04]  /*10a0*/  IMAD.WIDE.U32 R4, R7, UR6, R12 ;  /* 0x0000000607047c25 */ /* 0x000fc8000f8e000c */
        /* <DEDUP_REMOVED lines=8> */
.L_x_6566:
[----:B------:R-:W2:Y:S01]  /*1130*/  LDC R13, c[0x0][0x278] ;  /* 0x00009e00ff0d7b82 */ /* 0x000ea20000000800 */
[----:B------:R-:W-:Y:S01]  /*1140*/  SHF.R.S32.HI R19, RZ, 0x1f, R17 ;  /* 0x0000001fff137819 */ /* 0x000fe20000011411 */
[----:B------:R-:W-:Y:S01]  /*1150*/  ULDC.64 UR6, c[0x0][0x248] ;  /* 0x0000920000067ab9 */ /* 0x000fe20000000a00 */
[----:B------:R-:W-:-:S05]  /*1160*/  ULDC.64 UR8, c[0x0][0x230] ;  /* 0x00008c0000087ab9 */ /* 0x000fca0000000a00 */
[----:B------:R-:W3:Y:S01]  /*1170*/  LDC.64 R8, c[0x0][0x250] ;  /* 0x00009400ff087b82 */ /* 0x000ee20000000a00 */
[----:B--2---:R-:W-:-:S04]  /*1180*/  IABS R3, R13 ;  /* 0x0000000d00037213 */ /* 0x004fc80000000000 */
[----:B------:R-:W2:Y:S01]  /*1190*/  I2F.RP R7, R3 ;  /* 0x0000000300077306 */ /* 0x000ea20000209400 */
[----:B---3--:R-:W-:-:S04]  /*11a0*/  IMAD R14, R19, R8, RZ ;  /* 0x00000008130e7224 */ /* 0x008fc800078e02ff */
[----:B------:R-:W-:-:S03]  /*11b0*/  IMAD R9, R17, R9, R14 ;  /* 0x0000000911097224 */ /* 0x000fc600078e020e */
[----:B--2---:R-:W2:Y:S02]  /*11c0*/  MUFU.RCP R4, R7 ;  /* 0x0000000700047308 */ /* 0x004ea40000001000 */
[----:B--2---:R-:W-:Y:S02]  /*11d0*/  IADD3 R4, R4, 0xffffffe, RZ ;  /* 0x0ffffffe04047810 */ /* 0x004fe40007ffe0ff */
[----:B------:R-:W-:-:S04]  /*11e0*/  LEA R7, R28, 0xffffffc0, 0x6 ;  /* 0xffffffc01c077811 */ /* 0x000fc800078e30ff */
[----:B------:R-:W2:Y:S01]  /*11f0*/  F2I.FTZ.U32.TRUNC.NTZ R5, R4 ;  /* 0x0000000400057305 */ /* 0x000ea2000021f000 */
[----:B------:R-:W-:Y:S02]  /*1200*/  IADD3 R18, P1, R17, R7, RZ ;  /* 0x0000000711127210 */ /* 0x000fe40007f3e0ff */
[----:B--2---:R-:W-:Y:S01]  /*1210*/  IADD3 R0, RZ, -R5, RZ ;  /* 0x80000005ff007210 */ /* 0x004fe20007ffe0ff */
[----:B------:R-:W-:-:S04]  /*1220*/  IMAD.MOV.U32 R4, RZ, RZ, RZ ;  /* 0x000000ffff047224 */ /* 0x000fc800078e00ff */
[----:B------:R-:W-:Y:S01]  /*1230*/  IMAD R2, R0, R3, RZ ;  /* 0x0000000300027224 */ /* 0x000fe200078e02ff */
[----:B------:R-:W-:-:S03]  /*1240*/  IABS R0, R10 ;  /* 0x0000000a00007213 */ /* 0x000fc60000000000 */
[----:B------:R-:W-:Y:S01]  /*1250*/  IMAD.HI.U32 R5, R5, R2, R4 ;  /* 0x0000000205057227 */ /* 0x000fe200078e0004 */
[----:B------:R-:W-:-:S05]  /*1260*/  MOV R2, R0 ;  /* 0x0000000000027202 */ /* 0x000fca0000000f00 */
[----:B------:R-:W-:Y:S02]  /*1270*/  IMAD.HI.U32 R11, R5, R2, RZ ;  /* 0x00000002050b7227 */ /* 0x000fe400078e00ff */
[----:B------:R-:W2:Y:S02]  /*1280*/  LDC.64 R4, c[0x0][0x260] ;  /* 0x00009800ff047b82 */ /* 0x000ea40000000a00 */
        /* <DEDUP_REMOVED lines=12> */
[----:B------:R-:W-:Y:S02]  /*1350*/  IMAD R15, R15, UR6, RZ ;  /* 0x000000060f0f7c24 */ /* 0x000fe4000f8e02ff */
[----:B------:R-:W-:Y:S02]  /*1360*/  @P2 IADD3 R11, R11, 0x1, RZ ;  /* 0x000000010b0b2810 */ /* 0x000fe40007ffe0ff */
[C---:B------:R-:W-:Y:S01]  /*1370*/  IMAD R16, R18.reuse, UR7, R15 ;  /* 0x0000000712107c24 */ /* 0x040fe2000f8e020f */
[----:B-----5:R-:W-:Y:S01]  /*1380*/  SHF.R.S32.HI R15, RZ, 0x1f, R12 ;  /* 0x0000001fff0f7819 */ /* 0x020fe2000001140c */
[----:B------:R-:W-:-:S04]  /*1390*/  IMAD.WIDE.U32 R18, R18, UR6, RZ ;  /* 0x0000000612127c25 */ /* 0x000fc8000f8e00ff */
[----:B------:R-:W-:Y:S01]  /*13a0*/  IMAD.IADD R21, R19, 0x1, R16 ;  /* 0x0000000113157824 */ /* 0x000fe200078e0210 */
[----:B------:R-:W-:Y:S01]  /*13b0*/  MOV R20, R18 ;  /* 0x0000001200147202 */ /* 0x000fe20000000f00 */
[----:B------:R-:W-:Y:S01]  /*13c0*/  IMAD R19, R15, UR8, RZ ;  /* 0x000000080f137c24 */ /* 0x000fe2000f8e02ff */
[----:B------:R-:W-:Y:S01]  /*13d0*/  @!P1 IADD3 R11, -R11, RZ, RZ ;  /* 0x000000ff0b0b9210 */ /* 0x000fe20007ffe1ff */
[----:B------:R-:W-:Y:S01]  /*13e0*/  IMAD.WIDE.U32 R16, R17, R8, RZ ;  /* 0x0000000811107225 */ /* 0x000fe200078e00ff */
[----:B------:R-:W-:-:S03]  /*13f0*/  @!P0 LOP3.LUT R11, RZ, R13, RZ, 0x33, !PT ;  /* 0x0000000dff0b8212 */ /* 0x000fc600078e33ff */
[C---:B------:R-:W-:Y:S02]  /*1400*/  IMAD R19, R12.reuse, UR9, R19 ;  /* 0x000000090c137c24 */ /* 0x040fe4000f8e0213 */
[----:B------:R-:W-:-:S04]  /*1410*/  IMAD.WIDE.U32 R20, R12, UR8, R20 ;  /* 0x000000080c147c25 */ /* 0x000fc8000f8e0014 */
[----:B------:R-:W-:Y:S01]  /*1420*/  IMAD.IADD R17, R17, 0x1, R9 ;  /* 0x0000000111117824 */ /* 0x000fe200078e0209 */
[----:B------:R-:W-:Y:S01]  /*1430*/  SHF.R.S32.HI R9, RZ, 0x1f, R11 ;  /* 0x0000001fff097819 */ /* 0x000fe2000001140b */
[-C--:B---3--:R-:W-:Y:S01]  /*1440*/  IMAD R15, R15, R2.reuse, RZ ;  /* 0x000000020f0f7224 */ /* 0x088fe200078e02ff */
[----:B------:R-:W-:Y:S01]  /*1450*/  IADD3 R21, R21, R19, RZ ;  /* 0x0000001315157210 */ /* 0x000fe20007ffe0ff */
[----:B------:R-:W-:-:S04]  /*1460*/  IMAD.WIDE.U32 R24, R12, R2, R16 ;  /* 0x000000020c187225 */ /* 0x000fc800078e0010 */
[-C--:B--2---:R-:W-:Y:S02]  /*1470*/  IMAD R8, R9, R4.reuse, RZ ;  /* 0x0000000409087224 */ /* 0x084fe400078e02ff */
[----:B------:R-:W-:Y:S02]  /*1480*/  IMAD R15, R12, R3, R15 ;  /* 0x000000030c0f7224 */ /* 0x000fe400078e020f */
[----:B------:R-:W-:-:S03]  /*1490*/  IMAD.WIDE.U32 R20, R11, R4, R20 ;  /* 0x000000040b147225 */ /* 0x000fc600078e0014 */
[----:B------:R-:W-:Y:S01]  /*14a0*/  IADD3 R15, R25, R15, RZ ;  /* 0x0000000f190f7210 */ /* 0x000fe20007ffe0ff */
[----:B------:R-:W-:Y:S01]  /*14b0*/  IMAD R5, R11, R5, R8 ;  /* 0x000000050b057224 */ /* 0x000fe200078e0208 */
[----:B------:R-:W-:Y:S01]  /*14c0*/  MOV R8, R11 ;  /* 0x0000000b00087202 */ /* 0x000fe20000000f00 */
[----:B------:R-:W-:-:S03]  /*14d0*/  IMAD.MOV.U32 R14, RZ, RZ, R20 ;  /* 0x000000ffff0e7224 */ /* 0x000fc600078e0014 */
[----:B------:R-:W-:-:S07]  /*14e0*/  IADD3 R2, R21, R5, RZ ;  /* 0x0000000515027210 */ /* 0x000fce0007ffe0ff */
.L_x_6567:
[----:B-1----:R-:W-:Y:S01]  /*14f0*/  SHF.R.S32.HI R29, RZ, 0x1f, R6 ;  /* 0x0000001fff1d7819 */ /* 0x002fe20000011406 */
        /* <DEDUP_REMOVED lines=10> */
[----:B------:R-:W-:Y:S01]  /*15a0*/  IMAD R9, R9, UR10, RZ ;  /* 0x0000000a09097c24 */ /* 0x000fe2000f8e02ff */
[----:B------:R-:W-:Y:S01]  /*15b0*/  SHF.R.S32.HI R4, RZ, 0x4, R13 ;  /* 0x00000004ff047819 */ /* 0x000fe2000001140d */
[----:B------:R-:W-:Y:S01]  /*15c0*/  IMAD.SHL.U32 R165, R22, 0x40, RZ ;  /* 0x0000004016a57824 */ /* 0x000fe200078e00ff */
[----:B------:R-:W-:Y:S01]  /*15d0*/  SHF.R.S32.HI R23, RZ, 0x1f, R22 ;  /* 0x0000001fff177819 */ /* 0x000fe20000011416 */
[C---:B------:R-:W-:Y:S01]  /*15e0*/  IMAD.IADD R5, R6.reuse, 0x1, -R5 ;  /* 0x0000000106057824 */ /* 0x040fe200078e0a05 */
[C---:B------:R-:W-:Y:S01]  /*15f0*/  LEA.HI R11, R13.reuse, R4, RZ, 0x1 ;  /* 0x000000040d0b7211 */ /* 0x040fe200078f08ff */
[----:B------:R-:W-:Y:S01]  /*1600*/  ULDC.64 UR12, c[0x0][0x210] ;  /* 0x00008400000c7ab9 */ /* 0x000fe20000000a00 */
[----:B------:R-:W-:Y:S01]  /*1610*/  LOP3.LUT R13, R13, 0xfffffff0, RZ, 0xc0, !PT ;  /* 0xfffffff00d0d7812 */ /* 0x000fe200078ec0ff */
[----:B------:R-:W-:Y:S01]  /*1620*/  IMAD.SHL.U32 R32, R5, 0x8, RZ ;  /* 0x0000000805207824 */ /* 0x000fe200078e00ff */
[----:B------:R-:W-:Y:S01]  /*1630*/  LOP3.LUT R165, R165, 0x1c0, RZ, 0xc0, !PT ;  /* 0x000001c0a5a57812 */ /* 0x000fe200078ec0ff */
[----:B------:R-:W-:Y:S01]  /*1640*/  IMAD R17, R23, UR6, RZ ;  /* 0x0000000617117c24 */ /* 0x000fe2000f8e02ff */
[----:B------:R-:W-:Y:S01]  /*1650*/  LOP3.LUT R11, R11, 0xfffffffe, RZ, 0xc0, !PT ;  /* 0xfffffffe0b0b7812 */ /* 0x000fe200078ec0ff */
[----:B------:R-:W-:Y:S01]  /*1660*/  IMAD.IADD R13, R6, 0x1, -R13 ;  /* 0x00000001060d7824 */ /* 0x000fe200078e0a0d */
[----:B------:R-:W-:Y:S01]  /*1670*/  LOP3.LUT R16, R165, 0x38, R32, 0xf8, !PT ;  /* 0x00000038a5107812 */ /* 0x000fe200078ef820 */
[----:B------:R-:W-:Y:S01]  /*1680*/  IMAD.WIDE R26, R27, 0x40, R22 ;  /* 0x000000401b1a7825 */ /* 0x000fe200078e0216 */
[----:B------:R-:W-:-:S02]  /*1690*/  SHF.R.U32.HI R165, RZ, 0x3, R165 ;  /* 0x00000003ffa57819 */ /* 0x000fc400000116a5 */
[----:B------:R-:W-:Y:S01]  /*16a0*/  SHF.R.S32.HI R20, RZ, 0x1f, R13 ;  /* 0x0000001fff147819 */ /* 0x000fe2000001140d */
[----:B------:R-:W-:Y:S01]  /*16b0*/  IMAD R17, R22, UR7, R17 ;  /* 0x0000000716117c24 */ /* 0x000fe2000f8e0211 */
[----:B------:R-:W-:Y:S01]  /*16c0*/  IADD3 R24, P0, R32, R24, RZ ;  /* 0x0000001820187210 */ /* 0x000fe20007f1e0ff */
[----:B------:R-:W-:Y:S01]  /*16d0*/  IMAD.IADD R4, R4, 0x1, -R11 ;  /* 0x0000000104047824 */ /* 0x000fe200078e0a0b */
[--C-:B------:R-:W-:Y:S01]  /*16e0*/  SHF.R.S32.HI R33, RZ, 0x1f, R32.reuse ;  /* 0x0000001fff217819 */ /* 0x100fe20000011420 */
[----:B------:R-:W-:Y:S01]  /*16f0*/  IMAD.SHL.U32 R11, R5, 0x40, RZ ;  /* 0x00000040050b7824 */ /* 0x000fe200078e00ff */
[----:B------:R-:W-:Y:S01]  /*1700*/  LOP3.LUT R165, R16, R165, RZ, 0x3c, !PT ;  /* 0x000000a510a57212 */ /* 0x000fe200078e3cff */
[----:B------:R-:W-:Y:S01]  /*1710*/  IMAD R16, R164, UR5, R3 ;  /* 0x00000005a4107c24 */ /* 0x000fe2000f8e0203 */
[----:B------:R-:W-:Y:S01]  /*1720*/  IADD3 R14, P1, R32, R14, RZ ;  /* 0x0000000e200e7210 */ /* 0x000fe20007f3e0ff */
[----:B------:R-:W-:Y:S01]  /*1730*/  IMAD.X R25, R33, 0x1, R15, P0 ;  /* 0x0000000121197824 */ /* 0x000fe200000e060f */
[----:B------:R-:W-:Y:S01]  /*1740*/  LEA.HI R3, R20, R13, RZ, 0x3 ;  /* 0x0000000d14037211 */ /* 0x000fe200078f18ff */
[----:B------:R-:W-:Y:S01]  /*1750*/  IMAD.WIDE.U32 R20, R164, UR4, R32 ;  /* 0x00000004a4147c25 */ /* 0x000fe2000f8e0020 */
[----:B------:R-:W-:Y:S01]  /*1760*/  ULDC.64 UR4, c[0x0][0x258] ;  /* 0x0000960000047ab9 */ /* 0x000fe20000000a00 */
[----:B------:R-:W-:-:S02]  /*1770*/  IADD3 R7, P0, R22, R7, RZ ;  /* 0x0000000716077210 */ /* 0x000fc40007f1e0ff */
[----:B------:R-:W-:Y:S01]  /*1780*/  IMAD.X R15, R33, 0x1, R2, P1 ;  /* 0x00000001210f7824 */ /* 0x000fe200008e0602 */
[----:B------:R-:W-:Y:S01]  /*1790*/  LOP3.LUT R2, R3, 0xfffffff8, RZ, 0xc0, !PT ;  /* 0xfffffff803027812 */ /* 0x000fe200078ec0ff */
[----:B------:R-:W-:Y:S01]  /*17a0*/  IMAD.IADD R21, R21, 0x1, R16 ;  /* 0x0000000115157824 */ /* 0x000fe200078e0210 */
[----:B------:R-:W-:Y:S01]  /*17b0*/  LOP3.LUT R11, R11, 0x1c0, RZ, 0xc0, !PT ;  /* 0x000001c00b0b7812 */ /* 0x000fe200078ec0ff */
[----:B------:R-:W-:Y:S01]  /*17c0*/  IMAD.WIDE.U32 R14, R22, UR6, R14 ;  /* 0x00000006160e7c25 */ /* 0x000fe2000f8e000e */
[----:B------:R-:W-:Y:S02]  /*17d0*/  LEA.HI R18, R29, R6, RZ, 0x6 ;  /* 0x000000061d127211 */ /* 0x000fe400078f30ff */
[----:B------:R-:W-:Y:S01]  /*17e0*/  LOP3.LUT R12, R11, 0x8, R12, 0xf8, !PT ;  /* 0x000000080b0c7812 */ /* 0x000fe200078ef80c */
[----:B------:R-:W-:Y:S01]  /*17f0*/  IMAD.IADD R2, R13, 0x1, -R2 ;  /* 0x000000010d027824 */ /* 0x000fe200078e0a02 */
[----:B------:R-:W-:Y:S01]  /*1800*/  SHF.R.S32.HI R13, RZ, 0x1f, R10 ;  /* 0x0000001fff0d7819 */ /* 0x000fe2000001140a */
[----:B------:R-:W-:Y:S01]  /*1810*/  IMAD.WIDE.U32 R20, R10, UR4, R20 ;  /* 0x000000040a147c25 */ /* 0x000fe2000f8e0014 */
[----:B------:R-:W-:-:S02]  /*1820*/  SHF.R.U32.HI R11, RZ, 0x3, R11 ;  /* 0x00000003ff0b7819 */ /* 0x000fc4000001160b */
[----:B------:R-:W-:Y:S01]  /*1830*/  LEA.HI R29, R29, R6, RZ, 0x5 ;  /* 0x000000061d1d7211 */ /* 0x000fe200078f28ff */
[----:B------:R-:W-:Y:S01]  /*1840*/  IMAD R13, R13, UR4, RZ ;  /* 0x000000040d0d7c24 */ /* 0x000fe2000f8e02ff */
[----:B------:R-:W-:Y:S01]  /*1850*/  LOP3.LUT R11, R12, R11, RZ, 0x3c, !PT ;  /* 0x0000000b0c0b7212 */ /* 0x000fe200078e3cff */
[----:B------:R-:W-:Y:S02]  /*1860*/  IMAD.X R0, R23, 0x1, R0, P0 ;  /* 0x0000000117007824 */ /* 0x000fe400000e0600 */
[----:B------:R-:W-:Y:S01]  /*1870*/  IMAD R13, R10, UR5, R13 ;  /* 0x000000050a0d7c24 */ /* 0x000fe2000f8e020d */
[----:B------:R-:W-:Y:S01]  /*1880*/  ULDC.64 UR4, c[0x0][0x218] ;  /* 0x0000860000047ab9 */ /* 0x000fe20000000a00 */
[----:B------:R-:W-:Y:S01]  /*1890*/  IMAD.IADD R17, R15, 0x1, R17 ;  /* 0x000000010f117824 */ /* 0x000fe200078e0211 */
[C---:B------:R-:W-:Y:S01]  /*18a0*/  LEA R162, P0, R14.reuse, UR4, 0x1 ;  /* 0x000000040ea27c11 */ /* 0x040fe2000f8008ff */
[----:B------:R-:W-:Y:S01]  /*18b0*/  IMAD.IADD R21, R21, 0x1, R13 ;  /* 0x0000000115157824 */ /* 0x000fe200078e020d */
[----:B------:R-:W-:Y:S01]  /*18c0*/  UMOV UR4, 0x400 ;  /* 0x0000040000047882 */ /* 0x000fe20000000000 */
[----:B------:R-:W-:Y:S01]  /*18d0*/  IMAD R13, R27, UR14, RZ ;  /* 0x0000000e1b0d7c24 */ /* 0x000fe2000f8e02ff */
[----:B------:R-:W-:Y:S01]  /*18e0*/  LEA.HI.X R163, R14, UR5, R17, 0x1, P0 ;  /* 0x000000050ea37c11 */ /* 0x000fe200080f0c11 */
[----:B------:R-:W-:Y:S01]  /*18f0*/  IMAD.WIDE.U32 R20, R26, UR14, R20 ;  /* 0x0000000e1a147c25 */ /* 0x000fe2000f8e0014 */
[----:B-1----:R-:W-:-:S02]  /*1900*/  ULEA UR5, UR20, UR4, 0x18 ;  /* 0x0000000414057291 */ /* 0x002fc4000f8ec03f */
[----:B------:R-:W-:Y:S01]  /*1910*/  USHF.L.U32 UR4, UR14, 0x5, URZ ;  /* 0x000000050e047899 */ /* 0x000fe2000800063f */
[----:B------:R-:W-:Y:S02]  /*1920*/  IMAD R13, R26, UR15, R13 ;  /* 0x0000000f1a0d7c24 */ /* 0x000fe4000f8e020d */
[C---:B------:R-:W-:Y:S02]  /*1930*/  IMAD R9, R8.reuse, UR11, R9 ;  /* 0x0000000b08097c24 */ /* 0x040fe4000f8e0209 */
[----:B------:R-:W-:Y:S01]  /*1940*/  IMAD.WIDE.U32 R24, R8, UR10, R24 ;  /* 0x0000000a08187c25 */ /* 0x000fe2000f8e0018 */
[----:B------:R-:W-:Y:S01]  /*1950*/  LEA R8, P0, R20, UR12, 0x1 ;  /* 0x0000000c14087c11 */ /* 0x000fe2000f8008ff */
[----:B------:R-:W-:Y:S02]  /*1960*/  USHF.L.U64.HI UR12, UR14, 0x5, UR15 ;  /* 0x000000050e0c7899 */ /* 0x000fe4000801020f */
[----:B------:R-:W-:Y:S01]  /*1970*/  IMAD.IADD R13, R21, 0x1, R13 ;  /* 0x00000001150d7824 */ /* 0x000fe200078e020d */
[----:B------:R-:W-:Y:S01]  /*1980*/  USHF.L.U32 UR15, UR6, 0x5, URZ ;  /* 0x00000005060f7899 */ /* 0x000fe2000800063f */
[----:B------:R-:W-:Y:S01]  /*1990*/  IMAD.IADD R25, R25, 0x1, R9 ;  /* 0x0000000119197824 */ /* 0x000fe200078e0209 */
[----:B------:R-:W-:Y:S01]  /*19a0*/  USHF.L.U64.HI UR14, UR6, 0x5, UR7 ;  /* 0x00000005060e7899 */ /* 0x000fe20008010207 */
[----:B------:R-:W-:Y:S01]  /*19b0*/  IMAD.SHL.U32 R18, R18, 0x8, RZ ;  /* 0x0000000812127824 */ /* 0x000fe200078e00ff */
        /* <DEDUP_REMOVED lines=10> */
[C---:B------:R-:W-:Y:S01]  /*1a60*/  IMAD R0, R4.reuse, 0x200, R11 ;  /* 0x0000020004007824 */ /* 0x040fe200078e020b */
[----:B------:R-:W-:Y:S01]  /*1a70*/  IADD3.X R15, R13, UR12, RZ, P0, !PT ;  /* 0x0000000c0d0f7c10 */ /* 0x000fe200087fe4ff */
[----:B------:R-:W-:Y:S01]  /*1a80*/  IMAD.SHL.U32 R7, R4, 0x8, RZ ;  /* 0x0000000804077824 */ /* 0x000fe200078e00ff */
        /* <DEDUP_REMOVED lines=15> */
[----:B------:R-:W-:Y:S01]  /*1b80*/  LEA R31, R0, UR5, 0x1 ;  /* 0x00000005001f7c11 */ /* 0x000fe2000f8e08ff */
[----:B------:R2:W-:Y:S01]  /*1b90*/  LDGSTS.E.BYPASS.LTC128B.128 [R165+0x2800], desc[UR18][R12.64+0x80] ;  /* 0x028000800ca57fae */ /* 0x0005e2000b901d52 */
[----:B------:R-:W-:Y:S01]  /*1ba0*/  UIADD3 UR4, UR5, 0x4000, URZ ;  /* 0x0000400005047890 */ /* 0x000fe2000fffe03f */
[----:B------:R-:W-:-:S02]  /*1bb0*/  LOP3.LUT P1, RZ, R2, 0x2, RZ, 0xc0, !PT ;  /* 0x0000000202ff7812 */ /* 0x000fc4000782c0ff */
[----:B------:R-:W-:Y:S03]  /*1bc0*/  LDGSTS.E.BYPASS.LTC128B.128 [R165+0x1000], desc[UR18][R14.64] ;  /* 0x010000000ea57fae */ /* 0x000fe6000b901d52 */
[----:B------:R-:W-:Y:S01]  /*1bd0*/  LEA R157, R0, UR4, 0x1 ;  /* 0x00000004009d7c11 */ /* 0x000fe2000f8e08ff */
[----:B------:R-:W-:Y:S04]  /*1be0*/  LDGSTS.E.BYPASS.LTC128B.128 [R165+0x3000], desc[UR18][R14.64+0x80] ;  /* 0x030000800ea57fae */ /* 0x000fe8000b901d52 */
[----:B------:R-:W-:Y:S01]  /*1bf0*/  LDGSTS.E.BYPASS.LTC128B.128 [R165+0x1800], desc[UR18][R20.64] ;  /* 0x0180000014a57fae */ /* 0x000fe2000b901d52 */
[----:B------:R-:W-:-:S03]  /*1c00*/  VIADD R155, R157, 0x20 ;  /* 0x000000209d9b7836 */ /* 0x000fc60000000000 */
[----:B------:R-:W-:Y:S01]  /*1c10*/  LDGSTS.E.BYPASS.LTC128B.128 [R165+0x3800], desc[UR18][R20.64+0x80] ;  /* 0x0380008014a57fae */ /* 0x000fe2000b901d52 */
[----:B-1----:R-:W-:-:S03]  /*1c20*/  IMAD.SHL.U32 R8, R2, 0x40, RZ ;  /* 0x0000004002087824 */ /* 0x002fc600078e00ff */
[----:B------:R-:W-:Y:S01]  /*1c30*/  LDGSTS.E.BYPASS.LTC128B.128 [R165+0x4000], desc[UR18][R162.64] ;  /* 0x04000000a2a57fae */ /* 0x000fe2000b901d52 */
[----:B------:R-:W-:-:S03]  /*1c40*/  IMAD.SHL.U32 R9, R3, 0x40, RZ ;  /* 0x0000004003097824 */ /* 0x000fc600078e00ff */
[----:B------:R-:W-:Y:S01]  /*1c50*/  LDGSTS.E.BYPASS.LTC128B.128 [R165+0x6000], desc[UR18][R162.64+0x80] ;  /* 0x06000080a2a57fae */ /* 0x000fe2000b901d52 */
[----:B------:R-:W-:Y:S02]  /*1c60*/  LOP3.LUT R4, R8, 0x1c0, RZ, 0xc0, !PT ;  /* 0x000001c008047812 */ /* 0x000fe400078ec0ff */
[----:B--2---:R-:W-:Y:S01]  /*1c70*/  IADD3 R12, P0, R18, UR15, RZ ;  /* 0x0000000f120c7c10 */ /* 0x004fe2000ff1e0ff */
[----:B------:R-:W-:Y:S01]  /*1c80*/  LDGSTS.E.BYPASS.LTC128B.128 [R165+0x4800], desc[UR18][R16.64] ;  /* 0x0480000010a57fae */ /* 0x000fe2000b901d52 */
[----:B------:R-:W-:Y:S02]  /*1c90*/  LOP3.LUT R7, R4, 0x8, R7, 0xf8, !PT ;  /* 0x0000000804077812 */ /* 0x000fe400078ef807 */
[----:B------:R-:W-:Y:S01]  /*1ca0*/  IADD3.X R13, R19, UR14, RZ, P0, !PT ;  /* 0x0000000e130d7c10 */ /* 0x000fe200087fe4ff */
[----:B------:R-:W-:Y:S01]  /*1cb0*/  LDGSTS.E.BYPASS.LTC128B.128 [R165+0x6800], desc[UR18][R16.64+0x80] ;  /* 0x0680008010a57fae */ /* 0x000fe2000b901d52 */
[C---:B------:R-:W-:Y:S01]  /*1cc0*/  LEA R160, P0, R24.reuse, UR12, 0x1 ;  /* 0x0000000c18a07c11 */ /* 0x040fe2000f8008ff */
[----:B------:R-:W-:Y:S01]  /*1cd0*/  USHF.L.U32 UR12, UR10, 0x5, URZ ;  /* 0x000000050a0c7899 */ /* 0x000fe2000800063f */
[----:B------:R-:W-:Y:S01]  /*1ce0*/  SHF.R.U32.HI R4, RZ, 0x3, R4 ;  /* 0x00000003ff047819 */ /* 0x000fe20000011604 */
[----:B------:R-:W-:Y:S01]  /*1cf0*/  LDGSTS.E.BYPASS.LTC128B.128 [R165+0x5000], desc[UR18][R18.64] ;  /* 0x0500000012a57fae */ /* 0x000fe2000b901d52 */
[----:B------:R-:W-:-:S02]  /*1d00*/  LEA.HI.X R161, R24, UR13, R161, 0x1, P0 ;  /* 0x0000000d18a17c11 */ /* 0x000fc400080f0ca1 */
[----:B------:R-:W-:Y:S01]  /*1d10*/  LOP3.LUT R3, R7, R4, RZ, 0x3c, !PT ;  /* 0x0000000407037212 */ /* 0x000fe200078e3cff */
[----:B------:R-:W-:Y:S01]  /*1d20*/  LDGSTS.E.BYPASS.LTC128B.128 [R165+0x7000], desc[UR18][R18.64+0x80] ;  /* 0x0700008012a57fae */ /* 0x000fe2000b901d52 */
[----:B------:R-:W-:Y:S02]  /*1d30*/  IADD3 R8, P0, R160, UR12, RZ ;  /* 0x0000000ca0087c10 */ /* 0x000fe4000ff1e0ff */
[----:B------:R-:W-:Y:S01]  /*1d40*/  SHF.R.S32.HI R7, RZ, 0x5, R29 ;  /* 0x00000005ff077819 */ /* 0x000fe2000001141d */
[----:B------:R-:W-:Y:S01]  /*1d50*/  LDGSTS.E.BYPASS.LTC128B.128 [R165+0x5800], desc[UR18][R12.64] ;  /* 0x058000000ca57fae */ /* 0x000fe2000b901d52 */
[----:B------:R-:W-:Y:S02]  /*1d60*/  LOP3.LUT R4, R9, 0xfffffe00, RZ, 0xc0, !PT ;  /* 0xfffffe0009047812 */ /* 0x000fe400078ec0ff */
[----:B------:R-:W-:Y:S01]  /*1d70*/  IADD3.X R9, R161, UR11, RZ, P0, !PT ;  /* 0x0000000ba1097c10 */ /* 0x000fe200087fe4ff */
[----:B------:R1:W-:Y:S02]  /*1d80*/  LDGSTS.E.BYPASS.LTC128B.128 [R165+0x7800], desc[UR18][R12.64+0x80] ;  /* 0x078000800ca57fae */ /* 0x0003e4000b901d52 */
[----:B------:R-:W-:-:S02]  /*1d90*/  IMAD R158, R7, 0x400, R4 ;  /* 0x00000400079e7824 */ /* 0x000fc400078e0204 */
[----:B------:R-:W0:Y:S02]  /*1da0*/  LDGDEPBAR ;  /* 0x00000000000079af */ /* 0x000e240000000000 */
[----:B------:R-:W-:-:S05]  /*1db0*/  IMAD.IADD R158, R158, 0x1, R3 ;  /* 0x000000019e9e7824 */ /* 0x000fca00078e0203 */
[----:B------:R-:W-:Y:S02]  /*1dc0*/  LEA R158, R158, UR5, 0x1 ;  /* 0x000000059e9e7c11 */ /* 0x000fe4000f8e08ff */
[----:B-1----:R-:W-:Y:S01]  /*1dd0*/  IADD3 R12, P0, R8, UR12, RZ ;  /* 0x0000000c080c7c10 */ /* 0x002fe2000ff1e0ff */
[----:B------:R-:W-:-:S04]  /*1de0*/  DEPBAR.LE SB0, 0x0 ;  /* 0x000080000000791a */ /* 0x000fc80000000000 */
[----:B------:R-:W-:Y:S01]  /*1df0*/  BAR.SYNC.DEFER_BLOCKING 0x0 ;  /* 0x0000000000007b1d */ /* 0x000fe20000010000 */
[----:B------:R-:W-:Y:S02]  /*1e00*/  IADD3.X R13, R9, UR11, RZ, P0, !PT ;  /* 0x0000000b090d7c10 */ /* 0x000fe400087fe4ff */
[----:B------:R-:W-:-:S04]  /*1e10*/  IADD3 R10, P0, R12, UR12, RZ ;  /* 0x0000000c0c0a7c10 */ /* 0x000fc8000ff1e0ff */
[----:B------:R-:W-:Y:S02]  /*1e20*/  IADD3.X R11, R13, UR11, RZ, P0, !PT ;  /* 0x0000000b0d0b7c10 */ /* 0x000fe400087fe4ff */
[----:B------:R-:W-:-:S13]  /*1e30*/  LOP3.LUT P0, RZ, R5, 0x2, RZ, 0xc0, !PT ;  /* 0x0000000205ff7812 */ /* 0x000fda000780c0ff */
[----:B------:R-:W-:Y:S01]  /*1e40*/  @P0 VIADD R155, R157, 0xffffffe0 ;  /* 0xffffffe09d9b0836 */ /* 0x000fe20000000000 */
[----:B------:R-:W-:Y:S01]  /*1e50*/  LOP3.LUT P0, RZ, R5, 0x4, RZ, 0xc0, !PT ;  /* 0x0000000405ff7812 */ /* 0x000fe2000780c0ff */
[----:B------:R-:W-:Y:S01]  /*1e60*/  @!PT LDS RZ, [RZ] ;  /* 0x00000000fffff984 */ /* 0x000fe20000000800 */
[----:B------:R-:W-:Y:S01]  /*1e70*/  @!PT LDS RZ, [RZ] ;  /* 0x00000000fffff984 */ /* 0x000fe20000000800 */
[----:B------:R-:W-:Y:S01]  /*1e80*/  @!PT LDS RZ, [RZ] ;  /* 0x00000000fffff984 */ /* 0x000fe20000000800 */
[----:B------:R-:W-:Y:S01]  /*1e90*/  LDGSTS.E.BYPASS.LTC128B.128 [R165+0x8000], desc[UR18][R160.64] ;  /* 0x08000000a0a57fae */ /* 0x000fe2000b901d52 */
[----:B------:R-:W-:Y:S02]  /*1ea0*/  IMAD.MOV.U32 R5, RZ, RZ, 0x40 ;  /* 0x00000040ff057424 */ /* 0x000fe400078e00ff */
[C---:B------:R-:W-:Y:S01]  /*1eb0*/  VIADD R147, R155.reuse, 0x800 ;  /* 0x000008009b937836 */ /* 0x040fe20000000000 */
[----:B------:R-:W-:Y:S01]  /*1ec0*/  LDGSTS.E.BYPASS.LTC128B.128 [R165+0xa000], desc[UR18][R160.64+0x80] ;  /* 0x0a000080a0a57fae */ /* 0x000fe2000b901d52 */
[C---:B------:R-:W-:Y:S02]  /*1ed0*/  VIADD R146, R155.reuse, 0x1000 ;  /* 0x000010009b927836 */ /* 0x040fe40000000000 */
[C---:B------:R-:W-:Y:S01]  /*1ee0*/  VIADD R145, R155.reuse, 0x1800 ;  /* 0x000018009b917836 */ /* 0x040fe20000000000 */
[----:B------:R-:W-:Y:S01]  /*1ef0*/  LDGSTS.E.BYPASS.LTC128B.128 [R165+0x8800], desc[UR18][R8.64] ;  /* 0x0880000008a57fae */ /* 0x000fe2000b901d52 */
[----:B------:R-:W-:-:S02]  /*1f00*/  VIADD R143, R155, 0x2000 ;  /* 0x000020009b8f7836 */ /* 0x000fc40000000000 */
[C---:B------:R-:W-:Y:S01]  /*1f10*/  VIADD R142, R155.reuse, 0x2800 ;  /* 0x000028009b8e7836 */ /* 0x040fe20000000000 */
[----:B------:R1:W-:Y:S01]  /*1f20*/  LDGSTS.E.BYPASS.LTC128B.128 [R165+0xa800], desc[UR18][R8.64+0x80] ;  /* 0x0a80008008a57fae */ /* 0x0003e2000b901d52 */
[C---:B------:R-:W-:Y:S02]  /*1f30*/  VIADD R141, R155.reuse, 0x3000 ;  /* 0x000030009b8d7836 */ /* 0x040fe40000000000 */
[----:B------:R-:W-:Y:S01]  /*1f40*/  VIADD R140, R155, 0x3800 ;  /* 0x000038009b8c7836 */ /* 0x000fe20000000000 */
[----:B------:R-:W-:Y:S04]  /*1f50*/  LDGSTS.E.BYPASS.LTC128B.128 [R165+0x9000], desc[UR18][R12.64] ;  /* 0x090000000ca57fae */ /* 0x000fe8000b901d52 */
[----:B------:R2:W-:Y:S04]  /*1f60*/  LDGSTS.E.BYPASS.LTC128B.128 [R165+0xb000], desc[UR18][R12.64+0x80] ;  /* 0x0b0000800ca57fae */ /* 0x0005e8000b901d52 */
[----:B------:R-:W-:Y:S04]  /*1f70*/  LDGSTS.E.BYPASS.LTC128B.128 [R165+0x9800], desc[UR18][R10.64] ;  /* 0x098000000aa57fae */ /* 0x000fe8000b901d52 */
[----:B------:R3:W-:Y:S04]  /*1f80*/  LDGSTS.E.BYPASS.LTC128B.128 [R165+0xb800], desc[UR18][R10.64+0x80] ;  /* 0x0b8000800aa57fae */ /* 0x0007e8000b901d52 */
[----:B------:R-:W-:Y:S04]  /*1f90*/  LDSM.16.M88.4 R24, [R158] ;  /* 0x000000009e18783b */ /* 0x000fe80000000200 */
[----:B------:R-:W4:Y:S01]  /*1fa0*/  LDSM.16.M88.4 R44, [R31+0x4800] ;  /* 0x004800001f2c783b */ /* 0x000f220000000200 */
[----:B-1----:R-:W-:-:S03]  /*1fb0*/  IMAD.MOV.U32 R8, RZ, RZ, 0x20 ;  /* 0x00000020ff087424 */ /* 0x002fc600078e00ff */
[----:B------:R-:W3:Y:S04]  /*1fc0*/  LDSM.16.M88.4 R76, [R31+0x4000] ;  /* 0x004000001f4c783b */ /* 0x000ee80000000200 */
[----:B------:R-:W1:Y:S01]  /*1fd0*/  LDSM.16.M88.4 R36, [R31+0x5000] ;  /* 0x005000001f24783b */ /* 0x000e620000000200 */
[----:B------:R-:W-:Y:S02]  /*1fe0*/  SEL R0, R8, 0xffffffe0, !P1 ;  /* 0xffffffe008007807 */ /* 0x000fe40004800000 */
[----:B------:R-:W-:Y:S01]  /*1ff0*/  LOP3.LUT P1, RZ, R2, 0x4, RZ, 0xc0, !PT ;  /* 0x0000000402ff7812 */ /* 0x000fe2000782c0ff */
[----:B--2---:R-:W2:Y:S01]  /*2000*/  LDSM.16.M88.4 R12, [R31+0x5800] ;  /* 0x005800001f0c783b */ /* 0x004ea20000000200 */
[C---:B------:R-:W-:Y:S01]  /*2010*/  SEL R2, R5.reuse, 0xffffffc0, !P0 ;  /* 0xffffffc005027807 */ /* 0x040fe20004000000 */
[----:B------:R-:W-:Y:S01]  /*2020*/  IMAD.IADD R156, R158, 0x1, R0 ;  /* 0x000000019e9c7824 */ /* 0x000fe200078e0200 */
[----:B------:R-:W-:Y:S01]  /*2030*/  SEL R5, R5, 0xffffffc0, !P1 ;  /* 0xffffffc005057807 */ /* 0x000fe20004800000 */
[----:B------:R-:W-:Y:S02]  /*2040*/  LDSM.16.M88.4 R60, [R155+0x800] ;  /* 0x000800009b3c783b */ /* 0x000fe40000000200 */
[----:B------:R-:W-:-:S02]  /*2050*/  IMAD.IADD R153, R157, 0x1, R2 ;  /* 0x000000019d997824 */ /* 0x000fc400078e0202 */
[----:B------:R-:W5:Y:S01]  /*2060*/  LDSM.16.M88.4 R64, [R156] ;  /* 0x000000009c40783b */ /* 0x000f620000000200 */
[----:B------:R-:W-:Y:S02]  /*2070*/  IMAD.IADD R154, R158, 0x1, R5 ;  /* 0x000000019e9a7824 */ /* 0x000fe400078e0205 */
[----:B------:R-:W-:Y:S01]  /*2080*/  IMAD.IADD R144, R2, 0x1, R155 ;  /* 0x0000000102907824 */ /* 0x000fe200078e029b */
[----:B------:R-:W5:Y:S01]  /*2090*/  LDSM.16.M88.4 R52, [R155+0x1800] ;  /* 0x001800009b34783b */ /* 0x000f620000000200 */
[----:B------:R-:W-:Y:S01]  /*20a0*/  IMAD.IADD R152, R156, 0x1, R5 ;  /* 0x000000019c987824 */ /* 0x000fe200078e0205 */
[----:B------:R-:W-:Y:S02]  /*20b0*/  SHF.R.S32.HI R2, RZ, 0x1f, R29 ;  /* 0x0000001fff027819 */ /* 0x000fe4000001141d */
[----:B------:R-:W5:Y:S02]  /*20c0*/  LDSM.16.M88.4 R68, [R155] ;  /* 0x000000009b44783b */ /* 0x000f640000000200 */
[----:B------:R-:W-:-:S02]  /*20d0*/  LEA.HI R2, R2, R7, RZ, 0x2 ;  /* 0x0000000702027211 */ /* 0x000fc400078f10ff */
[----:B------:R-:W-:Y:S04]  /*20e0*/  LDSM.16.M88.4 R20, [R154] ;  /* 0x000000009a14783b */ /* 0x000fe80000000200 */
[----:B------:R-:W-:Y:S01]  /*20f0*/  LDSM.16.M88.4 R56, [R155+0x1000] ;  /* 0x001000009b38783b */ /* 0x000fe20000000200 */
[C---:B----4-:R-:W-:Y:S03]  /*2100*/  HMMA.16816.F32 R48, R24.reuse, R44, RZ ;  /* 0x0000002c1830723c */ /* 0x050fe600000018ff */
[----:B------:R-:W-:Y:S04]  /*2110*/  LDSM.16.M88.4 R16, [R153] ;  /* 0x000000009910783b */ /* 0x000fe80000000200 */
[----:B------:R-:W-:Y:S01]  /*2120*/  LDSM.16.M88.4 R72, [R152] ;  /* 0x000000009848783b */ /* 0x000fe20000000200 */
[C---:B---3--:R-:W-:Y:S03]  /*2130*/  HMMA.16816.F32 R8, R24.reuse, R76, RZ ;  /* 0x0000004c1808723c */ /* 0x048fe600000018ff */
[----:B------:R-:W-:Y:S03]  /*2140*/  LDSM.16.M88.4 R84, [R153+0x1000] ;  /* 0x001000009954783b */ /* 0x000fe60000000200 */
[C---:B-1----:R-:W-:Y:S01]  /*2150*/  HMMA.16816.F32 R40, R24.reuse, R36, RZ ;  /* 0x000000241828723c */ /* 0x042fe200000018ff */
[----:B------:R-:W-:Y:S04]  /*2160*/  LDSM.16.M88.4 R80, [R153+0x1800] ;  /* 0x001800009950783b */ /* 0x000fe80000000200 */
[----:B------:R-:W0:Y:S01]  /*2170*/  LDGDEPBAR ;  /* 0x00000000000079af */ /* 0x000e220000000000 */
[C---:B------:R-:W-:Y:S06]  /*2180*/  HMMA.16816.F32 R76, R24.reuse, R78, RZ ;  /* 0x0000004e184c723c */ /* 0x040fec00000018ff */
[C---:B------:R-:W-:Y:S06]  /*2190*/  HMMA.16816.F32 R44, R24.reuse, R46, RZ ;  /* 0x0000002e182c723c */ /* 0x040fec00000018ff */
[C---:B------:R-:W-:Y:S06]  /*21a0*/  HMMA.16816.F32 R36, R24.reuse, R38, RZ ;  /* 0x000000261824723c */ /* 0x040fec00000018ff */
[C---:B--2---:R-:W-:Y:S06]  /*21b0*/  HMMA.16816.F32 R32, R24.reuse, R12, RZ ;  /* 0x0000000c1820723c */ /* 0x044fec00000018ff */
[----:B------:R-:W-:Y:S01]  /*21c0*/  HMMA.16816.F32 R24, R24, R14, RZ ;  /* 0x0000000e1818723c */ /* 0x000fe200000018ff */
[----:B------:R-:W1:Y:S05]  /*21d0*/  LDSM.16.M88.4 R12, [R153+0x800] ;  /* 0x00080000990c783b */ /* 0x000e6a0000000200 */
[C---:B-----5:R-:W-:Y:S06]  /*21e0*/  HMMA.16816.F32 R48, R64.reuse, R60, R48 ;  /* 0x0000003c4030723c */ /* 0x060fec0000001830 */
[C---:B------:R-:W-:Y:S01]  /*21f0*/  HMMA.16816.F32 R44, R64.reuse, R62, R44 ;  /* 0x0000003e402c723c */ /* 0x040fe2000000182c */
[----:B------:R-:W-:Y:S05]  /*2200*/  LDSM.16.M88.4 R60, [R144+0x1000] ;  /* 0x00100000903c783b */ /* 0x000fea0000000200 */
[C---:B------:R-:W-:Y:S06]  /*2210*/  HMMA.16816.F32 R32, R64.reuse, R52, R32 ;  /* 0x000000344020723c */ /* 0x040fec0000001820 */
[C---:B------:R-:W-:Y:S06]  /*2220*/  HMMA.16816.F32 R8, R64.reuse, R68, R8 ;  /* 0x000000444008723c */ /* 0x040fec0000001808 */
[C---:B------:R-:W-:Y:S01]  /*2230*/  HMMA.16816.F32 R76, R64.reuse, R70, R76 ;  /* 0x00000046404c723c */ /* 0x040fe2000000184c */
[----:B------:R-:W-:Y:S05]  /*2240*/  LDSM.16.M88.4 R68, [R144] ;  /* 0x000000009044783b */ /* 0x000fea0000000200 */
[----:B------:R-:W-:Y:S01]  /*2250*/  HMMA.16816.F32 R52, R64, R54, R24 ;  /* 0x000000364034723c */ /* 0x000fe20000001818 */
[----:B------:R-:W2:Y:S05]  /*2260*/  LDSM.16.M88.4 R24, [R144+0x800] ;  /* 0x000800009018783b */ /* 0x000eaa0000000200 */
[----:B-1----:R-:W-:Y:S06]  /*2270*/  HMMA.16816.F32 R48, R20, R12, R48 ;  /* 0x0000000c1430723c */ /* 0x002fec0000001830 */
[C---:B------:R-:W-:Y:S06]  /*2280*/  HMMA.16816.F32 R40, R64.reuse, R56, R40 ;  /* 0x000000384028723c */ /* 0x040fec0000001828 */
[----:B------:R-:W-:Y:S01]  /*2290*/  HMMA.16816.F32 R36, R64, R58, R36 ;  /* 0x0000003a4024723c */ /* 0x000fe20000001824 */
[----:B------:R-:W-:Y:S04]  /*22a0*/  LDSM.16.M88.4 R64, [R158+0x2000] ;  /* 0x002000009e40783b */ /* 0x000fe80000000200 */
[----:B------:R-:W-:Y:S01]  /*22b0*/  LDSM.16.M88.4 R56, [R144+0x1800] ;  /* 0x001800009038783b */ /* 0x000fe20000000200 */
[C---:B------:R-:W-:Y:S03]  /*22c0*/  HMMA.16816.F32 R44, R20.reuse, R14, R44 ;  /* 0x0000000e142c723c */ /* 0x040fe6000000182c */
[----:B------:R-:W1:Y:S03]  /*22d0*/  LDSM.16.M88.4 R12, [R31+0x6800] ;  /* 0x006800001f0c783b */ /* 0x000e660000000200 */
[C---:B------:R-:W-:Y:S06]  /*22e0*/  HMMA.16816.F32 R8, R20.reuse, R16, R8 ;  /* 0x000000101408723c */ /* 0x040fec0000001808 */
[----:B------:R-:W-:Y:S01]  /*22f0*/  HMMA.16816.F32 R76, R20, R18, R76 ;  /* 0x00000012144c723c */ /* 0x000fe2000000184c */
[----:B------:R-:W3:Y:S05]  /*2300*/  LDSM.16.M88.4 R16, [R31+0x6000] ;  /* 0x006000001f10783b */ /* 0x000eea0000000200 */
[----:B--2---:R-:W-:Y:S06]  /*2310*/  HMMA.16816.F32 R48, R72, R24, R48 ;  /* 0x000000184830723c */ /* 0x004fec0000001830 */
[C---:B------:R-:W-:Y:S06]  /*2320*/  HMMA.16816.F32 R40, R20.reuse, R84, R40 ;  /* 0x000000541428723c */ /* 0x040fec0000001828 */
[----:B------:R-:W-:Y:S06]  /*2330*/  HMMA.16816.F32 R36, R20, R86, R36 ;  /* 0x000000561424723c */ /* 0x000fec0000001824 */
[C---:B------:R-:W-:Y:S01]  /*2340*/  HMMA.16816.F32 R44, R72.reuse, R26, R44 ;  /* 0x0000001a482c723c */ /* 0x040fe2000000182c */
[----:B------:R-:W-:Y:S05]  /*2350*/  LDSM.16.M88.4 R24, [R155+0x2800] ;  /* 0x002800009b18783b */ /* 0x000fea0000000200 */
[C---:B------:R-:W-:Y:S06]  /*2360*/  HMMA.16816.F32 R8, R72.reuse, R68, R8 ;  /* 0x000000444808723c */ /* 0x040fec0000001808 */
[----:B------:R-:W-:Y:S01]  /*2370*/  HMMA.16816.F32 R84, R72, R70, R76 ;  /* 0x000000464854723c */ /* 0x000fe2000000184c */
[----:B------:R-:W2:Y:S04]  /*2380*/  LDSM.16.M88.4 R76, [R156+0x2000] ;  /* 0x002000009c4c783b */ /* 0x000ea80000000200 */
[----:B------:R-:W-:Y:S01]  /*2390*/  LDSM.16.M88.4 R68, [R155+0x2000] ;  /* 0x002000009b44783b */ /* 0x000fe20000000200 */
[C---:B------:R-:W-:Y:S06]  /*23a0*/  HMMA.16816.F32 R32, R20.reuse, R80, R32 ;  /* 0x000000501420723c */ /* 0x040fec0000001820 */
[----:B------:R-:W-:Y:S01]  /*23b0*/  HMMA.16816.F32 R52, R20, R82, R52 ;  /* 0x000000521434723c */ /* 0x000fe20000001834 */
[----:B------:R-:W4:Y:S04]  /*23c0*/  LDSM.16.M88.4 R80, [R31+0x7000] ;  /* 0x007000001f50783b */ /* 0x000f280000000200 */
[----:B------:R5:W4:Y:S01]  /*23d0*/  LDSM.16.M88.4 R20, [R31+0x7800] ;  /* 0x007800001f14783b */ /* 0x000b220000000200 */
[----:B-1----:R-:W-:Y:S06]  /*23e0*/  HMMA.16816.F32 R48, R64, R12, R48 ;  /* 0x0000000c4030723c */ /* 0x002fec0000001830 */
[C---:B------:R-:W-:Y:S06]  /*23f0*/  HMMA.16816.F32 R40, R72.reuse, R60, R40 ;  /* 0x0000003c4828723c */ /* 0x040fec0000001828 */
[----:B------:R-:W-:Y:S01]  /*2400*/  HMMA.16816.F32 R36, R72, R62, R36 ;  /* 0x0000003e4824723c */ /* 0x000fe20000001824 */
[----:B------:R-:W-:Y:S05]  /*2410*/  LDSM.16.M88.4 R60, [R155+0x3800] ;  /* 0x003800009b3c783b */ /* 0x000fea0000000200 */
[----:B------:R-:W-:Y:S01]  /*2420*/  HMMA.16816.F32 R44, R64, R14, R44 ;  /* 0x0000000e402c723c */ /* 0x000fe2000000182c */
[----:B------:R-:W-:Y:S01]  /*2430*/  LDSM.16.M88.4 R12, [R153+0x2800] ;  /* 0x00280000990c783b */ /* 0x000fe20000000200 */
[----:B-----5:R-:W-:-:S04]  /*2440*/  LOP3.LUT R31, R29, 0xffffffe0, RZ, 0xc0, !PT ;  /* 0xffffffe01d1f7812 */ /* 0x020fc800078ec0ff */
[----:B---3--:R-:W-:Y:S01]  /*2450*/  HMMA.16816.F32 R8, R64, R16, R8 ;  /* 0x000000104008723c */ /* 0x008fe20000001808 */
[C---:B------:R-:W-:Y:S02]  /*2460*/  IMAD.IADD R31, R6.reuse, 0x1, -R31 ;  /* 0x00000001061f7824 */ /* 0x040fe400078e0a1f */
[----:B------:R-:W-:-:S03]  /*2470*/  IMAD.SHL.U32 R6, R6, 0x2, RZ ;  /* 0x0000000206067824 */ /* 0x000fc600078e00ff */
[----:B------:R-:W-:Y:S01]  /*2480*/  HMMA.16816.F32 R84, R64, R18, R84 ;  /* 0x000000124054723c */ /* 0x000fe20000001854 */
[----:B------:R-:W1:Y:S01]  /*2490*/  LDSM.16.M88.4 R16, [R154+0x2000] ;  /* 0x002000009a10783b */ /* 0x000e620000000200 */
[----:B------:R-:W-:-:S04]  /*24a0*/  SHF.R.S32.HI R168, RZ, 0x1f, R31 ;  /* 0x0000001fffa87819 */ /* 0x000fc8000001141f */
[----:B------:R-:W-:Y:S01]  /*24b0*/  HMMA.16816.F32 R32, R72, R56, R32 ;  /* 0x000000384820723c */ /* 0x000fe20000001820 */
[----:B------:R-:W-:-:S04]  /*24c0*/  LEA.HI R168, R168, R31, RZ, 0x2 ;  /* 0x0000001fa8a87211 */ /* 0x000fc800078f10ff */
[----:B------:R-:W-:Y:S01]  /*24d0*/  SHF.R.S32.HI R168, RZ, 0x2, R168 ;  /* 0x00000002ffa87819 */ /* 0x000fe200000114a8 */
[----:B------:R-:W-:Y:S01]  /*24e0*/  HMMA.16816.F32 R52, R72, R58, R52 ;  /* 0x0000003a4834723c */ /* 0x000fe20000001834 */
[----:B------:R-:W3:Y:S04]  /*24f0*/  LDSM.16.M88.4 R72, [R155+0x3000] ;  /* 0x003000009b48783b */ /* 0x000ee80000000200 */
[----:B------:R-:W5:Y:S01]  /*2500*/  LDSM.16.M88.4 R56, [R153+0x2000] ;  /* 0x002000009938783b */ /* 0x000f620000000200 */
[----:B--2---:R-:W-:Y:S06]  /*2510*/  HMMA.16816.F32 R48, R76, R24, R48 ;  /* 0x000000184c30723c */ /* 0x004fec0000001830 */
[C---:B----4-:R-:W-:Y:S06]  /*2520*/  HMMA.16816.F32 R40, R64.reuse, R80, R40 ;  /* 0x000000504028723c */ /* 0x050fec0000001828 */
[----:B------:R-:W-:Y:S06]  /*2530*/  HMMA.16816.F32 R36, R64, R82, R36 ;  /* 0x000000524024723c */ /* 0x000fec0000001824 */
[C---:B------:R-:W-:Y:S01]  /*2540*/  HMMA.16816.F32 R44, R76.reuse, R26, R44 ;  /* 0x0000001a4c2c723c */ /* 0x040fe2000000182c */
[----:B------:R-:W2:Y:S05]  /*2550*/  LDSM.16.M88.4 R24, [R153+0x3000] ;  /* 0x003000009918783b */ /* 0x000eaa0000000200 */
[C---:B------:R-:W-:Y:S06]  /*2560*/  HMMA.16816.F32 R8, R76.reuse, R68, R8 ;  /* 0x000000444c08723c */ /* 0x040fec0000001808 */
[----:B------:R-:W-:Y:S06]  /*2570*/  HMMA.16816.F32 R84, R76, R70, R84 ;  /* 0x000000464c54723c */ /* 0x000fec0000001854 */
[C---:B------:R-:W-:Y:S06]  /*2580*/  HMMA.16816.F32 R32, R64.reuse, R20, R32 ;  /* 0x000000144020723c */ /* 0x040fec0000001820 */
[----:B------:R-:W-:Y:S01]  /*2590*/  HMMA.16816.F32 R52, R64, R22, R52 ;  /* 0x000000164034723c */ /* 0x000fe20000001834 */
[----:B------:R-:W-:Y:S04]  /*25a0*/  LDSM.16.M88.4 R20, [R152+0x2000] ;  /* 0x002000009814783b */ /* 0x000fe80000000200 */
[----:B------:R-:W4:Y:S01]  /*25b0*/  LDSM.16.M88.4 R64, [R144+0x2000] ;  /* 0x002000009040783b */ /* 0x000f220000000200 */
[----:B-1----:R-:W-:Y:S06]  /*25c0*/  HMMA.16816.F32 R48, R16, R12, R48 ;  /* 0x0000000c1030723c */ /* 0x002fec0000001830 */
[----:B---3--:R-:W-:Y:S01]  /*25d0*/  HMMA.16816.F32 R40, R76, R72, R40 ;  /* 0x000000484c28723c */ /* 0x008fe20000001828 */
[----:B------:R-:W-:-:S05]  /*25e0*/  IMAD R13, R7, 0x10, R88 ;  /* 0x00000010070d7824 */ /* 0x000fca00078e0258 */
[----:B------:R-:W-:Y:S01]  /*25f0*/  HMMA.16816.F32 R36, R76, R74, R36 ;  /* 0x0000004a4c24723c */ /* 0x000fe20000001824 */
[----:B------:R-:W-:-:S04]  /*2600*/  IADD3 R31, R13, 0x1, R168 ;  /* 0x000000010d1f7810 */ /* 0x000fc80007ffe0a8 */
[----:B------:R-:W-:Y:S01]  /*2610*/  IADD3 R31, R30, -UR17, R31 ;  /* 0x800000111e1f7c10 */ /* 0x000fe2000fffe01f */
[C---:B------:R-:W-:Y:S01]  /*2620*/  HMMA.16816.F32 R44, R16.reuse, R14, R44 ;  /* 0x0000000e102c723c */ /* 0x040fe2000000182c */
[----:B------:R-:W1:Y:S03]  /*2630*/  LDSM.16.M88.4 R12, [R153+0x3800] ;  /* 0x00380000990c783b */ /* 0x000e660000000200 */
[----:B------:R-:W-:Y:S02]  /*2640*/  VIADD R31, R31, UR16 ;  /* 0x000000101f1f7c36 */ /* 0x000fe40008000000 */
[C---:B-----5:R-:W-:Y:S06]  /*2650*/  HMMA.16816.F32 R8, R16.reuse, R56, R8 ;  /* 0x000000381008723c */ /* 0x060fec0000001808 */
[----:B------:R-:W-:Y:S01]  /*2660*/  HMMA.16816.F32 R84, R16, R58, R84 ;  /* 0x0000003a1054723c */ /* 0x000fe20000001854 */
[----:B------:R-:W3:Y:S05]  /*2670*/  LDSM.16.M88.4 R56, [R144+0x2800] ;  /* 0x002800009038783b */ /* 0x000eea0000000200 */
[C---:B------:R-:W-:Y:S06]  /*2680*/  HMMA.16816.F32 R32, R76.reuse, R60, R32 ;  /* 0x0000003c4c20723c */ /* 0x040fec0000001820 */
[----:B------:R-:W-:Y:S01]  /*2690*/  HMMA.16816.F32 R52, R76, R62, R52 ;  /* 0x0000003e4c34723c */ /* 0x000fe20000001834 */
[----:B------:R-:W-:-:S04]  /*26a0*/  VIADD R60, R28, 0xffffffff ;  /* 0xffffffff1c3c7836 */ /* 0x000fc80000000000 */
[C---:B------:R-:W-:Y:S01]  /*26b0*/  IMAD.SHL.U32 R29, R60.reuse, 0x40, RZ ;  /* 0x000000403c1d7824 */ /* 0x040fe200078e00ff */
[----:B------:R-:W-:Y:S01]  /*26c0*/  ISETP.GT.AND P0, PT, R60, R159, PT ;  /* 0x0000009f3c00720c */ /* 0x000fe20003f04270 */
[C---:B--2---:R-:W-:Y:S01]  /*26d0*/  HMMA.16816.F32 R40, R16.reuse, R24, R40 ;  /* 0x000000181028723c */ /* 0x044fe20000001828 */
[----:B------:R-:W2:Y:S05]  /*26e0*/  LDSM.16.M88.4 R60, [R144+0x3000] ;  /* 0x00300000903c783b */ /* 0x000eaa0000000200 */
[----:B------:R-:W-:Y:S01]  /*26f0*/  HMMA.16816.F32 R36, R16, R26, R36 ;  /* 0x0000001a1024723c */ /* 0x000fe20000001824 */
[----:B------:R-:W5:Y:S01]  /*2700*/  LDSM.16.M88.4 R24, [R144+0x3800] ;  /* 0x003800009018783b */ /* 0x000f620000000200 */
[----:B------:R-:W-:-:S04]  /*2710*/  DEPBAR.LE SB0, 0x0 ;  /* 0x000080000000791a */ /* 0x000fc80000000000 */
[C---:B----4-:R-:W-:Y:S06]  /*2720*/  HMMA.16816.F32 R8, R20.reuse, R64, R8 ;  /* 0x000000401408723c */ /* 0x050fec0000001808 */
[----:B------:R-:W-:Y:S01]  /*2730*/  HMMA.16816.F32 R84, R20, R66, R84 ;  /* 0x000000421454723c */ /* 0x000fe20000001854 */
[----:B------:R-:W-:Y:S02]  /*2740*/  LOP3.LUT R65, R29, 0x6, R6, 0xf8, !PT ;  /* 0x000000061d417812 */ /* 0x000fe400078ef806 */
[C---:B------:R-:W-:Y:S02]  /*2750*/  VIMNMX R64, R31.reuse, R30, PT ;  /* 0x0000001e1f407248 */ /* 0x040fe40003fe0100 */
[----:B------:R-:W-:Y:S01]  /*2760*/  LOP3.LUT R6, R2, 0xfffffffc, RZ, 0xc0, !PT ;  /* 0xfffffffc02067812 */ /* 0x000fe200078ec0ff */
[----:B-1----:R-:W-:Y:S01]  /*2770*/  HMMA.16816.F32 R32, R16, R12, R32 ;  /* 0x0000000c1020723c */ /* 0x002fe20000001820 */
[----:B------:R-:W-:-:S02]  /*2780*/  VIADDMNMX R2, R31, 0x8, R30, PT ;  /* 0x000000081f027846 */ /* 0x000fc4000380011e */
[-C--:B------:R-:W-:Y:S01]  /*2790*/  ISETP.GE.AND P1, PT, R65, R64.reuse, PT ;  /* 0x000000404100720c */ /* 0x080fe20003f26270 */
[----:B------:R-:W-:Y:S01]  /*27a0*/  IMAD.IADD R169, R7, 0x1, -R6 ;  /* 0x0000000107a97824 */ /* 0x000fe200078e0a06 */
[C---:B------:R-:W-:Y:S01]  /*27b0*/  LOP3.LUT R31, R65.reuse, 0x1, RZ, 0xfc, !PT ;  /* 0x00000001411f7812 */ /* 0x040fe200078efcff */
[----:B---3--:R-:W-:Y:S01]  /*27c0*/  HMMA.16816.F32 R48, R20, R56, R48 ;  /* 0x000000381430723c */ /* 0x008fe20000001830 */
[----:B------:R-:W-:Y:S02]  /*27d0*/  LOP3.LUT R7, R65, 0x8, RZ, 0xfc, !PT ;  /* 0x0000000841077812 */ /* 0x000fe400078efcff */
[C---:B------:R-:W-:Y:S02]  /*27e0*/  ISETP.GE.AND P3, PT, R31.reuse, R64, PT ;  /* 0x000000401f00720c */ /* 0x040fe40003f66270 */
[----:B------:R-:W-:Y:S01]  /*27f0*/  ISETP.GE.AND P5, PT, R31, R2, PT ;  /* 0x000000021f00720c */ /* 0x000fe20003fa6270 */
[----:B------:R-:W-:Y:S01]  /*2800*/  HMMA.16816.F32 R52, R16, R14, R52 ;  /* 0x0000000e1034723c */ /* 0x000fe20000001834 */
[----:B------:R-:W-:-:S02]  /*2810*/  FSEL R30, R8, -INF , !P1 ;  /* 0xff800000081e7808 */ /* 0x000fc40004800000 */
[C---:B------:R-:W-:Y:S02]  /*2820*/  ISETP.GE.AND P1, PT, R65.reuse, R2, PT ;  /* 0x000000024100720c */ /* 0x040fe40003f26270 */
[----:B------:R-:W-:Y:S01]  /*2830*/  LOP3.LUT R31, R65, 0x9, RZ, 0xfc, !PT ;  /* 0x00000009411f7812 */ /* 0x000fe200078efcff */
[C---:B------:R-:W-:Y:S01]  /*2840*/  HMMA.16816.F32 R44, R20.reuse, R58, R44 ;  /* 0x0000003a142c723c */ /* 0x040fe2000000182c */
[C---:B------:R-:W-:Y:S02]  /*2850*/  ISETP.GE.AND P4, PT, R7.reuse, R64, PT ;  /* 0x000000400700720c */ /* 0x040fe40003f86270 */
[----:B------:R-:W-:Y:S02]  /*2860*/  ISETP.GE.AND P2, PT, R7, R2, PT ;  /* 0x000000020700720c */ /* 0x000fe40003f46270 */
[----:B------:R-:W-:Y:S01]  /*2870*/  FSEL R7, R10, -INF , !P1 ;  /* 0xff8000000a077808 */ /* 0x000fe20004800000 */
[----:B--2---:R-:W-:Y:S01]  /*2880*/  HMMA.16816.F32 R40, R20, R60, R40 ;  /* 0x0000003c1428723c */ /* 0x004fe20000001828 */
[----:B------:R-:W-:-:S02]  /*2890*/  FSEL R56, R9, -INF , !P3 ;  /* 0xff80000009387808 */ /* 0x000fc40005800000 */
[C---:B------:R-:W-:Y:S02]  /*28a0*/  ISETP.GE.AND P1, PT, R31.reuse, R64, PT ;  /* 0x000000401f00720c */ /* 0x040fe40003f26270 */
[----:B------:R-:W-:Y:S01]  /*28b0*/  ISETP.GE.AND P3, PT, R31, R2, PT ;  /* 0x000000021f00720c */ /* 0x000fe20003f66270 */
[C---:B------:R-:W-:Y:S01]  /*28c0*/  HMMA.16816.F32 R36, R20.reuse, R62, R36 ;  /* 0x0000003e1424723c */ /* 0x040fe20000001824 */
[----:B------:R-:W-:Y:S02]  /*28d0*/  LOP3.LUT R9, R65, 0x10, RZ, 0xfc, !PT ;  /* 0x0000001041097812 */ /* 0x000fe400078efcff */
[----:B------:R-:W-:Y:S02]  /*28e0*/  FSEL R31, R11, -INF , !P5 ;  /* 0xff8000000b1f7808 */ /* 0x000fe40006800000 */
[----:B------:R-:W-:Y:S01]  /*28f0*/  LOP3.LUT R11, R65, 0x11, RZ, 0xfc, !PT ;  /* 0x00000011410b7812 */ /* 0x000fe200078efcff */
[----:B-----5:R-:W-:Y:S01]  /*2900*/  HMMA.16816.F32 R32, R20, R24, R32 ;  /* 0x000000181420723c */ /* 0x020fe20000001820 */
[----:B------:R-:W-:-:S02]  /*2910*/  FSEL R84, R84, -INF , !P4 ;  /* 0xff80000054547808 */ /* 0x000fc40006000000 */
[C---:B------:R-:W-:Y:S02]  /*2920*/  ISETP.GE.AND P5, PT, R9.reuse, R64, PT ;  /* 0x000000400900720c */ /* 0x040fe40003fa6270 */
[----:B------:R-:W-:Y:S01]  /*2930*/  ISETP.GE.AND P4, PT, R9, R2, PT ;  /* 0x000000020900720c */ /* 0x000fe20003f86270 */
[----:B------:R-:W-:Y:S01]  /*2940*/  HMMA.16816.F32 R52, R20, R26, R52 ;  /* 0x0000001a1434723c */ /* 0x000fe20000001834 */
[----:B------:R-:W-:Y:S02]  /*2950*/  FSEL R57, R86, -INF , !P2 ;  /* 0xff80000056397808 */ /* 0x000fe40005000000 */
[----:B------:R-:W-:Y:S02]  /*2960*/  FSEL R12, R85, -INF , !P1 ;  /* 0xff800000550c7808 */ /* 0x000fe40004800000 */
[----:B------:R-:W-:Y:S01]  /*2970*/  LOP3.LUT R9, R65, 0x18, RZ, 0xfc, !PT ;  /* 0x0000001841097812 */ /* 0x000fe200078efcff */
[----:B------:R-:W-:Y:S01]  /*2980*/  BAR.SYNC.DEFER_BLOCKING 0x0 ;  /* 0x0000000000007b1d */ /* 0x000fe20000010000 */
[----:B------:R-:W-:-:S02]  /*2990*/  ISETP.GE.AND P2, PT, R11, R64, PT ;  /* 0x000000400b00720c */ /* 0x000fc40003f46270 */
[----:B------:R-:W-:Y:S02]  /*29a0*/  ISETP.GE.AND P1, PT, R11, R2, PT ;  /* 0x000000020b00720c */ /* 0x000fe40003f26270 */
[----:B------:R-:W-:Y:S02]  /*29b0*/  LOP3.LUT R11, R65, 0x19, RZ, 0xfc, !PT ;  /* 0x00000019410b7812 */ /* 0x000fe400078efcff */
[----:B------:R-:W-:Y:S02]  /*29c0*/  FSEL R87, R87, -INF , !P3 ;  /* 0xff80000057577808 */ /* 0x000fe40005800000 */
[----:B------:R-:W-:Y:S02]  /*29d0*/  FSEL R48, R48, -INF , !P5 ;  /* 0xff80000030307808 */ /* 0x000fe40006800000 */
[C---:B------:R-:W-:Y:S02]  /*29e0*/  ISETP.GE.AND P3, PT, R9.reuse, R64, PT ;  /* 0x000000400900720c */ /* 0x040fe40003f66270 */
[----:B------:R-:W-:-:S02]  /*29f0*/  ISETP.GE.AND P5, PT, R9, R2, PT ;  /* 0x000000020900720c */ /* 0x000fc40003fa6270 */
[----:B------:R-:W-:Y:S02]  /*2a00*/  FSEL R9, R50, -INF , !P4 ;  /* 0xff80000032097808 */ /* 0x000fe40006000000 */
[----:B------:R-:W-:Y:S02]  /*2a10*/  LOP3.LUT R13, R65, 0x20, RZ, 0xfc, !PT ;  /* 0x00000020410d7812 */ /* 0x000fe400078efcff */
[----:B------:R-:W-:Y:S02]  /*2a20*/  ISETP.GE.AND P4, PT, R11, R64, PT ;  /* 0x000000400b00720c */ /* 0x000fe40003f86270 */
[----:B------:R-:W-:Y:S02]  /*2a30*/  FSEL R10, R49, -INF , !P2 ;  /* 0xff800000310a7808 */ /* 0x000fe40005000000 */
[----:B------:R-:W-:Y:S02]  /*2a40*/  ISETP.GE.AND P2, PT, R11, R2, PT ;  /* 0x000000020b00720c */ /* 0x000fe40003f46270 */
[----:B------:R-:W-:-:S02]  /*2a50*/  LOP3.LUT R15, R65, 0x21, RZ, 0xfc, !PT ;  /* 0x00000021410f7812 */ /* 0x000fc400078efcff */
[----:B------:R-:W-:Y:S02]  /*2a60*/  FSEL R11, R51, -INF , !P1 ;  /* 0xff800000330b7808 */ /* 0x000fe40004800000 */
[----:B------:R-:W-:Y:S02]  /*2a70*/  FSEL R6, R44, -INF , !P3 ;  /* 0xff8000002c067808 */ /* 0x000fe40005800000 */
[C---:B------:R-:W-:Y:S02]  /*2a80*/  ISETP.GE.AND P1, PT, R13.reuse, R64, PT ;  /* 0x000000400d00720c */ /* 0x040fe40003f26270 */
[----:B------:R-:W-:Y:S02]  /*2a90*/  ISETP.GE.AND P3, PT, R13, R2, PT ;  /* 0x000000020d00720c */ /* 0x000fe40003f66270 */
[----:B------:R-:W-:Y:S02]  /*2aa0*/  FSEL R13, R46, -INF , !P5 ;  /* 0xff8000002e0d7808 */ /* 0x000fe40006800000 */
[----:B------:R-:W-:-:S02]  /*2ab0*/  FSEL R8, R45, -INF , !P4 ;  /* 0xff8000002d087808 */ /* 0x000fc40006000000 */
[C---:B------:R-:W-:Y:S02]  /*2ac0*/  ISETP.GE.AND P5, PT, R15.reuse, R64, PT ;  /* 0x000000400f00720c */ /* 0x040fe40003fa6270 */
[----:B------:R-:W-:Y:S02]  /*2ad0*/  ISETP.GE.AND P4, PT, R15, R2, PT ;  /* 0x000000020f00720c */ /* 0x000fe40003f86270 */
[C---:B------:R-:W-:Y:S02]  /*2ae0*/  LOP3.LUT R15, R65.reuse, 0x28, RZ, 0xfc, !PT ;  /* 0x00000028410f7812 */ /* 0x040fe400078efcff */
[----:B------:R-:W-:Y:S02]  /*2af0*/  LOP3.LUT R19, R65, 0x29, RZ, 0xfc, !PT ;  /* 0x0000002941137812 */ /* 0x000fe400078efcff */
[----:B------:R-:W-:Y:S02]  /*2b00*/  FSEL R17, R47, -INF , !P2 ;  /* 0xff8000002f117808 */ /* 0x000fe40005000000 */
[----:B------:R-:W-:-:S02]  /*2b10*/  FSEL R108, R40, -INF , !P1 ;  /* 0xff800000286c7808 */ /* 0x000fc40004800000 */
[C---:B------:R-:W-:Y:S02]  /*2b20*/  ISETP.GE.AND P2, PT, R15.reuse, R64, PT ;  /* 0x000000400f00720c */ /* 0x040fe40003f46270 */
[----:B------:R-:W-:Y:S02]  /*2b30*/  ISETP.GE.AND P1, PT, R15, R2, PT ;  /* 0x000000020f00720c */ /* 0x000fe40003f26270 */
[----:B------:R-:W-:Y:S02]  /*2b40*/  FSEL R113, R42, -INF , !P3 ;  /* 0xff8000002a717808 */ /* 0x000fe40005800000 */
[----:B------:R-:W-:Y:S02]  /*2b50*/  FSEL R110, R41, -INF , !P5 ;  /* 0xff800000296e7808 */ /* 0x000fe40006800000 */
[C---:B------:R-:W-:Y:S02]  /*2b60*/  ISETP.GE.AND P3, PT, R19.reuse, R64, PT ;  /* 0x000000401300720c */ /* 0x040fe40003f66270 */
[----:B------:R-:W-:-:S02]  /*2b70*/  ISETP.GE.AND P5, PT, R19, R2, PT ;  /* 0x000000021300720c */ /* 0x000fc40003fa6270 */
[C---:B------:R-:W-:Y:S02]  /*2b80*/  LOP3.LUT R15, R65.reuse, 0x30, RZ, 0xfc, !PT ;  /* 0x00000030410f7812 */ /* 0x040fe400078efcff */
        /* <DEDUP_REMOVED lines=8> */
[----:B------:R-:W-:Y:S02]  /*2c10*/  LOP3.LUT R65, R65, 0x39, RZ, 0xfc, !PT ;  /* 0x0000003941417812 */ /* 0x000fe400078efcff */
[----:B------:R-:W-:Y:S02]  /*2c20*/  FSEL R26, R37, -INF , !P3 ;  /* 0xff800000251a7808 */ /* 0x000fe40005800000 */
[----:B------:R-:W-:-:S02]  /*2c30*/  FSEL R25, R39, -INF , !P5 ;  /* 0xff80000027197808 */ /* 0x000fc40006800000 */
[----:B------:R-:W-:Y:S02]  /*2c40*/  FSEL R24, R32, -INF , !P4 ;  /* 0xff80000020187808 */ /* 0x000fe40006000000 */
[----:B------:R-:W-:Y:S02]  /*2c50*/  FSEL R121, R34, -INF , !P2 ;  /* 0xff80000022797808 */ /* 0x000fe40005000000 */
[----:B------:R-:W-:Y:S02]  /*2c60*/  FSEL R124, R33, -INF , !P1 ;  /* 0xff800000217c7808 */ /* 0x000fe40004800000 */
[----:B------:R-:W-:Y:S02]  /*2c70*/  ISETP.GE.AND P3, PT, R19, R2, PT ;  /* 0x000000021300720c */ /* 0x000fe40003f66270 */
[-C--:B------:R-:W-:Y:S02]  /*2c80*/  ISETP.GE.AND P5, PT, R15, R64.reuse, PT ;  /* 0x000000400f00720c */ /* 0x080fe40003fa6270 */
[----:B------:R-:W-:-:S02]  /*2c90*/  ISETP.GE.AND P4, PT, R65, R64, PT ;  /* 0x000000404100720c */ /* 0x000fc40003f86270 */
[-C--:B------:R-:W-:Y:S02]  /*2ca0*/  ISETP.GE.AND P2, PT, R15, R2.reuse, PT ;  /* 0x000000020f00720c */ /* 0x080fe40003f46270 */
[----:B------:R-:W-:Y:S02]  /*2cb0*/  ISETP.GE.AND P1, PT, R65, R2, PT ;  /* 0x000000024100720c */ /* 0x000fe40003f26270 */
[----:B------:R-:W-:Y:S02]  /*2cc0*/  LOP3.LUT R2, R3, R4, RZ, 0xfc, !PT ;  /* 0x0000000403027212 */ /* 0x000fe400078efcff */
[----:B------:R-:W-:Y:S02]  /*2cd0*/  FSEL R119, R35, -INF , !P3 ;  /* 0xff80000023777808 */ /* 0x000fe40005800000 */
[----:B------:R-:W-:Y:S02]  /*2ce0*/  FSEL R122, R52, -INF , !P5 ;  /* 0xff800000347a7808 */ /* 0x000fe40006800000 */
[----:B------:R-:W-:-:S02]  /*2cf0*/  FSEL R120, R53, -INF , !P4 ;  /* 0xff80000035787808 */ /* 0x000fc40006000000 */
        /* <DEDUP_REMOVED lines=61> */
.L_x_6569:
[----:B------:R-:W-:-:S04]  /*30d0*/  ULEA UR6, -UR6, URZ, 0x6 ;  /* 0x0000003f06067291 */ /* 0x000fc8000f8e313f */
[----:B------:R-:W-:Y:S02]  /*30e0*/  USHF.R.S32.HI UR4, URZ, 0x1f, UR6 ;  /* 0x0000001f3f047899 */ /* 0x000fe40008011406 */
[----:B------:R-:W-:-:S04]  /*30f0*/  MOV R18, UR6 ;  /* 0x0000000600127c02 */ /* 0x000fc80008000f00 */
[----:B------:R-:W-:-:S07]  /*3100*/  MOV R4, UR4 ;  /* 0x0000000400047c02 */ /* 0x000fce0008000f00 */
.L_x_6570:
        /* <DEDUP_REMOVED lines=20> */
.L_x_6568:
        /* <DEDUP_REMOVED lines=77> */
[----:B------:R-:W2:Y:S01]  /*3720*/  LDSM.16.MT88.4 R12, [R150+0x8800] ;  /* 0x00880000960c783b */ /* 0x000ea20000004200 */
[--C-:B------:R-:W-:Y:S01]  /*3730*/  FFMA.FTZ R109, R110, UR4, -R123.reuse ;  /* 0x000000046e6d7c23 */ /* 0x100fe2000801087b */
[--C-:B------:R-:W-:Y:S01]  /*3740*/  FFMA.FTZ R110, R112, UR4, -R123.reuse ;  /* 0x00000004706e7c23 */ /* 0x100fe2000801087b */
[--C-:B------:R-:W-:Y:S01]  /*3750*/  FFMA.FTZ R112, R113, UR4, -R118.reuse ;  /* 0x0000000471707c23 */ /* 0x100fe20008010876 */
[----:B------:R-:W2:Y:S01]  /*3760*/  LDSM.16.MT88.4 R16, [R149+0x8800] ;  /* 0x008800009510783b */ /* 0x000ea20000004200 */
        /* <DEDUP_REMOVED lines=10> */
[----:B-----5:R-:W-:Y:S01]  /*3810*/  F2FP.F16.F32.PACK_AB R84, R104, R105 ;  /* 0x000000696854723e */ /* 0x020fe200000000ff */
[--C-:B------:R-:W-:Y:S01]  /*3820*/  FFMA.FTZ R124, R124, UR4, -R123.reuse ;  /* 0x000000047c7c7c23 */ /* 0x100fe2000801087b */
[----:B------:R-:W-:Y:S01]  /*3830*/  FFMA.FTZ R122, R122, UR4, -R123 ;  /* 0x000000047a7a7c23 */ /* 0x000fe2000801087b */
[--C-:B------:R-:W-:Y:S01]  /*3840*/  FFMA.FTZ R120, R121, UR4, -R118.reuse ;  /* 0x0000000479787c23 */ /* 0x100fe20008010876 */
[--C-:B------:R-:W-:Y:S01]  /*3850*/  FFMA.FTZ R119, R119, UR4, -R118.reuse ;  /* 0x0000000477777c23 */ /* 0x100fe20008010876 */
[--C-:B------:R-:W-:Y:S01]  /*3860*/  FFMA.FTZ R173, R116, UR4, -R118.reuse ;  /* 0x0000000474ad7c23 */ /* 0x100fe20008010876 */
[----:B------:R-:W-:Y:S01]  /*3870*/  FFMA.FTZ R117, R117, UR4, -R118 ;  /* 0x0000000475757c23 */ /* 0x000fe20008010876 */
[----:B------:R-:W-:Y:S01]  /*3880*/  MUFU.EX2 R106, R106 ;  /* 0x0000006a006a7308 */ /* 0x000fe20000000800 */
[----:B------:R-:W-:-:S07]  /*3890*/  FADD.FTZ R104, R105, R104 ;  /* 0x0000006869687221 */ /* 0x000fce0000010000 */
        /* <DEDUP_REMOVED lines=72> */
[C---:B---3--:R-:W-:Y:S01]  /*3d20*/  HMMA.16816.F32 R64, R4.reuse, R8, R64 ;  /* 0x000000080440723c */ /* 0x048fe20000001840 */
[----:B------:R-:W3:Y:S05]  /*3d30*/  MUFU.EX2 R119, R119 ;  /* 0x0000007700777308 */ /* 0x000eea0000000800 */
[C---:B------:R-:W-:Y:S01]  /*3d40*/  HMMA.16816.F32 R68, R4.reuse, R10, R68 ;  /* 0x0000000a0444723c */ /* 0x040fe20000001844 */
[----:B------:R-:W2:Y:S02]  /*3d50*/  LDSM.16.MT88.4 R8, [R148+0xa800] ;  /* 0x00a800009408783b */ /* 0x000ea40000004200 */
[----:B------:R-:W-:Y:S03]  /*3d60*/  MUFU.EX2 R116, R117 ;  /* 0x0000007500747308 */ /* 0x000fe60000000800 */
[C---:B----4-:R-:W-:Y:S05]  /*3d70*/  HMMA.16816.F32 R92, R4.reuse, R12, R92 ;  /* 0x0000000c045c723c */ /* 0x050fea000000185c */
[----:B------:R-:W4:Y:S01]  /*3d80*/  MUFU.EX2 R173, R173 ;  /* 0x000000ad00ad7308 */ /* 0x000f220000000800 */
[C---:B------:R-:W-:Y:S01]  /*3d90*/  HMMA.16816.F32 R72, R4.reuse, R14, R72 ;  /* 0x0000000e0448723c */ /* 0x040fe20000001848 */
[----:B------:R-:W5:Y:S05]  /*3da0*/  LDSM.16.MT88.4 R12, [R151+0x9000] ;  /* 0x00900000970c783b */ /* 0x000f6a0000004200 */
[C---:B-1----:R-:W-:Y:S06]  /*3db0*/  HMMA.16816.F32 R76, R4.reuse, R16, R76 ;  /* 0x00000010044c723c */ /* 0x042fec000000184c */
[C---:B------:R-:W-:Y:S01]  /*3dc0*/  HMMA.16816.F32 R80, R4.reuse, R18, R80 ;  /* 0x000000120450723c */ /* 0x040fe20000001850 */
[----:B------:R-:W-:Y:S05]  /*3dd0*/  LDSM.16.MT88.4 R16, [R149+0x9000] ;  /* 0x009000009510783b */ /* 0x000fea0000004200 */
[C---:B--2---:R-:W-:Y:S06]  /*3de0*/  HMMA.16816.F32 R88, R4.reuse, R8, R88 ;  /* 0x000000080458723c */ /* 0x044fec0000001858 */
[----:B------:R-:W-:Y:S01]  /*3df0*/  HMMA.16816.F32 R84, R4, R10, R84 ;  /* 0x0000000a0454723c */ /* 0x000fe20000001854 */
[----:B------:R-:W1:Y:S06]  /*3e00*/  LDSM.16.MT88.4 R8, [R148+0x9000] ;  /* 0x009000009408783b */ /* 0x000e6c0000004200 */
        /* <DEDUP_REMOVED lines=34> */
[----:B------:R-:W-:Y:S01]  /*4030*/  HMMA.16816.F32 R80, R4, R22, R80 ;  /* 0x000000160450723c */ /* 0x000fe20000001850 */
[----:B------:R-:W1:Y:S06]  /*4040*/  LDSM.16.MT88.4 R20, [R151+0xb800] ;  /* 0x00b800009714783b */ /* 0x000e6c0000004200 */
[----:B------:R-:W-:Y:S01]  /*4050*/  F2FP.F16.F32.PACK_AB R4, R124, R125 ;  /* 0x0000007d7c04723e */ /* 0x000fe200000000ff */
[----:B------:R-:W-:Y:S01]  /*4060*/  FADD.FTZ R125, R125, R110 ;  /* 0x0000006e7d7d7221 */ /* 0x000fe20000010000 */
[----:B---3--:R-:W-:Y:S01]  /*4070*/  F2FP.F16.F32.PACK_AB R5, R119, R120 ;  /* 0x000000787705723e */ /* 0x008fe200000000ff */
[----:B------:R-:W-:Y:S01]  /*4080*/  FADD.FTZ R120, R120, R115 ;  /* 0x0000007378787221 */ /* 0x000fe20000010000 */
[----:B------:R-:W-:Y:S01]  /*4090*/  F2FP.F16.F32.PACK_AB R6, R175, R122 ;  /* 0x0000007aaf06723e */ /* 0x000fe200000000ff */
[----:B------:R-:W-:Y:S01]  /*40a0*/  FADD.FTZ R125, R124, R125 ;  /* 0x0000007d7c7d7221 */ /* 0x000fe20000010000 */
[----:B----4-:R-:W-:Y:S01]  /*40b0*/  F2FP.F16.F32.PACK_AB R7, R173, R116 ;  /* 0x00000074ad07723e */ /* 0x010fe200000000ff */
[----:B------:R-:W-:-:S02]  /*40c0*/  FADD.FTZ R119, R119, R120 ;  /* 0x0000007877777221 */ /* 0x000fc40000010000 */
[----:B------:R-:W-:Y:S02]  /*40d0*/  FADD.FTZ R122, R122, R125 ;  /* 0x0000007d7a7a7221 */ /* 0x000fe40000010000 */
[----:B------:R-:W-:Y:S02]  /*40e0*/  FADD.FTZ R116, R116, R119 ;  /* 0x0000007774747221 */ /* 0x000fe40000010000 */
[----:B-----5:R-:W-:Y:S01]  /*40f0*/  HMMA.16816.F32 R96, R4, R16, R96 ;  /* 0x000000100460723c */ /* 0x020fe20000001860 */
[----:B------:R-:W-:Y:S01]  /*4100*/  FADD.FTZ R175, R175, R122 ;  /* 0x0000007aafaf7221 */ /* 0x000fe20000010000 */
[----:B------:R-:W-:-:S04]  /*4110*/  FADD.FTZ R173, R173, R116 ;  /* 0x00000074adad7221 */ /* 0x000fc80000010000 */
        /* <DEDUP_REMOVED lines=29> */
.L_x_6575:
        /* <DEDUP_REMOVED lines=66> */
.L_x_6572:
        /* <DEDUP_REMOVED lines=15> */
[----:B------:R-:W-:Y:S01]  /*4800*/  ISETP.GT.AND P0, PT, R172, R159, PT ;  /* 0x0000009fac00720c */ /* 0x000fe20003f04270 */
        /* <DEDUP_REMOVED lines=37> */
[----:B------:R-:W-:Y:S01]  /*4a60*/  LDSM.16.M88.4 R124, [R144+0x800] ;  /* 0x00080000907c783b */ /* 0x000fe20000000200 */
[C---:B---3--:R-:W-:Y:S06]  /*4a70*/  HMMA.16816.F32 R4, R104.reuse, R112, R4 ;  /* 0x000000706804723c */ /* 0x048fec0000001804 */
[C---:B------:R-:W-:Y:S01]  /*4a80*/  HMMA.16816.F32 R8, R104.reuse, R114, R8 ;  /* 0x000000726808723c */ /* 0x040fe20000001808 */
[----:B------:R-:W2:Y:S05]  /*4a90*/  LDSM.16.M88.4 R112, [R144] ;  /* 0x000000009070783b */ /* 0x000eaa0000000200 */
[C---:B------:R-:W-:Y:S06]  /*4aa0*/  HMMA.16816.F32 R12, R104.reuse, R116, R12 ;  /* 0x00000074680c723c */ /* 0x040fec000000180c */
[C---:B------:R-:W-:Y:S01]  /*4ab0*/  HMMA.16816.F32 R16, R104.reuse, R118, R16 ;  /* 0x000000766810723c */ /* 0x040fe20000001810 */
[----:B------:R-:W3:Y:S05]  /*4ac0*/  LDSM.16.M88.4 R116, [R144+0x1000] ;  /* 0x001000009074783b */ /* 0x000eea0000000200 */
[C---:B----4-:R-:W-:Y:S06]  /*4ad0*/  HMMA.16816.F32 R20, R104.reuse, R120, R20 ;  /* 0x000000786814723c */ /* 0x050fec0000001814 */
[C---:B------:R-:W-:Y:S01]  /*4ae0*/  HMMA.16816.F32 R24, R104.reuse, R122, R24 ;  /* 0x0000007a6818723c */ /* 0x040fe20000001818 */
[----:B------:R-:W4:Y:S05]  /*4af0*/  LDSM.16.M88.4 R120, [R144+0x1800] ;  /* 0x001800009078783b */ /* 0x000f2a0000000200 */
[C---:B-1----:R-:W-:Y:S06]  /*4b00*/  HMMA.16816.F32 R28, R104.reuse, R128, R28 ;  /* 0x00000080681c723c */ /* 0x042fec000000181c */
[----:B------:R-:W-:Y:S01]  /*4b10*/  HMMA.16816.F32 R32, R104, R130, R32 ;  /* 0x000000826820723c */ /* 0x000fe20000001820 */
[----:B------:R-:W-:Y:S04]  /*4b20*/  LDSM.16.M88.4 R104, [R158+0x2000] ;  /* 0x002000009e68783b */ /* 0x000fe80000000200 */
[----:B------:R-:W-:Y:S01]  /*4b30*/  LDSM.16.M88.4 R128, [R157+0x2800] ;  /* 0x002800009d80783b */ /* 0x000fe20000000200 */
[C---:B--2---:R-:W-:Y:S06]  /*4b40*/  HMMA.16816.F32 R4, R108.reuse, R112, R4 ;  /* 0x000000706c04723c */ /* 0x044fec0000001804 */
[C---:B------:R-:W-:Y:S01]  /*4b50*/  HMMA.16816.F32 R8, R108.reuse, R114, R8 ;  /* 0x000000726c08723c */ /* 0x040fe20000001808 */
[----:B------:R-:W1:Y:S05]  /*4b60*/  LDSM.16.M88.4 R112, [R157+0x2000] ;  /* 0x002000009d70783b */ /* 0x000e6a0000000200 */
        /* <DEDUP_REMOVED lines=8> */
[----:B------:R-:W-:Y:S04]  /*4bf0*/  LDSM.16.M88.4 R108, [R156+0x2000] ;  /* 0x002000009c6c783b */ /* 0x000fe80000000200 */
[----:B------:R-:W-:Y:S01]  /*4c00*/  LDSM.16.M88.4 R120, [R142] ;  /* 0x000000008e78783b */ /* 0x000fe20000000200 */
        /* <DEDUP_REMOVED lines=11> */
[----:B------:R-:W-:Y:S04]  /*4cc0*/  LDSM.16.M88.4 R104, [R154+0x2000] ;  /* 0x002000009a68783b */ /* 0x000fe80000000200 */
[----:B------:R-:W-:Y:S01]  /*4cd0*/  LDSM.16.M88.4 R116, [R153+0x2800] ;  /* 0x002800009974783b */ /* 0x000fe20000000200 */
[C---:B-1----:R-:W-:Y:S06]  /*4ce0*/  HMMA.16816.F32 R4, R108.reuse, R112, R4 ;  /* 0x000000706c04723c */ /* 0x042fec0000001804 */
[C---:B------:R-:W-:Y:S01]  /*4cf0*/  HMMA.16816.F32 R8, R108.reuse, R114, R8 ;  /* 0x000000726c08723c */ /* 0x040fe20000001808 */
[----:B------:R-:W1:Y:S05]  /*4d00*/  LDSM.16.M88.4 R112, [R153+0x2000] ;  /* 0x002000009970783b */ /* 0x000e6a0000000200 */
[C---:B------:R-:W-:Y:S06]  /*4d10*/  HMMA.16816.F32 R12, R108.reuse, R120, R12 ;  /* 0x000000786c0c723c */ /* 0x040fec000000180c */
[C---:B------:R-:W-:Y:S01]  /*4d20*/  HMMA.16816.F32 R16, R108.reuse, R122, R16 ;  /* 0x0000007a6c10723c */ /* 0x040fe20000001810 */
[----:B------:R-:W3:Y:S05]  /*4d30*/  LDSM.16.M88.4 R120, [R153+0x3000] ;  /* 0x003000009978783b */ /* 0x000eea0000000200 */
[C---:B----4-:R-:W-:Y:S06]  /*4d40*/  HMMA.16816.F32 R20, R108.reuse, R128, R20 ;  /* 0x000000806c14723c */ /* 0x050fec0000001814 */
[C---:B------:R-:W-:Y:S01]  /*4d50*/  HMMA.16816.F32 R24, R108.reuse, R130, R24 ;  /* 0x000000826c18723c */ /* 0x040fe20000001818 */
[----:B------:R-:W4:Y:S05]  /*4d60*/  LDSM.16.M88.4 R128, [R153+0x3800] ;  /* 0x003800009980783b */ /* 0x000f2a0000000200 */
[C---:B--2---:R-:W-:Y:S06]  /*4d70*/  HMMA.16816.F32 R28, R108.reuse, R124, R28 ;  /* 0x0000007c6c1c723c */ /* 0x044fec000000181c */
        /* <DEDUP_REMOVED lines=8> */
[----:B------:R-:W2:Y:S05]  /*4e00*/  LDSM.16.M88.4 R116, [R144+0x2800] ;  /* 0x002800009074783b */ /* 0x000eaa0000000200 */
[C---:B---3--:R-:W-:Y:S06]  /*4e10*/  HMMA.16816.F32 R20, R104.reuse, R120, R20 ;  /* 0x000000786814723c */ /* 0x048fec0000001814 */
[C---:B------:R-:W-:Y:S01]  /*4e20*/  HMMA.16816.F32 R24, R104.reuse, R122, R24 ;  /* 0x0000007a6818723c */ /* 0x040fe20000001818 */
[----:B------:R-:W3:Y:S01]  /*4e30*/  LDSM.16.M88.4 R120, [R144+0x3000] ;  /* 0x003000009078783b */ /* 0x000ee20000000200 */
[----:B------:R-:W-:Y:S04]  /*4e40*/  DEPBAR.LE SB0, 0x0 ;  /* 0x000080000000791a */ /* 0x000fe80000000000 */
[C---:B----4-:R-:W-:Y:S01]  /*4e50*/  HMMA.16816.F32 R28, R104.reuse, R128, R28 ;  /* 0x00000080681c723c */ /* 0x050fe2000000181c */
[----:B------:R-:W-:Y:S05]  /*4e60*/  BAR.SYNC.DEFER_BLOCKING 0x0 ;  /* 0x0000000000007b1d */ /* 0x000fea0000010000 */
[----:B------:R-:W-:Y:S06]  /*4e70*/  HMMA.16816.F32 R32, R104, R130, R32 ;  /* 0x000000826820723c */ /* 0x000fec0000001820 */
[C---:B-1----:R-:W-:Y:S06]  /*4e80*/  HMMA.16816.F32 R4, R108.reuse, R112, R4 ;  /* 0x000000706c04723c */ /* 0x042fec0000001804 */
[C---:B------:R-:W-:Y:S06]  /*4e90*/  HMMA.16816.F32 R8, R108.reuse, R114, R8 ;  /* 0x000000726c08723c */ /* 0x040fec0000001808 */
[C---:B--2---:R-:W-:Y:S06]  /*4ea0*/  HMMA.16816.F32 R12, R108.reuse, R116, R12 ;  /* 0x000000746c0c723c */ /* 0x044fec000000180c */
[C---:B------:R-:W-:Y:S06]  /*4eb0*/  HMMA.16816.F32 R16, R108.reuse, R118, R16 ;  /* 0x000000766c10723c */ /* 0x040fec0000001810 */
[C---:B---3--:R-:W-:Y:S06]  /*4ec0*/  HMMA.16816.F32 R20, R108.reuse, R120, R20 ;  /* 0x000000786c14723c */ /* 0x048fec0000001814 */
[C---:B------:R-:W-:Y:S06]  /*4ed0*/  HMMA.16816.F32 R24, R108.reuse, R122, R24 ;  /* 0x0000007a6c18723c */ /* 0x040fec0000001818 */
[C---:B------:R-:W-:Y:S06]  /*4ee0*/  HMMA.16816.F32 R28, R108.reuse, R124, R28 ;  /* 0x0000007c6c1c723c */ /* 0x040fec000000181c */
        /* <DEDUP_REMOVED lines=70> */
.L_x_6574:
        /* <DEDUP_REMOVED lines=20> */
.L_x_6573:
        /* <DEDUP_REMOVED lines=106> */
[----:B------:R-:W2:Y:S01]  /*5b30*/  MUFU.EX2 R102, R102 ;  /* 0x0000006600667308 */ /* 0x000ea20000000800 */
[----:B---3--:R-:W-:Y:S01]  /*5b40*/  F2FP.F16.F32.PACK_AB R97, R6, R123 ;  /* 0x0000007b0661723e */ /* 0x008fe200000000ff */
[C---:B------:R-:W-:Y:S01]  /*5b50*/  FMUL.FTZ R66, R0.reuse, R66 ;  /* 0x0000004200427220 */ /* 0x040fe20000410000 */
[----:B------:R-:W-:Y:S01]  /*5b60*/  FMUL.FTZ R67, R0, R67 ;  /* 0x0000004300437220 */ /* 0x000fe20000410000 */
[C---:B------:R-:W-:Y:S01]  /*5b70*/  FMUL.FTZ R68, R2.reuse, R68 ;  /* 0x0000004402447220 */ /* 0x040fe20000410000 */
[----:B------:R-:W-:Y:S01]  /*5b80*/  FMUL.FTZ R69, R2, R69 ;  /* 0x0000004502457220 */ /* 0x000fe20000410000 */
[C---:B------:R-:W-:Y:S01]  /*5b90*/  FMUL.FTZ R70, R0.reuse, R70 ;  /* 0x0000004600467220 */ /* 0x040fe20000410000 */
[----:B------:R-:W-:Y:S03]  /*5ba0*/  FMUL.FTZ R71, R0, R71 ;  /* 0x0000004700477220 */ /* 0x000fe60000410000 */
[----:B------:R-:W-:Y:S01]  /*5bb0*/  MUFU.EX2 R103, R103 ;  /* 0x0000006700677308 */ /* 0x000fe20000000800 */
[----:B------:R-:W-:Y:S01]  /*5bc0*/  FFMA.FTZ R126, R13, UR4, -R124 ;  /* 0x000000040d7e7c23 */ /* 0x000fe2000801087c */
[----:B------:R-:W-:Y:S01]  /*5bd0*/  FMUL.FTZ R13, R2, R93 ;  /* 0x0000005d020d7220 */ /* 0x000fe20000410000 */
[--C-:B------:R-:W-:Y:S01]  /*5be0*/  FFMA.FTZ R127, R14, UR4, -R122.reuse ;  /* 0x000000040e7f7c23 */ /* 0x100fe2000801087a */
[C---:B------:R-:W-:Y:S01]  /*5bf0*/  FMUL.FTZ R14, R0.reuse, R94 ;  /* 0x0000005e000e7220 */ /* 0x040fe20000410000 */
[----:B------:R-:W-:Y:S01]  /*5c00*/  FFMA.FTZ R128, R15, UR4, -R122 ;  /* 0x000000040f807c23 */ /* 0x000fe2000801087a */
[----:B------:R-:W-:Y:S01]  /*5c10*/  FMUL.FTZ R15, R0, R95 ;  /* 0x0000005f000f7220 */ /* 0x000fe20000410000 */
[----:B------:R-:W-:Y:S03]  /*5c20*/  FMUL.FTZ R72, R2, R72 ;  /* 0x0000004802487220 */ /* 0x000fe60000410000 */
[----:B------:R-:W3:Y:S01]  /*5c30*/  MUFU.EX2 R120, R120 ;  /* 0x0000007800787308 */ /* 0x000ee20000000800 */
[----:B--2---:R-:W-:Y:S01]  /*5c40*/  F2FP.F16.F32.PACK_AB R98, R102, R7 ;  /* 0x000000076662723e */ /* 0x004fe200000000ff */
[----:B------:R-:W-:Y:S01]  /*5c50*/  LDSM.16.MT88.4 R92, [R148+0xa000] ;  /* 0x00a00000945c783b */ /* 0x000fe20000004200 */
        /* <DEDUP_REMOVED lines=13> */
[----:B------:R-:W-:Y:S01]  /*5d30*/  FMUL.FTZ R82, R0, R82 ;  /* 0x0000005200527220 */ /* 0x000fe20000410000 */
[----:B---3--:R-:W-:Y:S01]  /*5d40*/  F2FP.F16.F32.PACK_AB R99, R120, R103 ;  /* 0x000000677863723e */ /* 0x008fe200000000ff */
[----:B------:R-:W-:Y:S01]  /*5d50*/  FMUL.FTZ R83, R0, R83 ;  /* 0x0000005300537220 */ /* 0x000fe20000410000 */
[----:B------:R-:W-:Y:S01]  /*5d60*/  MUFU.EX2 R125, R125 ;  /* 0x0000007d007d7308 */ /* 0x000fe20000000800 */
[C---:B------:R-:W-:Y:S01]  /*5d70*/  FMUL.FTZ R16, R2.reuse, R88 ;  /* 0x0000005802107220 */ /* 0x040fe20000410000 */
[----:B------:R-:W-:Y:S01]  /*5d80*/  FMUL.FTZ R17, R2, R89 ;  /* 0x0000005902117220 */ /* 0x000fe20000410000 */
[C---:B------:R-:W-:Y:S01]  /*5d90*/  FMUL.FTZ R18, R0.reuse, R90 ;  /* 0x0000005a00127220 */ /* 0x040fe20000410000 */
[----:B------:R-:W-:Y:S01]  /*5da0*/  FMUL.FTZ R19, R0, R91 ;  /* 0x0000005b00137220 */ /* 0x000fe20000410000 */
[C---:B-1----:R-:W-:Y:S05]  /*5db0*/  HMMA.16816.F32 R8, R96.reuse, R104, R8 ;  /* 0x000000686008723c */ /* 0x042fea0000001808 */
[----:B------:R-:W1:Y:S01]  /*5dc0*/  MUFU.EX2 R126, R126 ;  /* 0x0000007e007e7308 */ /* 0x000e620000000800 */
[----:B------:R-:W-:Y:S01]  /*5dd0*/  FMUL.FTZ R84, R2, R84 ;  /* 0x0000005402547220 */ /* 0x000fe20000410000 */
[C---:B------:R-:W-:Y:S01]  /*5de0*/  HMMA.16816.F32 R36, R96.reuse, R106, R36 ;  /* 0x0000006a6024723c */ /* 0x040fe20000001824 */
[----:B------:R-:W2:Y:S02]  /*5df0*/  LDSM.16.MT88.4 R104, [R148+0x8000] ;  /* 0x008000009468783b */ /* 0x000ea40000004200 */
[----:B------:R-:W-:Y:S05]  /*5e00*/  ISETP.GT.AND P0, PT, R172, R159, PT ;  /* 0x0000009fac00720c */ /* 0x000fea0003f04270 */
[----:B------:R-:W-:Y:S01]  /*5e10*/  MUFU.EX2 R127, R127 ;  /* 0x0000007f007f7308 */ /* 0x000fe20000000800 */
[C---:B------:R-:W-:Y:S03]  /*5e20*/  HMMA.16816.F32 R40, R96.reuse, R108, R40 ;  /* 0x0000006c6028723c */ /* 0x040fe60000001828 */
[----:B------:R-:W-:Y:S03]  /*5e30*/  FMUL.FTZ R85, R2, R85 ;  /* 0x0000005502557220 */ /* 0x000fe60000410000 */
[C---:B------:R-:W-:Y:S01]  /*5e40*/  HMMA.16816.F32 R44, R96.reuse, R110, R44 ;  /* 0x0000006e602c723c */ /* 0x040fe2000000182c */
[----:B------:R-:W3:Y:S02]  /*5e50*/  LDSM.16.MT88.4 R108, [R150+0xa000] ;  /* 0x00a00000966c783b */ /* 0x000ee40000004200 */
[----:B------:R-:W4:Y:S02]  /*5e60*/  MUFU.EX2 R128, R128 ;  /* 0x0000008000807308 */ /* 0x000f240000000800 */
[----:B-1----:R-:W-:Y:S01]  /*5e70*/  F2FP.F16.F32.PACK_AB R88, R126, R125 ;  /* 0x0000007d7e58723e */ /* 0x002fe200000000ff */
[C---:B------:R-:W-:Y:S07]  /*5e80*/  HMMA.16816.F32 R48, R96.reuse, R112, R48 ;  /* 0x000000706030723c */ /* 0x040fee0000001830 */
[----:B------:R-:W-:Y:S01]  /*5e90*/  MUFU.EX2 R129, R129 ;  /* 0x0000008100817308 */ /* 0x000fe20000000800 */
[C---:B------:R-:W-:Y:S01]  /*5ea0*/  FMUL.FTZ R86, R0.reuse, R86 ;  /* 0x0000005600567220 */ /* 0x040fe20000410000 */
[C---:B------:R-:W-:Y:S01]  /*5eb0*/  HMMA.16816.F32 R52, R96.reuse, R114, R52 ;  /* 0x000000726034723c */ /* 0x040fe20000001834 */
[----:B------:R-:W-:Y:S02]  /*5ec0*/  LDSM.16.MT88.4 R112, [R150+0x8800] ;  /* 0x008800009670783b */ /* 0x000fe40000004200 */
[----:B------:R-:W-:Y:S05]  /*5ed0*/  FMUL.FTZ R87, R0, R87 ;  /* 0x0000005700577220 */ /* 0x000fea0000410000 */
[----:B------:R-:W1:Y:S03]  /*5ee0*/  MUFU.EX2 R130, R130 ;  /* 0x0000008200827308 */ /* 0x000e660000000800 */
[----:B----4-:R-:W-:Y:S01]  /*5ef0*/  F2FP.F16.F32.PACK_AB R89, R128, R127 ;  /* 0x0000007f8059723e */ /* 0x010fe200000000ff */
[----:B------:R-:W-:Y:S01]  /*5f00*/  FFMA.FTZ R121, R2, R175, R121 ;  /* 0x000000af02797223 */ /* 0x000fe20000010079 */
[----:B------:R-:W-:Y:S01]  /*5f10*/  MOV R101, R100 ;  /* 0x0000006400657202 */ /* 0x000fe20000000f00 */
[----:B------:R-:W-:Y:S02]  /*5f20*/  FFMA.FTZ R123, R0, R173, R123 ;  /* 0x000000ad007b7223 */ /* 0x000fe4000001007b */
[----:B------:R-:W-:Y:S02]  /*5f30*/  FADD.FTZ R0, R5, R121 ;  /* 0x0000007905007221 */ /* 0x000fe40000010000 */
[----:B------:R-:W-:Y:S01]  /*5f40*/  MUFU.EX2 R131, R131 ;  /* 0x0000008300837308 */ /* 0x000fe20000000800 */
[----:B------:R-:W-:Y:S01]  /*5f50*/  FADD.FTZ R6, R6, R123 ;  /* 0x0000007b06067221 */ /* 0x000fe20000010000 */
[C---:B--2---:R-:W-:Y:S03]  /*5f60*/  HMMA.16816.F32 R56, R96.reuse, R104, R56 ;  /* 0x000000686038723c */ /* 0x044fe60000001838 */
[----:B------:R-:W-:Y:S01]  /*5f70*/  FADD.FTZ R7, R7, R0 ;  /* 0x0000000007077221 */ /* 0x000fe20000010000 */
[----:B------:R-:W-:Y:S04]  /*5f80*/  FADD.FTZ R103, R103, R6 ;  /* 0x0000000667677221 */ /* 0x000fe80000010000 */
[----:B------:R-:W2:Y:S01]  /*5f90*/  MUFU.EX2 R132, R132 ;  /* 0x0000008400847308 */ /* 0x000ea20000000800 */
[C---:B------:R-:W-:Y:S01]  /*5fa0*/  HMMA.16816.F32 R60, R96.reuse, R106, R60 ;  /* 0x0000006a603c723c */ /* 0x040fe2000000183c */
[----:B------:R-:W4:Y:S02]  /*5fb0*/  LDSM.16.MT88.4 R104, [R149+0xa000] ;  /* 0x00a000009568783b */ /* 0x000f240000004200 */
[----:B-1----:R-:W-:Y:S03]  /*5fc0*/  F2FP.F16.F32.PACK_AB R90, R130, R129 ;  /* 0x00000081825a723e */ /* 0x002fe600000000ff */
[C---:B------:R-:W-:Y:S05]  /*5fd0*/  HMMA.16816.F32 R64, R96.reuse, R116, R64 ;  /* 0x000000746040723c */ /* 0x040fea0000001840 */
[----:B------:R-:W-:Y:S01]  /*5fe0*/  IADD3 R0, R172, -0x1, RZ ;  /* 0xffffffffac007810 */ /* 0x000fe20007ffe0ff */
[C---:B------:R-:W-:Y:S01]  /*5ff0*/  HMMA.16816.F32 R68, R96.reuse, R118, R68 ;  /* 0x000000766044723c */ /* 0x040fe20000001844 */
[----:B------:R-:W-:Y:S04]  /*6000*/  LDSM.16.MT88.4 R116, [R148+0x8800] ;  /* 0x008800009474783b */ /* 0x000fe80000004200 */
[----:B--2---:R-:W-:Y:S01]  /*6010*/  F2FP.F16.F32.PACK_AB R91, R132, R131 ;  /* 0x00000083845b723e */ /* 0x004fe200000000ff */
[C---:B---3--:R-:W-:Y:S05]  /*6020*/  HMMA.16816.F32 R12, R96.reuse, R108, R12 ;  /* 0x0000006c600c723c */ /* 0x048fea000000180c */
[----:B------:R-:W-:Y:S01]  /*6030*/  MOV R172, R0 ;  /* 0x0000000000ac7202 */ /* 0x000fe20000000f00 */
[C---:B------:R-:W-:Y:S01]  /*6040*/  HMMA.16816.F32 R72, R96.reuse, R110, R72 ;  /* 0x0000006e6048723c */ /* 0x040fe20000001848 */
[----:B------:R-:W1:Y:S04]  /*6050*/  LDSM.16.MT88.4 R108, [R151+0x8800] ;  /* 0x00880000976c783b */ /* 0x000e680000004200 */
[----:B------:R-:W-:Y:S01]  /*6060*/  FADD.FTZ R102, R102, R7 ;  /* 0x0000000766667221 */ /* 0x000fe20000010000 */
[----:B------:R-:W-:Y:S01]  /*6070*/  FADD.FTZ R120, R120, R103 ;  /* 0x0000006778787221 */ /* 0x000fe20000010000 */
[----:B------:R-:W-:Y:S04]  /*6080*/  MOV R0, R3 ;  /* 0x0000000300007202 */ /* 0x000fe80000000f00 */
[----:B------:R-:W-:Y:S01]  /*6090*/  FADD.FTZ R125, R125, R102 ;  /* 0x000000667d7d7221 */ /* 0x000fe20000010000 */
[----:B------:R-:W-:Y:S03]  /*60a0*/  FADD.FTZ R127, R127, R120 ;  /* 0x000000787f7f7221 */ /* 0x000fe60000010000 */
[----:B------:R-:W-:Y:S01]  /*60b0*/  FADD.FTZ R126, R126, R125 ;  /* 0x0000007d7e7e7221 */ /* 0x000fe20000010000 */
[----:B------:R-:W-:Y:S01]  /*60c0*/  FADD.FTZ R128, R128, R127 ;  /* 0x0000007f80807221 */ /* 0x000fe20000010000 */
[C---:B----4-:R-:W-:Y:S03]  /*60d0*/  HMMA.16816.F32 R76, R96.reuse, R104, R76 ;  /* 0x00000068604c723c */ /* 0x050fe6000000184c */
[----:B------:R-:W-:Y:S01]  /*60e0*/  FADD.FTZ R129, R129, R126 ;  /* 0x0000007e81817221 */ /* 0x000fe20000010000 */
[----:B------:R-:W-:Y:S02]  /*60f0*/  FADD.FTZ R5, R131, R128 ;  /* 0x0000008083057221 */ /* 0x000fe40000010000 */
[C---:B------:R-:W-:Y:S01]  /*6100*/  HMMA.16816.F32 R80, R96.reuse, R106, R80 ;  /* 0x0000006a6050723c */ /* 0x040fe20000001850 */
[----:B------:R-:W2:Y:S04]  /*6110*/  LDSM.16.MT88.4 R104, [R149+0x8800] ;  /* 0x008800009568783b */ /* 0x000ea80000004200 */
[----:B------:R-:W-:Y:S01]  /*6120*/  FADD.FTZ R129, R130, R129 ;  /* 0x0000008182817221 */ /* 0x000fe20000010000 */
[C---:B------:R-:W-:Y:S05]  /*6130*/  HMMA.16816.F32 R16, R96.reuse, R92, R16 ;  /* 0x0000005c6010723c */ /* 0x040fea0000001810 */
[----:B------:R-:W-:Y:S01]  /*6140*/  FADD.FTZ R5, R132, R5 ;  /* 0x0000000584057221 */ /* 0x000fe20000010000 */
[----:B------:R-:W-:Y:S01]  /*6150*/  HMMA.16816.F32 R84, R96, R94, R84 ;  /* 0x0000005e6054723c */ /* 0x000fe20000001854 */
[----:B------:R-:W3:Y:S05]  /*6160*/  LDSM.16.MT88.4 R92, [R151+0xa800] ;  /* 0x00a80000975c783b */ /* 0x000eea0000004200 */
[C---:B-1----:R-:W-:Y:S03]  /*6170*/  HMMA.16816.F32 R8, R88.reuse, R108, R8 ;  /* 0x0000006c5808723c */ /* 0x042fe60000001808 */
[----:B------:R-:W1:Y:S03]  /*6180*/  LDSM.16.MT88.4 R96, [R150+0xa800] ;  /* 0x00a800009660783b */ /* 0x000e660000004200 */
[C---:B------:R-:W-:Y:S05]  /*6190*/  HMMA.16816.F32 R36, R88.reuse, R110, R36 ;  /* 0x0000006e5824723c */ /* 0x040fea0000001824 */
[----:B------:R-:W4:Y:S01]  /*61a0*/  LDSM.16.MT88.4 R108, [R149+0xa800] ;  /* 0x00a80000956c783b */ /* 0x000f220000004200 */
[C---:B------:R-:W-:Y:S06]  /*61b0*/  HMMA.16816.F32 R40, R88.reuse, R112, R40 ;  /* 0x000000705828723c */ /* 0x040fec0000001828 */
[C---:B------:R-:W-:Y:S05]  /*61c0*/  HMMA.16816.F32 R44, R88.reuse, R114, R44 ;  /* 0x00000072582c723c */ /* 0x040fea000000182c */
        /* <DEDUP_REMOVED lines=8> */
[----:B------:R-:W5:Y:S01]  /*6250*/  MUFU.EX2 R113, R113 ;  /* 0x0000007100717308 */ /* 0x000f620000000800 */
[----:B------:R-:W-:Y:S01]  /*6260*/  FFMA.FTZ R115, R23, UR4, -R122 ;  /* 0x0000000417737c23 */ /* 0x000fe2000801087a */
[C---:B------:R-:W-:Y:S03]  /*6270*/  HMMA.16816.F32 R60, R88.reuse, R118, R60 ;  /* 0x00000076583c723c */ /* 0x040fe6000000183c */
[--C-:B------:R-:W-:Y:S03]  /*6280*/  FFMA.FTZ R116, R24, UR4, -R124.reuse ;  /* 0x0000000418747c23 */ /* 0x100fe6000801087c */
[C---:B---3--:R-:W-:Y:S02]  /*6290*/  HMMA.16816.F32 R64, R88.reuse, R92, R64 ;  /* 0x0000005c5840723c */ /* 0x048fe40000001840 */
[----:B------:R-:W-:Y:S03]  /*62a0*/  MUFU.EX2 R114, R114 ;  /* 0x0000007200727308 */ /* 0x000fe60000000800 */
[----:B------:R-:W-:Y:S01]  /*62b0*/  FFMA.FTZ R117, R25, UR4, -R124 ;  /* 0x0000000419757c23 */ /* 0x000fe2000801087c */
[C---:B------:R-:W-:Y:S01]  /*62c0*/  HMMA.16816.F32 R68, R88.reuse, R94, R68 ;  /* 0x0000005e5844723c */ /* 0x040fe20000001844 */
[----:B------:R-:W3:Y:S05]  /*62d0*/  LDSM.16.MT88.4 R92, [R151+0x9000] ;  /* 0x00900000975c783b */ /* 0x000eea0000004200 */
[----:B------:R-:W2:Y:S01]  /*62e0*/  MUFU.EX2 R115, R115 ;  /* 0x0000007300737308 */ /* 0x000ea20000000800 */
[--C-:B------:R-:W-:Y:S01]  /*62f0*/  FFMA.FTZ R118, R26, UR4, -R122.reuse ;  /* 0x000000041a767c23 */ /* 0x100fe2000801087a */
[C---:B-1----:R-:W-:Y:S03]  /*6300*/  HMMA.16816.F32 R12, R88.reuse, R96, R12 ;  /* 0x00000060580c723c */ /* 0x042fe6000000180c */
[----:B------:R-:W-:Y:S03]  /*6310*/  FFMA.FTZ R119, R27, UR4, -R122 ;  /* 0x000000041b777c23 */ /* 0x000fe6000801087a */
[C---:B------:R-:W-:Y:S01]  /*6320*/  HMMA.16816.F32 R72, R88.reuse, R98, R72 ;  /* 0x000000625848723c */ /* 0x040fe20000001848 */
[----:B------:R-:W1:Y:S01]  /*6330*/  LDSM.16.MT88.4 R96, [R150+0x9000] ;  /* 0x009000009660783b */ /* 0x000e620000004200 */
[----:B------:R-:W-:Y:S03]  /*6340*/  MUFU.EX2 R116, R116 ;  /* 0x0000007400747308 */ /* 0x000fe60000000800 */
[----:B-----5:R-:W-:Y:S01]  /*6350*/  F2FP.F16.F32.PACK_AB R20, R113, R112 ;  /* 0x000000707114723e */ /* 0x020fe200000000ff */
[C---:B----4-:R-:W-:Y:S03]  /*6360*/  HMMA.16816.F32 R76, R88.reuse, R108, R76 ;  /* 0x0000006c584c723c */ /* 0x050fe6000000184c */
[----:B------:R-:W-:Y:S03]  /*6370*/  LDSM.16.MT88.4 R24, [R148+0x9000] ;  /* 0x009000009418783b */ /* 0x000fe60000004200 */
[----:B------:R-:W4:Y:S01]  /*6380*/  MUFU.EX2 R117, R117 ;  /* 0x0000007500757308 */ /* 0x000f220000000800 */
[----:B--2---:R-:W-:Y:S01]  /*6390*/  F2FP.F16.F32.PACK_AB R21, R115, R114 ;  /* 0x000000727315723e */ /* 0x004fe200000000ff */
[C---:B------:R-:W-:Y:S03]  /*63a0*/  HMMA.16816.F32 R80, R88.reuse, R110, R80 ;  /* 0x0000006e5850723c */ /* 0x040fe60000001850 */
[----:B------:R-:W2:Y:S03]  /*63b0*/  LDSM.16.MT88.4 R108, [R149+0x9000] ;  /* 0x00900000956c783b */ /* 0x000ea60000004200 */
[C---:B------:R-:W-:Y:S02]  /*63c0*/  HMMA.16816.F32 R16, R88.reuse, R104, R16 ;  /* 0x000000685810723c */ /* 0x040fe40000001810 */
[----:B------:R-:W-:Y:S03]  /*63d0*/  MUFU.EX2 R118, R118 ;  /* 0x0000007600767308 */ /* 0x000fe60000000800 */
[----:B------:R-:W-:Y:S01]  /*63e0*/  FADD.FTZ R112, R112, R129 ;  /* 0x0000008170707221 */ /* 0x000fe20000010000 */
[----:B------:R-:W-:Y:S01]  /*63f0*/  HMMA.16816.F32 R84, R88, R106, R84 ;  /* 0x0000006a5854723c */ /* 0x000fe20000001854 */
[----:B------:R-:W5:Y:S05]  /*6400*/  LDSM.16.MT88.4 R88, [R151+0xb000] ;  /* 0x00b000009758783b */ /* 0x000f6a0000004200 */
[----:B------:R-:W3:Y:S01]  /*6410*/  MUFU.EX2 R119, R119 ;  /* 0x0000007700777308 */ /* 0x000ee20000000800 */
[----:B----4-:R-:W-:Y:S01]  /*6420*/  F2FP.F16.F32.PACK_AB R22, R117, R116 ;  /* 0x000000747516723e */ /* 0x010fe200000000ff */
[--C-:B------:R-:W-:Y:S03]  /*6430*/  FFMA.FTZ R104, R28, UR4, -R124.reuse ;  /* 0x000000041c687c23 */ /* 0x100fe6000801087c */
[----:B------:R-:W-:Y:S01]  /*6440*/  FFMA.FTZ R105, R29, UR4, -R124 ;  /* 0x000000041d697c23 */ /* 0x000fe2000801087c */
[--C-:B------:R-:W-:Y:S01]  /*6450*/  FFMA.FTZ R106, R30, UR4, -R122.reuse ;  /* 0x000000041e6a7c23 */ /* 0x100fe2000801087a */
[----:B------:R-:W-:Y:S03]  /*6460*/  FFMA.FTZ R107, R31, UR4, -R122 ;  /* 0x000000041f6b7c23 */ /* 0x000fe6000801087a */
[----:B------:R-:W-:Y:S01]  /*6470*/  MUFU.EX2 R104, R104 ;  /* 0x0000006800687308 */ /* 0x000fe20000000800 */
[----:B------:R-:W-:Y:S01]  /*6480*/  LDSM.16.MT88.4 R28, [R151+0x9800] ;  /* 0x00980000971c783b */ /* 0x000fe20000004200 */
[----:B------:R-:W-:Y:S01]  /*6490*/  FADD.FTZ R114, R114, R5 ;  /* 0x0000000572727221 */ /* 0x000fe20000010000 */
[----:B------:R-:W-:Y:S03]  /*64a0*/  FADD.FTZ R113, R113, R112 ;  /* 0x0000007071717221 */ /* 0x000fe60000010000 */
[----:B------:R-:W-:Y:S01]  /*64b0*/  FADD.FTZ R115, R115, R114 ;  /* 0x0000007273737221 */ /* 0x000fe20000010000 */
[----:B------:R-:W-:Y:S01]  /*64c0*/  FADD.FTZ R116, R116, R113 ;  /* 0x0000007174747221 */ /* 0x000fe20000010000 */
[----:B---3--:R-:W-:Y:S02]  /*64d0*/  F2FP.F16.F32.PACK_AB R23, R119, R118 ;  /* 0x000000767717723e */ /* 0x008fe400000000ff */
[----:B------:R-:W3:Y:S01]  /*64e0*/  MUFU.EX2 R105, R105 ;  /* 0x0000006900697308 */ /* 0x000ee20000000800 */
[----:B------:R-:W-:Y:S01]  /*64f0*/  FADD.FTZ R118, R118, R115 ;  /* 0x0000007376767221 */ /* 0x000fe20000010000 */
[----:B------:R-:W-:Y:S03]  /*6500*/  FADD.FTZ R117, R117, R116 ;  /* 0x0000007475757221 */ /* 0x000fe60000010000 */
[----:B------:R-:W-:Y:S01]  /*6510*/  FADD.FTZ R119, R119, R118 ;  /* 0x0000007677777221 */ /* 0x000fe20000010000 */
[C---:B------:R-:W-:Y:S04]  /*6520*/  HMMA.16816.F32 R8, R20.reuse, R92, R8 ;  /* 0x0000005c1408723c */ /* 0x040fe80000001808 */
[----:B------:R-:W-:Y:S02]  /*6530*/  MUFU.EX2 R106, R106 ;  /* 0x0000006a006a7308 */ /* 0x000fe40000000800 */
[C---:B------:R-:W-:Y:S01]  /*6540*/  HMMA.16816.F32 R36, R20.reuse, R94, R36 ;  /* 0x0000005e1424723c */ /* 0x040fe20000001824 */
[----:B------:R-:W4:Y:S07]  /*6550*/  LDSM.16.MT88.4 R92, [R150+0xb000] ;  /* 0x00b00000965c783b */ /* 0x000f2e0000004200 */
[----:B------:R-:W3:Y:S01]  /*6560*/  MUFU.EX2 R107, R107 ;  /* 0x0000006b006b7308 */ /* 0x000ee20000000800 */
[C---:B-1----:R-:W-:Y:S06]  /*6570*/  HMMA.16816.F32 R40, R20.reuse, R96, R40 ;  /* 0x000000601428723c */ /* 0x042fec0000001828 */
[C---:B------:R-:W-:Y:S01]  /*6580*/  HMMA.16816.F32 R44, R20.reuse, R98, R44 ;  /* 0x00000062142c723c */ /* 0x040fe2000000182c */
[----:B------:R-:W1:Y:S05]  /*6590*/  LDSM.16.MT88.4 R96, [R149+0xb000] ;  /* 0x00b000009560783b */ /* 0x000e6a0000004200 */
[C---:B--2---:R-:W-:Y:S06]  /*65a0*/  HMMA.16816.F32 R48, R20.reuse, R108, R48 ;  /* 0x0000006c1430723c */ /* 0x044fec0000001830 */
[C---:B------:R-:W-:Y:S05]  /*65b0*/  HMMA.16816.F32 R52, R20.reuse, R110, R52 ;  /* 0x0000006e1434723c */ /* 0x040fea0000001834 */
[----:B------:R-:W-:Y:S01]  /*65c0*/  FFMA.FTZ R108, R32, UR4, -R124 ;  /* 0x00000004206c7c23 */ /* 0x000fe2000801087c */
[C---:B------:R-:W-:Y:S05]  /*65d0*/  HMMA.16816.F32 R56, R20.reuse, R24, R56 ;  /* 0x000000181438723c */ /* 0x040fea0000001838 */
[----:B------:R-:W-:Y:S01]  /*65e0*/  FFMA.FTZ R110, R34, UR4, -R122 ;  /* 0x00000004226e7c23 */ /* 0x000fe2000801087a */
[C---:B------:R-:W-:Y:S01]  /*65f0*/  HMMA.16816.F32 R60, R20.reuse, R26, R60 ;  /* 0x0000001a143c723c */ /* 0x040fe2000000183c */
[----:B------:R-:W2:Y:S01]  /*6600*/  LDSM.16.MT88.4 R24, [R148+0xb000] ;  /* 0x00b000009418783b */ /* 0x000ea20000004200 */
[----:B------:R-:W-:Y:S03]  /*6610*/  MUFU.EX2 R108, R108 ;  /* 0x0000006c006c7308 */ /* 0x000fe60000000800 */
[----:B------:R-:W-:Y:S01]  /*6620*/  FFMA.FTZ R124, R33, UR4, -R124 ;  /* 0x00000004217c7c23 */ /* 0x000fe2000801087c */
[C---:B-----5:R-:W-:Y:S06]  /*6630*/  HMMA.16816.F32 R64, R20.reuse, R88, R64 ;  /* 0x000000581440723c */ /* 0x060fec0000001840 */
[----:B------:R-:W5:Y:S01]  /*6640*/  MUFU.EX2 R109, R124 ;  /* 0x0000007c006d7308 */ /* 0x000f620000000800 */
[----:B------:R-:W-:Y:S01]  /*6650*/  FFMA.FTZ R122, R35, UR4, -R122 ;  /* 0x00000004237a7c23 */ /* 0x000fe2000801087a */
[C---:B------:R-:W-:Y:S01]  /*6660*/  HMMA.16816.F32 R68, R20.reuse, R90, R68 ;  /* 0x0000005a1444723c */ /* 0x040fe20000001844 */
[----:B------:R-:W5:Y:S05]  /*6670*/  LDSM.16.MT88.4 R32, [R150+0x9800] ;  /* 0x009800009620783b */ /* 0x000f6a0000004200 */
[C---:B----4-:R-:W-:Y:S02]  /*6680*/  HMMA.16816.F32 R12, R20.reuse, R92, R12 ;  /* 0x0000005c140c723c */ /* 0x050fe4000000180c */
[----:B------:R-:W-:Y:S01]  /*6690*/  MUFU.EX2 R110, R110 ;  /* 0x0000006e006e7308 */ /* 0x000fe20000000800 */
[----:B------:R-:W4:Y:S03]  /*66a0*/  LDSM.16.MT88.4 R88, [R149+0x9800] ;  /* 0x009800009558783b */ /* 0x000f260000004200 */
[C---:B------:R-:W-:Y:S06]  /*66b0*/  HMMA.16816.F32 R72, R20.reuse, R94, R72 ;  /* 0x0000005e1448723c */ /* 0x040fec0000001848 */
[----:B------:R-:W5:Y:S01]  /*66c0*/  MUFU.EX2 R111, R122 ;  /* 0x0000007a006f7308 */ /* 0x000f620000000800 */
[----:B------:R-:W4:Y:S01]  /*66d0*/  LDSM.16.MT88.4 R92, [R148+0x9800] ;  /* 0x00980000945c783b */ /* 0x000f220000004200 */
[C---:B-1----:R-:W-:Y:S06]  /*66e0*/  HMMA.16816.F32 R76, R20.reuse, R96, R76 ;  /* 0x00000060144c723c */ /* 0x042fec000000184c */
[C---:B------:R-:W-:Y:S06]  /*66f0*/  HMMA.16816.F32 R80, R20.reuse, R98, R80 ;  /* 0x000000621450723c */ /* 0x040fec0000001850 */
[C---:B--2---:R-:W-:Y:S06]  /*6700*/  HMMA.16816.F32 R16, R20.reuse, R24, R16 ;  /* 0x000000181410723c */ /* 0x044fec0000001810 */
[----:B------:R-:W-:Y:S01]  /*6710*/  HMMA.16816.F32 R84, R20, R26, R84 ;  /* 0x0000001a1454723c */ /* 0x000fe20000001854 */
[----:B------:R-:W1:Y:S06]  /*6720*/  LDSM.16.MT88.4 R24, [R151+0xb800] ;  /* 0x00b800009718783b */ /* 0x000e6c0000004200 */
[----:B---3--:R-:W-:Y:S01]  /*6730*/  F2FP.F16.F32.PACK_AB R20, R105, R104 ;  /* 0x000000686914723e */ /* 0x008fe200000000ff */
[----:B------:R-:W-:Y:S03]  /*6740*/  FADD.FTZ R104, R104, R117 ;  /* 0x0000007568687221 */ /* 0x000fe60000010000 */
[----:B------:R-:W-:Y:S01]  /*6750*/  F2FP.F16.F32.PACK_AB R21, R107, R106 ;  /* 0x0000006a6b15723e */ /* 0x000fe200000000ff */
[----:B------:R-:W-:Y:S01]  /*6760*/  FADD.FTZ R106, R106, R119 ;  /* 0x000000776a6a7221 */ /* 0x000fe20000010000 */
[----:B-----5:R-:W-:Y:S01]  /*6770*/  F2FP.F16.F32.PACK_AB R22, R109, R108 ;  /* 0x0000006c6d16723e */ /* 0x020fe200000000ff */
[----:B------:R-:W-:Y:S01]  /*6780*/  FADD.FTZ R105, R105, R104 ;  /* 0x0000006869697221 */ /* 0x000fe20000010000 */
[----:B------:R-:W-:Y:S01]  /*6790*/  F2FP.F16.F32.PACK_AB R23, R111, R110 ;  /* 0x0000006e6f17723e */ /* 0x000fe200000000ff */
        /* <DEDUP_REMOVED lines=9> */
[C---:B------:R-:W-:Y:S06]  /*6830*/  HMMA.16816.F32 R40, R20.reuse, R32, R40 ;  /* 0x000000201428723c */ /* 0x040fec0000001828 */
[C---:B------:R-:W-:Y:S01]  /*6840*/  HMMA.16816.F32 R44, R20.reuse, R34, R44 ;  /* 0x00000022142c723c */ /* 0x040fe2000000182c */
[----:B------:R-:W5:Y:S05]  /*6850*/  LDSM.16.MT88.4 R32, [R148+0xb800] ;  /* 0x00b800009420783b */ /* 0x000f6a0000004200 */
[C---:B----4-:R-:W-:Y:S06]  /*6860*/  HMMA.16816.F32 R48, R20.reuse, R88, R48 ;  /* 0x000000581430723c */ /* 0x050fec0000001830 */
[C---:B------:R-:W-:Y:S06]  /*6870*/  HMMA.16816.F32 R52, R20.reuse, R90, R52 ;  /* 0x0000005a1434723c */ /* 0x040fec0000001834 */
[C---:B------:R-:W-:Y:S06]  /*6880*/  HMMA.16816.F32 R56, R20.reuse, R92, R56 ;  /* 0x0000005c1438723c */ /* 0x040fec0000001838 */
[C---:B------:R-:W-:Y:S06]  /*6890*/  HMMA.16816.F32 R60, R20.reuse, R94, R60 ;  /* 0x0000005e143c723c */ /* 0x040fec000000183c */
[C---:B-1----:R-:W-:Y:S06]  /*68a0*/  HMMA.16816.F32 R64, R20.reuse, R24, R64 ;  /* 0x000000181440723c */ /* 0x042fec0000001840 */
[C---:B------:R-:W-:Y:S06]  /*68b0*/  HMMA.16816.F32 R68, R20.reuse, R26, R68 ;  /* 0x0000001a1444723c */ /* 0x040fec0000001844 */
[C---:B--2---:R-:W-:Y:S06]  /*68c0*/  HMMA.16816.F32 R92, R20.reuse, R8, R12 ;  /* 0x00000008145c723c */ /* 0x044fec000000180c */
[C---:B------:R-:W-:Y:S06]  /*68d0*/  HMMA.16816.F32 R72, R20.reuse, R10, R72 ;  /* 0x0000000a1448723c */ /* 0x040fec0000001848 */
[C---:B---3--:R-:W-:Y:S06]  /*68e0*/  HMMA.16816.F32 R76, R20.reuse, R28, R76 ;  /* 0x0000001c144c723c */ /* 0x048fec000000184c */
[C---:B------:R-:W-:Y:S06]  /*68f0*/  HMMA.16816.F32 R80, R20.reuse, R30, R80 ;  /* 0x0000001e1450723c */ /* 0x040fec0000001850 */
[C---:B-----5:R-:W-:Y:S06]  /*6900*/  HMMA.16816.F32 R88, R20.reuse, R32, R16 ;  /* 0x000000201458723c */ /* 0x060fec0000001810 */
[----:B------:R-:W-:Y:S01]  /*6910*/  HMMA.16816.F32 R84, R20, R34, R84 ;  /* 0x000000221454723c */ /* 0x000fe20000001854 */
[----:B------:R-:W-:Y:S11]  /*6920*/  @!UPT UIADD3 URZ, URZ, URZ, URZ ;  /* 0x0000003f3f3ff290 */ /* 0x000ff6000fffe03f */
[----:B------:R-:W-:Y:S01]  /*6930*/  @!UPT UIADD3 URZ, URZ, URZ, URZ ;  /* 0x0000003f3f3ff290 */ /* 0x000fe2000fffe03f */
[----:B------:R-:W-:Y:S11]  /*6940*/  @P0 BRA `(.L_x_6575) ;  /* 0xffffffd800680947 */ /* 0x000ff6000383ffff */
.L_x_6571:
        /* <DEDUP_REMOVED lines=9> */
[----:B------:R-:W5:Y:S01]  /*69e0*/  S2R R15, SR_TID.X ;  /* 0x00000000000f7919 */ /* 0x000f620000002100 */
[----:B------:R-:W-:Y:S01]  /*69f0*/  BAR.SYNC.DEFER_BLOCKING 0x0 ;  /* 0x0000000000007b1d */ /* 0x000fe20000010000 */
[----:B-1----:R-:W-:Y:S01]  /*6a00*/  FADD.FTZ R7, R2, R175 ;  /* 0x000000af02077221 */ /* 0x002fe20000010000 */
[----:B--2---:R-:W-:Y:S01]  /*6a10*/  ULEA UR4, UR4, UR5, 0x18 ;  /* 0x0000000504047291 */ /* 0x004fe2000f8ec03f */
[----:B---3--:R-:W-:-:S03]  /*6a20*/  FADD.FTZ R0, R0, R173 ;  /* 0x000000ad00007221 */ /* 0x008fc60000010000 */
[----:B------:R-:W1:Y:S04]  /*6a30*/  SHFL.BFLY PT, R6, R7, 0x1, 0x1f ;  /* 0x0c201f0007067f89 */ /* 0x000e6800000e0000 */
[----:B------:R-:W2:Y:S01]  /*6a40*/  SHFL.BFLY PT, R5, R0, 0x1, 0x1f ;  /* 0x0c201f0000057f89 */ /* 0x000ea200000e0000 */
[----:B----4-:R-:W-:-:S04]  /*6a50*/  SHF.R.S32.HI R11, RZ, 0x1f, R4 ;  /* 0x0000001fff0b7819 */ /* 0x010fc80000011404 */
[CC--:B------:R-:W-:Y:S02]  /*6a60*/  LEA.HI R13, R11.reuse, R4.reuse, RZ, 0x2 ;  /* 0x000000040b0d7211 */ /* 0x0c0fe400078f10ff */
[CC--:B------:R-:W-:Y:S02]  /*6a70*/  LEA.HI R2, R11.reuse, R4.reuse, RZ, 0x5 ;  /* 0x000000040b027211 */ /* 0x0c0fe400078f28ff */
[--C-:B------:R-:W-:Y:S02]  /*6a80*/  SHF.R.S32.HI R12, RZ, 0x2, R13.reuse ;  /* 0x00000002ff0c7819 */ /* 0x100fe4000001140d */
[----:B------:R-:W-:Y:S02]  /*6a90*/  LEA.HI R11, R11, R4, RZ, 0x4 ;  /* 0x000000040b0b7211 */ /* 0x000fe400078f20ff */
[----:B------:R-:W-:Y:S01]  /*6aa0*/  SHF.R.S32.HI R10, RZ, 0x5, R2 ;  /* 0x00000005ff0a7819 */ /* 0x000fe20000011402 */
[----:B-1----:R-:W-:Y:S01]  /*6ab0*/  FADD.FTZ R6, R7, R6 ;  /* 0x0000000607067221 */ /* 0x002fe20000010000 */
[----:B------:R-:W-:-:S02]  /*6ac0*/  SHF.R.S32.HI R7, RZ, 0x1f, R13 ;  /* 0x0000001fff077819 */ /* 0x000fc4000001140d */
[----:B------:R-:W-:Y:S01]  /*6ad0*/  LOP3.LUT R13, R13, 0x1ffffffc, RZ, 0xc0, !PT ;  /* 0x1ffffffc0d0d7812 */ /* 0x000fe200078ec0ff */
[----:B--2---:R-:W-:Y:S01]  /*6ae0*/  FADD.FTZ R5, R0, R5 ;  /* 0x0000000500057221 */ /* 0x004fe20000010000 */
[----:B------:R-:W-:Y:S02]  /*6af0*/  FSETP.NE.FTZ.AND P4, PT, R6, RZ, PT ;  /* 0x000000ff0600720b */ /* 0x000fe40003f95000 */
[----:B-----5:R-:W-:Y:S02]  /*6b00*/  SHF.R.S32.HI R0, RZ, 0x1f, R15 ;  /* 0x0000001fff007819 */ /* 0x020fe4000001140f */
[----:B------:R-:W-:Y:S02]  /*6b10*/  FSETP.NE.FTZ.AND P3, PT, R5, RZ, PT ;  /* 0x000000ff0500720b */ /* 0x000fe40003f75000 */
[----:B------:R-:W-:Y:S02]  /*6b20*/  LEA.HI R7, R7, R12, RZ, 0x3 ;  /* 0x0000000c07077211 */ /* 0x000fe400078f18ff */
[----:B------:R-:W-:-:S02]  /*6b30*/  LEA.HI R0, R0, R15, RZ, 0x4 ;  /* 0x0000000f00007211 */ /* 0x000fc400078f20ff */
[----:B------:R-:W-:Y:S02]  /*6b40*/  LOP3.LUT R7, R7, 0xfffffff8, RZ, 0xc0, !PT ;  /* 0xfffffff807077812 */ /* 0x000fe400078ec0ff */
[----:B------:R-:W-:Y:S01]  /*6b50*/  LOP3.LUT R0, R0, 0xfffffff0, RZ, 0xc0, !PT ;  /* 0xfffffff000007812 */ /* 0x000fe200078ec0ff */
[----:B------:R-:W1:Y:S01]  /*6b60*/  @P4 MUFU.RCP R9, R6 ;  /* 0x0000000600094308 */ /* 0x000e620000001000 */
[----:B------:R-:W-:Y:S02]  /*6b70*/  IADD3 R7, R12, -R7, RZ ;  /* 0x800000070c077210 */ /* 0x000fe40007ffe0ff */
[----:B------:R-:W-:Y:S02]  /*6b80*/  IADD3 R0, -R0, R15, RZ ;  /* 0x0000000f00007210 */ /* 0x000fe40007ffe1ff */
[----:B------:R-:W-:Y:S02]  /*6b90*/  SHF.L.U32 R15, R7, 0x6, RZ ;  /* 0x00000006070f7819 */ /* 0x000fe400000006ff */
[----:B------:R-:W-:Y:S01]  /*6ba0*/  IADD3 R13, -R13, R4, RZ ;  /* 0x000000040d0d7210 */ /* 0x000fe20007ffe1ff */
[----:B------:R-:W2:Y:S01]  /*6bb0*/  @P3 MUFU.RCP R8, R5 ;  /* 0x0000000500083308 */ /* 0x000ea20000001000 */
[----:B------:R-:W-:-:S02]  /*6bc0*/  LOP3.LUT R12, R7, 0x1, RZ, 0xc0, !PT ;  /* 0x00000001070c7812 */ /* 0x000fc400078ec0ff */
[----:B------:R-:W-:Y:S02]  /*6bd0*/  SHF.R.S32.HI R11, RZ, 0x4, R11 ;  /* 0x00000004ff0b7819 */ /* 0x000fe4000001140b */
[----:B------:R-:W-:Y:S02]  /*6be0*/  LOP3.LUT R15, R15, 0x1c0, RZ, 0xc0, !PT ;  /* 0x000001c00f0f7812 */ /* 0x000fe400078ec0ff */
[----:B------:R-:W-:Y:S01]  /*6bf0*/  LEA R10, R10, R13, 0x9 ;  /* 0x0000000d0a0a7211 */ /* 0x000fe200078e48ff */
[----:B------:R-:W3:Y:S01]  /*6c00*/  @P4 MUFU.LG2 R6, R6 ;  /* 0x0000000600064308 */ /* 0x000ee20000000c00 */
[----:B------:R-:W-:Y:S01]  /*6c10*/  ISETP.NE.U32.AND P0, PT, R12, 0x1, PT ;  /* 0x000000010c00780c */ /* 0x000fe20003f05070 */
[----:B-1----:R-:W-:Y:S01]  /*6c20*/  FMUL.FTZ R96, R9, R96 ;  /* 0x0000006009607220 */ /* 0x002fe20000410000 */
[----:B------:R-:W-:Y:S01]  /*6c30*/  SHF.L.U32 R13, R11, 0x6, RZ ;  /* 0x000000060b0d7819 */ /* 0x000fe200000006ff */
[C---:B------:R-:W-:Y:S01]  /*6c40*/  FMUL.FTZ R97, R9.reuse, R97 ;  /* 0x0000006109617220 */ /* 0x040fe20000410000 */
[----:B------:R-:W-:Y:S01]  /*6c50*/  LEA.HI R12, R0, R0, RZ, 0x1 ;  /* 0x00000000000c7211 */ /* 0x000fe200078f08ff */
[----:B------:R-:W-:Y:S01]  /*6c60*/  FMUL.FTZ R36, R9, R36 ;  /* 0x0000002409247220 */ /* 0x000fe20000410000 */
[----:B------:R-:W-:Y:S01]  /*6c70*/  LEA.HI R15, R15, R15, RZ, 0x1d ;  /* 0x0000000f0f0f7211 */ /* 0x000fe200078fe8ff */
[----:B------:R-:W-:Y:S01]  /*6c80*/  FMUL.FTZ R37, R9, R37 ;  /* 0x0000002509257220 */ /* 0x000fe20000410000 */
[----:B------:R-:W-:Y:S01]  /*6c90*/  LOP3.LUT R13, R13, 0x1c0, RZ, 0xc0, !PT ;  /* 0x000001c00d0d7812 */ /* 0x000fe200078ec0ff */
[C---:B------:R-:W-:Y:S01]  /*6ca0*/  FMUL.FTZ R40, R9.reuse, R40 ;  /* 0x0000002809287220 */ /* 0x040fe20000410000 */
[----:B------:R-:W-:Y:S01]  /*6cb0*/  SHF.L.U32 R14, R12, 0x2, RZ ;  /* 0x000000020c0e7819 */ /* 0x000fe200000006ff */
        /* <DEDUP_REMOVED lines=84> */
[-C--:B------:R-:W-:Y:S02]  /*7200*/  IADD3 R17, R13, R12.reuse, RZ ;  /* 0x0000000c0d117210 */ /* 0x080fe40007ffe0ff */
[----:B------:R-:W-:Y:S01]  /*7210*/  IADD3 R12, R15, R12, RZ ;  /* 0x0000000c0f0c7210 */ /* 0x000fe20007ffe0ff */
        /* <DEDUP_REMOVED lines=20> */
[----:B------:R5:W-:Y:S04]  /*7360*/  STS.64 [R14+0x4800], R78 ;  /* 0x0048004e0e007388 */ /* 0x000be80000000a00 */
[----:B------:R3:W-:Y:S01]  /*7370*/  STS.64 [R16+0x4000], R80 ;  /* 0x0040005010007388 */ /* 0x0007e20000000a00 */
[----:B--2---:R-:W-:-:S03]  /*7380*/  LEA R92, R8, UR4, 0x2 ;  /* 0x00000004085c7c11 */ /* 0x004fc6000f8e10ff */
[----:B------:R2:W-:Y:S01]  /*7390*/  STS.64 [R16+0x4800], R82 ;  /* 0x0048005210007388 */ /* 0x0005e20000000a00 */
[----:B------:R-:W2:Y:S03]  /*73a0*/  LDC.64 R8, c[0x0][0x2c0] ;  /* 0x0000b000ff087b82 */ /* 0x000ea60000000a00 */
[----:B------:R2:W-:Y:S04]  /*73b0*/  STS.64 [R17+0x4000], R88 ;  /* 0x0040005811007388 */ /* 0x0005e80000000a00 */
[----:B------:R2:W-:Y:S01]  /*73c0*/  STS.64 [R17+0x4800], R90 ;  /* 0x0048005a11007388 */ /* 0x0005e20000000a00 */
[----:B------:R-:W2:Y:S03]  /*73d0*/  S2UR UR4, SR_CTAID.Z ;  /* 0x00000000000479c3 */ /* 0x000ea60000002700 */
[----:B------:R2:W-:Y:S04]  /*73e0*/  STS.64 [R12+0x4000], R84 ;  /* 0x004000540c007388 */ /* 0x0005e80000000a00 */
[----:B------:R2:W-:Y:S01]  /*73f0*/  STS.64 [R12+0x4800], R86 ;  /* 0x004800560c007388 */ /* 0x0005e20000000a00 */
[----:B----4-:R-:W2:Y:S01]  /*7400*/  LDC R76, c[0x0][0x270] ;  /* 0x00009c00ff4c7b82 */ /* 0x010ea20000000800 */
[----:B-----5:R-:W-:-:S07]  /*7410*/  LOP3.LUT R79, R2, 0xffffffe0, RZ, 0xc0, !PT ;  /* 0xffffffe0024f7812 */ /* 0x020fce00078ec0ff */
[----:B------:R-:W-:Y:S01]  /*7420*/  BAR.SYNC.DEFER_BLOCKING 0x0 ;  /* 0x0000000000007b1d */ /* 0x000fe20000010000 */
[----:B------:R-:W-:Y:S01]  /*7430*/  IADD3 R79, -R79, R4, RZ ;  /* 0x000000044f4f7210 */ /* 0x000fe20007ffe1ff */
[----:B---3--:R-:W-:Y:S01]  /*7440*/  @P4 FMUL.FTZ R81, R6, 0.69314718246459960938 ;  /* 0x3f31721806514820 */ /* 0x008fe20000410000 */
[----:B-1----:R-:W-:-:S05]  /*7450*/  @P3 FMUL.FTZ R6, R5, 0.69314718246459960938 ;  /* 0x3f31721805063820 */ /* 0x002fca0000410000 */
[----:B------:R-:W1:Y:S01]  /*7460*/  @P4 LDC R77, c[0x0][0x2e8] ;  /* 0x0000ba00ff4d4b82 */ /* 0x000e620000000800 */
[----:B------:R-:W-:Y:S01]  /*7470*/  LOP3.LUT P0, RZ, R79, 0x3, RZ, 0xc0, !PT ;  /* 0x000000034fff7812 */ /* 0x000fe2000780c0ff */
[----:B------:R-:W3:Y:S01]  /*7480*/  S2R R7, SR_CTAID.Y ;  /* 0x0000000000077919 */ /* 0x000ee20000002600 */
[----:B------:R-:W-:Y:S02]  /*7490*/  IADD3 R79, -R164, RZ, RZ ;  /* 0x000000ffa44f7210 */ /* 0x000fe40007ffe1ff */
[----:B------:R-:W-:Y:S01]  /*74a0*/  SHF.L.U32 R80, R0, 0x2, RZ ;  /* 0x0000000200507819 */ /* 0x000fe200000006ff */
[----:B------:R-:W4:Y:S01]  /*74b0*/  S2R R10, SR_CTAID.X ;  /* 0x00000000000a7919 */ /* 0x000f220000002500 */
[----:B------:R-:W-:Y:S01]  /*74c0*/  MOV R4, 0xff800000 ;  /* 0xff80000000047802 */ /* 0x000fe20000000f00 */
[----:B------:R-:W5:Y:S01]  /*74d0*/  @P3 LDC R78, c[0x0][0x2e8] ;  /* 0x0000ba00ff4e3b82 */ /* 0x000f620000000800 */
[----:B--2---:R-:W-:Y:S01]  /*74e0*/  IMAD R79, R76, R79, UR4 ;  /* 0x000000044c4f7e24 */ /* 0x004fe2000f8e024f */
[----:B------:R2:W2:Y:S04]  /*74f0*/  LDS.128 R72, [R92] ;  /* 0x000000005c487984 */ /* 0x0004a80000000c00 */
[----:B------:R2:W2:Y:S01]  /*7500*/  LDS.128 R68, [R92+0x800] ;  /* 0x000800005c447984 */ /* 0x0004a20000000c00 */
[----:B-1----:R-:W-:Y:S01]  /*7510*/  @P4 FFMA.FTZ R4, R100, R77, R81 ;  /* 0x0000004d64044223 */ /* 0x002fe20000010051 */
[----:B------:R-:W-:-:S02]  /*7520*/  SHF.R.S32.HI R81, RZ, 0x1f, R80 ;  /* 0x0000001fff517819 */ /* 0x000fc40000011450 */
[----:B------:R1:W1:Y:S04]  /*7530*/  LDS.128 R64, [R92+0x1000] ;  /* 0x001000005c407984 */ /* 0x0002680000000c00 */
[----:B------:R1:W1:Y:S04]  /*7540*/  LDS.128 R60, [R92+0x1800] ;  /* 0x001800005c3c7984 */ /* 0x0002680000000c00 */
[----:B------:R1:W1:Y:S01]  /*7550*/  LDS.128 R56, [R92+0x2000] ;  /* 0x002000005c387984 */ /* 0x0002620000000c00 */
[----:B---3--:R-:W-:Y:S01]  /*7560*/  IMAD R7, R7, R8, R164 ;  /* 0x0000000807077224 */ /* 0x008fe200078e02a4 */
[----:B------:R-:W-:Y:S01]  /*7570*/  MOV R8, 0xff800000 ;  /* 0xff80000000087802 */ /* 0x000fe20000000f00 */
[----:B-----5:R-:W-:Y:S01]  /*7580*/  @P3 FFMA.FTZ R8, R3, R78, R6 ;  /* 0x0000004e03083223 */ /* 0x020fe20000010006 */
[----:B------:R3:W1:Y:S01]  /*7590*/  LDS.128 R52, [R92+0x2800] ;  /* 0x002800005c347984 */ /* 0x0006620000000c00 */
        /* <DEDUP_REMOVED lines=13> */
[----:B--2---:R-:W-:Y:S05]  /*7670*/  @P0 BRA `(.L_x_6577) ;  /* 0x0000000000300947 */ /* 0x004fea0003800000 */
        /* <DEDUP_REMOVED lines=12> */
.L_x_6577:
[----:B------:R-:W-:Y:S05]  /*7740*/  BSYNC B0 ;  /* 0x0000000000007941 */ /* 0x000fea0003800000 */
.L_x_6576:
[----:B------:R-:W-:Y:S01]  /*7750*/  ULDC UR4, c[0x0][0x2dc] ;  /* 0x0000b70000047ab9 */ /* 0x000fe20000000800 */
[----:B------:R-:W-:-:S04]  /*7760*/  IMAD.WIDE R80, R11, 0x80, R80 ;  /* 0x000000800b507825 */ /* 0x000fc800078e0250 */
[----:B------:R-:W-:Y:S01]  /*7770*/  IMAD R2, R2, UR4, RZ ;  /* 0x0000000402027c24 */ /* 0x000fe2000f8e02ff */
[----:B------:R-:W-:-:S04]  /*7780*/  ULDC.64 UR4, c[0x0][0x288] ;  /* 0x0000a20000047ab9 */ /* 0x000fc80000000a00 */
[----:B------:R-:W-:-:S04]  /*7790*/  IADD3 R0, P0, R2, R80, RZ ;  /* 0x0000005002007210 */ /* 0x000fc80007f1e0ff */
[----:B------:R-:W-:Y:S02]  /*77a0*/  LEA.HI.X.SX32 R3, R2, R81, 0x1, P0 ;  /* 0x0000005102037211 */ /* 0x000fe400000f0eff */
[----:B------:R-:W-:-:S04]  /*77b0*/  LEA R2, P0, R0, UR4, 0x2 ;  /* 0x0000000400027c11 */ /* 0x000fc8000f8010ff */
[----:B------:R-:W-:-:S05]  /*77c0*/  LEA.HI.X R3, R0, UR5, R3, 0x2, P0 ;  /* 0x0000000500037c11 */ /* 0x000fca00080f1403 */
[----:B------:R-:W-:Y:S04]  /*77d0*/  STG.E.128 desc[UR18][R2.64], R72 ;  /* 0x0000004802007986 */ /* 0x000fe8000c101d12 */
[----:B------:R-:W-:Y:S04]  /*77e0*/  STG.E.128 desc[UR18][R2.64+0x1000], R68 ;  /* 0x0010004402007986 */ /* 0x000fe8000c101d12 */
[----:B-1----:R-:W-:Y:S04]  /*77f0*/  STG.E.128 desc[UR18][R2.64+0x2000], R64 ;  /* 0x0020004002007986 */ /* 0x002fe8000c101d12 */
        /* <DEDUP_REMOVED lines=14> */
.L_x_6578:
        /* <DEDUP_REMOVED lines=10> */
.L_x_8414:


//--------------------- .text._ZN5flash24flash_fwd_splitkv_kernelI23Flash_fwd_kernel_traitsILi128ELi64ELi64ELi4ELb0ELb0EN7cutlass6half_tE19Flash_kernel_traitsILi128ELi64ELi64ELi4ES3_EELb1ELb0ELb0ELb1ELb1ELb1ELb1ELb0EEEvNS_16Flash_fwd_paramsE --------------------------
	.section	.text._ZN5flash24flash_fwd_splitkv_kernelI23Flash_fwd_kernel_traitsILi128ELi64ELi64ELi4ELb0ELb0EN7cutlass6half_tE19Flash_kernel_traitsILi128ELi64ELi64ELi4ES3_EELb1ELb0ELb0ELb1ELb1ELb1ELb1ELb0EEEvNS_16Flash_fwd_paramsE,"ax",@progbits
	.align	128
        .global         _ZN5flash24flash_fwd_splitkv_kernelI23Flash_fwd_kernel_traitsILi128ELi64ELi64ELi4ELb0ELb0EN7cutlass6half_tE19Flash_kernel_traitsILi128ELi64ELi64ELi4ES3_EELb1ELb0ELb0ELb1ELb1ELb1ELb1ELb0EEEvNS_16Flash_fwd_paramsE
        .type           _ZN5flash24flash_fwd_splitkv_kernelI23Flash_fwd_kernel_traitsILi128ELi64ELi64ELi4ELb0ELb0EN7cutlass6half_tE19Flash_kernel_traitsILi128ELi64ELi64ELi4ES3_EELb1ELb0ELb0ELb1ELb1ELb1ELb1ELb0EEEvNS_16Flash_fwd_paramsE,@function
        .size           _ZN5flash24flash_fwd_splitkv_kernelI23Flash_fwd_kernel_traitsILi128ELi64ELi64ELi4ELb0ELb0EN7cutlass6half_tE19Flash_kernel_traitsILi128ELi64ELi64ELi4ES3_EELb1ELb0ELb0ELb1ELb1ELb1ELb1ELb0EEEvNS_16Flash_fwd_paramsE,(.L_x_8415 - _ZN5flash24flash_fwd_splitkv_kernelI23Flash_fwd_kernel_traitsILi128ELi64ELi64ELi4ELb0ELb0EN7cutlass6half_tE19Flash_kernel_traitsILi128ELi64ELi64ELi4ES3_EELb1ELb0ELb0ELb1ELb1ELb1ELb1ELb0EEEvNS_16Flash_fwd_paramsE)
        .other          _ZN5flash24flash_fwd_splitkv_kernelI23Flash_fwd_kernel_traitsILi128ELi64ELi64ELi4ELb0ELb0EN7cutlass6half_tE19Flash_kernel_traitsILi128ELi64ELi64ELi4ES3_EELb1ELb0ELb0ELb1ELb1ELb1ELb1ELb0EEEvNS_16Flash_fwd_paramsE,@"STO_CUDA_ENTRY STV_DEFAULT"
_ZN5flash24flash_fwd_splitkv_kernelI23Flash_fwd_kernel_traitsILi128ELi64ELi64ELi4ELb0ELb0EN7cutlass6half_tE19Flash_kernel_traitsILi128ELi64ELi64ELi4ES3_EELb1ELb0ELb0ELb1ELb1ELb1ELb1ELb0EEEvNS_16Flash_fwd_paramsE:
.text._ZN5flash24flash_fwd_splitkv_kernelI23Flash_fwd_kernel_traitsILi128ELi64ELi64ELi4ELb0ELb0EN7cutlass6half_tE19Flash_kernel_traitsILi128ELi64ELi64ELi4ES3_EELb1ELb0ELb0ELb1ELb1ELb1ELb1ELb0EEEvNS_16Flash_fwd_paramsE:
        /* <DEDUP_REMOVED lines=44> */
[----:B------:R-:W-:Y:S01]  /*02c0*/  ULDC UR16, c[0x0][0x398] ;  /* 0x0000e60000107ab9 */ /* 0x000fe20000000800 */
[----:B------:R-:W4:Y:S05]  /*02d0*/  S2R R29, SR_TID.X ;  /* 0x00000000001d7919 */ /* 0x000f2a0000002100 */
[----:B-1----:R-:W1:Y:S01]  /*02e0*/  LDC R2, c[0x0][0x2c8] ;  /* 0x0000b200ff027b82 */ /* 0x002e620000000800 */
[-C--:B--2---:R-:W-:Y:S02]  /*02f0*/  IABS R6, R0.reuse ;  /* 0x0000000000067213 */ /* 0x084fe40000000000 */
[----:B------:R-:W-:-:S02]  /*0300*/  IABS R11, R0 ;  /* 0x00000000000b7213 */ /* 0x000fc40000000000 */
        /* <DEDUP_REMOVED lines=45> */
[----:B------:R-:W-:-:S04]  /*05e0*/  VIADDMNMX R28, R159, R8, R3, PT ;  /* 0x000000089f1c7246 */ /* 0x000fc80003800103 */
[----:B------:R-:W-:-:S04]  /*05f0*/  VIMNMX R28, R28, R5, PT ;  /* 0x000000051c1c7248 */ /* 0x000fc80003fe0100 */
[----:B------:R-:W-:-:S13]  /*0600*/  ISETP.GE.AND P0, PT, R159, R28, PT ;  /* 0x0000001c9f00720c */ /* 0x000fda0003f06270 */
[----:B----4-:R-:W-:Y:S05]  /*0610*/  @!P0 BRA `(.L_x_6579) ;  /* 0x0000000400308947 */ /* 0x010fea0003800000 */
[----:B------:R-:W1:Y:S01]  /*0620*/  LDC R2, c[0x0][0x2c0] ;  /* 0x0000b000ff027b82 */ /* 0x000e620000000800 */
[----:B------:R-:W-:Y:S01]  /*0630*/  SHF.R.S32.HI R0, RZ, 0x1f, R29 ;  /* 0x0000001fff007819 */ /* 0x000fe2000001141d */
        /* <DEDUP_REMOVED lines=9> */
[----:B-1----:R-:W-:Y:S01]  /*06d0*/  IMAD R2, R9, R2, R164 ;  /* 0x0000000209027224 */ /* 0x002fe200078e02a4 */
[----:B------:R-:W-:-:S03]  /*06e0*/  SHF.R.S32.HI R9, RZ, 0x1f, R8 ;  /* 0x0000001fff097819 */ /* 0x000fc60000011408 */
[----:B------:R-:W-:Y:S01]  /*06f0*/  IMAD R3, R2, R7, R10 ;  /* 0x0000000702037224 */ /* 0x000fe200078e020a */
[----:B------:R-:W-:Y:S01]  /*0700*/  IADD3 R7, -R100, UR17, RZ ;  /* 0x0000001164077c10 */ /* 0x000fe2000fffe1ff */
[----:B------:R-:W-:-:S03]  /*0710*/  IMAD.WIDE R8, R0, 0x80, R8 ;  /* 0x0000008000087825 */ /* 0x000fc600078e0208 */
[-C--:B------:R-:W-:Y:S01]  /*0720*/  ISETP.GE.OR P5, PT, R0, R7.reuse, P6 ;  /* 0x000000070000720c */ /* 0x080fe200037a6670 */
[----:B------:R-:W-:Y:S01]  /*0730*/  IMAD R3, R3, UR17, R100 ;  /* 0x0000001103037c24 */ /* 0x000fe2000f8e0264 */
[-C--:B------:R-:W-:Y:S01]  /*0740*/  ISETP.GE.OR P4, PT, R6, R7.reuse, P6 ;  /* 0x000000070600720c */ /* 0x080fe20003786670 */
[----:B------:R-:W-:Y:S01]  /*0750*/  VIADD R10, R0, 0x18 ;  /* 0x00000018000a7836 */ /* 0x000fe20000000000 */
[-C--:B------:R-:W-:Y:S01]  /*0760*/  ISETP.GE.OR P3, PT, R4, R7.reuse, P6 ;  /* 0x000000070400720c */ /* 0x080fe20003766670 */
[----:B------:R-:W-:Y:S01]  /*0770*/  IMAD R5, R3, UR4, RZ ;  /* 0x0000000403057c24 */ /* 0x000fe2000f8e02ff */
[----:B------:R-:W-:Y:S01]  /*0780*/  ULDC.64 UR4, c[0x0][0x288] ;  /* 0x0000a20000047ab9 */ /* 0x000fe20000000a00 */
[----:B------:R-:W-:Y:S01]  /*0790*/  VIADD R6, R0, 0x20 ;  /* 0x0000002000067836 */ /* 0x000fe20000000000 */
[----:B------:R-:W-:Y:S01]  /*07a0*/  ISETP.GE.OR P2, PT, R10, R7, P6 ;  /* 0x000000070a00720c */ /* 0x000fe20003746670 */
[----:B------:R-:W-:Y:S01]  /*07b0*/  VIADD R4, R0, 0x28 ;  /* 0x0000002800047836 */ /* 0x000fe20000000000 */
[----:B------:R-:W-:-:S02]  /*07c0*/  IADD3 R2, P0, R5, R8, RZ ;  /* 0x0000000805027210 */ /* 0x000fc40007f1e0ff */
[----:B------:R-:W-:Y:S01]  /*07d0*/  ISETP.GE.OR P1, PT, R6, R7, P6 ;  /* 0x000000070600720c */ /* 0x000fe20003726670 */
[----:B------:R-:W-:Y:S01]  /*07e0*/  @!P5 IMAD.MOV.U32 R11, RZ, RZ, -0x800000 ;  /* 0xff800000ff0bd424 */ /* 0x000fe200078e00ff */
[----:B------:R-:W-:Y:S01]  /*07f0*/  LEA.HI.X.SX32 R5, R5, R9, 0x1, P0 ;  /* 0x0000000905057211 */ /* 0x000fe200000f0eff */
[----:B------:R-:W-:Y:S01]  /*0800*/  @!P4 IMAD.MOV.U32 R15, RZ, RZ, -0x800000 ;  /* 0xff800000ff0fc424 */ /* 0x000fe200078e00ff */
[----:B------:R-:W-:Y:S01]  /*0810*/  LEA R12, P0, R2, UR4, 0x2 ;  /* 0x00000004020c7c11 */ /* 0x000fe2000f8010ff */
[----:B------:R-:W-:-:S03]  /*0820*/  @!P3 IMAD.MOV.U32 R6, RZ, RZ, -0x800000 ;  /* 0xff800000ff06b424 */ /* 0x000fc600078e00ff */
[----:B------:R-:W-:Y:S01]  /*0830*/  LEA.HI.X R13, R2, UR5, R5, 0x2, P0 ;  /* 0x00000005020d7c11 */ /* 0x000fe200080f1405 */
[----:B------:R-:W-:Y:S01]  /*0840*/  ULDC.64 UR4, c[0x0][0x2b8] ;  /* 0x0000ae0000047ab9 */ /* 0x000fe20000000a00 */
[----:B------:R-:W-:Y:S02]  /*0850*/  SHF.R.S32.HI R5, RZ, 0x1f, R3 ;  /* 0x0000001fff057819 */ /* 0x000fe40000011403 */
        /* <DEDUP_REMOVED lines=40> */
.L_x_6579:
        /* <DEDUP_REMOVED lines=22> */
.L_x_6580:
[----:B------:R-:W-:Y:S05]  /*0c40*/  @P6 BRA `(.L_x_6581) ;  /* 0x0000000400386947 */ /* 0x000fea0003800000 */
[----:B------:R-:W2:Y:S01]  /*0c50*/  LDC R0, c[0x0][0x380] ;  /* 0x0000e000ff007b82 */ /* 0x000ea20000000800 */
[----:B------:R-:W-:Y:S01]  /*0c60*/  LEA R7, R28, 0xffffffc0, 0x6 ;  /* 0xffffffc01c077811 */ /* 0x000fe200078e30ff */
[----:B------:R-:W-:Y:S01]  /*0c70*/  ULDC.64 UR8, c[0x0][0x230] ;  /* 0x00008c0000087ab9 */ /* 0x000fe20000000a00 */
[----:B------:R-:W-:Y:S01]  /*0c80*/  ULDC.64 UR6, c[0x0][0x248] ;  /* 0x0000920000067ab9 */ /* 0x000fe20000000a00 */
[----:B------:R-:W-:Y:S01]  /*0c90*/  ULDC.64 UR4, c[0x0][0x238] ;  /* 0x00008e0000047ab9 */ /* 0x000fe20000000a00 */
[----:B-1----:R-:W-:Y:S01]  /*0ca0*/  IABS R2, R7 ;  /* 0x0000000700027213 */ /* 0x002fe20000000000 */
[----:B------:R-:W-:Y:S01]  /*0cb0*/  ULDC.64 UR10, c[0x0][0x260] ;  /* 0x00009800000a7ab9 */ /* 0x000fe20000000a00 */
[----:B--2---:R-:W-:-:S04]  /*0cc0*/  IABS R4, R0 ;  /* 0x0000000000047213 */ /* 0x004fc80000000000 */
        /* <DEDUP_REMOVED lines=23> */
[----:B------:R-:W2:Y:S01]  /*0e40*/  LDG.E R24, desc[UR18][R24.64] ;  /* 0x0000001218187981 */ /* 0x000ea2000c1e1900 */
        /* <DEDUP_REMOVED lines=29> */
[----:B--2---:R-:W-:Y:S01]  /*1020*/  SHF.R.S32.HI R15, RZ, 0x1f, R24 ;  /* 0x0000001fff0f7819 */ /* 0x004fe20000011418 */
        /* <DEDUP_REMOVED lines=16> */
.L_x_6581:
[----:B------:R-:W1:Y:S01]  /*1130*/  LDC R13, c[0x0][0x278] ;  /* 0x00009e00ff0d7b82 */ /* 0x000e620000000800 */
[----:B------:R-:W-:Y:S01]  /*1140*/  SHF.R.S32.HI R19, RZ, 0x1f, R17 ;  /* 0x0000001fff137819 */ /* 0x000fe20000011411 */
[----:B------:R-:W-:Y:S01]  /*1150*/  ULDC.64 UR6, c[0x0][0x248] ;  /* 0x0000920000067ab9 */ /* 0x000fe20000000a00 */
[----:B------:R-:W-:-:S05]  /*1160*/  ULDC.64 UR8, c[0x0][0x230] ;  /* 0x00008c0000087ab9 */ /* 0x000fca0000000a00 */
[----:B------:R-:W2:Y:S01]  /*1170*/  LDC.64 R8, c[0x0][0x250] ;  /* 0x00009400ff087b82 */ /* 0x000ea20000000a00 */
[----:B-1----:R-:W-:-:S04]  /*1180*/  IABS R3, R13 ;  /* 0x0000000d00037213 */ /* 0x002fc80000000000 */
[----:B------:R-:W1:Y:S01]  /*1190*/  I2F.RP R7, R3 ;  /* 0x0000000300077306 */ /* 0x000e620000209400 */
[----:B--2---:R-:W-:-:S04]  /*11a0*/  IMAD R14, R19, R8, RZ ;  /* 0x00000008130e7224 */ /* 0x004fc800078e02ff */
[----:B------:R-:W-:-:S03]  /*11b0*/  IMAD R9, R17, R9, R14 ;  /* 0x0000000911097224 */ /* 0x000fc600078e020e */
[----:B-1----:R-:W1:Y:S02]  /*11c0*/  MUFU.RCP R4, R7 ;  /* 0x0000000700047308 */ /* 0x002e640000001000 */
[----:B-1----:R-:W-:Y:S02]  /*11d0*/  IADD3 R4, R4, 0xffffffe, RZ ;  /* 0x0ffffffe04047810 */ /* 0x002fe40007ffe0ff */
[----:B------:R-:W-:-:S04]  /*11e0*/  LEA R7, R28, 0xffffffc0, 0x6 ;  /* 0xffffffc01c077811 */ /* 0x000fc800078e30ff */
[----:B------:R-:W1:Y:S01]  /*11f0*/  F2I.FTZ.U32.TRUNC.NTZ R5, R4 ;  /* 0x0000000400057305 */ /* 0x000e62000021f000 */
[----:B------:R-:W-:Y:S02]  /*1200*/  IADD3 R18, P1, R17, R7, RZ ;  /* 0x0000000711127210 */ /* 0x000fe40007f3e0ff */
        /* <DEDUP_REMOVED lines=19> */
[----:B------:R-:W2:Y:S01]  /*1340*/  LDC.64 R2, c[0x0][0x238] ;  /* 0x00008e00ff027b82 */ /* 0x000ea20000000a00 */
        /* <DEDUP_REMOVED lines=15> */
[-C--:B--2---:R-:W-:Y:S01]  /*1440*/  IMAD R15, R15, R2.reuse, RZ ;  /* 0x000000020f0f7224 */ /* 0x084fe200078e02ff */
[----:B------:R-:W-:Y:S01]  /*1450*/  IADD3 R21, R21, R19, RZ ;  /* 0x0000001315157210 */ /* 0x000fe20007ffe0ff */
[----:B------:R-:W-:-:S04]  /*1460*/  IMAD.WIDE.U32 R24, R12, R2, R16 ;  /* 0x000000020c187225 */ /* 0x000fc800078e0010 */
[-C--:B-1----:R-:W-:Y:S02]  /*1470*/  IMAD R8, R9, R4.reuse, RZ ;  /* 0x0000000409087224 */ /* 0x082fe400078e02ff */
[----:B------:R-:W-:Y:S02]  /*1480*/  IMAD R15, R12, R3, R15 ;  /* 0x000000030c0f7224 */ /* 0x000fe400078e020f */
[----:B------:R-:W-:-:S03]  /*1490*/  IMAD.WIDE.U32 R20, R11, R4, R20 ;  /* 0x000000040b147225 */ /* 0x000fc600078e0014 */
[----:B------:R-:W-:Y:S01]  /*14a0*/  IADD3 R15, R25, R15, RZ ;  /* 0x0000000f190f7210 */ /* 0x000fe20007ffe0ff */
[----:B------:R-:W-:Y:S01]  /*14b0*/  IMAD R5, R11, R5, R8 ;  /* 0x000000050b057224 */ /* 0x000fe200078e0208 */
[----:B------:R-:W-:Y:S01]  /*14c0*/  MOV R8, R11 ;  /* 0x0000000b00087202 */ /* 0x000fe20000000f00 */
[----:B------:R-:W-:-:S03]  /*14d0*/  IMAD.MOV.U32 R14, RZ, RZ, R20 ;  /* 0x000000ffff0e7224 */ /* 0x000fc600078e0014 */
[----:B------:R-:W-:-:S07]  /*14e0*/  IADD3 R2, R21, R5, RZ ;  /* 0x0000000515027210 */ /* 0x000fce0007ffe0ff */
.L_x_6582:
[----:B------:R-:W-:Y:S01]  /*14f0*/  SHF.R.S32.HI R30, RZ, 0x1f, R29 ;  /* 0x0000001fff1e7819 */ /* 0x000fe2000001141d */
        /* <DEDUP_REMOVED lines=13> */
[----:B------:R-:W-:Y:S01]  /*15d0*/  LOP3.LUT R18, R13, 0xfffffff0, RZ, 0xc0, !PT ;  /* 0xfffffff00d127812 */ /* 0x000fe200078ec0ff */
[----:B------:R-:W-:Y:S01]  /*15e0*/  IMAD.IADD R5, R29, 0x1, -R16 ;  /* 0x000000011d057824 */ /* 0x000fe200078e0a10 */
[----:B------:R-:W-:Y:S01]  /*15f0*/  LEA.HI R11, R13, R4, RZ, 0x1 ;  /* 0x000000040d0b7211 */ /* 0x000fe200078f08ff */
[----:B------:R-:W-:Y:S01]  /*1600*/  ULDC.64 UR12, c[0x0][0x210] ;  /* 0x00008400000c7ab9 */ /* 0x000fe20000000a00 */
[----:B------:R-:W-:Y:S01]  /*1610*/  LOP3.LUT R165, R165, 0x1c0, RZ, 0xc0, !PT ;  /* 0x000001c0a5a57812 */ /* 0x000fe200078ec0ff */
[----:B------:R-:W-:Y:S01]  /*1620*/  IMAD.SHL.U32 R32, R5, 0x8, RZ ;  /* 0x0000000805207824 */ /* 0x000fe200078e00ff */
[----:B------:R-:W-:Y:S01]  /*1630*/  SHF.R.S32.HI R23, RZ, 0x1f, R22 ;  /* 0x0000001fff177819 */ /* 0x000fe20000011416 */
[----:B------:R-:W-:Y:S01]  /*1640*/  IMAD.IADD R13, R29, 0x1, -R18 ;  /* 0x000000011d0d7824 */ /* 0x000fe200078e0a12 */
[----:B------:R-:W-:Y:S01]  /*1650*/  LOP3.LUT R11, R11, 0xfffffffe, RZ, 0xc0, !PT ;  /* 0xfffffffe0b0b7812 */ /* 0x000fe200078ec0ff */
[----:B------:R-:W-:Y:S01]  /*1660*/  IMAD R9, R8, UR11, R9 ;  /* 0x0000000b08097c24 */ /* 0x000fe2000f8e0209 */
[----:B------:R-:W-:Y:S01]  /*1670*/  LOP3.LUT R16, R165, 0x38, R32, 0xf8, !PT ;  /* 0x00000038a5107812 */ /* 0x000fe200078ef820 */
[----:B------:R-:W-:Y:S01]  /*1680*/  IMAD R17, R23, UR6, RZ ;  /* 0x0000000617117c24 */ /* 0x000fe2000f8e02ff */
[----:B------:R-:W-:Y:S01]  /*1690*/  SHF.R.U32.HI R165, RZ, 0x3, R165 ;  /* 0x00000003ffa57819 */ /* 0x000fe200000116a5 */
[----:B------:R-:W-:Y:S01]  /*16a0*/  IMAD.WIDE R26, R27, 0x40, R22 ;  /* 0x000000401b1a7825 */ /* 0x000fe200078e0216 */
[----:B------:R-:W-:-:S02]  /*16b0*/  SHF.R.S32.HI R20, RZ, 0x1f, R13 ;  /* 0x0000001fff147819 */ /* 0x000fc4000001140d */
[----:B------:R-:W-:Y:S01]  /*16c0*/  IADD3 R24, P0, R32, R24, RZ ;  /* 0x0000001820187210 */ /* 0x000fe20007f1e0ff */
[----:B------:R-:W-:Y:S01]  /*16d0*/  IMAD R17, R22, UR7, R17 ;  /* 0x0000000716117c24 */ /* 0x000fe2000f8e0211 */
[--C-:B------:R-:W-:Y:S01]  /*16e0*/  SHF.R.S32.HI R33, RZ, 0x1f, R32.reuse ;  /* 0x0000001fff217819 */ /* 0x100fe20000011420 */
[----:B------:R-:W-:Y:S01]  /*16f0*/  IMAD.IADD R4, R4, 0x1, -R11 ;  /* 0x0000000104047824 */ /* 0x000fe200078e0a0b */
        /* <DEDUP_REMOVED lines=11> */
[-C--:B------:R-:W-:Y:S01]  /*17b0*/  LEA.HI R18, R30, R29.reuse, RZ, 0x6 ;  /* 0x0000001d1e127211 */ /* 0x080fe200078f30ff */
[----:B------:R-:W-:Y:S01]  /*17c0*/  IMAD.WIDE.U32 R14, R22, UR6, R14 ;  /* 0x00000006160e7c25 */ /* 0x000fe2000f8e000e */
[----:B------:R-:W-:-:S03]  /*17d0*/  LEA.HI R30, R30, R29, RZ, 0x5 ;  /* 0x0000001d1e1e7211 */ /* 0x000fc600078f28ff */
[----:B------:R-:W-:Y:S01]  /*17e0*/  IMAD.IADD R2, R13, 0x1, -R2 ;  /* 0x000000010d027824 */ /* 0x000fe200078e0a02 */
[----:B------:R-:W-:Y:S01]  /*17f0*/  SHF.R.S32.HI R13, RZ, 0x1f, R10 ;  /* 0x0000001fff0d7819 */ /* 0x000fe2000001140a */
[----:B------:R-:W-:-:S04]  /*1800*/  IMAD.WIDE.U32 R20, R10, UR4, R20 ;  /* 0x000000040a147c25 */ /* 0x000fc8000f8e0014 */
[----:B------:R-:W-:Y:S02]  /*1810*/  IMAD R13, R13, UR4, RZ ;  /* 0x000000040d0d7c24 */ /* 0x000fe4000f8e02ff */
[----:B------:R-:W-:Y:S02]  /*1820*/  IMAD.SHL.U32 R11, R5, 0x40, RZ ;  /* 0x00000040050b7824 */ /* 0x000fe400078e00ff */
[----:B------:R-:W-:Y:S01]  /*1830*/  IMAD R13, R10, UR5, R13 ;  /* 0x000000050a0d7c24 */ /* 0x000fe2000f8e020d */
[----:B------:R-:W-:Y:S01]  /*1840*/  ULDC.64 UR4, c[0x0][0x218] ;  /* 0x0000860000047ab9 */ /* 0x000fe20000000a00 */
[----:B------:R-:W-:Y:S01]  /*1850*/  IMAD.X R0, R23, 0x1, R0, P0 ;  /* 0x0000000117007824 */ /* 0x000fe200000e0600 */
[----:B------:R-:W-:Y:S01]  /*1860*/  LEA R162, P0, R14, UR4, 0x1 ;  /* 0x000000040ea27c11 */ /* 0x000fe2000f8008ff */
[----:B------:R-:W-:Y:S01]  /*1870*/  IMAD.IADD R21, R21, 0x1, R13 ;  /* 0x0000000115157824 */ /* 0x000fe200078e020d */
[----:B------:R-:W-:Y:S01]  /*1880*/  LOP3.LUT R11, R11, 0x1c0, RZ, 0xc0, !PT ;  /* 0x000001c00b0b7812 */ /* 0x000fe200078ec0ff */
[----:B------:R-:W-:Y:S01]  /*1890*/  IMAD R13, R27, UR14, RZ ;  /* 0x0000000e1b0d7c24 */ /* 0x000fe2000f8e02ff */
[----:B------:R-:W-:Y:S01]  /*18a0*/  UMOV UR4, 0x400 ;  /* 0x0000040000047882 */ /* 0x000fe20000000000 */
[----:B------:R-:W-:Y:S01]  /*18b0*/  IMAD.IADD R17, R15, 0x1, R17 ;  /* 0x000000010f117824 */ /* 0x000fe200078e0211 */
[----:B------:R-:W-:Y:S01]  /*18c0*/  LOP3.LUT R12, R11, 0x8, R12, 0xf8, !PT ;  /* 0x000000080b0c7812 */ /* 0x000fe200078ef80c */
[C---:B------:R-:W-:Y:S01]  /*18d0*/  IMAD R13, R26.reuse, UR15, R13 ;  /* 0x0000000f1a0d7c24 */ /* 0x040fe2000f8e020d */
[----:B------:R-:W-:Y:S01]  /*18e0*/  SHF.R.U32.HI R11, RZ, 0x3, R11 ;  /* 0x00000003ff0b7819 */ /* 0x000fe2000001160b */
[----:B------:R-:W-:Y:S01]  /*18f0*/  IMAD.WIDE.U32 R20, R26, UR14, R20 ;  /* 0x0000000e1a147c25 */ /* 0x000fe2000f8e0014 */
[----:B------:R-:W-:Y:S01]  /*1900*/  LEA.HI.X R163, R14, UR5, R17, 0x1, P0 ;  /* 0x000000050ea37c11 */ /* 0x000fe200080f0c11 */
[----:B-1----:R-:W-:Y:S01]  /*1910*/  ULEA UR5, UR20, UR4, 0x18 ;  /* 0x0000000414057291 */ /* 0x002fe2000f8ec03f */
[----:B------:R-:W-:Y:S01]  /*1920*/  LOP3.LUT R11, R12, R11, RZ, 0x3c, !PT ;  /* 0x0000000b0c0b7212 */ /* 0x000fe200078e3cff */
[----:B------:R-:W-:Y:S01]  /*1930*/  IMAD.WIDE.U32 R24, R8, UR10, R24 ;  /* 0x0000000a08187c25 */ /* 0x000fe2000f8e0018 */
[----:B------:R-:W-:Y:S01]  /*1940*/  USHF.L.U32 UR4, UR14, 0x5, URZ ;  /* 0x000000050e047899 */ /* 0x000fe2000800063f */
[----:B------:R-:W-:Y:S01]  /*1950*/  LEA R8, P0, R20, UR12, 0x1 ;  /* 0x0000000c14087c11 */ /* 0x000fe2000f8008ff */
[----:B------:R-:W-:Y:S01]  /*1960*/  USHF.L.U64.HI UR12, UR14, 0x5, UR15 ;  /* 0x000000050e0c7899 */ /* 0x000fe2000801020f */
        /* <DEDUP_REMOVED lines=39> */
[----:B------:R-:W-:Y:S01]  /*1be0*/  LDGSTS.E.BYPASS.LTC128B.128 [R165+0x3000], desc[UR18][R14.64+0x80] ;  /* 0x030000800ea57fae */ /* 0x000fe2000b901d52 */
[----:B------:R-:W-:-:S03]  /*1bf0*/  ULDC UR4, c[0x0][0x39c] ;  /* 0x0000e70000047ab9 */ /* 0x000fc60000000800 */
        /* <DEDUP_REMOVED lines=25> */
[----:B------:R1:W-:Y:S01]  /*1d90*/  LDGSTS.E.BYPASS.LTC128B.128 [R165+0x7800], desc[UR18][R12.64+0x80] ;  /* 0x078000800ca57fae */ /* 0x0003e2000b901d52 */
[----:B------:R-:W-:Y:S01]  /*1da0*/  LOP3.LUT R151, R3, R4, RZ, 0xfc, !PT ;  /* 0x0000000403977212 */ /* 0x000fe200078efcff */
        /* <DEDUP_REMOVED lines=29> */
[----:B------:R-:W-:Y:S04]  /*1f80*/  LDGSTS.E.BYPASS.LTC128B.128 [R165+0xb000], desc[UR18][R12.64+0x80] ;  /* 0x0b0000800ca57fae */ /* 0x000fe8000b901d52 */
[----:B------:R-:W-:Y:S04]  /*1f90*/  LDGSTS.E.BYPASS.LTC128B.128 [R165+0x9800], desc[UR18][R10.64] ;  /* 0x098000000aa57fae */ /* 0x000fe8000b901d52 */
[----:B------:R2:W-:Y:S04]  /*1fa0*/  LDGSTS.E.BYPASS.LTC128B.128 [R165+0xb800], desc[UR18][R10.64+0x80] ;  /* 0x0b8000800aa57fae */ /* 0x0005e8000b901d52 */
[----:B------:R-:W-:Y:S04]  /*1fb0*/  LDSM.16.M88.4 R16, [R158] ;  /* 0x000000009e10783b */ /* 0x000fe80000000200 */
[----:B------:R-:W3:Y:S01]  /*1fc0*/  LDSM.16.M88.4 R32, [R31+0x4000] ;  /* 0x004000001f20783b */ /* 0x000ee20000000200 */
[----:B-1----:R-:W-:-:S03]  /*1fd0*/  IMAD.MOV.U32 R8, RZ, RZ, 0x20 ;  /* 0x00000020ff087424 */ /* 0x002fc600078e00ff */
[----:B------:R-:W-:Y:S02]  /*1fe0*/  LDSM.16.M88.4 R60, [R155] ;  /* 0x000000009b3c783b */ /* 0x000fe40000000200 */
[----:B------:R-:W-:Y:S02]  /*1ff0*/  SEL R0, R8, 0xffffffe0, !P1 ;  /* 0xffffffe008007807 */ /* 0x000fe40004800000 */
[----:B------:R-:W1:Y:S01]  /*2000*/  LDSM.16.M88.4 R52, [R31+0x4800] ;  /* 0x004800001f34783b */ /* 0x000e620000000200 */
[----:B------:R-:W-:Y:S02]  /*2010*/  LOP3.LUT P1, RZ, R2, 0x4, RZ, 0xc0, !PT ;  /* 0x0000000402ff7812 */ /* 0x000fe4000782c0ff */
[C---:B------:R-:W-:Y:S01]  /*2020*/  SEL R2, R5.reuse, 0xffffffc0, !P0 ;  /* 0xffffffc005027807 */ /* 0x040fe20004000000 */
[----:B------:R-:W-:Y:S01]  /*2030*/  IMAD.IADD R156, R158, 0x1, R0 ;  /* 0x000000019e9c7824 */ /* 0x000fe200078e0200 */
[----:B------:R-:W4:Y:S01]  /*2040*/  LDSM.16.M88.4 R68, [R31+0x5000] ;  /* 0x005000001f44783b */ /* 0x000f220000000200 */
[----:B------:R-:W-:-:S02]  /*2050*/  SEL R5, R5, 0xffffffc0, !P1 ;  /* 0xffffffc005057807 */ /* 0x000fc40004800000 */
[----:B------:R-:W-:Y:S01]  /*2060*/  IMAD.IADD R153, R157, 0x1, R2 ;  /* 0x000000019d997824 */ /* 0x000fe200078e0202 */
[----:B------:R-:W5:Y:S01]  /*2070*/  LDSM.16.M88.4 R88, [R156] ;  /* 0x000000009c58783b */ /* 0x000f620000000200 */
[----:B------:R-:W-:Y:S02]  /*2080*/  IMAD.IADD R144, R2, 0x1, R155 ;  /* 0x0000000102907824 */ /* 0x000fe400078e029b */
[--C-:B------:R-:W-:Y:S01]  /*2090*/  IMAD.IADD R154, R158, 0x1, R5.reuse ;  /* 0x000000019e9a7824 */ /* 0x100fe200078e0205 */
[----:B------:R-:W5:Y:S01]  /*20a0*/  LDSM.16.M88.4 R40, [R31+0x5800] ;  /* 0x005800001f28783b */ /* 0x000f620000000200 */
[----:B------:R-:W-:-:S03]  /*20b0*/  IMAD.IADD R152, R156, 0x1, R5 ;  /* 0x000000019c987824 */ /* 0x000fc600078e0205 */
[----:B------:R-:W-:Y:S04]  /*20c0*/  LDSM.16.M88.4 R20, [R154] ;  /* 0x000000009a14783b */ /* 0x000fe80000000200 */
[----:B--2---:R-:W2:Y:S04]  /*20d0*/  LDSM.16.M88.4 R8, [R153] ;  /* 0x000000009908783b */ /* 0x004ea80000000200 */
[----:B------:R-:W2:Y:S04]  /*20e0*/  LDSM.16.M88.4 R12, [R155+0x800] ;  /* 0x000800009b0c783b */ /* 0x000ea80000000200 */
[----:B------:R-:W2:Y:S01]  /*20f0*/  LDSM.16.M88.4 R24, [R155+0x1000] ;  /* 0x001000009b18783b */ /* 0x000ea20000000200 */
[C---:B---3--:R-:W-:Y:S03]  /*2100*/  HMMA.16816.F32 R36, R16.reuse, R32, RZ ;  /* 0x000000201024723c */ /* 0x048fe600000018ff */
[----:B------:R-:W-:Y:S03]  /*2110*/  LDSM.16.M88.4 R84, [R152] ;  /* 0x000000009854783b */ /* 0x000fe60000000200 */
[C---:B------:R-:W-:Y:S01]  /*2120*/  HMMA.16816.F32 R32, R16.reuse, R34, RZ ;  /* 0x000000221020723c */ /* 0x040fe200000018ff */
[----:B------:R-:W3:Y:S04]  /*2130*/  LDSM.16.M88.4 R48, [R144] ;  /* 0x000000009030783b */ /* 0x000ee80000000200 */
[----:B------:R-:W-:Y:S01]  /*2140*/  LDSM.16.M88.4 R56, [R155+0x1800] ;  /* 0x001800009b38783b */ /* 0x000fe20000000200 */
[C---:B-1----:R-:W-:Y:S03]  /*2150*/  HMMA.16816.F32 R44, R16.reuse, R52, RZ ;  /* 0x00000034102c723c */ /* 0x042fe600000018ff */
[----:B------:R-:W-:Y:S03]  /*2160*/  LDSM.16.M88.4 R92, [R31+0x6800] ;  /* 0x006800001f5c783b */ /* 0x000fe60000000200 */
[C---:B------:R-:W-:Y:S01]  /*2170*/  HMMA.16816.F32 R52, R16.reuse, R54, RZ ;  /* 0x000000361034723c */ /* 0x040fe200000018ff */
[----:B------:R-:W-:Y:S04]  /*2180*/  LDSM.16.M88.4 R96, [R153+0x1800] ;  /* 0x001800009960783b */ /* 0x000fe80000000200 */
[----:B------:R-:W-:Y:S01]  /*2190*/  LDSM.16.M88.4 R80, [R144+0x1000] ;  /* 0x001000009050783b */ /* 0x000fe20000000200 */
[----:B----4-:R-:W-:Y:S03]  /*21a0*/  HMMA.16816.F32 R72, R16, R68, RZ ;  /* 0x000000441048723c */ /* 0x010fe600000018ff */
[----:B------:R-:W-:Y:S03]  /*21b0*/  LDSM.16.M88.4 R76, [R144+0x1800] ;  /* 0x00180000904c783b */ /* 0x000fe60000000200 */
[----:B-----5:R-:W-:Y:S01]  /*21c0*/  HMMA.16816.F32 R32, R88, R62, R32 ;  /* 0x0000003e5820723c */ /* 0x020fe20000001820 */
[----:B------:R-:W0:Y:S05]  /*21d0*/  LDGDEPBAR ;  /* 0x00000000000079af */ /* 0x000e2a0000000000 */
[----:B------:R-:W-:Y:S06]  /*21e0*/  HMMA.16816.F32 R68, R16, R70, RZ ;  /* 0x000000461044723c */ /* 0x000fec00000018ff */
[----:B------:R-:W-:Y:S01]  /*21f0*/  HMMA.16816.F32 R36, R88, R60, R36 ;  /* 0x0000003c5824723c */ /* 0x000fe20000001824 */
[----:B------:R-:W-:Y:S05]  /*2200*/  LDSM.16.M88.4 R60, [R158+0x2000] ;  /* 0x002000009e3c783b */ /* 0x000fea0000000200 */
[C---:B------:R-:W-:Y:S06]  /*2210*/  HMMA.16816.F32 R64, R16.reuse, R40, RZ ;  /* 0x000000281040723c */ /* 0x040fec00000018ff */
[----:B------:R-:W-:Y:S01]  /*2220*/  HMMA.16816.F32 R16, R16, R42, RZ ;  /* 0x0000002a1010723c */ /* 0x000fe200000018ff */
[----:B------:R-:W1:Y:S05]  /*2230*/  LDSM.16.M88.4 R40, [R153+0x800] ;  /* 0x000800009928783b */ /* 0x000e6a0000000200 */
[----:B--2---:R-:W-:Y:S06]  /*2240*/  HMMA.16816.F32 R32, R20, R10, R32 ;  /* 0x0000000a1420723c */ /* 0x004fec0000001820 */
[C---:B------:R-:W-:Y:S06]  /*2250*/  HMMA.16816.F32 R44, R88.reuse, R12, R44 ;  /* 0x0000000c582c723c */ /* 0x040fec000000182c */
[C---:B------:R-:W-:Y:S01]  /*2260*/  HMMA.16816.F32 R52, R88.reuse, R14, R52 ;  /* 0x0000000e5834723c */ /* 0x040fe20000001834 */
[----:B------:R-:W-:Y:S05]  /*2270*/  LDSM.16.M88.4 R12, [R153+0x1000] ;  /* 0x00100000990c783b */ /* 0x000fea0000000200 */
[C---:B------:R-:W-:Y:S06]  /*2280*/  HMMA.16816.F32 R72, R88.reuse, R24, R72 ;  /* 0x000000185848723c */ /* 0x040fec0000001848 */
[----:B------:R-:W-:Y:S01]  /*2290*/  HMMA.16816.F32 R68, R88, R26, R68 ;  /* 0x0000001a5844723c */ /* 0x000fe20000001844 */
[----:B------:R-:W2:Y:S05]  /*22a0*/  LDSM.16.M88.4 R24, [R31+0x6000] ;  /* 0x006000001f18783b */ /* 0x000eaa0000000200 */
[----:B------:R-:W-:Y:S01]  /*22b0*/  HMMA.16816.F32 R36, R20, R8, R36 ;  /* 0x000000081424723c */ /* 0x000fe20000001824 */
[----:B------:R-:W4:Y:S05]  /*22c0*/  LDSM.16.M88.4 R8, [R144+0x800] ;  /* 0x000800009008783b */ /* 0x000f2a0000000200 */
[----:B---3--:R-:W-:Y:S06]  /*22d0*/  HMMA.16816.F32 R32, R84, R50, R32 ;  /* 0x000000325420723c */ /* 0x008fec0000001820 */
[C---:B-1----:R-:W-:Y:S06]  /*22e0*/  HMMA.16816.F32 R44, R20.reuse, R40, R44 ;  /* 0x00000028142c723c */ /* 0x042fec000000182c */
[----:B------:R-:W-:Y:S01]  /*22f0*/  HMMA.16816.F32 R52, R20, R42, R52 ;  /* 0x0000002a1434723c */ /* 0x000fe20000001834 */
[----:B------:R-:W-:Y:S05]  /*2300*/  LDSM.16.M88.4 R40, [R153+0x2000] ;  /* 0x002000009928783b */ /* 0x000fea0000000200 */
[C---:B------:R-:W-:Y:S06]  /*2310*/  HMMA.16816.F32 R64, R88.reuse, R56, R64 ;  /* 0x000000385840723c */ /* 0x040fec0000001840 */
[----:B------:R-:W-:Y:S01]  /*2320*/  HMMA.16816.F32 R88, R88, R58, R16 ;  /* 0x0000003a5858723c */ /* 0x000fe20000001810 */
[----:B------:R-:W-:Y:S04]  /*2330*/  LDSM.16.M88.4 R16, [R156+0x2000] ;  /* 0x002000009c10783b */ /* 0x000fe80000000200 */
[----:B------:R-:W1:Y:S01]  /*2340*/  LDSM.16.M88.4 R56, [R155+0x2000] ;  /* 0x002000009b38783b */ /* 0x000e620000000200 */
[----:B------:R-:W-:Y:S03]  /*2350*/  HMMA.16816.F32 R36, R84, R48, R36 ;  /* 0x000000305424723c */ /* 0x000fe60000001824 */
[----:B------:R-:W-:Y:S03]  /*2360*/  LDSM.16.M88.4 R48, [R155+0x2800] ;  /* 0x002800009b30783b */ /* 0x000fe60000000200 */
[----:B--2---:R-:W-:Y:S06]  /*2370*/  HMMA.16816.F32 R32, R60, R26, R32 ;  /* 0x0000001a3c20723c */ /* 0x004fec0000001820 */
[C---:B----4-:R-:W-:Y:S06]  /*2380*/  HMMA.16816.F32 R44, R84.reuse, R8, R44 ;  /* 0x00000008542c723c */ /* 0x050fec000000182c */
[----:B------:R-:W-:Y:S01]  /*2390*/  HMMA.16816.F32 R52, R84, R10, R52 ;  /* 0x0000000a5434723c */ /* 0x000fe20000001834 */
[----:B------:R-:W-:Y:S05]  /*23a0*/  LDSM.16.M88.4 R8, [R152+0x2000] ;  /* 0x002000009808783b */ /* 0x000fea0000000200 */
[C---:B------:R-:W-:Y:S06]  /*23b0*/  HMMA.16816.F32 R72, R20.reuse, R12, R72 ;  /* 0x0000000c1448723c */ /* 0x040fec0000001848 */
[----:B------:R-:W-:Y:S01]  /*23c0*/  HMMA.16816.F32 R68, R20, R14, R68 ;  /* 0x0000000e1444723c */ /* 0x000fe20000001844 */
[----:B------:R-:W2:Y:S05]  /*23d0*/  LDSM.16.M88.4 R12, [R154+0x2000] ;  /* 0x002000009a0c783b */ /* 0x000eaa0000000200 */
[----:B------:R-:W-:Y:S01]  /*23e0*/  HMMA.16816.F32 R36, R60, R24, R36 ;  /* 0x000000183c24723c */ /* 0x000fe20000001824 */
[----:B------:R-:W3:Y:S05]  /*23f0*/  LDSM.16.M88.4 R24, [R144+0x2000] ;  /* 0x002000009018783b */ /* 0x000eea0000000200 */
        /* <DEDUP_REMOVED lines=8> */
[----:B------:R-:W4:Y:S05]  /*2480*/  LDSM.16.M88.4 R20, [R153+0x2800] ;  /* 0x002800009914783b */ /* 0x000f2a0000000200 */
[----:B--2---:R-:W-:Y:S06]  /*2490*/  HMMA.16816.F32 R32, R12, R42, R32 ;  /* 0x0000002a0c20723c */ /* 0x004fec0000001820 */
[C---:B------:R-:W-:Y:S06]  /*24a0*/  HMMA.16816.F32 R72, R84.reuse, R80, R72 ;  /* 0x000000505448723c */ /* 0x040fec0000001848 */
[----:B------:R-:W-:Y:S06]  /*24b0*/  HMMA.16816.F32 R68, R84, R82, R68 ;  /* 0x000000525444723c */ /* 0x000fec0000001844 */
[C---:B------:R-:W-:Y:S06]  /*24c0*/  HMMA.16816.F32 R44, R16.reuse, R48, R44 ;  /* 0x00000030102c723c */ /* 0x040fec000000182c */
[----:B------:R-:W-:Y:S06]  /*24d0*/  HMMA.16816.F32 R52, R16, R50, R52 ;  /* 0x000000321034723c */ /* 0x000fec0000001834 */
[----:B------:R-:W-:Y:S01]  /*24e0*/  HMMA.16816.F32 R36, R12, R40, R36 ;  /* 0x000000280c24723c */ /* 0x000fe20000001824 */
[----:B------:R-:W2:Y:S01]  /*24f0*/  LDSM.16.M88.4 R40, [R155+0x3000] ;  /* 0x003000009b28783b */ /* 0x000ea20000000200 */
[----:B------:R-:W-:-:S04]  /*2500*/  VIADD R50, R28, 0xffffffff ;  /* 0xffffffff1c327836 */ /* 0x000fc80000000000 */
[----:B------:R-:W-:Y:S01]  /*2510*/  HMMA.16816.F32 R80, R84, R76, R64 ;  /* 0x0000004c5450723c */ /* 0x000fe20000001840 */
[----:B------:R-:W5:Y:S01]  /*2520*/  LDSM.16.M88.4 R64, [R144+0x2800] ;  /* 0x002800009040783b */ /* 0x000f620000000200 */
[----:B------:R-:W-:-:S04]  /*2530*/  ISETP.GT.AND P0, PT, R50, R159, PT ;  /* 0x0000009f3200720c */ /* 0x000fc80003f04270 */
[----:B---3--:R-:W-:Y:S06]  /*2540*/  HMMA.16816.F32 R32, R8, R26, R32 ;  /* 0x0000001a0820723c */ /* 0x008fec0000001820 */
[C---:B-1----:R-:W-:Y:S06]  /*2550*/  HMMA.16816.F32 R72, R60.reuse, R56, R72 ;  /* 0x000000383c48723c */ /* 0x042fec0000001848 */
[----:B------:R-:W-:Y:S06]  /*2560*/  HMMA.16816.F32 R68, R60, R58, R68 ;  /* 0x0000003a3c44723c */ /* 0x000fec0000001844 */
[C---:B----4-:R-:W-:Y:S06]  /*2570*/  HMMA.16816.F32 R44, R12.reuse, R20, R44 ;  /* 0x000000140c2c723c */ /* 0x050fec000000182c */
[----:B------:R-:W-:Y:S01]  /*2580*/  HMMA.16816.F32 R52, R12, R22, R52 ;  /* 0x000000160c34723c */ /* 0x000fe20000001834 */
[----:B------:R-:W1:Y:S01]  /*2590*/  LDSM.16.M88.4 R20, [R155+0x3800] ;  /* 0x003800009b14783b */ /* 0x000e620000000200 */
[----:B------:R-:W-:Y:S01]  /*25a0*/  FMUL.FTZ R32, R32, UR4 ;  /* 0x0000000420207c20 */ /* 0x000fe20008410000 */
[----:B------:R-:W-:-:S03]  /*25b0*/  FMUL.FTZ R49, R33, UR4 ;  /* 0x0000000421317c20 */ /* 0x000fc60008410000 */
[----:B------:R-:W-:Y:S03]  /*25c0*/  HMMA.16816.F32 R88, R84, R78, R88 ;  /* 0x0000004e5458723c */ /* 0x000fe60000001858 */
[----:B------:R-:W-:Y:S03]  /*25d0*/  MUFU.TANH R49, R49 ;  /* 0x0000003100317308 */ /* 0x000fe60000002400 */
[----:B------:R-:W-:Y:S01]  /*25e0*/  HMMA.16816.F32 R36, R8, R24, R36 ;  /* 0x000000180824723c */ /* 0x000fe20000001824 */
[----:B------:R-:W3:Y:S05]  /*25f0*/  LDSM.16.M88.4 R24, [R153+0x3000] ;  /* 0x003000009918783b */ /* 0x000eea0000000200 */
[----:B------:R-:W-:Y:S06]  /*2600*/  HMMA.16816.F32 R80, R60, R92, R80 ;  /* 0x0000005c3c50723c */ /* 0x000fec0000001850 */
[C---:B--2---:R-:W-:Y:S01]  /*2610*/  HMMA.16816.F32 R72, R16.reuse, R40, R72 ;  /* 0x000000281048723c */ /* 0x044fe20000001848 */
[----:B------:R2:W-:Y:S05]  /*2620*/  MUFU.TANH R41, R32 ;  /* 0x0000002000297308 */ /* 0x0005ea0000002400 */
[----:B------:R-:W-:Y:S06]  /*2630*/  HMMA.16816.F32 R68, R16, R42, R68 ;  /* 0x0000002a1044723c */ /* 0x000fec0000001844 */
[----:B------:R-:W-:Y:S01]  /*2640*/  HMMA.16816.F32 R88, R60, R94, R88 ;  /* 0x0000005e3c58723c */ /* 0x000fe20000001858 */
[----:B------:R-:W-:Y:S01]  /*2650*/  FMUL.FTZ R42, R34, UR4 ;  /* 0x00000004222a7c20 */ /* 0x000fe20008410000 */
[----:B------:R-:W-:Y:S01]  /*2660*/  FMUL.FTZ R43, R35, UR4 ;  /* 0x00000004232b7c20 */ /* 0x000fe20008410000 */
[----:B------:R-:W-:Y:S01]  /*2670*/  FMUL.FTZ R37, R37, UR4 ;  /* 0x0000000425257c20 */ /* 0x000fe20008410000 */
[----:B------:R-:W-:Y:S01]  /*2680*/  FMUL.FTZ R2, R36, UR4 ;  /* 0x0000000424027c20 */ /* 0x000fe20008410000 */
[----:B------:R-:W-:Y:S01]  /*2690*/  FMUL.FTZ R31, R38, UR4 ;  /* 0x00000004261f7c20 */ /* 0x000fe20008410000 */
[----:B-----5:R-:W-:Y:S01]  /*26a0*/  HMMA.16816.F32 R44, R8, R64, R44 ;  /* 0x00000040082c723c */ /* 0x020fe2000000182c */
[----:B--2---:R-:W2:Y:S01]  /*26b0*/  LDSM.16.M88.4 R32, [R153+0x3800] ;  /* 0x003800009920783b */ /* 0x004ea20000000200 */
[----:B------:R4:W-:Y:S01]  /*26c0*/  MUFU.TANH R48, R37 ;  /* 0x0000002500307308 */ /* 0x0009e20000002400 */
[----:B------:R-:W-:-:S03]  /*26d0*/  FMUL.FTZ R40, R39, UR4 ;  /* 0x0000000427287c20 */ /* 0x000fc60008410000 */
[----:B-1----:R-:W-:Y:S04]  /*26e0*/  HMMA.16816.F32 R80, R16, R20, R80 ;  /* 0x000000141050723c */ /* 0x002fe80000001850 */
[----:B------:R-:W1:Y:S02]  /*26f0*/  MUFU.TANH R2, R2 ;  /* 0x0000000200027308 */ /* 0x000e640000002400 */
[----:B---3--:R-:W-:Y:S06]  /*2700*/  HMMA.16816.F32 R72, R12, R24, R72 ;  /* 0x000000180c48723c */ /* 0x008fec0000001848 */
[----:B------:R-:W-:Y:S01]  /*2710*/  HMMA.16816.F32 R88, R16, R22, R88 ;  /* 0x000000161058723c */ /* 0x000fe20000001858 */
[----:B----4-:R-:W3:Y:S01]  /*2720*/  LDSM.16.M88.4 R36, [R144+0x3000] ;  /* 0x003000009024783b */ /* 0x010ee20000000200 */
[----:B------:R-:W-:Y:S01]  /*2730*/  LOP3.LUT R24, R30, 0xffffffe0, RZ, 0xc0, !PT ;  /* 0xffffffe01e187812 */ /* 0x000fe200078ec0ff */
[----:B------:R-:W4:Y:S01]  /*2740*/  MUFU.TANH R31, R31 ;  /* 0x0000001f001f7308 */ /* 0x000f220000002400 */
[----:B------:R-:W-:-:S02]  /*2750*/  SHF.R.S32.HI R30, RZ, 0x1f, R30 ;  /* 0x0000001fff1e7819 */ /* 0x000fc4000001141e */
[----:B------:R-:W-:Y:S01]  /*2760*/  FMUL.FTZ R21, R47, UR4 ;  /* 0x000000042f157c20 */ /* 0x000fe20008410000 */
[----:B------:R-:W-:Y:S01]  /*2770*/  HMMA.16816.F32 R68, R12, R26, R68 ;  /* 0x0000001a0c44723c */ /* 0x000fe20000001844 */
[----:B------:R-:W-:Y:S01]  /*2780*/  IMAD.IADD R47, R29, 0x1, -R24 ;  /* 0x000000011d2f7824 */ /* 0x000fe200078e0a18 */
[----:B------:R-:W-:Y:S01]  /*2790*/  LEA.HI R30, R30, R7, RZ, 0x2 ;  /* 0x000000071e1e7211 */ /* 0x000fe200078f10ff */
[----:B------:R-:W5:Y:S01]  /*27a0*/  LDSM.16.M88.4 R24, [R144+0x3800] ;  /* 0x003800009018783b */ /* 0x000f620000000200 */
[----:B------:R-:W4:Y:S01]  /*27b0*/  MUFU.TANH R40, R40 ;  /* 0x0000002800287308 */ /* 0x000f220000002400 */
[----:B------:R-:W-:Y:S01]  /*27c0*/  FMUL.FTZ R45, R45, UR4 ;  /* 0x000000042d2d7c20 */ /* 0x000fe20008410000 */
[----:B------:R-:W-:Y:S01]  /*27d0*/  SHF.R.S32.HI R168, RZ, 0x1f, R47 ;  /* 0x0000001fffa87819 */ /* 0x000fe2000001142f */
[----:B------:R-:W-:Y:S01]  /*27e0*/  HMMA.16816.F32 R52, R8, R66, R52 ;  /* 0x000000420834723c */ /* 0x000fe20000001834 */
[----:B------:R-:W-:Y:S01]  /*27f0*/  LOP3.LUT R30, R30, 0xfffffffc, RZ, 0xc0, !PT ;  /* 0xfffffffc1e1e7812 */ /* 0x000fe200078ec0ff */
[----:B------:R-:W-:Y:S01]  /*2800*/  FMUL.FTZ R20, R46, UR4 ;  /* 0x000000042e147c20 */ /* 0x000fe20008410000 */
[----:B------:R-:W-:Y:S01]  /*2810*/  LEA.HI R168, R168, R47, RZ, 0x2 ;  /* 0x0000002fa8a87211 */ /* 0x000fe200078f10ff */
[----:B------:R-:W-:Y:S01]  /*2820*/  FMUL.FTZ R44, R44, UR4 ;  /* 0x000000042c2c7c20 */ /* 0x000fe20008410000 */
[----:B------:R-:W4:Y:S01]  /*2830*/  MUFU.TANH R42, R42 ;  /* 0x0000002a002a7308 */ /* 0x000f220000002400 */
[----:B------:R-:W-:Y:S01]  /*2840*/  IMAD.IADD R169, R7, 0x1, -R30 ;  /* 0x0000000107a97824 */ /* 0x000fe200078e0a1e */
[----:B------:R-:W-:Y:S01]  /*2850*/  SHF.R.S32.HI R168, RZ, 0x2, R168 ;  /* 0x00000002ffa87819 */ /* 0x000fe200000114a8 */
[----:B------:R-:W-:-:S04]  /*2860*/  DEPBAR.LE SB0, 0x0 ;  /* 0x000080000000791a */ /* 0x000fc80000000000 */
[C---:B--2---:R-:W-:Y:S01]  /*2870*/  HMMA.16816.F32 R80, R12.reuse, R32, R80 ;  /* 0x000000200c50723c */ /* 0x044fe20000001850 */
[----:B------:R-:W2:Y:S05]  /*2880*/  MUFU.TANH R43, R43 ;  /* 0x0000002b002b7308 */ /* 0x000eaa0000002400 */
[----:B------:R-:W-:Y:S01]  /*2890*/  HMMA.16816.F32 R88, R12, R34, R88 ;  /* 0x000000220c58723c */ /* 0x000fe20000001858 */
[----:B------:R-:W-:Y:S02]  /*28a0*/  IMAD R33, R7, 0x10, R100 ;  /* 0x0000001007217824 */ /* 0x000fe400078e0264 */
[----:B------:R-:W-:Y:S03]  /*28b0*/  MUFU.TANH R45, R45 ;  /* 0x0000002d002d7308 */ /* 0x000fe60000002400 */
[----:B------:R-:W-:Y:S01]  /*28c0*/  IADD3 R33, R33, 0x1, R168 ;  /* 0x0000000121217810 */ /* 0x000fe20007ffe0a8 */
[----:B------:R-:W-:Y:S01]  /*28d0*/  FMUL.FTZ R52, R52, UR4 ;  /* 0x0000000434347c20 */ /* 0x000fe20008410000 */
[----:B------:R-:W-:Y:S01]  /*28e0*/  FMUL.FTZ R46, R54, UR4 ;  /* 0x00000004362e7c20 */ /* 0x000fe20008410000 */
[----:B---3--:R-:W-:Y:S01]  /*28f0*/  HMMA.16816.F32 R68, R8, R38, R68 ;  /* 0x000000260844723c */ /* 0x008fe20000001844 */
[----:B------:R-:W-:Y:S01]  /*2900*/  IADD3 R33, R6, -UR17, R33 ;  /* 0x8000001106217c10 */ /* 0x000fe2000fffe021 */
[----:B------:R-:W3:Y:S01]  /*2910*/  MUFU.TANH R20, R20 ;  /* 0x0000001400147308 */ /* 0x000ee20000002400 */
[----:B------:R-:W-:-:S03]  /*2920*/  FMUL.FTZ R55, R55, UR4 ;  /* 0x0000000437377c20 */ /* 0x000fc60008410000 */
[C---:B------:R-:W-:Y:S01]  /*2930*/  HMMA.16816.F32 R72, R8.reuse, R36, R72 ;  /* 0x000000240848723c */ /* 0x040fe20000001848 */
[----:B------:R-:W-:Y:S02]  /*2940*/  IMAD.SHL.U32 R38, R29, 0x2, RZ ;  /* 0x000000021d267824 */ /* 0x000fe400078e00ff */
[----:B------:R-:W-:Y:S01]  /*2950*/  IMAD.SHL.U32 R29, R50, 0x40, RZ ;  /* 0x00000040321d7824 */ /* 0x000fe200078e00ff */
[----:B------:R-:W3:Y:S01]  /*2960*/  MUFU.TANH R44, R44 ;  /* 0x0000002c002c7308 */ /* 0x000ee20000002400 */
[----:B------:R-:W-:Y:S01]  /*2970*/  VIADD R7, R33, UR16 ;  /* 0x0000001021077c36 */ /* 0x000fe20008000000 */
[----:B-----5:R-:W-:Y:S01]  /*2980*/  HMMA.16816.F32 R80, R8, R24, R80 ;  /* 0x000000180850723c */ /* 0x020fe20000001850 */
[----:B------:R-:W-:Y:S01]  /*2990*/  FMUL.FTZ R36, R53, UR4 ;  /* 0x0000000435247c20 */ /* 0x000fe20008410000 */
[----:B------:R-:W-:Y:S02]  /*29a0*/  LOP3.LUT R30, R29, 0x6, R38, 0xf8, !PT ;  /* 0x000000061d1e7812 */ /* 0x000fe400078ef826 */
[----:B------:R-:W-:-:S02]  /*29b0*/  VIMNMX R33, R7, R6, PT ;  /* 0x0000000607217248 */ /* 0x000fc40003fe0100 */
[C---:B------:R-:W-:Y:S01]  /*29c0*/  LOP3.LUT R16, R30.reuse, 0x1, RZ, 0xfc, !PT ;  /* 0x000000011e107812 */ /* 0x040fe200078efcff */
[----:B------:R-:W-:Y:S01]  /*29d0*/  HMMA.16816.F32 R88, R8, R26, R88 ;  /* 0x0000001a0858723c */ /* 0x000fe20000001858 */
[----:B------:R-:W-:Y:S01]  /*29e0*/  VIADDMNMX R23, R7, 0x8, R6, PT ;  /* 0x0000000807177846 */ /* 0x000fe20003800106 */
[----:B------:R-:W5:Y:S01]  /*29f0*/  MUFU.TANH R21, R21 ;  /* 0x0000001500157308 */ /* 0x000f620000002400 */
[-C--:B------:R-:W-:Y:S02]  /*2a00*/  ISETP.GE.AND P1, PT, R30, R33.reuse, PT ;  /* 0x000000211e00720c */ /* 0x080fe40003f26270 */
[C---:B------:R-:W-:Y:S01]  /*2a10*/  ISETP.GE.AND P3, PT, R16.reuse, R33, PT ;  /* 0x000000211000720c */ /* 0x040fe20003f66270 */
[----:B------:R-:W-:Y:S01]  /*2a20*/  FMUL.FTZ R22, R69, UR4 ;  /* 0x0000000445167c20 */ /* 0x000fe20008410000 */
[-C--:B------:R-:W-:Y:S01]  /*2a30*/  ISETP.GE.AND P5, PT, R16, R23.reuse, PT ;  /* 0x000000171000720c */ /* 0x080fe20003fa6270 */
[----:B------:R-:W-:Y:S01]  /*2a40*/  FMUL.FTZ R24, R70, UR4 ;  /* 0x0000000446187c20 */ /* 0x000fe20008410000 */
[----:B-1----:R-:W-:Y:S01]  /*2a50*/  FSEL R16, R2, -INF , !P1 ;  /* 0xff80000002107808 */ /* 0x002fe20004800000 */
[----:B------:R-:W1:Y:S01]  /*2a60*/  MUFU.TANH R37, R52 ;  /* 0x0000003400257308 */ /* 0x000e620000002400 */
[----:B------:R-:W-:Y:S01]  /*2a70*/  ISETP.GE.AND P1, PT, R30, R23, PT ;  /* 0x000000171e00720c */ /* 0x000fe20003f26270 */
[----:B------:R-:W-:Y:S01]  /*2a80*/  FMUL.FTZ R72, R72, UR4 ;  /* 0x0000000448487c20 */ /* 0x000fe20008410000 */
[C---:B------:R-:W-:Y:S01]  /*2a90*/  LOP3.LUT R6, R30.reuse, 0x8, RZ, 0xfc, !PT ;  /* 0x000000081e067812 */ /* 0x040fe200078efcff */
[----:B------:R-:W-:Y:S01]  /*2aa0*/  FMUL.FTZ R73, R73, UR4 ;  /* 0x0000000449497c20 */ /* 0x000fe20008410000 */
[----:B------:R-:W-:Y:S01]  /*2ab0*/  LOP3.LUT R2, R30, 0x9, RZ, 0xfc, !PT ;  /* 0x000000091e027812 */ /* 0x000fe200078efcff */
[----:B------:R-:W-:Y:S01]  /*2ac0*/  FMUL.FTZ R74, R74, UR4 ;  /* 0x000000044a4a7c20 */ /* 0x000fe20008410000 */
[----:B----4-:R-:W-:Y:S01]  /*2ad0*/  FSEL R31, R31, -INF , !P1 ;  /* 0xff8000001f1f7808 */ /* 0x010fe20004800000 */
[----:B------:R-:W-:Y:S01]  /*2ae0*/  MUFU.TANH R36, R36 ;  /* 0x0000002400247308 */ /* 0x000fe20000002400 */
[----:B------:R-:W-:Y:S01]  /*2af0*/  FSEL R48, R48, -INF , !P3 ;  /* 0xff80000030307808 */ /* 0x000fe20005800000 */
[----:B------:R-:W-:Y:S01]  /*2b00*/  FMUL.FTZ R75, R75, UR4 ;  /* 0x000000044b4b7c20 */ /* 0x000fe20008410000 */
[-C--:B------:R-:W-:Y:S01]  /*2b10*/  ISETP.GE.AND P4, PT, R6, R33.reuse, PT ;  /* 0x000000210600720c */ /* 0x080fe20003f86270 */
[----:B------:R-:W-:Y:S01]  /*2b20*/  FMUL.FTZ R68, R68, UR4 ;  /* 0x0000000444447c20 */ /* 0x000fe20008410000 */
[C---:B------:R-:W-:Y:S01]  /*2b30*/  ISETP.GE.AND P1, PT, R2.reuse, R33, PT ;  /* 0x000000210200720c */ /* 0x040fe20003f26270 */
[----:B------:R-:W-:Y:S01]  /*2b40*/  FMUL.FTZ R25, R71, UR4 ;  /* 0x0000000447197c20 */ /* 0x000fe20008410000 */
[-C--:B------:R-:W-:Y:S01]  /*2b50*/  ISETP.GE.AND P3, PT, R2, R23.reuse, PT ;  /* 0x000000170200720c */ /* 0x080fe20003f66270 */
[----:B------:R-:W4:Y:S01]  /*2b60*/  MUFU.TANH R46, R46 ;  /* 0x0000002e002e7308 */ /* 0x000f220000002400 */
[----:B------:R-:W-:Y:S01]  /*2b70*/  LOP3.LUT R2, R30, 0x10, RZ, 0xfc, !PT ;  /* 0x000000101e027812 */ /* 0x000fe200078efcff */
[----:B------:R-:W-:Y:S01]  /*2b80*/  FMUL.FTZ R80, R80, UR4 ;  /* 0x0000000450507c20 */ /* 0x000fe20008410000 */
[----:B------:R-:W-:Y:S01]  /*2b90*/  FSEL R19, R40, -INF , !P5 ;  /* 0xff80000028137808 */ /* 0x000fe20006800000 */
[----:B------:R-:W-:Y:S01]  /*2ba0*/  FMUL.FTZ R81, R81, UR4 ;  /* 0x0000000451517c20 */ /* 0x000fe20008410000 */
[----:B------:R-:W-:Y:S01]  /*2bb0*/  FSEL R14, R41, -INF , !P4 ;  /* 0xff800000290e7808 */ /* 0x000fe20006000000 */
[----:B------:R-:W-:Y:S01]  /*2bc0*/  FMUL.FTZ R82, R82, UR4 ;  /* 0x0000000452527c20 */ /* 0x000fe20008410000 */
[----:B------:R-:W-:Y:S01]  /*2bd0*/  ISETP.GE.AND P2, PT, R6, R23, PT ;  /* 0x000000170600720c */ /* 0x000fe20003f46270 */
[----:B------:R-:W4:Y:S01]  /*2be0*/  MUFU.TANH R108, R72 ;  /* 0x00000048006c7308 */ /* 0x000f220000002400 */
[C---:B------:R-:W-:Y:S01]  /*2bf0*/  ISETP.GE.AND P5, PT, R2.reuse, R33, PT ;  /* 0x000000210200720c */ /* 0x040fe20003fa6270 */
[----:B------:R-:W-:Y:S01]  /*2c00*/  FMUL.FTZ R83, R83, UR4 ;  /* 0x0000000453537c20 */ /* 0x000fe20008410000 */
[----:B------:R-:W-:Y:S01]  /*2c10*/  ISETP.GE.AND P4, PT, R2, R23, PT ;  /* 0x000000170200720c */ /* 0x000fe20003f86270 */
[----:B------:R-:W-:Y:S01]  /*2c20*/  FMUL.FTZ R88, R88, UR4 ;  /* 0x0000000458587c20 */ /* 0x000fe20008410000 */
[----:B------:R-:W-:Y:S01]  /*2c30*/  LOP3.LUT R2, R30, 0x11, RZ, 0xfc, !PT ;  /* 0x000000111e027812 */ /* 0x000fe200078efcff */
[----:B------:R-:W-:Y:S01]  /*2c40*/  FMUL.FTZ R89, R89, UR4 ;  /* 0x0000000459597c20 */ /* 0x000fe20008410000 */
[----:B------:R-:W-:Y:S01]  /*2c50*/  FSEL R7, R42, -INF , !P2 ;  /* 0xff8000002a077808 */ /* 0x000fe20005000000 */
[----:B------:R-:W-:Y:S01]  /*2c60*/  MUFU.TANH R112, R73 ;  /* 0x0000004900707308 */ /* 0x000fe20000002400 */
[----:B------:R-:W-:Y:S01]  /*2c70*/  FSEL R18, R49, -INF , !P1 ;  /* 0xff80000031127808 */ /* 0x000fe20004800000 */
[----:B------:R-:W-:Y:S01]  /*2c80*/  FMUL.FTZ R90, R90, UR4 ;  /* 0x000000045a5a7c20 */ /* 0x000fe20008410000 */
[C---:B------:R-:W-:Y:S01]  /*2c90*/  ISETP.GE.AND P2, PT, R2.reuse, R33, PT ;  /* 0x000000210200720c */ /* 0x040fe20003f46270 */
[----:B------:R-:W-:Y:S01]  /*2ca0*/  FMUL.FTZ R91, R91, UR4 ;  /* 0x000000045b5b7c20 */ /* 0x000fe20008410000 */
[----:B------:R-:W-:-:S02]  /*2cb0*/  ISETP.GE.AND P1, PT, R2, R23, PT ;  /* 0x000000170200720c */ /* 0x000fc40003f26270 */
[C---:B------:R-:W-:Y:S01]  /*2cc0*/  LOP3.LUT R6, R30.reuse, 0x18, RZ, 0xfc, !PT ;  /* 0x000000181e067812 */ /* 0x040fe200078efcff */
[----:B------:R-:W4:Y:S01]  /*2cd0*/  MUFU.TANH R115, R74 ;  /* 0x0000004a00737308 */ /* 0x000f220000002400 */
[----:B------:R-:W-:Y:S02]  /*2ce0*/  LOP3.LUT R2, R30, 0x19, RZ, 0xfc, !PT ;  /* 0x000000191e027812 */ /* 0x000fe400078efcff */
[----:B--2---:R-:W-:Y:S02]  /*2cf0*/  FSEL R43, R43, -INF , !P3 ;  /* 0xff8000002b2b7808 */ /* 0x004fe40005800000 */
[----:B---3--:R-:W-:Y:S02]  /*2d00*/  FSEL R15, R20, -INF , !P4 ;  /* 0xff800000140f7808 */ /* 0x008fe40006000000 */
[----:B------:R-:W-:Y:S01]  /*2d10*/  FSEL R12, R45, -INF , !P2 ;  /* 0xff8000002d0c7808 */ /* 0x000fe20005000000 */
[----:B------:R-:W2:Y:S01]  /*2d20*/  MUFU.TANH R32, R55 ;  /* 0x0000003700207308 */ /* 0x000ea20000002400 */
[----:B------:R-:W-:-:S02]  /*2d30*/  ISETP.GE.AND P3, PT, R6, R33, PT ;  /* 0x000000210600720c */ /* 0x000fc40003f66270 */
[C---:B------:R-:W-:Y:S02]  /*2d40*/  ISETP.GE.AND P4, PT, R2.reuse, R33, PT ;  /* 0x000000210200720c */ /* 0x040fe40003f86270 */
[-C--:B------:R-:W-:Y:S02]  /*2d50*/  ISETP.GE.AND P2, PT, R2, R23.reuse, PT ;  /* 0x000000170200720c */ /* 0x080fe40003f46270 */
[----:B------:R-:W-:Y:S01]  /*2d60*/  FSEL R44, R44, -INF , !P5 ;  /* 0xff8000002c2c7808 */ /* 0x000fe20006800000 */
[----:B------:R-:W-:Y:S01]  /*2d70*/  MUFU.TANH R22, R22 ;  /* 0x0000001600167308 */ /* 0x000fe20000002400 */
[----:B------:R-:W-:Y:S02]  /*2d80*/  LOP3.LUT R2, R30, 0x20, RZ, 0xfc, !PT ;  /* 0x000000201e027812 */ /* 0x000fe400078efcff */
[----:B------:R-:W-:Y:S02]  /*2d90*/  ISETP.GE.AND P5, PT, R6, R23, PT ;  /* 0x000000170600720c */ /* 0x000fe40003fa6270 */
[----:B------:R-:W-:-:S02]  /*2da0*/  LOP3.LUT R8, R30, 0x21, RZ, 0xfc, !PT ;  /* 0x000000211e087812 */ /* 0x000fc400078efcff */
[----:B-----5:R-:W-:Y:S01]  /*2db0*/  FSEL R9, R21, -INF , !P1 ;  /* 0xff80000015097808 */ /* 0x020fe20004800000 */
[----:B------:R-:W3:Y:S01]  /*2dc0*/  MUFU.TANH R24, R24 ;  /* 0x0000001800187308 */ /* 0x000ee20000002400 */
[----:B-1----:R-:W-:Y:S02]  /*2dd0*/  FSEL R6, R37, -INF , !P3 ;  /* 0xff80000025067808 */ /* 0x002fe40005800000 */
[C---:B------:R-:W-:Y:S02]  /*2de0*/  ISETP.GE.AND P1, PT, R2.reuse, R33, PT ;  /* 0x000000210200720c */ /* 0x040fe40003f26270 */
[----:B------:R-:W-:Y:S02]  /*2df0*/  ISETP.GE.AND P3, PT, R2, R23, PT ;  /* 0x000000170200720c */ /* 0x000fe40003f66270 */
[----:B----4-:R-:W-:Y:S01]  /*2e00*/  FSEL R13, R46, -INF , !P5 ;  /* 0xff8000002e0d7808 */ /* 0x010fe20006800000 */
[----:B------:R-:W1:Y:S01]  /*2e10*/  MUFU.TANH R113, R75 ;  /* 0x0000004b00717308 */ /* 0x000e620000002400 */
[----:B------:R-:W-:-:S02]  /*2e20*/  FSEL R2, R36, -INF , !P4 ;  /* 0xff80000024027808 */ /* 0x000fc40006000000 */
[C---:B------:R-:W-:Y:S02]  /*2e30*/  ISETP.GE.AND P5, PT, R8.reuse, R33, PT ;  /* 0x000000210800720c */ /* 0x040fe40003fa6270 */
[----:B------:R-:W-:Y:S02]  /*2e40*/  ISETP.GE.AND P4, PT, R8, R23, PT ;  /* 0x000000170800720c */ /* 0x000fe40003f86270 */
[C---:B------:R-:W-:Y:S01]  /*2e50*/  LOP3.LUT R10, R30.reuse, 0x28, RZ, 0xfc, !PT ;  /* 0x000000281e0a7812 */ /* 0x040fe200078efcff */
[----:B------:R-:W4:Y:S01]  /*2e60*/  MUFU.TANH R110, R68 ;  /* 0x00000044006e7308 */ /* 0x000f220000002400 */
[----:B------:R-:W-:Y:S02]  /*2e70*/  LOP3.LUT R8, R30, 0x29, RZ, 0xfc, !PT ;  /* 0x000000291e087812 */ /* 0x000fe400078efcff */
[----:B------:R-:W-:Y:S02]  /*2e80*/  FSEL R108, R108, -INF , !P1 ;  /* 0xff8000006c6c7808 */ /* 0x000fe40004800000 */
[----:B------:R-:W-:-:S02]  /*2e90*/  FSEL R115, R115, -INF , !P3 ;  /* 0xff80000073737808 */ /* 0x000fc40005800000 */
[----:B------:R-:W-:Y:S01]  /*2ea0*/  FSEL R112, R112, -INF , !P5 ;  /* 0xff80000070707808 */ /* 0x000fe20006800000 */
[----:B------:R-:W5:Y:S01]  /*2eb0*/  MUFU.TANH R25, R25 ;  /* 0x0000001900197308 */ /* 0x000f620000002400 */
[----:B--2---:R-:W-:Y:S02]  /*2ec0*/  FSEL R17, R32, -INF , !P2 ;  /* 0xff80000020117808 */ /* 0x004fe40005000000 */
[----:B------:R-:W-:Y:S02]  /*2ed0*/  ISETP.GE.AND P1, PT, R10, R23, PT ;  /* 0x000000170a00720c */ /* 0x000fe40003f26270 */
[C---:B------:R-:W-:Y:S02]  /*2ee0*/  ISETP.GE.AND P3, PT, R8.reuse, R33, PT ;  /* 0x000000210800720c */ /* 0x040fe40003f66270 */
[----:B------:R-:W-:Y:S01]  /*2ef0*/  ISETP.GE.AND P5, PT, R8, R23, PT ;  /* 0x000000170800720c */ /* 0x000fe20003fa6270 */
[----:B------:R-:W2:Y:S01]  /*2f00*/  MUFU.TANH R20, R80 ;  /* 0x0000005000147308 */ /* 0x000ea20000002400 */
[----:B------:R-:W-:-:S02]  /*2f10*/  ISETP.GE.AND P2, PT, R10, R33, PT ;  /* 0x000000210a00720c */ /* 0x000fc40003f46270 */
[C---:B------:R-:W-:Y:S02]  /*2f20*/  LOP3.LUT R8, R30.reuse, 0x31, RZ, 0xfc, !PT ;  /* 0x000000311e087812 */ /* 0x040fe400078efcff */
[----:B------:R-:W-:Y:S02]  /*2f30*/  LOP3.LUT R10, R30, 0x30, RZ, 0xfc, !PT ;  /* 0x000000301e0a7812 */ /* 0x000fe400078efcff */
[----:B---3--:R-:W-:Y:S01]  /*2f40*/  FSEL R27, R24, -INF , !P1 ;  /* 0xff800000181b7808 */ /* 0x008fe20004800000 */
[----:B------:R-:W3:Y:S01]  /*2f50*/  MUFU.TANH R124, R81 ;  /* 0x00000051007c7308 */ /* 0x000ee20000002400 */
[----:B------:R-:W-:Y:S02]  /*2f60*/  FSEL R26, R22, -INF , !P3 ;  /* 0xff800000161a7808 */ /* 0x000fe40005800000 */
[----:B-1----:R-:W-:Y:S02]  /*2f70*/  FSEL R113, R113, -INF , !P4 ;  /* 0xff80000071717808 */ /* 0x002fe40006000000 */
[----:B----4-:R-:W-:-:S02]  /*2f80*/  FSEL R110, R110, -INF , !P2 ;  /* 0xff8000006e6e7808 */ /* 0x010fc40005000000 */
[C---:B------:R-:W-:Y:S01]  /*2f90*/  ISETP.GE.AND P1, PT, R8.reuse, R33, PT ;  /* 0x000000210800720c */ /* 0x040fe20003f26270 */
[----:B------:R-:W1:Y:S01]  /*2fa0*/  MUFU.TANH R121, R82 ;  /* 0x0000005200797308 */ /* 0x000e620000002400 */
[----:B------:R-:W-:Y:S02]  /*2fb0*/  ISETP.GE.AND P3, PT, R8, R23, PT ;  /* 0x000000170800720c */ /* 0x000fe40003f66270 */
[C---:B------:R-:W-:Y:S02]  /*2fc0*/  ISETP.GE.AND P4, PT, R10.reuse, R33, PT ;  /* 0x000000210a00720c */ /* 0x040fe40003f86270 */
[----:B------:R-:W-:Y:S02]  /*2fd0*/  ISETP.GE.AND P2, PT, R10, R23, PT ;  /* 0x000000170a00720c */ /* 0x000fe40003f46270 */
[C---:B------:R-:W-:Y:S01]  /*2fe0*/  LOP3.LUT R8, R30.reuse, 0x38, RZ, 0xfc, !PT ;  /* 0x000000381e087812 */ /* 0x040fe200078efcff */
[----:B------:R-:W4:Y:S01]  /*2ff0*/  MUFU.TANH R119, R83 ;  /* 0x0000005300777308 */ /* 0x000f220000002400 */
[----:B------:R-:W-:-:S02]  /*3000*/  LOP3.LUT R30, R30, 0x39, RZ, 0xfc, !PT ;  /* 0x000000391e1e7812 */ /* 0x000fc400078efcff */
[----:B-----5:R-:W-:Y:S02]  /*3010*/  FSEL R25, R25, -INF , !P5 ;  /* 0xff80000019197808 */ /* 0x020fe40006800000 */
[----:B--2---:R-:W-:Y:S02]  /*3020*/  FSEL R24, R20, -INF , !P4 ;  /* 0xff80000014187808 */ /* 0x004fe40006000000 */
[----:B---3--:R-:W-:Y:S01]  /*3030*/  FSEL R124, R124, -INF , !P1 ;  /* 0xff8000007c7c7808 */ /* 0x008fe20004800000 */
[----:B------:R-:W2:Y:S01]  /*3040*/  MUFU.TANH R122, R88 ;  /* 0x00000058007a7308 */ /* 0x000ea20000002400 */
[----:B-1----:R-:W-:Y:S02]  /*3050*/  FSEL R121, R121, -INF , !P2 ;  /* 0xff80000079797808 */ /* 0x002fe40005000000 */
[-C--:B------:R-:W-:Y:S02]  /*3060*/  ISETP.GE.AND P5, PT, R8, R33.reuse, PT ;  /* 0x000000210800720c */ /* 0x080fe40003fa6270 */
[----:B------:R-:W-:Y:S01]  /*3070*/  ISETP.GE.AND P4, PT, R30, R33, PT ;  /* 0x000000211e00720c */ /* 0x000fe20003f86270 */
[----:B------:R-:W-:Y:S01]  /*3080*/  BAR.SYNC.DEFER_BLOCKING 0x0 ;  /* 0x0000000000007b1d */ /* 0x000fe20000010000 */
[----:B------:R-:W-:-:S02]  /*3090*/  ISETP.GE.AND P2, PT, R8, R23, PT ;  /* 0x000000170800720c */ /* 0x000fc40003f46270 */
[----:B------:R-:W-:Y:S02]  /*30a0*/  ISETP.GE.AND P1, PT, R30, R23, PT ;  /* 0x000000171e00720c */ /* 0x000fe40003f26270 */
[----:B----4-:R-:W-:Y:S01]  /*30b0*/  FSEL R119, R119, -INF , !P3 ;  /* 0xff80000077777808 */ /* 0x010fe20005800000 */
        /* <DEDUP_REMOVED lines=66> */
.L_x_6584:
[----:B------:R-:W-:-:S04]  /*34e0*/  ULEA UR6, -UR6, URZ, 0x6 ;  /* 0x0000003f06067291 */ /* 0x000fc8000f8e313f */
[----:B------:R-:W-:Y:S02]  /*34f0*/  USHF.R.S32.HI UR4, URZ, 0x1f, UR6 ;  /* 0x0000001f3f047899 */ /* 0x000fe40008011406 */
[----:B------:R-:W-:-:S04]  /*3500*/  MOV R20, UR6 ;  /* 0x0000000600147c02 */ /* 0x000fc80008000f00 */
[----:B------:R-:W-:-:S07]  /*3510*/  MOV R4, UR4 ;  /* 0x0000000400047c02 */ /* 0x000fce0008000f00 */
.L_x_6585:
        /* <DEDUP_REMOVED lines=20> */
.L_x_6583:
        /* <DEDUP_REMOVED lines=92> */
[----:B------:R-:W-:Y:S01]  /*3c20*/  LDSM.16.MT88.4 R24, [R150+0xb000] ;  /* 0x00b000009618783b */ /* 0x000fe20000004200 */
        /* <DEDUP_REMOVED lines=83> */
[----:B------:R-:W1:Y:S02]  /*4160*/  LDSM.16.MT88.4 R8, [R148+0xa800] ;  /* 0x00a800009408783b */ /* 0x000e640000004200 */
[----:B------:R-:W-:Y:S03]  /*4170*/  MUFU.EX2 R116, R117 ;  /* 0x0000007500747308 */ /* 0x000fe60000000800 */
[C---:B-----5:R-:W-:Y:S05]  /*4180*/  HMMA.16816.F32 R44, R4.reuse, R12, R44 ;  /* 0x0000000c042c723c */ /* 0x060fea000000182c */
[----:B------:R-:W5:Y:S01]  /*4190*/  MUFU.EX2 R173, R173 ;  /* 0x000000ad00ad7308 */ /* 0x000f620000000800 */
[C---:B------:R-:W-:Y:S01]  /*41a0*/  HMMA.16816.F32 R48, R4.reuse, R14, R48 ;  /* 0x0000000e0430723c */ /* 0x040fe20000001830 */
[----:B------:R-:W4:Y:S05]  /*41b0*/  LDSM.16.MT88.4 R12, [R151+0x9000] ;  /* 0x00900000970c783b */ /* 0x000f2a0000004200 */
[C---:B--2---:R-:W-:Y:S06]  /*41c0*/  HMMA.16816.F32 R52, R4.reuse, R16, R52 ;  /* 0x000000100434723c */ /* 0x044fec0000001834 */
[C---:B------:R-:W-:Y:S01]  /*41d0*/  HMMA.16816.F32 R56, R4.reuse, R18, R56 ;  /* 0x000000120438723c */ /* 0x040fe20000001838 */
[----:B------:R-:W-:Y:S05]  /*41e0*/  LDSM.16.MT88.4 R16, [R149+0x9000] ;  /* 0x009000009510783b */ /* 0x000fea0000004200 */
[C---:B-1----:R-:W-:Y:S06]  /*41f0*/  HMMA.16816.F32 R60, R4.reuse, R8, R60 ;  /* 0x00000008043c723c */ /* 0x042fec000000183c */
        /* <DEDUP_REMOVED lines=12> */
[----:B----4-:R-:W-:Y:S01]  /*42c0*/  HMMA.16816.F32 R96, R4, R12, R96 ;  /* 0x0000000c0460723c */ /* 0x010fe20000001860 */
        /* <DEDUP_REMOVED lines=31> */
[----:B-----5:R-:W-:Y:S01]  /*44c0*/  F2FP.F16.F32.PACK_AB R7, R173, R116 ;  /* 0x00000074ad07723e */ /* 0x020fe200000000ff */
[----:B------:R-:W-:-:S02]  /*44d0*/  FADD.FTZ R119, R119, R120 ;  /* 0x0000007877777221 */ /* 0x000fc40000010000 */
[----:B------:R-:W-:Y:S02]  /*44e0*/  FADD.FTZ R122, R122, R125 ;  /* 0x0000007d7a7a7221 */ /* 0x000fe40000010000 */
[----:B------:R-:W-:Y:S02]  /*44f0*/  FADD.FTZ R116, R116, R119 ;  /* 0x0000007774747221 */ /* 0x000fe40000010000 */
        /* <DEDUP_REMOVED lines=33> */
.L_x_6590:
        /* <DEDUP_REMOVED lines=66> */
.L_x_6587:
        /* <DEDUP_REMOVED lines=8> */
[----:B------:R-:W-:Y:S02]  /*4bb0*/  IADD3 R2, P0, R100, UR12, RZ ;  /* 0x0000000c64027c10 */ /* 0x000fe4000ff1e0ff */
[----:B------:R-:W-:Y:S02]  /*4bc0*/  LDGSTS.E.BYPASS.LTC128B.128 [R165+0xa000], desc[UR18][R160.64+0x80] ;  /* 0x0a000080a0a57fae */ /* 0x000fe4000b901d52 */
[----:B------:R-:W-:Y:S03]  /*4bd0*/  IADD3.X R3, R101, UR11, RZ, P0, !PT ;  /* 0x0000000b65037c10 */ /* 0x000fe600087fe4ff */
[----:B------:R-:W-:Y:S01]  /*4be0*/  LDGSTS.E.BYPASS.LTC128B.128 [R165+0x8800], desc[UR18][R100.64] ;  /* 0x0880000064a57fae */ /* 0x000fe2000b901d52 */
[----:B------:R-:W-:Y:S04]  /*4bf0*/  IADD3 R176, P0, R2, UR12, RZ ;  /* 0x0000000c02b07c10 */ /* 0x000fe8000ff1e0ff */
[----:B------:R-:W-:Y:S01]  /*4c00*/  LDGSTS.E.BYPASS.LTC128B.128 [R165+0xa800], desc[UR18][R100.64+0x80] ;  /* 0x0a80008064a57fae */ /* 0x000fe2000b901d52 */
[----:B------:R-:W-:Y:S02]  /*4c10*/  IADD3.X R177, R3, UR11, RZ, P0, !PT ;  /* 0x0000000b03b17c10 */ /* 0x000fe400087fe4ff */
[----:B------:R-:W-:Y:S02]  /*4c20*/  ISETP.GT.AND P0, PT, R172, R159, PT ;  /* 0x0000009fac00720c */ /* 0x000fe40003f04270 */
        /* <DEDUP_REMOVED lines=11> */
[----:B------:R-:W1:Y:S05]  /*4ce0*/  LDSM.16.M88.4 R128, [R155] ;  /* 0x000000009b80783b */ /* 0x000e6a0000000200 */
[----:B------:R-:W1:Y:S05]  /*4cf0*/  LDSM.16.M88.4 R132, [R147] ;  /* 0x000000009384783b */ /* 0x000e6a0000000200 */
        /* <DEDUP_REMOVED lines=12> */
[----:B------:R-:W3:Y:S05]  /*4dc0*/  LDSM.16.M88.4 R104, [R154] ;  /* 0x000000009a68783b */ /* 0x000eea0000000200 */
[C---:B-1----:R-:W-:Y:S01]  /*4dd0*/  HMMA.16816.F32 R4, R124.reuse, R128, R4 ;  /* 0x000000807c04723c */ /* 0x042fe20000001804 */
[----:B------:R-:W1:Y:S05]  /*4de0*/  LDSM.16.M88.4 R120, [R153+0x1000] ;  /* 0x001000009978783b */ /* 0x000e6a0000000200 */
[C---:B------:R-:W-:Y:S01]  /*4df0*/  HMMA.16816.F32 R8, R124.reuse, R130, R8 ;  /* 0x000000827c08723c */ /* 0x040fe20000001808 */
[----:B------:R-:W4:Y:S05]  /*4e00*/  LDSM.16.M88.4 R128, [R153+0x1800] ;  /* 0x001800009980783b */ /* 0x000f2a0000000200 */
[C---:B------:R-:W-:Y:S06]  /*4e10*/  HMMA.16816.F32 R12, R124.reuse, R132, R12 ;  /* 0x000000847c0c723c */ /* 0x040fec000000180c */
[C---:B------:R-:W-:Y:S06]  /*4e20*/  HMMA.16816.F32 R16, R124.reuse, R134, R16 ;  /* 0x000000867c10723c */ /* 0x040fec0000001810 */
[C---:B------:R-:W-:Y:S06]  /*4e30*/  HMMA.16816.F32 R20, R124.reuse, R136, R20 ;  /* 0x000000887c14723c */ /* 0x040fec0000001814 */
[C---:B------:R-:W-:Y:S06]  /*4e40*/  HMMA.16816.F32 R24, R124.reuse, R138, R24 ;  /* 0x0000008a7c18723c */ /* 0x040fec0000001818 */
[C---:B--2---:R-:W-:Y:S06]  /*4e50*/  HMMA.16816.F32 R28, R124.reuse, R108, R28 ;  /* 0x0000006c7c1c723c */ /* 0x044fec000000181c */
[----:B------:R-:W-:Y:S01]  /*4e60*/  HMMA.16816.F32 R32, R124, R110, R32 ;  /* 0x0000006e7c20723c */ /* 0x000fe20000001820 */
[----:B------:R-:W-:Y:S05]  /*4e70*/  LDSM.16.M88.4 R108, [R152] ;  /* 0x00000000986c783b */ /* 0x000fea0000000200 */
[C---:B---3--:R-:W-:Y:S01]  /*4e80*/  HMMA.16816.F32 R4, R104.reuse, R112, R4 ;  /* 0x000000706804723c */ /* 0x048fe20000001804 */
[----:B------:R-:W-:Y:S05]  /*4e90*/  LDSM.16.M88.4 R124, [R144+0x1000] ;  /* 0x00100000907c783b */ /* 0x000fea0000000200 */
[C---:B------:R-:W-:Y:S01]  /*4ea0*/  HMMA.16816.F32 R8, R104.reuse, R114, R8 ;  /* 0x000000726808723c */ /* 0x040fe20000001808 */
[----:B------:R-:W2:Y:S05]  /*4eb0*/  LDSM.16.M88.4 R112, [R144] ;  /* 0x000000009070783b */ /* 0x000eaa0000000200 */
[C---:B------:R-:W-:Y:S06]  /*4ec0*/  HMMA.16816.F32 R12, R104.reuse, R116, R12 ;  /* 0x00000074680c723c */ /* 0x040fec000000180c */
[C---:B------:R-:W-:Y:S01]  /*4ed0*/  HMMA.16816.F32 R16, R104.reuse, R118, R16 ;  /* 0x000000766810723c */ /* 0x040fe20000001810 */
[----:B------:R-:W3:Y:S05]  /*4ee0*/  LDSM.16.M88.4 R116, [R144+0x800] ;  /* 0x000800009074783b */ /* 0x000eea0000000200 */
[C---:B-1----:R-:W-:Y:S06]  /*4ef0*/  HMMA.16816.F32 R20, R104.reuse, R120, R20 ;  /* 0x000000786814723c */ /* 0x042fec0000001814 */
[C---:B------:R-:W-:Y:S01]  /*4f00*/  HMMA.16816.F32 R24, R104.reuse, R122, R24 ;  /* 0x0000007a6818723c */ /* 0x040fe20000001818 */
[----:B------:R-:W1:Y:S05]  /*4f10*/  LDSM.16.M88.4 R120, [R144+0x1800] ;  /* 0x001800009078783b */ /* 0x000e6a0000000200 */
[C---:B----4-:R-:W-:Y:S06]  /*4f20*/  HMMA.16816.F32 R28, R104.reuse, R128, R28 ;  /* 0x00000080681c723c */ /* 0x050fec000000181c */
[----:B------:R-:W-:Y:S01]  /*4f30*/  HMMA.16816.F32 R32, R104, R130, R32 ;  /* 0x000000826820723c */ /* 0x000fe20000001820 */
[----:B------:R-:W-:Y:S05]  /*4f40*/  LDSM.16.M88.4 R104, [R158+0x2000] ;  /* 0x002000009e68783b */ /* 0x000fea0000000200 */
[C---:B--2---:R-:W-:Y:S01]  /*4f50*/  HMMA.16816.F32 R4, R108.reuse, R112, R4 ;  /* 0x000000706c04723c */ /* 0x044fe20000001804 */
[----:B------:R-:W-:Y:S05]  /*4f60*/  LDSM.16.M88.4 R128, [R157+0x3000] ;  /* 0x003000009d80783b */ /* 0x000fea0000000200 */
        /* <DEDUP_REMOVED lines=8> */
[C---:B-1----:R-:W-:Y:S06]  /*4ff0*/  HMMA.16816.F32 R28, R108.reuse, R120, R28 ;  /* 0x000000786c1c723c */ /* 0x042fec000000181c */
[----:B------:R-:W-:Y:S01]  /*5000*/  HMMA.16816.F32 R32, R108, R122, R32 ;  /* 0x0000007a6c20723c */ /* 0x000fe20000001820 */
[----:B------:R-:W-:Y:S05]  /*5010*/  LDSM.16.M88.4 R108, [R156+0x2000] ;  /* 0x002000009c6c783b */ /* 0x000fea0000000200 */
[C---:B--2---:R-:W-:Y:S01]  /*5020*/  HMMA.16816.F32 R4, R104.reuse, R112, R4 ;  /* 0x000000706804723c */ /* 0x044fe20000001804 */
[----:B------:R-:W-:Y:S05]  /*5030*/  LDSM.16.M88.4 R120, [R141] ;  /* 0x000000008d78783b */ /* 0x000fea0000000200 */
[C---:B------:R-:W-:Y:S01]  /*5040*/  HMMA.16816.F32 R8, R104.reuse, R114, R8 ;  /* 0x000000726808723c */ /* 0x040fe20000001808 */
[----:B------:R-:W1:Y:S05]  /*5050*/  LDSM.16.M88.4 R112, [R143] ;  /* 0x000000008f70783b */ /* 0x000e6a0000000200 */
[C---:B---3--:R-:W-:Y:S06]  /*5060*/  HMMA.16816.F32 R12, R104.reuse, R116, R12 ;  /* 0x00000074680c723c */ /* 0x048fec000000180c */
[C---:B------:R-:W-:Y:S01]  /*5070*/  HMMA.16816.F32 R16, R104.reuse, R118, R16 ;  /* 0x000000766810723c */ /* 0x040fe20000001810 */
[----:B------:R-:W2:Y:S05]  /*5080*/  LDSM.16.M88.4 R116, [R142] ;  /* 0x000000008e74783b */ /* 0x000eaa0000000200 */
[C---:B------:R-:W-:Y:S06]  /*5090*/  HMMA.16816.F32 R20, R104.reuse, R128, R20 ;  /* 0x000000806814723c */ /* 0x040fec0000001814 */
[C---:B------:R-:W-:Y:S01]  /*50a0*/  HMMA.16816.F32 R24, R104.reuse, R130, R24 ;  /* 0x000000826818723c */ /* 0x040fe20000001818 */
[----:B------:R-:W3:Y:S05]  /*50b0*/  LDSM.16.M88.4 R128, [R140] ;  /* 0x000000008c80783b */ /* 0x000eea0000000200 */
[C---:B----4-:R-:W-:Y:S06]  /*50c0*/  HMMA.16816.F32 R28, R104.reuse, R124, R28 ;  /* 0x0000007c681c723c */ /* 0x050fec000000181c */
[----:B------:R-:W-:Y:S01]  /*50d0*/  HMMA.16816.F32 R32, R104, R126, R32 ;  /* 0x0000007e6820723c */ /* 0x000fe20000001820 */
[----:B------:R-:W-:Y:S05]  /*50e0*/  LDSM.16.M88.4 R104, [R154+0x2000] ;  /* 0x002000009a68783b */ /* 0x000fea0000000200 */
        /* <DEDUP_REMOVED lines=19> */
[C---:B--2---:R-:W-:Y:S06]  /*5220*/  HMMA.16816.F32 R20, R104.reuse, R116, R20 ;  /* 0x000000746814723c */ /* 0x044fec0000001814 */
[C---:B------:R-:W-:Y:S06]  /*5230*/  HMMA.16816.F32 R24, R104.reuse, R118, R24 ;  /* 0x000000766818723c */ /* 0x040fec0000001818 */
[C---:B-----5:R-:W-:Y:S06]  /*5240*/  HMMA.16816.F32 R28, R104.reuse, R120, R28 ;  /* 0x00000078681c723c */ /* 0x060fec000000181c */
        /* <DEDUP_REMOVED lines=145> */
.L_x_6589:
        /* <DEDUP_REMOVED lines=20> */
.L_x_6588:
        /* <DEDUP_REMOVED lines=159> */
[----:B------:R-:W-:Y:S01]  /*6690*/  ISETP.GT.AND P0, PT, R172, R159, PT ;  /* 0x0000009fac00720c */ /* 0x000fe20003f04270 */
[C---:B------:R-:W-:Y:S03]  /*66a0*/  FMUL.FTZ R12, R2.reuse, R88 ;  /* 0x00000058020c7220 */ /* 0x040fe60000410000 */
[----:B------:R-:W-:Y:S01]  /*66b0*/  FMUL.FTZ R13, R2, R89 ;  /* 0x00000059020d7220 */ /* 0x000fe20000410000 */
[C---:B------:R-:W-:Y:S01]  /*66c0*/  FMUL.FTZ R14, R0.reuse, R90 ;  /* 0x0000005a000e7220 */ /* 0x040fe20000410000 */
[----:B------:R-:W-:Y:S02]  /*66d0*/  FMUL.FTZ R15, R0, R91 ;  /* 0x0000005b000f7220 */ /* 0x000fe40000410000 */
[----:B------:R-:W-:Y:S01]  /*66e0*/  LDSM.16.MT88.4 R88, [R148+0x8800] ;  /* 0x008800009458783b */ /* 0x000fe20000004200 */
        /* <DEDUP_REMOVED lines=30> */
[----:B------:R-:W-:Y:S02]  /*68d0*/  FADD.FTZ R117, R117, R118 ;  /* 0x0000007675757221 */ /* 0x000fe40000010000 */
[C---:B------:R-:W-:Y:S03]  /*68e0*/  HMMA.16816.F32 R28, R96.reuse, R92, R28 ;  /* 0x0000005c601c723c */ /* 0x040fe6000000181c */
[----:B------:R-:W-:Y:S01]  /*68f0*/  FADD.FTZ R0, R119, R0 ;  /* 0x0000000077007221 */ /* 0x000fe20000010000 */
[----:B------:R-:W-:Y:S03]  /*6900*/  FADD.FTZ R116, R116, R117 ;  /* 0x0000007574747221 */ /* 0x000fe60000010000 */
[----:B------:R-:W-:Y:S01]  /*6910*/  MUFU.EX2 R132, R132 ;  /* 0x0000008400847308 */ /* 0x000fe20000000800 */
[C---:B------:R-:W-:Y:S01]  /*6920*/  HMMA.16816.F32 R32, R96.reuse, R94, R32 ;  /* 0x0000005e6020723c */ /* 0x040fe20000001820 */
[----:B------:R-:W-:Y:S05]  /*6930*/  LDSM.16.MT88.4 R92, [R151+0x9800] ;  /* 0x00980000975c783b */ /* 0x000fea0000004200 */
[C---:B---3--:R-:W-:Y:S03]  /*6940*/  HMMA.16816.F32 R36, R96.reuse, R84, R36 ;  /* 0x000000546024723c */ /* 0x048fe60000001824 */
[----:B------:R-:W-:Y:S03]  /*6950*/  MUFU.EX2 R137, R137 ;  /* 0x0000008900897308 */ /* 0x000fe60000000800 */
        /* <DEDUP_REMOVED lines=22> */
[----:B------:R-:W-:Y:S01]  /*6ac0*/  IADD3 R0, R172, -0x1, RZ ;  /* 0xffffffffac007810 */ /* 0x000fe20007ffe0ff */
[----:B------:R-:W-:Y:S01]  /*6ad0*/  FADD.FTZ R127, R122, R127 ;  /* 0x0000007f7a7f7221 */ /* 0x000fe20000010000 */
[----:B------:R-:W-:Y:S02]  /*6ae0*/  FADD.FTZ R129, R124, R129 ;  /* 0x000000817c817221 */ /* 0x000fe40000010000 */
[----:B------:R-:W-:Y:S01]  /*6af0*/  MOV R172, R0 ;  /* 0x0000000000ac7202 */ /* 0x000fe20000000f00 */
        /* <DEDUP_REMOVED lines=11> */
[----:B------:R-:W4:Y:S02]  /*6bb0*/  LDSM.16.MT88.4 R80, [R149+0xa800] ;  /* 0x00a800009550783b */ /* 0x000f240000004200 */
[----:B------:R-:W-:Y:S03]  /*6bc0*/  FADD.FTZ R133, R133, R128 ;  /* 0x0000008085857221 */ /* 0x000fe60000010000 */
[C---:B------:R-:W-:Y:S03]  /*6bd0*/  HMMA.16816.F32 R20, R68.reuse, R84, R20 ;  /* 0x000000544414723c */ /* 0x040fe60000001814 */
[----:B------:R3:W5:Y:S02]  /*6be0*/  MUFU.EX2 R179, R105 ;  /* 0x0000006900b37308 */ /* 0x0007640000000800 */
[----:B------:R-:W-:Y:S01]  /*6bf0*/  MOV R0, R3 ;  /* 0x0000000300007202 */ /* 0x000fe20000000f00 */
[C---:B------:R-:W-:Y:S01]  /*6c00*/  HMMA.16816.F32 R24, R68.reuse, R86, R24 ;  /* 0x000000564418723c */ /* 0x040fe20000001818 */
[----:B------:R-:W4:Y:S06]  /*6c10*/  LDSM.16.MT88.4 R84, [R148+0xa800] ;  /* 0x00a800009454783b */ /* 0x000f2c0000004200 */
[----:B------:R-:W-:Y:S01]  /*6c20*/  MUFU.EX2 R102, R102 ;  /* 0x0000006600667308 */ /* 0x000fe20000000800 */
[C---:B------:R-:W-:Y:S09]  /*6c30*/  HMMA.16816.F32 R28, R68.reuse, R88, R28 ;  /* 0x00000058441c723c */ /* 0x040ff2000000181c */
[----:B------:R1:W1:Y:S01]  /*6c40*/  MUFU.EX2 R101, R104 ;  /* 0x0000006800657308 */ /* 0x0002620000000800 */
[C---:B------:R-:W-:Y:S01]  /*6c50*/  HMMA.16816.F32 R32, R68.reuse, R90, R32 ;  /* 0x0000005a4420723c */ /* 0x040fe20000001820 */
[----:B------:R-:W-:Y:S02]  /*6c60*/  LDSM.16.MT88.4 R88, [R148+0x9000] ;  /* 0x009000009458783b */ /* 0x000fe40000004200 */
[----:B---3--:R-:W-:Y:S03]  /*6c70*/  F2FP.F16.F32.PACK_AB R105, R177, R178 ;  /* 0x000000b2b169723e */ /* 0x008fe600000000ff */
[C---:B--2---:R-:W-:Y:S05]  /*6c80*/  HMMA.16816.F32 R36, R68.reuse, R72, R36 ;  /* 0x000000484424723c */ /* 0x044fea0000001824 */
[----:B-----5:R-:W-:Y:S01]  /*6c90*/  F2FP.F16.F32.PACK_AB R106, R179, R176 ;  /* 0x000000b0b36a723e */ /* 0x020fe200000000ff */
[C---:B------:R-:W-:Y:S01]  /*6ca0*/  HMMA.16816.F32 R40, R68.reuse, R74, R40 ;  /* 0x0000004a4428723c */ /* 0x040fe20000001828 */
[----:B------:R-:W2:Y:S04]  /*6cb0*/  LDSM.16.MT88.4 R72, [R151+0x9000] ;  /* 0x009000009748783b */ /* 0x000ea80000004200 */
[----:B-1----:R-:W-:Y:S01]  /*6cc0*/  F2FP.F16.F32.PACK_AB R104, R183, R138 ;  /* 0x0000008ab768723e */ /* 0x002fe200000000ff */
[C---:B------:R-:W-:Y:S05]  /*6cd0*/  HMMA.16816.F32 R44, R68.reuse, R76, R44 ;  /* 0x0000004c442c723c */ /* 0x040fea000000182c */
[----:B------:R-:W-:Y:S01]  /*6ce0*/  F2FP.F16.F32.PACK_AB R107, R101, R102 ;  /* 0x00000066656b723e */ /* 0x000fe200000000ff */
[C---:B------:R-:W-:Y:S01]  /*6cf0*/  HMMA.16816.F32 R48, R68.reuse, R78, R48 ;  /* 0x0000004e4430723c */ /* 0x040fe20000001830 */
[----:B------:R-:W1:Y:S05]  /*6d00*/  LDSM.16.MT88.4 R76, [R150+0x9000] ;  /* 0x00900000964c783b */ /* 0x000e6a0000004200 */
[C---:B----4-:R-:W-:Y:S06]  /*6d10*/  HMMA.16816.F32 R52, R68.reuse, R80, R52 ;  /* 0x000000504434723c */ /* 0x050fec0000001834 */
        /* <DEDUP_REMOVED lines=34> */
[----:B------:R-:W-:Y:S01]  /*6f40*/  FADD.FTZ R175, R179, R176 ;  /* 0x000000b0b3af7221 */ /* 0x000fe20000010000 */
[C---:B----4-:R-:W-:Y:S05]  /*6f50*/  HMMA.16816.F32 R36, R68.reuse, R84, R36 ;  /* 0x000000544424723c */ /* 0x050fea0000001824 */
[----:B------:R-:W-:Y:S01]  /*6f60*/  FADD.FTZ R173, R101, R102 ;  /* 0x0000006665ad7221 */ /* 0x000fe20000010000 */
[C---:B------:R-:W-:Y:S01]  /*6f70*/  HMMA.16816.F32 R40, R68.reuse, R86, R40 ;  /* 0x000000564428723c */ /* 0x040fe20000001828 */
[----:B------:R-:W4:Y:S05]  /*6f80*/  LDSM.16.MT88.4 R84, [R150+0x9800] ;  /* 0x009800009654783b */ /* 0x000f2a0000004200 */
[C---:B--2---:R-:W-:Y:S06]  /*6f90*/  HMMA.16816.F32 R44, R68.reuse, R72, R44 ;  /* 0x00000048442c723c */ /* 0x044fec000000182c */
[C---:B------:R-:W-:Y:S06]  /*6fa0*/  HMMA.16816.F32 R48, R68.reuse, R74, R48 ;  /* 0x0000004a4430723c */ /* 0x040fec0000001830 */
[C---:B-1----:R-:W-:Y:S06]  /*6fb0*/  HMMA.16816.F32 R52, R68.reuse, R76, R52 ;  /* 0x0000004c4434723c */ /* 0x042fec0000001834 */
[C---:B------:R-:W-:Y:S01]  /*6fc0*/  HMMA.16816.F32 R56, R68.reuse, R78, R56 ;  /* 0x0000004e4438723c */ /* 0x040fe20000001838 */
[----:B------:R-:W1:Y:S05]  /*6fd0*/  LDSM.16.MT88.4 R76, [R149+0x9800] ;  /* 0x00980000954c783b */ /* 0x000e6a0000004200 */
[C---:B---3--:R-:W-:Y:S06]  /*6fe0*/  HMMA.16816.F32 R60, R68.reuse, R80, R60 ;  /* 0x00000050443c723c */ /* 0x048fec000000183c */
[----:B------:R-:W-:Y:S06]  /*6ff0*/  HMMA.16816.F32 R64, R68, R82, R64 ;  /* 0x000000524440723c */ /* 0x000fec0000001840 */
[C---:B------:R-:W-:Y:S01]  /*7000*/  HMMA.16816.F32 R96, R104.reuse, R92, R4 ;  /* 0x0000005c6860723c */ /* 0x040fe20000001804 */
[----:B------:R-:W2:Y:S05]  /*7010*/  LDSM.16.MT88.4 R4, [R150+0xb800] ;  /* 0x00b800009604783b */ /* 0x000eaa0000004200 */
[C---:B------:R-:W-:Y:S03]  /*7020*/  HMMA.16816.F32 R92, R104.reuse, R94, R8 ;  /* 0x0000005e685c723c */ /* 0x040fe60000001808 */
[----:B------:R-:W3:Y:S03]  /*7030*/  LDSM.16.MT88.4 R8, [R149+0xb800] ;  /* 0x00b800009508783b */ /* 0x000ee60000004200 */
[C---:B----4-:R-:W-:Y:S05]  /*7040*/  HMMA.16816.F32 R88, R104.reuse, R84, R12 ;  /* 0x000000546858723c */ /* 0x050fea000000180c */
[----:B------:R-:W4:Y:S01]  /*7050*/  LDSM.16.MT88.4 R12, [R148+0xb800] ;  /* 0x00b80000940c783b */ /* 0x000f220000004200 */
        /* <DEDUP_REMOVED lines=16> */
.L_x_6586:
        /* <DEDUP_REMOVED lines=144> */
[----:B------:R2:W-:Y:S04]  /*7a60*/  STS.64 [R14], R80 ;  /* 0x000000500e007388 */ /* 0x0005e80000000a00 */
[----:B------:R-:W-:Y:S04]  /*7a70*/  STS.64 [R14+0x800], R82 ;  /* 0x000800520e007388 */ /* 0x000fe80000000a00 */
[----:B------:R-:W-:Y:S04]  /*7a80*/  STS.64 [R16], R76 ;  /* 0x0000004c10007388 */ /* 0x000fe80000000a00 */
[----:B------:R-:W-:Y:S04]  /*7a90*/  STS.64 [R16+0x800], R78 ;  /* 0x0008004e10007388 */ /* 0x000fe80000000a00 */
[----:B------:R-:W-:Y:S04]  /*7aa0*/  STS.64 [R17], R72 ;  /* 0x0000004811007388 */ /* 0x000fe80000000a00 */
[----:B------:R-:W-:Y:S04]  /*7ab0*/  STS.64 [R17+0x800], R74 ;  /* 0x0008004a11007388 */ /* 0x000fe80000000a00 */
[----:B------:R-:W-:Y:S01]  /*7ac0*/  STS.64 [R12], R68 ;  /* 0x000000440c007388 */ /* 0x000fe20000000a00 */
[----:B--2---:R-:W-:-:S03]  /*7ad0*/  LEA R80, R8, UR4, 0x2 ;  /* 0x0000000408507c11 */ /* 0x004fc6000f8e10ff */
[----:B------:R-:W-:Y:S01]  /*7ae0*/  STS.64 [R12+0x800], R70 ;  /* 0x000800460c007388 */ /* 0x000fe20000000a00 */
[----:B------:R-:W2:Y:S01]  /*7af0*/  S2UR UR4, SR_CTAID.Z ;  /* 0x00000000000479c3 */ /* 0x000ea20000002700 */
[----:B---3--:R-:W-:Y:S01]  /*7b00*/  @P4 FMUL.FTZ R81, R6, 0.69314718246459960938 ;  /* 0x3f31721806514820 */ /* 0x008fe20000410000 */
[----:B-1----:R-:W-:Y:S01]  /*7b10*/  @P3 FMUL.FTZ R6, R5, 0.69314718246459960938 ;  /* 0x3f31721805063820 */ /* 0x002fe20000410000 */
[----:B------:R-:W-:Y:S04]  /*7b20*/  STS.64 [R10+0x4000], R36 ;  /* 0x004000240a007388 */ /* 0x000fe80000000a00 */
[----:B------:R1:W-:Y:S01]  /*7b30*/  STS.64 [R10+0x4800], R38 ;  /* 0x004800260a007388 */ /* 0x0003e20000000a00 */
[----:B------:R-:W3:Y:S03]  /*7b40*/  S2R R7, SR_CTAID.Y ;  /* 0x0000000000077919 */ /* 0x000ee60000002600 */
[----:B------:R-:W-:Y:S04]  /*7b50*/  STS.64 [R9+0x4000], R40 ;  /* 0x0040002809007388 */ /* 0x000fe80000000a00 */
[----:B------:R4:W-:Y:S04]  /*7b60*/  STS.64 [R9+0x4800], R42 ;  /* 0x0048002a09007388 */ /* 0x0009e80000000a00 */
[----:B------:R-:W-:Y:S04]  /*7b70*/  STS.64 [R13+0x4000], R44 ;  /* 0x0040002c0d007388 */ /* 0x000fe80000000a00 */
[----:B------:R-:W-:Y:S04]  /*7b80*/  STS.64 [R13+0x4800], R46 ;  /* 0x0048002e0d007388 */ /* 0x000fe80000000a00 */
[----:B------:R-:W-:Y:S04]  /*7b90*/  STS.64 [R15+0x4000], R48 ;  /* 0x004000300f007388 */ /* 0x000fe80000000a00 */
[----:B------:R-:W-:Y:S01]  /*7ba0*/  STS.64 [R15+0x4800], R50 ;  /* 0x004800320f007388 */ /* 0x000fe20000000a00 */
[----:B-1----:R-:W1:Y:S03]  /*7bb0*/  S2R R10, SR_CTAID.X ;  /* 0x00000000000a7919 */ /* 0x002e660000002500 */
[----:B------:R-:W-:Y:S01]  /*7bc0*/  STS.64 [R14+0x4000], R52 ;  /* 0x004000340e007388 */ /* 0x000fe20000000a00 */
[----:B----4-:R-:W3:Y:S03]  /*7bd0*/  LDC.64 R8, c[0x0][0x2c0] ;  /* 0x0000b000ff087b82 */ /* 0x010ee60000000a00 */
[----:B------:R-:W-:Y:S04]  /*7be0*/  STS.64 [R14+0x4800], R54 ;  /* 0x004800360e007388 */ /* 0x000fe80000000a00 */
[----:B------:R-:W-:Y:S04]  /*7bf0*/  STS.64 [R16+0x4000], R56 ;  /* 0x0040003810007388 */ /* 0x000fe80000000a00 */
[----:B------:R-:W-:Y:S04]  /*7c00*/  STS.64 [R16+0x4800], R58 ;  /* 0x0048003a10007388 */ /* 0x000fe80000000a00 */
[----:B------:R-:W-:Y:S04]  /*7c10*/  STS.64 [R17+0x4000], R60 ;  /* 0x0040003c11007388 */ /* 0x000fe80000000a00 */
[----:B------:R-:W-:Y:S04]  /*7c20*/  STS.64 [R17+0x4800], R62 ;  /* 0x0048003e11007388 */ /* 0x000fe80000000a00 */
[----:B------:R4:W-:Y:S01]  /*7c30*/  STS.64 [R12+0x4000], R64 ;  /* 0x004000400c007388 */ /* 0x0009e20000000a00 */
[----:B---3--:R-:W-:-:S03]  /*7c40*/  IMAD R7, R7, R8, R164 ;  /* 0x0000000807077224 */ /* 0x008fc600078e02a4 */
[----:B------:R3:W-:Y:S01]  /*7c50*/  STS.64 [R12+0x4800], R66 ;  /* 0x004800420c007388 */ /* 0x0007e20000000a00 */
[----:B------:R-:W-:Y:S01]  /*7c60*/  MOV R8, 0xff800000 ;  /* 0xff80000000087802 */ /* 0x000fe20000000f00 */
[----:B------:R-:W-:Y:S08]  /*7c70*/  BAR.SYNC.DEFER_BLOCKING 0x0 ;  /* 0x0000000000007b1d */ /* 0x000ff00000010000 */
[----:B----4-:R-:W2:Y:S01]  /*7c80*/  LDC R64, c[0x0][0x270] ;  /* 0x00009c00ff407b82 */ /* 0x010ea20000000800 */
[----:B---3--:R-:W-:Y:S01]  /*7c90*/  LOP3.LUT R67, R2, 0xffffffe0, RZ, 0xc0, !PT ;  /* 0xffffffe002437812 */ /* 0x008fe200078ec0ff */
[----:B------:R-:W3:Y:S01]  /*7ca0*/  LDS.128 R76, [R80] ;  /* 0x00000000504c7984 */ /* 0x000ee20000000c00 */
[----:B-1----:R-:W-:-:S05]  /*7cb0*/  SHF.L.U32 R2, R10, 0x6, RZ ;  /* 0x000000060a027819 */ /* 0x002fca00000006ff */
[----:B------:R-:W1:Y:S01]  /*7cc0*/  @P4 LDC R65, c[0x0][0x2e8] ;  /* 0x0000ba00ff414b82 */ /* 0x000e620000000800 */
[----:B------:R-:W-:Y:S01]  /*7cd0*/  IADD3 R67, -R67, R4, RZ ;  /* 0x0000000443437210 */ /* 0x000fe20007ffe1ff */
[----:B------:R-:W4:Y:S01]  /*7ce0*/  LDS.128 R72, [R80+0x800] ;  /* 0x0008000050487984 */ /* 0x000f220000000c00 */
[----:B------:R-:W-:Y:S02]  /*7cf0*/  MOV R4, 0xff800000 ;  /* 0xff80000000047802 */ /* 0x000fe40000000f00 */
[----:B------:R-:W-:Y:S01]  /*7d00*/  LOP3.LUT P0, RZ, R67, 0x3, RZ, 0xc0, !PT ;  /* 0x0000000343ff7812 */ /* 0x000fe2000780c0ff */
[----:B------:R-:W1:Y:S01]  /*7d10*/  LDS.128 R68, [R80+0x1000] ;  /* 0x0010000050447984 */ /* 0x000e620000000c00 */
[----:B------:R-:W-:Y:S01]  /*7d20*/  IADD3 R67, -R164, RZ, RZ ;  /* 0x000000ffa4437210 */ /* 0x000fe20007ffe1ff */
[----:B------:R-:W5:Y:S02]  /*7d30*/  @P3 LDC R66, c[0x0][0x2e8] ;  /* 0x0000ba00ff423b82 */ /* 0x000f640000000800 */
[----:B------:R-:W3:Y:S04]  /*7d40*/  LDS.128 R60, [R80+0x1800] ;  /* 0x00180000503c7984 */ /* 0x000ee80000000c00 */
[----:B------:R-:W3:Y:S01]  /*7d50*/  LDS.128 R56, [R80+0x2000] ;  /* 0x0020000050387984 */ /* 0x000ee20000000c00 */
[----:B--2---:R-:W-:-:S03]  /*7d60*/  IMAD R67, R64, R67, UR4 ;  /* 0x0000000440437e24 */ /* 0x004fc6000f8e0243 */
[----:B------:R-:W2:Y:S01]  /*7d70*/  LDS.128 R52, [R80+0x2800] ;  /* 0x0028000050347984 */ /* 0x000ea20000000c00 */
[----:B------:R-:W-:-:S03]  /*7d80*/  IMAD R7, R7, R64, R67 ;  /* 0x0000004007077224 */ /* 0x000fc600078e0243 */
[----:B------:R-:W2:Y:S01]  /*7d90*/  LDS.128 R48, [R80+0x3000] ;  /* 0x0030000050307984 */ /* 0x000ea20000000c00 */
[----:B-1----:R-:W-:Y:S01]  /*7da0*/  @P4 FFMA.FTZ R4, R100, R65, R81 ;  /* 0x0000004164044223 */ /* 0x002fe20000010051 */
[----:B------:R-:W-:Y:S02]  /*7db0*/  IMAD R2, R7, R9, R2 ;  /* 0x0000000907027224 */ /* 0x000fe400078e0202 */
[----:B------:R-:W1:Y:S04]  /*7dc0*/  LDS.128 R44, [R80+0x3800] ;  /* 0x00380000502c7984 */ /* 0x000e680000000c00 */
[----:B------:R-:W1:Y:S01]  /*7dd0*/  LDS.128 R40, [R80+0x4000] ;  /* 0x0040000050287984 */ /* 0x000e620000000c00 */
[----:B-----5:R-:W-:-:S03]  /*7de0*/  @P3 FFMA.FTZ R8, R3, R66, R6 ;  /* 0x0000004203083223 */ /* 0x020fc60000010006 */
[----:B------:R-:W1:Y:S04]  /*7df0*/  LDS.128 R36, [R80+0x4800] ;  /* 0x0048000050247984 */ /* 0x000e680000000c00 */
[----:B------:R-:W1:Y:S04]  /*7e00*/  LDS.128 R32, [R80+0x5000] ;  /* 0x0050000050207984 */ /* 0x000e680000000c00 */
[----:B------:R-:W1:Y:S04]  /*7e10*/  LDS.128 R28, [R80+0x5800] ;  /* 0x00580000501c7984 */ /* 0x000e680000000c00 */
[----:B------:R-:W1:Y:S04]  /*7e20*/  LDS.128 R24, [R80+0x6000] ;  /* 0x0060000050187984 */ /* 0x000e680000000c00 */
[----:B------:R-:W1:Y:S04]  /*7e30*/  LDS.128 R20, [R80+0x6800] ;  /* 0x0068000050147984 */ /* 0x000e680000000c00 */
[----:B------:R-:W1:Y:S04]  /*7e40*/  LDS.128 R16, [R80+0x7000] ;  /* 0x0070000050107984 */ /* 0x000e680000000c00 */
[----:B------:R5:W1:Y:S02]  /*7e50*/  LDS.128 R12, [R80+0x7800] ;  /* 0x00780000500c7984 */ /* 0x000a640000000c00 */
[----:B-----5:R-:W-:-:S04]  /*7e60*/  SHF.L.U32 R80, R0, 0x2, RZ ;  /* 0x0000000200507819 */ /* 0x020fc800000006ff */
[----:B------:R-:W-:Y:S01]  /*7e70*/  SHF.R.S32.HI R81, RZ, 0x1f, R80 ;  /* 0x0000001fff517819 */ /* 0x000fe20000011450 */
[----:B--234-:R-:W-:Y:S06]  /*7e80*/  @P0 BRA `(.L_x_6592) ;  /* 0x0000000000300947 */ /* 0x01cfec0003800000 */
        /* <DEDUP_REMOVED lines=12> */
.L_x_6592:
[----:B------:R-:W-:Y:S05]  /*7f50*/  BSYNC B0 ;  /* 0x0000000000007941 */ /* 0x000fea0003800000 */
.L_x_6591:
        /* <DEDUP_REMOVED lines=14> */
[----:B------:R-:W-:Y:S04]  /*8040*/  STG.E.128 desc[UR18][R2.64+0x6000], R48 ;  /* 0x0060003002007986 */ /* 0x000fe8000c101d12 */
        /* <DEDUP_REMOVED lines=10> */
.L_x_6593:
        /* <DEDUP_REMOVED lines=9> */
.L_x_8415:


//--------------------- .text._ZN5flash24flash_fwd_splitkv_kernelI23Flash_fwd_kernel_traitsILi128ELi64ELi64ELi4ELb0ELb0EN7cutlass6half_tE19Flash_kernel_traitsILi128ELi64ELi64ELi4ES3_EELb1ELb0ELb0ELb0ELb1ELb0ELb0ELb0EEEvNS_16Flash_fwd_paramsE --------------------------
	.section	.text._ZN5flash24flash_fwd_splitkv_kernelI23Flash_fwd_kernel_traitsILi128ELi64ELi64ELi4ELb0ELb0EN7cutlass6half_tE19Flash_kernel_traitsILi128ELi64ELi64ELi4ES3_EELb1ELb0ELb0ELb0ELb1ELb0ELb0ELb0EEEvNS_16Flash_fwd_paramsE,"ax",@progbits
	.align	128
        .global         _ZN5flash24flash_fwd_splitkv_kernelI23Flash_fwd_kernel_traitsILi128ELi64ELi64ELi4ELb0ELb0EN7cutlass6half_tE19Flash_kernel_traitsILi128ELi64ELi64ELi4ES3_EELb1ELb0ELb0ELb0ELb1ELb0ELb0ELb0EEEvNS_16Flash_fwd_paramsE
        .type           _ZN5flash24flash_fwd_splitkv_kernelI23Flash_fwd_kernel_traitsILi128ELi64ELi64ELi4ELb0ELb0EN7cutlass6half_tE19Flash_kernel_traitsILi128ELi64ELi64ELi4ES3_EELb1ELb0ELb0ELb0ELb1ELb0ELb0ELb0EEEvNS_16Flash_fwd_paramsE,@function
        .size           _ZN5flash24flash_fwd_splitkv_kernelI23Flash_fwd_kernel_traitsILi128ELi64ELi64ELi4ELb0ELb0EN7cutlass6half_tE19Flash_kernel_traitsILi128ELi64ELi64ELi4ES3_EELb1ELb0ELb0ELb0ELb1ELb0ELb0ELb0EEEvNS_16Flash_fwd_paramsE,(.L_x_8416 - _ZN5flash24flash_fwd_splitkv_kernelI23Flash_fwd_kernel_traitsILi128ELi64ELi64ELi4ELb0ELb0EN7cutlass6half_tE19Flash_kernel_traitsILi128ELi64ELi64ELi4ES3_EELb1ELb0ELb0ELb0ELb1ELb0ELb0ELb0EEEvNS_16Flash_fwd_paramsE)
        .other          _ZN5flash24flash_fwd_splitkv_kernelI23Flash_fwd_kernel_traitsILi128ELi64ELi64ELi4ELb0ELb0EN7cutlass6half_tE19Flash_kernel_traitsILi128ELi64ELi64ELi4ES3_EELb1ELb0ELb0ELb0ELb1ELb0ELb0ELb0EEEvNS_16Flash_fwd_paramsE,@"STO_CUDA_ENTRY STV_DEFAULT"
_ZN5flash24flash_fwd_splitkv_kernelI23Flash_fwd_kernel_traitsILi128ELi64ELi64ELi4ELb0ELb0EN7cutlass6half_tE19Flash_kernel_traitsILi128ELi64ELi64ELi4ES3_EELb1ELb0ELb0ELb0ELb1ELb0ELb0ELb0EEEvNS_16Flash_fwd_paramsE:
.text._ZN5flash24flash_fwd_splitkv_kernelI23Flash_fwd_kernel_traitsILi128ELi64ELi64ELi4ELb0ELb0EN7cutlass6half_tE19Flash_kernel_traitsILi128ELi64ELi64ELi4ES3_EELb1ELb0ELb0ELb0ELb1ELb0ELb0ELb0EEEvNS_16Flash_fwd_paramsE:
        /* <DEDUP_REMOVED lines=27> */
[----:B------:R-:W3:Y:S01]  /*01b0*/  S2R R28, SR_CTAID.Z ;  /* 0x00000000001c7919 */ /* 0x000ee20000002700 */
[----:B------:R-:W1:Y:S07]  /*01c0*/  S2R R33, SR_TID.X ;  /* 0x0000000000217919 */ /* 0x000e6e0000002100 */
        /* <DEDUP_REMOVED lines=10> */
.L_x_6594:
[----:B------:R-:W1:Y:S02]  /*0270*/  LDC R0, c[0x0][0x2c8] ;  /* 0x0000b200ff007b82 */ /* 0x000e640000000800 */
.L_x_6595:
[----:B------:R-:W3:Y:S02]  /*0280*/  LDC.64 R2, c[0x0][0x308] ;  /* 0x0000c200ff027b82 */ /* 0x000ee40000000a00 */
[----:B---3--:R-:W-:-:S04]  /*0290*/  ISETP.NE.U32.AND P1, PT, R2, RZ, PT ;  /* 0x000000ff0200720c */ /* 0x008fc80003f25070 */
[----:B------:R-:W-:-:S13]  /*02a0*/  ISETP.NE.AND.EX P1, PT, R3, RZ, PT, P1 ;  /* 0x000000ff0300720c */ /* 0x000fda0003f25310 */
[----:B------:R-:W3:Y:S01]  /*02b0*/  @P1 LDC.64 R2, c[0x0][0x308] ;  /* 0x0000c200ff021b82 */ /* 0x000ee20000000a00 */
[----:B------:R-:W-:-:S07]  /*02c0*/  IMAD.SHL.U32 R95, R47, 0x40, RZ ;  /* 0x000000402f5f7824 */ /* 0x000fce00078e00ff */
[----:B--2---:R-:W2:Y:S01]  /*02d0*/  @!P1 LDC R4, c[0x0][0x2cc] ;  /* 0x0000b300ff049b82 */ /* 0x004ea20000000800 */
[----:B---3--:R-:W-:-:S07]  /*02e0*/  @P1 IMAD.WIDE R6, R13, 0x4, R2 ;  /* 0x000000040d061825 */ /* 0x008fce00078e0202 */
[----:B------:R-:W3:Y:S01]  /*02f0*/  @!P1 LDC.64 R2, c[0x0][0x318] ;  /* 0x0000c600ff029b82 */ /* 0x000ee20000000a00 */
[----:B------:R1:W5:Y:S01]  /*0300*/  @P1 LDG.E R6, desc[UR10][R6.64] ;  /* 0x0000000a06061981 */ /* 0x000362000c1e1900 */
[----:B----4-:R-:W-:-:S13]  /*0310*/  ISETP.GT.AND P0, PT, R94, R95, PT ;  /* 0x0000005f5e00720c */ /* 0x010fda0003f04270 */
[----:B--2---:R-:W-:Y:S05]  /*0320*/  @!P0 EXIT ;  /* 0x000000000000894d */ /* 0x004fea0003800000 */
[----:B------:R-:W2:Y:S01]  /*0330*/  LDC R92, c[0x0][0x398] ;  /* 0x0000e600ff5c7b82 */ /* 0x000ea20000000800 */
[----:B---3--:R-:W-:Y:S01]  /*0340*/  @!P1 ISETP.NE.U32.AND P0, PT, R2, RZ, PT ;  /* 0x000000ff0200920c */ /* 0x008fe20003f05070 */
[----:B-1---5:R-:W-:Y:S01]  /*0350*/  @P1 IMAD.IADD R7, R6, 0x1, -R15 ;  /* 0x0000000106071824 */ /* 0x022fe200078e0a0f */
[----:B------:R-:W-:Y:S02]  /*0360*/  ULDC UR5, c[0x0][0x2c8] ;  /* 0x0000b20000057ab9 */ /* 0x000fe40000000800 */
        /* <DEDUP_REMOVED lines=18> */
[----:B------:R-:W-:Y:S05]  /*0490*/  @P0 BRA `(.L_x_6596) ;  /* 0x0000000400ec0947 */ /* 0x000fea0003800000 */
        /* <DEDUP_REMOVED lines=12> */
[----:B------:R-:W-:Y:S02]  /*0560*/  IMAD.IADD R33, R33, 0x1, -R10 ;  /* 0x0000000121217824 */ /* 0x000fe400078e0a0a */
[----:B------:R-:W-:Y:S02]  /*0570*/  VIADD R10, R6, 0x10 ;  /* 0x00000010060a7836 */ /* 0x000fe40000000000 */
[----:B------:R-:W-:-:S05]  /*0580*/  IMAD.SHL.U32 R16, R33, 0x8, RZ ;  /* 0x0000000821107824 */ /* 0x000fca00078e00ff */
[----:B------:R-:W-:Y:S01]  /*0590*/  SHF.R.S32.HI R17, RZ, 0x1f, R16 ;  /* 0x0000001fff117819 */ /* 0x000fe20000011410 */
[----:B-1----:R-:W-:-:S04]  /*05a0*/  @P0 IMAD.WIDE.U32 R8, R150, R4, RZ ;  /* 0x0000000496080225 */ /* 0x002fc800078e00ff */
[----:B------:R-:W-:Y:S02]  /*05b0*/  @P0 IMAD R150, R150, R5, R9 ;  /* 0x0000000596960224 */ /* 0x000fe400078e0209 */
[----:B------:R-:W-:-:S04]  /*05c0*/  IMAD.WIDE.U32 R16, R95, R4, R16 ;  /* 0x000000045f107225 */ /* 0x000fc800078e0010 */
[-C--:B--2---:R-:W-:Y:S01]  /*05d0*/  @!P0 IMAD R0, R7, R2.reuse, RZ ;  /* 0x0000000207008224 */ /* 0x084fe200078e02ff */
[----:B------:R-:W-:Y:S01]  /*05e0*/  SHF.R.S32.HI R7, RZ, 0x1f, R95 ;  /* 0x0000001fff077819 */ /* 0x000fe2000001145f */
[----:B------:R-:W-:-:S04]  /*05f0*/  @!P0 IMAD.WIDE.U32 R14, R13, R2, RZ ;  /* 0x000000020d0e8225 */ /* 0x000fc800078e00ff */
[----:B------:R-:W-:Y:S01]  /*0600*/  @!P0 IMAD R0, R13, R3, R0 ;  /* 0x000000030d008224 */ /* 0x000fe200078e0200 */
[----:B------:R-:W-:Y:S01]  /*0610*/  @!P0 MOV R8, R14 ;  /* 0x0000000e00088202 */ /* 0x000fe20000000f00 */
[----:B------:R-:W-:Y:S02]  /*0620*/  IMAD.IADD R3, R94, 0x1, -R95 ;  /* 0x000000015e037824 */ /* 0x000fe400078e0a5f */
[----:B------:R-:W-:Y:S01]  /*0630*/  @!P0 IMAD.IADD R150, R15, 0x1, R0 ;  /* 0x000000010f968824 */ /* 0x000fe200078e0200 */
[----:B------:R-:W-:Y:S01]  /*0640*/  IADD3 R8, P0, R8, R16, RZ ;  /* 0x0000001008087210 */ /* 0x000fe20007f1e0ff */
[----:B------:R-:W-:Y:S01]  /*0650*/  IMAD R0, R7, R4, RZ ;  /* 0x0000000407007224 */ /* 0x000fe200078e02ff */
[----:B------:R-:W-:Y:S01]  /*0660*/  SHF.R.S32.HI R7, RZ, 0x1f, R28 ;  /* 0x0000001fff077819 */ /* 0x000fe2000001141c */
[----:B------:R-:W-:Y:S01]  /*0670*/  VIADD R2, R6, 0x20 ;  /* 0x0000002006027836 */ /* 0x000fe20000000000 */
[C---:B------:R-:W-:Y:S01]  /*0680*/  ISETP.GE.AND P2, PT, R10.reuse, R3, PT ;  /* 0x000000030a00720c */ /* 0x040fe20003f46270 */
[----:B------:R-:W-:Y:S01]  /*0690*/  IMAD R9, R95, R5, R0 ;  /* 0x000000055f097224 */ /* 0x000fe200078e0200 */
[-C--:B------:R-:W-:Y:S01]  /*06a0*/  ISETP.GE.OR P4, PT, R10, R3.reuse, P6 ;  /* 0x000000030a00720c */ /* 0x080fe20003786670 */
[----:B------:R-:W-:Y:S01]  /*06b0*/  IMAD R7, R7, UR4, RZ ;  /* 0x0000000407077c24 */ /* 0x000fe2000f8e02ff */
[----:B------:R-:W-:Y:S01]  /*06c0*/  ISETP.GE.AND P1, PT, R2, R3, PT ;  /* 0x000000030200720c */ /* 0x000fe20003f26270 */
[----:B------:R-:W-:Y:S01]  /*06d0*/  IMAD R0, R13, UR6, R28 ;  /* 0x000000060d007c24 */ /* 0x000fe2000f8e021c */
[----:B------:R-:W-:Y:S01]  /*06e0*/  IADD3.X R9, R150, R17, R9, P0, !PT ;  /* 0x0000001196097210 */ /* 0x000fe200007fe409 */
[----:B------:R-:W-:Y:S01]  /*06f0*/  IMAD R7, R28, UR5, R7 ;  /* 0x000000051c077c24 */ /* 0x000fe2000f8e0207 */
[----:B------:R-:W-:-:S02]  /*0700*/  ISETP.GE.AND P0, PT, R6, R3, PT ;  /* 0x000000030600720c */ /* 0x000fc40003f06270 */
[-C--:B------:R-:W-:Y:S01]  /*0710*/  ISETP.GE.OR P3, PT, R2, R3.reuse, P6 ;  /* 0x000000030200720c */ /* 0x080fe20003766670 */
[----:B------:R-:W-:Y:S01]  /*0720*/  IMAD.WIDE.U32 R28, R28, UR4, R8 ;  /* 0x000000041c1c7c25 */ /* 0x000fe2000f8e0008 */
[----:B------:R-:W-:Y:S01]  /*0730*/  ULDC UR4, c[0x0][0x2c4] ;  /* 0x0000b10000047ab9 */ /* 0x000fe20000000800 */
[----:B------:R-:W-:Y:S02]  /*0740*/  ISETP.GE.OR P5, PT, R6, R3, P6 ;  /* 0x000000030600720c */ /* 0x000fe400037a6670 */
[----:B------:R-:W-:Y:S01]  /*0750*/  IMAD R95, R0, UR4, R95 ;  /* 0x00000004005f7c24 */ /* 0x000fe2000f8e025f */
[----:B------:R-:W-:Y:S02]  /*0760*/  SHF.R.S32.HI R9, RZ, 0x1f, R6 ;  /* 0x0000001fff097819 */ /* 0x000fe40000011406 */
[----:B------:R-:W-:-:S03]  /*0770*/  IADD3 R13, R29, R7, RZ ;  /* 0x000000071d0d7210 */ /* 0x000fc60007ffe0ff */
[----:B------:R-:W-:Y:S05]  /*0780*/  @P0 BRA `(.L_x_6598) ;  /* 0x0000000000280947 */ /* 0x000fea0003800000 */
        /* <DEDUP_REMOVED lines=10> */
.L_x_6598:
[----:B------:R-:W-:Y:S05]  /*0830*/  BSYNC B0 ;  /* 0x0000000000007941 */ /* 0x000fea0003800000 */
.L_x_6597:
[----:B------:R-:W-:Y:S01]  /*0840*/  BSSY B0, `(.L_x_6599) ;  /* 0x0000011000007945 */ /* 0x000fe20003800000 */
[----:B------:R-:W-:Y:S02]  /*0850*/  IADD3 R2, P0, R95, R6, RZ ;  /* 0x000000065f027210 */ /* 0x000fe40007f1e0ff */
[----:B------:R-:W-:Y:S01]  /*0860*/  IADD3 R8, R6, 0x30, RZ ;  /* 0x0000003006087810 */ /* 0x000fe20007ffe0ff */
        /* <DEDUP_REMOVED lines=9> */
[----:B-1----:R-:W-:Y:S02]  /*0900*/  LEA R14, P2, R10, UR4, 0x1 ;  /* 0x000000040a0e7c11 */ /* 0x002fe4000f8408ff */
[----:B------:R-:W-:-:S04]  /*0910*/  IADD3 R7, R11, R0, RZ ;  /* 0x000000000b077210 */ /* 0x000fc80007ffe0ff */
[----:B------:R-:W-:-:S05]  /*0920*/  LEA.HI.X R15, R10, UR5, R7, 0x1, P2 ;  /* 0x000000050a0f7c11 */ /* 0x000fca00090f0c07 */
[----:B------:R2:W-:Y:S04]  /*0930*/  STG.E.128 desc[UR10][R14.64], RZ ;  /* 0x000000ff0e007986 */ /* 0x0005e8000c101d0a */
[----:B------:R2:W-:Y:S02]  /*0940*/  STG.E.128 desc[UR10][R14.64+0x80], RZ ;  /* 0x000080ff0e007986 */ /* 0x0005e4000c101d0a */
.L_x_6600:
[----:B------:R-:W-:Y:S05]  /*0950*/  BSYNC B0 ;  /* 0x0000000000007941 */ /* 0x000fea0003800000 */
.L_x_6599:
[----:B------:R-:W-:Y:S01]  /*0960*/  BSSY B0, `(.L_x_6601) ;  /* 0x0000010000007945 */ /* 0x000fe20003800000 */
[----:B------:R-:W-:-:S03]  /*0970*/  ISETP.GE.AND P2, PT, R8, R3, PT ;  /* 0x000000030800720c */ /* 0x000fc60003f46270 */
[----:B------:R-:W-:Y:S10]  /*0980*/  @P1 BRA `(.L_x_6602) ;  /* 0x0000000000341947 */ /* 0x000ff40003800000 */
        /* <DEDUP_REMOVED lines=8> */
[----:B-12---:R-:W-:Y:S02]  /*0a10*/  LEA R14, P1, R10, UR4, 0x1 ;  /* 0x000000040a0e7c11 */ /* 0x006fe4000f8208ff */
[----:B------:R-:W-:-:S04]  /*0a20*/  IADD3 R7, R11, R0, RZ ;  /* 0x000000000b077210 */ /* 0x000fc80007ffe0ff */
[----:B------:R-:W-:-:S05]  /*0a30*/  LEA.HI.X R15, R10, UR5, R7, 0x1, P1 ;  /* 0x000000050a0f7c11 */ /* 0x000fca00088f0c07 */
[----:B------:R3:W-:Y:S04]  /*0a40*/  STG.E.128 desc[UR10][R14.64], RZ ;  /* 0x000000ff0e007986 */ /* 0x0007e8000c101d0a */
[----:B------:R3:W-:Y:S02]  /*0a50*/  STG.E.128 desc[UR10][R14.64+0x80], RZ ;  /* 0x000080ff0e007986 */ /* 0x0007e4000c101d0a */
.L_x_6602:
[----:B------:R-:W-:Y:S05]  /*0a60*/  BSYNC B0 ;  /* 0x0000000000007941 */ /* 0x000fea0003800000 */
.L_x_6601:
        /* <DEDUP_REMOVED lines=14> */
.L_x_6604:
[----:B------:R-:W-:Y:S05]  /*0b50*/  BSYNC B0 ;  /* 0x0000000000007941 */ /* 0x000fea0003800000 */
.L_x_6603:
        /* <DEDUP_REMOVED lines=15> */
.L_x_6596:
        /* <DEDUP_REMOVED lines=24> */
.L_x_6605:
[----:B------:R-:W-:Y:S05]  /*0dd0*/  @!P0 BRA `(.L_x_6606) ;  /* 0x0000000400408947 */ /* 0x000fea0003800000 */
[----:B------:R-:W1:Y:S01]  /*0de0*/  LDC R10, c[0x0][0x380] ;  /* 0x0000e000ff0a7b82 */ /* 0x000e620000000800 */
[----:B------:R-:W-:-:S07]  /*0df0*/  LEA R41, R103, 0xffffffc0, 0x6 ;  /* 0xffffffc067297811 */ /* 0x000fce00078e30ff */
[----:B------:R-:W2:Y:S01]  /*0e00*/  LDC R11, c[0x0][0x278] ;  /* 0x00009e00ff0b7b82 */ /* 0x000ea20000000800 */
[----:B------:R-:W-:Y:S01]  /*0e10*/  IABS R0, R41 ;  /* 0x0000002900007213 */ /* 0x000fe20000000000 */
[----:B------:R-:W-:Y:S01]  /*0e20*/  IMAD.MOV.U32 R8, RZ, RZ, RZ ;  /* 0x000000ffff087224 */ /* 0x000fe200078e00ff */
        /* <DEDUP_REMOVED lines=26> */
[----:B--2---:R-:W-:-:S04]  /*0fd0*/  IABS R2, R11 ;  /* 0x0000000b00027213 */ /* 0x004fc80000000000 */
[----:B------:R-:W2:Y:S08]  /*0fe0*/  I2F.RP R6, R2 ;  /* 0x0000000200067306 */ /* 0x000eb00000209400 */
[----:B--2---:R-:W2:Y:S02]  /*0ff0*/  MUFU.RCP R9, R6 ;  /* 0x0000000600097308 */ /* 0x004ea40000001000 */
[----:B--2---:R-:W-:Y:S01]  /*1000*/  VIADD R9, R9, 0xffffffe ;  /* 0x0ffffffe09097836 */ /* 0x004fe20000000000 */
[----:B------:R-:W-:-:S05]  /*1010*/  IADD3 R6, -R15, RZ, RZ ;  /* 0x000000ff0f067210 */ /* 0x000fca0007ffe1ff */
[----:B------:R-:W2:Y:S01]  /*1020*/  F2I.FTZ.U32.TRUNC.NTZ R9, R9 ;  /* 0x0000000900097305 */ /* 0x000ea2000021f000 */
[----:B------:R-:W-:-:S05]  /*1030*/  IMAD R41, R10, R6, R41 ;  /* 0x000000060a297224 */ /* 0x000fca00078e0229 */
[----:B------:R-:W-:Y:S02]  /*1040*/  SHF.R.S32.HI R35, RZ, 0x1f, R41 ;  /* 0x0000001fff237819 */ /* 0x000fe40000011429 */
[----:B--2---:R-:W-:-:S05]  /*1050*/  IADD3 R0, RZ, -R9, RZ ;  /* 0x80000009ff007210 */ /* 0x004fca0007ffe0ff */
[----:B------:R-:W-:Y:S01]  /*1060*/  IMAD R3, R0, R2, RZ ;  /* 0x0000000200037224 */ /* 0x000fe200078e02ff */
[----:B------:R-:W-:-:S03]  /*1070*/  IABS R0, R28 ;  /* 0x0000001c00007213 */ /* 0x000fc60000000000 */
[----:B------:R-:W-:Y:S01]  /*1080*/  IMAD.HI.U32 R8, R9, R3, R8 ;  /* 0x0000000309087227 */ /* 0x000fe200078e0008 */
[----:B-1----:R-:W-:-:S05]  /*1090*/  MOV R5, R0 ;  /* 0x0000000000057202 */ /* 0x002fca0000000f00 */
        /* <DEDUP_REMOVED lines=19> */
[----:B--2---:R-:W-:Y:S02]  /*11d0*/  IMAD R5, R5, R2, RZ ;  /* 0x0000000205057224 */ /* 0x004fe400078e02ff */
[C---:B------:R-:W-:Y:S01]  /*11e0*/  IMAD R6, R4.reuse, UR5, R17 ;  /* 0x0000000504067c24 */ /* 0x040fe2000f8e0211 */
[----:B------:R-:W-:Y:S01]  /*11f0*/  ULDC.64 UR4, c[0x0][0x260] ;  /* 0x0000980000047ab9 */ /* 0x000fe20000000a00 */
[----:B------:R-:W-:Y:S02]  /*1200*/  IMAD R3, R4, R3, R5 ;  /* 0x0000000304037224 */ /* 0x000fe400078e0205 */
[----:B------:R-:W-:Y:S02]  /*1210*/  IMAD.IADD R15, R15, 0x1, R6 ;  /* 0x000000010f0f7824 */ /* 0x000fe400078e0206 */
[----:B-1----:R-:W-:-:S02]  /*1220*/  IMAD R6, R35, R8, RZ ;  /* 0x0000000823067224 */ /* 0x002fc400078e02ff */
[----:B------:R-:W-:-:S04]  /*1230*/  IMAD.WIDE.U32 R10, R41, R8, R14 ;  /* 0x00000008290a7225 */ /* 0x000fc800078e000e */
[----:B------:R-:W-:Y:S02]  /*1240*/  IMAD R6, R41, R9, R6 ;  /* 0x0000000929067224 */ /* 0x000fe400078e0206 */
[----:B------:R-:W-:Y:S02]  /*1250*/  IMAD.MOV.U32 R14, RZ, RZ, R10 ;  /* 0x000000ffff0e7224 */ /* 0x000fe400078e000a */
[----:B------:R-:W-:Y:S01]  /*1260*/  IMAD.WIDE.U32 R26, R4, R2, RZ ;  /* 0x00000002041a7225 */ /* 0x000fe200078e00ff */
[----:B------:R-:W-:-:S03]  /*1270*/  IADD3 R15, R11, R6, RZ ;  /* 0x000000060b0f7210 */ /* 0x000fc60007ffe0ff */
[----:B------:R-:W-:Y:S02]  /*1280*/  IMAD R11, R25, UR4, RZ ;  /* 0x00000004190b7c24 */ /* 0x000fe4000f8e02ff */
[----:B------:R-:W-:Y:S01]  /*1290*/  IMAD.WIDE.U32 R38, R0, UR4, R14 ;  /* 0x0000000400267c25 */ /* 0x000fe2000f8e000e */
[----:B------:R-:W-:-:S03]  /*12a0*/  IADD3 R14, R27, R3, RZ ;  /* 0x000000031b0e7210 */ /* 0x000fc60007ffe0ff */
[----:B------:R-:W-:-:S05]  /*12b0*/  IMAD R11, R0, UR5, R11 ;  /* 0x00000005000b7c24 */ /* 0x000fca000f8e020b */
[----:B------:R-:W-:Y:S01]  /*12c0*/  IADD3 R12, R39, R11, RZ ;  /* 0x0000000b270c7210 */ /* 0x000fe20007ffe0ff */
[----:B------:R-:W-:Y:S06]  /*12d0*/  BRA `(.L_x_6607) ;  /* 0x0000000400347947 */ /* 0x000fec0003800000 */
.L_x_6606:
[----:B------:R-:W1:Y:S01]  /*12e0*/  LDC R17, c[0x0][0x278] ;  /* 0x00009e00ff117b82 */ /* 0x000e620000000800 */
[----:B------:R-:W-:Y:S02]  /*12f0*/  MOV R4, RZ ;  /* 0x000000ff00047202 */ /* 0x000fe40000000f00 */
[----:B------:R-:W-:Y:S02]  /*1300*/  ISETP.NE.AND P4, PT, R12, -0x1, PT ;  /* 0xffffffff0c00780c */ /* 0x000fe40003f85270 */
[----:B------:R-:W-:-:S04]  /*1310*/  LEA R41, R103, 0xffffffc0, 0x6 ;  /* 0xffffffc067297811 */ /* 0x000fc800078e30ff */
[----:B------:R-:W-:-:S07]  /*1320*/  SHF.R.S32.HI R35, RZ, 0x1f, R41 ;  /* 0x0000001fff237819 */ /* 0x000fce0000011429 */
[----:B------:R-:W-:Y:S01]  /*1330*/  @P4 IMAD.IADD R18, R15, 0x1, R12 ;  /* 0x000000010f124824 */ /* 0x000fe200078e020c */
[-C--:B-1----:R-:W-:Y:S02]  /*1340*/  IABS R3, R17.reuse ;  /* 0x0000001100037213 */ /* 0x082fe40000000000 */
[----:B------:R-:W-:Y:S02]  /*1350*/  LOP3.LUT R10, R28, R17, RZ, 0x3c, !PT ;  /* 0x000000111c0a7212 */ /* 0x000fe400078e3cff */
[----:B------:R-:W1:Y:S02]  /*1360*/  I2F.RP R9, R3 ;  /* 0x0000000300097306 */ /* 0x000e640000209400 */
[----:B------:R-:W-:-:S06]  /*1370*/  ISETP.GE.AND P2, PT, R10, RZ, PT ;  /* 0x000000ff0a00720c */ /* 0x000fcc0003f46270 */
        /* <DEDUP_REMOVED lines=12> */
[----:B------:R-:W2:Y:S01]  /*1440*/  @P4 LDC.64 R4, c[0x0][0x250] ;  /* 0x00009400ff044b82 */ /* 0x000ea20000000a00 */
[C---:B-1----:R-:W-:Y:S02]  /*1450*/  @P4 IMAD R11, R18.reuse, R9, RZ ;  /* 0x00000009120b4224 */ /* 0x042fe400078e02ff */
[----:B------:R-:W-:Y:S01]  /*1460*/  ISETP.GT.U32.AND P1, PT, R3, R2, PT ;  /* 0x000000020300720c */ /* 0x000fe20003f24070 */
[----:B------:R-:W-:-:S05]  /*1470*/  @P4 IMAD.WIDE.U32 R18, R18, R8, RZ ;  /* 0x0000000812124225 */ /* 0x000fca00078e00ff */
[----:B------:R-:W-:Y:S02]  /*1480*/  @P4 IADD3 R11, R19, R11, RZ ;  /* 0x0000000b130b4210 */ /* 0x000fe40007ffe0ff */
[----:B------:R-:W-:-:S05]  /*1490*/  @P4 MOV R14, R18 ;  /* 0x00000012000e4202 */ /* 0x000fca0000000f00 */
[-C--:B------:R-:W-:Y:S02]  /*14a0*/  @!P1 IADD3 R2, R2, -R3.reuse, RZ ;  /* 0x8000000302029210 */ /* 0x080fe40007ffe0ff */
[----:B------:R-:W-:Y:S02]  /*14b0*/  @!P1 IADD3 R0, R0, 0x1, RZ ;  /* 0x0000000100009810 */ /* 0x000fe40007ffe0ff */
[----:B------:R-:W-:Y:S02]  /*14c0*/  ISETP.GE.U32.AND P3, PT, R2, R3, PT ;  /* 0x000000030200720c */ /* 0x000fe40003f66070 */
[----:B------:R-:W1:Y:S01]  /*14d0*/  LDC.64 R2, c[0x0][0x260] ;  /* 0x00009800ff027b82 */ /* 0x000e620000000a00 */
[----:B------:R-:W-:-:S10]  /*14e0*/  ISETP.NE.AND P1, PT, R17, RZ, PT ;  /* 0x000000ff1100720c */ /* 0x000fd40003f25270 */
[----:B------:R-:W-:-:S04]  /*14f0*/  @P3 VIADD R0, R0, 0x1 ;  /* 0x0000000100003836 */ /* 0x000fc80000000000 */
[----:B------:R-:W-:Y:S01]  /*1500*/  @!P2 IMAD.MOV R0, RZ, RZ, -R0 ;  /* 0x000000ffff00a224 */ /* 0x000fe200078e0a00 */
[----:B--2---:R-:W-:Y:S06]  /*1510*/  @P4 BRA `(.L_x_6608) ;  /* 0x0000000000344947 */ /* 0x004fec0003800000 */
[----:B------:R-:W2:Y:S01]  /*1520*/  LDC.64 R8, c[0x0][0x248] ;  /* 0x00009200ff087b82 */ /* 0x000ea20000000a00 */
[----:B------:R-:W-:-:S07]  /*1530*/  SHF.R.S32.HI R19, RZ, 0x1f, R15 ;  /* 0x0000001fff137819 */ /* 0x000fce000001140f */
[----:B------:R-:W3:Y:S01]  /*1540*/  LDC.64 R10, c[0x0][0x230] ;  /* 0x00008c00ff0a7b82 */ /* 0x000ee20000000a00 */
[-C--:B--2---:R-:W-:Y:S01]  /*1550*/  IMAD R16, R19, R8.reuse, RZ ;  /* 0x0000000813107224 */ /* 0x084fe200078e02ff */
        /* <DEDUP_REMOVED lines=9> */
.L_x_6608:
        /* <DEDUP_REMOVED lines=8> */
[----:B-1----:R-:W-:Y:S01]  /*1670*/  IMAD R10, R25, R2, RZ ;  /* 0x00000002190a7224 */ /* 0x002fe200078e02ff */
[----:B------:R-:W-:Y:S01]  /*1680*/  IADD3 R17, R17, R11, RZ ;  /* 0x0000000b11117210 */ /* 0x000fe20007ffe0ff */
[----:B------:R-:W-:-:S04]  /*1690*/  @P4 IMAD.WIDE.U32 R26, R12, R4, RZ ;  /* 0x000000040c1a4225 */ /* 0x000fc800078e00ff */
        /* <DEDUP_REMOVED lines=17> */
.L_x_6607:
[----:B------:R-:W-:Y:S01]  /*17b0*/  ISETP.NE.AND P1, PT, R150, -0x1, PT ;  /* 0xffffffff9600780c */ /* 0x000fe20003f25270 */
[----:B------:R-:W-:Y:S01]  /*17c0*/  VIADD R151, R103, 0xffffffff ;  /* 0xffffffff67977836 */ /* 0x000fe20000000000 */
[----:B------:R-:W-:Y:S01]  /*17d0*/  SHF.R.S32.HI R96, RZ, 0x1f, R33 ;  /* 0x0000001fff607819 */ /* 0x000fe20000011421 */
[----:B------:R-:W-:Y:S01]  /*17e0*/  IMAD.IADD R146, R94, 0x1, -R95 ;  /* 0x000000015e927824 */ /* 0x000fe200078e0a5f */
[----:B------:R-:W-:Y:S01]  /*17f0*/  SHF.R.S32.HI R49, RZ, 0x1f, R28 ;  /* 0x0000001fff317819 */ /* 0x000fe2000001141c */
[----:B------:R-:W-:Y:S01]  /*1800*/  ULDC.64 UR4, c[0x0][0x258] ;  /* 0x0000960000047ab9 */ /* 0x000fe20000000a00 */
[----:B------:R-:W-:Y:S01]  /*1810*/  ULDC.64 UR6, c[0x0][0x268] ;  /* 0x00009a0000067ab9 */ /* 0x000fe20000000a00 */
[----:B------:R-:W-:Y:S01]  /*1820*/  ULDC.64 UR8, c[0x0][0x220] ;  /* 0x0000880000087ab9 */ /* 0x000fe20000000a00 */
[----:B------:R-:W-:Y:S02]  /*1830*/  IMAD R25, R25, UR6, RZ ;  /* 0x0000000619197c24 */ /* 0x000fe4000f8e02ff */
[----:B------:R-:W-:-:S03]  /*1840*/  IMAD R49, R49, UR4, RZ ;  /* 0x0000000431317c24 */ /* 0x000fc6000f8e02ff */
[----:B------:R-:W1:Y:S01]  /*1850*/  @P1 LDC.64 R4, c[0x0][0x240] ;  /* 0x00009000ff041b82 */ /* 0x000e620000000a00 */
[----:B------:R-:W-:Y:S01]  /*1860*/  @!P1 SHF.R.S32.HI R11, RZ, 0x1f, R13 ;  /* 0x0000001fff0b9819 */ /* 0x000fe2000001140d */
[----:B------:R-:W-:Y:S01]  /*1870*/  IMAD R49, R28, UR5, R49 ;  /* 0x000000051c317c24 */ /* 0x000fe2000f8e0231 */
[----:B------:R-:W-:-:S05]  /*1880*/  UMOV UR5, 0x400 ;  /* 0x0000040000057882 */ /* 0x000fca0000000000 */
[----:B------:R-:W2:Y:S01]  /*1890*/  @!P1 LDC.64 R2, c[0x0][0x228] ;  /* 0x00008a00ff029b82 */ /* 0x000ea20000000a00 */
[----:B-1----:R-:W-:Y:S01]  /*18a0*/  @P1 IMAD.WIDE.U32 R44, R150, R4, RZ ;  /* 0x00000004962c1225 */ /* 0x002fe200078e00ff */
[----:B------:R-:W-:-:S03]  /*18b0*/  LEA.HI R4, R96, R33, RZ, 0x3 ;  /* 0x0000002160047211 */ /* 0x000fc600078f18ff */
[----:B------:R-:W-:Y:S01]  /*18c0*/  @P1 IMAD R20, R150, R5, R45 ;  /* 0x0000000596141224 */ /* 0x000fe200078e022d */
[----:B------:R-:W-:Y:S02]  /*18d0*/  SHF.R.S32.HI R16, RZ, 0x3, R4 ;  /* 0x00000003ff107819 */ /* 0x000fe40000011404 */
[----:B------:R-:W-:Y:S01]  /*18e0*/  LOP3.LUT R4, R4, 0xfffffff8, RZ, 0xc0, !PT ;  /* 0xfffffff804047812 */ /* 0x000fe200078ec0ff */
[----:B--2--5:R-:W-:Y:S01]  /*18f0*/  @!P1 IMAD R6, R11, R2, RZ ;  /* 0x000000020b069224 */ /* 0x024fe200078e02ff */
[----:B------:R-:W-:Y:S01]  /*1900*/  ISETP.GE.AND P3, PT, R16, R146, PT ;  /* 0x000000921000720c */ /* 0x000fe20003f66270 */
[----:B------:R-:W-:Y:S01]  /*1910*/  @!P1 IMAD.WIDE.U32 R10, R13, R2, RZ ;  /* 0x000000020d0a9225 */ /* 0x000fe200078e00ff */
[----:B------:R-:W-:-:S03]  /*1920*/  SHF.R.S32.HI R17, RZ, 0x1f, R16 ;  /* 0x0000001fff117819 */ /* 0x000fc60000011410 */
[----:B------:R-:W-:Y:S02]  /*1930*/  IMAD.SHL.U32 R2, R151, 0x40, RZ ;  /* 0x0000004097027824 */ /* 0x000fe400078e00ff */
[----:B------:R-:W-:Y:S02]  /*1940*/  @!P1 IMAD R3, R13, R3, R6 ;  /* 0x000000030d039224 */ /* 0x000fe400078e0206 */
[----:B------:R-:W-:Y:S02]  /*1950*/  IMAD.IADD R18, R7, 0x1, -R2 ;  /* 0x0000000107127824 */ /* 0x000fe400078e0a02 */
[----:B------:R-:W-:Y:S02]  /*1960*/  @!P1 IMAD.IADD R20, R11, 0x1, R3 ;  /* 0x000000010b149824 */ /* 0x000fe400078e0203 */
[----:B------:R-:W-:Y:S01]  /*1970*/  IMAD.IADD R3, R33, 0x1, -R4 ;  /* 0x0000000121037824 */ /* 0x000fe200078e0a04 */
[C---:B------:R-:W-:Y:S01]  /*1980*/  ISETP.GE.AND P5, PT, R16.reuse, R18, PT ;  /* 0x000000121000720c */ /* 0x040fe20003fa6270 */
[----:B------:R-:W-:Y:S01]  /*1990*/  VIADD R23, R16, 0x10 ;  /* 0x0000001010177836 */ /* 0x000fe20000000000 */
[----:B------:R-:W1:Y:S01]  /*19a0*/  @!P3 LDC.64 R4, c[0x0][0x210] ;  /* 0x00008400ff04bb82 */ /* 0x000e620000000a00 */
[----:B------:R-:W-:-:S02]  /*19b0*/  @!P1 IMAD.MOV.U32 R44, RZ, RZ, R10 ;  /* 0x000000ffff2c9224 */ /* 0x000fc400078e000a */
[----:B------:R-:W-:Y:S01]  /*19c0*/  IMAD.SHL.U32 R154, R3, 0x8, RZ ;  /* 0x00000008039a7824 */ /* 0x000fe200078e00ff */
[----:B------:R-:W-:Y:S01]  /*19d0*/  ISETP.GE.AND P1, PT, R23, R146, PT ;  /* 0x000000921700720c */ /* 0x000fe20003f26270 */
[C---:B------:R-:W-:Y:S02]  /*19e0*/  VIADD R19, R16.reuse, 0x30 ;  /* 0x0000003010137836 */ /* 0x040fe40000000000 */
[----:B------:R-:W-:Y:S01]  /*19f0*/  VIADD R21, R16, 0x20 ;  /* 0x0000002010157836 */ /* 0x000fe20000000000 */
[----:B------:R-:W2:Y:S01]  /*1a00*/  @!P3 LDC.64 R10, c[0x0][0x240] ;  /* 0x00009000ff0abb82 */ /* 0x000ea20000000a00 */
[----:B------:R-:W-:Y:S01]  /*1a10*/  IADD3 R26, P4, R154, R26, RZ ;  /* 0x0000001a9a1a7210 */ /* 0x000fe20007f9e0ff */
[----:B------:R-:W-:Y:S01]  /*1a20*/  IMAD.WIDE R46, R47, 0x40, R16 ;  /* 0x000000402f2e7825 */ /* 0x000fe200078e0210 */
[----:B------:R-:W-:Y:S01]  /*1a30*/  SHF.R.S32.HI R15, RZ, 0x1f, R154 ;  /* 0x0000001fff0f7819 */ /* 0x000fe2000001149a */
[----:B------:R-:W3:Y:S01]  /*1a40*/  @!P5 S2R R6, SR_CgaCtaId ;  /* 0x000000000006d919 */ /* 0x000ee20000008800 */
[----:B------:R-:W-:-:S02]  /*1a50*/  ISETP.GE.AND P2, PT, R19, R146, PT ;  /* 0x000000921300720c */ /* 0x000fc40003f46270 */
[----:B------:R-:W-:Y:S01]  /*1a60*/  ISETP.GE.AND P6, PT, R21, R146, PT ;  /* 0x000000921500720c */ /* 0x000fe20003fc6270 */
[----:B------:R-:W-:Y:S01]  /*1a70*/  IMAD.X R27, R15, 0x1, R14, P4 ;  /* 0x000000010f1b7824 */ /* 0x000fe200020e060e */
[----:B------:R-:W-:Y:S01]  /*1a80*/  IADD3 R44, P4, R154, R44, RZ ;  /* 0x0000002c9a2c7210 */ /* 0x000fe20007f9e0ff */
[----:B------:R-:W4:Y:S01]  /*1a90*/  @!P1 S2R R43, SR_CgaCtaId ;  /* 0x00000000002b9919 */ /* 0x000f220000008800 */
[----:B------:R-:W-:-:S04]  /*1aa0*/  IMAD.WIDE.U32 R26, R0, UR6, R26 ;  /* 0x00000006001a7c25 */ /* 0x000fc8000f8e001a */
[----:B------:R-:W-:Y:S01]  /*1ab0*/  IMAD.X R45, R15, 0x1, R20, P4 ;  /* 0x000000010f2d7824 */ /* 0x000fe200020e0614 */
[----:B------:R-:W-:Y:S02]  /*1ac0*/  IADD3 R38, P4, R154, R38, RZ ;  /* 0x000000269a267210 */ /* 0x000fe40007f9e0ff */
[----:B------:R-:W4:Y:S01]  /*1ad0*/  @!P2 S2R R31, SR_CgaCtaId ;  /* 0x00000000001fa919 */ /* 0x000f220000008800 */
[----:B------:R-:W-:Y:S01]  /*1ae0*/  IMAD.WIDE.U32 R28, R28, UR4, R44 ;  /* 0x000000041c1c7c25 */ /* 0x000fe2000f8e002c */
[----:B------:R-:W1:Y:S01]  /*1af0*/  S2UR UR4, SR_CgaCtaId ;  /* 0x00000000000479c3 */ /* 0x000e620000008800 */
[----:B------:R-:W4:Y:S02]  /*1b00*/  @!P6 S2R R37, SR_CgaCtaId ;  /* 0x000000000025e919 */ /* 0x000f240000008800 */
[----:B--2---:R-:W-:Y:S02]  /*1b10*/  @!P3 IMAD R13, R47, R10, RZ ;  /* 0x0000000a2f0db224 */ /* 0x004fe400078e02ff */
[----:B------:R-:W-:Y:S01]  /*1b20*/  IMAD.IADD R49, R29, 0x1, R49 ;  /* 0x000000011d317824 */ /* 0x000fe200078e0231 */
[----:B------:R-:W-:Y:S01]  /*1b30*/  @!P5 MOV R29, 0x400 ;  /* 0x00000400001dd802 */ /* 0x000fe20000000f00 */
[----:B------:R-:W-:-:S02]  /*1b40*/  @!P3 IMAD.MOV.U32 R48, RZ, RZ, R28 ;  /* 0x000000ffff30b224 */ /* 0x000fc400078e001c */
[----:B------:R-:W-:Y:S02]  /*1b50*/  IMAD.X R39, R15, 0x1, R12, P4 ;  /* 0x000000010f277824 */ /* 0x000fe400020e060c */
[----:B------:R-:W-:Y:S01]  /*1b60*/  IMAD.SHL.U32 R12, R16, 0x40, RZ ;  /* 0x00000040100c7824 */ /* 0x000fe200078e00ff */
[----:B------:R-:W2:Y:S01]  /*1b70*/  @!P1 LDC.64 R14, c[0x0][0x240] ;  /* 0x00009000ff0e9b82 */ /* 0x000ea20000000a00 */
[C---:B------:R-:W-:Y:S02]  /*1b80*/  @!P3 IMAD R13, R46.reuse, R11, R13 ;  /* 0x0000000b2e0db224 */ /* 0x040fe400078e020d */
[----:B------:R-:W-:Y:S01]  /*1b90*/  @!P3 IMAD.WIDE.U32 R44, R46, R10, R48 ;  /* 0x0000000a2e2cb225 */ /* 0x000fe200078e0030 */
[----:B------:R-:W-:Y:S02]  /*1ba0*/  LOP3.LUT R11, R12, 0x1c0, RZ, 0xc0, !PT ;  /* 0x000001c00c0b7812 */ /* 0x000fe400078ec0ff */
[----:B---3--:R-:W-:Y:S01]  /*1bb0*/  @!P5 LEA R29, R6, R29, 0x18 ;  /* 0x0000001d061dd211 */ /* 0x008fe200078ec0ff */
[----:B------:R-:W-:Y:S01]  /*1bc0*/  @!P3 IMAD.IADD R10, R45, 0x1, R13 ;  /* 0x000000012d0ab824 */ /* 0x000fe200078e020d */
[C---:B-1----:R-:W-:Y:S01]  /*1bd0*/  @!P3 LEA R50, P4, R44.reuse, R4, 0x1 ;  /* 0x000000042c32b211 */ /* 0x042fe200078808ff */
[----:B------:R-:W-:Y:S01]  /*1be0*/  @!P1 IMAD.MOV.U32 R52, RZ, RZ, R28 ;  /* 0x000000ffff349224 */ /* 0x000fe200078e001c */
[----:B------:R-:W-:Y:S01]  /*1bf0*/  LOP3.LUT R20, R11, 0x38, R154, 0xf8, !PT ;  /* 0x000000380b147812 */ /* 0x000fe200078ef89a */
[----:B------:R-:W-:Y:S01]  /*1c00*/  @!P1 IMAD.MOV.U32 R53, RZ, RZ, R49 ;  /* 0x000000ffff359224 */ /* 0x000fe200078e0031 */
[----:B------:R-:W-:Y:S01]  /*1c10*/  SHF.R.U32.HI R11, RZ, 0x3, R11 ;  /* 0x00000003ff0b7819 */ /* 0x000fe2000001160b */
[----:B------:R-:W-:Y:S01]  /*1c20*/  ULEA UR4, UR4, UR5, 0x18 ;  /* 0x0000000504047291 */ /* 0x000fe2000f8ec03f */
[----:B------:R-:W-:Y:S01]  /*1c30*/  @!P3 LEA.HI.X R51, R44, R5, R10, 0x1, P4 ;  /* 0x000000052c33b211 */ /* 0x000fe200020f0c0a */
[----:B------:R-:W-:Y:S01]  /*1c40*/  @!P2 IMAD.MOV.U32 R48, RZ, RZ, R28 ;  /* 0x000000ffff30a224 */ /* 0x000fe200078e001c */
[----:B------:R-:W1:Y:S01]  /*1c50*/  @!P1 LDC.64 R4, c[0x0][0x210] ;  /* 0x00008400ff049b82 */ /* 0x000e620000000a00 */
[----:B------:R-:W-:Y:S01]  /*1c60*/  LOP3.LUT R6, R20, R11, RZ, 0x3c, !PT ;  /* 0x0000000b14067212 */ /* 0x000fe200078e3cff */
[----:B------:R-:W-:Y:S01]  /*1c70*/  IMAD.WIDE.U32 R38, R16, R8, R38 ;  /* 0x0000000810267225 */ /* 0x000fe200078e0026 */
[----:B------:R-:W-:-:S02]  /*1c80*/  LEA.HI R11, R96, R33, RZ, 0x6 ;  /* 0x00000021600b7211 */ /* 0x000fc400078f30ff */
[----:B------:R-:W-:Y:S01]  /*1c90*/  @!P1 MOV R12, 0x400 ;  /* 0x00000400000c9802 */ /* 0x000fe20000000f00 */
[----:B------:R-:W-:Y:S01]  /*1ca0*/  IMAD.MOV.U32 R149, RZ, RZ, R38 ;  /* 0x000000ffff957224 */ /* 0x000fe200078e0026 */
[----:B------:R-:W-:Y:S01]  /*1cb0*/  @!P1 IADD3 R24, P4, R46, 0x10, RZ ;  /* 0x000000102e189810 */ /* 0x000fe20007f9e0ff */
[----:B------:R-:W-:Y:S01]  /*1cc0*/  IMAD.SHL.U32 R11, R11, 0x8, RZ ;  /* 0x000000080b0b7824 */ /* 0x000fe200078e00ff */
[----:B----4-:R-:W-:Y:S02]  /*1cd0*/  @!P1 LEA R43, R43, R12, 0x18 ;  /* 0x0000000c2b2b9211 */ /* 0x010fe400078ec0ff */
[----:B------:R-:W-:Y:S01]  /*1ce0*/  @!P6 MOV R12, 0x400 ;  /* 0x00000400000ce802 */ /* 0x000fe20000000f00 */
[----:B------:R-:W-:Y:S01]  /*1cf0*/  @!P1 IMAD.X R45, RZ, RZ, R47, P4 ;  /* 0x000000ffff2d9224 */ /* 0x000fe200020e062f */
[----:B------:R-:W-:Y:S01]  /*1d00*/  @!P2 MOV R10, 0x400 ;  /* 0x00000400000aa802 */ /* 0x000fe20000000f00 */
[----:B--2---:R-:W-:Y:S01]  /*1d10*/  @!P1 IMAD.WIDE.U32 R52, R24, R14, R52 ;  /* 0x0000000e18349225 */ /* 0x004fe200078e0034 */
[----:B------:R-:W-:-:S02]  /*1d20*/  LOP3.LUT R6, R6, 0xfffffe00, R11, 0xf8, !PT ;  /* 0xfffffe0006067812 */ /* 0x000fc400078ef80b */
[----:B------:R-:W-:Y:S01]  /*1d30*/  @!P2 LEA R31, R31, R10, 0x18 ;  /* 0x0000000a1f1fa211 */ /* 0x000fe200078ec0ff */
[----:B------:R-:W-:Y:S01]  /*1d40*/  @!P1 IMAD R10, R45, R14, RZ ;  /* 0x0000000e2d0a9224 */ /* 0x000fe200078e02ff */
[----:B------:R-:W-:Y:S01]  /*1d50*/  @!P6 LEA R37, R37, R12, 0x18 ;  /* 0x0000000c2525e211 */ /* 0x000fe200078ec0ff */
[C---:B------:R-:W-:Y:S01]  /*1d60*/  @!P1 IMAD R43, R6.reuse, 0x2, R43 ;  /* 0x00000002062b9824 */ /* 0x040fe200078e022b */
[----:B------:R-:W2:Y:S01]  /*1d70*/  @!P6 LDC.64 R12, c[0x0][0x240] ;  /* 0x00009000ff0ceb82 */ /* 0x000ea20000000a00 */
[----:B------:R-:W-:Y:S01]  /*1d80*/  LEA R153, R6, UR4, 0x1 ;  /* 0x0000000406997c11 */ /* 0x000fe2000f8e08ff */
[----:B------:R-:W-:Y:S01]  /*1d90*/  @!P1 IMAD R15, R24, R15, R10 ;  /* 0x0000000f180f9224 */ /* 0x000fe200078e020a */
[----:B------:R-:W-:Y:S01]  /*1da0*/  @!P6 IADD3 R22, P4, R46, 0x20, RZ ;  /* 0x000000202e16e810 */ /* 0x000fe20007f9e0ff */
[----:B------:R-:W-:Y:S02]  /*1db0*/  @!P6 IMAD R37, R6, 0x2, R37 ;  /* 0x000000020625e824 */ /* 0x000fe400078e0225 */
[----:B------:R-:W-:Y:S01]  /*1dc0*/  @!PT LDS RZ, [RZ] ;  /* 0x00000000fffff984 */ /* 0x000fe20000000800 */
[----:B------:R-:W-:Y:S01]  /*1dd0*/  @!PT LDS RZ, [RZ] ;  /* 0x00000000fffff984 */ /* 0x000fe20000000800 */
[----:B------:R-:W-:Y:S01]  /*1de0*/  @!PT LDS RZ, [RZ] ;  /* 0x00000000fffff984 */ /* 0x000fe20000000800 */
[----:B------:R-:W-:Y:S01]  /*1df0*/  @!P3 LDGSTS.E.BYPASS.LTC128B.128 [R153], desc[UR10][R50.64] ;  /* 0x000000003299bfae */ /* 0x000fe2000b901d4a */
[----:B------:R-:W-:Y:S01]  /*1e00*/  @!P1 IMAD.IADD R24, R53, 0x1, R15 ;  /* 0x0000000135189824 */ /* 0x000fe200078e020f */
[----:B------:R-:W3:Y:S01]  /*1e10*/  @!P2 LDC.64 R10, c[0x0][0x240] ;  /* 0x00009000ff0aab82 */ /* 0x000ee20000000a00 */
[----:B------:R-:W-:Y:S01]  /*1e20*/  @!P6 IMAD.X R45, RZ, RZ, R47, P4 ;  /* 0x000000ffff2de224 */ /* 0x000fe200020e062f */
[----:B------:R4:W-:Y:S01]  /*1e30*/  @!P3 LDGSTS.E.BYPASS.LTC128B.128 [R153+0x2000], desc[UR10][R50.64+0x80] ;  /* 0x020000803299bfae */ /* 0x0009e2000b901d4a */
[----:B-1----:R-:W-:Y:S01]  /*1e40*/  @!P1 LEA R54, P3, R52, R4, 0x1 ;  /* 0x0000000434369211 */ /* 0x002fe200078608ff */
[----:B------:R-:W-:Y:S01]  /*1e50*/  @!P2 IMAD R31, R6, 0x2, R31 ;  /* 0x00000002061fa824 */ /* 0x000fe200078e021f */
[----:B------:R-:W-:Y:S01]  /*1e60*/  @!P2 IADD3 R20, P4, R46, 0x30, RZ ;  /* 0x000000302e14a810 */ /* 0x000fe20007f9e0ff */
[----:B------:R-:W-:Y:S01]  /*1e70*/  @!P5 IMAD R29, R6, 0x2, R29 ;  /* 0x00000002061dd824 */ /* 0x000fe200078e021d */
[----:B------:R-:W-:Y:S01]  /*1e80*/  @!P1 LEA.HI.X R55, R52, R5, R24, 0x1, P3 ;  /* 0x0000000534379211 */ /* 0x000fe200018f0c18 */
[----:B------:R-:W1:Y:S01]  /*1e90*/  @!P6 LDC.64 R14, c[0x0][0x210] ;  /* 0x00008400ff0eeb82 */ /* 0x000e620000000a00 */
[----:B------:R-:W-:Y:S01]  /*1ea0*/  ISETP.GE.AND P3, PT, R23, R18, PT ;  /* 0x000000121700720c */ /* 0x000fe20003f66270 */
[----:B------:R-:W-:-:S02]  /*1eb0*/  @!P2 IMAD.X R47, RZ, RZ, R47, P4 ;  /* 0x000000ffff2fa224 */ /* 0x000fc400020e062f */
[----:B------:R-:W-:Y:S04]  /*1ec0*/  @!P1 LDGSTS.E.BYPASS.LTC128B.128 [R43+0x800], desc[UR10][R54.64] ;  /* 0x00800000362b9fae */ /* 0x000fe8000b901d4a */
[----:B------:R-:W1:Y:S01]  /*1ed0*/  @!P2 LDC.64 R4, c[0x0][0x210] ;  /* 0x00008400ff04ab82 */ /* 0x000e620000000a00 */
[----:B------:R1:W-:Y:S01]  /*1ee0*/  @!P1 LDGSTS.E.BYPASS.LTC128B.128 [R43+0x2800], desc[UR10][R54.64+0x80] ;  /* 0x02800080362b9fae */ /* 0x0003e2000b901d4a */
[----:B------:R-:W-:Y:S01]  /*1ef0*/  IADD3 R34, P1, R16, R41, RZ ;  /* 0x0000002910227210 */ /* 0x000fe20007f3e0ff */
[----:B--2---:R-:W-:Y:S02]  /*1f00*/  @!P6 IMAD R24, R45, R12, RZ ;  /* 0x0000000c2d18e224 */ /* 0x004fe400078e02ff */
[----:B------:R-:W-:-:S04]  /*1f10*/  IMAD.WIDE.U32 R44, R8, 0x20, RZ ;  /* 0x00000020082c7825 */ /* 0x000fc800078e00ff */
[----:B------:R-:W-:Y:S01]  /*1f20*/  IMAD.X R35, R17, 0x1, R35, P1 ;  /* 0x0000000111237824 */ /* 0x000fe200008e0623 */
[----:B------:R-:W-:Y:S01]  /*1f30*/  ISETP.GE.AND P1, PT, R21, R18, PT ;  /* 0x000000121500720c */ /* 0x000fe20003f26270 */
[----:B------:R-:W-:Y:S02]  /*1f40*/  IMAD R17, R17, R8, RZ ;  /* 0x0000000811117224 */ /* 0x000fe400078e02ff */
[----:B----4-:R-:W-:Y:S02]  /*1f50*/  @!P6 IMAD.MOV.U32 R50, RZ, RZ, R28 ;  /* 0x000000ffff32e224 */ /* 0x010fe400078e001c */
[----:B------:R-:W-:Y:S02]  /*1f60*/  @!P6 IMAD.MOV.U32 R51, RZ, RZ, R49 ;  /* 0x000000ffff33e224 */ /* 0x000fe400078e0031 */
[C---:B------:R-:W-:Y:S02]  /*1f70*/  @!P6 IMAD R24, R22.reuse, R13, R24 ;  /* 0x0000000d1618e224 */ /* 0x040fe400078e0218 */
[----:B------:R-:W-:-:S02]  /*1f80*/  @!P6 IMAD.WIDE.U32 R50, R22, R12, R50 ;  /* 0x0000000c1632e225 */ /* 0x000fc400078e0032 */
[----:B------:R-:W2:Y:S02]  /*1f90*/  @!P5 LDC.64 R12, c[0x0][0x218] ;  /* 0x00008600ff0cdb82 */ /* 0x000ea40000000a00 */
[----:B---3--:R-:W-:Y:S01]  /*1fa0*/  @!P2 IMAD R22, R47, R10, RZ ;  /* 0x0000000a2f16a224 */ /* 0x008fe200078e02ff */
[----:B-1----:R-:W-:Y:S01]  /*1fb0*/  @!P6 LEA R14, P4, R50, R14, 0x1 ;  /* 0x0000000e320ee211 */ /* 0x002fe200078808ff */
[----:B------:R-:W-:Y:S02]  /*1fc0*/  IMAD R160, R16, R9, R17 ;  /* 0x0000000910a07224 */ /* 0x000fe400078e0211 */
[----:B------:R-:W1:Y:S01]  /*1fd0*/  @!P3 S2R R17, SR_CgaCtaId ;  /* 0x000000000011b919 */ /* 0x000e620000008800 */
[C---:B------:R-:W-:Y:S02]  /*1fe0*/  @!P2 IMAD R22, R20.reuse, R11, R22 ;  /* 0x0000000b1416a224 */ /* 0x040fe400078e0216 */
[----:B------:R-:W-:Y:S02]  /*1ff0*/  @!P2 IMAD.WIDE.U32 R48, R20, R10, R48 ;  /* 0x0000000a1430a225 */ /* 0x000fe400078e0030 */
[----:B------:R-:W3:Y:S02]  /*2000*/  @!P3 LDC.64 R10, c[0x0][0x218] ;  /* 0x00008600ff0abb82 */ /* 0x000ee40000000a00 */
[----:B------:R-:W-:-:S02]  /*2010*/  @!P6 IMAD.IADD R24, R51, 0x1, R24 ;  /* 0x000000013318e824 */ /* 0x000fc400078e0218 */
[----:B------:R-:W-:Y:S02]  /*2020*/  @!P2 IMAD.IADD R22, R49, 0x1, R22 ;  /* 0x000000013116a824 */ /* 0x000fe400078e0216 */
[----:B------:R-:W-:Y:S01]  /*2030*/  IMAD.IADD R160, R39, 0x1, R160 ;  /* 0x0000000127a07824 */ /* 0x000fe200078e02a0 */
[----:B------:R-:W-:Y:S02]  /*2040*/  @!P6 LEA.HI.X R15, R50, R15, R24, 0x1, P4 ;  /* 0x0000000f320fe211 */ /* 0x000fe400020f0c18 */
[----:B------:R-:W-:-:S03]  /*2050*/  @!P2 LEA R40, P4, R48, R4, 0x1 ;  /* 0x000000043028a211 */ /* 0x000fc600078808ff */
[----:B------:R-:W-:Y:S01]  /*2060*/  @!P6 LDGSTS.E.BYPASS.LTC128B.128 [R37+0x1000], desc[UR10][R14.64] ;  /* 0x010000000e25efae */ /* 0x000fe2000b901d4a */
[----:B------:R-:W-:Y:S02]  /*2070*/  @!P2 LEA.HI.X R41, R48, R5, R22, 0x1, P4 ;  /* 0x000000053029a211 */ /* 0x000fe400020f0c16 */
[----:B------:R-:W4:Y:S01]  /*2080*/  @!P1 LDC.64 R4, c[0x0][0x218] ;  /* 0x00008600ff049b82 */ /* 0x000f220000000a00 */
[----:B------:R1:W-:Y:S01]  /*2090*/  @!P6 LDGSTS.E.BYPASS.LTC128B.128 [R37+0x3000], desc[UR10][R14.64+0x80] ;  /* 0x030000800e25efae */ /* 0x0003e2000b901d4a */
[----:B--2---:R-:W-:Y:S02]  /*20a0*/  @!P5 LEA R38, P4, R149, R12, 0x1 ;  /* 0x0000000c9526d211 */ /* 0x004fe400078808ff */
[----:B------:R-:W-:Y:S01]  /*20b0*/  ISETP.GE.AND P6, PT, R19, R18, PT ;  /* 0x000000121300720c */ /* 0x000fe20003fc6270 */
[----:B------:R-:W-:Y:S01]  /*20c0*/  @!P2 LDGSTS.E.BYPASS.LTC128B.128 [R31+0x1800], desc[UR10][R40.64] ;  /* 0x01800000281fafae */ /* 0x000fe2000b901d4a */
[----:B------:R-:W-:-:S03]  /*20d0*/  @!P5 LEA.HI.X R39, R149, R13, R160, 0x1, P4 ;  /* 0x0000000d9527d211 */ /* 0x000fc600020f0ca0 */
[----:B------:R-:W-:Y:S01]  /*20e0*/  @!P2 LDGSTS.E.BYPASS.LTC128B.128 [R31+0x3800], desc[UR10][R40.64+0x80] ;  /* 0x03800080281fafae */ /* 0x000fe2000b901d4a */
[----:B------:R-:W-:-:S03]  /*20f0*/  @!P3 LEA R12, P2, R8, R149, 0x4 ;  /* 0x00000095080cb211 */ /* 0x000fc600078420ff */
[----:B------:R-:W-:Y:S01]  /*2100*/  @!P5 LDGSTS.E.BYPASS.LTC128B.128 [R29+0x4000], desc[UR10][R38.64] ;  /* 0x04000000261ddfae */ /* 0x000fe2000b901d4a */
[----:B---3--:R-:W-:Y:S02]  /*2110*/  @!P3 LEA R42, P4, R12, R10, 0x1 ;  /* 0x0000000a0c2ab211 */ /* 0x008fe400078808ff */
[----:B------:R-:W-:Y:S01]  /*2120*/  @!P3 MOV R10, 0x400 ;  /* 0x00000400000ab802 */ /* 0x000fe20000000f00 */
[----:B------:R-:W-:Y:S01]  /*2130*/  @!P5 LDGSTS.E.BYPASS.LTC128B.128 [R29+0x6000], desc[UR10][R38.64+0x80] ;  /* 0x06000080261ddfae */ /* 0x000fe2000b901d4a */
[----:B------:R-:W-:Y:S02]  /*2140*/  @!P3 LEA.HI.X R13, R8, R160, R9, 0x4, P2 ;  /* 0x000000a0080db211 */ /* 0x000fe400010f2409 */
[----:B-1----:R-:W-:Y:S02]  /*2150*/  @!P3 LEA R17, R17, R10, 0x18 ;  /* 0x0000000a1111b211 */ /* 0x002fe400078ec0ff */
[----:B------:R-:W-:Y:S02]  /*2160*/  @!P3 LEA.HI.X R43, R12, R11, R13, 0x1, P4 ;  /* 0x0000000b0c2bb211 */ /* 0x000fe400020f0c0d */
[----:B------:R-:W1:Y:S01]  /*2170*/  @!P1 S2R R13, SR_CgaCtaId ;  /* 0x00000000000d9919 */ /* 0x000e620000008800 */
[----:B------:R-:W-:Y:S01]  /*2180*/  @!P3 IMAD R17, R6, 0x2, R17 ;  /* 0x000000020611b824 */ /* 0x000fe200078e0211 */
[----:B------:R-:W-:Y:S01]  /*2190*/  ISETP.GE.AND P4, PT, R23, R18, PT ;  /* 0x000000121700720c */ /* 0x000fe20003f86270 */
[----:B------:R-:W-:Y:S01]  /*21a0*/  IMAD.SHL.U32 R15, R9, 0x20, RZ ;  /* 0x00000020090f7824 */ /* 0x000fe200078e00ff */
[----:B------:R-:W-:Y:S01]  /*21b0*/  @!P1 IADD3 R14, P2, R149, R44, RZ ;  /* 0x0000002c950e9210 */ /* 0x000fe20007f5e0ff */
[----:B------:R-:W2:Y:S01]  /*21c0*/  @!P6 S2R R12, SR_CgaCtaId ;  /* 0x00000000000ce919 */ /* 0x000ea20000008800 */
[C---:B------:R-:W-:Y:S01]  /*21d0*/  ISETP.GE.AND P5, PT, R16.reuse, R18, PT ;  /* 0x000000121000720c */ /* 0x040fe20003fa6270 */
[----:B------:R-:W-:Y:S01]  /*21e0*/  IMAD.SHL.U32 R16, R16, 0x8, RZ ;  /* 0x0000000810107824 */ /* 0x000fe200078e00ff */
[----:B------:R-:W-:Y:S01]  /*21f0*/  @!P1 IADD3.X R15, R160, R45, R15, P2, !PT ;  /* 0x0000002da00f9210 */ /* 0x000fe200017fe40f */
[----:B------:R-:W-:Y:S01]  /*2200*/  @!P3 LDGSTS.E.BYPASS.LTC128B.128 [R17+0x4800], desc[UR10][R42.64] ;  /* 0x048000002a11bfae */ /* 0x000fe2000b901d4a */
[----:B----4-:R-:W-:-:S02]  /*2210*/  @!P1 LEA R20, P2, R14, R4, 0x1 ;  /* 0x000000040e149211 */ /* 0x010fc400078408ff */
[----:B------:R-:W-:Y:S01]  /*2220*/  LEA.HI R4, R96, R33, RZ, 0x4 ;  /* 0x0000002160047211 */ /* 0x000fe200078f20ff */
[----:B------:R3:W-:Y:S01]  /*2230*/  @!P3 LDGSTS.E.BYPASS.LTC128B.128 [R17+0x6800], desc[UR10][R42.64+0x80] ;  /* 0x068000802a11bfae */ /* 0x0007e2000b901d4a */
[-C--:B------:R-:W-:Y:S02]  /*2240*/  ISETP.GE.AND P3, PT, R21, R18.reuse, PT ;  /* 0x000000121500720c */ /* 0x080fe40003f66270 */
[----:B------:R-:W-:Y:S02]  /*2250*/  LOP3.LUT R10, R4, 0xfffffff0, RZ, 0xc0, !PT ;  /* 0xfffffff0040a7812 */ /* 0x000fe400078ec0ff */
[----:B------:R-:W-:Y:S02]  /*2260*/  @!P1 LEA.HI.X R21, R14, R5, R15, 0x1, P2 ;  /* 0x000000050e159211 */ /* 0x000fe400010f0c0f */
[----:B------:R-:W-:Y:S01]  /*2270*/  ISETP.GE.AND P2, PT, R19, R18, PT ;  /* 0x000000121300720c */ /* 0x000fe20003f46270 */
[----:B------:R-:W-:Y:S01]  /*2280*/  IMAD.IADD R18, R33, 0x1, -R10 ;  /* 0x0000000121127824 */ /* 0x000fe200078e0a0a */
[----:B------:R-:W-:Y:S01]  /*2290*/  SHF.R.S32.HI R15, RZ, 0x4, R4 ;  /* 0x00000004ff0f7819 */ /* 0x000fe20000011404 */
[----:B------:R-:W4:Y:S01]  /*22a0*/  LDC.64 R10, c[0x0][0x250] ;  /* 0x00009400ff0a7b82 */ /* 0x000f220000000a00 */
[----:B------:R-:W-:-:S02]  /*22b0*/  @!P6 MOV R23, 0x400 ;  /* 0x000004000017e802 */ /* 0x000fc40000000f00 */
[----:B------:R-:W-:Y:S02]  /*22c0*/  SHF.R.S32.HI R5, RZ, 0x1f, R18 ;  /* 0x0000001fff057819 */ /* 0x000fe40000011412 */
[----:B------:R-:W-:Y:S02]  /*22d0*/  LEA.HI R22, R4, R15, RZ, 0x1 ;  /* 0x0000000f04167211 */ /* 0x000fe400078f08ff */
[----:B------:R-:W-:Y:S02]  /*22e0*/  LEA.HI R14, R5, R18, RZ, 0x3 ;  /* 0x00000012050e7211 */ /* 0x000fe400078f18ff */
[----:B------:R-:W4:Y:S01]  /*22f0*/  @!P6 LDC.64 R4, c[0x0][0x218] ;  /* 0x00008600ff04eb82 */ /* 0x000f220000000a00 */
[----:B------:R-:W-:Y:S02]  /*2300*/  LOP3.LUT R22, R22, 0xfffffffe, RZ, 0xc0, !PT ;  /* 0xfffffffe16167812 */ /* 0x000fe400078ec0ff */
[----:B------:R-:W-:Y:S02]  /*2310*/  LOP3.LUT R19, R14, 0xfffffff8, RZ, 0xc0, !PT ;  /* 0xfffffff80e137812 */ /* 0x000fe400078ec0ff */
[----:B------:R-:W-:Y:S01]  /*2320*/  LEA.HI R96, R96, R33, RZ, 0x5 ;  /* 0x0000002160607211 */ /* 0x000fe200078f28ff */
[----:B------:R-:W-:-:S02]  /*2330*/  IMAD.IADD R15, R15, 0x1, -R22 ;  /* 0x000000010f0f7824 */ /* 0x000fc400078e0a16 */
[----:B---3--:R-:W-:Y:S01]  /*2340*/  IMAD R17, R0, UR7, R25 ;  /* 0x0000000700117c24 */ /* 0x008fe2000f8e0219 */
[----:B------:R-:W-:Y:S01]  /*2350*/  @!P1 MOV R0, 0x400 ;  /* 0x0000040000009802 */ /* 0x000fe20000000f00 */
[----:B------:R-:W-:Y:S01]  /*2360*/  @!P6 IMAD.MOV.U32 R22, RZ, RZ, R149 ;  /* 0x000000ffff16e224 */ /* 0x000fe200078e0095 */
[----:B------:R-:W-:Y:S01]  /*2370*/  SHF.R.S32.HI R93, RZ, 0x5, R96 ;  /* 0x00000005ff5d7819 */ /* 0x000fe20000011460 */
[----:B------:R-:W-:Y:S01]  /*2380*/  IMAD.IADD R27, R27, 0x1, R17 ;  /* 0x000000011b1b7824 */ /* 0x000fe200078e0211 */
[----:B-1----:R-:W-:Y:S01]  /*2390*/  @!P1 LEA R17, R13, R0, 0x18 ;  /* 0x000000000d119211 */ /* 0x002fe200078ec0ff */
[----:B------:R-:W-:Y:S01]  /*23a0*/  IMAD.IADD R0, R18, 0x1, -R19 ;  /* 0x0000000112007824 */ /* 0x000fe200078e0a13 */
[----:B--2---:R-:W-:Y:S01]  /*23b0*/  @!P6 LEA R13, R12, R23, 0x18 ;  /* 0x000000170c0de211 */ /* 0x004fe200078ec0ff */
[----:B------:R-:W-:Y:S01]  /*23c0*/  IMAD.SHL.U32 R12, R3, 0x40, RZ ;  /* 0x00000040030c7824 */ /* 0x000fe200078e00ff */
[----:B------:R-:W-:Y:S01]  /*23d0*/  LOP3.LUT R96, R96, 0xffffffe0, RZ, 0xc0, !PT ;  /* 0xffffffe060607812 */ /* 0x000fe200078ec0ff */
[----:B------:R-:W-:-:S02]  /*23e0*/  @!P6 IMAD.MOV.U32 R23, RZ, RZ, R160 ;  /* 0x000000ffff17e224 */ /* 0x000fc400078e00a0 */
[----:B------:R-:W-:Y:S01]  /*23f0*/  @!P1 IMAD R17, R6, 0x2, R17 ;  /* 0x0000000206119824 */ /* 0x000fe200078e0211 */
[----:B------:R-:W-:Y:S01]  /*2400*/  LOP3.LUT R19, R12, 0x1c0, RZ, 0xc0, !PT ;  /* 0x000001c00c137812 */ /* 0x000fe200078ec0ff */
[----:B------:R-:W-:Y:S02]  /*2410*/  @!P6 IMAD R12, R9, 0x30, RZ ;  /* 0x00000030090ce824 */ /* 0x000fe400078e02ff */
[----:B------:R-:W-:Y:S01]  /*2420*/  @!P6 IMAD.WIDE.U32 R22, R8, 0x30, R22 ;  /* 0x000000300816e825 */ /* 0x000fe200078e0016 */
[----:B------:R-:W-:Y:S01]  /*2430*/  @!P1 LDGSTS.E.BYPASS.LTC128B.128 [R17+0x5000], desc[UR10][R20.64] ;  /* 0x0500000014119fae */ /* 0x000fe2000b901d4a */
[----:B------:R-:W-:Y:S02]  /*2440*/  LOP3.LUT R16, R19, 0x8, R16, 0xf8, !PT ;  /* 0x0000000813107812 */ /* 0x000fe400078ef810 */
[----:B------:R-:W-:Y:S01]  /*2450*/  @!P6 IMAD.IADD R12, R23, 0x1, R12 ;  /* 0x00000001170ce824 */ /* 0x000fe200078e020c */
[----:B------:R1:W-:Y:S01]  /*2460*/  @!P1 LDGSTS.E.BYPASS.LTC128B.128 [R17+0x7000], desc[UR10][R20.64+0x80] ;  /* 0x0700008014119fae */ /* 0x0003e2000b901d4a */
[----:B----4-:R-:W-:Y:S01]  /*2470*/  @!P6 LEA R4, P1, R22, R4, 0x1 ;  /* 0x000000041604e211 */ /* 0x010fe200078208ff */
[----:B------:R-:W-:Y:S01]  /*2480*/  @!P6 IMAD R25, R6, 0x2, R13 ;  /* 0x000000020619e824 */ /* 0x000fe200078e020d */
[----:B------:R-:W-:Y:S01]  /*2490*/  SHF.R.U32.HI R19, RZ, 0x3, R19 ;  /* 0x00000003ff137819 */ /* 0x000fe20000011613 */
[----:B------:R-:W-:Y:S01]  /*24a0*/  IMAD R35, R35, R10, RZ ;  /* 0x0000000a23237224 */ /* 0x000fe200078e02ff */
[----:B------:R-:W-:Y:S01]  /*24b0*/  @!P6 LEA.HI.X R5, R22, R5, R12, 0x1, P1 ;  /* 0x000000051605e211 */ /* 0x000fe200008f0c0c */
[----:B------:R-:W-:Y:S01]  /*24c0*/  IMAD.SHL.U32 R6, R15, 0x8, RZ ;  /* 0x000000080f067824 */ /* 0x000fe200078e00ff */
[----:B------:R-:W-:Y:S01]  /*24d0*/  LOP3.LUT R16, R16, R19, RZ, 0x3c, !PT ;  /* 0x0000001310107212 */ /* 0x000fe200078e3cff */
[----:B------:R-:W-:-:S02]  /*24e0*/  IMAD R23, R34, R11, R35 ;  /* 0x0000000b22177224 */ /* 0x000fc400078e0223 */
[----:B------:R-:W-:Y:S01]  /*24f0*/  @!P6 LDGSTS.E.BYPASS.LTC128B.128 [R25+0x5800], desc[UR10][R4.64] ;  /* 0x058000000419efae */ /* 0x000fe2000b901d4a */
[----:B------:R-:W-:-:S03]  /*2500*/  IMAD.WIDE.U32 R34, R34, R10, R26 ;  /* 0x0000000a22227225 */ /* 0x000fc600078e001a */
[----:B------:R2:W-:Y:S01]  /*2510*/  @!P6 LDGSTS.E.BYPASS.LTC128B.128 [R25+0x7800], desc[UR10][R4.64+0x80] ;  /* 0x078000800419efae */ /* 0x0005e2000b901d4a */
[----:B------:R-:W-:Y:S01]  /*2520*/  IMAD.IADD R32, R35, 0x1, R23 ;  /* 0x0000000123207824 */ /* 0x000fe200078e0217 */
[----:B------:R-:W-:Y:S01]  /*2530*/  LEA R148, P1, R34, UR8, 0x1 ;  /* 0x0000000822947c11 */ /* 0x000fe2000f8208ff */
[----:B------:R-:W-:Y:S01]  /*2540*/  IMAD R144, R15, 0x200, R16 ;  /* 0x000002000f907824 */ /* 0x000fe200078e0210 */
[----:B------:R-:W0:Y:S01]  /*2550*/  LDGDEPBAR ;  /* 0x00000000000079af */ /* 0x000e220000000000 */
[----:B------:R-:W-:Y:S01]  /*2560*/  IMAD.WIDE.U32 R12, R10, 0x20, RZ ;  /* 0x000000200a0c7825 */ /* 0x000fe200078e00ff */
[----:B------:R-:W-:Y:S02]  /*2570*/  LEA.HI.X R147, R34, UR9, R32, 0x1, P1 ;  /* 0x0000000922937c11 */ /* 0x000fe400088f0c20 */
[----:B------:R-:W-:Y:S01]  /*2580*/  LEA R144, R144, UR4, 0x1 ;  /* 0x0000000490907c11 */ /* 0x000fe2000f8e08ff */
[----:B------:R-:W-:Y:S01]  /*2590*/  @!P2 IMAD R16, R11, 0x60, RZ ;  /* 0x000000600b10a824 */ /* 0x000fe200078e02ff */
[----:B------:R-:W-:Y:S01]  /*25a0*/  @!P4 IADD3 R12, P1, R148, R12, RZ ;  /* 0x0000000c940cc210 */ /* 0x000fe20007f3e0ff */
[----:B-1----:R-:W-:-:S02]  /*25b0*/  IMAD.SHL.U32 R17, R0, 0x40, RZ ;  /* 0x0000004000117824 */ /* 0x002fc400078e00ff */
[----:B------:R-:W-:-:S03]  /*25c0*/  VIADD R142, R144, 0x4020 ;  /* 0x00004020908e7836 */ /* 0x000fc60000000000 */
[----:B------:R-:W-:-:S04]  /*25d0*/  LOP3.LUT R15, R17, 0x1c0, RZ, 0xc0, !PT ;  /* 0x000001c0110f7812 */ /* 0x000fc800078ec0ff */
[----:B------:R-:W-:Y:S01]  /*25e0*/  LOP3.LUT R6, R15, 0x8, R6, 0xf8, !PT ;  /* 0x000000080f067812 */ /* 0x000fe200078ef806 */
[----:B--2---:R-:W-:Y:S01]  /*25f0*/  @!P2 IMAD.MOV.U32 R4, RZ, RZ, R148 ;  /* 0x000000ffff04a224 */ /* 0x004fe200078e0094 */
[----:B------:R-:W-:-:S04]  /*2600*/  DEPBAR.LE SB0, 0x0 ;  /* 0x000080000000791a */ /* 0x000fc80000000000 */
[----:B------:R-:W-:Y:S01]  /*2610*/  BAR.SYNC.DEFER_BLOCKING 0x0 ;  /* 0x0000000000007b1d */ /* 0x000fe20000010000 */
[----:B------:R-:W-:Y:S02]  /*2620*/  @!P2 IMAD.MOV.U32 R5, RZ, RZ, R147 ;  /* 0x000000ffff05a224 */ /* 0x000fe400078e0093 */
[----:B------:R-:W-:Y:S01]  /*2630*/  @!P2 IMAD.WIDE.U32 R18, R10, 0x60, R4 ;  /* 0x000000600a12a825 */ /* 0x000fe200078e0004 */
[----:B------:R-:W-:-:S03]  /*2640*/  SHF.R.U32.HI R5, RZ, 0x3, R15 ;  /* 0x00000003ff057819 */ /* 0x000fc6000001160f */
[----:B------:R-:W-:Y:S01]  /*2650*/  IMAD.SHL.U32 R4, R11, 0x20, RZ ;  /* 0x000000200b047824 */ /* 0x000fe200078e00ff */
[----:B------:R-:W-:Y:S01]  /*2660*/  LOP3.LUT R5, R6, R5, RZ, 0x3c, !PT ;  /* 0x0000000506057212 */ /* 0x000fe200078e3cff */
[----:B------:R-:W-:Y:S02]  /*2670*/  IMAD.SHL.U32 R6, R14, 0x40, RZ ;  /* 0x000000400e067824 */ /* 0x000fe400078e00ff */
[----:B------:R-:W-:Y:S01]  /*2680*/  @!P2 IMAD.IADD R17, R19, 0x1, R16 ;  /* 0x000000011311a824 */ /* 0x000fe200078e0210 */
[----:B------:R-:W-:Y:S01]  /*2690*/  @!P4 IADD3.X R13, R147, R13, R4, P1, !PT ;  /* 0x0000000d930dc210 */ /* 0x000fe20000ffe404 */
[----:B------:R-:W-:Y:S01]  /*26a0*/  @!P2 IMAD.MOV.U32 R16, RZ, RZ, R18 ;  /* 0x000000ffff10a224 */ /* 0x000fe200078e0012 */
[----:B------:R-:W-:Y:S01]  /*26b0*/  LOP3.LUT R6, R6, 0xfffffe00, RZ, 0xc0, !PT ;  /* 0xfffffe0006067812 */ /* 0x000fe200078ec0ff */
[----:B------:R-:W-:Y:S01]  /*26c0*/  @!P5 IMAD.MOV.U32 R18, RZ, RZ, R148 ;  /* 0x000000ffff12d224 */ /* 0x000fe200078e0094 */
[----:B------:R-:W-:Y:S01]  /*26d0*/  @!P3 LEA R14, P1, R10, R148, 0x6 ;  /* 0x000000940a0eb211 */ /* 0x000fe200078230ff */
[----:B------:R-:W-:-:S02]  /*26e0*/  @!P5 IMAD.MOV.U32 R19, RZ, RZ, R147 ;  /* 0x000000ffff13d224 */ /* 0x000fc400078e0093 */
[----:B------:R-:W-:Y:S01]  /*26f0*/  IMAD R4, R93, 0x400, R6 ;  /* 0x000004005d047824 */ /* 0x000fe200078e0206 */
[----:B------:R-:W-:Y:S01]  /*2700*/  @!P3 LEA.HI.X R15, R10, R147, R11, 0x6, P1 ;  /* 0x000000930a0fb211 */ /* 0x000fe200008f340b */
[----:B------:R-:W-:Y:S02]  /*2710*/  @P5 STS.128 [R153+0x8000], RZ ;  /* 0x008000ff99005388 */ /* 0x000fe40000000c00 */
[----:B------:R-:W-:Y:S02]  /*2720*/  IMAD.IADD R145, R5, 0x1, R4 ;  /* 0x0000000105917824 */ /* 0x000fe400078e0204 */
[----:B------:R-:W-:Y:S01]  /*2730*/  IMAD.MOV.U32 R4, RZ, RZ, 0x10 ;  /* 0x00000010ff047424 */ /* 0x000fe200078e00ff */
[----:B------:R-:W-:Y:S01]  /*2740*/  @P5 STS.128 [R153+0xa000], RZ ;  /* 0x00a000ff99005388 */ /* 0x000fe20000000c00 */
[----:B------:R-:W-:Y:S01]  /*2750*/  IMAD.IADD R5, R6, 0x1, R5 ;  /* 0x0000000106057824 */ /* 0x000fe200078e0205 */
[----:B------:R-:W-:Y:S02]  /*2760*/  LEA R145, R145, UR4, 0x1 ;  /* 0x0000000491917c11 */ /* 0x000fe4000f8e08ff */
        /* <DEDUP_REMOVED lines=27> */
[----:B------:R-:W-:-:S02]  /*2920*/  IMAD.MOV.U32 R0, RZ, RZ, 0x20 ;  /* 0x00000020ff007424 */ /* 0x000fc400078e00ff */
[----:B------:R-:W-:Y:S02]  /*2930*/  LDSM.16.M88.4 R48, [R145] ;  /* 0x000000009130783b */ /* 0x000fe40000000200 */
[----:B------:R-:W-:Y:S02]  /*2940*/  SEL R4, R4, 0xfffffff0, !P1 ;  /* 0xfffffff004047807 */ /* 0x000fe40004800000 */
[----:B------:R-:W3:Y:S01]  /*2950*/  LDSM.16.M88.4 R20, [R144+0x4000] ;  /* 0x004000009014783b */ /* 0x000ee20000000200 */
[----:B------:R-:W-:Y:S02]  /*2960*/  SEL R0, R0, 0xffffffe0, !P2 ;  /* 0xffffffe000007807 */ /* 0x000fe40005000000 */
[----:B------:R-:W-:Y:S01]  /*2970*/  R2P PR, R3, 0x6 ;  /* 0x0000000603007804 */ /* 0x000fe20000000000 */
[----:B-1----:R-:W2:Y:S01]  /*2980*/  LDSM.16.M88.4 R12, [R144+0x4800] ;  /* 0x00480000900c783b */ /* 0x002ea20000000200 */
[----:B------:R-:W-:Y:S02]  /*2990*/  VIADD R3, R144, 0x4000 ;  /* 0x0000400090037836 */ /* 0x000fe40000000000 */
[--C-:B------:R-:W-:Y:S01]  /*29a0*/  IMAD R143, R4, 0x2, R145.reuse ;  /* 0x00000002048f7824 */ /* 0x100fe200078e0291 */
[----:B------:R-:W1:Y:S01]  /*29b0*/  LDSM.16.M88.4 R80, [R144+0x5000] ;  /* 0x005000009050783b */ /* 0x000e620000000200 */
[----:B------:R-:W-:-:S02]  /*29c0*/  IMAD R141, R0, 0x2, R145 ;  /* 0x00000002008d7824 */ /* 0x000fc400078e0291 */
[----:B------:R-:W-:Y:S01]  /*29d0*/  IMAD R140, R0, 0x2, R143 ;  /* 0x00000002008c7824 */ /* 0x000fe200078e028f */
[----:B------:R-:W4:Y:S04]  /*29e0*/  LDSM.16.M88.4 R76, [R144+0x5800] ;  /* 0x00580000904c783b */ /* 0x000f280000000200 */
[----:B------:R-:W-:Y:S01]  /*29f0*/  @P1 VIADD R142, R3, 0xffffffe0 ;  /* 0xffffffe0038e1836 */ /* 0x000fe20000000000 */
[----:B------:R-:W-:Y:S01]  /*2a00*/  LDSM.16.M88.4 R60, [R143] ;  /* 0x000000008f3c783b */ /* 0x000fe20000000200 */
[----:B------:R-:W-:Y:S02]  /*2a10*/  IMAD.MOV.U32 R3, RZ, RZ, 0x40 ;  /* 0x00000040ff037424 */ /* 0x000fe400078e00ff */
[C---:B------:R-:W-:Y:S01]  /*2a20*/  VIADD R134, R142.reuse, 0x800 ;  /* 0x000008008e867836 */ /* 0x040fe20000000000 */
[----:B------:R-:W4:Y:S01]  /*2a30*/  LDSM.16.M88.4 R72, [R142] ;  /* 0x000000008e48783b */ /* 0x000f220000000200 */
[C---:B------:R-:W-:Y:S01]  /*2a40*/  VIADD R133, R142.reuse, 0x1000 ;  /* 0x000010008e857836 */ /* 0x040fe20000000000 */
[----:B------:R-:W-:Y:S01]  /*2a50*/  SEL R3, R3, 0xffffffc0, !P2 ;  /* 0xffffffc003037807 */ /* 0x000fe20005000000 */
[C---:B------:R-:W-:Y:S01]  /*2a60*/  VIADD R132, R142.reuse, 0x1800 ;  /* 0x000018008e847836 */ /* 0x040fe20000000000 */
[----:B------:R-:W4:Y:S01]  /*2a70*/  LDSM.16.M88.4 R68, [R142+0x800] ;  /* 0x000800008e44783b */ /* 0x000f220000000200 */
[----:B------:R-:W-:-:S02]  /*2a80*/  VIADD R130, R142, 0x2000 ;  /* 0x000020008e827836 */ /* 0x000fc40000000000 */
[----:B------:R-:W-:Y:S01]  /*2a90*/  IMAD.IADD R138, R144, 0x1, R3 ;  /* 0x00000001908a7824 */ /* 0x000fe200078e0203 */
[----:B------:R-:W4:Y:S01]  /*2aa0*/  LDSM.16.M88.4 R64, [R142+0x1000] ;  /* 0x001000008e40783b */ /* 0x000f220000000200 */
[----:B------:R-:W-:Y:S02]  /*2ab0*/  IMAD.IADD R131, R3, 0x1, R142 ;  /* 0x0000000103837824 */ /* 0x000fe400078e028e */
[C---:B------:R-:W-:Y:S01]  /*2ac0*/  IMAD.IADD R3, R33.reuse, 0x1, -R96 ;  /* 0x0000000121037824 */ /* 0x040fe200078e0a60 */
[----:B------:R-:W4:Y:S01]  /*2ad0*/  LDSM.16.M88.4 R56, [R142+0x1800] ;  /* 0x001800008e38783b */ /* 0x000f220000000200 */
[----:B------:R-:W-:Y:S02]  /*2ae0*/  IMAD.SHL.U32 R33, R33, 0x2, RZ ;  /* 0x0000000221217824 */ /* 0x000fe400078e00ff */
[C---:B------:R-:W-:Y:S01]  /*2af0*/  VIADD R129, R142.reuse, 0x2800 ;  /* 0x000028008e817836 */ /* 0x040fe20000000000 */
[----:B------:R-:W-:Y:S01]  /*2b00*/  LDSM.16.M88.4 R44, [R141] ;  /* 0x000000008d2c783b */ /* 0x000fe20000000200 */
[C---:B------:R-:W-:Y:S01]  /*2b10*/  VIADD R128, R142.reuse, 0x3000 ;  /* 0x000030008e807836 */ /* 0x040fe20000000000 */
[----:B------:R-:W-:Y:S01]  /*2b20*/  LOP3.LUT R33, R33, 0x6, RZ, 0xc0, !PT ;  /* 0x0000000621217812 */ /* 0x000fe200078ec0ff */
[----:B---3--:R-:W-:Y:S01]  /*2b30*/  HMMA.16816.F32 R24, R48, R20, RZ ;  /* 0x000000143018723c */ /* 0x008fe200000018ff */
[----:B------:R-:W3:Y:S01]  /*2b40*/  LDSM.16.M88.4 R40, [R138+0x4000] ;  /* 0x004000008a28783b */ /* 0x000ee20000000200 */
[----:B------:R-:W-:-:S03]  /*2b50*/  VIADD R102, R142, 0x3800 ;  /* 0x000038008e667836 */ /* 0x000fc60000000000 */
[----:B------:R-:W3:Y:S01]  /*2b60*/  LDSM.16.M88.4 R36, [R138+0x4800] ;  /* 0x004800008a24783b */ /* 0x000ee20000000200 */
[C---:B------:R-:W-:Y:S03]  /*2b70*/  HMMA.16816.F32 R20, R48.reuse, R22, RZ ;  /* 0x000000163014723c */ /* 0x040fe600000018ff */
[----:B------:R-:W3:Y:S03]  /*2b80*/  LDSM.16.M88.4 R28, [R138+0x5000] ;  /* 0x005000008a1c783b */ /* 0x000ee60000000200 */
[C---:B--2---:R-:W-:Y:S01]  /*2b90*/  HMMA.16816.F32 R16, R48.reuse, R12, RZ ;  /* 0x0000000c3010723c */ /* 0x044fe200000018ff */
[----:B------:R-:W2:Y:S04]  /*2ba0*/  LDSM.16.M88.4 R88, [R138+0x5800] ;  /* 0x005800008a58783b */ /* 0x000ea80000000200 */
[----:B------:R-:W0:Y:S01]  /*2bb0*/  LDGDEPBAR ;  /* 0x00000000000079af */ /* 0x000e220000000000 */
[C---:B-1----:R-:W-:Y:S06]  /*2bc0*/  HMMA.16816.F32 R84, R48.reuse, R80, RZ ;  /* 0x000000503054723c */ /* 0x042fec00000018ff */
[C---:B------:R-:W-:Y:S06]  /*2bd0*/  HMMA.16816.F32 R12, R48.reuse, R14, RZ ;  /* 0x0000000e300c723c */ /* 0x040fec00000018ff */
[C---:B------:R-:W-:Y:S06]  /*2be0*/  HMMA.16816.F32 R80, R48.reuse, R82, RZ ;  /* 0x000000523050723c */ /* 0x040fec00000018ff */
[C---:B----4-:R-:W-:Y:S06]  /*2bf0*/  HMMA.16816.F32 R52, R48.reuse, R76, RZ ;  /* 0x0000004c3034723c */ /* 0x050fec00000018ff */
[----:B------:R-:W-:Y:S01]  /*2c00*/  HMMA.16816.F32 R48, R48, R78, RZ ;  /* 0x0000004e3030723c */ /* 0x000fe200000018ff */
[----:B------:R-:W-:Y:S05]  /*2c10*/  LDSM.16.M88.4 R76, [R140] ;  /* 0x000000008c4c783b */ /* 0x000fea0000000200 */
[C---:B------:R-:W-:Y:S06]  /*2c20*/  HMMA.16816.F32 R24, R60.reuse, R72, R24 ;  /* 0x000000483c18723c */ /* 0x040fec0000001818 */
[C---:B------:R-:W-:Y:S01]  /*2c30*/  HMMA.16816.F32 R20, R60.reuse, R74, R20 ;  /* 0x0000004a3c14723c */ /* 0x040fe20000001814 */
[----:B------:R-:W1:Y:S05]  /*2c40*/  LDSM.16.M88.4 R72, [R131] ;  /* 0x000000008348783b */ /* 0x000e6a0000000200 */
        /* <DEDUP_REMOVED lines=10> */
[C---:B---3--:R-:W-:Y:S06]  /*2cf0*/  HMMA.16816.F32 R24, R44.reuse, R40, R24 ;  /* 0x000000282c18723c */ /* 0x048fec0000001818 */
[C---:B------:R-:W-:Y:S01]  /*2d00*/  HMMA.16816.F32 R20, R44.reuse, R42, R20 ;  /* 0x0000002a2c14723c */ /* 0x040fe20000001814 */
[----:B------:R-:W-:Y:S05]  /*2d10*/  LDSM.16.M88.4 R40, [R145+0x2000] ;  /* 0x002000009128783b */ /* 0x000fea0000000200 */
[C---:B------:R-:W-:Y:S06]  /*2d20*/  HMMA.16816.F32 R16, R44.reuse, R36, R16 ;  /* 0x000000242c10723c */ /* 0x040fec0000001810 */
[C---:B------:R-:W-:Y:S01]  /*2d30*/  HMMA.16816.F32 R12, R44.reuse, R38, R12 ;  /* 0x000000262c0c723c */ /* 0x040fe2000000180c */
[----:B------:R-:W3:Y:S05]  /*2d40*/  LDSM.16.M88.4 R36, [R144+0x6000] ;  /* 0x006000009024783b */ /* 0x000eea0000000200 */
[C---:B------:R-:W-:Y:S06]  /*2d50*/  HMMA.16816.F32 R84, R44.reuse, R28, R84 ;  /* 0x0000001c2c54723c */ /* 0x040fec0000001854 */
[C---:B------:R-:W-:Y:S01]  /*2d60*/  HMMA.16816.F32 R80, R44.reuse, R30, R80 ;  /* 0x0000001e2c50723c */ /* 0x040fe20000001850 */
[----:B------:R-:W3:Y:S05]  /*2d70*/  LDSM.16.M88.4 R28, [R144+0x6800] ;  /* 0x00680000901c783b */ /* 0x000eea0000000200 */
[C---:B--2---:R-:W-:Y:S06]  /*2d80*/  HMMA.16816.F32 R52, R44.reuse, R88, R52 ;  /* 0x000000582c34723c */ /* 0x044fec0000001834 */
[----:B------:R-:W-:Y:S01]  /*2d90*/  HMMA.16816.F32 R48, R44, R90, R48 ;  /* 0x0000005a2c30723c */ /* 0x000fe20000001830 */
[----:B------:R-:W2:Y:S05]  /*2da0*/  LDSM.16.M88.4 R44, [R144+0x7000] ;  /* 0x00700000902c783b */ /* 0x000eaa0000000200 */
[C---:B-1----:R-:W-:Y:S06]  /*2db0*/  HMMA.16816.F32 R24, R76.reuse, R72, R24 ;  /* 0x000000484c18723c */ /* 0x042fec0000001818 */
[C---:B------:R-:W-:Y:S06]  /*2dc0*/  HMMA.16816.F32 R20, R76.reuse, R74, R20 ;  /* 0x0000004a4c14723c */ /* 0x040fec0000001814 */
[C---:B----4-:R-:W-:Y:S06]  /*2dd0*/  HMMA.16816.F32 R16, R76.reuse, R68, R16 ;  /* 0x000000444c10723c */ /* 0x050fec0000001810 */
[C---:B------:R-:W-:Y:S01]  /*2de0*/  HMMA.16816.F32 R12, R76.reuse, R70, R12 ;  /* 0x000000464c0c723c */ /* 0x040fe2000000180c */
[----:B------:R-:W-:Y:S05]  /*2df0*/  LDSM.16.M88.4 R68, [R143+0x2000] ;  /* 0x002000008f44783b */ /* 0x000fea0000000200 */
[C---:B------:R-:W-:Y:S06]  /*2e00*/  HMMA.16816.F32 R84, R76.reuse, R64, R84 ;  /* 0x000000404c54723c */ /* 0x040fec0000001854 */
[C---:B------:R-:W-:Y:S01]  /*2e10*/  HMMA.16816.F32 R80, R76.reuse, R66, R80 ;  /* 0x000000424c50723c */ /* 0x040fe20000001850 */
[----:B------:R-:W1:Y:S05]  /*2e20*/  LDSM.16.M88.4 R64, [R142+0x2000] ;  /* 0x002000008e40783b */ /* 0x000e6a0000000200 */
[C---:B------:R-:W-:Y:S06]  /*2e30*/  HMMA.16816.F32 R52, R76.reuse, R56, R52 ;  /* 0x000000384c34723c */ /* 0x040fec0000001834 */
[----:B------:R-:W-:Y:S01]  /*2e40*/  HMMA.16816.F32 R48, R76, R58, R48 ;  /* 0x0000003a4c30723c */ /* 0x000fe20000001830 */
[----:B------:R-:W4:Y:S04]  /*2e50*/  LDSM.16.M88.4 R56, [R142+0x2800] ;  /* 0x002800008e38783b */ /* 0x000f280000000200 */
[----:B------:R-:W-:Y:S01]  /*2e60*/  LDSM.16.M88.4 R76, [R142+0x3800] ;  /* 0x003800008e4c783b */ /* 0x000fe20000000200 */
[C---:B---3--:R-:W-:Y:S06]  /*2e70*/  HMMA.16816.F32 R24, R40.reuse, R36, R24 ;  /* 0x000000242818723c */ /* 0x048fec0000001818 */
[C---:B------:R-:W-:Y:S01]  /*2e80*/  HMMA.16816.F32 R20, R40.reuse, R38, R20 ;  /* 0x000000262814723c */ /* 0x040fe20000001814 */
[----:B------:R-:W3:Y:S05]  /*2e90*/  LDSM.16.M88.4 R36, [R142+0x3000] ;  /* 0x003000008e24783b */ /* 0x000eea0000000200 */
[C---:B------:R-:W-:Y:S06]  /*2ea0*/  HMMA.16816.F32 R16, R40.reuse, R28, R16 ;  /* 0x0000001c2810723c */ /* 0x040fec0000001810 */
[C---:B------:R-:W-:Y:S01]  /*2eb0*/  HMMA.16816.F32 R72, R40.reuse, R30, R12 ;  /* 0x0000001e2848723c */ /* 0x040fe2000000180c */
[----:B------:R-:W-:Y:S04]  /*2ec0*/  LDSM.16.M88.4 R12, [R141+0x2000] ;  /* 0x002000008d0c783b */ /* 0x000fe80000000200 */
[----:B------:R-:W3:Y:S01]  /*2ed0*/  LDSM.16.M88.4 R28, [R138+0x6000] ;  /* 0x006000008a1c783b */ /* 0x000ee20000000200 */
[C---:B--2---:R-:W-:Y:S06]  /*2ee0*/  HMMA.16816.F32 R84, R40.reuse, R44, R84 ;  /* 0x0000002c2854723c */ /* 0x044fec0000001854 */
[----:B------:R-:W-:Y:S01]  /*2ef0*/  HMMA.16816.F32 R80, R40, R46, R80 ;  /* 0x0000002e2850723c */ /* 0x000fe20000001850 */
[----:B------:R-:W2:Y:S05]  /*2f00*/  LDSM.16.M88.4 R44, [R138+0x6800] ;  /* 0x006800008a2c783b */ /* 0x000eaa0000000200 */
[C---:B-1----:R-:W-:Y:S06]  /*2f10*/  HMMA.16816.F32 R24, R68.reuse, R64, R24 ;  /* 0x000000404418723c */ /* 0x042fec0000001818 */
[----:B------:R-:W-:Y:S06]  /*2f20*/  HMMA.16816.F32 R20, R68, R66, R20 ;  /* 0x000000424414723c */ /* 0x000fec0000001814 */
[C---:B------:R-:W-:Y:S06]  /*2f30*/  HMMA.16816.F32 R52, R40.reuse, R60, R52 ;  /* 0x0000003c2834723c */ /* 0x040fec0000001834 */
[----:B------:R-:W-:Y:S01]  /*2f40*/  HMMA.16816.F32 R48, R40, R62, R48 ;  /* 0x0000003e2830723c */ /* 0x000fe20000001830 */
[----:B------:R-:W-:Y:S04]  /*2f50*/  LDSM.16.M88.4 R60, [R131+0x2000] ;  /* 0x00200000833c783b */ /* 0x000fe80000000200 */
[----:B------:R-:W-:Y:S01]  /*2f60*/  LDSM.16.M88.4 R40, [R138+0x7000] ;  /* 0x007000008a28783b */ /* 0x000fe20000000200 */
[C---:B----4-:R-:W-:Y:S06]  /*2f70*/  HMMA.16816.F32 R16, R68.reuse, R56, R16 ;  /* 0x000000384410723c */ /* 0x050fec0000001810 */
[C---:B------:R-:W-:Y:S01]  /*2f80*/  HMMA.16816.F32 R72, R68.reuse, R58, R72 ;  /* 0x0000003a4448723c */ /* 0x040fe20000001848 */
[----:B------:R-:W1:Y:S05]  /*2f90*/  LDSM.16.M88.4 R56, [R140+0x2000] ;  /* 0x002000008c38783b */ /* 0x000e6a0000000200 */
[C---:B---3--:R-:W-:Y:S06]  /*2fa0*/  HMMA.16816.F32 R84, R68.reuse, R36, R84 ;  /* 0x000000244454723c */ /* 0x048fec0000001854 */
[----:B------:R-:W-:Y:S06]  /*2fb0*/  HMMA.16816.F32 R80, R68, R38, R80 ;  /* 0x000000264450723c */ /* 0x000fec0000001850 */
[C---:B------:R-:W-:Y:S01]  /*2fc0*/  HMMA.16816.F32 R36, R12.reuse, R28, R24 ;  /* 0x0000001c0c24723c */ /* 0x040fe20000001818 */
[----:B------:R-:W-:Y:S05]  /*2fd0*/  LDSM.16.M88.4 R24, [R138+0x7800] ;  /* 0x007800008a18783b */ /* 0x000fea0000000200 */
[C---:B------:R-:W-:Y:S01]  /*2fe0*/  HMMA.16816.F32 R28, R12.reuse, R30, R20 ;  /* 0x0000001e0c1c723c */ /* 0x040fe20000001814 */
[----:B------:R-:W3:Y:S05]  /*2ff0*/  LDSM.16.M88.4 R20, [R131+0x2800] ;  /* 0x002800008314783b */ /* 0x000eea0000000200 */
[C---:B--2---:R-:W-:Y:S06]  /*3000*/  HMMA.16816.F32 R16, R12.reuse, R44, R16 ;  /* 0x0000002c0c10723c */ /* 0x044fec0000001810 */
[----:B------:R-:W-:Y:S01]  /*3010*/  HMMA.16816.F32 R72, R12, R46, R72 ;  /* 0x0000002e0c48723c */ /* 0x000fe20000001848 */
[----:B------:R-:W-:-:S04]  /*3020*/  SHF.R.S32.HI R44, RZ, 0x1f, R3 ;  /* 0x0000001fff2c7819 */ /* 0x000fc80000011403 */
[----:B------:R-:W-:Y:S01]  /*3030*/  LEA.HI R44, R44, R3, RZ, 0x2 ;  /* 0x000000032c2c7211 */ /* 0x000fe200078f10ff */
[----:B------:R-:W-:Y:S01]  /*3040*/  IMAD R3, R93, 0x10, R95 ;  /* 0x000000105d037824 */ /* 0x000fe200078e025f */
[----:B-1----:R-:W-:Y:S02]  /*3050*/  HMMA.16816.F32 R36, R56, R60, R36 ;  /* 0x0000003c3824723c */ /* 0x002fe40000001824 */
[----:B------:R-:W-:-:S04]  /*3060*/  SHF.R.S32.HI R152, RZ, 0x2, R44 ;  /* 0x00000002ff987819 */ /* 0x000fc8000001142c */
[----:B------:R-:W-:Y:S01]  /*3070*/  IADD3 R3, R3, 0x1, R152 ;  /* 0x0000000103037810 */ /* 0x000fe20007ffe098 */
[C---:B------:R-:W-:Y:S03]  /*3080*/  HMMA.16816.F32 R84, R12.reuse, R40, R84 ;  /* 0x000000280c54723c */ /* 0x040fe60000001854 */
[----:B------:R-:W-:Y:S01]  /*3090*/  IADD3 R45, R7, R3, -R94 ;  /* 0x00000003072d7210 */ /* 0x000fe20007ffe85e */
[----:B------:R-:W-:Y:S02]  /*30a0*/  IMAD.IADD R3, R2, 0x1, R33 ;  /* 0x0000000102037824 */ /* 0x000fe400078e0221 */
[----:B------:R-:W-:Y:S01]  /*30b0*/  HMMA.16816.F32 R80, R12, R42, R80 ;  /* 0x0000002a0c50723c */ /* 0x000fe20000001850 */
[----:B------:R-:W1:Y:S01]  /*30c0*/  LDSM.16.M88.4 R40, [R131+0x3000] ;  /* 0x003000008328783b */ /* 0x000e620000000200 */
[----:B------:R-:W-:Y:S02]  /*30d0*/  IMAD.IADD R92, R45, 0x1, R92 ;  /* 0x000000012d5c7824 */ /* 0x000fe400078e025c */
[----:B------:R-:W-:Y:S01]  /*30e0*/  VIADD R33, R3, 0x1 ;  /* 0x0000000103217836 */ /* 0x000fe20000000000 */
[----:B------:R-:W2:Y:S01]  /*30f0*/  LDSM.16.M88.4 R44, [R131+0x3800] ;  /* 0x00380000832c783b */ /* 0x000ea20000000200 */
[----:B------:R-:W-:Y:S01]  /*3100*/  HMMA.16816.F32 R52, R68, R76, R52 ;  /* 0x0000004c4434723c */ /* 0x000fe20000001834 */
[----:B------:R-:W-:Y:S01]  /*3110*/  VIMNMX R162, R92, R7, PT ;  /* 0x000000075ca27248 */ /* 0x000fe20003fe0100 */
[----:B------:R-:W-:-:S04]  /*3120*/  DEPBAR.LE SB0, 0x0 ;  /* 0x000080000000791a */ /* 0x000fc80000000000 */
[C---:B------:R-:W-:Y:S01]  /*3130*/  HMMA.16816.F32 R28, R56.reuse, R62, R28 ;  /* 0x0000003e381c723c */ /* 0x040fe2000000181c */
[CC--:B------:R-:W-:Y:S02]  /*3140*/  ISETP.GE.AND P1, PT, R3.reuse, R162.reuse, PT ;  /* 0x000000a20300720c */ /* 0x0c0fe40003f26270 */
[----:B------:R-:W-:Y:S01]  /*3150*/  VIADDMNMX R161, R92, 0x8, R7, PT ;  /* 0x000000085ca17846 */ /* 0x000fe20003800107 */
[----:B------:R-:W-:Y:S01]  /*3160*/  VIADD R7, R3, 0x8 ;  /* 0x0000000803077836 */ /* 0x000fe20000000000 */
[-C--:B------:R-:W-:Y:S01]  /*3170*/  ISETP.GE.AND P2, PT, R33, R162.reuse, PT ;  /* 0x000000a22100720c */ /* 0x080fe20003f46270 */
[----:B---3--:R-:W-:Y:S01]  /*3180*/  HMMA.16816.F32 R16, R56, R20, R16 ;  /* 0x000000143810723c */ /* 0x008fe20000001810 */
[----:B------:R-:W-:Y:S02]  /*3190*/  FSEL R36, R36, -INF , !P1 ;  /* 0xff80000024247808 */ /* 0x000fe40004800000 */
[----:B------:R-:W-:Y:S02]  /*31a0*/  ISETP.GE.AND P5, PT, R7, R162, PT ;  /* 0x000000a20700720c */ /* 0x000fe40003fa6270 */
[-C--:B------:R-:W-:Y:S01]  /*31b0*/  ISETP.GE.AND P3, PT, R33, R161.reuse, PT ;  /* 0x000000a12100720c */ /* 0x080fe20003f66270 */
[----:B------:R-:W-:Y:S01]  /*31c0*/  HMMA.16816.F32 R48, R68, R78, R48 ;  /* 0x0000004e4430723c */ /* 0x000fe20000001830 */
[----:B------:R-:W-:Y:S01]  /*31d0*/  VIADD R20, R3, 0x9 ;  /* 0x0000000903147836 */ /* 0x000fe20000000000 */
[----:B------:R-:W-:Y:S01]  /*31e0*/  ISETP.GE.AND P4, PT, R7, R161, PT ;  /* 0x000000a10700720c */ /* 0x000fe20003f86270 */
[----:B------:R-:W-:Y:S01]  /*31f0*/  VIADD R21, R3, 0x11 ;  /* 0x0000001103157836 */ /* 0x000fe20000000000 */
[----:B------:R-:W-:-:S02]  /*3200*/  FSEL R39, R39, -INF , !P3 ;  /* 0xff80000027277808 */ /* 0x000fc40005800000 */
[----:B------:R-:W-:Y:S01]  /*3210*/  HMMA.16816.F32 R72, R56, R22, R72 ;  /* 0x000000163848723c */ /* 0x000fe20000001848 */
[C---:B------:R-:W-:Y:S02]  /*3220*/  ISETP.GE.AND P6, PT, R20.reuse, R162, PT ;  /* 0x000000a21400720c */ /* 0x040fe40003fc6270 */
[-C--:B------:R-:W-:Y:S02]  /*3230*/  ISETP.GE.AND P1, PT, R20, R161.reuse, PT ;  /* 0x000000a11400720c */ /* 0x080fe40003f26270 */
[----:B------:R-:W-:Y:S01]  /*3240*/  FSEL R20, R37, -INF , !P2 ;  /* 0xff80000025147808 */ /* 0x000fe20005000000 */
[----:B------:R-:W-:Y:S01]  /*3250*/  HMMA.16816.F32 R52, R12, R24, R52 ;  /* 0x000000180c34723c */ /* 0x000fe20000001834 */
[C---:B------:R-:W-:Y:S01]  /*3260*/  VIADD R22, R3.reuse, 0x10 ;  /* 0x0000001003167836 */ /* 0x040fe20000000000 */
[C---:B------:R-:W-:Y:S01]  /*3270*/  ISETP.GE.AND P2, PT, R3.reuse, R161, PT ;  /* 0x000000a10300720c */ /* 0x040fe20003f46270 */
[----:B------:R-:W-:Y:S01]  /*3280*/  VIADD R23, R3, 0x19 ;  /* 0x0000001903177836 */ /* 0x000fe20000000000 */
[----:B------:R-:W-:-:S02]  /*3290*/  FSEL R28, R28, -INF , !P5 ;  /* 0xff8000001c1c7808 */ /* 0x000fc40006800000 */
[----:B------:R-:W-:Y:S01]  /*32a0*/  FSEL R7, R38, -INF , !P2 ;  /* 0xff80000026077808 */ /* 0x000fe20005000000 */
[----:B------:R-:W-:Y:S01]  /*32b0*/  VIADD R24, R3, 0x18 ;  /* 0x0000001803187836 */ /* 0x000fe20000000000 */
[CC--:B------:R-:W-:Y:S01]  /*32c0*/  ISETP.GE.AND P5, PT, R22.reuse, R162.reuse, PT ;  /* 0x000000a21600720c */ /* 0x0c0fe20003fa6270 */
[----:B-1----:R-:W-:Y:S01]  /*32d0*/  HMMA.16816.F32 R84, R56, R40, R84 ;  /* 0x000000283854723c */ /* 0x002fe20000001854 */
[----:B------:R-:W-:Y:S01]  /*32e0*/  BAR.SYNC.DEFER_BLOCKING 0x0 ;  /* 0x0000000000007b1d */ /* 0x000fe20000010000 */
[-C--:B------:R-:W-:Y:S02]  /*32f0*/  ISETP.GE.AND P2, PT, R22, R161.reuse, PT ;  /* 0x000000a11600720c */ /* 0x080fe40003f46270 */
[----:B------:R-:W-:Y:S02]  /*3300*/  FSEL R22, R29, -INF , !P6 ;  /* 0xff8000001d167808 */ /* 0x000fe40007000000 */
[C---:B------:R-:W-:Y:S01]  /*3310*/  ISETP.GE.AND P6, PT, R21.reuse, R162, PT ;  /* 0x000000a21500720c */ /* 0x040fe20003fc6270 */
[----:B------:R-:W-:Y:S01]  /*3320*/  HMMA.16816.F32 R48, R12, R26, R48 ;  /* 0x0000001a0c30723c */ /* 0x000fe20000001830 */
[----:B------:R-:W-:-:S02]  /*3330*/  ISETP.GE.AND P3, PT, R21, R161, PT ;  /* 0x000000a11500720c */ /* 0x000fc40003f66270 */
[----:B------:R-:W-:Y:S02]  /*3340*/  FSEL R21, R30, -INF , !P4 ;  /* 0xff8000001e157808 */ /* 0x000fe40006000000 */
[----:B------:R-:W-:Y:S01]  /*3350*/  FSEL R31, R31, -INF , !P1 ;  /* 0xff8000001f1f7808 */ /* 0x000fe20004800000 */
[C---:B------:R-:W-:Y:S01]  /*3360*/  HMMA.16816.F32 R80, R56.reuse, R42, R80 ;  /* 0x0000002a3850723c */ /* 0x040fe20000001850 */
[C---:B------:R-:W-:Y:S01]  /*3370*/  ISETP.GE.AND P4, PT, R24.reuse, R162, PT ;  /* 0x000000a21800720c */ /* 0x040fe20003f86270 */
[C---:B------:R-:W-:Y:S01]  /*3380*/  VIADD R14, R3.reuse, 0x21 ;  /* 0x00000021030e7836 */ /* 0x040fe20000000000 */
[----:B------:R-:W-:Y:S01]  /*3390*/  ISETP.GE.AND P1, PT, R24, R161, PT ;  /* 0x000000a11800720c */ /* 0x000fe20003f26270 */
[----:B------:R-:W-:Y:S01]  /*33a0*/  VIADD R15, R3, 0x28 ;  /* 0x00000028030f7836 */ /* 0x000fe20000000000 */
[----:B------:R-:W-:Y:S01]  /*33b0*/  FSEL R24, R16, -INF , !P5 ;  /* 0xff80000010187808 */ /* 0x000fe20006800000 */
[----:B--2---:R-:W-:Y:S01]  /*33c0*/  HMMA.16816.F32 R52, R56, R44, R52 ;  /* 0x0000002c3834723c */ /* 0x004fe20000001834 */
[----:B------:R-:W-:Y:S01]  /*33d0*/  FSEL R16, R17, -INF , !P6 ;  /* 0xff80000011107808 */ /* 0x000fe20007000000 */
[----:B------:R-:W-:Y:S01]  /*33e0*/  VIADD R17, R3, 0x20 ;  /* 0x0000002003117836 */ /* 0x000fe20000000000 */
[----:B------:R-:W-:-:S02]  /*33f0*/  FSEL R72, R72, -INF , !P4 ;  /* 0xff80000048487808 */ /* 0x000fc40006000000 */
[----:B------:R-:W-:Y:S02]  /*3400*/  FSEL R13, R18, -INF , !P2 ;  /* 0xff800000120d7808 */ /* 0x000fe40005000000 */
[CC--:B------:R-:W-:Y:S02]  /*3410*/  ISETP.GE.AND P4, PT, R17.reuse, R162.reuse, PT ;  /* 0x000000a21100720c */ /* 0x0c0fe40003f86270 */
[----:B------:R-:W-:Y:S02]  /*3420*/  ISETP.GE.AND P2, PT, R17, R161, PT ;  /* 0x000000a11100720c */ /* 0x000fe40003f46270 */
[----:B------:R-:W-:Y:S01]  /*3430*/  FSEL R17, R74, -INF , !P1 ;  /* 0xff8000004a117808 */ /* 0x000fe20004800000 */
[----:B------:R-:W-:Y:S01]  /*3440*/  HMMA.16816.F32 R48, R56, R46, R48 ;  /* 0x0000002e3830723c */ /* 0x000fe20000001830 */
[----:B------:R-:W-:Y:S02]  /*3450*/  ISETP.GT.AND P1, PT, R103, 0x1, PT ;  /* 0x000000016700780c */ /* 0x000fe40003f24270 */
[----:B------:R-:W-:-:S02]  /*3460*/  ISETP.GE.AND P5, PT, R23, R162, PT ;  /* 0x000000a21700720c */ /* 0x000fc40003fa6270 */
[-C--:B------:R-:W-:Y:S02]  /*3470*/  ISETP.GE.AND P6, PT, R23, R161.reuse, PT ;  /* 0x000000a11700720c */ /* 0x080fe40003fc6270 */
[----:B------:R-:W-:Y:S02]  /*3480*/  FSEL R19, R19, -INF , !P3 ;  /* 0xff80000013137808 */ /* 0x000fe40005800000 */
[----:B------:R-:W-:Y:S02]  /*3490*/  FSEL R12, R73, -INF , !P5 ;  /* 0xff800000490c7808 */ /* 0x000fe40006800000 */
[CC--:B------:R-:W-:Y:S02]  /*34a0*/  ISETP.GE.AND P3, PT, R14.reuse, R162.reuse, PT ;  /* 0x000000a20e00720c */ /* 0x0c0fe40003f66270 */
[----:B------:R-:W-:Y:S01]  /*34b0*/  ISETP.GE.AND P5, PT, R14, R161, PT ;  /* 0x000000a10e00720c */ /* 0x000fe20003fa6270 */
[----:B------:R-:W1:Y:S01]  /*34c0*/  @!P1 LDC.64 R100, c[0x0][0x218] ;  /* 0x00008600ff649b82 */ /* 0x000e620000000a00 */
[----:B------:R-:W-:Y:S01]  /*34d0*/  FSEL R75, R75, -INF , !P6 ;  /* 0xff8000004b4b7808 */ /* 0x000fe20007000000 */
[----:B------:R-:W-:Y:S01]  /*34e0*/  VIADD R14, R3, 0x29 ;  /* 0x00000029030e7836 */ /* 0x000fe20000000000 */
[----:B------:R-:W-:-:S02]  /*34f0*/  ISETP.GE.AND P6, PT, R15, R162, PT ;  /* 0x000000a20f00720c */ /* 0x000fc40003fc6270 */
[----:B------:R-:W-:Y:S02]  /*3500*/  FSEL R168, R84, -INF , !P4 ;  /* 0xff80000054a87808 */ /* 0x000fe40006000000 */
        /* <DEDUP_REMOVED lines=12> */
[----:B------:R-:W-:Y:S01]  /*35d0*/  FSEL R167, R87, -INF , !P5 ;  /* 0xff80000057a77808 */ /* 0x000fe20006800000 */
[----:B------:R-:W-:Y:S01]  /*35e0*/  VIADD R3, R3, 0x39 ;  /* 0x0000003903037836 */ /* 0x000fe20000000000 */
[----:B------:R-:W-:Y:S02]  /*35f0*/  FSEL R165, R82, -INF , !P4 ;  /* 0xff80000052a57808 */ /* 0x000fe40006000000 */
[----:B------:R-:W-:-:S02]  /*3600*/  ISETP.GE.AND P5, PT, R14, R162, PT ;  /* 0x000000a20e00720c */ /* 0x000fc40003fa6270 */
[----:B------:R-:W-:Y:S02]  /*3610*/  ISETP.GE.AND P4, PT, R14, R161, PT ;  /* 0x000000a10e00720c */ /* 0x000fe40003f86270 */
[----:B------:R-:W-:Y:S02]  /*3620*/  FSEL R163, R83, -INF , !P6 ;  /* 0xff80000053a37808 */ /* 0x000fe40007000000 */
[----:B------:R-:W-:Y:S02]  /*3630*/  FSEL R124, R52, -INF , !P3 ;  /* 0xff800000347c7808 */ /* 0x000fe40005800000 */
[----:B------:R-:W-:Y:S02]  /*3640*/  FSEL R123, R53, -INF , !P5 ;  /* 0xff800000357b7808 */ /* 0x000fe40006800000 */
[----:B------:R-:W-:Y:S02]  /*3650*/  FSEL R118, R54, -INF , !P2 ;  /* 0xff80000036767808 */ /* 0x000fe40005000000 */
[----:B------:R-:W-:-:S02]  /*3660*/  FSEL R121, R55, -INF , !P4 ;  /* 0xff80000037797808 */ /* 0x000fc40006000000 */
[CC--:B------:R-:W-:Y:S02]  /*3670*/  ISETP.GE.AND P6, PT, R15.reuse, R162.reuse, PT ;  /* 0x000000a20f00720c */ /* 0x0c0fe40003fc6270 */
[-C--:B------:R-:W-:Y:S02]  /*3680*/  ISETP.GE.AND P3, PT, R15, R161.reuse, PT ;  /* 0x000000a10f00720c */ /* 0x080fe40003f66270 */
[C---:B------:R-:W-:Y:S02]  /*3690*/  ISETP.GE.AND P5, PT, R3.reuse, R162, PT ;  /* 0x000000a20300720c */ /* 0x040fe40003fa6270 */
[----:B------:R-:W-:Y:S02]  /*36a0*/  ISETP.GE.AND P2, PT, R3, R161, PT ;  /* 0x000000a10300720c */ /* 0x000fe40003f46270 */
[----:B-1----:R-:W-:Y:S02]  /*36b0*/  @!P1 LEA R158, P4, R149, R100, 0x1 ;  /* 0x00000064959e9211 */ /* 0x002fe400078808ff */
[----:B------:R-:W-:-:S02]  /*36c0*/  FSEL R126, R48, -INF , !P6 ;  /* 0xff800000307e7808 */ /* 0x000fc40007000000 */
[----:B------:R-:W-:Y:S02]  /*36d0*/  FSEL R125, R49, -INF , !P5 ;  /* 0xff800000317d7808 */ /* 0x000fe40006800000 */
[----:B------:R-:W-:Y:S02]  /*36e0*/  FSEL R120, R50, -INF , !P3 ;  /* 0xff80000032787808 */ /* 0x000fe40005800000 */
[----:B------:R-:W-:Y:S02]  /*36f0*/  FSEL R119, R51, -INF , !P2 ;  /* 0xff80000033777808 */ /* 0x000fe40005000000 */
[----:B------:R-:W-:Y:S01]  /*3700*/  @!P1 LEA.HI.X R159, R149, R101, R160, 0x1, P4 ;  /* 0x00000065959f9211 */ /* 0x000fe200020f0ca0 */
        /* <DEDUP_REMOVED lines=61> */
.L_x_6610:
[----:B------:R-:W-:-:S04]  /*3ae0*/  LEA R2, -R8, RZ, 0x6 ;  /* 0x000000ff08027211 */ /* 0x000fc800078e31ff */
[----:B------:R-:W-:-:S07]  /*3af0*/  SHF.R.S32.HI R15, RZ, 0x1f, R2 ;  /* 0x0000001fff0f7819 */ /* 0x000fce0000011402 */
.L_x_6611:
[----:B------:R-:W1:Y:S01]  /*3b00*/  LDC.64 R100, c[0x0][0x218] ;  /* 0x00008600ff647b82 */ /* 0x000e620000000a00 */
[----:B------:R-:W-:Y:S01]  /*3b10*/  IADD3 R149, P1, R2, R149, RZ ;  /* 0x0000009502957210 */ /* 0x000fe20007f3e0ff */
[C---:B------:R-:W-:Y:S01]  /*3b20*/  IMAD.SHL.U32 R3, R8.reuse, 0x20, RZ ;  /* 0x0000002008037824 */ /* 0x040fe200078e00ff */
[----:B------:R-:W-:-:S03]  /*3b30*/  SHF.L.U64.HI R2, R8, 0x5, R9 ;  /* 0x0000000508027819 */ /* 0x000fc60000010209 */
[----:B------:R-:W-:Y:S01]  /*3b40*/  IMAD.X R160, R15, 0x1, R160, P1 ;  /* 0x000000010fa07824 */ /* 0x000fe200008e06a0 */
[----:B-1----:R-:W-:-:S04]  /*3b50*/  LEA R158, P2, R149, R100, 0x1 ;  /* 0x00000064959e7211 */ /* 0x002fc800078408ff */
[----:B------:R-:W-:Y:S02]  /*3b60*/  IADD3 R26, P1, R3, R158, RZ ;  /* 0x0000009e031a7210 */ /* 0x000fe40007f3e0ff */
[----:B------:R-:W-:Y:S02]  /*3b70*/  LEA.HI.X R159, R149, R101, R160, 0x1, P2 ;  /* 0x00000065959f7211 */ /* 0x000fe400010f0ca0 */
[----:B------:R-:W-:-:S03]  /*3b80*/  IADD3 R14, P2, R26, R3, RZ ;  /* 0x000000031a0e7210 */ /* 0x000fc60007f5e0ff */
[----:B------:R-:W-:Y:S01]  /*3b90*/  IMAD.X R27, R2, 0x1, R159, P1 ;  /* 0x00000001021b7824 */ /* 0x000fe200008e069f */
[----:B------:R-:W-:Y:S01]  /*3ba0*/  IADD3 R40, P1, R14, R3, RZ ;  /* 0x000000030e287210 */ /* 0x000fe20007f3e0ff */
[----:B------:R-:W-:Y:S01]  /*3bb0*/  @!PT LDS RZ, [RZ] ;  /* 0x00000000fffff984 */ /* 0x000fe20000000800 */
[----:B------:R-:W-:Y:S01]  /*3bc0*/  @!PT LDS RZ, [RZ] ;  /* 0x00000000fffff984 */ /* 0x000fe20000000800 */
[----:B------:R-:W-:Y:S01]  /*3bd0*/  @!PT LDS RZ, [RZ] ;  /* 0x00000000fffff984 */ /* 0x000fe20000000800 */
[----:B------:R1:W-:Y:S02]  /*3be0*/  LDGSTS.E.BYPASS.LTC128B.128 [R153+0x4000], desc[UR10][R158.64] ;  /* 0x040000009e997fae */ /* 0x0003e4000b901d4a */
[--C-:B------:R-:W-:Y:S02]  /*3bf0*/  IMAD.X R15, R27, 0x1, R2.reuse, P2 ;  /* 0x000000011b0f7824 */ /* 0x100fe400010e0602 */
        /* <DEDUP_REMOVED lines=8> */
[----:B------:R-:W0:Y:S02]  /*3c80*/  LDGDEPBAR ;  /* 0x00000000000079af */ /* 0x000e240000000000 */
.L_x_6609:
        /* <DEDUP_REMOVED lines=22> */
[----:B------:R-:W-:Y:S02]  /*3df0*/  LEA R139, R5, UR4, 0x1 ;  /* 0x00000004058b7c11 */ /* 0x000fe4000f8e08ff */
        /* <DEDUP_REMOVED lines=12> */
[----:B------:R-:W-:-:S02]  /*3ec0*/  LEA R135, R0, R137, 0x1 ;  /* 0x0000008900877211 */ /* 0x000fc400078e08ff */
[----:B-1----:R-:W-:Y:S01]  /*3ed0*/  FMNMX.FTZ R15, R121, R6, !PT ;  /* 0x00000006790f7209 */ /* 0x002fe20007810000 */
[----:B------:R-:W1:Y:S03]  /*3ee0*/  SHFL.BFLY PT, R2, R23, 0x2, 0x1f ;  /* 0x0c401f0017027f89 */ /* 0x000e6600000e0000 */
[----:B------:R-:W-:Y:S01]  /*3ef0*/  FMNMX.FTZ R6, R120, R15, !PT ;  /* 0x0000000f78067209 */ /* 0x000fe20007810000 */
[----:B------:R-:W-:Y:S04]  /*3f00*/  LDSM.16.MT88.4 R60, [R135+0x8000] ;  /* 0x00800000873c783b */ /* 0x000fe80000004200 */
[----:B------:R-:W-:Y:S01]  /*3f10*/  LDSM.16.MT88.4 R80, [R136+0xa000] ;  /* 0x00a000008850783b */ /* 0x000fe20000004200 */
[----:B-1----:R-:W-:-:S02]  /*3f20*/  FMNMX.FTZ R2, R23, R2, !PT ;  /* 0x0000000217027209 */ /* 0x002fc40007810000 */
[----:B------:R-:W-:-:S03]  /*3f30*/  FMNMX.FTZ R23, R119, R6, !PT ;  /* 0x0000000677177209 */ /* 0x000fc60007810000 */
[----:B------:R-:W1:Y:S04]  /*3f40*/  SHFL.BFLY PT, R3, R2, 0x1, 0x1f ;  /* 0x0c201f0002037f89 */ /* 0x000e6800000e0000 */
[----:B------:R-:W2:Y:S01]  /*3f50*/  SHFL.BFLY PT, R6, R23, 0x2, 0x1f ;  /* 0x0c401f0017067f89 */ /* 0x000ea200000e0000 */
[----:B-1----:R-:W-:Y:S02]  /*3f60*/  FMNMX.FTZ R3, R2, R3, !PT ;  /* 0x0000000302037209 */ /* 0x002fe40007810000 */
[----:B--2---:R-:W-:-:S03]  /*3f70*/  FMNMX.FTZ R6, R23, R6, !PT ;  /* 0x0000000617067209 */ /* 0x004fc60007810000 */
[C---:B------:R-:W-:Y:S01]  /*3f80*/  FMUL.FTZ R127, R3.reuse, UR6 ;  /* 0x00000006037f7c20 */ /* 0x040fe20008410000 */
[----:B------:R-:W-:Y:S01]  /*3f90*/  FSETP.NEU.FTZ.AND P1, PT, R3, -INF , PT ;  /* 0xff8000000300780b */ /* 0x000fe20003f3d000 */
[----:B------:R-:W1:Y:S03]  /*3fa0*/  SHFL.BFLY PT, R15, R6, 0x1, 0x1f ;  /* 0x0c201f00060f7f89 */ /* 0x000e6600000e0000 */
        /* <DEDUP_REMOVED lines=15> */
[----:B------:R-:W2:Y:S01]  /*40a0*/  MUFU.EX2 R114, R114 ;  /* 0x0000007200727308 */ /* 0x000ea20000000800 */
[----:B-1----:R-:W-:-:S04]  /*40b0*/  FMNMX.FTZ R2, R6, R15, !PT ;  /* 0x0000000f06027209 */ /* 0x002fc80007810000 */
[C---:B------:R-:W-:Y:S01]  /*40c0*/  FSETP.NEU.FTZ.AND P1, PT, R2.reuse, -INF , PT ;  /* 0xff8000000200780b */ /* 0x040fe20003f3d000 */
[----:B------:R-:W-:Y:S02]  /*40d0*/  FMUL.FTZ R122, R2, UR6 ;  /* 0x00000006027a7c20 */ /* 0x000fe40008410000 */
[----:B------:R-:W-:Y:S03]  /*40e0*/  MUFU.EX2 R112, R112 ;  /* 0x0000007000707308 */ /* 0x000fe60000000800 */
[----:B------:R-:W-:Y:S02]  /*40f0*/  FSEL R122, R122, RZ, P1 ;  /* 0x000000ff7a7a7208 */ /* 0x000fe40000800000 */
[----:B------:R-:W-:-:S03]  /*4100*/  ISETP.GE.AND P1, PT, R103, 0x2, PT ;  /* 0x000000026700780c */ /* 0x000fc60003f26270 */
[----:B------:R-:W1:Y:S01]  /*4110*/  MUFU.EX2 R109, R109 ;  /* 0x0000006d006d7308 */ /* 0x000e620000000800 */
[--C-:B------:R-:W-:Y:S01]  /*4120*/  FFMA.FTZ R116, R39, UR6, -R122.reuse ;  /* 0x0000000627747c23 */ /* 0x100fe2000801087a */
[--C-:B------:R-:W-:Y:S01]  /*4130*/  FFMA.FTZ R117, R7, UR6, -R122.reuse ;  /* 0x0000000607757c23 */ /* 0x100fe2000801087a */
[----:B------:R-:W3:Y:S01]  /*4140*/  LDSM.16.MT88.4 R36, [R139+0x8000] ;  /* 0x008000008b24783b */ /* 0x000ee20000004200 */
[--C-:B------:R-:W-:Y:S01]  /*4150*/  FFMA.FTZ R113, R21, UR6, -R122.reuse ;  /* 0x0000000615717c23 */ /* 0x100fe2000801087a */
[--C-:B------:R-:W-:Y:S01]  /*4160*/  FFMA.FTZ R110, R31, UR6, -R122.reuse ;  /* 0x000000061f6e7c23 */ /* 0x100fe2000801087a */
[--C-:B------:R-:W-:Y:S01]  /*4170*/  FFMA.FTZ R111, R13, UR6, -R122.reuse ;  /* 0x000000060d6f7c23 */ /* 0x100fe2000801087a */
[----:B--2---:R-:W-:Y:S01]  /*4180*/  F2FP.F16.F32.PACK_AB R84, R114, R115 ;  /* 0x000000737254723e */ /* 0x004fe200000000ff */
[----:B------:R-:W-:Y:S01]  /*4190*/  MUFU.EX2 R117, R117 ;  /* 0x0000007500757308 */ /* 0x000fe20000000800 */
[----:B------:R-:W2:Y:S01]  /*41a0*/  LDSM.16.MT88.4 R12, [R139+0x8800] ;  /* 0x008800008b0c783b */ /* 0x000ea20000004200 */
[--C-:B------:R-:W-:Y:S01]  /*41b0*/  FFMA.FTZ R106, R19, UR6, -R122.reuse ;  /* 0x00000006136a7c23 */ /* 0x100fe2000801087a */
[--C-:B------:R-:W-:Y:S01]  /*41c0*/  FFMA.FTZ R107, R17, UR6, -R122.reuse ;  /* 0x00000006116b7c23 */ /* 0x100fe2000801087a */
[--C-:B------:R-:W-:Y:S01]  /*41d0*/  FFMA.FTZ R75, R75, UR6, -R122.reuse ;  /* 0x000000064b4b7c23 */ /* 0x100fe2000801087a */
[----:B------:R-:W4:Y:S01]  /*41e0*/  LDSM.16.MT88.4 R16, [R135+0xa000] ;  /* 0x00a000008710783b */ /* 0x000f220000004200 */
[--C-:B------:R-:W-:Y:S01]  /*41f0*/  FFMA.FTZ R118, R118, UR6, -R122.reuse ;  /* 0x0000000676767c23 */ /* 0x100fe2000801087a */
[--C-:B------:R-:W-:Y:S01]  /*4200*/  FFMA.FTZ R121, R121, UR6, -R122.reuse ;  /* 0x0000000679797c23 */ /* 0x100fe2000801087a */
[----:B------:R-:W5:Y:S01]  /*4210*/  MUFU.EX2 R116, R116 ;  /* 0x0000007400747308 */ /* 0x000f620000000800 */
[----:B-1----:R-:W-:Y:S01]  /*4220*/  F2FP.F16.F32.PACK_AB R86, R109, R112 ;  /* 0x000000706d56723e */ /* 0x002fe200000000ff */
[----:B------:R-:W1:Y:S01]  /*4230*/  LDSM.16.MT88.4 R20, [R137+0x8800] ;  /* 0x008800008914783b */ /* 0x000e620000004200 */
[----:B------:R-:W-:Y:S01]  /*4240*/  FFMA.FTZ R120, R120, UR6, -R122 ;  /* 0x0000000678787c23 */ /* 0x000fe2000801087a */
[----:B------:R-:W-:-:S02]  /*4250*/  FADD.FTZ R115, R115, R114 ;  /* 0x0000007273737221 */ /* 0x000fc40000010000 */
[----:B------:R-:W-:Y:S02]  /*4260*/  LDSM.16.MT88.4 R28, [R136+0x8800] ;  /* 0x00880000881c783b */ /* 0x000fe40000004200 */
[----:B------:R-:W-:Y:S01]  /*4270*/  MUFU.EX2 R113, R113 ;  /* 0x0000007100717308 */ /* 0x000fe20000000800 */
[----:B------:R-:W-:-:S04]  /*4280*/  FADD.FTZ R112, R112, R115 ;  /* 0x0000007370707221 */ /* 0x000fc80000010000 */
[----:B------:R-:W-:-:S03]  /*4290*/  FADD.FTZ R109, R109, R112 ;  /* 0x000000706d6d7221 */ /* 0x000fc60000010000 */
        /* <DEDUP_REMOVED lines=11> */
[----:B------:R-:W3:Y:S01]  /*4350*/  MUFU.EX2 R33, R33 ;  /* 0x0000002100217308 */ /* 0x000ee20000000800 */
[C---:B-----5:R-:W-:Y:S01]  /*4360*/  F2FP.F16.F32.PACK_AB R4, R105.reuse, R108 ;  /* 0x0000006c6904723e */ /* 0x060fe200000000ff */
[----:B------:R-:W-:Y:S01]  /*4370*/  FADD.FTZ R108, R108, R109 ;  /* 0x0000006d6c6c7221 */ /* 0x000fe20000010000 */
[----:B------:R-:W-:Y:S03]  /*4380*/  HMMA.16816.F32 R64, R84, R68, RZ ;  /* 0x000000445440723c */ /* 0x000fe600000018ff */
[----:B------:R-:W-:-:S02]  /*4390*/  FADD.FTZ R105, R105, R108 ;  /* 0x0000006c69697221 */ /* 0x000fc40000010000 */
[----:B------:R-:W-:Y:S01]  /*43a0*/  MUFU.EX2 R111, R111 ;  /* 0x0000006f006f7308 */ /* 0x000fe20000000800 */
[C---:B------:R-:W-:Y:S06]  /*43b0*/  HMMA.16816.F32 R68, R84.reuse, R70, RZ ;  /* 0x000000465444723c */ /* 0x040fec00000018ff */
[----:B------:R-:W-:Y:S01]  /*43c0*/  HMMA.16816.F32 R40, R84, R44, RZ ;  /* 0x0000002c5428723c */ /* 0x000fe200000018ff */
[----:B------:R-:W5:Y:S01]  /*43d0*/  MUFU.EX2 R106, R106 ;  /* 0x0000006a006a7308 */ /* 0x000f620000000800 */
[----:B---3--:R-:W-:Y:S01]  /*43e0*/  F2FP.F16.F32.PACK_AB R6, R33, R104 ;  /* 0x000000682106723e */ /* 0x008fe200000000ff */
[----:B------:R-:W-:-:S03]  /*43f0*/  FADD.FTZ R104, R104, R105 ;  /* 0x0000006968687221 */ /* 0x000fc60000010000 */
[C---:B------:R-:W-:Y:S01]  /*4400*/  HMMA.16816.F32 R48, R84.reuse, R52, RZ ;  /* 0x000000345430723c */ /* 0x040fe200000018ff */
[----:B------:R-:W-:Y:S02]  /*4410*/  FADD.FTZ R33, R33, R104 ;  /* 0x0000006821217221 */ /* 0x000fe40000010000 */
        /* <DEDUP_REMOVED lines=11> */
[----:B------:R-:W-:Y:S01]  /*44d0*/  MUFU.EX2 R123, R123 ;  /* 0x0000007b007b7308 */ /* 0x000fe20000000800 */
[----:B------:R-:W-:-:S02]  /*44e0*/  FADD.FTZ R107, R107, R106 ;  /* 0x0000006a6b6b7221 */ /* 0x000fc40000010000 */
[----:B------:R-:W-:Y:S02]  /*44f0*/  HMMA.16816.F32 R72, R84, R76, RZ ;  /* 0x0000004c5448723c */ /* 0x000fe400000018ff */
[----:B------:R-:W-:-:S04]  /*4500*/  FADD.FTZ R0, R0, R107 ;  /* 0x0000006b00007221 */ /* 0x000fc80000010000 */
[C---:B--2---:R-:W-:Y:S01]  /*4510*/  HMMA.16816.F32 R96, R4.reuse, R12, R96 ;  /* 0x0000000c0460723c */ /* 0x044fe20000001860 */
[----:B------:R-:W-:Y:S05]  /*4520*/  MUFU.EX2 R126, R126 ;  /* 0x0000007e007e7308 */ /* 0x000fea0000000800 */
[----:B------:R-:W-:Y:S01]  /*4530*/  HMMA.16816.F32 R36, R4, R14, R36 ;  /* 0x0000000e0424723c */ /* 0x000fe20000001824 */
[----:B------:R-:W2:Y:S02]  /*4540*/  LDSM.16.MT88.4 R12, [R139+0xa800] ;  /* 0x00a800008b0c783b */ /* 0x000ea40000004200 */
[----:B------:R-:W-:Y:S03]  /*4550*/  MUFU.EX2 R171, R171 ;  /* 0x000000ab00ab7308 */ /* 0x000fe60000000800 */
[C---:B------:R-:W-:Y:S05]  /*4560*/  HMMA.16816.F32 R60, R84.reuse, R62, RZ ;  /* 0x0000003e543c723c */ /* 0x040fea00000018ff */
[----:B------:R-:W-:Y:S01]  /*4570*/  MUFU.EX2 R118, R118 ;  /* 0x0000007600767308 */ /* 0x000fe20000000800 */
[C---:B------:R-:W-:Y:S06]  /*4580*/  HMMA.16816.F32 R76, R84.reuse, R78, RZ ;  /* 0x0000004e544c723c */ /* 0x040fec00000018ff */
[C---:B------:R-:W-:Y:S01]  /*4590*/  HMMA.16816.F32 R80, R84.reuse, R82, RZ ;  /* 0x000000525450723c */ /* 0x040fe200000018ff */
[----:B------:R-:W-:Y:S05]  /*45a0*/  MUFU.EX2 R121, R121 ;  /* 0x0000007900797308 */ /* 0x000fea0000000800 */
[C---:B----4-:R-:W-:Y:S03]  /*45b0*/  HMMA.16816.F32 R88, R84.reuse, R16, RZ ;  /* 0x000000105458723c */ /* 0x050fe600000018ff */
[----:B------:R-:W-:Y:S03]  /*45c0*/  MUFU.EX2 R120, R120 ;  /* 0x0000007800787308 */ /* 0x000fe60000000800 */
[----:B------:R-:W-:Y:S01]  /*45d0*/  HMMA.16816.F32 R84, R84, R18, RZ ;  /* 0x000000125454723c */ /* 0x000fe200000018ff */
[----:B------:R-:W3:Y:S05]  /*45e0*/  LDSM.16.MT88.4 R16, [R136+0xa800] ;  /* 0x00a800008810783b */ /* 0x000eea0000004200 */
[C---:B-1----:R-:W-:Y:S06]  /*45f0*/  HMMA.16816.F32 R40, R4.reuse, R20, R40 ;  /* 0x000000140428723c */ /* 0x042fec0000001828 */
[C---:B--2---:R-:W-:Y:S06]  /*4600*/  HMMA.16816.F32 R64, R4.reuse, R12, R64 ;  /* 0x0000000c0440723c */ /* 0x044fec0000001840 */
[C---:B------:R-:W-:Y:S01]  /*4610*/  HMMA.16816.F32 R68, R4.reuse, R14, R68 ;  /* 0x0000000e0444723c */ /* 0x040fe20000001844 */
[----:B------:R-:W1:Y:S05]  /*4620*/  LDSM.16.MT88.4 R12, [R135+0xa800] ;  /* 0x00a80000870c783b */ /* 0x000e6a0000004200 */
[C---:B------:R-:W-:Y:S01]  /*4630*/  HMMA.16816.F32 R44, R4.reuse, R22, R44 ;  /* 0x00000016042c723c */ /* 0x040fe2000000182c */
[----:B------:R-:W2:Y:S05]  /*4640*/  LDSM.16.MT88.4 R20, [R137+0xa800] ;  /* 0x00a800008914783b */ /* 0x000eaa0000004200 */
[C---:B------:R-:W-:Y:S06]  /*4650*/  HMMA.16816.F32 R48, R4.reuse, R28, R48 ;  /* 0x0000001c0430723c */ /* 0x040fec0000001830 */
[----:B------:R-:W-:Y:S01]  /*4660*/  HMMA.16816.F32 R52, R4, R30, R52 ;  /* 0x0000001e0434723c */ /* 0x000fe20000001834 */
[--C-:B------:R-:W-:Y:S01]  /*4670*/  FFMA.FTZ R29, R166, UR6, -R127.reuse ;  /* 0x00000006a61d7c23 */ /* 0x100fe2000801087f */
[----:B------:R-:W-:-:S04]  /*4680*/  FFMA.FTZ R28, R164, UR6, -R127 ;  /* 0x00000006a41c7c23 */ /* 0x000fc8000801087f */
[C---:B---3--:R-:W-:Y:S01]  /*4690*/  HMMA.16816.F32 R92, R4.reuse, R16, R92 ;  /* 0x00000010045c723c */ /* 0x048fe2000000185c */
[--C-:B------:R-:W-:Y:S01]  /*46a0*/  FFMA.FTZ R30, R168, UR6, -R127.reuse ;  /* 0x00000006a81e7c23 */ /* 0x100fe2000801087f */
[--C-:B------:R-:W-:Y:S01]  /*46b0*/  FFMA.FTZ R31, R169, UR6, -R122.reuse ;  /* 0x00000006a91f7c23 */ /* 0x100fe2000801087a */
[----:B------:R-:W-:Y:S01]  /*46c0*/  MUFU.EX2 R29, R29 ;  /* 0x0000001d001d7308 */ /* 0x000fe20000000800 */
[--C-:B------:R-:W-:Y:S02]  /*46d0*/  FFMA.FTZ R169, R119, UR6, -R122.reuse ;  /* 0x0000000677a97c23 */ /* 0x100fe4000801087a */
[C---:B------:R-:W-:Y:S01]  /*46e0*/  HMMA.16816.F32 R80, R4.reuse, R18, R80 ;  /* 0x000000120450723c */ /* 0x040fe20000001850 */
[----:B------:R-:W3:Y:S04]  /*46f0*/  LDSM.16.MT88.4 R16, [R139+0x9000] ;  /* 0x009000008b10783b */ /* 0x000ee80000004200 */
[----:B------:R-:W4:Y:S01]  /*4700*/  MUFU.EX2 R30, R30 ;  /* 0x0000001e001e7308 */ /* 0x000f220000000800 */
[C---:B------:R-:W-:Y:S06]  /*4710*/  HMMA.16816.F32 R56, R4.reuse, R24, R56 ;  /* 0x000000180438723c */ /* 0x040fec0000001838 */
[C---:B-1----:R-:W-:Y:S01]  /*4720*/  HMMA.16816.F32 R88, R4.reuse, R12, R88 ;  /* 0x0000000c0458723c */ /* 0x042fe20000001858 */
[----:B------:R-:W-:Y:S01]  /*4730*/  FFMA.FTZ R25, R170, UR6, -R127 ;  /* 0x00000006aa197c23 */ /* 0x000fe2000801087f */
[--C-:B------:R-:W-:Y:S01]  /*4740*/  FFMA.FTZ R24, R163, UR6, -R122.reuse ;  /* 0x00000006a3187c23 */ /* 0x100fe2000801087a */
[----:B------:R-:W-:Y:S03]  /*4750*/  MUFU.EX2 R28, R28 ;  /* 0x0000001c001c7308 */ /* 0x000fe60000000800 */
[C---:B------:R-:W-:Y:S01]  /*4760*/  HMMA.16816.F32 R84, R4.reuse, R14, R84 ;  /* 0x0000000e0454723c */ /* 0x040fe20000001854 */
[----:B------:R-:W1:Y:S04]  /*4770*/  LDSM.16.MT88.4 R12, [R137+0x9000] ;  /* 0x00900000890c783b */ /* 0x000e680000004200 */
[----:B------:R-:W5:Y:S01]  /*4780*/  MUFU.EX2 R25, R25 ;  /* 0x0000001900197308 */ /* 0x000f620000000800 */
[C---:B------:R-:W-:Y:S06]  /*4790*/  HMMA.16816.F32 R60, R4.reuse, R26, R60 ;  /* 0x0000001a043c723c */ /* 0x040fec000000183c */
[C---:B--2---:R-:W-:Y:S01]  /*47a0*/  HMMA.16816.F32 R72, R4.reuse, R20, R72 ;  /* 0x000000140448723c */ /* 0x044fe20000001848 */
[--C-:B------:R-:W-:Y:S01]  /*47b0*/  FFMA.FTZ R26, R167, UR6, -R122.reuse ;  /* 0x00000006a71a7c23 */ /* 0x100fe2000801087a */
[----:B------:R-:W-:Y:S01]  /*47c0*/  FFMA.FTZ R27, R165, UR6, -R122 ;  /* 0x00000006a51b7c23 */ /* 0x000fe2000801087a */
[----:B------:R-:W-:Y:S03]  /*47d0*/  MUFU.EX2 R31, R31 ;  /* 0x0000001f001f7308 */ /* 0x000fe60000000800 */
[----:B------:R-:W-:Y:S01]  /*47e0*/  HMMA.16816.F32 R76, R4, R22, R76 ;  /* 0x00000016044c723c */ /* 0x000fe2000000184c */
[----:B------:R-:W2:Y:S04]  /*47f0*/  LDSM.16.MT88.4 R20, [R136+0x9000] ;  /* 0x009000008814783b */ /* 0x000ea80000004200 */
[----:B------:R-:W3:Y:S02]  /*4800*/  MUFU.EX2 R26, R26 ;  /* 0x0000001a001a7308 */ /* 0x000ee40000000800 */
[----:B----4-:R-:W-:Y:S01]  /*4810*/  F2FP.F16.F32.PACK_AB R4, R29, R30 ;  /* 0x0000001e1d04723e */ /* 0x010fe200000000ff */
[----:B------:R-:W-:Y:S01]  /*4820*/  FADD.FTZ R30, R30, R33 ;  /* 0x000000211e1e7221 */ /* 0x000fe20000010000 */
[----:B-----5:R-:W-:-:S03]  /*4830*/  F2FP.F16.F32.PACK_AB R6, R25, R28 ;  /* 0x0000001c1906723e */ /* 0x020fc600000000ff */
[----:B------:R-:W-:Y:S01]  /*4840*/  FADD.FTZ R29, R29, R30 ;  /* 0x0000001e1d1d7221 */ /* 0x000fe20000010000 */
[----:B------:R-:W-:Y:S03]  /*4850*/  MUFU.EX2 R27, R27 ;  /* 0x0000001b001b7308 */ /* 0x000fe60000000800 */
[----:B------:R-:W-:-:S04]  /*4860*/  FADD.FTZ R28, R28, R29 ;  /* 0x0000001d1c1c7221 */ /* 0x000fc80000010000 */
[----:B------:R-:W-:Y:S01]  /*4870*/  FADD.FTZ R25, R25, R28 ;  /* 0x0000001c19197221 */ /* 0x000fe20000010000 */
[----:B------:R-:W4:Y:S01]  /*4880*/  MUFU.EX2 R24, R24 ;  /* 0x0000001800187308 */ /* 0x000f220000000800 */
[----:B---3--:R-:W-:Y:S01]  /*4890*/  F2FP.F16.F32.PACK_AB R5, R26, R31 ;  /* 0x0000001f1a05723e */ /* 0x008fe200000000ff */
[----:B------:R-:W-:-:S04]  /*48a0*/  FADD.FTZ R31, R31, R0 ;  /* 0x000000001f1f7221 */ /* 0x000fc80000010000 */
[----:B------:R-:W-:Y:S02]  /*48b0*/  FADD.FTZ R26, R26, R31 ;  /* 0x0000001f1a1a7221 */ /* 0x000fe40000010000 */
[----:B------:R-:W3:Y:S01]  /*48c0*/  MUFU.EX2 R169, R169 ;  /* 0x000000a900a97308 */ /* 0x000ee20000000800 */
[----:B----4-:R-:W-:Y:S01]  /*48d0*/  F2FP.F16.F32.PACK_AB R7, R24, R27 ;  /* 0x0000001b1807723e */ /* 0x010fe200000000ff */
[----:B------:R-:W-:-:S04]  /*48e0*/  FADD.FTZ R27, R27, R26 ;  /* 0x0000001a1b1b7221 */ /* 0x000fc80000010000 */
[----:B------:R-:W-:Y:S02]  /*48f0*/  FADD.FTZ R27, R24, R27 ;  /* 0x0000001b181b7221 */ /* 0x000fe40000010000 */
        /* <DEDUP_REMOVED lines=30> */
[----:B---3--:R-:W-:Y:S01]  /*4ae0*/  F2FP.F16.F32.PACK_AB R7, R169, R120 ;  /* 0x00000078a907723e */ /* 0x008fe200000000ff */
[----:B------:R-:W-:-:S02]  /*4af0*/  FADD.FTZ R121, R121, R118 ;  /* 0x0000007679797221 */ /* 0x000fc40000010000 */
[----:B------:R-:W-:Y:S02]  /*4b00*/  FADD.FTZ R126, R126, R123 ;  /* 0x0000007b7e7e7221 */ /* 0x000fe40000010000 */
[----:B------:R-:W-:Y:S02]  /*4b10*/  FADD.FTZ R120, R120, R121 ;  /* 0x0000007978787221 */ /* 0x000fe40000010000 */
[----:B--2---:R-:W-:Y:S01]  /*4b20*/  HMMA.16816.F32 R48, R4, R20, R48 ;  /* 0x000000140430723c */ /* 0x004fe20000001830 */
[----:B------:R-:W-:Y:S01]  /*4b30*/  FADD.FTZ R171, R171, R126 ;  /* 0x0000007eabab7221 */ /* 0x000fe20000010000 */
[----:B------:R-:W-:-:S04]  /*4b40*/  FADD.FTZ R169, R169, R120 ;  /* 0x00000078a9a97221 */ /* 0x000fc80000010000 */
        /* <DEDUP_REMOVED lines=11> */
[C---:B------:R-:W-:Y:S01]  /*4c00*/  HMMA.16816.F32 R60, R4.reuse, R18, R60 ;  /* 0x00000012043c723c */ /* 0x040fe2000000183c */
[----:B------:R-:W2:Y:S05]  /*4c10*/  LDSM.16.MT88.4 R16, [R136+0xb800] ;  /* 0x00b800008810783b */ /* 0x000eaa0000004200 */
[C---:B-1----:R-:W-:Y:S06]  /*4c20*/  HMMA.16816.F32 R64, R4.reuse, R12, R64 ;  /* 0x0000000c0440723c */ /* 0x042fec0000001840 */
[C---:B------:R-:W-:Y:S01]  /*4c30*/  HMMA.16816.F32 R68, R4.reuse, R14, R68 ;  /* 0x0000000e0444723c */ /* 0x040fe20000001844 */
[----:B------:R-:W1:Y:S05]  /*4c40*/  LDSM.16.MT88.4 R12, [R135+0xb800] ;  /* 0x00b80000870c783b */ /* 0x000e6a0000004200 */
        /* <DEDUP_REMOVED lines=70> */
.L_x_6613:
[----:B------:R-:W-:-:S04]  /*50b0*/  LEA R0, -R10, RZ, 0x6 ;  /* 0x000000ff0a007211 */ /* 0x000fc800078e31ff */
[----:B------:R-:W-:-:S07]  /*50c0*/  SHF.R.S32.HI R7, RZ, 0x1f, R0 ;  /* 0x0000001fff077819 */ /* 0x000fce0000011400 */
.L_x_6614:
[----:B------:R-:W-:Y:S01]  /*50d0*/  LEA R148, P2, R0, R148, 0x1 ;  /* 0x0000009400947211 */ /* 0x000fe200078408ff */
[----:B------:R-:W-:Y:S01]  /*50e0*/  IMAD.SHL.U32 R5, R10, 0x20, RZ ;  /* 0x000000200a057824 */ /* 0x000fe200078e00ff */
[C---:B------:R-:W-:Y:S02]  /*50f0*/  IADD3 R34, P1, R0.reuse, R34, RZ ;  /* 0x0000002200227210 */ /* 0x040fe40007f3e0ff */
[----:B------:R-:W-:Y:S01]  /*5100*/  LEA.HI.X R147, R0, R147, R7, 0x1, P2 ;  /* 0x0000009300937211 */ /* 0x000fe200010f0c07 */
[----:B------:R-:W-:Y:S01]  /*5110*/  IMAD.MOV.U32 R16, RZ, RZ, R148 ;  /* 0x000000ffff107224 */ /* 0x000fe200078e0094 */
[----:B------:R-:W-:Y:S01]  /*5120*/  IADD3 R12, P2, R5, R148, RZ ;  /* 0x00000094050c7210 */ /* 0x000fe20007f5e0ff */
[----:B------:R-:W-:Y:S01]  /*5130*/  IMAD.X R7, R7, 0x1, R32, P1 ;  /* 0x0000000107077824 */ /* 0x000fe200008e0620 */
[----:B------:R-:W-:Y:S01]  /*5140*/  SHF.L.U64.HI R0, R10, 0x5, R11 ;  /* 0x000000050a007819 */ /* 0x000fe2000001020b */
[----:B------:R-:W-:Y:S01]  /*5150*/  IMAD.MOV.U32 R17, RZ, RZ, R147 ;  /* 0x000000ffff117224 */ /* 0x000fe200078e0093 */
[----:B------:R-:W-:-:S02]  /*5160*/  LEA R20, P3, R34, UR8, 0x1 ;  /* 0x0000000822147c11 */ /* 0x000fc4000f8608ff */
[-C--:B------:R-:W-:Y:S01]  /*5170*/  IADD3 R14, P1, R12, R5.reuse, RZ ;  /* 0x000000050c0e7210 */ /* 0x080fe20007f3e0ff */
[----:B------:R-:W-:Y:S01]  /*5180*/  IMAD.X R13, R0, 0x1, R147, P2 ;  /* 0x00000001000d7824 */ /* 0x000fe200010e0693 */
[----:B------:R-:W-:Y:S01]  /*5190*/  LEA.HI.X R21, R34, UR9, R7, 0x1, P3 ;  /* 0x0000000922157c11 */ /* 0x000fe200098f0c07 */
[----:B------:R-:W-:Y:S01]  /*51a0*/  @!PT LDS RZ, [RZ] ;  /* 0x00000000fffff984 */ /* 0x000fe20000000800 */
[----:B------:R-:W-:Y:S01]  /*51b0*/  @!PT LDS RZ, [RZ] ;  /* 0x00000000fffff984 */ /* 0x000fe20000000800 */
[----:B------:R-:W-:Y:S01]  /*51c0*/  @!PT LDS RZ, [RZ] ;  /* 0x00000000fffff984 */ /* 0x000fe20000000800 */
[----:B------:R1:W-:Y:S01]  /*51d0*/  LDGSTS.E.BYPASS.LTC128B.128 [R153+0x8000], desc[UR10][R16.64] ;  /* 0x0800000010997fae */ /* 0x0003e2000b901d4a */
[----:B------:R-:W-:Y:S01]  /*51e0*/  IADD3 R112, P2, R14, R5, RZ ;  /* 0x000000050e707210 */ /* 0x000fe20007f5e0ff */
[--C-:B------:R-:W-:Y:S01]  /*51f0*/  IMAD.X R15, R13, 0x1, R0.reuse, P1 ;  /* 0x000000010d0f7824 */ /* 0x100fe200008e0600 */
[----:B------:R-:W-:Y:S01]  /*5200*/  ISETP.GE.AND P1, PT, R103, 0x3, PT ;  /* 0x000000036700780c */ /* 0x000fe20003f26270 */
[----:B------:R-:W-:Y:S02]  /*5210*/  LDGSTS.E.BYPASS.LTC128B.128 [R153+0xa000], desc[UR10][R20.64+0x80] ;  /* 0x0a00008014997fae */ /* 0x000fe4000b901d4a */
[----:B------:R-:W-:Y:S02]  /*5220*/  IMAD.X R113, R15, 0x1, R0, P2 ;  /* 0x000000010f717824 */ /* 0x000fe400010e0600 */
        /* <DEDUP_REMOVED lines=74> */
[----:B------:R-:W3:Y:S05]  /*56d0*/  LDSM.16.M88.4 R116, [R129] ;  /* 0x000000008174783b */ /* 0x000eea0000000200 */
[C---:B--2---:R-:W-:Y:S06]  /*56e0*/  HMMA.16816.F32 R12, R108.reuse, R112, R12 ;  /* 0x000000706c0c723c */ /* 0x044fec000000180c */
[----:B------:R-:W-:Y:S01]  /*56f0*/  HMMA.16816.F32 R4, R108, R114, R4 ;  /* 0x000000726c04723c */ /* 0x000fe20000001804 */
[----:B------:R-:W2:Y:S04]  /*5700*/  LDSM.16.M88.4 R112, [R128] ;  /* 0x000000008070783b */ /* 0x000ea80000000200 */
[----:B------:R-:W4:Y:S01]  /*5710*/  LDSM.16.M88.4 R108, [R102] ;  /* 0x00000000666c783b */ /* 0x000f220000000200 */
        /* <DEDUP_REMOVED lines=26> */
[----:B------:R-:W-:Y:S01]  /*58c0*/  HMMA.16816.F32 R32, R120, R114, R32 ;  /* 0x000000727820723c */ /* 0x000fe20000001820 */
[----:B------:R-:W1:Y:S01]  /*58d0*/  LDSM.16.M88.4 R112, [R131+0x3000] ;  /* 0x003000008370783b */ /* 0x000e620000000200 */
[----:B------:R-:W-:-:S04]  /*58e0*/  DEPBAR.LE SB0, 0x0 ;  /* 0x000080000000791a */ /* 0x000fc80000000000 */
[C---:B--2---:R-:W-:Y:S06]  /*58f0*/  HMMA.16816.F32 R12, R120.reuse, R108, R12 ;  /* 0x0000006c780c723c */ /* 0x044fec000000180c */
[C---:B------:R-:W-:Y:S06]  /*5900*/  HMMA.16816.F32 R4, R120.reuse, R110, R4 ;  /* 0x0000006e7804723c */ /* 0x040fec0000001804 */
[C---:B---3--:R-:W-:Y:S06]  /*5910*/  HMMA.16816.F32 R28, R120.reuse, R116, R28 ;  /* 0x00000074781c723c */ /* 0x048fec000000181c */
[C---:B------:R-:W-:Y:S06]  /*5920*/  HMMA.16816.F32 R24, R120.reuse, R118, R24 ;  /* 0x000000767818723c */ /* 0x040fec0000001818 */
[C---:B-1----:R-:W-:Y:S06]  /*5930*/  HMMA.16816.F32 R20, R120.reuse, R112, R20 ;  /* 0x000000707814723c */ /* 0x042fec0000001814 */
[----:B------:R-:W-:Y:S01]  /*5940*/  HMMA.16816.F32 R16, R120, R114, R16 ;  /* 0x000000727810723c */ /* 0x000fe20000001810 */
[----:B------:R-:W-:-:S05]  /*5950*/  LOP3.LUT R112, R0, 0x6, RZ, 0xc0, !PT ;  /* 0x0000000600707812 */ /* 0x000fca00078ec0ff */
[----:B------:R-:W-:-:S04]  /*5960*/  IMAD R112, R151, 0x40, R112 ;  /* 0x0000004097707824 */ /* 0x000fc800078e0270 */
[C---:B------:R-:W-:Y:S01]  /*5970*/  VIADD R0, R112.reuse, 0x1 ;  /* 0x0000000170007836 */ /* 0x040fe20000000000 */
[----:B------:R-:W-:Y:S01]  /*5980*/  BAR.SYNC.DEFER_BLOCKING 0x0 ;  /* 0x0000000000007b1d */ /* 0x000fe20000010000 */
[CC--:B------:R-:W-:Y:S01]  /*5990*/  ISETP.GE.AND P2, PT, R112.reuse, R162.reuse, PT ;  /* 0x000000a27000720c */ /* 0x0c0fe20003f46270 */
[C---:B------:R-:W-:Y:S01]  /*59a0*/  VIADD R103, R112.reuse, 0x9 ;  /* 0x0000000970677836 */ /* 0x040fe20000000000 */
[-C--:B------:R-:W-:Y:S02]  /*59b0*/  ISETP.GE.AND P3, PT, R112, R161.reuse, PT ;  /* 0x000000a17000720c */ /* 0x080fe40003f66270 */
[C---:B------:R-:W-:Y:S02]  /*59c0*/  ISETP.GE.AND P4, PT, R0.reuse, R162, PT ;  /* 0x000000a20000720c */ /* 0x040fe40003f86270 */
[----:B------:R-:W-:Y:S01]  /*59d0*/  ISETP.GE.AND P6, PT, R0, R161, PT ;  /* 0x000000a10000720c */ /* 0x000fe20003fc6270 */
[----:B------:R-:W-:Y:S01]  /*59e0*/  VIADD R0, R112, 0x8 ;  /* 0x0000000870007836 */ /* 0x000fe20000000000 */
[----:B------:R-:W-:Y:S01]  /*59f0*/  FSEL R163, R104, -INF , !P2 ;  /* 0xff80000068a37808 */ /* 0x000fe20005000000 */
[----:B------:R-:W-:Y:S01]  /*5a00*/  VIADD R104, R112, 0x10 ;  /* 0x0000001070687836 */ /* 0x000fe20000000000 */
[----:B------:R-:W-:-:S02]  /*5a10*/  FSEL R127, R105, -INF , !P4 ;  /* 0xff800000697f7808 */ /* 0x000fc40006000000 */
[CC--:B------:R-:W-:Y:S02]  /*5a20*/  ISETP.GE.AND P2, PT, R0.reuse, R161.reuse, PT ;  /* 0x000000a10000720c */ /* 0x0c0fe40003f46270 */
[-C--:B------:R-:W-:Y:S02]  /*5a30*/  ISETP.GE.AND P5, PT, R0, R162.reuse, PT ;  /* 0x000000a20000720c */ /* 0x080fe40003fa6270 */
[----:B------:R-:W-:Y:S02]  /*5a40*/  FSEL R0, R106, -INF , !P3 ;  /* 0xff8000006a007808 */ /* 0x000fe40005800000 */
[C---:B------:R-:W-:Y:S02]  /*5a50*/  ISETP.GE.AND P3, PT, R103.reuse, R162, PT ;  /* 0x000000a26700720c */ /* 0x040fe40003f66270 */
[----:B------:R-:W-:Y:S01]  /*5a60*/  ISETP.GE.AND P4, PT, R103, R161, PT ;  /* 0x000000a16700720c */ /* 0x000fe20003f86270 */
[----:B------:R-:W-:Y:S01]  /*5a70*/  VIADD R103, R112, 0x11 ;  /* 0x0000001170677836 */ /* 0x000fe20000000000 */
[----:B------:R-:W-:Y:S01]  /*5a80*/  FSEL R168, R34, -INF , !P2 ;  /* 0xff80000022a87808 */ /* 0x000fe20005000000 */
[----:B------:R-:W-:Y:S01]  /*5a90*/  VIADD R34, R112, 0x18 ;  /* 0x0000001870227836 */ /* 0x000fe20000000000 */
[----:B------:R-:W-:-:S02]  /*5aa0*/  FSEL R166, R107, -INF , !P6 ;  /* 0xff8000006ba67808 */ /* 0x000fc40007000000 */
[----:B------:R-:W-:Y:S01]  /*5ab0*/  FSEL R165, R32, -INF , !P5 ;  /* 0xff80000020a57808 */ /* 0x000fe20006800000 */
[----:B------:R-:W-:Y:S01]  /*5ac0*/  VIADD R32, R112, 0x19 ;  /* 0x0000001970207836 */ /* 0x000fe20000000000 */
[CC--:B------:R-:W-:Y:S02]  /*5ad0*/  ISETP.GE.AND P6, PT, R104.reuse, R162.reuse, PT ;  /* 0x000000a26800720c */ /* 0x0c0fe40003fc6270 */
[----:B------:R-:W-:Y:S02]  /*5ae0*/  ISETP.GE.AND P5, PT, R104, R161, PT ;  /* 0x000000a16800720c */ /* 0x000fe40003fa6270 */
[----:B------:R-:W-:Y:S02]  /*5af0*/  FSEL R114, R35, -INF , !P4 ;  /* 0xff80000023727808 */ /* 0x000fe40006000000 */
[----:B------:R-:W-:Y:S02]  /*5b00*/  ISETP.GE.AND P2, PT, R103, R162, PT ;  /* 0x000000a26700720c */ /* 0x000fe40003f46270 */
[----:B------:R-:W-:-:S02]  /*5b10*/  FSEL R33, R33, -INF , !P3 ;  /* 0xff80000021217808 */ /* 0x000fc40005800000 */
[----:B------:R-:W-:Y:S02]  /*5b20*/  ISETP.GE.AND P4, PT, R34, R162, PT ;  /* 0x000000a22200720c */ /* 0x000fe40003f86270 */
[----:B------:R-:W-:Y:S01]  /*5b30*/  FSEL R125, R28, -INF , !P6 ;  /* 0xff8000001c7d7808 */ /* 0x000fe20007000000 */
[----:B------:R-:W-:Y:S01]  /*5b40*/  VIADD R28, R112, 0x21 ;  /* 0x00000021701c7836 */ /* 0x000fe20000000000 */
[----:B------:R-:W-:Y:S01]  /*5b50*/  FSEL R116, R30, -INF , !P5 ;  /* 0xff8000001e747808 */ /* 0x000fe20006800000 */
[----:B------:R-:W-:Y:S01]  /*5b60*/  VIADD R30, R112, 0x20 ;  /* 0x00000020701e7836 */ /* 0x000fe20000000000 */
[-C--:B------:R-:W-:Y:S02]  /*5b70*/  ISETP.GE.AND P3, PT, R103, R161.reuse, PT ;  /* 0x000000a16700720c */ /* 0x080fe40003f66270 */
[----:B------:R-:W-:Y:S02]  /*5b80*/  ISETP.GE.AND P6, PT, R34, R161, PT ;  /* 0x000000a12200720c */ /* 0x000fe40003fc6270 */
[----:B------:R-:W-:-:S02]  /*5b90*/  FSEL R113, R29, -INF , !P2 ;  /* 0xff8000001d717808 */ /* 0x000fc40005000000 */
[----:B------:R-:W-:Y:S01]  /*5ba0*/  FSEL R117, R24, -INF , !P4 ;  /* 0xff80000018757808 */ /* 0x000fe20006000000 */
[----:B------:R-:W-:Y:S01]  /*5bb0*/  VIADD R24, R112, 0x28 ;  /* 0x0000002870187836 */ /* 0x000fe20000000000 */
[CC--:B------:R-:W-:Y:S02]  /*5bc0*/  ISETP.GE.AND P5, PT, R32.reuse, R162.reuse, PT ;  /* 0x000000a22000720c */ /* 0x0c0fe40003fa6270 */
[----:B------:R-:W-:Y:S02]  /*5bd0*/  ISETP.GE.AND P2, PT, R32, R161, PT ;  /* 0x000000a12000720c */ /* 0x000fe40003f46270 */
[----:B------:R-:W-:Y:S02]  /*5be0*/  FSEL R118, R31, -INF , !P3 ;  /* 0xff8000001f767808 */ /* 0x000fe40005800000 */
[----:B------:R-:W-:Y:S02]  /*5bf0*/  FSEL R26, R26, -INF , !P6 ;  /* 0xff8000001a1a7808 */ /* 0x000fe40007000000 */
[----:B------:R-:W-:-:S02]  /*5c00*/  ISETP.GE.AND P3, PT, R30, R162, PT ;  /* 0x000000a21e00720c */ /* 0x000fc40003f66270 */
[CC--:B------:R-:W-:Y:S02]  /*5c10*/  ISETP.GE.AND P6, PT, R28.reuse, R162.reuse, PT ;  /* 0x000000a21c00720c */ /* 0x0c0fe40003fc6270 */
[----:B------:R-:W-:Y:S02]  /*5c20*/  FSEL R115, R25, -INF , !P5 ;  /* 0xff80000019737808 */ /* 0x000fe40006800000 */
[----:B------:R-:W-:Y:S02]  /*5c30*/  FSEL R164, R27, -INF , !P2 ;  /* 0xff8000001ba47808 */ /* 0x000fe40005000000 */
[-C--:B------:R-:W-:Y:S01]  /*5c40*/  ISETP.GE.AND P5, PT, R28, R161.reuse, PT ;  /* 0x000000a11c00720c */ /* 0x080fe20003fa6270 */
[----:B------:R-:W-:Y:S01]  /*5c50*/  VIADD R28, R112, 0x29 ;  /* 0x00000029701c7836 */ /* 0x000fe20000000000 */
[----:B------:R-:W-:Y:S02]  /*5c60*/  ISETP.GE.AND P2, PT, R24, R162, PT ;  /* 0x000000a21800720c */ /* 0x000fe40003f46270 */
[----:B------:R-:W-:Y:S01]  /*5c70*/  FSEL R25, R20, -INF , !P3 ;  /* 0xff80000014197808 */ /* 0x000fe20005800000 */
[C---:B------:R-:W-:Y:S01]  /*5c80*/  VIADD R20, R112.reuse, 0x30 ;  /* 0x0000003070147836 */ /* 0x040fe20000000000 */
[----:B------:R-:W-:Y:S01]  /*5c90*/  FSEL R27, R21, -INF , !P6 ;  /* 0xff800000151b7808 */ /* 0x000fe20007000000 */
[----:B------:R-:W-:Y:S01]  /*5ca0*/  VIADD R21, R112, 0x31 ;  /* 0x0000003170157836 */ /* 0x000fe20000000000 */
[----:B------:R-:W-:-:S02]  /*5cb0*/  ISETP.GE.AND P4, PT, R30, R161, PT ;  /* 0x000000a11e00720c */ /* 0x000fc40003f86270 */
[----:B------:R-:W-:Y:S02]  /*5cc0*/  ISETP.GE.AND P3, PT, R24, R161, PT ;  /* 0x000000a11800720c */ /* 0x000fe40003f66270 */
[----:B------:R-:W-:Y:S01]  /*5cd0*/  FSEL R121, R16, -INF , !P2 ;  /* 0xff80000010797808 */ /* 0x000fe20005000000 */
[----:B------:R-:W-:Y:S01]  /*5ce0*/  VIADD R16, R112, 0x38 ;  /* 0x0000003870107836 */ /* 0x000fe20000000000 */
[----:B------:R-:W-:Y:S01]  /*5cf0*/  FSEL R24, R22, -INF , !P4 ;  /* 0xff80000016187808 */ /* 0x000fe20006000000 */
[----:B------:R-:W-:Y:S01]  /*5d00*/  VIADD R112, R112, 0x39 ;  /* 0x0000003970707836 */ /* 0x000fe20000000000 */
[----:B------:R-:W-:Y:S02]  /*5d10*/  FSEL R126, R23, -INF , !P5 ;  /* 0xff800000177e7808 */ /* 0x000fe40006800000 */
[----:B------:R-:W-:Y:S02]  /*5d20*/  FSEL R124, R18, -INF , !P3 ;  /* 0xff800000127c7808 */ /* 0x000fe40005800000 */
[----:B------:R-:W-:-:S02]  /*5d30*/  ISETP.GE.AND P4, PT, R28, R162, PT ;  /* 0x000000a21c00720c */ /* 0x000fc40003f86270 */
[-C--:B------:R-:W-:Y:S02]  /*5d40*/  ISETP.GE.AND P6, PT, R28, R161.reuse, PT ;  /* 0x000000a11c00720c */ /* 0x080fe40003fc6270 */
[CC--:B------:R-:W-:Y:S02]  /*5d50*/  ISETP.GE.AND P5, PT, R20.reuse, R162.reuse, PT ;  /* 0x000000a21400720c */ /* 0x0c0fe40003fa6270 */
[----:B------:R-:W-:Y:S02]  /*5d60*/  ISETP.GE.AND P2, PT, R20, R161, PT ;  /* 0x000000a11400720c */ /* 0x000fe40003f46270 */
[----:B------:R-:W-:Y:S02]  /*5d70*/  ISETP.GE.AND P3, PT, R21, R162, PT ;  /* 0x000000a21500720c */ /* 0x000fe40003f66270 */
        /* <DEDUP_REMOVED lines=77> */
.L_x_6616:
[----:B------:R-:W-:-:S04]  /*6250*/  LEA R4, -R8, RZ, 0x6 ;  /* 0x000000ff08047211 */ /* 0x000fc800078e31ff */
[----:B------:R-:W-:-:S07]  /*6260*/  SHF.R.S32.HI R7, RZ, 0x1f, R4 ;  /* 0x0000001fff077819 */ /* 0x000fce0000011404 */
.L_x_6617:
        /* <DEDUP_REMOVED lines=24> */
.L_x_6615:
        /* <DEDUP_REMOVED lines=54> */
[----:B------:R-:W-:Y:S01]  /*6750*/  FMUL.FTZ R33, R2, UR6 ;  /* 0x0000000602217c20 */ /* 0x000fe20008410000 */
[--C-:B------:R-:W-:Y:S01]  /*6760*/  FFMA.FTZ R34, R0, UR6, -R101.reuse ;  /* 0x0000000600227c23 */ /* 0x100fe20008010865 */
[--C-:B------:R-:W-:Y:S01]  /*6770*/  FFMA.FTZ R100, R163, UR6, -R112.reuse ;  /* 0x00000006a3647c23 */ /* 0x100fe20008010870 */
[--C-:B------:R-:W-:Y:S01]  /*6780*/  FFMA.FTZ R30, R127, UR6, -R112.reuse ;  /* 0x000000067f1e7c23 */ /* 0x100fe20008010870 */
[--C-:B------:R-:W-:Y:S01]  /*6790*/  FFMA.FTZ R29, R165, UR6, -R112.reuse ;  /* 0x00000006a51d7c23 */ /* 0x100fe20008010870 */
[--C-:B------:R-:W-:Y:S01]  /*67a0*/  FFMA.FTZ R0, R166, UR6, -R101.reuse ;  /* 0x00000006a6007c23 */ /* 0x100fe20008010865 */
[----:B------:R-:W-:Y:S01]  /*67b0*/  FMUL.FTZ R35, R35, UR6 ;  /* 0x0000000623237c20 */ /* 0x000fe20008410000 */
        /* <DEDUP_REMOVED lines=26> */
[----:B------:R-:W2:Y:S01]  /*6960*/  MUFU.EX2 R28, R28 ;  /* 0x0000001c001c7308 */ /* 0x000ea20000000800 */
[----:B-1----:R-:W-:Y:S01]  /*6970*/  F2FP.F16.F32.PACK_AB R4, R30, R100 ;  /* 0x000000641e04723e */ /* 0x002fe200000000ff */
[----:B------:R-:W-:-:S06]  /*6980*/  FFMA.FTZ R105, R105, UR6, -R112 ;  /* 0x0000000669697c23 */ /* 0x000fcc0008010870 */
[----:B------:R-:W-:Y:S08]  /*6990*/  MUFU.EX2 R34, R34 ;  /* 0x0000002200227308 */ /* 0x000ff00000000800 */
[----:B------:R-:W1:Y:S01]  /*69a0*/  MUFU.EX2 R0, R0 ;  /* 0x0000000000007308 */ /* 0x000e620000000800 */
[----:B--2---:R-:W-:-:S07]  /*69b0*/  F2FP.F16.F32.PACK_AB R6, R28, R29 ;  /* 0x0000001d1c06723e */ /* 0x004fce00000000ff */
[----:B------:R-:W-:Y:S08]  /*69c0*/  MUFU.EX2 R3, R168 ;  /* 0x000000a800037308 */ /* 0x000ff00000000800 */
[----:B------:R-:W2:Y:S01]  /*69d0*/  MUFU.EX2 R35, R35 ;  /* 0x0000002300237308 */ /* 0x000ea20000000800 */
[----:B-1----:R-:W-:-:S07]  /*69e0*/  F2FP.F16.F32.PACK_AB R5, R0, R34 ;  /* 0x000000220005723e */ /* 0x002fce00000000ff */
[----:B------:R-:W1:Y:S08]  /*69f0*/  MUFU.EX2 R33, R33 ;  /* 0x0000002100217308 */ /* 0x000e700000000800 */
[----:B------:R-:W3:Y:S01]  /*6a00*/  MUFU.EX2 R2, R2 ;  /* 0x0000000200027308 */ /* 0x000ee20000000800 */
        /* <DEDUP_REMOVED lines=16> */
[----:B---3--:R-:W-:Y:S01]  /*6b10*/  F2FP.F16.F32.PACK_AB R7, R2, R3 ;  /* 0x000000030207723e */ /* 0x008fe200000000ff */
        /* <DEDUP_REMOVED lines=53> */
[C---:B-1----:R-:W-:Y:S01]  /*6e70*/  HMMA.16816.F32 R56, R4.reuse, R16, R56 ;  /* 0x000000100438723c */ /* 0x042fe20000001838 */
[-C--:B------:R-:W-:Y:S01]  /*6e80*/  FMUL.FTZ R82, R82, R33.reuse ;  /* 0x0000002152527220 */ /* 0x080fe20000410000 */
[----:B------:R-:W-:Y:S01]  /*6e90*/  FMUL.FTZ R83, R83, R33 ;  /* 0x0000002153537220 */ /* 0x000fe20000410000 */
[----:B------:R-:W-:Y:S01]  /*6ea0*/  FFMA.FTZ R35, R171, R35, R100 ;  /* 0x00000023ab237223 */ /* 0x000fe20000010064 */
[----:B------:R-:W-:Y:S01]  /*6eb0*/  FFMA.FTZ R33, R169, R33, R34 ;  /* 0x00000021a9217223 */ /* 0x000fe20000010022 */
[----:B------:R-:W1:Y:S01]  /*6ec0*/  MUFU.EX2 R114, R114 ;  /* 0x0000007200727308 */ /* 0x000e620000000800 */
        /* <DEDUP_REMOVED lines=8> */
[----:B------:R-:W-:Y:S01]  /*6f50*/  HMMA.16816.F32 R52, R4, R14, R52 ;  /* 0x0000000e0434723c */ /* 0x000fe20000001834 */
[----:B------:R-:W2:Y:S01]  /*6f60*/  LDSM.16.MT88.4 R12, [R139+0xa000] ;  /* 0x00a000008b0c783b */ /* 0x000ea20000004200 */
[----:B------:R-:W-:Y:S01]  /*6f70*/  FADD.FTZ R28, R28, R29 ;  /* 0x0000001d1c1c7221 */ /* 0x000fe20000010000 */
[----:B------:R-:W-:Y:S01]  /*6f80*/  MUFU.EX2 R120, R120 ;  /* 0x0000007800787308 */ /* 0x000fe20000000800 */
[----:B------:R-:W-:-:S07]  /*6f90*/  FADD.FTZ R2, R2, R3 ;  /* 0x0000000302027221 */ /* 0x000fce0000010000 */
[----:B------:R-:W-:Y:S08]  /*6fa0*/  MUFU.EX2 R118, R118 ;  /* 0x0000007600767308 */ /* 0x000ff00000000800 */
[----:B------:R-:W4:Y:S08]  /*6fb0*/  MUFU.EX2 R117, R117 ;  /* 0x0000007500757308 */ /* 0x000f300000000800 */
        /* <DEDUP_REMOVED lines=9> */
[----:B------:R-:W-:Y:S08]  /*7050*/  MUFU.EX2 R162, R162 ;  /* 0x000000a200a27308 */ /* 0x000ff00000000800 */
[----:B------:R-:W-:Y:S08]  /*7060*/  MUFU.EX2 R125, R125 ;  /* 0x0000007d007d7308 */ /* 0x000ff00000000800 */
[----:B------:R-:W-:Y:S01]  /*7070*/  MUFU.EX2 R126, R126 ;  /* 0x0000007e007e7308 */ /* 0x000fe20000000800 */
[C---:B---3--:R-:W-:Y:S07]  /*7080*/  HMMA.16816.F32 R88, R4.reuse, R16, R88 ;  /* 0x000000100458723c */ /* 0x048fee0000001858 */
[----:B------:R-:W-:Y:S01]  /*7090*/  MUFU.EX2 R119, R119 ;  /* 0x0000007700777308 */ /* 0x000fe20000000800 */
[C---:B------:R-:W-:Y:S01]  /*70a0*/  HMMA.16816.F32 R84, R4.reuse, R18, R84 ;  /* 0x000000120454723c */ /* 0x040fe20000001854 */
[----:B------:R-:W3:Y:S06]  /*70b0*/  LDSM.16.MT88.4 R16, [R137+0x8800] ;  /* 0x008800008910783b */ /* 0x000eec0000004200 */
[----:B------:R-:W-:Y:S01]  /*70c0*/  MUFU.EX2 R122, R122 ;  /* 0x0000007a007a7308 */ /* 0x000fe20000000800 */
[C---:B--2---:R-:W-:Y:S07]  /*70d0*/  HMMA.16816.F32 R92, R4.reuse, R12, R92 ;  /* 0x0000000c045c723c */ /* 0x044fee000000185c */
[----:B------:R-:W-:Y:S01]  /*70e0*/  MUFU.EX2 R105, R105 ;  /* 0x0000006900697308 */ /* 0x000fe20000000800 */
[----:B------:R-:W-:Y:S01]  /*70f0*/  HMMA.16816.F32 R80, R4, R14, R80 ;  /* 0x0000000e0450723c */ /* 0x000fe20000001850 */
[----:B------:R-:W-:Y:S01]  /*7100*/  FFMA.FTZ R12, R115, UR6, -R112 ;  /* 0x00000006730c7c23 */ /* 0x000fe20008010870 */
[--C-:B------:R-:W-:Y:S01]  /*7110*/  FFMA.FTZ R115, R116, UR6, -R101.reuse ;  /* 0x0000000674737c23 */ /* 0x100fe20008010865 */
[----:B------:R-:W-:-:S04]  /*7120*/  FFMA.FTZ R101, R103, UR6, -R101 ;  /* 0x0000000667657c23 */ /* 0x000fc80008010865 */
[----:B------:R-:W2:Y:S01]  /*7130*/  MUFU.EX2 R116, R12 ;  /* 0x0000000c00747308 */ /* 0x000ea20000000800 */
[----:B-1----:R-:W-:Y:S01]  /*7140*/  F2FP.F16.F32.PACK_AB R4, R114, R111 ;  /* 0x0000006f7204723e */ /* 0x002fe200000000ff */
[----:B------:R-:W-:Y:S01]  /*7150*/  FADD.FTZ R111, R111, R28 ;  /* 0x0000001c6f6f7221 */ /* 0x000fe20000010000 */
[----:B----4-:R-:W-:-:S03]  /*7160*/  F2FP.F16.F32.PACK_AB R7, R117, R118 ;  /* 0x000000767507723e */ /* 0x010fc600000000ff */
[----:B------:R-:W-:Y:S02]  /*7170*/  FADD.FTZ R114, R114, R111 ;  /* 0x0000006f72727221 */ /* 0x000fe40000010000 */
[----:B------:R-:W1:Y:S08]  /*7180*/  MUFU.EX2 R115, R115 ;  /* 0x0000007300737308 */ /* 0x000e700000000800 */
[----:B------:R-:W4:Y:S01]  /*7190*/  MUFU.EX2 R124, R124 ;  /* 0x0000007c007c7308 */ /* 0x000f220000000800 */
[----:B--2---:R-:W-:Y:S01]  /*71a0*/  F2FP.F16.F32.PACK_AB R6, R116, R113 ;  /* 0x000000717406723e */ /* 0x004fe200000000ff */
[----:B------:R-:W2:Y:S01]  /*71b0*/  LDSM.16.MT88.4 R12, [R136+0x8800] ;  /* 0x00880000880c783b */ /* 0x000ea20000004200 */
[----:B------:R-:W-:-:S04]  /*71c0*/  FADD.FTZ R113, R113, R114 ;  /* 0x0000007271717221 */ /* 0x000fc80000010000 */
[----:B------:R-:W-:Y:S01]  /*71d0*/  FADD.FTZ R116, R116, R113 ;  /* 0x0000007174747221 */ /* 0x000fe20000010000 */
[----:B------:R-:W-:Y:S01]  /*71e0*/  MUFU.EX2 R107, R107 ;  /* 0x0000006b006b7308 */ /* 0x000fe20000000800 */
[----:B-1----:R-:W-:Y:S01]  /*71f0*/  F2FP.F16.F32.PACK_AB R5, R120, R115 ;  /* 0x000000737805723e */ /* 0x002fe200000000ff */
[----:B------:R-:W-:Y:S01]  /*7200*/  FADD.FTZ R3, R115, R2 ;  /* 0x0000000273037221 */ /* 0x000fe20000010000 */
[----:B------:R-:W-:-:S03]  /*7210*/  MOV R2, R31 ;  /* 0x0000001f00027202 */ /* 0x000fc60000000f00 */
[----:B------:R-:W-:Y:S02]  /*7220*/  FADD.FTZ R3, R120, R3 ;  /* 0x0000000378037221 */ /* 0x000fe40000010000 */
[----:B------:R-:W-:Y:S01]  /*7230*/  HMMA.16816.F32 R96, R4, R20, R96 ;  /* 0x000000140460723c */ /* 0x000fe20000001860 */
[----:B------:R-:W-:Y:S01]  /*7240*/  MUFU.EX2 R110, R110 ;  /* 0x0000006e006e7308 */ /* 0x000fe20000000800 */
[----:B------:R-:W-:-:S04]  /*7250*/  FADD.FTZ R0, R118, R3 ;  /* 0x0000000376007221 */ /* 0x000fc80000010000 */
[C---:B------:R-:W-:Y:S01]  /*7260*/  HMMA.16816.F32 R36, R4.reuse, R22, R36 ;  /* 0x000000160424723c */ /* 0x040fe20000001824 */
[----:B------:R-:W1:Y:S01]  /*7270*/  LDSM.16.MT88.4 R20, [R135+0x8800] ;  /* 0x008800008714783b */ /* 0x000e620000004200 */
[----:B------:R-:W-:Y:S01]  /*7280*/  FADD.FTZ R0, R117, R0 ;  /* 0x0000000075007221 */ /* 0x000fe20000010000 */
[----:B------:R-:W-:Y:S03]  /*7290*/  MUFU.EX2 R108, R108 ;  /* 0x0000006c006c7308 */ /* 0x000fe60000000800 */
[C---:B---3--:R-:W-:Y:S05]  /*72a0*/  HMMA.16816.F32 R40, R4.reuse, R16, R40 ;  /* 0x000000100428723c */ /* 0x048fea0000001828 */
[----:B------:R-:W3:Y:S01]  /*72b0*/  MUFU.EX2 R109, R109 ;  /* 0x0000006d006d7308 */ /* 0x000ee20000000800 */
[C---:B------:R-:W-:Y:S01]  /*72c0*/  HMMA.16816.F32 R44, R4.reuse, R18, R44 ;  /* 0x00000012042c723c */ /* 0x040fe2000000182c */
[----:B------:R-:W5:Y:S05]  /*72d0*/  LDSM.16.MT88.4 R16, [R139+0xa800] ;  /* 0x00a800008b10783b */ /* 0x000f6a0000004200 */
[C---:B------:R-:W-:Y:S01]  /*72e0*/  HMMA.16816.F32 R92, R4.reuse, R24, R92 ;  /* 0x00000018045c723c */ /* 0x040fe2000000185c */
[----:B------:R-:W-:Y:S05]  /*72f0*/  MUFU.EX2 R104, R104 ;  /* 0x0000006800687308 */ /* 0x000fea0000000800 */
[C---:B--2---:R-:W-:Y:S03]  /*7300*/  HMMA.16816.F32 R48, R4.reuse, R12, R48 ;  /* 0x0000000c0430723c */ /* 0x044fe60000001830 */
[----:B------:R-:W2:Y:S03]  /*7310*/  MUFU.EX2 R101, R101 ;  /* 0x0000006500657308 */ /* 0x000ea60000000800 */
[C---:B------:R-:W-:Y:S01]  /*7320*/  HMMA.16816.F32 R52, R4.reuse, R14, R52 ;  /* 0x0000000e0434723c */ /* 0x040fe20000001834 */
[----:B------:R-:W4:Y:S05]  /*7330*/  LDSM.16.MT88.4 R12, [R137+0xa800] ;  /* 0x00a80000890c783b */ /* 0x000f2a0000004200 */
[C---:B------:R-:W-:Y:S01]  /*7340*/  HMMA.16816.F32 R80, R4.reuse, R26, R80 ;  /* 0x0000001a0450723c */ /* 0x040fe20000001850 */
[----:B------:R-:W-:Y:S05]  /*7350*/  LDSM.16.MT88.4 R24, [R136+0x9000] ;  /* 0x009000008818783b */ /* 0x000fea0000004200 */
        /* <DEDUP_REMOVED lines=27> */
[C---:B----4-:R-:W-:Y:S06]  /*7510*/  HMMA.16816.F32 R40, R4.reuse, R12, R40 ;  /* 0x0000000c0428723c */ /* 0x050fec0000001828 */
[C---:B------:R-:W-:Y:S01]  /*7520*/  HMMA.16816.F32 R44, R4.reuse, R14, R44 ;  /* 0x0000000e042c723c */ /* 0x040fe2000000182c */
[----:B------:R-:W4:Y:S05]  /*7530*/  LDSM.16.MT88.4 R12, [R137+0xb000] ;  /* 0x00b00000890c783b */ /* 0x000f2a0000004200 */
[C---:B-1----:R-:W-:Y:S06]  /*7540*/  HMMA.16816.F32 R56, R4.reuse, R20, R56 ;  /* 0x000000140438723c */ /* 0x042fec0000001838 */
[C---:B------:R-:W-:Y:S01]  /*7550*/  HMMA.16816.F32 R60, R4.reuse, R22, R60 ;  /* 0x00000016043c723c */ /* 0x040fe2000000183c */
[----:B------:R-:W1:Y:S05]  /*7560*/  LDSM.16.MT88.4 R20, [R136+0xb000] ;  /* 0x00b000008814783b */ /* 0x000e6a0000004200 */
[C---:B------:R-:W-:Y:S06]  /*7570*/  HMMA.16816.F32 R48, R4.reuse, R24, R48 ;  /* 0x000000180430723c */ /* 0x040fec0000001830 */
[C---:B------:R-:W-:Y:S01]  /*7580*/  HMMA.16816.F32 R52, R4.reuse, R26, R52 ;  /* 0x0000001a0434723c */ /* 0x040fe20000001834 */
[----:B------:R-:W-:Y:S05]  /*7590*/  LDSM.16.MT88.4 R24, [R139+0x9800] ;  /* 0x009800008b18783b */ /* 0x000fea0000004200 */
[C---:B-----5:R-:W-:Y:S06]  /*75a0*/  HMMA.16816.F32 R64, R4.reuse, R16, R64 ;  /* 0x000000100440723c */ /* 0x060fec0000001840 */
[C---:B------:R-:W-:Y:S01]  /*75b0*/  HMMA.16816.F32 R68, R4.reuse, R18, R68 ;  /* 0x000000120444723c */ /* 0x040fe20000001844 */
[----:B------:R-:W5:Y:S05]  /*75c0*/  LDSM.16.MT88.4 R16, [R135+0xb000] ;  /* 0x00b000008710783b */ /* 0x000f6a0000004200 */
[C---:B----4-:R-:W-:Y:S06]  /*75d0*/  HMMA.16816.F32 R72, R4.reuse, R12, R72 ;  /* 0x0000000c0448723c */ /* 0x050fec0000001848 */
[C---:B------:R-:W-:Y:S01]  /*75e0*/  HMMA.16816.F32 R76, R4.reuse, R14, R76 ;  /* 0x0000000e044c723c */ /* 0x040fe2000000184c */
[----:B------:R-:W-:Y:S05]  /*75f0*/  LDSM.16.MT88.4 R12, [R135+0x9800] ;  /* 0x00980000870c783b */ /* 0x000fea0000004200 */
[C---:B-1----:R-:W-:Y:S06]  /*7600*/  HMMA.16816.F32 R92, R4.reuse, R20, R92 ;  /* 0x00000014045c723c */ /* 0x042fec000000185c */
[C---:B------:R-:W-:Y:S01]  /*7610*/  HMMA.16816.F32 R80, R4.reuse, R22, R80 ;  /* 0x000000160450723c */ /* 0x040fe20000001850 */
[----:B------:R-:W1:Y:S05]  /*7620*/  LDSM.16.MT88.4 R20, [R137+0x9800] ;  /* 0x009800008914783b */ /* 0x000e6a0000004200 */
[C---:B-----5:R-:W-:Y:S06]  /*7630*/  HMMA.16816.F32 R88, R4.reuse, R16, R88 ;  /* 0x000000100458723c */ /* 0x060fec0000001858 */
        /* <DEDUP_REMOVED lines=9> */
[----:B------:R-:W-:Y:S01]  /*76d0*/  FADD.FTZ R109, R109, R108 ;  /* 0x0000006c6d6d7221 */ /* 0x000fe20000010000 */
[----:B------:R-:W-:Y:S01]  /*76e0*/  MOV R3, R32 ;  /* 0x0000002000037202 */ /* 0x000fe20000000f00 */
[----:B------:R-:W-:-:S02]  /*76f0*/  FADD.FTZ R107, R107, R124 ;  /* 0x0000007c6b6b7221 */ /* 0x000fc40000010000 */
[----:B------:R-:W-:Y:S02]  /*7700*/  FADD.FTZ R104, R104, R109 ;  /* 0x0000006d68687221 */ /* 0x000fe40000010000 */
[----:B------:R-:W-:Y:S01]  /*7710*/  HMMA.16816.F32 R96, R4, R24, R96 ;  /* 0x000000180460723c */ /* 0x000fe20000001860 */
[----:B------:R-:W-:Y:S01]  /*7720*/  FADD.FTZ R171, R110, R107 ;  /* 0x0000006b6eab7221 */ /* 0x000fe20000010000 */
[----:B------:R-:W-:-:S04]  /*7730*/  FADD.FTZ R169, R101, R104 ;  /* 0x0000006865a97221 */ /* 0x000fc80000010000 */
[C---:B------:R-:W-:Y:S01]  /*7740*/  HMMA.16816.F32 R36, R4.reuse, R26, R36 ;  /* 0x0000001a0424723c */ /* 0x040fe20000001824 */
[----:B------:R-:W2:Y:S05]  /*7750*/  LDSM.16.MT88.4 R24, [R139+0xb800] ;  /* 0x00b800008b18783b */ /* 0x000eaa0000004200 */
[C---:B-1----:R-:W-:Y:S06]  /*7760*/  HMMA.16816.F32 R40, R4.reuse, R20, R40 ;  /* 0x000000140428723c */ /* 0x042fec0000001828 */
        /* <DEDUP_REMOVED lines=17> */
.L_x_6612:
[----:B------:R-:W-:-:S13]  /*7880*/  ISETP.GE.AND P1, PT, R151, 0x1, PT ;  /* 0x000000019700780c */ /* 0x000fda0003f26270 */
[----:B------:R-:W-:Y:S05]  /*7890*/  @!P1 BRA `(.L_x_6618) ;  /* 0x0000002400c49947 */ /* 0x000fea0003800000 */
[C---:B------:R-:W-:Y:S01]  /*78a0*/  IMAD.U32 R167, R10.reuse, -0x40, RZ ;  /* 0xffffffc00aa77824 */ /* 0x040fe200078e00ff */
[----:B------:R-:W-:Y:S01]  /*78b0*/  SHF.L.U64.HI R162, R10, 0x5, R11 ;  /* 0x000000050aa27819 */ /* 0x000fe2000001020b */
[C---:B------:R-:W-:Y:S01]  /*78c0*/  IMAD.U32 R165, R8.reuse, -0x40, RZ ;  /* 0xffffffc008a57824 */ /* 0x040fe200078e00ff */
[----:B------:R-:W-:Y:S01]  /*78d0*/  SHF.L.U64.HI R160, R8, 0x5, R9 ;  /* 0x0000000508a07819 */ /* 0x000fe20000010209 */
[----:B------:R-:W-:Y:S01]  /*78e0*/  IMAD.SHL.U32 R163, R10, 0x20, RZ ;  /* 0x000000200aa37824 */ /* 0x000fe200078e00ff */
[----:B------:R-:W-:Y:S01]  /*78f0*/  SHF.L.U32 R161, R8, 0x5, RZ ;  /* 0x0000000508a17819 */ /* 0x000fe200000006ff */
[----:B------:R-:W-:Y:S01]  /*7900*/  IMAD.MOV.U32 R101, RZ, RZ, R2 ;  /* 0x000000ffff657224 */ /* 0x000fe200078e0002 */
[----:B------:R-:W-:Y:S01]  /*7910*/  MOV R0, R3 ;  /* 0x0000000300007202 */ /* 0x000fe20000000f00 */
[----:B------:R-:W-:Y:S01]  /*7920*/  ULDC UR4, c[0x0][0x2ec] ;  /* 0x0000bb0000047ab9 */ /* 0x000fe20000000800 */
[----:B------:R-:W-:Y:S02]  /*7930*/  SHF.R.S32.HI R166, RZ, 0x1f, R167 ;  /* 0x0000001fffa67819 */ /* 0x000fe400000114a7 */
[----:B------:R-:W-:-:S07]  /*7940*/  SHF.R.S32.HI R164, RZ, 0x1f, R165 ;  /* 0x0000001fffa47819 */ /* 0x000fce00000114a5 */
.L_x_6622:
        /* <DEDUP_REMOVED lines=66> */
.L_x_6619:
[C---:B------:R-:W-:Y:S04]  /*7d70*/  LEA R148, P1, R10.reuse, R148, 0x1 ;  /* 0x000000940a947211 */ /* 0x040fe800078208ff */
[----:B------:R-:W-:Y:S02]  /*7d80*/  LEA.HI.X R147, R10, R147, R2, 0x1, P1 ;  /* 0x000000930a937211 */ /* 0x000fe400008f0c02 */
[-C--:B------:R-:W-:Y:S03]  /*7d90*/  IADD3 R172, P1, R148, R163.reuse, RZ ;  /* 0x000000a394ac7210 */ /* 0x080fe60007f3e0ff */
[----:B------:R-:W-:Y:S02]  /*7da0*/  IMAD.MOV.U32 R149, RZ, RZ, R147 ;  /* 0x000000ffff957224 */ /* 0x000fe400078e0093 */
[--C-:B------:R-:W-:Y:S01]  /*7db0*/  IMAD.X R173, R147, 0x1, R162.reuse, P1 ;  /* 0x0000000193ad7824 */ /* 0x100fe200008e06a2 */
[-C--:B------:R-:W-:Y:S02]  /*7dc0*/  IADD3 R2, P1, R172, R163.reuse, RZ ;  /* 0x000000a3ac027210 */ /* 0x080fe40007f3e0ff */
[----:B------:R-:W-:Y:S01]  /*7dd0*/  @!PT LDS RZ, [RZ] ;  /* 0x00000000fffff984 */ /* 0x000fe20000000800 */
[----:B------:R-:W-:Y:S01]  /*7de0*/  @!PT LDS RZ, [RZ] ;  /* 0x00000000fffff984 */ /* 0x000fe20000000800 */
[----:B------:R-:W-:Y:S01]  /*7df0*/  @!PT LDS RZ, [RZ] ;  /* 0x00000000fffff984 */ /* 0x000fe20000000800 */
[----:B------:R1:W-:Y:S03]  /*7e00*/  LDGSTS.E.BYPASS.LTC128B.128 [R153+0x8000], desc[UR10][R148.64] ;  /* 0x0800000094997fae */ /* 0x0003e6000b901d4a */
[--C-:B------:R-:W-:Y:S01]  /*7e10*/  IMAD.X R3, R173, 0x1, R162.reuse, P1 ;  /* 0x00000001ad037824 */ /* 0x100fe200008e06a2 */
[----:B------:R1:W-:Y:S01]  /*7e20*/  LDGSTS.E.BYPASS.LTC128B.128 [R153+0xa000], desc[UR10][R148.64+0x80] ;  /* 0x0a00008094997fae */ /* 0x0003e2000b901d4a */
[----:B------:R-:W-:Y:S03]  /*7e30*/  IADD3 R174, P1, R2, R163, RZ ;  /* 0x000000a302ae7210 */ /* 0x000fe60007f3e0ff */
[----:B------:R1:W-:Y:S02]  /*7e40*/  LDGSTS.E.BYPASS.LTC128B.128 [R153+0x8800], desc[UR10][R172.64] ;  /* 0x08800000ac997fae */ /* 0x0003e4000b901d4a */
[----:B------:R-:W-:Y:S01]  /*7e50*/  IMAD.X R175, R3, 0x1, R162, P1 ;  /* 0x0000000103af7824 */ /* 0x000fe200008e06a2 */
[----:B------:R-:W-:Y:S01]  /*7e60*/  ISETP.GE.AND P1, PT, R151, 0x2, PT ;  /* 0x000000029700780c */ /* 0x000fe20003f26270 */
[----:B------:R1:W-:Y:S04]  /*7e70*/  LDGSTS.E.BYPASS.LTC128B.128 [R153+0xa800], desc[UR10][R172.64+0x80] ;  /* 0x0a800080ac997fae */ /* 0x0003e8000b901d4a */
[----:B------:R1:W-:Y:S04]  /*7e80*/  LDGSTS.E.BYPASS.LTC128B.128 [R153+0x9000], desc[UR10][R2.64] ;  /* 0x0900000002997fae */ /* 0x0003e8000b901d4a */
[----:B------:R1:W-:Y:S04]  /*7e90*/  LDGSTS.E.BYPASS.LTC128B.128 [R153+0xb000], desc[UR10][R2.64+0x80] ;  /* 0x0b00008002997fae */ /* 0x0003e8000b901d4a */
[----:B------:R1:W-:Y:S04]  /*7ea0*/  LDGSTS.E.BYPASS.LTC128B.128 [R153+0x9800], desc[UR10][R174.64] ;  /* 0x09800000ae997fae */ /* 0x0003e8000b901d4a */
[----:B------:R1:W-:Y:S04]  /*7eb0*/  LDGSTS.E.BYPASS.LTC128B.128 [R153+0xb800], desc[UR10][R174.64+0x80] ;  /* 0x0b800080ae997fae */ /* 0x0003e8000b901d4a */
        /* <DEDUP_REMOVED lines=27> */
[C---:B------:R-:W-:Y:S06]  /*8070*/  HMMA.16816.F32 R24, R108.reuse, R126, R24 ;  /* 0x0000007e6c18723c */ /* 0x040fec0000001818 */
        /* <DEDUP_REMOVED lines=94> */
[-C--:B------:R-:W-:Y:S02]  /*8660*/  LOP3.LUT R109, R109, R100.reuse, RZ, 0x3c, !PT ;  /* 0x000000646d6d7212 */ /* 0x080fe400078e3cff */
[----:B------:R-:W-:Y:S02]  /*8670*/  ISETP.GE.AND P1, PT, R107, RZ, PT ;  /* 0x000000ff6b00720c */ /* 0x000fe40003f26270 */
[----:B------:R-:W-:Y:S02]  /*8680*/  ISETP.GE.AND P3, PT, R109, RZ, PT ;  /* 0x000000ff6d00720c */ /* 0x000fe40003f66270 */
[----:B------:R-:W-:Y:S03]  /*8690*/  LOP3.LUT R107, RZ, R100, RZ, 0x33, !PT ;  /* 0x00000064ff6b7212 */ /* 0x000fe600078e33ff */
        /* <DEDUP_REMOVED lines=22> */
[----:B------:R-:W1:Y:S07]  /*8800*/  LDC.64 R104, c[0x0][0x248] ;  /* 0x00009200ff687b82 */ /* 0x000e6e0000000a00 */
        /* <DEDUP_REMOVED lines=26> */
.L_x_6621:
[C---:B------:R-:W-:Y:S04]  /*89b0*/  LEA R158, P1, R108.reuse, R158, 0x1 ;  /* 0x0000009e6c9e7211 */ /* 0x040fe800078208ff */
[----:B------:R-:W-:Y:S02]  /*89c0*/  LEA.HI.X R159, R108, R159, R100, 0x1, P1 ;  /* 0x0000009f6c9f7211 */ /* 0x000fe400008f0c64 */
[-C--:B------:R-:W-:Y:S03]  /*89d0*/  IADD3 R104, P1, R158, R161.reuse, RZ ;  /* 0x000000a19e687210 */ /* 0x080fe60007f3e0ff */
[----:B------:R-:W-:Y:S01]  /*89e0*/  @!PT LDS RZ, [RZ] ;  /* 0x00000000fffff984 */ /* 0x000fe20000000800 */
[----:B------:R-:W-:Y:S01]  /*89f0*/  @!PT LDS RZ, [RZ] ;  /* 0x00000000fffff984 */ /* 0x000fe20000000800 */
[----:B------:R-:W-:Y:S01]  /*8a00*/  @!PT LDS RZ, [RZ] ;  /* 0x00000000fffff984 */ /* 0x000fe20000000800 */
[----:B------:R1:W-:Y:S02]  /*8a10*/  LDGSTS.E.BYPASS.LTC128B.128 [R153+0x4000], desc[UR10][R158.64] ;  /* 0x040000009e997fae */ /* 0x0003e4000b901d4a */
[--C-:B------:R-:W-:Y:S01]  /*8a20*/  IMAD.X R105, R159, 0x1, R160.reuse, P1 ;  /* 0x000000019f697824 */ /* 0x100fe200008e06a0 */
[-C--:B------:R-:W-:Y:S01]  /*8a30*/  IADD3 R2, P1, R104, R161.reuse, RZ ;  /* 0x000000a168027210 */ /* 0x080fe20007f3e0ff */
[----:B------:R1:W-:Y:S04]  /*8a40*/  LDGSTS.E.BYPASS.LTC128B.128 [R153+0x6000], desc[UR10][R158.64+0x80] ;  /* 0x060000809e997fae */ /* 0x0003e8000b901d4a */
[----:B------:R1:W-:Y:S01]  /*8a50*/  LDGSTS.E.BYPASS.LTC128B.128 [R153+0x4800], desc[UR10][R104.64] ;  /* 0x0480000068997fae */ /* 0x0003e2000b901d4a */
[--C-:B------:R-:W-:Y:S01]  /*8a60*/  IMAD.X R3, R105, 0x1, R160.reuse, P1 ;  /* 0x0000000169037824 */ /* 0x100fe200008e06a0 */
[----:B------:R-:W-:Y:S02]  /*8a70*/  IADD3 R106, P1, R2, R161, RZ ;  /* 0x000000a1026a7210 */ /* 0x000fe40007f3e0ff */
[----:B------:R1:W-:Y:S03]  /*8a80*/  LDGSTS.E.BYPASS.LTC128B.128 [R153+0x6800], desc[UR10][R104.64+0x80] ;  /* 0x0680008068997fae */ /* 0x0003e6000b901d4a */
[----:B------:R-:W-:Y:S01]  /*8a90*/  IMAD.X R107, R3, 0x1, R160, P1 ;  /* 0x00000001036b7824 */ /* 0x000fe200008e06a0 */
[----:B------:R1:W-:Y:S04]  /*8aa0*/  LDGSTS.E.BYPASS.LTC128B.128 [R153+0x5000], desc[UR10][R2.64] ;  /* 0x0500000002997fae */ /* 0x0003e8000b901d4a */
[----:B------:R1:W-:Y:S04]  /*8ab0*/  LDGSTS.E.BYPASS.LTC128B.128 [R153+0x7000], desc[UR10][R2.64+0x80] ;  /* 0x0700008002997fae */ /* 0x0003e8000b901d4a */
[----:B------:R1:W-:Y:S04]  /*8ac0*/  LDGSTS.E.BYPASS.LTC128B.128 [R153+0x5800], desc[UR10][R106.64] ;  /* 0x058000006a997fae */ /* 0x0003e8000b901d4a */
[----:B------:R1:W-:Y:S04]  /*8ad0*/  LDGSTS.E.BYPASS.LTC128B.128 [R153+0x7800], desc[UR10][R106.64+0x80] ;  /* 0x078000806a997fae */ /* 0x0003e8000b901d4a */
[----:B------:R-:W0:Y:S02]  /*8ae0*/  LDGDEPBAR ;  /* 0x00000000000079af */ /* 0x000e240000000000 */
.L_x_6620:
        /* <DEDUP_REMOVED lines=45> */
[C---:B------:R-:W-:Y:S01]  /*8dc0*/  FADD.FTZ R0, -R3.reuse, R0 ;  /* 0x0000000003007221 */ /* 0x040fe20000010100 */
[----:B------:R-:W-:Y:S03]  /*8dd0*/  FMUL.FTZ R120, R3, UR4 ;  /* 0x0000000403787c20 */ /* 0x000fe60008410000 */
[----:B------:R-:W-:Y:S01]  /*8de0*/  FMUL.FTZ R100, R0, UR4 ;  /* 0x0000000400647c20 */ /* 0x000fe20008410000 */
[----:B------:R-:W-:Y:S01]  /*8df0*/  FADD.FTZ R0, -R2, R101 ;  /* 0x0000006502007221 */ /* 0x000fe20000010100 */
[----:B------:R-:W-:Y:S02]  /*8e00*/  FSEL R120, R120, RZ, P1 ;  /* 0x000000ff78787208 */ /* 0x000fe40000800000 */
[----:B------:R-:W-:Y:S01]  /*8e10*/  FSETP.NEU.FTZ.AND P1, PT, R2, -INF , PT ;  /* 0xff8000000200780b */ /* 0x000fe20003f3d000 */
[----:B------:R-:W-:Y:S01]  /*8e20*/  FMUL.FTZ R101, R0, UR4 ;  /* 0x0000000400657c20 */ /* 0x000fe20008410000 */
[----:B------:R-:W2:Y:S01]  /*8e30*/  MUFU.EX2 R100, R100 ;  /* 0x0000006400647308 */ /* 0x000ea20000000800 */
[--C-:B------:R-:W-:Y:S01]  /*8e40*/  FFMA.FTZ R117, R4, UR4, -R120.reuse ;  /* 0x0000000404757c23 */ /* 0x100fe20008010878 */
[----:B------:R-:W-:Y:S01]  /*8e50*/  FSEL R119, R119, RZ, P1 ;  /* 0x000000ff77777208 */ /* 0x000fe20000800000 */
[--C-:B------:R-:W-:Y:S01]  /*8e60*/  FFMA.FTZ R5, R5, UR4, -R120.reuse ;  /* 0x0000000405057c23 */ /* 0x100fe20008010878 */
[--C-:B------:R-:W-:Y:S01]  /*8e70*/  FFMA.FTZ R116, R9, UR4, -R120.reuse ;  /* 0x0000000409747c23 */ /* 0x100fe20008010878 */
[--C-:B------:R-:W-:Y:S01]  /*8e80*/  FFMA.FTZ R13, R13, UR4, -R120.reuse ;  /* 0x000000040d0d7c23 */ /* 0x100fe20008010878 */
[--C-:B------:R-:W-:Y:S01]  /*8e90*/  FFMA.FTZ R121, R12, UR4, -R120.reuse ;  /* 0x000000040c797c23 */ /* 0x100fe20008010878 */
[--C-:B------:R-:W-:Y:S03]  /*8ea0*/  FFMA.FTZ R103, R6, UR4, -R119.reuse ;  /* 0x0000000406677c23 */ /* 0x100fe60008010877 */
[----:B------:R3:W4:Y:S01]  /*8eb0*/  MUFU.EX2 R0, R101 ;  /* 0x0000006500007308 */ /* 0x0007220000000800 */
        /* <DEDUP_REMOVED lines=14> */
[----:B------:R-:W-:Y:S03]  /*8fa0*/  FMUL.FTZ R44, R100, R44 ;  /* 0x0000002c642c7220 */ /* 0x000fe60000410000 */
[----:B------:R-:W2:Y:S01]  /*8fb0*/  MUFU.EX2 R5, R5 ;  /* 0x0000000500057308 */ /* 0x000ea20000000800 */
[--C-:B---3--:R-:W-:Y:S01]  /*8fc0*/  FFMA.FTZ R101, R10, UR4, -R119.reuse ;  /* 0x000000040a657c23 */ /* 0x108fe20008010877 */
[C---:B----4-:R-:W-:Y:S01]  /*8fd0*/  FMUL.FTZ R10, R0.reuse, R98 ;  /* 0x00000062000a7220 */ /* 0x050fe20000410000 */
[C---:B------:R-:W-:Y:S01]  /*8fe0*/  FMUL.FTZ R11, R0.reuse, R99 ;  /* 0x00000063000b7220 */ /* 0x040fe20000410000 */
[C---:B------:R-:W-:Y:S01]  /*8ff0*/  FMUL.FTZ R38, R0.reuse, R38 ;  /* 0x0000002600267220 */ /* 0x040fe20000410000 */
[C---:B------:R-:W-:Y:S01]  /*9000*/  FMUL.FTZ R39, R0.reuse, R39 ;  /* 0x0000002700277220 */ /* 0x040fe20000410000 */
[C---:B------:R-:W-:Y:S01]  /*9010*/  FMUL.FTZ R42, R0.reuse, R42 ;  /* 0x0000002a002a7220 */ /* 0x040fe20000410000 */
[----:B------:R-:W-:Y:S03]  /*9020*/  FMUL.FTZ R43, R0, R43 ;  /* 0x0000002b002b7220 */ /* 0x000fe60000410000 */
        /* <DEDUP_REMOVED lines=44> */
[----:B------:R-:W-:Y:S01]  /*92f0*/  FMUL.FTZ R12, R100, R92 ;  /* 0x0000005c640c7220 */ /* 0x000fe20000410000 */
[----:B------:R-:W-:Y:S01]  /*9300*/  FMUL.FTZ R15, R0, R95 ;  /* 0x0000005f000f7220 */ /* 0x000fe20000410000 */
[C---:B------:R-:W-:Y:S01]  /*9310*/  FMUL.FTZ R80, R100.reuse, R80 ;  /* 0x0000005064507220 */ /* 0x040fe20000410000 */
[----:B------:R-:W-:Y:S01]  /*9320*/  FMUL.FTZ R81, R100, R81 ;  /* 0x0000005164517220 */ /* 0x000fe20000410000 */
[C---:B------:R-:W-:Y:S01]  /*9330*/  FMUL.FTZ R82, R0.reuse, R82 ;  /* 0x0000005200527220 */ /* 0x040fe20000410000 */
[----:B------:R-:W-:Y:S01]  /*9340*/  FMUL.FTZ R83, R0, R83 ;  /* 0x0000005300537220 */ /* 0x000fe20000410000 */
[----:B------:R-:W-:Y:S01]  /*9350*/  MUFU.EX2 R121, R121 ;  /* 0x0000007900797308 */ /* 0x000fe20000000800 */
[----:B------:R-:W-:Y:S01]  /*9360*/  FMUL.FTZ R17, R100, R89 ;  /* 0x0000005964117220 */ /* 0x000fe20000410000 */
[----:B------:R-:W-:Y:S01]  /*9370*/  FMUL.FTZ R19, R0, R91 ;  /* 0x0000005b00137220 */ /* 0x000fe20000410000 */
        /* <DEDUP_REMOVED lines=8> */
[----:B------:R-:W-:Y:S01]  /*9400*/  FFMA.FTZ R149, R32, UR4, -R120 ;  /* 0x0000000420957c23 */ /* 0x000fe20008010878 */
[----:B------:R-:W-:Y:S01]  /*9410*/  LDSM.16.MT88.4 R24, [R136+0x9000] ;  /* 0x009000008818783b */ /* 0x000fe20000004200 */
[----:B------:R-:W-:Y:S01]  /*9420*/  FFMA.FTZ R170, R34, UR4, -R119 ;  /* 0x0000000422aa7c23 */ /* 0x000fe20008010877 */
[C---:B-1----:R-:W-:Y:S01]  /*9430*/  HMMA.16816.F32 R8, R96.reuse, R104, R8 ;  /* 0x000000686008723c */ /* 0x042fe20000001808 */
[----:B------:R-:W-:Y:S04]  /*9440*/  MUFU.EX2 R122, R122 ;  /* 0x0000007a007a7308 */ /* 0x000fe80000000800 */
[----:B------:R-:W-:Y:S01]  /*9450*/  FFMA.FTZ R117, R100, R171, R117 ;  /* 0x000000ab64757223 */ /* 0x000fe20000010075 */
[C---:B------:R-:W-:Y:S01]  /*9460*/  HMMA.16816.F32 R36, R96.reuse, R106, R36 ;  /* 0x0000006a6024723c */ /* 0x040fe20000001824 */
[----:B------:R-:W1:Y:S04]  /*9470*/  LDSM.16.MT88.4 R104, [R135+0x8000] ;  /* 0x008000008768783b */ /* 0x000e680000004200 */
[----:B------:R-:W-:Y:S01]  /*9480*/  MUFU.EX2 R124, R124 ;  /* 0x0000007c007c7308 */ /* 0x000fe20000000800 */
[----:B------:R-:W-:Y:S01]  /*9490*/  ISETP.GT.AND P1, PT, R151, 0x1, PT ;  /* 0x000000019700780c */ /* 0x000fe20003f24270 */
[----:B------:R-:W-:Y:S01]  /*94a0*/  FFMA.FTZ R103, R0, R169, R103 ;  /* 0x000000a900677223 */ /* 0x000fe20000010067 */
[C---:B------:R-:W-:Y:S07]  /*94b0*/  HMMA.16816.F32 R40, R96.reuse, R108, R40 ;  /* 0x0000006c6028723c */ /* 0x040fee0000001828 */
        /* <DEDUP_REMOVED lines=8> */
[----:B------:R-:W3:Y:S06]  /*9540*/  LDSM.16.MT88.4 R112, [R137+0xa000] ;  /* 0x00a000008970783b */ /* 0x000eec0000004200 */
[----:B------:R-:W-:Y:S01]  /*9550*/  MUFU.EX2 R168, R168 ;  /* 0x000000a800a87308 */ /* 0x000fe20000000800 */
[----:B------:R-:W-:Y:S03]  /*9560*/  FADD.FTZ R118, R118, R101 ;  /* 0x0000006576767221 */ /* 0x000fe60000010000 */
[----:B------:R-:W-:Y:S06]  /*9570*/  MOV R101, R2 ;  /* 0x0000000200657202 */ /* 0x000fec0000000f00 */
[----:B------:R-:W-:Y:S01]  /*9580*/  MUFU.EX2 R127, R127 ;  /* 0x0000007f007f7308 */ /* 0x000fe20000000800 */
[C---:B-1----:R-:W-:Y:S09]  /*9590*/  HMMA.16816.F32 R56, R96.reuse, R104, R56 ;  /* 0x000000686038723c */ /* 0x042ff20000001838 */
[----:B------:R-:W-:Y:S01]  /*95a0*/  MUFU.EX2 R149, R149 ;  /* 0x0000009500957308 */ /* 0x000fe20000000800 */
[C---:B------:R-:W-:Y:S01]  /*95b0*/  HMMA.16816.F32 R60, R96.reuse, R106, R60 ;  /* 0x0000006a603c723c */ /* 0x040fe2000000183c */
[----:B------:R-:W1:Y:S08]  /*95c0*/  LDSM.16.MT88.4 R104, [R136+0xa000] ;  /* 0x00a000008868783b */ /* 0x000e700000004200 */
[----:B------:R-:W-:Y:S01]  /*95d0*/  MUFU.EX2 R170, R170 ;  /* 0x000000aa00aa7308 */ /* 0x000fe20000000800 */
[C---:B--2---:R-:W-:Y:S06]  /*95e0*/  HMMA.16816.F32 R64, R96.reuse, R108, R64 ;  /* 0x0000006c6040723c */ /* 0x044fec0000001840 */
        /* <DEDUP_REMOVED lines=13> */
[----:B------:R-:W3:Y:S05]  /*96c0*/  LDSM.16.MT88.4 R92, [R139+0x8800] ;  /* 0x008800008b5c783b */ /* 0x000eea0000004200 */
[C---:B-1----:R-:W-:Y:S02]  /*96d0*/  HMMA.16816.F32 R12, R96.reuse, R104, R12 ;  /* 0x00000068600c723c */ /* 0x042fe4000000180c */
[----:B------:R-:W1:Y:S01]  /*96e0*/  MUFU.EX2 R115, R115 ;  /* 0x0000007300737308 */ /* 0x000e620000000800 */
[--C-:B-----5:R-:W-:Y:S01]  /*96f0*/  FFMA.FTZ R123, R18, UR4, -R119.reuse ;  /* 0x00000004127b7c23 */ /* 0x120fe20008010877 */
[----:B------:R-:W-:Y:S01]  /*9700*/  FMUL.FTZ R18, R0, R90 ;  /* 0x0000005a00127220 */ /* 0x000fe20000410000 */
[----:B------:R-:W-:Y:S01]  /*9710*/  MOV R0, R3 ;  /* 0x0000000300007202 */ /* 0x000fe20000000f00 */
[C---:B------:R-:W-:Y:S01]  /*9720*/  HMMA.16816.F32 R80, R96.reuse, R106, R80 ;  /* 0x0000006a6050723c */ /* 0x040fe20000001850 */
[----:B------:R-:W4:Y:S05]  /*9730*/  LDSM.16.MT88.4 R104, [R137+0x8800] ;  /* 0x008800008968783b */ /* 0x000f2a0000004200 */
[----:B------:R-:W5:Y:S01]  /*9740*/  MUFU.EX2 R123, R123 ;  /* 0x0000007b007b7308 */ /* 0x000f620000000800 */
[----:B--2---:R-:W-:Y:S01]  /*9750*/  F2FP.F16.F32.PACK_AB R89, R114, R113 ;  /* 0x000000717259723e */ /* 0x004fe200000000ff */
[C---:B------:R-:W-:Y:S03]  /*9760*/  HMMA.16816.F32 R16, R96.reuse, R108, R16 ;  /* 0x0000006c6010723c */ /* 0x040fe60000001810 */
[----:B------:R-:W-:Y:S03]  /*9770*/  FADD.FTZ R113, R113, R118 ;  /* 0x0000007671717221 */ /* 0x000fe60000010000 */
[----:B------:R-:W-:Y:S01]  /*9780*/  HMMA.16816.F32 R84, R96, R110, R84 ;  /* 0x0000006e6054723c */ /* 0x000fe20000001854 */
[----:B------:R-:W2:Y:S04]  /*9790*/  LDSM.16.MT88.4 R96, [R136+0x8800] ;  /* 0x008800008860783b */ /* 0x000ea80000004200 */
[----:B-1----:R-:W-:Y:S01]  /*97a0*/  F2FP.F16.F32.PACK_AB R90, R122, R115 ;  /* 0x000000737a5a723e */ /* 0x002fe200000000ff */
[--C-:B------:R-:W-:Y:S01]  /*97b0*/  FFMA.FTZ R108, R20, UR4, -R120.reuse ;  /* 0x00000004146c7c23 */ /* 0x100fe20008010878 */
[--C-:B------:R-:W-:Y:S01]  /*97c0*/  FFMA.FTZ R109, R21, UR4, -R120.reuse ;  /* 0x00000004156d7c23 */ /* 0x100fe20008010878 */
        /* <DEDUP_REMOVED lines=10> */
[----:B------:R-:W3:Y:S05]  /*9870*/  LDSM.16.MT88.4 R92, [R135+0x8800] ;  /* 0x00880000875c783b */ /* 0x000eea0000004200 */
[C---:B----4-:R-:W-:Y:S03]  /*9880*/  HMMA.16816.F32 R40, R88.reuse, R104, R40 ;  /* 0x000000685828723c */ /* 0x050fe60000001828 */
[----:B------:R-:W-:Y:S03]  /*9890*/  MUFU.EX2 R110, R110 ;  /* 0x0000006e006e7308 */ /* 0x000fe60000000800 */
[C---:B------:R-:W-:Y:S01]  /*98a0*/  HMMA.16816.F32 R44, R88.reuse, R106, R44 ;  /* 0x0000006a582c723c */ /* 0x040fe2000000182c */
[----:B------:R-:W4:Y:S06]  /*98b0*/  LDSM.16.MT88.4 R104, [R139+0xa800] ;  /* 0x00a800008b68783b */ /* 0x000f2c0000004200 */
[----:B------:R-:W5:Y:S01]  /*98c0*/  MUFU.EX2 R111, R111 ;  /* 0x0000006f006f7308 */ /* 0x000f620000000800 */
[----:B-1----:R-:W-:Y:S01]  /*98d0*/  F2FP.F16.F32.PACK_AB R20, R109, R108 ;  /* 0x0000006c6d14723e */ /* 0x002fe200000000ff */
[C---:B--2---:R-:W-:Y:S06]  /*98e0*/  HMMA.16816.F32 R48, R88.reuse, R96, R48 ;  /* 0x000000605830723c */ /* 0x044fec0000001830 */
[C---:B------:R-:W-:Y:S01]  /*98f0*/  HMMA.16816.F32 R52, R88.reuse, R98, R52 ;  /* 0x000000625834723c */ /* 0x040fe20000001834 */
[----:B------:R-:W1:Y:S04]  /*9900*/  LDSM.16.MT88.4 R96, [R137+0xa800] ;  /* 0x00a800008960783b */ /* 0x000e680000004200 */
[----:B-----5:R-:W-:Y:S01]  /*9910*/  F2FP.F16.F32.PACK_AB R21, R111, R110 ;  /* 0x0000006e6f15723e */ /* 0x020fe200000000ff */
[C---:B---3--:R-:W-:Y:S06]  /*9920*/  HMMA.16816.F32 R56, R88.reuse, R92, R56 ;  /* 0x0000005c5838723c */ /* 0x048fec0000001838 */
        /* <DEDUP_REMOVED lines=46> */
[C---:B------:R-:W-:Y:S05]  /*9c10*/  HMMA.16816.F32 R80, R20.reuse, R90, R80 ;  /* 0x0000005a1450723c */ /* 0x040fea0000001850 */
[----:B------:R-:W-:Y:S01]  /*9c20*/  FADD.FTZ R88, R5, R117 ;  /* 0x0000007505587221 */ /* 0x000fe20000010000 */
[----:B------:R-:W-:Y:S05]  /*9c30*/  FADD.FTZ R5, R123, R114 ;  /* 0x000000727b057221 */ /* 0x000fea0000010000 */
[----:B------:R-:W-:Y:S01]  /*9c40*/  FADD.FTZ R7, R7, R88 ;  /* 0x0000005807077221 */ /* 0x000fe20000010000 */
[----:B------:R-:W-:Y:S03]  /*9c50*/  FADD.FTZ R5, R124, R5 ;  /* 0x000000057c057221 */ /* 0x000fe60000010000 */
[----:B------:R-:W-:Y:S01]  /*9c60*/  FADD.FTZ R116, R116, R7 ;  /* 0x0000000774747221 */ /* 0x000fe20000010000 */
[----:B------:R-:W-:Y:S01]  /*9c70*/  FADD.FTZ R110, R110, R5 ;  /* 0x000000056e6e7221 */ /* 0x000fe20000010000 */
[C---:B--2---:R-:W-:Y:S03]  /*9c80*/  HMMA.16816.F32 R16, R20.reuse, R92, R16 ;  /* 0x0000005c1410723c */ /* 0x044fe60000001810 */
[----:B------:R-:W-:Y:S01]  /*9c90*/  IADD3 R5, R151, -0x1, RZ ;  /* 0xffffffff97057810 */ /* 0x000fe20007ffe0ff */
[----:B------:R-:W-:Y:S01]  /*9ca0*/  FADD.FTZ R121, R121, R116 ;  /* 0x0000007479797221 */ /* 0x000fe20000010000 */
[----:B------:R-:W-:Y:S01]  /*9cb0*/  FADD.FTZ R111, R111, R110 ;  /* 0x0000006e6f6f7221 */ /* 0x000fe20000010000 */
[----:B------:R-:W-:Y:S05]  /*9cc0*/  HMMA.16816.F32 R84, R20, R94, R84 ;  /* 0x0000005e1454723c */ /* 0x000fea0000001854 */
[----:B------:R-:W-:Y:S01]  /*9cd0*/  FADD.FTZ R112, R112, R121 ;  /* 0x0000007970707221 */ /* 0x000fe20000010000 */
[----:B------:R-:W-:Y:S01]  /*9ce0*/  FADD.FTZ R168, R168, R111 ;  /* 0x0000006fa8a87221 */ /* 0x000fe20000010000 */
[----:B------:R-:W-:Y:S04]  /*9cf0*/  F2FP.F16.F32.PACK_AB R20, R105, R104 ;  /* 0x000000686914723e */ /* 0x000fe800000000ff */
[----:B------:R-:W-:Y:S01]  /*9d00*/  F2FP.F16.F32.PACK_AB R21, R107, R106 ;  /* 0x0000006a6b15723e */ /* 0x000fe200000000ff */
[----:B------:R-:W-:Y:S01]  /*9d10*/  FADD.FTZ R115, R115, R112 ;  /* 0x0000007073737221 */ /* 0x000fe20000010000 */
[----:B-----5:R-:W-:Y:S01]  /*9d20*/  F2FP.F16.F32.PACK_AB R22, R120, R149 ;  /* 0x000000957816723e */ /* 0x020fe200000000ff */
[----:B------:R-:W-:Y:S01]  /*9d30*/  FADD.FTZ R127, R127, R168 ;  /* 0x000000a87f7f7221 */ /* 0x000fe20000010000 */
[----:B---3--:R-:W-:Y:S01]  /*9d40*/  F2FP.F16.F32.PACK_AB R23, R119, R170 ;  /* 0x000000aa7717723e */ /* 0x008fe200000000ff */
[----:B------:R-:W-:Y:S01]  /*9d50*/  FADD.FTZ R115, R122, R115 ;  /* 0x000000737a737221 */ /* 0x000fe20000010000 */
[----:B------:R-:W-:Y:S01]  /*9d60*/  MOV R151, R5 ;  /* 0x0000000500977202 */ /* 0x000fe20000000f00 */
[----:B------:R-:W-:Y:S02]  /*9d70*/  FADD.FTZ R106, R106, R127 ;  /* 0x0000007f6a6a7221 */ /* 0x000fe40000010000 */
[----:B------:R-:W-:Y:S02]  /*9d80*/  FADD.FTZ R6, R108, R115 ;  /* 0x000000736c067221 */ /* 0x000fe40000010000 */
[C---:B------:R-:W-:Y:S01]  /*9d90*/  HMMA.16816.F32 R96, R20.reuse, R28, R8 ;  /* 0x0000001c1460723c */ /* 0x040fe20000001808 */
[----:B------:R-:W2:Y:S02]  /*9da0*/  LDSM.16.MT88.4 R8, [R135+0x9800] ;  /* 0x009800008708783b */ /* 0x000ea40000004200 */
[----:B------:R-:W-:Y:S01]  /*9db0*/  FADD.FTZ R6, R109, R6 ;  /* 0x000000066d067221 */ /* 0x000fe20000010000 */
[----:B------:R-:W-:Y:S02]  /*9dc0*/  FADD.FTZ R107, R107, R106 ;  /* 0x0000006a6b6b7221 */ /* 0x000fe40000010000 */
[C---:B------:R-:W-:Y:S03]  /*9dd0*/  HMMA.16816.F32 R36, R20.reuse, R30, R36 ;  /* 0x0000001e1424723c */ /* 0x040fe60000001824 */
[----:B------:R-:W3:Y:S02]  /*9de0*/  LDSM.16.MT88.4 R28, [R139+0xb800] ;  /* 0x00b800008b1c783b */ /* 0x000ee40000004200 */
        /* <DEDUP_REMOVED lines=9> */
[----:B------:R-:W4:Y:S04]  /*9e80*/  LDSM.16.MT88.4 R32, [R136+0xb800] ;  /* 0x00b800008820783b */ /* 0x000f280000004200 */
[----:B------:R-:W-:Y:S01]  /*9e90*/  FADD.FTZ R149, R149, R104 ;  /* 0x0000006895957221 */ /* 0x000fe20000010000 */
[----:B------:R-:W-:Y:S01]  /*9ea0*/  FADD.FTZ R170, R170, R107 ;  /* 0x0000006baaaa7221 */ /* 0x000fe20000010000 */
[C---:B--2---:R-:W-:Y:S04]  /*9eb0*/  HMMA.16816.F32 R56, R20.reuse, R8, R56 ;  /* 0x000000081438723c */ /* 0x044fe80000001838 */
[----:B------:R-:W-:Y:S01]  /*9ec0*/  FADD.FTZ R171, R120, R149 ;  /* 0x0000009578ab7221 */ /* 0x000fe20000010000 */
[----:B------:R-:W-:Y:S01]  /*9ed0*/  FADD.FTZ R169, R119, R170 ;  /* 0x000000aa77a97221 */ /* 0x000fe20000010000 */
        /* <DEDUP_REMOVED lines=13> */
.L_x_6618:
        /* <DEDUP_REMOVED lines=91> */
[----:B---3--:R-:W-:Y:S01]  /*a560*/  @P4 FMUL.FTZ R12, R5, 0.69314718246459960938 ;  /* 0x3f317218050c4820 */ /* 0x008fe20000410000 */
[----:B------:R-:W-:-:S02]  /*a570*/  LOP3.LUT R7, R6, 0x3ffffffc, RZ, 0xc0, !PT ;  /* 0x3ffffffc06077812 */ /* 0x000fc400078ec0ff */
[----:B------:R-:W-:Y:S02]  /*a580*/  SHF.L.U32 R10, R8, 0x6, RZ ;  /* 0x00000006080a7819 */ /* 0x000fe400000006ff */
[----:B------:R-:W-:Y:S02]  /*a590*/  SHF.R.S32.HI R6, RZ, 0x5, R9 ;  /* 0x00000005ff067819 */ /* 0x000fe40000011409 */
[----:B------:R-:W-:Y:S02]  /*a5a0*/  IADD3 R7, -R7, R0, RZ ;  /* 0x0000000007077210 */ /* 0x000fe40007ffe1ff */
[----:B------:R-:W-:Y:S02]  /*a5b0*/  LOP3.LUT R10, R10, 0x1c0, RZ, 0xc0, !PT ;  /* 0x000001c00a0a7812 */ /* 0x000fe400078ec0ff */
[----:B------:R-:W-:Y:S02]  /*a5c0*/  LOP3.LUT R11, R8, 0x1, RZ, 0xc0, !PT ;  /* 0x00000001080b7812 */ /* 0x000fe400078ec0ff */
[----:B------:R-:W-:-:S02]  /*a5d0*/  LEA R7, R6, R7, 0x9 ;  /* 0x0000000706077211 */ /* 0x000fc400078e48ff */
[----:B------:R-:W-:Y:S02]  /*a5e0*/  LEA.HI R10, R10, R10, RZ, 0x1d ;  /* 0x0000000a0a0a7211 */ /* 0x000fe400078fe8ff */
[----:B------:R-:W-:Y:S02]  /*a5f0*/  ISETP.NE.U32.AND P0, PT, R11, 0x1, PT ;  /* 0x000000010b00780c */ /* 0x000fe40003f05070 */
[----:B------:R-:W-:Y:S02]  /*a600*/  LEA R7, R7, R10, 0x1 ;  /* 0x0000000a07077211 */ /* 0x000fe400078e08ff */
[----:B------:R-:W-:Y:S02]  /*a610*/  R2P PR, R8, 0x6 ;  /* 0x0000000608007804 */ /* 0x000fe40000000000 */
[----:B------:R-:W-:Y:S01]  /*a620*/  LEA R7, R7, UR4, 0x1 ;  /* 0x0000000407077c11 */ /* 0x000fe2000f8e08ff */
        /* <DEDUP_REMOVED lines=70> */
[----:B------:R-:W-:Y:S04]  /*aa90*/  STS [R15+0x2400], R74 ;  /* 0x0024004a0f007388 */ /* 0x000fe80000000800 */
[----:B------:R-:W-:Y:S04]  /*aaa0*/  STS [R17+0x2000], R76 ;  /* 0x0020004c11007388 */ /* 0x000fe80000000800 */
[----:B------:R-:W-:Y:S01]  /*aab0*/  STS [R17+0x2400], R78 ;  /* 0x0024004e11007388 */ /* 0x000fe20000000800 */
[----:B---3--:R-:W3:Y:S03]  /*aac0*/  @P3 LDC R7, c[0x0][0x2e8] ;  /* 0x0000ba00ff073b82 */ /* 0x008ee60000000800 */
[----:B------:R-:W-:Y:S04]  /*aad0*/  STS [R19+0x2000], R92 ;  /* 0x0020005c13007388 */ /* 0x000fe80000000800 */
[----:B------:R2:W-:Y:S01]  /*aae0*/  STS [R19+0x2400], R94 ;  /* 0x0024005e13007388 */ /* 0x0005e20000000800 */
[----:B----4-:R-:W4:Y:S03]  /*aaf0*/  @P3 MUFU.LG2 R13, R4 ;  /* 0x00000004000d3308 */ /* 0x010f260000000c00 */
[----:B------:R1:W-:Y:S04]  /*ab00*/  STS [R21+0x2000], R80 ;  /* 0x0020005015007388 */ /* 0x0003e80000000800 */
[----:B------:R1:W-:Y:S04]  /*ab10*/  STS [R21+0x2400], R82 ;  /* 0x0024005215007388 */ /* 0x0003e80000000800 */
[----:B------:R1:W-:Y:S04]  /*ab20*/  STS [R23+0x2000], R88 ;  /* 0x0020005817007388 */ /* 0x0003e80000000800 */
[----:B------:R1:W-:Y:S01]  /*ab30*/  STS [R23+0x2400], R90 ;  /* 0x0024005a17007388 */ /* 0x0003e20000000800 */
[----:B----4-:R-:W-:-:S03]  /*ab40*/  @P3 FMUL.FTZ R13, R13, 0.69314718246459960938 ;  /* 0x3f3172180d0d3820 */ /* 0x010fc60000410000 */
[----:B------:R4:W-:Y:S04]  /*ab50*/  STS [R25+0x2000], R84 ;  /* 0x0020005419007388 */ /* 0x0009e80000000800 */
[----:B------:R4:W-:Y:S01]  /*ab60*/  STS [R25+0x2400], R86 ;  /* 0x0024005619007388 */ /* 0x0009e20000000800 */
[----:B--2---:R-:W-:Y:S01]  /*ab70*/  @P0 IMAD.WIDE.U32 R18, R150, R10, RZ ;  /* 0x0000000a96120225 */ /* 0x004fe200078e00ff */
[----:B------:R-:W-:-:S03]  /*ab80*/  MOV R10, 0x7f800000 ;  /* 0x7f800000000a7802 */ /* 0x000fc60000000f00 */
[----:B------:R-:W-:Y:S01]  /*ab90*/  @P0 IMAD R16, R150, R11, R19 ;  /* 0x0000000b96100224 */ /* 0x000fe200078e0213 */
[----:B------:R-:W-:Y:S01]  /*aba0*/  MOV R11, 0x7f800000 ;  /* 0x7f800000000b7802 */ /* 0x000fe20000000f00 */
[----:B------:R-:W-:Y:S06]  /*abb0*/  @P0 BRA `(.L_x_6623) ;  /* 0x00000000001c0947 */ /* 0x000fec0003800000 */
[----:B------:R-:W2:Y:S01]  /*abc0*/  S2R R15, SR_CTAID.Y ;  /* 0x00000000000f7919 */ /* 0x000ea20000002600 */
[----:B------:R-:W5:Y:S01]  /*abd0*/  LDC.64 R4, c[0x0][0x290] ;  /* 0x0000a400ff047b82 */ /* 0x000f620000000a00 */
[----:B--2---:R-:W-:Y:S01]  /*abe0*/  SHF.R.S32.HI R17, RZ, 0x1f, R15 ;  /* 0x0000001fff117819 */ /* 0x004fe2000001140f */
[----:B-----5:R-:W-:-:S04]  /*abf0*/  IMAD.WIDE.U32 R18, R15, R4, RZ ;  /* 0x000000040f127225 */ /* 0x020fc800078e00ff */
[----:B------:R-:W-:-:S04]  /*ac00*/  IMAD R14, R17, R4, RZ ;  /* 0x00000004110e7224 */ /* 0x000fc800078e02ff */
[----:B------:R-:W-:-:S05]  /*ac10*/  IMAD R5, R15, R5, R14 ;  /* 0x000000050f057224 */ /* 0x000fca00078e020e */
[----:B------:R-:W-:Y:S02]  /*ac20*/  IADD3 R16, R19, R5, RZ ;  /* 0x0000000513107210 */ /* 0x000fe40007ffe0ff */
.L_x_6623:
[----:B-1----:R-:W-:Y:S01]  /*ac30*/  @P4 FFMA.FTZ R10, R3, R8, R12 ;  /* 0x00000008030a4223 */ /* 0x002fe2000001000c */
[----:B---3--:R-:W-:Y:S01]  /*ac40*/  @P3 FFMA.FTZ R11, R2, R7, R13 ;  /* 0x00000007020b3223 */ /* 0x008fe2000001000d */
        /* <DEDUP_REMOVED lines=8> */
.L_x_6624:
[----:B------:R-:W1:Y:S01]  /*acd0*/  S2R R3, SR_CTAID.Y ;  /* 0x0000000000037919 */ /* 0x000e620000002600 */
[----:B------:R-:W1:Y:S08]  /*ace0*/  S2UR UR6, SR_CTAID.Z ;  /* 0x00000000000679c3 */ /* 0x000e700000002700 */
[----:B------:R-:W1:Y:S08]  /*acf0*/  LDC R2, c[0x0][0x270] ;  /* 0x00009c00ff027b82 */ /* 0x000e700000000800 */
[----:B------:R-:W2:Y:S01]  /*ad00*/  LDC R5, c[0x0][0x2c4] ;  /* 0x0000b100ff057b82 */ /* 0x000ea20000000800 */
[----:B-1----:R-:W-:-:S04]  /*ad10*/  IMAD R2, R3, R2, UR6 ;  /* 0x0000000603027e24 */ /* 0x002fc8000f8e0202 */
[----:B--2---:R-:W-:-:S07]  /*ad20*/  IMAD R5, R2, R5, RZ ;  /* 0x0000000502057224 */ /* 0x004fce00078e02ff */
.L_x_6625:
[----:B------:R-:W-:Y:S01]  /*ad30*/  LOP3.LUT R9, R9, 0xffffffe0, RZ, 0xc0, !PT ;  /* 0xffffffe009097812 */ /* 0x000fe200078ec0ff */
[----:B------:R-:W1:Y:S01]  /*ad40*/  S2R R7, SR_TID.X ;  /* 0x0000000000077919 */ /* 0x000e620000002100 */
        /* <DEDUP_REMOVED lines=10> */
[----:B------:R-:W2:Y:S01]  /*adf0*/  S2R R0, SR_CTAID.X ;  /* 0x0000000000007919 */ /* 0x000ea20000002500 */
[C---:B------:R-:W-:Y:S01]  /*ae00*/  ISETP.GE.AND P2, PT, R3.reuse, R146, PT ;  /* 0x000000920300720c */ /* 0x040fe20003f46270 */
[----:B------:R-:W-:Y:S01]  /*ae10*/  ULDC.64 UR4, c[0x0][0x2b0] ;  /* 0x0000ac0000047ab9 */ /* 0x000fe20000000a00 */
[----:B--2---:R-:W-:Y:S02]  /*ae20*/  IMAD R0, R0, 0x40, R5 ;  /* 0x0000004000007824 */ /* 0x004fe400078e0205 */
        /* <DEDUP_REMOVED lines=9> */
.L_x_6627:
[----:B------:R-:W-:Y:S05]  /*aec0*/  BSYNC B0 ;  /* 0x0000000000007941 */ /* 0x000fea0003800000 */
.L_x_6626:
[----:B------:R-:W3:Y:S01]  /*aed0*/  S2UR UR5, SR_CTAID.X ;  /* 0x00000000000579c3 */ /* 0x000ee20000002500 */
[----:B-1----:R-:W-:Y:S01]  /*aee0*/  SHF.R.S32.HI R0, RZ, 0x1f, R7 ;  /* 0x0000001fff007819 */ /* 0x002fe20000011407 */
[----:B------:R1:W1:Y:S01]  /*aef0*/  LDS.128 R12, [R153+0x1800] ;  /* 0x00180000990c7984 */ /* 0x0002620000000c00 */
[----:B------:R-:W-:Y:S01]  /*af00*/  SHF.R.S32.HI R155, RZ, 0x1f, R154 ;  /* 0x0000001fff9b7819 */ /* 0x000fe2000001149a */
[----:B------:R-:W-:Y:S01]  /*af10*/  BSSY B0, `(.L_x_6628) ;  /* 0x0000027000007945 */ /* 0x000fe20003800000 */
[----:B------:R-:W-:Y:S01]  /*af20*/  LEA.HI R7, R0, R7, RZ, 0x3 ;  /* 0x0000000700077211 */ /* 0x000fe200078f18ff */
[----:B--2---:R2:W1:Y:S02]  /*af30*/  LDS.128 R8, [R153+0x3800] ;  /* 0x0038000099087984 */ /* 0x0044640000000c00 */
[----:B------:R-:W5:Y:S01]  /*af40*/  LDC.64 R4, c[0x0][0x298] ;  /* 0x0000a600ff047b82 */ /* 0x000f620000000a00 */
[----:B------:R-:W-:Y:S01]  /*af50*/  SHF.R.S32.HI R7, RZ, 0x3, R7 ;  /* 0x00000003ff077819 */ /* 0x000fe20000011407 */
[----:B------:R2:W1:Y:S04]  /*af60*/  LDS.128 R20, [R153] ;  /* 0x0000000099147984 */ /* 0x0004680000000c00 */
[----:B------:R-:W-:-:S02]  /*af70*/  VIADD R17, R7, 0x10 ;  /* 0x0000001007117836 */ /* 0x000fc40000000000 */
[----:B------:R-:W4:Y:S03]  /*af80*/  LDC.64 R2, c[0x0][0x2a0] ;  /* 0x0000a800ff027b82 */ /* 0x000f260000000a00 */
[----:B------:R-:W-:Y:S01]  /*af90*/  ISETP.GE.AND P3, PT, R17, R146, PT ;  /* 0x000000921100720c */ /* 0x000fe20003f66270 */
[----:B------:R-:W-:Y:S01]  /*afa0*/  VIADD R17, R7, 0x20 ;  /* 0x0000002007117836 */ /* 0x000fe20000000000 */
[----:B---3--:R-:W-:-:S04]  /*afb0*/  USHF.L.U32 UR5, UR5, 0x6, URZ ;  /* 0x0000000605057899 */ /* 0x008fc8000800063f */
[----:B------:R-:W-:Y:S01]  /*afc0*/  ISETP.GE.AND P2, PT, R17, R146, PT ;  /* 0x000000921100720c */ /* 0x000fe20003f46270 */
[----:B------:R-:W-:Y:S01]  /*afd0*/  USHF.R.S32.HI UR4, URZ, 0x1f, UR5 ;  /* 0x0000001f3f047899 */ /* 0x000fe20008011405 */
[----:B-----5:R-:W-:-:S05]  /*afe0*/  IMAD.WIDE.U32 R154, R4, UR5, R154 ;  /* 0x00000005049a7c25 */ /* 0x020fca000f8e009a */
[----:B------:R-:W-:Y:S01]  /*aff0*/  IMAD R0, R4, UR4, RZ ;  /* 0x0000000404007c24 */ /* 0x000fe2000f8e02ff */
[----:B------:R-:W-:Y:S01]  /*b000*/  IADD3 R28, P0, R18, R154, RZ ;  /* 0x0000009a121c7210 */ /* 0x000fe20007f1e0ff */
[----:B------:R-:W-:Y:S02]  /*b010*/  USHF.R.S32.HI UR4, URZ, 0x1f, UR6 ;  /* 0x0000001f3f047899 */ /* 0x000fe40008011406 */
[----:B------:R-:W-:-:S04]  /*b020*/  IMAD R19, R5, UR5, R0 ;  /* 0x0000000505137c24 */ /* 0x000fc8000f8e0200 */
[----:B----4-:R-:W-:Y:S01]  /*b030*/  IMAD R0, R2, UR4, RZ ;  /* 0x0000000402007c24 */ /* 0x010fe2000f8e02ff */
[----:B------:R-:W-:Y:S01]  /*b040*/  IADD3.X R29, R16, R19, R155, P0, !PT ;  /* 0x00000013101d7210 */ /* 0x000fe200007fe49b */
[C---:B------:R-:W-:Y:S01]  /*b050*/  VIADD R19, R7.reuse, 0x30 ;  /* 0x0000003007137836 */ /* 0x040fe20000000000 */
[-C--:B------:R-:W-:Y:S01]  /*b060*/  ISETP.GE.AND P0, PT, R7, R146.reuse, PT ;  /* 0x000000920700720c */ /* 0x080fe20003f06270 */
[----:B------:R-:W-:Y:S01]  /*b070*/  IMAD R31, R3, UR6, R0 ;  /* 0x00000006031f7c24 */ /* 0x000fe2000f8e0200 */
[----:B------:R-:W-:Y:S01]  /*b080*/  SHF.R.S32.HI R3, RZ, 0x1f, R7 ;  /* 0x0000001fff037819 */ /* 0x000fe20000011407 */
[----:B------:R-:W-:Y:S01]  /*b090*/  IMAD.WIDE.U32 R28, R2, UR6, R28 ;  /* 0x00000006021c7c25 */ /* 0x000fe2000f8e001c */
[----:B------:R-:W-:Y:S02]  /*b0a0*/  ISETP.GE.AND P1, PT, R19, R146, PT ;  /* 0x000000921300720c */ /* 0x000fe40003f26270 */
[----:B------:R2:W3:Y:S01]  /*b0b0*/  LDS.128 R16, [R153+0x2000] ;  /* 0x0020000099107984 */ /* 0x0004e20000000c00 */
[----:B------:R-:W-:-:S06]  /*b0c0*/  IMAD.IADD R31, R31, 0x1, R29 ;  /* 0x000000011f1f7824 */ /* 0x000fcc00078e021d */
        /* <DEDUP_REMOVED lines=9> */
[----:B------:R1:W-:Y:S04]  /*b160*/  STG.E.128 desc[UR10][R26.64], R20 ;  /* 0x000000141a007986 */ /* 0x0003e8000c101d0a */
[----:B---3--:R1:W-:Y:S02]  /*b170*/  STG.E.128 desc[UR10][R26.64+0x80], R16 ;  /* 0x000080101a007986 */ /* 0x0083e4000c101d0a */
.L_x_6629:
[----:B------:R-:W-:Y:S05]  /*b180*/  BSYNC B0 ;  /* 0x0000000000007941 */ /* 0x000fea0003800000 */
.L_x_6628:
[----:B-1----:R1:W4:Y:S01]  /*b190*/  LDS.128 R20, [R153+0x800] ;  /* 0x0008000099147984 */ /* 0x0023220000000c00 */
        /* <DEDUP_REMOVED lines=16> */
.L_x_6631:
[----:B------:R-:W-:Y:S05]  /*b2a0*/  BSYNC B0 ;  /* 0x0000000000007941 */ /* 0x000fea0003800000 */
.L_x_6630:
        /* <DEDUP_REMOVED lines=17> */
.L_x_6633:
[----:B------:R-:W-:Y:S05]  /*b3c0*/  BSYNC B0 ;  /* 0x0000000000007941 */ /* 0x000fea0003800000 */
.L_x_6632:
[----:B------:R-:W-:Y:S05]  /*b3d0*/  @P1 EXIT ;  /* 0x000000000000194d */ /* 0x000fea0003800000 */
        /* <DEDUP_REMOVED lines=11> */
[----:B------:R-:W-:Y:S04]  /*b490*/  STG.E.128 desc[UR10][R4.64], R12 ;  /* 0x0000000c04007986 */ /* 0x000fe8000c101d0a */
[----:B------:R-:W-:Y:S01]  /*b4a0*/  STG.E.128 desc[UR10][R4.64+0x80], R8 ;  /* 0x0000800804007986 */ /* 0x000fe2000c101d0a */
[----:B------:R-:W-:Y:S05]  /*b4b0*/  EXIT ;  /* 0x000000000000794d */ /* 0x000fea0003800000 */
.L_x_6634:
        /* <DEDUP_REMOVED lines=12> */
.L_x_8416:


//--------------------- .text._ZN5flash24flash_fwd_splitkv_kernelI23Flash_fwd_kernel_traitsILi128ELi64ELi64ELi4ELb0ELb0EN7cutlass6half_tE19Flash_kernel_traitsILi128ELi64ELi64ELi4ES3_EELb1ELb0ELb0ELb0ELb1ELb1ELb0ELb0EEEvNS_16Flash_fwd_paramsE --------------------------
	.section	.text._ZN5flash24flash_fwd_splitkv_kernelI23Flash_fwd_kernel_traitsILi128ELi64ELi64ELi4ELb0ELb0EN7cutlass6half_tE19Flash_kernel_traitsILi128ELi64ELi64ELi4ES3_EELb1ELb0ELb0ELb0ELb1ELb1ELb0ELb0EEEvNS_16Flash_fwd_paramsE,"ax",@progbits
	.align	128
        .global         _ZN5flash24flash_fwd_splitkv_kernelI23Flash_fwd_kernel_traitsILi128ELi64ELi64ELi4ELb0ELb0EN7cutlass6half_tE19Flash_kernel_traitsILi128ELi64ELi64ELi4ES3_EELb1ELb0ELb0ELb0ELb1ELb1ELb0ELb0EEEvNS_16Flash_fwd_paramsE
        .type           _ZN5flash24flash_fwd_splitkv_kernelI23Flash_fwd_kernel_traitsILi128ELi64ELi64ELi4ELb0ELb0EN7cutlass6half_tE19Flash_kernel_traitsILi128ELi64ELi64ELi4ES3_EELb1ELb0ELb0ELb0ELb1ELb1ELb0ELb0EEEvNS_16Flash_fwd_paramsE,@function
        .size           _ZN5flash24flash_fwd_splitkv_kernelI23Flash_fwd_kernel_traitsILi128ELi64ELi64ELi4ELb0ELb0EN7cutlass6half_tE19Flash_kernel_traitsILi128ELi64ELi64ELi4ES3_EELb1ELb0ELb0ELb0ELb1ELb1ELb0ELb0EEEvNS_16Flash_fwd_paramsE,(.L_x_8417 - _ZN5flash24flash_fwd_splitkv_kernelI23Flash_fwd_kernel_traitsILi128ELi64ELi64ELi4ELb0ELb0EN7cutlass6half_tE19Flash_kernel_traitsILi128ELi64ELi64ELi4ES3_EELb1ELb0ELb0ELb0ELb1ELb1ELb0ELb0EEEvNS_16Flash_fwd_paramsE)
        .other          _ZN5flash24flash_fwd_splitkv_kernelI23Flash_fwd_kernel_traitsILi128ELi64ELi64ELi4ELb0ELb0EN7cutlass6half_tE19Flash_kernel_traitsILi128ELi64ELi64ELi4ES3_EELb1ELb0ELb0ELb0ELb1ELb1ELb0ELb0EEEvNS_16Flash_fwd_paramsE,@"STO_CUDA_ENTRY STV_DEFAULT"
_ZN5flash24flash_fwd_splitkv_kernelI23Flash_fwd_kernel_traitsILi128ELi64ELi64ELi4ELb0ELb0EN7cutlass6half_tE19Flash_kernel_traitsILi128ELi64ELi64ELi4ES3_EELb1ELb0ELb0ELb0ELb1ELb1ELb0ELb0EEEvNS_16Flash_fwd_paramsE:
.text._ZN5flash24flash_fwd_splitkv_kernelI23Flash_fwd_kernel_traitsILi128ELi64ELi64ELi4ELb0ELb0EN7cutlass6half_tE19Flash_kernel_traitsILi128ELi64ELi64ELi4ES3_EELb1ELb0ELb0ELb0ELb1ELb1ELb0ELb0EEEvNS_16Flash_fwd_paramsE:
        /* <DEDUP_REMOVED lines=39> */
.L_x_6635:
[----:B------:R-:W1:Y:S02]  /*0270*/  LDC R5, c[0x0][0x2c8] ;  /* 0x0000b200ff057b82 */ /* 0x000e640000000800 */
.L_x_6636:
        /* <DEDUP_REMOVED lines=11> */
[----:B-1----:R-:W1:Y:S01]  /*0330*/  LDC R6, c[0x0][0x398] ;  /* 0x0000e600ff067b82 */ /* 0x002e620000000800 */
[----:B--2---:R-:W-:Y:S01]  /*0340*/  @!P1 ISETP.NE.U32.AND P0, PT, R2, RZ, PT ;  /* 0x000000ff0200920c */ /* 0x004fe20003f05070 */
[----:B-----5:R-:W-:Y:S01]  /*0350*/  @P1 IMAD.IADD R33, R33, 0x1, -R16 ;  /* 0x0000000121211824 */ /* 0x020fe200078e0a10 */
        /* <DEDUP_REMOVED lines=11> */
[----:B-1----:R-:W-:Y:S02]  /*0410*/  IADD3 R3, R3, R6, R33 ;  /* 0x0000000603037210 */ /* 0x002fe40007ffe021 */
        /* <DEDUP_REMOVED lines=23> */
[----:B------:R-:W-:-:S05]  /*0590*/  IMAD.SHL.U32 R96, R96, 0x8, RZ ;  /* 0x0000000860607824 */ /* 0x000fca00078e00ff */
[----:B------:R-:W-:-:S03]  /*05a0*/  SHF.R.S32.HI R97, RZ, 0x1f, R96 ;  /* 0x0000001fff617819 */ /* 0x000fc60000011460 */
[----:B-1----:R-:W-:-:S04]  /*05b0*/  IMAD.WIDE.U32 R96, R101, R4, R96 ;  /* 0x0000000465607225 */ /* 0x002fc800078e0060 */
[----:B--2---:R-:W-:Y:S02]  /*05c0*/  @!P0 IMAD R0, R9, R2, RZ ;  /* 0x0000000209008224 */ /* 0x004fe400078e02ff */
[----:B------:R-:W-:-:S04]  /*05d0*/  @P0 IMAD.WIDE.U32 R8, R150, R4, RZ ;  /* 0x0000000496080225 */ /* 0x000fc800078e00ff */
[C---:B------:R-:W-:Y:S02]  /*05e0*/  @!P0 IMAD R0, R13.reuse, R3, R0 ;  /* 0x000000030d008224 */ /* 0x040fe400078e0200 */
[----:B------:R-:W-:-:S04]  /*05f0*/  @!P0 IMAD.WIDE.U32 R14, R13, R2, RZ ;  /* 0x000000020d0e8225 */ /* 0x000fc800078e00ff */
[-C--:B------:R-:W-:Y:S01]  /*0600*/  @P0 IMAD R150, R150, R5.reuse, R9 ;  /* 0x0000000596960224 */ /* 0x080fe200078e0209 */
[----:B------:R-:W-:Y:S01]  /*0610*/  @!P0 MOV R8, R14 ;  /* 0x0000000e00088202 */ /* 0x000fe20000000f00 */
[----:B------:R-:W-:Y:S02]  /*0620*/  @!P0 IMAD.IADD R150, R15, 0x1, R0 ;  /* 0x000000010f968824 */ /* 0x000fe400078e0200 */
[----:B------:R-:W-:Y:S01]  /*0630*/  IMAD R0, R7, R4, RZ ;  /* 0x0000000407007224 */ /* 0x000fe200078e02ff */
[----:B------:R-:W-:Y:S01]  /*0640*/  IADD3 R8, P0, R8, R96, RZ ;  /* 0x0000006008087210 */ /* 0x000fe20007f1e0ff */
[----:B------:R-:W-:Y:S01]  /*0650*/  IMAD.IADD R3, R98, 0x1, -R101 ;  /* 0x0000000162037824 */ /* 0x000fe200078e0a65 */
[----:B------:R-:W-:Y:S01]  /*0660*/  SHF.R.S32.HI R7, RZ, 0x1f, R40 ;  /* 0x0000001fff077819 */ /* 0x000fe20000011428 */
[----:B------:R-:W-:Y:S02]  /*0670*/  IMAD R9, R101, R5, R0 ;  /* 0x0000000565097224 */ /* 0x000fe400078e0200 */
[----:B------:R-:W-:Y:S01]  /*0680*/  IMAD R0, R13, UR6, R40 ;  /* 0x000000060d007c24 */ /* 0x000fe2000f8e0228 */
[----:B------:R-:W-:Y:S01]  /*0690*/  ISETP.GE.AND P2, PT, R10, R3, PT ;  /* 0x000000030a00720c */ /* 0x000fe20003f46270 */
[----:B------:R-:W-:Y:S01]  /*06a0*/  IMAD R7, R7, UR4, RZ ;  /* 0x0000000407077c24 */ /* 0x000fe2000f8e02ff */
[----:B------:R-:W-:Y:S01]  /*06b0*/  IADD3.X R9, R150, R97, R9, P0, !PT ;  /* 0x0000006196097210 */ /* 0x000fe200007fe409 */
[C---:B------:R-:W-:Y:S01]  /*06c0*/  VIADD R2, R6.reuse, 0x20 ;  /* 0x0000002006027836 */ /* 0x040fe20000000000 */
[-C--:B------:R-:W-:Y:S01]  /*06d0*/  ISETP.GE.AND P0, PT, R6, R3.reuse, PT ;  /* 0x000000030600720c */ /* 0x080fe20003f06270 */
[----:B------:R-:W-:Y:S01]  /*06e0*/  IMAD R7, R40, UR5, R7 ;  /* 0x0000000528077c24 */ /* 0x000fe2000f8e0207 */
[-C--:B------:R-:W-:Y:S01]  /*06f0*/  ISETP.GE.OR P4, PT, R10, R3.reuse, P6 ;  /* 0x000000030a00720c */ /* 0x080fe20003786670 */
[----:B------:R-:W-:Y:S01]  /*0700*/  IMAD.WIDE.U32 R40, R40, UR4, R8 ;  /* 0x0000000428287c25 */ /* 0x000fe2000f8e0008 */
[----:B------:R-:W-:Y:S01]  /*0710*/  ULDC UR4, c[0x0][0x2c4] ;  /* 0x0000b10000047ab9 */ /* 0x000fe20000000800 */
[----:B------:R-:W-:-:S02]  /*0720*/  ISETP.GE.AND P1, PT, R2, R3, PT ;  /* 0x000000030200720c */ /* 0x000fc40003f26270 */
[----:B------:R-:W-:Y:S01]  /*0730*/  IMAD R101, R0, UR4, R101 ;  /* 0x0000000400657c24 */ /* 0x000fe2000f8e0265 */
[-C--:B------:R-:W-:Y:S02]  /*0740*/  ISETP.GE.OR P3, PT, R2, R3.reuse, P6 ;  /* 0x000000030200720c */ /* 0x080fe40003766670 */
[----:B------:R-:W-:Y:S02]  /*0750*/  ISETP.GE.OR P5, PT, R6, R3, P6 ;  /* 0x000000030600720c */ /* 0x000fe400037a6670 */
[----:B------:R-:W-:Y:S02]  /*0760*/  SHF.R.S32.HI R9, RZ, 0x1f, R6 ;  /* 0x0000001fff097819 */ /* 0x000fe40000011406 */
        /* <DEDUP_REMOVED lines=12> */
.L_x_6639:
[----:B------:R-:W-:Y:S05]  /*0830*/  BSYNC B0 ;  /* 0x0000000000007941 */ /* 0x000fea0003800000 */
.L_x_6638:
        /* <DEDUP_REMOVED lines=17> */
.L_x_6641:
[----:B------:R-:W-:Y:S05]  /*0950*/  BSYNC B0 ;  /* 0x0000000000007941 */ /* 0x000fea0003800000 */
.L_x_6640:
        /* <DEDUP_REMOVED lines=16> */
.L_x_6643:
[----:B------:R-:W-:Y:S05]  /*0a60*/  BSYNC B0 ;  /* 0x0000000000007941 */ /* 0x000fea0003800000 */
.L_x_6642:
        /* <DEDUP_REMOVED lines=14> */
.L_x_6645:
[----:B------:R-:W-:Y:S05]  /*0b50*/  BSYNC B0 ;  /* 0x0000000000007941 */ /* 0x000fea0003800000 */
.L_x_6644:
        /* <DEDUP_REMOVED lines=15> */
.L_x_6637:
        /* <DEDUP_REMOVED lines=24> */
.L_x_6646:
[----:B------:R-:W-:Y:S05]  /*0dd0*/  @!P6 BRA `(.L_x_6647) ;  /* 0x00000004003ce947 */ /* 0x000fea0003800000 */
[----:B------:R-:W1:Y:S01]  /*0de0*/  LDC R10, c[0x0][0x380] ;  /* 0x0000e000ff0a7b82 */ /* 0x000e620000000800 */
[----:B------:R-:W-:Y:S01]  /*0df0*/  LEA R29, R126, 0xffffffc0, 0x6 ;  /* 0xffffffc07e1d7811 */ /* 0x000fe200078e30ff */
[----:B------:R-:W-:-:S03]  /*0e00*/  ULDC.64 UR4, c[0x0][0x230] ;  /* 0x00008c0000047ab9 */ /* 0x000fc60000000a00 */
[----:B-----5:R-:W-:-:S03]  /*0e10*/  IABS R0, R29 ;  /* 0x0000001d00007213 */ /* 0x020fc60000000000 */
[----:B------:R-:W2:Y:S01]  /*0e20*/  LDC R15, c[0x0][0x278] ;  /* 0x00009e00ff0f7b82 */ /* 0x000ea20000000800 */
        /* <DEDUP_REMOVED lines=35> */
[----:B------:R-:W-:Y:S01]  /*1060*/  MOV R4, R3 ;  /* 0x0000000300047202 */ /* 0x000fe20000000f00 */
[----:B------:R-:W1:Y:S04]  /*1070*/  LDC.64 R8, c[0x0][0x248] ;  /* 0x00009200ff087b82 */ /* 0x000e680000000a00 */
        /* <DEDUP_REMOVED lines=27> */
[-C--:B-1----:R-:W-:Y:S01]  /*1230*/  IMAD R4, R25, R8.reuse, RZ ;  /* 0x0000000819047224 */ /* 0x082fe200078e02ff */
[----:B------:R-:W-:Y:S01]  /*1240*/  IADD3 R10, R27, R3, RZ ;  /* 0x000000031b0a7210 */ /* 0x000fe20007ffe0ff */
[----:B------:R-:W-:-:S04]  /*1250*/  IMAD.WIDE.U32 R14, R29, R8, R16 ;  /* 0x000000081d0e7225 */ /* 0x000fc800078e0010 */
[----:B------:R-:W-:-:S04]  /*1260*/  IMAD R4, R29, R9, R4 ;  /* 0x000000091d047224 */ /* 0x000fc800078e0204 */
[----:B------:R-:W-:Y:S02]  /*1270*/  IMAD.IADD R15, R15, 0x1, R4 ;  /* 0x000000010f0f7824 */ /* 0x000fe400078e0204 */
[----:B------:R-:W-:Y:S02]  /*1280*/  IMAD R4, R23, UR4, RZ ;  /* 0x0000000417047c24 */ /* 0x000fe4000f8e02ff */
[----:B------:R-:W-:-:S04]  /*1290*/  IMAD.WIDE.U32 R36, R7, UR4, R14 ;  /* 0x0000000407247c25 */ /* 0x000fc8000f8e000e */
[----:B------:R-:W-:-:S05]  /*12a0*/  IMAD R4, R7, UR5, R4 ;  /* 0x0000000507047c24 */ /* 0x000fca000f8e0204 */
[----:B------:R-:W-:Y:S01]  /*12b0*/  IADD3 R12, R37, R4, RZ ;  /* 0x00000004250c7210 */ /* 0x000fe20007ffe0ff */
[----:B------:R-:W-:Y:S06]  /*12c0*/  BRA `(.L_x_6648) ;  /* 0x0000000400287947 */ /* 0x000fec0003800000 */
.L_x_6647:
[----:B------:R-:W1:Y:S01]  /*12d0*/  LDC R19, c[0x0][0x278] ;  /* 0x00009e00ff137b82 */ /* 0x000e620000000800 */
        /* <DEDUP_REMOVED lines=12> */
[----:B------:R-:W-:-:S03]  /*13a0*/  MOV R8, RZ ;  /* 0x000000ff00087202 */ /* 0x000fc60000000f00 */
[----:B------:R-:W-:Y:S01]  /*13b0*/  IMAD R4, R2, R3, RZ ;  /* 0x0000000302047224 */ /* 0x000fe200078e02ff */
[----:B------:R-:W-:-:S03]  /*13c0*/  IABS R2, R40 ;  /* 0x0000002800027213 */ /* 0x000fc60000000000 */
[----:B------:R-:W-:Y:S02]  /*13d0*/  IMAD.HI.U32 R7, R9, R4, R8 ;  /* 0x0000000409077227 */ /* 0x000fe400078e0008 */
[----:B------:R-:W1:Y:S02]  /*13e0*/  @P3 LDC.64 R8, c[0x0][0x248] ;  /* 0x00009200ff083b82 */ /* 0x000e640000000a00 */
[----:B------:R-:W-:-:S04]  /*13f0*/  IMAD.MOV.U32 R4, RZ, RZ, R2 ;  /* 0x000000ffff047224 */ /* 0x000fc800078e0002 */
[----:B------:R-:W-:-:S04]  /*1400*/  IMAD.HI.U32 R7, R7, R4, RZ ;  /* 0x0000000407077227 */ /* 0x000fc800078e00ff */
[----:B------:R-:W-:-:S04]  /*1410*/  IMAD.MOV R2, RZ, RZ, -R7 ;  /* 0x000000ffff027224 */ /* 0x000fc800078e0a07 */
[C---:B------:R-:W-:Y:S02]  /*1420*/  IMAD R2, R3.reuse, R2, R4 ;  /* 0x0000000203027224 */ /* 0x040fe400078e0204 */
[----:B------:R-:W2:Y:S03]  /*1430*/  @P3 LDC.64 R4, c[0x0][0x250] ;  /* 0x00009400ff043b82 */ /* 0x000ea60000000a00 */
[----:B------:R-:W-:Y:S01]  /*1440*/  ISETP.GT.U32.AND P0, PT, R3, R2, PT ;  /* 0x000000020300720c */ /* 0x000fe20003f04070 */
[C---:B-1----:R-:W-:Y:S02]  /*1450*/  @P3 IMAD R15, R20.reuse, R9, RZ ;  /* 0x00000009140f3224 */ /* 0x042fe400078e02ff */
[----:B------:R-:W-:-:S05]  /*1460*/  @P3 IMAD.WIDE.U32 R20, R20, R8, RZ ;  /* 0x0000000814143225 */ /* 0x000fca00078e00ff */
[----:B------:R-:W-:-:S05]  /*1470*/  @P3 IADD3 R15, R21, R15, RZ ;  /* 0x0000000f150f3210 */ /* 0x000fca0007ffe0ff */
[-C--:B------:R-:W-:Y:S02]  /*1480*/  @!P0 IADD3 R2, R2, -R3.reuse, RZ ;  /* 0x8000000302028210 */ /* 0x080fe40007ffe0ff */
[----:B------:R-:W-:Y:S02]  /*1490*/  @!P0 IADD3 R7, R7, 0x1, RZ ;  /* 0x0000000107078810 */ /* 0x000fe40007ffe0ff */
[----:B------:R-:W-:Y:S02]  /*14a0*/  ISETP.GE.U32.AND P2, PT, R2, R3, PT ;  /* 0x000000030200720c */ /* 0x000fe40003f46070 */
[----:B------:R-:W1:Y:S01]  /*14b0*/  LDC.64 R2, c[0x0][0x260] ;  /* 0x00009800ff027b82 */ /* 0x000e620000000a00 */
[----:B------:R-:W-:Y:S02]  /*14c0*/  ISETP.NE.AND P0, PT, R19, RZ, PT ;  /* 0x000000ff1300720c */ /* 0x000fe40003f05270 */
[----:B------:R-:W-:-:S08]  /*14d0*/  @P3 MOV R14, R20 ;  /* 0x00000014000e3202 */ /* 0x000fd00000000f00 */
        /* <DEDUP_REMOVED lines=15> */
.L_x_6649:
[----:B------:R-:W-:Y:S01]  /*15d0*/  IMAD R10, R25, R8, RZ ;  /* 0x00000008190a7224 */ /* 0x000fe200078e02ff */
[----:B------:R-:W-:Y:S01]  /*15e0*/  @!P0 LOP3.LUT R7, RZ, R19, RZ, 0x33, !PT ;  /* 0x00000013ff078212 */ /* 0x000fe200078e33ff */
[----:B------:R-:W-:-:S03]  /*15f0*/  IMAD.WIDE.U32 R14, R8, R29, R14 ;  /* 0x0000001d080e7225 */ /* 0x000fc600078e000e */
[----:B------:R-:W-:Y:S01]  /*1600*/  SHF.R.S32.HI R23, RZ, 0x1f, R7 ;  /* 0x0000001fff177819 */ /* 0x000fe20000011407 */
[----:B------:R-:W-:Y:S01]  /*1610*/  IMAD R19, R9, R29, R10 ;  /* 0x0000001d09137224 */ /* 0x000fe200078e020a */
[----:B------:R-:W-:-:S03]  /*1620*/  @P3 IADD3 R10, R16, R17, RZ ;  /* 0x00000011100a3210 */ /* 0x000fc60007ffe0ff */
        /* <DEDUP_REMOVED lines=20> */
.L_x_6648:
[----:B------:R-:W-:Y:S01]  /*1770*/  ISETP.NE.AND P1, PT, R150, -0x1, PT ;  /* 0xffffffff9600780c */ /* 0x000fe20003f25270 */
[----:B------:R-:W-:Y:S01]  /*1780*/  IMAD.IADD R147, R98, 0x1, -R101 ;  /* 0x0000000162937824 */ /* 0x000fe200078e0a65 */
[----:B------:R-:W-:Y:S01]  /*1790*/  SHF.R.S32.HI R99, RZ, 0x1f, R96 ;  /* 0x0000001fff637819 */ /* 0x000fe20000011460 */
[----:B------:R-:W-:Y:S01]  /*17a0*/  ULDC.64 UR4, c[0x0][0x258] ;  /* 0x0000960000047ab9 */ /* 0x000fe20000000a00 */
[----:B------:R-:W-:Y:S01]  /*17b0*/  VIADD R151, R126, 0xffffffff ;  /* 0xffffffff7e977836 */ /* 0x000fe20000000000 */
[----:B------:R-:W-:Y:S01]  /*17c0*/  ULDC.64 UR6, c[0x0][0x268] ;  /* 0x00009a0000067ab9 */ /* 0x000fe20000000a00 */
[----:B-----5:R-:W-:Y:S01]  /*17d0*/  LEA.HI R0, R99, R96, RZ, 0x3 ;  /* 0x0000006063007211 */ /* 0x020fe200078f18ff */
[----:B------:R-:W-:Y:S01]  /*17e0*/  ULDC.64 UR8, c[0x0][0x220] ;  /* 0x0000880000087ab9 */ /* 0x000fe20000000a00 */
[----:B------:R-:W-:Y:S02]  /*17f0*/  ULDC UR10, c[0x0][0x39c] ;  /* 0x0000e700000a7ab9 */ /* 0x000fe40000000800 */
[----:B------:R-:W-:-:S03]  /*1800*/  SHF.R.S32.HI R20, RZ, 0x3, R0 ;  /* 0x00000003ff147819 */ /* 0x000fc60000011400 */
[----:B------:R-:W1:Y:S01]  /*1810*/  @!P1 LDC.64 R2, c[0x0][0x228] ;  /* 0x00008a00ff029b82 */ /* 0x000e620000000a00 */
[----:B------:R-:W-:Y:S01]  /*1820*/  @!P1 SHF.R.S32.HI R15, RZ, 0x1f, R13 ;  /* 0x0000001fff0f9819 */ /* 0x000fe2000001140d */
[C---:B------:R-:W-:Y:S01]  /*1830*/  VIADD R24, R20.reuse, 0x10 ;  /* 0x0000001014187836 */ /* 0x040fe20000000000 */
[CC--:B------:R-:W-:Y:S01]  /*1840*/  ISETP.GE.AND P2, PT, R20.reuse, R147.reuse, PT ;  /* 0x000000931400720c */ /* 0x0c0fe20003f46270 */
[C---:B------:R-:W-:Y:S01]  /*1850*/  VIADD R22, R20.reuse, 0x20 ;  /* 0x0000002014167836 */ /* 0x040fe20000000000 */
[----:B------:R-:W-:Y:S01]  /*1860*/  SHF.R.S32.HI R21, RZ, 0x1f, R20 ;  /* 0x0000001fff157819 */ /* 0x000fe20000011414 */
[----:B------:R-:W-:Y:S01]  /*1870*/  VIADD R18, R20, 0x30 ;  /* 0x0000003014127836 */ /* 0x000fe20000000000 */
[-C--:B------:R-:W-:Y:S01]  /*1880*/  ISETP.GE.AND P3, PT, R24, R147.reuse, PT ;  /* 0x000000931800720c */ /* 0x080fe20003f66270 */
[----:B------:R-:W2:Y:S01]  /*1890*/  @P1 LDC.64 R4, c[0x0][0x240] ;  /* 0x00009000ff041b82 */ /* 0x000ea20000000a00 */
[-C--:B------:R-:W-:Y:S01]  /*18a0*/  ISETP.GE.AND P0, PT, R22, R147.reuse, PT ;  /* 0x000000931600720c */ /* 0x080fe20003f06270 */
[----:B------:R-:W-:Y:S01]  /*18b0*/  IMAD R160, R21, R8, RZ ;  /* 0x0000000815a07224 */ /* 0x000fe200078e02ff */
[----:B------:R-:W-:-:S03]  /*18c0*/  ISETP.GE.AND P5, PT, R18, R147, PT ;  /* 0x000000931200720c */ /* 0x000fc60003fa6270 */
[----:B------:R-:W-:-:S06]  /*18d0*/  IMAD R160, R20, R9, R160 ;  /* 0x0000000914a07224 */ /* 0x000fcc00078e02a0 */
[----:B------:R-:W3:Y:S01]  /*18e0*/  @!P3 S2R R34, SR_CgaCtaId ;  /* 0x000000000022b919 */ /* 0x000ee20000008800 */
[-C--:B-1----:R-:W-:Y:S01]  /*18f0*/  @!P1 IMAD R16, R15, R2.reuse, RZ ;  /* 0x000000020f109224 */ /* 0x082fe200078e02ff */
[----:B------:R-:W1:Y:S03]  /*1900*/  @!P0 S2R R30, SR_CgaCtaId ;  /* 0x00000000001e8919 */ /* 0x000e660000008800 */
[C---:B------:R-:W-:Y:S01]  /*1910*/  @!P1 IMAD R3, R13.reuse, R3, R16 ;  /* 0x000000030d039224 */ /* 0x040fe200078e0210 */
[----:B------:R-:W4:Y:S01]  /*1920*/  @!P5 S2R R28, SR_CgaCtaId ;  /* 0x00000000001cd919 */ /* 0x000f220000008800 */
[----:B------:R-:W-:-:S04]  /*1930*/  @!P1 IMAD.WIDE.U32 R16, R13, R2, RZ ;  /* 0x000000020d109225 */ /* 0x000fc800078e00ff */
[----:B--2---:R-:W-:-:S04]  /*1940*/  @P1 IMAD.WIDE.U32 R14, R150, R4, RZ ;  /* 0x00000004960e1225 */ /* 0x004fc800078e00ff */
[----:B------:R-:W-:Y:S01]  /*1950*/  @P1 IMAD R5, R150, R5, R15 ;  /* 0x0000000596051224 */ /* 0x000fe200078e020f */
[----:B------:R-:W-:Y:S01]  /*1960*/  LOP3.LUT R15, R0, 0xfffffff8, RZ, 0xc0, !PT ;  /* 0xfffffff8000f7812 */ /* 0x000fe200078ec0ff */
[----:B------:R-:W-:Y:S01]  /*1970*/  @!P1 IMAD.IADD R5, R17, 0x1, R3 ;  /* 0x0000000111059824 */ /* 0x000fe200078e0203 */
[----:B------:R-:W-:Y:S01]  /*1980*/  @!P3 MOV R17, 0x400 ;  /* 0x000004000011b802 */ /* 0x000fe20000000f00 */
[----:B------:R-:W-:Y:S01]  /*1990*/  @!P1 IMAD.MOV.U32 R14, RZ, RZ, R16 ;  /* 0x000000ffff0e9224 */ /* 0x000fe200078e0010 */
[----:B------:R-:W2:Y:S01]  /*19a0*/  @!P2 LDC.64 R2, c[0x0][0x240] ;  /* 0x00009000ff02ab82 */ /* 0x000ea20000000a00 */
[----:B------:R-:W-:Y:S02]  /*19b0*/  IMAD.IADD R0, R96, 0x1, -R15 ;  /* 0x0000000160007824 */ /* 0x000fe400078e0a0f */
[----:B------:R-:W-:Y:S02]  /*19c0*/  IMAD.SHL.U32 R4, R20, 0x40, RZ ;  /* 0x0000004014047824 */ /* 0x000fe400078e00ff */
[----:B------:R-:W-:-:S03]  /*19d0*/  IMAD.SHL.U32 R154, R0, 0x8, RZ ;  /* 0x00000008009a7824 */ /* 0x000fc600078e00ff */
[----:B------:R-:W-:Y:S02]  /*19e0*/  LOP3.LUT R19, R4, 0x1c0, RZ, 0xc0, !PT ;  /* 0x000001c004137812 */ /* 0x000fe400078ec0ff */
[C---:B------:R-:W-:Y:S02]  /*19f0*/  IADD3 R26, P1, R154.reuse, R26, RZ ;  /* 0x0000001a9a1a7210 */ /* 0x040fe40007f3e0ff */
[--C-:B------:R-:W-:Y:S02]  /*1a00*/  SHF.R.S32.HI R13, RZ, 0x1f, R154.reuse ;  /* 0x0000001fff0d7819 */ /* 0x100fe4000001149a */
[C---:B------:R-:W-:Y:S02]  /*1a10*/  IADD3 R36, P4, R154.reuse, R36, RZ ;  /* 0x000000249a247210 */ /* 0x040fe40007f9e0ff */
[----:B------:R-:W-:Y:S01]  /*1a20*/  LOP3.LUT R4, R19, 0x38, R154, 0xf8, !PT ;  /* 0x0000003813047812 */ /* 0x000fe200078ef89a */
[C---:B------:R-:W-:Y:S01]  /*1a30*/  IMAD.X R27, R13.reuse, 0x1, R10, P1 ;  /* 0x000000010d1b7824 */ /* 0x040fe200008e060a */
[----:B------:R-:W-:Y:S01]  /*1a40*/  IADD3 R14, P1, R154, R14, RZ ;  /* 0x0000000e9a0e7210 */ /* 0x000fe20007f3e0ff */
[----:B------:R-:W-:Y:S01]  /*1a50*/  IMAD.X R37, R13, 0x1, R12, P4 ;  /* 0x000000010d257824 */ /* 0x000fe200020e060c */
[----:B------:R-:W-:Y:S01]  /*1a60*/  SHF.R.U32.HI R19, RZ, 0x3, R19 ;  /* 0x00000003ff137819 */ /* 0x000fe20000011613 */
[----:B------:R-:W-:Y:S01]  /*1a70*/  IMAD.WIDE R10, R11, 0x40, R20 ;  /* 0x000000400b0a7825 */ /* 0x000fe200078e0214 */
[----:B---3--:R-:W-:-:S02]  /*1a80*/  @!P3 LEA R34, R34, R17, 0x18 ;  /* 0x000000112222b211 */ /* 0x008fc400078ec0ff */
[----:B------:R-:W-:Y:S01]  /*1a90*/  LOP3.LUT R19, R4, R19, RZ, 0x3c, !PT ;  /* 0x0000001304137212 */ /* 0x000fe200078e3cff */
[----:B------:R-:W-:Y:S01]  /*1aa0*/  IMAD.X R15, R13, 0x1, R5, P1 ;  /* 0x000000010d0f7824 */ /* 0x000fe200008e0605 */
[----:B------:R-:W-:Y:S01]  /*1ab0*/  SHF.R.S32.HI R13, RZ, 0x1f, R40 ;  /* 0x0000001fff0d7819 */ /* 0x000fe20000011428 */
[----:B------:R-:W3:Y:S01]  /*1ac0*/  @!P2 LDC.64 R16, c[0x0][0x210] ;  /* 0x00008400ff10ab82 */ /* 0x000ee20000000a00 */
[----:B------:R-:W-:Y:S01]  /*1ad0*/  @!P0 MOV R5, 0x400 ;  /* 0x0000040000058802 */ /* 0x000fe20000000f00 */
[----:B--2---:R-:W-:Y:S01]  /*1ae0*/  @!P2 IMAD R42, R11, R2, RZ ;  /* 0x000000020b2aa224 */ /* 0x004fe200078e02ff */
[----:B------:R-:W-:Y:S01]  /*1af0*/  LEA.HI R12, R99, R96, RZ, 0x6 ;  /* 0x00000060630c7211 */ /* 0x000fe200078f30ff */
[----:B------:R-:W-:Y:S01]  /*1b00*/  IMAD R13, R13, UR4, RZ ;  /* 0x000000040d0d7c24 */ /* 0x000fe2000f8e02ff */
[----:B-1----:R-:W-:Y:S01]  /*1b10*/  @!P0 LEA R30, R30, R5, 0x18 ;  /* 0x000000051e1e8211 */ /* 0x002fe200078ec0ff */
[C---:B------:R-:W-:Y:S01]  /*1b20*/  @!P2 IMAD R42, R10.reuse, R3, R42 ;  /* 0x000000030a2aa224 */ /* 0x040fe200078e022a */
[----:B------:R-:W-:Y:S01]  /*1b30*/  @!P3 IADD3 R39, P1, R10, 0x10, RZ ;  /* 0x000000100a27b810 */ /* 0x000fe20007f3e0ff */
[C---:B------:R-:W-:Y:S01]  /*1b40*/  IMAD R13, R40.reuse, UR5, R13 ;  /* 0x00000005280d7c24 */ /* 0x040fe2000f8e020d */
[----:B------:R-:W1:Y:S01]  /*1b50*/  @!P3 LDC.64 R4, c[0x0][0x240] ;  /* 0x00009000ff04bb82 */ /* 0x000e620000000a00 */
[----:B------:R-:W-:Y:S01]  /*1b60*/  IMAD.WIDE.U32 R40, R40, UR4, R14 ;  /* 0x0000000428287c25 */ /* 0x000fe2000f8e000e */
[----:B------:R-:W-:Y:S01]  /*1b70*/  @!P5 MOV R15, 0x400 ;  /* 0x00000400000fd802 */ /* 0x000fe20000000f00 */
[----:B------:R-:W-:Y:S01]  /*1b80*/  UMOV UR5, 0x400 ;  /* 0x0000040000057882 */ /* 0x000fe20000000000 */
[----:B------:R-:W-:Y:S01]  /*1b90*/  @!P0 IADD3 R38, P4, R10, 0x20, RZ ;  /* 0x000000200a268810 */ /* 0x000fe20007f9e0ff */
[----:B------:R-:W-:Y:S01]  /*1ba0*/  IMAD.SHL.U32 R12, R12, 0x8, RZ ;  /* 0x000000080c0c7824 */ /* 0x000fe200078e00ff */
[----:B----4-:R-:W-:Y:S01]  /*1bb0*/  @!P5 LEA R28, R28, R15, 0x18 ;  /* 0x0000000f1c1cd211 */ /* 0x010fe200078ec0ff */
[----:B------:R-:W-:Y:S01]  /*1bc0*/  IMAD.IADD R41, R41, 0x1, R13 ;  /* 0x0000000129297824 */ /* 0x000fe200078e020d */
[----:B------:R-:W2:Y:S01]  /*1bd0*/  S2UR UR4, SR_CgaCtaId ;  /* 0x00000000000479c3 */ /* 0x000ea20000008800 */
[----:B------:R-:W-:Y:S01]  /*1be0*/  @!P3 IMAD.X R3, RZ, RZ, R11, P1 ;  /* 0x000000ffff03b224 */ /* 0x000fe200008e060b */
[----:B------:R-:W-:Y:S01]  /*1bf0*/  LOP3.LUT R19, R19, 0xfffffe00, R12, 0xf8, !PT ;  /* 0xfffffe0013137812 */ /* 0x000fe200078ef80c */
[C---:B------:R-:W-:Y:S01]  /*1c00*/  @!P2 IMAD.WIDE.U32 R46, R10.reuse, R2, R40 ;  /* 0x000000020a2ea225 */ /* 0x040fe200078e0028 */
[----:B------:R-:W-:-:S03]  /*1c10*/  @!P5 IADD3 R32, P1, R10, 0x30, RZ ;  /* 0x000000300a20d810 */ /* 0x000fc60007f3e0ff */
[--C-:B------:R-:W-:Y:S01]  /*1c20*/  @!P0 IMAD.X R35, RZ, RZ, R11.reuse, P4 ;  /* 0x000000ffff238224 */ /* 0x100fe200020e060b */
[----:B------:R-:W4:Y:S01]  /*1c30*/  @!P0 LDC.64 R12, c[0x0][0x240] ;  /* 0x00009000ff0c8b82 */ /* 0x000f220000000a00 */
[----:B------:R-:W-:Y:S01]  /*1c40*/  @!P5 IMAD.X R31, RZ, RZ, R11, P1 ;  /* 0x000000ffff1fd224 */ /* 0x000fe200008e060b */
[----:B---3--:R-:W-:Y:S01]  /*1c50*/  @!P2 LEA R44, P1, R46, R16, 0x1 ;  /* 0x000000102e2ca211 */ /* 0x008fe200078208ff */
[----:B------:R-:W-:Y:S01]  /*1c60*/  IMAD.SHL.U32 R2, R151, 0x40, RZ ;  /* 0x0000004097027824 */ /* 0x000fe200078e00ff */
[----:B------:R-:W-:Y:S01]  /*1c70*/  IADD3 R29, P4, R20, R29, RZ ;  /* 0x0000001d141d7210 */ /* 0x000fe20007f9e0ff */
[----:B------:R-:W-:Y:S02]  /*1c80*/  @!P2 IMAD.IADD R42, R47, 0x1, R42 ;  /* 0x000000012f2aa824 */ /* 0x000fe400078e022a */
[----:B------:R-:W-:Y:S01]  /*1c90*/  @!P3 IMAD.MOV.U32 R43, RZ, RZ, R41 ;  /* 0x000000ffff2bb224 */ /* 0x000fe200078e0029 */
[----:B------:R-:W3:Y:S01]  /*1ca0*/  @!P3 LDC.64 R14, c[0x0][0x210] ;  /* 0x00008400ff0ebb82 */ /* 0x000ee20000000a00 */
[----:B-1----:R-:W-:Y:S01]  /*1cb0*/  @!P3 IMAD R16, R3, R4, RZ ;  /* 0x000000040310b224 */ /* 0x002fe200078e02ff */
[----:B------:R-:W-:Y:S01]  /*1cc0*/  @!P2 LEA.HI.X R45, R46, R17, R42, 0x1, P1 ;  /* 0x000000112e2da211 */ /* 0x000fe200008f0c2a */
[----:B------:R-:W-:-:S02]  /*1cd0*/  IMAD.IADD R3, R33, 0x1, -R2 ;  /* 0x0000000121037824 */ /* 0x000fc400078e0a02 */
[----:B------:R-:W-:Y:S02]  /*1ce0*/  @!P3 IMAD.MOV.U32 R42, RZ, RZ, R40 ;  /* 0x000000ffff2ab224 */ /* 0x000fe400078e0028 */
[C---:B------:R-:W-:Y:S01]  /*1cf0*/  @!P3 IMAD R16, R39.reuse, R5, R16 ;  /* 0x000000052710b224 */ /* 0x040fe200078e0210 */
[----:B------:R-:W1:Y:S01]  /*1d00*/  @!P0 LDC.64 R10, c[0x0][0x210] ;  /* 0x00008400ff0a8b82 */ /* 0x000e620000000a00 */
[----:B--2---:R-:W-:Y:S01]  /*1d10*/  ULEA UR4, UR4, UR5, 0x18 ;  /* 0x0000000504047291 */ /* 0x004fe2000f8ec03f */
[----:B------:R-:W-:Y:S01]  /*1d20*/  ISETP.GE.AND P1, PT, R20, R3, PT ;  /* 0x000000031400720c */ /* 0x000fe20003f26270 */
[----:B------:R-:W-:-:S04]  /*1d30*/  @!P3 IMAD.WIDE.U32 R42, R39, R4, R42 ;  /* 0x00000004272ab225 */ /* 0x000fc800078e002a */
[----:B------:R-:W-:Y:S01]  /*1d40*/  LEA R153, R19, UR4, 0x1 ;  /* 0x0000000413997c11 */ /* 0x000fe2000f8e08ff */
[-C--:B----4-:R-:W-:Y:S01]  /*1d50*/  @!P0 IMAD R35, R35, R12.reuse, RZ ;  /* 0x0000000c23238224 */ /* 0x090fe200078e02ff */
[----:B------:R-:W2:Y:S01]  /*1d60*/  @!P5 LDC.64 R4, c[0x0][0x240] ;  /* 0x00009000ff04db82 */ /* 0x000ea20000000a00 */
[----:B------:R-:W-:Y:S02]  /*1d70*/  @!P3 IMAD.IADD R16, R43, 0x1, R16 ;  /* 0x000000012b10b824 */ /* 0x000fe400078e0210 */
[----:B------:R-:W-:Y:S01]  /*1d80*/  @!PT LDS RZ, [RZ] ;  /* 0x00000000fffff984 */ /* 0x000fe20000000800 */
[----:B------:R-:W-:Y:S01]  /*1d90*/  @!PT LDS RZ, [RZ] ;  /* 0x00000000fffff984 */ /* 0x000fe20000000800 */
[----:B------:R-:W-:Y:S01]  /*1da0*/  @!PT LDS RZ, [RZ] ;  /* 0x00000000fffff984 */ /* 0x000fe20000000800 */
[----:B------:R-:W-:Y:S01]  /*1db0*/  @!P2 LDGSTS.E.BYPASS.LTC128B.128 [R153], desc[UR12][R44.64] ;  /* 0x000000002c99afae */ /* 0x000fe2000b901d4c */
[C---:B------:R-:W-:Y:S02]  /*1dc0*/  @!P0 IMAD R13, R38.reuse, R13, R35 ;  /* 0x0000000d260d8224 */ /* 0x040fe400078e0223 */
[----:B------:R-:W-:Y:S01]  /*1dd0*/  @!P0 IMAD.WIDE.U32 R38, R38, R12, R40 ;  /* 0x0000000c26268225 */ /* 0x000fe200078e0028 */
[----:B------:R-:W-:Y:S01]  /*1de0*/  @!P2 LDGSTS.E.BYPASS.LTC128B.128 [R153+0x2000], desc[UR12][R44.64+0x80] ;  /* 0x020000802c99afae */ /* 0x000fe2000b901d4c */
[----:B---3--:R-:W-:-:S02]  /*1df0*/  @!P3 LEA R46, P2, R42, R14, 0x1 ;  /* 0x0000000e2a2eb211 */ /* 0x008fc400078408ff */
[----:B------:R-:W-:Y:S01]  /*1e00*/  @!P3 IMAD R34, R19, 0x2, R34 ;  /* 0x000000021322b824 */ /* 0x000fe200078e0222 */
[----:B------:R-:W3:Y:S01]  /*1e10*/  @!P1 S2R R14, SR_CgaCtaId ;  /* 0x00000000000e9919 */ /* 0x000ee20000008800 */
[----:B------:R-:W-:Y:S01]  /*1e20*/  @!P3 LEA.HI.X R47, R42, R15, R16, 0x1, P2 ;  /* 0x0000000f2a2fb211 */ /* 0x000fe200010f0c10 */
[----:B------:R-:W-:Y:S01]  /*1e30*/  @!P0 IMAD.IADD R15, R39, 0x1, R13 ;  /* 0x00000001270f8824 */ /* 0x000fe200078e020d */
[C---:B-1----:R-:W-:Y:S01]  /*1e40*/  @!P0 LEA R42, P2, R38.reuse, R10, 0x1 ;  /* 0x0000000a262a8211 */ /* 0x042fe200078408ff */
[----:B------:R-:W1:Y:S02]  /*1e50*/  @!P5 LDC.64 R12, c[0x0][0x210] ;  /* 0x00008400ff0cdb82 */ /* 0x000e640000000a00 */
[----:B------:R-:W-:Y:S01]  /*1e60*/  @!P3 LDGSTS.E.BYPASS.LTC128B.128 [R34+0x800], desc[UR12][R46.64] ;  /* 0x008000002e22bfae */ /* 0x000fe2000b901d4c */
[----:B------:R-:W-:Y:S01]  /*1e70*/  @!P0 IMAD R30, R19, 0x2, R30 ;  /* 0x00000002131e8824 */ /* 0x000fe200078e021e */
[----:B------:R-:W-:Y:S01]  /*1e80*/  @!P0 LEA.HI.X R43, R38, R11, R15, 0x1, P2 ;  /* 0x0000000b262b8211 */ /* 0x000fe200010f0c0f */
[----:B------:R-:W-:Y:S01]  /*1e90*/  IMAD.WIDE.U32 R36, R20, R8, R36 ;  /* 0x0000000814247225 */ /* 0x000fe200078e0024 */
[-C--:B------:R-:W-:Y:S01]  /*1ea0*/  ISETP.GE.AND P2, PT, R22, R3.reuse, PT ;  /* 0x000000031600720c */ /* 0x080fe20003f46270 */
[----:B------:R1:W-:Y:S01]  /*1eb0*/  @!P3 LDGSTS.E.BYPASS.LTC128B.128 [R34+0x2800], desc[UR12][R46.64+0x80] ;  /* 0x028000802e22bfae */ /* 0x0003e2000b901d4c */
[----:B------:R-:W-:Y:S01]  /*1ec0*/  ISETP.GE.AND P3, PT, R24, R3, PT ;  /* 0x000000031800720c */ /* 0x000fe20003f66270 */
[----:B------:R-:W4:Y:S01]  /*1ed0*/  @!P1 LDC.64 R10, c[0x0][0x218] ;  /* 0x00008600ff0a9b82 */ /* 0x000f220000000a00 */
[-C--:B--2---:R-:W-:Y:S01]  /*1ee0*/  @!P5 IMAD R15, R31, R4.reuse, RZ ;  /* 0x000000041f0fd224 */ /* 0x084fe200078e02ff */
[----:B------:R-:W-:Y:S01]  /*1ef0*/  @!P0 LDGSTS.E.BYPASS.LTC128B.128 [R30+0x1000], desc[UR12][R42.64] ;  /* 0x010000002a1e8fae */ /* 0x000fe2000b901d4c */
[----:B------:R-:W-:-:S03]  /*1f00*/  @!P5 IMAD.WIDE.U32 R40, R32, R4, R40 ;  /* 0x000000042028d225 */ /* 0x000fc600078e0028 */
[----:B------:R2:W-:Y:S01]  /*1f10*/  @!P0 LDGSTS.E.BYPASS.LTC128B.128 [R30+0x3000], desc[UR12][R42.64+0x80] ;  /* 0x030000802a1e8fae */ /* 0x0005e2000b901d4c */
[----:B------:R-:W-:Y:S01]  /*1f20*/  @!P5 IMAD R15, R32, R5, R15 ;  /* 0x00000005200fd224 */ /* 0x000fe200078e020f */
[----:B------:R-:W-:Y:S01]  /*1f30*/  ISETP.GE.AND P0, PT, R18, R3, PT ;  /* 0x000000031200720c */ /* 0x000fe20003f06270 */
[----:B------:R-:W-:Y:S01]  /*1f40*/  IMAD.X R25, R21, 0x1, R25, P4 ;  /* 0x0000000115197824 */ /* 0x000fe200020e0619 */
[----:B------:R-:W3:Y:S01]  /*1f50*/  @!P2 S2R R16, SR_CgaCtaId ;  /* 0x000000000010a919 */ /* 0x000ee20000008800 */
[----:B------:R-:W-:Y:S01]  /*1f60*/  IMAD.MOV.U32 R127, RZ, RZ, R36 ;  /* 0x000000ffff7f7224 */ /* 0x000fe200078e0024 */
[----:B------:R-:W3:Y:S01]  /*1f70*/  @!P3 LDC.64 R4, c[0x0][0x218] ;  /* 0x00008600ff04bb82 */ /* 0x000ee20000000a00 */
[----:B------:R-:W-:Y:S01]  /*1f80*/  @!P1 MOV R21, 0x400 ;  /* 0x0000040000159802 */ /* 0x000fe20000000f00 */
[----:B------:R-:W-:Y:S01]  /*1f90*/  IMAD.IADD R160, R37, 0x1, R160 ;  /* 0x0000000125a07824 */ /* 0x000fe200078e02a0 */
[----:B------:R-:W3:Y:S01]  /*1fa0*/  @!P3 S2R R17, SR_CgaCtaId ;  /* 0x000000000011b919 */ /* 0x000ee20000008800 */
[----:B------:R-:W-:Y:S01]  /*1fb0*/  @!P2 MOV R37, 0x400 ;  /* 0x000004000025a802 */ /* 0x000fe20000000f00 */
[----:B------:R-:W-:Y:S01]  /*1fc0*/  IMAD.WIDE.U32 R26, R7, UR6, R26 ;  /* 0x00000006071a7c25 */ /* 0x000fe2000f8e001a */
[----:B-1----:R-:W-:-:S03]  /*1fd0*/  @!P5 LEA R34, P4, R40, R12, 0x1 ;  /* 0x0000000c2822d211 */ /* 0x002fc600078808ff */
[----:B--2---:R-:W-:Y:S02]  /*1fe0*/  @!P5 IMAD.IADD R30, R41, 0x1, R15 ;  /* 0x00000001291ed824 */ /* 0x004fe400078e020f */
[----:B------:R-:W1:Y:S03]  /*1ff0*/  @!P0 S2R R15, SR_CgaCtaId ;  /* 0x00000000000f8919 */ /* 0x000e660000008800 */
[----:B------:R-:W-:Y:S02]  /*2000*/  @!P5 LEA.HI.X R35, R40, R13, R30, 0x1, P4 ;  /* 0x0000000d2823d211 */ /* 0x000fe400020f0c1e */
[----:B----4-:R-:W-:Y:S01]  /*2010*/  @!P1 LEA R30, P4, R127, R10, 0x1 ;  /* 0x0000000a7f1e9211 */ /* 0x010fe200078808ff */
[----:B------:R-:W2:Y:S01]  /*2020*/  @!P2 LDC.64 R12, c[0x0][0x218] ;  /* 0x00008600ff0cab82 */ /* 0x000ea20000000a00 */
[----:B---3--:R-:W-:Y:S01]  /*2030*/  @!P1 LEA R10, R14, R21, 0x18 ;  /* 0x000000150e0a9211 */ /* 0x008fe200078ec0ff */
[----:B------:R-:W-:Y:S01]  /*2040*/  @!P5 IMAD R21, R19, 0x2, R28 ;  /* 0x000000021315d824 */ /* 0x000fe200078e021c */
[----:B------:R-:W-:-:S02]  /*2050*/  @!P1 LEA.HI.X R31, R127, R11, R160, 0x1, P4 ;  /* 0x0000000b7f1f9211 */ /* 0x000fc400020f0ca0 */
[----:B------:R-:W-:Y:S01]  /*2060*/  ISETP.GE.AND P4, PT, R22, R3, PT ;  /* 0x000000031600720c */ /* 0x000fe20003f86270 */
[----:B------:R-:W-:Y:S01]  /*2070*/  @!P1 IMAD R10, R19, 0x2, R10 ;  /* 0x00000002130a9824 */ /* 0x000fe200078e020a */
[----:B------:R-:W-:Y:S01]  /*2080*/  @!P5 LDGSTS.E.BYPASS.LTC128B.128 [R21+0x1800], desc[UR12][R34.64] ;  /* 0x018000002215dfae */ /* 0x000fe2000b901d4c */
[----:B------:R-:W-:Y:S02]  /*2090*/  @!P2 LEA R16, R16, R37, 0x18 ;  /* 0x000000251010a211 */ /* 0x000fe400078ec0ff */
[----:B------:R-:W-:Y:S01]  /*20a0*/  @!P3 MOV R14, 0x400 ;  /* 0x00000400000eb802 */ /* 0x000fe20000000f00 */
[----:B------:R3:W-:Y:S01]  /*20b0*/  @!P5 LDGSTS.E.BYPASS.LTC128B.128 [R21+0x3800], desc[UR12][R34.64+0x80] ;  /* 0x038000802215dfae */ /* 0x0007e2000b901d4c */
[----:B------:R-:W-:Y:S01]  /*20c0*/  ISETP.GE.AND P5, PT, R24, R3, PT ;  /* 0x000000031800720c */ /* 0x000fe20003fa6270 */
[----:B------:R-:W-:Y:S01]  /*20d0*/  IMAD R24, R23, UR6, RZ ;  /* 0x0000000617187c24 */ /* 0x000fe2000f8e02ff */
[----:B------:R-:W-:Y:S01]  /*20e0*/  @!P3 LEA R14, R17, R14, 0x18 ;  /* 0x0000000e110eb211 */ /* 0x000fe200078ec0ff */
[----:B------:R-:W-:Y:S02]  /*20f0*/  @!P1 LDGSTS.E.BYPASS.LTC128B.128 [R10+0x4000], desc[UR12][R30.64] ;  /* 0x040000001e0a9fae */ /* 0x000fe4000b901d4c */
[----:B------:R-:W-:-:S02]  /*2100*/  IMAD R24, R7, UR7, R24 ;  /* 0x0000000707187c24 */ /* 0x000fc4000f8e0218 */
[----:B------:R4:W-:Y:S01]  /*2110*/  @!P1 LDGSTS.E.BYPASS.LTC128B.128 [R10+0x6000], desc[UR12][R30.64+0x80] ;  /* 0x060000801e0a9fae */ /* 0x0009e2000b901d4c */
[C---:B------:R-:W-:Y:S01]  /*2120*/  @!P3 LEA R11, P1, R8.reuse, R127, 0x4 ;  /* 0x0000007f080bb211 */ /* 0x040fe200078220ff */
[----:B------:R-:W-:Y:S02]  /*2130*/  @!P0 IMAD R7, R9, 0x30, RZ ;  /* 0x0000003009078824 */ /* 0x000fe400078e02ff */
[----:B------:R-:W-:Y:S01]  /*2140*/  IMAD.IADD R27, R27, 0x1, R24 ;  /* 0x000000011b1b7824 */ /* 0x000fe200078e0218 */
[----:B------:R-:W-:Y:S02]  /*2150*/  @!P3 LEA.HI.X R22, R8, R160, R9, 0x4, P1 ;  /* 0x000000a00816b211 */ /* 0x000fe400008f2409 */
[----:B------:R-:W-:-:S04]  /*2160*/  @!P3 LEA R36, P1, R11, R4, 0x1 ;  /* 0x000000040b24b211 */ /* 0x000fc800078208ff */
[----:B------:R-:W-:Y:S01]  /*2170*/  @!P3 LEA.HI.X R37, R11, R5, R22, 0x1, P1 ;  /* 0x000000050b25b211 */ /* 0x000fe200008f0c16 */
[----:B------:R-:W-:Y:S01]  /*2180*/  IMAD.SHL.U32 R11, R9, 0x20, RZ ;  /* 0x00000020090b7824 */ /* 0x000fe200078e00ff */
[----:B------:R-:W2:Y:S01]  /*2190*/  @!P0 LDC.64 R4, c[0x0][0x218] ;  /* 0x00008600ff048b82 */ /* 0x000ea20000000a00 */
[----:B------:R-:W-:-:S04]  /*21a0*/  @!P0 MOV R22, 0x400 ;  /* 0x0000040000168802 */ /* 0x000fc80000000f00 */
[----:B-1----:R-:W-:Y:S01]  /*21b0*/  @!P0 LEA R22, R15, R22, 0x18 ;  /* 0x000000160f168211 */ /* 0x002fe200078ec0ff */
[----:B---3--:R-:W-:-:S04]  /*21c0*/  IMAD.WIDE.U32 R34, R8, 0x20, RZ ;  /* 0x0000002008227825 */ /* 0x008fc800078e00ff */
[----:B------:R-:W-:Y:S01]  /*21d0*/  @!P3 IMAD R15, R19, 0x2, R14 ;  /* 0x00000002130fb824 */ /* 0x000fe200078e020e */
[----:B------:R-:W-:Y:S01]  /*21e0*/  @!P2 IADD3 R17, P1, R127, R34, RZ ;  /* 0x000000227f11a210 */ /* 0x000fe20007f3e0ff */
[----:B------:R-:W-:Y:S02]  /*21f0*/  IMAD.SHL.U32 R14, R20, 0x8, RZ ;  /* 0x00000008140e7824 */ /* 0x000fe400078e00ff */
[----:B----4-:R-:W-:Y:S01]  /*2200*/  @!P0 IMAD.MOV.U32 R30, RZ, RZ, R127 ;  /* 0x000000ffff1e8224 */ /* 0x010fe200078e007f */
[----:B------:R-:W-:Y:S01]  /*2210*/  @!P2 IADD3.X R34, R160, R35, R11, P1, !PT ;  /* 0x00000023a022a210 */ /* 0x000fe20000ffe40b */
[----:B------:R-:W-:Y:S01]  /*2220*/  @!P0 IMAD.MOV.U32 R31, RZ, RZ, R160 ;  /* 0x000000ffff1f8224 */ /* 0x000fe200078e00a0 */
[C---:B--2---:R-:W-:Y:S01]  /*2230*/  @!P2 LEA R12, P1, R17.reuse, R12, 0x1 ;  /* 0x0000000c110ca211 */ /* 0x044fe200078208ff */
[----:B------:R-:W-:Y:S01]  /*2240*/  @!P3 LDGSTS.E.BYPASS.LTC128B.128 [R15+0x4800], desc[UR12][R36.64] ;  /* 0x04800000240fbfae */ /* 0x000fe2000b901d4c */
[----:B------:R-:W1:Y:S01]  /*2250*/  LDC.64 R10, c[0x0][0x250] ;  /* 0x00009400ff0a7b82 */ /* 0x000e620000000a00 */
[----:B------:R-:W-:Y:S01]  /*2260*/  @!P0 IMAD.WIDE.U32 R30, R8, 0x30, R30 ;  /* 0x00000030081e8825 */ /* 0x000fe200078e001e */
[----:B------:R-:W-:Y:S01]  /*2270*/  @!P2 LEA.HI.X R13, R17, R13, R34, 0x1, P1 ;  /* 0x0000000d110da211 */ /* 0x000fe200008f0c22 */
[----:B------:R2:W-:Y:S01]  /*2280*/  @!P3 LDGSTS.E.BYPASS.LTC128B.128 [R15+0x6800], desc[UR12][R36.64+0x80] ;  /* 0x06800080240fbfae */ /* 0x0005e2000b901d4c */
[----:B------:R-:W-:Y:S01]  /*2290*/  ISETP.GE.AND P3, PT, R18, R3, PT ;  /* 0x000000031200720c */ /* 0x000fe20003f66270 */
[----:B------:R-:W-:Y:S01]  /*22a0*/  @!P0 IMAD.IADD R7, R31, 0x1, R7 ;  /* 0x000000011f078824 */ /* 0x000fe200078e0207 */
[----:B------:R-:W-:Y:S01]  /*22b0*/  @!P0 LEA R38, P1, R30, R4, 0x1 ;  /* 0x000000041e268211 */ /* 0x000fe200078208ff */
[----:B------:R-:W-:-:S02]  /*22c0*/  @!P2 IMAD R17, R19, 0x2, R16 ;  /* 0x000000021311a824 */ /* 0x000fc400078e0210 */
[----:B------:R-:W-:Y:S01]  /*22d0*/  @!P0 IMAD R19, R19, 0x2, R22 ;  /* 0x0000000213138824 */ /* 0x000fe200078e0216 */
[----:B------:R-:W-:Y:S02]  /*22e0*/  @!P0 LEA.HI.X R39, R30, R5, R7, 0x1, P1 ;  /* 0x000000051e278211 */ /* 0x000fe400008f0c07 */
[----:B------:R-:W-:Y:S01]  /*22f0*/  @!P2 LDGSTS.E.BYPASS.LTC128B.128 [R17+0x5000], desc[UR12][R12.64] ;  /* 0x050000000c11afae */ /* 0x000fe2000b901d4c */
[CC--:B------:R-:W-:Y:S02]  /*2300*/  LEA.HI R5, R99.reuse, R96.reuse, RZ, 0x4 ;  /* 0x0000006063057211 */ /* 0x0c0fe400078f20ff */
[----:B------:R-:W-:Y:S01]  /*2310*/  LEA.HI R99, R99, R96, RZ, 0x5 ;  /* 0x0000006063637211 */ /* 0x000fe200078f28ff */
[----:B------:R3:W-:Y:S01]  /*2320*/  @!P2 LDGSTS.E.BYPASS.LTC128B.128 [R17+0x7000], desc[UR12][R12.64+0x80] ;  /* 0x070000800c11afae */ /* 0x0007e2000b901d4c */
[----:B------:R-:W-:Y:S02]  /*2330*/  ISETP.GE.AND P2, PT, R20, R3, PT ;  /* 0x000000031400720c */ /* 0x000fe40003f46270 */
[----:B------:R-:W-:Y:S01]  /*2340*/  LOP3.LUT R3, R5, 0xfffffff0, RZ, 0xc0, !PT ;  /* 0xfffffff005037812 */ /* 0x000fe200078ec0ff */
[----:B------:R-:W-:Y:S01]  /*2350*/  @!P0 LDGSTS.E.BYPASS.LTC128B.128 [R19+0x5800], desc[UR12][R38.64] ;  /* 0x0580000026138fae */ /* 0x000fe2000b901d4c */
[----:B------:R-:W-:-:S02]  /*2360*/  SHF.R.S32.HI R97, RZ, 0x5, R99 ;  /* 0x00000005ff617819 */ /* 0x000fc40000011463 */
[----:B------:R-:W-:Y:S01]  /*2370*/  LOP3.LUT R99, R99, 0xffffffe0, RZ, 0xc0, !PT ;  /* 0xffffffe063637812 */ /* 0x000fe200078ec0ff */
[----:B------:R4:W-:Y:S01]  /*2380*/  @!P0 LDGSTS.E.BYPASS.LTC128B.128 [R19+0x7800], desc[UR12][R38.64+0x80] ;  /* 0x0780008026138fae */ /* 0x0009e2000b901d4c */
[----:B------:R-:W-:Y:S02]  /*2390*/  IMAD.IADD R3, R96, 0x1, -R3 ;  /* 0x0000000160037824 */ /* 0x000fe400078e0a03 */
[-C--:B-1----:R-:W-:Y:S01]  /*23a0*/  IMAD R4, R25, R10.reuse, RZ ;  /* 0x0000000a19047224 */ /* 0x082fe200078e02ff */
[----:B------:R-:W0:Y:S01]  /*23b0*/  LDGDEPBAR ;  /* 0x00000000000079af */ /* 0x000e220000000000 */
[----:B------:R-:W-:Y:S01]  /*23c0*/  IMAD.WIDE.U32 R34, R29, R10, R26 ;  /* 0x0000000a1d227225 */ /* 0x000fe200078e001a */
[----:B------:R-:W-:-:S03]  /*23d0*/  SHF.R.S32.HI R18, RZ, 0x1f, R3 ;  /* 0x0000001fff127819 */ /* 0x000fc60000011403 */
[----:B--2---:R-:W-:Y:S01]  /*23e0*/  IMAD.SHL.U32 R15, R0, 0x40, RZ ;  /* 0x00000040000f7824 */ /* 0x004fe200078e00ff */
[----:B------:R-:W-:Y:S01]  /*23f0*/  LEA R148, P0, R34, UR8, 0x1 ;  /* 0x0000000822947c11 */ /* 0x000fe2000f8008ff */
[----:B------:R-:W-:Y:S02]  /*2400*/  IMAD R7, R29, R11, R4 ;  /* 0x0000000b1d077224 */ /* 0x000fe400078e0204 */
[----:B------:R-:W-:Y:S01]  /*2410*/  IMAD.SHL.U32 R4, R11, 0x20, RZ ;  /* 0x000000200b047824 */ /* 0x000fe200078e00ff */
[----:B------:R-:W-:Y:S01]  /*2420*/  LOP3.LUT R15, R15, 0x1c0, RZ, 0xc0, !PT ;  /* 0x000001c00f0f7812 */ /* 0x000fe200078ec0ff */
[----:B------:R-:W-:Y:S02]  /*2430*/  IMAD.IADD R32, R35, 0x1, R7 ;  /* 0x0000000123207824 */ /* 0x000fe400078e0207 */
[----:B------:R-:W-:Y:S01]  /*2440*/  IMAD.IADD R99, R96, 0x1, -R99 ;  /* 0x0000000160637824 */ /* 0x000fe200078e0a63 */
[----:B------:R-:W-:Y:S01]  /*2450*/  LOP3.LUT R14, R15, 0x8, R14, 0xf8, !PT ;  /* 0x000000080f0e7812 */ /* 0x000fe200078ef80e */
[----:B---3--:R-:W-:Y:S01]  /*2460*/  IMAD.WIDE.U32 R16, R10, 0x20, RZ ;  /* 0x000000200a107825 */ /* 0x008fe200078e00ff */
[----:B------:R-:W-:-:S02]  /*2470*/  SHF.R.S32.HI R12, RZ, 0x4, R5 ;  /* 0x00000004ff0c7819 */ /* 0x000fc40000011405 */
[----:B------:R-:W-:Y:S01]  /*2480*/  SHF.R.U32.HI R7, RZ, 0x3, R15 ;  /* 0x00000003ff077819 */ /* 0x000fe2000001160f */
[----:B------:R-:W-:Y:S01]  /*2490*/  IMAD.SHL.U32 R96, R96, 0x2, RZ ;  /* 0x0000000260607824 */ /* 0x000fe200078e00ff */
[----:B------:R-:W-:Y:S02]  /*24a0*/  LEA.HI R13, R5, R12, RZ, 0x1 ;  /* 0x0000000c050d7211 */ /* 0x000fe400078f08ff */
[----:B------:R-:W-:Y:S01]  /*24b0*/  LEA.HI R5, R18, R3, RZ, 0x3 ;  /* 0x0000000312057211 */ /* 0x000fe200078f18ff */
[----:B------:R-:W-:-:S04]  /*24c0*/  DEPBAR.LE SB0, 0x0 ;  /* 0x000080000000791a */ /* 0x000fc80000000000 */
[----:B------:R-:W-:Y:S01]  /*24d0*/  BAR.SYNC.DEFER_BLOCKING 0x0 ;  /* 0x0000000000007b1d */ /* 0x000fe20000010000 */
[C---:B------:R-:W-:Y:S01]  /*24e0*/  LOP3.LUT R18, R5.reuse, 0xfffffff8, RZ, 0xc0, !PT ;  /* 0xfffffff805127812 */ /* 0x040fe200078ec0ff */
[----:B------:R-:W-:Y:S01]  /*24f0*/  IMAD.SHL.U32 R5, R5, 0x40, RZ ;  /* 0x0000004005057824 */ /* 0x000fe200078e00ff */
[----:B------:R-:W-:Y:S02]  /*2500*/  LOP3.LUT R13, R13, 0xfffffffe, RZ, 0xc0, !PT ;  /* 0xfffffffe0d0d7812 */ /* 0x000fe400078ec0ff */
[----:B------:R-:W-:Y:S01]  /*2510*/  LOP3.LUT R7, R14, R7, RZ, 0x3c, !PT ;  /* 0x000000070e077212 */ /* 0x000fe200078e3cff */
[----:B------:R-:W-:Y:S01]  /*2520*/  IMAD.IADD R18, R3, 0x1, -R18 ;  /* 0x0000000103127824 */ /* 0x000fe200078e0a12 */
[----:B------:R-:W-:Y:S01]  /*2530*/  LEA.HI.X R149, R34, UR9, R32, 0x1, P0 ;  /* 0x0000000922957c11 */ /* 0x000fe200080f0c20 */
[----:B------:R-:W-:Y:S01]  /*2540*/  IMAD.IADD R12, R12, 0x1, -R13 ;  /* 0x000000010c0c7824 */ /* 0x000fe200078e0a0d */
[----:B------:R-:W-:Y:S01]  /*2550*/  @!P5 IADD3 R16, P0, R148, R16, RZ ;  /* 0x000000109410d210 */ /* 0x000fe20007f1e0ff */
[----:B------:R-:W-:-:S02]  /*2560*/  IMAD.SHL.U32 R3, R18, 0x40, RZ ;  /* 0x0000004012037824 */ /* 0x000fc400078e00ff */
[C---:B------:R-:W-:Y:S01]  /*2570*/  IMAD R145, R12.reuse, 0x200, R7 ;  /* 0x000002000c917824 */ /* 0x040fe200078e0207 */
[----:B------:R-:W-:Y:S01]  /*2580*/  @!P5 IADD3.X R17, R149, R17, R4, P0, !PT ;  /* 0x000000119511d210 */ /* 0x000fe200007fe404 */
[----:B------:R-:W-:Y:S01]  /*2590*/  IMAD.SHL.U32 R12, R12, 0x8, RZ ;  /* 0x000000080c0c7824 */ /* 0x000fe200078e00ff */
[----:B------:R-:W-:Y:S01]  /*25a0*/  LOP3.LUT R3, R3, 0x1c0, RZ, 0xc0, !PT ;  /* 0x000001c003037812 */ /* 0x000fe200078ec0ff */
[----:B------:R-:W-:Y:S01]  /*25b0*/  @!P3 IMAD R4, R11, 0x60, RZ ;  /* 0x000000600b04b824 */ /* 0x000fe200078e02ff */
[----:B------:R-:W-:Y:S01]  /*25c0*/  LEA R145, R145, UR4, 0x1 ;  /* 0x0000000491917c11 */ /* 0x000fe2000f8e08ff */
[----:B------:R-:W-:Y:S01]  /*25d0*/  @!P3 IMAD.WIDE.U32 R14, R10, 0x60, R148 ;  /* 0x000000600a0eb825 */ /* 0x000fe200078e0094 */
[----:B------:R-:W-:Y:S02]  /*25e0*/  LOP3.LUT R12, R3, 0x8, R12, 0xf8, !PT ;  /* 0x00000008030c7812 */ /* 0x000fe400078ef80c */
[----:B------:R-:W-:Y:S01]  /*25f0*/  SHF.R.U32.HI R3, RZ, 0x3, R3 ;  /* 0x00000003ff037819 */ /* 0x000fe20000011603 */
[----:B------:R-:W-:Y:S01]  /*2600*/  @!P3 IMAD.IADD R15, R15, 0x1, R4 ;  /* 0x000000010f0fb824 */ /* 0x000fe200078e0204 */
[----:B------:R-:W-:Y:S01]  /*2610*/  LOP3.LUT R4, R5, 0xfffffe00, RZ, 0xc0, !PT ;  /* 0xfffffe0005047812 */ /* 0x000fe200078ec0ff */
[----:B------:R-:W-:Y:S01]  /*2620*/  @P2 STS.128 [R153+0x8000], RZ ;  /* 0x008000ff99002388 */ /* 0x000fe20000000c00 */
[----:B------:R-:W-:Y:S01]  /*2630*/  LOP3.LUT R3, R12, R3, RZ, 0x3c, !PT ;  /* 0x000000030c037212 */ /* 0x000fe200078e3cff */
[----:B------:R-:W-:-:S02]  /*2640*/  IMAD.MOV.U32 R7, RZ, RZ, 0x10 ;  /* 0x00000010ff077424 */ /* 0x000fc400078e00ff */
[----:B------:R-:W-:Y:S01]  /*2650*/  @P2 STS.128 [R153+0xa000], RZ ;  /* 0x00a000ff99002388 */ /* 0x000fe20000000c00 */
[----:B------:R-:W-:Y:S02]  /*2660*/  IMAD R146, R97, 0x400, R4 ;  /* 0x0000040061927824 */ /* 0x000fe400078e0204 */
[----:B------:R-:W-:Y:S01]  /*2670*/  IMAD.MOV.U32 R5, RZ, RZ, 0x20 ;  /* 0x00000020ff057424 */ /* 0x000fe200078e00ff */
[----:B------:R-:W-:Y:S01]  /*2680*/  @!PT LDS RZ, [RZ] ;  /* 0x00000000fffff984 */ /* 0x000fe20000000800 */
[----:B------:R-:W-:Y:S01]  /*2690*/  @!PT LDS RZ, [RZ] ;  /* 0x00000000fffff984 */ /* 0x000fe20000000800 */
[----:B------:R-:W-:Y:S01]  /*26a0*/  @!PT LDS RZ, [RZ] ;  /* 0x00000000fffff984 */ /* 0x000fe20000000800 */
[----:B------:R-:W-:Y:S01]  /*26b0*/  @!P2 LDGSTS.E.BYPASS.LTC128B.128 [R153+0x8000], desc[UR12][R148.64] ;  /* 0x080000009499afae */ /* 0x000fe2000b901d4c */
[----:B------:R-:W-:Y:S02]  /*26c0*/  IMAD.IADD R146, R3, 0x1, R146 ;  /* 0x0000000103927824 */ /* 0x000fe400078e0292 */
[----:B------:R-:W-:Y:S01]  /*26d0*/  VIADD R143, R145, 0x4020 ;  /* 0x00004020918f7836 */ /* 0x000fe20000000000 */
[----:B------:R-:W-:Y:S01]  /*26e0*/  @!P2 LDGSTS.E.BYPASS.LTC128B.128 [R153+0xa000], desc[UR12][R148.64+0x80] ;  /* 0x0a0000809499afae */ /* 0x000fe2000b901d4c */
[----:B------:R-:W-:Y:S01]  /*26f0*/  R2P PR, R18, 0x6 ;  /* 0x0000000612007804 */ /* 0x000fe20000000000 */
[----:B------:R-:W-:Y:S01]  /*2700*/  IMAD R97, R97, 0x10, R101 ;  /* 0x0000001061617824 */ /* 0x000fe200078e0265 */
[----:B------:R-:W-:Y:S01]  /*2710*/  @!P4 LEA R18, P0, R10, R148, 0x6 ;  /* 0x000000940a12c211 */ /* 0x000fe200078030ff */
[----:B------:R-:W-:Y:S01]  /*2720*/  @P5 STS.128 [R153+0x8800], RZ ;  /* 0x008800ff99005388 */ /* 0x000fe20000000c00 */
[----:B------:R-:W-:Y:S01]  /*2730*/  LEA R146, R146, UR4, 0x1 ;  /* 0x0000000492927c11 */ /* 0x000fe2000f8e08ff */
[----:B------:R-:W-:Y:S01]  /*2740*/  IMAD.IADD R140, R4, 0x1, R3 ;  /* 0x00000001048c7824 */ /* 0x000fe200078e0203 */
[----:B----4-:R-:W-:Y:S01]  /*2750*/  @!P4 LEA.HI.X R19, R10, R149, R11, 0x6, P0 ;  /* 0x000000950a13c211 */ /* 0x010fe200000f340b */
[----:B------:R-:W-:Y:S01]  /*2760*/  @P5 STS.128 [R153+0xa800], RZ ;  /* 0x00a800ff99005388 */ /* 0x000fe20000000c00 */
[----:B------:R-:W-:-:S02]  /*2770*/  SEL R7, R7, 0xfffffff0, !P1 ;  /* 0xfffffff007077807 */ /* 0x000fc40004800000 */
[----:B------:R-:W-:Y:S01]  /*2780*/  SEL R5, R5, 0xffffffe0, !P2 ;  /* 0xffffffe005057807 */ /* 0x000fe20005000000 */
[----:B------:R-:W-:Y:S01]  /*2790*/  @!PT LDS RZ, [RZ] ;  /* 0x00000000fffff984 */ /* 0x000fe20000000800 */
[----:B------:R-:W-:Y:S01]  /*27a0*/  @!PT LDS RZ, [RZ] ;  /* 0x00000000fffff984 */ /* 0x000fe20000000800 */
[----:B------:R-:W-:Y:S01]  /*27b0*/  @!PT LDS RZ, [RZ] ;  /* 0x00000000fffff984 */ /* 0x000fe20000000800 */
[----:B------:R-:W-:Y:S01]  /*27c0*/  @!P5 LDGSTS.E.BYPASS.LTC128B.128 [R153+0x8800], desc[UR12][R16.64] ;  /* 0x088000001099dfae */ /* 0x000fe2000b901d4c */
[----:B------:R-:W-:Y:S01]  /*27d0*/  R2P PR, R0, 0x6 ;  /* 0x0000000600007804 */ /* 0x000fe20000000000 */
[----:B------:R-:W-:Y:S02]  /*27e0*/  VIADD R0, R145, 0x4000 ;  /* 0x0000400091007836 */ /* 0x000fe40000000000 */
[----:B------:R-:W-:Y:S01]  /*27f0*/  @!P5 LDGSTS.E.BYPASS.LTC128B.128 [R153+0xa800], desc[UR12][R16.64+0x80] ;  /* 0x0a8000801099dfae */ /* 0x000fe2000b901d4c */
[--C-:B------:R-:W-:Y:S02]  /*2800*/  IMAD R144, R7, 0x2, R146.reuse ;  /* 0x0000000207907824 */ /* 0x100fe400078e0292 */
[C---:B------:R-:W-:Y:S01]  /*2810*/  IMAD R142, R5.reuse, 0x2, R146 ;  /* 0x00000002058e7824 */ /* 0x040fe200078e0292 */
[----:B------:R-:W-:Y:S01]  /*2820*/  @P4 STS.128 [R153+0x9000], RZ ;  /* 0x009000ff99004388 */ /* 0x000fe20000000c00 */
[----:B------:R-:W-:-:S03]  /*2830*/  IMAD R141, R5, 0x2, R144 ;  /* 0x00000002058d7824 */ /* 0x000fc600078e0290 */
[----:B------:R-:W-:Y:S02]  /*2840*/  @P4 STS.128 [R153+0xb000], RZ ;  /* 0x00b000ff99004388 */ /* 0x000fe40000000c00 */
[----:B------:R-:W-:Y:S02]  /*2850*/  @P1 VIADD R143, R0, 0xffffffe0 ;  /* 0xffffffe0008f1836 */ /* 0x000fe40000000000 */
[----:B------:R-:W-:Y:S01]  /*2860*/  @!PT LDS RZ, [RZ] ;  /* 0x00000000fffff984 */ /* 0x000fe20000000800 */
[----:B------:R-:W-:Y:S01]  /*2870*/  @!PT LDS RZ, [RZ] ;  /* 0x00000000fffff984 */ /* 0x000fe20000000800 */
[----:B------:R-:W-:Y:S01]  /*2880*/  @!PT LDS RZ, [RZ] ;  /* 0x00000000fffff984 */ /* 0x000fe20000000800 */
[----:B------:R-:W-:Y:S01]  /*2890*/  @!P4 LDGSTS.E.BYPASS.LTC128B.128 [R153+0x9000], desc[UR12][R18.64] ;  /* 0x090000001299cfae */ /* 0x000fe2000b901d4c */
[----:B------:R-:W-:Y:S02]  /*28a0*/  IMAD.MOV.U32 R0, RZ, RZ, 0x40 ;  /* 0x00000040ff007424 */ /* 0x000fe400078e00ff */
[C---:B------:R-:W-:Y:S01]  /*28b0*/  VIADD R135, R143.reuse, 0x800 ;  /* 0x000008008f877836 */ /* 0x040fe20000000000 */
[----:B------:R-:W-:Y:S01]  /*28c0*/  @!P4 LDGSTS.E.BYPASS.LTC128B.128 [R153+0xb000], desc[UR12][R18.64+0x80] ;  /* 0x0b0000801299cfae */ /* 0x000fe2000b901d4c */
[C---:B------:R-:W-:Y:S01]  /*28d0*/  VIADD R134, R143.reuse, 0x1000 ;  /* 0x000010008f867836 */ /* 0x040fe20000000000 */
[----:B------:R-:W-:Y:S01]  /*28e0*/  SEL R0, R0, 0xffffffc0, !P2 ;  /* 0xffffffc000007807 */ /* 0x000fe20005000000 */
[C---:B------:R-:W-:Y:S01]  /*28f0*/  VIADD R133, R143.reuse, 0x1800 ;  /* 0x000018008f857836 */ /* 0x040fe20000000000 */
[----:B------:R-:W-:Y:S01]  /*2900*/  @P3 STS.128 [R153+0x9800], RZ ;  /* 0x009800ff99003388 */ /* 0x000fe20000000c00 */
[----:B------:R-:W-:-:S02]  /*2910*/  VIADD R131, R143, 0x2000 ;  /* 0x000020008f837836 */ /* 0x000fc40000000000 */
[----:B------:R-:W-:Y:S01]  /*2920*/  IMAD.IADD R139, R145, 0x1, R0 ;  /* 0x00000001918b7824 */ /* 0x000fe200078e0200 */
[----:B------:R-:W-:Y:S01]  /*2930*/  @P3 STS.128 [R153+0xb800], RZ ;  /* 0x00b800ff99003388 */ /* 0x000fe20000000c00 */
[----:B------:R-:W-:Y:S01]  /*2940*/  IMAD.IADD R132, R0, 0x1, R143 ;  /* 0x0000000100847824 */ /* 0x000fe200078e028f */
[----:B------:R-:W-:Y:S01]  /*2950*/  SHF.R.S32.HI R0, RZ, 0x1f, R99 ;  /* 0x0000001fff007819 */ /* 0x000fe20000011463 */
[C---:B------:R-:W-:Y:S01]  /*2960*/  VIADD R130, R143.reuse, 0x2800 ;  /* 0x000028008f827836 */ /* 0x040fe20000000000 */
[----:B------:R-:W-:Y:S01]  /*2970*/  @!PT LDS RZ, [RZ] ;  /* 0x00000000fffff984 */ /* 0x000fe20000000800 */
[----:B------:R-:W-:Y:S01]  /*2980*/  @!PT LDS RZ, [RZ] ;  /* 0x00000000fffff984 */ /* 0x000fe20000000800 */
[----:B------:R-:W-:Y:S01]  /*2990*/  @!PT LDS RZ, [RZ] ;  /* 0x00000000fffff984 */ /* 0x000fe20000000800 */
[----:B------:R-:W-:Y:S01]  /*29a0*/  @!P3 LDGSTS.E.BYPASS.LTC128B.128 [R153+0x9800], desc[UR12][R14.64] ;  /* 0x098000000e99bfae */ /* 0x000fe2000b901d4c */
[C---:B------:R-:W-:Y:S01]  /*29b0*/  VIADD R129, R143.reuse, 0x3000 ;  /* 0x000030008f817836 */ /* 0x040fe20000000000 */
[----:B------:R-:W-:Y:S01]  /*29c0*/  LEA.HI R0, R0, R99, RZ, 0x2 ;  /* 0x0000006300007211 */ /* 0x000fe200078f10ff */
[----:B------:R-:W-:Y:S01]  /*29d0*/  VIADD R128, R143, 0x3800 ;  /* 0x000038008f807836 */ /* 0x000fe20000000000 */
[----:B------:R1:W-:Y:S02]  /*29e0*/  @!P3 LDGSTS.E.BYPASS.LTC128B.128 [R153+0xb800], desc[UR12][R14.64+0x80] ;  /* 0x0b8000800e99bfae */ /* 0x0003e4000b901d4c */
[----:B------:R-:W-:-:S02]  /*29f0*/  SHF.R.S32.HI R152, RZ, 0x2, R0 ;  /* 0x00000002ff987819 */ /* 0x000fc40000011400 */
[----:B------:R-:W-:Y:S02]  /*2a00*/  LDSM.16.M88.4 R84, [R146] ;  /* 0x000000009254783b */ /* 0x000fe40000000200 */
[----:B------:R-:W-:Y:S02]  /*2a10*/  IADD3 R97, R97, 0x1, R152 ;  /* 0x0000000161617810 */ /* 0x000fe40007ffe098 */
[----:B------:R-:W2:Y:S02]  /*2a20*/  LDSM.16.M88.4 R68, [R145+0x4000] ;  /* 0x004000009144783b */ /* 0x000ea40000000200 */
[----:B------:R-:W-:Y:S02]  /*2a30*/  IADD3 R97, R33, R97, -R98 ;  /* 0x0000006121617210 */ /* 0x000fe40007ffe862 */
[----:B------:R-:W-:Y:S03]  /*2a40*/  LDSM.16.M88.4 R36, [R144] ;  /* 0x000000009024783b */ /* 0x000fe60000000200 */
[----:B------:R-:W-:Y:S01]  /*2a50*/  IMAD.IADD R0, R97, 0x1, R6 ;  /* 0x0000000161007824 */ /* 0x000fe200078e0206 */
[----:B------:R-:W-:Y:S04]  /*2a60*/  LDSM.16.M88.4 R72, [R143] ;  /* 0x000000008f48783b */ /* 0x000fe80000000200 */
[----:B------:R-:W3:Y:S01]  /*2a70*/  LDSM.16.M88.4 R60, [R145+0x4800] ;  /* 0x00480000913c783b */ /* 0x000ee20000000200 */
[----:B------:R-:W-:-:S02]  /*2a80*/  VIMNMX R161, R0, R33, PT ;  /* 0x0000002100a17248 */ /* 0x000fc40003fe0100 */
[----:B------:R-:W-:Y:S01]  /*2a90*/  VIADDMNMX R0, R0, 0x8, R33, PT ;  /* 0x0000000800007846 */ /* 0x000fe20003800121 */
[----:B------:R-:W-:Y:S04]  /*2aa0*/  LDSM.16.M88.4 R92, [R139+0x4000] ;  /* 0x004000008b5c783b */ /* 0x000fe80000000200 */
[----:B-1----:R-:W-:Y:S04]  /*2ab0*/  LDSM.16.M88.4 R12, [R142] ;  /* 0x000000008e0c783b */ /* 0x002fe80000000200 */
[----:B------:R-:W1:Y:S04]  /*2ac0*/  LDSM.16.M88.4 R16, [R145+0x5000] ;  /* 0x005000009110783b */ /* 0x000e680000000200 */
[----:B------:R-:W4:Y:S04]  /*2ad0*/  LDSM.16.M88.4 R44, [R145+0x5800] ;  /* 0x00580000912c783b */ /* 0x000f280000000200 */
[----:B------:R-:W4:Y:S04]  /*2ae0*/  LDSM.16.M88.4 R40, [R143+0x800] ;  /* 0x000800008f28783b */ /* 0x000f280000000200 */
[----:B------:R-:W-:Y:S01]  /*2af0*/  LDSM.16.M88.4 R56, [R141] ;  /* 0x000000008d38783b */ /* 0x000fe20000000200 */
[C---:B--2---:R-:W-:Y:S03]  /*2b00*/  HMMA.16816.F32 R48, R84.reuse, R68, RZ ;  /* 0x000000445430723c */ /* 0x044fe600000018ff */
[----:B------:R-:W2:Y:S04]  /*2b10*/  LDSM.16.M88.4 R52, [R132] ;  /* 0x000000008434783b */ /* 0x000ea80000000200 */
[----:B------:R-:W2:Y:S01]  /*2b20*/  LDSM.16.M88.4 R28, [R143+0x1000] ;  /* 0x001000008f1c783b */ /* 0x000ea20000000200 */
[C---:B------:R-:W-:Y:S03]  /*2b30*/  HMMA.16816.F32 R68, R84.reuse, R70, RZ ;  /* 0x000000465444723c */ /* 0x040fe600000018ff */
[----:B------:R-:W2:Y:S03]  /*2b40*/  LDSM.16.M88.4 R24, [R143+0x1800] ;  /* 0x001800008f18783b */ /* 0x000ea60000000200 */
[C---:B---3--:R-:W-:Y:S01]  /*2b50*/  HMMA.16816.F32 R64, R84.reuse, R60, RZ ;  /* 0x0000003c5440723c */ /* 0x048fe200000018ff */
[----:B------:R-:W-:Y:S04]  /*2b60*/  LDSM.16.M88.4 R80, [R139+0x4800] ;  /* 0x004800008b50783b */ /* 0x000fe80000000200 */
[----:B------:R-:W-:Y:S01]  /*2b70*/  LDSM.16.M88.4 R76, [R139+0x5000] ;  /* 0x005000008b4c783b */ /* 0x000fe20000000200 */
[----:B------:R-:W-:Y:S03]  /*2b80*/  HMMA.16816.F32 R60, R84, R62, RZ ;  /* 0x0000003e543c723c */ /* 0x000fe600000018ff */
[----:B------:R-:W0:Y:S03]  /*2b90*/  LDGDEPBAR ;  /* 0x00000000000079af */ /* 0x000e260000000000 */
[C---:B------:R-:W-:Y:S06]  /*2ba0*/  HMMA.16816.F32 R48, R36.reuse, R72, R48 ;  /* 0x000000482430723c */ /* 0x040fec0000001830 */
[----:B------:R-:W-:Y:S01]  /*2bb0*/  HMMA.16816.F32 R68, R36, R74, R68 ;  /* 0x0000004a2444723c */ /* 0x000fe20000001844 */
[----:B------:R-:W-:Y:S05]  /*2bc0*/  LDSM.16.M88.4 R72, [R139+0x5800] ;  /* 0x005800008b48783b */ /* 0x000fea0000000200 */
[C---:B-1----:R-:W-:Y:S06]  /*2bd0*/  HMMA.16816.F32 R20, R84.reuse, R16, RZ ;  /* 0x000000105414723c */ /* 0x042fec00000018ff */
[----:B------:R-:W-:Y:S06]  /*2be0*/  HMMA.16816.F32 R16, R84, R18, RZ ;  /* 0x000000125410723c */ /* 0x000fec00000018ff */
[C---:B------:R-:W-:Y:S06]  /*2bf0*/  HMMA.16816.F32 R48, R12.reuse, R92, R48 ;  /* 0x0000005c0c30723c */ /* 0x040fec0000001830 */
[----:B------:R-:W-:Y:S06]  /*2c00*/  HMMA.16816.F32 R68, R12, R94, R68 ;  /* 0x0000005e0c44723c */ /* 0x000fec0000001844 */
[C---:B----4-:R-:W-:Y:S06]  /*2c10*/  HMMA.16816.F32 R88, R84.reuse, R44, RZ ;  /* 0x0000002c5458723c */ /* 0x050fec00000018ff */
[----:B------:R-:W-:Y:S01]  /*2c20*/  HMMA.16816.F32 R84, R84, R46, RZ ;  /* 0x0000002e5454723c */ /* 0x000fe200000018ff */
        /* <DEDUP_REMOVED lines=12> */
[----:B------:R-:W2:Y:S04]  /*2cf0*/  LDSM.16.M88.4 R36, [R143+0x2000] ;  /* 0x002000008f24783b */ /* 0x000ea80000000200 */
[----:B------:R-:W3:Y:S01]  /*2d00*/  LDSM.16.M88.4 R24, [R132+0x800] ;  /* 0x000800008418783b */ /* 0x000ee20000000200 */
        /* <DEDUP_REMOVED lines=8> */
[----:B------:R-:W1:Y:S05]  /*2d90*/  LDSM.16.M88.4 R76, [R132+0x1000] ;  /* 0x00100000844c783b */ /* 0x000e6a0000000200 */
[C---:B------:R-:W-:Y:S06]  /*2da0*/  HMMA.16816.F32 R88, R12.reuse, R72, R88 ;  /* 0x000000480c58723c */ /* 0x040fec0000001858 */
[----:B------:R-:W-:Y:S01]  /*2db0*/  HMMA.16816.F32 R84, R12, R74, R84 ;  /* 0x0000004a0c54723c */ /* 0x000fe20000001854 */
[----:B------:R-:W-:Y:S04]  /*2dc0*/  LDSM.16.M88.4 R12, [R142+0x2000] ;  /* 0x002000008e0c783b */ /* 0x000fe80000000200 */
[----:B------:R-:W4:Y:S01]  /*2dd0*/  LDSM.16.M88.4 R72, [R139+0x6000] ;  /* 0x006000008b48783b */ /* 0x000f220000000200 */
[C---:B--2---:R-:W-:Y:S06]  /*2de0*/  HMMA.16816.F32 R48, R28.reuse, R36, R48 ;  /* 0x000000241c30723c */ /* 0x044fec0000001830 */
[----:B------:R-:W-:Y:S01]  /*2df0*/  HMMA.16816.F32 R68, R28, R38, R68 ;  /* 0x000000261c44723c */ /* 0x000fe20000001844 */
[----:B------:R-:W-:Y:S05]  /*2e00*/  LDSM.16.M88.4 R36, [R132+0x1800] ;  /* 0x001800008424783b */ /* 0x000fea0000000200 */
[C---:B---3--:R-:W-:Y:S06]  /*2e10*/  HMMA.16816.F32 R64, R56.reuse, R24, R64 ;  /* 0x000000183840723c */ /* 0x048fec0000001840 */
[C---:B------:R-:W-:Y:S01]  /*2e20*/  HMMA.16816.F32 R60, R56.reuse, R26, R60 ;  /* 0x0000001a383c723c */ /* 0x040fe2000000183c */
[----:B------:R-:W2:Y:S05]  /*2e30*/  LDSM.16.M88.4 R24, [R141+0x2000] ;  /* 0x002000008d18783b */ /* 0x000eaa0000000200 */
[C---:B-1----:R-:W-:Y:S06]  /*2e40*/  HMMA.16816.F32 R20, R56.reuse, R76, R20 ;  /* 0x0000004c3814723c */ /* 0x042fec0000001814 */
[----:B------:R-:W-:Y:S06]  /*2e50*/  HMMA.16816.F32 R16, R56, R78, R16 ;  /* 0x0000004e3810723c */ /* 0x000fec0000001810 */
[----:B------:R-:W-:Y:S06]  /*2e60*/  HMMA.16816.F32 R64, R44, R52, R64 ;  /* 0x000000342c40723c */ /* 0x000fec0000001840 */
[C---:B----4-:R-:W-:Y:S06]  /*2e70*/  HMMA.16816.F32 R48, R12.reuse, R72, R48 ;  /* 0x000000480c30723c */ /* 0x050fec0000001830 */
[----:B------:R-:W-:Y:S01]  /*2e80*/  HMMA.16816.F32 R68, R12, R74, R68 ;  /* 0x0000004a0c44723c */ /* 0x000fe20000001844 */
[----:B------:R-:W1:Y:S05]  /*2e90*/  LDSM.16.M88.4 R72, [R145+0x7000] ;  /* 0x007000009148783b */ /* 0x000e6a0000000200 */
[----:B------:R-:W-:Y:S01]  /*2ea0*/  HMMA.16816.F32 R60, R44, R54, R60 ;  /* 0x000000362c3c723c */ /* 0x000fe2000000183c */
[----:B------:R-:W3:Y:S05]  /*2eb0*/  LDSM.16.M88.4 R52, [R139+0x6800] ;  /* 0x006800008b34783b */ /* 0x000eea0000000200 */
[----:B------:R-:W-:Y:S06]  /*2ec0*/  HMMA.16816.F32 R64, R28, R80, R64 ;  /* 0x000000501c40723c */ /* 0x000fec0000001840 */
[C---:B--2---:R-:W-:Y:S06]  /*2ed0*/  HMMA.16816.F32 R48, R24.reuse, R40, R48 ;  /* 0x000000281830723c */ /* 0x044fec0000001830 */
[----:B------:R-:W-:Y:S01]  /*2ee0*/  HMMA.16816.F32 R68, R24, R42, R68 ;  /* 0x0000002a1844723c */ /* 0x000fe20000001844 */
[----:B------:R-:W2:Y:S05]  /*2ef0*/  LDSM.16.M88.4 R40, [R143+0x3000] ;  /* 0x003000008f28783b */ /* 0x000eaa0000000200 */
[----:B------:R-:W-:Y:S01]  /*2f00*/  HMMA.16816.F32 R80, R28, R82, R60 ;  /* 0x000000521c50723c */ /* 0x000fe2000000183c */
[----:B------:R-:W4:Y:S05]  /*2f10*/  LDSM.16.M88.4 R60, [R132+0x2800] ;  /* 0x00280000843c783b */ /* 0x000f2a0000000200 */
[----:B------:R-:W-:Y:S06]  /*2f20*/  HMMA.16816.F32 R88, R56, R36, R88 ;  /* 0x000000243858723c */ /* 0x000fec0000001858 */
[----:B-1----:R-:W-:Y:S01]  /*2f30*/  HMMA.16816.F32 R20, R44, R72, R20 ;  /* 0x000000482c14723c */ /* 0x002fe20000001814 */
[----:B------:R-:W-:Y:S01]  /*2f40*/  FMUL.FTZ R48, R48, UR10 ;  /* 0x0000000a30307c20 */ /* 0x000fe20008410000 */
[----:B------:R-:W-:Y:S01]  /*2f50*/  FMUL.FTZ R49, R49, UR10 ;  /* 0x0000000a31317c20 */ /* 0x000fe20008410000 */
[----:B------:R-:W-:-:S02]  /*2f60*/  FMUL.FTZ R50, R50, UR10 ;  /* 0x0000000a32327c20 */ /* 0x000fc40008410000 */
[----:B------:R-:W-:Y:S01]  /*2f70*/  MUFU.TANH R76, R48 ;  /* 0x00000030004c7308 */ /* 0x000fe20000002400 */
[----:B------:R-:W-:Y:S01]  /*2f80*/  HMMA.16816.F32 R16, R44, R74, R16 ;  /* 0x0000004a2c10723c */ /* 0x000fe20000001810 */
[----:B------:R-:W1:Y:S01]  /*2f90*/  LDSM.16.M88.4 R72, [R145+0x7800] ;  /* 0x007800009148783b */ /* 0x000e620000000200 */
[----:B------:R-:W-:Y:S01]  /*2fa0*/  FMUL.FTZ R69, R69, UR10 ;  /* 0x0000000a45457c20 */ /* 0x000fe20008410000 */
[----:B------:R-:W-:-:S03]  /*2fb0*/  FMUL.FTZ R68, R68, UR10 ;  /* 0x0000000a44447c20 */ /* 0x000fc60008410000 */
[C---:B---3--:R-:W-:Y:S01]  /*2fc0*/  HMMA.16816.F32 R64, R12.reuse, R52, R64 ;  /* 0x000000340c40723c */ /* 0x048fe20000001840 */
[----:B------:R-:W3:Y:S05]  /*2fd0*/  MUFU.TANH R77, R49 ;  /* 0x00000031004d7308 */ /* 0x000eea0000002400 */
[----:B------:R-:W-:Y:S01]  /*2fe0*/  HMMA.16816.F32 R80, R12, R54, R80 ;  /* 0x000000360c50723c */ /* 0x000fe20000001850 */
[----:B------:R-:W3:Y:S02]  /*2ff0*/  LDSM.16.M88.4 R52, [R139+0x7000] ;  /* 0x007000008b34783b */ /* 0x000ee40000000200 */
[----:B------:R1:W-:Y:S03]  /*3000*/  MUFU.TANH R78, R50 ;  /* 0x00000032004e7308 */ /* 0x0003e60000002400 */
[----:B------:R-:W-:Y:S01]  /*3010*/  HMMA.16816.F32 R84, R56, R38, R84 ;  /* 0x000000263854723c */ /* 0x000fe20000001854 */
[----:B------:R-:W-:Y:S04]  /*3020*/  LDSM.16.M88.4 R36, [R139+0x7800] ;  /* 0x007800008b24783b */ /* 0x000fe80000000200 */
[----:B------:R-:W-:Y:S01]  /*3030*/  MUFU.TANH R69, R69 ;  /* 0x0000004500457308 */ /* 0x000fe20000002400 */
[C---:B--2---:R-:W-:Y:S06]  /*3040*/  HMMA.16816.F32 R20, R28.reuse, R40, R20 ;  /* 0x000000281c14723c */ /* 0x044fec0000001814 */
[----:B------:R-:W-:Y:S01]  /*3050*/  HMMA.16816.F32 R40, R28, R42, R16 ;  /* 0x0000002a1c28723c */ /* 0x000fe20000001810 */
[----:B------:R-:W2:Y:S01]  /*3060*/  LDSM.16.M88.4 R16, [R143+0x3800] ;  /* 0x003800008f10783b */ /* 0x000ea20000000200 */
[----:B------:R-:W2:Y:S04]  /*3070*/  MUFU.TANH R68, R68 ;  /* 0x0000004400447308 */ /* 0x000ea80000002400 */
[----:B----4-:R-:W-:Y:S06]  /*3080*/  HMMA.16816.F32 R64, R24, R60, R64 ;  /* 0x0000003c1840723c */ /* 0x010fec0000001840 */
[C---:B-1----:R-:W-:Y:S01]  /*3090*/  HMMA.16816.F32 R88, R44.reuse, R72, R88 ;  /* 0x000000482c58723c */ /* 0x042fe20000001858 */
[----:B------:R-:W-:Y:S01]  /*30a0*/  FMUL.FTZ R60, R51, UR10 ;  /* 0x0000000a333c7c20 */ /* 0x000fe20008410000 */
[----:B------:R-:W-:Y:S01]  /*30b0*/  FMUL.FTZ R61, R70, UR10 ;  /* 0x0000000a463d7c20 */ /* 0x000fe20008410000 */
[----:B------:R-:W1:Y:S03]  /*30c0*/  LDSM.16.M88.4 R48, [R132+0x3000] ;  /* 0x003000008430783b */ /* 0x000e660000000200 */
[----:B------:R-:W-:Y:S01]  /*30d0*/  HMMA.16816.F32 R84, R44, R74, R84 ;  /* 0x0000004a2c54723c */ /* 0x000fe20000001854 */
[----:B------:R-:W4:Y:S01]  /*30e0*/  LDSM.16.M88.4 R44, [R132+0x3800] ;  /* 0x00380000842c783b */ /* 0x000f220000000200 */
[----:B------:R-:W4:Y:S01]  /*30f0*/  MUFU.TANH R60, R60 ;  /* 0x0000003c003c7308 */ /* 0x000f220000002400 */
[----:B------:R-:W-:-:S04]  /*3100*/  DEPBAR.LE SB0, 0x0 ;  /* 0x000080000000791a */ /* 0x000fc80000000000 */
[----:B---3--:R-:W-:Y:S03]  /*3110*/  HMMA.16816.F32 R20, R12, R52, R20 ;  /* 0x000000340c14723c */ /* 0x008fe60000001814 */
[----:B------:R-:W3:Y:S02]  /*3120*/  MUFU.TANH R61, R61 ;  /* 0x0000003d003d7308 */ /* 0x000ee40000002400 */
[----:B------:R-:W-:Y:S01]  /*3130*/  FMUL.FTZ R56, R64, UR10 ;  /* 0x0000000a40387c20 */ /* 0x000fe20008410000 */
[----:B------:R-:W-:Y:S01]  /*3140*/  HMMA.16816.F32 R80, R24, R62, R80 ;  /* 0x0000003e1850723c */ /* 0x000fe20000001850 */
[----:B------:R-:W-:-:S04]  /*3150*/  FMUL.FTZ R52, R65, UR10 ;  /* 0x0000000a41347c20 */ /* 0x000fc80008410000 */
[----:B------:R-:W-:Y:S01]  /*3160*/  MUFU.TANH R56, R56 ;  /* 0x0000003800387308 */ /* 0x000fe20000002400 */
[----:B------:R-:W-:Y:S01]  /*3170*/  HMMA.16816.F32 R40, R12, R54, R40 ;  /* 0x000000360c28723c */ /* 0x000fe20000001828 */
[----:B------:R-:W-:-:S05]  /*3180*/  FMUL.FTZ R62, R71, UR10 ;  /* 0x0000000a473e7c20 */ /* 0x000fca0008410000 */
[----:B--2---:R-:W-:Y:S01]  /*3190*/  HMMA.16816.F32 R88, R28, R16, R88 ;  /* 0x000000101c58723c */ /* 0x004fe20000001858 */
[----:B------:R-:W2:Y:S01]  /*31a0*/  MUFU.TANH R62, R62 ;  /* 0x0000003e003e7308 */ /* 0x000ea20000002400 */
[----:B------:R-:W-:-:S04]  /*31b0*/  FMUL.FTZ R55, R66, UR10 ;  /* 0x0000000a42377c20 */ /* 0x000fc80008410000 */
[----:B------:R-:W-:Y:S03]  /*31c0*/  HMMA.16816.F32 R84, R28, R18, R84 ;  /* 0x000000121c54723c */ /* 0x000fe60000001854 */
[----:B------:R-:W-:Y:S03]  /*31d0*/  MUFU.TANH R52, R52 ;  /* 0x0000003400347308 */ /* 0x000fe60000002400 */
[C---:B-1----:R-:W-:Y:S01]  /*31e0*/  HMMA.16816.F32 R20, R24.reuse, R48, R20 ;  /* 0x000000301814723c */ /* 0x042fe20000001814 */
[----:B------:R-:W-:Y:S01]  /*31f0*/  LOP3.LUT R19, R96, 0x6, RZ, 0xc0, !PT ;  /* 0x0000000660137812 */ /* 0x000fe200078ec0ff */
[----:B------:R-:W-:Y:S01]  /*3200*/  FMUL.FTZ R53, R80, UR10 ;  /* 0x0000000a50357c20 */ /* 0x000fe20008410000 */
[----:B------:R-:W-:Y:S01]  /*3210*/  FMUL.FTZ R54, R81, UR10 ;  /* 0x0000000a51367c20 */ /* 0x000fe20008410000 */
[----:B------:R-:W-:Y:S01]  /*3220*/  FMUL.FTZ R16, R82, UR10 ;  /* 0x0000000a52107c20 */ /* 0x000fe20008410000 */
[----:B------:R-:W-:Y:S01]  /*3230*/  FMUL.FTZ R17, R83, UR10 ;  /* 0x0000000a53117c20 */ /* 0x000fe20008410000 */
[----:B------:R-:W-:Y:S01]  /*3240*/  IMAD.IADD R18, R2, 0x1, R19 ;  /* 0x0000000102127824 */ /* 0x000fe200078e0213 */
[----:B------:R-:W-:Y:S01]  /*3250*/  HMMA.16816.F32 R40, R24, R50, R40 ;  /* 0x000000321828723c */ /* 0x000fe20000001828 */
[----:B------:R-:W1:Y:S01]  /*3260*/  MUFU.TANH R53, R53 ;  /* 0x0000003500357308 */ /* 0x000e620000002400 */
[----:B------:R-:W-:Y:S01]  /*3270*/  FMUL.FTZ R48, R67, UR10 ;  /* 0x0000000a43307c20 */ /* 0x000fe20008410000 */
[C---:B------:R-:W-:Y:S01]  /*3280*/  VIADD R6, R18.reuse, 0x1 ;  /* 0x0000000112067836 */ /* 0x040fe20000000000 */
[CC--:B------:R-:W-:Y:S01]  /*3290*/  ISETP.GE.AND P0, PT, R18.reuse, R161.reuse, PT ;  /* 0x000000a11200720c */ /* 0x0c0fe20003f06270 */
[----:B------:R-:W-:Y:S01]  /*32a0*/  VIADD R19, R18, 0x8 ;  /* 0x0000000812137836 */ /* 0x000fe20000000000 */
[C---:B------:R-:W-:Y:S02]  /*32b0*/  HMMA.16816.F32 R88, R12.reuse, R36, R88 ;  /* 0x000000240c58723c */ /* 0x040fe40000001858 */
[CC--:B------:R-:W-:Y:S01]  /*32c0*/  ISETP.GE.AND P5, PT, R6.reuse, R161.reuse, PT ;  /* 0x000000a10600720c */ /* 0x0c0fe20003fa6270 */
[----:B------:R-:W-:Y:S01]  /*32d0*/  MUFU.TANH R54, R54 ;  /* 0x0000003600367308 */ /* 0x000fe20000002400 */
[----:B------:R-:W-:Y:S01]  /*32e0*/  ISETP.GE.AND P2, PT, R6, R0, PT ;  /* 0x000000000600720c */ /* 0x000fe20003f46270 */
[----:B------:R-:W-:Y:S01]  /*32f0*/  VIADD R6, R18, 0x10 ;  /* 0x0000001012067836 */ /* 0x000fe20000000000 */
[----:B------:R-:W-:Y:S01]  /*3300*/  HMMA.16816.F32 R84, R12, R38, R84 ;  /* 0x000000260c54723c */ /* 0x000fe20000001854 */
[----:B------:R-:W-:-:S02]  /*3310*/  ISETP.GE.AND P3, PT, R19, R161, PT ;  /* 0x000000a11300720c */ /* 0x000fc40003f66270 */
[----:B------:R-:W-:Y:S02]  /*3320*/  FSEL R77, R77, -INF , !P5 ;  /* 0xff8000004d4d7808 */ /* 0x000fe40006800000 */
[----:B------:R-:W-:Y:S01]  /*3330*/  FMUL.FTZ R20, R20, UR10 ;  /* 0x0000000a14147c20 */ /* 0x000fe20008410000 */
[-C--:B------:R-:W-:Y:S01]  /*3340*/  ISETP.GE.AND P5, PT, R6, R161.reuse, PT ;  /* 0x000000a10600720c */ /* 0x080fe20003fa6270 */
[----:B------:R-:W-:Y:S01]  /*3350*/  VIADD R12, R18, 0x9 ;  /* 0x00000009120c7836 */ /* 0x000fe20000000000 */
[----:B------:R-:W-:Y:S01]  /*3360*/  FSEL R15, R76, -INF , !P0 ;  /* 0xff8000004c0f7808 */ /* 0x000fe20004000000 */
[----:B------:R1:W-:Y:S01]  /*3370*/  MUFU.TANH R169, R20 ;  /* 0x0000001400a97308 */ /* 0x0003e20000002400 */
[----:B------:R-:W-:Y:S01]  /*3380*/  FSEL R13, R68, -INF , !P3 ;  /* 0xff800000440d7808 */ /* 0x000fe20005800000 */
[----:B------:R-:W-:Y:S01]  /*3390*/  FMUL.FTZ R23, R23, UR10 ;  /* 0x0000000a17177c20 */ /* 0x000fe20008410000 */
[-C--:B------:R-:W-:Y:S01]  /*33a0*/  ISETP.GE.AND P4, PT, R12, R161.reuse, PT ;  /* 0x000000a10c00720c */ /* 0x080fe20003f86270 */
[----:B------:R-:W-:Y:S01]  /*33b0*/  VIADD R14, R18, 0x19 ;  /* 0x00000019120e7836 */ /* 0x000fe20000000000 */
[-C--:B------:R-:W-:Y:S01]  /*33c0*/  ISETP.GE.AND P0, PT, R12, R0.reuse, PT ;  /* 0x000000000c00720c */ /* 0x080fe20003f06270 */
[C---:B------:R-:W-:Y:S01]  /*33d0*/  VIADD R12, R18.reuse, 0x11 ;  /* 0x00000011120c7836 */ /* 0x040fe20000000000 */
[----:B------:R-:W-:Y:S01]  /*33e0*/  FSEL R69, R69, -INF , !P4 ;  /* 0xff80000045457808 */ /* 0x000fe20006000000 */
[----:B------:R-:W-:Y:S01]  /*33f0*/  MUFU.TANH R55, R55 ;  /* 0x0000003700377308 */ /* 0x000fe20000002400 */
[-C--:B------:R-:W-:Y:S01]  /*3400*/  ISETP.GE.AND P4, PT, R18, R0.reuse, PT ;  /* 0x000000001200720c */ /* 0x080fe20003f86270 */
[C---:B----4-:R-:W-:Y:S01]  /*3410*/  HMMA.16816.F32 R88, R24.reuse, R44, R88 ;  /* 0x0000002c1858723c */ /* 0x050fe20000001858 */
[-C--:B------:R-:W-:Y:S01]  /*3420*/  ISETP.GE.AND P3, PT, R6, R0.reuse, PT ;  /* 0x000000000600720c */ /* 0x080fe20003f66270 */
[----:B------:R-:W-:Y:S01]  /*3430*/  VIADD R6, R18, 0x18 ;  /* 0x0000001812067836 */ /* 0x000fe20000000000 */
[-C--:B------:R-:W-:Y:S01]  /*3440*/  ISETP.GE.AND P1, PT, R19, R0.reuse, PT ;  /* 0x000000001300720c */ /* 0x080fe20003f26270 */
[----:B------:R-:W-:Y:S01]  /*3450*/  FMUL.FTZ R21, R21, UR10 ;  /* 0x0000000a15157c20 */ /* 0x000fe20008410000 */
[----:B------:R-:W-:Y:S01]  /*3460*/  FSEL R78, R78, -INF , !P4 ;  /* 0xff8000004e4e7808 */ /* 0x000fe20006000000 */
[----:B------:R-:W-:Y:S01]  /*3470*/  HMMA.16816.F32 R84, R24, R46, R84 ;  /* 0x0000002e1854723c */ /* 0x000fe20000001854 */
[----:B------:R-:W-:Y:S01]  /*3480*/  FSEL R60, R60, -INF , !P2 ;  /* 0xff8000003c3c7808 */ /* 0x000fe20005000000 */
[----:B------:R-:W4:Y:S01]  /*3490*/  MUFU.TANH R48, R48 ;  /* 0x0000003000307308 */ /* 0x000f220000002400 */
[-C--:B------:R-:W-:Y:S01]  /*34a0*/  ISETP.GE.AND P4, PT, R12, R161.reuse, PT ;  /* 0x000000a10c00720c */ /* 0x080fe20003f86270 */
[----:B------:R-:W-:Y:S01]  /*34b0*/  FMUL.FTZ R40, R40, UR10 ;  /* 0x0000000a28287c20 */ /* 0x000fe20008410000 */
[-C--:B------:R-:W-:Y:S01]  /*34c0*/  ISETP.GE.AND P2, PT, R12, R0.reuse, PT ;  /* 0x000000000c00720c */ /* 0x080fe20003f46270 */
[----:B------:R-:W-:Y:S01]  /*34d0*/  FMUL.FTZ R41, R41, UR10 ;  /* 0x0000000a29297c20 */ /* 0x000fe20008410000 */
[----:B---3--:R-:W-:Y:S01]  /*34e0*/  FSEL R12, R61, -INF , !P1 ;  /* 0xff8000003d0c7808 */ /* 0x008fe20004800000 */
[----:B------:R-:W-:Y:S01]  /*34f0*/  FMUL.FTZ R22, R22, UR10 ;  /* 0x0000000a16167c20 */ /* 0x000fe20008410000 */
[----:B--2---:R-:W-:Y:S01]  /*3500*/  FSEL R62, R62, -INF , !P0 ;  /* 0xff8000003e3e7808 */ /* 0x004fe20004000000 */
[----:B------:R-:W2:Y:S01]  /*3510*/  MUFU.TANH R16, R16 ;  /* 0x0000001000107308 */ /* 0x000ea20000002400 */
[-C--:B------:R-:W-:Y:S01]  /*3520*/  ISETP.GE.AND P1, PT, R6, R161.reuse, PT ;  /* 0x000000a10600720c */ /* 0x080fe20003f26270 */
[----:B-1----:R-:W-:Y:S01]  /*3530*/  VIADD R20, R18, 0x28 ;  /* 0x0000002812147836 */ /* 0x002fe20000000000 */
[----:B------:R-:W-:Y:S01]  /*3540*/  ISETP.GE.AND P0, PT, R6, R0, PT ;  /* 0x000000000600720c */ /* 0x000fe20003f06270 */
[----:B------:R-:W-:Y:S01]  /*3550*/  VIADD R6, R18, 0x20 ;  /* 0x0000002012067836 */ /* 0x000fe20000000000 */
[----:B------:R-:W-:Y:S01]  /*3560*/  FSEL R53, R53, -INF , !P1 ;  /* 0xff80000035357808 */ /* 0x000fe20004800000 */
[----:B------:R-:W-:Y:S01]  /*3570*/  FMUL.FTZ R43, R43, UR10 ;  /* 0x0000000a2b2b7c20 */ /* 0x000fe20008410000 */
[----:B------:R-:W-:Y:S01]  /*3580*/  FMUL.FTZ R42, R42, UR10 ;  /* 0x0000000a2a2a7c20 */ /* 0x000fe20008410000 */
[----:B------:R-:W1:Y:S01]  /*3590*/  MUFU.TANH R17, R17 ;  /* 0x0000001100117308 */ /* 0x000e620000002400 */
[-C--:B------:R-:W-:Y:S01]  /*35a0*/  ISETP.GE.AND P1, PT, R6, R161.reuse, PT ;  /* 0x000000a10600720c */ /* 0x080fe20003f26270 */
[----:B------:R-:W-:Y:S01]  /*35b0*/  FMUL.FTZ R89, R89, UR10 ;  /* 0x0000000a59597c20 */ /* 0x000fe20008410000 */
[----:B----4-:R-:W-:Y:S01]  /*35c0*/  FSEL R48, R48, -INF , !P2 ;  /* 0xff80000030307808 */ /* 0x010fe20005000000 */
[----:B------:R-:W-:Y:S01]  /*35d0*/  FMUL.FTZ R88, R88, UR10 ;  /* 0x0000000a58587c20 */ /* 0x000fe20008410000 */
[----:B------:R-:W-:Y:S01]  /*35e0*/  FSEL R169, R169, -INF , !P1 ;  /* 0xff800000a9a97808 */ /* 0x000fe20004800000 */
[----:B------:R-:W-:Y:S01]  /*35f0*/  FMUL.FTZ R84, R84, UR10 ;  /* 0x0000000a54547c20 */ /* 0x000fe20008410000 */
[----:B------:R-:W-:Y:S01]  /*3600*/  ISETP.GT.AND P1, PT, R126, 0x1, PT ;  /* 0x000000017e00780c */ /* 0x000fe20003f24270 */
[----:B------:R3:W-:Y:S01]  /*3610*/  MUFU.TANH R168, R23 ;  /* 0x0000001700a87308 */ /* 0x0007e20000002400 */
[----:B--2---:R-:W-:Y:S01]  /*3620*/  FSEL R16, R16, -INF , !P0 ;  /* 0xff80000010107808 */ /* 0x004fe20004000000 */
[----:B------:R-:W-:Y:S01]  /*3630*/  FMUL.FTZ R85, R85, UR10 ;  /* 0x0000000a55557c20 */ /* 0x000fe20008410000 */
[----:B------:R-:W-:Y:S01]  /*3640*/  ISETP.GE.AND P0, PT, R20, R161, PT ;  /* 0x000000a11400720c */ /* 0x000fe20003f06270 */
[----:B------:R-:W-:Y:S01]  /*3650*/  FMUL.FTZ R90, R90, UR10 ;  /* 0x0000000a5a5a7c20 */ /* 0x000fe20008410000 */
[----:B------:R-:W-:Y:S01]  /*3660*/  FMUL.FTZ R91, R91, UR10 ;  /* 0x0000000a5b5b7c20 */ /* 0x000fe20008410000 */
[----:B------:R-:W-:Y:S01]  /*3670*/  FMUL.FTZ R86, R86, UR10 ;  /* 0x0000000a56567c20 */ /* 0x000fe20008410000 */
[----:B------:R-:W-:Y:S01]  /*3680*/  FMUL.FTZ R87, R87, UR10 ;  /* 0x0000000a57577c20 */ /* 0x000fe20008410000 */
[----:B------:R2:W4:Y:S04]  /*3690*/  MUFU.TANH R167, R21 ;  /* 0x0000001500a77308 */ /* 0x0005280000002400 */
[----:B------:R-:W4:Y:S04]  /*36a0*/  @!P1 LDC.64 R124, c[0x0][0x218] ;  /* 0x00008600ff7c9b82 */ /* 0x000f280000000a00 */
[----:B------:R-:W4:Y:S01]  /*36b0*/  MUFU.TANH R165, R40 ;  /* 0x0000002800a57308 */ /* 0x000f220000002400 */
[----:B---3--:R-:W-:-:S02]  /*36c0*/  FSEL R23, R56, -INF , !P5 ;  /* 0xff80000038177808 */ /* 0x008fc40006800000 */
[----:B------:R-:W-:-:S04]  /*36d0*/  ISETP.GE.AND P5, PT, R14, R161, PT ;  /* 0x000000a10e00720c */ /* 0x000fc80003fa6270 */
[----:B------:R-:W-:Y:S01]  /*36e0*/  FSEL R19, R54, -INF , !P5 ;  /* 0xff80000036137808 */ /* 0x000fe20006800000 */
[----:B------:R-:W3:Y:S01]  /*36f0*/  MUFU.TANH R163, R41 ;  /* 0x0000002900a37308 */ /* 0x000ee20000002400 */
[-C--:B------:R-:W-:Y:S01]  /*3700*/  ISETP.GE.AND P5, PT, R6, R0.reuse, PT ;  /* 0x000000000600720c */ /* 0x080fe20003fa6270 */
[----:B------:R-:W-:Y:S01]  /*3710*/  VIADD R6, R18, 0x21 ;  /* 0x0000002112067836 */ /* 0x000fe20000000000 */
[----:B--2---:R-:W-:Y:S02]  /*3720*/  FSEL R21, R52, -INF , !P4 ;  /* 0xff80000034157808 */ /* 0x004fe40006000000 */
[----:B------:R-:W-:Y:S02]  /*3730*/  ISETP.GE.AND P4, PT, R14, R0, PT ;  /* 0x000000000e00720c */ /* 0x000fe40003f86270 */
[----:B------:R-:W-:Y:S01]  /*3740*/  FSEL R14, R55, -INF , !P3 ;  /* 0xff800000370e7808 */ /* 0x000fe20005800000 */
[----:B------:R-:W2:Y:S01]  /*3750*/  MUFU.TANH R170, R22 ;  /* 0x0000001600aa7308 */ /* 0x000ea20000002400 */
[----:B------:R-:W-:-:S02]  /*3760*/  ISETP.GE.AND P3, PT, R6, R161, PT ;  /* 0x000000a10600720c */ /* 0x000fc40003f66270 */
[-C--:B------:R-:W-:Y:S02]  /*3770*/  ISETP.GE.AND P2, PT, R6, R0.reuse, PT ;  /* 0x000000000600720c */ /* 0x080fe40003f46270 */
[----:B-1----:R-:W-:Y:S01]  /*3780*/  FSEL R6, R17, -INF , !P4 ;  /* 0xff80000011067808 */ /* 0x002fe20006000000 */
[----:B------:R-:W-:Y:S01]  /*3790*/  VIADD R17, R18, 0x30 ;  /* 0x0000003012117836 */ /* 0x000fe20000000000 */
[----:B------:R-:W-:Y:S01]  /*37a0*/  ISETP.GE.AND P4, PT, R20, R0, PT ;  /* 0x000000001400720c */ /* 0x000fe20003f86270 */
[----:B------:R-:W1:Y:S01]  /*37b0*/  MUFU.TANH R164, R43 ;  /* 0x0000002b00a47308 */ /* 0x000e620000002400 */
[----:B------:R-:W-:Y:S01]  /*37c0*/  VIADD R20, R18, 0x29 ;  /* 0x0000002912147836 */ /* 0x000fe20000000000 */
[----:B----4-:R-:W-:Y:S02]  /*37d0*/  FSEL R167, R167, -INF , !P3 ;  /* 0xff800000a7a77808 */ /* 0x010fe40005800000 */
[----:B------:R-:W-:Y:S02]  /*37e0*/  FSEL R165, R165, -INF , !P0 ;  /* 0xff800000a5a57808 */ /* 0x000fe40004000000 */
[----:B------:R-:W-:-:S02]  /*37f0*/  ISETP.GE.AND P3, PT, R20, R161, PT ;  /* 0x000000a11400720c */ /* 0x000fc40003f66270 */
[----:B------:R-:W4:Y:S01]  /*3800*/  MUFU.TANH R122, R89 ;  /* 0x00000059007a7308 */ /* 0x000f220000002400 */
[-C--:B------:R-:W-:Y:S01]  /*3810*/  ISETP.GE.AND P0, PT, R20, R0.reuse, PT ;  /* 0x000000001400720c */ /* 0x080fe20003f06270 */
[----:B------:R-:W-:Y:S01]  /*3820*/  VIADD R20, R18, 0x31 ;  /* 0x0000003112147836 */ /* 0x000fe20000000000 */
[----:B---3--:R-:W-:Y:S02]  /*3830*/  FSEL R163, R163, -INF , !P3 ;  /* 0xff800000a3a37808 */ /* 0x008fe40005800000 */
[----:B--2---:R-:W-:Y:S02]  /*3840*/  FSEL R170, R170, -INF , !P5 ;  /* 0xff800000aaaa7808 */ /* 0x004fe40006800000 */
[CC--:B------:R-:W-:Y:S01]  /*3850*/  ISETP.GE.AND P3, PT, R17.reuse, R161.reuse, PT ;  /* 0x000000a11100720c */ /* 0x0c0fe20003f66270 */
[----:B------:R-:W2:Y:S01]  /*3860*/  MUFU.TANH R166, R42 ;  /* 0x0000002a00a67308 */ /* 0x000ea20000002400 */
[----:B------:R-:W-:Y:S01]  /*3870*/  ISETP.GE.AND P5, PT, R17, R0, PT ;  /* 0x000000001100720c */ /* 0x000fe20003fa6270 */
[----:B------:R-:W-:Y:S01]  /*3880*/  VIADD R17, R18, 0x38 ;  /* 0x0000003812117836 */ /* 0x000fe20000000000 */
[----:B------:R-:W-:Y:S01]  /*3890*/  FSEL R168, R168, -INF , !P2 ;  /* 0xff800000a8a87808 */ /* 0x000fe20005000000 */
[----:B------:R-:W-:Y:S01]  /*38a0*/  VIADD R18, R18, 0x39 ;  /* 0x0000003912127836 */ /* 0x000fe20000000000 */
[----:B------:R-:W-:-:S02]  /*38b0*/  ISETP.GE.AND P2, PT, R20, R161, PT ;  /* 0x000000a11400720c */ /* 0x000fc40003f46270 */
[----:B-1----:R-:W-:Y:S01]  /*38c0*/  FSEL R164, R164, -INF , !P0 ;  /* 0xff800000a4a47808 */ /* 0x002fe20004000000 */
[----:B------:R-:W1:Y:S01]  /*38d0*/  MUFU.TANH R123, R88 ;  /* 0x00000058007b7308 */ /* 0x000e620000002400 */
[----:B----4-:R-:W-:Y:S02]  /*38e0*/  FSEL R122, R122, -INF , !P2 ;  /* 0xff8000007a7a7808 */ /* 0x010fe40005000000 */
[-C--:B------:R-:W-:Y:S02]  /*38f0*/  ISETP.GE.AND P0, PT, R17, R161.reuse, PT ;  /* 0x000000a11100720c */ /* 0x080fe40003f06270 */
[----:B------:R-:W-:-:S03]  /*3900*/  ISETP.GE.AND P2, PT, R18, R161, PT ;  /* 0x000000a11200720c */ /* 0x000fc60003f46270 */
        /* <DEDUP_REMOVED lines=9> */
[----:B------:R-:W-:-:S04]  /*39a0*/  @!P1 LEA R158, P0, R127, R124, 0x1 ;  /* 0x0000007c7f9e9211 */ /* 0x000fc800078008ff */
[----:B------:R-:W-:Y:S01]  /*39b0*/  @!P1 LEA.HI.X R159, R127, R125, R160, 0x1, P0 ;  /* 0x0000007d7f9f9211 */ /* 0x000fe200000f0ca0 */
        /* <DEDUP_REMOVED lines=70> */
.L_x_6651:
[----:B------:R-:W-:-:S04]  /*3e20*/  LEA R2, -R8, RZ, 0x6 ;  /* 0x000000ff08027211 */ /* 0x000fc800078e31ff */
[----:B------:R-:W-:-:S07]  /*3e30*/  SHF.R.S32.HI R17, RZ, 0x1f, R2 ;  /* 0x0000001fff117819 */ /* 0x000fce0000011402 */
.L_x_6652:
        /* <DEDUP_REMOVED lines=25> */
.L_x_6650:
        /* <DEDUP_REMOVED lines=27> */
[----:B-1----:R-:W-:Y:S02]  /*4180*/  FMNMX.FTZ R25, R121, R2, !PT ;  /* 0x0000000279197209 */ /* 0x002fe40007810000 */
[----:B------:R-:W-:Y:S02]  /*4190*/  FMNMX.FTZ R4, R116, R17, !PT ;  /* 0x0000001174047209 */ /* 0x000fe40007810000 */
[----:B------:R-:W-:Y:S02]  /*41a0*/  FMNMX.FTZ R25, R120, R25, !PT ;  /* 0x0000001978197209 */ /* 0x000fe40007810000 */
[----:B------:R-:W-:-:S02]  /*41b0*/  FMNMX.FTZ R17, R115, R4, !PT ;  /* 0x0000000473117209 */ /* 0x000fc40007810000 */
[----:B------:R-:W-:Y:S01]  /*41c0*/  LEA R140, R140, UR4, 0x1 ;  /* 0x000000048c8c7c11 */ /* 0x000fe2000f8e08ff */
[----:B------:R-:W1:Y:S03]  /*41d0*/  SHFL.BFLY PT, R2, R25, 0x2, 0x1f ;  /* 0x0c401f0019027f89 */ /* 0x000e6600000e0000 */
[-C--:B------:R-:W-:Y:S01]  /*41e0*/  LEA R138, R7, R140.reuse, 0x1 ;  /* 0x0000008c078a7211 */ /* 0x080fe200078e08ff */
[----:B------:R-:W2:Y:S01]  /*41f0*/  SHFL.BFLY PT, R4, R17, 0x2, 0x1f ;  /* 0x0c401f0011047f89 */ /* 0x000ea200000e0000 */
[C---:B------:R-:W-:Y:S02]  /*4200*/  LEA R137, R5.reuse, R140, 0x1 ;  /* 0x0000008c05897211 */ /* 0x040fe400078e08ff */
        /* <DEDUP_REMOVED lines=9> */
[----:B------:R-:W-:Y:S01]  /*42a0*/  LDSM.16.MT88.4 R24, [R136+0x8800] ;  /* 0x008800008818783b */ /* 0x000fe20000004200 */
[----:B-1----:R-:W-:-:S04]  /*42b0*/  FMNMX.FTZ R3, R2, R3, !PT ;  /* 0x0000000302037209 */ /* 0x002fc80007810000 */
[C---:B------:R-:W-:Y:S01]  /*42c0*/  FSETP.NEU.FTZ.AND P0, PT, R3.reuse, -INF , PT ;  /* 0xff8000000300780b */ /* 0x040fe20003f1d000 */
[----:B------:R-:W-:-:S05]  /*42d0*/  FMUL.FTZ R162, R3, UR6 ;  /* 0x0000000603a27c20 */ /* 0x000fca0008410000 */
[----:B------:R-:W-:-:S05]  /*42e0*/  FSEL R162, R162, RZ, P0 ;  /* 0x000000ffa2a27208 */ /* 0x000fca0000000000 */
[--C-:B------:R-:W-:Y:S01]  /*42f0*/  FFMA.FTZ R112, R15, UR6, -R162.reuse ;  /* 0x000000060f707c23 */ /* 0x100fe200080108a2 */
[--C-:B------:R-:W-:Y:S01]  /*4300*/  FFMA.FTZ R111, R77, UR6, -R162.reuse ;  /* 0x000000064d6f7c23 */ /* 0x100fe200080108a2 */
[----:B------:R-:W1:Y:S01]  /*4310*/  SHFL.BFLY PT, R15, R4, 0x1, 0x1f ;  /* 0x0c201f00040f7f89 */ /* 0x000e6200000e0000 */
        /* <DEDUP_REMOVED lines=15> */
[----:B-1----:R-:W-:-:S04]  /*4410*/  FMNMX.FTZ R2, R4, R15, !PT ;  /* 0x0000000f04027209 */ /* 0x002fc80007810000 */
[C---:B------:R-:W-:Y:S01]  /*4420*/  FSETP.NEU.FTZ.AND P0, PT, R2.reuse, -INF , PT ;  /* 0xff8000000200780b */ /* 0x040fe20003f1d000 */
[----:B------:R-:W-:Y:S02]  /*4430*/  FMUL.FTZ R119, R2, UR6 ;  /* 0x0000000602777c20 */ /* 0x000fe40008410000 */
[----:B------:R-:W1:Y:S01]  /*4440*/  MUFU.EX2 R105, R105 ;  /* 0x0000006900697308 */ /* 0x000e620000000800 */
[----:B--2---:R-:W-:Y:S01]  /*4450*/  F2FP.F16.F32.PACK_AB R64, R111, R112 ;  /* 0x000000706f40723e */ /* 0x004fe200000000ff */
[----:B------:R-:W-:Y:S01]  /*4460*/  FADD.FTZ R111, R112, R111 ;  /* 0x0000006f706f7221 */ /* 0x000fe20000010000 */
[----:B------:R-:W-:Y:S02]  /*4470*/  FSEL R119, R119, RZ, P0 ;  /* 0x000000ff77777208 */ /* 0x000fe40000000000 */
[----:B------:R-:W-:-:S03]  /*4480*/  ISETP.GE.AND P0, PT, R126, 0x2, PT ;  /* 0x000000027e00780c */ /* 0x000fc60003f06270 */
        /* <DEDUP_REMOVED lines=9> */
[----:B-1----:R-:W-:Y:S01]  /*4520*/  F2FP.F16.F32.PACK_AB R66, R105, R110 ;  /* 0x0000006e6942723e */ /* 0x002fe200000000ff */
[--C-:B------:R-:W-:Y:S01]  /*4530*/  FFMA.FTZ R103, R16, UR6, -R119.reuse ;  /* 0x0000000610677c23 */ /* 0x100fe20008010877 */
[--C-:B------:R-:W-:Y:S01]  /*4540*/  FFMA.FTZ R100, R6, UR6, -R119.reuse ;  /* 0x0000000606647c23 */ /* 0x100fe20008010877 */
[----:B------:R-:W1:Y:S01]  /*4550*/  LDSM.16.MT88.4 R76, [R137+0x8000] ;  /* 0x00800000894c783b */ /* 0x000e620000004200 */
[--C-:B------:R-:W-:Y:S01]  /*4560*/  FFMA.FTZ R118, R118, UR6, -R119.reuse ;  /* 0x0000000676767c23 */ /* 0x100fe20008010877 */
[--C-:B------:R-:W-:Y:S01]  /*4570*/  FFMA.FTZ R117, R117, UR6, -R119.reuse ;  /* 0x0000000675757c23 */ /* 0x100fe20008010877 */
[----:B------:R-:W-:Y:S01]  /*4580*/  FFMA.FTZ R116, R116, UR6, -R119 ;  /* 0x0000000674747c23 */ /* 0x000fe20008010877 */
[----:B------:R-:W2:Y:S01]  /*4590*/  MUFU.EX2 R113, R113 ;  /* 0x0000007100717308 */ /* 0x000ea20000000800 */
[----:B------:R-:W3:Y:S01]  /*45a0*/  LDSM.16.MT88.4 R48, [R138+0xa000] ;  /* 0x00a000008a30783b */ /* 0x000ee20000004200 */
[----:B------:R-:W-:-:S03]  /*45b0*/  FADD.FTZ R110, R110, R111 ;  /* 0x0000006f6e6e7221 */ /* 0x000fc60000010000 */
[----:B------:R-:W4:Y:S01]  /*45c0*/  LDSM.16.MT88.4 R16, [R136+0xa000] ;  /* 0x00a000008810783b */ /* 0x000f220000004200 */
[----:B------:R-:W-:Y:S02]  /*45d0*/  FADD.FTZ R105, R105, R110 ;  /* 0x0000006e69697221 */ /* 0x000fe40000010000 */
[----:B------:R-:W-:Y:S08]  /*45e0*/  MUFU.EX2 R109, R109 ;  /* 0x0000006d006d7308 */ /* 0x000ff00000000800 */
[----:B------:R-:W5:Y:S01]  /*45f0*/  MUFU.EX2 R108, R108 ;  /* 0x0000006c006c7308 */ /* 0x000f620000000800 */
[----:B--2---:R-:W-:Y:S01]  /*4600*/  F2FP.F16.F32.PACK_AB R65, R113, R114 ;  /* 0x000000727141723e */ /* 0x004fe200000000ff */
[----:B------:R-:W-:-:S06]  /*4610*/  FADD.FTZ R114, R114, R113 ;  /* 0x0000007172727221 */ /* 0x000fcc0000010000 */
[----:B------:R-:W2:Y:S08]  /*4620*/  MUFU.EX2 R101, R101 ;  /* 0x0000006500657308 */ /* 0x000eb00000000800 */
[----:B------:R-:W-:Y:S01]  /*4630*/  MUFU.EX2 R102, R102 ;  /* 0x0000006600667308 */ /* 0x000fe20000000800 */
[----:B-----5:R-:W-:Y:S01]  /*4640*/  F2FP.F16.F32.PACK_AB R67, R108, R109 ;  /* 0x0000006d6c43723e */ /* 0x020fe200000000ff */
[----:B------:R-:W-:-:S04]  /*4650*/  FADD.FTZ R109, R109, R114 ;  /* 0x000000726d6d7221 */ /* 0x000fc80000010000 */
[----:B------:R-:W-:Y:S02]  /*4660*/  FADD.FTZ R108, R108, R109 ;  /* 0x0000006d6c6c7221 */ /* 0x000fe40000010000 */
[----:B------:R-:W-:Y:S01]  /*4670*/  HMMA.16816.F32 R96, R64, R92, RZ ;  /* 0x0000005c4060723c */ /* 0x000fe200000018ff */
[----:B------:R-:W5:Y:S01]  /*4680*/  MUFU.EX2 R33, R33 ;  /* 0x0000002100217308 */ /* 0x000f620000000800 */
[----:B--2---:R-:W-:Y:S01]  /*4690*/  F2FP.F16.F32.PACK_AB R4, R101, R106 ;  /* 0x0000006a6504723e */ /* 0x004fe200000000ff */
[----:B------:R-:W-:-:S03]  /*46a0*/  FADD.FTZ R106, R106, R105 ;  /* 0x000000696a6a7221 */ /* 0x000fc60000010000 */
[C---:B------:R-:W-:Y:S01]  /*46b0*/  HMMA.16816.F32 R92, R64.reuse, R94, RZ ;  /* 0x0000005e405c723c */ /* 0x040fe200000018ff */
[----:B------:R-:W-:Y:S02]  /*46c0*/  FADD.FTZ R101, R101, R106 ;  /* 0x0000006a65657221 */ /* 0x000fe40000010000 */
[----:B------:R-:W-:Y:S03]  /*46d0*/  MUFU.EX2 R107, R107 ;  /* 0x0000006b006b7308 */ /* 0x000fe60000000800 */
[C---:B------:R-:W-:Y:S05]  /*46e0*/  HMMA.16816.F32 R36, R64.reuse, R40, RZ ;  /* 0x000000284024723c */ /* 0x040fea00000018ff */
[----:B------:R-:W2:Y:S01]  /*46f0*/  MUFU.EX2 R104, R104 ;  /* 0x0000006800687308 */ /* 0x000ea20000000800 */
[----:B-----5:R-:W-:Y:S01]  /*4700*/  F2FP.F16.F32.PACK_AB R6, R33, R102 ;  /* 0x000000662106723e */ /* 0x020fe200000000ff */
[----:B------:R-:W-:Y:S01]  /*4710*/  HMMA.16816.F32 R40, R64, R42, RZ ;  /* 0x0000002a4028723c */ /* 0x000fe200000018ff */
[----:B------:R-:W-:-:S04]  /*4720*/  FADD.FTZ R102, R102, R101 ;  /* 0x0000006566667221 */ /* 0x000fc80000010000 */
[----:B------:R-:W-:Y:S01]  /*4730*/  FADD.FTZ R33, R33, R102 ;  /* 0x0000006621217221 */ /* 0x000fe20000010000 */
[----:B------:R-:W-:Y:S01]  /*4740*/  MUFU.EX2 R103, R103 ;  /* 0x0000006700677308 */ /* 0x000fe20000000800 */
[C---:B------:R-:W-:Y:S06]  /*4750*/  HMMA.16816.F32 R88, R64.reuse, R84, RZ ;  /* 0x000000544058723c */ /* 0x040fec00000018ff */
[----:B-1----:R-:W-:Y:S01]  /*4760*/  HMMA.16816.F32 R80, R64, R76, RZ ;  /* 0x0000004c4050723c */ /* 0x002fe200000018ff */
[----:B------:R-:W1:Y:S01]  /*4770*/  MUFU.EX2 R100, R100 ;  /* 0x0000006400647308 */ /* 0x000e620000000800 */
[----:B--2---:R-:W-:Y:S01]  /*4780*/  F2FP.F16.F32.PACK_AB R5, R104, R107 ;  /* 0x0000006b6805723e */ /* 0x004fe200000000ff */
[----:B------:R-:W-:-:S03]  /*4790*/  FADD.FTZ R107, R107, R108 ;  /* 0x0000006c6b6b7221 */ /* 0x000fc60000010000 */
[C---:B------:R-:W-:Y:S01]  /*47a0*/  HMMA.16816.F32 R72, R64.reuse, R68, RZ ;  /* 0x000000444048723c */ /* 0x040fe200000018ff */
[----:B------:R-:W-:Y:S02]  /*47b0*/  FADD.FTZ R104, R104, R107 ;  /* 0x0000006b68687221 */ /* 0x000fe40000010000 */
[----:B------:R-:W-:Y:S03]  /*47c0*/  MUFU.EX2 R123, R123 ;  /* 0x0000007b007b7308 */ /* 0x000fe60000000800 */
[C---:B---3--:R-:W-:Y:S05]  /*47d0*/  HMMA.16816.F32 R44, R64.reuse, R48, RZ ;  /* 0x00000030402c723c */ /* 0x048fea00000018ff */
[----:B------:R-:W-:Y:S01]  /*47e0*/  MUFU.EX2 R122, R122 ;  /* 0x0000007a007a7308 */ /* 0x000fe20000000800 */
[----:B-1----:R-:W-:Y:S01]  /*47f0*/  F2FP.F16.F32.PACK_AB R7, R100, R103 ;  /* 0x000000676407723e */ /* 0x002fe200000000ff */
[----:B------:R-:W-:Y:S01]  /*4800*/  HMMA.16816.F32 R52, R64, R56, RZ ;  /* 0x000000384034723c */ /* 0x000fe200000018ff */
[----:B------:R-:W-:-:S04]  /*4810*/  FADD.FTZ R103, R103, R104 ;  /* 0x0000006867677221 */ /* 0x000fc80000010000 */
[----:B------:R-:W-:Y:S01]  /*4820*/  FADD.FTZ R100, R100, R103 ;  /* 0x0000006764647221 */ /* 0x000fe20000010000 */
[C---:B------:R-:W-:Y:S01]  /*4830*/  HMMA.16816.F32 R96, R4.reuse, R12, R96 ;  /* 0x0000000c0460723c */ /* 0x040fe20000001860 */
[----:B------:R-:W-:Y:S05]  /*4840*/  MUFU.EX2 R121, R121 ;  /* 0x0000007900797308 */ /* 0x000fea0000000800 */
[----:B------:R-:W-:Y:S01]  /*4850*/  HMMA.16816.F32 R92, R4, R14, R92 ;  /* 0x0000000e045c723c */ /* 0x000fe2000000185c */
[----:B------:R-:W1:Y:S02]  /*4860*/  LDSM.16.MT88.4 R12, [R140+0xa800] ;  /* 0x00a800008c0c783b */ /* 0x000e640000004200 */
[----:B------:R-:W-:Y:S03]  /*4870*/  MUFU.EX2 R120, R120 ;  /* 0x0000007800787308 */ /* 0x000fe60000000800 */
[C---:B------:R-:W-:Y:S05]  /*4880*/  HMMA.16816.F32 R84, R64.reuse, R86, RZ ;  /* 0x000000564054723c */ /* 0x040fea00000018ff */
[----:B------:R-:W-:Y:S01]  /*4890*/  MUFU.EX2 R118, R118 ;  /* 0x0000007600767308 */ /* 0x000fe20000000800 */
[C---:B------:R-:W-:Y:S06]  /*48a0*/  HMMA.16816.F32 R76, R64.reuse, R78, RZ ;  /* 0x0000004e404c723c */ /* 0x040fec00000018ff */
[C---:B------:R-:W-:Y:S01]  /*48b0*/  HMMA.16816.F32 R68, R64.reuse, R70, RZ ;  /* 0x000000464044723c */ /* 0x040fe200000018ff */
[----:B------:R-:W-:Y:S05]  /*48c0*/  MUFU.EX2 R117, R117 ;  /* 0x0000007500757308 */ /* 0x000fea0000000800 */
[C---:B------:R-:W-:Y:S03]  /*48d0*/  HMMA.16816.F32 R48, R64.reuse, R50, RZ ;  /* 0x000000324030723c */ /* 0x040fe600000018ff */
[----:B------:R-:W-:Y:S03]  /*48e0*/  MUFU.EX2 R116, R116 ;  /* 0x0000007400747308 */ /* 0x000fe60000000800 */
[C---:B------:R-:W-:Y:S06]  /*48f0*/  HMMA.16816.F32 R56, R64.reuse, R58, RZ ;  /* 0x0000003a4038723c */ /* 0x040fec00000018ff */
[C---:B----4-:R-:W-:Y:S06]  /*4900*/  HMMA.16816.F32 R60, R64.reuse, R16, RZ ;  /* 0x00000010403c723c */ /* 0x050fec00000018ff */
[----:B------:R-:W-:Y:S01]  /*4910*/  HMMA.16816.F32 R64, R64, R18, RZ ;  /* 0x000000124040723c */ /* 0x000fe200000018ff */
[----:B------:R-:W2:Y:S05]  /*4920*/  LDSM.16.MT88.4 R16, [R137+0xa800] ;  /* 0x00a800008910783b */ /* 0x000eaa0000004200 */
[C---:B-1----:R-:W-:Y:S06]  /*4930*/  HMMA.16816.F32 R36, R4.reuse, R12, R36 ;  /* 0x0000000c0424723c */ /* 0x042fec0000001824 */
[C---:B------:R-:W-:Y:S01]  /*4940*/  HMMA.16816.F32 R40, R4.reuse, R14, R40 ;  /* 0x0000000e0428723c */ /* 0x040fe20000001828 */
[----:B------:R-:W1:Y:S05]  /*4950*/  LDSM.16.MT88.4 R12, [R136+0xa800] ;  /* 0x00a80000880c783b */ /* 0x000e6a0000004200 */
[C---:B------:R-:W-:Y:S06]  /*4960*/  HMMA.16816.F32 R88, R4.reuse, R20, R88 ;  /* 0x000000140458723c */ /* 0x040fec0000001858 */
[C---:B------:R-:W-:Y:S01]  /*4970*/  HMMA.16816.F32 R84, R4.reuse, R22, R84 ;  /* 0x000000160454723c */ /* 0x040fe20000001854 */
[----:B------:R-:W3:Y:S05]  /*4980*/  LDSM.16.MT88.4 R20, [R138+0xa800] ;  /* 0x00a800008a14783b */ /* 0x000eea0000004200 */
[C---:B------:R-:W-:Y:S06]  /*4990*/  HMMA.16816.F32 R80, R4.reuse, R28, R80 ;  /* 0x0000001c0450723c */ /* 0x040fec0000001850 */
[----:B------:R-:W-:Y:S01]  /*49a0*/  HMMA.16816.F32 R76, R4, R30, R76 ;  /* 0x0000001e044c723c */ /* 0x000fe2000000184c */
[--C-:B------:R-:W-:Y:S01]  /*49b0*/  FFMA.FTZ R29, R167, UR6, -R162.reuse ;  /* 0x00000006a71d7c23 */ /* 0x100fe200080108a2 */
[----:B------:R-:W-:-:S04]  /*49c0*/  FFMA.FTZ R28, R165, UR6, -R162 ;  /* 0x00000006a51c7c23 */ /* 0x000fc800080108a2 */
[C---:B--2---:R-:W-:Y:S01]  /*49d0*/  HMMA.16816.F32 R52, R4.reuse, R16, R52 ;  /* 0x000000100434723c */ /* 0x044fe20000001834 */
[--C-:B------:R-:W-:Y:S01]  /*49e0*/  FFMA.FTZ R30, R169, UR6, -R162.reuse ;  /* 0x00000006a91e7c23 */ /* 0x100fe200080108a2 */
[--C-:B------:R-:W-:Y:S01]  /*49f0*/  FFMA.FTZ R31, R170, UR6, -R119.reuse ;  /* 0x00000006aa1f7c23 */ /* 0x100fe20008010877 */
[----:B------:R-:W-:Y:S01]  /*4a00*/  MUFU.EX2 R29, R29 ;  /* 0x0000001d001d7308 */ /* 0x000fe20000000800 */
[--C-:B------:R-:W-:Y:S02]  /*4a10*/  FFMA.FTZ R169, R115, UR6, -R119.reuse ;  /* 0x0000000673a97c23 */ /* 0x100fe40008010877 */
        /* <DEDUP_REMOVED lines=8> */
[----:B------:R-:W-:Y:S02]  /*4aa0*/  MUFU.EX2 R31, R31 ;  /* 0x0000001f001f7308 */ /* 0x000fe40000000800 */
[----:B------:R-:W-:Y:S01]  /*4ab0*/  HMMA.16816.F32 R68, R4, R26, R68 ;  /* 0x0000001a0444723c */ /* 0x000fe20000001844 */
[----:B------:R-:W-:Y:S01]  /*4ac0*/  FFMA.FTZ R25, R163, UR6, -R162 ;  /* 0x00000006a3197c23 */ /* 0x000fe200080108a2 */
[----:B------:R-:W-:-:S04]  /*4ad0*/  FFMA.FTZ R24, R164, UR6, -R119 ;  /* 0x00000006a4187c23 */ /* 0x000fc80008010877 */
[C---:B---3--:R-:W-:Y:S01]  /*4ae0*/  HMMA.16816.F32 R44, R4.reuse, R20, R44 ;  /* 0x00000014042c723c */ /* 0x048fe2000000182c */
[--C-:B------:R-:W-:Y:S01]  /*4af0*/  FFMA.FTZ R26, R168, UR6, -R119.reuse ;  /* 0x00000006a81a7c23 */ /* 0x100fe20008010877 */
[----:B------:R-:W-:Y:S01]  /*4b00*/  FFMA.FTZ R27, R166, UR6, -R119 ;  /* 0x00000006a61b7c23 */ /* 0x000fe20008010877 */
[----:B------:R-:W3:Y:S03]  /*4b10*/  MUFU.EX2 R25, R25 ;  /* 0x0000001900197308 */ /* 0x000ee60000000800 */
[----:B------:R-:W-:Y:S01]  /*4b20*/  HMMA.16816.F32 R48, R4, R22, R48 ;  /* 0x000000160430723c */ /* 0x000fe20000001830 */
[----:B------:R-:W5:Y:S04]  /*4b30*/  LDSM.16.MT88.4 R20, [R137+0x9000] ;  /* 0x009000008914783b */ /* 0x000f680000004200 */
[----:B------:R-:W2:Y:S02]  /*4b40*/  MUFU.EX2 R26, R26 ;  /* 0x0000001a001a7308 */ /* 0x000ea40000000800 */
[----:B----4-:R-:W-:Y:S01]  /*4b50*/  F2FP.F16.F32.PACK_AB R4, R29, R30 ;  /* 0x0000001e1d04723e */ /* 0x010fe200000000ff */
[----:B------:R-:W-:-:S04]  /*4b60*/  FADD.FTZ R30, R30, R33 ;  /* 0x000000211e1e7221 */ /* 0x000fc80000010000 */
[----:B------:R-:W-:Y:S01]  /*4b70*/  FADD.FTZ R29, R29, R30 ;  /* 0x0000001e1d1d7221 */ /* 0x000fe20000010000 */
[----:B------:R-:W-:Y:S01]  /*4b80*/  MUFU.EX2 R27, R27 ;  /* 0x0000001b001b7308 */ /* 0x000fe20000000800 */
[----:B---3--:R-:W-:Y:S02]  /*4b90*/  F2FP.F16.F32.PACK_AB R6, R25, R28 ;  /* 0x0000001c1906723e */ /* 0x008fe400000000ff */
[----:B------:R-:W-:-:S04]  /*4ba0*/  FADD.FTZ R28, R28, R29 ;  /* 0x0000001d1c1c7221 */ /* 0x000fc80000010000 */
[----:B------:R-:W-:Y:S01]  /*4bb0*/  FADD.FTZ R28, R25, R28 ;  /* 0x0000001c191c7221 */ /* 0x000fe20000010000 */
[----:B------:R-:W3:Y:S01]  /*4bc0*/  MUFU.EX2 R24, R24 ;  /* 0x0000001800187308 */ /* 0x000ee20000000800 */
[----:B--2---:R-:W-:Y:S01]  /*4bd0*/  F2FP.F16.F32.PACK_AB R5, R26, R31 ;  /* 0x0000001f1a05723e */ /* 0x004fe200000000ff */
[----:B------:R-:W-:-:S04]  /*4be0*/  FADD.FTZ R31, R31, R100 ;  /* 0x000000641f1f7221 */ /* 0x000fc80000010000 */
[----:B------:R-:W-:Y:S02]  /*4bf0*/  FADD.FTZ R26, R26, R31 ;  /* 0x0000001f1a1a7221 */ /* 0x000fe40000010000 */
[----:B------:R-:W2:Y:S01]  /*4c00*/  MUFU.EX2 R169, R169 ;  /* 0x000000a900a97308 */ /* 0x000ea20000000800 */
[----:B---3--:R-:W-:Y:S01]  /*4c10*/  F2FP.F16.F32.PACK_AB R7, R24, R27 ;  /* 0x0000001b1807723e */ /* 0x008fe200000000ff */
[----:B------:R-:W-:-:S04]  /*4c20*/  FADD.FTZ R27, R27, R26 ;  /* 0x0000001a1b1b7221 */ /* 0x000fc80000010000 */
[----:B------:R-:W-:Y:S02]  /*4c30*/  FADD.FTZ R27, R24, R27 ;  /* 0x0000001b181b7221 */ /* 0x000fe40000010000 */
        /* <DEDUP_REMOVED lines=122> */
.L_x_6654:
[----:B------:R-:W-:-:S04]  /*53e0*/  LEA R4, -R10, RZ, 0x6 ;  /* 0x000000ff0a047211 */ /* 0x000fc800078e31ff */
[----:B------:R-:W-:-:S07]  /*53f0*/  SHF.R.S32.HI R7, RZ, 0x1f, R4 ;  /* 0x0000001fff077819 */ /* 0x000fce0000011404 */
.L_x_6655:
        /* <DEDUP_REMOVED lines=11> */
[----:B------:R-:W-:-:S02]  /*54b0*/  LEA R20, P2, R34, UR8, 0x1 ;  /* 0x0000000822147c11 */ /* 0x000fc4000f8408ff */
[-C--:B------:R-:W-:Y:S01]  /*54c0*/  IADD3 R14, P0, R12, R5.reuse, RZ ;  /* 0x000000050c0e7210 */ /* 0x080fe20007f1e0ff */
[----:B------:R-:W-:Y:S01]  /*54d0*/  IMAD.X R13, R4, 0x1, R149, P1 ;  /* 0x00000001040d7824 */ /* 0x000fe200008e0695 */
[----:B------:R-:W-:Y:S02]  /*54e0*/  LEA.HI.X R21, R34, UR9, R7, 0x1, P2 ;  /* 0x0000000922157c11 */ /* 0x000fe400090f0c07 */
        /* <DEDUP_REMOVED lines=16> */
[----:B------:R-:W-:Y:S04]  /*55f0*/  LDSM.16.M88.4 R120, [R143] ;  /* 0x000000008f78783b */ /* 0x000fe80000000200 */
[----:B------:R-:W-:Y:S04]  /*5600*/  LDSM.16.M88.4 R116, [R135] ;  /* 0x000000008774783b */ /* 0x000fe80000000200 */
[----:B------:R-:W-:Y:S04]  /*5610*/  LDSM.16.M88.4 R104, [R134] ;  /* 0x000000008668783b */ /* 0x000fe80000000200 */
[----:B-1----:R-:W-:Y:S04]  /*5620*/  LDSM.16.M88.4 R100, [R133] ;  /* 0x000000008564783b */ /* 0x002fe80000000200 */
[----:B------:R-:W0:Y:S01]  /*5630*/  LDGDEPBAR ;  /* 0x00000000000079af */ /* 0x000e220000000000 */
[C---:B--2---:R-:W-:Y:S06]  /*5640*/  HMMA.16816.F32 R28, R108.reuse, R24, RZ ;  /* 0x000000186c1c723c */ /* 0x044fec00000018ff */
        /* <DEDUP_REMOVED lines=72> */
[----:B------:R-:W4:-:S13]  /*5ad0*/  LDSM.16.M88.4 R100, [R139+0x6800] ;  /* 0x006800008b64783b */ /* 0x000f1a0000000200 */
[C---:B-1----:R-:W-:Y:S06]  /*5ae0*/  HMMA.16816.F32 R112, R120.reuse, R116, R112 ;  /* 0x000000747870723c */ /* 0x042fec0000001870 */
[C---:B------:R-:W-:Y:S06]  /*5af0*/  HMMA.16816.F32 R108, R120.reuse, R118, R108 ;  /* 0x00000076786c723c */ /* 0x040fec000000186c */
[C---:B---3--:R-:W-:Y:S06]  /*5b00*/  HMMA.16816.F32 R28, R120.reuse, R104, R28 ;  /* 0x00000068781c723c */ /* 0x048fec000000181c */
[C---:B------:R-:W-:Y:S01]  /*5b10*/  HMMA.16816.F32 R24, R120.reuse, R106, R24 ;  /* 0x0000006a7818723c */ /* 0x040fe20000001818 */
[----:B------:R-:W-:Y:S05]  /*5b20*/  LDSM.16.M88.4 R104, [R141+0x2000] ;  /* 0x002000008d68783b */ /* 0x000fea0000000200 */
[C---:B--2---:R-:W-:Y:S06]  /*5b30*/  HMMA.16816.F32 R12, R120.reuse, R32, R12 ;  /* 0x00000020780c723c */ /* 0x044fec000000180c */
[C---:B------:R-:W-:Y:S01]  /*5b40*/  HMMA.16816.F32 R4, R120.reuse, R34, R4 ;  /* 0x000000227804723c */ /* 0x040fe20000001804 */
[----:B------:R-:W1:Y:S05]  /*5b50*/  LDSM.16.M88.4 R32, [R132+0x2800] ;  /* 0x002800008420783b */ /* 0x000e6a0000000200 */
[C---:B----4-:R-:W-:Y:S06]  /*5b60*/  HMMA.16816.F32 R20, R120.reuse, R100, R20 ;  /* 0x000000647814723c */ /* 0x050fec0000001814 */
[----:B------:R-:W-:Y:S01]  /*5b70*/  HMMA.16816.F32 R16, R120, R102, R16 ;  /* 0x000000667810723c */ /* 0x000fe20000001810 */
[----:B------:R-:W2:-:S15]  /*5b80*/  LDSM.16.M88.4 R100, [R132+0x2000] ;  /* 0x002000008464783b */ /* 0x000e9e0000000200 */
[----:B------:R-:W-:-:S02]  /*5b90*/  NOP ;  /* 0x0000000000007918 */ /* 0x000fc40000000000 */
[C---:B-1----:R-:W-:Y:S06]  /*5ba0*/  HMMA.16816.F32 R20, R104.reuse, R32, R20 ;  /* 0x000000206814723c */ /* 0x042fec0000001814 */
[C---:B------:R-:W-:Y:S01]  /*5bb0*/  HMMA.16816.F32 R16, R104.reuse, R34, R16 ;  /* 0x000000226810723c */ /* 0x040fe20000001810 */
[----:B------:R-:W1:Y:S05]  /*5bc0*/  LDSM.16.M88.4 R32, [R132+0x3000] ;  /* 0x003000008420783b */ /* 0x000e6a0000000200 */
[C---:B--2---:R-:W-:Y:S06]  /*5bd0*/  HMMA.16816.F32 R24, R104.reuse, R102, R24 ;  /* 0x000000666818723c */ /* 0x044fec0000001818 */
[----:B------:R-:W-:Y:S06]  /*5be0*/  HMMA.16816.F32 R28, R104, R100, R28 ;  /* 0x00000064681c723c */ /* 0x000fec000000181c */
[----:B------:R-:W-:Y:S01]  /*5bf0*/  FMUL.FTZ R117, R20, UR10 ;  /* 0x0000000a14757c20 */ /* 0x000fe20008410000 */
[----:B------:R-:W-:Y:S01]  /*5c00*/  FMUL.FTZ R20, R21, UR10 ;  /* 0x0000000a15147c20 */ /* 0x000fe20008410000 */
[----:B------:R-:W-:-:S04]  /*5c10*/  FMUL.FTZ R22, R22, UR10 ;  /* 0x0000000a16167c20 */ /* 0x000fc80008410000 */
[----:B------:R-:W-:Y:S01]  /*5c20*/  FMUL.FTZ R17, R17, UR10 ;  /* 0x0000000a11117c20 */ /* 0x000fe20008410000 */
[----:B------:R-:W-:Y:S01]  /*5c30*/  MUFU.TANH R117, R117 ;  /* 0x0000007500757308 */ /* 0x000fe20000002400 */
[----:B------:R-:W-:-:S04]  /*5c40*/  FMUL.FTZ R18, R18, UR10 ;  /* 0x0000000a12127c20 */ /* 0x000fc80008410000 */
[----:B------:R-:W-:Y:S01]  /*5c50*/  FMUL.FTZ R24, R24, UR10 ;  /* 0x0000000a18187c20 */ /* 0x000fe20008410000 */
[----:B------:R-:W-:Y:S01]  /*5c60*/  FMUL.FTZ R25, R25, UR10 ;  /* 0x0000000a19197c20 */ /* 0x000fe20008410000 */
[----:B------:R-:W-:Y:S01]  /*5c70*/  FMUL.FTZ R101, R26, UR10 ;  /* 0x0000000a1a657c20 */ /* 0x000fe20008410000 */
[----:B------:R-:W-:Y:S01]  /*5c80*/  FMUL.FTZ R103, R27, UR10 ;  /* 0x0000000a1b677c20 */ /* 0x000fe20008410000 */
[----:B------:R-:W-:Y:S02]  /*5c90*/  MUFU.TANH R21, R17 ;  /* 0x0000001100157308 */ /* 0x000fe40000002400 */
[----:B------:R-:W-:Y:S01]  /*5ca0*/  FMUL.FTZ R100, R29, UR10 ;  /* 0x0000000a1d647c20 */ /* 0x000fe20008410000 */
[----:B------:R-:W-:Y:S01]  /*5cb0*/  FMUL.FTZ R102, R30, UR10 ;  /* 0x0000000a1e667c20 */ /* 0x000fe20008410000 */
[----:B------:R-:W-:Y:S01]  /*5cc0*/  FMUL.FTZ R29, R31, UR10 ;  /* 0x0000000a1f1d7c20 */ /* 0x000fe20008410000 */
[----:B------:R-:W-:Y:S01]  /*5cd0*/  FMUL.FTZ R28, R28, UR10 ;  /* 0x0000000a1c1c7c20 */ /* 0x000fe20008410000 */
[C---:B-1----:R-:W-:Y:S01]  /*5ce0*/  HMMA.16816.F32 R12, R104.reuse, R32, R12 ;  /* 0x00000020680c723c */ /* 0x042fe2000000180c */
[----:B------:R-:W1:Y:S01]  /*5cf0*/  S2R R33, SR_TID.X ;  /* 0x0000000000217919 */ /* 0x000e620000002100 */
[----:B------:R-:W2:Y:S04]  /*5d00*/  MUFU.TANH R30, R24 ;  /* 0x00000018001e7308 */ /* 0x000ea80000002400 */
[----:B------:R-:W-:Y:S01]  /*5d10*/  HMMA.16816.F32 R4, R104, R34, R4 ;  /* 0x000000226804723c */ /* 0x000fe20000001804 */
[----:B------:R-:W-:Y:S01]  /*5d20*/  FMUL.FTZ R32, R23, UR10 ;  /* 0x0000000a17207c20 */ /* 0x000fe20008410000 */
[----:B------:R-:W-:Y:S01]  /*5d30*/  FMUL.FTZ R23, R16, UR10 ;  /* 0x0000000a10177c20 */ /* 0x000fe20008410000 */
[----:B------:R-:W-:Y:S01]  /*5d40*/  FMUL.FTZ R16, R19, UR10 ;  /* 0x0000000a13107c20 */ /* 0x000fe20008410000 */
[----:B------:R3:W-:Y:S08]  /*5d50*/  MUFU.TANH R31, R25 ;  /* 0x00000019001f7308 */ /* 0x0007f00000002400 */
[----:B------:R-:W4:Y:S06]  /*5d60*/  MUFU.TANH R28, R28 ;  /* 0x0000001c001c7308 */ /* 0x000f2c0000002400 */
[----:B------:R-:W-:Y:S01]  /*5d70*/  FMUL.FTZ R121, R12, UR10 ;  /* 0x0000000a0c797c20 */ /* 0x000fe20008410000 */
[----:B------:R-:W-:Y:S01]  /*5d80*/  FMUL.FTZ R13, R13, UR10 ;  /* 0x0000000a0d0d7c20 */ /* 0x000fe20008410000 */
[----:B------:R-:W-:Y:S01]  /*5d90*/  MUFU.TANH R100, R100 ;  /* 0x0000006400647308 */ /* 0x000fe20000002400 */
[----:B---3--:R-:W3:Y:S01]  /*5da0*/  LDSM.16.M88.4 R24, [R132+0x3800] ;  /* 0x003800008418783b */ /* 0x008ee20000000200 */
[----:B------:R-:W-:Y:S01]  /*5db0*/  FMUL.FTZ R15, R15, UR10 ;  /* 0x0000000a0f0f7c20 */ /* 0x000fe20008410000 */
[----:B------:R-:W-:-:S04]  /*5dc0*/  DEPBAR.LE SB0, 0x0 ;  /* 0x000080000000791a */ /* 0x000fc80000000000 */
[----:B-1----:R-:W-:Y:S01]  /*5dd0*/  IMAD.SHL.U32 R12, R33, 0x2, RZ ;  /* 0x00000002210c7824 */ /* 0x002fe200078e00ff */
[----:B------:R-:W1:Y:S01]  /*5de0*/  MUFU.TANH R102, R102 ;  /* 0x0000006600667308 */ /* 0x000e620000002400 */
[----:B------:R-:W-:Y:S01]  /*5df0*/  FMUL.FTZ R17, R4, UR10 ;  /* 0x0000000a04117c20 */ /* 0x000fe20008410000 */
[----:B------:R-:W-:Y:S01]  /*5e00*/  FMUL.FTZ R122, R6, UR10 ;  /* 0x0000000a067a7c20 */ /* 0x000fe20008410000 */
[----:B------:R-:W-:Y:S01]  /*5e10*/  FMUL.FTZ R120, R7, UR10 ;  /* 0x0000000a07787c20 */ /* 0x000fe20008410000 */
[----:B------:R-:W-:-:S04]  /*5e20*/  LOP3.LUT R12, R12, 0x6, RZ, 0xc0, !PT ;  /* 0x000000060c0c7812 */ /* 0x000fc800078ec0ff */
[----:B------:R-:W5:Y:S01]  /*5e30*/  MUFU.TANH R29, R29 ;  /* 0x0000001d001d7308 */ /* 0x000f620000002400 */
[----:B------:R-:W-:-:S04]  /*5e40*/  IMAD R12, R151, 0x40, R12 ;  /* 0x00000040970c7824 */ /* 0x000fc800078e020c */
[C---:B------:R-:W-:Y:S01]  /*5e50*/  VIADD R4, R12.reuse, 0x8 ;  /* 0x000000080c047836 */ /* 0x040fe20000000000 */
[CC--:B------:R-:W-:Y:S01]  /*5e60*/  ISETP.GE.AND P2, PT, R12.reuse, R161.reuse, PT ;  /* 0x000000a10c00720c */ /* 0x0c0fe20003f46270 */
[----:B------:R-:W-:Y:S01]  /*5e70*/  VIADD R6, R12, 0x10 ;  /* 0x000000100c067836 */ /* 0x000fe20000000000 */
[----:B------:R-:W-:Y:S02]  /*5e80*/  MUFU.TANH R101, R101 ;  /* 0x0000006500657308 */ /* 0x000fe40000002400 */
[C---:B------:R-:W-:Y:S02]  /*5e90*/  ISETP.GE.AND P5, PT, R4.reuse, R161, PT ;  /* 0x000000a10400720c */ /* 0x040fe40003fa6270 */
[-C--:B------:R-:W-:Y:S02]  /*5ea0*/  ISETP.GE.AND P4, PT, R4, R0.reuse, PT ;  /* 0x000000000400720c */ /* 0x080fe40003f86270 */
[----:B--2---:R-:W-:Y:S02]  /*5eb0*/  FSEL R7, R30, -INF , !P5 ;  /* 0xff8000001e077808 */ /* 0x004fe40006800000 */
[----:B------:R-:W-:Y:S01]  /*5ec0*/  MUFU.TANH R103, R103 ;  /* 0x0000006700677308 */ /* 0x000fe20000002400 */
[----:B------:R-:W-:-:S07]  /*5ed0*/  ISETP.GE.AND P5, PT, R6, R0, PT ;  /* 0x000000000600720c */ /* 0x000fce0003fa6270 */
[----:B------:R-:W-:Y:S01]  /*5ee0*/  MUFU.TANH R20, R20 ;  /* 0x0000001400147308 */ /* 0x000fe20000002400 */
[C---:B---3--:R-:W-:Y:S06]  /*5ef0*/  HMMA.16816.F32 R112, R104.reuse, R24, R112 ;  /* 0x000000186870723c */ /* 0x048fec0000001870 */
[----:B------:R-:W-:Y:S01]  /*5f00*/  HMMA.16816.F32 R108, R104, R26, R108 ;  /* 0x0000001a686c723c */ /* 0x000fe2000000186c */
[----:B------:R-:W-:Y:S01]  /*5f10*/  FMUL.FTZ R24, R14, UR10 ;  /* 0x0000000a0e187c20 */ /* 0x000fe20008410000 */
[----:B------:R-:W-:Y:S02]  /*5f20*/  VIADD R14, R12, 0x1 ;  /* 0x000000010c0e7836 */ /* 0x000fe40000000000 */
[----:B------:R-:W-:Y:S01]  /*5f30*/  FMUL.FTZ R25, R5, UR10 ;  /* 0x0000000a05197c20 */ /* 0x000fe20008410000 */
[----:B----4-:R-:W-:Y:S01]  /*5f40*/  FSEL R5, R28, -INF , !P2 ;  /* 0xff8000001c057808 */ /* 0x010fe20005000000 */
[----:B------:R-:W-:Y:S01]  /*5f50*/  MUFU.TANH R32, R32 ;  /* 0x0000002000207308 */ /* 0x000fe20000002400 */
[CC--:B------:R-:W-:Y:S01]  /*5f60*/  ISETP.GE.AND P2, PT, R12.reuse, R0.reuse, PT ;  /* 0x000000000c00720c */ /* 0x0c0fe20003f46270 */
[----:B------:R-:W-:Y:S01]  /*5f70*/  VIADD R26, R12, 0x18 ;  /* 0x000000180c1a7836 */ /* 0x000fe20000000000 */
[-C--:B------:R-:W-:Y:S01]  /*5f80*/  ISETP.GE.AND P3, PT, R14, R161.reuse, PT ;  /* 0x000000a10e00720c */ /* 0x080fe20003f66270 */
[----:B------:R-:W-:Y:S01]  /*5f90*/  VIADD R27, R12, 0x19 ;  /* 0x000000190c1b7836 */ /* 0x000fe20000000000 */
[----:B------:R-:W-:Y:S01]  /*5fa0*/  ISETP.GE.AND P1, PT, R14, R0, PT ;  /* 0x000000000e00720c */ /* 0x000fe20003f26270 */
[----:B------:R-:W-:Y:S01]  /*5fb0*/  VIADD R14, R12, 0x9 ;  /* 0x000000090c0e7836 */ /* 0x000fe20000000000 */
[----:B-1----:R-:W-:Y:S01]  /*5fc0*/  FSEL R4, R102, -INF , !P2 ;  /* 0xff80000066047808 */ /* 0x002fe20005000000 */
[----:B------:R-:W-:Y:S03]  /*5fd0*/  MUFU.TANH R23, R23 ;  /* 0x0000001700177308 */ /* 0x000fe60000002400 */
[----:B------:R-:W-:Y:S01]  /*5fe0*/  ISETP.GE.AND P2, PT, R14, R161, PT ;  /* 0x000000a10e00720c */ /* 0x000fe20003f46270 */
[----:B------:R-:W-:Y:S01]  /*5ff0*/  FMUL.FTZ R28, R113, UR10 ;  /* 0x0000000a711c7c20 */ /* 0x000fe20008410000 */
[----:B------:R-:W-:-:S02]  /*6000*/  FMUL.FTZ R107, R112, UR10 ;  /* 0x0000000a706b7c20 */ /* 0x000fc40008410000 */
[----:B------:R-:W-:Y:S01]  /*6010*/  FSEL R19, R31, -INF , !P2 ;  /* 0xff8000001f137808 */ /* 0x000fe20005000000 */
[----:B------:R1:W-:Y:S01]  /*6020*/  MUFU.TANH R119, R13 ;  /* 0x0000000d00777308 */ /* 0x0003e20000002400 */
[----:B------:R-:W-:Y:S01]  /*6030*/  FMUL.FTZ R106, R114, UR10 ;  /* 0x0000000a726a7c20 */ /* 0x000fe20008410000 */
[----:B------:R-:W-:Y:S01]  /*6040*/  FMUL.FTZ R104, R115, UR10 ;  /* 0x0000000a73687c20 */ /* 0x000fe20008410000 */
[----:B------:R-:W-:Y:S01]  /*6050*/  FMUL.FTZ R108, R108, UR10 ;  /* 0x0000000a6c6c7c20 */ /* 0x000fe20008410000 */
[----:B------:R-:W-:Y:S01]  /*6060*/  FMUL.FTZ R105, R109, UR10 ;  /* 0x0000000a6d697c20 */ /* 0x000fe20008410000 */
[----:B------:R-:W-:-:S03]  /*6070*/  FMUL.FTZ R102, R110, UR10 ;  /* 0x0000000a6e667c20 */ /* 0x000fc60008410000 */
[----:B------:R-:W2:Y:S08]  /*6080*/  MUFU.TANH R22, R22 ;  /* 0x0000001600167308 */ /* 0x000eb00000002400 */
[----:B------:R3:W4:Y:S01]  /*6090*/  MUFU.TANH R116, R18 ;  /* 0x0000001200747308 */ /* 0x0007220000002400 */
[----:B-1----:R-:W-:Y:S02]  /*60a0*/  FSEL R13, R100, -INF , !P3 ;  /* 0xff800000640d7808 */ /* 0x002fe40005800000 */
[----:B------:R-:W-:-:S02]  /*60b0*/  ISETP.GE.AND P3, PT, R14, R0, PT ;  /* 0x000000000e00720c */ /* 0x000fc40003f66270 */
[----:B-----5:R-:W-:Y:S02]  /*60c0*/  FSEL R14, R29, -INF , !P1 ;  /* 0xff8000001d0e7808 */ /* 0x020fe40004800000 */
[-C--:B------:R-:W-:Y:S01]  /*60d0*/  ISETP.GE.AND P1, PT, R6, R161.reuse, PT ;  /* 0x000000a10600720c */ /* 0x080fe20003f26270 */
[----:B------:R-:W-:Y:S01]  /*60e0*/  VIADD R6, R12, 0x11 ;  /* 0x000000110c067836 */ /* 0x000fe20000000000 */
[----:B------:R-:W1:Y:S01]  /*60f0*/  MUFU.TANH R16, R16 ;  /* 0x0000001000107308 */ /* 0x000e620000002400 */
[----:B--2---:R-:W-:Y:S02]  /*6100*/  FSEL R22, R22, -INF , !P5 ;  /* 0xff80000016167808 */ /* 0x004fe40006800000 */
[----:B------:R-:W-:Y:S02]  /*6110*/  FSEL R117, R117, -INF , !P1 ;  /* 0xff80000075757808 */ /* 0x000fe40004800000 */
[-C--:B------:R-:W-:Y:S02]  /*6120*/  ISETP.GE.AND P2, PT, R6, R0.reuse, PT ;  /* 0x000000000600720c */ /* 0x080fe40003f46270 */
[----:B------:R-:W-:Y:S01]  /*6130*/  ISETP.GE.AND P1, PT, R26, R0, PT ;  /* 0x000000001a00720c */ /* 0x000fe20003f26270 */
[----:B------:R-:W2:Y:S01]  /*6140*/  MUFU.TANH R121, R121 ;  /* 0x0000007900797308 */ /* 0x000ea20000002400 */
[----:B---3--:R-:W-:Y:S01]  /*6150*/  FSEL R18, R101, -INF , !P4 ;  /* 0xff80000065127808 */ /* 0x008fe20006000000 */
[----:B------:R-:W-:Y:S01]  /*6160*/  FMUL.FTZ R101, R111, UR10 ;  /* 0x0000000a6f657c20 */ /* 0x000fe20008410000 */
[----:B------:R-:W-:-:S02]  /*6170*/  ISETP.GE.AND P4, PT, R6, R161, PT ;  /* 0x000000a10600720c */ /* 0x000fc40003f86270 */
[----:B------:R-:W-:Y:S02]  /*6180*/  FSEL R6, R103, -INF , !P3 ;  /* 0xff80000067067808 */ /* 0x000fe40005800000 */
[-C--:B------:R-:W-:Y:S01]  /*6190*/  ISETP.GE.AND P3, PT, R26, R161.reuse, PT ;  /* 0x000000a11a00720c */ /* 0x080fe20003f66270 */
[----:B------:R-:W-:Y:S01]  /*61a0*/  VIADD R26, R12, 0x20 ;  /* 0x000000200c1a7836 */ /* 0x000fe20000000000 */
[----:B------:R-:W3:Y:S01]  /*61b0*/  MUFU.TANH R24, R24 ;  /* 0x0000001800187308 */ /* 0x000ee20000002400 */
[----:B------:R-:W-:Y:S02]  /*61c0*/  FSEL R113, R20, -INF , !P4 ;  /* 0xff80000014717808 */ /* 0x000fe40006000000 */
[----:B------:R-:W-:Y:S02]  /*61d0*/  FSEL R20, R32, -INF , !P2 ;  /* 0xff80000020147808 */ /* 0x000fe40005000000 */
[----:B------:R-:W-:Y:S02]  /*61e0*/  FSEL R23, R23, -INF , !P3 ;  /* 0xff80000017177808 */ /* 0x000fe40005800000 */
[CC--:B------:R-:W-:Y:S01]  /*61f0*/  ISETP.GE.AND P2, PT, R26.reuse, R161.reuse, PT ;  /* 0x000000a11a00720c */ /* 0x0c0fe20003f46270 */
[----:B------:R-:W5:Y:S01]  /*6200*/  MUFU.TANH R15, R15 ;  /* 0x0000000f000f7308 */ /* 0x000f620000002400 */
[----:B------:R-:W-:Y:S01]  /*6210*/  ISETP.GE.AND P3, PT, R26, R0, PT ;  /* 0x000000001a00720c */ /* 0x000fe20003f66270 */
[----:B------:R-:W-:Y:S01]  /*6220*/  VIADD R26, R12, 0x21 ;  /* 0x000000210c1a7836 */ /* 0x000fe20000000000 */
[----:B------:R-:W-:-:S02]  /*6230*/  ISETP.GE.AND P5, PT, R27, R161, PT ;  /* 0x000000a11b00720c */ /* 0x000fc40003fa6270 */
[-C--:B------:R-:W-:Y:S01]  /*6240*/  ISETP.GE.AND P4, PT, R27, R0.reuse, PT ;  /* 0x000000001b00720c */ /* 0x080fe20003f86270 */
[----:B------:R-:W-:Y:S01]  /*6250*/  VIADD R27, R12, 0x28 ;  /* 0x000000280c1b7836 */ /* 0x000fe20000000000 */
[----:B----4-:R-:W-:Y:S01]  /*6260*/  FSEL R116, R116, -INF , !P1 ;  /* 0xff80000074747808 */ /* 0x010fe20004800000 */
[----:B------:R-:W4:Y:S01]  /*6270*/  MUFU.TANH R17, R17 ;  /* 0x0000001100117308 */ /* 0x000f220000002400 */
[----:B------:R-:W-:Y:S02]  /*6280*/  FSEL R21, R21, -INF , !P5 ;  /* 0xff80000015157808 */ /* 0x000fe40006800000 */
[CC--:B------:R-:W-:Y:S02]  /*6290*/  ISETP.GE.AND P1, PT, R26.reuse, R161.reuse, PT ;  /* 0x000000a11a00720c */ /* 0x0c0fe40003f26270 */
[----:B------:R-:W-:Y:S02]  /*62a0*/  ISETP.GE.AND P5, PT, R26, R0, PT ;  /* 0x000000001a00720c */ /* 0x000fe40003fa6270 */
[----:B-1----:R-:W-:Y:S01]  /*62b0*/  FSEL R26, R16, -INF , !P4 ;  /* 0xff800000101a7808 */ /* 0x002fe20006000000 */
[----:B------:R-:W1:Y:S01]  /*62c0*/  MUFU.TANH R122, R122 ;  /* 0x0000007a007a7308 */ /* 0x000e620000002400 */
[----:B--2---:R-:W-:Y:S01]  /*62d0*/  FSEL R121, R121, -INF , !P2 ;  /* 0xff80000079797808 */ /* 0x004fe20005000000 */
[----:B------:R-:W-:Y:S01]  /*62e0*/  VIADD R16, R12, 0x30 ;  /* 0x000000300c107836 */ /* 0x000fe20000000000 */
[----:B------:R-:W-:-:S02]  /*62f0*/  ISETP.GE.AND P4, PT, R27, R161, PT ;  /* 0x000000a11b00720c */ /* 0x000fc40003f86270 */
[-C--:B------:R-:W-:Y:S01]  /*6300*/  ISETP.GE.AND P2, PT, R27, R0.reuse, PT ;  /* 0x000000001b00720c */ /* 0x080fe20003f46270 */
[----:B------:R-:W-:Y:S01]  /*6310*/  VIADD R27, R12, 0x29 ;  /* 0x000000290c1b7836 */ /* 0x000fe20000000000 */
[----:B---3--:R-:W-:Y:S01]  /*6320*/  FSEL R24, R24, -INF , !P3 ;  /* 0xff80000018187808 */ /* 0x008fe20005800000 */
[----:B------:R-:W2:Y:S01]  /*6330*/  MUFU.TANH R120, R120 ;  /* 0x0000007800787308 */ /* 0x000ea20000002400 */
[----:B------:R-:W-:Y:S02]  /*6340*/  FSEL R119, R119, -INF , !P1 ;  /* 0xff80000077777808 */ /* 0x000fe40004800000 */
[CC--:B------:R-:W-:Y:S02]  /*6350*/  ISETP.GE.AND P3, PT, R27.reuse, R161.reuse, PT ;  /* 0x000000a11b00720c */ /* 0x0c0fe40003f66270 */
[----:B------:R-:W-:Y:S02]  /*6360*/  ISETP.GE.AND P1, PT, R27, R0, PT ;  /* 0x000000001b00720c */ /* 0x000fe40003f26270 */
[----:B-----5:R-:W-:Y:S01]  /*6370*/  FSEL R126, R15, -INF , !P5 ;  /* 0xff8000000f7e7808 */ /* 0x020fe20006800000 */
[----:B------:R-:W3:Y:S01]  /*6380*/  MUFU.TANH R25, R25 ;  /* 0x0000001900197308 */ /* 0x000ee20000002400 */
[----:B----4-:R-:W-:Y:S01]  /*6390*/  FSEL R27, R17, -INF , !P4 ;  /* 0xff800000111b7808 */ /* 0x010fe20006000000 */
[----:B------:R-:W-:Y:S01]  /*63a0*/  VIADD R15, R12, 0x38 ;  /* 0x000000380c0f7836 */ /* 0x000fe20000000000 */
[----:B------:R-:W-:-:S02]  /*63b0*/  ISETP.GE.AND P5, PT, R16, R161, PT ;  /* 0x000000a11000720c */ /* 0x000fc40003fa6270 */
[----:B------:R-:W-:Y:S01]  /*63c0*/  ISETP.GE.AND P4, PT, R16, R0, PT ;  /* 0x000000001000720c */ /* 0x000fe20003f86270 */
[----:B------:R-:W-:Y:S01]  /*63d0*/  VIADD R16, R12, 0x31 ;  /* 0x000000310c107836 */ /* 0x000fe20000000000 */
[----:B-1----:R-:W-:Y:S01]  /*63e0*/  FSEL R122, R122, -INF , !P2 ;  /* 0xff8000007a7a7808 */ /* 0x002fe20005000000 */
[----:B------:R-:W1:Y:S01]  /*63f0*/  MUFU.TANH R107, R107 ;  /* 0x0000006b006b7308 */ /* 0x000e620000002400 */
[----:B--2---:R-:W-:Y:S01]  /*6400*/  FSEL R120, R120, -INF , !P1 ;  /* 0xff80000078787808 */ /* 0x004fe20004800000 */
[----:B------:R-:W-:Y:S01]  /*6410*/  VIADD R12, R12, 0x39 ;  /* 0x000000390c0c7836 */ /* 0x000fe20000000000 */
[-C--:B------:R-:W-:Y:S02]  /*6420*/  ISETP.GE.AND P2, PT, R16, R161.reuse, PT ;  /* 0x000000a11000720c */ /* 0x080fe40003f46270 */
[----:B------:R-:W-:-:S03]  /*6430*/  ISETP.GE.AND P1, PT, R15, R161, PT ;  /* 0x000000a10f00720c */ /* 0x000fc60003f26270 */
        /* <DEDUP_REMOVED lines=83> */
.L_x_6657:
[----:B------:R-:W-:-:S04]  /*6970*/  LEA R0, -R8, RZ, 0x6 ;  /* 0x000000ff08007211 */ /* 0x000fc800078e31ff */
[----:B------:R-:W-:-:S07]  /*6980*/  SHF.R.S32.HI R17, RZ, 0x1f, R0 ;  /* 0x0000001fff117819 */ /* 0x000fce0000011400 */
.L_x_6658:
        /* <DEDUP_REMOVED lines=24> */
.L_x_6656:
        /* <DEDUP_REMOVED lines=44> */
[----:B------:R-:W-:-:S04]  /*6dd0*/  FSEL R110, R110, RZ, P1 ;  /* 0x000000ff6e6e7208 */ /* 0x000fc80000800000 */
[----:B------:R-:W-:Y:S01]  /*6de0*/  FSEL R103, R103, RZ, P0 ;  /* 0x000000ff67677208 */ /* 0x000fe20000000000 */
[--C-:B------:R-:W-:Y:S01]  /*6df0*/  FFMA.FTZ R29, R7, UR6, -R110.reuse ;  /* 0x00000006071d7c23 */ /* 0x100fe2000801086e */
[--C-:B------:R-:W-:Y:S01]  /*6e00*/  FFMA.FTZ R100, R5, UR6, -R110.reuse ;  /* 0x0000000605647c23 */ /* 0x100fe2000801086e */
[--C-:B------:R-:W-:Y:S01]  /*6e10*/  FFMA.FTZ R28, R19, UR6, -R110.reuse ;  /* 0x00000006131c7c23 */ /* 0x100fe2000801086e */
[----:B------:R-:W-:Y:S01]  /*6e20*/  FSEL R5, R31, RZ, P0 ;  /* 0x000000ff1f057208 */ /* 0x000fe20000000000 */
[--C-:B------:R-:W-:Y:S01]  /*6e30*/  FFMA.FTZ R7, R18, UR6, -R103.reuse ;  /* 0x0000000612077c23 */ /* 0x100fe20008010867 */
[----:B------:R-:W-:Y:S01]  /*6e40*/  FFMA.FTZ R34, R4, UR6, -R103 ;  /* 0x0000000604227c23 */ /* 0x000fe20008010867 */
[----:B------:R-:W1:Y:S01]  /*6e50*/  LDSM.16.MT88.4 R16, [R138+0x8000] ;  /* 0x008000008a10783b */ /* 0x000e620000004200 */
[----:B------:R-:W-:Y:S01]  /*6e60*/  FSEL R4, R32, RZ, P1 ;  /* 0x000000ff20047208 */ /* 0x000fe20000800000 */
[----:B------:R-:W-:Y:S01]  /*6e70*/  FADD.FTZ R2, R2, -R5 ;  /* 0x8000000502027221 */ /* 0x000fe20000010000 */
[----:B------:R-:W-:Y:S01]  /*6e80*/  FFMA.FTZ R30, R13, UR6, -R110 ;  /* 0x000000060d1e7c23 */ /* 0x000fe2000801086e */
[--C-:B------:R-:W-:Y:S01]  /*6e90*/  FFMA.FTZ R0, R14, UR6, -R103.reuse ;  /* 0x000000060e007c23 */ /* 0x100fe20008010867 */
[----:B------:R-:W-:Y:S01]  /*6ea0*/  MUFU.EX2 R100, R100 ;  /* 0x0000006400647308 */ /* 0x000fe20000000800 */
[----:B------:R-:W-:Y:S01]  /*6eb0*/  FADD.FTZ R35, R3, -R4 ;  /* 0x8000000403237221 */ /* 0x000fe20000010000 */
[----:B------:R-:W-:Y:S01]  /*6ec0*/  FMUL.FTZ R33, R2, UR6 ;  /* 0x0000000602217c20 */ /* 0x000fe20008410000 */
[--C-:B------:R-:W-:Y:S01]  /*6ed0*/  FFMA.FTZ R2, R6, UR6, -R103.reuse ;  /* 0x0000000606027c23 */ /* 0x100fe20008010867 */
[----:B------:R-:W2:Y:S01]  /*6ee0*/  LDSM.16.MT88.4 R12, [R140+0x8000] ;  /* 0x008000008c0c783b */ /* 0x000ea20000004200 */
        /* <DEDUP_REMOVED lines=102> */
[----:B------:R-:W3:Y:S01]  /*7550*/  MUFU.EX2 R111, R111 ;  /* 0x0000006f006f7308 */ /* 0x000ee20000000800 */
[-C--:B------:R-:W-:Y:S01]  /*7560*/  FMUL.FTZ R52, R52, R35.reuse ;  /* 0x0000002334347220 */ /* 0x080fe20000410000 */
[----:B------:R-:W-:Y:S01]  /*7570*/  FMUL.FTZ R53, R53, R35 ;  /* 0x0000002335357220 */ /* 0x000fe20000410000 */
[-C--:B------:R-:W-:Y:S01]  /*7580*/  FMUL.FTZ R54, R54, R33.reuse ;  /* 0x0000002136367220 */ /* 0x080fe20000410000 */
[----:B------:R-:W-:Y:S01]  /*7590*/  FMUL.FTZ R55, R55, R33 ;  /* 0x0000002137377220 */ /* 0x000fe20000410000 */
[-C--:B------:R-:W-:Y:S01]  /*75a0*/  FMUL.FTZ R56, R56, R35.reuse ;  /* 0x0000002338387220 */ /* 0x080fe20000410000 */
[----:B------:R-:W-:Y:S01]  /*75b0*/  FMUL.FTZ R57, R57, R35 ;  /* 0x0000002339397220 */ /* 0x000fe20000410000 */
[C---:B-1----:R-:W-:Y:S01]  /*75c0*/  HMMA.16816.F32 R72, R4.reuse, R16, R72 ;  /* 0x000000100448723c */ /* 0x042fe20000001848 */
[----:B------:R-:W1:Y:S01]  /*75d0*/  MUFU.EX2 R114, R114 ;  /* 0x0000007200727308 */ /* 0x000e620000000800 */
[-C--:B------:R-:W-:Y:S01]  /*75e0*/  FMUL.FTZ R58, R58, R33.reuse ;  /* 0x000000213a3a7220 */ /* 0x080fe20000410000 */
[----:B------:R-:W-:Y:S01]  /*75f0*/  FMUL.FTZ R59, R59, R33 ;  /* 0x000000213b3b7220 */ /* 0x000fe20000410000 */
[----:B------:R-:W-:Y:S01]  /*7600*/  FFMA.FTZ R35, R171, R35, R100 ;  /* 0x00000023ab237223 */ /* 0x000fe20000010064 */
[----:B------:R-:W-:Y:S01]  /*7610*/  FFMA.FTZ R33, R169, R33, R34 ;  /* 0x00000021a9217223 */ /* 0x000fe20000010022 */
[----:B------:R-:W-:Y:S01]  /*7620*/  HMMA.16816.F32 R68, R4, R18, R68 ;  /* 0x000000120444723c */ /* 0x000fe20000001844 */
[----:B------:R-:W4:Y:S01]  /*7630*/  LDSM.16.MT88.4 R16, [R138+0xa000] ;  /* 0x00a000008a10783b */ /* 0x000f220000004200 */
[----:B------:R-:W-:Y:S01]  /*7640*/  FADD.FTZ R30, R30, R35 ;  /* 0x000000231e1e7221 */ /* 0x000fe20000010000 */
[----:B------:R-:W-:Y:S01]  /*7650*/  MUFU.EX2 R112, R112 ;  /* 0x0000007000707308 */ /* 0x000fe20000000800 */
[----:B------:R-:W-:-:S02]  /*7660*/  FADD.FTZ R0, R0, R33 ;  /* 0x0000002100007221 */ /* 0x000fc40000010000 */
[----:B--2---:R-:W-:Y:S01]  /*7670*/  HMMA.16816.F32 R80, R4, R12, R80 ;  /* 0x0000000c0450723c */ /* 0x004fe20000001850 */
[----:B------:R-:W-:Y:S01]  /*7680*/  FADD.FTZ R29, R29, R30 ;  /* 0x0000001e1d1d7221 */ /* 0x000fe20000010000 */
[----:B------:R-:W-:-:S03]  /*7690*/  FADD.FTZ R3, R3, R0 ;  /* 0x0000000003037221 */ /* 0x000fc60000010000 */
[----:B------:R-:W-:Y:S01]  /*76a0*/  MUFU.EX2 R113, R113 ;  /* 0x0000007100717308 */ /* 0x000fe20000000800 */
[----:B------:R-:W-:Y:S01]  /*76b0*/  HMMA.16816.F32 R76, R4, R14, R76 ;  /* 0x0000000e044c723c */ /* 0x000fe2000000184c */
[----:B------:R-:W2:Y:S01]  /*76c0*/  LDSM.16.MT88.4 R12, [R140+0xa000] ;  /* 0x00a000008c0c783b */ /* 0x000ea20000004200 */
[----:B------:R-:W-:Y:S01]  /*76d0*/  FADD.FTZ R28, R28, R29 ;  /* 0x0000001d1c1c7221 */ /* 0x000fe20000010000 */
[----:B------:R-:W-:-:S03]  /*76e0*/  FADD.FTZ R2, R2, R3 ;  /* 0x0000000302027221 */ /* 0x000fc60000010000 */
[----:B---3--:R-:W-:Y:S01]  /*76f0*/  FADD.FTZ R3, R111, R28 ;  /* 0x0000001c6f037221 */ /* 0x008fe20000010000 */
[----:B------:R-:W-:Y:S03]  /*7700*/  MUFU.EX2 R115, R115 ;  /* 0x0000007300737308 */ /* 0x000fe60000000800 */
[----:B-1----:R-:W-:-:S05]  /*7710*/  FADD.FTZ R3, R114, R3 ;  /* 0x0000000372037221 */ /* 0x002fca0000010000 */
[----:B------:R-:W1:Y:S08]  /*7720*/  MUFU.EX2 R118, R118 ;  /* 0x0000007600767308 */ /* 0x000e700000000800 */
[----:B------:R-:W-:Y:S01]  /*7730*/  MUFU.EX2 R117, R117 ;  /* 0x0000007500757308 */ /* 0x000fe20000000800 */
[C---:B----4-:R-:W-:Y:S07]  /*7740*/  HMMA.16816.F32 R44, R4.reuse, R16, R44 ;  /* 0x00000010042c723c */ /* 0x050fee000000182c */
[----:B------:R-:W3:Y:S01]  /*7750*/  MUFU.EX2 R116, R116 ;  /* 0x0000007400747308 */ /* 0x000ee20000000800 */
[C---:B------:R-:W-:Y:S01]  /*7760*/  HMMA.16816.F32 R48, R4.reuse, R18, R48 ;  /* 0x000000120430723c */ /* 0x040fe20000001830 */
[----:B------:R-:W4:Y:S06]  /*7770*/  LDSM.16.MT88.4 R16, [R136+0xa000] ;  /* 0x00a000008810783b */ /* 0x000f2c0000004200 */
[----:B------:R-:W5:Y:S01]  /*7780*/  MUFU.EX2 R124, R124 ;  /* 0x0000007c007c7308 */ /* 0x000f620000000800 */
[C---:B--2---:R-:W-:Y:S06]  /*7790*/  HMMA.16816.F32 R36, R4.reuse, R12, R36 ;  /* 0x0000000c0424723c */ /* 0x044fec0000001824 */
[C---:B------:R-:W-:Y:S01]  /*77a0*/  HMMA.16816.F32 R40, R4.reuse, R14, R40 ;  /* 0x0000000e0428723c */ /* 0x040fe20000001828 */
[----:B------:R-:W2:Y:S01]  /*77b0*/  LDSM.16.MT88.4 R12, [R137+0xa000] ;  /* 0x00a00000890c783b */ /* 0x000ea20000004200 */
[----:B------:R-:W-:Y:S08]  /*77c0*/  MUFU.EX2 R119, R119 ;  /* 0x0000007700777308 */ /* 0x000ff00000000800 */
[----:B------:R-:W-:Y:S08]  /*77d0*/  MUFU.EX2 R121, R121 ;  /* 0x0000007900797308 */ /* 0x000ff00000000800 */
[----:B------:R-:W-:Y:S08]  /*77e0*/  MUFU.EX2 R160, R160 ;  /* 0x000000a000a07308 */ /* 0x000ff00000000800 */
[----:B------:R-:W5:Y:S01]  /*77f0*/  MUFU.EX2 R125, R125 ;  /* 0x0000007d007d7308 */ /* 0x000f620000000800 */
[C---:B----4-:R-:W-:Y:S07]  /*7800*/  HMMA.16816.F32 R60, R4.reuse, R16, R60 ;  /* 0x00000010043c723c */ /* 0x050fee000000183c */
[----:B------:R-:W4:Y:S01]  /*7810*/  MUFU.EX2 R126, R126 ;  /* 0x0000007e007e7308 */ /* 0x000f220000000800 */
[C---:B------:R-:W-:Y:S01]  /*7820*/  HMMA.16816.F32 R64, R4.reuse, R18, R64 ;  /* 0x000000120440723c */ /* 0x040fe20000001840 */
[----:B------:R-:W4:Y:S05]  /*7830*/  LDSM.16.MT88.4 R16, [R138+0x8800] ;  /* 0x008800008a10783b */ /* 0x000f2a0000004200 */
[C---:B--2---:R-:W-:Y:S01]  /*7840*/  HMMA.16816.F32 R52, R4.reuse, R12, R52 ;  /* 0x0000000c0434723c */ /* 0x044fe20000001834 */
[----:B------:R-:W-:Y:S05]  /*7850*/  MUFU.EX2 R122, R122 ;  /* 0x0000007a007a7308 */ /* 0x000fea0000000800 */
[----:B------:R-:W-:Y:S01]  /*7860*/  HMMA.16816.F32 R56, R4, R14, R56 ;  /* 0x0000000e0438723c */ /* 0x000fe20000001838 */
[----:B------:R-:W2:Y:S02]  /*7870*/  LDSM.16.MT88.4 R12, [R137+0x8800] ;  /* 0x00880000890c783b */ /* 0x000ea40000004200 */
[----:B------:R-:W2:Y:S04]  /*7880*/  MUFU.EX2 R123, R123 ;  /* 0x0000007b007b7308 */ /* 0x000ea80000000800 */
[----:B------:R-:W-:-:S02]  /*7890*/  F2FP.F16.F32.PACK_AB R4, R114, R111 ;  /* 0x0000006f7204723e */ /* 0x000fc400000000ff */
[----:B-1----:R-:W-:Y:S01]  /*78a0*/  F2FP.F16.F32.PACK_AB R5, R118, R115 ;  /* 0x000000737605723e */ /* 0x002fe200000000ff */
[----:B------:R-:W-:Y:S01]  /*78b0*/  FADD.FTZ R115, R115, R2 ;  /* 0x0000000273737221 */ /* 0x000fe20000010000 */
[----:B------:R-:W-:Y:S01]  /*78c0*/  F2FP.F16.F32.PACK_AB R6, R113, R112 ;  /* 0x000000707106723e */ /* 0x000fe200000000ff */
[----:B------:R-:W-:Y:S01]  /*78d0*/  MUFU.EX2 R107, R107 ;  /* 0x0000006b006b7308 */ /* 0x000fe20000000800 */
[----:B---3--:R-:W-:Y:S01]  /*78e0*/  F2FP.F16.F32.PACK_AB R7, R116, R117 ;  /* 0x000000757407723e */ /* 0x008fe200000000ff */
[----:B------:R-:W-:Y:S01]  /*78f0*/  FADD.FTZ R118, R118, R115 ;  /* 0x0000007376767221 */ /* 0x000fe20000010000 */
[----:B------:R-:W-:Y:S01]  /*7900*/  FADD.FTZ R112, R112, R3 ;  /* 0x0000000370707221 */ /* 0x000fe20000010000 */
[----:B------:R-:W-:Y:S02]  /*7910*/  MOV R2, R31 ;  /* 0x0000001f00027202 */ /* 0x000fe40000000f00 */
[----:B------:R-:W-:Y:S01]  /*7920*/  FADD.FTZ R117, R117, R118 ;  /* 0x0000007675757221 */ /* 0x000fe20000010000 */
[----:B------:R-:W-:Y:S01]  /*7930*/  FADD.FTZ R113, R113, R112 ;  /* 0x0000007071717221 */ /* 0x000fe20000010000 */
[----:B------:R-:W-:Y:S01]  /*7940*/  HMMA.16816.F32 R96, R4, R20, R96 ;  /* 0x000000140460723c */ /* 0x000fe20000001860 */
[----:B------:R-:W1:Y:S01]  /*7950*/  MUFU.EX2 R120, R120 ;  /* 0x0000007800787308 */ /* 0x000e620000000800 */
[----:B------:R-:W-:Y:S01]  /*7960*/  FADD.FTZ R116, R116, R117 ;  /* 0x0000007574747221 */ /* 0x000fe20000010000 */
[----:B-----5:R-:W-:-:S03]  /*7970*/  FADD.FTZ R0, R124, R113 ;  /* 0x000000717c007221 */ /* 0x020fc60000010000 */
[C---:B------:R-:W-:Y:S01]  /*7980*/  HMMA.16816.F32 R92, R4.reuse, R22, R92 ;  /* 0x00000016045c723c */ /* 0x040fe2000000185c */
[----:B------:R-:W3:Y:S01]  /*7990*/  LDSM.16.MT88.4 R20, [R136+0x8800] ;  /* 0x008800008814783b */ /* 0x000ee20000004200 */
[----:B------:R-:W-:Y:S01]  /*79a0*/  FADD.FTZ R3, R125, R116 ;  /* 0x000000747d037221 */ /* 0x000fe20000010000 */
[----:B------:R-:W-:Y:S01]  /*79b0*/  MUFU.EX2 R108, R108 ;  /* 0x0000006c006c7308 */ /* 0x000fe20000000800 */
[----:B------:R-:W-:Y:S02]  /*79c0*/  FADD.FTZ R0, R119, R0 ;  /* 0x0000000077007221 */ /* 0x000fe40000010000 */
[----:B----4-:R-:W-:Y:S01]  /*79d0*/  HMMA.16816.F32 R88, R4, R16, R88 ;  /* 0x000000100458723c */ /* 0x010fe20000001858 */
[----:B------:R-:W-:-:S04]  /*79e0*/  FADD.FTZ R3, R126, R3 ;  /* 0x000000037e037221 */ /* 0x000fc80000010000 */
[----:B------:R-:W-:Y:S01]  /*79f0*/  MUFU.EX2 R105, R105 ;  /* 0x0000006900697308 */ /* 0x000fe20000000800 */
[C---:B------:R-:W-:Y:S01]  /*7a00*/  HMMA.16816.F32 R84, R4.reuse, R18, R84 ;  /* 0x000000120454723c */ /* 0x040fe20000001854 */
[----:B------:R-:W4:Y:S05]  /*7a10*/  LDSM.16.MT88.4 R16, [R140+0xa800] ;  /* 0x00a800008c10783b */ /* 0x000f2a0000004200 */
[C---:B--2---:R-:W-:Y:S01]  /*7a20*/  HMMA.16816.F32 R80, R4.reuse, R12, R80 ;  /* 0x0000000c0450723c */ /* 0x044fe20000001850 */
[----:B------:R-:W-:Y:S05]  /*7a30*/  MUFU.EX2 R106, R106 ;  /* 0x0000006a006a7308 */ /* 0x000fea0000000800 */
[C---:B------:R-:W-:Y:S01]  /*7a40*/  HMMA.16816.F32 R76, R4.reuse, R14, R76 ;  /* 0x0000000e044c723c */ /* 0x040fe2000000184c */
[----:B------:R-:W2:Y:S02]  /*7a50*/  LDSM.16.MT88.4 R12, [R138+0xa800] ;  /* 0x00a800008a0c783b */ /* 0x000ea40000004200 */
[----:B------:R-:W5:Y:S03]  /*7a60*/  MUFU.EX2 R109, R109 ;  /* 0x0000006d006d7308 */ /* 0x000f660000000800 */
[C---:B------:R-:W-:Y:S05]  /*7a70*/  HMMA.16816.F32 R52, R4.reuse, R24, R52 ;  /* 0x000000180434723c */ /* 0x040fea0000001834 */
[----:B------:R-:W-:Y:S01]  /*7a80*/  MUFU.EX2 R102, R102 ;  /* 0x0000006600667308 */ /* 0x000fe20000000800 */
[C---:B------:R-:W-:Y:S01]  /*7a90*/  HMMA.16816.F32 R56, R4.reuse, R26, R56 ;  /* 0x0000001a0438723c */ /* 0x040fe20000001838 */
[----:B------:R-:W-:Y:S05]  /*7aa0*/  LDSM.16.MT88.4 R24, [R137+0x9000] ;  /* 0x009000008918783b */ /* 0x000fea0000004200 */
[C---:B---3--:R-:W-:Y:S01]  /*7ab0*/  HMMA.16816.F32 R72, R4.reuse, R20, R72 ;  /* 0x000000140448723c */ /* 0x048fe20000001848 */
[----:B------:R-:W3:Y:S05]  /*7ac0*/  MUFU.EX2 R101, R101 ;  /* 0x0000006500657308 */ /* 0x000eea0000000800 */
[C---:B------:R-:W-:Y:S01]  /*7ad0*/  HMMA.16816.F32 R68, R4.reuse, R22, R68 ;  /* 0x000000160444723c */ /* 0x040fe20000001844 */
[----:B------:R-:W1:Y:S05]  /*7ae0*/  LDSM.16.MT88.4 R20, [R136+0xa800] ;  /* 0x00a800008814783b */ /* 0x000e6a0000004200 */
        /* <DEDUP_REMOVED lines=8> */
[----:B------:R-:W1:Y:S06]  /*7b70*/  LDSM.16.MT88.4 R20, [R136+0x9000] ;  /* 0x009000008814783b */ /* 0x000e6c0000004200 */
[----:B------:R-:W-:-:S02]  /*7b80*/  F2FP.F16.F32.PACK_AB R4, R119, R124 ;  /* 0x0000007c7704723e */ /* 0x000fc400000000ff */
[----:B------:R-:W-:Y:S02]  /*7b90*/  F2FP.F16.F32.PACK_AB R5, R126, R125 ;  /* 0x0000007d7e05723e */ /* 0x000fe400000000ff */
[----:B------:R-:W-:Y:S01]  /*7ba0*/  F2FP.F16.F32.PACK_AB R6, R160, R121 ;  /* 0x00000079a006723e */ /* 0x000fe200000000ff */
[----:B------:R-:W-:Y:S01]  /*7bb0*/  FADD.FTZ R121, R121, R0 ;  /* 0x0000000079797221 */ /* 0x000fe20000010000 */
[C---:B------:R-:W-:Y:S01]  /*7bc0*/  F2FP.F16.F32.PACK_AB R7, R123.reuse, R122 ;  /* 0x0000007a7b07723e */ /* 0x040fe200000000ff */
[----:B------:R-:W-:Y:S01]  /*7bd0*/  FADD.FTZ R122, R122, R3 ;  /* 0x000000037a7a7221 */ /* 0x000fe20000010000 */
[----:B------:R-:W-:Y:S01]  /*7be0*/  MOV R3, R32 ;  /* 0x0000002000037202 */ /* 0x000fe20000000f00 */
[----:B------:R-:W-:Y:S02]  /*7bf0*/  FADD.FTZ R160, R160, R121 ;  /* 0x00000079a0a07221 */ /* 0x000fe40000010000 */
[----:B------:R-:W-:Y:S02]  /*7c00*/  FADD.FTZ R123, R123, R122 ;  /* 0x0000007a7b7b7221 */ /* 0x000fe40000010000 */
        /* <DEDUP_REMOVED lines=14> */
[----:B------:R-:W4:Y:S05]  /*7cf0*/  LDSM.16.MT88.4 R16, [R136+0xb000] ;  /* 0x00b000008810783b */ /* 0x000f2a0000004200 */
[C---:B--2---:R-:W-:Y:S06]  /*7d00*/  HMMA.16816.F32 R44, R4.reuse, R12, R44 ;  /* 0x0000000c042c723c */ /* 0x044fec000000182c */
[C---:B------:R-:W-:Y:S01]  /*7d10*/  HMMA.16816.F32 R48, R4.reuse, R14, R48 ;  /* 0x0000000e0430723c */ /* 0x040fe20000001830 */
[----:B------:R-:W-:Y:S05]  /*7d20*/  LDSM.16.MT88.4 R12, [R136+0x9800] ;  /* 0x00980000880c783b */ /* 0x000fea0000004200 */
[C---:B-1----:R-:W-:Y:S06]  /*7d30*/  HMMA.16816.F32 R52, R4.reuse, R20, R52 ;  /* 0x000000140434723c */ /* 0x042fec0000001834 */
[C---:B------:R-:W-:Y:S01]  /*7d40*/  HMMA.16816.F32 R56, R4.reuse, R22, R56 ;  /* 0x000000160438723c */ /* 0x040fe20000001838 */
[----:B------:R-:W1:Y:S05]  /*7d50*/  LDSM.16.MT88.4 R20, [R138+0x9800] ;  /* 0x009800008a14783b */ /* 0x000e6a0000004200 */
[C---:B----4-:R-:W-:Y:S06]  /*7d60*/  HMMA.16816.F32 R60, R4.reuse, R16, R60 ;  /* 0x00000010043c723c */ /* 0x050fec000000183c */
[----:B------:R-:W-:Y:S01]  /*7d70*/  HMMA.16816.F32 R64, R4, R18, R64 ;  /* 0x000000120440723c */ /* 0x000fe20000001840 */
[----:B------:R-:W2:Y:S06]  /*7d80*/  LDSM.16.MT88.4 R16, [R137+0x9800] ;  /* 0x009800008910783b */ /* 0x000eac0000004200 */
[----:B------:R-:W-:Y:S01]  /*7d90*/  F2FP.F16.F32.PACK_AB R4, R120, R107 ;  /* 0x0000006b7804723e */ /* 0x000fe200000000ff */
[----:B------:R-:W-:Y:S01]  /*7da0*/  FADD.FTZ R107, R107, R160 ;  /* 0x000000a06b6b7221 */ /* 0x000fe20000010000 */
[----:B-----5:R-:W-:Y:S01]  /*7db0*/  F2FP.F16.F32.PACK_AB R5, R109, R106 ;  /* 0x0000006a6d05723e */ /* 0x020fe200000000ff */
[----:B------:R-:W-:Y:S01]  /*7dc0*/  FADD.FTZ R106, R106, R123 ;  /* 0x0000007b6a6a7221 */ /* 0x000fe20000010000 */
[----:B------:R-:W-:Y:S01]  /*7dd0*/  F2FP.F16.F32.PACK_AB R6, R105, R108 ;  /* 0x0000006c6906723e */ /* 0x000fe200000000ff */
[----:B------:R-:W-:Y:S01]  /*7de0*/  FADD.FTZ R107, R120, R107 ;  /* 0x0000006b786b7221 */ /* 0x000fe20000010000 */
[----:B---3--:R-:W-:Y:S01]  /*7df0*/  F2FP.F16.F32.PACK_AB R7, R101, R102 ;  /* 0x000000666507723e */ /* 0x008fe200000000ff */
        /* <DEDUP_REMOVED lines=18> */
[C---:B------:R-:W-:Y:S06]  /*7f20*/  HMMA.16816.F32 R40, R4.reuse, R26, R40 ;  /* 0x0000001a0428723c */ /* 0x040fec0000001828 */
[C---:B-1----:R-:W-:Y:S06]  /*7f30*/  HMMA.16816.F32 R44, R4.reuse, R20, R44 ;  /* 0x00000014042c723c */ /* 0x042fec000000182c */
[C---:B------:R-:W-:Y:S06]  /*7f40*/  HMMA.16816.F32 R48, R4.reuse, R22, R48 ;  /* 0x000000160430723c */ /* 0x040fec0000001830 */
[C---:B--2---:R-:W-:Y:S06]  /*7f50*/  HMMA.16816.F32 R52, R4.reuse, R16, R52 ;  /* 0x000000100434723c */ /* 0x044fec0000001834 */
[C---:B------:R-:W-:Y:S06]  /*7f60*/  HMMA.16816.F32 R56, R4.reuse, R18, R56 ;  /* 0x000000120438723c */ /* 0x040fec0000001838 */
[C---:B----4-:R-:W-:Y:S06]  /*7f70*/  HMMA.16816.F32 R60, R4.reuse, R12, R60 ;  /* 0x0000000c043c723c */ /* 0x050fec000000183c */
[----:B------:R-:W-:-:S15]  /*7f80*/  HMMA.16816.F32 R64, R4, R14, R64 ;  /* 0x0000000e0440723c */ /* 0x000fde0000001840 */
[----:B------:R-:W-:-:S09]  /*7f90*/  NOP ;  /* 0x0000000000007918 */ /* 0x000fd20000000000 */
.L_x_6653:
        /* <DEDUP_REMOVED lines=11> */
[----:B------:R-:W-:Y:S01]  /*8050*/  SHF.R.S32.HI R166, RZ, 0x1f, R167 ;  /* 0x0000001fffa67819 */ /* 0x000fe200000114a7 */
[----:B------:R-:W-:Y:S01]  /*8060*/  ULDC UR4, c[0x0][0x2ec] ;  /* 0x0000bb0000047ab9 */ /* 0x000fe20000000800 */
[----:B------:R-:W-:-:S07]  /*8070*/  SHF.R.S32.HI R164, RZ, 0x1f, R165 ;  /* 0x0000001fffa47819 */ /* 0x000fce00000114a5 */
.L_x_6663:
        /* <DEDUP_REMOVED lines=66> */
.L_x_6660:
[C---:B------:R-:W-:Y:S04]  /*84a0*/  LEA R148, P0, R10.reuse, R148, 0x1 ;  /* 0x000000940a947211 */ /* 0x040fe800078008ff */
[----:B------:R-:W-:Y:S02]  /*84b0*/  LEA.HI.X R149, R10, R149, R2, 0x1, P0 ;  /* 0x000000950a957211 */ /* 0x000fe400000f0c02 */
[-C--:B------:R-:W-:Y:S03]  /*84c0*/  IADD3 R100, P0, R148, R163.reuse, RZ ;  /* 0x000000a394647210 */ /* 0x080fe60007f1e0ff */
[----:B------:R-:W-:Y:S01]  /*84d0*/  @!PT LDS RZ, [RZ] ;  /* 0x00000000fffff984 */ /* 0x000fe20000000800 */
[----:B------:R-:W-:Y:S01]  /*84e0*/  @!PT LDS RZ, [RZ] ;  /* 0x00000000fffff984 */ /* 0x000fe20000000800 */
[----:B------:R-:W-:Y:S01]  /*84f0*/  @!PT LDS RZ, [RZ] ;  /* 0x00000000fffff984 */ /* 0x000fe20000000800 */
[----:B------:R-:W-:Y:S01]  /*8500*/  LDGSTS.E.BYPASS.LTC128B.128 [R153+0x8000], desc[UR12][R148.64] ;  /* 0x0800000094997fae */ /* 0x000fe2000b901d4c */
[-C--:B------:R-:W-:Y:S02]  /*8510*/  IADD3.X R101, R149, R162.reuse, RZ, P0, !PT ;  /* 0x000000a295657210 */ /* 0x080fe400007fe4ff */
[-C--:B------:R-:W-:Y:S02]  /*8520*/  IADD3 R2, P0, R100, R163.reuse, RZ ;  /* 0x000000a364027210 */ /* 0x080fe40007f1e0ff */
[----:B------:R-:W-:Y:S02]  /*8530*/  LDGSTS.E.BYPASS.LTC128B.128 [R153+0xa000], desc[UR12][R148.64+0x80] ;  /* 0x0a00008094997fae */ /* 0x000fe4000b901d4c */
[-C--:B------:R-:W-:Y:S03]  /*8540*/  IADD3.X R3, R101, R162.reuse, RZ, P0, !PT ;  /* 0x000000a265037210 */ /* 0x080fe600007fe4ff */
[----:B------:R-:W-:Y:S01]  /*8550*/  LDGSTS.E.BYPASS.LTC128B.128 [R153+0x8800], desc[UR12][R100.64] ;  /* 0x0880000064997fae */ /* 0x000fe2000b901d4c */
[----:B------:R-:W-:Y:S04]  /*8560*/  IADD3 R172, P0, R2, R163, RZ ;  /* 0x000000a302ac7210 */ /* 0x000fe80007f1e0ff */
[----:B------:R-:W-:Y:S01]  /*8570*/  LDGSTS.E.BYPASS.LTC128B.128 [R153+0xa800], desc[UR12][R100.64+0x80] ;  /* 0x0a80008064997fae */ /* 0x000fe2000b901d4c */
[----:B------:R-:W-:Y:S02]  /*8580*/  IADD3.X R173, R3, R162, RZ, P0, !PT ;  /* 0x000000a203ad7210 */ /* 0x000fe400007fe4ff */
[----:B------:R-:W-:Y:S02]  /*8590*/  ISETP.GE.AND P0, PT, R151, 0x2, PT ;  /* 0x000000029700780c */ /* 0x000fe40003f06270 */
[----:B------:R-:W-:Y:S05]  /*85a0*/  LDGSTS.E.BYPASS.LTC128B.128 [R153+0x9000], desc[UR12][R2.64] ;  /* 0x0900000002997fae */ /* 0x000fea000b901d4c */
[----:B------:R-:W-:Y:S05]  /*85b0*/  LDGSTS.E.BYPASS.LTC128B.128 [R153+0xb000], desc[UR12][R2.64+0x80] ;  /* 0x0b00008002997fae */ /* 0x000fea000b901d4c */
[----:B------:R-:W-:Y:S05]  /*85c0*/  LDGSTS.E.BYPASS.LTC128B.128 [R153+0x9800], desc[UR12][R172.64] ;  /* 0x09800000ac997fae */ /* 0x000fea000b901d4c */
[----:B------:R1:W-:Y:S05]  /*85d0*/  LDGSTS.E.BYPASS.LTC128B.128 [R153+0xb800], desc[UR12][R172.64+0x80] ;  /* 0x0b800080ac997fae */ /* 0x0003ea000b901d4c */
[----:B------:R-:W-:Y:S05]  /*85e0*/  LDSM.16.M88.4 R104, [R146] ;  /* 0x000000009268783b */ /* 0x000fea0000000200 */
[----:B------:R-:W2:Y:S05]  /*85f0*/  LDSM.16.M88.4 R108, [R145+0x4000] ;  /* 0x00400000916c783b */ /* 0x000eaa0000000200 */
[----:B------:R-:W3:Y:S05]  /*8600*/  LDSM.16.M88.4 R112, [R145+0x4800] ;  /* 0x004800009170783b */ /* 0x000eea0000000200 */
[----:B------:R-:W4:Y:S05]  /*8610*/  LDSM.16.M88.4 R116, [R145+0x5000] ;  /* 0x005000009174783b */ /* 0x000f2a0000000200 */
[----:B------:R-:W0:Y:S05]  /*8620*/  LDGDEPBAR ;  /* 0x00000000000079af */ /* 0x000e2a0000000000 */
[----:B------:R-:W5:Y:S05]  /*8630*/  LDSM.16.M88.4 R120, [R145+0x5800] ;  /* 0x005800009178783b */ /* 0x000f6a0000000200 */
        /* <DEDUP_REMOVED lines=12> */
[----:B------:R-:W4:Y:S05]  /*8700*/  LDSM.16.M88.4 R104, [R133] ;  /* 0x000000008568783b */ /* 0x000f2a0000000200 */
        /* <DEDUP_REMOVED lines=11> */
[----:B------:R-:W3:Y:S05]  /*87c0*/  LDSM.16.M88.4 R104, [R139+0x5000] ;  /* 0x005000008b68783b */ /* 0x000eea0000000200 */
        /* <DEDUP_REMOVED lines=12> */
[----:B------:R-:W3:Y:S05]  /*8890*/  LDSM.16.M88.4 R108, [R132+0x1000] ;  /* 0x00100000846c783b */ /* 0x000eea0000000200 */
        /* <DEDUP_REMOVED lines=25> */
[----:B------:R-:W3:Y:S05]  /*8a30*/  LDSM.16.M88.4 R108, [R129] ;  /* 0x00000000816c783b */ /* 0x000eea0000000200 */
[----:B------:R-:W4:Y:S01]  /*8a40*/  LDSM.16.M88.4 R112, [R128] ;  /* 0x000000008070783b */ /* 0x000f220000000200 */
        /* <DEDUP_REMOVED lines=23> */
[----:B------:R-:W-:Y:S01]  /*8bc0*/  HMMA.16816.F32 R32, R116, R114, R32 ;  /* 0x000000727420723c */ /* 0x000fe20000001820 */
[----:B------:R-:W4:Y:S05]  /*8bd0*/  LDSM.16.M88.4 R112, [R132+0x3000] ;  /* 0x003000008470783b */ /* 0x000f2a0000000200 */
[C---:B--2---:R-:W-:Y:S06]  /*8be0*/  HMMA.16816.F32 R4, R108.reuse, R120, R4 ;  /* 0x000000786c04723c */ /* 0x044fec0000001804 */
[C---:B------:R-:W-:Y:S06]  /*8bf0*/  HMMA.16816.F32 R8, R108.reuse, R122, R8 ;  /* 0x0000007a6c08723c */ /* 0x040fec0000001808 */
[C---:B---3--:R-:W-:Y:S06]  /*8c00*/  HMMA.16816.F32 R12, R108.reuse, R104, R12 ;  /* 0x000000686c0c723c */ /* 0x048fec000000180c */
[C---:B------:R-:W-:Y:S01]  /*8c10*/  HMMA.16816.F32 R16, R108.reuse, R106, R16 ;  /* 0x0000006a6c10723c */ /* 0x040fe20000001810 */
[----:B------:R-:W2:Y:S01]  /*8c20*/  LDSM.16.M88.4 R104, [R132+0x3800] ;  /* 0x003800008468783b */ /* 0x000ea20000000200 */
[----:B------:R-:W-:Y:S04]  /*8c30*/  DEPBAR.LE SB0, 0x0 ;  /* 0x000080000000791a */ /* 0x000fe80000000000 */
[----:B------:R-:W-:Y:S01]  /*8c40*/  BAR.SYNC.DEFER_BLOCKING 0x0 ;  /* 0x0000000000007b1d */ /* 0x000fe20000010000 */
[C---:B----4-:R-:W-:Y:S05]  /*8c50*/  HMMA.16816.F32 R20, R108.reuse, R112, R20 ;  /* 0x000000706c14723c */ /* 0x050fea0000001814 */
[----:B------:R-:W-:Y:S01]  /*8c60*/  FMUL.FTZ R216, R4, UR5 ;  /* 0x0000000504d87c20 */ /* 0x000fe20008410000 */
[C---:B------:R-:W-:Y:S05]  /*8c70*/  HMMA.16816.F32 R24, R108.reuse, R114, R24 ;  /* 0x000000726c18723c */ /* 0x040fea0000001818 */
        /* <DEDUP_REMOVED lines=19> */
[----:B------:R-:W-:Y:S01]  /*8db0*/  FMUL.FTZ R192, R21, UR5 ;  /* 0x0000000515c07c20 */ /* 0x000fe20008410000 */
[----:B------:R-:W-:Y:S01]  /*8dc0*/  FMUL.FTZ R190, R22, UR5 ;  /* 0x0000000516be7c20 */ /* 0x000fe20008410000 */
[C---:B--2---:R-:W-:Y:S03]  /*8dd0*/  HMMA.16816.F32 R28, R108.reuse, R104, R28 ;  /* 0x000000686c1c723c */ /* 0x044fe6000000181c */
[----:B------:R-:W2:Y:S01]  /*8de0*/  MUFU.TANH R224, R224 ;  /* 0x000000e000e07308 */ /* 0x000ea20000002400 */
[----:B------:R-:W-:Y:S01]  /*8df0*/  FMUL.FTZ R186, R23, UR5 ;  /* 0x0000000517ba7c20 */ /* 0x000fe20008410000 */
[----:B------:R-:W-:Y:S01]  /*8e00*/  FMUL.FTZ R188, R24, UR5 ;  /* 0x0000000518bc7c20 */ /* 0x000fe20008410000 */
[----:B------:R-:W-:Y:S01]  /*8e10*/  FMUL.FTZ R184, R25, UR5 ;  /* 0x0000000519b87c20 */ /* 0x000fe20008410000 */
[----:B------:R-:W-:Y:S06]  /*8e20*/  HMMA.16816.F32 R32, R108, R106, R32 ;  /* 0x0000006a6c20723c */ /* 0x000fec0000001820 */
[----:B------:R-:W1:Y:S01]  /*8e30*/  MUFU.TANH R222, R222 ;  /* 0x000000de00de7308 */ /* 0x000e620000002400 */
[----:B------:R-:W-:Y:S01]  /*8e40*/  FMUL.FTZ R182, R26, UR5 ;  /* 0x000000051ab67c20 */ /* 0x000fe20008410000 */
[----:B------:R-:W-:Y:S08]  /*8e50*/  FMUL.FTZ R180, R27, UR5 ;  /* 0x000000051bb47c20 */ /* 0x000ff00008410000 */
[----:B------:R-:W2:Y:S01]  /*8e60*/  MUFU.TANH R220, R220 ;  /* 0x000000dc00dc7308 */ /* 0x000ea20000002400 */
[----:B------:R-:W-:Y:S09]  /*8e70*/  FMUL.FTZ R178, R28, UR5 ;  /* 0x000000051cb27c20 */ /* 0x000ff20008410000 */
[----:B------:R-:W2:Y:S01]  /*8e80*/  MUFU.TANH R218, R218 ;  /* 0x000000da00da7308 */ /* 0x000ea20000002400 */
[----:B------:R-:W-:Y:S01]  /*8e90*/  FMUL.FTZ R176, R29, UR5 ;  /* 0x000000051db07c20 */ /* 0x000fe20008410000 */
[----:B------:R-:W-:Y:S01]  /*8ea0*/  FMUL.FTZ R174, R30, UR5 ;  /* 0x000000051eae7c20 */ /* 0x000fe20008410000 */
[----:B------:R-:W-:Y:S01]  /*8eb0*/  FMUL.FTZ R168, R31, UR5 ;  /* 0x000000051fa87c20 */ /* 0x000fe20008410000 */
[----:B------:R-:W-:Y:S01]  /*8ec0*/  FMUL.FTZ R170, R32, UR5 ;  /* 0x0000000520aa7c20 */ /* 0x000fe20008410000 */
[----:B-1----:R-:W-:Y:S01]  /*8ed0*/  FMUL.FTZ R172, R33, UR5 ;  /* 0x0000000521ac7c20 */ /* 0x002fe20008410000 */
        /* <DEDUP_REMOVED lines=40> */
[-C--:B------:R-:W-:Y:S02]  /*9160*/  LOP3.LUT R11, R11, R6.reuse, RZ, 0x3c, !PT ;  /* 0x000000060b0b7212 */ /* 0x080fe400078e3cff */
[----:B------:R-:W-:Y:S02]  /*9170*/  ISETP.GE.AND P0, PT, R9, RZ, PT ;  /* 0x000000ff0900720c */ /* 0x000fe40003f06270 */
[----:B------:R-:W-:Y:S02]  /*9180*/  ISETP.GE.AND P2, PT, R11, RZ, PT ;  /* 0x000000ff0b00720c */ /* 0x000fe40003f46270 */
[----:B------:R-:W-:Y:S03]  /*9190*/  LOP3.LUT R9, RZ, R6, RZ, 0x33, !PT ;  /* 0x00000006ff097212 */ /* 0x000fe600078e33ff */
        /* <DEDUP_REMOVED lines=20> */
[----:B------:R-:W2:Y:S01]  /*92e0*/  LDC.64 R4, c[0x0][0x248] ;  /* 0x00009200ff047b82 */ /* 0x000ea20000000a00 */
[----:B------:R-:W-:Y:S02]  /*92f0*/  ISETP.NE.AND P1, PT, R6, RZ, PT ;  /* 0x000000ff0600720c */ /* 0x000fe40003f25270 */
[----:B------:R-:W-:Y:S08]  /*9300*/  ISETP.GE.U32.AND P5, PT, R7, R2, PT ;  /* 0x000000020700720c */ /* 0x000ff00003fa6070 */
[----:B------:R-:W-:Y:S05]  /*9310*/  @P4 VIADD R8, R8, 0x1 ;  /* 0x0000000108084836 */ /* 0x000fea0000000000 */
        /* <DEDUP_REMOVED lines=15> */
[-C--:B--2---:R-:W-:Y:S02]  /*9410*/  IMAD R6, R11, R4.reuse, RZ ;  /* 0x000000040b067224 */ /* 0x084fe400078e02ff */
[C---:B------:R-:W-:Y:S04]  /*9420*/  IMAD.WIDE.U32 R10, R9.reuse, R4, RZ ;  /* 0x00000004090a7225 */ /* 0x040fe800078e00ff */
[----:B------:R-:W-:Y:S04]  /*9430*/  IMAD R6, R9, R5, R6 ;  /* 0x0000000509067224 */ /* 0x000fe800078e0206 */
[----:B------:R-:W-:Y:S01]  /*9440*/  IMAD.IADD R11, R11, 0x1, R6 ;  /* 0x000000010b0b7824 */ /* 0x000fe200078e0206 */
[----:B---3--:R-:W-:Y:S04]  /*9450*/  IADD3 R7, -R8, R7, RZ ;  /* 0x0000000708077210 */ /* 0x008fe80007ffe1ff */
[----:B------:R-:W-:Y:S01]  /*9460*/  SHF.R.S32.HI R5, RZ, 0x1f, R7 ;  /* 0x0000001fff057819 */ /* 0x000fe20000011407 */
[-C--:B----4-:R-:W-:Y:S04]  /*9470*/  IMAD.WIDE.U32 R10, R7, R2.reuse, R10 ;  /* 0x00000002070a7225 */ /* 0x090fe800078e000a */
[----:B------:R-:W-:Y:S04]  /*9480*/  IMAD R4, R5, R2, RZ ;  /* 0x0000000205047224 */ /* 0x000fe800078e02ff */
[----:B------:R-:W-:Y:S05]  /*9490*/  IMAD R4, R7, R3, R4 ;  /* 0x0000000307047224 */ /* 0x000fea00078e0204 */
[----:B------:R-:W-:Y:S07]  /*94a0*/  IADD3 R4, R11, R4, RZ ;  /* 0x000000040b047210 */ /* 0x000fee0007ffe0ff */
.L_x_6662:
        /* <DEDUP_REMOVED lines=20> */
.L_x_6661:
        /* <DEDUP_REMOVED lines=86> */
[----:B--2---:R-:W-:Y:S01]  /*9b50*/  FMUL.FTZ R4, R100, R96 ;  /* 0x0000006064047220 */ /* 0x004fe20000410000 */
[C---:B---3--:R-:W-:Y:S01]  /*9b60*/  FMUL.FTZ R6, R0.reuse, R98 ;  /* 0x0000006200067220 */ /* 0x048fe20000410000 */
        /* <DEDUP_REMOVED lines=8> */
[----:B------:R-:W-:Y:S01]  /*9bf0*/  FMUL.FTZ R27, R0, R79 ;  /* 0x0000004f001b7220 */ /* 0x000fe20000410000 */
[C---:B------:R-:W-:Y:S01]  /*9c00*/  FMUL.FTZ R32, R100.reuse, R68 ;  /* 0x0000004464207220 */ /* 0x040fe20000410000 */
[----:B------:R-:W-:Y:S01]  /*9c10*/  FMUL.FTZ R33, R100, R69 ;  /* 0x0000004564217220 */ /* 0x000fe20000410000 */
[C---:B------:R-:W-:Y:S01]  /*9c20*/  FMUL.FTZ R34, R0.reuse, R70 ;  /* 0x0000004600227220 */ /* 0x040fe20000410000 */
[----:B------:R-:W-:Y:S03]  /*9c30*/  FMUL.FTZ R35, R0, R71 ;  /* 0x0000004700237220 */ /* 0x000fe60000410000 */
[----:B------:R-:W3:Y:S01]  /*9c40*/  MUFU.EX2 R106, R106 ;  /* 0x0000006a006a7308 */ /* 0x000ee20000000800 */
[----:B-1----:R-:W-:Y:S01]  /*9c50*/  F2FP.F16.F32.PACK_AB R96, R109, R103 ;  /* 0x000000676d60723e */ /* 0x002fe200000000ff */
[----:B------:R-:W1:Y:S01]  /*9c60*/  LDSM.16.MT88.4 R84, [R140+0xa000] ;  /* 0x00a000008c54783b */ /* 0x000e620000004200 */
[C---:B------:R-:W-:Y:S01]  /*9c70*/  FMUL.FTZ R36, R100.reuse, R36 ;  /* 0x0000002464247220 */ /* 0x040fe20000410000 */
[----:B------:R-:W-:Y:S01]  /*9c80*/  FMUL.FTZ R37, R100, R37 ;  /* 0x0000002564257220 */ /* 0x000fe20000410000 */
[C---:B------:R-:W-:Y:S01]  /*9c90*/  FMUL.FTZ R38, R0.reuse, R38 ;  /* 0x0000002600267220 */ /* 0x040fe20000410000 */
[----:B------:R-:W-:Y:S01]  /*9ca0*/  FMUL.FTZ R39, R0, R39 ;  /* 0x0000002700277220 */ /* 0x000fe20000410000 */
[C---:B------:R-:W-:Y:S03]  /*9cb0*/  FMUL.FTZ R40, R100.reuse, R40 ;  /* 0x0000002864287220 */ /* 0x040fe60000410000 */
[----:B------:R-:W-:Y:S01]  /*9cc0*/  MUFU.EX2 R108, R108 ;  /* 0x0000006c006c7308 */ /* 0x000fe20000000800 */
[----:B------:R-:W-:Y:S01]  /*9cd0*/  FMUL.FTZ R41, R100, R41 ;  /* 0x0000002964297220 */ /* 0x000fe20000410000 */
[----:B------:R-:W-:Y:S01]  /*9ce0*/  LDSM.16.MT88.4 R68, [R137+0xa000] ;  /* 0x00a000008944783b */ /* 0x000fe20000004200 */
[C---:B------:R-:W-:Y:S01]  /*9cf0*/  FMUL.FTZ R42, R0.reuse, R42 ;  /* 0x0000002a002a7220 */ /* 0x040fe20000410000 */
[----:B------:R-:W-:Y:S01]  /*9d00*/  FMUL.FTZ R43, R0, R43 ;  /* 0x0000002b002b7220 */ /* 0x000fe20000410000 */
[C---:B------:R-:W-:Y:S01]  /*9d10*/  FMUL.FTZ R44, R100.reuse, R44 ;  /* 0x0000002c642c7220 */ /* 0x040fe20000410000 */
[----:B------:R-:W-:Y:S01]  /*9d20*/  FMUL.FTZ R45, R100, R45 ;  /* 0x0000002d642d7220 */ /* 0x000fe20000410000 */
[----:B------:R-:W-:Y:S03]  /*9d30*/  FMUL.FTZ R46, R0, R46 ;  /* 0x0000002e002e7220 */ /* 0x000fe60000410000 */
[----:B------:R-:W4:Y:S01]  /*9d40*/  MUFU.EX2 R107, R107 ;  /* 0x0000006b006b7308 */ /* 0x000f220000000800 */
[----:B---3--:R-:W-:Y:S01]  /*9d50*/  F2FP.F16.F32.PACK_AB R97, R106, R111 ;  /* 0x0000006f6a61723e */ /* 0x008fe200000000ff */
[----:B------:R-:W-:Y:S01]  /*9d60*/  FMUL.FTZ R47, R0, R47 ;  /* 0x0000002f002f7220 */ /* 0x000fe20000410000 */
[----:B------:R-:W-:Y:S01]  /*9d70*/  LDSM.16.MT88.4 R76, [R136+0xa000] ;  /* 0x00a00000884c783b */ /* 0x000fe20000004200 */
        /* <DEDUP_REMOVED lines=11> */
[C---:B------:R-:W-:Y:S03]  /*9e30*/  FMUL.FTZ R62, R0.reuse, R62 ;  /* 0x0000003e003e7220 */ /* 0x040fe60000410000 */
[----:B------:R-:W3:Y:S01]  /*9e40*/  MUFU.EX2 R104, R104 ;  /* 0x0000006800687308 */ /* 0x000ee20000000800 */
        /* <DEDUP_REMOVED lines=14> */
[----:B------:R-:W-:Y:S03]  /*9f30*/  FFMA.FTZ R168, R170, UR4, -R117 ;  /* 0x00000004aaa87c23 */ /* 0x000fe60008010875 */
[----:B------:R-:W-:Y:S01]  /*9f40*/  MUFU.EX2 R125, R125 ;  /* 0x0000007d007d7308 */ /* 0x000fe20000000800 */
[----:B---3--:R-:W-:Y:S01]  /*9f50*/  F2FP.F16.F32.PACK_AB R99, R104, R105 ;  /* 0x000000696863723e */ /* 0x008fe200000000ff */
[----:B------:R-:W-:Y:S01]  /*9f60*/  FFMA.FTZ R170, R102, UR4, -R113 ;  /* 0x0000000466aa7c23 */ /* 0x000fe20008010871 */
[--C-:B------:R-:W-:Y:S01]  /*9f70*/  FFMA.FTZ R126, R178, UR4, -R117.reuse ;  /* 0x00000004b27e7c23 */ /* 0x100fe20008010875 */
[----:B------:R-:W-:Y:S01]  /*9f80*/  FFMA.FTZ R177, R176, UR4, -R117 ;  /* 0x00000004b0b17c23 */ /* 0x000fe20008010875 */
[--C-:B------:R-:W-:Y:S01]  /*9f90*/  FFMA.FTZ R174, R174, UR4, -R113.reuse ;  /* 0x00000004aeae7c23 */ /* 0x100fe20008010871 */
[----:B------:R-:W-:Y:S01]  /*9fa0*/  FFMA.FTZ R113, R101, UR4, -R113 ;  /* 0x0000000465717c23 */ /* 0x000fe20008010871 */
[----:B------:R-:W-:Y:S01]  /*9fb0*/  FFMA.FTZ R117, R172, UR4, -R117 ;  /* 0x00000004ac757c23 */ /* 0x000fe20008010875 */
[C---:B------:R-:W-:Y:S02]  /*9fc0*/  HMMA.16816.F32 R4, R96.reuse, R12, R4 ;  /* 0x0000000c6004723c */ /* 0x040fe40000001804 */
[----:B------:R-:W-:Y:S03]  /*9fd0*/  MUFU.EX2 R120, R120 ;  /* 0x0000007800787308 */ /* 0x000fe60000000800 */
[C---:B------:R-:W-:Y:S01]  /*9fe0*/  FFMA.FTZ R172, R100.reuse, R171, R103 ;  /* 0x000000ab64ac7223 */ /* 0x040fe20000010067 */
        /* <DEDUP_REMOVED lines=27> */
[----:B------:R-:W3:Y:S03]  /*a1a0*/  MUFU.EX2 R115, R115 ;  /* 0x0000007300737308 */ /* 0x000ee60000000800 */
[C---:B------:R-:W-:Y:S01]  /*a1b0*/  FMUL.FTZ R28, R100.reuse, R72 ;  /* 0x00000048641c7220 */ /* 0x040fe20000410000 */
[----:B------:R-:W-:Y:S01]  /*a1c0*/  FMUL.FTZ R29, R100, R73 ;  /* 0x00000049641d7220 */ /* 0x000fe20000410000 */
[C---:B------:R-:W-:Y:S01]  /*a1d0*/  FMUL.FTZ R30, R0.reuse, R74 ;  /* 0x0000004a001e7220 */ /* 0x040fe20000410000 */
[----:B------:R-:W-:Y:S02]  /*a1e0*/  FMUL.FTZ R31, R0, R75 ;  /* 0x0000004b001f7220 */ /* 0x000fe40000410000 */
[----:B------:R-:W4:Y:S01]  /*a1f0*/  LDSM.16.MT88.4 R72, [R138+0xa000] ;  /* 0x00a000008a48783b */ /* 0x000f220000004200 */
[----:B------:R-:W-:Y:S01]  /*a200*/  MOV R0, R3 ;  /* 0x0000000300007202 */ /* 0x000fe20000000f00 */
[----:B------:R-:W-:Y:S03]  /*a210*/  MUFU.EX2 R124, R124 ;  /* 0x0000007c007c7308 */ /* 0x000fe60000000800 */
[C---:B--2---:R-:W-:Y:S07]  /*a220*/  HMMA.16816.F32 R28, R96.reuse, R92, R28 ;  /* 0x0000005c601c723c */ /* 0x044fee000000181c */
[----:B------:R-:W-:Y:S01]  /*a230*/  MUFU.EX2 R112, R112 ;  /* 0x0000007000707308 */ /* 0x000fe20000000800 */
[C---:B------:R-:W-:Y:S01]  /*a240*/  HMMA.16816.F32 R32, R96.reuse, R94, R32 ;  /* 0x0000005e6020723c */ /* 0x040fe20000001820 */
[----:B------:R-:W-:Y:S05]  /*a250*/  LDSM.16.MT88.4 R92, [R140+0x9800] ;  /* 0x009800008c5c783b */ /* 0x000fea0000004200 */
[C---:B-1----:R-:W-:Y:S03]  /*a260*/  HMMA.16816.F32 R36, R96.reuse, R84, R36 ;  /* 0x000000546024723c */ /* 0x042fe60000001824 */
[----:B------:R-:W1:Y:S03]  /*a270*/  MUFU.EX2 R119, R119 ;  /* 0x0000007700777308 */ /* 0x000e660000000800 */
[C---:B------:R-:W-:Y:S01]  /*a280*/  HMMA.16816.F32 R40, R96.reuse, R86, R40 ;  /* 0x000000566028723c */ /* 0x040fe20000001828 */
[----:B------:R-:W-:Y:S06]  /*a290*/  LDSM.16.MT88.4 R84, [R138+0x9800] ;  /* 0x009800008a54783b */ /* 0x000fec0000004200 */
[----:B------:R-:W-:Y:S10]  /*a2a0*/  MUFU.EX2 R114, R114 ;  /* 0x0000007200727308 */ /* 0x000ff40000000800 */
[----:B------:R-:W2:Y:S01]  /*a2b0*/  MUFU.EX2 R121, R121 ;  /* 0x0000007900797308 */ /* 0x000ea20000000800 */
        /* <DEDUP_REMOVED lines=8> */
[----:B---3--:R-:W-:Y:S01]  /*a340*/  F2FP.F16.F32.PACK_AB R68, R115, R110 ;  /* 0x0000006e7344723e */ /* 0x008fe200000000ff */
[C---:B------:R-:W-:Y:S07]  /*a350*/  HMMA.16816.F32 R60, R96.reuse, R76, R60 ;  /* 0x0000004c603c723c */ /* 0x040fee000000183c */
[----:B------:R-:W3:Y:S01]  /*a360*/  MUFU.EX2 R177, R177 ;  /* 0x000000b100b17308 */ /* 0x000ee20000000800 */
[----:B-1----:R-:W-:Y:S01]  /*a370*/  F2FP.F16.F32.PACK_AB R69, R119, R112 ;  /* 0x000000707745723e */ /* 0x002fe200000000ff */
[----:B------:R-:W-:Y:S01]  /*a380*/  HMMA.16816.F32 R64, R96, R78, R64 ;  /* 0x0000004e6040723c */ /* 0x000fe20000001840 */
[----:B------:R-:W1:Y:S02]  /*a390*/  LDSM.16.MT88.4 R76, [R137+0x8800] ;  /* 0x00880000894c783b */ /* 0x000e640000004200 */
[----:B--2---:R-:W-:Y:S05]  /*a3a0*/  F2FP.F16.F32.PACK_AB R70, R121, R114 ;  /* 0x000000727946723e */ /* 0x004fea00000000ff */
[----:B------:R-:W-:Y:S03]  /*a3b0*/  MUFU.EX2 R174, R174 ;  /* 0x000000ae00ae7308 */ /* 0x000fe60000000800 */
[----:B-----5:R-:W-:Y:S01]  /*a3c0*/  F2FP.F16.F32.PACK_AB R71, R123, R116 ;  /* 0x000000747b47723e */ /* 0x020fe200000000ff */
[----:B------:R-:W-:Y:S01]  /*a3d0*/  FADD.FTZ R110, R110, R107 ;  /* 0x0000006b6e6e7221 */ /* 0x000fe20000010000 */
[----:B------:R-:W-:Y:S03]  /*a3e0*/  FADD.FTZ R112, R112, R105 ;  /* 0x0000006970707221 */ /* 0x000fe60000010000 */
[----:B------:R-:W-:Y:S01]  /*a3f0*/  FADD.FTZ R115, R115, R110 ;  /* 0x0000006e73737221 */ /* 0x000fe20000010000 */
[----:B---3--:R-:W-:Y:S01]  /*a400*/  F2FP.F16.F32.PACK_AB R100, R177, R126 ;  /* 0x0000007eb164723e */ /* 0x008fe200000000ff */
[----:B------:R-:W2:Y:S01]  /*a410*/  MUFU.EX2 R179, R179 ;  /* 0x000000b300b37308 */ /* 0x000ea20000000800 */
        /* <DEDUP_REMOVED lines=9> */
[----:B--2---:R-:W-:Y:S01]  /*a4b0*/  F2FP.F16.F32.PACK_AB R101, R179, R174 ;  /* 0x000000aeb365723e */ /* 0x004fe200000000ff */
[C---:B------:R-:W-:Y:S01]  /*a4c0*/  HMMA.16816.F32 R16, R68.reuse, R82, R16 ;  /* 0x000000524410723c */ /* 0x040fe20000001810 */
[----:B------:R-:W2:Y:S02]  /*a4d0*/  LDSM.16.MT88.4 R80, [R140+0xa800] ;  /* 0x00a800008c50783b */ /* 0x000ea40000004200 */
[----:B------:R-:W-:Y:S03]  /*a4e0*/  FADD.FTZ R121, R121, R114 ;  /* 0x0000007279797221 */ /* 0x000fe60000010000 */
[C---:B-1----:R-:W-:Y:S02]  /*a4f0*/  HMMA.16816.F32 R20, R68.reuse, R76, R20 ;  /* 0x0000004c4414723c */ /* 0x042fe40000001814 */
[----:B------:R-:W-:Y:S03]  /*a500*/  MUFU.EX2 R170, R170 ;  /* 0x000000aa00aa7308 */ /* 0x000fe60000000800 */
[----:B------:R-:W-:Y:S01]  /*a510*/  FADD.FTZ R123, R123, R116 ;  /* 0x000000747b7b7221 */ /* 0x000fe20000010000 */
[C---:B------:R-:W-:Y:S01]  /*a520*/  HMMA.16816.F32 R24, R68.reuse, R78, R24 ;  /* 0x0000004e4418723c */ /* 0x040fe20000001818 */
[----:B------:R-:W1:Y:S05]  /*a530*/  LDSM.16.MT88.4 R76, [R138+0xa800] ;  /* 0x00a800008a4c783b */ /* 0x000e6a0000004200 */
[----:B------:R-:W5:Y:S01]  /*a540*/  MUFU.EX2 R113, R113 ;  /* 0x0000007100717308 */ /* 0x000f620000000800 */
[----:B----4-:R-:W-:Y:S01]  /*a550*/  F2FP.F16.F32.PACK_AB R102, R117, R168 ;  /* 0x000000a87566723e */ /* 0x010fe200000000ff */
[C---:B---3--:R-:W-:Y:S03]  /*a560*/  HMMA.16816.F32 R28, R68.reuse, R72, R28 ;  /* 0x00000048441c723c */ /* 0x048fe6000000181c */
[----:B-----5:R-:W-:Y:S03]  /*a570*/  F2FP.F16.F32.PACK_AB R103, R113, R170 ;  /* 0x000000aa7167723e */ /* 0x020fe600000000ff */
        /* <DEDUP_REMOVED lines=37> */
[C---:B------:R-:W-:Y:S01]  /*a7d0*/  HMMA.16816.F32 R24, R68.reuse, R82, R24 ;  /* 0x000000524418723c */ /* 0x040fe20000001818 */
[----:B------:R-:W2:Y:S04]  /*a7e0*/  LDSM.16.MT88.4 R80, [R138+0xb000] ;  /* 0x00b000008a50783b */ /* 0x000ea80000004200 */
[----:B------:R-:W-:Y:S01]  /*a7f0*/  FADD.FTZ R168, R168, R177 ;  /* 0x000000b1a8a87221 */ /* 0x000fe20000010000 */
[----:B------:R-:W-:Y:S05]  /*a800*/  FADD.FTZ R170, R170, R179 ;  /* 0x000000b3aaaa7221 */ /* 0x000fea0000010000 */
[----:B------:R-:W-:Y:S01]  /*a810*/  FADD.FTZ R171, R117, R168 ;  /* 0x000000a875ab7221 */ /* 0x000fe20000010000 */
[----:B------:R-:W-:Y:S01]  /*a820*/  FADD.FTZ R169, R113, R170 ;  /* 0x000000aa71a97221 */ /* 0x000fe20000010000 */
[C---:B-1----:R-:W-:Y:S06]  /*a830*/  HMMA.16816.F32 R28, R68.reuse, R76, R28 ;  /* 0x0000004c441c723c */ /* 0x042fec000000181c */
[C---:B------:R-:W-:Y:S01]  /*a840*/  HMMA.16816.F32 R32, R68.reuse, R78, R32 ;  /* 0x0000004e4420723c */ /* 0x040fe20000001820 */
[----:B------:R-:W1:Y:S05]  /*a850*/  LDSM.16.MT88.4 R76, [R137+0xb000] ;  /* 0x00b00000894c783b */ /* 0x000e6a0000004200 */
[C---:B---3--:R-:W-:Y:S06]  /*a860*/  HMMA.16816.F32 R36, R68.reuse, R72, R36 ;  /* 0x000000484424723c */ /* 0x048fec0000001824 */
[C---:B------:R-:W-:Y:S01]  /*a870*/  HMMA.16816.F32 R40, R68.reuse, R74, R40 ;  /* 0x0000004a4428723c */ /* 0x040fe20000001828 */
[----:B------:R-:W3:Y:S05]  /*a880*/  LDSM.16.MT88.4 R72, [R136+0xb000] ;  /* 0x00b000008848783b */ /* 0x000eea0000004200 */
[C---:B--2---:R-:W-:Y:S06]  /*a890*/  HMMA.16816.F32 R44, R68.reuse, R80, R44 ;  /* 0x00000050442c723c */ /* 0x044fec000000182c */
[C---:B------:R-:W-:Y:S06]  /*a8a0*/  HMMA.16816.F32 R48, R68.reuse, R82, R48 ;  /* 0x000000524430723c */ /* 0x040fec0000001830 */
[C---:B-1----:R-:W-:Y:S06]  /*a8b0*/  HMMA.16816.F32 R52, R68.reuse, R76, R52 ;  /* 0x0000004c4434723c */ /* 0x042fec0000001834 */
        /* <DEDUP_REMOVED lines=21> */
[----:B------:R-:W-:Y:S01]  /*aa10*/  MOV R151, R4 ;  /* 0x0000000400977202 */ /* 0x000fe20000000f00 */
[C---:B------:R-:W-:Y:S06]  /*aa20*/  HMMA.16816.F32 R48, R100.reuse, R10, R48 ;  /* 0x0000000a6430723c */ /* 0x040fec0000001830 */
[C---:B-----5:R-:W-:Y:S06]  /*aa30*/  HMMA.16816.F32 R52, R100.reuse, R12, R52 ;  /* 0x0000000c6434723c */ /* 0x060fec0000001834 */
[C---:B------:R-:W-:Y:S06]  /*aa40*/  HMMA.16816.F32 R56, R100.reuse, R14, R56 ;  /* 0x0000000e6438723c */ /* 0x040fec0000001838 */
[C---:B-1----:R-:W-:Y:S06]  /*aa50*/  HMMA.16816.F32 R60, R100.reuse, R16, R60 ;  /* 0x00000010643c723c */ /* 0x042fec000000183c */
[----:B------:R-:W-:Y:S07]  /*aa60*/  HMMA.16816.F32 R64, R100, R18, R64 ;  /* 0x000000126440723c */ /* 0x000fee0000001840 */
[----:B------:R-:W-:Y:S01]  /*aa70*/  MOV R103, R2 ;  /* 0x0000000200677202 */ /* 0x000fe20000000f00 */
[----:B------:R-:W-:Y:S05]  /*aa80*/  @!UPT UIADD3 URZ, URZ, URZ, URZ ;  /* 0x0000003f3f3ff290 */ /* 0x000fea000fffe03f */
[----:B------:R-:W-:Y:S11]  /*aa90*/  @P0 BRA `(.L_x_6663) ;  /* 0xffffffd400780947 */ /* 0x000ff6000383ffff */
.L_x_6659:
        /* <DEDUP_REMOVED lines=170> */
[----:B------:R-:W-:Y:S01]  /*b540*/  STS [R13+0x2000], R40 ;  /* 0x002000280d007388 */ /* 0x000fe20000000800 */
[----:B------:R-:W-:-:S03]  /*b550*/  ISETP.NE.AND P1, PT, RZ, UR4, PT ;  /* 0x00000004ff007c0c */ /* 0x000fc6000bf25270 */
        /* <DEDUP_REMOVED lines=10> */
[----:B----4-:R-:W4:Y:S03]  /*b600*/  @P3 MUFU.LG2 R15, R4 ;  /* 0x00000004000f3308 */ /* 0x010f260000000c00 */
[----:B------:R1:W-:Y:S04]  /*b610*/  STS [R23+0x2000], R60 ;  /* 0x0020003c17007388 */ /* 0x0003e80000000800 */
[----:B------:R1:W-:Y:S01]  /*b620*/  STS [R23+0x2400], R62 ;  /* 0x0024003e17007388 */ /* 0x0003e20000000800 */
[----:B--2---:R-:W-:Y:S01]  /*b630*/  @P0 IMAD.WIDE.U32 R16, R150, R10, RZ ;  /* 0x0000000a96100225 */ /* 0x004fe200078e00ff */
[----:B------:R-:W-:-:S02]  /*b640*/  MOV R10, 0x7f800000 ;  /* 0x7f800000000a7802 */ /* 0x000fc40000000f00 */
[----:B------:R2:W-:Y:S01]  /*b650*/  STS [R25+0x2000], R64 ;  /* 0x0020004019007388 */ /* 0x0005e20000000800 */
[----:B------:R-:W-:Y:S01]  /*b660*/  @P0 IMAD R7, R150, R11, R17 ;  /* 0x0000000b96070224 */ /* 0x000fe200078e0211 */
[----:B------:R-:W-:Y:S02]  /*b670*/  MOV R11, 0x7f800000 ;  /* 0x7f800000000b7802 */ /* 0x000fe40000000f00 */
[----:B------:R2:W-:Y:S01]  /*b680*/  STS [R25+0x2400], R66 ;  /* 0x0024004219007388 */ /* 0x0005e20000000800 */
[----:B----4-:R-:W-:Y:S01]  /*b690*/  @P3 FMUL.FTZ R15, R15, 0.69314718246459960938 ;  /* 0x3f3172180f0f3820 */ /* 0x010fe20000410000 */
[----:B------:R-:W-:Y:S06]  /*b6a0*/  @P0 BRA `(.L_x_6664) ;  /* 0x00000000001c0947 */ /* 0x000fec0003800000 */
[----:B------:R-:W4:Y:S01]  /*b6b0*/  S2R R7, SR_CTAID.Y ;  /* 0x0000000000077919 */ /* 0x000f220000002600 */
[----:B------:R-:W5:Y:S01]  /*b6c0*/  LDC.64 R4, c[0x0][0x290] ;  /* 0x0000a400ff047b82 */ /* 0x000f620000000a00 */
[----:B----4-:R-:W-:-:S05]  /*b6d0*/  SHF.R.S32.HI R17, RZ, 0x1f, R7 ;  /* 0x0000001fff117819 */ /* 0x010fca0000011407 */
[-C--:B-----5:R-:W-:Y:S02]  /*b6e0*/  IMAD R14, R17, R4.reuse, RZ ;  /* 0x00000004110e7224 */ /* 0x0a0fe400078e02ff */
[----:B------:R-:W-:-:S04]  /*b6f0*/  IMAD.WIDE.U32 R16, R7, R4, RZ ;  /* 0x0000000407107225 */ /* 0x000fc800078e00ff */
[----:B------:R-:W-:-:S05]  /*b700*/  IMAD R5, R7, R5, R14 ;  /* 0x0000000507057224 */ /* 0x000fca00078e020e */
[----:B------:R-:W-:Y:S02]  /*b710*/  IADD3 R7, R17, R5, RZ ;  /* 0x0000000511077210 */ /* 0x000fe40007ffe0ff */
.L_x_6664:
[----:B-1----:R-:W-:Y:S01]  /*b720*/  @P4 FFMA.FTZ R10, R3, R8, R12 ;  /* 0x00000008030a4223 */ /* 0x002fe2000001000c */
        /* <DEDUP_REMOVED lines=9> */
.L_x_6665:
[----:B------:R-:W1:Y:S01]  /*b7c0*/  S2R R3, SR_CTAID.Y ;  /* 0x0000000000037919 */ /* 0x000e620000002600 */
[----:B------:R-:W1:Y:S08]  /*b7d0*/  S2UR UR6, SR_CTAID.Z ;  /* 0x00000000000679c3 */ /* 0x000e700000002700 */
[----:B------:R-:W1:Y:S08]  /*b7e0*/  LDC R2, c[0x0][0x270] ;  /* 0x00009c00ff027b82 */ /* 0x000e700000000800 */
[----:B------:R-:W3:Y:S01]  /*b7f0*/  LDC R5, c[0x0][0x2c4] ;  /* 0x0000b100ff057b82 */ /* 0x000ee20000000800 */
[----:B-1----:R-:W-:-:S04]  /*b800*/  IMAD R2, R3, R2, UR6 ;  /* 0x0000000603027e24 */ /* 0x002fc8000f8e0202 */
[----:B---3--:R-:W-:-:S07]  /*b810*/  IMAD R5, R2, R5, RZ ;  /* 0x0000000502057224 */ /* 0x008fce00078e02ff */
.L_x_6666:
        /* <DEDUP_REMOVED lines=13> */
[C---:B------:R-:W-:Y:S01]  /*b8f0*/  VIADD R2, R152.reuse, 0x8 ;  /* 0x0000000898027836 */ /* 0x040fe20000000000 */
[----:B------:R-:W-:Y:S01]  /*b900*/  ISETP.GE.AND P2, PT, R152, R147, PT ;  /* 0x000000939800720c */ /* 0x000fe20003f46270 */
[----:B------:R-:W-:-:S03]  /*b910*/  ULDC.64 UR4, c[0x0][0x2b0] ;  /* 0x0000ac0000047ab9 */ /* 0x000fc60000000a00 */
[----:B------:R-:W-:Y:S01]  /*b920*/  ISETP.GE.AND P1, PT, R2, R147, PT ;  /* 0x000000930200720c */ /* 0x000fe20003f26270 */
[----:B---3--:R-:W-:-:S05]  /*b930*/  IMAD R5, R0, 0x40, R5 ;  /* 0x0000004000057824 */ /* 0x008fca00078e0205 */
[----:B------:R-:W-:Y:S02]  /*b940*/  SHF.R.S32.HI R3, RZ, 0x1f, R5 ;  /* 0x0000001fff037819 */ /* 0x000fe40000011405 */
[----:B------:R-:W-:-:S04]  /*b950*/  IADD3 R0, P0, R152, R5, RZ ;  /* 0x0000000598007210 */ /* 0x000fc80007f1e0ff */
[----:B------:R-:W-:Y:S02]  /*b960*/  LEA.HI.X.SX32 R3, R152, R3, 0x1, P0 ;  /* 0x0000000398037211 */ /* 0x000fe400000f0eff */
[----:B------:R-:W-:-:S04]  /*b970*/  LEA R2, P0, R0, UR4, 0x2 ;  /* 0x0000000400027c11 */ /* 0x000fc8000f8010ff */
[----:B------:R-:W-:-:S05]  /*b980*/  LEA.HI.X R3, R0, UR5, R3, 0x2, P0 ;  /* 0x0000000500037c11 */ /* 0x000fca00080f1403 */
[----:B------:R3:W-:Y:S04]  /*b990*/  @!P2 STG.E desc[UR12][R2.64], R10 ;  /* 0x0000000a0200a986 */ /* 0x0007e8000c10190c */
[----:B------:R3:W-:Y:S02]  /*b9a0*/  @!P1 STG.E desc[UR12][R2.64+0x20], R11 ;  /* 0x0000200b02009986 */ /* 0x0007e4000c10190c */
.L_x_6668:
[----:B------:R-:W-:Y:S05]  /*b9b0*/  BSYNC B0 ;  /* 0x0000000000007941 */ /* 0x000fea0003800000 */
.L_x_6667:
[----:B------:R-:W4:Y:S01]  /*b9c0*/  S2UR UR5, SR_CTAID.X ;  /* 0x00000000000579c3 */ /* 0x000f220000002500 */
[----:B------:R-:W-:Y:S01]  /*b9d0*/  SHF.R.S32.HI R155, RZ, 0x1f, R154 ;  /* 0x0000001fff9b7819 */ /* 0x000fe2000001149a */
[----:B------:R2:W2:Y:S01]  /*b9e0*/  LDS.128 R12, [R153+0x1800] ;  /* 0x00180000990c7984 */ /* 0x0004a20000000c00 */
[----:B-1----:R-:W-:Y:S01]  /*b9f0*/  SHF.R.S32.HI R0, RZ, 0x1f, R17 ;  /* 0x0000001fff007819 */ /* 0x002fe20000011411 */
[----:B------:R-:W-:Y:S02]  /*ba00*/  BSSY B0, `(.L_x_6669) ;  /* 0x0000027000007945 */ /* 0x000fe40003800000 */
[----:B---3--:R1:W3:Y:S01]  /*ba10*/  LDS.128 R8, [R153+0x3800] ;  /* 0x0038000099087984 */ /* 0x0082e20000000c00 */
[----:B------:R-:W-:Y:S01]  /*ba20*/  LEA.HI R0, R0, R17, RZ, 0x3 ;  /* 0x0000001100007211 */ /* 0x000fe200078f18ff */
[----:B------:R-:W5:Y:S02]  /*ba30*/  LDC.64 R4, c[0x0][0x298] ;  /* 0x0000a600ff047b82 */ /* 0x000f640000000a00 */
[----:B------:R1:W1:Y:S01]  /*ba40*/  LDS.128 R20, [R153] ;  /* 0x0000000099147984 */ /* 0x0002620000000c00 */
[----:B------:R-:W-:-:S05]  /*ba50*/  SHF.R.S32.HI R0, RZ, 0x3, R0 ;  /* 0x00000003ff007819 */ /* 0x000fca0000011400 */
[----:B------:R-:W2:Y:S01]  /*ba60*/  LDC.64 R2, c[0x0][0x2a0] ;  /* 0x0000a800ff027b82 */ /* 0x000ea20000000a00 */
[----:B------:R-:W-:-:S05]  /*ba70*/  VIADD R6, R0, 0x10 ;  /* 0x0000001000067836 */ /* 0x000fca0000000000 */
[----:B------:R-:W-:Y:S01]  /*ba80*/  ISETP.GE.AND P3, PT, R6, R147, PT ;  /* 0x000000930600720c */ /* 0x000fe20003f66270 */
[----:B------:R-:W-:Y:S01]  /*ba90*/  VIADD R6, R0, 0x20 ;  /* 0x0000002000067836 */ /* 0x000fe20000000000 */
[----:B----4-:R-:W-:-:S04]  /*baa0*/  USHF.L.U32 UR5, UR5, 0x6, URZ ;  /* 0x0000000605057899 */ /* 0x010fc8000800063f */
[----:B------:R-:W-:Y:S01]  /*bab0*/  USHF.R.S32.HI UR4, URZ, 0x1f, UR5 ;  /* 0x0000001f3f047899 */ /* 0x000fe20008011405 */
[----:B------:R-:W-:Y:S01]  /*bac0*/  ISETP.GE.AND P2, PT, R6, R147, PT ;  /* 0x000000930600720c */ /* 0x000fe20003f46270 */
[----:B-----5:R-:W-:-:S04]  /*bad0*/  IMAD.WIDE.U32 R154, R4, UR5, R154 ;  /* 0x00000005049a7c25 */ /* 0x020fc8000f8e009a */
[----:B------:R-:W-:Y:S01]  /*bae0*/  IMAD R18, R4, UR4, RZ ;  /* 0x0000000404127c24 */ /* 0x000fe2000f8e02ff */
[----:B------:R-:W-:Y:S01]  /*baf0*/  USHF.R.S32.HI UR4, URZ, 0x1f, UR6 ;  /* 0x0000001f3f047899 */ /* 0x000fe20008011406 */
[----:B------:R-:W-:Y:S01]  /*bb00*/  IADD3 R26, P0, R16, R154, RZ ;  /* 0x0000009a101a7210 */ /* 0x000fe20007f1e0ff */
[----:B------:R-:W-:Y:S02]  /*bb10*/  VIADD R16, R0, 0x30 ;  /* 0x0000003000107836 */ /* 0x000fe40000000000 */
[----:B------:R-:W-:-:S03]  /*bb20*/  IMAD R18, R5, UR5, R18 ;  /* 0x0000000505127c24 */ /* 0x000fc6000f8e0212 */
[-C--:B------:R-:W-:Y:S02]  /*bb30*/  ISETP.GE.AND P1, PT, R16, R147.reuse, PT ;  /* 0x000000931000720c */ /* 0x080fe40003f26270 */
[----:B------:R-:W-:Y:S01]  /*bb40*/  IADD3.X R27, R7, R18, R155, P0, !PT ;  /* 0x00000012071b7210 */ /* 0x000fe200007fe49b */
[----:B--2---:R-:W-:Y:S01]  /*bb50*/  IMAD R18, R2, UR4, RZ ;  /* 0x0000000402127c24 */ /* 0x004fe2000f8e02ff */
[----:B------:R-:W-:-:S03]  /*bb60*/  ISETP.GE.AND P0, PT, R0, R147, PT ;  /* 0x000000930000720c */ /* 0x000fc60003f06270 */
[----:B------:R-:W-:Y:S01]  /*bb70*/  IMAD R29, R3, UR6, R18 ;  /* 0x00000006031d7c24 */ /* 0x000fe2000f8e0212 */
[----:B------:R-:W-:Y:S01]  /*bb80*/  SHF.R.S32.HI R3, RZ, 0x1f, R0 ;  /* 0x0000001fff037819 */ /* 0x000fe20000011400 */
[----:B------:R2:W4:Y:S01]  /*bb90*/  LDS.128 R16, [R153+0x2000] ;  /* 0x0020000099107984 */ /* 0x0005220000000c00 */
[----:B------:R-:W-:-:S04]  /*bba0*/  IMAD.WIDE.U32 R26, R2, UR6, R26 ;  /* 0x00000006021a7c25 */ /* 0x000fc8000f8e001a */
[----:B------:R-:W-:-:S03]  /*bbb0*/  IMAD.IADD R29, R29, 0x1, R27 ;  /* 0x000000011d1d7824 */ /* 0x000fc600078e021b */
[----:B-1-3--:R-:W-:Y:S05]  /*bbc0*/  @P0 BRA `(.L_x_6670) ;  /* 0x0000000000280947 */ /* 0x00afea0003800000 */
        /* <DEDUP_REMOVED lines=9> */
[----:B----4-:R1:W-:Y:S02]  /*bc60*/  STG.E.128 desc[UR12][R24.64+0x80], R16 ;  /* 0x0000801018007986 */ /* 0x0103e4000c101d0c */
.L_x_6670:
[----:B------:R-:W-:Y:S05]  /*bc70*/  BSYNC B0 ;  /* 0x0000000000007941 */ /* 0x000fea0003800000 */
.L_x_6669:
[----:B-1----:R1:W3:Y:S01]  /*bc80*/  LDS.128 R20, [R153+0x800] ;  /* 0x0008000099147984 */ /* 0x0022e20000000c00 */
        /* <DEDUP_REMOVED lines=16> */
.L_x_6672:
[----:B------:R-:W-:Y:S05]  /*bd90*/  BSYNC B0 ;  /* 0x0000000000007941 */ /* 0x000fea0003800000 */
.L_x_6671:
        /* <DEDUP_REMOVED lines=17> */
.L_x_6674:
[----:B------:R-:W-:Y:S05]  /*beb0*/  BSYNC B0 ;  /* 0x0000000000007941 */ /* 0x000fea0003800000 */
.L_x_6673:
        /* <DEDUP_REMOVED lines=15> */
.L_x_6675:
        /* <DEDUP_REMOVED lines=13> */
.L_x_8417:


//--------------------- .text._ZN5flash24flash_fwd_splitkv_kernelI23Flash_fwd_kernel_traitsILi128ELi64ELi64ELi4ELb0ELb0EN7cutlass6half_tE19Flash_kernel_traitsILi128ELi64ELi64ELi4ES3_EELb1ELb0ELb1ELb0ELb0ELb0ELb0ELb0EEEvNS_16Flash_fwd_paramsE --------------------------
	.section	.text._ZN5flash24flash_fwd_splitkv_kernelI23Flash_fwd_kernel_traitsILi128ELi64ELi64ELi4ELb0ELb0EN7cutlass6half_tE19Flash_kernel_traitsILi128ELi64ELi64ELi4ES3_EELb1ELb0ELb1ELb0ELb0ELb0ELb0ELb0EEEvNS_16Flash_fwd_paramsE,"ax",@progbits
	.align	128
        .global         _ZN5flash24flash_fwd_splitkv_kernelI23Flash_fwd_kernel_traitsILi128ELi64ELi64ELi4ELb0ELb0EN7cutlass6half_tE19Flash_kernel_traitsILi128ELi64ELi64ELi4ES3_EELb1ELb0ELb1ELb0ELb0ELb0ELb0ELb0EEEvNS_16Flash_fwd_paramsE
        .type           _ZN5flash24flash_fwd_splitkv_kernelI23Flash_fwd_kernel_traitsILi128ELi64ELi64ELi4ELb0ELb0EN7cutlass6half_tE19Flash_kernel_traitsILi128ELi64ELi64ELi4ES3_EELb1ELb0ELb1ELb0ELb0ELb0ELb0ELb0EEEvNS_16Flash_fwd_paramsE,@function
        .size           _ZN5flash24flash_fwd_splitkv_kernelI23Flash_fwd_kernel_traitsILi128ELi64ELi64ELi4ELb0ELb0EN7cutlass6half_tE19Flash_kernel_traitsILi128ELi64ELi64ELi4ES3_EELb1ELb0ELb1ELb0ELb0ELb0ELb0ELb0EEEvNS_16Flash_fwd_paramsE,(.L_x_8418 - _ZN5flash24flash_fwd_splitkv_kernelI23Flash_fwd_kernel_traitsILi128ELi64ELi64ELi4ELb0ELb0EN7cutlass6half_tE19Flash_kernel_traitsILi128ELi64ELi64ELi4ES3_EELb1ELb0ELb1ELb0ELb0ELb0ELb0ELb0EEEvNS_16Flash_fwd_paramsE)
        .other          _ZN5flash24flash_fwd_splitkv_kernelI23Flash_fwd_kernel_traitsILi128ELi64ELi64ELi4ELb0ELb0EN7cutlass6half_tE19Flash_kernel_traitsILi128ELi64ELi64ELi4ES3_EELb1ELb0ELb1ELb0ELb0ELb0ELb0ELb0EEEvNS_16Flash_fwd_paramsE,@"STO_CUDA_ENTRY STV_DEFAULT"
_ZN5flash24flash_fwd_splitkv_kernelI23Flash_fwd_kernel_traitsILi128ELi64ELi64ELi4ELb0ELb0EN7cutlass6half_tE19Flash_kernel_traitsILi128ELi64ELi64ELi4ES3_EELb1ELb0ELb1ELb0ELb0ELb0ELb0ELb0EEEvNS_16Flash_fwd_paramsE:
.text._ZN5flash24flash_fwd_splitkv_kernelI23Flash_fwd_kernel_traitsILi128ELi64ELi64ELi4ELb0ELb0EN7cutlass6half_tE19Flash_kernel_traitsILi128ELi64ELi64ELi4ES3_EELb1ELb0ELb1ELb0ELb0ELb0ELb0ELb0EEEvNS_16Flash_fwd_paramsE:
        /* <DEDUP_REMOVED lines=38> */
.L_x_6676:
[----:B------:R-:W1:Y:S02]  /*0260*/  LDC R5, c[0x0][0x2c8] ;  /* 0x0000b200ff057b82 */ /* 0x000e640000000800 */
.L_x_6677:
        /* <DEDUP_REMOVED lines=46> */
[----:B------:R-:W-:Y:S02]  /*0550*/  IMAD.IADD R91, R91, 0x1, -R10 ;  /* 0x000000015b5b7824 */ /* 0x000fe400078e0a0a */
[----:B------:R-:W-:-:S03]  /*0560*/  VIADD R10, R0, 0x10 ;  /* 0x00000010000a7836 */ /* 0x000fc60000000000 */
[----:B------:R-:W-:Y:S01]  /*0570*/  ISETP.NE.AND P6, PT, R91, RZ, PT ;  /* 0x000000ff5b00720c */ /* 0x000fe20003fc5270 */
[----:B-1----:R-:W-:-:S04]  /*0580*/  @P0 IMAD.WIDE.U32 R8, R165, R4, RZ ;  /* 0x00000004a5080225 */ /* 0x002fc800078e00ff */
[----:B------:R-:W-:Y:S01]  /*0590*/  @P0 IMAD R165, R165, R5, R9 ;  /* 0x00000005a5a50224 */ /* 0x000fe200078e0209 */
[----:B------:R-:W-:Y:S01]  /*05a0*/  SHF.R.S32.HI R9, RZ, 0x1f, R93 ;  /* 0x0000001fff097819 */ /* 0x000fe2000001145d */
[-C--:B--2---:R-:W-:Y:S02]  /*05b0*/  @!P0 IMAD R6, R7, R2.reuse, RZ ;  /* 0x0000000207068224 */ /* 0x084fe400078e02ff */
[----:B------:R-:W-:-:S04]  /*05c0*/  @!P0 IMAD.WIDE.U32 R12, R11, R2, RZ ;  /* 0x000000020b0c8225 */ /* 0x000fc800078e00ff */
[----:B------:R-:W-:Y:S01]  /*05d0*/  @!P0 IMAD R3, R11, R3, R6 ;  /* 0x000000030b038224 */ /* 0x000fe200078e0206 */
[----:B------:R-:W-:Y:S01]  /*05e0*/  @!P0 MOV R8, R12 ;  /* 0x0000000c00088202 */ /* 0x000fe20000000f00 */
[----:B------:R-:W-:Y:S02]  /*05f0*/  IMAD.SHL.U32 R6, R91, 0x8, RZ ;  /* 0x000000085b067824 */ /* 0x000fe400078e00ff */
[----:B------:R-:W-:Y:S01]  /*0600*/  @!P0 IMAD.IADD R165, R13, 0x1, R3 ;  /* 0x000000010da58824 */ /* 0x000fe200078e0203 */
[----:B------:R-:W-:Y:S01]  /*0610*/  IADD3 R3, -R93, R164, RZ ;  /* 0x000000a45d037210 */ /* 0x000fe20007ffe1ff */
[-C--:B------:R-:W-:Y:S01]  /*0620*/  IMAD R2, R9, R4.reuse, RZ ;  /* 0x0000000409027224 */ /* 0x080fe200078e02ff */
[----:B------:R-:W-:Y:S02]  /*0630*/  SHF.R.S32.HI R7, RZ, 0x1f, R6 ;  /* 0x0000001fff077819 */ /* 0x000fe40000011406 */
[----:B------:R-:W-:Y:S01]  /*0640*/  SHF.R.S32.HI R9, RZ, 0x1f, R16 ;  /* 0x0000001fff097819 */ /* 0x000fe20000011410 */
[C---:B------:R-:W-:Y:S01]  /*0650*/  IMAD R2, R93.reuse, R5, R2 ;  /* 0x000000055d027224 */ /* 0x040fe200078e0202 */
[-C--:B------:R-:W-:Y:S01]  /*0660*/  ISETP.GE.AND P2, PT, R0, R3.reuse, PT ;  /* 0x000000030000720c */ /* 0x080fe20003f46270 */
[----:B------:R-:W-:Y:S01]  /*0670*/  IMAD.WIDE.U32 R12, R93, R4, R6 ;  /* 0x000000045d0c7225 */ /* 0x000fe200078e0006 */
[----:B------:R-:W-:-:S02]  /*0680*/  ISETP.GE.AND P1, PT, R10, R3, PT ;  /* 0x000000030a00720c */ /* 0x000fc40003f26270 */
[----:B------:R-:W-:Y:S01]  /*0690*/  ISETP.GE.OR P4, PT, R10, R3, P6 ;  /* 0x000000030a00720c */ /* 0x000fe20003786670 */
[----:B------:R-:W-:Y:S01]  /*06a0*/  IMAD R9, R9, UR4, RZ ;  /* 0x0000000409097c24 */ /* 0x000fe2000f8e02ff */
[----:B------:R-:W-:Y:S01]  /*06b0*/  IADD3 R12, P0, R8, R12, RZ ;  /* 0x0000000c080c7210 */ /* 0x000fe20007f1e0ff */
[----:B------:R-:W-:Y:S02]  /*06c0*/  IMAD R8, R11, UR6, R16 ;  /* 0x000000060b087c24 */ /* 0x000fe4000f8e0210 */
[----:B------:R-:W-:Y:S01]  /*06d0*/  IMAD R15, R16, UR5, R9 ;  /* 0x00000005100f7c24 */ /* 0x000fe2000f8e0209 */
[----:B------:R-:W-:Y:S02]  /*06e0*/  IADD3.X R13, R165, R13, R2, P0, !PT ;  /* 0x0000000da50d7210 */ /* 0x000fe400007fe402 */
[----:B------:R-:W-:Y:S02]  /*06f0*/  IADD3 R2, R0, 0x20, RZ ;  /* 0x0000002000027810 */ /* 0x000fe40007ffe0ff */
[----:B------:R-:W-:Y:S01]  /*0700*/  SHF.R.S32.HI R9, RZ, 0x1f, R0 ;  /* 0x0000001fff097819 */ /* 0x000fe20000011400 */
[----:B------:R-:W-:Y:S01]  /*0710*/  IMAD.WIDE.U32 R16, R16, UR4, R12 ;  /* 0x0000000410107c25 */ /* 0x000fe2000f8e000c */
[----:B------:R-:W-:Y:S01]  /*0720*/  ULDC UR4, c[0x0][0x2c4] ;  /* 0x0000b10000047ab9 */ /* 0x000fe20000000800 */
[----:B------:R-:W-:-:S02]  /*0730*/  ISETP.GE.AND P0, PT, R2, R3, PT ;  /* 0x000000030200720c */ /* 0x000fc40003f06270 */
[----:B------:R-:W-:Y:S01]  /*0740*/  IMAD R93, R8, UR4, R93 ;  /* 0x00000004085d7c24 */ /* 0x000fe2000f8e025d */
[----:B------:R-:W-:Y:S01]  /*0750*/  IADD3 R15, R17, R15, RZ ;  /* 0x0000000f110f7210 */ /* 0x000fe20007ffe0ff */
[----:B------:R-:W-:Y:S01]  /*0760*/  VIADD R8, R6, 0x40 ;  /* 0x0000004006087836 */ /* 0x000fe20000000000 */
        /* <DEDUP_REMOVED lines=14> */
.L_x_6680:
[----:B------:R-:W-:Y:S05]  /*0850*/  BSYNC B0 ;  /* 0x0000000000007941 */ /* 0x000fea0003800000 */
.L_x_6679:
        /* <DEDUP_REMOVED lines=19> */
.L_x_6682:
[----:B------:R-:W-:Y:S05]  /*0990*/  BSYNC B0 ;  /* 0x0000000000007941 */ /* 0x000fea0003800000 */
.L_x_6681:
        /* <DEDUP_REMOVED lines=20> */
.L_x_6684:
[----:B------:R-:W-:Y:S05]  /*0ae0*/  BSYNC B0 ;  /* 0x0000000000007941 */ /* 0x000fea0003800000 */
.L_x_6683:
        /* <DEDUP_REMOVED lines=19> */
.L_x_6686:
[----:B------:R-:W-:Y:S05]  /*0c20*/  BSYNC B0 ;  /* 0x0000000000007941 */ /* 0x000fea0003800000 */
.L_x_6685:
        /* <DEDUP_REMOVED lines=15> */
.L_x_6678:
        /* <DEDUP_REMOVED lines=24> */
.L_x_6687:
        /* <DEDUP_REMOVED lines=80> */
.L_x_6688:
        /* <DEDUP_REMOVED lines=24> */
[----:B------:R-:W-:-:S05]  /*1520*/  IMAD R0, R3, R0, R2 ;  /* 0x0000000003007224 */ /* 0x000fca00078e0202 */
[----:B------:R-:W-:-:S13]  /*1530*/  ISETP.GT.U32.AND P1, PT, R3, R0, PT ;  /* 0x000000000300720c */ /* 0x000fda0003f24070 */
[-C--:B------:R-:W-:Y:S02]  /*1540*/  @!P1 IADD3 R0, R0, -R3.reuse, RZ ;  /* 0x8000000300009210 */ /* 0x080fe40007ffe0ff */
[----:B------:R-:W-:Y:S02]  /*1550*/  @!P1 IADD3 R24, R24, 0x1, RZ ;  /* 0x0000000118189810 */ /* 0x000fe40007ffe0ff */
[----:B------:R-:W-:Y:S02]  /*1560*/  ISETP.GE.U32.AND P3, PT, R0, R3, PT ;  /* 0x000000030000720c */ /* 0x000fe40003f66070 */
[----:B------:R-:W2:Y:S01]  /*1570*/  LDC.64 R2, c[0x0][0x260] ;  /* 0x00009800ff027b82 */ /* 0x000ea20000000a00 */
[----:B------:R-:W-:Y:S02]  /*1580*/  LOP3.LUT R0, R16, R9, RZ, 0x3c, !PT ;  /* 0x0000000910007212 */ /* 0x000fe400078e3cff */
[----:B------:R-:W-:Y:S02]  /*1590*/  ISETP.NE.AND P1, PT, R9, RZ, PT ;  /* 0x000000ff0900720c */ /* 0x000fe40003f25270 */
[----:B------:R-:W-:-:S06]  /*15a0*/  ISETP.GE.AND P2, PT, R0, RZ, PT ;  /* 0x000000ff0000720c */ /* 0x000fcc0003f46270 */
[----:B------:R-:W-:-:S07]  /*15b0*/  @P3 VIADD R24, R24, 0x1 ;  /* 0x0000000118183836 */ /* 0x000fce0000000000 */
        /* <DEDUP_REMOVED lines=14> */
.L_x_6690:
[----:B------:R-:W-:Y:S01]  /*16a0*/  IMAD R0, R13, R102, RZ ;  /* 0x000000660d007224 */ /* 0x000fe200078e02ff */
[----:B------:R-:W-:Y:S01]  /*16b0*/  @!P1 LOP3.LUT R24, RZ, R9, RZ, 0x33, !PT ;  /* 0x00000009ff189212 */ /* 0x000fe200078e33ff */
[-C--:B------:R-:W-:Y:S01]  /*16c0*/  IMAD.WIDE.U32 R6, R102, R18.reuse, R6 ;  /* 0x0000001266067225 */ /* 0x080fe200078e0006 */
[----:B------:R-:W-:Y:S02]  /*16d0*/  @P4 IADD3 R15, R12, R15, RZ ;  /* 0x0000000f0c0f4210 */ /* 0x000fe40007ffe0ff */
[----:B------:R-:W-:Y:S01]  /*16e0*/  SHF.R.S32.HI R9, RZ, 0x1f, R24 ;  /* 0x0000001fff097819 */ /* 0x000fe20000011418 */
[----:B------:R-:W-:Y:S02]  /*16f0*/  IMAD R0, R103, R18, R0 ;  /* 0x0000001267007224 */ /* 0x000fe400078e0200 */
[----:B------:R-:W-:-:S03]  /*1700*/  @P4 IMAD.WIDE.U32 R20, R15, R4, RZ ;  /* 0x000000040f144225 */ /* 0x000fc600078e00ff */
[----:B------:R-:W-:Y:S01]  /*1710*/  IADD3 R7, R7, R0, RZ ;  /* 0x0000000007077210 */ /* 0x000fe20007ffe0ff */
        /* <DEDUP_REMOVED lines=20> */
.L_x_6689:
        /* <DEDUP_REMOVED lines=15> */
[C---:B------:R-:W-:Y:S01]  /*1950*/  IMAD.SHL.U32 R163, R20.reuse, 0x40, RZ ;  /* 0x0000004014a37824 */ /* 0x040fe200078e00ff */
[CC--:B------:R-:W-:Y:S01]  /*1960*/  ISETP.GE.AND P6, PT, R20.reuse, R156.reuse, PT ;  /* 0x0000009c1400720c */ /* 0x0c0fe20003fc6270 */
[----:B------:R-:W-:Y:S01]  /*1970*/  IMAD.IADD R4, R91, 0x1, -R4 ;  /* 0x000000015b047824 */ /* 0x000fe200078e0a04 */
[----:B------:R-:W-:Y:S01]  /*1980*/  SHF.R.S32.HI R17, RZ, 0x1f, R16 ;  /* 0x0000001fff117819 */ /* 0x000fe20000011410 */
[----:B------:R-:W-:Y:S01]  /*1990*/  VIADD R5, R20, 0x10 ;  /* 0x0000001014057836 */ /* 0x000fe20000000000 */
[----:B------:R-:W-:Y:S01]  /*19a0*/  LOP3.LUT R163, R163, 0x1c0, RZ, 0xc0, !PT ;  /* 0x000001c0a3a37812 */ /* 0x000fe200078ec0ff */
[----:B------:R-:W3:Y:S01]  /*19b0*/  @P1 LDC.64 R6, c[0x0][0x240] ;  /* 0x00009000ff061b82 */ /* 0x000ee20000000a00 */
[----:B------:R-:W-:Y:S01]  /*19c0*/  SHF.L.U32 R166, R4, 0x3, RZ ;  /* 0x0000000304a67819 */ /* 0x000fe200000006ff */
[----:B------:R-:W-:Y:S01]  /*19d0*/  IMAD.IADD R19, R91, 0x1, -R28 ;  /* 0x000000015b137824 */ /* 0x000fe200078e0a1c */
[----:B------:R-:W-:Y:S01]  /*19e0*/  ISETP.GE.AND P5, PT, R5, R156, PT ;  /* 0x0000009c0500720c */ /* 0x000fe20003fa6270 */
[----:B------:R-:W-:Y:S01]  /*19f0*/  IMAD R37, R17, UR4, RZ ;  /* 0x0000000411257c24 */ /* 0x000fe2000f8e02ff */
[-C--:B------:R-:W-:Y:S01]  /*1a00*/  ISETP.GE.AND P4, PT, R5, R12.reuse, PT ;  /* 0x0000000c0500720c */ /* 0x080fe20003f86270 */
[----:B------:R-:W-:Y:S01]  /*1a10*/  IMAD R15, R9, UR6, RZ ;  /* 0x00000006090f7c24 */ /* 0x000fe2000f8e02ff */
[----:B------:R-:W-:Y:S01]  /*1a20*/  ISETP.GE.AND P3, PT, R5, R12, PT ;  /* 0x0000000c0500720c */ /* 0x000fe20003f66270 */
[----:B------:R-:W-:Y:S01]  /*1a30*/  IMAD R37, R16, UR5, R37 ;  /* 0x0000000510257c24 */ /* 0x000fe2000f8e0225 */
[----:B------:R-:W-:Y:S01]  /*1a40*/  @!P1 SHF.R.S32.HI R5, RZ, 0x1f, R11 ;  /* 0x0000001fff059819 */ /* 0x000fe2000001140b */
[----:B------:R-:W-:Y:S01]  /*1a50*/  IMAD R15, R24, UR7, R15 ;  /* 0x00000007180f7c24 */ /* 0x000fe2000f8e020f */
[--C-:B------:R-:W-:Y:S01]  /*1a60*/  LOP3.LUT R30, R163, 0x38, R166.reuse, 0xf8, !PT ;  /* 0x00000038a31e7812 */ /* 0x100fe200078ef8a6 */
[----:B------:R-:W-:Y:S01]  /*1a70*/  BSSY B0, `(.L_x_6691) ;  /* 0x0000042000007945 */ /* 0x000fe20003800000 */
[----:B------:R-:W-:Y:S01]  /*1a80*/  SHF.R.U32.HI R163, RZ, 0x3, R163 ;  /* 0x00000003ffa37819 */ /* 0x000fe200000116a3 */
[----:B------:R-:W-:Y:S01]  /*1a90*/  VIADD R27, R20, 0x20 ;  /* 0x00000020141b7836 */ /* 0x000fe20000000000 */
[----:B------:R-:W-:Y:S01]  /*1aa0*/  SHF.R.S32.HI R31, RZ, 0x1f, R166 ;  /* 0x0000001fff1f7819 */ /* 0x000fe200000114a6 */
[-C--:B--2--5:R-:W-:Y:S01]  /*1ab0*/  @!P1 IMAD R10, R5, R2.reuse, RZ ;  /* 0x00000002050a9224 */ /* 0x0a4fe200078e02ff */
[----:B------:R-:W-:Y:S01]  /*1ac0*/  LOP3.LUT R163, R30, R163, RZ, 0x3c, !PT ;  /* 0x000000a31ea37212 */ /* 0x000fe200078e3cff */
[----:B------:R-:W-:Y:S01]  /*1ad0*/  @!P1 IMAD.WIDE.U32 R32, R11, R2, RZ ;  /* 0x000000020b209225 */ /* 0x000fe200078e00ff */
[----:B------:R-:W-:-:S02]  /*1ae0*/  SHF.R.S32.HI R30, RZ, 0x1f, R19 ;  /* 0x0000001fff1e7819 */ /* 0x000fc40000011413 */
[----:B------:R-:W-:Y:S01]  /*1af0*/  LEA.HI R5, R92, R91, RZ, 0x6 ;  /* 0x0000005b5c057211 */ /* 0x000fe200078f30ff */
[----:B------:R-:W-:Y:S01]  /*1b00*/  @!P1 IMAD R3, R11, R3, R10 ;  /* 0x000000030b039224 */ /* 0x000fe200078e020a */
[----:B------:R-:W-:Y:S01]  /*1b10*/  LEA.HI R10, R30, R19, RZ, 0x3 ;  /* 0x000000131e0a7211 */ /* 0x000fe200078f18ff */
[----:B---3--:R-:W-:Y:S01]  /*1b20*/  @P1 IMAD.WIDE.U32 R34, R165, R6, RZ ;  /* 0x00000006a5221225 */ /* 0x008fe200078e00ff */
[----:B------:R-:W-:Y:S02]  /*1b30*/  IADD3 R8, P2, R166, R8, RZ ;  /* 0x00000008a6087210 */ /* 0x000fe40007f5e0ff */
[----:B------:R-:W-:Y:S01]  /*1b40*/  LOP3.LUT R6, R10, 0xfffffff8, RZ, 0xc0, !PT ;  /* 0xfffffff80a067812 */ /* 0x000fe200078ec0ff */
[----:B------:R-:W-:Y:S01]  /*1b50*/  IMAD.SHL.U32 R30, R5, 0x8, RZ ;  /* 0x00000008051e7824 */ /* 0x000fe200078e00ff */
[----:B------:R-:W-:Y:S01]  /*1b60*/  SHF.R.S32.HI R21, RZ, 0x1f, R20 ;  /* 0x0000001fff157819 */ /* 0x000fe20000011414 */
[----:B------:R-:W-:Y:S02]  /*1b70*/  @P1 IMAD.MOV.U32 R5, RZ, RZ, R34 ;  /* 0x000000ffff051224 */ /* 0x000fe400078e0022 */
[----:B------:R-:W-:Y:S01]  /*1b80*/  @!P1 IMAD.MOV.U32 R5, RZ, RZ, R32 ;  /* 0x000000ffff059224 */ /* 0x000fe200078e0020 */
[----:B------:R-:W-:Y:S01]  /*1b90*/  LOP3.LUT R163, R163, 0xfffffe00, R30, 0xf8, !PT ;  /* 0xfffffe00a3a37812 */ /* 0x000fe200078ef81e */
[----:B------:R-:W-:Y:S01]  /*1ba0*/  @P1 IMAD R2, R165, R7, R35 ;  /* 0x00000007a5021224 */ /* 0x000fe200078e0223 */
[----:B------:R-:W-:Y:S01]  /*1bb0*/  @!P1 IADD3 R2, R33, R3, RZ ;  /* 0x0000000321029210 */ /* 0x000fe20007ffe0ff */
[----:B------:R-:W-:Y:S01]  /*1bc0*/  IMAD.IADD R19, R19, 0x1, -R6 ;  /* 0x0000000113137824 */ /* 0x000fe200078e0a06 */
[----:B------:R-:W-:Y:S01]  /*1bd0*/  IADD3 R34, P1, R166, R5, RZ ;  /* 0x00000005a6227210 */ /* 0x000fe20007f3e0ff */
[----:B------:R-:W2:Y:S01]  /*1be0*/  LDC.64 R6, c[0x0][0x3c8] ;  /* 0x0000f200ff067b82 */ /* 0x000ea20000000a00 */
[----:B------:R-:W-:Y:S01]  /*1bf0*/  IMAD.X R9, R31, 0x1, R0, P2 ;  /* 0x000000011f097824 */ /* 0x000fe200010e0600 */
[----:B------:R-:W-:Y:S01]  /*1c00*/  MOV R3, 0x20 ;  /* 0x0000002000037802 */ /* 0x000fe20000000f00 */
[----:B------:R-:W-:-:S02]  /*1c10*/  IMAD.MOV.U32 R5, RZ, RZ, 0x10 ;  /* 0x00000010ff057424 */ /* 0x000fc400078e00ff */
[----:B------:R-:W-:Y:S01]  /*1c20*/  IMAD.X R35, R31, 0x1, R2, P1 ;  /* 0x000000011f237824 */ /* 0x000fe200008e0602 */
[----:B------:R-:W-:Y:S01]  /*1c30*/  R2P PR, R19, 0x6 ;  /* 0x0000000613007804 */ /* 0x000fe20000000000 */
[----:B------:R-:W-:-:S04]  /*1c40*/  IMAD.WIDE.U32 R24, R24, UR6, R8 ;  /* 0x0000000618187c25 */ /* 0x000fc8000f8e0008 */
[----:B------:R-:W-:Y:S01]  /*1c50*/  IMAD.WIDE.U32 R34, R16, UR4, R34 ;  /* 0x0000000410227c25 */ /* 0x000fe2000f8e0022 */
[----:B------:R-:W-:Y:S01]  /*1c60*/  UMOV UR4, 0x400 ;  /* 0x0000040000047882 */ /* 0x000fe20000000000 */
[----:B------:R-:W-:Y:S01]  /*1c70*/  SEL R2, R5, 0xfffffff0, !P1 ;  /* 0xfffffff005027807 */ /* 0x000fe20004800000 */
[----:B-1----:R-:W-:Y:S01]  /*1c80*/  ULEA UR4, UR8, UR4, 0x18 ;  /* 0x0000000408047291 */ /* 0x002fe2000f8ec03f */
[----:B------:R-:W-:Y:S01]  /*1c90*/  IMAD.WIDE R28, R29, 0x40, R20 ;  /* 0x000000401d1c7825 */ /* 0x000fe200078e0214 */
[----:B------:R-:W-:-:S03]  /*1ca0*/  SEL R0, R3, 0xffffffe0, !P2 ;  /* 0xffffffe003007807 */ /* 0x000fc60005000000 */
[----:B------:R-:W-:Y:S01]  /*1cb0*/  VIADD R157, R166, 0x40 ;  /* 0x00000040a69d7836 */ /* 0x000fe20000000000 */
[----:B------:R-:W-:Y:S01]  /*1cc0*/  LEA R163, R163, UR4, 0x1 ;  /* 0x00000004a3a37c11 */ /* 0x000fe2000f8e08ff */
[----:B------:R-:W-:Y:S01]  /*1cd0*/  IMAD.IADD R37, R35, 0x1, R37 ;  /* 0x0000000123257824 */ /* 0x000fe200078e0225 */
[----:B------:R-:W-:Y:S06]  /*1ce0*/  @P6 BRA `(.L_x_6692) ;  /* 0x0000000000686947 */ /* 0x000fec0003800000 */
        /* <DEDUP_REMOVED lines=26> */
.L_x_6692:
[----:B------:R-:W-:Y:S05]  /*1e90*/  BSYNC B0 ;  /* 0x0000000000007941 */ /* 0x000fea0003800000 */
.L_x_6691:
        /* <DEDUP_REMOVED lines=14> */
[----:B-1-3--:R-:W1:Y:S01]  /*1f80*/  @!P5 LDC.64 R8, c[0x0][0x210] ;  /* 0x00008400ff08db82 */ /* 0x00ae620000000a00 */
        /* <DEDUP_REMOVED lines=18> */
.L_x_6694:
[----:B------:R-:W-:Y:S05]  /*20b0*/  BSYNC B0 ;  /* 0x0000000000007941 */ /* 0x000fea0003800000 */
.L_x_6693:
        /* <DEDUP_REMOVED lines=35> */
.L_x_6696:
[----:B------:R-:W-:Y:S05]  /*22f0*/  BSYNC B0 ;  /* 0x0000000000007941 */ /* 0x000fea0003800000 */
.L_x_6695:
        /* <DEDUP_REMOVED lines=31> */
.L_x_6698:
[----:B------:R-:W-:Y:S05]  /*24f0*/  BSYNC B0 ;  /* 0x0000000000007941 */ /* 0x000fea0003800000 */
.L_x_6697:
        /* <DEDUP_REMOVED lines=29> */
.L_x_6700:
[----:B------:R-:W-:Y:S05]  /*26d0*/  BSYNC B0 ;  /* 0x0000000000007941 */ /* 0x000fea0003800000 */
.L_x_6699:
[----:B------:R-:W-:Y:S04]  /*26e0*/  BSSY B0, `(.L_x_6701) ;  /* 0x0000018000007945 */ /* 0x000fe80003800000 */
[----:B------:R-:W-:Y:S05]  /*26f0*/  @P4 BRA `(.L_x_6702) ;  /* 0x0000000000584947 */ /* 0x000fea0003800000 */
[----:B------:R-:W-:Y:S01]  /*2700*/  ULDC UR5, c[0x0][0x2d0] ;  /* 0x0000b40000057ab9 */ /* 0x000fe20000000800 */
[----:B-1-3--:R-:W-:Y:S02]  /*2710*/  IADD3 R29, P4, R159, R128, RZ ;  /* 0x000000809f1d7210 */ /* 0x00afe40007f9e0ff */
[----:B------:R-:W-:Y:S02]  /*2720*/  ISETP.GE.AND P2, PT, R166, UR5, PT ;  /* 0x00000005a6007c0c */ /* 0x000fe4000bf46270 */
[----:B------:R-:W-:Y:S01]  /*2730*/  ISETP.GE.AND P1, PT, R157, UR5, PT ;  /* 0x000000059d007c0c */ /* 0x000fe2000bf26270 */
[----:B------:R-:W-:-:S10]  /*2740*/  IMAD.X R22, R158, 0x1, R127, P4 ;  /* 0x000000019e167824 */ /* 0x000fd400020e067f */
        /* <DEDUP_REMOVED lines=17> */
.L_x_6702:
[----:B------:R-:W-:Y:S05]  /*2860*/  BSYNC B0 ;  /* 0x0000000000007941 */ /* 0x000fea0003800000 */
.L_x_6701:
[----:B------:R-:W-:Y:S01]  /*2870*/  BSSY B0, `(.L_x_6703) ;  /* 0x0000019000007945 */ /* 0x000fe20003800000 */
[----:B------:R-:W-:-:S03]  /*2880*/  ISETP.GE.AND P1, PT, R27, R12, PT ;  /* 0x0000000c1b00720c */ /* 0x000fc60003f26270 */
[----:B------:R-:W-:Y:S10]  /*2890*/  @P6 BRA `(.L_x_6704) ;  /* 0x0000000000586947 */ /* 0x000ff40003800000 */
        /* <DEDUP_REMOVED lines=22> */
.L_x_6704:
[----:B------:R-:W-:Y:S05]  /*2a00*/  BSYNC B0 ;  /* 0x0000000000007941 */ /* 0x000fea0003800000 */
.L_x_6703:
[----:B------:R-:W-:Y:S01]  /*2a10*/  ISETP.GE.AND P2, PT, R23, R12, PT ;  /* 0x0000000c1700720c */ /* 0x000fe20003f46270 */
[----:B------:R-:W-:Y:S01]  /*2a20*/  BSSY B0, `(.L_x_6705) ;  /* 0x000001c000007945 */ /* 0x000fe20003800000 */
[----:B------:R-:W-:Y:S02]  /*2a30*/  IADD3 R18, P6, R20, R18, RZ ;  /* 0x0000001214127210 */ /* 0x000fe40007fde0ff */
[----:B------:R-:W-:-:S09]  /*2a40*/  SHF.R.S32.HI R27, RZ, 0x4, R14 ;  /* 0x00000004ff1b7819 */ /* 0x000fd2000001140e */
[----:B------:R-:W-:Y:S05]  /*2a50*/  @P2 BRA `(.L_x_6706) ;  /* 0x0000000000602947 */ /* 0x000fea0003800000 */
[----:B------:R-:W-:Y:S01]  /*2a60*/  ULDC UR5, c[0x0][0x2d0] ;  /* 0x0000b40000057ab9 */ /* 0x000fe20000000800 */
[----:B------:R-:W-:Y:S01]  /*2a70*/  IMAD.MOV.U32 R129, RZ, RZ, R127 ;  /* 0x000000ffff817224 */ /* 0x000fe200078e007f */
[----:B------:R-:W-:Y:S01]  /*2a80*/  ISETP.GE.AND P4, PT, R166, UR5, PT ;  /* 0x00000005a6007c0c */ /* 0x000fe2000bf86270 */
[----:B------:R-:W-:Y:S01]  /*2a90*/  IMAD R22, R103, 0x30, RZ ;  /* 0x0000003067167824 */ /* 0x000fe200078e02ff */
[----:B------:R-:W-:Y:S01]  /*2aa0*/  ISETP.GE.AND P2, PT, R157, UR5, PT ;  /* 0x000000059d007c0c */ /* 0x000fe2000bf46270 */
[----:B-1-3--:R-:W-:-:S04]  /*2ab0*/  IMAD.WIDE.U32 R28, R102, 0x30, R128 ;  /* 0x00000030661c7825 */ /* 0x00afc800078e0080 */
        /* <DEDUP_REMOVED lines=18> */
.L_x_6706:
[----:B------:R-:W-:Y:S05]  /*2be0*/  BSYNC B0 ;  /* 0x0000000000007941 */ /* 0x000fea0003800000 */
.L_x_6705:
[----:B------:R-:W0:Y:S01]  /*2bf0*/  LDGDEPBAR ;  /* 0x00000000000079af */ /* 0x000e220000000000 */
[----:B-1-34-:R-:W-:Y:S01]  /*2c00*/  SHF.R.S32.HI R8, RZ, 0x1f, R11 ;  /* 0x0000001fff087819 */ /* 0x01afe2000001140b */
[----:B------:R-:W-:Y:S01]  /*2c10*/  ULDC.64 UR6, c[0x0][0x3d0] ;  /* 0x0000f40000067ab9 */ /* 0x000fe20000000a00 */
[----:B------:R-:W-:Y:S01]  /*2c20*/  IMAD.SHL.U32 R9, R4, 0x40, RZ ;  /* 0x0000004004097824 */ /* 0x000fe200078e00ff */
[----:B------:R-:W1:Y:S01]  /*2c30*/  LDC.64 R124, c[0x0][0x250] ;  /* 0x00009400ff7c7b82 */ /* 0x000e620000000a00 */
[----:B------:R-:W-:Y:S01]  /*2c40*/  IMAD.WIDE.U32 R16, R11, UR6, R16 ;  /* 0x000000060b107c25 */ /* 0x000fe2000f8e0010 */
[-C--:B------:R-:W-:Y:S01]  /*2c50*/  ISETP.GE.AND P4, PT, R20, R12.reuse, PT ;  /* 0x0000000c1400720c */ /* 0x080fe20003f86270 */
[----:B------:R-:W-:Y:S01]  /*2c60*/  ULDC UR5, c[0x0][0x2e8] ;  /* 0x0000ba0000057ab9 */ /* 0x000fe20000000800 */
[----:B------:R-:W-:Y:S01]  /*2c70*/  ISETP.GE.AND P2, PT, R23, R12, PT ;  /* 0x0000000c1700720c */ /* 0x000fe20003f46270 */
[----:B------:R-:W-:Y:S01]  /*2c80*/  IMAD R8, R8, UR6, RZ ;  /* 0x0000000608087c24 */ /* 0x000fe2000f8e02ff */
[----:B--2---:R-:W-:Y:S01]  /*2c90*/  LEA R6, P5, R16, R6, 0x2 ;  /* 0x0000000610067211 */ /* 0x004fe200078a10ff */
[----:B------:R-:W-:Y:S01]  /*2ca0*/  IMAD.SHL.U32 R20, R20, 0x8, RZ ;  /* 0x0000000814147824 */ /* 0x000fe200078e00ff */
[----:B------:R-:W-:Y:S01]  /*2cb0*/  LOP3.LUT R9, R9, 0x1c0, RZ, 0xc0, !PT ;  /* 0x000001c009097812 */ /* 0x000fe200078ec0ff */
[----:B------:R-:W-:Y:S01]  /*2cc0*/  IMAD R8, R11, UR7, R8 ;  /* 0x000000070b087c24 */ /* 0x000fe2000f8e0208 */
[----:B------:R-:W-:Y:S01]  /*2cd0*/  LEA.HI R12, R14, R27, RZ, 0x1 ;  /* 0x0000001b0e0c7211 */ /* 0x000fe200078f08ff */
[----:B------:R-:W-:Y:S01]  /*2ce0*/  IMAD.SHL.U32 R19, R19, 0x40, RZ ;  /* 0x0000004013137824 */ /* 0x000fe200078e00ff */
[----:B------:R-:W-:Y:S01]  /*2cf0*/  LOP3.LUT R20, R9, 0x8, R20, 0xf8, !PT ;  /* 0x0000000809147812 */ /* 0x000fe200078ef814 */
[----:B------:R-:W-:Y:S01]  /*2d00*/  IMAD.IADD R8, R17, 0x1, R8 ;  /* 0x0000000111087824 */ /* 0x000fe200078e0208 */
[----:B------:R-:W-:Y:S01]  /*2d10*/  LOP3.LUT R12, R12, 0xfffffffe, RZ, 0xc0, !PT ;  /* 0xfffffffe0c0c7812 */ /* 0x000fe200078ec0ff */
[----:B------:R-:W-:Y:S01]  /*2d20*/  IMAD.SHL.U32 R86, R10, 0x40, RZ ;  /* 0x000000400a567824 */ /* 0x000fe200078e00ff */
[----:B------:R-:W-:Y:S01]  /*2d30*/  SHF.R.U32.HI R9, RZ, 0x3, R9 ;  /* 0x00000003ff097819 */ /* 0x000fe20000011609 */
[----:B------:R-:W-:Y:S01]  /*2d40*/  IMAD.X R13, R21, 0x1, R13, P6 ;  /* 0x00000001150d7824 */ /* 0x000fe200030e060d */
[----:B------:R-:W-:Y:S01]  /*2d50*/  LEA.HI.X R7, R16, R7, R8, 0x2, P5 ;  /* 0x0000000710077211 */ /* 0x000fe200028f1408 */
[----:B------:R-:W-:Y:S01]  /*2d60*/  IMAD.IADD R12, R27, 0x1, -R12 ;  /* 0x000000011b0c7824 */ /* 0x000fe200078e0a0c */
[----:B------:R-:W-:-:S04]  /*2d70*/  DEPBAR.LE SB0, 0x0 ;  /* 0x000080000000791a */ /* 0x000fc80000000000 */
[----:B------:R2:W5:Y:S01]  /*2d80*/  LDG.E R29, desc[UR10][R6.64] ;  /* 0x0000000a061d7981 */ /* 0x000562000c1e1900 */
[----:B------:R-:W-:Y:S01]  /*2d90*/  LOP3.LUT R9, R20, R9, RZ, 0x3c, !PT ;  /* 0x0000000914097212 */ /* 0x000fe200078e3cff */
[----:B------:R-:W-:Y:S01]  /*2da0*/  IMAD.IADD R25, R25, 0x1, R15 ;  /* 0x0000000119197824 */ /* 0x000fe200078e020f */
[----:B------:R-:W-:Y:S01]  /*2db0*/  LOP3.LUT R19, R19, 0x1c0, RZ, 0xc0, !PT ;  /* 0x000001c013137812 */ /* 0x000fe200078ec0ff */
[----:B------:R-:W-:Y:S01]  /*2dc0*/  BAR.SYNC.DEFER_BLOCKING 0x0 ;  /* 0x0000000000007b1d */ /* 0x000fe20000010000 */
[----:B------:R-:W-:Y:S01]  /*2dd0*/  LEA.HI R92, R92, R91, RZ, 0x5 ;  /* 0x0000005b5c5c7211 */ /* 0x000fe200078f28ff */
[C---:B------:R-:W-:Y:S01]  /*2de0*/  IMAD R154, R12.reuse, 0x200, R9 ;  /* 0x000002000c9a7824 */ /* 0x040fe200078e0209 */
[----:B------:R-:W-:Y:S01]  /*2df0*/  SHF.R.U32.HI R85, RZ, 0x3, R19 ;  /* 0x00000003ff557819 */ /* 0x000fe20000011613 */
[----:B------:R-:W-:Y:S01]  /*2e00*/  IMAD.SHL.U32 R12, R12, 0x8, RZ ;  /* 0x000000080c0c7824 */ /* 0x000fe200078e00ff */
[----:B------:R-:W-:Y:S01]  /*2e10*/  SHF.R.S32.HI R89, RZ, 0x5, R92 ;  /* 0x00000005ff597819 */ /* 0x000fe2000001145c */
[-C--:B-1----:R-:W-:Y:S01]  /*2e20*/  IMAD R9, R13, R124.reuse, RZ ;  /* 0x0000007c0d097224 */ /* 0x082fe200078e02ff */
[----:B------:R-:W-:Y:S01]  /*2e30*/  LOP3.LUT R86, R86, 0xfffffe00, RZ, 0xc0, !PT ;  /* 0xfffffe0056567812 */ /* 0x000fe200078ec0ff */
[----:B------:R-:W-:Y:S01]  /*2e40*/  IMAD.WIDE.U32 R30, R18, R124, R24 ;  /* 0x0000007c121e7225 */ /* 0x000fe200078e0018 */
[----:B------:R-:W-:Y:S01]  /*2e50*/  LOP3.LUT R12, R19, 0x8, R12, 0xf8, !PT ;  /* 0x00000008130c7812 */ /* 0x000fe200078ef80c */
[----:B------:R-:W-:-:S02]  /*2e60*/  ULDC.64 UR6, c[0x0][0x220] ;  /* 0x0000880000067ab9 */ /* 0x000fc40000000a00 */
[----:B------:R-:W-:Y:S01]  /*2e70*/  IMAD R9, R18, R125, R9 ;  /* 0x0000007d12097224 */ /* 0x000fe200078e0209 */
[----:B------:R-:W-:Y:S01]  /*2e80*/  LOP3.LUT R85, R12, R85, RZ, 0x3c, !PT ;  /* 0x000000550c557212 */ /* 0x000fe200078e3cff */
[----:B------:R-:W-:Y:S01]  /*2e90*/  IMAD R8, R89, 0x400, R86 ;  /* 0x0000040059087824 */ /* 0x000fe200078e0256 */
[----:B------:R2:W-:Y:S04]  /*2ea0*/  @P4 STS.128 [R163+0x8000], RZ ;  /* 0x008000ffa3004388 */ /* 0x0005e80000000c00 */
[----:B------:R2:W-:Y:S01]  /*2eb0*/  @P4 STS.128 [R163+0xa000], RZ ;  /* 0x00a000ffa3004388 */ /* 0x0005e20000000c00 */
[----:B------:R-:W-:Y:S01]  /*2ec0*/  IMAD.IADD R155, R85, 0x1, R8 ;  /* 0x00000001559b7824 */ /* 0x000fe200078e0208 */
[----:B------:R-:W-:Y:S01]  /*2ed0*/  LEA R180, P5, R30, UR6, 0x1 ;  /* 0x000000061eb47c11 */ /* 0x000fe2000f8a08ff */
[----:B------:R-:W-:Y:S01]  /*2ee0*/  IMAD.IADD R28, R31, 0x1, R9 ;  /* 0x000000011f1c7824 */ /* 0x000fe200078e0209 */
[----:B------:R-:W1:Y:S01]  /*2ef0*/  MUFU.RCP R88, UR5 ;  /* 0x0000000500587d08 */ /* 0x000e620008001000 */
[----:B------:R-:W-:Y:S01]  /*2f00*/  BSSY B0, `(.L_x_6707) ;  /* 0x0000017000007945 */ /* 0x000fe20003800000 */
[C---:B------:R-:W-:Y:S01]  /*2f10*/  SHF.L.U64.HI R160, R124.reuse, 0x4, R125 ;  /* 0x000000047ca07819 */ /* 0x040fe2000001027d */
[----:B------:R-:W-:Y:S01]  /*2f20*/  IMAD.SHL.U32 R161, R124, 0x10, RZ ;  /* 0x000000107ca17824 */ /* 0x000fe200078e00ff */
[----:B------:R-:W-:-:S02]  /*2f30*/  LEA R154, R154, UR4, 0x1 ;  /* 0x000000049a9a7c11 */ /* 0x000fc4000f8e08ff */
[----:B------:R-:W-:Y:S02]  /*2f40*/  LEA R155, R155, UR4, 0x1 ;  /* 0x000000049b9b7c11 */ /* 0x000fe4000f8e08ff */
[----:B------:R-:W-:Y:S01]  /*2f50*/  LEA.HI.X R183, R30, UR7, R28, 0x1, P5 ;  /* 0x000000071eb77c11 */ /* 0x000fe2000a8f0c1c */
[----:B------:R-:W-:Y:S06]  /*2f60*/  @P4 BRA `(.L_x_6708) ;  /* 0x0000000000404947 */ /* 0x000fec0003800000 */
        /* <DEDUP_REMOVED lines=11> */
[----:B---3--:R-:W-:-:S05]  /*3020*/  MOV R181, R183 ;  /* 0x000000b700b57202 */ /* 0x008fca0000000f00 */
[----:B------:R-:W-:Y:S01]  /*3030*/  @!PT LDS RZ, [RZ] ;  /* 0x00000000fffff984 */ /* 0x000fe20000000800 */
[----:B------:R-:W-:Y:S01]  /*3040*/  @!PT LDS RZ, [RZ] ;  /* 0x00000000fffff984 */ /* 0x000fe20000000800 */
[----:B------:R-:W-:Y:S01]  /*3050*/  @!PT LDS RZ, [RZ] ;  /* 0x00000000fffff984 */ /* 0x000fe20000000800 */
[----:B------:R4:W-:Y:S02]  /*3060*/  LDGSTS.E.BYPASS.LTC128B.128 [R163+0xa000], desc[UR10][R180.64+0x80] ;  /* 0x0a000080b4a37fae */ /* 0x0009e4000b901d4a */
.L_x_6708:
[----:B------:R-:W-:Y:S05]  /*3070*/  BSYNC B0 ;  /* 0x0000000000007941 */ /* 0x000fea0003800000 */
.L_x_6707:
[----:B------:R1:W-:Y:S01]  /*3080*/  @P3 STS.128 [R163+0x8800], RZ ;  /* 0x008800ffa3003388 */ /* 0x0003e20000000c00 */
[----:B------:R-:W-:Y:S03]  /*3090*/  BSSY B0, `(.L_x_6709) ;  /* 0x0000015000007945 */ /* 0x000fe60003800000 */
[----:B------:R1:W-:Y:S01]  /*30a0*/  @P3 STS.128 [R163+0xa800], RZ ;  /* 0x00a800ffa3003388 */ /* 0x0003e20000000c00 */
[----:B------:R-:W-:Y:S05]  /*30b0*/  @P3 BRA `(.L_x_6710) ;  /* 0x0000000000483947 */ /* 0x000fea0003800000 */
[----:B------:R-:W-:Y:S02]  /*30c0*/  ULDC UR5, c[0x0][0x2d0] ;  /* 0x0000b40000057ab9 */ /* 0x000fe40000000800 */
[----:B------:R-:W-:Y:S02]  /*30d0*/  ISETP.GE.AND P4, PT, R166, UR5, PT ;  /* 0x00000005a6007c0c */ /* 0x000fe4000bf86270 */
[----:B------:R-:W-:-:S11]  /*30e0*/  ISETP.GE.AND P3, PT, R157, UR5, PT ;  /* 0x000000059d007c0c */ /* 0x000fd6000bf66270 */
[C---:B--2---:R-:W-:Y:S01]  /*30f0*/  @!P4 LEA R6, P5, R161.reuse, R180, 0x1 ;  /* 0x000000b4a106c211 */ /* 0x044fe200078a08ff */
        /* <DEDUP_REMOVED lines=8> */
[----:B--2---:R-:W-:-:S04]  /*3180*/  LEA R6, P3, R161, R180, 0x1 ;  /* 0x000000b4a1067211 */ /* 0x004fc800078608ff */
[----:B------:R-:W-:-:S05]  /*3190*/  LEA.HI.X R7, R161, R183, R160, 0x1, P3 ;  /* 0x000000b7a1077211 */ /* 0x000fca00018f0ca0 */
[----:B------:R-:W-:Y:S01]  /*31a0*/  @!PT LDS RZ, [RZ] ;  /* 0x00000000fffff984 */ /* 0x000fe20000000800 */
[----:B------:R-:W-:Y:S01]  /*31b0*/  @!PT LDS RZ, [RZ] ;  /* 0x00000000fffff984 */ /* 0x000fe20000000800 */
[----:B------:R-:W-:Y:S01]  /*31c0*/  @!PT LDS RZ, [RZ] ;  /* 0x00000000fffff984 */ /* 0x000fe20000000800 */
[----:B------:R2:W-:Y:S04]  /*31d0*/  LDGSTS.E.BYPASS.LTC128B.128 [R163+0xa800], desc[UR10][R6.64+0x80] ;  /* 0x0a80008006a37fae */ /* 0x0005e8000b901d4a */
.L_x_6710:
[----:B------:R-:W-:Y:S05]  /*31e0*/  BSYNC B0 ;  /* 0x0000000000007941 */ /* 0x000fea0003800000 */
.L_x_6709:
[----:B------:R1:W-:Y:S01]  /*31f0*/  @P1 STS.128 [R163+0x9000], RZ ;  /* 0x009000ffa3001388 */ /* 0x0003e20000000c00 */
[----:B------:R-:W-:Y:S03]  /*3200*/  BSSY B0, `(.L_x_6711) ;  /* 0x0000017000007945 */ /* 0x000fe60003800000 */
[----:B------:R1:W-:Y:S01]  /*3210*/  @P1 STS.128 [R163+0xb000], RZ ;  /* 0x00b000ffa3001388 */ /* 0x0003e20000000c00 */
[----:B------:R-:W-:Y:S05]  /*3220*/  @P1 BRA `(.L_x_6712) ;  /* 0x0000000000501947 */ /* 0x000fea0003800000 */
[----:B------:R-:W-:Y:S01]  /*3230*/  ULDC UR5, c[0x0][0x2d0] ;  /* 0x0000b40000057ab9 */ /* 0x000fe20000000800 */
[----:B--2---:R-:W-:Y:S01]  /*3240*/  IMAD.SHL.U32 R7, R124, 0x20, RZ ;  /* 0x000000207c077824 */ /* 0x004fe200078e00ff */
        /* <DEDUP_REMOVED lines=18> */
.L_x_6712:
[----:B------:R-:W-:Y:S05]  /*3370*/  BSYNC B0 ;  /* 0x0000000000007941 */ /* 0x000fea0003800000 */
.L_x_6711:
[----:B------:R1:W-:Y:S01]  /*3380*/  @P2 STS.128 [R163+0x9800], RZ ;  /* 0x009800ffa3002388 */ /* 0x0003e20000000c00 */
[----:B------:R-:W-:Y:S03]  /*3390*/  BSSY B0, `(.L_x_6713) ;  /* 0x0000019000007945 */ /* 0x000fe60003800000 */
[----:B------:R1:W-:Y:S01]  /*33a0*/  @P2 STS.128 [R163+0xb800], RZ ;  /* 0x00b800ffa3002388 */ /* 0x0003e20000000c00 */
[----:B------:R-:W-:Y:S05]  /*33b0*/  @P2 BRA `(.L_x_6714) ;  /* 0x0000000000582947 */ /* 0x000fea0003800000 */
[----:B------:R-:W-:Y:S02]  /*33c0*/  ULDC UR5, c[0x0][0x2d0] ;  /* 0x0000b40000057ab9 */ /* 0x000fe40000000800 */
[----:B------:R-:W-:Y:S02]  /*33d0*/  ISETP.GE.AND P2, PT, R166, UR5, PT ;  /* 0x00000005a6007c0c */ /* 0x000fe4000bf46270 */
[----:B------:R-:W-:-:S11]  /*33e0*/  ISETP.GE.AND P1, PT, R157, UR5, PT ;  /* 0x000000059d007c0c */ /* 0x000fd6000bf26270 */
[----:B---34-:R-:W-:Y:S01]  /*33f0*/  @!P2 MOV R181, R183 ;  /* 0x000000b700b5a202 */ /* 0x018fe20000000f00 */
[----:B--2---:R-:W-:Y:S01]  /*3400*/  @!P2 IMAD R6, R125, 0x60, RZ ;  /* 0x000000607d06a824 */ /* 0x004fe200078e02ff */
        /* <DEDUP_REMOVED lines=11> */
[----:B--2---:R-:W-:-:S05]  /*34c0*/  IMAD.WIDE.U32 R8, R124, 0x60, R180 ;  /* 0x000000607c087825 */ /* 0x004fca00078e00b4 */
[----:B------:R-:W-:-:S05]  /*34d0*/  IADD3 R9, R9, R6, RZ ;  /* 0x0000000609097210 */ /* 0x000fca0007ffe0ff */
[----:B------:R-:W-:Y:S01]  /*34e0*/  @!PT LDS RZ, [RZ] ;  /* 0x00000000fffff984 */ /* 0x000fe20000000800 */
[----:B------:R-:W-:Y:S01]  /*34f0*/  @!PT LDS RZ, [RZ] ;  /* 0x00000000fffff984 */ /* 0x000fe20000000800 */
[----:B------:R-:W-:Y:S01]  /*3500*/  @!PT LDS RZ, [RZ] ;  /* 0x00000000fffff984 */ /* 0x000fe20000000800 */
[----:B------:R2:W-:Y:S02]  /*3510*/  LDGSTS.E.BYPASS.LTC128B.128 [R163+0xb800], desc[UR10][R8.64+0x80] ;  /* 0x0b80008008a37fae */ /* 0x0005e4000b901d4a */
.L_x_6714:
[----:B------:R-:W-:Y:S05]  /*3520*/  BSYNC B0 ;  /* 0x0000000000007941 */ /* 0x000fea0003800000 */
.L_x_6713:
[----:B------:R-:W-:Y:S01]  /*3530*/  LDSM.16.M88.4 R44, [R155] ;  /* 0x000000009b2c783b */ /* 0x000fe20000000200 */
[----:B------:R-:W-:Y:S01]  /*3540*/  LOP3.LUT P1, RZ, R4, 0x2, RZ, 0xc0, !PT ;  /* 0x0000000204ff7812 */ /* 0x000fe2000782c0ff */
[--C-:B------:R-:W-:Y:S01]  /*3550*/  IMAD R153, R2, 0x2, R155.reuse ;  /* 0x0000000202997824 */ /* 0x100fe200078e029b */
[----:B------:R-:W-:Y:S01]  /*3560*/  LOP3.LUT R92, R92, 0xffffffe0, RZ, 0xc0, !PT ;  /* 0xffffffe05c5c7812 */ /* 0x000fe200078ec0ff */
[----:B------:R-:W3:Y:S01]  /*3570*/  LDSM.16.M88.4 R16, [R154+0x4000] ;  /* 0x004000009a10783b */ /* 0x000ee20000000200 */
[----:B------:R-:W-:Y:S01]  /*3580*/  SEL R5, R5, 0xfffffff0, !P1 ;  /* 0xfffffff005057807 */ /* 0x000fe20004800000 */
[----:B------:R-:W-:Y:S01]  /*3590*/  IMAD R151, R0, 0x2, R155 ;  /* 0x0000000200977824 */ /* 0x000fe200078e029b */
[----:B------:R-:W-:Y:S01]  /*35a0*/  LOP3.LUT P1, RZ, R4, 0x4, RZ, 0xc0, !PT ;  /* 0x0000000404ff7812 */ /* 0x000fe2000782c0ff */
[----:B------:R-:W4:Y:S01]  /*35b0*/  LDSM.16.M88.4 R76, [R154+0x5000] ;  /* 0x005000009a4c783b */ /* 0x000f220000000200 */
[----:B------:R-:W-:Y:S02]  /*35c0*/  VIADD R4, R154, 0x4000 ;  /* 0x000040009a047836 */ /* 0x000fe40000000000 */
[----:B------:R-:W-:Y:S01]  /*35d0*/  IMAD R94, R5, 0x2, R154 ;  /* 0x00000002055e7824 */ /* 0x000fe200078e029a */
[----:B--2---:R-:W2:Y:S01]  /*35e0*/  LDSM.16.M88.4 R8, [R154+0x4800] ;  /* 0x004800009a08783b */ /* 0x004ea20000000200 */
[----:B------:R-:W-:Y:S01]  /*35f0*/  SEL R3, R3, 0xffffffe0, !P1 ;  /* 0xffffffe003037807 */ /* 0x000fe20004800000 */
[----:B------:R-:W-:-:S02]  /*3600*/  IMAD R152, R5, 0x2, R4 ;  /* 0x0000000205987824 */ /* 0x000fc400078e0204 */
[----:B------:R-:W1:Y:S01]  /*3610*/  LDSM.16.M88.4 R32, [R154+0x5800] ;  /* 0x005800009a20783b */ /* 0x000e620000000200 */
[----:B------:R-:W-:Y:S02]  /*3620*/  IMAD R150, R0, 0x2, R153 ;  /* 0x0000000200967824 */ /* 0x000fe400078e0299 */
[C---:B------:R-:W-:Y:S01]  /*3630*/  IMAD R147, R3.reuse, 0x2, R154 ;  /* 0x0000000203937824 */ /* 0x040fe200078e029a */
[----:B------:R-:W-:Y:S01]  /*3640*/  LDSM.16.M88.4 R56, [R153] ;  /* 0x000000009938783b */ /* 0x000fe20000000200 */
[----:B------:R-:W-:Y:S02]  /*3650*/  IMAD R149, R3, 0x2, R152 ;  /* 0x0000000203957824 */ /* 0x000fe400078e0298 */
[C---:B------:R-:W-:Y:S01]  /*3660*/  IMAD.IADD R92, R91.reuse, 0x1, -R92 ;  /* 0x000000015b5c7824 */ /* 0x040fe200078e0a5c */
[----:B------:R-:W1:Y:S01]  /*3670*/  LDSM.16.M88.4 R24, [R94+0x4000] ;  /* 0x004000005e18783b */ /* 0x000e620000000200 */
[----:B------:R-:W-:-:S03]  /*3680*/  IMAD.SHL.U32 R173, R91, 0x2, RZ ;  /* 0x000000025bad7824 */ /* 0x000fc600078e00ff */
[----:B------:R-:W1:Y:S01]  /*3690*/  LDSM.16.M88.4 R64, [R94+0x5000] ;  /* 0x005000005e40783b */ /* 0x000e620000000200 */
[----:B------:R-:W-:Y:S02]  /*36a0*/  SHF.R.S32.HI R171, RZ, 0x1f, R92 ;  /* 0x0000001fffab7819 */ /* 0x000fe4000001145c */
[----:B------:R-:W-:Y:S01]  /*36b0*/  LOP3.LUT R173, R173, 0x6, RZ, 0xc0, !PT ;  /* 0x00000006adad7812 */ /* 0x000fe200078ec0ff */
[----:B------:R-:W1:Y:S01]  /*36c0*/  LDSM.16.M88.4 R68, [R94+0x4800] ;  /* 0x004800005e44783b */ /* 0x000e620000000200 */
[----:B------:R-:W-:-:S03]  /*36d0*/  LEA.HI R171, R171, R92, RZ, 0x2 ;  /* 0x0000005cabab7211 */ /* 0x000fc600078f10ff */
[----:B------:R-:W1:Y:S01]  /*36e0*/  LDSM.16.M88.4 R52, [R94+0x5800] ;  /* 0x005800005e34783b */ /* 0x000e620000000200 */
[----:B------:R-:W-:-:S03]  /*36f0*/  SHF.R.S32.HI R171, RZ, 0x2, R171 ;  /* 0x00000002ffab7819 */ /* 0x000fc600000114ab */
[----:B------:R-:W-:Y:S01]  /*3700*/  LDSM.16.M88.4 R40, [R151] ;  /* 0x000000009728783b */ /* 0x000fe20000000200 */
[C---:B---3--:R-:W-:Y:S03]  /*3710*/  HMMA.16816.F32 R20, R44.reuse, R16, RZ ;  /* 0x000000102c14723c */ /* 0x048fe600000018ff */
[----:B------:R-:W3:Y:S04]  /*3720*/  LDSM.16.M88.4 R36, [R147+0x4000] ;  /* 0x004000009324783b */ /* 0x000ee80000000200 */
[----:B------:R-:W-:Y:S01]  /*3730*/  LDSM.16.M88.4 R72, [R150] ;  /* 0x000000009648783b */ /* 0x000fe20000000200 */
[C---:B------:R-:W-:Y:S03]  /*3740*/  HMMA.16816.F32 R16, R44.reuse, R18, RZ ;  /* 0x000000122c10723c */ /* 0x040fe600000018ff */
[----:B------:R-:W0:Y:S03]  /*3750*/  LDGDEPBAR ;  /* 0x00000000000079af */ /* 0x000e260000000000 */
[C---:B----4-:R-:W-:Y:S06]  /*3760*/  HMMA.16816.F32 R60, R44.reuse, R76, RZ ;  /* 0x0000004c2c3c723c */ /* 0x050fec00000018ff */
[C---:B--2---:R-:W-:Y:S06]  /*3770*/  HMMA.16816.F32 R12, R44.reuse, R8, RZ ;  /* 0x000000082c0c723c */ /* 0x044fec00000018ff */
[C---:B------:R-:W-:Y:S06]  /*3780*/  HMMA.16816.F32 R8, R44.reuse, R10, RZ ;  /* 0x0000000a2c08723c */ /* 0x040fec00000018ff */
[C---:B------:R-:W-:Y:S06]  /*3790*/  HMMA.16816.F32 R76, R44.reuse, R78, RZ ;  /* 0x0000004e2c4c723c */ /* 0x040fec00000018ff */
[C---:B-1----:R-:W-:Y:S06]  /*37a0*/  HMMA.16816.F32 R48, R44.reuse, R32, RZ ;  /* 0x000000202c30723c */ /* 0x042fec00000018ff */
[----:B------:R-:W-:Y:S01]  /*37b0*/  HMMA.16816.F32 R44, R44, R34, RZ ;  /* 0x000000222c2c723c */ /* 0x000fe200000018ff */
[----:B------:R-:W1:Y:S05]  /*37c0*/  LDSM.16.M88.4 R32, [R147+0x4800] ;  /* 0x004800009320783b */ /* 0x000e6a0000000200 */
[C---:B------:R-:W-:Y:S06]  /*37d0*/  HMMA.16816.F32 R20, R56.reuse, R24, R20 ;  /* 0x000000183814723c */ /* 0x040fec0000001814 */
[C---:B------:R-:W-:Y:S01]  /*37e0*/  HMMA.16816.F32 R16, R56.reuse, R26, R16 ;  /* 0x0000001a3810723c */ /* 0x040fe20000001810 */
[----:B------:R-:W2:Y:S05]  /*37f0*/  LDSM.16.M88.4 R24, [R147+0x5000] ;  /* 0x005000009318783b */ /* 0x000eaa0000000200 */
[C---:B------:R-:W-:Y:S01]  /*3800*/  HMMA.16816.F32 R4, R56.reuse, R64, R60 ;  /* 0x000000403804723c */ /* 0x040fe2000000183c */
[----:B------:R-:W4:Y:S05]  /*3810*/  LDSM.16.M88.4 R60, [R147+0x5800] ;  /* 0x00580000933c783b */ /* 0x000f2a0000000200 */
[C---:B------:R-:W-:Y:S06]  /*3820*/  HMMA.16816.F32 R12, R56.reuse, R68, R12 ;  /* 0x00000044380c723c */ /* 0x040fec000000180c */
[C---:B------:R-:W-:Y:S01]  /*3830*/  HMMA.16816.F32 R8, R56.reuse, R70, R8 ;  /* 0x000000463808723c */ /* 0x040fe20000001808 */
[----:B------:R-:W4:Y:S05]  /*3840*/  LDSM.16.M88.4 R68, [R149] ;  /* 0x000000009544783b */ /* 0x000f2a0000000200 */
[C---:B------:R-:W-:Y:S01]  /*3850*/  HMMA.16816.F32 R76, R56.reuse, R66, R76 ;  /* 0x00000042384c723c */ /* 0x040fe2000000184c */
[----:B------:R-:W-:Y:S05]  /*3860*/  LDSM.16.M88.4 R64, [R149+0x800] ;  /* 0x000800009540783b */ /* 0x000fea0000000200 */
[C---:B------:R-:W-:Y:S01]  /*3870*/  HMMA.16816.F32 R80, R56.reuse, R52, R48 ;  /* 0x000000343850723c */ /* 0x040fe20000001830 */
[----:B------:R-:W4:Y:S05]  /*3880*/  LDSM.16.M88.4 R48, [R149+0x1000] ;  /* 0x001000009530783b */ /* 0x000f2a0000000200 */
[----:B------:R-:W-:Y:S01]  /*3890*/  HMMA.16816.F32 R44, R56, R54, R44 ;  /* 0x00000036382c723c */ /* 0x000fe2000000182c */
[----:B------:R-:W-:Y:S04]  /*38a0*/  LDSM.16.M88.4 R52, [R154+0x7000] ;  /* 0x007000009a34783b */ /* 0x000fe80000000200 */
[----:B------:R-:W-:Y:S01]  /*38b0*/  LDSM.16.M88.4 R56, [R154+0x7800] ;  /* 0x007800009a38783b */ /* 0x000fe20000000200 */
[C---:B---3--:R-:W-:Y:S06]  /*38c0*/  HMMA.16816.F32 R20, R40.reuse, R36, R20 ;  /* 0x000000242814723c */ /* 0x048fec0000001814 */
        /* <DEDUP_REMOVED lines=11> */
[----:B------:R-:W-:Y:S01]  /*3980*/  LDSM.16.M88.4 R60, [R153+0x2000] ;  /* 0x00200000993c783b */ /* 0x000fe20000000200 */
        /* <DEDUP_REMOVED lines=15> */
[C---:B---3--:R-:W-:Y:S01]  /*3a80*/  HMMA.16816.F32 R72, R36.reuse, R40, R12 ;  /* 0x000000282448723c */ /* 0x048fe2000000180c */
[----:B------:R-:W3:Y:S05]  /*3a90*/  LDSM.16.M88.4 R12, [R147+0x6000] ;  /* 0x00600000930c783b */ /* 0x000eea0000000200 */
        /* <DEDUP_REMOVED lines=11> */
[----:B------:R-:W-:Y:S05]  /*3b50*/  LDSM.16.M88.4 R16, [R150+0x2000] ;  /* 0x002000009610783b */ /* 0x000fea0000000200 */
[C---:B------:R-:W-:Y:S06]  /*3b60*/  HMMA.16816.F32 R72, R60.reuse, R64, R72 ;  /* 0x000000403c48723c */ /* 0x040fec0000001848 */
[C---:B------:R-:W-:Y:S06]  /*3b70*/  HMMA.16816.F32 R8, R60.reuse, R66, R8 ;  /* 0x000000423c08723c */ /* 0x040fec0000001808 */
[C---:B-1----:R-:W-:Y:S06]  /*3b80*/  HMMA.16816.F32 R4, R60.reuse, R32, R4 ;  /* 0x000000203c04723c */ /* 0x042fec0000001804 */
[C---:B--2---:R-:W-:Y:S06]  /*3b90*/  HMMA.16816.F32 R80, R60.reuse, R24, R80 ;  /* 0x000000183c50723c */ /* 0x044fec0000001850 */
[----:B------:R-:W-:Y:S01]  /*3ba0*/  HMMA.16816.F32 R44, R60, R26, R44 ;  /* 0x0000001a3c2c723c */ /* 0x000fe2000000182c */
[----:B------:R-:W1:Y:S05]  /*3bb0*/  LDSM.16.M88.4 R24, [R149+0x2800] ;  /* 0x002800009518783b */ /* 0x000e6a0000000200 */
[C---:B---3--:R-:W-:Y:S06]  /*3bc0*/  HMMA.16816.F32 R20, R68.reuse, R12, R20 ;  /* 0x0000000c4414723c */ /* 0x048fec0000001814 */
[C---:B------:R-:W-:Y:S01]  /*3bd0*/  HMMA.16816.F32 R48, R68.reuse, R14, R48 ;  /* 0x0000000e4430723c */ /* 0x040fe20000001830 */
[----:B------:R-:W2:Y:S05]  /*3be0*/  LDSM.16.M88.4 R12, [R149+0x3000] ;  /* 0x00300000950c783b */ /* 0x000eaa0000000200 */
[----:B------:R-:W-:Y:S06]  /*3bf0*/  HMMA.16816.F32 R72, R68, R36, R72 ;  /* 0x000000244448723c */ /* 0x000fec0000001848 */
[----:B------:R-:W-:Y:S01]  /*3c00*/  HMMA.16816.F32 R76, R60, R34, R76 ;  /* 0x000000223c4c723c */ /* 0x000fe2000000184c */
[----:B------:R-:W3:Y:S01]  /*3c10*/  LDSM.16.M88.4 R32, [R149+0x3800] ;  /* 0x003800009520783b */ /* 0x000ee20000000200 */
[----:B------:R-:W-:Y:S01]  /*3c20*/  IMAD R36, R89, 0x10, R93 ;  /* 0x0000001059247824 */ /* 0x000fe200078e025d */
[----:B------:R-:W-:-:S04]  /*3c30*/  DEPBAR.LE SB0, 0x0 ;  /* 0x000080000000791a */ /* 0x000fc80000000000 */
[----:B------:R-:W-:Y:S01]  /*3c40*/  HMMA.16816.F32 R8, R68, R38, R8 ;  /* 0x000000264408723c */ /* 0x000fe20000001808 */
[----:B------:R-:W-:-:S05]  /*3c50*/  IADD3 R36, R36, 0x1, R171 ;  /* 0x0000000124247810 */ /* 0x000fca0007ffe0ab */
[----:B------:R-:W-:Y:S06]  /*3c60*/  HMMA.16816.F32 R4, R68, R40, R4 ;  /* 0x000000284404723c */ /* 0x000fec0000001804 */
[----:B-1----:R-:W-:Y:S06]  /*3c70*/  HMMA.16816.F32 R72, R16, R24, R72 ;  /* 0x000000181048723c */ /* 0x002fec0000001848 */
[----:B------:R-:W-:Y:S01]  /*3c80*/  HMMA.16816.F32 R76, R68, R42, R76 ;  /* 0x0000002a444c723c */ /* 0x000fe2000000184c */
[----:B------:R-:W-:-:S04]  /*3c90*/  SHF.R.S32.HI R24, RZ, 0x1f, R89 ;  /* 0x0000001fff187819 */ /* 0x000fc80000011459 */
[----:B------:R-:W-:Y:S01]  /*3ca0*/  LEA.HI R3, R24, R89, RZ, 0x2 ;  /* 0x0000005918037211 */ /* 0x000fe200078f10ff */
[C---:B------:R-:W-:Y:S03]  /*3cb0*/  HMMA.16816.F32 R80, R68.reuse, R56, R80 ;  /* 0x000000384450723c */ /* 0x040fe60000001850 */
[----:B------:R-:W-:Y:S01]  /*3cc0*/  LOP3.LUT R170, R3, 0xfffffffc, RZ, 0xc0, !PT ;  /* 0xfffffffc03aa7812 */ /* 0x000fe200078ec0ff */
[----:B-----5:R-:W-:Y:S02]  /*3cd0*/  FMUL.FTZ R3, R29, R88 ;  /* 0x000000581d037220 */ /* 0x020fe40000410000 */
[----:B------:R-:W-:Y:S02]  /*3ce0*/  HMMA.16816.F32 R44, R68, R58, R44 ;  /* 0x0000003a442c723c */ /* 0x000fe4000000182c */
[----:B------:R-:W-:-:S04]  /*3cf0*/  IMAD.IADD R170, R89, 0x1, -R170 ;  /* 0x0000000159aa7824 */ /* 0x000fc800078e0aaa */
[C---:B------:R-:W-:Y:S06]  /*3d00*/  HMMA.16816.F32 R48, R16.reuse, R54, R48 ;  /* 0x000000361030723c */ /* 0x040fec0000001830 */
[C---:B------:R-:W-:Y:S06]  /*3d10*/  HMMA.16816.F32 R20, R16.reuse, R52, R20 ;  /* 0x000000341014723c */ /* 0x040fec0000001814 */
[C---:B------:R-:W-:Y:S06]  /*3d20*/  HMMA.16816.F32 R8, R16.reuse, R26, R8 ;  /* 0x0000001a1008723c */ /* 0x040fec0000001808 */
[C---:B--2---:R-:W-:Y:S06]  /*3d30*/  HMMA.16816.F32 R24, R16.reuse, R12, R4 ;  /* 0x0000000c1018723c */ /* 0x044fec0000001804 */
[----:B------:R-:W-:Y:S01]  /*3d40*/  HMMA.16816.F32 R76, R16, R14, R76 ;  /* 0x0000000e104c723c */ /* 0x000fe2000000184c */
[----:B------:R-:W-:Y:S01]  /*3d50*/  IADD3 R5, R87, R36, -R164 ;  /* 0x0000002457057210 */ /* 0x000fe20007ffe8a4 */
[----:B------:R-:W-:Y:S01]  /*3d60*/  IMAD.IADD R12, R84, 0x1, R173 ;  /* 0x00000001540c7824 */ /* 0x000fe200078e02ad */
[----:B------:R-:W-:-:S03]  /*3d70*/  LOP3.LUT R4, R85, R86, RZ, 0xfc, !PT ;  /* 0x0000005655047212 */ /* 0x000fc600078efcff */
[----:B------:R-:W-:Y:S01]  /*3d80*/  IMAD.IADD R90, R5, 0x1, R90 ;  /* 0x00000001055a7824 */ /* 0x000fe200078e025a */
[C---:B---3--:R-:W-:Y:S01]  /*3d90*/  HMMA.16816.F32 R80, R16.reuse, R32, R80 ;  /* 0x000000201050723c */ /* 0x048fe20000001850 */
[C---:B------:R-:W-:Y:S02]  /*3da0*/  VIADD R5, R12.reuse, 0x1 ;  /* 0x000000010c057836 */ /* 0x040fe40000000000 */
[----:B------:R-:W-:Y:S01]  /*3db0*/  VIADD R7, R12, 0x8 ;  /* 0x000000080c077836 */ /* 0x000fe20000000000 */
[----:B------:R-:W-:Y:S01]  /*3dc0*/  VIMNMX R130, R90, R87, PT ;  /* 0x000000575a827248 */ /* 0x000fe20003fe0100 */
[----:B------:R-:W-:Y:S01]  /*3dd0*/  VIADD R38, R12, 0x9 ;  /* 0x000000090c267836 */ /* 0x000fe20000000000 */
[----:B------:R-:W-:Y:S01]  /*3de0*/  VIADDMNMX R129, R90, 0x8, R87, PT ;  /* 0x000000085a817846 */ /* 0x000fe20003800157 */
[----:B------:R-:W-:Y:S01]  /*3df0*/  HMMA.16816.F32 R44, R16, R34, R44 ;  /* 0x00000022102c723c */ /* 0x000fe2000000182c */
[C---:B------:R-:W-:Y:S01]  /*3e00*/  ISETP.GE.AND P5, PT, R5.reuse, R130, PT ;  /* 0x000000820500720c */ /* 0x040fe20003fa6270 */
[----:B------:R-:W-:Y:S01]  /*3e10*/  VIADD R13, R12, 0x20 ;  /* 0x000000200c0d7836 */ /* 0x000fe20000000000 */
[----:B------:R-:W-:Y:S01]  /*3e20*/  BAR.SYNC.DEFER_BLOCKING 0x0 ;  /* 0x0000000000007b1d */ /* 0x000fe20000010000 */
[----:B------:R-:W-:-:S02]  /*3e30*/  ISETP.GE.AND P1, PT, R5, R129, PT ;  /* 0x000000810500720c */ /* 0x000fc40003f26270 */
[----:B------:R-:W-:Y:S01]  /*3e40*/  I2FP.F32.S32 R6, R5 ;  /* 0x0000000500067245 */ /* 0x000fe20000201400 */
[C---:B------:R-:W-:Y:S01]  /*3e50*/  VIADD R18, R12.reuse, 0x11 ;  /* 0x000000110c127836 */ /* 0x040fe20000000000 */
[----:B------:R-:W-:Y:S02]  /*3e60*/  I2FP.F32.S32 R5, R7 ;  /* 0x0000000700057245 */ /* 0x000fe40000201400 */
[----:B------:R-:W-:Y:S01]  /*3e70*/  ISETP.GE.AND P4, PT, R7, R130, PT ;  /* 0x000000820700720c */ /* 0x000fe20003f86270 */
[-C--:B------:R-:W-:Y:S01]  /*3e80*/  FFMA.FTZ R21, R3, R6.reuse, R21 ;  /* 0x0000000603157223 */ /* 0x080fe20000010015 */
[----:B------:R-:W-:Y:S01]  /*3e90*/  ISETP.GE.AND P2, PT, R7, R129, PT ;  /* 0x000000810700720c */ /* 0x000fe20003f46270 */
[CC--:B------:R-:W-:Y:S01]  /*3ea0*/  FFMA.FTZ R19, R3.reuse, R5.reuse, R48 ;  /* 0x0000000503137223 */ /* 0x0c0fe20000010030 */
[C---:B------:R-:W-:Y:S01]  /*3eb0*/  FFMA.FTZ R36, R3.reuse, R5, R50 ;  /* 0x0000000503247223 */ /* 0x040fe20000010032 */
[----:B------:R-:W-:Y:S01]  /*3ec0*/  FFMA.FTZ R23, R3, R6, R23 ;  /* 0x0000000603177223 */ /* 0x000fe20000010017 */
[----:B------:R-:W-:Y:S01]  /*3ed0*/  VIADD R5, R12, 0x10 ;  /* 0x000000100c057836 */ /* 0x000fe20000000000 */
[----:B------:R-:W-:Y:S01]  /*3ee0*/  ISETP.GE.AND P6, PT, R38, R130, PT ;  /* 0x000000822600720c */ /* 0x000fe20003fc6270 */
[----:B------:R-:W-:Y:S01]  /*3ef0*/  VIADD R6, R12, 0x19 ;  /* 0x000000190c067836 */ /* 0x000fe20000000000 */
[----:B------:R-:W-:-:S02]  /*3f00*/  FSEL R19, R19, -INF , !P4 ;  /* 0xff80000013137808 */ /* 0x000fc40006000000 */
[----:B------:R-:W-:Y:S02]  /*3f10*/  FSEL R36, R36, -INF , !P2 ;  /* 0xff80000024247808 */ /* 0x000fe40005000000 */
[-C--:B------:R-:W-:Y:S02]  /*3f20*/  ISETP.GE.AND P3, PT, R38, R129.reuse, PT ;  /* 0x000000812600720c */ /* 0x080fe40003f66270 */
[----:B------:R-:W-:Y:S02]  /*3f30*/  FSEL R21, R21, -INF , !P5 ;  /* 0xff80000015157808 */ /* 0x000fe40006800000 */
[----:B------:R-:W-:Y:S02]  /*3f40*/  FSEL R40, R23, -INF , !P1 ;  /* 0xff80000017287808 */ /* 0x000fe40004800000 */
[C---:B------:R-:W-:Y:S02]  /*3f50*/  ISETP.GE.AND P4, PT, R18.reuse, R130, PT ;  /* 0x000000821200720c */ /* 0x040fe40003f86270 */
[----:B------:R-:W-:-:S02]  /*3f60*/  ISETP.GE.AND P2, PT, R18, R129, PT ;  /* 0x000000811200720c */ /* 0x000fc40003f46270 */
[----:B------:R-:W-:Y:S02]  /*3f70*/  I2FP.F32.S32 R38, R38 ;  /* 0x0000002600267245 */ /* 0x000fe40000201400 */
[C---:B------:R-:W-:Y:S02]  /*3f80*/  ISETP.GE.AND P5, PT, R5.reuse, R130, PT ;  /* 0x000000820500720c */ /* 0x040fe40003fa6270 */
[----:B------:R-:W-:Y:S01]  /*3f90*/  ISETP.GE.AND P1, PT, R5, R129, PT ;  /* 0x000000810500720c */ /* 0x000fe20003f26270 */
[C---:B------:R-:W-:Y:S01]  /*3fa0*/  FFMA.FTZ R33, R3.reuse, R38, R49 ;  /* 0x0000002603217223 */ /* 0x040fe20000010031 */
[----:B------:R-:W-:Y:S01]  /*3fb0*/  I2FP.F32.S32 R18, R18 ;  /* 0x0000001200127245 */ /* 0x000fe20000201400 */
[----:B------:R-:W-:Y:S01]  /*3fc0*/  FFMA.FTZ R38, R3, R38, R51 ;  /* 0x0000002603267223 */ /* 0x000fe20000010033 */
        /* <DEDUP_REMOVED lines=16> */
[----:B------:R-:W-:Y:S02]  /*40d0*/  I2FP.F32.S32 R5, R5 ;  /* 0x0000000500057245 */ /* 0x000fe40000201400 */
[C---:B------:R-:W-:Y:S02]  /*40e0*/  ISETP.GE.AND P5, PT, R6.reuse, R130, PT ;  /* 0x000000820600720c */ /* 0x040fe40003fa6270 */
[----:B------:R-:W-:Y:S01]  /*40f0*/  ISETP.GE.AND P1, PT, R6, R129, PT ;  /* 0x000000810600720c */ /* 0x000fe20003f26270 */
[C---:B------:R-:W-:Y:S01]  /*4100*/  FFMA.FTZ R7, R3.reuse, R5, R8 ;  /* 0x0000000503077223 */ /* 0x040fe20000010008 */
[----:B------:R-:W-:Y:S01]  /*4110*/  I2FP.F32.S32 R13, R13 ;  /* 0x0000000d000d7245 */ /* 0x000fe20000201400 */
[----:B------:R-:W-:Y:S01]  /*4120*/  FFMA.FTZ R10, R3, R5, R10 ;  /* 0x00000005030a7223 */ /* 0x000fe2000001000a */
[----:B------:R-:W-:Y:S01]  /*4130*/  I2FP.F32.S32 R6, R6 ;  /* 0x0000000600067245 */ /* 0x000fe20000201400 */
[C---:B------:R-:W-:Y:S01]  /*4140*/  VIADD R8, R12.reuse, 0x29 ;  /* 0x000000290c087836 */ /* 0x040fe20000000000 */
        /* <DEDUP_REMOVED lines=9> */
[C---:B------:R-:W-:Y:S02]  /*41e0*/  ISETP.GE.AND P4, PT, R8.reuse, R130, PT ;  /* 0x000000820800720c */ /* 0x040fe40003f86270 */
[----:B------:R-:W-:Y:S02]  /*41f0*/  ISETP.GE.AND P2, PT, R8, R129, PT ;  /* 0x000000810800720c */ /* 0x000fe40003f46270 */
[----:B------:R-:W-:Y:S02]  /*4200*/  FSEL R5, R5, -INF , !P5 ;  /* 0xff80000005057808 */ /* 0x000fe40006800000 */
[----:B------:R-:W-:Y:S02]  /*4210*/  FSEL R6, R6, -INF , !P1 ;  /* 0xff80000006067808 */ /* 0x000fe40004800000 */
[----:B------:R-:W-:Y:S02]  /*4220*/  I2FP.F32.S32 R8, R8 ;  /* 0x0000000800087245 */ /* 0x000fe40000201400 */
[----:B------:R-:W-:-:S02]  /*4230*/  FSEL R24, R10, -INF , !P3 ;  /* 0xff8000000a187808 */ /* 0x000fc40005800000 */
[----:B------:R-:W-:Y:S01]  /*4240*/  ISETP.GE.AND P5, PT, R9, R130, PT ;  /* 0x000000820900720c */ /* 0x000fe20003fa6270 */
[-C--:B------:R-:W-:Y:S01]  /*4250*/  FFMA.FTZ R77, R3, R8.reuse, R77 ;  /* 0x00000008034d7223 */ /* 0x080fe2000001004d */
[----:B------:R-:W-:Y:S01]  /*4260*/  ISETP.GE.AND P1, PT, R9, R129, PT ;  /* 0x000000810900720c */ /* 0x000fe20003f26270 */
[----:B------:R-:W-:Y:S01]  /*4270*/  FFMA.FTZ R79, R3, R8, R79 ;  /* 0x00000008034f7223 */ /* 0x000fe2000001004f */
[----:B------:R-:W-:Y:S01]  /*4280*/  I2FP.F32.S32 R10, R11 ;  /* 0x0000000b000a7245 */ /* 0x000fe20000201400 */
[C---:B------:R-:W-:Y:S01]  /*4290*/  VIADD R8, R12.reuse, 0x38 ;  /* 0x000000380c087836 */ /* 0x040fe20000000000 */
[----:B------:R-:W-:Y:S02]  /*42a0*/  I2FP.F32.S32 R9, R9 ;  /* 0x0000000900097245 */ /* 0x000fe40000201400 */
[----:B------:R-:W-:Y:S01]  /*42b0*/  ISETP.GE.AND P6, PT, R11, R130, PT ;  /* 0x000000820b00720c */ /* 0x000fe20003fc6270 */
[CC--:B------:R-:W-:Y:S01]  /*42c0*/  FFMA.FTZ R25, R3.reuse, R10.reuse, R25 ;  /* 0x0000000a03197223 */ /* 0x0c0fe20000010019 */
[C---:B------:R-:W-:Y:S01]  /*42d0*/  FFMA.FTZ R27, R3.reuse, R10, R27 ;  /* 0x0000000a031b7223 */ /* 0x040fe2000001001b */
[CC--:B------:R-:W-:Y:S01]  /*42e0*/  FFMA.FTZ R76, R3.reuse, R9.reuse, R76 ;  /* 0x00000009034c7223 */ /* 0x0c0fe2000001004c */
[----:B------:R-:W-:Y:S01]  /*42f0*/  FFMA.FTZ R78, R3, R9, R78 ;  /* 0x00000009034e7223 */ /* 0x000fe2000001004e */
[----:B------:R-:W-:Y:S01]  /*4300*/  ISETP.GE.AND P3, PT, R11, R129, PT ;  /* 0x000000810b00720c */ /* 0x000fe20003f66270 */
[C---:B------:R-:W-:Y:S01]  /*4310*/  VIADD R9, R12.reuse, 0x30 ;  /* 0x000000300c097836 */ /* 0x040fe20000000000 */
[----:B------:R-:W-:Y:S01]  /*4320*/  I2FP.F32.S32 R11, R8 ;  /* 0x00000008000b7245 */ /* 0x000fe20000201400 */
[----:B------:R-:W-:Y:S01]  /*4330*/  VIADD R10, R12, 0x31 ;  /* 0x000000310c0a7836 */ /* 0x000fe20000000000 */
[----:B------:R-:W-:-:S02]  /*4340*/  FSEL R135, R25, -INF , !P6 ;  /* 0xff80000019877808 */ /* 0x000fc40007000000 */
[----:B------:R-:W-:Y:S01]  /*4350*/  FSEL R140, R27, -INF , !P3 ;  /* 0xff8000001b8c7808 */ /* 0x000fe20005800000 */
[-C--:B------:R-:W-:Y:S01]  /*4360*/  FFMA.FTZ R44, R3, R11.reuse, R44 ;  /* 0x0000000b032c7223 */ /* 0x080fe2000001002c */
[----:B------:R-:W-:Y:S01]  /*4370*/  ISETP.GE.AND P6, PT, R9, R130, PT ;  /* 0x000000820900720c */ /* 0x000fe20003fc6270 */
[----:B------:R-:W-:Y:S01]  /*4380*/  FFMA.FTZ R46, R3, R11, R46 ;  /* 0x0000000b032e7223 */ /* 0x000fe2000001002e */
[----:B------:R-:W-:Y:S02]  /*4390*/  ISETP.GE.AND P3, PT, R9, R129, PT ;  /* 0x000000810900720c */ /* 0x000fe40003f66270 */
[----:B------:R-:W-:Y:S02]  /*43a0*/  FSEL R133, R76, -INF , !P5 ;  /* 0xff8000004c857808 */ /* 0x000fe40006800000 */
[----:B------:R-:W-:Y:S02]  /*43b0*/  FSEL R134, R78, -INF , !P1 ;  /* 0xff8000004e867808 */ /* 0x000fe40004800000 */
[----:B------:R-:W-:-:S02]  /*43c0*/  I2FP.F32.S32 R9, R9 ;  /* 0x0000000900097245 */ /* 0x000fc40000201400 */
[C---:B------:R-:W-:Y:S02]  /*43d0*/  ISETP.GE.AND P5, PT, R10.reuse, R130, PT ;  /* 0x000000820a00720c */ /* 0x040fe40003fa6270 */
[----:B------:R-:W-:Y:S01]  /*43e0*/  ISETP.GE.AND P1, PT, R10, R129, PT ;  /* 0x000000810a00720c */ /* 0x000fe20003f26270 */
[CC--:B------:R-:W-:Y:S01]  /*43f0*/  FFMA.FTZ R80, R3.reuse, R9.reuse, R80 ;  /* 0x0000000903507223 */ /* 0x0c0fe20000010050 */
[----:B------:R-:W-:Y:S01]  /*4400*/  I2FP.F32.S32 R10, R10 ;  /* 0x0000000a000a7245 */ /* 0x000fe20000201400 */
[----:B------:R-:W-:Y:S01]  /*4410*/  FFMA.FTZ R82, R3, R9, R82 ;  /* 0x0000000903527223 */ /* 0x000fe20000010052 */
[----:B------:R-:W-:Y:S02]  /*4420*/  FSEL R131, R77, -INF , !P4 ;  /* 0xff8000004d837808 */ /* 0x000fe40006000000 */
[C---:B------:R-:W-:Y:S01]  /*4430*/  ISETP.GE.AND P4, PT, R8.reuse, R130, PT ;  /* 0x000000820800720c */ /* 0x040fe20003f86270 */
[-C--:B------:R-:W-:Y:S01]  /*4440*/  FFMA.FTZ R81, R3, R10.reuse, R81 ;  /* 0x0000000a03517223 */ /* 0x080fe20000010051 */
[----:B------:R-:W-:Y:S01]  /*4450*/  FSEL R136, R79, -INF , !P2 ;  /* 0xff8000004f887808 */ /* 0x000fe20005000000 */
[----:B------:R-:W-:Y:S01]  /*4460*/  FFMA.FTZ R83, R3, R10, R83 ;  /* 0x0000000a03537223 */ /* 0x000fe20000010053 */
[----:B------:R-:W-:Y:S01]  /*4470*/  ISETP.GE.AND P2, PT, R8, R129, PT ;  /* 0x000000810800720c */ /* 0x000fe20003f46270 */
        /* <DEDUP_REMOVED lines=12> */
[C---:B------:R-:W-:Y:S01]  /*4540*/  FFMA.FTZ R20, R3.reuse, R12, R20 ;  /* 0x0000000c03147223 */ /* 0x040fe20000010014 */
[----:B------:R-:W-:Y:S01]  /*4550*/  I2FP.F32.S32 R8, R8 ;  /* 0x0000000800087245 */ /* 0x000fe20000201400 */
[----:B------:R-:W-:Y:S01]  /*4560*/  FFMA.FTZ R22, R3, R12, R22 ;  /* 0x0000000c03167223 */ /* 0x000fe20000010016 */
[----:B------:R-:W-:-:S02]  /*4570*/  FSEL R114, R46, -INF , !P2 ;  /* 0xff8000002e727808 */ /* 0x000fc40005000000 */
[----:B------:R-:W-:Y:S01]  /*4580*/  FSEL R25, R20, -INF , !P6 ;  /* 0xff80000014197808 */ /* 0x000fe20007000000 */
[CC--:B------:R-:W-:Y:S01]  /*4590*/  FFMA.FTZ R45, R3.reuse, R8.reuse, R45 ;  /* 0x00000008032d7223 */ /* 0x0c0fe2000001002d */
[----:B------:R-:W-:Y:S01]  /*45a0*/  FFMA.FTZ R47, R3, R8, R47 ;  /* 0x00000008032f7223 */ /* 0x000fe2000001002f */
[----:B------:R-:W-:-:S03]  /*45b0*/  FSEL R20, R22, -INF , !P3 ;  /* 0xff80000016147808 */ /* 0x000fc60005800000 */
        /* <DEDUP_REMOVED lines=63> */
.L_x_6716:
[----:B------:R-:W-:-:S04]  /*49b0*/  LEA R27, -R102, RZ, 0x6 ;  /* 0x000000ff661b7211 */ /* 0x000fc800078e31ff */
[----:B------:R-:W-:-:S07]  /*49c0*/  SHF.R.S32.HI R22, RZ, 0x1f, R27 ;  /* 0x0000001fff167819 */ /* 0x000fce000001141b */
.L_x_6717:
        /* <DEDUP_REMOVED lines=44> */
[C---:B-1----:R-:W-:Y:S02]  /*4c90*/  @!P3 LEA R50, P1, R14.reuse, R12, 0x1 ;  /* 0x0000000c0e32b211 */ /* 0x042fe400078208ff */
        /* <DEDUP_REMOVED lines=46> */
.L_x_6719:
[----:B------:R-:W-:Y:S05]  /*4f80*/  BSYNC B0 ;  /* 0x0000000000007941 */ /* 0x000fea0003800000 */
.L_x_6718:
[----:B------:R-:W0:Y:S01]  /*4f90*/  LDGDEPBAR ;  /* 0x00000000000079af */ /* 0x000e220000000000 */
[----:B------:R-:W-:-:S04]  /*4fa0*/  IADD3 R128, P1, R27, R128, RZ ;  /* 0x000000801b807210 */ /* 0x000fc80007f3e0ff */
[----:B------:R-:W-:-:S09]  /*4fb0*/  IADD3.X R127, R22, R127, RZ, P1, !PT ;  /* 0x0000007f167f7210 */ /* 0x000fd20000ffe4ff */
.L_x_6715:
        /* <DEDUP_REMOVED lines=48> */
[----:B------:R-:W-:Y:S01]  /*52c0*/  LDSM.16.MT88.4 R88, [R145+0xa000] ;  /* 0x00a000009158783b */ /* 0x000fe20000004200 */
[----:B-1----:R-:W-:-:S02]  /*52d0*/  FMNMX.FTZ R101, R10, R101, !PT ;  /* 0x000000650a657209 */ /* 0x002fc40007810000 */
[----:B--2---:R-:W-:-:S03]  /*52e0*/  FMNMX.FTZ R100, R9, R100, !PT ;  /* 0x0000006409647209 */ /* 0x004fc60007810000 */
[C---:B------:R-:W-:Y:S01]  /*52f0*/  FMUL.FTZ R122, R101.reuse, UR12 ;  /* 0x0000000c657a7c20 */ /* 0x040fe20008410000 */
[----:B------:R-:W-:Y:S01]  /*5300*/  FSETP.NEU.FTZ.AND P1, PT, R101, -INF , PT ;  /* 0xff8000006500780b */ /* 0x000fe20003f3d000 */
[----:B------:R-:W-:Y:S01]  /*5310*/  LDSM.16.MT88.4 R8, [R145+0x8800] ;  /* 0x008800009108783b */ /* 0x000fe20000004200 */
        /* <DEDUP_REMOVED lines=11> */
[----:B------:R-:W1:Y:S01]  /*53d0*/  LDSM.16.MT88.4 R40, [R146+0x8000] ;  /* 0x008000009228783b */ /* 0x000e620000004200 */
        /* <DEDUP_REMOVED lines=11> */
[----:B------:R-:W3:Y:S01]  /*5490*/  LDSM.16.MT88.4 R16, [R148+0x8800] ;  /* 0x008800009410783b */ /* 0x000ee20000004200 */
[--C-:B------:R-:W-:Y:S01]  /*54a0*/  FFMA.FTZ R132, R123, UR12, -R122.reuse ;  /* 0x0000000c7b847c23 */ /* 0x100fe2000801087a */
[--C-:B------:R-:W-:Y:S01]  /*54b0*/  FFMA.FTZ R123, R140, UR12, -R115.reuse ;  /* 0x0000000c8c7b7c23 */ /* 0x100fe20008010873 */
[--C-:B------:R-:W-:Y:S01]  /*54c0*/  FFMA.FTZ R134, R134, UR12, -R115.reuse ;  /* 0x0000000c86867c23 */ /* 0x100fe20008010873 */
[----:B------:R-:W-:Y:S01]  /*54d0*/  LDSM.16.MT88.4 R20, [R144+0xa000] ;  /* 0x00a000009014783b */ /* 0x000fe20000004200 */
[--C-:B------:R-:W-:Y:S01]  /*54e0*/  FFMA.FTZ R119, R119, UR12, -R122.reuse ;  /* 0x0000000c77777c23 */ /* 0x100fe2000801087a */
[----:B------:R-:W-:Y:S01]  /*54f0*/  FFMA.FTZ R120, R120, UR12, -R122 ;  /* 0x0000000c78787c23 */ /* 0x000fe2000801087a */
[----:B------:R-:W-:Y:S01]  /*5500*/  MUFU.EX2 R109, R109 ;  /* 0x0000006d006d7308 */ /* 0x000fe20000000800 */
[----:B------:R-:W-:Y:S01]  /*5510*/  LDSM.16.MT88.4 R24, [R144+0x8800] ;  /* 0x008800009018783b */ /* 0x000fe20000004200 */
[--C-:B------:R-:W-:Y:S01]  /*5520*/  FFMA.FTZ R118, R118, UR12, -R115.reuse ;  /* 0x0000000c76767c23 */ /* 0x100fe20008010873 */
[--C-:B------:R-:W-:Y:S01]  /*5530*/  FFMA.FTZ R179, R112, UR12, -R115.reuse ;  /* 0x0000000c70b37c23 */ /* 0x100fe20008010873 */
[----:B------:R-:W-:Y:S01]  /*5540*/  FFMA.FTZ R114, R114, UR12, -R115 ;  /* 0x0000000c72727c23 */ /* 0x000fe20008010873 */
[----:B------:R-:W-:-:S03]  /*5550*/  LEA R178, P1, R128, UR8, 0x1 ;  /* 0x0000000880b27c11 */ /* 0x000fc6000f8208ff */
[----:B------:R-:W4:Y:S01]  /*5560*/  MUFU.EX2 R104, R104 ;  /* 0x0000006800687308 */ /* 0x000f220000000800 */
[----:B--2---:R-:W-:Y:S01]  /*5570*/  F2FP.F16.F32.PACK_AB R84, R110, R113 ;  /* 0x000000716e54723e */ /* 0x004fe200000000ff */
[----:B------:R-:W-:Y:S01]  /*5580*/  FADD.FTZ R110, R113, R110 ;  /* 0x0000006e716e7221 */ /* 0x000fe20000010000 */
[----:B------:R-:W-:-:S05]  /*5590*/  LEA.HI.X R177, R128, UR9, R127, 0x1, P1 ;  /* 0x0000000980b17c11 */ /* 0x000fca00088f0c7f */
[----:B------:R-:W-:Y:S08]  /*55a0*/  MUFU.EX2 R108, R108 ;  /* 0x0000006c006c7308 */ /* 0x000ff00000000800 */
[----:B------:R-:W2:Y:S01]  /*55b0*/  MUFU.EX2 R111, R111 ;  /* 0x0000006f006f7308 */ /* 0x000ea20000000800 */
[----:B----4-:R-:W-:Y:S01]  /*55c0*/  F2FP.F16.F32.PACK_AB R86, R104, R109 ;  /* 0x0000006d6856723e */ /* 0x010fe200000000ff */
[----:B------:R-:W-:-:S04]  /*55d0*/  FADD.FTZ R109, R109, R110 ;  /* 0x0000006e6d6d7221 */ /* 0x000fc80000010000 */
[----:B------:R-:W-:Y:S02]  /*55e0*/  FADD.FTZ R104, R104, R109 ;  /* 0x0000006d68687221 */ /* 0x000fe40000010000 */
[----:B------:R-:W-:Y:S08]  /*55f0*/  MUFU.EX2 R107, R107 ;  /* 0x0000006b006b7308 */ /* 0x000ff00000000800 */
[----:B------:R-:W4:Y:S01]  /*5600*/  MUFU.EX2 R106, R106 ;  /* 0x0000006a006a7308 */ /* 0x000f220000000800 */
[----:B--2---:R-:W-:Y:S01]  /*5610*/  F2FP.F16.F32.PACK_AB R85, R111, R108 ;  /* 0x0000006c6f55723e */ /* 0x004fe200000000ff */
[----:B------:R-:W-:-:S06]  /*5620*/  FADD.FTZ R108, R108, R111 ;  /* 0x0000006f6c6c7221 */ /* 0x000fcc0000010000 */
[----:B------:R-:W-:Y:S08]  /*5630*/  MUFU.EX2 R35, R35 ;  /* 0x0000002300237308 */ /* 0x000ff00000000800 */
[----:B------:R-:W2:Y:S01]  /*5640*/  MUFU.EX2 R34, R34 ;  /* 0x0000002200227308 */ /* 0x000ea20000000800 */
[----:B----4-:R-:W-:Y:S01]  /*5650*/  F2FP.F16.F32.PACK_AB R87, R106, R107 ;  /* 0x0000006b6a57723e */ /* 0x010fe200000000ff */
[----:B------:R-:W-:-:S04]  /*5660*/  FADD.FTZ R107, R107, R108 ;  /* 0x0000006c6b6b7221 */ /* 0x000fc80000010000 */
[----:B------:R-:W-:Y:S02]  /*5670*/  FADD.FTZ R106, R106, R107 ;  /* 0x0000006b6a6a7221 */ /* 0x000fe40000010000 */
[C---:B-1----:R-:W-:Y:S01]  /*5680*/  HMMA.16816.F32 R36, R84.reuse, R40, RZ ;  /* 0x000000285424723c */ /* 0x042fe200000018ff */
[----:B------:R-:W-:Y:S05]  /*5690*/  MUFU.EX2 R29, R29 ;  /* 0x0000001d001d7308 */ /* 0x000fea0000000800 */
[C---:B------:R-:W-:Y:S03]  /*56a0*/  HMMA.16816.F32 R40, R84.reuse, R42, RZ ;  /* 0x0000002a5428723c */ /* 0x040fe600000018ff */
[----:B------:R-:W1:Y:S01]  /*56b0*/  MUFU.EX2 R2, R2 ;  /* 0x0000000200027308 */ /* 0x000e620000000800 */
        /* <DEDUP_REMOVED lines=23> */
[----:B------:R-:W-:Y:S01]  /*5830*/  MUFU.EX2 R123, R123 ;  /* 0x0000007b007b7308 */ /* 0x000fe20000000800 */
[----:B------:R-:W-:-:S02]  /*5840*/  FADD.FTZ R33, R33, R32 ;  /* 0x0000002021217221 */ /* 0x000fc40000010000 */
[----:B------:R-:W-:Y:S02]  /*5850*/  HMMA.16816.F32 R76, R84, R88, RZ ;  /* 0x00000058544c723c */ /* 0x000fe400000018ff */
[----:B------:R-:W-:-:S04]  /*5860*/  FADD.FTZ R33, R0, R33 ;  /* 0x0000002100217221 */ /* 0x000fc80000010000 */
[C---:B------:R-:W-:Y:S01]  /*5870*/  HMMA.16816.F32 R36, R4.reuse, R12, R36 ;  /* 0x0000000c0424723c */ /* 0x040fe20000001824 */
[----:B------:R-:W-:Y:S05]  /*5880*/  MUFU.EX2 R134, R134 ;  /* 0x0000008600867308 */ /* 0x000fea0000000800 */
[C---:B------:R-:W-:Y:S01]  /*5890*/  HMMA.16816.F32 R40, R4.reuse, R14, R40 ;  /* 0x0000000e0428723c */ /* 0x040fe20000001828 */
[----:B------:R-:W1:Y:S02]  /*58a0*/  LDSM.16.MT88.4 R12, [R146+0xa800] ;  /* 0x00a80000920c783b */ /* 0x000e640000004200 */
[----:B------:R-:W-:Y:S03]  /*58b0*/  MUFU.EX2 R119, R119 ;  /* 0x0000007700777308 */ /* 0x000fe60000000800 */
[C---:B---3--:R-:W-:Y:S05]  /*58c0*/  HMMA.16816.F32 R96, R4.reuse, R16, R96 ;  /* 0x000000100460723c */ /* 0x048fea0000001860 */
[----:B------:R-:W-:Y:S01]  /*58d0*/  MUFU.EX2 R120, R120 ;  /* 0x0000007800787308 */ /* 0x000fe20000000800 */
[C---:B------:R-:W-:Y:S01]  /*58e0*/  HMMA.16816.F32 R92, R4.reuse, R18, R92 ;  /* 0x00000012045c723c */ /* 0x040fe2000000185c */
[----:B------:R-:W2:Y:S05]  /*58f0*/  LDSM.16.MT88.4 R16, [R148+0xa800] ;  /* 0x00a800009410783b */ /* 0x000eaa0000004200 */
        /* <DEDUP_REMOVED lines=8> */
[C---:B-1----:R-:W-:Y:S06]  /*5980*/  HMMA.16816.F32 R68, R4.reuse, R12, R68 ;  /* 0x0000000c0444723c */ /* 0x042fec0000001844 */
[----:B------:R-:W-:Y:S01]  /*5990*/  HMMA.16816.F32 R72, R4, R14, R72 ;  /* 0x0000000e0448723c */ /* 0x000fe20000001848 */
[----:B------:R-:W1:Y:S05]  /*59a0*/  LDSM.16.MT88.4 R12, [R144+0xa800] ;  /* 0x00a80000900c783b */ /* 0x000e6a0000004200 */
[C---:B------:R-:W-:Y:S06]  /*59b0*/  HMMA.16816.F32 R88, R84.reuse, R90, RZ ;  /* 0x0000005a5458723c */ /* 0x040fec00000018ff */
[C---:B------:R-:W-:Y:S06]  /*59c0*/  HMMA.16816.F32 R80, R84.reuse, R20, RZ ;  /* 0x000000145450723c */ /* 0x040fec00000018ff */
[----:B------:R-:W-:Y:S01]  /*59d0*/  HMMA.16816.F32 R84, R84, R22, RZ ;  /* 0x000000165454723c */ /* 0x000fe200000018ff */
[----:B------:R-:W-:Y:S05]  /*59e0*/  LDSM.16.MT88.4 R20, [R146+0x9800] ;  /* 0x009800009214783b */ /* 0x000fea0000004200 */
[C---:B--2---:R-:W-:Y:S06]  /*59f0*/  HMMA.16816.F32 R60, R4.reuse, R16, R60 ;  /* 0x00000010043c723c */ /* 0x044fec000000183c */
[C---:B------:R-:W-:Y:S01]  /*5a00*/  HMMA.16816.F32 R64, R4.reuse, R18, R64 ;  /* 0x000000120440723c */ /* 0x040fe20000001840 */
[----:B------:R-:W2:Y:S05]  /*5a10*/  LDSM.16.MT88.4 R16, [R148+0x9000] ;  /* 0x009000009410783b */ /* 0x000eaa0000004200 */
[C---:B---3--:R-:W-:Y:S06]  /*5a20*/  HMMA.16816.F32 R76, R4.reuse, R8, R76 ;  /* 0x00000008044c723c */ /* 0x048fec000000184c */
[C---:B-1----:R-:W-:Y:S06]  /*5a30*/  HMMA.16816.F32 R80, R4.reuse, R12, R80 ;  /* 0x0000000c0450723c */ /* 0x042fec0000001850 */
[C---:B------:R-:W-:Y:S01]  /*5a40*/  HMMA.16816.F32 R84, R4.reuse, R14, R84 ;  /* 0x0000000e0454723c */ /* 0x040fe20000001854 */
[----:B------:R-:W1:Y:S05]  /*5a50*/  LDSM.16.MT88.4 R12, [R146+0x9000] ;  /* 0x00900000920c783b */ /* 0x000e6a0000004200 */
[C---:B------:R-:W-:Y:S01]  /*5a60*/  HMMA.16816.F32 R88, R4.reuse, R10, R88 ;  /* 0x0000000a0458723c */ /* 0x040fe20000001858 */
[----:B------:R-:W3:Y:S05]  /*5a70*/  LDSM.16.MT88.4 R8, [R145+0x9000] ;  /* 0x009000009108783b */ /* 0x000eea0000004200 */
[C---:B------:R-:W-:Y:S06]  /*5a80*/  HMMA.16816.F32 R52, R4.reuse, R24, R52 ;  /* 0x000000180434723c */ /* 0x040fec0000001834 */
[----:B------:R-:W-:Y:S01]  /*5a90*/  HMMA.16816.F32 R56, R4, R26, R56 ;  /* 0x0000001a0438723c */ /* 0x000fe20000001838 */
[--C-:B------:R-:W-:Y:S01]  /*5aa0*/  FFMA.FTZ R24, R131, UR12, -R122.reuse ;  /* 0x0000000c83187c23 */ /* 0x100fe2000801087a */
[--C-:B------:R-:W-:Y:S01]  /*5ab0*/  FFMA.FTZ R25, R133, UR12, -R122.reuse ;  /* 0x0000000c85197c23 */ /* 0x100fe2000801087a */
[--C-:B------:R-:W-:Y:S01]  /*5ac0*/  FFMA.FTZ R131, R136, UR12, -R115.reuse ;  /* 0x0000000c88837c23 */ /* 0x100fe20008010873 */
[--C-:B------:R-:W-:Y:S01]  /*5ad0*/  FFMA.FTZ R136, R117, UR12, -R122.reuse ;  /* 0x0000000c75887c23 */ /* 0x100fe2000801087a */
[--C-:B------:R-:W-:Y:S01]  /*5ae0*/  FFMA.FTZ R117, R121, UR12, -R122.reuse ;  /* 0x0000000c79757c23 */ /* 0x100fe2000801087a */
[--C-:B------:R-:W-:Y:S01]  /*5af0*/  FFMA.FTZ R121, R116, UR12, -R115.reuse ;  /* 0x0000000c74797c23 */ /* 0x100fe20008010873 */
[----:B------:R-:W-:Y:S01]  /*5b00*/  FFMA.FTZ R27, R135, UR12, -R122 ;  /* 0x0000000c871b7c23 */ /* 0x000fe2000801087a */
[----:B------:R-:W-:Y:S01]  /*5b10*/  FFMA.FTZ R26, R138, UR12, -R115 ;  /* 0x0000000c8a1a7c23 */ /* 0x000fe20008010873 */
[----:B------:R-:W-:Y:S08]  /*5b20*/  MUFU.EX2 R25, R25 ;  /* 0x0000001900197308 */ /* 0x000ff00000000800 */
[----:B------:R-:W4:Y:S08]  /*5b30*/  MUFU.EX2 R27, R27 ;  /* 0x0000001b001b7308 */ /* 0x000f300000000800 */
[----:B------:R-:W5:Y:S08]  /*5b40*/  MUFU.EX2 R24, R24 ;  /* 0x0000001800187308 */ /* 0x000f700000000800 */
[----:B------:R-:W2:Y:S01]  /*5b50*/  MUFU.EX2 R26, R26 ;  /* 0x0000001a001a7308 */ /* 0x000ea20000000800 */
[----:B----4-:R-:W-:Y:S01]  /*5b60*/  F2FP.F16.F32.PACK_AB R4, R27, R132 ;  /* 0x000000841b04723e */ /* 0x010fe200000000ff */
[----:B------:R-:W-:-:S04]  /*5b70*/  FADD.FTZ R132, R132, R29 ;  /* 0x0000001d84847221 */ /* 0x000fc80000010000 */
[----:B------:R-:W-:Y:S02]  /*5b80*/  FADD.FTZ R132, R27, R132 ;  /* 0x000000841b847221 */ /* 0x000fe40000010000 */
[----:B------:R-:W4:Y:S01]  /*5b90*/  MUFU.EX2 R131, R131 ;  /* 0x0000008300837308 */ /* 0x000f220000000800 */
[----:B-----5:R-:W-:Y:S01]  /*5ba0*/  F2FP.F16.F32.PACK_AB R6, R24, R25 ;  /* 0x000000191806723e */ /* 0x020fe200000000ff */
[----:B------:R-:W-:-:S04]  /*5bb0*/  FADD.FTZ R25, R25, R132 ;  /* 0x0000008419197221 */ /* 0x000fc80000010000 */
[----:B------:R-:W-:Y:S02]  /*5bc0*/  FADD.FTZ R24, R24, R25 ;  /* 0x0000001918187221 */ /* 0x000fe40000010000 */
[----:B------:R-:W5:Y:S01]  /*5bd0*/  MUFU.EX2 R136, R136 ;  /* 0x0000008800887308 */ /* 0x000f620000000800 */
[----:B--2---:R-:W-:Y:S01]  /*5be0*/  F2FP.F16.F32.PACK_AB R5, R123, R26 ;  /* 0x0000001a7b05723e */ /* 0x004fe200000000ff */
[----:B------:R-:W-:-:S04]  /*5bf0*/  FADD.FTZ R26, R26, R33 ;  /* 0x000000211a1a7221 */ /* 0x000fc80000010000 */
[----:B------:R-:W-:Y:S02]  /*5c00*/  FADD.FTZ R123, R123, R26 ;  /* 0x0000001a7b7b7221 */ /* 0x000fe40000010000 */
[----:B------:R-:W-:Y:S01]  /*5c10*/  MUFU.EX2 R117, R117 ;  /* 0x0000007500757308 */ /* 0x000fe20000000800 */
[----:B----4-:R-:W-:Y:S01]  /*5c20*/  F2FP.F16.F32.PACK_AB R7, R131, R134 ;  /* 0x000000868307723e */ /* 0x010fe200000000ff */
[----:B------:R-:W-:-:S04]  /*5c30*/  FADD.FTZ R134, R134, R123 ;  /* 0x0000007b86867221 */ /* 0x000fc80000010000 */
[----:B------:R-:W-:Y:S02]  /*5c40*/  FADD.FTZ R131, R131, R134 ;  /* 0x0000008683837221 */ /* 0x000fe40000010000 */
[C---:B------:R-:W-:Y:S01]  /*5c50*/  HMMA.16816.F32 R96, R4.reuse, R16, R96 ;  /* 0x000000100460723c */ /* 0x040fe20000001860 */
[----:B------:R-:W2:Y:S05]  /*5c60*/  MUFU.EX2 R121, R121 ;  /* 0x0000007900797308 */ /* 0x000eaa0000000800 */
        /* <DEDUP_REMOVED lines=21> */
[----:B------:R-:W-:Y:S01]  /*5dc0*/  HMMA.16816.F32 R84, R4, R14, R84 ;  /* 0x0000000e0454723c */ /* 0x000fe20000001854 */
[----:B------:R-:W1:Y:S06]  /*5dd0*/  LDSM.16.MT88.4 R12, [R144+0x9800] ;  /* 0x00980000900c783b */ /* 0x000e6c0000004200 */
[----:B-----5:R-:W-:Y:S01]  /*5de0*/  F2FP.F16.F32.PACK_AB R4, R136, R119 ;  /* 0x000000778804723e */ /* 0x020fe200000000ff */
        /* <DEDUP_REMOVED lines=9> */
[----:B---3--:R-:W-:Y:S01]  /*5e80*/  HMMA.16816.F32 R96, R4, R8, R96 ;  /* 0x000000080460723c */ /* 0x008fe20000001860 */
        /* <DEDUP_REMOVED lines=86> */
.L_x_6721:
[----:B------:R-:W-:-:S04]  /*63f0*/  LEA R4, -R124, RZ, 0x6 ;  /* 0x000000ff7c047211 */ /* 0x000fc800078e31ff */
[----:B------:R-:W-:-:S07]  /*6400*/  SHF.R.S32.HI R5, RZ, 0x1f, R4 ;  /* 0x0000001fff057819 */ /* 0x000fce0000011404 */
.L_x_6722:
        /* <DEDUP_REMOVED lines=46> */
[----:B------:R-:W-:Y:S01]  /*66f0*/  IMAD R2, R162, 0x40, R173 ;  /* 0x00000040a2027824 */ /* 0x000fe200078e02ad */
[----:B------:R-:W-:Y:S01]  /*6700*/  @!P1 LEA R8, P3, R30, UR6, 0x1 ;  /* 0x000000061e089c11 */ /* 0x000fe2000f8608ff */
[----:B------:R-:W-:Y:S01]  /*6710*/  IMAD.MOV.U32 R180, RZ, RZ, R132 ;  /* 0x000000ffffb47224 */ /* 0x000fe200078e0084 */
[----:B------:R-:W-:Y:S01]  /*6720*/  @!P1 LEA.HI.X R19, R0, UR7, R7, 0x1, P4 ;  /* 0x0000000700139c11 */ /* 0x000fe2000a0f0c07 */
[----:B------:R-:W-:Y:S01]  /*6730*/  @!PT LDS RZ, [RZ] ;  /* 0x00000000fffff984 */ /* 0x000fe20000000800 */
[----:B------:R-:W-:Y:S01]  /*6740*/  @!PT LDS RZ, [RZ] ;  /* 0x00000000fffff984 */ /* 0x000fe20000000800 */
[----:B------:R-:W-:Y:S01]  /*6750*/  @!PT LDS RZ, [RZ] ;  /* 0x00000000fffff984 */ /* 0x000fe20000000800 */
[----:B------:R1:W-:Y:S01]  /*6760*/  @!P1 LDGSTS.E.BYPASS.LTC128B.128 [R163+0xa800], desc[UR10][R20.64+0x80] ;  /* 0x0a80008014a39fae */ /* 0x0003e2000b901d4a */
[----:B------:R-:W-:Y:S01]  /*6770*/  @!P1 LEA.HI.X R9, R30, UR7, R5, 0x1, P3 ;  /* 0x000000071e099c11 */ /* 0x000fe200098f0c05 */
[----:B------:R-:W-:Y:S01]  /*6780*/  VIADD R0, R2, 0x1 ;  /* 0x0000000102007836 */ /* 0x000fe20000000000 */
[----:B------:R-:W-:Y:S01]  /*6790*/  ISETP.GE.AND P3, PT, R126, 0x3, PT ;  /* 0x000000037e00780c */ /* 0x000fe20003f66270 */
[----:B------:R-:W-:Y:S01]  /*67a0*/  @P2 STS.128 [R163+0x9000], RZ ;  /* 0x009000ffa3002388 */ /* 0x000fe20000000c00 */
[----:B------:R-:W-:-:S02]  /*67b0*/  IMAD.MOV.U32 R183, RZ, RZ, R133 ;  /* 0x000000ffffb77224 */ /* 0x000fc400078e0085 */
[C---:B------:R-:W-:Y:S01]  /*67c0*/  ISETP.GE.AND P6, PT, R0.reuse, R130, PT ;  /* 0x000000820000720c */ /* 0x040fe20003fc6270 */
[----:B------:R-:W-:Y:S01]  /*67d0*/  @!PT LDS RZ, [RZ] ;  /* 0x00000000fffff984 */ /* 0x000fe20000000800 */
[----:B------:R-:W-:Y:S01]  /*67e0*/  @!PT LDS RZ, [RZ] ;  /* 0x00000000fffff984 */ /* 0x000fe20000000800 */
[----:B------:R-:W-:Y:S01]  /*67f0*/  @!PT LDS RZ, [RZ] ;  /* 0x00000000fffff984 */ /* 0x000fe20000000800 */
[----:B------:R-:W-:Y:S01]  /*6800*/  @!P2 LDGSTS.E.BYPASS.LTC128B.128 [R163+0x9000], desc[UR10][R10.64] ;  /* 0x090000000aa3afae */ /* 0x000fe2000b901d4a */
[----:B------:R-:W-:-:S03]  /*6810*/  ISETP.GE.AND P4, PT, R0, R129, PT ;  /* 0x000000810000720c */ /* 0x000fc60003f86270 */
        /* <DEDUP_REMOVED lines=21> */
[----:B------:R-:W-:Y:S04]  /*6970*/  LDSM.16.M88.4 R116, [R152+0x800] ;  /* 0x000800009874783b */ /* 0x000fe80000000200 */
[----:B------:R-:W-:Y:S04]  /*6980*/  LDSM.16.M88.4 R112, [R152+0x1000] ;  /* 0x001000009870783b */ /* 0x000fe80000000200 */
[----:B------:R-:W-:Y:S04]  /*6990*/  LDSM.16.M88.4 R108, [R152+0x1800] ;  /* 0x00180000986c783b */ /* 0x000fe80000000200 */
[----:B------:R-:W0:Y:S01]  /*69a0*/  LDGDEPBAR ;  /* 0x00000000000079af */ /* 0x000e220000000000 */
[C---:B----4-:R-:W-:Y:S06]  /*69b0*/  HMMA.16816.F32 R32, R4.reuse, R28, RZ ;  /* 0x0000001c0420723c */ /* 0x050fec00000018ff */
[C---:B-1----:R-:W-:Y:S06]  /*69c0*/  HMMA.16816.F32 R24, R4.reuse, R20, RZ ;  /* 0x000000140418723c */ /* 0x042fec00000018ff */
[C---:B--2---:R-:W-:Y:S06]  /*69d0*/  HMMA.16816.F32 R16, R4.reuse, R12, RZ ;  /* 0x0000000c0410723c */ /* 0x044fec00000018ff */
[C---:B------:R-:W-:Y:S06]  /*69e0*/  HMMA.16816.F32 R28, R4.reuse, R30, RZ ;  /* 0x0000001e041c723c */ /* 0x040fec00000018ff */
[C---:B------:R-:W-:Y:S06]  /*69f0*/  HMMA.16816.F32 R20, R4.reuse, R22, RZ ;  /* 0x000000160414723c */ /* 0x040fec00000018ff */
[C---:B------:R-:W-:Y:S06]  /*6a00*/  HMMA.16816.F32 R12, R4.reuse, R14, RZ ;  /* 0x0000000e040c723c */ /* 0x040fec00000018ff */
[C---:B---3--:R-:W-:Y:S06]  /*6a10*/  HMMA.16816.F32 R8, R4.reuse, R104, RZ ;  /* 0x000000680408723c */ /* 0x048fec00000018ff */
        /* <DEDUP_REMOVED lines=80> */
[----:B------:R-:W-:-:S04]  /*6f20*/  DEPBAR.LE SB0, 0x0 ;  /* 0x000080000000791a */ /* 0x000fc80000000000 */
[C---:B-1----:R-:W-:Y:S06]  /*6f30*/  HMMA.16816.F32 R32, R120.reuse, R116, R32 ;  /* 0x000000747820723c */ /* 0x042fec0000001820 */
[C---:B------:R-:W-:Y:S06]  /*6f40*/  HMMA.16816.F32 R28, R120.reuse, R118, R28 ;  /* 0x00000076781c723c */ /* 0x040fec000000181c */
[C---:B---3--:R-:W-:Y:S06]  /*6f50*/  HMMA.16816.F32 R24, R120.reuse, R112, R24 ;  /* 0x000000707818723c */ /* 0x048fec0000001818 */
[C---:B------:R-:W-:Y:S06]  /*6f60*/  HMMA.16816.F32 R20, R120.reuse, R114, R20 ;  /* 0x000000727814723c */ /* 0x040fec0000001814 */
[C---:B--2---:R-:W-:Y:S06]  /*6f70*/  HMMA.16816.F32 R16, R120.reuse, R108, R16 ;  /* 0x0000006c7810723c */ /* 0x044fec0000001810 */
[C---:B----4-:R-:W-:Y:S01]  /*6f80*/  HMMA.16816.F32 R8, R120.reuse, R104, R8 ;  /* 0x000000687808723c */ /* 0x050fe20000001808 */
[----:B------:R-:W-:Y:S01]  /*6f90*/  VIADD R108, R2, 0x8 ;  /* 0x00000008026c7836 */ /* 0x000fe20000000000 */
[----:B------:R-:W-:Y:S04]  /*6fa0*/  BAR.SYNC.DEFER_BLOCKING 0x0 ;  /* 0x0000000000007b1d */ /* 0x000fe80000010000 */
[----:B------:R-:W-:Y:S01]  /*6fb0*/  ISETP.GE.AND P5, PT, R108, R130, PT ;  /* 0x000000826c00720c */ /* 0x000fe20003fa6270 */
[----:B------:R-:W-:Y:S01]  /*6fc0*/  HMMA.16816.F32 R12, R120, R110, R12 ;  /* 0x0000006e780c723c */ /* 0x000fe2000000180c */
[----:B------:R-:W-:-:S02]  /*6fd0*/  I2FP.F32.S32 R104, R0 ;  /* 0x0000000000687245 */ /* 0x000fc40000201400 */
[----:B------:R-:W-:-:S03]  /*6fe0*/  I2FP.F32.S32 R105, R108 ;  /* 0x0000006c00697245 */ /* 0x000fc60000201400 */
[CC--:B------:R-:W-:Y:S01]  /*6ff0*/  FFMA.FTZ R0, R3.reuse, R104.reuse, R35 ;  /* 0x0000006803007223 */ /* 0x0c0fe20000010023 */
[C---:B------:R-:W-:Y:S02]  /*7000*/  VIADD R35, R2.reuse, 0x9 ;  /* 0x0000000902237836 */ /* 0x040fe40000000000 */
[CC--:B------:R-:W-:Y:S01]  /*7010*/  FFMA.FTZ R131, R3.reuse, R105.reuse, R28 ;  /* 0x0000006903837223 */ /* 0x0c0fe2000001001c */
[C---:B------:R-:W-:Y:S01]  /*7020*/  FFMA.FTZ R28, R3.reuse, R105, R30 ;  /* 0x00000069031c7223 */ /* 0x040fe2000001001e */
[----:B------:R-:W-:Y:S02]  /*7030*/  VIADD R30, R2, 0x10 ;  /* 0x00000010021e7836 */ /* 0x000fe40000000000 */
[----:B------:R-:W-:Y:S01]  /*7040*/  FFMA.FTZ R33, R3, R104, R33 ;  /* 0x0000006803217223 */ /* 0x000fe20000010021 */
[----:B------:R-:W-:Y:S01]  /*7050*/  FSEL R0, R0, -INF , !P4 ;  /* 0xff80000000007808 */ /* 0x000fe20006000000 */
[----:B------:R-:W-:Y:S01]  /*7060*/  HMMA.16816.F32 R4, R120, R106, R4 ;  /* 0x0000006a7804723c */ /* 0x000fe20000001804 */
[----:B------:R-:W-:-:S02]  /*7070*/  FSEL R131, R131, -INF , !P5 ;  /* 0xff80000083837808 */ /* 0x000fc40006800000 */
[----:B------:R-:W-:Y:S02]  /*7080*/  I2FP.F32.S32 R104, R35 ;  /* 0x0000002300687245 */ /* 0x000fe40000201400 */
[C---:B------:R-:W-:Y:S02]  /*7090*/  ISETP.GE.AND P4, PT, R35.reuse, R130, PT ;  /* 0x000000822300720c */ /* 0x040fe40003f86270 */
[-C--:B------:R-:W-:Y:S01]  /*70a0*/  ISETP.GE.AND P5, PT, R35, R129.reuse, PT ;  /* 0x000000812300720c */ /* 0x080fe20003fa6270 */
[C---:B------:R-:W-:Y:S01]  /*70b0*/  FFMA.FTZ R29, R3.reuse, R104, R29 ;  /* 0x00000068031d7223 */ /* 0x040fe2000001001d */
[----:B------:R-:W-:Y:S01]  /*70c0*/  I2FP.F32.S32 R35, R30 ;  /* 0x0000001e00237245 */ /* 0x000fe20000201400 */
[----:B------:R-:W-:Y:S01]  /*70d0*/  FFMA.FTZ R31, R3, R104, R31 ;  /* 0x00000068031f7223 */ /* 0x000fe2000001001f */
[----:B------:R-:W-:Y:S02]  /*70e0*/  FSEL R33, R33, -INF , !P6 ;  /* 0xff80000021217808 */ /* 0x000fe40007000000 */
[----:B------:R-:W-:Y:S01]  /*70f0*/  ISETP.GE.AND P6, PT, R108, R129, PT ;  /* 0x000000816c00720c */ /* 0x000fe20003fc6270 */
[-C--:B------:R-:W-:Y:S01]  /*7100*/  FFMA.FTZ R125, R3, R35.reuse, R24 ;  /* 0x00000023037d7223 */ /* 0x080fe20000010018 */
[----:B------:R-:W-:Y:S01]  /*7110*/  VIADD R24, R2, 0x11 ;  /* 0x0000001102187836 */ /* 0x000fe20000000000 */
[----:B------:R-:W-:Y:S01]  /*7120*/  FSEL R29, R29, -INF , !P4 ;  /* 0xff8000001d1d7808 */ /* 0x000fe20006000000 */
[----:B------:R-:W-:Y:S01]  /*7130*/  FFMA.FTZ R26, R3, R35, R26 ;  /* 0x00000023031a7223 */ /* 0x000fe2000001001a */
        /* <DEDUP_REMOVED lines=21> */
[----:B------:R-:W-:Y:S02]  /*7290*/  FSEL R115, R115, -INF , !P4 ;  /* 0xff80000073737808 */ /* 0x000fe40006000000 */
[C---:B------:R-:W-:Y:S01]  /*72a0*/  ISETP.GE.AND P6, PT, R24.reuse, R130, PT ;  /* 0x000000821800720c */ /* 0x040fe20003fc6270 */
[CC--:B------:R-:W-:Y:S01]  /*72b0*/  FFMA.FTZ R113, R3.reuse, R20.reuse, R21 ;  /* 0x0000001403717223 */ /* 0x0c0fe20000010015 */
[----:B------:R-:W-:Y:S01]  /*72c0*/  ISETP.GE.AND P4, PT, R24, R129, PT ;  /* 0x000000811800720c */ /* 0x000fe20003f86270 */
[C---:B------:R-:W-:Y:S02]  /*72d0*/  VIADD R24, R2.reuse, 0x20 ;  /* 0x0000002002187836 */ /* 0x040fe40000000000 */
[----:B------:R-:W-:Y:S01]  /*72e0*/  FFMA.FTZ R23, R3, R20, R23 ;  /* 0x0000001403177223 */ /* 0x000fe20000010017 */
[----:B------:R-:W-:Y:S01]  /*72f0*/  VIADD R20, R2, 0x21 ;  /* 0x0000002102147836 */ /* 0x000fe20000000000 */
[----:B------:R-:W-:Y:S02]  /*7300*/  FSEL R22, R22, -INF , !P5 ;  /* 0xff80000016167808 */ /* 0x000fe40006800000 */
[----:B------:R-:W-:-:S02]  /*7310*/  I2FP.F32.S32 R21, R24 ;  /* 0x0000001800157245 */ /* 0x000fc40000201400 */
[----:B------:R-:W-:Y:S02]  /*7320*/  FSEL R113, R113, -INF , !P6 ;  /* 0xff80000071717808 */ /* 0x000fe40007000000 */
[C---:B------:R-:W-:Y:S01]  /*7330*/  ISETP.GE.AND P5, PT, R24.reuse, R130, PT ;  /* 0x000000821800720c */ /* 0x040fe20003fa6270 */
[C---:B------:R-:W-:Y:S01]  /*7340*/  FFMA.FTZ R16, R3.reuse, R21, R16 ;  /* 0x0000001503107223 */ /* 0x040fe20000010010 */
[----:B------:R-:W-:Y:S01]  /*7350*/  ISETP.GE.AND P6, PT, R24, R129, PT ;  /* 0x000000811800720c */ /* 0x000fe20003fc6270 */
[----:B------:R-:W-:Y:S01]  /*7360*/  FFMA.FTZ R18, R3, R21, R18 ;  /* 0x0000001503127223 */ /* 0x000fe20000010012 */
[----:B------:R-:W-:Y:S01]  /*7370*/  I2FP.F32.S32 R24, R20 ;  /* 0x0000001400187245 */ /* 0x000fe20000201400 */
[----:B------:R-:W-:Y:S01]  /*7380*/  VIADD R21, R2, 0x28 ;  /* 0x0000002802157836 */ /* 0x000fe20000000000 */
[----:B------:R-:W-:Y:S02]  /*7390*/  FSEL R114, R23, -INF , !P4 ;  /* 0xff80000017727808 */ /* 0x000fe40006000000 */
[----:B------:R-:W-:Y:S01]  /*73a0*/  ISETP.GE.AND P4, PT, R20, R130, PT ;  /* 0x000000821400720c */ /* 0x000fe20003f86270 */
[CC--:B------:R-:W-:Y:S01]  /*73b0*/  FFMA.FTZ R17, R3.reuse, R24.reuse, R17 ;  /* 0x0000001803117223 */ /* 0x0c0fe20000010011 */
[----:B------:R-:W-:Y:S01]  /*73c0*/  FSEL R117, R16, -INF , !P5 ;  /* 0xff80000010757808 */ /* 0x000fe20006800000 */
[----:B------:R-:W-:Y:S01]  /*73d0*/  FFMA.FTZ R19, R3, R24, R19 ;  /* 0x0000001803137223 */ /* 0x000fe20000010013 */
[----:B------:R-:W-:-:S02]  /*73e0*/  ISETP.GE.AND P5, PT, R20, R129, PT ;  /* 0x000000811400720c */ /* 0x000fc40003fa6270 */
[----:B------:R-:W-:Y:S02]  /*73f0*/  FSEL R20, R18, -INF , !P6 ;  /* 0xff80000012147808 */ /* 0x000fe40007000000 */
[----:B------:R-:W-:Y:S01]  /*7400*/  FSEL R23, R17, -INF , !P4 ;  /* 0xff80000011177808 */ /* 0x000fe20006000000 */
[----:B------:R-:W-:Y:S01]  /*7410*/  VIADD R17, R2, 0x29 ;  /* 0x0000002902117836 */ /* 0x000fe20000000000 */
[C---:B------:R-:W-:Y:S02]  /*7420*/  ISETP.GE.AND P6, PT, R21.reuse, R130, PT ;  /* 0x000000821500720c */ /* 0x040fe40003fc6270 */
[----:B------:R-:W-:Y:S02]  /*7430*/  ISETP.GE.AND P4, PT, R21, R129, PT ;  /* 0x000000811500720c */ /* 0x000fe40003f86270 */
[----:B------:R-:W-:Y:S02]  /*7440*/  I2FP.F32.S32 R21, R21 ;  /* 0x0000001500157245 */ /* 0x000fe40000201400 */
[----:B------:R-:W-:-:S02]  /*7450*/  FSEL R118, R19, -INF , !P5 ;  /* 0xff80000013767808 */ /* 0x000fc40006800000 */
[----:B------:R-:W-:Y:S01]  /*7460*/  ISETP.GE.AND P5, PT, R17, R130, PT ;  /* 0x000000821100720c */ /* 0x000fe20003fa6270 */
[CC--:B------:R-:W-:Y:S01]  /*7470*/  FFMA.FTZ R12, R3.reuse, R21.reuse, R12 ;  /* 0x00000015030c7223 */ /* 0x0c0fe2000001000c */
[----:B------:R-:W-:Y:S01]  /*7480*/  FFMA.FTZ R16, R3, R21, R14 ;  /* 0x0000001503107223 */ /* 0x000fe2000001000e */
[----:B------:R-:W-:-:S03]  /*7490*/  I2FP.F32.S32 R14, R17 ;  /* 0x00000011000e7245 */ /* 0x000fc60000201400 */
[----:B------:R-:W-:Y:S01]  /*74a0*/  FSEL R21, R12, -INF , !P6 ;  /* 0xff8000000c157808 */ /* 0x000fe20007000000 */
[----:B------:R-:W-:Y:S01]  /*74b0*/  VIADD R12, R2, 0x30 ;  /* 0x00000030020c7836 */ /* 0x000fe20000000000 */
[----:B------:R-:W-:Y:S01]  /*74c0*/  ISETP.GE.AND P6, PT, R17, R129, PT ;  /* 0x000000811100720c */ /* 0x000fe20003fc6270 */
[CC--:B------:R-:W-:Y:S01]  /*74d0*/  FFMA.FTZ R13, R3.reuse, R14.reuse, R13 ;  /* 0x0000000e030d7223 */ /* 0x0c0fe2000001000d */
[----:B------:R-:W-:Y:S01]  /*74e0*/  FSEL R122, R16, -INF , !P4 ;  /* 0xff800000107a7808 */ /* 0x000fe20006000000 */
[----:B------:R-:W-:Y:S01]  /*74f0*/  FFMA.FTZ R15, R3, R14, R15 ;  /* 0x0000000e030f7223 */ /* 0x000fe2000001000f */
[----:B------:R-:W-:Y:S02]  /*7500*/  I2FP.F32.S32 R17, R12 ;  /* 0x0000000c00117245 */ /* 0x000fe40000201400 */
[----:B------:R-:W-:Y:S02]  /*7510*/  FSEL R119, R13, -INF , !P5 ;  /* 0xff8000000d777808 */ /* 0x000fe40006800000 */
[C---:B------:R-:W-:Y:S01]  /*7520*/  ISETP.GE.AND P4, PT, R12.reuse, R130, PT ;  /* 0x000000820c00720c */ /* 0x040fe20003f86270 */
[----:B------:R-:W-:Y:S01]  /*7530*/  FFMA.FTZ R105, R3, R17, R8 ;  /* 0x0000001103697223 */ /* 0x000fe20000010008 */
[----:B------:R-:W-:Y:S01]  /*7540*/  ISETP.GE.AND P5, PT, R12, R129, PT ;  /* 0x000000810c00720c */ /* 0x000fe20003fa6270 */
[C---:B------:R-:W-:Y:S01]  /*7550*/  VIADD R12, R2.reuse, 0x31 ;  /* 0x00000031020c7836 */ /* 0x040fe20000000000 */
[----:B------:R-:W-:Y:S01]  /*7560*/  FSEL R120, R15, -INF , !P6 ;  /* 0xff8000000f787808 */ /* 0x000fe20007000000 */
[----:B------:R-:W-:Y:S01]  /*7570*/  VIADD R8, R2, 0x38 ;  /* 0x0000003802087836 */ /* 0x000fe20000000000 */
[----:B------:R-:W-:Y:S01]  /*7580*/  FSEL R105, R105, -INF , !P4 ;  /* 0xff80000069697808 */ /* 0x000fe20006000000 */
[----:B------:R-:W-:Y:S01]  /*7590*/  FFMA.FTZ R10, R3, R17, R10 ;  /* 0x00000011030a7223 */ /* 0x000fe2000001000a */
[----:B------:R-:W-:-:S02]  /*75a0*/  I2FP.F32.S32 R14, R12 ;  /* 0x0000000c000e7245 */ /* 0x000fc40000201400 */
[C---:B------:R-:W-:Y:S02]  /*75b0*/  ISETP.GE.AND P6, PT, R12.reuse, R130, PT ;  /* 0x000000820c00720c */ /* 0x040fe40003fc6270 */
[----:B------:R-:W-:Y:S01]  /*75c0*/  ISETP.GE.AND P4, PT, R12, R129, PT ;  /* 0x000000810c00720c */ /* 0x000fe20003f86270 */
[C---:B------:R-:W-:Y:S01]  /*75d0*/  FFMA.FTZ R11, R3.reuse, R14, R11 ;  /* 0x0000000e030b7223 */ /* 0x040fe2000001000b */
[----:B------:R-:W-:Y:S01]  /*75e0*/  I2FP.F32.S32 R12, R8 ;  /* 0x00000008000c7245 */ /* 0x000fe20000201400 */
[C---:B------:R-:W-:Y:S01]  /*75f0*/  FFMA.FTZ R9, R3.reuse, R14, R9 ;  /* 0x0000000e03097223 */ /* 0x040fe20000010009 */
[----:B------:R-:W-:Y:S02]  /*7600*/  FSEL R106, R10, -INF , !P5 ;  /* 0xff8000000a6a7808 */ /* 0x000fe40006800000 */
[----:B------:R-:W-:Y:S01]  /*7610*/  ISETP.GE.AND P5, PT, R8, R130, PT ;  /* 0x000000820800720c */ /* 0x000fe20003fa6270 */
[CC--:B------:R-:W-:Y:S01]  /*7620*/  FFMA.FTZ R108, R3.reuse, R12.reuse, R4 ;  /* 0x0000000c036c7223 */ /* 0x0c0fe20000010004 */
[----:B------:R-:W-:Y:S01]  /*7630*/  FFMA.FTZ R35, R3, R12, R6 ;  /* 0x0000000c03237223 */ /* 0x000fe20000010006 */
[----:B------:R-:W-:Y:S01]  /*7640*/  I2FP.F32.S32 R6, R2 ;  /* 0x0000000200067245 */ /* 0x000fe20000201400 */
[----:B------:R-:W-:Y:S01]  /*7650*/  VIADD R4, R2, 0x39 ;  /* 0x0000003902047836 */ /* 0x000fe20000000000 */
[----:B------:R-:W-:-:S02]  /*7660*/  FSEL R104, R11, -INF , !P4 ;  /* 0xff8000000b687808 */ /* 0x000fc40006000000 */
[----:B------:R-:W-:Y:S02]  /*7670*/  FSEL R108, R108, -INF , !P5 ;  /* 0xff8000006c6c7808 */ /* 0x000fe40006800000 */
[----:B------:R-:W-:Y:S01]  /*7680*/  FSEL R107, R9, -INF , !P6 ;  /* 0xff800000096b7808 */ /* 0x000fe20007000000 */
[C---:B------:R-:W-:Y:S01]  /*7690*/  FFMA.FTZ R9, R3.reuse, R6, R32 ;  /* 0x0000000603097223 */ /* 0x040fe20000010020 */
[C---:B------:R-:W-:Y:S01]  /*76a0*/  ISETP.GE.AND P4, PT, R2.reuse, R130, PT ;  /* 0x000000820200720c */ /* 0x040fe20003f86270 */
[----:B------:R-:W-:Y:S01]  /*76b0*/  FFMA.FTZ R6, R3, R6, R34 ;  /* 0x0000000603067223 */ /* 0x000fe20000010022 */
[-C--:B------:R-:W-:Y:S02]  /*76c0*/  ISETP.GE.AND P5, PT, R2, R129.reuse, PT ;  /* 0x000000810200720c */ /* 0x080fe40003fa6270 */
[----:B------:R-:W-:Y:S02]  /*76d0*/  I2FP.F32.S32 R2, R4 ;  /* 0x0000000400027245 */ /* 0x000fe40000201400 */
[----:B------:R-:W-:-:S02]  /*76e0*/  ISETP.GE.AND P6, PT, R8, R129, PT ;  /* 0x000000810800720c */ /* 0x000fc40003fc6270 */
[----:B------:R-:W-:Y:S01]  /*76f0*/  FSEL R9, R9, -INF , !P4 ;  /* 0xff80000009097808 */ /* 0x000fe20006000000 */
[-C--:B------:R-:W-:Y:S01]  /*7700*/  FFMA.FTZ R5, R3, R2.reuse, R5 ;  /* 0x0000000203057223 */ /* 0x080fe20000010005 */
[----:B------:R-:W-:Y:S01]  /*7710*/  FSEL R35, R35, -INF , !P6 ;  /* 0xff80000023237808 */ /* 0x000fe20007000000 */
[----:B------:R-:W-:Y:S01]  /*7720*/  FFMA.FTZ R7, R3, R2, R7 ;  /* 0x0000000203077223 */ /* 0x000fe20000010007 */
[C---:B------:R-:W-:Y:S02]  /*7730*/  ISETP.GE.AND P6, PT, R4.reuse, R130, PT ;  /* 0x000000820400720c */ /* 0x040fe40003fc6270 */
[----:B------:R-:W-:Y:S02]  /*7740*/  ISETP.GE.AND P4, PT, R4, R129, PT ;  /* 0x000000810400720c */ /* 0x000fe40003f86270 */
[----:B------:R-:W-:Y:S02]  /*7750*/  FSEL R6, R6, -INF , !P5 ;  /* 0xff80000006067808 */ /* 0x000fe40006800000 */
[----:B------:R-:W-:-:S02]  /*7760*/  FSEL R109, R5, -INF , !P6 ;  /* 0xff800000056d7808 */ /* 0x000fc40007000000 */
        /* <DEDUP_REMOVED lines=58> */
[----:B-1----:R-:W-:-:S04]  /*7b10*/  IMAD R2, R13, R4, RZ ;  /* 0x000000040d027224 */ /* 0x002fc800078e02ff */
[C---:B------:R-:W-:Y:S02]  /*7b20*/  IMAD R2, R7.reuse, R5, R2 ;  /* 0x0000000507027224 */ /* 0x040fe400078e0202 */
[----:B------:R-:W-:-:S04]  /*7b30*/  IMAD.WIDE.U32 R4, R7, R4, R14 ;  /* 0x0000000407047225 */ /* 0x000fc800078e000e */
[----:B------:R-:W-:Y:S01]  /*7b40*/  IMAD.IADD R2, R5, 0x1, R2 ;  /* 0x0000000105027824 */ /* 0x000fe200078e0202 */
[----:B------:R-:W-:Y:S06]  /*7b50*/  BRA `(.L_x_6725) ;  /* 0x0000000000087947 */ /* 0x000fec0003800000 */
.L_x_6724:
[----:B------:R-:W-:-:S04]  /*7b60*/  LEA R4, -R102, RZ, 0x6 ;  /* 0x000000ff66047211 */ /* 0x000fc800078e31ff */
[----:B------:R-:W-:-:S07]  /*7b70*/  SHF.R.S32.HI R2, RZ, 0x1f, R4 ;  /* 0x0000001fff027819 */ /* 0x000fce0000011404 */
.L_x_6725:
[----:B------:R-:W-:Y:S01]  /*7b80*/  @!P2 LEA R18, P3, R4, R178, 0x1 ;  /* 0x000000b20412a211 */ /* 0x000fe200078608ff */
[----:B------:R1:W-:Y:S01]  /*7b90*/  @P2 STS.128 [R163+0x4000], RZ ;  /* 0x004000ffa3002388 */ /* 0x0003e20000000c00 */
[-C--:B------:R-:W-:Y:S01]  /*7ba0*/  @!P1 IADD3 R8, P6, R128, R4.reuse, RZ ;  /* 0x0000000480089210 */ /* 0x080fe20007fde0ff */
[----:B------:R-:W-:Y:S01]  /*7bb0*/  BSSY B0, `(.L_x_6726) ;  /* 0x0000045000007945 */ /* 0x000fe20003800000 */
[--C-:B------:R-:W-:Y:S02]  /*7bc0*/  @!P2 LEA.HI.X R19, R4, R177, R2.reuse, 0x1, P3 ;  /* 0x000000b10413a211 */ /* 0x100fe400018f0c02 */
[-C--:B------:R-:W-:Y:S01]  /*7bd0*/  @!P1 IADD3 R12, P4, P3, R128, R4.reuse, R159 ;  /* 0x00000004800c9210 */ /* 0x080fe20007b9e09f */
[----:B------:R-:W-:Y:S01]  /*7be0*/  @!P1 IMAD.X R5, R127, 0x1, R2, P6 ;  /* 0x000000017f059824 */ /* 0x000fe200030e0602 */
[----:B------:R-:W-:Y:S01]  /*7bf0*/  @!P2 IADD3 R7, P5, R159, R4, RZ ;  /* 0x000000049f07a210 */ /* 0x000fe20007fbe0ff */
[----:B------:R-:W-:Y:S01]  /*7c00*/  @!PT LDS RZ, [RZ] ;  /* 0x00000000fffff984 */ /* 0x000fe20000000800 */
[----:B------:R-:W-:Y:S01]  /*7c10*/  @!PT LDS RZ, [RZ] ;  /* 0x00000000fffff984 */ /* 0x000fe20000000800 */
[----:B------:R-:W-:Y:S01]  /*7c20*/  @!PT LDS RZ, [RZ] ;  /* 0x00000000fffff984 */ /* 0x000fe20000000800 */
[----:B------:R2:W-:Y:S01]  /*7c30*/  @!P2 LDGSTS.E.BYPASS.LTC128B.128 [R163+0x4000], desc[UR10][R18.64] ;  /* 0x0400000012a3afae */ /* 0x0005e2000b901d4a */
[----:B------:R-:W-:-:S02]  /*7c40*/  @!P1 IADD3.X R11, R127, R2, R158, P4, P3 ;  /* 0x000000027f0b9210 */ /* 0x000fc400027e649e */
[----:B------:R-:W-:Y:S01]  /*7c50*/  @!P1 LEA R30, P6, R8, UR8, 0x1 ;  /* 0x00000008081e9c11 */ /* 0x000fe2000f8c08ff */
[----:B------:R-:W-:Y:S01]  /*7c60*/  @!P2 IMAD.X R10, R158, 0x1, R2, P5 ;  /* 0x000000019e0aa824 */ /* 0x000fe200028e0602 */
[----:B------:R-:W-:Y:S01]  /*7c70*/  @!P1 LEA R14, P3, R12, UR8, 0x1 ;  /* 0x000000080c0e9c11 */ /* 0x000fe2000f8608ff */
[----:B------:R1:W-:Y:S01]  /*7c80*/  @P1 STS.128 [R163+0x6000], RZ ;  /* 0x006000ffa3001388 */ /* 0x0003e20000000c00 */
[----:B------:R-:W-:Y:S02]  /*7c90*/  @!P1 LEA.HI.X R31, R8, UR9, R5, 0x1, P6 ;  /* 0x00000009081f9c11 */ /* 0x000fe4000b0f0c05 */
[----:B------:R-:W-:Y:S02]  /*7ca0*/  @!P1 LEA.HI.X R15, R12, UR9, R11, 0x1, P3 ;  /* 0x000000090c0f9c11 */ /* 0x000fe400098f0c0b */
[----:B------:R-:W-:Y:S01]  /*7cb0*/  @!P2 LEA R16, P5, R7, R178, 0x1 ;  /* 0x000000b20710a211 */ /* 0x000fe200078a08ff */
[----:B------:R-:W-:Y:S01]  /*7cc0*/  @!PT LDS RZ, [RZ] ;  /* 0x00000000fffff984 */ /* 0x000fe20000000800 */
[----:B------:R-:W-:Y:S01]  /*7cd0*/  @!PT LDS RZ, [RZ] ;  /* 0x00000000fffff984 */ /* 0x000fe20000000800 */
[----:B------:R-:W-:Y:S01]  /*7ce0*/  @!PT LDS RZ, [RZ] ;  /* 0x00000000fffff984 */ /* 0x000fe20000000800 */
[----:B------:R1:W-:Y:S01]  /*7cf0*/  @!P1 LDGSTS.E.BYPASS.LTC128B.128 [R163+0x6000], desc[UR10][R30.64+0x80] ;  /* 0x060000801ea39fae */ /* 0x0003e2000b901d4a */
[----:B------:R-:W-:-:S02]  /*7d00*/  IADD3 R5, P4, P3, R159, R4, R159 ;  /* 0x000000049f057210 */ /* 0x000fc40007b9e09f */
[----:B------:R-:W-:Y:S01]  /*7d10*/  @!P2 LEA.HI.X R17, R7, R177, R10, 0x1, P5 ;  /* 0x000000b10711a211 */ /* 0x000fe200028f0c0a */
[----:B------:R1:W-:Y:S01]  /*7d20*/  @P2 STS.128 [R163+0x4800], RZ ;  /* 0x004800ffa3002388 */ /* 0x0003e20000000c00 */
[----:B------:R-:W-:Y:S02]  /*7d30*/  IADD3.X R8, R158, R2, R158, P4, P3 ;  /* 0x000000029e087210 */ /* 0x000fe400027e649e */
[-C--:B------:R-:W-:Y:S01]  /*7d40*/  @!P1 IADD3 R7, P4, R128, R5.reuse, RZ ;  /* 0x0000000580079210 */ /* 0x080fe20007f9e0ff */
[----:B------:R-:W-:Y:S01]  /*7d50*/  @!PT LDS RZ, [RZ] ;  /* 0x00000000fffff984 */ /* 0x000fe20000000800 */
[----:B------:R-:W-:Y:S01]  /*7d60*/  @!PT LDS RZ, [RZ] ;  /* 0x00000000fffff984 */ /* 0x000fe20000000800 */
[----:B------:R-:W-:Y:S01]  /*7d70*/  @!PT LDS RZ, [RZ] ;  /* 0x00000000fffff984 */ /* 0x000fe20000000800 */
[----:B------:R1:W-:Y:S01]  /*7d80*/  @!P2 LDGSTS.E.BYPASS.LTC128B.128 [R163+0x4800], desc[UR10][R16.64] ;  /* 0x0480000010a3afae */ /* 0x0003e2000b901d4a */
[----:B------:R-:W-:Y:S02]  /*7d90*/  IADD3 R11, P3, R159, R5, RZ ;  /* 0x000000059f0b7210 */ /* 0x000fe40007f7e0ff */
[-C--:B------:R-:W-:Y:S01]  /*7da0*/  @!P2 LEA R26, P5, R5, R178.reuse, 0x1 ;  /* 0x000000b2051aa211 */ /* 0x080fe200078a08ff */
[--C-:B------:R-:W-:Y:S01]  /*7db0*/  @!P1 IMAD.X R12, R127, 0x1, R8.reuse, P4 ;  /* 0x000000017f0c9824 */ /* 0x100fe200020e0608 */
[----:B------:R-:W-:Y:S01]  /*7dc0*/  @!P1 LEA R24, P4, R7, UR8, 0x1 ;  /* 0x0000000807189c11 */ /* 0x000fe2000f8808ff */
[--C-:B------:R-:W-:Y:S01]  /*7dd0*/  IMAD.X R10, R158, 0x1, R8.reuse, P3 ;  /* 0x000000019e0a7824 */ /* 0x100fe200018e0608 */
[----:B--2---:R-:W-:Y:S01]  /*7de0*/  @!P2 LEA R18, P3, R11, R178, 0x1 ;  /* 0x000000b20b12a211 */ /* 0x004fe200078608ff */
[----:B------:R1:W-:Y:S01]  /*7df0*/  @P1 STS.128 [R163+0x6800], RZ ;  /* 0x006800ffa3001388 */ /* 0x0003e20000000c00 */
[----:B------:R-:W-:-:S02]  /*7e00*/  @!P2 LEA.HI.X R27, R5, R177, R8, 0x1, P5 ;  /* 0x000000b1051ba211 */ /* 0x000fc400028f0c08 */
[----:B------:R-:W-:Y:S01]  /*7e10*/  @!P1 LEA.HI.X R25, R7, UR9, R12, 0x1, P4 ;  /* 0x0000000907199c11 */ /* 0x000fe2000a0f0c0c */
        /* <DEDUP_REMOVED lines=30> */
.L_x_6727:
[----:B------:R-:W-:Y:S05]  /*8000*/  BSYNC B0 ;  /* 0x0000000000007941 */ /* 0x000fea0003800000 */
.L_x_6726:
[----:B------:R-:W0:Y:S01]  /*8010*/  LDGDEPBAR ;  /* 0x00000000000079af */ /* 0x000e220000000000 */
[----:B------:R-:W-:-:S04]  /*8020*/  LEA R178, P1, R4, R178, 0x1 ;  /* 0x000000b204b27211 */ /* 0x000fc800078208ff */
[----:B------:R-:W-:-:S09]  /*8030*/  LEA.HI.X R177, R4, R177, R2, 0x1, P1 ;  /* 0x000000b104b17211 */ /* 0x000fd200008f0c02 */
.L_x_6723:
        /* <DEDUP_REMOVED lines=47> */
[----:B------:R-:W-:-:S03]  /*8330*/  FSETP.NEU.FTZ.AND P1, PT, R26, -INF , PT ;  /* 0xff8000001a00780b */ /* 0x000fc60003f3d000 */
[--C-:B------:R-:W-:Y:S01]  /*8340*/  FFMA.FTZ R32, R9, UR12, -R110.reuse ;  /* 0x0000000c09207c23 */ /* 0x100fe2000801086e */
[----:B------:R-:W-:Y:S01]  /*8350*/  FSEL R5, R26, RZ, P1 ;  /* 0x000000ff1a057208 */ /* 0x000fe20000800000 */
[----:B------:R-:W1:Y:S01]  /*8360*/  LDSM.16.MT88.4 R8, [R148+0x8000] ;  /* 0x008000009408783b */ /* 0x000e620000004200 */
[----:B------:R-:W-:Y:S01]  /*8370*/  FFMA.FTZ R24, R33, UR12, -R110 ;  /* 0x0000000c21187c23 */ /* 0x000fe2000801086e */
[----:B------:R-:W-:Y:S01]  /*8380*/  FSEL R103, R103, RZ, P1 ;  /* 0x000000ff67677208 */ /* 0x000fe20000800000 */
[----:B------:R-:W-:Y:S01]  /*8390*/  FADD.FTZ R33, R101, -R4 ;  /* 0x8000000465217221 */ /* 0x000fe20000010000 */
        /* <DEDUP_REMOVED lines=33> */
[----:B------:R-:W3:Y:S01]  /*85b0*/  MUFU.EX2 R2, R2 ;  /* 0x0000000200027308 */ /* 0x000ee20000000800 */
[----:B--2---:R-:W-:Y:S01]  /*85c0*/  F2FP.F16.F32.PACK_AB R4, R24, R32 ;  /* 0x000000201804723e */ /* 0x004fe200000000ff */
[--C-:B------:R-:W-:Y:S01]  /*85d0*/  FFMA.FTZ R35, R35, UR12, -R103.reuse ;  /* 0x0000000c23237c23 */ /* 0x100fe20008010867 */
[----:B------:R-:W-:-:S05]  /*85e0*/  FFMA.FTZ R34, R34, UR12, -R103 ;  /* 0x0000000c22227c23 */ /* 0x000fca0008010867 */
        /* <DEDUP_REMOVED lines=78> */
[C---:B--2---:R-:W-:Y:S01]  /*8ad0*/  HMMA.16816.F32 R52, R4.reuse, R12, R52 ;  /* 0x0000000c0434723c */ /* 0x044fe20000001834 */
[-C--:B------:R-:W-:Y:S01]  /*8ae0*/  FMUL.FTZ R90, R90, R31.reuse ;  /* 0x0000001f5a5a7220 */ /* 0x080fe20000410000 */
[----:B------:R-:W-:Y:S01]  /*8af0*/  FMUL.FTZ R91, R91, R31 ;  /* 0x0000001f5b5b7220 */ /* 0x000fe20000410000 */
[----:B------:R-:W-:Y:S01]  /*8b00*/  FFMA.FTZ R33, R181, R33, R32 ;  /* 0x00000021b5217223 */ /* 0x000fe20000010020 */
[----:B------:R-:W-:Y:S01]  /*8b10*/  FFMA.FTZ R31, R179, R31, R30 ;  /* 0x0000001fb31f7223 */ /* 0x000fe2000001001e */
[----:B------:R-:W2:Y:S01]  /*8b20*/  MUFU.EX2 R111, R111 ;  /* 0x0000006f006f7308 */ /* 0x000ea20000000800 */
[----:B------:R-:W-:Y:S01]  /*8b30*/  HMMA.16816.F32 R56, R4, R14, R56 ;  /* 0x0000000e0438723c */ /* 0x000fe20000001838 */
[----:B------:R-:W4:Y:S01]  /*8b40*/  LDSM.16.MT88.4 R12, [R146+0xa000] ;  /* 0x00a00000920c783b */ /* 0x000f220000004200 */
[----:B------:R-:W-:Y:S01]  /*8b50*/  FADD.FTZ R24, R24, R33 ;  /* 0x0000002118187221 */ /* 0x000fe20000010000 */
[----:B------:R-:W-:-:S03]  /*8b60*/  FADD.FTZ R31, R0, R31 ;  /* 0x0000001f001f7221 */ /* 0x000fc60000010000 */
[----:B-1----:R-:W-:Y:S01]  /*8b70*/  HMMA.16816.F32 R44, R4, R8, R44 ;  /* 0x00000008042c723c */ /* 0x002fe2000000182c */
[----:B------:R-:W-:Y:S01]  /*8b80*/  MUFU.EX2 R101, R101 ;  /* 0x0000006500657308 */ /* 0x000fe20000000800 */
[----:B------:R-:W-:Y:S01]  /*8b90*/  FADD.FTZ R25, R25, R24 ;  /* 0x0000001819197221 */ /* 0x000fe20000010000 */
[----:B------:R-:W-:-:S03]  /*8ba0*/  FADD.FTZ R28, R28, R31 ;  /* 0x0000001f1c1c7221 */ /* 0x000fc60000010000 */
[----:B------:R-:W-:Y:S01]  /*8bb0*/  HMMA.16816.F32 R48, R4, R10, R48 ;  /* 0x0000000a0430723c */ /* 0x000fe20000001830 */
[----:B------:R-:W1:Y:S01]  /*8bc0*/  LDSM.16.MT88.4 R8, [R148+0xa000] ;  /* 0x00a000009408783b */ /* 0x000e620000004200 */
[----:B------:R-:W-:Y:S01]  /*8bd0*/  FADD.FTZ R25, R2, R25 ;  /* 0x0000001902197221 */ /* 0x000fe20000010000 */
[----:B------:R-:W-:Y:S01]  /*8be0*/  MUFU.EX2 R116, R116 ;  /* 0x0000007400747308 */ /* 0x000fe20000000800 */
[----:B------:R-:W-:Y:S02]  /*8bf0*/  FADD.FTZ R28, R29, R28 ;  /* 0x0000001c1d1c7221 */ /* 0x000fe40000010000 */
[----:B---3--:R-:W-:-:S04]  /*8c00*/  FADD.FTZ R0, R100, R25 ;  /* 0x0000001964007221 */ /* 0x008fc80000010000 */
[----:B--2---:R-:W-:Y:S01]  /*8c10*/  FADD.FTZ R0, R111, R0 ;  /* 0x000000006f007221 */ /* 0x004fe20000010000 */
[----:B------:R-:W-:Y:S08]  /*8c20*/  MUFU.EX2 R115, R115 ;  /* 0x0000007300737308 */ /* 0x000ff00000000800 */
[----:B------:R-:W2:Y:S08]  /*8c30*/  MUFU.EX2 R114, R114 ;  /* 0x0000007200727308 */ /* 0x000eb00000000800 */
[----:B------:R-:W-:Y:S01]  /*8c40*/  MUFU.EX2 R117, R117 ;  /* 0x0000007500757308 */ /* 0x000fe20000000800 */
[C---:B----4-:R-:W-:Y:S06]  /*8c50*/  HMMA.16816.F32 R68, R4.reuse, R12, R68 ;  /* 0x0000000c0444723c */ /* 0x050fec0000001844 */
[C---:B------:R-:W-:Y:S01]  /*8c60*/  HMMA.16816.F32 R72, R4.reuse, R14, R72 ;  /* 0x0000000e0448723c */ /* 0x040fe20000001848 */
[----:B------:R-:W3:Y:S01]  /*8c70*/  LDSM.16.MT88.4 R12, [R144+0xa000] ;  /* 0x00a00000900c783b */ /* 0x000ee20000004200 */
[----:B------:R-:W-:Y:S04]  /*8c80*/  MUFU.EX2 R126, R126 ;  /* 0x0000007e007e7308 */ /* 0x000fe80000000800 */
[C---:B-1----:R-:W-:Y:S04]  /*8c90*/  HMMA.16816.F32 R60, R4.reuse, R8, R60 ;  /* 0x00000008043c723c */ /* 0x042fe8000000183c */
[----:B------:R-:W-:Y:S02]  /*8ca0*/  MUFU.EX2 R121, R121 ;  /* 0x0000007900797308 */ /* 0x000fe40000000800 */
[C---:B------:R-:W-:Y:S01]  /*8cb0*/  HMMA.16816.F32 R64, R4.reuse, R10, R64 ;  /* 0x0000000a0440723c */ /* 0x040fe20000001840 */
[----:B------:R-:W1:Y:S05]  /*8cc0*/  LDSM.16.MT88.4 R8, [R145+0xa000] ;  /* 0x00a000009108783b */ /* 0x000e6a0000004200 */
        /* <DEDUP_REMOVED lines=8> */
[C---:B-1----:R-:W-:Y:S07]  /*8d50*/  HMMA.16816.F32 R76, R4.reuse, R8, R76 ;  /* 0x00000008044c723c */ /* 0x042fee000000184c */
[----:B------:R-:W-:Y:S01]  /*8d60*/  MUFU.EX2 R105, R105 ;  /* 0x0000006900697308 */ /* 0x000fe20000000800 */
[----:B------:R-:W-:Y:S01]  /*8d70*/  HMMA.16816.F32 R88, R4, R10, R88 ;  /* 0x0000000a0458723c */ /* 0x000fe20000001858 */
[----:B------:R-:W-:Y:S01]  /*8d80*/  FFMA.FTZ R8, R113, UR12, -R110 ;  /* 0x0000000c71087c23 */ /* 0x000fe2000801086e */
[----:B------:R-:W-:-:S05]  /*8d90*/  FFMA.FTZ R113, R112, UR12, -R103 ;  /* 0x0000000c70717c23 */ /* 0x000fca0008010867 */
[----:B------:R-:W1:Y:S01]  /*8da0*/  MUFU.EX2 R112, R8 ;  /* 0x0000000800707308 */ /* 0x000e620000000800 */
[----:B------:R-:W-:Y:S02]  /*8db0*/  F2FP.F16.F32.PACK_AB R4, R111, R100 ;  /* 0x000000646f04723e */ /* 0x000fe400000000ff */
[----:B--2---:R-:W-:Y:S02]  /*8dc0*/  F2FP.F16.F32.PACK_AB R7, R114, R115 ;  /* 0x000000737207723e */ /* 0x004fe400000000ff */
[----:B------:R-:W-:-:S03]  /*8dd0*/  MOV R100, R26 ;  /* 0x0000001a00647202 */ /* 0x000fc60000000f00 */
[----:B------:R-:W2:Y:S08]  /*8de0*/  MUFU.EX2 R113, R113 ;  /* 0x0000007100717308 */ /* 0x000eb00000000800 */
[----:B------:R-:W4:Y:S01]  /*8df0*/  MUFU.EX2 R120, R120 ;  /* 0x0000007800787308 */ /* 0x000f220000000800 */
[----:B-1----:R-:W-:Y:S01]  /*8e00*/  F2FP.F16.F32.PACK_AB R6, R112, R101 ;  /* 0x000000657006723e */ /* 0x002fe200000000ff */
[----:B------:R-:W1:Y:S01]  /*8e10*/  LDSM.16.MT88.4 R8, [R145+0x8800] ;  /* 0x008800009108783b */ /* 0x000e620000004200 */
[----:B------:R-:W-:-:S04]  /*8e20*/  FADD.FTZ R101, R101, R0 ;  /* 0x0000000065657221 */ /* 0x000fc80000010000 */
[----:B------:R-:W-:Y:S01]  /*8e30*/  FADD.FTZ R112, R112, R101 ;  /* 0x0000006570707221 */ /* 0x000fe20000010000 */
[----:B------:R-:W-:Y:S01]  /*8e40*/  MUFU.EX2 R107, R107 ;  /* 0x0000006b006b7308 */ /* 0x000fe20000000800 */
[----:B--2---:R-:W-:Y:S01]  /*8e50*/  F2FP.F16.F32.PACK_AB R5, R116, R113 ;  /* 0x000000717405723e */ /* 0x004fe200000000ff */
[----:B------:R-:W-:Y:S01]  /*8e60*/  FADD.FTZ R113, R113, R28 ;  /* 0x0000001c71717221 */ /* 0x000fe20000010000 */
[----:B------:R-:W-:-:S03]  /*8e70*/  MOV R101, R27 ;  /* 0x0000001b00657202 */ /* 0x000fc60000000f00 */
[----:B------:R-:W-:Y:S02]  /*8e80*/  FADD.FTZ R116, R116, R113 ;  /* 0x0000007174747221 */ /* 0x000fe40000010000 */
[----:B------:R-:W-:Y:S01]  /*8e90*/  HMMA.16816.F32 R96, R4, R16, R96 ;  /* 0x000000100460723c */ /* 0x000fe20000001860 */
[----:B------:R-:W-:Y:S01]  /*8ea0*/  MUFU.EX2 R108, R108 ;  /* 0x0000006c006c7308 */ /* 0x000fe20000000800 */
[----:B------:R-:W-:-:S04]  /*8eb0*/  FADD.FTZ R115, R115, R116 ;  /* 0x0000007473737221 */ /* 0x000fc80000010000 */
[C---:B------:R-:W-:Y:S01]  /*8ec0*/  HMMA.16816.F32 R92, R4.reuse, R18, R92 ;  /* 0x00000012045c723c */ /* 0x040fe2000000185c */
[----:B------:R-:W2:Y:S01]  /*8ed0*/  LDSM.16.MT88.4 R16, [R144+0x8800] ;  /* 0x008800009010783b */ /* 0x000ea20000004200 */
        /* <DEDUP_REMOVED lines=8> */
[C---:B-1----:R-:W-:Y:S03]  /*8f60*/  HMMA.16816.F32 R44, R4.reuse, R8, R44 ;  /* 0x00000008042c723c */ /* 0x042fe6000000182c */
[----:B------:R-:W1:Y:S03]  /*8f70*/  MUFU.EX2 R34, R34 ;  /* 0x0000002200227308 */ /* 0x000e660000000800 */
[C---:B------:R-:W-:Y:S01]  /*8f80*/  HMMA.16816.F32 R48, R4.reuse, R10, R48 ;  /* 0x0000000a0430723c */ /* 0x040fe20000001830 */
[----:B------:R-:W4:Y:S05]  /*8f90*/  LDSM.16.MT88.4 R8, [R146+0xa800] ;  /* 0x00a800009208783b */ /* 0x000f2a0000004200 */
[C---:B------:R-:W-:Y:S01]  /*8fa0*/  HMMA.16816.F32 R88, R4.reuse, R22, R88 ;  /* 0x000000160458723c */ /* 0x040fe20000001858 */
[----:B------:R-:W-:Y:S05]  /*8fb0*/  LDSM.16.MT88.4 R20, [R145+0x9000] ;  /* 0x009000009114783b */ /* 0x000fea0000004200 */
        /* <DEDUP_REMOVED lines=14> */
[----:B------:R-:W-:-:S02]  /*90a0*/  F2FP.F16.F32.PACK_AB R5, R130, R123 ;  /* 0x0000007b8205723e */ /* 0x000fc400000000ff */
[----:B------:R-:W-:Y:S01]  /*90b0*/  F2FP.F16.F32.PACK_AB R6, R128, R121 ;  /* 0x000000798006723e */ /* 0x000fe200000000ff */
[----:B------:R-:W-:Y:S01]  /*90c0*/  FADD.FTZ R126, R126, R117 ;  /* 0x000000757e7e7221 */ /* 0x000fe20000010000 */
[----:B------:R-:W-:-:S03]  /*90d0*/  F2FP.F16.F32.PACK_AB R7, R119, R118 ;  /* 0x000000767707723e */ /* 0x000fc600000000ff */
[----:B------:R-:W-:-:S04]  /*90e0*/  FADD.FTZ R121, R121, R126 ;  /* 0x0000007e79797221 */ /* 0x000fc80000010000 */
[----:B-----5:R-:W-:Y:S01]  /*90f0*/  HMMA.16816.F32 R96, R4, R12, R96 ;  /* 0x0000000c0460723c */ /* 0x020fe20000001860 */
[----:B------:R-:W-:-:S05]  /*9100*/  FADD.FTZ R128, R128, R121 ;  /* 0x0000007980807221 */ /* 0x000fca0000010000 */
        /* <DEDUP_REMOVED lines=17> */
[C---:B--2---:R-:W-:Y:S06]  /*9220*/  HMMA.16816.F32 R76, R4.reuse, R16, R76 ;  /* 0x00000010044c723c */ /* 0x044fec000000184c */
[C---:B------:R-:W-:Y:S01]  /*9230*/  HMMA.16816.F32 R88, R4.reuse, R18, R88 ;  /* 0x000000120458723c */ /* 0x040fe20000001858 */
[----:B------:R-:W2:Y:S05]  /*9240*/  LDSM.16.MT88.4 R16, [R146+0x9800] ;  /* 0x009800009210783b */ /* 0x000eaa0000004200 */
[C---:B-----5:R-:W-:Y:S06]  /*9250*/  HMMA.16816.F32 R80, R4.reuse, R12, R80 ;  /* 0x0000000c0450723c */ /* 0x060fec0000001850 */
[----:B------:R-:W-:Y:S01]  /*9260*/  HMMA.16816.F32 R84, R4, R14, R84 ;  /* 0x0000000e0454723c */ /* 0x000fe20000001854 */
[----:B------:R-:W4:Y:S06]  /*9270*/  LDSM.16.MT88.4 R12, [R145+0x9800] ;  /* 0x00980000910c783b */ /* 0x000f2c0000004200 */
[----:B------:R-:W-:Y:S01]  /*9280*/  F2FP.F16.F32.PACK_AB R4, R120, R105 ;  /* 0x000000697804723e */ /* 0x000fe200000000ff */
[----:B------:R-:W-:Y:S01]  /*9290*/  FADD.FTZ R105, R105, R128 ;  /* 0x0000008069697221 */ /* 0x000fe20000010000 */
[----:B---3--:R-:W-:-:S02]  /*92a0*/  F2FP.F16.F32.PACK_AB R5, R109, R106 ;  /* 0x0000006a6d05723e */ /* 0x008fc400000000ff */
[----:B------:R-:W-:Y:S01]  /*92b0*/  F2FP.F16.F32.PACK_AB R6, R108, R107 ;  /* 0x0000006b6c06723e */ /* 0x000fe200000000ff */
[----:B------:R-:W-:Y:S01]  /*92c0*/  FADD.FTZ R120, R120, R105 ;  /* 0x0000006978787221 */ /* 0x000fe20000010000 */
[----:B-1----:R-:W-:-:S03]  /*92d0*/  F2FP.F16.F32.PACK_AB R7, R34, R35 ;  /* 0x000000232207723e */ /* 0x002fc600000000ff */
[----:B------:R-:W-:-:S04]  /*92e0*/  FADD.FTZ R107, R107, R120 ;  /* 0x000000786b6b7221 */ /* 0x000fc80000010000 */
[----:B------:R-:W-:Y:S01]  /*92f0*/  HMMA.16816.F32 R96, R4, R20, R96 ;  /* 0x000000140460723c */ /* 0x000fe20000001860 */
[----:B------:R-:W-:-:S05]  /*9300*/  FADD.FTZ R181, R108, R107 ;  /* 0x0000006b6cb57221 */ /* 0x000fca0000010000 */
        /* <DEDUP_REMOVED lines=8> */
[C---:B------:R-:W-:Y:S06]  /*9390*/  HMMA.16816.F32 R52, R4.reuse, R8, R52 ;  /* 0x000000080434723c */ /* 0x040fec0000001834 */
[C---:B------:R-:W-:Y:S01]  /*93a0*/  HMMA.16816.F32 R56, R4.reuse, R10, R56 ;  /* 0x0000000a0438723c */ /* 0x040fe20000001838 */
[----:B------:R-:W4:Y:S05]  /*93b0*/  LDSM.16.MT88.4 R8, [R144+0xb800] ;  /* 0x00b800009008783b */ /* 0x000f2a0000004200 */
[C---:B-1----:R-:W-:Y:S06]  /*93c0*/  HMMA.16816.F32 R60, R4.reuse, R20, R60 ;  /* 0x00000014043c723c */ /* 0x042fec000000183c */
[C---:B------:R-:W-:Y:S06]  /*93d0*/  HMMA.16816.F32 R64, R4.reuse, R22, R64 ;  /* 0x000000160440723c */ /* 0x040fec0000001840 */
[C---:B--2---:R-:W-:Y:S06]  /*93e0*/  HMMA.16816.F32 R68, R4.reuse, R16, R68 ;  /* 0x000000100444723c */ /* 0x044fec0000001844 */
[C---:B------:R-:W-:Y:S06]  /*93f0*/  HMMA.16816.F32 R72, R4.reuse, R18, R72 ;  /* 0x000000120448723c */ /* 0x040fec0000001848 */
        /* <DEDUP_REMOVED lines=8> */
[----:B------:R-:W-:-:S04]  /*9480*/  FADD.FTZ R106, R106, R119 ;  /* 0x000000776a6a7221 */ /* 0x000fc80000010000 */
[----:B------:R-:W-:-:S04]  /*9490*/  FADD.FTZ R106, R109, R106 ;  /* 0x0000006a6d6a7221 */ /* 0x000fc80000010000 */
[----:B------:R-:W-:-:S04]  /*94a0*/  FADD.FTZ R35, R35, R106 ;  /* 0x0000006a23237221 */ /* 0x000fc80000010000 */
[----:B------:R-:W-:-:S07]  /*94b0*/  FADD.FTZ R179, R34, R35 ;  /* 0x0000002322b37221 */ /* 0x000fce0000010000 */
.L_x_6720:
        /* <DEDUP_REMOVED lines=10> */
.L_x_6732:
        /* <DEDUP_REMOVED lines=68> */
.L_x_6729:
        /* <DEDUP_REMOVED lines=208> */
[----:B------:R-:W-:Y:S01]  /*a6a0*/  ISETP.GE.AND P2, PT, R109, RZ, PT ;  /* 0x000000ff6d00720c */ /* 0x000fe20003f46270 */
[----:B------:R-:W1:Y:S01]  /*a6b0*/  LDC.64 R104, c[0x0][0x248] ;  /* 0x00009200ff687b82 */ /* 0x000e620000000a00 */
        /* <DEDUP_REMOVED lines=28> */
.L_x_6731:
        /* <DEDUP_REMOVED lines=63> */
.L_x_6730:
[----:B-1----:R-:W-:Y:S01]  /*ac70*/  IADD3 R116, R162, -0x1, RZ ;  /* 0xffffffffa2747810 */ /* 0x002fe20007ffe0ff */
[----:B------:R-:W-:Y:S03]  /*ac80*/  LDSM.16.MT88.4 R112, [R145+0x8000] ;  /* 0x008000009170783b */ /* 0x000fe60000004200 */
[----:B------:R-:W-:Y:S04]  /*ac90*/  LEA R2, R116, R173, 0x6 ;  /* 0x000000ad74027211 */ /* 0x000fe800078e30ff */
        /* <DEDUP_REMOVED lines=19> */
[----:B------:R-:W-:Y:S02]  /*add0*/  IADD3 R101, R2, 0x20, RZ ;  /* 0x0000002002657810 */ /* 0x000fe40007ffe0ff */
[----:B------:R-:W-:Y:S01]  /*ade0*/  I2FP.F32.S32 R102, R102 ;  /* 0x0000006600667245 */ /* 0x000fe20000201400 */
[CC--:B------:R-:W-:Y:S01]  /*adf0*/  FFMA.FTZ R7, R3.reuse, R100.reuse, R7 ;  /* 0x0000006403077223 */ /* 0x0c0fe20000010007 */
[----:B------:R-:W-:Y:S01]  /*ae00*/  I2FP.F32.S32 R105, R105 ;  /* 0x0000006900697245 */ /* 0x000fe20000201400 */
[C---:B------:R-:W-:Y:S01]  /*ae10*/  FFMA.FTZ R5, R3.reuse, R100, R5 ;  /* 0x0000006403057223 */ /* 0x040fe20000010005 */
[----:B------:R-:W-:Y:S01]  /*ae20*/  I2FP.F32.S32 R101, R101 ;  /* 0x0000006500657245 */ /* 0x000fe20000201400 */
[CC--:B------:R-:W-:Y:S01]  /*ae30*/  FFMA.FTZ R19, R3.reuse, R102.reuse, R19 ;  /* 0x0000006603137223 */ /* 0x0c0fe20000010013 */
[----:B------:R-:W-:Y:S01]  /*ae40*/  FMNMX.FTZ R104, R6, R103, !PT ;  /* 0x0000006706687209 */ /* 0x000fe20007810000 */
[C---:B------:R-:W-:Y:S01]  /*ae50*/  FFMA.FTZ R17, R3.reuse, R102, R17 ;  /* 0x0000006603117223 */ /* 0x040fe20000010011 */
[----:B------:R-:W-:Y:S01]  /*ae60*/  FMNMX.FTZ R102, R4, R0, !PT ;  /* 0x0000000004667209 */ /* 0x000fe20007810000 */
[CC--:B------:R-:W-:Y:S01]  /*ae70*/  FFMA.FTZ R18, R3.reuse, R105.reuse, R18 ;  /* 0x0000006903127223 */ /* 0x0c0fe20000010012 */
[C---:B------:R-:W-:Y:S01]  /*ae80*/  FFMA.FTZ R16, R3.reuse, R105, R16 ;  /* 0x0000006903107223 */ /* 0x040fe20000010010 */
[----:B------:R-:W-:Y:S01]  /*ae90*/  IADD3 R100, R2, 0x11, RZ ;  /* 0x0000001102647810 */ /* 0x000fe20007ffe0ff */
[-C--:B------:R-:W-:Y:S01]  /*aea0*/  FFMA.FTZ R22, R3, R101.reuse, R22 ;  /* 0x0000006503167223 */ /* 0x080fe20000010016 */
[----:B------:R-:W-:Y:S01]  /*aeb0*/  FMNMX.FTZ R105, R7, R104, !PT ;  /* 0x0000006807697209 */ /* 0x000fe20007810000 */
        /* <DEDUP_REMOVED lines=11> */
[----:B------:R-:W-:Y:S01]  /*af70*/  IADD3 R100, R2, 0x21, RZ ;  /* 0x0000002102647810 */ /* 0x000fe20007ffe0ff */
[CC--:B------:R-:W-:Y:S01]  /*af80*/  FFMA.FTZ R26, R3.reuse, R104.reuse, R26 ;  /* 0x00000068031a7223 */ /* 0x0c0fe2000001001a */
[----:B------:R-:W-:Y:S01]  /*af90*/  FMNMX.FTZ R106, R14, R101, !PT ;  /* 0x000000650e6a7209 */ /* 0x000fe20007810000 */
[----:B------:R-:W-:Y:S01]  /*afa0*/  FFMA.FTZ R24, R3, R104, R24 ;  /* 0x0000006803187223 */ /* 0x000fe20000010018 */
[----:B------:R-:W-:Y:S02]  /*afb0*/  FMNMX.FTZ R102, R12, R105, !PT ;  /* 0x000000690c667209 */ /* 0x000fe40007810000 */
[----:B------:R-:W-:Y:S02]  /*afc0*/  I2FP.F32.S32 R100, R100 ;  /* 0x0000006400647245 */ /* 0x000fe40000201400 */
[----:B------:R-:W-:Y:S02]  /*afd0*/  FMNMX.FTZ R107, R15, R106, !PT ;  /* 0x0000006a0f6b7209 */ /* 0x000fe40007810000 */
[----:B------:R-:W-:Y:S01]  /*afe0*/  FMNMX.FTZ R105, R13, R102, !PT ;  /* 0x000000660d697209 */ /* 0x000fe20007810000 */
[CC--:B------:R-:W-:Y:S01]  /*aff0*/  FFMA.FTZ R23, R3.reuse, R100.reuse, R23 ;  /* 0x0000006403177223 */ /* 0x0c0fe20000010017 */
[----:B------:R-:W-:Y:S01]  /*b000*/  FFMA.FTZ R21, R3, R100, R21 ;  /* 0x0000006403157223 */ /* 0x000fe20000010015 */
[----:B------:R-:W-:Y:S02]  /*b010*/  IADD3 R100, R2, 0x29, RZ ;  /* 0x0000002902647810 */ /* 0x000fe40007ffe0ff */
[----:B------:R-:W-:Y:S02]  /*b020*/  FMNMX.FTZ R104, R18, R107, !PT ;  /* 0x0000006b12687209 */ /* 0x000fe40007810000 */
[----:B------:R-:W-:Y:S02]  /*b030*/  FMNMX.FTZ R102, R16, R105, !PT ;  /* 0x0000006910667209 */ /* 0x000fe40007810000 */
[----:B------:R-:W-:Y:S02]  /*b040*/  I2FP.F32.S32 R100, R100 ;  /* 0x0000006400647245 */ /* 0x000fe40000201400 */
[----:B------:R-:W-:Y:S02]  /*b050*/  IADD3 R101, R2, 0x30, RZ ;  /* 0x0000003002657810 */ /* 0x000fe40007ffe0ff */
[----:B------:R-:W-:Y:S01]  /*b060*/  FMNMX.FTZ R105, R19, R104, !PT ;  /* 0x0000006813697209 */ /* 0x000fe20007810000 */
[----:B------:R-:W-:Y:S01]  /*b070*/  FFMA.FTZ R27, R3, R100, R27 ;  /* 0x00000064031b7223 */ /* 0x000fe2000001001b */
[----:B------:R-:W-:Y:S01]  /*b080*/  FMNMX.FTZ R107, R17, R102, !PT ;  /* 0x00000066116b7209 */ /* 0x000fe20007810000 */
[C---:B------:R-:W-:Y:S01]  /*b090*/  FFMA.FTZ R25, R3.reuse, R100, R25 ;  /* 0x0000006403197223 */ /* 0x040fe20000010019 */
[----:B------:R-:W-:Y:S02]  /*b0a0*/  I2FP.F32.S32 R101, R101 ;  /* 0x0000006500657245 */ /* 0x000fe40000201400 */
[----:B------:R-:W-:Y:S02]  /*b0b0*/  FMNMX.FTZ R102, R22, R105, !PT ;  /* 0x0000006916667209 */ /* 0x000fe40007810000 */
[----:B------:R-:W-:Y:S01]  /*b0c0*/  FMNMX.FTZ R100, R20, R107, !PT ;  /* 0x0000006b14647209 */ /* 0x000fe20007810000 */
[-C--:B------:R-:W-:Y:S01]  /*b0d0*/  FFMA.FTZ R30, R3, R101.reuse, R30 ;  /* 0x00000065031e7223 */ /* 0x080fe2000001001e */
[----:B------:R-:W-:Y:S01]  /*b0e0*/  FMNMX.FTZ R105, R23, R102, !PT ;  /* 0x0000006617697209 */ /* 0x000fe20007810000 */
        /* <DEDUP_REMOVED lines=35> */
[C---:B------:R-:W-:Y:S02]  /*b320*/  FADD.FTZ R102, -R101.reuse, R0 ;  /* 0x0000000065667221 */ /* 0x040fe40000010100 */
[----:B------:R-:W1:Y:S01]  /*b330*/  LDSM.16.MT88.4 R104, [R148+0x8000] ;  /* 0x008000009468783b */ /* 0x000e620000004200 */
[C---:B------:R-:W-:Y:S01]  /*b340*/  FMUL.FTZ R122, R101.reuse, UR4 ;  /* 0x00000004657a7c20 */ /* 0x040fe20008410000 */
[C---:B------:R-:W-:Y:S01]  /*b350*/  FSETP.NEU.FTZ.AND P1, PT, R100.reuse, -INF , PT ;  /* 0xff8000006400780b */ /* 0x040fe20003f3d000 */
[----:B------:R-:W-:Y:S01]  /*b360*/  FADD.FTZ R2, -R100, R103 ;  /* 0x0000006764027221 */ /* 0x000fe20000010100 */
[----:B------:R-:W-:Y:S01]  /*b370*/  FMUL.FTZ R103, R102, UR4 ;  /* 0x0000000466677c20 */ /* 0x000fe20008410000 */
[----:B------:R-:W-:Y:S02]  /*b380*/  FMUL.FTZ R124, R100, UR4 ;  /* 0x00000004647c7c20 */ /* 0x000fe40008410000 */
[----:B------:R-:W-:Y:S02]  /*b390*/  FMUL.FTZ R0, R2, UR4 ;  /* 0x0000000402007c20 */ /* 0x000fe40008410000 */
[----:B------:R2:W3:Y:S01]  /*b3a0*/  MUFU.EX2 R2, R103 ;  /* 0x0000006700027308 */ /* 0x0004e20000000800 */
[----:B------:R-:W-:Y:S02]  /*b3b0*/  FSEL R124, R124, RZ, P1 ;  /* 0x000000ff7c7c7208 */ /* 0x000fe40000800000 */
[----:B------:R-:W-:Y:S03]  /*b3c0*/  FSETP.NEU.FTZ.AND P1, PT, R101, -INF , PT ;  /* 0xff8000006500780b */ /* 0x000fe60003f3d000 */
[--C-:B------:R-:W-:Y:S01]  /*b3d0*/  FFMA.FTZ R117, R10, UR4, -R124.reuse ;  /* 0x000000040a757c23 */ /* 0x100fe2000801087c */
[----:B------:R-:W-:Y:S01]  /*b3e0*/  FSEL R122, R122, RZ, P1 ;  /* 0x000000ff7a7a7208 */ /* 0x000fe20000800000 */
[--C-:B------:R-:W-:Y:S01]  /*b3f0*/  FFMA.FTZ R102, R11, UR4, -R124.reuse ;  /* 0x000000040b667c23 */ /* 0x100fe2000801087c */
[--C-:B------:R-:W-:Y:S01]  /*b400*/  FFMA.FTZ R121, R6, UR4, -R124.reuse ;  /* 0x0000000406797c23 */ /* 0x100fe2000801087c */
[----:B------:R-:W-:Y:S01]  /*b410*/  FFMA.FTZ R118, R7, UR4, -R124 ;  /* 0x0000000407767c23 */ /* 0x000fe2000801087c */
        /* <DEDUP_REMOVED lines=31> */
[----:B------:R-:W-:Y:S03]  /*b610*/  FMUL.FTZ R50, R0, R50 ;  /* 0x0000003200327220 */ /* 0x000fe60000410000 */
[----:B------:R-:W4:Y:S01]  /*b620*/  MUFU.EX2 R102, R102 ;  /* 0x0000006600667308 */ /* 0x000f220000000800 */
[----:B--2---:R-:W-:Y:S01]  /*b630*/  F2FP.F16.F32.PACK_AB R97, R118, R121 ;  /* 0x000000797661723e */ /* 0x004fe200000000ff */
        /* <DEDUP_REMOVED lines=14> */
[----:B------:R-:W2:Y:S01]  /*b720*/  MUFU.EX2 R119, R119 ;  /* 0x0000007700777308 */ /* 0x000ea20000000800 */
[----:B----4-:R-:W-:Y:S01]  /*b730*/  F2FP.F16.F32.PACK_AB R99, R102, R117 ;  /* 0x000000756663723e */ /* 0x010fe200000000ff */
        /* <DEDUP_REMOVED lines=25> */
[C---:B------:R-:W-:Y:S01]  /*b8d0*/  FMUL.FTZ R82, R0.reuse, R82 ;  /* 0x0000005200527220 */ /* 0x040fe20000410000 */
[----:B------:R-:W-:Y:S01]  /*b8e0*/  FMUL.FTZ R83, R0, R83 ;  /* 0x0000005300537220 */ /* 0x000fe20000410000 */
[----:B------:R-:W-:Y:S01]  /*b8f0*/  MUFU.EX2 R125, R125 ;  /* 0x0000007d007d7308 */ /* 0x000fe20000000800 */
[C---:B------:R-:W-:Y:S01]  /*b900*/  FMUL.FTZ R80, R2.reuse, R80 ;  /* 0x0000005002507220 */ /* 0x040fe20000410000 */
[----:B------:R-:W-:Y:S01]  /*b910*/  FMUL.FTZ R81, R2, R81 ;  /* 0x0000005102517220 */ /* 0x000fe20000410000 */
[--C-:B------:R-:W-:Y:S01]  /*b920*/  FFMA.FTZ R129, R20, UR4, -R122.reuse ;  /* 0x0000000414817c23 */ /* 0x100fe2000801087a */
[----:B----4-:R-:W-:Y:S01]  /*b930*/  F2FP.F16.F32.PACK_AB R98, R103, R120 ;  /* 0x000000786762723e */ /* 0x010fe200000000ff */
[--C-:B------:R-:W-:Y:S01]  /*b940*/  FFMA.FTZ R130, R21, UR4, -R122.reuse ;  /* 0x0000000415827c23 */ /* 0x100fe2000801087a */
[--C-:B------:R-:W-:Y:S01]  /*b950*/  FFMA.FTZ R127, R16, UR4, -R122.reuse ;  /* 0x00000004107f7c23 */ /* 0x100fe2000801087a */
[C---:B------:R-:W-:Y:S03]  /*b960*/  FMUL.FTZ R16, R2.reuse, R84 ;  /* 0x0000005402107220 */ /* 0x040fe60000410000 */
[----:B------:R-:W2:Y:S01]  /*b970*/  MUFU.EX2 R126, R126 ;  /* 0x0000007e007e7308 */ /* 0x000ea20000000800 */
[----:B------:R-:W-:Y:S01]  /*b980*/  FFMA.FTZ R128, R17, UR4, -R122 ;  /* 0x0000000411807c23 */ /* 0x000fe2000801087a */
[----:B------:R-:W-:Y:S01]  /*b990*/  FMUL.FTZ R17, R2, R85 ;  /* 0x0000005502117220 */ /* 0x000fe20000410000 */
[C---:B-1----:R-:W-:Y:S07]  /*b9a0*/  HMMA.16816.F32 R4, R96.reuse, R104, R4 ;  /* 0x000000686004723c */ /* 0x042fee0000001804 */
[----:B------:R-:W-:Y:S01]  /*b9b0*/  MUFU.EX2 R127, R127 ;  /* 0x0000007f007f7308 */ /* 0x000fe20000000800 */
[C---:B------:R-:W-:Y:S01]  /*b9c0*/  HMMA.16816.F32 R8, R96.reuse, R106, R8 ;  /* 0x0000006a6008723c */ /* 0x040fe20000001808 */
[----:B------:R-:W1:Y:S02]  /*b9d0*/  LDSM.16.MT88.4 R104, [R148+0xa000] ;  /* 0x00a000009468783b */ /* 0x000e640000004200 */
[----:B------:R-:W-:Y:S01]  /*b9e0*/  ISETP.GT.AND P1, PT, R162, 0x1, PT ;  /* 0x00000001a200780c */ /* 0x000fe20003f24270 */
[----:B------:R-:W-:Y:S02]  /*b9f0*/  FFMA.FTZ R34, R34, UR4, -R124 ;  /* 0x0000000422227c23 */ /* 0x000fe4000801087c */
[C---:B------:R-:W-:Y:S03]  /*ba00*/  HMMA.16816.F32 R36, R96.reuse, R108, R36 ;  /* 0x0000006c6024723c */ /* 0x040fe60000001824 */
[----:B------:R-:W-:Y:S02]  /*ba10*/  MUFU.EX2 R128, R128 ;  /* 0x0000008000807308 */ /* 0x000fe40000000800 */
[----:B--2---:R-:W-:Y:S01]  /*ba20*/  F2FP.F16.F32.PACK_AB R84, R126, R125 ;  /* 0x0000007d7e54723e */ /* 0x004fe200000000ff */
[C---:B------:R-:W-:Y:S01]  /*ba30*/  HMMA.16816.F32 R40, R96.reuse, R110, R40 ;  /* 0x0000006e6028723c */ /* 0x040fe20000001828 */
[----:B------:R-:W2:Y:S06]  /*ba40*/  LDSM.16.MT88.4 R108, [R146+0xa000] ;  /* 0x00a00000926c783b */ /* 0x000eac0000004200 */
[----:B------:R-:W-:Y:S01]  /*ba50*/  MUFU.EX2 R129, R129 ;  /* 0x0000008100817308 */ /* 0x000fe20000000800 */
[----:B------:R-:W-:Y:S01]  /*ba60*/  FFMA.FTZ R32, R32, UR4, -R122 ;  /* 0x0000000420207c23 */ /* 0x000fe2000801087a */
[C---:B------:R-:W-:Y:S08]  /*ba70*/  HMMA.16816.F32 R44, R96.reuse, R112, R44 ;  /* 0x00000070602c723c */ /* 0x040ff0000000182c */
[----:B------:R-:W4:Y:S01]  /*ba80*/  MUFU.EX2 R130, R130 ;  /* 0x0000008200827308 */ /* 0x000f220000000800 */
[C---:B------:R-:W-:Y:S03]  /*ba90*/  HMMA.16816.F32 R48, R96.reuse, R114, R48 ;  /* 0x000000726030723c */ /* 0x040fe60000001830 */
[--C-:B------:R-:W-:Y:S03]  /*baa0*/  FFMA.FTZ R112, R14, UR4, -R124.reuse ;  /* 0x000000040e707c23 */ /* 0x100fe6000801087c */
[C---:B---3--:R-:W-:Y:S03]  /*bab0*/  HMMA.16816.F32 R52, R96.reuse, R92, R52 ;  /* 0x0000005c6034723c */ /* 0x048fe60000001834 */
[----:B------:R-:W-:Y:S02]  /*bac0*/  MUFU.EX2 R131, R131 ;  /* 0x0000008300837308 */ /* 0x000fe40000000800 */
[----:B------:R-:W-:Y:S01]  /*bad0*/  FMUL.FTZ R14, R0, R90 ;  /* 0x0000005a000e7220 */ /* 0x000fe20000410000 */
[C---:B------:R-:W-:Y:S01]  /*bae0*/  HMMA.16816.F32 R56, R96.reuse, R94, R56 ;  /* 0x0000005e6038723c */ /* 0x040fe20000001838 */
[----:B------:R-:W3:Y:S06]  /*baf0*/  LDSM.16.MT88.4 R92, [R145+0xa000] ;  /* 0x00a00000915c783b */ /* 0x000eec0000004200 */
[----:B------:R-:W-:Y:S01]  /*bb00*/  MUFU.EX2 R112, R112 ;  /* 0x0000007000707308 */ /* 0x000fe20000000800 */
[----:B----4-:R-:W-:Y:S01]  /*bb10*/  F2FP.F16.F32.PACK_AB R20, R130, R129 ;  /* 0x000000818214723e */ /* 0x010fe200000000ff */
[C---:B-1----:R-:W-:Y:S03]  /*bb20*/  HMMA.16816.F32 R60, R96.reuse, R104, R60 ;  /* 0x00000068603c723c */ /* 0x042fe6000000183c */
[--C-:B------:R-:W-:Y:S03]  /*bb30*/  FFMA.FTZ R113, R15, UR4, -R124.reuse ;  /* 0x000000040f717c23 */ /* 0x100fe6000801087c */
[C---:B------:R-:W-:Y:S01]  /*bb40*/  HMMA.16816.F32 R64, R96.reuse, R106, R64 ;  /* 0x0000006a6040723c */ /* 0x040fe20000001840 */
[----:B------:R-:W1:Y:S01]  /*bb50*/  LDSM.16.MT88.4 R104, [R144+0xa000] ;  /* 0x00a000009068783b */ /* 0x000e620000004200 */
[----:B------:R-:W-:Y:S03]  /*bb60*/  MUFU.EX2 R132, R132 ;  /* 0x0000008400847308 */ /* 0x000fe60000000800 */
[----:B------:R-:W-:Y:S01]  /*bb70*/  FMUL.FTZ R15, R0, R91 ;  /* 0x0000005b000f7220 */ /* 0x000fe20000410000 */
[C---:B--2---:R-:W-:Y:S03]  /*bb80*/  HMMA.16816.F32 R68, R96.reuse, R108, R68 ;  /* 0x0000006c6044723c */ /* 0x044fe60000001844 */
[----:B------:R-:W-:Y:S03]  /*bb90*/  LDSM.16.MT88.4 R88, [R146+0x8800] ;  /* 0x008800009258783b */ /* 0x000fe60000004200 */
[----:B------:R-:W2:Y:S01]  /*bba0*/  MUFU.EX2 R113, R113 ;  /* 0x0000007100717308 */ /* 0x000ea20000000800 */
[--C-:B------:R-:W-:Y:S01]  /*bbb0*/  FFMA.FTZ R115, R18, UR4, -R124.reuse ;  /* 0x0000000412737c23 */ /* 0x100fe2000801087c */
[C---:B------:R-:W-:Y:S03]  /*bbc0*/  HMMA.16816.F32 R72, R96.reuse, R110, R72 ;  /* 0x0000006e6048723c */ /* 0x040fe60000001848 */
[----:B------:R-:W4:Y:S01]  /*bbd0*/  LDSM.16.MT88.4 R108, [R148+0x8800] ;  /* 0x00880000946c783b */ /* 0x000f220000004200 */
[----:B------:R-:W-:Y:S04]  /*bbe0*/  FFMA.FTZ R114, R19, UR4, -R124 ;  /* 0x0000000413727c23 */ /* 0x000fe8000801087c */
[----:B------:R-:W-:Y:S03]  /*bbf0*/  MUFU.EX2 R115, R115 ;  /* 0x0000007300737308 */ /* 0x000fe60000000800 */
[----:B------:R-:W-:Y:S01]  /*bc00*/  FMUL.FTZ R18, R0, R86 ;  /* 0x0000005600127220 */ /* 0x000fe20000410000 */
[----:B------:R-:W-:Y:S01]  /*bc10*/  F2FP.F16.F32.PACK_AB R86, R128, R127 ;  /* 0x0000007f8056723e */ /* 0x000fe200000000ff */
[C---:B------:R-:W-:Y:S01]  /*bc20*/  FMUL.FTZ R19, R0.reuse, R87 ;  /* 0x0000005700137220 */ /* 0x040fe20000410000 */
[----:B------:R-:W-:Y:S01]  /*bc30*/  FFMA.FTZ R121, R0, R179, R121 ;  /* 0x000000b300797223 */ /* 0x000fe20000010079 */
[----:B------:R-:W-:Y:S03]  /*bc40*/  MOV R162, R116 ;  /* 0x0000007400a27202 */ /* 0x000fe60000000f00 */
[----:B------:R-:W5:Y:S01]  /*bc50*/  MUFU.EX2 R114, R114 ;  /* 0x0000007200727308 */ /* 0x000f620000000800 */
[----:B--2---:R-:W-:Y:S01]  /*bc60*/  F2FP.F16.F32.PACK_AB R85, R113, R112 ;  /* 0x000000707155723e */ /* 0x004fe200000000ff */
[C---:B---3--:R-:W-:Y:S03]  /*bc70*/  HMMA.16816.F32 R76, R96.reuse, R92, R76 ;  /* 0x0000005c604c723c */ /* 0x048fe6000000184c */
[----:B------:R-:W-:Y:S01]  /*bc80*/  MOV R0, R101 ;  /* 0x0000006500007202 */ /* 0x000fe20000000f00 */
[----:B------:R-:W-:Y:S01]  /*bc90*/  FFMA.FTZ R123, R2, R181, R123 ;  /* 0x000000b5027b7223 */ /* 0x000fe2000001007b */
[----:B------:R-:W-:Y:S01]  /*bca0*/  FADD.FTZ R118, R118, R121 ;  /* 0x0000007976767221 */ /* 0x000fe20000010000 */
[C---:B------:R-:W-:Y:S01]  /*bcb0*/  HMMA.16816.F32 R12, R96.reuse, R94, R12 ;  /* 0x0000005e600c723c */ /* 0x040fe2000000180c */
[----:B------:R-:W2:Y:S01]  /*bcc0*/  LDSM.16.MT88.4 R92, [R145+0x8800] ;  /* 0x00880000915c783b */ /* 0x000ea20000004200 */
[----:B------:R-:W-:Y:S03]  /*bcd0*/  MUFU.EX2 R34, R34 ;  /* 0x0000002200227308 */ /* 0x000fe60000000800 */
[----:B------:R-:W-:Y:S01]  /*bce0*/  FADD.FTZ R123, R119, R123 ;  /* 0x0000007b777b7221 */ /* 0x000fe20000010000 */
[C---:B-1----:R-:W-:Y:S06]  /*bcf0*/  HMMA.16816.F32 R80, R96.reuse, R104, R80 ;  /* 0x000000686050723c */ /* 0x042fec0000001850 */
[----:B------:R-:W-:Y:S01]  /*bd00*/  MUFU.EX2 R32, R32 ;  /* 0x0000002000207308 */ /* 0x000fe20000000800 */
[----:B-----5:R-:W-:Y:S01]  /*bd10*/  F2FP.F16.F32.PACK_AB R87, R114, R115 ;  /* 0x000000737257723e */ /* 0x020fe200000000ff */
[----:B------:R-:W-:Y:S01]  /*bd20*/  HMMA.16816.F32 R16, R96, R106, R16 ;  /* 0x0000006a6010723c */ /* 0x000fe20000001810 */
[----:B------:R-:W1:Y:S02]  /*bd30*/  LDSM.16.MT88.4 R96, [R144+0x8800] ;  /* 0x008800009060783b */ /* 0x000e640000004200 */
[----:B------:R-:W-:Y:S06]  /*bd40*/  FADD.FTZ R120, R120, R123 ;  /* 0x0000007b78787221 */ /* 0x000fec0000010000 */
[----:B------:R-:W3:Y:S01]  /*bd50*/  LDSM.16.MT88.4 R104, [R148+0xa800] ;  /* 0x00a800009468783b */ /* 0x000ee20000004200 */
[C---:B----4-:R-:W-:Y:S05]  /*bd60*/  HMMA.16816.F32 R4, R84.reuse, R108, R4 ;  /* 0x0000006c5404723c */ /* 0x050fea0000001804 */
[----:B------:R-:W-:Y:S01]  /*bd70*/  FADD.FTZ R120, R103, R120 ;  /* 0x0000007867787221 */ /* 0x000fe20000010000 */
[C---:B------:R-:W-:Y:S05]  /*bd80*/  HMMA.16816.F32 R8, R84.reuse, R110, R8 ;  /* 0x0000006e5408723c */ /* 0x040fea0000001808 */
[--C-:B------:R-:W-:Y:S01]  /*bd90*/  FFMA.FTZ R108, R22, UR4, -R124.reuse ;  /* 0x00000004166c7c23 */ /* 0x100fe2000801087c */
[C---:B------:R-:W-:Y:S05]  /*bda0*/  HMMA.16816.F32 R36, R84.reuse, R88, R36 ;  /* 0x000000585424723c */ /* 0x040fea0000001824 */
[--C-:B------:R-:W-:Y:S01]  /*bdb0*/  FFMA.FTZ R110, R26, UR4, -R124.reuse ;  /* 0x000000041a6e7c23 */ /* 0x100fe2000801087c */
[C---:B------:R-:W-:Y:S01]  /*bdc0*/  HMMA.16816.F32 R40, R84.reuse, R90, R40 ;  /* 0x0000005a5428723c */ /* 0x040fe20000001828 */
[----:B------:R-:W4:Y:S01]  /*bdd0*/  LDSM.16.MT88.4 R88, [R146+0xa800] ;  /* 0x00a800009258783b */ /* 0x000f220000004200 */
[----:B------:R-:W-:Y:S03]  /*bde0*/  MUFU.EX2 R108, R108 ;  /* 0x0000006c006c7308 */ /* 0x000fe60000000800 */
[--C-:B------:R-:W-:Y:S01]  /*bdf0*/  FFMA.FTZ R111, R27, UR4, -R124.reuse ;  /* 0x000000041b6f7c23 */ /* 0x100fe2000801087c */
[C---:B--2---:R-:W-:Y:S03]  /*be00*/  HMMA.16816.F32 R44, R84.reuse, R92, R44 ;  /* 0x0000005c542c723c */ /* 0x044fe6000000182c */
[----:B------:R-:W-:Y:S03]  /*be10*/  LDSM.16.MT88.4 R24, [R145+0x9000] ;  /* 0x009000009118783b */ /* 0x000fe60000004200 */
[----:B------:R-:W-:Y:S01]  /*be20*/  MUFU.EX2 R110, R110 ;  /* 0x0000006e006e7308 */ /* 0x000fe20000000800 */
[----:B------:R-:W-:Y:S01]  /*be30*/  F2FP.F16.F32.PACK_AB R22, R132, R131 ;  /* 0x000000838416723e */ /* 0x000fe200000000ff */
[C---:B------:R-:W-:Y:S03]  /*be40*/  HMMA.16816.F32 R48, R84.reuse, R94, R48 ;  /* 0x0000005e5430723c */ /* 0x040fe60000001830 */
[----:B------:R-:W2:Y:S03]  /*be50*/  LDSM.16.MT88.4 R92, [R145+0xa800] ;  /* 0x00a80000915c783b */ /* 0x000ea60000004200 */
[C---:B-1----:R-:W-:Y:S02]  /*be60*/  HMMA.16816.F32 R52, R84.reuse, R96, R52 ;  /* 0x000000605434723c */ /* 0x042fe40000001834 */
[----:B------:R-:W1:Y:S03]  /*be70*/  MUFU.EX2 R111, R111 ;  /* 0x0000006f006f7308 */ /* 0x000e660000000800 */
[----:B------:R-:W-:Y:S01]  /*be80*/  FFMA.FTZ R109, R23, UR4, -R124 ;  /* 0x00000004176d7c23 */ /* 0x000fe2000801087c */
[C---:B------:R-:W-:Y:S01]  /*be90*/  HMMA.16816.F32 R56, R84.reuse, R98, R56 ;  /* 0x000000625438723c */ /* 0x040fe20000001838 */
[----:B------:R-:W5:Y:S05]  /*bea0*/  LDSM.16.MT88.4 R96, [R144+0xa800] ;  /* 0x00a800009060783b */ /* 0x000f6a0000004200 */
[----:B------:R-:W2:Y:S01]  /*beb0*/  MUFU.EX2 R109, R109 ;  /* 0x0000006d006d7308 */ /* 0x000ea20000000800 */
[C---:B---3--:R-:W-:Y:S04]  /*bec0*/  HMMA.16816.F32 R60, R84.reuse, R104, R60 ;  /* 0x00000068543c723c */ /* 0x048fe8000000183c */
[----:B------:R-:W-:Y:S02]  /*bed0*/  FADD.FTZ R125, R125, R120 ;  /* 0x000000787d7d7221 */ /* 0x000fe40000010000 */
[C---:B------:R-:W-:Y:S01]  /*bee0*/  HMMA.16816.F32 R64, R84.reuse, R106, R64 ;  /* 0x0000006a5440723c */ /* 0x040fe20000001840 */
[----:B------:R-:W-:Y:S04]  /*bef0*/  LDSM.16.MT88.4 R104, [R146+0x9000] ;  /* 0x009000009268783b */ /* 0x000fe80000004200 */
[----:B-1----:R-:W-:Y:S01]  /*bf00*/  F2FP.F16.F32.PACK_AB R23, R111, R110 ;  /* 0x0000006e6f17723e */ /* 0x002fe200000000ff */
[C---:B----4-:R-:W-:Y:S05]  /*bf10*/  HMMA.16816.F32 R68, R84.reuse, R88, R68 ;  /* 0x000000585444723c */ /* 0x050fea0000001844 */
[----:B--2---:R-:W-:Y:S01]  /*bf20*/  F2FP.F16.F32.PACK_AB R21, R109, R108 ;  /* 0x0000006c6d15723e */ /* 0x004fe200000000ff */
[C---:B------:R-:W-:Y:S01]  /*bf30*/  HMMA.16816.F32 R72, R84.reuse, R90, R72 ;  /* 0x0000005a5448723c */ /* 0x040fe20000001848 */
[----:B------:R-:W1:Y:S04]  /*bf40*/  LDSM.16.MT88.4 R88, [R148+0x9000] ;  /* 0x009000009458783b */ /* 0x000e680000004200 */
[----:B------:R-:W-:Y:S01]  /*bf50*/  MOV R103, R100 ;  /* 0x0000006400677202 */ /* 0x000fe20000000f00 */
[----:B------:R-:W-:Y:S01]  /*bf60*/  FADD.FTZ R126, R126, R125 ;  /* 0x0000007d7e7e7221 */ /* 0x000fe20000010000 */
[C---:B------:R-:W-:Y:S04]  /*bf70*/  HMMA.16816.F32 R76, R84.reuse, R92, R76 ;  /* 0x0000005c544c723c */ /* 0x040fe8000000184c */
[----:B------:R-:W-:Y:S02]  /*bf80*/  FADD.FTZ R127, R127, R126 ;  /* 0x0000007e7f7f7221 */ /* 0x000fe40000010000 */
[C---:B------:R-:W-:Y:S01]  /*bf90*/  HMMA.16816.F32 R12, R84.reuse, R94, R12 ;  /* 0x0000005e540c723c */ /* 0x040fe2000000180c */
[----:B------:R-:W-:Y:S04]  /*bfa0*/  LDSM.16.MT88.4 R92, [R146+0xb000] ;  /* 0x00b00000925c783b */ /* 0x000fe80000004200 */
[----:B------:R-:W-:Y:S01]  /*bfb0*/  FADD.FTZ R128, R128, R127 ;  /* 0x0000007f80807221 */ /* 0x000fe20000010000 */
[C---:B-----5:R-:W-:Y:S05]  /*bfc0*/  HMMA.16816.F32 R80, R84.reuse, R96, R80 ;  /* 0x000000605450723c */ /* 0x060fea0000001850 */
[----:B------:R-:W-:Y:S01]  /*bfd0*/  FADD.FTZ R129, R129, R128 ;  /* 0x0000008081817221 */ /* 0x000fe20000010000 */
[----:B------:R-:W-:Y:S01]  /*bfe0*/  HMMA.16816.F32 R16, R84, R98, R16 ;  /* 0x000000625410723c */ /* 0x000fe20000001810 */
[----:B------:R-:W2:Y:S04]  /*bff0*/  LDSM.16.MT88.4 R84, [R144+0x9000] ;  /* 0x009000009054783b */ /* 0x000ea80000004200 */
[----:B------:R-:W-:Y:S06]  /*c000*/  FADD.FTZ R130, R130, R129 ;  /* 0x0000008182827221 */ /* 0x000fec0000010000 */
[----:B------:R-:W-:Y:S01]  /*c010*/  FADD.FTZ R131, R131, R130 ;  /* 0x0000008283837221 */ /* 0x000fe20000010000 */
[C---:B-1----:R-:W-:Y:S05]  /*c020*/  HMMA.16816.F32 R4, R20.reuse, R88, R4 ;  /* 0x000000581404723c */ /* 0x042fea0000001804 */
[----:B------:R-:W-:Y:S01]  /*c030*/  FADD.FTZ R131, R132, R131 ;  /* 0x0000008384837221 */ /* 0x000fe20000010000 */
[C---:B------:R-:W-:Y:S01]  /*c040*/  HMMA.16816.F32 R8, R20.reuse, R90, R8 ;  /* 0x0000005a1408723c */ /* 0x040fe20000001808 */
[----:B------:R-:W1:Y:S05]  /*c050*/  LDSM.16.MT88.4 R88, [R148+0xb000] ;  /* 0x00b000009458783b */ /* 0x000e6a0000004200 */
[C---:B------:R-:W-:Y:S06]  /*c060*/  HMMA.16816.F32 R36, R20.reuse, R104, R36 ;  /* 0x000000681424723c */ /* 0x040fec0000001824 */
[C---:B------:R-:W-:Y:S05]  /*c070*/  HMMA.16816.F32 R40, R20.reuse, R106, R40 ;  /* 0x0000006a1428723c */ /* 0x040fea0000001828 */
[--C-:B------:R-:W-:Y:S01]  /*c080*/  FFMA.FTZ R104, R30, UR4, -R124.reuse ;  /* 0x000000041e687c23 */ /* 0x100fe2000801087c */
[C---:B------:R-:W-:Y:S05]  /*c090*/  HMMA.16816.F32 R44, R20.reuse, R24, R44 ;  /* 0x00000018142c723c */ /* 0x040fea000000182c */
        /* <DEDUP_REMOVED lines=13> */
[----:B------:R-:W-:Y:S02]  /*c170*/  LDSM.16.MT88.4 R28, [R146+0x9800] ;  /* 0x00980000921c783b */ /* 0x000fe40000004200 */
[----:B------:R-:W-:Y:S01]  /*c180*/  FFMA.FTZ R122, R33, UR4, -R122 ;  /* 0x00000004217a7c23 */ /* 0x000fe2000801087a */
[C---:B------:R-:W-:Y:S06]  /*c190*/  HMMA.16816.F32 R64, R20.reuse, R90, R64 ;  /* 0x0000005a1440723c */ /* 0x040fec0000001840 */
[----:B------:R-:W1:Y:S01]  /*c1a0*/  MUFU.EX2 R35, R124 ;  /* 0x0000007c00237308 */ /* 0x000e620000000800 */
[----:B------:R-:W5:Y:S01]  /*c1b0*/  LDSM.16.MT88.4 R88, [R148+0x9800] ;  /* 0x009800009458783b */ /* 0x000f620000004200 */
[C---:B------:R-:W-:Y:S08]  /*c1c0*/  HMMA.16816.F32 R68, R20.reuse, R92, R68 ;  /* 0x0000005c1444723c */ /* 0x040ff00000001844 */
[----:B------:R-:W1:Y:S01]  /*c1d0*/  MUFU.EX2 R107, R107 ;  /* 0x0000006b006b7308 */ /* 0x000e620000000800 */
[C---:B------:R-:W-:Y:S06]  /*c1e0*/  HMMA.16816.F32 R72, R20.reuse, R94, R72 ;  /* 0x0000005e1448723c */ /* 0x040fec0000001848 */
[C---:B---3--:R-:W-:Y:S03]  /*c1f0*/  HMMA.16816.F32 R76, R20.reuse, R24, R76 ;  /* 0x00000018144c723c */ /* 0x048fe6000000184c */
[----:B------:R-:W3:Y:S03]  /*c200*/  MUFU.EX2 R33, R122 ;  /* 0x0000007a00217308 */ /* 0x000ee60000000800 */
[C---:B------:R-:W-:Y:S01]  /*c210*/  HMMA.16816.F32 R12, R20.reuse, R26, R12 ;  /* 0x0000001a140c723c */ /* 0x040fe2000000180c */
[----:B------:R-:W5:Y:S05]  /*c220*/  LDSM.16.MT88.4 R24, [R145+0x9800] ;  /* 0x009800009118783b */ /* 0x000f6a0000004200 */
[C---:B----4-:R-:W-:Y:S06]  /*c230*/  HMMA.16816.F32 R80, R20.reuse, R84, R80 ;  /* 0x000000541450723c */ /* 0x050fec0000001850 */
[----:B------:R-:W-:Y:S01]  /*c240*/  HMMA.16816.F32 R16, R20, R86, R16 ;  /* 0x000000561410723c */ /* 0x000fe20000001810 */
[----:B------:R-:W4:Y:S04]  /*c250*/  LDSM.16.MT88.4 R20, [R144+0x9800] ;  /* 0x009800009014783b */ /* 0x000f280000004200 */
[----:B--2---:R-:W-:Y:S02]  /*c260*/  F2FP.F16.F32.PACK_AB R85, R105, R104 ;  /* 0x000000686955723e */ /* 0x004fe400000000ff */
[----:B-1----:R-:W-:Y:S04]  /*c270*/  F2FP.F16.F32.PACK_AB R87, R35, R34 ;  /* 0x000000222357723e */ /* 0x002fe800000000ff */
[----:B------:R-:W-:Y:S01]  /*c280*/  F2FP.F16.F32.PACK_AB R84, R107, R106 ;  /* 0x0000006a6b54723e */ /* 0x000fe200000000ff */
[----:B------:R-:W-:Y:S01]  /*c290*/  FADD.FTZ R106, R106, R131 ;  /* 0x000000836a6a7221 */ /* 0x000fe20000010000 */
[----:B---3--:R-:W-:Y:S03]  /*c2a0*/  F2FP.F16.F32.PACK_AB R86, R33, R32 ;  /* 0x000000202156723e */ /* 0x008fe600000000ff */
[----:B------:R-:W-:Y:S04]  /*c2b0*/  FADD.FTZ R107, R107, R106 ;  /* 0x0000006a6b6b7221 */ /* 0x000fe80000010000 */
[C---:B-----5:R-:W-:Y:S01]  /*c2c0*/  HMMA.16816.F32 R96, R84.reuse, R88, R4 ;  /* 0x000000585460723c */ /* 0x060fe20000001804 */
[----:B------:R-:W1:Y:S04]  /*c2d0*/  LDSM.16.MT88.4 R4, [R148+0xb800] ;  /* 0x00b800009404783b */ /* 0x000e680000004200 */
[----:B------:R-:W-:Y:S01]  /*c2e0*/  FADD.FTZ R32, R32, R107 ;  /* 0x0000006b20207221 */ /* 0x000fe20000010000 */
[C---:B------:R-:W-:Y:S03]  /*c2f0*/  HMMA.16816.F32 R92, R84.reuse, R90, R8 ;  /* 0x0000005a545c723c */ /* 0x040fe60000001808 */
[----:B------:R-:W2:Y:S02]  /*c300*/  LDSM.16.MT88.4 R8, [R146+0xb800] ;  /* 0x00b800009208783b */ /* 0x000ea40000004200 */
[----:B------:R-:W-:Y:S01]  /*c310*/  FADD.FTZ R181, R33, R32 ;  /* 0x0000002021b57221 */ /* 0x000fe20000010000 */
[C---:B------:R-:W-:Y:S05]  /*c320*/  HMMA.16816.F32 R36, R84.reuse, R28, R36 ;  /* 0x0000001c5424723c */ /* 0x040fea0000001824 */
[----:B------:R-:W3:Y:S01]  /*c330*/  LDSM.16.MT88.4 R88, [R145+0xb800] ;  /* 0x00b800009158783b */ /* 0x000ee20000004200 */
[C---:B------:R-:W-:Y:S06]  /*c340*/  HMMA.16816.F32 R40, R84.reuse, R30, R40 ;  /* 0x0000001e5428723c */ /* 0x040fec0000001828 */
[C---:B------:R-:W-:Y:S06]  /*c350*/  HMMA.16816.F32 R44, R84.reuse, R24, R44 ;  /* 0x00000018542c723c */ /* 0x040fec000000182c */
[C---:B------:R-:W-:Y:S06]  /*c360*/  HMMA.16816.F32 R48, R84.reuse, R26, R48 ;  /* 0x0000001a5430723c */ /* 0x040fec0000001830 */
[C---:B----4-:R-:W-:Y:S06]  /*c370*/  HMMA.16816.F32 R52, R84.reuse, R20, R52 ;  /* 0x000000145434723c */ /* 0x050fec0000001834 */
[C---:B------:R-:W-:Y:S01]  /*c380*/  HMMA.16816.F32 R56, R84.reuse, R22, R56 ;  /* 0x000000165438723c */ /* 0x040fe20000001838 */
[----:B------:R-:W4:Y:S05]  /*c390*/  LDSM.16.MT88.4 R20, [R144+0xb800] ;  /* 0x00b800009014783b */ /* 0x000f2a0000004200 */
[C---:B-1----:R-:W-:Y:S06]  /*c3a0*/  HMMA.16816.F32 R60, R84.reuse, R4, R60 ;  /* 0x00000004543c723c */ /* 0x042fec000000183c */
[C---:B------:R-:W-:Y:S05]  /*c3b0*/  HMMA.16816.F32 R64, R84.reuse, R6, R64 ;  /* 0x000000065440723c */ /* 0x040fea0000001840 */
[----:B------:R-:W-:Y:S01]  /*c3c0*/  FADD.FTZ R5, R117, R118 ;  /* 0x0000007675057221 */ /* 0x000fe20000010000 */
[C---:B--2---:R-:W-:Y:S05]  /*c3d0*/  HMMA.16816.F32 R68, R84.reuse, R8, R68 ;  /* 0x000000085444723c */ /* 0x044fea0000001844 */
        /* <DEDUP_REMOVED lines=19> */
.L_x_6728:
[----:B------:R-:W1:Y:S01]  /*c510*/  SHFL.BFLY PT, R0, R181, 0x2, 0x1f ;  /* 0x0c401f00b5007f89 */ /* 0x000e6200000e0000 */
[----:B------:R-:W2:Y:S01]  /*c520*/  S2UR UR4, SR_CgaCtaId ;  /* 0x00000000000479c3 */ /* 0x000ea20000008800 */
[----:B------:R-:W-:Y:S01]  /*c530*/  MOV R9, 0x3f800000 ;  /* 0x3f80000000097802 */ /* 0x000fe20000000f00 */
[----:B------:R-:W-:Y:S01]  /*c540*/  UMOV UR5, 0x400 ;  /* 0x0000040000057882 */ /* 0x000fe20000000000 */
[----:B------:R-:W3:Y:S01]  /*c550*/  SHFL.BFLY PT, R2, R179, 0x2, 0x1f ;  /* 0x0c401f00b3027f89 */ /* 0x000ee200000e0000 */
[----:B------:R-:W-:Y:S02]  /*c560*/  MOV R10, 0x3f800000 ;  /* 0x3f800000000a7802 */ /* 0x000fe40000000f00 */
[----:B------:R-:W-:Y:S01]  /*c570*/  MOV R12, 0x7f800000 ;  /* 0x7f800000000c7802 */ /* 0x000fe20000000f00 */
        /* <DEDUP_REMOVED lines=8> */
[----:B---3--:R-:W-:-:S03]  /*c600*/  FADD.FTZ R4, R11, R4 ;  /* 0x000000040b047221 */ /* 0x008fc60000010000 */
[----:B------:R-:W-:Y:S02]  /*c610*/  FSETP.NE.FTZ.AND P4, PT, R6, RZ, PT ;  /* 0x000000ff0600720b */ /* 0x000fe40003f95000 */
[CC--:B------:R-:W-:Y:S02]  /*c620*/  LEA.HI R8, R5.reuse, R0.reuse, RZ, 0x2 ;  /* 0x0000000005087211 */ /* 0x0c0fe400078f10ff */
[-C--:B------:R-:W-:Y:S02]  /*c630*/  LEA.HI R3, R5, R0.reuse, RZ, 0x5 ;  /* 0x0000000005037211 */ /* 0x080fe400078f28ff */
[----:B------:R-:W-:Y:S02]  /*c640*/  LOP3.LUT R7, R8, 0x3ffffffc, RZ, 0xc0, !PT ;  /* 0x3ffffffc08077812 */ /* 0x000fe400078ec0ff */
[----:B------:R-:W-:Y:S02]  /*c650*/  SHF.R.S32.HI R2, RZ, 0x5, R3 ;  /* 0x00000005ff027819 */ /* 0x000fe40000011403 */
[----:B------:R-:W-:-:S02]  /*c660*/  IADD3 R7, -R7, R0, RZ ;  /* 0x0000000007077210 */ /* 0x000fc40007ffe1ff */
[----:B------:R-:W-:Y:S01]  /*c670*/  FSETP.NE.FTZ.AND P3, PT, R4, RZ, PT ;  /* 0x000000ff0400720b */ /* 0x000fe20003f75000 */
[----:B------:R-:W1:Y:S01]  /*c680*/  @P4 MUFU.RCP R9, R6 ;  /* 0x0000000600094308 */ /* 0x000e620000001000 */
[----:B------:R-:W-:Y:S02]  /*c690*/  LEA R2, R2, R7, 0x9 ;  /* 0x0000000702027211 */ /* 0x000fe400078e48ff */
[--C-:B------:R-:W-:Y:S02]  /*c6a0*/  SHF.R.S32.HI R7, RZ, 0x2, R8.reuse ;  /* 0x00000002ff077819 */ /* 0x100fe40000011408 */
[----:B------:R-:W-:-:S03]  /*c6b0*/  SHF.R.S32.HI R8, RZ, 0x1f, R8 ;  /* 0x0000001fff087819 */ /* 0x000fc60000011408 */
[----:B------:R-:W-:Y:S01]  /*c6c0*/  @P4 MUFU.LG2 R6, R6 ;  /* 0x0000000600064308 */ /* 0x000fe20000000c00 */
[----:B------:R-:W-:-:S04]  /*c6d0*/  LEA.HI R8, R8, R7, RZ, 0x3 ;  /* 0x0000000708087211 */ /* 0x000fc800078f18ff */
[----:B------:R-:W-:-:S03]  /*c6e0*/  LOP3.LUT R8, R8, 0xfffffff8, RZ, 0xc0, !PT ;  /* 0xfffffff808087812 */ /* 0x000fc600078ec0ff */
[----:B------:R-:W2:Y:S01]  /*c6f0*/  @P3 MUFU.RCP R10, R4 ;  /* 0x00000004000a3308 */ /* 0x000ea20000001000 */
[----:B------:R-:W-:Y:S01]  /*c700*/  IADD3 R8, R7, -R8, RZ ;  /* 0x8000000807087210 */ /* 0x000fe20007ffe0ff */
[C---:B-1----:R-:W-:Y:S01]  /*c710*/  FMUL.FTZ R96, R9.reuse, R96 ;  /* 0x0000006009607220 */ /* 0x042fe20000410000 */
[C---:B------:R-:W-:Y:S01]  /*c720*/  FMUL.FTZ R97, R9.reuse, R97 ;  /* 0x0000006109617220 */ /* 0x040fe20000410000 */
[C---:B------:R-:W-:Y:S01]  /*c730*/  FMUL.FTZ R92, R9.reuse, R92 ;  /* 0x0000005c095c7220 */ /* 0x040fe20000410000 */
[C---:B------:R-:W-:Y:S01]  /*c740*/  SHF.L.U32 R7, R8.reuse, 0x6, RZ ;  /* 0x0000000608077819 */ /* 0x040fe200000006ff */
[C---:B------:R-:W-:Y:S01]  /*c750*/  FMUL.FTZ R93, R9.reuse, R93 ;  /* 0x0000005d095d7220 */ /* 0x040fe20000410000 */
[C---:B------:R-:W-:Y:S01]  /*c760*/  LOP3.LUT R11, R8.reuse, 0x1, RZ, 0xc0, !PT ;  /* 0x00000001080b7812 */ /* 0x040fe200078ec0ff */
[----:B------:R-:W-:Y:S01]  /*c770*/  FMUL.FTZ R36, R9, R36 ;  /* 0x0000002409247220 */ /* 0x000fe20000410000 */
[----:B------:R-:W-:Y:S01]  /*c780*/  LOP3.LUT R7, R7, 0x1c0, RZ, 0xc0, !PT ;  /* 0x000001c007077812 */ /* 0x000fe200078ec0ff */
[----:B------:R-:W-:Y:S01]  /*c790*/  FMUL.FTZ R37, R9, R37 ;  /* 0x0000002509257220 */ /* 0x000fe20000410000 */
[----:B------:R-:W-:Y:S01]  /*c7a0*/  ISETP.NE.U32.AND P0, PT, R11, 0x1, PT ;  /* 0x000000010b00780c */ /* 0x000fe20003f05070 */
[----:B------:R-:W-:Y:S01]  /*c7b0*/  FMUL.FTZ R40, R9, R40 ;  /* 0x0000002809287220 */ /* 0x000fe20000410000 */
[----:B------:R-:W-:Y:S01]  /*c7c0*/  LEA.HI R7, R7, R7, RZ, 0x1d ;  /* 0x0000000707077211 */ /* 0x000fe200078fe8ff */
[C---:B------:R-:W-:Y:S01]  /*c7d0*/  FMUL.FTZ R41, R9.reuse, R41 ;  /* 0x0000002909297220 */ /* 0x040fe20000410000 */
[----:B------:R-:W-:Y:S01]  /*c7e0*/  R2P PR, R8, 0x6 ;  /* 0x0000000608007804 */ /* 0x000fe20000000000 */
[----:B------:R-:W-:Y:S01]  /*c7f0*/  FMUL.FTZ R44, R9, R44 ;  /* 0x0000002c092c7220 */ /* 0x000fe20000410000 */
[----:B------:R-:W-:Y:S01]  /*c800*/  LEA R2, R2, R7, 0x1 ;  /* 0x0000000702027211 */ /* 0x000fe200078e08ff */
[C---:B--2---:R-:W-:Y:S01]  /*c810*/  FMUL.FTZ R99, R10.reuse, R99 ;  /* 0x000000630a637220 */ /* 0x044fe20000410000 */
[C---:B------:R-:W-:Y:S01]  /*c820*/  FMUL.FTZ R98, R10.reuse, R98 ;  /* 0x000000620a627220 */ /* 0x040fe20000410000 */
[----:B------:R-:W-:Y:S01]  /*c830*/  FMUL.FTZ R95, R10, R95 ;  /* 0x0000005f0a5f7220 */ /* 0x000fe20000410000 */
[----:B------:R-:W-:Y:S01]  /*c840*/  LEA R7, R2, UR4, 0x1 ;  /* 0x0000000402077c11 */ /* 0x000fe2000f8e08ff */
[C---:B------:R-:W-:Y:S01]  /*c850*/  FMUL.FTZ R94, R10.reuse, R94 ;  /* 0x0000005e0a5e7220 */ /* 0x040fe20000410000 */
[----:B------:R-:W-:Y:S01]  /*c860*/  MOV R2, 0x20 ;  /* 0x0000002000027802 */ /* 0x000fe20000000f00 */
[C---:B------:R-:W-:Y:S01]  /*c870*/  FMUL.FTZ R39, R10.reuse, R39 ;  /* 0x000000270a277220 */ /* 0x040fe20000410000 */
[----:B------:R-:W-:Y:S01]  /*c880*/  MOV R8, 0x40 ;  /* 0x0000004000087802 */ /* 0x000fe20000000f00 */
[C---:B------:R-:W-:Y:S01]  /*c890*/  FMUL.FTZ R38, R10.reuse, R38 ;  /* 0x000000260a267220 */ /* 0x040fe20000410000 */
[C---:B------:R-:W-:Y:S01]  /*c8a0*/  FMUL.FTZ R43, R10.reuse, R43 ;  /* 0x0000002b0a2b7220 */ /* 0x040fe20000410000 */
[----:B------:R-:W-:Y:S01]  /*c8b0*/  FMUL.FTZ R42, R10, R42 ;  /* 0x0000002a0a2a7220 */ /* 0x000fe20000410000 */
[----:B------:R-:W-:Y:S01]  /*c8c0*/  IADD3 R11, R7, -0x10, RZ ;  /* 0xfffffff0070b7810 */ /* 0x000fe20007ffe0ff */
[----:B------:R-:W-:Y:S01]  /*c8d0*/  FMUL.FTZ R45, R9, R45 ;  /* 0x0000002d092d7220 */ /* 0x000fe20000410000 */
[----:B------:R-:W-:Y:S01]  /*c8e0*/  SEL R2, R2, 0xffffffe0, !P1 ;  /* 0xffffffe002027807 */ /* 0x000fe20004800000 */
        /* <DEDUP_REMOVED lines=97> */
[----:B------:R-:W-:Y:S01]  /*cf00*/  @P4 FMUL.FTZ R6, R6, 0.69314718246459960938 ;  /* 0x3f31721806064820 */ /* 0x000fe20000410000 */
        /* <DEDUP_REMOVED lines=8> */
[----:B------:R-:W-:-:S03]  /*cf90*/  ISETP.NE.AND P0, PT, RZ, UR4, PT ;  /* 0x00000004ff007c0c */ /* 0x000fc6000bf05270 */
[----:B------:R-:W-:Y:S04]  /*cfa0*/  STS [R7+0x2000], R60 ;  /* 0x0020003c07007388 */ /* 0x000fe80000000800 */
        /* <DEDUP_REMOVED lines=10> */
[----:B----4-:R-:W-:Y:S01]  /*d050*/  MOV R11, 0x7f800000 ;  /* 0x7f800000000b7802 */ /* 0x010fe20000000f00 */
[----:B-1----:R-:W-:-:S02]  /*d060*/  @P4 FFMA.FTZ R11, R101, R2, R6 ;  /* 0x00000002650b4223 */ /* 0x002fc40000010006 */
[----:B------:R1:W-:Y:S04]  /*d070*/  STS [R19+0x2000], R88 ;  /* 0x0020005813007388 */ /* 0x0003e80000000800 */
[----:B------:R1:W-:Y:S01]  /*d080*/  STS [R19+0x2400], R90 ;  /* 0x0024005a13007388 */ /* 0x0003e20000000800 */
[----:B--2---:R-:W-:-:S03]  /*d090*/  @P3 FMUL.FTZ R13, R4, 0.69314718246459960938 ;  /* 0x3f317218040d3820 */ /* 0x004fc60000410000 */
[----:B------:R1:W-:Y:S04]  /*d0a0*/  STS [R21+0x2000], R80 ;  /* 0x0020005015007388 */ /* 0x0003e80000000800 */
[----:B------:R1:W-:Y:S01]  /*d0b0*/  STS [R21+0x2400], R82 ;  /* 0x0024005215007388 */ /* 0x0003e20000000800 */
[----:B---3--:R-:W-:-:S03]  /*d0c0*/  @P3 FFMA.FTZ R12, R100, R7, R13 ;  /* 0x00000007640c3223 */ /* 0x008fc6000001000d */
[----:B------:R1:W-:Y:S04]  /*d0d0*/  STS [R23+0x2000], R9 ;  /* 0x0020000917007388 */ /* 0x0003e80000000800 */
[----:B------:R1:W-:Y:S01]  /*d0e0*/  STS [R23+0x2400], R10 ;  /* 0x0024000a17007388 */ /* 0x0003e20000000800 */
[----:B------:R-:W-:Y:S05]  /*d0f0*/  @!P0 BRA `(.L_x_6733) ;  /* 0x0000000000248947 */ /* 0x000fea0003800000 */
[----:B------:R-:W2:Y:S01]  /*d100*/  S2R R4, SR_CTAID.Y ;  /* 0x0000000000047919 */ /* 0x000ea20000002600 */
[----:B------:R-:W2:Y:S01]  /*d110*/  LDC R7, c[0x0][0x2c4] ;  /* 0x0000b100ff077b82 */ /* 0x000ea20000000800 */
[----:B------:R-:W-:-:S07]  /*d120*/  ISETP.NE.AND P0, PT, R165, -0x1, PT ;  /* 0xffffffffa500780c */ /* 0x000fce0003f05270 */
[----:B------:R-:W3:Y:S08]  /*d130*/  S2UR UR6, SR_CTAID.Z ;  /* 0x00000000000679c3 */ /* 0x000ef00000002700 */
[----:B------:R-:W3:Y:S01]  /*d140*/  LDC R2, c[0x0][0x2e4] ;  /* 0x0000b900ff027b82 */ /* 0x000ee20000000800 */
[----:B--2---:R-:W-:-:S05]  /*d150*/  IMAD R6, R4, R7, RZ ;  /* 0x0000000704067224 */ /* 0x004fca00078e02ff */
[----:B------:R-:W-:-:S05]  /*d160*/  SEL R7, R6, R165, !P0 ;  /* 0x000000a506077207 */ /* 0x000fca0004000000 */
[----:B---3--:R-:W-:Y:S01]  /*d170*/  IMAD R2, R2, UR6, R7 ;  /* 0x0000000602027c24 */ /* 0x008fe2000f8e0207 */
[----:B------:R-:W-:Y:S06]  /*d180*/  BRA `(.L_x_6734) ;  /* 0x0000000000187947 */ /* 0x000fec0003800000 */
.L_x_6733:
[----:B------:R-:W2:Y:S01]  /*d190*/  S2R R4, SR_CTAID.Y ;  /* 0x0000000000047919 */ /* 0x000ea20000002600 */
[----:B------:R-:W2:Y:S08]  /*d1a0*/  S2UR UR6, SR_CTAID.Z ;  /* 0x00000000000679c3 */ /* 0x000eb00000002700 */
[----:B------:R-:W2:Y:S08]  /*d1b0*/  LDC R7, c[0x0][0x270] ;  /* 0x00009c00ff077b82 */ /* 0x000eb00000000800 */
[----:B------:R-:W3:Y:S01]  /*d1c0*/  LDC R2, c[0x0][0x2c4] ;  /* 0x0000b100ff027b82 */ /* 0x000ee20000000800 */
[----:B--2---:R-:W-:-:S04]  /*d1d0*/  IMAD R7, R4, R7, UR6 ;  /* 0x0000000604077e24 */ /* 0x004fc8000f8e0207 */
[----:B---3--:R-:W-:-:S07]  /*d1e0*/  IMAD R2, R7, R2, RZ ;  /* 0x0000000207027224 */ /* 0x008fce00078e02ff */
.L_x_6734:
[----:B------:R-:W-:Y:S01]  /*d1f0*/  LOP3.LUT R3, R3, 0xffffffe0, RZ, 0xc0, !PT ;  /* 0xffffffe003037812 */ /* 0x000fe200078ec0ff */
[----:B------:R-:W2:Y:S01]  /*d200*/  LDC.64 R6, c[0x0][0x290] ;  /* 0x0000a400ff067b82 */ /* 0x000ea20000000a00 */
[----:B------:R-:W-:Y:S01]  /*d210*/  BSSY B0, `(.L_x_6735) ;  /* 0x0000014000007945 */ /* 0x000fe20003800000 */
[----:B------:R-:W-:Y:S02]  /*d220*/  IMAD R171, R170, 0x10, R171 ;  /* 0x00000010aaab7824 */ /* 0x000fe400078e02ab */
[----:B------:R-:W-:-:S04]  /*d230*/  IMAD.IADD R3, R0, 0x1, -R3 ;  /* 0x0000000100037824 */ /* 0x000fc800078e0a03 */
[----:B-1----:R-:W1:Y:S08]  /*d240*/  LDC.64 R8, c[0x0][0x298] ;  /* 0x0000a600ff087b82 */ /* 0x002e700000000a00 */
        /* <DEDUP_REMOVED lines=16> */
.L_x_6736:
[----:B------:R-:W-:Y:S05]  /*d350*/  BSYNC B0 ;  /* 0x0000000000007941 */ /* 0x000fea0003800000 */
.L_x_6735:
[----:B------:R-:W4:Y:S01]  /*d360*/  S2UR UR5, SR_CTAID.X ;  /* 0x00000000000579c3 */ /* 0x000f220000002500 */
[----:B------:R-:W5:Y:S01]  /*d370*/  S2R R10, SR_TID.X ;  /* 0x00000000000a7919 */ /* 0x000f620000002100 */
[----:B---3--:R-:W-:Y:S01]  /*d380*/  SHF.R.S32.HI R11, RZ, 0x1f, R4 ;  /* 0x0000001fff0b7819 */ /* 0x008fe20000011404 */
[----:B--2---:R-:W-:Y:S01]  /*d390*/  IMAD.WIDE.U32 R18, R4, R6, RZ ;  /* 0x0000000604127225 */ /* 0x004fe200078e00ff */
[----:B------:R-:W-:Y:S01]  /*d3a0*/  ISETP.NE.AND P0, PT, R165, -0x1, PT ;  /* 0xffffffffa500780c */ /* 0x000fe20003f05270 */
[----:B------:R2:W3:Y:S01]  /*d3b0*/  LDS.128 R12, [R163+0x1800] ;  /* 0x00180000a30c7984 */ /* 0x0004e20000000c00 */
[----:B------:R-:W-:Y:S01]  /*d3c0*/  LEA.HI R0, R5, R0, RZ, 0x3 ;  /* 0x0000000005007211 */ /* 0x000fe200078f18ff */
[----:B-1----:R-:W-:Y:S01]  /*d3d0*/  IMAD.WIDE.U32 R16, R165, R8, RZ ;  /* 0x00000008a5107225 */ /* 0x002fe200078e00ff */
[----:B------:R-:W1:Y:S01]  /*d3e0*/  LDC.64 R2, c[0x0][0x2a0] ;  /* 0x0000a800ff027b82 */ /* 0x000e620000000a00 */
[----:B------:R-:W-:Y:S01]  /*d3f0*/  SHF.R.S32.HI R167, RZ, 0x1f, R166 ;  /* 0x0000001fffa77819 */ /* 0x000fe200000114a6 */
[----:B------:R-:W-:Y:S01]  /*d400*/  BSSY B0, `(.L_x_6737) ;  /* 0x000002f000007945 */ /* 0x000fe20003800000 */
[----:B------:R-:W-:Y:S01]  /*d410*/  IMAD R5, R11, R6, RZ ;  /* 0x000000060b057224 */ /* 0x000fe200078e02ff */
[----:B------:R-:W-:Y:S01]  /*d420*/  SEL R6, R18, R16, !P0 ;  /* 0x0000001012067207 */ /* 0x000fe20004000000 */
[----:B------:R-:W-:Y:S01]  /*d430*/  IMAD R165, R165, R9, R17 ;  /* 0x00000009a5a57224 */ /* 0x000fe200078e0211 */
[----:B------:R-:W-:Y:S01]  /*d440*/  SHF.R.S32.HI R0, RZ, 0x3, R0 ;  /* 0x00000003ff007819 */ /* 0x000fe20000011400 */
[----:B------:R-:W-:-:S04]  /*d450*/  IMAD R7, R4, R7, R5 ;  /* 0x0000000704077224 */ /* 0x000fc800078e0205 */
        /* <DEDUP_REMOVED lines=23> */
[----:B------:R2:W4:Y:S01]  /*d5d0*/  LDS.128 R4, [R163+0x2000] ;  /* 0x00200000a3047984 */ /* 0x0005220000000c00 */
[----:B------:R-:W-:-:S02]  /*d5e0*/  IMAD.WIDE.U32 R20, R2, UR6, R20 ;  /* 0x0000000602147c25 */ /* 0x000fc4000f8e0014 */
[----:B------:R-:W-:-:S03]  /*d5f0*/  SHF.R.S32.HI R3, RZ, 0x1f, R3 ;  /* 0x0000001fff037819 */ /* 0x000fc60000011403 */
        /* <DEDUP_REMOVED lines=15> */
.L_x_6738:
[----:B------:R-:W-:Y:S05]  /*d6f0*/  BSYNC B0 ;  /* 0x0000000000007941 */ /* 0x000fea0003800000 */
.L_x_6737:
        /* <DEDUP_REMOVED lines=20> */
.L_x_6740:
[----:B------:R-:W-:Y:S05]  /*d840*/  BSYNC B0 ;  /* 0x0000000000007941 */ /* 0x000fea0003800000 */
.L_x_6739:
        /* <DEDUP_REMOVED lines=20> */
.L_x_6742:
[----:B------:R-:W-:Y:S05]  /*d990*/  BSYNC B0 ;  /* 0x0000000000007941 */ /* 0x000fea0003800000 */
.L_x_6741:
        /* <DEDUP_REMOVED lines=20> */
.L_x_6743:
        /* <DEDUP_REMOVED lines=10> */
.L_x_8418:


//--------------------- .text._ZN5flash24flash_fwd_splitkv_kernelI23Flash_fwd_kernel_traitsILi128ELi64ELi64ELi4ELb0ELb0EN7cutlass6half_tE19Flash_kernel_traitsILi128ELi64ELi64ELi4ES3_EELb1ELb0ELb1ELb0ELb0ELb1ELb0ELb0EEEvNS_16Flash_fwd_paramsE --------------------------
	.section	.text._ZN5flash24flash_fwd_splitkv_kernelI23Flash_fwd_kernel_traitsILi128ELi64ELi64ELi4ELb0ELb0EN7cutlass6half_tE19Flash_kernel_traitsILi128ELi64ELi64ELi4ES3_EELb1ELb0ELb1ELb0ELb0ELb1ELb0ELb0EEEvNS_16Flash_fwd_paramsE,"ax",@progbits
	.align	128
        .global         _ZN5flash24flash_fwd_splitkv_kernelI23Flash_fwd_kernel_traitsILi128ELi64ELi64ELi4ELb0ELb0EN7cutlass6half_tE19Flash_kernel_traitsILi128ELi64ELi64ELi4ES3_EELb1ELb0ELb1ELb0ELb0ELb1ELb0ELb0EEEvNS_16Flash_fwd_paramsE
        .type           _ZN5flash24flash_fwd_splitkv_kernelI23Flash_fwd_kernel_traitsILi128ELi64ELi64ELi4ELb0ELb0EN7cutlass6half_tE19Flash_kernel_traitsILi128ELi64ELi64ELi4ES3_EELb1ELb0ELb1ELb0ELb0ELb1ELb0ELb0EEEvNS_16Flash_fwd_paramsE,@function
        .size           _ZN5flash24flash_fwd_splitkv_kernelI23Flash_fwd_kernel_traitsILi128ELi64ELi64ELi4ELb0ELb0EN7cutlass6half_tE19Flash_kernel_traitsILi128ELi64ELi64ELi4ES3_EELb1ELb0ELb1ELb0ELb0ELb1ELb0ELb0EEEvNS_16Flash_fwd_paramsE,(.L_x_8419 - _ZN5flash24flash_fwd_splitkv_kernelI23Flash_fwd_kernel_traitsILi128ELi64ELi64ELi4ELb0ELb0EN7cutlass6half_tE19Flash_kernel_traitsILi128ELi64ELi64ELi4ES3_EELb1ELb0ELb1ELb0ELb0ELb1ELb0ELb0EEEvNS_16Flash_fwd_paramsE)
        .other          _ZN5flash24flash_fwd_splitkv_kernelI23Flash_fwd_kernel_traitsILi128ELi64ELi64ELi4ELb0ELb0EN7cutlass6half_tE19Flash_kernel_traitsILi128ELi64ELi64ELi4ES3_EELb1ELb0ELb1ELb0ELb0ELb1ELb0ELb0EEEvNS_16Flash_fwd_paramsE,@"STO_CUDA_ENTRY STV_DEFAULT"
_ZN5flash24flash_fwd_splitkv_kernelI23Flash_fwd_kernel_traitsILi128ELi64ELi64ELi4ELb0ELb0EN7cutlass6half_tE19Flash_kernel_traitsILi128ELi64ELi64ELi4ES3_EELb1ELb0ELb1ELb0ELb0ELb1ELb0ELb0EEEvNS_16Flash_fwd_paramsE:
.text._ZN5flash24flash_fwd_splitkv_kernelI23Flash_fwd_kernel_traitsILi128ELi64ELi64ELi4ELb0ELb0EN7cutlass6half_tE19Flash_kernel_traitsILi128ELi64ELi64ELi4ES3_EELb1ELb0ELb1ELb0ELb0ELb1ELb0ELb0EEEvNS_16Flash_fwd_paramsE:
        /* <DEDUP_REMOVED lines=38> */
.L_x_6744:
[----:B------:R-:W1:Y:S02]  /*0260*/  LDC R5, c[0x0][0x2c8] ;  /* 0x0000b200ff057b82 */ /* 0x000e640000000800 */
.L_x_6745:
        /* <DEDUP_REMOVED lines=94> */
.L_x_6748:
[----:B------:R-:W-:Y:S05]  /*0850*/  BSYNC B0 ;  /* 0x0000000000007941 */ /* 0x000fea0003800000 */
.L_x_6747:
        /* <DEDUP_REMOVED lines=19> */
.L_x_6750:
[----:B------:R-:W-:Y:S05]  /*0990*/  BSYNC B0 ;  /* 0x0000000000007941 */ /* 0x000fea0003800000 */
.L_x_6749:
        /* <DEDUP_REMOVED lines=20> */
.L_x_6752:
[----:B------:R-:W-:Y:S05]  /*0ae0*/  BSYNC B0 ;  /* 0x0000000000007941 */ /* 0x000fea0003800000 */
.L_x_6751:
        /* <DEDUP_REMOVED lines=19> */
.L_x_6754:
[----:B------:R-:W-:Y:S05]  /*0c20*/  BSYNC B0 ;  /* 0x0000000000007941 */ /* 0x000fea0003800000 */
.L_x_6753:
        /* <DEDUP_REMOVED lines=15> */
.L_x_6746:
        /* <DEDUP_REMOVED lines=24> */
.L_x_6755:
        /* <DEDUP_REMOVED lines=40> */
[----:B------:R-:W-:-:S04]  /*1120*/  IMAD.HI.U32 R9, R9, R4, R8 ;  /* 0x0000000409097227 */ /* 0x000fc800078e0008 */
[----:B------:R-:W-:Y:S02]  /*1130*/  IMAD.MOV.U32 R4, RZ, RZ, R3 ;  /* 0x000000ffff047224 */ /* 0x000fe400078e0003 */
[----:B------:R-:W-:Y:S02]  /*1140*/  IMAD.MOV R8, RZ, RZ, -R13 ;  /* 0x000000ffff087224 */ /* 0x000fe400078e0a0d */
[----:B------:R-:W-:-:S04]  /*1150*/  IMAD.HI.U32 R26, R9, R4, RZ ;  /* 0x00000004091a7227 */ /* 0x000fc800078e00ff */
[----:B------:R-:W-:Y:S01]  /*1160*/  IMAD R19, R10, R8, R19 ;  /* 0x000000080a137224 */ /* 0x000fe200078e0213 */
[----:B------:R-:W-:-:S04]  /*1170*/  IADD3 R3, -R26, RZ, RZ ;  /* 0x000000ff1a037210 */ /* 0x000fc80007ffe1ff */
[----:B-1----:R-:W-:Y:S01]  /*1180*/  SHF.R.S32.HI R15, RZ, 0x1f, R19 ;  /* 0x0000001fff0f7819 */ /* 0x002fe20000011413 */
        /* <DEDUP_REMOVED lines=33> */
.L_x_6756:
        /* <DEDUP_REMOVED lines=49> */
.L_x_6758:
        /* <DEDUP_REMOVED lines=8> */
[----:B-1----:R-:W-:Y:S01]  /*1730*/  @P4 IMAD.WIDE.U32 R20, R9, R4, RZ ;  /* 0x0000000409144225 */ /* 0x002fe200078e00ff */
[----:B------:R-:W-:-:S03]  /*1740*/  IADD3 R13, R13, R6, RZ ;  /* 0x000000060d0d7210 */ /* 0x000fc60007ffe0ff */
[-C--:B--2---:R-:W-:Y:S02]  /*1750*/  IMAD R6, R7, R2.reuse, RZ ;  /* 0x0000000207067224 */ /* 0x084fe400078e02ff */
[----:B------:R-:W-:-:S04]  /*1760*/  IMAD.WIDE.U32 R30, R26, R2, R12 ;  /* 0x000000021a1e7225 */ /* 0x000fc800078e000c */
[----:B------:R-:W-:Y:S01]  /*1770*/  IMAD R3, R26, R3, R6 ;  /* 0x000000031a037224 */ /* 0x000fe200078e0206 */
[----:B------:R-:W-:Y:S01]  /*1780*/  @P4 MOV R6, R20 ;  /* 0x0000001400064202 */ /* 0x000fe20000000f00 */
        /* <DEDUP_REMOVED lines=16> */
.L_x_6757:
[----:B------:R-:W-:Y:S01]  /*1890*/  ISETP.NE.AND P1, PT, R165, -0x1, PT ;  /* 0xffffffffa500780c */ /* 0x000fe20003f25270 */
[----:B------:R-:W-:Y:S01]  /*18a0*/  VIADD R162, R126, 0xffffffff ;  /* 0xffffffff7ea27836 */ /* 0x000fe20000000000 */
[----:B------:R-:W-:Y:S01]  /*18b0*/  SHF.R.S32.HI R12, RZ, 0x1f, R101 ;  /* 0x0000001fff0c7819 */ /* 0x000fe20000011465 */
[----:B------:R-:W-:Y:S01]  /*18c0*/  IMAD.IADD R156, R164, 0x1, -R115 ;  /* 0x00000001a49c7824 */ /* 0x000fe200078e0a73 */
[----:B------:R-:W1:Y:S01]  /*18d0*/  S2UR UR8, SR_CgaCtaId ;  /* 0x00000000000879c3 */ /* 0x000e620000008800 */
[----:B------:R-:W-:Y:S01]  /*18e0*/  IMAD.SHL.U32 R100, R162, 0x40, RZ ;  /* 0x00000040a2647824 */ /* 0x000fe200078e00ff */
[CC--:B-----5:R-:W-:Y:S01]  /*18f0*/  LEA.HI R0, R12.reuse, R101.reuse, RZ, 0x3 ;  /* 0x000000650c007211 */ /* 0x0e0fe200078f18ff */
        /* <DEDUP_REMOVED lines=9> */
[----:B------:R-:W-:Y:S01]  /*1990*/  @!P1 SHF.R.S32.HI R17, RZ, 0x1f, R11 ;  /* 0x0000001fff119819 */ /* 0x000fe2000001140b */
[----:B------:R-:W-:Y:S01]  /*19a0*/  IMAD.IADD R0, R101, 0x1, -R0 ;  /* 0x0000000165007824 */ /* 0x000fe200078e0a00 */
[CC--:B------:R-:W-:Y:S01]  /*19b0*/  ISETP.GE.AND P6, PT, R22.reuse, R156.reuse, PT ;  /* 0x0000009c1600720c */ /* 0x0c0fe20003fc6270 */
[----:B------:R-:W-:Y:S01]  /*19c0*/  VIADD R8, R22, 0x10 ;  /* 0x0000001016087836 */ /* 0x000fe20000000000 */
[----:B------:R-:W-:Y:S01]  /*19d0*/  LOP3.LUT R163, R163, 0x1c0, RZ, 0xc0, !PT ;  /* 0x000001c0a3a37812 */ /* 0x000fe200078ec0ff */
[----:B------:R-:W3:Y:S01]  /*19e0*/  @P1 LDC.64 R4, c[0x0][0x240] ;  /* 0x00009000ff041b82 */ /* 0x000ee20000000a00 */
[----:B------:R-:W-:Y:S01]  /*19f0*/  SHF.L.U32 R166, R0, 0x3, RZ ;  /* 0x0000000300a67819 */ /* 0x000fe200000006ff */
[----:B------:R-:W-:Y:S01]  /*1a00*/  IMAD.IADD R20, R101, 0x1, -R20 ;  /* 0x0000000165147824 */ /* 0x000fe200078e0a14 */
[C---:B------:R-:W-:Y:S01]  /*1a10*/  ISETP.GE.AND P5, PT, R8.reuse, R156, PT ;  /* 0x0000009c0800720c */ /* 0x040fe20003fa6270 */
[----:B------:R-:W-:Y:S01]  /*1a20*/  BSSY B0, `(.L_x_6759) ;  /* 0x000004a000007945 */ /* 0x000fe20003800000 */
[-C--:B------:R-:W-:Y:S01]  /*1a30*/  ISETP.GE.AND P4, PT, R8, R13.reuse, PT ;  /* 0x0000000d0800720c */ /* 0x080fe20003f86270 */
[----:B------:R-:W-:Y:S01]  /*1a40*/  VIADD R157, R166, 0x40 ;  /* 0x00000040a69d7836 */ /* 0x000fe20000000000 */
[----:B------:R-:W-:-:S02]  /*1a50*/  ISETP.GE.AND P3, PT, R8, R13, PT ;  /* 0x0000000d0800720c */ /* 0x000fc40003f66270 */
[--C-:B------:R-:W-:Y:S02]  /*1a60*/  LOP3.LUT R10, R163, 0x38, R166.reuse, 0xf8, !PT ;  /* 0x00000038a30a7812 */ /* 0x100fe400078ef8a6 */
[----:B------:R-:W-:Y:S02]  /*1a70*/  SHF.R.U32.HI R163, RZ, 0x3, R163 ;  /* 0x00000003ffa37819 */ /* 0x000fe400000116a3 */
[----:B------:R-:W-:Y:S02]  /*1a80*/  SHF.R.S32.HI R34, RZ, 0x1f, R166 ;  /* 0x0000001fff227819 */ /* 0x000fe400000114a6 */
[----:B------:R-:W-:Y:S01]  /*1a90*/  LOP3.LUT R163, R10, R163, RZ, 0x3c, !PT ;  /* 0x000000a30aa37212 */ /* 0x000fe200078e3cff */
[-C--:B--2---:R-:W-:Y:S01]  /*1aa0*/  @!P1 IMAD R8, R17, R2.reuse, RZ ;  /* 0x0000000211089224 */ /* 0x084fe200078e02ff */
[----:B------:R-:W-:Y:S01]  /*1ab0*/  SHF.R.S32.HI R17, RZ, 0x1f, R20 ;  /* 0x0000001fff117819 */ /* 0x000fe20000011414 */
[----:B------:R-:W-:Y:S01]  /*1ac0*/  @!P1 IMAD.WIDE.U32 R24, R11, R2, RZ ;  /* 0x000000020b189225 */ /* 0x000fe200078e00ff */
[----:B------:R-:W-:-:S02]  /*1ad0*/  SHF.R.S32.HI R23, RZ, 0x1f, R22 ;  /* 0x0000001fff177819 */ /* 0x000fc40000011416 */
[----:B------:R-:W-:Y:S01]  /*1ae0*/  LEA.HI R10, R17, R20, RZ, 0x3 ;  /* 0x00000014110a7211 */ /* 0x000fe200078f18ff */
[----:B------:R-:W-:Y:S01]  /*1af0*/  @!P1 IMAD R3, R11, R3, R8 ;  /* 0x000000030b039224 */ /* 0x000fe200078e0208 */
[----:B------:R-:W-:Y:S01]  /*1b00*/  IADD3 R8, P2, R166, R6, RZ ;  /* 0x00000006a6087210 */ /* 0x000fe20007f5e0ff */
[C---:B---3--:R-:W-:Y:S01]  /*1b10*/  @P1 IMAD.WIDE.U32 R28, R165.reuse, R4, RZ ;  /* 0x00000004a51c1225 */ /* 0x048fe200078e00ff */
[----:B------:R-:W-:Y:S02]  /*1b20*/  LOP3.LUT R17, R10, 0xfffffff8, RZ, 0xc0, !PT ;  /* 0xfffffff80a117812 */ /* 0x000fe400078ec0ff */
[----:B------:R-:W-:Y:S01]  /*1b30*/  LEA.HI R4, R12, R101, RZ, 0x6 ;  /* 0x000000650c047211 */ /* 0x000fe200078f30ff */
[----:B------:R-:W-:Y:S02]  /*1b40*/  @P1 IMAD.MOV.U32 R2, RZ, RZ, R28 ;  /* 0x000000ffff021224 */ /* 0x000fe400078e001c */
[----:B------:R-:W-:Y:S01]  /*1b50*/  @P1 IMAD R5, R165, R5, R29 ;  /* 0x00000005a5051224 */ /* 0x000fe200078e021d */
[----:B------:R-:W-:Y:S01]  /*1b60*/  @!P1 IADD3 R5, R25, R3, RZ ;  /* 0x0000000319059210 */ /* 0x000fe20007ffe0ff */
[----:B------:R-:W-:-:S02]  /*1b70*/  @!P1 IMAD.MOV.U32 R2, RZ, RZ, R24 ;  /* 0x000000ffff029224 */ /* 0x000fc400078e0018 */
[----:B------:R-:W-:Y:S02]  /*1b80*/  IMAD R3, R7, UR6, RZ ;  /* 0x0000000607037c24 */ /* 0x000fe4000f8e02ff */
[----:B------:R-:W2:Y:S01]  /*1b90*/  LDC.64 R6, c[0x0][0x3c8] ;  /* 0x0000f200ff067b82 */ /* 0x000ea20000000a00 */
[----:B------:R-:W-:Y:S01]  /*1ba0*/  IADD3 R38, P1, R166, R2, RZ ;  /* 0x00000002a6267210 */ /* 0x000fe20007f3e0ff */
[----:B------:R-:W-:Y:S01]  /*1bb0*/  IMAD.IADD R20, R20, 0x1, -R17 ;  /* 0x0000000114147824 */ /* 0x000fe200078e0a11 */
[----:B------:R-:W-:Y:S01]  /*1bc0*/  SHF.R.S32.HI R17, RZ, 0x1f, R16 ;  /* 0x0000001fff117819 */ /* 0x000fe20000011410 */
[----:B------:R-:W-:Y:S02]  /*1bd0*/  IMAD.SHL.U32 R4, R4, 0x8, RZ ;  /* 0x0000000804047824 */ /* 0x000fe400078e00ff */
[----:B------:R-:W-:Y:S01]  /*1be0*/  IMAD.X R39, R34, 0x1, R5, P1 ;  /* 0x0000000122277824 */ /* 0x000fe200008e0605 */
[----:B------:R-:W-:Y:S01]  /*1bf0*/  MOV R5, 0x20 ;  /* 0x0000002000057802 */ /* 0x000fe20000000f00 */
[----:B------:R-:W-:Y:S01]  /*1c00*/  IMAD R41, R17, UR4, RZ ;  /* 0x0000000411297c24 */ /* 0x000fe2000f8e02ff */
[----:B------:R-:W-:Y:S01]  /*1c10*/  LOP3.LUT R163, R163, 0xfffffe00, R4, 0xf8, !PT ;  /* 0xfffffe00a3a37812 */ /* 0x000fe200078ef804 */
[----:B------:R-:W-:Y:S01]  /*1c20*/  IMAD.WIDE.U32 R38, R16, UR4, R38 ;  /* 0x0000000410267c25 */ /* 0x000fe2000f8e0026 */
[----:B------:R-:W-:-:S02]  /*1c30*/  UMOV UR4, 0x400 ;  /* 0x0000040000047882 */ /* 0x000fc40000000000 */
[----:B-1----:R-:W-:Y:S01]  /*1c40*/  ULEA UR4, UR8, UR4, 0x18 ;  /* 0x0000000408047291 */ /* 0x002fe2000f8ec03f */
[----:B------:R-:W-:Y:S01]  /*1c50*/  IMAD.X R9, R34, 0x1, R9, P2 ;  /* 0x0000000122097824 */ /* 0x000fe200010e0609 */
[----:B------:R-:W-:Y:S01]  /*1c60*/  R2P PR, R20, 0x6 ;  /* 0x0000000614007804 */ /* 0x000fe20000000000 */
[----:B------:R-:W-:Y:S02]  /*1c70*/  IMAD.MOV.U32 R4, RZ, RZ, 0x10 ;  /* 0x00000010ff047424 */ /* 0x000fe400078e00ff */
[----:B------:R-:W-:Y:S01]  /*1c80*/  IMAD R18, R26, UR7, R3 ;  /* 0x000000071a127c24 */ /* 0x000fe2000f8e0203 */
[----:B------:R-:W-:Y:S01]  /*1c90*/  LEA R163, R163, UR4, 0x1 ;  /* 0x00000004a3a37c11 */ /* 0x000fe2000f8e08ff */
[----:B------:R-:W-:Y:S01]  /*1ca0*/  IMAD R41, R16, UR5, R41 ;  /* 0x0000000510297c24 */ /* 0x000fe2000f8e0229 */
[----:B------:R-:W-:Y:S01]  /*1cb0*/  SEL R3, R4, 0xfffffff0, !P1 ;  /* 0xfffffff004037807 */ /* 0x000fe20004800000 */
[----:B------:R-:W-:Y:S01]  /*1cc0*/  IMAD.WIDE.U32 R26, R26, UR6, R8 ;  /* 0x000000061a1a7c25 */ /* 0x000fe2000f8e0008 */
[----:B------:R-:W-:-:S03]  /*1cd0*/  SEL R2, R5, 0xffffffe0, !P2 ;  /* 0xffffffe005027807 */ /* 0x000fc60005000000 */
[----:B------:R-:W-:-:S04]  /*1ce0*/  IMAD.WIDE R32, R33, 0x40, R22 ;  /* 0x0000004021207825 */ /* 0x000fc800078e0216 */
[----:B------:R-:W-:Y:S02]  /*1cf0*/  VIADD R28, R22, 0x20 ;  /* 0x00000020161c7836 */ /* 0x000fe40000000000 */
        /* <DEDUP_REMOVED lines=28> */
.L_x_6760:
[----:B------:R-:W-:Y:S05]  /*1ec0*/  BSYNC B0 ;  /* 0x0000000000007941 */ /* 0x000fea0003800000 */
.L_x_6759:
        /* <DEDUP_REMOVED lines=33> */
.L_x_6762:
[----:B------:R-:W-:Y:S05]  /*20e0*/  BSYNC B0 ;  /* 0x0000000000007941 */ /* 0x000fea0003800000 */
.L_x_6761:
[----:B-1--4-:R-:W-:Y:S01]  /*20f0*/  IADD3 R36, P2, R166, R30, RZ ;  /* 0x0000001ea6247210 */ /* 0x012fe20007f5e0ff */
        /* <DEDUP_REMOVED lines=15> */
[----:B---3--:R-:W1:Y:S01]  /*21f0*/  @!P2 LDC.64 R8, c[0x0][0x210] ;  /* 0x00008400ff08ab82 */ /* 0x008e620000000a00 */
        /* <DEDUP_REMOVED lines=18> */
.L_x_6764:
[----:B------:R-:W-:Y:S05]  /*2320*/  BSYNC B0 ;  /* 0x0000000000007941 */ /* 0x000fea0003800000 */
.L_x_6763:
[----:B------:R-:W-:Y:S04]  /*2330*/  BSSY B0, `(.L_x_6765) ;  /* 0x000001f000007945 */ /* 0x000fe80003800000 */
[----:B------:R-:W-:Y:S05]  /*2340*/  @P6 BRA `(.L_x_6766) ;  /* 0x0000000000746947 */ /* 0x000fea0003800000 */
[----:B------:R-:W-:Y:S01]  /*2350*/  ULDC UR5, c[0x0][0x2d0] ;  /* 0x0000b40000057ab9 */ /* 0x000fe20000000800 */
[----:B------:R-:W-:Y:S01]  /*2360*/  IADD3 R25, P1, R32, 0x30, RZ ;  /* 0x0000003020197810 */ /* 0x000fe20007f3e0ff */
[----:B------:R-:W-:Y:S01]  /*2370*/  ULDC.64 UR6, c[0x0][0x240] ;  /* 0x0000900000067ab9 */ /* 0x000fe20000000a00 */
[----:B------:R-:W-:Y:S01]  /*2380*/  ISETP.GE.AND P2, PT, R166, UR5, PT ;  /* 0x00000005a6007c0c */ /* 0x000fe2000bf46270 */
[----:B------:R-:W-:Y:S02]  /*2390*/  IMAD.MOV.U32 R32, RZ, RZ, R38 ;  /* 0x000000ffff207224 */ /* 0x000fe400078e0026 */
[----:B-1--4-:R-:W-:Y:S01]  /*23a0*/  IMAD.X R30, RZ, RZ, R33, P1 ;  /* 0x000000ffff1e7224 */ /* 0x012fe200008e0621 */
[----:B------:R-:W-:Y:S02]  /*23b0*/  MOV R33, R41 ;  /* 0x0000002900217202 */ /* 0x000fe40000000f00 */
[----:B------:R-:W-:Y:S01]  /*23c0*/  ISETP.GE.AND P1, PT, R157, UR5, PT ;  /* 0x000000059d007c0c */ /* 0x000fe2000bf26270 */
[----:B------:R-:W-:-:S02]  /*23d0*/  IMAD R30, R30, UR6, RZ ;  /* 0x000000061e1e7c24 */ /* 0x000fc4000f8e02ff */
[----:B------:R-:W-:-:S04]  /*23e0*/  IMAD.WIDE.U32 R32, R25, UR6, R32 ;  /* 0x0000000619207c25 */ /* 0x000fc8000f8e0020 */
[----:B---3--:R-:W1:Y:S01]  /*23f0*/  @!P2 LDC.64 R8, c[0x0][0x210] ;  /* 0x00008400ff08ab82 */ /* 0x008e620000000a00 */
        /* <DEDUP_REMOVED lines=18> */
.L_x_6766:
[----:B------:R-:W-:Y:S05]  /*2520*/  BSYNC B0 ;  /* 0x0000000000007941 */ /* 0x000fea0003800000 */
.L_x_6765:
        /* <DEDUP_REMOVED lines=12> */
[----:B-1-3--:R-:W1:Y:S01]  /*25f0*/  @!P2 LDC.64 R8, c[0x0][0x218] ;  /* 0x00008600ff08ab82 */ /* 0x00ae620000000a00 */
        /* <DEDUP_REMOVED lines=16> */
.L_x_6768:
[----:B------:R-:W-:Y:S05]  /*2700*/  BSYNC B0 ;  /* 0x0000000000007941 */ /* 0x000fea0003800000 */
.L_x_6767:
[----:B------:R-:W-:Y:S04]  /*2710*/  BSSY B0, `(.L_x_6769) ;  /* 0x0000018000007945 */ /* 0x000fe80003800000 */
[----:B------:R-:W-:Y:S05]  /*2720*/  @P4 BRA `(.L_x_6770) ;  /* 0x0000000000584947 */ /* 0x000fea0003800000 */
[----:B------:R-:W-:Y:S01]  /*2730*/  ULDC UR5, c[0x0][0x2d0] ;  /* 0x0000b40000057ab9 */ /* 0x000fe20000000800 */
[----:B------:R-:W-:Y:S02]  /*2740*/  IADD3 R21, P4, R159, R128, RZ ;  /* 0x000000809f157210 */ /* 0x000fe40007f9e0ff */
[----:B------:R-:W-:Y:S02]  /*2750*/  ISETP.GE.AND P2, PT, R166, UR5, PT ;  /* 0x00000005a6007c0c */ /* 0x000fe4000bf46270 */
[----:B------:R-:W-:Y:S01]  /*2760*/  ISETP.GE.AND P1, PT, R157, UR5, PT ;  /* 0x000000059d007c0c */ /* 0x000fe2000bf26270 */
[----:B-1--4-:R-:W-:-:S10]  /*2770*/  IMAD.X R30, R158, 0x1, R127, P4 ;  /* 0x000000019e1e7824 */ /* 0x012fd400020e067f */
[----:B---3--:R-:W1:Y:S01]  /*2780*/  @!P2 LDC.64 R8, c[0x0][0x218] ;  /* 0x00008600ff08ab82 */ /* 0x008e620000000a00 */
        /* <DEDUP_REMOVED lines=16> */
.L_x_6770:
[----:B------:R-:W-:Y:S05]  /*2890*/  BSYNC B0 ;  /* 0x0000000000007941 */ /* 0x000fea0003800000 */
.L_x_6769:
        /* <DEDUP_REMOVED lines=25> */
.L_x_6772:
[----:B------:R-:W-:Y:S05]  /*2a30*/  BSYNC B0 ;  /* 0x0000000000007941 */ /* 0x000fea0003800000 */
.L_x_6771:
        /* <DEDUP_REMOVED lines=10> */
[----:B-1--4-:R-:W-:-:S04]  /*2ae0*/  IMAD.WIDE.U32 R30, R102, 0x30, R128 ;  /* 0x00000030661e7825 */ /* 0x012fc800078e0080 */
[----:B------:R-:W-:-:S06]  /*2af0*/  IMAD.IADD R28, R31, 0x1, R28 ;  /* 0x000000011f1c7824 */ /* 0x000fcc00078e021c */
        /* <DEDUP_REMOVED lines=17> */
.L_x_6774:
[----:B------:R-:W-:Y:S05]  /*2c10*/  BSYNC B0 ;  /* 0x0000000000007941 */ /* 0x000fea0003800000 */
.L_x_6773:
[----:B------:R-:W0:Y:S01]  /*2c20*/  LDGDEPBAR ;  /* 0x00000000000079af */ /* 0x000e220000000000 */
[----:B-1-3--:R-:W-:Y:S01]  /*2c30*/  SHF.R.S32.HI R8, RZ, 0x1f, R11 ;  /* 0x0000001fff087819 */ /* 0x00afe2000001140b */
[----:B------:R-:W-:Y:S01]  /*2c40*/  ULDC.64 UR6, c[0x0][0x3d0] ;  /* 0x0000f40000067ab9 */ /* 0x000fe20000000a00 */
[----:B------:R-:W-:Y:S01]  /*2c50*/  IMAD.SHL.U32 R9, R0, 0x40, RZ ;  /* 0x0000004000097824 */ /* 0x000fe200078e00ff */
[----:B------:R-:W-:Y:S01]  /*2c60*/  ISETP.GE.AND P4, PT, R22, R13, PT ;  /* 0x0000000d1600720c */ /* 0x000fe20003f86270 */
[----:B------:R-:W-:Y:S01]  /*2c70*/  IMAD.WIDE.U32 R16, R11, UR6, R16 ;  /* 0x000000060b107c25 */ /* 0x000fe2000f8e0010 */
[----:B------:R-:W1:Y:S01]  /*2c80*/  LDC.64 R124, c[0x0][0x250] ;  /* 0x00009400ff7c7b82 */ /* 0x000e620000000a00 */
[----:B------:R-:W-:Y:S01]  /*2c90*/  LEA.HI R14, R14, R21, RZ, 0x1 ;  /* 0x000000150e0e7211 */ /* 0x000fe200078f08ff */
[----:B------:R-:W-:Y:S01]  /*2ca0*/  ULDC UR5, c[0x0][0x2e8] ;  /* 0x0000ba0000057ab9 */ /* 0x000fe20000000800 */
[----:B------:R-:W-:Y:S01]  /*2cb0*/  IMAD R8, R8, UR6, RZ ;  /* 0x0000000608087c24 */ /* 0x000fe2000f8e02ff */
[----:B--2---:R-:W-:Y:S01]  /*2cc0*/  LEA R6, P5, R16, R6, 0x2 ;  /* 0x0000000610067211 */ /* 0x004fe200078a10ff */
[----:B------:R-:W-:Y:S01]  /*2cd0*/  IMAD.SHL.U32 R22, R22, 0x8, RZ ;  /* 0x0000000816167824 */ /* 0x000fe200078e00ff */
[----:B------:R-:W-:Y:S01]  /*2ce0*/  LOP3.LUT R9, R9, 0x1c0, RZ, 0xc0, !PT ;  /* 0x000001c009097812 */ /* 0x000fe200078ec0ff */
[----:B------:R-:W-:Y:S01]  /*2cf0*/  IMAD R8, R11, UR7, R8 ;  /* 0x000000070b087c24 */ /* 0x000fe2000f8e0208 */
[----:B------:R-:W-:Y:S01]  /*2d00*/  LOP3.LUT R14, R14, 0xfffffffe, RZ, 0xc0, !PT ;  /* 0xfffffffe0e0e7812 */ /* 0x000fe200078ec0ff */
[----:B------:R-:W-:Y:S01]  /*2d10*/  IMAD.SHL.U32 R20, R20, 0x40, RZ ;  /* 0x0000004014147824 */ /* 0x000fe200078e00ff */
[----:B------:R-:W-:Y:S01]  /*2d20*/  LOP3.LUT R22, R9, 0x8, R22, 0xf8, !PT ;  /* 0x0000000809167812 */ /* 0x000fe200078ef816 */
[----:B------:R-:W-:Y:S01]  /*2d30*/  IMAD.IADD R8, R17, 0x1, R8 ;  /* 0x0000000111087824 */ /* 0x000fe200078e0208 */
[----:B------:R-:W-:Y:S01]  /*2d40*/  SHF.R.U32.HI R9, RZ, 0x3, R9 ;  /* 0x00000003ff097819 */ /* 0x000fe20000011609 */
[----:B------:R-:W-:Y:S01]  /*2d50*/  IMAD.IADD R14, R21, 0x1, -R14 ;  /* 0x00000001150e7824 */ /* 0x000fe200078e0a0e */
[----:B------:R-:W-:Y:S01]  /*2d60*/  LEA.HI R113, R12, R101, RZ, 0x5 ;  /* 0x000000650c717211 */ /* 0x000fe200078f28ff */
[----:B------:R-:W-:Y:S01]  /*2d70*/  IMAD.SHL.U32 R109, R10, 0x40, RZ ;  /* 0x000000400a6d7824 */ /* 0x000fe200078e00ff */
[----:B------:R-:W-:Y:S01]  /*2d80*/  LEA.HI.X R7, R16, R7, R8, 0x2, P5 ;  /* 0x0000000710077211 */ /* 0x000fe200028f1408 */
[----:B------:R-:W-:Y:S01]  /*2d90*/  IMAD.X R15, R23, 0x1, R15, P6 ;  /* 0x00000001170f7824 */ /* 0x000fe200030e060f */
[----:B------:R-:W-:-:S04]  /*2da0*/  DEPBAR.LE SB0, 0x0 ;  /* 0x000080000000791a */ /* 0x000fc80000000000 */
[----:B------:R2:W5:Y:S01]  /*2db0*/  LDG.E R105, desc[UR12][R6.64] ;  /* 0x0000000c06697981 */ /* 0x000562000c1e1900 */
[----:B------:R-:W-:Y:S01]  /*2dc0*/  LOP3.LUT R9, R22, R9, RZ, 0x3c, !PT ;  /* 0x0000000916097212 */ /* 0x000fe200078e3cff */
[----:B------:R-:W-:Y:S01]  /*2dd0*/  IMAD.IADD R27, R27, 0x1, R18 ;  /* 0x000000011b1b7824 */ /* 0x000fe200078e0212 */
[----:B------:R-:W-:Y:S01]  /*2de0*/  SHF.R.S32.HI R114, RZ, 0x5, R113 ;  /* 0x00000005ff727819 */ /* 0x000fe20000011471 */
[----:B------:R-:W-:Y:S01]  /*2df0*/  BAR.SYNC.DEFER_BLOCKING 0x0 ;  /* 0x0000000000007b1d */ /* 0x000fe20000010000 */
[----:B------:R-:W-:Y:S01]  /*2e00*/  LOP3.LUT R109, R109, 0xfffffe00, RZ, 0xc0, !PT ;  /* 0xfffffe006d6d7812 */ /* 0x000fe200078ec0ff */
[----:B------:R-:W-:Y:S01]  /*2e10*/  IMAD R154, R14, 0x200, R9 ;  /* 0x000002000e9a7824 */ /* 0x000fe200078e0209 */
[----:B------:R-:W-:Y:S01]  /*2e20*/  LOP3.LUT R9, R20, 0x1c0, RZ, 0xc0, !PT ;  /* 0x000001c014097812 */ /* 0x000fe200078ec0ff */
[----:B------:R-:W-:Y:S01]  /*2e30*/  IMAD.SHL.U32 R14, R14, 0x8, RZ ;  /* 0x000000080e0e7824 */ /* 0x000fe200078e00ff */
[----:B------:R-:W-:Y:S01]  /*2e40*/  ISETP.GE.AND P2, PT, R24, R13, PT ;  /* 0x0000000d1800720c */ /* 0x000fe20003f46270 */
[-C--:B-1----:R-:W-:Y:S01]  /*2e50*/  IMAD R8, R15, R124.reuse, RZ ;  /* 0x0000007c0f087224 */ /* 0x082fe200078e02ff */
[----:B------:R-:W-:Y:S01]  /*2e60*/  ULDC.64 UR6, c[0x0][0x220] ;  /* 0x0000880000067ab9 */ /* 0x000fe20000000a00 */
[----:B------:R-:W-:Y:S01]  /*2e70*/  IMAD.WIDE.U32 R106, R19, R124, R26 ;  /* 0x0000007c136a7225 */ /* 0x000fe200078e001a */
[----:B------:R-:W-:-:S02]  /*2e80*/  LOP3.LUT R14, R9, 0x8, R14, 0xf8, !PT ;  /* 0x00000008090e7812 */ /* 0x000fc400078ef80e */
[----:B------:R-:W-:Y:S01]  /*2e90*/  SHF.R.U32.HI R9, RZ, 0x3, R9 ;  /* 0x00000003ff097819 */ /* 0x000fe20000011609 */
[----:B------:R-:W-:-:S03]  /*2ea0*/  IMAD R155, R114, 0x400, R109 ;  /* 0x00000400729b7824 */ /* 0x000fc600078e026d */
[----:B------:R-:W-:Y:S01]  /*2eb0*/  LOP3.LUT R108, R14, R9, RZ, 0x3c, !PT ;  /* 0x000000090e6c7212 */ /* 0x000fe200078e3cff */
[----:B------:R-:W-:Y:S01]  /*2ec0*/  IMAD R9, R19, R125, R8 ;  /* 0x0000007d13097224 */ /* 0x000fe200078e0208 */
        /* <DEDUP_REMOVED lines=27> */
.L_x_6776:
[----:B------:R-:W-:Y:S05]  /*3080*/  BSYNC B0 ;  /* 0x0000000000007941 */ /* 0x000fea0003800000 */
.L_x_6775:
        /* <DEDUP_REMOVED lines=22> */
.L_x_6778:
[----:B------:R-:W-:Y:S05]  /*31f0*/  BSYNC B0 ;  /* 0x0000000000007941 */ /* 0x000fea0003800000 */
.L_x_6777:
        /* <DEDUP_REMOVED lines=24> */
.L_x_6780:
[----:B------:R-:W-:Y:S05]  /*3380*/  BSYNC B0 ;  /* 0x0000000000007941 */ /* 0x000fea0003800000 */
.L_x_6779:
[----:B------:R1:W-:Y:S01]  /*3390*/  @P2 STS.128 [R163+0x9800], RZ ;  /* 0x009800ffa3002388 */ /* 0x0003e20000000c00 */
[----:B------:R-:W-:Y:S03]  /*33a0*/  BSSY B0, `(.L_x_6781) ;  /* 0x0000017000007945 */ /* 0x000fe60003800000 */
[----:B------:R1:W-:Y:S01]  /*33b0*/  @P2 STS.128 [R163+0xb800], RZ ;  /* 0x00b800ffa3002388 */ /* 0x0003e20000000c00 */
[----:B------:R-:W-:Y:S05]  /*33c0*/  @P2 BRA `(.L_x_6782) ;  /* 0x0000000000502947 */ /* 0x000fea0003800000 */
[----:B------:R-:W-:Y:S02]  /*33d0*/  ULDC UR5, c[0x0][0x2d0] ;  /* 0x0000b40000057ab9 */ /* 0x000fe40000000800 */
[----:B------:R-:W-:Y:S02]  /*33e0*/  ISETP.GE.AND P2, PT, R166, UR5, PT ;  /* 0x00000005a6007c0c */ /* 0x000fe4000bf46270 */
[----:B------:R-:W-:-:S11]  /*33f0*/  ISETP.GE.AND P1, PT, R157, UR5, PT ;  /* 0x000000059d007c0c */ /* 0x000fd6000bf26270 */
        /* <DEDUP_REMOVED lines=17> */
.L_x_6782:
[----:B------:R-:W-:Y:S05]  /*3510*/  BSYNC B0 ;  /* 0x0000000000007941 */ /* 0x000fea0003800000 */
.L_x_6781:
[----:B--2---:R-:W-:Y:S01]  /*3520*/  LDSM.16.M88.4 R8, [R155] ;  /* 0x000000009b08783b */ /* 0x004fe20000000200 */
[----:B------:R-:W-:Y:S01]  /*3530*/  LOP3.LUT P1, RZ, R0, 0x2, RZ, 0xc0, !PT ;  /* 0x0000000200ff7812 */ /* 0x000fe2000782c0ff */
[--C-:B------:R-:W-:Y:S01]  /*3540*/  IMAD R153, R3, 0x2, R155.reuse ;  /* 0x0000000203997824 */ /* 0x100fe200078e029b */
[----:B------:R-:W-:Y:S01]  /*3550*/  ULDC UR10, c[0x0][0x39c] ;  /* 0x0000e700000a7ab9 */ /* 0x000fe20000000800 */
[----:B----4-:R-:W2:Y:S01]  /*3560*/  LDSM.16.M88.4 R28, [R154+0x4000] ;  /* 0x004000009a1c783b */ /* 0x010ea20000000200 */
[----:B------:R-:W-:Y:S01]  /*3570*/  SEL R7, R4, 0xfffffff0, !P1 ;  /* 0xfffffff004077807 */ /* 0x000fe20004800000 */
[----:B------:R-:W-:Y:S01]  /*3580*/  IMAD R151, R2, 0x2, R155 ;  /* 0x0000000202977824 */ /* 0x000fe200078e029b */
[----:B------:R-:W-:Y:S01]  /*3590*/  LOP3.LUT P1, RZ, R0, 0x4, RZ, 0xc0, !PT ;  /* 0x0000000400ff7812 */ /* 0x000fe2000782c0ff */
[----:B------:R-:W-:Y:S01]  /*35a0*/  LDSM.16.M88.4 R80, [R153] ;  /* 0x000000009950783b */ /* 0x000fe20000000200 */
[----:B------:R-:W-:Y:S02]  /*35b0*/  VIADD R0, R154, 0x4000 ;  /* 0x000040009a007836 */ /* 0x000fe40000000000 */
[----:B------:R-:W-:Y:S01]  /*35c0*/  IMAD R116, R7, 0x2, R154 ;  /* 0x0000000207747824 */ /* 0x000fe200078e029a */
[----:B------:R-:W-:Y:S01]  /*35d0*/  SEL R5, R5, 0xffffffe0, !P1 ;  /* 0xffffffe005057807 */ /* 0x000fe20004800000 */
[----:B------:R-:W-:Y:S01]  /*35e0*/  LDSM.16.M88.4 R12, [R151] ;  /* 0x00000000970c783b */ /* 0x000fe20000000200 */
[----:B------:R-:W-:Y:S01]  /*35f0*/  IMAD R152, R7, 0x2, R0 ;  /* 0x0000000207987824 */ /* 0x000fe200078e0200 */
[----:B------:R-:W-:Y:S01]  /*3600*/  LOP3.LUT R0, R113, 0xffffffe0, RZ, 0xc0, !PT ;  /* 0xffffffe071007812 */ /* 0x000fe200078ec0ff */
[----:B------:R-:W-:Y:S01]  /*3610*/  IMAD R150, R2, 0x2, R153 ;  /* 0x0000000202967824 */ /* 0x000fe200078e0299 */
[----:B------:R-:W-:Y:S01]  /*3620*/  LDSM.16.M88.4 R20, [R116+0x4000] ;  /* 0x004000007414783b */ /* 0x000fe20000000200 */
[----:B------:R-:W-:-:S02]  /*3630*/  IMAD R147, R5, 0x2, R154 ;  /* 0x0000000205937824 */ /* 0x000fc400078e029a */
[----:B------:R-:W-:Y:S01]  /*3640*/  IMAD R149, R5, 0x2, R152 ;  /* 0x0000000205957824 */ /* 0x000fe200078e0298 */
[----:B------:R-:W4:Y:S01]  /*3650*/  LDSM.16.M88.4 R64, [R154+0x4800] ;  /* 0x004800009a40783b */ /* 0x000f220000000200 */
[C---:B------:R-:W-:Y:S02]  /*3660*/  IMAD.IADD R0, R101.reuse, 0x1, -R0 ;  /* 0x0000000165007824 */ /* 0x040fe400078e0a00 */
[----:B------:R-:W-:Y:S01]  /*3670*/  IMAD.SHL.U32 R173, R101, 0x2, RZ ;  /* 0x0000000265ad7824 */ /* 0x000fe200078e00ff */
[----:B------:R-:W-:Y:S02]  /*3680*/  LDSM.16.M88.4 R32, [R147+0x4000] ;  /* 0x004000009320783b */ /* 0x000fe40000000200 */
[----:B------:R-:W-:Y:S02]  /*3690*/  SHF.R.S32.HI R171, RZ, 0x1f, R0 ;  /* 0x0000001fffab7819 */ /* 0x000fe40000011400 */
[----:B------:R-:W3:Y:S01]  /*36a0*/  LDSM.16.M88.4 R56, [R154+0x5000] ;  /* 0x005000009a38783b */ /* 0x000ee20000000200 */
[----:B------:R-:W-:-:S02]  /*36b0*/  LOP3.LUT R173, R173, 0x6, RZ, 0xc0, !PT ;  /* 0x00000006adad7812 */ /* 0x000fc400078ec0ff */
[----:B------:R-:W-:Y:S01]  /*36c0*/  LEA.HI R171, R171, R0, RZ, 0x2 ;  /* 0x00000000abab7211 */ /* 0x000fe200078f10ff */
[----:B------:R-:W-:Y:S03]  /*36d0*/  LDSM.16.M88.4 R76, [R150] ;  /* 0x00000000964c783b */ /* 0x000fe60000000200 */
[----:B------:R-:W-:Y:S01]  /*36e0*/  SHF.R.S32.HI R171, RZ, 0x2, R171 ;  /* 0x00000002ffab7819 */ /* 0x000fe200000114ab */
[----:B------:R-:W-:Y:S04]  /*36f0*/  LDSM.16.M88.4 R48, [R149] ;  /* 0x000000009530783b */ /* 0x000fe80000000200 */
[----:B------:R-:W1:Y:S01]  /*3700*/  LDSM.16.M88.4 R24, [R154+0x5800] ;  /* 0x005800009a18783b */ /* 0x000e620000000200 */
[C---:B--2---:R-:W-:Y:S03]  /*3710*/  HMMA.16816.F32 R16, R8.reuse, R28, RZ ;  /* 0x0000001c0810723c */ /* 0x044fe600000018ff */
[----:B------:R-:W2:Y:S04]  /*3720*/  LDSM.16.M88.4 R72, [R116+0x4800] ;  /* 0x004800007448783b */ /* 0x000ea80000000200 */
[----:B------:R-:W-:Y:S01]  /*3730*/  LDSM.16.M88.4 R52, [R155+0x2000] ;  /* 0x002000009b34783b */ /* 0x000fe20000000200 */
[C---:B------:R-:W-:Y:S03]  /*3740*/  HMMA.16816.F32 R28, R8.reuse, R30, RZ ;  /* 0x0000001e081c723c */ /* 0x040fe600000018ff */
[----:B------:R-:W-:Y:S04]  /*3750*/  LDSM.16.M88.4 R44, [R154+0x6000] ;  /* 0x006000009a2c783b */ /* 0x000fe80000000200 */
[----:B------:R-:W-:Y:S01]  /*3760*/  LDSM.16.M88.4 R68, [R147+0x4800] ;  /* 0x004800009344783b */ /* 0x000fe20000000200 */
[C---:B----4-:R-:W-:Y:S03]  /*3770*/  HMMA.16816.F32 R40, R8.reuse, R64, RZ ;  /* 0x000000400828723c */ /* 0x050fe600000018ff */
[----:B------:R-:W-:Y:S04]  /*3780*/  LDSM.16.M88.4 R4, [R147+0x5000] ;  /* 0x005000009304783b */ /* 0x000fe80000000200 */
[----:B------:R-:W-:Y:S01]  /*3790*/  LDSM.16.M88.4 R36, [R153+0x2000] ;  /* 0x002000009924783b */ /* 0x000fe20000000200 */
[----:B------:R-:W-:Y:S03]  /*37a0*/  HMMA.16816.F32 R64, R8, R66, RZ ;  /* 0x000000420840723c */ /* 0x000fe600000018ff */
[----:B------:R-:W-:Y:S03]  /*37b0*/  LDSM.16.M88.4 R92, [R116+0x6000] ;  /* 0x00600000745c783b */ /* 0x000fe60000000200 */
[C---:B------:R-:W-:Y:S01]  /*37c0*/  HMMA.16816.F32 R16, R80.reuse, R20, R16 ;  /* 0x000000145010723c */ /* 0x040fe20000001810 */
[----:B------:R-:W-:Y:S04]  /*37d0*/  LDSM.16.M88.4 R88, [R147+0x5800] ;  /* 0x005800009358783b */ /* 0x000fe80000000200 */
[----:B------:R-:W-:Y:S01]  /*37e0*/  LDSM.16.M88.4 R96, [R149+0x800] ;  /* 0x000800009560783b */ /* 0x000fe20000000200 */
[----:B------:R-:W-:Y:S03]  /*37f0*/  HMMA.16816.F32 R28, R80, R22, R28 ;  /* 0x00000016501c723c */ /* 0x000fe6000000181c */
[----:B------:R-:W4:Y:S03]  /*3800*/  LDSM.16.M88.4 R20, [R116+0x5000] ;  /* 0x005000007414783b */ /* 0x000f260000000200 */
[C---:B---3--:R-:W-:Y:S01]  /*3810*/  HMMA.16816.F32 R60, R8.reuse, R56, RZ ;  /* 0x00000038083c723c */ /* 0x048fe200000018ff */
[----:B------:R-:W0:Y:S05]  /*3820*/  LDGDEPBAR ;  /* 0x00000000000079af */ /* 0x000e2a0000000000 */
[----:B------:R-:W-:Y:S06]  /*3830*/  HMMA.16816.F32 R56, R8, R58, RZ ;  /* 0x0000003a0838723c */ /* 0x000fec00000018ff */
[C---:B------:R-:W-:Y:S06]  /*3840*/  HMMA.16816.F32 R16, R12.reuse, R32, R16 ;  /* 0x000000200c10723c */ /* 0x040fec0000001810 */
[----:B------:R-:W-:Y:S01]  /*3850*/  HMMA.16816.F32 R28, R12, R34, R28 ;  /* 0x000000220c1c723c */ /* 0x000fe2000000181c */
[----:B------:R-:W3:Y:S05]  /*3860*/  LDSM.16.M88.4 R32, [R116+0x5800] ;  /* 0x005800007420783b */ /* 0x000eea0000000200 */
[C---:B-1----:R-:W-:Y:S06]  /*3870*/  HMMA.16816.F32 R84, R8.reuse, R24, RZ ;  /* 0x000000180854723c */ /* 0x042fec00000018ff */
[----:B------:R-:W-:Y:S01]  /*3880*/  HMMA.16816.F32 R8, R8, R26, RZ ;  /* 0x0000001a0808723c */ /* 0x000fe200000018ff */
[----:B------:R-:W-:Y:S05]  /*3890*/  LDSM.16.M88.4 R24, [R151+0x2000] ;  /* 0x002000009718783b */ /* 0x000fea0000000200 */
[C---:B------:R-:W-:Y:S06]  /*38a0*/  HMMA.16816.F32 R16, R76.reuse, R48, R16 ;  /* 0x000000304c10723c */ /* 0x040fec0000001810 */
[----:B------:R-:W-:Y:S01]  /*38b0*/  HMMA.16816.F32 R28, R76, R50, R28 ;  /* 0x000000324c1c723c */ /* 0x000fe2000000181c */
[----:B------:R-:W-:Y:S05]  /*38c0*/  LDSM.16.M88.4 R48, [R154+0x6800] ;  /* 0x006800009a30783b */ /* 0x000fea0000000200 */
[C---:B--2---:R-:W-:Y:S06]  /*38d0*/  HMMA.16816.F32 R40, R80.reuse, R72, R40 ;  /* 0x000000485028723c */ /* 0x044fec0000001828 */
[C---:B----4-:R-:W-:Y:S06]  /*38e0*/  HMMA.16816.F32 R60, R80.reuse, R20, R60 ;  /* 0x00000014503c723c */ /* 0x050fec000000183c */
[C---:B------:R-:W-:Y:S01]  /*38f0*/  HMMA.16816.F32 R64, R80.reuse, R74, R64 ;  /* 0x0000004a5040723c */ /* 0x040fe20000001840 */
[----:B------:R-:W1:Y:S05]  /*3900*/  LDSM.16.M88.4 R72, [R149+0x1000] ;  /* 0x001000009548783b */ /* 0x000e6a0000000200 */
[----:B------:R-:W-:Y:S01]  /*3910*/  HMMA.16816.F32 R56, R80, R22, R56 ;  /* 0x000000165038723c */ /* 0x000fe20000001838 */
[----:B------:R-:W2:Y:S05]  /*3920*/  LDSM.16.M88.4 R20, [R147+0x6000] ;  /* 0x006000009314783b */ /* 0x000eaa0000000200 */
[C---:B------:R-:W-:Y:S06]  /*3930*/  HMMA.16816.F32 R16, R52.reuse, R44, R16 ;  /* 0x0000002c3410723c */ /* 0x040fec0000001810 */
[----:B------:R-:W-:Y:S01]  /*3940*/  HMMA.16816.F32 R28, R52, R46, R28 ;  /* 0x0000002e341c723c */ /* 0x000fe2000000181c */
[----:B------:R-:W-:Y:S05]  /*3950*/  LDSM.16.M88.4 R44, [R154+0x7000] ;  /* 0x007000009a2c783b */ /* 0x000fea0000000200 */
[C---:B---3--:R-:W-:Y:S06]  /*3960*/  HMMA.16816.F32 R84, R80.reuse, R32, R84 ;  /* 0x000000205054723c */ /* 0x048fec0000001854 */
[----:B------:R-:W-:Y:S01]  /*3970*/  HMMA.16816.F32 R80, R80, R34, R8 ;  /* 0x000000225050723c */ /* 0x000fe20000001808 */
[----:B------:R-:W-:Y:S04]  /*3980*/  LDSM.16.M88.4 R8, [R150+0x2000] ;  /* 0x002000009608783b */ /* 0x000fe80000000200 */
[----:B------:R-:W-:Y:S01]  /*3990*/  LDSM.16.M88.4 R32, [R116+0x6800] ;  /* 0x006800007420783b */ /* 0x000fe20000000200 */
[C---:B------:R-:W-:Y:S06]  /*39a0*/  HMMA.16816.F32 R40, R12.reuse, R68, R40 ;  /* 0x000000440c28723c */ /* 0x040fec0000001828 */
[C---:B------:R-:W-:Y:S06]  /*39b0*/  HMMA.16816.F32 R60, R12.reuse, R4, R60 ;  /* 0x000000040c3c723c */ /* 0x040fec000000183c */
[C---:B------:R-:W-:Y:S01]  /*39c0*/  HMMA.16816.F32 R64, R12.reuse, R70, R64 ;  /* 0x000000460c40723c */ /* 0x040fe20000001840 */
[----:B------:R-:W3:Y:S05]  /*39d0*/  LDSM.16.M88.4 R68, [R149+0x1800] ;  /* 0x001800009544783b */ /* 0x000eea0000000200 */
[----:B------:R-:W-:Y:S01]  /*39e0*/  HMMA.16816.F32 R56, R12, R6, R56 ;  /* 0x000000060c38723c */ /* 0x000fe20000001838 */
[----:B------:R-:W4:Y:S05]  /*39f0*/  LDSM.16.M88.4 R4, [R149+0x2000] ;  /* 0x002000009504783b */ /* 0x000f2a0000000200 */
[C---:B------:R-:W-:Y:S06]  /*3a00*/  HMMA.16816.F32 R16, R36.reuse, R92, R16 ;  /* 0x0000005c2410723c */ /* 0x040fec0000001810 */
[----:B------:R-:W-:Y:S06]  /*3a10*/  HMMA.16816.F32 R28, R36, R94, R28 ;  /* 0x0000005e241c723c */ /* 0x000fec000000181c */
[C---:B------:R-:W-:Y:S06]  /*3a20*/  HMMA.16816.F32 R84, R12.reuse, R88, R84 ;  /* 0x000000580c54723c */ /* 0x040fec0000001854 */
[----:B------:R-:W-:Y:S01]  /*3a30*/  HMMA.16816.F32 R80, R12, R90, R80 ;  /* 0x0000005a0c50723c */ /* 0x000fe20000001850 */
[----:B------:R-:W4:Y:S04]  /*3a40*/  LDSM.16.M88.4 R12, [R154+0x7800] ;  /* 0x007800009a0c783b */ /* 0x000f280000000200 */
[----:B------:R-:W-:Y:S01]  /*3a50*/  LDSM.16.M88.4 R88, [R147+0x6800] ;  /* 0x006800009358783b */ /* 0x000fe20000000200 */
[C---:B------:R-:W-:Y:S06]  /*3a60*/  HMMA.16816.F32 R40, R76.reuse, R96, R40 ;  /* 0x000000604c28723c */ /* 0x040fec0000001828 */
[C---:B-1----:R-:W-:Y:S06]  /*3a70*/  HMMA.16816.F32 R60, R76.reuse, R72, R60 ;  /* 0x000000484c3c723c */ /* 0x042fec000000183c */
[----:B------:R-:W-:Y:S01]  /*3a80*/  HMMA.16816.F32 R72, R76, R74, R56 ;  /* 0x0000004a4c48723c */ /* 0x000fe20000001838 */
[----:B------:R-:W1:Y:S05]  /*3a90*/  LDSM.16.M88.4 R56, [R116+0x7000] ;  /* 0x007000007438783b */ /* 0x000e6a0000000200 */
[C---:B--2---:R-:W-:Y:S06]  /*3aa0*/  HMMA.16816.F32 R16, R24.reuse, R20, R16 ;  /* 0x000000141810723c */ /* 0x044fec0000001810 */
[----:B------:R-:W-:Y:S01]  /*3ab0*/  HMMA.16816.F32 R28, R24, R22, R28 ;  /* 0x00000016181c723c */ /* 0x000fe2000000181c */
[----:B------:R-:W2:Y:S05]  /*3ac0*/  LDSM.16.M88.4 R20, [R116+0x7800] ;  /* 0x007800007414783b */ /* 0x000eaa0000000200 */
[C---:B------:R-:W-:Y:S06]  /*3ad0*/  HMMA.16816.F32 R64, R76.reuse, R98, R64 ;  /* 0x000000624c40723c */ /* 0x040fec0000001840 */
[C---:B---3--:R-:W-:Y:S06]  /*3ae0*/  HMMA.16816.F32 R84, R76.reuse, R68, R84 ;  /* 0x000000444c54723c */ /* 0x048fec0000001854 */
[----:B------:R-:W-:Y:S06]  /*3af0*/  HMMA.16816.F32 R80, R76, R70, R80 ;  /* 0x000000464c50723c */ /* 0x000fec0000001850 */
[C---:B------:R-:W-:Y:S06]  /*3b00*/  HMMA.16816.F32 R40, R52.reuse, R48, R40 ;  /* 0x000000303428723c */ /* 0x040fec0000001828 */
[C---:B------:R-:W-:Y:S06]  /*3b10*/  HMMA.16816.F32 R60, R52.reuse, R44, R60 ;  /* 0x0000002c343c723c */ /* 0x040fec000000183c */
[----:B------:R-:W-:Y:S06]  /*3b20*/  HMMA.16816.F32 R72, R52, R46, R72 ;  /* 0x0000002e3448723c */ /* 0x000fec0000001848 */
[C---:B----4-:R-:W-:Y:S06]  /*3b30*/  HMMA.16816.F32 R16, R8.reuse, R4, R16 ;  /* 0x000000040810723c */ /* 0x050fec0000001810 */
[----:B------:R-:W-:Y:S01]  /*3b40*/  HMMA.16816.F32 R28, R8, R6, R28 ;  /* 0x00000006081c723c */ /* 0x000fe2000000181c */
[----:B------:R-:W3:Y:S05]  /*3b50*/  LDSM.16.M88.4 R4, [R147+0x7000] ;  /* 0x007000009304783b */ /* 0x000eea0000000200 */
[C---:B------:R-:W-:Y:S01]  /*3b60*/  HMMA.16816.F32 R64, R52.reuse, R50, R64 ;  /* 0x000000323440723c */ /* 0x040fe20000001840 */
[----:B------:R-:W-:Y:S05]  /*3b70*/  LDSM.16.M88.4 R48, [R149+0x2800] ;  /* 0x002800009530783b */ /* 0x000fea0000000200 */
[C---:B------:R-:W-:Y:S06]  /*3b80*/  HMMA.16816.F32 R84, R52.reuse, R12, R84 ;  /* 0x0000000c3454723c */ /* 0x040fec0000001854 */
[----:B------:R-:W-:Y:S01]  /*3b90*/  HMMA.16816.F32 R80, R52, R14, R80 ;  /* 0x0000000e3450723c */ /* 0x000fe20000001850 */
[----:B------:R-:W4:Y:S01]  /*3ba0*/  LDSM.16.M88.4 R12, [R147+0x7800] ;  /* 0x00780000930c783b */ /* 0x000f220000000200 */
[----:B------:R-:W-:Y:S01]  /*3bb0*/  FMUL.FTZ R17, R17, UR10 ;  /* 0x0000000a11117c20 */ /* 0x000fe20008410000 */
[----:B------:R-:W-:Y:S01]  /*3bc0*/  FMUL.FTZ R19, R19, UR10 ;  /* 0x0000000a13137c20 */ /* 0x000fe20008410000 */
[----:B------:R-:W-:-:S02]  /*3bd0*/  FMUL.FTZ R16, R16, UR10 ;  /* 0x0000000a10107c20 */ /* 0x000fc40008410000 */
[----:B------:R-:W-:Y:S01]  /*3be0*/  HMMA.16816.F32 R40, R36, R32, R40 ;  /* 0x000000202428723c */ /* 0x000fe20000001828 */
[----:B------:R-:W-:Y:S01]  /*3bf0*/  FMUL.FTZ R29, R29, UR10 ;  /* 0x0000000a1d1d7c20 */ /* 0x000fe20008410000 */
[----:B------:R-:W4:Y:S01]  /*3c00*/  MUFU.TANH R17, R17 ;  /* 0x0000001100117308 */ /* 0x000f220000002400 */
[----:B------:R-:W-:-:S03]  /*3c10*/  FMUL.FTZ R31, R31, UR10 ;  /* 0x0000000a1f1f7c20 */ /* 0x000fc60008410000 */
[C---:B-1----:R-:W-:Y:S04]  /*3c20*/  HMMA.16816.F32 R60, R36.reuse, R56, R60 ;  /* 0x00000038243c723c */ /* 0x042fe8000000183c */
[----:B------:R-:W1:Y:S02]  /*3c30*/  MUFU.TANH R19, R19 ;  /* 0x0000001300137308 */ /* 0x000e640000002400 */
[C---:B------:R-:W-:Y:S06]  /*3c40*/  HMMA.16816.F32 R72, R36.reuse, R58, R72 ;  /* 0x0000003a2448723c */ /* 0x040fec0000001848 */
[C---:B------:R-:W-:Y:S01]  /*3c50*/  HMMA.16816.F32 R64, R36.reuse, R34, R64 ;  /* 0x000000222440723c */ /* 0x040fe20000001840 */
[----:B------:R-:W1:Y:S01]  /*3c60*/  LDSM.16.M88.4 R32, [R149+0x3000] ;  /* 0x003000009520783b */ /* 0x000e620000000200 */
[----:B------:R-:W-:Y:S04]  /*3c70*/  MUFU.TANH R29, R29 ;  /* 0x0000001d001d7308 */ /* 0x000fe80000002400 */
[C---:B--2---:R-:W-:Y:S04]  /*3c80*/  HMMA.16816.F32 R84, R36.reuse, R20, R84 ;  /* 0x000000142454723c */ /* 0x044fe80000001854 */
[----:B------:R-:W-:Y:S02]  /*3c90*/  MUFU.TANH R31, R31 ;  /* 0x0000001f001f7308 */ /* 0x000fe40000002400 */
[----:B------:R-:W-:Y:S01]  /*3ca0*/  HMMA.16816.F32 R80, R36, R22, R80 ;  /* 0x000000162450723c */ /* 0x000fe20000001850 */
[----:B------:R-:W-:-:S05]  /*3cb0*/  FMUL.FTZ R21, R28, UR10 ;  /* 0x0000000a1c157c20 */ /* 0x000fca0008410000 */
[C---:B------:R-:W-:Y:S01]  /*3cc0*/  HMMA.16816.F32 R40, R24.reuse, R88, R40 ;  /* 0x000000581828723c */ /* 0x040fe20000001828 */
[----:B------:R-:W-:Y:S01]  /*3cd0*/  FMUL.FTZ R23, R30, UR10 ;  /* 0x0000000a1e177c20 */ /* 0x000fe20008410000 */
[----:B------:R-:W2:Y:S04]  /*3ce0*/  MUFU.TANH R21, R21 ;  /* 0x0000001500157308 */ /* 0x000ea80000002400 */
[C---:B---3--:R-:W-:Y:S04]  /*3cf0*/  HMMA.16816.F32 R60, R24.reuse, R4, R60 ;  /* 0x00000004183c723c */ /* 0x048fe8000000183c */
[----:B------:R-:W3:Y:S02]  /*3d00*/  MUFU.TANH R23, R23 ;  /* 0x0000001700177308 */ /* 0x000ee40000002400 */
[----:B------:R-:W-:Y:S01]  /*3d10*/  HMMA.16816.F32 R72, R24, R6, R72 ;  /* 0x000000061848723c */ /* 0x000fe20000001848 */
[----:B------:R-:W2:Y:S01]  /*3d20*/  LDSM.16.M88.4 R4, [R149+0x3800] ;  /* 0x003800009504783b */ /* 0x000ea20000000200 */
[----:B------:R-:W-:-:S04]  /*3d30*/  DEPBAR.LE SB0, 0x0 ;  /* 0x000080000000791a */ /* 0x000fc80000000000 */
[C---:B------:R-:W-:Y:S01]  /*3d40*/  HMMA.16816.F32 R64, R24.reuse, R90, R64 ;  /* 0x0000005a1840723c */ /* 0x040fe20000001840 */
[----:B------:R-:W-:Y:S05]  /*3d50*/  MUFU.TANH R45, R16 ;  /* 0x00000010002d7308 */ /* 0x000fea0000002400 */
[C---:B----4-:R-:W-:Y:S06]  /*3d60*/  HMMA.16816.F32 R84, R24.reuse, R12, R84 ;  /* 0x0000000c1854723c */ /* 0x050fec0000001854 */
[----:B------:R-:W-:Y:S01]  /*3d70*/  HMMA.16816.F32 R80, R24, R14, R80 ;  /* 0x0000000e1850723c */ /* 0x000fe20000001850 */
[----:B------:R-:W-:-:S05]  /*3d80*/  IMAD R12, R114, 0x10, R115 ;  /* 0x00000010720c7824 */ /* 0x000fca00078e0273 */
[----:B------:R-:W-:Y:S01]  /*3d90*/  HMMA.16816.F32 R40, R8, R48, R40 ;  /* 0x000000300828723c */ /* 0x000fe20000001828 */
[----:B------:R-:W-:Y:S02]  /*3da0*/  IADD3 R12, R12, 0x1, R171 ;  /* 0x000000010c0c7810 */ /* 0x000fe40007ffe0ab */
[----:B------:R-:W-:-:S03]  /*3db0*/  SHF.R.S32.HI R27, RZ, 0x1f, R114 ;  /* 0x0000001fff1b7819 */ /* 0x000fc60000011472 */
[----:B-1----:R-:W-:Y:S01]  /*3dc0*/  HMMA.16816.F32 R60, R8, R32, R60 ;  /* 0x00000020083c723c */ /* 0x002fe2000000183c */
[----:B------:R-:W-:-:S05]  /*3dd0*/  LEA.HI R0, R27, R114, RZ, 0x2 ;  /* 0x000000721b007211 */ /* 0x000fca00078f10ff */
[----:B------:R-:W-:Y:S01]  /*3de0*/  HMMA.16816.F32 R72, R8, R34, R72 ;  /* 0x000000220848723c */ /* 0x000fe20000001848 */
[----:B------:R-:W-:Y:S01]  /*3df0*/  LOP3.LUT R33, R0, 0xfffffffc, RZ, 0xc0, !PT ;  /* 0xfffffffc00217812 */ /* 0x000fe200078ec0ff */
[----:B-----5:R-:W-:-:S04]  /*3e00*/  FMUL.FTZ R0, R105, R110 ;  /* 0x0000006e69007220 */ /* 0x020fc80000410000 */
[----:B------:R-:W-:Y:S01]  /*3e10*/  HMMA.16816.F32 R64, R8, R50, R64 ;  /* 0x000000320840723c */ /* 0x000fe20000001840 */
[----:B------:R-:W-:Y:S01]  /*3e20*/  IADD3 R35, R111, R12, -R164 ;  /* 0x0000000c6f237210 */ /* 0x000fe20007ffe8a4 */
[----:B------:R-:W-:-:S04]  /*3e30*/  IMAD.IADD R170, R114, 0x1, -R33 ;  /* 0x0000000172aa7824 */ /* 0x000fc800078e0a21 */
[C---:B--2---:R-:W-:Y:S01]  /*3e40*/  HMMA.16816.F32 R84, R8.reuse, R4, R84 ;  /* 0x000000040854723c */ /* 0x044fe20000001854 */
[----:B------:R-:W-:Y:S02]  /*3e50*/  IMAD.IADD R112, R35, 0x1, R112 ;  /* 0x0000000123707824 */ /* 0x000fe400078e0270 */
[----:B------:R-:W-:Y:S01]  /*3e60*/  FMUL.FTZ R37, R41, UR10 ;  /* 0x0000000a29257c20 */ /* 0x000fe20008410000 */
[----:B------:R-:W-:Y:S01]  /*3e70*/  FMUL.FTZ R25, R43, UR10 ;  /* 0x0000000a2b197c20 */ /* 0x000fe20008410000 */
[----:B------:R-:W-:Y:S01]  /*3e80*/  FMUL.FTZ R13, R40, UR10 ;  /* 0x0000000a280d7c20 */ /* 0x000fe20008410000 */
[----:B------:R-:W-:Y:S01]  /*3e90*/  FMUL.FTZ R15, R42, UR10 ;  /* 0x0000000a2a0f7c20 */ /* 0x000fe20008410000 */
[----:B------:R-:W-:Y:S01]  /*3ea0*/  HMMA.16816.F32 R80, R8, R6, R80 ;  /* 0x000000060850723c */ /* 0x000fe20000001850 */
[C---:B------:R-:W-:Y:S01]  /*3eb0*/  VIMNMX R130, R112.reuse, R111, PT ;  /* 0x0000006f70827248 */ /* 0x040fe20003fe0100 */
[----:B------:R-:W1:Y:S01]  /*3ec0*/  MUFU.TANH R37, R37 ;  /* 0x0000002500257308 */ /* 0x000e620000002400 */
[----:B------:R-:W-:Y:S01]  /*3ed0*/  VIADDMNMX R129, R112, 0x8, R111, PT ;  /* 0x0000000870817846 */ /* 0x000fe2000380016f */
[----:B------:R-:W-:Y:S01]  /*3ee0*/  FMUL.FTZ R35, R60, UR10 ;  /* 0x0000000a3c237c20 */ /* 0x000fe20008410000 */
[----:B------:R-:W-:Y:S01]  /*3ef0*/  FMUL.FTZ R62, R62, UR10 ;  /* 0x0000000a3e3e7c20 */ /* 0x000fe20008410000 */
[----:B------:R-:W-:Y:S01]  /*3f00*/  FMUL.FTZ R73, R73, UR10 ;  /* 0x0000000a49497c20 */ /* 0x000fe20008410000 */
[----:B------:R-:W-:-:S02]  /*3f10*/  IMAD.IADD R9, R100, 0x1, R173 ;  /* 0x0000000164097824 */ /* 0x000fc400078e02ad */
[----:B------:R-:W-:Y:S01]  /*3f20*/  FMUL.FTZ R8, R18, UR10 ;  /* 0x0000000a12087c20 */ /* 0x000fe20008410000 */
[----:B------:R-:W-:Y:S01]  /*3f30*/  FMUL.FTZ R75, R75, UR10 ;  /* 0x0000000a4b4b7c20 */ /* 0x000fe20008410000 */
[----:B------:R-:W2:Y:S01]  /*3f40*/  MUFU.TANH R25, R25 ;  /* 0x0000001900197308 */ /* 0x000ea20000002400 */
[C---:B------:R-:W-:Y:S02]  /*3f50*/  VIADD R6, R9.reuse, 0x1 ;  /* 0x0000000109067836 */ /* 0x040fe40000000000 */
[----:B------:R-:W-:Y:S01]  /*3f60*/  FMUL.FTZ R27, R64, UR10 ;  /* 0x0000000a401b7c20 */ /* 0x000fe20008410000 */
[----:B------:R-:W-:Y:S02]  /*3f70*/  VIADD R10, R9, 0x8 ;  /* 0x00000008090a7836 */ /* 0x000fe40000000000 */
[----:B------:R-:W-:Y:S01]  /*3f80*/  FMUL.FTZ R5, R65, UR10 ;  /* 0x0000000a41057c20 */ /* 0x000fe20008410000 */
[C---:B------:R-:W-:Y:S01]  /*3f90*/  VIADD R18, R9.reuse, 0x11 ;  /* 0x0000001109127836 */ /* 0x040fe20000000000 */
[C---:B------:R-:W-:Y:S01]  /*3fa0*/  ISETP.GE.AND P5, PT, R6.reuse, R130, PT ;  /* 0x000000820600720c */ /* 0x040fe20003fa6270 */
[C---:B------:R-:W-:Y:S01]  /*3fb0*/  VIADD R26, R9.reuse, 0x9 ;  /* 0x00000009091a7836 */ /* 0x040fe20000000000 */
[-C--:B------:R-:W-:Y:S01]  /*3fc0*/  ISETP.GE.AND P1, PT, R6, R129.reuse, PT ;  /* 0x000000810600720c */ /* 0x080fe20003f26270 */
[----:B------:R-:W4:Y:S01]  /*3fd0*/  MUFU.TANH R13, R13 ;  /* 0x0000000d000d7308 */ /* 0x000f220000002400 */
[----:B------:R-:W-:Y:S01]  /*3fe0*/  I2FP.F32.S32 R6, R6 ;  /* 0x0000000600067245 */ /* 0x000fe20000201400 */
[----:B------:R-:W-:Y:S01]  /*3ff0*/  VIADD R22, R9, 0x10 ;  /* 0x0000001009167836 */ /* 0x000fe20000000000 */
[----:B------:R-:W-:Y:S01]  /*4000*/  ISETP.GE.AND P4, PT, R10, R130, PT ;  /* 0x000000820a00720c */ /* 0x000fe20003f86270 */
[----:B------:R-:W-:Y:S01]  /*4010*/  FMUL.FTZ R7, R66, UR10 ;  /* 0x0000000a42077c20 */ /* 0x000fe20008410000 */
[-C--:B------:R-:W-:Y:S01]  /*4020*/  ISETP.GE.AND P2, PT, R10, R129.reuse, PT ;  /* 0x000000810a00720c */ /* 0x080fe20003f46270 */
[C---:B------:R-:W-:Y:S01]  /*4030*/  FFMA.FTZ R17, R0.reuse, R6, R17 ;  /* 0x0000000600117223 */ /* 0x040fe20000010011 */
[----:B------:R-:W-:Y:S01]  /*4040*/  I2FP.F32.S32 R10, R10 ;  /* 0x0000000a000a7245 */ /* 0x000fe20000201400 */
[----:B------:R-:W4:Y:S01]  /*4050*/  MUFU.TANH R15, R15 ;  /* 0x0000000f000f7308 */ /* 0x000f220000002400 */
[----:B------:R-:W-:Y:S01]  /*4060*/  FFMA.FTZ R19, R0, R6, R19 ;  /* 0x0000000600137223 */ /* 0x000fe20000010013 */
[----:B------:R-:W-:Y:S01]  /*4070*/  FMUL.FTZ R11, R67, UR10 ;  /* 0x0000000a430b7c20 */ /* 0x000fe20008410000 */
[----:B------:R-:W-:Y:S01]  /*4080*/  ISETP.GE.AND P6, PT, R26, R130, PT ;  /* 0x000000821a00720c */ /* 0x000fe20003fc6270 */
[CC--:B------:R-:W-:Y:S01]  /*4090*/  FFMA.FTZ R6, R0.reuse, R10.reuse, R21 ;  /* 0x0000000a00067223 */ /* 0x0c0fe20000010015 */
[----:B---3--:R-:W-:Y:S01]  /*40a0*/  FFMA.FTZ R23, R0, R10, R23 ;  /* 0x0000000a00177223 */ /* 0x008fe20000010017 */
[----:B------:R-:W-:Y:S01]  /*40b0*/  FSEL R28, R19, -INF , !P1 ;  /* 0xff800000131c7808 */ /* 0x000fe20004800000 */
[C---:B------:R-:W-:Y:S01]  /*40c0*/  VIADD R10, R9.reuse, 0x20 ;  /* 0x00000020090a7836 */ /* 0x040fe20000000000 */
[-C--:B------:R-:W-:Y:S01]  /*40d0*/  ISETP.GE.AND P3, PT, R26, R129.reuse, PT ;  /* 0x000000811a00720c */ /* 0x080fe20003f66270 */
[----:B------:R-:W3:Y:S01]  /*40e0*/  MUFU.TANH R35, R35 ;  /* 0x0000002300237308 */ /* 0x000ee20000002400 */
[----:B------:R-:W-:Y:S01]  /*40f0*/  FSEL R19, R6, -INF , !P4 ;  /* 0xff80000006137808 */ /* 0x000fe20006000000 */
[----:B------:R-:W-:Y:S01]  /*4100*/  VIADD R20, R9, 0x18 ;  /* 0x0000001809147836 */ /* 0x000fe20000000000 */
[----:B------:R-:W-:Y:S01]  /*4110*/  FSEL R24, R23, -INF , !P2 ;  /* 0xff80000017187808 */ /* 0x000fe20005000000 */
[----:B------:R-:W-:Y:S01]  /*4120*/  VIADD R6, R9, 0x19 ;  /* 0x0000001909067836 */ /* 0x000fe20000000000 */
[C---:B------:R-:W-:Y:S01]  /*4130*/  ISETP.GE.AND P4, PT, R18.reuse, R130, PT ;  /* 0x000000821200720c */ /* 0x040fe20003f86270 */
[----:B------:R-:W-:Y:S01]  /*4140*/  FMUL.FTZ R33, R61, UR10 ;  /* 0x0000000a3d217c20 */ /* 0x000fe20008410000 */
[-C--:B------:R-:W-:Y:S01]  /*4150*/  ISETP.GE.AND P2, PT, R18, R129.reuse, PT ;  /* 0x000000811200720c */ /* 0x080fe20003f46270 */
[----:B------:R-:W3:Y:S01]  /*4160*/  MUFU.TANH R39, R62 ;  /* 0x0000003e00277308 */ /* 0x000ee20000002400 */
[----:B------:R-:W-:Y:S01]  /*4170*/  I2FP.F32.S32 R18, R18 ;  /* 0x0000001200127245 */ /* 0x000fe20000201400 */
[----:B------:R-:W-:Y:S01]  /*4180*/  FMUL.FTZ R63, R63, UR10 ;  /* 0x0000000a3f3f7c20 */ /* 0x000fe20008410000 */
[----:B------:R-:W-:Y:S01]  /*4190*/  I2FP.F32.S32 R26, R26 ;  /* 0x0000001a001a7245 */ /* 0x000fe20000201400 */
[----:B------:R-:W-:Y:S01]  /*41a0*/  FMUL.FTZ R72, R72, UR10 ;  /* 0x0000000a48487c20 */ /* 0x000fe20008410000 */
[----:B------:R-:W-:Y:S01]  /*41b0*/  FSEL R21, R17, -INF , !P5 ;  /* 0xff80000011157808 */ /* 0x000fe20006800000 */
[----:B-1----:R-:W-:Y:S01]  /*41c0*/  FFMA.FTZ R23, R0, R18, R37 ;  /* 0x0000001200177223 */ /* 0x002fe20000010025 */
[C---:B------:R-:W-:Y:S01]  /*41d0*/  ISETP.GE.AND P5, PT, R22.reuse, R130, PT ;  /* 0x000000821600720c */ /* 0x040fe20003fa6270 */
[----:B------:R-:W1:Y:S01]  /*41e0*/  MUFU.TANH R27, R27 ;  /* 0x0000001b001b7308 */ /* 0x000e620000002400 */
[-C--:B------:R-:W-:Y:S01]  /*41f0*/  ISETP.GE.AND P1, PT, R22, R129.reuse, PT ;  /* 0x000000811600720c */ /* 0x080fe20003f26270 */
[C---:B------:R-:W-:Y:S01]  /*4200*/  FFMA.FTZ R29, R0.reuse, R26, R29 ;  /* 0x0000001a001d7223 */ /* 0x040fe2000001001d */
[----:B------:R-:W-:Y:S01]  /*4210*/  I2FP.F32.S32 R22, R22 ;  /* 0x0000001600167245 */ /* 0x000fe20000201400 */
[C---:B--2---:R-:W-:Y:S01]  /*4220*/  FFMA.FTZ R18, R0.reuse, R18, R25 ;  /* 0x0000001200127223 */ /* 0x044fe20000010019 */
[----:B------:R-:W-:Y:S01]  /*4230*/  FFMA.FTZ R26, R0, R26, R31 ;  /* 0x0000001a001a7223 */ /* 0x000fe2000001001f */
[----:B------:R-:W-:Y:S01]  /*4240*/  FSEL R23, R23, -INF , !P4 ;  /* 0xff80000017177808 */ /* 0x000fe20006000000 */
[----:B------:R-:W-:Y:S01]  /*4250*/  FMUL.FTZ R74, R74, UR10 ;  /* 0x0000000a4a4a7c20 */ /* 0x000fe20008410000 */
[----:B------:R-:W-:Y:S01]  /*4260*/  MUFU.TANH R5, R5 ;  /* 0x0000000500057308 */ /* 0x000fe20000002400 */
[CC--:B----4-:R-:W-:Y:S01]  /*4270*/  FFMA.FTZ R13, R0.reuse, R22.reuse, R13 ;  /* 0x00000016000d7223 */ /* 0x0d0fe2000001000d */
[----:B------:R-:W-:Y:S01]  /*4280*/  FFMA.FTZ R22, R0, R22, R15 ;  /* 0x0000001600167223 */ /* 0x000fe2000001000f */
[----:B------:R-:W-:Y:S01]  /*4290*/  FSEL R18, R18, -INF , !P2 ;  /* 0xff80000012127808 */ /* 0x000fe20005000000 */
[----:B------:R-:W-:Y:S01]  /*42a0*/  FMUL.FTZ R80, R80, UR10 ;  /* 0x0000000a50507c20 */ /* 0x000fe20008410000 */
[----:B------:R-:W-:Y:S01]  /*42b0*/  FSEL R29, R29, -INF , !P6 ;  /* 0xff8000001d1d7808 */ /* 0x000fe20007000000 */
[----:B------:R-:W-:Y:S01]  /*42c0*/  FMUL.FTZ R85, R85, UR10 ;  /* 0x0000000a55557c20 */ /* 0x000fe20008410000 */
[----:B------:R-:W-:Y:S01]  /*42d0*/  FSEL R26, R26, -INF , !P3 ;  /* 0xff8000001a1a7808 */ /* 0x000fe20005800000 */
[----:B------:R-:W2:Y:S01]  /*42e0*/  MUFU.TANH R7, R7 ;  /* 0x0000000700077308 */ /* 0x000ea20000002400 */
[CC--:B------:R-:W-:Y:S01]  /*42f0*/  ISETP.GE.AND P4, PT, R10.reuse, R130.reuse, PT ;  /* 0x000000820a00720c */ /* 0x0c0fe20003f86270 */
[----:B------:R-:W-:Y:S01]  /*4300*/  FMUL.FTZ R87, R87, UR10 ;  /* 0x0000000a57577c20 */ /* 0x000fe20008410000 */
[-C--:B------:R-:W-:Y:S01]  /*4310*/  ISETP.GE.AND P2, PT, R10, R129.reuse, PT ;  /* 0x000000810a00720c */ /* 0x080fe20003f46270 */
[C---:B------:R-:W-:Y:S01]  /*4320*/  VIADD R14, R9.reuse, 0x21 ;  /* 0x00000021090e7836 */ /* 0x040fe20000000000 */
[C---:B------:R-:W-:Y:S01]  /*4330*/  ISETP.GE.AND P6, PT, R20.reuse, R130, PT ;  /* 0x000000821400720c */ /* 0x040fe20003fc6270 */
[----:B------:R-:W-:Y:S01]  /*4340*/  VIADD R12, R9, 0x28 ;  /* 0x00000028090c7836 */ /* 0x000fe20000000000 */
[-C--:B------:R-:W-:Y:S01]  /*4350*/  ISETP.GE.AND P3, PT, R20, R129.reuse, PT ;  /* 0x000000811400720c */ /* 0x080fe20003f66270 */
[----:B------:R-:W4:Y:S01]  /*4360*/  MUFU.TANH R11, R11 ;  /* 0x0000000b000b7308 */ /* 0x000f220000002400 */
[----:B------:R-:W-:Y:S01]  /*4370*/  I2FP.F32.S32 R10, R10 ;  /* 0x0000000a000a7245 */ /* 0x000fe20000201400 */
[----:B------:R-:W-:Y:S01]  /*4380*/  FMUL.FTZ R84, R84, UR10 ;  /* 0x0000000a54547c20 */ /* 0x000fe20008410000 */
[----:B------:R-:W-:Y:S01]  /*4390*/  I2FP.F32.S32 R20, R20 ;  /* 0x0000001400147245 */ /* 0x000fe20000201400 */
[----:B------:R-:W-:Y:S01]  /*43a0*/  FMUL.FTZ R86, R86, UR10 ;  /* 0x0000000a56567c20 */ /* 0x000fe20008410000 */
[----:B------:R-:W-:Y:S01]  /*43b0*/  FSEL R25, R13, -INF , !P5 ;  /* 0xff8000000d197808 */ /* 0x000fe20006800000 */
[----:B---3--:R-:W-:Y:S01]  /*43c0*/  FFMA.FTZ R35, R0, R10, R35 ;  /* 0x0000000a00237223 */ /* 0x008fe20000010023 */
[----:B------:R-:W-:Y:S01]  /*43d0*/  FSEL R22, R22, -INF , !P1 ;  /* 0xff80000016167808 */ /* 0x000fe20004800000 */
[----:B------:R-:W3:Y:S01]  /*43e0*/  MUFU.TANH R73, R73 ;  /* 0x0000004900497308 */ /* 0x000ee20000002400 */
[----:B------:R-:W-:Y:S01]  /*43f0*/  ISETP.GE.AND P5, PT, R6, R130, PT ;  /* 0x000000820600720c */ /* 0x000fe20003fa6270 */
[----:B------:R-:W-:Y:S01]  /*4400*/  FFMA.FTZ R39, R0, R10, R39 ;  /* 0x0000000a00277223 */ /* 0x000fe20000010027 */
[----:B------:R-:W-:Y:S01]  /*4410*/  ISETP.GE.AND P1, PT, R6, R129, PT ;  /* 0x000000810600720c */ /* 0x000fe20003f26270 */
[----:B-1----:R-:W-:Y:S01]  /*4420*/  FFMA.FTZ R27, R0, R20, R27 ;  /* 0x00000014001b7223 */ /* 0x002fe2000001001b */
[----:B------:R-:W-:Y:S01]  /*4430*/  I2FP.F32.S32 R6, R6 ;  /* 0x0000000600067245 */ /* 0x000fe20000201400 */
[----:B------:R-:W-:-:S02]  /*4440*/  VIADD R10, R9, 0x29 ;  /* 0x00000029090a7836 */ /* 0x000fc40000000000 */
[C---:B--2---:R-:W-:Y:S01]  /*4450*/  FFMA.FTZ R20, R0.reuse, R20, R7 ;  /* 0x0000001400147223 */ /* 0x044fe20000010007 */
[----:B------:R-:W1:Y:S01]  /*4460*/  MUFU.TANH R75, R75 ;  /* 0x0000004b004b7308 */ /* 0x000e620000002400 */
[----:B------:R-:W-:Y:S01]  /*4470*/  FSEL R135, R35, -INF , !P4 ;  /* 0xff80000023877808 */ /* 0x000fe20006000000 */
[CC--:B------:R-:W-:Y:S01]  /*4480*/  FFMA.FTZ R5, R0.reuse, R6.reuse, R5 ;  /* 0x0000000600057223 */ /* 0x0c0fe20000010005 */
[----:B----4-:R-:W-:Y:S01]  /*4490*/  FFMA.FTZ R6, R0, R6, R11 ;  /* 0x0000000600067223 */ /* 0x010fe2000001000b */
[----:B------:R-:W-:Y:S01]  /*44a0*/  FSEL R140, R39, -INF , !P2 ;  /* 0xff800000278c7808 */ /* 0x000fe20005000000 */
[----:B------:R-:W-:Y:S01]  /*44b0*/  FMUL.FTZ R81, R81, UR10 ;  /* 0x0000000a51517c20 */ /* 0x000fe20008410000 */
[----:B------:R-:W-:Y:S01]  /*44c0*/  FSEL R7, R27, -INF , !P6 ;  /* 0xff8000001b077808 */ /* 0x000fe20007000000 */
[----:B------:R-:W-:Y:S01]  /*44d0*/  FMUL.FTZ R83, R83, UR10 ;  /* 0x0000000a53537c20 */ /* 0x000fe20008410000 */
[----:B------:R-:W2:Y:S01]  /*44e0*/  MUFU.TANH R33, R33 ;  /* 0x0000002100217308 */ /* 0x000ea20000002400 */
[----:B------:R-:W-:Y:S01]  /*44f0*/  ISETP.GE.AND P4, PT, R10, R130, PT ;  /* 0x000000820a00720c */ /* 0x000fe20003f86270 */
[----:B------:R-:W-:Y:S01]  /*4500*/  FMUL.FTZ R82, R82, UR10 ;  /* 0x0000000a52527c20 */ /* 0x000fe20008410000 */
[----:B------:R-:W-:-:S02]  /*4510*/  ISETP.GE.AND P2, PT, R10, R129, PT ;  /* 0x000000810a00720c */ /* 0x000fc40003f46270 */
[----:B------:R-:W-:Y:S02]  /*4520*/  I2FP.F32.S32 R10, R10 ;  /* 0x0000000a000a7245 */ /* 0x000fe40000201400 */
[----:B------:R-:W-:Y:S01]  /*4530*/  FSEL R20, R20, -INF , !P3 ;  /* 0xff80000014147808 */ /* 0x000fe20005800000 */
[----:B------:R-:W4:Y:S01]  /*4540*/  MUFU.TANH R63, R63 ;  /* 0x0000003f003f7308 */ /* 0x000f220000002400 */
[----:B------:R-:W-:Y:S01]  /*4550*/  FSEL R5, R5, -INF , !P5 ;  /* 0xff80000005057808 */ /* 0x000fe20006800000 */
[-C--:B---3--:R-:W-:Y:S01]  /*4560*/  FFMA.FTZ R73, R0, R10.reuse, R73 ;  /* 0x0000000a00497223 */ /* 0x088fe20000010049 */
[----:B------:R-:W-:Y:S01]  /*4570*/  FSEL R6, R6, -INF , !P1 ;  /* 0xff80000006067808 */ /* 0x000fe20004800000 */
[----:B-1----:R-:W-:Y:S01]  /*4580*/  FFMA.FTZ R75, R0, R10, R75 ;  /* 0x0000000a004b7223 */ /* 0x002fe2000001004b */
[CC--:B------:R-:W-:Y:S01]  /*4590*/  ISETP.GE.AND P6, PT, R14.reuse, R130.reuse, PT ;  /* 0x000000820e00720c */ /* 0x0c0fe20003fc6270 */
[----:B------:R-:W-:Y:S01]  /*45a0*/  VIADD R10, R9, 0x38 ;  /* 0x00000038090a7836 */ /* 0x000fe20000000000 */
[----:B------:R-:W-:Y:S01]  /*45b0*/  ISETP.GE.AND P3, PT, R14, R129, PT ;  /* 0x000000810e00720c */ /* 0x000fe20003f66270 */
[----:B------:R-:W1:Y:S01]  /*45c0*/  MUFU.TANH R17, R72 ;  /* 0x0000004800117308 */ /* 0x000e620000002400 */
[----:B------:R-:W-:-:S02]  /*45d0*/  ISETP.GE.AND P5, PT, R12, R130, PT ;  /* 0x000000820c00720c */ /* 0x000fc40003fa6270 */
[----:B------:R-:W-:Y:S02]  /*45e0*/  ISETP.GE.AND P1, PT, R12, R129, PT ;  /* 0x000000810c00720c */ /* 0x000fe40003f26270 */
[----:B------:R-:W-:Y:S02]  /*45f0*/  I2FP.F32.S32 R14, R14 ;  /* 0x0000000e000e7245 */ /* 0x000fe40000201400 */
[----:B------:R-:W-:Y:S01]  /*4600*/  I2FP.F32.S32 R12, R12 ;  /* 0x0000000c000c7245 */ /* 0x000fe20000201400 */
[----:B------:R-:W3:Y:S01]  /*4610*/  MUFU.TANH R15, R74 ;  /* 0x0000004a000f7308 */ /* 0x000ee20000002400 */
[----:B------:R-:W-:Y:S01]  /*4620*/  FSEL R123, R73, -INF , !P4 ;  /* 0xff800000497b7808 */ /* 0x000fe20006000000 */
[CC--:B--2---:R-:W-:Y:S01]  /*4630*/  FFMA.FTZ R33, R0.reuse, R14.reuse, R33 ;  /* 0x0000000e00217223 */ /* 0x0c4fe20000010021 */
[----:B----4-:R-:W-:Y:S01]  /*4640*/  FFMA.FTZ R63, R0, R14, R63 ;  /* 0x0000000e003f7223 */ /* 0x010fe2000001003f */
[----:B------:R-:W-:Y:S01]  /*4650*/  VIADD R14, R9, 0x30 ;  /* 0x00000030090e7836 */ /* 0x000fe20000000000 */
[----:B------:R-:W-:-:S02]  /*4660*/  FSEL R136, R75, -INF , !P2 ;  /* 0xff8000004b887808 */ /* 0x000fc40005000000 */
[----:B------:R-:W-:Y:S01]  /*4670*/  ISETP.GE.AND P4, PT, R10, R130, PT ;  /* 0x000000820a00720c */ /* 0x000fe20003f86270 */
[----:B------:R-:W2:Y:S01]  /*4680*/  MUFU.TANH R27, R80 ;  /* 0x00000050001b7308 */ /* 0x000ea20000002400 */
[----:B-1----:R-:W-:Y:S01]  /*4690*/  FFMA.FTZ R17, R0, R12, R17 ;  /* 0x0000000c00117223 */ /* 0x002fe20000010011 */
[----:B------:R-:W-:Y:S02]  /*46a0*/  ISETP.GE.AND P2, PT, R10, R129, PT ;  /* 0x000000810a00720c */ /* 0x000fe40003f46270 */
[----:B------:R-:W-:Y:S02]  /*46b0*/  I2FP.F32.S32 R10, R10 ;  /* 0x0000000a000a7245 */ /* 0x000fe40000201400 */
[----:B------:R-:W-:Y:S02]  /*46c0*/  FSEL R133, R33, -INF , !P6 ;  /* 0xff80000021857808 */ /* 0x000fe40007000000 */
[----:B------:R-:W1:Y:S01]  /*46d0*/  MUFU.TANH R13, R84 ;  /* 0x00000054000d7308 */ /* 0x000e620000002400 */
[----:B---3--:R-:W-:Y:S01]  /*46e0*/  FFMA.FTZ R15, R0, R12, R15 ;  /* 0x0000000c000f7223 */ /* 0x008fe2000001000f */
[----:B------:R-:W-:Y:S01]  /*46f0*/  VIADD R12, R9, 0x31 ;  /* 0x00000031090c7836 */ /* 0x000fe20000000000 */
[----:B------:R-:W-:-:S02]  /*4700*/  FSEL R138, R63, -INF , !P3 ;  /* 0xff8000003f8a7808 */ /* 0x000fc40005800000 */
[----:B------:R-:W-:Y:S02]  /*4710*/  FSEL R131, R17, -INF , !P5 ;  /* 0xff80000011837808 */ /* 0x000fe40006800000 */
[----:B------:R-:W-:Y:S01]  /*4720*/  FSEL R134, R15, -INF , !P1 ;  /* 0xff8000000f867808 */ /* 0x000fe20004800000 */
[----:B------:R-:W3:Y:S01]  /*4730*/  MUFU.TANH R85, R85 ;  /* 0x0000005500557308 */ /* 0x000ee20000002400 */
[----:B------:R-:W-:Y:S01]  /*4740*/  ISETP.GE.AND P6, PT, R14, R130, PT ;  /* 0x000000820e00720c */ /* 0x000fe20003fc6270 */
[----:B--2---:R-:W-:Y:S01]  /*4750*/  FFMA.FTZ R27, R0, R10, R27 ;  /* 0x0000000a001b7223 */ /* 0x004fe2000001001b */
[-C--:B------:R-:W-:Y:S02]  /*4760*/  ISETP.GE.AND P3, PT, R14, R129.reuse, PT ;  /* 0x000000810e00720c */ /* 0x080fe40003f66270 */
[C---:B------:R-:W-:Y:S02]  /*4770*/  ISETP.GE.AND P5, PT, R12.reuse, R130, PT ;  /* 0x000000820c00720c */ /* 0x040fe40003fa6270 */
[----:B------:R-:W-:Y:S01]  /*4780*/  ISETP.GE.AND P1, PT, R12, R129, PT ;  /* 0x000000810c00720c */ /* 0x000fe20003f26270 */
[----:B------:R-:W2:Y:S01]  /*4790*/  MUFU.TANH R11, R86 ;  /* 0x00000056000b7308 */ /* 0x000ea20000002400 */
[----:B------:R-:W-:-:S02]  /*47a0*/  I2FP.F32.S32 R14, R14 ;  /* 0x0000000e000e7245 */ /* 0x000fc40000201400 */
[----:B------:R-:W-:Y:S02]  /*47b0*/  I2FP.F32.S32 R12, R12 ;  /* 0x0000000c000c7245 */ /* 0x000fe40000201400 */
[----:B------:R-:W-:Y:S01]  /*47c0*/  FSEL R119, R27, -INF , !P4 ;  /* 0xff8000001b777808 */ /* 0x000fe20006000000 */
[----:B-1----:R-:W-:Y:S01]  /*47d0*/  FFMA.FTZ R13, R0, R14, R13 ;  /* 0x0000000e000d7223 */ /* 0x002fe2000001000d */
[----:B------:R-:W-:Y:S01]  /*47e0*/  ISETP.GE.AND P4, PT, R126, 0x2, PT ;  /* 0x000000027e00780c */ /* 0x000fe20003f86270 */
[----:B------:R-:W1:Y:S01]  /*47f0*/  MUFU.TANH R87, R87 ;  /* 0x0000005700577308 */ /* 0x000e620000002400 */
[----:B---3--:R-:W-:Y:S01]  /*4800*/  FFMA.FTZ R85, R0, R12, R85 ;  /* 0x0000000c00557223 */ /* 0x008fe20000010055 */
[----:B------:R-:W-:Y:S02]  /*4810*/  LOP3.LUT R4, R108, R109, RZ, 0xfc, !PT ;  /* 0x0000006d6c047212 */ /* 0x000fe400078efcff */
[----:B------:R-:W-:Y:S02]  /*4820*/  FSEL R121, R13, -INF , !P6 ;  /* 0xff8000000d797808 */ /* 0x000fe40007000000 */
[----:B------:R-:W-:-:S02]  /*4830*/  FSEL R120, R85, -INF , !P5 ;  /* 0xff80000055787808 */ /* 0x000fc40006800000 */
[----:B------:R-:W3:Y:S01]  /*4840*/  MUFU.TANH R31, R82 ;  /* 0x00000052001f7308 */ /* 0x000ee20000002400 */
[----:B--2---:R-:W-:Y:S01]  /*4850*/  FFMA.FTZ R11, R0, R14, R11 ;  /* 0x0000000e000b7223 */ /* 0x004fe2000001000b */
[----:B------:R-:W-:Y:S01]  /*4860*/  BAR.SYNC.DEFER_BLOCKING 0x0 ;  /* 0x0000000000007b1d */ /* 0x000fe20000010000 */
[----:B------:R-:W-:-:S03]  /*4870*/  ISETP.GE.AND P6, PT, R9, R130, PT ;  /* 0x000000820900720c */ /* 0x000fc60003fc6270 */
[----:B------:R-:W-:Y:S02]  /*4880*/  FSEL R118, R11, -INF , !P3 ;  /* 0xff8000000b767808 */ /* 0x000fe40005800000 */
[----:B------:R2:W4:Y:S01]  /*4890*/  MUFU.TANH R15, R8 ;  /* 0x00000008000f7308 */ /* 0x0005220000002400 */
[----:B-1----:R-:W-:Y:S01]  /*48a0*/  FFMA.FTZ R87, R0, R12, R87 ;  /* 0x0000000c00577223 */ /* 0x002fe20000010057 */
[----:B------:R-:W-:-:S04]  /*48b0*/  ISETP.GE.AND P3, PT, R9, R129, PT ;  /* 0x000000810900720c */ /* 0x000fc80003f66270 */
[----:B------:R-:W-:Y:S02]  /*48c0*/  FSEL R116, R87, -INF , !P1 ;  /* 0xff80000057747808 */ /* 0x000fe40004800000 */
[----:B------:R-:W1:Y:S01]  /*48d0*/  MUFU.TANH R81, R81 ;  /* 0x0000005100517308 */ /* 0x000e620000002400 */
[----:B---3--:R-:W-:-:S05]  /*48e0*/  FFMA.FTZ R31, R0, R10, R31 ;  /* 0x0000000a001f7223 */ /* 0x008fca000001001f */
[----:B------:R-:W-:Y:S02]  /*48f0*/  FSEL R114, R31, -INF , !P2 ;  /* 0xff8000001f727808 */ /* 0x000fe40005000000 */
[----:B------:R-:W3:Y:S01]  /*4900*/  MUFU.TANH R83, R83 ;  /* 0x0000005300537308 */ /* 0x000ee20000002400 */
[----:B--2---:R-:W-:Y:S01]  /*4910*/  VIADD R8, R9, 0x39 ;  /* 0x0000003909087836 */ /* 0x004fe20000000000 */
[----:B------:R-:W-:-:S04]  /*4920*/  I2FP.F32.S32 R9, R9 ;  /* 0x0000000900097245 */ /* 0x000fc80000201400 */
[----:B------:R-:W-:Y:S01]  /*4930*/  ISETP.GE.AND P5, PT, R8, R130, PT ;  /* 0x000000820800720c */ /* 0x000fe20003fa6270 */
[----:B------:R-:W-:Y:S01]  /*4940*/  FFMA.FTZ R45, R0, R9, R45 ;  /* 0x00000009002d7223 */ /* 0x000fe2000001002d */
[----:B------:R-:W-:Y:S01]  /*4950*/  ISETP.GE.AND P1, PT, R8, R129, PT ;  /* 0x000000810800720c */ /* 0x000fe20003f26270 */
[C---:B----4-:R-:W-:Y:S01]  /*4960*/  FFMA.FTZ R15, R0.reuse, R9, R15 ;  /* 0x00000009000f7223 */ /* 0x050fe2000001000f */
[----:B------:R-:W-:Y:S02]  /*4970*/  I2FP.F32.S32 R8, R8 ;  /* 0x0000000800087245 */ /* 0x000fe40000201400 */
[----:B------:R-:W-:Y:S02]  /*4980*/  FSEL R27, R45, -INF , !P6 ;  /* 0xff8000002d1b7808 */ /* 0x000fe40007000000 */
[----:B------:R-:W-:Y:S01]  /*4990*/  FSEL R30, R15, -INF , !P3 ;  /* 0xff8000000f1e7808 */ /* 0x000fe20005800000 */
[CC--:B-1----:R-:W-:Y:S01]  /*49a0*/  FFMA.FTZ R81, R0.reuse, R8.reuse, R81 ;  /* 0x0000000800517223 */ /* 0x0c2fe20000010051 */
[----:B---3--:R-:W-:-:S04]  /*49b0*/  FFMA.FTZ R83, R0, R8, R83 ;  /* 0x0000000800537223 */ /* 0x008fc80000010053 */
        /* <DEDUP_REMOVED lines=63> */
.L_x_6784:
[----:B------:R-:W-:-:S04]  /*4db0*/  LEA R31, -R102, RZ, 0x6 ;  /* 0x000000ff661f7211 */ /* 0x000fc800078e31ff */
[----:B------:R-:W-:-:S07]  /*4dc0*/  SHF.R.S32.HI R32, RZ, 0x1f, R31 ;  /* 0x0000001fff207819 */ /* 0x000fce000001141f */
.L_x_6785:
        /* <DEDUP_REMOVED lines=91> */
.L_x_6787:
[----:B------:R-:W-:Y:S05]  /*5380*/  BSYNC B0 ;  /* 0x0000000000007941 */ /* 0x000fea0003800000 */
.L_x_6786:
[----:B------:R-:W0:Y:S01]  /*5390*/  LDGDEPBAR ;  /* 0x00000000000079af */ /* 0x000e220000000000 */
[----:B------:R-:W-:-:S04]  /*53a0*/  IADD3 R128, P1, R31, R128, RZ ;  /* 0x000000801f807210 */ /* 0x000fc80007f3e0ff */
[----:B------:R-:W-:-:S09]  /*53b0*/  IADD3.X R127, R32, R127, RZ, P1, !PT ;  /* 0x0000007f207f7210 */ /* 0x000fd20000ffe4ff */
.L_x_6783:
        /* <DEDUP_REMOVED lines=38> */
[----:B------:R-:W2:Y:S04]  /*5620*/  SHFL.BFLY PT, R9, R8, 0x2, 0x1f ;  /* 0x0c401f0008097f89 */ /* 0x000ea800000e0000 */
        /* <DEDUP_REMOVED lines=10> */
[----:B------:R-:W4:Y:S01]  /*56d0*/  LDSM.16.MT88.4 R56, [R145+0xa000] ;  /* 0x00a000009138783b */ /* 0x000f220000004200 */
        /* <DEDUP_REMOVED lines=36> */
[----:B------:R-:W-:Y:S01]  /*5920*/  FFMA.FTZ R119, R119, UR11, -R122 ;  /* 0x0000000b77777c23 */ /* 0x000fe2000801087a */
[--C-:B------:R-:W-:Y:S01]  /*5930*/  FFMA.FTZ R117, R118, UR11, -R115.reuse ;  /* 0x0000000b76757c23 */ /* 0x100fe20008010873 */
[--C-:B------:R-:W-:Y:S01]  /*5940*/  FFMA.FTZ R116, R116, UR11, -R115.reuse ;  /* 0x0000000b74747c23 */ /* 0x100fe20008010873 */
[--C-:B------:R-:W-:Y:S01]  /*5950*/  FFMA.FTZ R114, R114, UR11, -R115.reuse ;  /* 0x0000000b72727c23 */ /* 0x100fe20008010873 */
[----:B------:R-:W-:Y:S01]  /*5960*/  FFMA.FTZ R179, R113, UR11, -R115 ;  /* 0x0000000b71b37c23 */ /* 0x000fe20008010873 */
[----:B------:R-:W-:Y:S01]  /*5970*/  LEA R178, P1, R128, UR8, 0x1 ;  /* 0x0000000880b27c11 */ /* 0x000fe2000f8208ff */
[----:B------:R-:W5:Y:S01]  /*5980*/  MUFU.EX2 R34, R34 ;  /* 0x0000002200227308 */ /* 0x000f620000000800 */
[----:B-1----:R-:W-:Y:S01]  /*5990*/  F2FP.F16.F32.PACK_AB R64, R111, R112 ;  /* 0x000000706f40723e */ /* 0x002fe200000000ff */
[----:B------:R-:W-:Y:S01]  /*59a0*/  FADD.FTZ R112, R112, R111 ;  /* 0x0000006f70707221 */ /* 0x000fe20000010000 */
[----:B------:R-:W-:-:S05]  /*59b0*/  LEA.HI.X R177, R128, UR9, R127, 0x1, P1 ;  /* 0x0000000980b17c11 */ /* 0x000fca00088f0c7f */
[----:B------:R-:W-:Y:S08]  /*59c0*/  MUFU.EX2 R109, R109 ;  /* 0x0000006d006d7308 */ /* 0x000ff00000000800 */
[----:B------:R-:W1:Y:S01]  /*59d0*/  MUFU.EX2 R110, R110 ;  /* 0x0000006e006e7308 */ /* 0x000e620000000800 */
[----:B-----5:R-:W-:-:S07]  /*59e0*/  F2FP.F16.F32.PACK_AB R66, R34, R105 ;  /* 0x000000692242723e */ /* 0x020fce00000000ff */
[----:B------:R-:W-:Y:S08]  /*59f0*/  MUFU.EX2 R108, R108 ;  /* 0x0000006c006c7308 */ /* 0x000ff00000000800 */
[----:B------:R-:W5:Y:S01]  /*5a00*/  MUFU.EX2 R35, R35 ;  /* 0x0000002300237308 */ /* 0x000f620000000800 */
[----:B-1----:R-:W-:Y:S01]  /*5a10*/  F2FP.F16.F32.PACK_AB R65, R110, R109 ;  /* 0x0000006d6e41723e */ /* 0x002fe200000000ff */
[----:B------:R-:W-:-:S06]  /*5a20*/  FADD.FTZ R109, R109, R110 ;  /* 0x0000006e6d6d7221 */ /* 0x000fcc0000010000 */
[----:B------:R-:W-:Y:S08]  /*5a30*/  MUFU.EX2 R32, R32 ;  /* 0x0000002000207308 */ /* 0x000ff00000000800 */
[----:B------:R-:W1:Y:S01]  /*5a40*/  MUFU.EX2 R31, R31 ;  /* 0x0000001f001f7308 */ /* 0x000e620000000800 */
[----:B-----5:R-:W-:-:S07]  /*5a50*/  F2FP.F16.F32.PACK_AB R67, R35, R108 ;  /* 0x0000006c2343723e */ /* 0x020fce00000000ff */
        /* <DEDUP_REMOVED lines=16> */
[C---:B------:R-:W-:Y:S06]  /*5b60*/  HMMA.16816.F32 R76, R64.reuse, R78, RZ ;  /* 0x0000004e404c723c */ /* 0x040fec00000018ff */
[C---:B------:R-:W-:Y:S01]  /*5b70*/  HMMA.16816.F32 R72, R64.reuse, R68, RZ ;  /* 0x000000444048723c */ /* 0x040fe200000018ff */
[----:B------:R-:W-:Y:S05]  /*5b80*/  MUFU.EX2 R132, R132 ;  /* 0x0000008400847308 */ /* 0x000fea0000000800 */
[----:B---3--:R-:W-:Y:S01]  /*5b90*/  HMMA.16816.F32 R36, R64, R40, RZ ;  /* 0x000000284024723c */ /* 0x008fe200000018ff */
[----:B-----5:R-:W-:-:S02]  /*5ba0*/  F2FP.F16.F32.PACK_AB R7, R2, R29 ;  /* 0x0000001d0207723e */ /* 0x020fc400000000ff */
[----:B------:R-:W-:Y:S03]  /*5bb0*/  MUFU.EX2 R134, R134 ;  /* 0x0000008600867308 */ /* 0x000fe60000000800 */
[----:B----4-:R-:W-:Y:S06]  /*5bc0*/  HMMA.16816.F32 R52, R64, R56, RZ ;  /* 0x000000384034723c */ /* 0x010fec00000018ff */
[C---:B------:R-:W-:Y:S01]  /*5bd0*/  HMMA.16816.F32 R88, R4.reuse, R12, R88 ;  /* 0x0000000c0458723c */ /* 0x040fe20000001858 */
        /* <DEDUP_REMOVED lines=16> */
[C---:B-1----:R-:W-:Y:S01]  /*5ce0*/  HMMA.16816.F32 R44, R4.reuse, R12, R44 ;  /* 0x0000000c042c723c */ /* 0x042fe2000000182c */
[----:B------:R-:W-:Y:S05]  /*5cf0*/  MUFU.EX2 R114, R114 ;  /* 0x0000007200727308 */ /* 0x000fea0000000800 */
[----:B------:R-:W-:Y:S01]  /*5d00*/  HMMA.16816.F32 R48, R4, R14, R48 ;  /* 0x0000000e0430723c */ /* 0x000fe20000001830 */
[----:B------:R-:W1:Y:S02]  /*5d10*/  LDSM.16.MT88.4 R12, [R144+0xa800] ;  /* 0x00a80000900c783b */ /* 0x000e640000004200 */
[----:B------:R-:W-:Y:S03]  /*5d20*/  MUFU.EX2 R179, R179 ;  /* 0x000000b300b37308 */ /* 0x000fe60000000800 */
        /* <DEDUP_REMOVED lines=16> */
[----:B------:R-:W-:Y:S01]  /*5e30*/  FFMA.FTZ R24, R123, UR11, -R122 ;  /* 0x0000000b7b187c23 */ /* 0x000fe2000801087a */
[--C-:B------:R-:W-:Y:S01]  /*5e40*/  FFMA.FTZ R123, R138, UR11, -R115.reuse ;  /* 0x0000000b8a7b7c23 */ /* 0x100fe20008010873 */
[----:B------:R-:W-:-:S03]  /*5e50*/  FFMA.FTZ R131, R136, UR11, -R115 ;  /* 0x0000000b88837c23 */ /* 0x000fc60008010873 */
[----:B------:R-:W-:Y:S01]  /*5e60*/  FFMA.FTZ R27, R133, UR11, -R122 ;  /* 0x0000000b851b7c23 */ /* 0x000fe2000801087a */
[----:B------:R-:W-:Y:S01]  /*5e70*/  FFMA.FTZ R26, R140, UR11, -R115 ;  /* 0x0000000b8c1a7c23 */ /* 0x000fe20008010873 */
[----:B------:R-:W-:Y:S08]  /*5e80*/  MUFU.EX2 R25, R25 ;  /* 0x0000001900197308 */ /* 0x000ff00000000800 */
[----:B------:R-:W4:Y:S08]  /*5e90*/  MUFU.EX2 R27, R27 ;  /* 0x0000001b001b7308 */ /* 0x000f300000000800 */
[----:B------:R-:W5:Y:S08]  /*5ea0*/  MUFU.EX2 R24, R24 ;  /* 0x0000001800187308 */ /* 0x000f700000000800 */
[----:B------:R-:W-:Y:S01]  /*5eb0*/  MUFU.EX2 R26, R26 ;  /* 0x0000001a001a7308 */ /* 0x000fe20000000800 */
[----:B----4-:R-:W-:-:S07]  /*5ec0*/  F2FP.F16.F32.PACK_AB R4, R27, R132 ;  /* 0x000000841b04723e */ /* 0x010fce00000000ff */
[----:B------:R-:W4:Y:S01]  /*5ed0*/  MUFU.EX2 R123, R123 ;  /* 0x0000007b007b7308 */ /* 0x000f220000000800 */
[----:B-----5:R-:W-:-:S07]  /*5ee0*/  F2FP.F16.F32.PACK_AB R6, R24, R25 ;  /* 0x000000191806723e */ /* 0x020fce00000000ff */
[----:B------:R-:W5:Y:S01]  /*5ef0*/  MUFU.EX2 R131, R131 ;  /* 0x0000008300837308 */ /* 0x000f620000000800 */
[----:B----4-:R-:W-:Y:S02]  /*5f00*/  F2FP.F16.F32.PACK_AB R5, R123, R26 ;  /* 0x0000001a7b05723e */ /* 0x010fe400000000ff */
[----:B-----5:R-:W-:-:S07]  /*5f10*/  F2FP.F16.F32.PACK_AB R7, R131, R134 ;  /* 0x000000868307723e */ /* 0x020fce00000000ff */
        /* <DEDUP_REMOVED lines=26> */
[----:B------:R-:W-:Y:S02]  /*60c0*/  F2FP.F16.F32.PACK_AB R6, R180, R119 ;  /* 0x00000077b406723e */ /* 0x000fe400000000ff */
[----:B------:R-:W-:-:S07]  /*60d0*/  F2FP.F16.F32.PACK_AB R7, R179, R114 ;  /* 0x00000072b307723e */ /* 0x000fce00000000ff */
[C---:B---3--:R-:W-:Y:S06]  /*60e0*/  HMMA.16816.F32 R96, R4.reuse, R8, R96 ;  /* 0x000000080460723c */ /* 0x048fec0000001860 */
[C---:B------:R-:W-:Y:S01]  /*60f0*/  HMMA.16816.F32 R92, R4.reuse, R10, R92 ;  /* 0x0000000a045c723c */ /* 0x040fe2000000185c */
[----:B------:R-:W3:Y:S05]  /*6100*/  LDSM.16.MT88.4 R8, [R148+0xb800] ;  /* 0x00b800009408783b */ /* 0x000eea0000004200 */
[C---:B------:R-:W-:Y:S06]  /*6110*/  HMMA.16816.F32 R88, R4.reuse, R20, R88 ;  /* 0x000000140458723c */ /* 0x040fec0000001858 */
[----:B--2---:R-:W-:Y:S01]  /*6120*/  HMMA.16816.F32 R80, R4, R16, R80 ;  /* 0x000000100450723c */ /* 0x004fe20000001850 */
[----:B------:R-:W-:Y:S01]  /*6130*/  FADD.FTZ R21, R105, R112 ;  /* 0x0000007069157221 */ /* 0x000fe20000010000 */
[----:B------:R-:W-:-:S03]  /*6140*/  FADD.FTZ R20, R108, R109 ;  /* 0x0000006d6c147221 */ /* 0x000fc60000010000 */
[----:B------:R-:W-:Y:S01]  /*6150*/  FADD.FTZ R21, R34, R21 ;  /* 0x0000001522157221 */ /* 0x000fe20000010000 */
[----:B------:R-:W-:Y:S01]  /*6160*/  FADD.FTZ R20, R35, R20 ;  /* 0x0000001423147221 */ /* 0x000fe20000010000 */
[----:B------:R-:W-:Y:S01]  /*6170*/  HMMA.16816.F32 R76, R4, R18, R76 ;  /* 0x00000012044c723c */ /* 0x000fe2000000184c */
[----:B------:R-:W2:Y:S01]  /*6180*/  LDSM.16.MT88.4 R16, [R146+0xb800] ;  /* 0x00b800009210783b */ /* 0x000ea20000004200 */
        /* <DEDUP_REMOVED lines=10> */
[----:B------:R-:W-:Y:S01]  /*6230*/  FADD.FTZ R29, R2, R29 ;  /* 0x0000001d021d7221 */ /* 0x000fe20000010000 */
[----:B------:R-:W-:Y:S01]  /*6240*/  FADD.FTZ R132, R132, R3 ;  /* 0x0000000384847221 */ /* 0x000fe20000010000 */
[----:B------:R-:W-:Y:S02]  /*6250*/  HMMA.16816.F32 R84, R4, R22, R84 ;  /* 0x000000160454723c */ /* 0x000fe40000001854 */
[----:B------:R-:W-:Y:S01]  /*6260*/  FADD.FTZ R26, R26, R29 ;  /* 0x0000001d1a1a7221 */ /* 0x000fe20000010000 */
[----:B------:R-:W-:-:S03]  /*6270*/  FADD.FTZ R132, R27, R132 ;  /* 0x000000841b847221 */ /* 0x000fc60000010000 */
[----:B---3--:R-:W-:Y:S01]  /*6280*/  HMMA.16816.F32 R36, R4, R8, R36 ;  /* 0x000000080424723c */ /* 0x008fe20000001824 */
        /* <DEDUP_REMOVED lines=17> */
[C---:B-1----:R-:W-:Y:S06]  /*63a0*/  HMMA.16816.F32 R52, R4.reuse, R12, R52 ;  /* 0x0000000c0434723c */ /* 0x042fec0000001834 */
        /* <DEDUP_REMOVED lines=68> */
.L_x_6789:
[----:B------:R-:W-:-:S04]  /*67f0*/  LEA R8, -R124, RZ, 0x6 ;  /* 0x000000ff7c087211 */ /* 0x000fc800078e31ff */
[----:B------:R-:W-:-:S07]  /*6800*/  SHF.R.S32.HI R3, RZ, 0x1f, R8 ;  /* 0x0000001fff037819 */ /* 0x000fce0000011408 */
.L_x_6790:
[----:B------:R-:W-:Y:S01]  /*6810*/  ULDC UR4, c[0x0][0x2d0] ;  /* 0x0000b40000047ab9 */ /* 0x000fe20000000800 */
[----:B------:R-:W-:Y:S02]  /*6820*/  IADD3 R6, P3, R161, R8, RZ ;  /* 0x00000008a1067210 */ /* 0x000fe40007f7e0ff */
[----:B------:R-:W-:Y:S02]  /*6830*/  ISETP.GE.AND P1, PT, R157, UR4, PT ;  /* 0x000000049d007c0c */ /* 0x000fe4000bf26270 */
[----:B------:R-:W-:Y:S01]  /*6840*/  ISETP.GE.AND P2, PT, R166, UR4, PT ;  /* 0x00000004a6007c0c */ /* 0x000fe2000bf46270 */
[----:B------:R-:W-:Y:S01]  /*6850*/  IMAD.X R9, R160, 0x1, R3, P3 ;  /* 0x00000001a0097824 */ /* 0x000fe200018e0603 */
[----:B------:R-:W-:Y:S02]  /*6860*/  IADD3 R4, P3, R161, R6, RZ ;  /* 0x00000006a1047210 */ /* 0x000fe40007f7e0ff */
[----:B------:R-:W-:-:S03]  /*6870*/  LEA R2, P5, R8, R182, 0x1 ;  /* 0x000000b608027211 */ /* 0x000fc600078a08ff */
[----:B------:R-:W-:-:S04]  /*6880*/  IMAD.X R7, R160, 0x1, R9, P3 ;  /* 0x00000001a0077824 */ /* 0x000fc800018e0609 */
[----:B------:R-:W-:Y:S02]  /*6890*/  @!P1 IADD3 R10, P4, R8, R106, RZ ;  /* 0x0000006a080a9210 */ /* 0x000fe40007f9e0ff */
[----:B------:R-:W-:Y:S03]  /*68a0*/  @P2 STS.128 [R163+0x8000], RZ ;  /* 0x008000ffa3002388 */ /* 0x000fe60000000c00 */
[----:B------:R-:W-:Y:S01]  /*68b0*/  @!P1 IMAD.X R5, R3, 0x1, R104, P4 ;  /* 0x0000000103059824 */ /* 0x000fe200020e0668 */
[----:B------:R-:W-:Y:S02]  /*68c0*/  @!P1 LEA R14, P4, R10, UR6, 0x1 ;  /* 0x000000060a0e9c11 */ /* 0x000fe4000f8808ff */
[----:B------:R-:W-:Y:S02]  /*68d0*/  LEA.HI.X R3, R8, R183, R3, 0x1, P5 ;  /* 0x000000b708037211 */ /* 0x000fe400028f0c03 */
[----:B------:R-:W-:-:S02]  /*68e0*/  @!P1 LEA.HI.X R15, R10, UR7, R5, 0x1, P4 ;  /* 0x000000070a0f9c11 */ /* 0x000fc4000a0f0c05 */
[-C--:B------:R-:W-:Y:S01]  /*68f0*/  @!P2 LEA R12, P4, R6, R182.reuse, 0x1 ;  /* 0x000000b6060ca211 */ /* 0x080fe200078808ff */
[----:B------:R-:W-:Y:S01]  /*6900*/  @!PT LDS RZ, [RZ] ;  /* 0x00000000fffff984 */ /* 0x000fe20000000800 */
[----:B------:R-:W-:Y:S01]  /*6910*/  @!PT LDS RZ, [RZ] ;  /* 0x00000000fffff984 */ /* 0x000fe20000000800 */
[----:B------:R-:W-:Y:S01]  /*6920*/  @!PT LDS RZ, [RZ] ;  /* 0x00000000fffff984 */ /* 0x000fe20000000800 */
[----:B------:R-:W-:Y:S01]  /*6930*/  @!P2 LDGSTS.E.BYPASS.LTC128B.128 [R163+0x8000], desc[UR12][R2.64] ;  /* 0x0800000002a3afae */ /* 0x000fe2000b901d4c */
[----:B------:R-:W-:Y:S02]  /*6940*/  @!P2 LEA R10, P5, R4, R182, 0x1 ;  /* 0x000000b6040aa211 */ /* 0x000fe400078a08ff */
[----:B------:R-:W-:Y:S01]  /*6950*/  IADD3 R5, P3, R161, R4, RZ ;  /* 0x00000004a1057210 */ /* 0x000fe20007f7e0ff */
[----:B------:R-:W-:Y:S01]  /*6960*/  @P1 STS.128 [R163+0xa000], RZ ;  /* 0x00a000ffa3001388 */ /* 0x000fe20000000c00 */
[-C--:B------:R-:W-:Y:S02]  /*6970*/  @!P2 LEA.HI.X R13, R6, R183.reuse, R9, 0x1, P4 ;  /* 0x000000b7060da211 */ /* 0x080fe400020f0c09 */
[--C-:B------:R-:W-:Y:S01]  /*6980*/  @!P2 LEA.HI.X R11, R4, R183, R7.reuse, 0x1, P5 ;  /* 0x000000b7040ba211 */ /* 0x100fe200028f0c07 */
[----:B------:R-:W-:Y:S01]  /*6990*/  IMAD.X R8, R160, 0x1, R7, P3 ;  /* 0x00000001a0087824 */ /* 0x000fe200018e0607 */
[-C--:B------:R-:W-:Y:S01]  /*69a0*/  @!P1 IADD3 R6, P6, R6, R106.reuse, RZ ;  /* 0x0000006a06069210 */ /* 0x080fe20007fde0ff */
[----:B------:R-:W-:Y:S01]  /*69b0*/  @!PT LDS RZ, [RZ] ;  /* 0x00000000fffff984 */ /* 0x000fe20000000800 */
[----:B------:R-:W-:Y:S01]  /*69c0*/  @!PT LDS RZ, [RZ] ;  /* 0x00000000fffff984 */ /* 0x000fe20000000800 */
[----:B------:R-:W-:Y:S01]  /*69d0*/  @!PT LDS RZ, [RZ] ;  /* 0x00000000fffff984 */ /* 0x000fe20000000800 */
[----:B------:R-:W-:Y:S01]  /*69e0*/  @!P1 LDGSTS.E.BYPASS.LTC128B.128 [R163+0xa000], desc[UR12][R14.64+0x80] ;  /* 0x0a0000800ea39fae */ /* 0x000fe2000b901d4c */
[----:B------:R-:W-:-:S02]  /*69f0*/  @!P1 IADD3 R4, P5, R4, R106, RZ ;  /* 0x0000006a04049210 */ /* 0x000fc40007fbe0ff */
[----:B------:R-:W-:Y:S01]  /*6a00*/  @!P2 LEA R16, P4, R5, R182, 0x1 ;  /* 0x000000b60510a211 */ /* 0x000fe200078808ff */
        /* <DEDUP_REMOVED lines=11> */
[----:B------:R-:W-:Y:S01]  /*6ac0*/  @!P2 LDGSTS.E.BYPASS.LTC128B.128 [R163+0x8800], desc[UR12][R12.64] ;  /* 0x088000000ca3afae */ /* 0x000fe2000b901d4c */
[----:B------:R-:W-:Y:S01]  /*6ad0*/  @!P1 LEA.HI.X R21, R6, UR7, R9, 0x1, P5 ;  /* 0x0000000706159c11 */ /* 0x000fe2000a8f0c09 */
[----:B------:R-:W-:Y:S01]  /*6ae0*/  IMAD.MOV.U32 R182, RZ, RZ, R2 ;  /* 0x000000ffffb67224 */ /* 0x000fe200078e0002 */
[----:B------:R-:W-:Y:S01]  /*6af0*/  @!P1 LEA R8, P3, R106, UR6, 0x1 ;  /* 0x000000066a089c11 */ /* 0x000fe2000f8608ff */
[----:B------:R-:W-:Y:S01]  /*6b00*/  @P1 STS.128 [R163+0xa800], RZ ;  /* 0x00a800ffa3001388 */ /* 0x000fe20000000c00 */
[----:B------:R-:W-:Y:S01]  /*6b10*/  @!P1 LEA.HI.X R19, R4, UR7, R7, 0x1, P4 ;  /* 0x0000000704139c11 */ /* 0x000fe2000a0f0c07 */
[----:B------:R-:W-:Y:S01]  /*6b20*/  IMAD.MOV.U32 R183, RZ, RZ, R3 ;  /* 0x000000ffffb77224 */ /* 0x000fe200078e0003 */
[----:B------:R-:W-:Y:S01]  /*6b30*/  @!P1 LEA.HI.X R9, R106, UR7, R5, 0x1, P3 ;  /* 0x000000076a099c11 */ /* 0x000fe200098f0c05 */
[----:B------:R-:W-:Y:S01]  /*6b40*/  @!PT LDS RZ, [RZ] ;  /* 0x00000000fffff984 */ /* 0x000fe20000000800 */
[----:B------:R-:W-:Y:S01]  /*6b50*/  @!PT LDS RZ, [RZ] ;  /* 0x00000000fffff984 */ /* 0x000fe20000000800 */
[----:B------:R-:W-:Y:S01]  /*6b60*/  @!PT LDS RZ, [RZ] ;  /* 0x00000000fffff984 */ /* 0x000fe20000000800 */
[----:B------:R1:W-:Y:S01]  /*6b70*/  @!P1 LDGSTS.E.BYPASS.LTC128B.128 [R163+0xa800], desc[UR12][R20.64+0x80] ;  /* 0x0a80008014a39fae */ /* 0x0003e2000b901d4c */
        /* <DEDUP_REMOVED lines=90> */
[----:B------:R-:W3:Y:S04]  /*7120*/  LDSM.16.M88.4 R104, [R152+0x3800] ;  /* 0x003800009868783b */ /* 0x000ee80000000200 */
[----:B------:R-:W4:-:S13]  /*7130*/  LDSM.16.M88.4 R116, [R152+0x2000] ;  /* 0x002000009874783b */ /* 0x000f1a0000000200 */
        /* <DEDUP_REMOVED lines=26> */
[----:B------:R-:W-:Y:S01]  /*72e0*/  HMMA.16816.F32 R20, R120, R106, R20 ;  /* 0x0000006a7814723c */ /* 0x000fe20000001814 */
[----:B------:R-:W2:Y:S01]  /*72f0*/  LDSM.16.M88.4 R104, [R149+0x3800] ;  /* 0x003800009568783b */ /* 0x000ea20000000200 */
[----:B------:R-:W-:-:S04]  /*7300*/  DEPBAR.LE SB0, 0x0 ;  /* 0x000080000000791a */ /* 0x000fc80000000000 */
[C---:B---3--:R-:W-:Y:S06]  /*7310*/  HMMA.16816.F32 R32, R120.reuse, R116, R32 ;  /* 0x000000747820723c */ /* 0x048fec0000001820 */
[----:B------:R-:W-:Y:S06]  /*7320*/  HMMA.16816.F32 R28, R120, R118, R28 ;  /* 0x00000076781c723c */ /* 0x000fec000000181c */
[----:B------:R-:W-:Y:S01]  /*7330*/  FMUL.FTZ R25, R25, UR10 ;  /* 0x0000000a19197c20 */ /* 0x000fe20008410000 */
[----:B------:R-:W-:Y:S01]  /*7340*/  FMUL.FTZ R119, R24, UR10 ;  /* 0x0000000a18777c20 */ /* 0x000fe20008410000 */
[----:B------:R-:W-:-:S02]  /*7350*/  IMAD R24, R162, 0x40, R173 ;  /* 0x00000040a2187824 */ /* 0x000fc400078e02ad */
[----:B------:R-:W-:Y:S01]  /*7360*/  FMUL.FTZ R26, R26, UR10 ;  /* 0x0000000a1a1a7c20 */ /* 0x000fe20008410000 */
[----:B------:R-:W-:Y:S01]  /*7370*/  FMUL.FTZ R27, R27, UR10 ;  /* 0x0000000a1b1b7c20 */ /* 0x000fe20008410000 */
[----:B------:R-:W-:Y:S01]  /*7380*/  FMUL.FTZ R131, R22, UR10 ;  /* 0x0000000a16837c20 */ /* 0x000fe20008410000 */
[----:B------:R-:W-:Y:S01]  /*7390*/  VIADD R22, R24, 0x9 ;  /* 0x0000000918167836 */ /* 0x000fe20000000000 */
[----:B------:R3:W-:Y:S01]  /*73a0*/  MUFU.TANH R117, R26 ;  /* 0x0000001a00757308 */ /* 0x0007e20000002400 */
[----:B-1----:R-:W-:Y:S03]  /*73b0*/  HMMA.16816.F32 R16, R120, R108, R16 ;  /* 0x0000006c7810723c */ /* 0x002fe60000001810 */
[----:B------:R-:W-:Y:S01]  /*73c0*/  FMUL.FTZ R113, R33, UR10 ;  /* 0x0000000a21717c20 */ /* 0x000fe20008410000 */
[----:B------:R-:W-:Y:S01]  /*73d0*/  FMUL.FTZ R33, R35, UR10 ;  /* 0x0000000a23217c20 */ /* 0x000fe20008410000 */
[----:B------:R-:W-:-:S02]  /*73e0*/  FMUL.FTZ R32, R32, UR10 ;  /* 0x0000000a20207c20 */ /* 0x000fc40008410000 */
[----:B------:R-:W-:Y:S01]  /*73f0*/  MUFU.TANH R119, R119 ;  /* 0x0000007700777308 */ /* 0x000fe20000002400 */
[C---:B------:R-:W-:Y:S01]  /*7400*/  HMMA.16816.F32 R12, R120.reuse, R110, R12 ;  /* 0x0000006e780c723c */ /* 0x040fe2000000180c */
[----:B------:R-:W-:Y:S01]  /*7410*/  FMUL.FTZ R29, R29, UR10 ;  /* 0x0000000a1d1d7c20 */ /* 0x000fe20008410000 */
[----:B------:R-:W-:Y:S01]  /*7420*/  FMUL.FTZ R28, R28, UR10 ;  /* 0x0000000a1c1c7c20 */ /* 0x000fe20008410000 */
[----:B------:R-:W-:Y:S01]  /*7430*/  FMUL.FTZ R30, R30, UR10 ;  /* 0x0000000a1e1e7c20 */ /* 0x000fe20008410000 */
[----:B------:R-:W-:Y:S02]  /*7440*/  FMUL.FTZ R109, R31, UR10 ;  /* 0x0000000a1f6d7c20 */ /* 0x000fe40008410000 */
[----:B--2---:R-:W-:Y:S01]  /*7450*/  HMMA.16816.F32 R8, R120, R104, R8 ;  /* 0x000000687808723c */ /* 0x004fe20000001808 */
[----:B------:R-:W-:Y:S01]  /*7460*/  MUFU.TANH R113, R113 ;  /* 0x0000007100717308 */ /* 0x000fe20000002400 */
[----:B------:R-:W-:Y:S01]  /*7470*/  FMUL.FTZ R111, R20, UR10 ;  /* 0x0000000a146f7c20 */ /* 0x000fe20008410000 */
[----:B------:R-:W-:-:S02]  /*7480*/  VIADD R20, R24, 0x1 ;  /* 0x0000000118147836 */ /* 0x000fc40000000000 */
[----:B---3--:R-:W-:Y:S01]  /*7490*/  FMUL.FTZ R26, R23, UR10 ;  /* 0x0000000a171a7c20 */ /* 0x008fe20008410000 */
[----:B------:R-:W-:Y:S01]  /*74a0*/  HMMA.16816.F32 R4, R120, R106, R4 ;  /* 0x0000006a7804723c */ /* 0x000fe20000001804 */
[----:B------:R-:W-:Y:S01]  /*74b0*/  FMUL.FTZ R105, R21, UR10 ;  /* 0x0000000a15697c20 */ /* 0x000fe20008410000 */
[----:B------:R-:W-:Y:S01]  /*74c0*/  I2FP.F32.S32 R21, R20 ;  /* 0x0000001400157245 */ /* 0x000fe20000201400 */
[----:B------:R-:W1:Y:S01]  /*74d0*/  MUFU.TANH R33, R33 ;  /* 0x0000002100217308 */ /* 0x000e620000002400 */
[C---:B------:R-:W-:Y:S02]  /*74e0*/  ISETP.GE.AND P6, PT, R20.reuse, R130, PT ;  /* 0x000000821400720c */ /* 0x040fe40003fc6270 */
[----:B------:R-:W-:Y:S01]  /*74f0*/  ISETP.GE.AND P4, PT, R20, R129, PT ;  /* 0x000000811400720c */ /* 0x000fe20003f86270 */
[----:B------:R-:W-:Y:S02]  /*7500*/  VIADD R20, R24, 0x8 ;  /* 0x0000000818147836 */ /* 0x000fe40000000000 */
[----:B------:R-:W-:Y:S01]  /*7510*/  FMUL.FTZ R23, R16, UR10 ;  /* 0x0000000a10177c20 */ /* 0x000fe20008410000 */
[----:B------:R-:W-:Y:S01]  /*7520*/  I2FP.F32.S32 R16, R22 ;  /* 0x0000001600107245 */ /* 0x000fe20000201400 */
[----:B------:R-:W-:Y:S01]  /*7530*/  FMUL.FTZ R17, R17, UR10 ;  /* 0x0000000a11117c20 */ /* 0x000fe20008410000 */
[----:B------:R1:W-:Y:S01]  /*7540*/  MUFU.TANH R35, R28 ;  /* 0x0000001c00237308 */ /* 0x0003e20000002400 */
[----:B------:R-:W-:Y:S01]  /*7550*/  ISETP.GE.AND P5, PT, R20, R130, PT ;  /* 0x000000821400720c */ /* 0x000fe20003fa6270 */
[----:B------:R-:W-:Y:S01]  /*7560*/  FMUL.FTZ R13, R13, UR10 ;  /* 0x0000000a0d0d7c20 */ /* 0x000fe20008410000 */
[----:B------:R-:W-:-:S03]  /*7570*/  FMUL.FTZ R15, R15, UR10 ;  /* 0x0000000a0f0f7c20 */ /* 0x000fc60008410000 */
[----:B------:R-:W-:Y:S02]  /*7580*/  FMUL.FTZ R8, R8, UR10 ;  /* 0x0000000a08087c20 */ /* 0x000fe40008410000 */
[----:B------:R-:W2:Y:S01]  /*7590*/  MUFU.TANH R29, R29 ;  /* 0x0000001d001d7308 */ /* 0x000ea20000002400 */
[----:B------:R-:W-:Y:S01]  /*75a0*/  FMUL.FTZ R9, R9, UR10 ;  /* 0x0000000a09097c20 */ /* 0x000fe20008410000 */
[----:B------:R-:W-:Y:S02]  /*75b0*/  FMUL.FTZ R11, R11, UR10 ;  /* 0x0000000a0b0b7c20 */ /* 0x000fe40008410000 */
[----:B------:R-:W-:Y:S01]  /*75c0*/  FMUL.FTZ R4, R4, UR10 ;  /* 0x0000000a04047c20 */ /* 0x000fe20008410000 */
[----:B------:R-:W-:-:S03]  /*75d0*/  FMUL.FTZ R7, R7, UR10 ;  /* 0x0000000a07077c20 */ /* 0x000fc60008410000 */
[----:B------:R-:W-:Y:S01]  /*75e0*/  MUFU.TANH R125, R30 ;  /* 0x0000001e007d7308 */ /* 0x000fe20000002400 */
[----:B-1----:R-:W-:-:S05]  /*75f0*/  FFMA.FTZ R28, R0, R21, R33 ;  /* 0x00000015001c7223 */ /* 0x002fca0000010021 */
[----:B------:R-:W-:Y:S02]  /*7600*/  FSEL R28, R28, -INF , !P4 ;  /* 0xff8000001c1c7808 */ /* 0x000fe40006000000 */
[----:B------:R1:W-:Y:S01]  /*7610*/  MUFU.TANH R31, R25 ;  /* 0x00000019001f7308 */ /* 0x0003e20000002400 */
[----:B--2---:R-:W-:Y:S01]  /*7620*/  FFMA.FTZ R29, R0, R16, R29 ;  /* 0x00000010001d7223 */ /* 0x004fe2000001001d */
[----:B------:R-:W-:-:S04]  /*7630*/  ISETP.GE.AND P4, PT, R22, R130, PT ;  /* 0x000000821600720c */ /* 0x000fc80003f86270 */
[----:B------:R-:W-:Y:S02]  /*7640*/  FSEL R29, R29, -INF , !P4 ;  /* 0xff8000001d1d7808 */ /* 0x000fe40006000000 */
[----:B------:R-:W2:Y:S08]  /*7650*/  MUFU.TANH R109, R109 ;  /* 0x0000006d006d7308 */ /* 0x000eb00000002400 */
[----:B------:R3:W-:Y:S01]  /*7660*/  MUFU.TANH R115, R32 ;  /* 0x0000002000737308 */ /* 0x0007e20000002400 */
[----:B-1----:R-:W-:-:S05]  /*7670*/  FFMA.FTZ R25, R0, R21, R113 ;  /* 0x0000001500197223 */ /* 0x002fca0000010071 */
[----:B------:R-:W-:Y:S02]  /*7680*/  FSEL R25, R25, -INF , !P6 ;  /* 0xff80000019197808 */ /* 0x000fe40007000000 */
[----:B------:R-:W-:Y:S01]  /*7690*/  ISETP.GE.AND P6, PT, R20, R129, PT ;  /* 0x000000811400720c */ /* 0x000fe20003fc6270 */
[----:B--2---:R-:W-:Y:S01]  /*76a0*/  FFMA.FTZ R112, R0, R16, R109 ;  /* 0x0000001000707223 */ /* 0x004fe2000001006d */
[----:B------:R-:W-:Y:S01]  /*76b0*/  I2FP.F32.S32 R20, R20 ;  /* 0x0000001400147245 */ /* 0x000fe20000201400 */
[----:B------:R-:W-:Y:S01]  /*76c0*/  VIADD R16, R24, 0x11 ;  /* 0x0000001118107836 */ /* 0x000fe20000000000 */
[----:B------:R-:W1:Y:S01]  /*76d0*/  MUFU.TANH R27, R27 ;  /* 0x0000001b001b7308 */ /* 0x000e620000002400 */
[----:B------:R-:W-:Y:S02]  /*76e0*/  FMUL.FTZ R109, R19, UR10 ;  /* 0x0000000a136d7c20 */ /* 0x000fe40008410000 */
[CC--:B------:R-:W-:Y:S01]  /*76f0*/  FFMA.FTZ R33, R0.reuse, R20.reuse, R35 ;  /* 0x0000001400217223 */ /* 0x0c0fe20000010023 */
[----:B---3--:R-:W-:Y:S01]  /*7700*/  FFMA.FTZ R32, R0, R20, R125 ;  /* 0x0000001400207223 */ /* 0x008fe2000001007d */
[----:B------:R-:W-:-:S02]  /*7710*/  VIADD R20, R24, 0x10 ;  /* 0x0000001018147836 */ /* 0x000fc40000000000 */
[----:B------:R-:W-:Y:S01]  /*7720*/  FMUL.FTZ R125, R18, UR10 ;  /* 0x0000000a127d7c20 */ /* 0x000fe20008410000 */
[----:B------:R-:W-:Y:S01]  /*7730*/  FSEL R33, R33, -INF , !P5 ;  /* 0xff80000021217808 */ /* 0x000fe20006800000 */
[----:B------:R-:W2:Y:S01]  /*7740*/  MUFU.TANH R111, R111 ;  /* 0x0000006f006f7308 */ /* 0x000ea20000002400 */
[----:B------:R-:W-:Y:S02]  /*7750*/  FSEL R32, R32, -INF , !P6 ;  /* 0xff80000020207808 */ /* 0x000fe40007000000 */
[C---:B------:R-:W-:Y:S02]  /*7760*/  ISETP.GE.AND P6, PT, R20.reuse, R130, PT ;  /* 0x000000821400720c */ /* 0x040fe40003fc6270 */
[-C--:B------:R-:W-:Y:S02]  /*7770*/  ISETP.GE.AND P4, PT, R20, R129.reuse, PT ;  /* 0x000000811400720c */ /* 0x080fe40003f86270 */
[----:B------:R-:W-:Y:S01]  /*7780*/  I2FP.F32.S32 R20, R20 ;  /* 0x0000001400147245 */ /* 0x000fe20000201400 */
[----:B------:R-:W-:Y:S01]  /*7790*/  MUFU.TANH R105, R105 ;  /* 0x0000006900697308 */ /* 0x000fe20000002400 */
[----:B------:R-:W-:-:S03]  /*77a0*/  ISETP.GE.AND P5, PT, R22, R129, PT ;  /* 0x000000811600720c */ /* 0x000fc60003fa6270 */
[-C--:B------:R-:W-:Y:S01]  /*77b0*/  FFMA.FTZ R113, R0, R20.reuse, R119 ;  /* 0x0000001400717223 */ /* 0x080fe20000010077 */
[----:B------:R-:W-:Y:S01]  /*77c0*/  FSEL R112, R112, -INF , !P5 ;  /* 0xff80000070707808 */ /* 0x000fe20006800000 */
[----:B------:R-:W-:Y:S01]  /*77d0*/  FFMA.FTZ R18, R0, R20, R117 ;  /* 0x0000001400127223 */ /* 0x000fe20000010075 */
[----:B------:R-:W-:Y:S01]  /*77e0*/  ISETP.GE.AND P5, PT, R16, R130, PT ;  /* 0x000000821000720c */ /* 0x000fe20003fa6270 */
[----:B------:R-:W-:Y:S01]  /*77f0*/  VIADD R20, R24, 0x18 ;  /* 0x0000001818147836 */ /* 0x000fe20000000000 */
[----:B------:R-:W-:Y:S01]  /*7800*/  FSEL R113, R113, -INF , !P6 ;  /* 0xff80000071717808 */ /* 0x000fe20007000000 */
[----:B------:R-:W3:Y:S01]  /*7810*/  MUFU.TANH R131, R131 ;  /* 0x0000008300837308 */ /* 0x000ee20000002400 */
[----:B------:R-:W-:Y:S02]  /*7820*/  ISETP.GE.AND P6, PT, R16, R129, PT ;  /* 0x000000811000720c */ /* 0x000fe40003fc6270 */
[----:B------:R-:W-:Y:S02]  /*7830*/  I2FP.F32.S32 R16, R16 ;  /* 0x0000001000107245 */ /* 0x000fe40000201400 */
[----:B------:R-:W-:-:S02]  /*7840*/  FSEL R18, R18, -INF , !P4 ;  /* 0xff80000012127808 */ /* 0x000fc40006000000 */
[----:B------:R-:W-:Y:S01]  /*7850*/  ISETP.GE.AND P4, PT, R20, R130, PT ;  /* 0x000000821400720c */ /* 0x000fe20003f86270 */
[CC--:B------:R-:W-:Y:S01]  /*7860*/  FFMA.FTZ R19, R0.reuse, R16.reuse, R31 ;  /* 0x0000001000137223 */ /* 0x0c0fe2000001001f */
[----:B------:R4:W-:Y:S01]  /*7870*/  MUFU.TANH R35, R17 ;  /* 0x0000001100237308 */ /* 0x0009e20000002400 */
[----:B-1----:R-:W-:Y:S01]  /*7880*/  FFMA.FTZ R16, R0, R16, R27 ;  /* 0x0000001000107223 */ /* 0x002fe2000001001b */
[----:B------:R-:W-:Y:S01]  /*7890*/  FMUL.FTZ R27, R14, UR10 ;  /* 0x0000000a0e1b7c20 */ /* 0x000fe20008410000 */
[----:B------:R-:W-:Y:S01]  /*78a0*/  VIADD R14, R24, 0x20 ;  /* 0x00000020180e7836 */ /* 0x000fe20000000000 */
[----:B------:R-:W-:Y:S02]  /*78b0*/  FSEL R19, R19, -INF , !P5 ;  /* 0xff80000013137808 */ /* 0x000fe40006800000 */
[----:B------:R-:W-:Y:S02]  /*78c0*/  ISETP.GE.AND P5, PT, R20, R129, PT ;  /* 0x000000811400720c */ /* 0x000fe40003fa6270 */
[----:B------:R-:W-:Y:S01]  /*78d0*/  I2FP.F32.S32 R20, R20 ;  /* 0x0000001400147245 */ /* 0x000fe20000201400 */
[----:B------:R-:W1:Y:S01]  /*78e0*/  MUFU.TANH R21, R26 ;  /* 0x0000001a00157308 */ /* 0x000e620000002400 */
[----:B------:R-:W-:-:S03]  /*78f0*/  FSEL R16, R16, -INF , !P6 ;  /* 0xff80000010107808 */ /* 0x000fc60007000000 */
[CC--:B--2---:R-:W-:Y:S01]  /*7900*/  FFMA.FTZ R111, R0.reuse, R20.reuse, R111 ;  /* 0x00000014006f7223 */ /* 0x0c4fe2000001006f */
[----:B---3--:R-:W-:Y:S01]  /*7910*/  FFMA.FTZ R22, R0, R20, R131 ;  /* 0x0000001400167223 */ /* 0x008fe20000010083 */
[----:B----4-:R-:W-:Y:S01]  /*7920*/  FMUL.FTZ R17, R12, UR10 ;  /* 0x0000000a0c117c20 */ /* 0x010fe20008410000 */
[----:B------:R-:W-:Y:S02]  /*7930*/  VIADD R12, R24, 0x19 ;  /* 0x00000019180c7836 */ /* 0x000fe40000000000 */
[----:B------:R-:W-:Y:S01]  /*7940*/  FSEL R111, R111, -INF , !P4 ;  /* 0xff8000006f6f7808 */ /* 0x000fe20006000000 */
[----:B------:R-:W2:Y:S01]  /*7950*/  MUFU.TANH R23, R23 ;  /* 0x0000001700177308 */ /* 0x000ea20000002400 */
[----:B------:R-:W-:Y:S02]  /*7960*/  FSEL R22, R22, -INF , !P5 ;  /* 0xff80000016167808 */ /* 0x000fe40006800000 */
[C---:B------:R-:W-:Y:S02]  /*7970*/  ISETP.GE.AND P6, PT, R12.reuse, R130, PT ;  /* 0x000000820c00720c */ /* 0x040fe40003fc6270 */
[----:B------:R-:W-:-:S02]  /*7980*/  ISETP.GE.AND P4, PT, R12, R129, PT ;  /* 0x000000810c00720c */ /* 0x000fc40003f86270 */
[----:B------:R-:W-:Y:S01]  /*7990*/  I2FP.F32.S32 R12, R12 ;  /* 0x0000000c000c7245 */ /* 0x000fe20000201400 */
[----:B------:R-:W3:Y:S01]  /*79a0*/  MUFU.TANH R125, R125 ;  /* 0x0000007d007d7308 */ /* 0x000ee20000002400 */
[----:B------:R-:W-:-:S03]  /*79b0*/  ISETP.GE.AND P5, PT, R14, R130, PT ;  /* 0x000000820e00720c */ /* 0x000fc60003fa6270 */
[----:B-1----:R-:W-:-:S04]  /*79c0*/  FFMA.FTZ R21, R0, R12, R21 ;  /* 0x0000000c00157223 */ /* 0x002fc80000010015 */
[----:B------:R1:W-:Y:S01]  /*79d0*/  MUFU.TANH R31, R17 ;  /* 0x00000011001f7308 */ /* 0x0003e20000002400 */
[----:B------:R-:W-:Y:S01]  /*79e0*/  FSEL R114, R21, -INF , !P4 ;  /* 0xff80000015727808 */ /* 0x000fe20006000000 */
[----:B------:R-:W-:-:S06]  /*79f0*/  FMUL.FTZ R21, R10, UR10 ;  /* 0x0000000a0a157c20 */ /* 0x000fcc0008410000 */
[----:B------:R-:W-:Y:S08]  /*7a00*/  MUFU.TANH R27, R27 ;  /* 0x0000001b001b7308 */ /* 0x000ff00000002400 */
[----:B------:R-:W-:Y:S01]  /*7a10*/  MUFU.TANH R13, R13 ;  /* 0x0000000d000d7308 */ /* 0x000fe20000002400 */
[----:B-1----:R-:W-:Y:S01]  /*7a20*/  FFMA.FTZ R17, R0, R12, R105 ;  /* 0x0000000c00117223 */ /* 0x002fe20000010069 */
[----:B------:R-:W-:-:S04]  /*7a30*/  VIADD R12, R24, 0x21 ;  /* 0x00000021180c7836 */ /* 0x000fc80000000000 */
[----:B------:R-:W-:Y:S02]  /*7a40*/  FSEL R17, R17, -INF , !P6 ;  /* 0xff80000011117808 */ /* 0x000fe40007000000 */
[----:B------:R-:W-:Y:S01]  /*7a50*/  ISETP.GE.AND P6, PT, R14, R129, PT ;  /* 0x000000810e00720c */ /* 0x000fe20003fc6270 */
[----:B------:R-:W1:Y:S01]  /*7a60*/  MUFU.TANH R15, R15 ;  /* 0x0000000f000f7308 */ /* 0x000e620000002400 */
[----:B------:R-:W-:Y:S02]  /*7a70*/  I2FP.F32.S32 R14, R14 ;  /* 0x0000000e000e7245 */ /* 0x000fe40000201400 */
[----:B------:R-:W-:-:S03]  /*7a80*/  ISETP.GE.AND P4, PT, R12, R130, PT ;  /* 0x000000820c00720c */ /* 0x000fc60003f86270 */
[CC--:B--2---:R-:W-:Y:S01]  /*7a90*/  FFMA.FTZ R119, R0.reuse, R14.reuse, R23 ;  /* 0x0000000e00777223 */ /* 0x0c4fe20000010017 */
[----:B---3--:R-:W-:Y:S01]  /*7aa0*/  FFMA.FTZ R20, R0, R14, R125 ;  /* 0x0000000e00147223 */ /* 0x008fe2000001007d */
[----:B------:R-:W2:Y:S01]  /*7ab0*/  MUFU.TANH R109, R109 ;  /* 0x0000006d006d7308 */ /* 0x000ea20000002400 */
[----:B------:R-:W-:Y:S01]  /*7ac0*/  I2FP.F32.S32 R14, R12 ;  /* 0x0000000c000e7245 */ /* 0x000fe20000201400 */
[----:B------:R-:W-:Y:S01]  /*7ad0*/  VIADD R23, R24, 0x28 ;  /* 0x0000002818177836 */ /* 0x000fe20000000000 */
[----:B------:R-:W-:Y:S02]  /*7ae0*/  FSEL R119, R119, -INF , !P5 ;  /* 0xff80000077777808 */ /* 0x000fe40006800000 */
[----:B------:R-:W-:Y:S01]  /*7af0*/  ISETP.GE.AND P5, PT, R12, R129, PT ;  /* 0x000000810c00720c */ /* 0x000fe20003fa6270 */
[----:B------:R-:W-:Y:S02]  /*7b00*/  VIADD R12, R24, 0x29 ;  /* 0x00000029180c7836 */ /* 0x000fe40000000000 */
[----:B------:R-:W-:Y:S01]  /*7b10*/  FFMA.FTZ R35, R0, R14, R35 ;  /* 0x0000000e00237223 */ /* 0x000fe20000010023 */
[----:B------:R3:W-:Y:S01]  /*7b20*/  MUFU.TANH R105, R8 ;  /* 0x0000000800697308 */ /* 0x0007e20000002400 */
[----:B------:R-:W-:-:S02]  /*7b30*/  FSEL R20, R20, -INF , !P6 ;  /* 0xff80000014147808 */ /* 0x000fc40007000000 */
[----:B------:R-:W-:Y:S02]  /*7b40*/  I2FP.F32.S32 R10, R12 ;  /* 0x0000000c000a7245 */ /* 0x000fe40000201400 */
[----:B------:R-:W-:Y:S02]  /*7b50*/  FSEL R117, R35, -INF , !P4 ;  /* 0xff80000023757808 */ /* 0x000fe40006000000 */
[C---:B------:R-:W-:Y:S01]  /*7b60*/  ISETP.GE.AND P4, PT, R23.reuse, R129, PT ;  /* 0x000000811700720c */ /* 0x040fe20003f86270 */
[----:B------:R-:W4:Y:S01]  /*7b70*/  MUFU.TANH R9, R9 ;  /* 0x0000000900097308 */ /* 0x000f220000002400 */
[C---:B-1----:R-:W-:Y:S01]  /*7b80*/  FFMA.FTZ R118, R0.reuse, R10, R15 ;  /* 0x0000000a00767223 */ /* 0x042fe2000001000f */
[----:B--2---:R-:W-:Y:S01]  /*7b90*/  FFMA.FTZ R109, R0, R14, R109 ;  /* 0x0000000e006d7223 */ /* 0x004fe2000001006d */
[----:B------:R-:W-:Y:S01]  /*7ba0*/  BAR.SYNC.DEFER_BLOCKING 0x0 ;  /* 0x0000000000007b1d */ /* 0x000fe20000010000 */
[----:B------:R-:W-:Y:S01]  /*7bb0*/  ISETP.GE.AND P6, PT, R23, R130, PT ;  /* 0x000000821700720c */ /* 0x000fe20003fc6270 */
[----:B------:R-:W-:-:S02]  /*7bc0*/  FMUL.FTZ R15, R34, UR10 ;  /* 0x0000000a220f7c20 */ /* 0x000fc40008410000 */
[----:B------:R-:W-:Y:S02]  /*7bd0*/  FSEL R122, R109, -INF , !P5 ;  /* 0xff8000006d7a7808 */ /* 0x000fe40006800000 */
[----:B---3--:R-:W-:Y:S01]  /*7be0*/  I2FP.F32.S32 R8, R23 ;  /* 0x0000001700087245 */ /* 0x008fe20000201400 */
[----:B------:R1:W-:Y:S01]  /*7bf0*/  MUFU.TANH R35, R21 ;  /* 0x0000001500237308 */ /* 0x0003e20000002400 */
[----:B------:R-:W-:-:S03]  /*7c00*/  ISETP.GE.AND P5, PT, R12, R130, PT ;  /* 0x000000820c00720c */ /* 0x000fc60003fa6270 */
[CC--:B------:R-:W-:Y:S01]  /*7c10*/  FFMA.FTZ R27, R0.reuse, R8.reuse, R27 ;  /* 0x00000008001b7223 */ /* 0x0c0fe2000001001b */
[----:B------:R-:W-:Y:S01]  /*7c20*/  FFMA.FTZ R23, R0, R8, R31 ;  /* 0x0000000800177223 */ /* 0x000fe2000001001f */
[----:B------:R-:W-:Y:S02]  /*7c30*/  VIADD R8, R24, 0x30 ;  /* 0x0000003018087836 */ /* 0x000fe40000000000 */
[----:B------:R-:W2:Y:S01]  /*7c40*/  MUFU.TANH R11, R11 ;  /* 0x0000000b000b7308 */ /* 0x000ea20000002400 */
[----:B------:R-:W-:Y:S01]  /*7c50*/  FSEL R120, R27, -INF , !P4 ;  /* 0xff8000001b787808 */ /* 0x000fe20006000000 */
[----:B------:R-:W-:Y:S01]  /*7c60*/  FMUL.FTZ R27, R6, UR10 ;  /* 0x0000000a061b7c20 */ /* 0x000fe20008410000 */
[----:B------:R-:W-:Y:S02]  /*7c70*/  ISETP.GE.AND P4, PT, R8, R130, PT ;  /* 0x000000820800720c */ /* 0x000fe40003f86270 */
[----:B------:R-:W-:Y:S02]  /*7c80*/  FSEL R23, R23, -INF , !P6 ;  /* 0xff80000017177808 */ /* 0x000fe40007000000 */
[----:B------:R-:W-:Y:S01]  /*7c90*/  ISETP.GE.AND P6, PT, R12, R129, PT ;  /* 0x000000810c00720c */ /* 0x000fe20003fc6270 */
[----:B------:R-:W-:Y:S01]  /*7ca0*/  MUFU.TANH R27, R27 ;  /* 0x0000001b001b7308 */ /* 0x000fe20000002400 */
[----:B-1----:R-:W-:Y:S01]  /*7cb0*/  FFMA.FTZ R21, R0, R10, R13 ;  /* 0x0000000a00157223 */ /* 0x002fe2000001000d */
[----:B------:R-:W-:Y:S01]  /*7cc0*/  VIADD R10, R24, 0x31 ;  /* 0x00000031180a7836 */ /* 0x000fe20000000000 */
[----:B------:R-:W-:-:S03]  /*7cd0*/  FSEL R118, R118, -INF , !P6 ;  /* 0xff80000076767808 */ /* 0x000fc60007000000 */
[----:B------:R-:W-:Y:S02]  /*7ce0*/  FSEL R21, R21, -INF , !P5 ;  /* 0xff80000015157808 */ /* 0x000fe40006800000 */
[----:B------:R-:W-:Y:S01]  /*7cf0*/  I2FP.F32.S32 R6, R10 ;  /* 0x0000000a00067245 */ /* 0x000fe20000201400 */
[----:B------:R1:W3:Y:S01]  /*7d00*/  MUFU.TANH R13, R4 ;  /* 0x00000004000d7308 */ /* 0x0002e20000002400 */
[----:B------:R-:W-:Y:S02]  /*7d10*/  ISETP.GE.AND P5, PT, R8, R129, PT ;  /* 0x000000810800720c */ /* 0x000fe40003fa6270 */
[----:B------:R-:W-:Y:S01]  /*7d20*/  I2FP.F32.S32 R8, R8 ;  /* 0x0000000800087245 */ /* 0x000fe20000201400 */
[----:B----4-:R-:W-:Y:S01]  /*7d30*/  FFMA.FTZ R108, R0, R6, R9 ;  /* 0x00000006006c7223 */ /* 0x010fe20000010009 */
[----:B------:R-:W-:Y:S01]  /*7d40*/  FMUL.FTZ R9, R5, UR10 ;  /* 0x0000000a05097c20 */ /* 0x000fe20008410000 */
[----:B------:R-:W-:Y:S01]  /*7d50*/  ISETP.GE.AND P6, PT, R10, R130, PT ;  /* 0x000000820a00720c */ /* 0x000fe20003fc6270 */
[C---:B--2---:R-:W-:Y:S01]  /*7d60*/  FFMA.FTZ R11, R0.reuse, R6, R11 ;  /* 0x00000006000b7223 */ /* 0x044fe2000001000b */
[CC--:B------:R-:W-:Y:S01]  /*7d70*/  FFMA.FTZ R105, R0.reuse, R8.reuse, R105 ;  /* 0x0000000800697223 */ /* 0x0c0fe20000010069 */
[----:B------:R-:W-:Y:S01]  /*7d80*/  FFMA.FTZ R35, R0, R8, R35 ;  /* 0x0000000800237223 */ /* 0x000fe20000010023 */
[----:B------:R-:W-:Y:S01]  /*7d90*/  MUFU.TANH R15, R15 ;  /* 0x0000000f000f7308 */ /* 0x000fe20000002400 */
[----:B------:R-:W-:-:S02]  /*7da0*/  FSEL R108, R108, -INF , !P6 ;  /* 0xff8000006c6c7808 */ /* 0x000fc40007000000 */
[----:B------:R-:W-:Y:S02]  /*7db0*/  FSEL R109, R105, -INF , !P4 ;  /* 0xff800000696d7808 */ /* 0x000fe40006000000 */
[----:B------:R-:W-:Y:S01]  /*7dc0*/  FSEL R106, R35, -INF , !P5 ;  /* 0xff800000236a7808 */ /* 0x000fe20006800000 */
[----:B-1----:R-:W-:Y:S02]  /*7dd0*/  VIADD R4, R24, 0x38 ;  /* 0x0000003818047836 */ /* 0x002fe40000000000 */
[----:B------:R-:W1:Y:S01]  /*7de0*/  MUFU.TANH R9, R9 ;  /* 0x0000000900097308 */ /* 0x000e620000002400 */
[----:B------:R-:W-:Y:S02]  /*7df0*/  I2FP.F32.S32 R6, R24 ;  /* 0x0000001800067245 */ /* 0x000fe40000201400 */
[----:B------:R-:W-:Y:S02]  /*7e00*/  ISETP.GE.AND P4, PT, R10, R129, PT ;  /* 0x000000810a00720c */ /* 0x000fe40003f86270 */
[----:B------:R-:W-:-:S02]  /*7e10*/  I2FP.F32.S32 R5, R4 ;  /* 0x0000000400057245 */ /* 0x000fc40000201400 */
[C---:B------:R-:W-:Y:S01]  /*7e20*/  ISETP.GE.AND P5, PT, R4.reuse, R130, PT ;  /* 0x000000820400720c */ /* 0x040fe20003fa6270 */
[----:B------:R-:W2:Y:S01]  /*7e30*/  MUFU.TANH R7, R7 ;  /* 0x0000000700077308 */ /* 0x000ea20000002400 */
[----:B------:R-:W-:Y:S01]  /*7e40*/  ISETP.GE.AND P6, PT, R4, R129, PT ;  /* 0x000000810400720c */ /* 0x000fe20003fc6270 */
[----:B------:R-:W-:Y:S02]  /*7e50*/  VIADD R4, R24, 0x39 ;  /* 0x0000003918047836 */ /* 0x000fe40000000000 */
[CC--:B---3--:R-:W-:Y:S01]  /*7e60*/  FFMA.FTZ R13, R0.reuse, R5.reuse, R13 ;  /* 0x00000005000d7223 */ /* 0x0c8fe2000001000d */
[C---:B------:R-:W-:Y:S01]  /*7e70*/  FFMA.FTZ R27, R0.reuse, R5, R27 ;  /* 0x00000005001b7223 */ /* 0x040fe2000001001b */
[----:B------:R-:W-:Y:S01]  /*7e80*/  FSEL R104, R11, -INF , !P4 ;  /* 0xff8000000b687808 */ /* 0x000fe20006000000 */
[----:B------:R-:W-:Y:S01]  /*7e90*/  FFMA.FTZ R5, R0, R6, R115 ;  /* 0x0000000600057223 */ /* 0x000fe20000010073 */
[----:B------:R-:W-:Y:S02]  /*7ea0*/  ISETP.GE.AND P4, PT, R24, R130, PT ;  /* 0x000000821800720c */ /* 0x000fe40003f86270 */
[----:B------:R-:W-:-:S02]  /*7eb0*/  I2FP.F32.S32 R8, R4 ;  /* 0x0000000400087245 */ /* 0x000fc40000201400 */
[----:B------:R-:W-:Y:S02]  /*7ec0*/  FSEL R34, R27, -INF , !P6 ;  /* 0xff8000001b227808 */ /* 0x000fe40007000000 */
[----:B------:R-:W-:Y:S01]  /*7ed0*/  FSEL R5, R5, -INF , !P4 ;  /* 0xff80000005057808 */ /* 0x000fe20006000000 */
[----:B-1----:R-:W-:Y:S01]  /*7ee0*/  FFMA.FTZ R9, R0, R8, R9 ;  /* 0x0000000800097223 */ /* 0x002fe20000010009 */
[C---:B------:R-:W-:Y:S02]  /*7ef0*/  ISETP.GE.AND P6, PT, R4.reuse, R130, PT ;  /* 0x000000820400720c */ /* 0x040fe40003fc6270 */
[-C--:B------:R-:W-:Y:S01]  /*7f00*/  ISETP.GE.AND P4, PT, R4, R129.reuse, PT ;  /* 0x000000810400720c */ /* 0x080fe20003f86270 */
[C---:B------:R-:W-:Y:S01]  /*7f10*/  FFMA.FTZ R4, R0.reuse, R6, R15 ;  /* 0x0000000600047223 */ /* 0x040fe2000001000f */
[----:B------:R-:W-:Y:S01]  /*7f20*/  FSEL R107, R13, -INF , !P5 ;  /* 0xff8000000d6b7808 */ /* 0x000fe20006800000 */
[----:B--2---:R-:W-:Y:S01]  /*7f30*/  FFMA.FTZ R7, R0, R8, R7 ;  /* 0x0000000800077223 */ /* 0x004fe20000010007 */
        /* <DEDUP_REMOVED lines=63> */
[----:B------:R-:W-:-:S05]  /*8330*/  IMAD R3, R7, R3, R6 ;  /* 0x0000000307037224 */ /* 0x000fca00078e0206 */
[----:B------:R-:W-:Y:S01]  /*8340*/  IADD3 R2, R13, R3, RZ ;  /* 0x000000030d027210 */ /* 0x000fe20007ffe0ff */
[----:B------:R-:W-:Y:S01]  /*8350*/  IMAD.MOV.U32 R3, RZ, RZ, R12 ;  /* 0x000000ffff037224 */ /* 0x000fe200078e000c */
[----:B------:R-:W-:Y:S06]  /*8360*/  BRA `(.L_x_6793) ;  /* 0x0000000000087947 */ /* 0x000fec0003800000 */
.L_x_6792:
[----:B------:R-:W-:-:S04]  /*8370*/  LEA R3, -R102, RZ, 0x6 ;  /* 0x000000ff66037211 */ /* 0x000fc800078e31ff */
[----:B------:R-:W-:-:S07]  /*8380*/  SHF.R.S32.HI R2, RZ, 0x1f, R3 ;  /* 0x0000001fff027819 */ /* 0x000fce0000011403 */
.L_x_6793:
[C---:B------:R-:W-:Y:S01]  /*8390*/  @!P2 LEA R26, P3, R3.reuse, R178, 0x1 ;  /* 0x000000b2031aa211 */ /* 0x040fe200078608ff */
[----:B------:R1:W-:Y:S01]  /*83a0*/  @P2 STS.128 [R163+0x4000], RZ ;  /* 0x004000ffa3002388 */ /* 0x0003e20000000c00 */
[C---:B------:R-:W-:Y:S01]  /*83b0*/  @!P1 IADD3 R7, P6, R128.reuse, R3, RZ ;  /* 0x0000000380079210 */ /* 0x040fe20007fde0ff */
        /* <DEDUP_REMOVED lines=69> */
.L_x_6795:
[----:B------:R-:W-:Y:S05]  /*8810*/  BSYNC B0 ;  /* 0x0000000000007941 */ /* 0x000fea0003800000 */
.L_x_6794:
[----:B------:R-:W0:Y:S01]  /*8820*/  LDGDEPBAR ;  /* 0x00000000000079af */ /* 0x000e220000000000 */
[----:B------:R-:W-:-:S04]  /*8830*/  LEA R178, P1, R3, R178, 0x1 ;  /* 0x000000b203b27211 */ /* 0x000fc800078208ff */
[----:B------:R-:W-:-:S09]  /*8840*/  LEA.HI.X R177, R3, R177, R2, 0x1, P1 ;  /* 0x000000b103b17211 */ /* 0x000fd200008f0c02 */
.L_x_6791:
        /* <DEDUP_REMOVED lines=27> */
[----:B--2---:R-:W-:Y:S02]  /*8a00*/  FMNMX.FTZ R7, R109, R2, !PT ;  /* 0x000000026d077209 */ /* 0x004fe40007810000 */
        /* <DEDUP_REMOVED lines=21> */
[----:B------:R-:W-:Y:S01]  /*8b60*/  FSEL R4, R27, RZ, P2 ;  /* 0x000000ff1b047208 */ /* 0x000fe20001000000 */
[--C-:B------:R-:W-:Y:S01]  /*8b70*/  FFMA.FTZ R2, R28, UR11, -R103.reuse ;  /* 0x0000000b1c027c23 */ /* 0x100fe20008010867 */
[----:B------:R-:W-:Y:S01]  /*8b80*/  FFMA.FTZ R28, R32, UR11, -R103 ;  /* 0x0000000b201c7c23 */ /* 0x000fe20008010867 */
[--C-:B------:R-:W-:Y:S01]  /*8b90*/  FFMA.FTZ R31, R5, UR11, -R110.reuse ;  /* 0x0000000b051f7c23 */ /* 0x100fe2000801086e */
[----:B------:R-:W-:Y:S01]  /*8ba0*/  FSEL R5, R26, RZ, P1 ;  /* 0x000000ff1a057208 */ /* 0x000fe20000800000 */
[----:B------:R-:W-:Y:S01]  /*8bb0*/  FFMA.FTZ R24, R33, UR11, -R110 ;  /* 0x0000000b21187c23 */ /* 0x000fe2000801086e */
[----:B------:R-:W-:Y:S01]  /*8bc0*/  FADD.FTZ R33, R101, -R4 ;  /* 0x8000000465217221 */ /* 0x000fe20000010000 */
[--C-:B------:R-:W-:Y:S01]  /*8bd0*/  FFMA.FTZ R3, R29, UR11, -R110.reuse ;  /* 0x0000000b1d037c23 */ /* 0x100fe2000801086e */
[--C-:B------:R-:W-:Y:S01]  /*8be0*/  FFMA.FTZ R25, R25, UR11, -R110.reuse ;  /* 0x0000000b19197c23 */ /* 0x100fe2000801086e */
[----:B------:R-:W-:Y:S01]  /*8bf0*/  FADD.FTZ R4, R100, -R5 ;  /* 0x8000000564047221 */ /* 0x000fe20000010000 */
[----:B------:R-:W-:Y:S01]  /*8c00*/  FMUL.FTZ R33, R33, UR11 ;  /* 0x0000000b21217c20 */ /* 0x000fe20008410000 */
[--C-:B------:R-:W-:Y:S01]  /*8c10*/  FFMA.FTZ R29, R112, UR11, -R103.reuse ;  /* 0x0000000b701d7c23 */ /* 0x100fe20008010867 */
        /* <DEDUP_REMOVED lines=24> */
[----:B------:R-:W2:Y:S01]  /*8da0*/  MUFU.EX2 R3, R3 ;  /* 0x0000000300037308 */ /* 0x000ea20000000800 */
[----:B-1----:R-:W-:Y:S01]  /*8db0*/  F2FP.F16.F32.PACK_AB R4, R25, R31 ;  /* 0x0000001f1904723e */ /* 0x002fe200000000ff */
[----:B------:R-:W-:Y:S01]  /*8dc0*/  FFMA.FTZ R110, R105, UR11, -R110 ;  /* 0x0000000b696e7c23 */ /* 0x000fe2000801086e */
[--C-:B------:R-:W-:Y:S01]  /*8dd0*/  FFMA.FTZ R105, R106, UR11, -R103.reuse ;  /* 0x0000000b6a697c23 */ /* 0x100fe20008010867 */
[--C-:B------:R-:W-:Y:S01]  /*8de0*/  FFMA.FTZ R104, R104, UR11, -R103.reuse ;  /* 0x0000000b68687c23 */ /* 0x100fe20008010867 */
[--C-:B------:R-:W-:Y:S01]  /*8df0*/  FFMA.FTZ R34, R34, UR11, -R103.reuse ;  /* 0x0000000b22227c23 */ /* 0x100fe20008010867 */
[----:B------:R-:W-:-:S02]  /*8e00*/  FFMA.FTZ R35, R35, UR11, -R103 ;  /* 0x0000000b23237c23 */ /* 0x000fc40008010867 */
        /* <DEDUP_REMOVED lines=73> */
[-C--:B------:R-:W-:Y:S01]  /*92a0*/  FMUL.FTZ R52, R52, R33.reuse ;  /* 0x0000002134347220 */ /* 0x080fe20000410000 */
[-C--:B------:R-:W-:Y:S01]  /*92b0*/  FMUL.FTZ R53, R53, R33.reuse ;  /* 0x0000002135357220 */ /* 0x080fe20000410000 */
[-C--:B------:R-:W-:Y:S01]  /*92c0*/  FMUL.FTZ R54, R54, R32.reuse ;  /* 0x0000002036367220 */ /* 0x080fe20000410000 */
[-C--:B------:R-:W-:Y:S01]  /*92d0*/  FMUL.FTZ R55, R55, R32.reuse ;  /* 0x0000002037377220 */ /* 0x080fe20000410000 */
[-C--:B------:R-:W-:Y:S01]  /*92e0*/  FMUL.FTZ R56, R56, R33.reuse ;  /* 0x0000002138387220 */ /* 0x080fe20000410000 */
[C---:B-1----:R-:W-:Y:S01]  /*92f0*/  HMMA.16816.F32 R72, R4.reuse, R12, R72 ;  /* 0x0000000c0448723c */ /* 0x042fe20000001848 */
[-C--:B------:R-:W-:Y:S01]  /*9300*/  FMUL.FTZ R57, R57, R33.reuse ;  /* 0x0000002139397220 */ /* 0x080fe20000410000 */
[----:B---3--:R-:W-:Y:S01]  /*9310*/  LDSM.16.MT88.4 R16, [R148+0x8800] ;  /* 0x008800009410783b */ /* 0x008fe20000004200 */
[----:B------:R-:W1:Y:S01]  /*9320*/  MUFU.EX2 R101, R101 ;  /* 0x0000006500657308 */ /* 0x000e620000000800 */
[-C--:B------:R-:W-:Y:S01]  /*9330*/  FMUL.FTZ R58, R58, R32.reuse ;  /* 0x000000203a3a7220 */ /* 0x080fe20000410000 */
[-C--:B------:R-:W-:Y:S01]  /*9340*/  FMUL.FTZ R59, R59, R32.reuse ;  /* 0x000000203b3b7220 */ /* 0x080fe20000410000 */
[----:B------:R-:W-:Y:S01]  /*9350*/  HMMA.16816.F32 R68, R4, R14, R68 ;  /* 0x0000000e0444723c */ /* 0x000fe20000001844 */
[----:B------:R-:W3:Y:S01]  /*9360*/  LDSM.16.MT88.4 R12, [R146+0xa000] ;  /* 0x00a00000920c783b */ /* 0x000ee20000004200 */
[----:B------:R-:W-:Y:S01]  /*9370*/  FFMA.FTZ R180, R180, R33, R31 ;  /* 0x00000021b4b47223 */ /* 0x000fe2000001001f */
[----:B------:R-:W-:-:S02]  /*9380*/  FFMA.FTZ R179, R179, R32, R30 ;  /* 0x00000020b3b37223 */ /* 0x000fc4000001001e */
[----:B------:R-:W5:Y:S01]  /*9390*/  MUFU.EX2 R112, R112 ;  /* 0x0000007000707308 */ /* 0x000f620000000800 */
[----:B--2---:R-:W-:Y:S01]  /*93a0*/  HMMA.16816.F32 R80, R4, R8, R80 ;  /* 0x000000080450723c */ /* 0x004fe20000001850 */
[----:B------:R-:W-:Y:S01]  /*93b0*/  FADD.FTZ R25, R25, R180 ;  /* 0x000000b419197221 */ /* 0x000fe20000010000 */
[----:B------:R-:W-:-:S03]  /*93c0*/  FADD.FTZ R179, R2, R179 ;  /* 0x000000b302b37221 */ /* 0x000fc60000010000 */
[----:B------:R-:W-:Y:S01]  /*93d0*/  FADD.FTZ R24, R24, R25 ;  /* 0x0000001918187221 */ /* 0x000fe20000010000 */
[----:B------:R-:W-:Y:S01]  /*93e0*/  HMMA.16816.F32 R76, R4, R10, R76 ;  /* 0x0000000a044c723c */ /* 0x000fe2000000184c */
[----:B------:R-:W2:Y:S01]  /*93f0*/  LDSM.16.MT88.4 R8, [R148+0xa000] ;  /* 0x00a000009408783b */ /* 0x000ea20000004200 */
[----:B------:R-:W-:Y:S01]  /*9400*/  MUFU.EX2 R113, R113 ;  /* 0x0000007100717308 */ /* 0x000fe20000000800 */
[----:B------:R-:W-:Y:S01]  /*9410*/  FADD.FTZ R28, R28, R179 ;  /* 0x000000b31c1c7221 */ /* 0x000fe20000010000 */
[----:B------:R-:W-:-:S03]  /*9420*/  FADD.FTZ R3, R3, R24 ;  /* 0x0000001803037221 */ /* 0x000fc60000010000 */
[----:B------:R-:W-:Y:S01]  /*9430*/  FADD.FTZ R28, R29, R28 ;  /* 0x0000001c1d1c7221 */ /* 0x000fe20000010000 */
[----:B----4-:R-:W-:Y:S02]  /*9440*/  FADD.FTZ R2, R100, R3 ;  /* 0x0000000364027221 */ /* 0x010fe40000010000 */
[----:B------:R-:W-:Y:S02]  /*9450*/  MUFU.EX2 R116, R116 ;  /* 0x0000007400747308 */ /* 0x000fe40000000800 */
[----:B------:R-:W-:-:S04]  /*9460*/  FADD.FTZ R2, R111, R2 ;  /* 0x000000026f027221 */ /* 0x000fc80000010000 */
[----:B-1----:R-:W-:Y:S02]  /*9470*/  FADD.FTZ R3, R101, R2 ;  /* 0x0000000265037221 */ /* 0x002fe40000010000 */
[----:B------:R-:W-:Y:S02]  /*9480*/  MUFU.EX2 R115, R115 ;  /* 0x0000007300737308 */ /* 0x000fe40000000800 */
[----:B-----5:R-:W-:-:S06]  /*9490*/  FADD.FTZ R3, R112, R3 ;  /* 0x0000000370037221 */ /* 0x020fcc0000010000 */
[----:B------:R-:W-:Y:S01]  /*94a0*/  MUFU.EX2 R114, R114 ;  /* 0x0000007200727308 */ /* 0x000fe20000000800 */
[C---:B---3--:R-:W-:Y:S07]  /*94b0*/  HMMA.16816.F32 R44, R4.reuse, R12, R44 ;  /* 0x0000000c042c723c */ /* 0x048fee000000182c */
[----:B------:R-:W1:Y:S01]  /*94c0*/  MUFU.EX2 R126, R126 ;  /* 0x0000007e007e7308 */ /* 0x000e620000000800 */
[C---:B------:R-:W-:Y:S01]  /*94d0*/  HMMA.16816.F32 R48, R4.reuse, R14, R48 ;  /* 0x0000000e0430723c */ /* 0x040fe20000001830 */
[----:B------:R-:W3:Y:S05]  /*94e0*/  LDSM.16.MT88.4 R12, [R144+0xa000] ;  /* 0x00a00000900c783b */ /* 0x000eea0000004200 */
[C---:B--2---:R-:W-:Y:S01]  /*94f0*/  HMMA.16816.F32 R36, R4.reuse, R8, R36 ;  /* 0x000000080424723c */ /* 0x044fe20000001824 */
[----:B------:R-:W2:Y:S05]  /*9500*/  MUFU.EX2 R117, R117 ;  /* 0x0000007500757308 */ /* 0x000eaa0000000800 */
[----:B------:R-:W-:Y:S01]  /*9510*/  HMMA.16816.F32 R40, R4, R10, R40 ;  /* 0x0000000a0428723c */ /* 0x000fe20000001828 */
[----:B------:R-:W4:Y:S02]  /*9520*/  LDSM.16.MT88.4 R8, [R145+0xa000] ;  /* 0x00a000009108783b */ /* 0x000f240000004200 */
[----:B------:R-:W-:Y:S01]  /*9530*/  MUFU.EX2 R119, R119 ;  /* 0x0000007700777308 */ /* 0x000fe20000000800 */
[----:B-1----:R-:W-:-:S07]  /*9540*/  FADD.FTZ R2, R126, R3 ;  /* 0x000000037e027221 */ /* 0x002fce0000010000 */
[----:B------:R-:W-:Y:S01]  /*9550*/  MUFU.EX2 R128, R128 ;  /* 0x0000008000807308 */ /* 0x000fe20000000800 */
[----:B--2---:R-:W-:-:S07]  /*9560*/  FADD.FTZ R2, R117, R2 ;  /* 0x0000000275027221 */ /* 0x004fce0000010000 */
[----:B------:R-:W1:Y:S08]  /*9570*/  MUFU.EX2 R123, R123 ;  /* 0x0000007b007b7308 */ /* 0x000e700000000800 */
[----:B------:R-:W2:Y:S01]  /*9580*/  MUFU.EX2 R122, R122 ;  /* 0x0000007a007a7308 */ /* 0x000ea20000000800 */
[C---:B---3--:R-:W-:Y:S06]  /*9590*/  HMMA.16816.F32 R60, R4.reuse, R12, R60 ;  /* 0x0000000c043c723c */ /* 0x048fec000000183c */
[C---:B------:R-:W-:Y:S01]  /*95a0*/  HMMA.16816.F32 R64, R4.reuse, R14, R64 ;  /* 0x0000000e0440723c */ /* 0x040fe20000001840 */
[----:B------:R-:W3:Y:S01]  /*95b0*/  LDSM.16.MT88.4 R12, [R146+0x8800] ;  /* 0x00880000920c783b */ /* 0x000ee20000004200 */
[----:B------:R-:W-:Y:S04]  /*95c0*/  MUFU.EX2 R120, R120 ;  /* 0x0000007800787308 */ /* 0x000fe80000000800 */
[C---:B----4-:R-:W-:Y:S04]  /*95d0*/  HMMA.16816.F32 R52, R4.reuse, R8, R52 ;  /* 0x000000080434723c */ /* 0x050fe80000001834 */
[----:B------:R-:W4:Y:S02]  /*95e0*/  MUFU.EX2 R121, R121 ;  /* 0x0000007900797308 */ /* 0x000f240000000800 */
[----:B------:R-:W-:Y:S01]  /*95f0*/  HMMA.16816.F32 R56, R4, R10, R56 ;  /* 0x0000000a0438723c */ /* 0x000fe20000001838 */
[----:B------:R-:W5:Y:S05]  /*9600*/  LDSM.16.MT88.4 R8, [R145+0x8800] ;  /* 0x008800009108783b */ /* 0x000f6a0000004200 */
[----:B------:R-:W-:Y:S01]  /*9610*/  MUFU.EX2 R109, R109 ;  /* 0x0000006d006d7308 */ /* 0x000fe20000000800 */
[----:B------:R-:W-:-:S02]  /*9620*/  F2FP.F16.F32.PACK_AB R4, R111, R100 ;  /* 0x000000646f04723e */ /* 0x000fc400000000ff */
[----:B------:R-:W-:Y:S01]  /*9630*/  F2FP.F16.F32.PACK_AB R5, R116, R113 ;  /* 0x000000717405723e */ /* 0x000fe200000000ff */
[----:B------:R-:W-:Y:S01]  /*9640*/  FADD.FTZ R113, R113, R28 ;  /* 0x0000001c71717221 */ /* 0x000fe20000010000 */
[----:B------:R-:W-:Y:S02]  /*9650*/  F2FP.F16.F32.PACK_AB R6, R112, R101 ;  /* 0x000000657006723e */ /* 0x000fe400000000ff */
[----:B------:R-:W-:Y:S01]  /*9660*/  F2FP.F16.F32.PACK_AB R7, R114, R115 ;  /* 0x000000737207723e */ /* 0x000fe200000000ff */
[----:B------:R-:W4:Y:S01]  /*9670*/  MUFU.EX2 R108, R108 ;  /* 0x0000006c006c7308 */ /* 0x000f220000000800 */
[----:B------:R-:W-:Y:S01]  /*9680*/  FADD.FTZ R116, R116, R113 ;  /* 0x0000007174747221 */ /* 0x000fe20000010000 */
[----:B------:R-:W-:Y:S02]  /*9690*/  MOV R100, R26 ;  /* 0x0000001a00647202 */ /* 0x000fe40000000f00 */
[----:B------:R-:W-:Y:S01]  /*96a0*/  MOV R101, R27 ;  /* 0x0000001b00657202 */ /* 0x000fe20000000f00 */
[----:B------:R-:W-:Y:S01]  /*96b0*/  FADD.FTZ R115, R115, R116 ;  /* 0x0000007473737221 */ /* 0x000fe20000010000 */
[----:B------:R-:W-:Y:S02]  /*96c0*/  HMMA.16816.F32 R96, R4, R16, R96 ;  /* 0x000000100460723c */ /* 0x000fe40000001860 */
[----:B------:R-:W-:Y:S01]  /*96d0*/  MUFU.EX2 R107, R107 ;  /* 0x0000006b006b7308 */ /* 0x000fe20000000800 */
[----:B------:R-:W-:-:S03]  /*96e0*/  FADD.FTZ R114, R114, R115 ;  /* 0x0000007372727221 */ /* 0x000fc60000010000 */
[C---:B------:R-:W-:Y:S01]  /*96f0*/  HMMA.16816.F32 R92, R4.reuse, R18, R92 ;  /* 0x00000012045c723c */ /* 0x040fe2000000185c */
[----:B------:R-:W4:Y:S01]  /*9700*/  LDSM.16.MT88.4 R16, [R144+0x8800] ;  /* 0x008800009010783b */ /* 0x000f220000004200 */
[----:B-1----:R-:W-:Y:S02]  /*9710*/  FADD.FTZ R3, R123, R114 ;  /* 0x000000727b037221 */ /* 0x002fe40000010000 */
[----:B------:R-:W-:Y:S02]  /*9720*/  MUFU.EX2 R110, R110 ;  /* 0x0000006e006e7308 */ /* 0x000fe40000000800 */
[----:B---3--:R-:W-:Y:S01]  /*9730*/  HMMA.16816.F32 R88, R4, R12, R88 ;  /* 0x0000000c0458723c */ /* 0x008fe20000001858 */
[----:B--2---:R-:W-:-:S05]  /*9740*/  FADD.FTZ R3, R122, R3 ;  /* 0x000000037a037221 */ /* 0x004fca0000010000 */
[C---:B------:R-:W-:Y:S01]  /*9750*/  HMMA.16816.F32 R84, R4.reuse, R14, R84 ;  /* 0x0000000e0454723c */ /* 0x040fe20000001854 */
[----:B------:R-:W1:Y:S01]  /*9760*/  LDSM.16.MT88.4 R12, [R148+0xa800] ;  /* 0x00a80000940c783b */ /* 0x000e620000004200 */
[----:B------:R-:W-:Y:S04]  /*9770*/  MUFU.EX2 R105, R105 ;  /* 0x0000006900697308 */ /* 0x000fe80000000800 */
[C---:B-----5:R-:W-:Y:S04]  /*9780*/  HMMA.16816.F32 R80, R4.reuse, R8, R80 ;  /* 0x000000080450723c */ /* 0x060fe80000001850 */
[----:B------:R-:W2:Y:S02]  /*9790*/  MUFU.EX2 R104, R104 ;  /* 0x0000006800687308 */ /* 0x000ea40000000800 */
[C---:B------:R-:W-:Y:S01]  /*97a0*/  HMMA.16816.F32 R76, R4.reuse, R10, R76 ;  /* 0x0000000a044c723c */ /* 0x040fe2000000184c */
[----:B------:R-:W3:Y:S05]  /*97b0*/  LDSM.16.MT88.4 R8, [R146+0xa800] ;  /* 0x00a800009208783b */ /* 0x000eea0000004200 */
[C---:B------:R-:W-:Y:S01]  /*97c0*/  HMMA.16816.F32 R52, R4.reuse, R20, R52 ;  /* 0x000000140434723c */ /* 0x040fe20000001834 */
[----:B------:R-:W-:Y:S05]  /*97d0*/  MUFU.EX2 R34, R34 ;  /* 0x0000002200227308 */ /* 0x000fea0000000800 */
[C---:B------:R-:W-:Y:S01]  /*97e0*/  HMMA.16816.F32 R56, R4.reuse, R22, R56 ;  /* 0x000000160438723c */ /* 0x040fe20000001838 */
[----:B------:R-:W-:Y:S02]  /*97f0*/  LDSM.16.MT88.4 R20, [R145+0x9000] ;  /* 0x009000009114783b */ /* 0x000fe40000004200 */
[----:B------:R-:W5:Y:S03]  /*9800*/  MUFU.EX2 R35, R35 ;  /* 0x0000002300237308 */ /* 0x000f660000000800 */
        /* <DEDUP_REMOVED lines=12> */
[----:B------:R-:W-:-:S02]  /*98d0*/  F2FP.F16.F32.PACK_AB R4, R117, R126 ;  /* 0x0000007e7504723e */ /* 0x000fc400000000ff */
[----:B------:R-:W-:Y:S02]  /*98e0*/  F2FP.F16.F32.PACK_AB R5, R122, R123 ;  /* 0x0000007b7a05723e */ /* 0x000fe400000000ff */
[----:B------:R-:W-:Y:S01]  /*98f0*/  F2FP.F16.F32.PACK_AB R6, R128, R119 ;  /* 0x000000778006723e */ /* 0x000fe200000000ff */
[----:B------:R-:W-:Y:S01]  /*9900*/  FADD.FTZ R119, R119, R2 ;  /* 0x0000000277777221 */ /* 0x000fe20000010000 */
[C---:B------:R-:W-:Y:S01]  /*9910*/  F2FP.F16.F32.PACK_AB R7, R121.reuse, R120 ;  /* 0x000000787907723e */ /* 0x040fe200000000ff */
[----:B------:R-:W-:Y:S02]  /*9920*/  FADD.FTZ R2, R120, R3 ;  /* 0x0000000378027221 */ /* 0x000fe40000010000 */
[----:B------:R-:W-:Y:S02]  /*9930*/  FADD.FTZ R128, R128, R119 ;  /* 0x0000007780807221 */ /* 0x000fe40000010000 */
[----:B------:R-:W-:Y:S02]  /*9940*/  FADD.FTZ R2, R121, R2 ;  /* 0x0000000279027221 */ /* 0x000fe40000010000 */
        /* <DEDUP_REMOVED lines=16> */
[C---:B------:R-:W-:Y:S01]  /*9a50*/  HMMA.16816.F32 R48, R4.reuse, R10, R48 ;  /* 0x0000000a0430723c */ /* 0x040fe20000001830 */
[----:B------:R-:W-:Y:S05]  /*9a60*/  LDSM.16.MT88.4 R8, [R144+0x9800] ;  /* 0x009800009008783b */ /* 0x000fea0000004200 */
[C---:B----4-:R-:W-:Y:S06]  /*9a70*/  HMMA.16816.F32 R52, R4.reuse, R16, R52 ;  /* 0x000000100434723c */ /* 0x050fec0000001834 */
[C---:B------:R-:W-:Y:S01]  /*9a80*/  HMMA.16816.F32 R56, R4.reuse, R18, R56 ;  /* 0x000000120438723c */ /* 0x040fe20000001838 */
[----:B------:R-:W3:Y:S05]  /*9a90*/  LDSM.16.MT88.4 R16, [R146+0x9800] ;  /* 0x009800009210783b */ /* 0x000eea0000004200 */
[C---:B-1----:R-:W-:Y:S06]  /*9aa0*/  HMMA.16816.F32 R60, R4.reuse, R12, R60 ;  /* 0x0000000c043c723c */ /* 0x042fec000000183c */
[----:B------:R-:W-:Y:S01]  /*9ab0*/  HMMA.16816.F32 R64, R4, R14, R64 ;  /* 0x0000000e0440723c */ /* 0x000fe20000001840 */
[----:B------:R-:W1:Y:S06]  /*9ac0*/  LDSM.16.MT88.4 R12, [R145+0x9800] ;  /* 0x00980000910c783b */ /* 0x000e6c0000004200 */
[----:B------:R-:W-:Y:S01]  /*9ad0*/  F2FP.F16.F32.PACK_AB R4, R108, R109 ;  /* 0x0000006d6c04723e */ /* 0x000fe200000000ff */
[----:B------:R-:W-:Y:S01]  /*9ae0*/  FADD.FTZ R109, R109, R128 ;  /* 0x000000806d6d7221 */ /* 0x000fe20000010000 */
[----:B--2---:R-:W-:Y:S01]  /*9af0*/  F2FP.F16.F32.PACK_AB R5, R104, R105 ;  /* 0x000000696805723e */ /* 0x004fe200000000ff */
[----:B------:R-:W-:Y:S01]  /*9b00*/  FADD.FTZ R105, R105, R2 ;  /* 0x0000000269697221 */ /* 0x000fe20000010000 */
[----:B------:R-:W-:Y:S01]  /*9b10*/  F2FP.F16.F32.PACK_AB R6, R110, R107 ;  /* 0x0000006b6e06723e */ /* 0x000fe200000000ff */
[----:B------:R-:W-:Y:S01]  /*9b20*/  FADD.FTZ R108, R108, R109 ;  /* 0x0000006d6c6c7221 */ /* 0x000fe20000010000 */
[----:B-----5:R-:W-:Y:S01]  /*9b30*/  F2FP.F16.F32.PACK_AB R7, R35, R34 ;  /* 0x000000222307723e */ /* 0x020fe200000000ff */
        /* <DEDUP_REMOVED lines=15> */
[C---:B------:R-:W-:Y:S01]  /*9c30*/  HMMA.16816.F32 R68, R4.reuse, R10, R68 ;  /* 0x0000000a0444723c */ /* 0x040fe20000001844 */
[----:B------:R-:W4:Y:S05]  /*9c40*/  LDSM.16.MT88.4 R8, [R144+0xb800] ;  /* 0x00b800009008783b */ /* 0x000f2a0000004200 */
[C---:B--2---:R-:W-:Y:S06]  /*9c50*/  HMMA.16816.F32 R36, R4.reuse, R20, R36 ;  /* 0x000000140424723c */ /* 0x044fec0000001824 */
[C---:B------:R-:W-:Y:S06]  /*9c60*/  HMMA.16816.F32 R40, R4.reuse, R22, R40 ;  /* 0x000000160428723c */ /* 0x040fec0000001828 */
[C---:B---3--:R-:W-:Y:S06]  /*9c70*/  HMMA.16816.F32 R44, R4.reuse, R16, R44 ;  /* 0x00000010042c723c */ /* 0x048fec000000182c */
[C---:B------:R-:W-:Y:S06]  /*9c80*/  HMMA.16816.F32 R48, R4.reuse, R18, R48 ;  /* 0x000000120430723c */ /* 0x040fec0000001830 */
[C---:B-1----:R-:W-:Y:S06]  /*9c90*/  HMMA.16816.F32 R52, R4.reuse, R12, R52 ;  /* 0x0000000c0434723c */ /* 0x042fec0000001834 */
[C---:B------:R-:W-:Y:S06]  /*9ca0*/  HMMA.16816.F32 R56, R4.reuse, R14, R56 ;  /* 0x0000000e0438723c */ /* 0x040fec0000001838 */
[C---:B----4-:R-:W-:Y:S06]  /*9cb0*/  HMMA.16816.F32 R60, R4.reuse, R8, R60 ;  /* 0x00000008043c723c */ /* 0x050fec000000183c */
[----:B------:R-:W-:-:S15]  /*9cc0*/  HMMA.16816.F32 R64, R4, R10, R64 ;  /* 0x0000000a0440723c */ /* 0x000fde0000001840 */
[----:B------:R-:W-:-:S09]  /*9cd0*/  NOP ;  /* 0x0000000000007918 */ /* 0x000fd20000000000 */
.L_x_6788:
        /* <DEDUP_REMOVED lines=11> */
.L_x_6800:
        /* <DEDUP_REMOVED lines=68> */
.L_x_6797:
        /* <DEDUP_REMOVED lines=10> */
[C---:B------:R-:W-:Y:S02]  /*a270*/  @!P3 LEA R186, P1, R101.reuse, R182, 0x1 ;  /* 0x000000b665bab211 */ /* 0x040fe400078208ff */
[--C-:B------:R-:W-:Y:S02]  /*a280*/  @!P4 LEA.HI.X R189, R101, R183, R102.reuse, 0x1, P5 ;  /* 0x000000b765bdc211 */ /* 0x100fe400028f0c66 */
[----:B------:R-:W-:Y:S01]  /*a290*/  @P3 STS.128 [R163+0xa000], RZ ;  /* 0x00a000ffa3003388 */ /* 0x000fe20000000c00 */
[----:B------:R-:W-:Y:S02]  /*a2a0*/  IADD3 R103, P2, R161, R101, RZ ;  /* 0x00000065a1677210 */ /* 0x000fe40007f5e0ff */
[-C--:B------:R-:W-:Y:S02]  /*a2b0*/  @!P3 LEA.HI.X R187, R101, R183.reuse, R102, 0x1, P1 ;  /* 0x000000b765bbb211 */ /* 0x080fe400008f0c66 */
[----:B------:R-:W-:Y:S01]  /*a2c0*/  @!PT LDS RZ, [RZ] ;  /* 0x00000000fffff984 */ /* 0x000fe20000000800 */
[----:B------:R-:W-:Y:S01]  /*a2d0*/  @!PT LDS RZ, [RZ] ;  /* 0x00000000fffff984 */ /* 0x000fe20000000800 */
[----:B------:R-:W-:Y:S01]  /*a2e0*/  @!PT LDS RZ, [RZ] ;  /* 0x00000000fffff984 */ /* 0x000fe20000000800 */
[----:B------:R-:W-:Y:S01]  /*a2f0*/  @!P3 LDGSTS.E.BYPASS.LTC128B.128 [R163+0xa000], desc[UR12][R184.64+0x80] ;  /* 0x0a000080b8a3bfae */ /* 0x000fe2000b901d4c */
[C---:B------:R-:W-:Y:S02]  /*a300*/  IADD3.X R102, R160.reuse, R102, RZ, P2, !PT ;  /* 0x00000066a0667210 */ /* 0x040fe400017fe4ff */
[CC--:B------:R-:W-:Y:S02]  /*a310*/  @!P4 LEA R194, P6, R103.reuse, R182.reuse, 0x1 ;  /* 0x000000b667c2c211 */ /* 0x0c0fe400078c08ff */
[----:B------:R-:W-:Y:S01]  /*a320*/  @P4 STS.128 [R163+0x8800], RZ ;  /* 0x008800ffa3004388 */ /* 0x000fe20000000c00 */
[C---:B------:R-:W-:Y:S02]  /*a330*/  @!P3 LEA R190, P2, R103.reuse, R182, 0x1 ;  /* 0x000000b667beb211 */ /* 0x040fe400078408ff */
[--C-:B------:R-:W-:Y:S02]  /*a340*/  @!P4 LEA.HI.X R195, R103, R183, R102.reuse, 0x1, P6 ;  /* 0x000000b767c3c211 */ /* 0x100fe400030f0c66 */
[----:B------:R-:W-:Y:S01]  /*a350*/  @!PT LDS RZ, [RZ] ;  /* 0x00000000fffff984 */ /* 0x000fe20000000800 */
[----:B------:R-:W-:Y:S01]  /*a360*/  @!PT LDS RZ, [RZ] ;  /* 0x00000000fffff984 */ /* 0x000fe20000000800 */
[----:B------:R-:W-:Y:S01]  /*a370*/  @!PT LDS RZ, [RZ] ;  /* 0x00000000fffff984 */ /* 0x000fe20000000800 */
[----:B------:R-:W-:Y:S01]  /*a380*/  @!P4 LDGSTS.E.BYPASS.LTC128B.128 [R163+0x8800], desc[UR12][R188.64] ;  /* 0x08800000bca3cfae */ /* 0x000fe2000b901d4c */
[----:B------:R-:W-:Y:S02]  /*a390*/  IADD3 R101, P1, R161, R103, RZ ;  /* 0x00000067a1657210 */ /* 0x000fe40007f3e0ff */
[-C--:B------:R-:W-:Y:S02]  /*a3a0*/  @!P3 LEA.HI.X R191, R103, R183.reuse, R102, 0x1, P2 ;  /* 0x000000b767bfb211 */ /* 0x080fe400010f0c66 */
[----:B------:R-:W-:Y:S01]  /*a3b0*/  @P3 STS.128 [R163+0xa800], RZ ;  /* 0x00a800ffa3003388 */ /* 0x000fe20000000c00 */
[----:B------:R-:W-:Y:S02]  /*a3c0*/  IADD3.X R100, R160, R102, RZ, P1, !PT ;  /* 0x00000066a0647210 */ /* 0x000fe40000ffe4ff */
[CC--:B------:R-:W-:Y:S02]  /*a3d0*/  @!P4 LEA R192, P5, R101.reuse, R182.reuse, 0x1 ;  /* 0x000000b665c0c211 */ /* 0x0c0fe400078a08ff */
[----:B------:R-:W-:Y:S01]  /*a3e0*/  @!PT LDS RZ, [RZ] ;  /* 0x00000000fffff984 */ /* 0x000fe20000000800 */
[----:B------:R-:W-:Y:S01]  /*a3f0*/  @!PT LDS RZ, [RZ] ;  /* 0x00000000fffff984 */ /* 0x000fe20000000800 */
[----:B------:R-:W-:Y:S01]  /*a400*/  @!PT LDS RZ, [RZ] ;  /* 0x00000000fffff984 */ /* 0x000fe20000000800 */
[----:B------:R1:W-:Y:S01]  /*a410*/  @!P3 LDGSTS.E.BYPASS.LTC128B.128 [R163+0xa800], desc[UR12][R186.64+0x80] ;  /* 0x0a800080baa3bfae */ /* 0x0003e2000b901d4c */
[C---:B------:R-:W-:Y:S02]  /*a420*/  @!P3 LEA R182, P1, R101.reuse, R182, 0x1 ;  /* 0x000000b665b6b211 */ /* 0x040fe400078208ff */
[CCC-:B------:R-:W-:Y:S02]  /*a430*/  @!P4 LEA.HI.X R193, R101.reuse, R183.reuse, R100.reuse, 0x1, P5 ;  /* 0x000000b765c1c211 */ /* 0x1c0fe400028f0c64 */
[----:B------:R-:W-:Y:S01]  /*a440*/  @P4 STS.128 [R163+0x9000], RZ ;  /* 0x009000ffa3004388 */ /* 0x000fe20000000c00 */
[----:B------:R-:W-:Y:S02]  /*a450*/  @!P3 LEA.HI.X R183, R101, R183, R100, 0x1, P1 ;  /* 0x000000b765b7b211 */ /* 0x000fe400008f0c64 */
[----:B------:R-:W-:Y:S02]  /*a460*/  ISETP.GE.AND P1, PT, R162, 0x2, PT ;  /* 0x00000002a200780c */ /* 0x000fe40003f26270 */
        /* <DEDUP_REMOVED lines=20> */
[----:B------:R-:W4:Y:S05]  /*a5b0*/  LDSM.16.M88.4 R108, [R154+0x4000] ;  /* 0x004000009a6c783b */ /* 0x000f2a0000000200 */
[----:B------:R-:W5:Y:S05]  /*a5c0*/  LDSM.16.M88.4 R112, [R154+0x4800] ;  /* 0x004800009a70783b */ /* 0x000f6a0000000200 */
[----:B------:R-:W1:Y:S05]  /*a5d0*/  LDSM.16.M88.4 R116, [R154+0x5000] ;  /* 0x005000009a74783b */ /* 0x000e6a0000000200 */
[----:B------:R-:W2:Y:S05]  /*a5e0*/  LDSM.16.M88.4 R120, [R154+0x5800] ;  /* 0x005800009a78783b */ /* 0x000eaa0000000200 */
[----:B------:R-:W0:Y:S05]  /*a5f0*/  LDGDEPBAR ;  /* 0x00000000000079af */ /* 0x000e2a0000000000 */
[----:B------:R-:W-:Y:S05]  /*a600*/  LDSM.16.M88.4 R124, [R153] ;  /* 0x00000000997c783b */ /* 0x000fea0000000200 */
[----:B------:R-:W3:Y:S05]  /*a610*/  LDSM.16.M88.4 R128, [R152] ;  /* 0x000000009880783b */ /* 0x000eea0000000200 */
[----:B------:R-:W3:Y:S05]  /*a620*/  LDSM.16.M88.4 R132, [R152+0x800] ;  /* 0x000800009884783b */ /* 0x000eea0000000200 */
[----:B------:R-:W3:Y:S01]  /*a630*/  LDSM.16.M88.4 R136, [R152+0x1000] ;  /* 0x001000009888783b */ /* 0x000ee20000000200 */
[C---:B----4-:R-:W-:Y:S04]  /*a640*/  HMMA.16816.F32 R4, R104.reuse, R108, RZ ;  /* 0x0000006c6804723c */ /* 0x050fe800000018ff */
[----:B------:R-:W4:Y:S02]  /*a650*/  LDSM.16.M88.4 R140, [R152+0x1800] ;  /* 0x00180000988c783b */ /* 0x000f240000000200 */
[C---:B------:R-:W-:Y:S03]  /*a660*/  HMMA.16816.F32 R8, R104.reuse, R110, RZ ;  /* 0x0000006e6808723c */ /* 0x040fe600000018ff */
[----:B------:R-:W-:Y:S03]  /*a670*/  LDSM.16.M88.4 R108, [R147+0x4000] ;  /* 0x00400000936c783b */ /* 0x000fe60000000200 */
[C---:B-----5:R-:W-:Y:S02]  /*a680*/  HMMA.16816.F32 R12, R104.reuse, R112, RZ ;  /* 0x00000070680c723c */ /* 0x060fe400000018ff */
[----:B------:R-:W-:Y:S04]  /*a690*/  LDSM.16.M88.4 R100, [R155+0x2000] ;  /* 0x002000009b64783b */ /* 0x000fe80000000200 */
[C---:B------:R-:W-:Y:S01]  /*a6a0*/  HMMA.16816.F32 R16, R104.reuse, R114, RZ ;  /* 0x000000726810723c */ /* 0x040fe200000018ff */
[----:B------:R-:W-:Y:S05]  /*a6b0*/  LDSM.16.M88.4 R112, [R147+0x4800] ;  /* 0x004800009370783b */ /* 0x000fea0000000200 */
[C---:B-1----:R-:W-:Y:S06]  /*a6c0*/  HMMA.16816.F32 R20, R104.reuse, R116, RZ ;  /* 0x000000746814723c */ /* 0x042fec00000018ff */
[C---:B------:R-:W-:Y:S01]  /*a6d0*/  HMMA.16816.F32 R24, R104.reuse, R118, RZ ;  /* 0x000000766818723c */ /* 0x040fe200000018ff */
[----:B------:R-:W-:Y:S05]  /*a6e0*/  LDSM.16.M88.4 R116, [R147+0x5000] ;  /* 0x005000009374783b */ /* 0x000fea0000000200 */
[C---:B--2---:R-:W-:Y:S06]  /*a6f0*/  HMMA.16816.F32 R28, R104.reuse, R120, RZ ;  /* 0x00000078681c723c */ /* 0x044fec00000018ff */
[----:B------:R-:W-:Y:S01]  /*a700*/  HMMA.16816.F32 R32, R104, R122, RZ ;  /* 0x0000007a6820723c */ /* 0x000fe200000018ff */
[----:B------:R-:W1:Y:S05]  /*a710*/  LDSM.16.M88.4 R104, [R151] ;  /* 0x000000009768783b */ /* 0x000e6a0000000200 */
[C---:B---3--:R-:W-:Y:S01]  /*a720*/  HMMA.16816.F32 R4, R124.reuse, R128, R4 ;  /* 0x000000807c04723c */ /* 0x048fe20000001804 */
        /* <DEDUP_REMOVED lines=24> */
[----:B------:R-:W1:Y:S05]  /*a8b0*/  LDSM.16.M88.4 R112, [R154+0x6000] ;  /* 0x006000009a70783b */ /* 0x000e6a0000000200 */
[C---:B---3--:R-:W-:Y:S06]  /*a8c0*/  HMMA.16816.F32 R12, R108.reuse, R116, R12 ;  /* 0x000000746c0c723c */ /* 0x048fec000000180c */
[C---:B------:R-:W-:Y:S01]  /*a8d0*/  HMMA.16816.F32 R16, R108.reuse, R118, R16 ;  /* 0x000000766c10723c */ /* 0x040fe20000001810 */
[----:B------:R-:W3:Y:S05]  /*a8e0*/  LDSM.16.M88.4 R116, [R154+0x6800] ;  /* 0x006800009a74783b */ /* 0x000eea0000000200 */
[C---:B------:R-:W-:Y:S06]  /*a8f0*/  HMMA.16816.F32 R20, R108.reuse, R124, R20 ;  /* 0x0000007c6c14723c */ /* 0x040fec0000001814 */
[C---:B------:R-:W-:Y:S06]  /*a900*/  HMMA.16816.F32 R24, R108.reuse, R126, R24 ;  /* 0x0000007e6c18723c */ /* 0x040fec0000001818 */
[C---:B--2---:R-:W-:Y:S06]  /*a910*/  HMMA.16816.F32 R28, R108.reuse, R104, R28 ;  /* 0x000000686c1c723c */ /* 0x044fec000000181c */
[----:B------:R-:W-:Y:S01]  /*a920*/  HMMA.16816.F32 R32, R108, R106, R32 ;  /* 0x0000006a6c20723c */ /* 0x000fe20000001820 */
[----:B------:R-:W2:Y:S05]  /*a930*/  LDSM.16.M88.4 R104, [R154+0x7800] ;  /* 0x007800009a68783b */ /* 0x000eaa0000000200 */
[C---:B-1----:R-:W-:Y:S01]  /*a940*/  HMMA.16816.F32 R4, R100.reuse, R112, R4 ;  /* 0x000000706404723c */ /* 0x042fe20000001804 */
[----:B------:R-:W-:Y:S05]  /*a950*/  LDSM.16.M88.4 R108, [R153+0x2000] ;  /* 0x00200000996c783b */ /* 0x000fea0000000200 */
[C---:B------:R-:W-:Y:S01]  /*a960*/  HMMA.16816.F32 R8, R100.reuse, R114, R8 ;  /* 0x000000726408723c */ /* 0x040fe20000001808 */
[----:B------:R-:W1:Y:S05]  /*a970*/  LDSM.16.M88.4 R112, [R152+0x2000] ;  /* 0x002000009870783b */ /* 0x000e6a0000000200 */
[C---:B---3--:R-:W-:Y:S06]  /*a980*/  HMMA.16816.F32 R12, R100.reuse, R116, R12 ;  /* 0x00000074640c723c */ /* 0x048fec000000180c */
[C---:B------:R-:W-:Y:S01]  /*a990*/  HMMA.16816.F32 R16, R100.reuse, R118, R16 ;  /* 0x000000766410723c */ /* 0x040fe20000001810 */
[----:B------:R-:W3:Y:S05]  /*a9a0*/  LDSM.16.M88.4 R116, [R152+0x2800] ;  /* 0x002800009874783b */ /* 0x000eea0000000200 */
[C---:B------:R-:W-:Y:S06]  /*a9b0*/  HMMA.16816.F32 R20, R100.reuse, R120, R20 ;  /* 0x000000786414723c */ /* 0x040fec0000001814 */
[C---:B------:R-:W-:Y:S01]  /*a9c0*/  HMMA.16816.F32 R24, R100.reuse, R122, R24 ;  /* 0x0000007a6418723c */ /* 0x040fe20000001818 */
[----:B------:R-:W4:Y:S05]  /*a9d0*/  LDSM.16.M88.4 R120, [R152+0x3000] ;  /* 0x003000009878783b */ /* 0x000f2a0000000200 */
        /* <DEDUP_REMOVED lines=12> */
[----:B------:R-:W-:Y:S05]  /*aaa0*/  LDSM.16.M88.4 R120, [R149+0x2000] ;  /* 0x002000009578783b */ /* 0x000fea0000000200 */
[C---:B--2---:R-:W-:Y:S06]  /*aab0*/  HMMA.16816.F32 R28, R108.reuse, R100, R28 ;  /* 0x000000646c1c723c */ /* 0x044fec000000181c */
[----:B------:R-:W-:Y:S01]  /*aac0*/  HMMA.16816.F32 R32, R108, R102, R32 ;  /* 0x000000666c20723c */ /* 0x000fe20000001820 */
[----:B------:R-:W2:Y:S05]  /*aad0*/  LDSM.16.M88.4 R100, [R147+0x7000] ;  /* 0x007000009364783b */ /* 0x000eaa0000000200 */
[----:B------:R-:W4:Y:S01]  /*aae0*/  LDSM.16.M88.4 R108, [R147+0x7800] ;  /* 0x00780000936c783b */ /* 0x000f220000000200 */
[C---:B-1----:R-:W-:Y:S06]  /*aaf0*/  HMMA.16816.F32 R4, R104.reuse, R112, R4 ;  /* 0x000000706804723c */ /* 0x042fec0000001804 */
[C---:B------:R-:W-:Y:S01]  /*ab00*/  HMMA.16816.F32 R8, R104.reuse, R114, R8 ;  /* 0x000000726808723c */ /* 0x040fe20000001808 */
[----:B------:R-:W1:Y:S05]  /*ab10*/  LDSM.16.M88.4 R112, [R150+0x2000] ;  /* 0x002000009670783b */ /* 0x000e6a0000000200 */
[C---:B---3--:R-:W-:Y:S06]  /*ab20*/  HMMA.16816.F32 R12, R104.reuse, R116, R12 ;  /* 0x00000074680c723c */ /* 0x048fec000000180c */
[C---:B------:R-:W-:Y:S06]  /*ab30*/  HMMA.16816.F32 R16, R104.reuse, R118, R16 ;  /* 0x000000766810723c */ /* 0x040fec0000001810 */
        /* <DEDUP_REMOVED lines=13> */
[C---:B------:R-:W-:Y:S01]  /*ac10*/  HMMA.16816.F32 R16, R112.reuse, R102, R16 ;  /* 0x000000667010723c */ /* 0x040fe20000001810 */
[----:B------:R-:W1:Y:S01]  /*ac20*/  LDSM.16.M88.4 R100, [R149+0x3800] ;  /* 0x003800009564783b */ /* 0x000e620000000200 */
[----:B------:R-:W-:Y:S04]  /*ac30*/  DEPBAR.LE SB0, 0x0 ;  /* 0x000080000000791a */ /* 0x000fe80000000000 */
[----:B------:R-:W2:Y:S01]  /*ac40*/  MUFU.TANH R181, R181 ;  /* 0x000000b500b57308 */ /* 0x000ea20000002400 */
[----:B------:R-:W-:Y:S01]  /*ac50*/  BAR.SYNC.DEFER_BLOCKING 0x0 ;  /* 0x0000000000007b1d */ /* 0x000fe20000010000 */
[C---:B---3--:R-:W-:Y:S05]  /*ac60*/  HMMA.16816.F32 R20, R112.reuse, R104, R20 ;  /* 0x000000687014723c */ /* 0x048fea0000001814 */
[----:B------:R-:W-:Y:S03]  /*ac70*/  FMUL.FTZ R191, R7, UR5 ;  /* 0x0000000507bf7c20 */ /* 0x000fe60008410000 */
[----:B------:R-:W3:Y:S01]  /*ac80*/  MUFU.TANH R187, R187 ;  /* 0x000000bb00bb7308 */ /* 0x000ee20000002400 */
[C---:B------:R-:W-:Y:S03]  /*ac90*/  HMMA.16816.F32 R24, R112.reuse, R106, R24 ;  /* 0x0000006a7018723c */ /* 0x040fe60000001818 */
[----:B------:R-:W-:Y:S01]  /*aca0*/  FMUL.FTZ R182, R13, UR5 ;  /* 0x000000050db67c20 */ /* 0x000fe20008410000 */
[----:B------:R-:W-:Y:S01]  /*acb0*/  FMUL.FTZ R194, R15, UR5 ;  /* 0x000000050fc27c20 */ /* 0x000fe20008410000 */
[----:B------:R-:W-:Y:S04]  /*acc0*/  FMUL.FTZ R193, R8, UR5 ;  /* 0x0000000508c17c20 */ /* 0x000fe80008410000 */
[----:B------:R-:W4:Y:S02]  /*acd0*/  MUFU.TANH R189, R189 ;  /* 0x000000bd00bd7308 */ /* 0x000f240000002400 */
[----:B------:R-:W-:Y:S01]  /*ace0*/  FMUL.FTZ R195, R9, UR5 ;  /* 0x0000000509c37c20 */ /* 0x000fe20008410000 */
[----:B------:R-:W-:Y:S01]  /*acf0*/  FMUL.FTZ R183, R17, UR5 ;  /* 0x0000000511b77c20 */ /* 0x000fe20008410000 */
[----:B------:R-:W-:Y:S01]  /*ad00*/  FMUL.FTZ R197, R10, UR5 ;  /* 0x000000050ac57c20 */ /* 0x000fe20008410000 */
[----:B------:R-:W-:Y:S01]  /*ad10*/  FMUL.FTZ R199, R11, UR5 ;  /* 0x000000050bc77c20 */ /* 0x000fe20008410000 */
[----:B------:R-:W-:Y:S04]  /*ad20*/  FMUL.FTZ R188, R12, UR5 ;  /* 0x000000050cbc7c20 */ /* 0x000fe80008410000 */
[----:B------:R5:W2:Y:S01]  /*ad30*/  MUFU.TANH R126, R182 ;  /* 0x000000b6007e7308 */ /* 0x000aa20000002400 */
[----:B------:R-:W-:Y:S01]  /*ad40*/  FMUL.FTZ R192, R14, UR5 ;  /* 0x000000050ec07c20 */ /* 0x000fe20008410000 */
[----:B------:R-:W-:Y:S01]  /*ad50*/  FMUL.FTZ R186, R16, UR5 ;  /* 0x0000000510ba7c20 */ /* 0x000fe20008410000 */
[----:B------:R-:W-:Y:S01]  /*ad60*/  FMUL.FTZ R190, R19, UR5 ;  /* 0x0000000513be7c20 */ /* 0x000fe20008410000 */
[----:B------:R-:W-:Y:S01]  /*ad70*/  FMUL.FTZ R201, R22, UR5 ;  /* 0x0000000516c97c20 */ /* 0x000fe20008410000 */
[----:B------:R-:W-:Y:S05]  /*ad80*/  FMUL.FTZ R196, R20, UR5 ;  /* 0x0000000514c47c20 */ /* 0x000fea0008410000 */
[----:B------:R3:W2:Y:S01]  /*ad90*/  MUFU.TANH R128, R183 ;  /* 0x000000b700807308 */ /* 0x0006a20000002400 */
[----:B------:R-:W-:Y:S01]  /*ada0*/  FMUL.FTZ R198, R24, UR5 ;  /* 0x0000000518c67c20 */ /* 0x000fe20008410000 */
[C---:B-1----:R-:W-:Y:S08]  /*adb0*/  HMMA.16816.F32 R28, R112.reuse, R100, R28 ;  /* 0x00000064701c723c */ /* 0x042ff0000000181c */
[----:B------:R1:W1:Y:S03]  /*adc0*/  MUFU.TANH R120, R194 ;  /* 0x000000c200787308 */ /* 0x0002660000002400 */
[----:B-----5:R-:W-:Y:S01]  /*add0*/  FMUL.FTZ R182, R18, UR5 ;  /* 0x0000000512b67c20 */ /* 0x020fe20008410000 */
[----:B------:R-:W-:Y:S03]  /*ade0*/  HMMA.16816.F32 R32, R112, R102, R32 ;  /* 0x000000667020723c */ /* 0x000fe60000001820 */
[----:B------:R-:W-:Y:S01]  /*adf0*/  FMUL.FTZ R101, R26, UR5 ;  /* 0x000000051a657c20 */ /* 0x000fe20008410000 */
[----:B------:R-:W-:Y:S02]  /*ae00*/  FMUL.FTZ R100, R27, UR5 ;  /* 0x000000051b647c20 */ /* 0x000fe40008410000 */
[----:B------:R5:W2:Y:S01]  /*ae10*/  MUFU.TANH R124, R182 ;  /* 0x000000b6007c7308 */ /* 0x000aa20000002400 */
[----:B---3--:R-:W-:Y:S09]  /*ae20*/  FMUL.FTZ R183, R23, UR5 ;  /* 0x0000000517b77c20 */ /* 0x008ff20008410000 */
[----:B------:R3:W2:Y:S01]  /*ae30*/  MUFU.TANH R142, R183 ;  /* 0x000000b7008e7308 */ /* 0x0006a20000002400 */
[----:B-1----:R-:W-:Y:S01]  /*ae40*/  FMUL.FTZ R194, R21, UR5 ;  /* 0x0000000515c27c20 */ /* 0x002fe20008410000 */
[----:B------:R-:W-:Y:S01]  /*ae50*/  FMUL.FTZ R103, R28, UR5 ;  /* 0x000000051c677c20 */ /* 0x000fe20008410000 */
[----:B------:R-:W-:Y:S07]  /*ae60*/  FMUL.FTZ R102, R30, UR5 ;  /* 0x000000051e667c20 */ /* 0x000fee0008410000 */
[----:B------:R1:W1:Y:S01]  /*ae70*/  MUFU.TANH R107, R103 ;  /* 0x00000067006b7308 */ /* 0x0002620000002400 */
[----:B-----5:R-:W-:Y:S09]  /*ae80*/  FMUL.FTZ R182, R25, UR5 ;  /* 0x0000000519b67c20 */ /* 0x020ff20008410000 */
[----:B------:R5:W2:Y:S01]  /*ae90*/  MUFU.TANH R122, R102 ;  /* 0x00000066007a7308 */ /* 0x000aa20000002400 */
[----:B---3--:R-:W-:Y:S09]  /*aea0*/  FMUL.FTZ R183, R29, UR5 ;  /* 0x000000051db77c20 */ /* 0x008ff20008410000 */
[----:B------:R3:W2:Y:S01]  /*aeb0*/  MUFU.TANH R130, R182 ;  /* 0x000000b600827308 */ /* 0x0006a20000002400 */
[----:B-1----:R-:W-:Y:S09]  /*aec0*/  FMUL.FTZ R103, R34, UR5 ;  /* 0x0000000522677c20 */ /* 0x002ff20008410000 */
[----:B------:R1:W1:Y:S01]  /*aed0*/  MUFU.TANH R140, R101 ;  /* 0x00000065008c7308 */ /* 0x0002620000002400 */
[----:B-----5:R-:W-:Y:S09]  /*aee0*/  FMUL.FTZ R102, R35, UR5 ;  /* 0x0000000523667c20 */ /* 0x020ff20008410000 */
[----:B------:R5:W2:Y:S01]  /*aef0*/  MUFU.TANH R138, R100 ;  /* 0x00000064008a7308 */ /* 0x000aa20000002400 */
[----:B---3--:R-:W-:Y:S09]  /*af00*/  FMUL.FTZ R182, R31, UR5 ;  /* 0x000000051fb67c20 */ /* 0x008ff20008410000 */
[----:B------:R-:W3:Y:S01]  /*af10*/  MUFU.TANH R191, R191 ;  /* 0x000000bf00bf7308 */ /* 0x000ee20000002400 */
[----:B-1----:R-:W-:Y:S09]  /*af20*/  FMUL.FTZ R101, R32, UR5 ;  /* 0x0000000520657c20 */ /* 0x002ff20008410000 */
[----:B------:R-:W1:Y:S01]  /*af30*/  MUFU.TANH R193, R193 ;  /* 0x000000c100c17308 */ /* 0x000e620000002400 */
[----:B-----5:R-:W-:Y:S09]  /*af40*/  FMUL.FTZ R100, R33, UR5 ;  /* 0x0000000521647c20 */ /* 0x020ff20008410000 */
        /* <DEDUP_REMOVED lines=13> */
[----:B------:R1:W1:Y:S01]  /*b020*/  MUFU.TANH R105, R101 ;  /* 0x0000006500697308 */ /* 0x0002620000002400 */
[----:B-----5:R-:W-:Y:S09]  /*b030*/  MOV R183, R185 ;  /* 0x000000b900b77202 */ /* 0x020ff20000000f00 */
[----:B------:R1:W1:Y:S01]  /*b040*/  MUFU.TANH R104, R100 ;  /* 0x0000006400687308 */ /* 0x0002620000002400 */
[----:B----4-:R-:W-:Y:S09]  /*b050*/  MOV R182, R184 ;  /* 0x000000b800b67202 */ /* 0x010ff20000000f00 */
[----:B------:R-:W4:Y:S10]  /*b060*/  MUFU.TANH R103, R103 ;  /* 0x0000006700677308 */ /* 0x000f340000002400 */
[----:B------:R-:W1:Y:S01]  /*b070*/  MUFU.TANH R102, R102 ;  /* 0x0000006600667308 */ /* 0x000e620000002400 */
[----:B--23--:R-:W-:Y:S05]  /*b080*/  @!P1 BRA `(.L_x_6798) ;  /* 0x0000000800049947 */ /* 0x00cfea0003800000 */
        /* <DEDUP_REMOVED lines=51> */
[----:B------:R-:W5:Y:S03]  /*b3c0*/  LDC.64 R4, c[0x0][0x230] ;  /* 0x00008c00ff047b82 */ /* 0x000f660000000a00 */
        /* <DEDUP_REMOVED lines=8> */
[-C--:B-----5:R-:W-:Y:S01]  /*b450*/  IMAD.WIDE.U32 R12, R9, R4.reuse, R12 ;  /* 0x00000004090c7225 */ /* 0x0a0fe200078e000c */
[----:B------:R-:W-:Y:S05]  /*b460*/  SHF.R.S32.HI R7, RZ, 0x1f, R9 ;  /* 0x0000001fff077819 */ /* 0x000fea0000011409 */
[----:B------:R-:W-:Y:S01]  /*b470*/  IMAD R6, R7, R4, RZ ;  /* 0x0000000407067224 */ /* 0x000fe200078e02ff */
[----:B------:R-:W-:Y:S03]  /*b480*/  MOV R4, R12 ;  /* 0x0000000c00047202 */ /* 0x000fe60000000f00 */
[----:B------:R-:W-:Y:S04]  /*b490*/  IMAD R6, R9, R5, R6 ;  /* 0x0000000509067224 */ /* 0x000fe800078e0206 */
[----:B------:R-:W-:Y:S07]  /*b4a0*/  IMAD.IADD R6, R13, 0x1, R6 ;  /* 0x000000010d067824 */ /* 0x000fee00078e0206 */
.L_x_6799:
        /* <DEDUP_REMOVED lines=63> */
.L_x_6798:
[----:B------:R-:W-:Y:S01]  /*b8a0*/  IADD3 R108, R162, -0x1, RZ ;  /* 0xffffffffa26c7810 */ /* 0x000fe20007ffe0ff */
[----:B--2---:R-:W-:Y:S03]  /*b8b0*/  LDSM.16.MT88.4 R20, [R146+0x8000] ;  /* 0x008000009214783b */ /* 0x004fe60000004200 */
[----:B------:R-:W-:Y:S04]  /*b8c0*/  LEA R4, R108, R173, 0x6 ;  /* 0x000000ad6c047211 */ /* 0x000fe800078e30ff */
[C---:B------:R-:W-:Y:S01]  /*b8d0*/  IADD3 R6, R4.reuse, 0x9, RZ ;  /* 0x0000000904067810 */ /* 0x040fe20007ffe0ff */
[----:B------:R-:W-:Y:S01]  /*b8e0*/  LDSM.16.MT88.4 R28, [R145+0x8000] ;  /* 0x00800000911c783b */ /* 0x000fe20000004200 */
[C---:B------:R-:W-:Y:S02]  /*b8f0*/  IADD3 R10, R4.reuse, 0x1, RZ ;  /* 0x00000001040a7810 */ /* 0x040fe40007ffe0ff */
[----:B------:R-:W-:Y:S02]  /*b900*/  I2FP.F32.S32 R5, R4 ;  /* 0x0000000400057245 */ /* 0x000fe40000201400 */
[----:B------:R-:W-:Y:S02]  /*b910*/  IADD3 R8, R4, 0x8, RZ ;  /* 0x0000000804087810 */ /* 0x000fe40007ffe0ff */
[----:B------:R-:W-:Y:S01]  /*b920*/  I2FP.F32.S32 R6, R6 ;  /* 0x0000000600067245 */ /* 0x000fe20000201400 */
[CC--:B------:R-:W-:Y:S01]  /*b930*/  FFMA.FTZ R189, R0.reuse, R5.reuse, R189 ;  /* 0x0000000500bd7223 */ /* 0x0c0fe200000100bd */
[----:B------:R-:W-:Y:S01]  /*b940*/  I2FP.F32.S32 R10, R10 ;  /* 0x0000000a000a7245 */ /* 0x000fe20000201400 */
[C---:B------:R-:W-:Y:S01]  /*b950*/  FFMA.FTZ R181, R0.reuse, R5, R181 ;  /* 0x0000000500b57223 */ /* 0x040fe200000100b5 */
[----:B------:R-:W-:Y:S01]  /*b960*/  I2FP.F32.S32 R8, R8 ;  /* 0x0000000800087245 */ /* 0x000fe20000201400 */
[CC--:B-1----:R-:W-:Y:S01]  /*b970*/  FFMA.FTZ R199, R0.reuse, R6.reuse, R199 ;  /* 0x0000000600c77223 */ /* 0x0c2fe200000100c7 */
[----:B------:R-:W-:Y:S01]  /*b980*/  FFMA.FTZ R195, R0, R6, R195 ;  /* 0x0000000600c37223 */ /* 0x000fe200000100c3 */
[----:B------:R-:W-:Y:S01]  /*b990*/  IADD3 R6, R4, 0x20, RZ ;  /* 0x0000002004067810 */ /* 0x000fe20007ffe0ff */
[C---:B------:R-:W-:Y:S01]  /*b9a0*/  FFMA.FTZ R191, R0.reuse, R10, R191 ;  /* 0x0000000a00bf7223 */ /* 0x040fe200000100bf */
[CC--:B------:R-:W-:Y:S01]  /*b9b0*/  FFMA.FTZ R197, R0.reuse, R8.reuse, R197 ;  /* 0x0000000800c57223 */ /* 0x0c0fe200000100c5 */
[C---:B------:R-:W-:Y:S01]  /*b9c0*/  FFMA.FTZ R193, R0.reuse, R8, R193 ;  /* 0x0000000800c17223 */ /* 0x040fe200000100c1 */
[----:B------:R-:W-:Y:S01]  /*b9d0*/  FMNMX.FTZ R8, R189, R3, !PT ;  /* 0x00000003bd087209 */ /* 0x000fe20007810000 */
[----:B------:R-:W-:Y:S01]  /*b9e0*/  FFMA.FTZ R187, R0, R10, R187 ;  /* 0x0000000a00bb7223 */ /* 0x000fe200000100bb */
[----:B------:R-:W-:Y:S02]  /*b9f0*/  I2FP.F32.S32 R6, R6 ;  /* 0x0000000600067245 */ /* 0x000fe40000201400 */
[C---:B------:R-:W-:Y:S02]  /*ba00*/  IADD3 R7, R4.reuse, 0x10, RZ ;  /* 0x0000001004077810 */ /* 0x040fe40007ffe0ff */
[----:B------:R-:W-:Y:S01]  /*ba10*/  IADD3 R9, R4, 0x11, RZ ;  /* 0x0000001104097810 */ /* 0x000fe20007ffe0ff */
[C---:B------:R-:W-:Y:S01]  /*ba20*/  FFMA.FTZ R184, R0.reuse, R6, R201 ;  /* 0x0000000600b87223 */ /* 0x040fe200000100c9 */
[----:B------:R-:W-:Y:S01]  /*ba30*/  FMNMX.FTZ R10, R181, R2, !PT ;  /* 0x00000002b50a7209 */ /* 0x000fe20007810000 */
[C---:B------:R-:W-:Y:S01]  /*ba40*/  FFMA.FTZ R136, R0.reuse, R6, R136 ;  /* 0x0000000600887223 */ /* 0x040fe20000010088 */
[----:B------:R-:W-:Y:S02]  /*ba50*/  FMNMX.FTZ R8, R191, R8, !PT ;  /* 0x00000008bf087209 */ /* 0x000fe40007810000 */
[----:B------:R-:W-:Y:S02]  /*ba60*/  I2FP.F32.S32 R7, R7 ;  /* 0x0000000700077245 */ /* 0x000fe40000201400 */
[----:B------:R-:W-:Y:S02]  /*ba70*/  I2FP.F32.S32 R9, R9 ;  /* 0x0000000900097245 */ /* 0x000fe40000201400 */
[----:B------:R-:W-:Y:S01]  /*ba80*/  FMNMX.FTZ R6, R187, R10, !PT ;  /* 0x0000000abb067209 */ /* 0x000fe20007810000 */
[CC--:B------:R-:W-:Y:S01]  /*ba90*/  FFMA.FTZ R192, R0.reuse, R7.reuse, R192 ;  /* 0x0000000700c07223 */ /* 0x0c0fe200000100c0 */
[----:B------:R-:W-:Y:S01]  /*baa0*/  FMNMX.FTZ R8, R197, R8, !PT ;  /* 0x00000008c5087209 */ /* 0x000fe20007810000 */
[----:B------:R-:W-:Y:S01]  /*bab0*/  FFMA.FTZ R188, R0, R7, R188 ;  /* 0x0000000700bc7223 */ /* 0x000fe200000100bc */
[----:B------:R-:W-:Y:S01]  /*bac0*/  IADD3 R5, R4, 0x18, RZ ;  /* 0x0000001804057810 */ /* 0x000fe20007ffe0ff */
[CC--:B------:R-:W-:Y:S01]  /*bad0*/  FFMA.FTZ R120, R0.reuse, R9.reuse, R120 ;  /* 0x0000000900787223 */ /* 0x0c0fe20000010078 */
[----:B------:R-:W-:Y:S01]  /*bae0*/  FFMA.FTZ R126, R0, R9, R126 ;  /* 0x00000009007e7223 */ /* 0x000fe2000001007e */
[----:B------:R-:W-:Y:S02]  /*baf0*/  IADD3 R7, R4, 0x19, RZ ;  /* 0x0000001904077810 */ /* 0x000fe40007ffe0ff */
[----:B------:R-:W-:Y:S02]  /*bb00*/  FMNMX.FTZ R6, R193, R6, !PT ;  /* 0x00000006c1067209 */ /* 0x000fe40007810000 */
        /* <DEDUP_REMOVED lines=11> */
[C---:B------:R-:W-:Y:S02]  /*bbc0*/  IADD3 R7, R4.reuse, 0x29, RZ ;  /* 0x0000002904077810 */ /* 0x040fe40007ffe0ff */
[----:B------:R-:W-:Y:S02]  /*bbd0*/  IADD3 R5, R4, 0x21, RZ ;  /* 0x0000002104057810 */ /* 0x000fe40007ffe0ff */
[----:B------:R-:W-:Y:S02]  /*bbe0*/  FMNMX.FTZ R11, R126, R11, !PT ;  /* 0x0000000b7e0b7209 */ /* 0x000fe40007810000 */
[----:B------:R-:W-:Y:S02]  /*bbf0*/  FMNMX.FTZ R9, R124, R9, !PT ;  /* 0x000000097c097209 */ /* 0x000fe40007810000 */
[----:B------:R-:W-:Y:S02]  /*bc00*/  I2FP.F32.S32 R7, R7 ;  /* 0x0000000700077245 */ /* 0x000fe40000201400 */
[----:B------:R-:W-:Y:S02]  /*bc10*/  IADD3 R13, R4, 0x28, RZ ;  /* 0x00000028040d7810 */ /* 0x000fe40007ffe0ff */
[----:B------:R-:W-:Y:S01]  /*bc20*/  I2FP.F32.S32 R5, R5 ;  /* 0x0000000500057245 */ /* 0x000fe20000201400 */
[----:B------:R-:W-:Y:S01]  /*bc30*/  FFMA.FTZ R138, R0, R7, R138 ;  /* 0x00000007008a7223 */ /* 0x000fe2000001008a */
[----:B------:R-:W-:Y:S01]  /*bc40*/  FMNMX.FTZ R11, R186, R11, !PT ;  /* 0x0000000bba0b7209 */ /* 0x000fe20007810000 */
[----:B------:R-:W-:Y:S01]  /*bc50*/  FFMA.FTZ R130, R0, R7, R130 ;  /* 0x0000000700827223 */ /* 0x000fe20000010082 */
[----:B------:R-:W-:Y:S01]  /*bc60*/  FMNMX.FTZ R9, R190, R9, !PT ;  /* 0x00000009be097209 */ /* 0x000fe20007810000 */
[C---:B------:R-:W-:Y:S01]  /*bc70*/  FFMA.FTZ R142, R0.reuse, R5, R142 ;  /* 0x00000005008e7223 */ /* 0x040fe2000001008e */
        /* <DEDUP_REMOVED lines=18> */
[----:B------:R-:W-:Y:S01]  /*bda0*/  FFMA.FTZ R118, R0, R11, R118 ;  /* 0x0000000b00767223 */ /* 0x000fe20000010076 */
[----:B------:R-:W-:Y:S01]  /*bdb0*/  FMNMX.FTZ R9, R138, R9, !PT ;  /* 0x000000098a097209 */ /* 0x000fe20007810000 */
[----:B------:R-:W-:Y:S01]  /*bdc0*/  FFMA.FTZ R106, R0, R11, R106 ;  /* 0x0000000b006a7223 */ /* 0x000fe2000001006a */
[----:B------:R-:W-:Y:S02]  /*bdd0*/  I2FP.F32.S32 R6, R6 ;  /* 0x0000000600067245 */ /* 0x000fe40000201400 */
[----:B------:R-:W-:Y:S02]  /*bde0*/  IADD3 R5, R4, 0x39, RZ ;  /* 0x0000003904057810 */ /* 0x000fe40007ffe0ff */
[----:B------:R-:W-:Y:S01]  /*bdf0*/  FMNMX.FTZ R4, R130, R7, !PT ;  /* 0x0000000782047209 */ /* 0x000fe20007810000 */
[-C--:B----4-:R-:W-:Y:S01]  /*be00*/  FFMA.FTZ R103, R0, R6.reuse, R103 ;  /* 0x0000000600677223 */ /* 0x090fe20000010067 */
        /* <DEDUP_REMOVED lines=9> */
[----:B------:R-:W-:Y:S02]  /*bea0*/  FMNMX.FTZ R13, R105, R6, !PT ;  /* 0x00000006690d7209 */ /* 0x000fe40007810000 */
[----:B------:R-:W-:Y:S02]  /*beb0*/  FMNMX.FTZ R5, R102, R9, !PT ;  /* 0x0000000966057209 */ /* 0x000fe40007810000 */
[----:B------:R-:W-:Y:S02]  /*bec0*/  FMNMX.FTZ R11, R104, R13, !PT ;  /* 0x0000000d680b7209 */ /* 0x000fe40007810000 */
        /* <DEDUP_REMOVED lines=12> */
[----:B------:R-:W-:Y:S02]  /*bf90*/  FMUL.FTZ R117, R101, UR4 ;  /* 0x0000000465757c20 */ /* 0x000fe40008410000 */
[----:B------:R-:W-:Y:S01]  /*bfa0*/  FSEL R119, R119, RZ, P1 ;  /* 0x000000ff77777208 */ /* 0x000fe20000800000 */
[C---:B------:R-:W-:Y:S01]  /*bfb0*/  FADD.FTZ R4, -R101.reuse, R2 ;  /* 0x0000000265047221 */ /* 0x040fe20000010100 */
[----:B------:R-:W-:Y:S01]  /*bfc0*/  FSETP.NEU.FTZ.AND P1, PT, R101, -INF , PT ;  /* 0xff8000006500780b */ /* 0x000fe20003f3d000 */
[----:B------:R-:W-:Y:S02]  /*bfd0*/  FMUL.FTZ R2, R3, UR4 ;  /* 0x0000000403027c20 */ /* 0x000fe40008410000 */
        /* <DEDUP_REMOVED lines=12> */
[--C-:B------:R-:W-:Y:S01]  /*c0a0*/  FFMA.FTZ R142, R142, UR4, -R119.reuse ;  /* 0x000000048e8e7c23 */ /* 0x100fe20008010877 */
[--C-:B------:R-:W-:Y:S01]  /*c0b0*/  FFMA.FTZ R131, R140, UR4, -R119.reuse ;  /* 0x000000048c837c23 */ /* 0x100fe20008010877 */
[----:B------:R-:W-:Y:S01]  /*c0c0*/  FFMA.FTZ R138, R138, UR4, -R119 ;  /* 0x000000048a8a7c23 */ /* 0x000fe20008010877 */
[--C-:B------:R-:W-:Y:S01]  /*c0d0*/  FFMA.FTZ R133, R136, UR4, -R117.reuse ;  /* 0x0000000488857c23 */ /* 0x100fe20008010875 */
[--C-:B------:R-:W-:Y:S01]  /*c0e0*/  FFMA.FTZ R134, R134, UR4, -R117.reuse ;  /* 0x0000000486867c23 */ /* 0x100fe20008010875 */
        /* <DEDUP_REMOVED lines=45> */
[----:B------:R-:W-:Y:S01]  /*c3c0*/  FMUL.FTZ R41, R3, R41 ;  /* 0x0000002903297220 */ /* 0x000fe20000410000 */
[C---:B------:R-:W-:Y:S01]  /*c3d0*/  FMUL.FTZ R46, R2.reuse, R46 ;  /* 0x0000002e022e7220 */ /* 0x040fe20000410000 */
[C---:B------:R-:W-:Y:S01]  /*c3e0*/  FMUL.FTZ R47, R2.reuse, R47 ;  /* 0x0000002f022f7220 */ /* 0x040fe20000410000 */
[----:B------:R-:W5:Y:S03]  /*c3f0*/  LDSM.16.MT88.4 R68, [R145+0xa000] ;  /* 0x00a000009144783b */ /* 0x000f660000004200 */
        /* <DEDUP_REMOVED lines=37> */
[--C-:B------:R-:W-:Y:S01]  /*c650*/  FFMA.FTZ R122, R122, UR4, -R119.reuse ;  /* 0x000000047a7a7c23 */ /* 0x100fe20008010877 */
[--C-:B------:R-:W-:Y:S01]  /*c660*/  FFMA.FTZ R103, R103, UR4, -R119.reuse ;  /* 0x0000000467677c23 */ /* 0x100fe20008010877 */
[----:B------:R-:W-:Y:S01]  /*c670*/  FFMA.FTZ R119, R102, UR4, -R119 ;  /* 0x0000000466777c23 */ /* 0x000fe20008010877 */
[C---:B------:R-:W-:Y:S02]  /*c680*/  HMMA.16816.F32 R4, R96.reuse, R12, R4 ;  /* 0x0000000c6004723c */ /* 0x040fe40000001804 */
[----:B------:R-:W-:Y:S03]  /*c690*/  MUFU.EX2 R131, R131 ;  /* 0x0000008300837308 */ /* 0x000fe60000000800 */
[----:B------:R-:W-:Y:S01]  /*c6a0*/  FFMA.FTZ R115, R2, R179, R115 ;  /* 0x000000b302737223 */ /* 0x000fe20000010073 */
[C---:B------:R-:W-:Y:S06]  /*c6b0*/  HMMA.16816.F32 R8, R96.reuse, R14, R8 ;  /* 0x0000000e6008723c */ /* 0x040fec0000001808 */
[----:B------:R-:W-:Y:S01]  /*c6c0*/  MUFU.EX2 R138, R138 ;  /* 0x0000008a008a7308 */ /* 0x000fe20000000800 */
[----:B------:R-:W-:Y:S01]  /*c6d0*/  ISETP.GT.AND P1, PT, R162, 0x1, PT ;  /* 0x00000001a200780c */ /* 0x000fe20003f24270 */
[C---:B------:R-:W-:Y:S03]  /*c6e0*/  FMUL.FTZ R12, R3.reuse, R88 ;  /* 0x00000058030c7220 */ /* 0x040fe60000410000 */
[C---:B------:R-:W-:Y:S01]  /*c6f0*/  FMUL.FTZ R13, R3.reuse, R89 ;  /* 0x00000059030d7220 */ /* 0x040fe20000410000 */
[C---:B------:R-:W-:Y:S01]  /*c700*/  FMUL.FTZ R14, R2.reuse, R90 ;  /* 0x0000005a020e7220 */ /* 0x040fe20000410000 */
[----:B------:R-:W-:Y:S03]  /*c710*/  FMUL.FTZ R15, R2, R91 ;  /* 0x0000005b020f7220 */ /* 0x000fe60000410000 */
[----:B------:R-:W-:Y:S01]  /*c720*/  MUFU.EX2 R133, R133 ;  /* 0x0000008500857308 */ /* 0x000fe20000000800 */
[----:B------:R-:W-:Y:S01]  /*c730*/  FFMA.FTZ R116, R3, R180, R116 ;  /* 0x000000b403747223 */ /* 0x000fe20000010074 */
[----:B------:R-:W-:Y:S01]  /*c740*/  FADD.FTZ R115, R111, R115 ;  /* 0x000000736f737221 */ /* 0x000fe20000010000 */
[----:B------:R-:W-:Y:S01]  /*c750*/  MOV R162, R108 ;  /* 0x0000006c00a27202 */ /* 0x000fe20000000f00 */
        /* <DEDUP_REMOVED lines=23> */
[----:B------:R-:W-:Y:S01]  /*c8d0*/  MOV R3, R100 ;  /* 0x0000006400037202 */ /* 0x000fe20000000f00 */
[----:B------:R-:W4:Y:S01]  /*c8e0*/  MUFU.EX2 R121, R121 ;  /* 0x0000007900797308 */ /* 0x000f220000000800 */
[----:B------:R-:W-:Y:S02]  /*c8f0*/  MOV R2, R101 ;  /* 0x0000006500027202 */ /* 0x000fe40000000f00 */
[C---:B------:R-:W-:Y:S07]  /*c900*/  HMMA.16816.F32 R28, R96.reuse, R92, R28 ;  /* 0x0000005c601c723c */ /* 0x040fee000000181c */
[----:B------:R-:W-:Y:S01]  /*c910*/  MUFU.EX2 R124, R124 ;  /* 0x0000007c007c7308 */ /* 0x000fe20000000800 */
[C---:B------:R-:W-:Y:S01]  /*c920*/  HMMA.16816.F32 R32, R96.reuse, R94, R32 ;  /* 0x0000005e6020723c */ /* 0x040fe20000001820 */
[----:B------:R-:W-:Y:S05]  /*c930*/  LDSM.16.MT88.4 R92, [R148+0x9800] ;  /* 0x00980000945c783b */ /* 0x000fea0000004200 */
        /* <DEDUP_REMOVED lines=23> */
[----:B------:R-:W1:Y:S01]  /*cab0*/  MUFU.EX2 R137, R137 ;  /* 0x0000008900897308 */ /* 0x000e620000000800 */
        /* <DEDUP_REMOVED lines=8> */
[----:B------:R-:W3:Y:S06]  /*cb40*/  LDSM.16.MT88.4 R76, [R148+0xa800] ;  /* 0x00a80000944c783b */ /* 0x000eec0000004200 */
[----:B------:R-:W4:Y:S01]  /*cb50*/  MUFU.EX2 R102, R119 ;  /* 0x0000007700667308 */ /* 0x000f220000000800 */
[----:B-1----:R-:W-:Y:S01]  /*cb60*/  F2FP.F16.F32.PACK_AB R105, R137, R122 ;  /* 0x0000007a8969723e */ /* 0x002fe200000000ff */
[C---:B------:R-:W-:Y:S08]  /*cb70*/  HMMA.16816.F32 R12, R68.reuse, R80, R12 ;  /* 0x00000050440c723c */ /* 0x040ff0000000180c */
[----:B------:R-:W-:Y:S01]  /*cb80*/  MUFU.EX2 R118, R118 ;  /* 0x0000007600767308 */ /* 0x000fe20000000800 */
[C---:B------:R-:W-:Y:S01]  /*cb90*/  HMMA.16816.F32 R16, R68.reuse, R82, R16 ;  /* 0x000000524410723c */ /* 0x040fe20000001810 */
[----:B------:R-:W1:Y:S02]  /*cba0*/  LDSM.16.MT88.4 R80, [R146+0xa800] ;  /* 0x00a800009250783b */ /* 0x000e640000004200 */
[----:B------:R-:W-:Y:S03]  /*cbb0*/  FADD.FTZ R128, R128, R127 ;  /* 0x0000007f80807221 */ /* 0x000fe60000010000 */
[C---:B------:R-:W-:Y:S03]  /*cbc0*/  HMMA.16816.F32 R20, R68.reuse, R84, R20 ;  /* 0x000000544414723c */ /* 0x040fe60000001814 */
[----:B------:R-:W5:Y:S02]  /*cbd0*/  MUFU.EX2 R139, R139 ;  /* 0x0000008b008b7308 */ /* 0x000f640000000800 */
        /* <DEDUP_REMOVED lines=8> */
[----:B-----5:R-:W-:Y:S03]  /*cc60*/  F2FP.F16.F32.PACK_AB R104, R139, R118 ;  /* 0x000000768b68723e */ /* 0x020fe600000000ff */
[C---:B---3--:R-:W-:Y:S06]  /*cc70*/  HMMA.16816.F32 R36, R68.reuse, R76, R36 ;  /* 0x0000004c4424723c */ /* 0x048fec0000001824 */
[C---:B------:R-:W-:Y:S01]  /*cc80*/  HMMA.16816.F32 R40, R68.reuse, R78, R40 ;  /* 0x0000004e4428723c */ /* 0x040fe20000001828 */
[----:B------:R-:W3:Y:S04]  /*cc90*/  LDSM.16.MT88.4 R76, [R148+0x9000] ;  /* 0x00900000944c783b */ /* 0x000ee80000004200 */
[----:B--2---:R-:W-:Y:S01]  /*cca0*/  F2FP.F16.F32.PACK_AB R106, R117, R130 ;  /* 0x00000082756a723e */ /* 0x004fe200000000ff */
[C---:B-1----:R-:W-:Y:S06]  /*ccb0*/  HMMA.16816.F32 R44, R68.reuse, R80, R44 ;  /* 0x00000050442c723c */ /* 0x042fec000000182c */
[C---:B------:R-:W-:Y:S01]  /*ccc0*/  HMMA.16816.F32 R48, R68.reuse, R82, R48 ;  /* 0x000000524430723c */ /* 0x040fe20000001830 */
[----:B------:R-:W1:Y:S05]  /*ccd0*/  LDSM.16.MT88.4 R80, [R146+0x9000] ;  /* 0x009000009250783b */ /* 0x000e6a0000004200 */
[C---:B----4-:R-:W-:Y:S06]  /*cce0*/  HMMA.16816.F32 R52, R68.reuse, R84, R52 ;  /* 0x000000544434723c */ /* 0x050fec0000001834 */
[C---:B------:R-:W-:Y:S01]  /*ccf0*/  HMMA.16816.F32 R56, R68.reuse, R86, R56 ;  /* 0x000000564438723c */ /* 0x040fe20000001838 */
[----:B------:R-:W2:Y:S05]  /*cd00*/  LDSM.16.MT88.4 R84, [R145+0x9000] ;  /* 0x009000009154783b */ /* 0x000eaa0000004200 */
[C---:B------:R-:W-:Y:S06]  /*cd10*/  HMMA.16816.F32 R60, R68.reuse, R72, R60 ;  /* 0x00000048443c723c */ /* 0x040fec000000183c */
[----:B------:R-:W-:Y:S01]  /*cd20*/  HMMA.16816.F32 R64, R68, R74, R64 ;  /* 0x0000004a4440723c */ /* 0x000fe20000001840 */
[----:B------:R-:W4:Y:S06]  /*cd30*/  LDSM.16.MT88.4 R72, [R144+0x9000] ;  /* 0x009000009048783b */ /* 0x000f2c0000004200 */
[----:B------:R-:W-:Y:S01]  /*cd40*/  F2FP.F16.F32.PACK_AB R69, R142, R129 ;  /* 0x000000818e45723e */ /* 0x000fe200000000ff */
[----:B------:R-:W-:Y:S03]  /*cd50*/  FADD.FTZ R129, R129, R124 ;  /* 0x0000007c81817221 */ /* 0x000fe60000010000 */
[----:B------:R-:W-:Y:S01]  /*cd60*/  F2FP.F16.F32.PACK_AB R71, R138, R131 ;  /* 0x000000838a47723e */ /* 0x000fe200000000ff */
[----:B------:R-:W-:Y:S01]  /*cd70*/  FADD.FTZ R142, R142, R129 ;  /* 0x000000818e8e7221 */ /* 0x000fe20000010000 */
[C---:B------:R-:W-:Y:S01]  /*cd80*/  F2FP.F16.F32.PACK_AB R68, R134.reuse, R133 ;  /* 0x000000858644723e */ /* 0x040fe200000000ff */
[----:B------:R-:W-:Y:S01]  /*cd90*/  FADD.FTZ R133, R133, R128 ;  /* 0x0000008085857221 */ /* 0x000fe20000010000 */
[----:B------:R-:W-:Y:S01]  /*cda0*/  F2FP.F16.F32.PACK_AB R70, R135, R132 ;  /* 0x000000848746723e */ /* 0x000fe200000000ff */
[----:B------:R-:W-:Y:S02]  /*cdb0*/  FADD.FTZ R131, R131, R142 ;  /* 0x0000008e83837221 */ /* 0x000fe40000010000 */
[----:B------:R-:W-:Y:S02]  /*cdc0*/  FADD.FTZ R133, R134, R133 ;  /* 0x0000008586857221 */ /* 0x000fe40000010000 */
[----:B------:R-:W-:Y:S02]  /*cdd0*/  FADD.FTZ R131, R138, R131 ;  /* 0x000000838a837221 */ /* 0x000fe40000010000 */
[C---:B---3--:R-:W-:Y:S03]  /*cde0*/  HMMA.16816.F32 R4, R68.reuse, R76, R4 ;  /* 0x0000004c4404723c */ /* 0x048fe60000001804 */
[----:B------:R-:W-:Y:S01]  /*cdf0*/  FADD.FTZ R132, R132, R133 ;  /* 0x0000008584847221 */ /* 0x000fe20000010000 */
[----:B------:R-:W-:Y:S02]  /*ce00*/  FADD.FTZ R122, R122, R131 ;  /* 0x000000837a7a7221 */ /* 0x000fe40000010000 */
        /* <DEDUP_REMOVED lines=10> */
[C---:B------:R-:W-:Y:S01]  /*ceb0*/  HMMA.16816.F32 R24, R68.reuse, R86, R24 ;  /* 0x000000564418723c */ /* 0x040fe20000001818 */
[----:B------:R-:W-:Y:S04]  /*cec0*/  LDSM.16.MT88.4 R84, [R144+0xb000] ;  /* 0x00b000009054783b */ /* 0x000fe80000004200 */
[----:B------:R-:W-:Y:S01]  /*ced0*/  FADD.FTZ R103, R103, R122 ;  /* 0x0000007a67677221 */ /* 0x000fe20000010000 */
[C---:B----4-:R-:W-:Y:S05]  /*cee0*/  HMMA.16816.F32 R28, R68.reuse, R72, R28 ;  /* 0x00000048441c723c */ /* 0x050fea000000181c */
[----:B------:R-:W-:Y:S01]  /*cef0*/  FADD.FTZ R130, R130, R139 ;  /* 0x0000008b82827221 */ /* 0x000fe20000010000 */
[C---:B------:R-:W-:Y:S01]  /*cf00*/  HMMA.16816.F32 R32, R68.reuse, R74, R32 ;  /* 0x0000004a4420723c */ /* 0x040fe20000001820 */
[----:B------:R-:W2:Y:S04]  /*cf10*/  LDSM.16.MT88.4 R72, [R145+0xb000] ;  /* 0x00b000009148783b */ /* 0x000ea80000004200 */
[----:B------:R-:W-:Y:S01]  /*cf20*/  FADD.FTZ R179, R102, R103 ;  /* 0x0000006766b37221 */ /* 0x000fe20000010000 */
[C---:B---3--:R-:W-:Y:S05]  /*cf30*/  HMMA.16816.F32 R36, R68.reuse, R76, R36 ;  /* 0x0000004c4424723c */ /* 0x048fea0000001824 */
[----:B------:R-:W-:Y:S01]  /*cf40*/  FADD.FTZ R180, R117, R130 ;  /* 0x0000008275b47221 */ /* 0x000fe20000010000 */
[C---:B------:R-:W-:Y:S01]  /*cf50*/  HMMA.16816.F32 R40, R68.reuse, R78, R40 ;  /* 0x0000004e4428723c */ /* 0x040fe20000001828 */
[----:B------:R-:W3:Y:S05]  /*cf60*/  LDSM.16.MT88.4 R76, [R146+0x9800] ;  /* 0x00980000924c783b */ /* 0x000eea0000004200 */
[C---:B-1----:R-:W-:Y:S06]  /*cf70*/  HMMA.16816.F32 R44, R68.reuse, R80, R44 ;  /* 0x00000050442c723c */ /* 0x042fec000000182c */
[C---:B------:R-:W-:Y:S06]  /*cf80*/  HMMA.16816.F32 R48, R68.reuse, R82, R48 ;  /* 0x000000524430723c */ /* 0x040fec0000001830 */
[C---:B--2---:R-:W-:Y:S06]  /*cf90*/  HMMA.16816.F32 R52, R68.reuse, R72, R52 ;  /* 0x000000484434723c */ /* 0x044fec0000001834 */
[C---:B------:R-:W-:Y:S01]  /*cfa0*/  HMMA.16816.F32 R56, R68.reuse, R74, R56 ;  /* 0x0000004a4438723c */ /* 0x040fe20000001838 */
[----:B------:R-:W1:Y:S05]  /*cfb0*/  LDSM.16.MT88.4 R72, [R145+0x9800] ;  /* 0x009800009148783b */ /* 0x000e6a0000004200 */
[C---:B------:R-:W-:Y:S06]  /*cfc0*/  HMMA.16816.F32 R60, R68.reuse, R84, R60 ;  /* 0x00000054443c723c */ /* 0x040fec000000183c */
[----:B------:R-:W-:Y:S01]  /*cfd0*/  HMMA.16816.F32 R64, R68, R86, R64 ;  /* 0x000000564440723c */ /* 0x000fe20000001840 */
[----:B------:R-:W2:Y:S05]  /*cfe0*/  LDSM.16.MT88.4 R68, [R144+0x9800] ;  /* 0x009800009044783b */ /* 0x000eaa0000004200 */
[C---:B------:R-:W-:Y:S03]  /*cff0*/  HMMA.16816.F32 R96, R104.reuse, R92, R4 ;  /* 0x0000005c6860723c */ /* 0x040fe60000001804 */
[----:B------:R-:W4:Y:S03]  /*d000*/  LDSM.16.MT88.4 R4, [R148+0xb800] ;  /* 0x00b800009404783b */ /* 0x000f260000004200 */
[C---:B------:R-:W-:Y:S05]  /*d010*/  HMMA.16816.F32 R92, R104.reuse, R94, R8 ;  /* 0x0000005e685c723c */ /* 0x040fea0000001808 */
[----:B------:R-:W5:Y:S01]  /*d020*/  LDSM.16.MT88.4 R8, [R146+0xb800] ;  /* 0x00b800009208783b */ /* 0x000f620000004200 */
[C---:B---3--:R-:W-:Y:S06]  /*d030*/  HMMA.16816.F32 R88, R104.reuse, R76, R12 ;  /* 0x0000004c6858723c */ /* 0x048fec000000180c */
[C---:B------:R-:W-:Y:S01]  /*d040*/  HMMA.16816.F32 R84, R104.reuse, R78, R16 ;  /* 0x0000004e6854723c */ /* 0x040fe20000001810 */
[----:B------:R-:W3:Y:S05]  /*d050*/  LDSM.16.MT88.4 R12, [R145+0xb800] ;  /* 0x00b80000910c783b */ /* 0x000eea0000004200 */
[C---:B-1----:R-:W-:Y:S03]  /*d060*/  HMMA.16816.F32 R80, R104.reuse, R72, R20 ;  /* 0x000000486850723c */ /* 0x042fe60000001814 */
[----:B------:R-:W1:Y:S03]  /*d070*/  LDSM.16.MT88.4 R16, [R144+0xb800] ;  /* 0x00b800009010783b */ /* 0x000e660000004200 */
[C---:B------:R-:W-:Y:S06]  /*d080*/  HMMA.16816.F32 R76, R104.reuse, R74, R24 ;  /* 0x0000004a684c723c */ /* 0x040fec0000001818 */
[C---:B--2---:R-:W-:Y:S06]  /*d090*/  HMMA.16816.F32 R72, R104.reuse, R68, R28 ;  /* 0x000000446848723c */ /* 0x044fec000000181c */
[C---:B------:R-:W-:Y:S06]  /*d0a0*/  HMMA.16816.F32 R68, R104.reuse, R70, R32 ;  /* 0x000000466844723c */ /* 0x040fec0000001820 */
[C---:B----4-:R-:W-:Y:S06]  /*d0b0*/  HMMA.16816.F32 R36, R104.reuse, R4, R36 ;  /* 0x000000046824723c */ /* 0x050fec0000001824 */
[C---:B------:R-:W-:Y:S06]  /*d0c0*/  HMMA.16816.F32 R40, R104.reuse, R6, R40 ;  /* 0x000000066828723c */ /* 0x040fec0000001828 */
[C---:B-----5:R-:W-:Y:S06]  /*d0d0*/  HMMA.16816.F32 R44, R104.reuse, R8, R44 ;  /* 0x00000008682c723c */ /* 0x060fec000000182c */
        /* <DEDUP_REMOVED lines=8> */
.L_x_6796:
[----:B------:R-:W1:Y:S01]  /*d160*/  SHFL.BFLY PT, R3, R180, 0x2, 0x1f ;  /* 0x0c401f00b4037f89 */ /* 0x000e6200000e0000 */
[----:B------:R-:W2:Y:S01]  /*d170*/  S2UR UR4, SR_CgaCtaId ;  /* 0x00000000000479c3 */ /* 0x000ea20000008800 */
[----:B------:R-:W-:Y:S01]  /*d180*/  MOV R9, 0x3f800000 ;  /* 0x3f80000000097802 */ /* 0x000fe20000000f00 */
[----:B------:R-:W-:Y:S01]  /*d190*/  UMOV UR5, 0x400 ;  /* 0x0000040000057882 */ /* 0x000fe20000000000 */
[----:B------:R-:W3:Y:S01]  /*d1a0*/  SHFL.BFLY PT, R2, R179, 0x2, 0x1f ;  /* 0x0c401f00b3027f89 */ /* 0x000ee200000e0000 */
[----:B------:R-:W-:Y:S02]  /*d1b0*/  MOV R10, 0x3f800000 ;  /* 0x3f800000000a7802 */ /* 0x000fe40000000f00 */
        /* <DEDUP_REMOVED lines=194> */
.L_x_6801:
[----:B------:R-:W2:Y:S01]  /*dde0*/  S2R R4, SR_CTAID.Y ;  /* 0x0000000000047919 */ /* 0x000ea20000002600 */
[----:B------:R-:W2:Y:S08]  /*ddf0*/  S2UR UR6, SR_CTAID.Z ;  /* 0x00000000000679c3 */ /* 0x000eb00000002700 */
[----:B------:R-:W2:Y:S08]  /*de00*/  LDC R7, c[0x0][0x270] ;  /* 0x00009c00ff077b82 */ /* 0x000eb00000000800 */
[----:B------:R-:W3:Y:S01]  /*de10*/  LDC R2, c[0x0][0x2c4] ;  /* 0x0000b100ff027b82 */ /* 0x000ee20000000800 */
[----:B--2---:R-:W-:-:S04]  /*de20*/  IMAD R7, R4, R7, UR6 ;  /* 0x0000000604077e24 */ /* 0x004fc8000f8e0207 */
[----:B---3--:R-:W-:-:S07]  /*de30*/  IMAD R2, R7, R2, RZ ;  /* 0x0000000207027224 */ /* 0x008fce00078e02ff */
.L_x_6802:
        /* <DEDUP_REMOVED lines=22> */
.L_x_6804:
[----:B------:R-:W-:Y:S05]  /*dfa0*/  BSYNC B0 ;  /* 0x0000000000007941 */ /* 0x000fea0003800000 */
.L_x_6803:
        /* <DEDUP_REMOVED lines=57> */
.L_x_6806:
[----:B------:R-:W-:Y:S05]  /*e340*/  BSYNC B0 ;  /* 0x0000000000007941 */ /* 0x000fea0003800000 */
.L_x_6805:
        /* <DEDUP_REMOVED lines=20> */
.L_x_6808:
[----:B------:R-:W-:Y:S05]  /*e490*/  BSYNC B0 ;  /* 0x0000000000007941 */ /* 0x000fea0003800000 */
.L_x_6807:
        /* <DEDUP_REMOVED lines=20> */
.L_x_6810:
[----:B------:R-:W-:Y:S05]  /*e5e0*/  BSYNC B0 ;  /* 0x0000000000007941 */ /* 0x000fea0003800000 */
.L_x_6809:
        /* <DEDUP_REMOVED lines=20> */
.L_x_6811:
        /* <DEDUP_REMOVED lines=13> */
.L_x_8419:


//--------------------- .text._ZN5flash24flash_fwd_splitkv_kernelI23Flash_fwd_kernel_traitsILi128ELi64ELi64ELi4ELb0ELb0EN7cutlass6half_tE19Flash_kernel_traitsILi128ELi64ELi64ELi4ES3_EELb1ELb0ELb0ELb0ELb1ELb0ELb0ELb1EEEvNS_16Flash_fwd_paramsE --------------------------
	.section	.text._ZN5flash24flash_fwd_splitkv_kernelI23Flash_fwd_kernel_traitsILi128ELi64ELi64ELi4ELb0ELb0EN7cutlass6half_tE19Flash_kernel_traitsILi128ELi64ELi64ELi4ES3_EELb1ELb0ELb0ELb0ELb1ELb0ELb0ELb1EEEvNS_16Flash_fwd_paramsE,"ax",@progbits
	.align	128
        .global         _ZN5flash24flash_fwd_splitkv_kernelI23Flash_fwd_kernel_traitsILi128ELi64ELi64ELi4ELb0ELb0EN7cutlass6half_tE19Flash_kernel_traitsILi128ELi64ELi64ELi4ES3_EELb1ELb0ELb0ELb0ELb1ELb0ELb0ELb1EEEvNS_16Flash_fwd_paramsE
        .type           _ZN5flash24flash_fwd_splitkv_kernelI23Flash_fwd_kernel_traitsILi128ELi64ELi64ELi4ELb0ELb0EN7cutlass6half_tE19Flash_kernel_traitsILi128ELi64ELi64ELi4ES3_EELb1ELb0ELb0ELb0ELb1ELb0ELb0ELb1EEEvNS_16Flash_fwd_paramsE,@function
        .size           _ZN5flash24flash_fwd_splitkv_kernelI23Flash_fwd_kernel_traitsILi128ELi64ELi64ELi4ELb0ELb0EN7cutlass6half_tE19Flash_kernel_traitsILi128ELi64ELi64ELi4ES3_EELb1ELb0ELb0ELb0ELb1ELb0ELb0ELb1EEEvNS_16Flash_fwd_paramsE,(.L_x_8420 - _ZN5flash24flash_fwd_splitkv_kernelI23Flash_fwd_kernel_traitsILi128ELi64ELi64ELi4ELb0ELb0EN7cutlass6half_tE19Flash_kernel_traitsILi128ELi64ELi64ELi4ES3_EELb1ELb0ELb0ELb0ELb1ELb0ELb0ELb1EEEvNS_16Flash_fwd_paramsE)
        .other          _ZN5flash24flash_fwd_splitkv_kernelI23Flash_fwd_kernel_traitsILi128ELi64ELi64ELi4ELb0ELb0EN7cutlass6half_tE19Flash_kernel_traitsILi128ELi64ELi64ELi4ES3_EELb1ELb0ELb0ELb0ELb1ELb0ELb0ELb1EEEvNS_16Flash_fwd_paramsE,@"STO_CUDA_ENTRY STV_DEFAULT"
_ZN5flash24flash_fwd_splitkv_kernelI23Flash_fwd_kernel_traitsILi128ELi64ELi64ELi4ELb0ELb0EN7cutlass6half_tE19Flash_kernel_traitsILi128ELi64ELi64ELi4ES3_EELb1ELb0ELb0ELb0ELb1ELb0ELb0ELb1EEEvNS_16Flash_fwd_paramsE:
.text._ZN5flash24flash_fwd_splitkv_kernelI23Flash_fwd_kernel_traitsILi128ELi64ELi64ELi4ELb0ELb0EN7cutlass6half_tE19Flash_kernel_traitsILi128ELi64ELi64ELi4ES3_EELb1ELb0ELb0ELb0ELb1ELb0ELb0ELb1EEEvNS_16Flash_fwd_paramsE:
        /* <DEDUP_REMOVED lines=29> */
[----:B------:R-:W1:Y:S01]  /*01d0*/  S2R R54, SR_TID.X ;  /* 0x0000000000367919 */ /* 0x000e620000002100 */
        /* <DEDUP_REMOVED lines=11> */
.L_x_6812:
[----:B------:R-:W1:Y:S02]  /*0290*/  LDC R7, c[0x0][0x2c8] ;  /* 0x0000b200ff077b82 */ /* 0x000e640000000800 */
.L_x_6813:
        /* <DEDUP_REMOVED lines=17> */
[----:B------:R-:W-:-:S03]  /*03b0*/  UIADD3 UR5, UR5, 0x3f, URZ ;  /* 0x0000003f05057890 */ /* 0x000fc6000fffe03f */
[----:B------:R-:W-:Y:S01]  /*03c0*/  @!P1 SEL R3, R4, RZ, P0 ;  /* 0x000000ff04039207 */ /* 0x000fe20000000000 */
[----:B------:R-:W-:Y:S01]  /*03d0*/  USHF.R.S32.HI UR4, URZ, 0x1f, UR5 ;  /* 0x0000001f3f047899 */ /* 0x000fe20008011405 */
[----:B------:R-:W-:-:S03]  /*03e0*/  IADD3 R4, -R159, 0x7f, R56 ;  /* 0x0000007f9f047810 */ /* 0x000fc60007ffe138 */
[----:B------:R-:W-:Y:S01]  /*03f0*/  @!P1 IMAD.IADD R58, R66, 0x1, R3 ;  /* 0x00000001423a9824 */ /* 0x000fe200078e0203 */
[----:B------:R-:W-:-:S03]  /*0400*/  ULEA.HI UR4, UR4, UR5, URZ, 0x6 ;  /* 0x0000000504047291 */ /* 0x000fc6000f8f303f */
[----:B------:R-:W-:Y:S01]  /*0410*/  VIADD R2, R58, 0x3f ;  /* 0x0000003f3a027836 */ /* 0x000fe20000000000 */
[----:B------:R-:W-:Y:S01]  /*0420*/  USHF.R.S32.HI UR4, URZ, 0x6, UR4 ;  /* 0x000000063f047899 */ /* 0x000fe20008011404 */
[----:B--2---:R-:W-:-:S03]  /*0430*/  IADD3 R4, R4, R5, R58 ;  /* 0x0000000504047210 */ /* 0x004fc60007ffe03a */
[----:B------:R-:W-:Y:S02]  /*0440*/  SHF.R.S32.HI R5, RZ, 0x1f, R2 ;  /* 0x0000001fff057819 */ /* 0x000fe40000011402 */
[----:B------:R-:W-:Y:S02]  /*0450*/  SHF.R.S32.HI R3, RZ, 0x1f, R4 ;  /* 0x0000001fff037819 */ /* 0x000fe40000011404 */
[----:B------:R-:W-:Y:S02]  /*0460*/  LEA.HI R5, R5, R2, RZ, 0x6 ;  /* 0x0000000205057211 */ /* 0x000fe400078f30ff */
[----:B------:R-:W-:Y:S02]  /*0470*/  LEA.HI R3, R3, R4, RZ, 0x6 ;  /* 0x0000000403037211 */ /* 0x000fe400078f30ff */
[----:B------:R-:W-:Y:S02]  /*0480*/  SHF.R.S32.HI R5, RZ, 0x6, R5 ;  /* 0x00000006ff057819 */ /* 0x000fe40000011405 */
[----:B------:R-:W-:-:S04]  /*0490*/  SHF.R.S32.HI R102, RZ, 0x6, R3 ;  /* 0x00000006ff667819 */ /* 0x000fc80000011403 */
[----:B------:R-:W-:-:S04]  /*04a0*/  VIMNMX3 R102, R5, UR4, R102, PT ;  /* 0x0000000405667c0f */ /* 0x000fc8000b800166 */
[----:B------:R-:W-:-:S13]  /*04b0*/  ISETP.GT.AND P0, PT, R102, RZ, PT ;  /* 0x000000ff6600720c */ /* 0x000fda0003f04270 */
[----:B------:R-:W-:Y:S05]  /*04c0*/  @P0 BRA `(.L_x_6814) ;  /* 0x0000000400e80947 */ /* 0x000fea0003800000 */
[----:B------:R-:W-:Y:S01]  /*04d0*/  ISETP.NE.AND P0, PT, R160, -0x1, PT ;  /* 0xffffffffa000780c */ /* 0x000fe20003f05270 */
[----:B------:R-:W1:Y:S01]  /*04e0*/  LDC.64 R4, c[0x0][0x298] ;  /* 0x0000a600ff047b82 */ /* 0x000e620000000a00 */
[----:B------:R-:W-:Y:S01]  /*04f0*/  SHF.R.S32.HI R7, RZ, 0x1f, R54 ;  /* 0x0000001fff077819 */ /* 0x000fe20000011436 */
[----:B------:R-:W-:Y:S01]  /*0500*/  IMAD.IADD R159, R159, 0x1, -R56 ;  /* 0x000000019f9f7824 */ /* 0x000fe200078e0a38 */
[----:B------:R-:W-:Y:S01]  /*0510*/  ULDC.64 UR4, c[0x0][0x2a0] ;  /* 0x0000a80000047ab9 */ /* 0x000fe20000000a00 */
[----:B------:R-:W-:Y:S01]  /*0520*/  ULDC UR8, c[0x0][0x270] ;  /* 0x00009c0000087ab9 */ /* 0x000fe20000000800 */
[----:B------:R-:W-:Y:S01]  /*0530*/  LEA.HI R0, R7, R54, RZ, 0x3 ;  /* 0x0000003607007211 */ /* 0x000fe200078f18ff */
[----:B------:R-:W-:Y:S01]  /*0540*/  BSSY B0, `(.L_x_6815) ;  /* 0x0000031000007945 */ /* 0x000fe20003800000 */
[----:B------:R-:W-:Y:S02]  /*0550*/  LOP3.LUT P6, RZ, R54, 0x7, RZ, 0xc0, !PT ;  /* 0x0000000736ff7812 */ /* 0x000fe400078cc0ff */
[----:B------:R-:W-:-:S02]  /*0560*/  LOP3.LUT R7, R0, 0x1ffffff8, RZ, 0xc0, !PT ;  /* 0x1ffffff800077812 */ /* 0x000fc400078ec0ff */
[----:B------:R-:W-:Y:S01]  /*0570*/  SHF.R.S32.HI R0, RZ, 0x3, R0 ;  /* 0x00000003ff007819 */ /* 0x000fe20000011400 */
[----:B------:R-:W2:Y:S02]  /*0580*/  @!P0 LDC.64 R2, c[0x0][0x290] ;  /* 0x0000a400ff028b82 */ /* 0x000ea40000000a00 */
[----:B------:R-:W-:Y:S01]  /*0590*/  IMAD.IADD R7, R54, 0x1, -R7 ;  /* 0x0000000136077824 */ /* 0x000fe200078e0a07 */
[----:B------:R-:W-:-:S03]  /*05a0*/  ISETP.GE.OR P5, PT, R0, R159, P6 ;  /* 0x0000009f0000720c */ /* 0x000fc600037a6670 */
[----:B------:R-:W-:Y:S01]  /*05b0*/  IMAD.SHL.U32 R12, R7, 0x8, RZ ;  /* 0x00000008070c7824 */ /* 0x000fe200078e00ff */
[----:B------:R-:W-:-:S04]  /*05c0*/  SHF.R.S32.HI R7, RZ, 0x1f, R56 ;  /* 0x0000001fff077819 */ /* 0x000fc80000011438 */
[--C-:B------:R-:W-:Y:S01]  /*05d0*/  SHF.R.S32.HI R13, RZ, 0x1f, R12.reuse ;  /* 0x0000001fff0d7819 */ /* 0x100fe2000001140c */
[-C--:B-1----:R-:W-:Y:S02]  /*05e0*/  IMAD R7, R7, R4.reuse, RZ ;  /* 0x0000000407077224 */ /* 0x082fe400078e02ff */
[----:B------:R-:W-:-:S04]  /*05f0*/  IMAD.WIDE.U32 R12, R56, R4, R12 ;  /* 0x00000004380c7225 */ /* 0x000fc800078e000c */
[----:B------:R-:W-:Y:S02]  /*0600*/  IMAD R7, R56, R5, R7 ;  /* 0x0000000538077224 */ /* 0x000fe400078e0207 */
[-C--:B--2---:R-:W-:Y:S02]  /*0610*/  @!P0 IMAD R6, R9, R2.reuse, RZ ;  /* 0x0000000209068224 */ /* 0x084fe400078e02ff */
[----:B------:R-:W-:-:S04]  /*0620*/  @!P0 IMAD.WIDE.U32 R10, R25, R2, RZ ;  /* 0x00000002190a8225 */ /* 0x000fc800078e00ff */
[----:B------:R-:W-:-:S04]  /*0630*/  @P0 IMAD.WIDE.U32 R8, R160, R4, RZ ;  /* 0x00000004a0080225 */ /* 0x000fc800078e00ff */
[----:B------:R-:W-:Y:S01]  /*0640*/  @!P0 IMAD R3, R25, R3, R6 ;  /* 0x0000000319038224 */ /* 0x000fe200078e0206 */
[----:B------:R-:W-:Y:S01]  /*0650*/  IADD3 R6, R0, 0x10, RZ ;  /* 0x0000001000067810 */ /* 0x000fe20007ffe0ff */
[----:B------:R-:W-:Y:S02]  /*0660*/  @!P0 IMAD.MOV.U32 R8, RZ, RZ, R10 ;  /* 0x000000ffff088224 */ /* 0x000fe400078e000a */
[----:B------:R-:W-:Y:S01]  /*0670*/  @P0 IMAD R160, R160, R5, R9 ;  /* 0x00000005a0a00224 */ /* 0x000fe200078e0209 */
[----:B------:R-:W-:Y:S01]  /*0680*/  @!P0 IADD3 R160, R11, R3, RZ ;  /* 0x000000030ba08210 */ /* 0x000fe20007ffe0ff */
[--C-:B------:R-:W-:Y:S01]  /*0690*/  IMAD R25, R25, UR8, R128.reuse ;  /* 0x0000000819197c24 */ /* 0x100fe2000f8e0280 */
[----:B------:R-:W-:Y:S01]  /*06a0*/  IADD3 R8, P0, R8, R12, RZ ;  /* 0x0000000c08087210 */ /* 0x000fe20007f1e0ff */
[----:B------:R-:W-:Y:S01]  /*06b0*/  VIADD R2, R0, 0x20 ;  /* 0x0000002000027836 */ /* 0x000fe20000000000 */
[----:B------:R-:W-:Y:S02]  /*06c0*/  SHF.R.S32.HI R3, RZ, 0x1f, R128 ;  /* 0x0000001fff037819 */ /* 0x000fe40000011480 */
[----:B------:R-:W-:-:S02]  /*06d0*/  IADD3.X R9, R160, R13, R7, P0, !PT ;  /* 0x0000000da0097210 */ /* 0x000fc400007fe407 */
[-C--:B------:R-:W-:Y:S01]  /*06e0*/  ISETP.GE.AND P0, PT, R0, R159.reuse, PT ;  /* 0x0000009f0000720c */ /* 0x080fe20003f06270 */
[----:B------:R-:W-:Y:S01]  /*06f0*/  IMAD R3, R3, UR4, RZ ;  /* 0x0000000403037c24 */ /* 0x000fe2000f8e02ff */
[CC--:B------:R-:W-:Y:S02]  /*0700*/  ISETP.GE.AND P2, PT, R6.reuse, R159.reuse, PT ;  /* 0x0000009f0600720c */ /* 0x0c0fe40003f46270 */
[-C--:B------:R-:W-:Y:S01]  /*0710*/  ISETP.GE.OR P4, PT, R6, R159.reuse, P6 ;  /* 0x0000009f0600720c */ /* 0x080fe20003786670 */
[----:B------:R-:W-:Y:S01]  /*0720*/  IMAD R15, R128, UR5, R3 ;  /* 0x00000005800f7c24 */ /* 0x000fe2000f8e0203 */
[-C--:B------:R-:W-:Y:S01]  /*0730*/  ISETP.GE.AND P1, PT, R2, R159.reuse, PT ;  /* 0x0000009f0200720c */ /* 0x080fe20003f26270 */
[----:B------:R-:W-:Y:S01]  /*0740*/  IMAD.WIDE.U32 R128, R128, UR4, R8 ;  /* 0x0000000480807c25 */ /* 0x000fe2000f8e0008 */
[----:B------:R-:W-:Y:S01]  /*0750*/  ULDC UR4, c[0x0][0x2c4] ;  /* 0x0000b10000047ab9 */ /* 0x000fe20000000800 */
[----:B------:R-:W-:Y:S02]  /*0760*/  ISETP.GE.OR P3, PT, R2, R159, P6 ;  /* 0x0000009f0200720c */ /* 0x000fe40003766670 */
[----:B------:R-:W-:Y:S01]  /*0770*/  IMAD R3, R25, UR4, R56 ;  /* 0x0000000419037c24 */ /* 0x000fe2000f8e0238 */
[----:B------:R-:W-:-:S02]  /*0780*/  SHF.R.S32.HI R8, RZ, 0x1f, R0 ;  /* 0x0000001fff087819 */ /* 0x000fc40000011400 */
[----:B------:R-:W-:Y:S01]  /*0790*/  IADD3 R15, R129, R15, RZ ;  /* 0x0000000f810f7210 */ /* 0x000fe20007ffe0ff */
[----:B------:R-:W-:Y:S07]  /*07a0*/  @P0 BRA `(.L_x_6816) ;  /* 0x0000000000280947 */ /* 0x000fee0003800000 */
        /* <DEDUP_REMOVED lines=10> */
.L_x_6816:
[----:B------:R-:W-:Y:S05]  /*0850*/  BSYNC B0 ;  /* 0x0000000000007941 */ /* 0x000fea0003800000 */
.L_x_6815:
        /* <DEDUP_REMOVED lines=17> */
.L_x_6818:
[----:B------:R-:W-:Y:S05]  /*0970*/  BSYNC B0 ;  /* 0x0000000000007941 */ /* 0x000fea0003800000 */
.L_x_6817:
        /* <DEDUP_REMOVED lines=16> */
.L_x_6820:
[----:B------:R-:W-:Y:S05]  /*0a80*/  BSYNC B0 ;  /* 0x0000000000007941 */ /* 0x000fea0003800000 */
.L_x_6819:
        /* <DEDUP_REMOVED lines=14> */
.L_x_6822:
[----:B------:R-:W-:Y:S05]  /*0b70*/  BSYNC B0 ;  /* 0x0000000000007941 */ /* 0x000fea0003800000 */
.L_x_6821:
[----:B------:R-:W-:Y:S01]  /*0b80*/  ISETP.GE.OR P6, PT, R10, R159, P6 ;  /* 0x0000009f0a00720c */ /* 0x000fe200037c6670 */
[----:B------:R-:W-:Y:S01]  /*0b90*/  ULDC.64 UR4, c[0x0][0x2b0] ;  /* 0x0000ac0000047ab9 */ /* 0x000fe20000000a00 */
[----:B------:R-:W-:Y:S01]  /*0ba0*/  LEA.HI.X.SX32 R3, R3, R8, 0x1, P0 ;  /* 0x0000000803037211 */ /* 0x000fe200000f0eff */
[----:B------:R-:W-:Y:S01]  /*0bb0*/  @!P5 IMAD.MOV.U32 R9, RZ, RZ, 0x7f800000 ;  /* 0x7f800000ff09d424 */ /* 0x000fe200078e00ff */
[C---:B------:R-:W-:Y:S01]  /*0bc0*/  LEA R2, P0, R6.reuse, UR4, 0x2 ;  /* 0x0000000406027c11 */ /* 0x040fe2000f8010ff */
[----:B------:R-:W-:Y:S02]  /*0bd0*/  @!P4 IMAD.MOV.U32 R7, RZ, RZ, 0x7f800000 ;  /* 0x7f800000ff07c424 */ /* 0x000fe400078e00ff */
[----:B---3--:R-:W-:Y:S01]  /*0be0*/  @!P3 IMAD.MOV.U32 R5, RZ, RZ, 0x7f800000 ;  /* 0x7f800000ff05b424 */ /* 0x008fe200078e00ff */
        /* <DEDUP_REMOVED lines=8> */
.L_x_6814:
[----:B------:R-:W1:Y:S01]  /*0c70*/  LDC.64 R2, c[0x0][0x368] ;  /* 0x0000da00ff027b82 */ /* 0x000e620000000a00 */
        /* <DEDUP_REMOVED lines=11> */
[----:B-1----:R-:W1:Y:S02]  /*0d30*/  LDC.64 R2, c[0x0][0x378] ;  /* 0x0000de00ff027b82 */ /* 0x002e640000000a00 */
        /* <DEDUP_REMOVED lines=9> */
.L_x_6823:
        /* <DEDUP_REMOVED lines=15> */
[----:B------:R-:W1:Y:S04]  /*0ec0*/  LDC R5, c[0x0][0x278] ;  /* 0x00009e00ff057b82 */ /* 0x000e680000000800 */
        /* <DEDUP_REMOVED lines=28> */
[----:B------:R-:W-:Y:S02]  /*1090*/  IMAD R3, R2, R3, R6 ;  /* 0x0000000302037224 */ /* 0x000fe400078e0206 */
[----:B------:R-:W-:-:S03]  /*10a0*/  IMAD.MOV R6, RZ, RZ, -R15 ;  /* 0x000000ffff067224 */ /* 0x000fc600078e0a0f */
[----:B------:R-:W-:Y:S01]  /*10b0*/  ISETP.GT.U32.AND P1, PT, R2, R3, PT ;  /* 0x000000030200720c */ /* 0x000fe20003f24070 */
[----:B------:R-:W-:-:S12]  /*10c0*/  IMAD R21, R8, R6, R7 ;  /* 0x0000000608157224 */ /* 0x000fd800078e0207 */
        /* <DEDUP_REMOVED lines=22> */
[----:B------:R-:W-:Y:S01]  /*1230*/  IMAD.WIDE.U32 R14, R21, R134, R14 ;  /* 0x00000086150e7225 */ /* 0x000fe200078e000e */
[----:B------:R-:W-:-:S03]  /*1240*/  MOV R8, R12 ;  /* 0x0000000c00087202 */ /* 0x000fc60000000f00 */
[----:B------:R-:W-:Y:S01]  /*1250*/  IMAD R6, R21, R135, R6 ;  /* 0x0000008715067224 */ /* 0x000fe200078e0206 */
[----:B------:R-:W-:-:S03]  /*1260*/  MOV R22, R14 ;  /* 0x0000000e00167202 */ /* 0x000fc60000000f00 */
[----:B------:R-:W-:Y:S02]  /*1270*/  IMAD.IADD R23, R15, 0x1, R6 ;  /* 0x000000010f177824 */ /* 0x000fe400078e0206 */
[----:B------:R-:W-:Y:S02]  /*1280*/  IMAD R15, R5, UR4, RZ ;  /* 0x00000004050f7c24 */ /* 0x000fe4000f8e02ff */
[----:B-----5:R-:W-:-:S04]  /*1290*/  IMAD.WIDE.U32 R24, R4, UR4, R22 ;  /* 0x0000000404187c25 */ /* 0x020fc8000f8e0016 */
[----:B------:R-:W-:Y:S01]  /*12a0*/  IMAD R15, R4, UR5, R15 ;  /* 0x00000005040f7c24 */ /* 0x000fe2000f8e020f */
[----:B------:R-:W-:Y:S01]  /*12b0*/  MOV R6, R24 ;  /* 0x0000001800067202 */ /* 0x000fe20000000f00 */
[----:B------:R-:W-:-:S03]  /*12c0*/  IMAD.IADD R23, R13, 0x1, R3 ;  /* 0x000000010d177824 */ /* 0x000fc600078e0203 */
[----:B------:R-:W-:Y:S01]  /*12d0*/  IADD3 R15, R25, R15, RZ ;  /* 0x0000000f190f7210 */ /* 0x000fe20007ffe0ff */
[----:B------:R-:W-:Y:S06]  /*12e0*/  BRA `(.L_x_6825) ;  /* 0x0000000400487947 */ /* 0x000fec0003800000 */
.L_x_6824:
[----:B------:R-:W1:Y:S01]  /*12f0*/  LDC R21, c[0x0][0x278] ;  /* 0x00009e00ff157b82 */ /* 0x000e620000000800 */
[----:B------:R-:W-:-:S13]  /*1300*/  ISETP.NE.AND P4, PT, R15, -0x1, PT ;  /* 0xffffffff0f00780c */ /* 0x000fda0003f85270 */
[----:B------:R-:W2:Y:S01]  /*1310*/  @P4 LDC.64 R134, c[0x0][0x248] ;  /* 0x00009200ff864b82 */ /* 0x000ea20000000a00 */
[----:B------:R-:W-:-:S07]  /*1320*/  @P4 IMAD.IADD R22, R0, 0x1, R15 ;  /* 0x0000000100164824 */ /* 0x000fce00078e020f */
[----:B------:R-:W3:Y:S01]  /*1330*/  @P4 LDC.64 R12, c[0x0][0x250] ;  /* 0x00009400ff0c4b82 */ /* 0x000ee20000000a00 */
[----:B-1----:R-:W-:-:S04]  /*1340*/  IABS R3, R21 ;  /* 0x0000001500037213 */ /* 0x002fc80000000000 */
[----:B------:R-:W1:Y:S08]  /*1350*/  I2F.RP R5, R3 ;  /* 0x0000000300057306 */ /* 0x000e700000209400 */
[----:B-1----:R-:W1:Y:S02]  /*1360*/  MUFU.RCP R6, R5 ;  /* 0x0000000500067308 */ /* 0x002e640000001000 */
[----:B-1----:R-:W-:-:S02]  /*1370*/  VIADD R6, R6, 0xffffffe ;  /* 0x0ffffffe06067836 */ /* 0x002fc40000000000 */
[----:B--2---:R-:W-:-:S04]  /*1380*/  @P4 IMAD R5, R22, R135, RZ ;  /* 0x0000008716054224 */ /* 0x004fc800078e02ff */
[----:B------:R-:W1:Y:S01]  /*1390*/  F2I.FTZ.U32.TRUNC.NTZ R7, R6 ;  /* 0x0000000600077305 */ /* 0x000e62000021f000 */
[----:B------:R-:W-:-:S05]  /*13a0*/  @P4 IMAD.WIDE.U32 R22, R22, R134, RZ ;  /* 0x0000008616164225 */ /* 0x000fca00078e00ff */
[----:B------:R-:W-:Y:S01]  /*13b0*/  @P4 IADD3 R5, R23, R5, RZ ;  /* 0x0000000517054210 */ /* 0x000fe20007ffe0ff */
[----:B-1----:R-:W-:Y:S01]  /*13c0*/  IMAD.MOV R2, RZ, RZ, -R7 ;  /* 0x000000ffff027224 */ /* 0x002fe200078e0a07 */
[----:B------:R-:W-:-:S03]  /*13d0*/  MOV R6, RZ ;  /* 0x000000ff00067202 */ /* 0x000fc60000000f00 */
[----:B------:R-:W-:Y:S01]  /*13e0*/  IMAD R4, R2, R3, RZ ;  /* 0x0000000302047224 */ /* 0x000fe200078e02ff */
[----:B------:R-:W-:-:S03]  /*13f0*/  IABS R2, R128 ;  /* 0x0000008000027213 */ /* 0x000fc60000000000 */
[----:B------:R-:W-:Y:S01]  /*1400*/  IMAD.HI.U32 R7, R7, R4, R6 ;  /* 0x0000000407077227 */ /* 0x000fe200078e0006 */
[----:B------:R-:W-:-:S03]  /*1410*/  @P4 MOV R6, R22 ;  /* 0x0000001600064202 */ /* 0x000fc60000000f00 */
[----:B------:R-:W-:-:S04]  /*1420*/  IMAD.MOV.U32 R4, RZ, RZ, R2 ;  /* 0x000000ffff047224 */ /* 0x000fc800078e0002 */
[----:B------:R-:W-:Y:S01]  /*1430*/  IMAD.HI.U32 R10, R7, R4, RZ ;  /* 0x00000004070a7227 */ /* 0x000fe200078e00ff */
[----:B------:R-:W-:-:S03]  /*1440*/  LEA R7, R102, 0xffffffc0, 0x6 ;  /* 0xffffffc066077811 */ /* 0x000fc600078e30ff */
[----:B------:R-:W-:Y:S01]  /*1450*/  IMAD.MOV R2, RZ, RZ, -R10 ;  /* 0x000000ffff027224 */ /* 0x000fe200078e0a0a */
[----:B------:R-:W-:-:S03]  /*1460*/  SHF.R.S32.HI R19, RZ, 0x1f, R7 ;  /* 0x0000001fff137819 */ /* 0x000fc60000011407 */
[----:B------:R-:W-:Y:S01]  /*1470*/  IMAD R2, R3, R2, R4 ;  /* 0x0000000203027224 */ /* 0x000fe200078e0204 */
[----:B------:R-:W-:-:S04]  /*1480*/  LOP3.LUT R4, R128, R21, RZ, 0x3c, !PT ;  /* 0x0000001580047212 */ /* 0x000fc800078e3cff */
[----:B------:R-:W-:Y:S02]  /*1490*/  ISETP.GT.U32.AND P0, PT, R3, R2, PT ;  /* 0x000000020300720c */ /* 0x000fe40003f04070 */
[----:B------:R-:W-:-:S11]  /*14a0*/  ISETP.GE.AND P1, PT, R4, RZ, PT ;  /* 0x000000ff0400720c */ /* 0x000fd60003f26270 */
[-C--:B------:R-:W-:Y:S02]  /*14b0*/  @!P0 IADD3 R2, R2, -R3.reuse, RZ ;  /* 0x8000000302028210 */ /* 0x080fe40007ffe0ff */
[----:B------:R-:W-:Y:S02]  /*14c0*/  @!P0 IADD3 R10, R10, 0x1, RZ ;  /* 0x000000010a0a8810 */ /* 0x000fe40007ffe0ff */
[----:B------:R-:W-:Y:S02]  /*14d0*/  ISETP.GE.U32.AND P2, PT, R2, R3, PT ;  /* 0x000000030200720c */ /* 0x000fe40003f46070 */
[----:B------:R-:W1:Y:S01]  /*14e0*/  LDC.64 R2, c[0x0][0x260] ;  /* 0x00009800ff027b82 */ /* 0x000e620000000a00 */
[----:B------:R-:W-:-:S10]  /*14f0*/  ISETP.NE.AND P0, PT, R21, RZ, PT ;  /* 0x000000ff1500720c */ /* 0x000fd40003f05270 */
[----:B------:R-:W-:-:S04]  /*1500*/  @P2 VIADD R10, R10, 0x1 ;  /* 0x000000010a0a2836 */ /* 0x000fc80000000000 */
[----:B------:R-:W-:Y:S01]  /*1510*/  @!P1 IMAD.MOV R10, RZ, RZ, -R10 ;  /* 0x000000ffff0a9224 */ /* 0x000fe200078e0a0a */
[----:B---3--:R-:W-:Y:S06]  /*1520*/  @P4 BRA `(.L_x_6826) ;  /* 0x0000000000344947 */ /* 0x008fec0003800000 */
        /* <DEDUP_REMOVED lines=13> */
.L_x_6826:
        /* <DEDUP_REMOVED lines=8> */
[----:B------:R-:W-:Y:S01]  /*1680*/  @P4 IMAD.WIDE.U32 R22, R15, R12, RZ ;  /* 0x0000000c0f164225 */ /* 0x000fe200078e00ff */
[----:B------:R-:W-:-:S03]  /*1690*/  IADD3 R21, R21, R4, RZ ;  /* 0x0000000415157210 */ /* 0x000fc60007ffe0ff */
[----:B-1----:R-:W-:Y:S01]  /*16a0*/  IMAD R4, R5, R2, RZ ;  /* 0x0000000205047224 */ /* 0x002fe200078e02ff */
[----:B------:R-:W-:Y:S01]  /*16b0*/  @P4 MOV R8, R22 ;  /* 0x0000001600084202 */ /* 0x000fe20000000f00 */
[----:B------:R-:W-:-:S04]  /*16c0*/  IMAD.WIDE.U32 R20, R10, R2, R20 ;  /* 0x000000020a147225 */ /* 0x000fc800078e0014 */
[----:B------:R-:W-:Y:S01]  /*16d0*/  IMAD R3, R10, R3, R4 ;  /* 0x000000030a037224 */ /* 0x000fe200078e0204 */
[----:B------:R-:W-:Y:S01]  /*16e0*/  MOV R6, R20 ;  /* 0x0000001400067202 */ /* 0x000fe20000000f00 */
[----:B------:R-:W-:Y:S01]  /*16f0*/  @P4 IMAD R23, R15, R13, R23 ;  /* 0x0000000d0f174224 */ /* 0x000fe200078e0217 */
[----:B------:R-:W-:Y:S02]  /*1700*/  MOV R4, R10 ;  /* 0x0000000a00047202 */ /* 0x000fe40000000f00 */
        /* <DEDUP_REMOVED lines=16> */
.L_x_6825:
[----:B------:R1:W5:Y:S01]  /*1810*/  @P5 LDG.E R0, desc[UR6][R130.64] ;  /* 0x0000000682005981 */ /* 0x000362000c1e1900 */
[----:B------:R-:W-:Y:S01]  /*1820*/  ISETP.NE.AND P0, PT, R160, -0x1, PT ;  /* 0xffffffffa000780c */ /* 0x000fe20003f05270 */
[----:B------:R-:W2:Y:S01]  /*1830*/  LDC.64 R2, c[0x0][0x240] ;  /* 0x00009000ff027b82 */ /* 0x000ea20000000a00 */
[----:B------:R-:W-:Y:S01]  /*1840*/  SHF.R.S32.HI R121, RZ, 0x1f, R54 ;  /* 0x0000001fff797819 */ /* 0x000fe20000011436 */
[----:B------:R-:W-:Y:S01]  /*1850*/  ULDC.64 UR4, c[0x0][0x268] ;  /* 0x00009a0000047ab9 */ /* 0x000fe20000000a00 */
[----:B------:R-:W-:Y:S01]  /*1860*/  SHF.R.S32.HI R65, RZ, 0x1f, R66 ;  /* 0x0000001fff417819 */ /* 0x000fe20000011442 */
[----:B------:R-:W-:Y:S01]  /*1870*/  IMAD.MOV.U32 R43, RZ, RZ, 0x20 ;  /* 0x00000020ff2b7424 */ /* 0x000fe200078e00ff */
[----:B------:R-:W-:Y:S01]  /*1880*/  LEA.HI R57, R121, R54, RZ, 0x3 ;  /* 0x0000003679397211 */ /* 0x000fe200078f18ff */
[----:B------:R-:W-:Y:S01]  /*1890*/  IMAD.SHL.U32 R97, R134, 0x10, RZ ;  /* 0x0000001086617824 */ /* 0x000fe200078e00ff */
[----:B------:R-:W-:Y:S01]  /*18a0*/  LEA.HI R65, R65, R66, RZ, 0x6 ;  /* 0x0000004241417211 */ /* 0x000fe200078f30ff */
[----:B------:R-:W3:Y:S01]  /*18b0*/  LDC R119, c[0x0][0x2e0] ;  /* 0x0000b800ff777b82 */ /* 0x000ee20000000800 */
[----:B------:R-:W-:-:S02]  /*18c0*/  SHF.R.S32.HI R126, RZ, 0x3, R57 ;  /* 0x00000003ff7e7819 */ /* 0x000fc40000011439 */
[----:B------:R-:W-:Y:S02]  /*18d0*/  LOP3.LUT R57, R57, 0xfffffff8, RZ, 0xc0, !PT ;  /* 0xfffffff839397812 */ /* 0x000fe400078ec0ff */
[----:B------:R-:W-:Y:S01]  /*18e0*/  SHF.R.S32.HI R127, RZ, 0x1f, R126 ;  /* 0x0000001fff7f7819 */ /* 0x000fe2000001147e */
[----:B------:R-:W-:Y:S01]  /*18f0*/  IMAD.SHL.U32 R27, R126, 0x40, RZ ;  /* 0x000000407e1b7824 */ /* 0x000fe200078e00ff */
[----:B------:R-:W-:Y:S01]  /*1900*/  SHF.R.S32.HI R65, RZ, 0x6, R65 ;  /* 0x00000006ff417819 */ /* 0x000fe20000011441 */
[----:B------:R-:W4:Y:S01]  /*1910*/  @!P0 LDC.64 R12, c[0x0][0x228] ;  /* 0x00008a00ff0c8b82 */ /* 0x000f220000000a00 */
[----:B------:R-:W-:Y:S01]  /*1920*/  IMAD.IADD R57, R54, 0x1, -R57 ;  /* 0x0000000136397824 */ /* 0x000fe200078e0a39 */
[----:B------:R-:W-:Y:S02]  /*1930*/  MOV R45, 0x10 ;  /* 0x00000010002d7802 */ /* 0x000fe40000000f00 */
[----:B------:R-:W-:Y:S01]  /*1940*/  LOP3.LUT R27, R27, 0x1c0, RZ, 0xc0, !PT ;  /* 0x000001c01b1b7812 */ /* 0x000fe200078ec0ff */
[----:B------:R-:W-:Y:S01]  /*1950*/  IMAD.SHL.U32 R16, R57, 0x8, RZ ;  /* 0x0000000839107824 */ /* 0x000fe200078e00ff */
[----:B------:R-:W-:-:S02]  /*1960*/  VIMNMX R65, RZ, R65, !PT ;  /* 0x00000041ff417248 */ /* 0x000fc40007fe0100 */
[----:B------:R-:W-:Y:S01]  /*1970*/  SHF.R.U32.HI R122, RZ, 0x3, R27 ;  /* 0x00000003ff7a7819 */ /* 0x000fe2000001161b */
[C---:B--2---:R-:W-:Y:S01]  /*1980*/  @P0 IMAD.WIDE.U32 R28, R160.reuse, R2, RZ ;  /* 0x00000002a01c0225 */ /* 0x044fe200078e00ff */
[----:B-----5:R-:W-:Y:S01]  /*1990*/  LOP3.LUT R25, R27, 0x38, R16, 0xf8, !PT ;  /* 0x000000381b197812 */ /* 0x020fe200078ef810 */
[----:B------:R-:W2:Y:S01]  /*19a0*/  LDC.64 R132, c[0x0][0x250] ;  /* 0x00009400ff847b82 */ /* 0x000ea20000000a00 */
[----:B------:R-:W-:Y:S02]  /*19b0*/  LEA.HI R27, R121, R54, RZ, 0x6 ;  /* 0x00000036791b7211 */ /* 0x000fe400078f30ff */
[----:B------:R-:W-:Y:S01]  /*19c0*/  LOP3.LUT R122, R25, R122, RZ, 0x3c, !PT ;  /* 0x0000007a197a7212 */ /* 0x000fe200078e3cff */
[----:B------:R-:W-:Y:S01]  /*19d0*/  @P0 IMAD R25, R160, R3, R29 ;  /* 0x00000003a0190224 */ /* 0x000fe200078e021d */
[----:B------:R-:W-:Y:S01]  /*19e0*/  LEA.HI R121, R121, R54, RZ, 0x4 ;  /* 0x0000003679797211 */ /* 0x000fe200078f20ff */
[----:B------:R-:W-:Y:S01]  /*19f0*/  IMAD.SHL.U32 R27, R27, 0x8, RZ ;  /* 0x000000081b1b7824 */ /* 0x000fe200078e00ff */
[----:B------:R-:W-:-:S02]  /*1a00*/  @P0 MOV R10, R28 ;  /* 0x0000001c000a0202 */ /* 0x000fc40000000f00 */
[----:B---3--:R-:W-:Y:S02]  /*1a10*/  LEA.HI R119, R119, R119, RZ, 0x1 ;  /* 0x0000007777777211 */ /* 0x008fe400078f08ff */
[----:B------:R-:W-:Y:S01]  /*1a20*/  LOP3.LUT R122, R122, 0xfffffe00, R27, 0xf8, !PT ;  /* 0xfffffe007a7a7812 */ /* 0x000fe200078ef81b */
[-C--:B----4-:R-:W-:Y:S01]  /*1a30*/  @!P0 IMAD R14, R9, R12.reuse, RZ ;  /* 0x0000000c090e8224 */ /* 0x090fe200078e02ff */
[----:B------:R-:W-:Y:S01]  /*1a40*/  LOP3.LUT R27, R121, 0xfffffff0, RZ, 0xc0, !PT ;  /* 0xfffffff0791b7812 */ /* 0x000fe200078ec0ff */
[C---:B------:R-:W-:Y:S01]  /*1a50*/  @!P0 IMAD.WIDE.U32 R28, R11.reuse, R12, RZ ;  /* 0x0000000c0b1c8225 */ /* 0x040fe200078e00ff */
[----:B------:R-:W-:Y:S02]  /*1a60*/  SHF.R.S32.HI R117, RZ, 0x1, R119 ;  /* 0x00000001ff757819 */ /* 0x000fe40000011477 */
[----:B------:R-:W-:Y:S01]  /*1a70*/  SHF.L.U64.HI R96, R134, 0x4, R135 ;  /* 0x0000000486607819 */ /* 0x000fe20000010287 */
[----:B------:R-:W-:Y:S02]  /*1a80*/  @!P0 IMAD R14, R11, R13, R14 ;  /* 0x0000000d0b0e8224 */ /* 0x000fe400078e020e */
[----:B------:R-:W-:-:S02]  /*1a90*/  @!P0 IMAD.MOV.U32 R10, RZ, RZ, R28 ;  /* 0x000000ffff0a8224 */ /* 0x000fc400078e001c */
[----:B------:R-:W-:Y:S01]  /*1aa0*/  IMAD.IADD R120, R54, 0x1, -R27 ;  /* 0x0000000136787824 */ /* 0x000fe200078e0a1b */
[----:B--2---:R-:W-:Y:S01]  /*1ab0*/  SHF.L.U64.HI R59, R132, 0x4, R133 ;  /* 0x00000004843b7819 */ /* 0x004fe20000010285 */
[----:B------:R-:W-:Y:S01]  /*1ac0*/  IMAD.WIDE R12, R17, 0x40, R126 ;  /* 0x00000040110c7825 */ /* 0x000fe200078e027e */
[----:B------:R-:W-:Y:S02]  /*1ad0*/  SHF.R.S32.HI R17, RZ, 0x1f, R16 ;  /* 0x0000001fff117819 */ /* 0x000fe40000011410 */
[C---:B------:R-:W-:Y:S01]  /*1ae0*/  IADD3 R28, P1, R16.reuse, R10, RZ ;  /* 0x0000000a101c7210 */ /* 0x040fe20007f3e0ff */
[----:B------:R-:W-:Y:S01]  /*1af0*/  @!P0 IMAD.IADD R25, R29, 0x1, R14 ;  /* 0x000000011d198824 */ /* 0x000fe200078e020e */
[----:B------:R-:W-:Y:S01]  /*1b00*/  IADD3 R24, P0, R16, R8, RZ ;  /* 0x0000000810187210 */ /* 0x000fe20007f1e0ff */
[----:B------:R-:W-:Y:S01]  /*1b10*/  IMAD R10, R13, R2, RZ ;  /* 0x000000020d0a7224 */ /* 0x000fe200078e02ff */
[----:B------:R-:W-:Y:S01]  /*1b20*/  SHF.R.S32.HI R61, RZ, 0x1f, R120 ;  /* 0x0000001fff3d7819 */ /* 0x000fe20000011478 */
[----:B------:R-:W-:Y:S01]  /*1b30*/  IMAD R13, R5, UR4, RZ ;  /* 0x00000004050d7c24 */ /* 0x000fe2000f8e02ff */
[C---:B------:R-:W-:Y:S01]  /*1b40*/  IADD3.X R29, R17.reuse, R25, RZ, P1, !PT ;  /* 0x00000019111d7210 */ /* 0x040fe20000ffe4ff */
[----:B------:R-:W-:Y:S01]  /*1b50*/  IMAD.X R25, R17, 0x1, R23, P0 ;  /* 0x0000000111197824 */ /* 0x000fe200000e0617 */
[----:B------:R-:W-:Y:S01]  /*1b60*/  IADD3 R104, P0, R126, R21, RZ ;  /* 0x000000157e687210 */ /* 0x000fe20007f1e0ff */
[----:B------:R-:W-:Y:S01]  /*1b70*/  IMAD R20, R4, UR5, R13 ;  /* 0x0000000504147c24 */ /* 0x000fe2000f8e020d */
[----:B------:R-:W-:Y:S01]  /*1b80*/  LEA.HI R61, R61, R120, RZ, 0x3 ;  /* 0x000000783d3d7211 */ /* 0x000fe200078f18ff */
[----:B------:R-:W-:Y:S01]  /*1b90*/  IMAD.WIDE.U32 R22, R12, R2, R28 ;  /* 0x000000020c167225 */ /* 0x000fe200078e001c */
[----:B------:R-:W-:-:S02]  /*1ba0*/  IADD3.X R19, R127, R19, RZ, P0, !PT ;  /* 0x000000137f137210 */ /* 0x000fc400007fe4ff */
[----:B------:R-:W-:Y:S01]  /*1bb0*/  LOP3.LUT R13, R61, 0xfffffff8, RZ, 0xc0, !PT ;  /* 0xfffffff83d0d7812 */ /* 0x000fe200078ec0ff */
[----:B------:R-:W-:Y:S01]  /*1bc0*/  IMAD R3, R12, R3, R10 ;  /* 0x000000030c037224 */ /* 0x000fe200078e020a */
[----:B------:R-:W-:Y:S01]  /*1bd0*/  IADD3 R124, P0, R16, R6, RZ ;  /* 0x00000006107c7210 */ /* 0x000fe20007f1e0ff */
[----:B------:R-:W-:Y:S01]  /*1be0*/  IMAD.WIDE.U32 R24, R4, UR4, R24 ;  /* 0x0000000404187c25 */ /* 0x000fe2000f8e0018 */
[----:B------:R-:W-:Y:S01]  /*1bf0*/  SHF.R.S32.HI R2, RZ, 0x1f, R128 ;  /* 0x0000001fff027819 */ /* 0x000fe20000011480 */
[----:B------:R-:W-:Y:S01]  /*1c00*/  ULDC.64 UR4, c[0x0][0x258] ;  /* 0x0000960000047ab9 */ /* 0x000fe20000000a00 */
[----:B------:R-:W-:Y:S01]  /*1c10*/  IADD3.X R125, R17, R15, RZ, P0, !PT ;  /* 0x0000000f117d7210 */ /* 0x000fe200007fe4ff */
[----:B------:R-:W-:Y:S01]  /*1c20*/  IMAD.IADD R120, R120, 0x1, -R13 ;  /* 0x0000000178787824 */ /* 0x000fe200078e0a0d */
[----:B------:R-:W-:Y:S01]  /*1c30*/  ISETP.GT.AND P0, PT, R102, R65, PT ;  /* 0x000000416600720c */ /* 0x000fe20003f04270 */
[----:B------:R-:W-:Y:S01]  /*1c40*/  IMAD R123, R2, UR4, RZ ;  /* 0x00000004027b7c24 */ /* 0x000fe2000f8e02ff */
[----:B------:R-:W-:Y:S01]  /*1c50*/  SHF.L.U32 R13, R57, 0x2, RZ ;  /* 0x00000002390d7819 */ /* 0x000fe200000006ff */
[----:B------:R-:W-:Y:S01]  /*1c60*/  IMAD.IADD R21, R25, 0x1, R20 ;  /* 0x0000000119157824 */ /* 0x000fe200078e0214 */
[----:B------:R-:W-:Y:S01]  /*1c70*/  R2P PR, R120, 0x6 ;  /* 0x0000000678007804 */ /* 0x000fe20000000000 */
[----:B------:R-:W-:-:S02]  /*1c80*/  IMAD.IADD R23, R23, 0x1, R3 ;  /* 0x0000000117177824 */ /* 0x000fc400078e0203 */
[----:B------:R-:W-:Y:S02]  /*1c90*/  IMAD R19, R19, R132, RZ ;  /* 0x0000008413137224 */ /* 0x000fe400078e02ff */
[----:B------:R-:W-:Y:S01]  /*1ca0*/  IMAD R116, R126, R117, R13 ;  /* 0x000000757e747224 */ /* 0x000fe200078e020d */
[----:B------:R-:W-:Y:S01]  /*1cb0*/  SEL R45, R45, 0xfffffff0, !P1 ;  /* 0xfffffff02d2d7807 */ /* 0x000fe20004800000 */
[----:B------:R-:W-:Y:S01]  /*1cc0*/  IMAD.MOV.U32 R20, RZ, RZ, R24 ;  /* 0x000000ffff147224 */ /* 0x000fe200078e0018 */
[----:B------:R-:W-:Y:S01]  /*1cd0*/  SEL R43, R43, 0xffffffe0, !P2 ;  /* 0xffffffe02b2b7807 */ /* 0x000fe20005000000 */
[----:B------:R-:W-:Y:S01]  /*1ce0*/  IMAD R3, R127, R134, RZ ;  /* 0x000000867f037224 */ /* 0x000fe200078e02ff */
[----:B------:R-:W-:Y:S01]  /*1cf0*/  SHF.R.S32.HI R109, RZ, 0x1f, R116 ;  /* 0x0000001fff6d7819 */ /* 0x000fe20000011474 */
[C---:B------:R-:W-:Y:S02]  /*1d00*/  IMAD R123, R128.reuse, UR5, R123 ;  /* 0x00000005807b7c24 */ /* 0x040fe4000f8e027b */
[----:B------:R-:W-:-:S04]  /*1d10*/  IMAD.WIDE.U32 R128, R128, UR4, R22 ;  /* 0x0000000480807c25 */ /* 0x000fc8000f8e0016 */
[C---:B------:R-:W-:Y:S01]  /*1d20*/  IMAD R101, R104.reuse, R133, R19 ;  /* 0x0000008568657224 */ /* 0x040fe200078e0213 */
[----:B------:R-:W-:Y:S01]  /*1d30*/  IADD3 R123, R129, R123, RZ ;  /* 0x0000007b817b7210 */ /* 0x000fe20007ffe0ff */
[----:B------:R-:W-:Y:S02]  /*1d40*/  IMAD.IADD R114, R13, 0x1, R116 ;  /* 0x000000010d727824 */ /* 0x000fe400078e0274 */
[----:B------:R-:W-:-:S03]  /*1d50*/  IMAD.WIDE.U32 R104, R104, R132, R20 ;  /* 0x0000008468687225 */ /* 0x000fc600078e0014 */
[----:B------:R-:W-:Y:S01]  /*1d60*/  SHF.R.S32.HI R108, RZ, 0x1f, R114 ;  /* 0x0000001fff6c7819 */ /* 0x000fe20000011472 */
[C---:B------:R-:W-:Y:S02]  /*1d70*/  IMAD R3, R126.reuse, R135, R3 ;  /* 0x000000877e037224 */ /* 0x040fe400078e0203 */
[----:B------:R-:W-:-:S04]  /*1d80*/  IMAD.WIDE.U32 R124, R126, R134, R124 ;  /* 0x000000867e7c7225 */ /* 0x000fc800078e007c */
[----:B------:R-:W-:Y:S02]  /*1d90*/  IMAD.SHL.U32 R60, R132, 0x10, RZ ;  /* 0x00000010843c7824 */ /* 0x000fe400078e00ff */
[----:B------:R-:W-:Y:S02]  /*1da0*/  IMAD.SHL.U32 R118, R117, 0x10, RZ ;  /* 0x0000001075767824 */ /* 0x000fe400078e00ff */
[----:B------:R-:W-:Y:S02]  /*1db0*/  IMAD.IADD R52, R125, 0x1, R3 ;  /* 0x000000017d347824 */ /* 0x000fe400078e0203 */
[----:B------:R-:W-:Y:S02]  /*1dc0*/  IMAD.IADD R101, R105, 0x1, R101 ;  /* 0x0000000169657824 */ /* 0x000fe400078e0265 */
[----:B------:R-:W-:Y:S01]  /*1dd0*/  @!P5 IMAD.MOV.U32 R0, RZ, RZ, RZ ;  /* 0x000000ffff00d224 */ /* 0x000fe200078e00ff */
[----:B-1----:R-:W-:Y:S06]  /*1de0*/  @!P0 BRA `(.L_x_6827) ;  /* 0x0000006000588947 */ /* 0x002fec0003800000 */
[----:B------:R-:W1:Y:S01]  /*1df0*/  LDC.64 R2, c[0x0][0x338] ;  /* 0x0000ce00ff027b82 */ /* 0x000e620000000a00 */
[----:B------:R-:W-:Y:S01]  /*1e00*/  ULDC.64 UR10, c[0x0][0x330] ;  /* 0x0000cc00000a7ab9 */ /* 0x000fe20000000a00 */
[----:B------:R-:W-:Y:S01]  /*1e10*/  SHF.R.S32.HI R13, RZ, 0x1f, R7 ;  /* 0x0000001fff0d7819 */ /* 0x000fe20000011407 */
[----:B------:R-:W-:Y:S01]  /*1e20*/  ULDC.64 UR4, c[0x0][0x328] ;  /* 0x0000ca0000047ab9 */ /* 0x000fe20000000a00 */
[--C-:B------:R-:W-:Y:S01]  /*1e30*/  SHF.R.S32.HI R10, RZ, 0x1f, R66.reuse ;  /* 0x0000001fff0a7819 */ /* 0x100fe20000011442 */
[----:B------:R-:W-:Y:S01]  /*1e40*/  IMAD R6, R9, UR10, RZ ;  /* 0x0000000a09067c24 */ /* 0x000fe2000f8e02ff */
[----:B------:R-:W-:Y:S01]  /*1e50*/  IADD3 R8, P1, P0, R7, R126, -R66 ;  /* 0x0000007e07087210 */ /* 0x000fe2000783e842 */
[----:B------:R-:W-:Y:S01]  /*1e60*/  IMAD R12, R9, UR4, RZ ;  /* 0x00000004090c7c24 */ /* 0x000fe2000f8e02ff */
[----:B------:R-:W-:Y:S01]  /*1e70*/  ULDC.64 UR12, c[0x0][0x350] ;  /* 0x0000d400000c7ab9 */ /* 0x000fe20000000a00 */
[----:B------:R-:W-:Y:S01]  /*1e80*/  IMAD.WIDE.U32 R14, R11, UR10, R16 ;  /* 0x0000000a0b0e7c25 */ /* 0x000fe2000f8e0010 */
[----:B------:R-:W-:Y:S01]  /*1e90*/  IADD3.X R13, R13, R127, ~R10, P1, P0 ;  /* 0x0000007f0d0d7210 */ /* 0x000fe20000fe0c0a */
[----:B------:R-:W2:Y:S01]  /*1ea0*/  LDC R67, c[0x0][0x340] ;  /* 0x0000d000ff437b82 */ /* 0x000ea20000000800 */
[----:B------:R-:W-:Y:S01]  /*1eb0*/  IADD3 R0, R0, R7, RZ ;  /* 0x0000000700007210 */ /* 0x000fe20007ffe0ff */
[C---:B------:R-:W-:Y:S01]  /*1ec0*/  IMAD R6, R11.reuse, UR11, R6 ;  /* 0x0000000b0b067c24 */ /* 0x040fe2000f8e0206 */
[----:B------:R-:W-:Y:S01]  /*1ed0*/  ULDC.64 UR10, c[0x0][0x348] ;  /* 0x0000d200000a7ab9 */ /* 0x000fe20000000a00 */
[C---:B------:R-:W-:Y:S01]  /*1ee0*/  IMAD.WIDE.U32 R18, R11.reuse, UR4, R16 ;  /* 0x000000040b127c25 */ /* 0x040fe2000f8e0010 */
[----:B------:R-:W-:Y:S01]  /*1ef0*/  IADD3 R64, R126, 0x10, RZ ;  /* 0x000000107e407810 */ /* 0x000fe20007ffe0ff */
[----:B------:R-:W-:Y:S01]  /*1f00*/  ULDC.U8 UR22, c[0x0][0x3c3] ;  /* 0x0000f0c000167ab9 */ /* 0x000fe20000000000 */
[----:B------:R-:W-:Y:S01]  /*1f10*/  SHF.R.S32.HI R107, RZ, 0x1f, R118 ;  /* 0x0000001fff6b7819 */ /* 0x000fe20000011476 */
[----:B------:R-:W-:Y:S01]  /*1f20*/  IMAD R12, R11, UR5, R12 ;  /* 0x000000050b0c7c24 */ /* 0x000fe2000f8e020c */
[----:B------:R-:W-:Y:S01]  /*1f30*/  ULDC.64 UR4, c[0x0][0x340] ;  /* 0x0000d00000047ab9 */ /* 0x000fe20000000a00 */
[----:B------:R-:W-:Y:S01]  /*1f40*/  IMAD.IADD R15, R15, 0x1, R6 ;  /* 0x000000010f0f7824 */ /* 0x000fe200078e0206 */
[----:B------:R-:W-:Y:S01]  /*1f50*/  USHF.L.U32 UR14, UR4, 0x5, URZ ;  /* 0x00000005040e7899 */ /* 0x000fe2000800063f */
[----:B------:R-:W-:Y:S01]  /*1f60*/  IMAD R9, R13, UR4, RZ ;  /* 0x000000040d097c24 */ /* 0x000fe2000f8e02ff */
[----:B------:R-:W-:Y:S01]  /*1f70*/  USHF.L.U64.HI UR15, UR4, 0x4, UR5 ;  /* 0x00000004040f7899 */ /* 0x000fe20008010205 */
[----:B------:R-:W-:Y:S01]  /*1f80*/  IMAD.IADD R19, R19, 0x1, R12 ;  /* 0x0000000113137824 */ /* 0x000fe200078e020c */
[----:B------:R-:W-:Y:S01]  /*1f90*/  USHF.L.U32 UR20, UR4, 0x4, URZ ;  /* 0x0000000404147899 */ /* 0x000fe2000800063f */
[-C--:B-1----:R-:W-:Y:S01]  /*1fa0*/  IMAD R6, R13, R2.reuse, RZ ;  /* 0x000000020d067224 */ /* 0x082fe200078e02ff */
[----:B------:R-:W-:Y:S01]  /*1fb0*/  UIMAD.WIDE.U32 UR18, UR4, 0x60, URZ ;  /* 0x00000060041278a5 */ /* 0x000fe2000f8e003f */
[----:B------:R-:W-:Y:S01]  /*1fc0*/  IMAD R9, R8, UR5, R9 ;  /* 0x0000000508097c24 */ /* 0x000fe2000f8e0209 */
[----:B------:R-:W-:Y:S01]  /*1fd0*/  SHF.L.U64.HI R68, R2, 0x4, R3 ;  /* 0x0000000402447819 */ /* 0x000fe20000010203 */
[----:B------:R-:W-:Y:S01]  /*1fe0*/  IMAD.WIDE.U32 R14, R8, UR4, R14 ;  /* 0x00000004080e7c25 */ /* 0x000fe2000f8e000e */
[----:B------:R-:W-:Y:S01]  /*1ff0*/  SHF.L.U64.HI R70, R2, 0x5, R3 ;  /* 0x0000000502467819 */ /* 0x000fe20000010203 */
[----:B------:R-:W-:Y:S01]  /*2000*/  USHF.L.U64.HI UR23, UR20, 0x1, UR15 ;  /* 0x0000000114177899 */ /* 0x000fe2000801020f */
[----:B------:R-:W-:Y:S01]  /*2010*/  IADD3 R12, R16, 0x40, RZ ;  /* 0x00000040100c7810 */ /* 0x000fe20007ffe0ff */
[C---:B------:R-:W-:Y:S01]  /*2020*/  IMAD R6, R8.reuse, R3, R6 ;  /* 0x0000000308067224 */ /* 0x040fe200078e0206 */
[----:B------:R-:W-:Y:S01]  /*2030*/  USHF.L.U32 UR25, UR14, 0x1, URZ ;  /* 0x000000010e197899 */ /* 0x000fe2000800063f */
[----:B------:R-:W-:Y:S01]  /*2040*/  IMAD.WIDE.U32 R10, R8, R2, R18 ;  /* 0x00000002080a7225 */ /* 0x000fe200078e0012 */
[----:B------:R-:W-:Y:S01]  /*2050*/  ULDC UR21, c[0x0][0x2e0] ;  /* 0x0000b80000157ab9 */ /* 0x000fe20000000800 */
[----:B------:R-:W-:Y:S01]  /*2060*/  ULDC.64 UR16, c[0x0][0x250] ;  /* 0x0000940000107ab9 */ /* 0x000fe20000000a00 */
[----:B------:R-:W-:Y:S01]  /*2070*/  USHF.L.U32 UR20, UR20, 0x1, URZ ;  /* 0x0000000114147899 */ /* 0x000fe2000800063f */
[----:B------:R-:W-:-:S02]  /*2080*/  IMAD.IADD R15, R15, 0x1, R9 ;  /* 0x000000010f0f7824 */ /* 0x000fc400078e0209 */
[----:B------:R-:W-:Y:S02]  /*2090*/  IMAD R89, R5, UR12, RZ ;  /* 0x0000000c05597c24 */ /* 0x000fe4000f8e02ff */
[----:B------:R-:W-:Y:S02]  /*20a0*/  IMAD.IADD R11, R11, 0x1, R6 ;  /* 0x000000010b0b7824 */ /* 0x000fe400078e0206 */
[C---:B------:R-:W-:Y:S02]  /*20b0*/  IMAD R89, R4.reuse, UR13, R89 ;  /* 0x0000000d04597c24 */ /* 0x040fe4000f8e0259 */
[----:B------:R-:W-:Y:S01]  /*20c0*/  IMAD.WIDE.U32 R6, R4, UR12, R14 ;  /* 0x0000000c04067c25 */ /* 0x000fe2000f8e000e */
[----:B------:R-:W-:-:S03]  /*20d0*/  ULDC.64 UR12, c[0x0][0x320] ;  /* 0x0000c800000c7ab9 */ /* 0x000fc60000000a00 */
[----:B------:R-:W-:Y:S01]  /*20e0*/  IMAD R91, R5, UR10, RZ ;  /* 0x0000000a055b7c24 */ /* 0x000fe2000f8e02ff */
[----:B------:R-:W-:Y:S01]  /*20f0*/  IADD3 R89, R7, R89, RZ ;  /* 0x0000005907597210 */ /* 0x000fe20007ffe0ff */
[----:B------:R-:W-:Y:S01]  /*2100*/  IMAD R7, R117, R0, RZ ;  /* 0x0000000075077224 */ /* 0x000fe200078e02ff */
[----:B------:R-:W-:Y:S01]  /*2110*/  LEA R88, P1, R6, UR12, 0x1 ;  /* 0x0000000c06587c11 */ /* 0x000fe2000f8208ff */
[C---:B------:R-:W-:Y:S01]  /*2120*/  IMAD R91, R4.reuse, UR11, R91 ;  /* 0x0000000b045b7c24 */ /* 0x040fe2000f8e025b */
[----:B------:R-:W-:Y:S01]  /*2130*/  UIMAD UR12, UR5, 0x60, URZ ;  /* 0x00000060050c78a4 */ /* 0x000fe2000f8e023f */
[----:B------:R-:W-:Y:S01]  /*2140*/  IMAD.WIDE.U32 R4, R4, UR10, R10 ;  /* 0x0000000a04047c25 */ /* 0x000fe2000f8e000a */
[----:B------:R-:W-:Y:S01]  /*2150*/  ULDC.64 UR10, c[0x0][0x318] ;  /* 0x0000c600000a7ab9 */ /* 0x000fe20000000a00 */
[----:B------:R-:W-:Y:S01]  /*2160*/  SHF.R.S32.HI R47, RZ, 0x1f, R7 ;  /* 0x0000001fff2f7819 */ /* 0x000fe20000011407 */
[----:B------:R-:W-:Y:S01]  /*2170*/  UIADD3 UR27, UR19, UR12, URZ ;  /* 0x0000000c131b7290 */ /* 0x000fe2000fffe03f */
[----:B------:R-:W-:Y:S01]  /*2180*/  IMAD.IADD R91, R5, 0x1, R91 ;  /* 0x00000001055b7824 */ /* 0x000fe200078e025b */
[-C--:B------:R-:W-:Y:S01]  /*2190*/  IADD3 R94, P2, R114, R7.reuse, RZ ;  /* 0x00000007725e7210 */ /* 0x080fe20007f5e0ff */
[----:B------:R-:W-:Y:S01]  /*21a0*/  IMAD.SHL.U32 R81, R133, 0x20, RZ ;  /* 0x0000002085517824 */ /* 0x000fe200078e00ff */
[----:B------:R-:W-:Y:S01]  /*21b0*/  IADD3 R46, P4, R116, R7, RZ ;  /* 0x00000007742e7210 */ /* 0x000fe20007f9e0ff */
[----:B------:R-:W-:Y:S01]  /*21c0*/  IMAD.WIDE.U32 R8, R132, 0x20, RZ ;  /* 0x0000002084087825 */ /* 0x000fe200078e00ff */
[----:B------:R-:W-:-:S02]  /*21d0*/  LEA R90, P0, R4, UR10, 0x1 ;  /* 0x0000000a045a7c11 */ /* 0x000fc4000f8008ff */
[----:B------:R-:W-:Y:S01]  /*21e0*/  IADD3.X R95, R108, R47, RZ, P2, !PT ;  /* 0x0000002f6c5f7210 */ /* 0x000fe200017fe4ff */
[----:B------:R-:W-:Y:S01]  /*21f0*/  IMAD.X R47, R109, 0x1, R47, P4 ;  /* 0x000000016d2f7824 */ /* 0x000fe200020e062f */
[----:B------:R-:W-:Y:S01]  /*2200*/  LEA.HI.X R89, R6, UR13, R89, 0x1, P1 ;  /* 0x0000000d06597c11 */ /* 0x000fe200088f0c59 */
[----:B------:R-:W-:Y:S01]  /*2210*/  USHF.L.U64.HI UR13, UR4, 0x5, UR5 ;  /* 0x00000005040d7899 */ /* 0x000fe20008010205 */
[----:B------:R-:W-:Y:S01]  /*2220*/  LEA.HI.X R91, R4, UR11, R91, 0x1, P0 ;  /* 0x0000000b045b7c11 */ /* 0x000fe200080f0c5b */
[----:B------:R-:W-:Y:S01]  /*2230*/  ULDC.64 UR10, c[0x0][0x218] ;  /* 0x00008600000a7ab9 */ /* 0x000fe20000000a00 */
[----:B------:R-:W-:Y:S01]  /*2240*/  ULDC.64 UR4, c[0x0][0x220] ;  /* 0x0000880000047ab9 */ /* 0x000fe20000000a00 */
[----:B------:R-:W-:Y:S01]  /*2250*/  LEA R84, P1, R124, UR10, 0x1 ;  /* 0x0000000a7c547c11 */ /* 0x000fe2000f8208ff */
[----:B------:R-:W-:Y:S01]  /*2260*/  VIADD R112, R118, 0x40 ;  /* 0x0000004076707836 */ /* 0x000fe20000000000 */
[----:B------:R-:W-:Y:S01]  /*2270*/  LEA R87, P0, R104, UR4, 0x1 ;  /* 0x0000000468577c11 */ /* 0x000fe2000f8008ff */
[----:B------:R-:W-:Y:S01]  /*2280*/  IMAD.SHL.U32 R69, R2, 0x10, RZ ;  /* 0x0000001002457824 */ /* 0x000fe200078e00ff */
[C---:B------:R-:W-:Y:S01]  /*2290*/  SHF.L.U64.HI R95, R94.reuse, 0x1, R95 ;  /* 0x000000015e5f7819 */ /* 0x040fe2000001025f */
[----:B------:R-:W-:Y:S01]  /*22a0*/  IMAD.SHL.U32 R94, R94, 0x2, RZ ;  /* 0x000000025e5e7824 */ /* 0x000fe200078e00ff */
[C---:B------:R-:W-:Y:S01]  /*22b0*/  SHF.L.U64.HI R47, R46.reuse, 0x1, R47 ;  /* 0x000000012e2f7819 */ /* 0x040fe2000001022f */
[----:B------:R-:W-:Y:S01]  /*22c0*/  IMAD.IADD R81, R9, 0x1, R81 ;  /* 0x0000000109517824 */ /* 0x000fe200078e0251 */
[----:B------:R-:W-:Y:S01]  /*22d0*/  SHF.L.U32 R46, R46, 0x1, RZ ;  /* 0x000000012e2e7819 */ /* 0x000fe200000006ff */
[----:B------:R-:W-:Y:S01]  /*22e0*/  IMAD.SHL.U32 R5, R135, 0x20, RZ ;  /* 0x0000002087057824 */ /* 0x000fe200078e00ff */
[----:B------:R-:W-:Y:S01]  /*22f0*/  LEA.HI.X R85, R124, UR11, R52, 0x1, P1 ;  /* 0x0000000b7c557c11 */ /* 0x000fe200088f0c34 */
[----:B------:R-:W-:Y:S01]  /*2300*/  ULDC.64 UR10, c[0x0][0x360] ;  /* 0x0000d800000a7ab9 */ /* 0x000fe20000000a00 */
[----:B------:R-:W-:Y:S01]  /*2310*/  LEA.HI.X R86, R104, UR5, R101, 0x1, P0 ;  /* 0x0000000568567c11 */ /* 0x000fe200080f0c65 */
[----:B------:R-:W-:Y:S01]  /*2320*/  ULDC.64 UR4, c[0x0][0x358] ;  /* 0x0000d60000047ab9 */ /* 0x000fe20000000a00 */
[----:B------:R-:W-:Y:S01]  /*2330*/  IADD3 R10, P1, R46, UR10, RZ ;  /* 0x0000000a2e0a7c10 */ /* 0x000fe2000ff3e0ff */
[----:B------:R-:W-:Y:S01]  /*2340*/  IMAD R83, R133, 0x60, RZ ;  /* 0x0000006085537824 */ /* 0x000fe200078e02ff */
[----:B------:R-:W-:Y:S01]  /*2350*/  IADD3 R92, P4, R94, UR10, RZ ;  /* 0x0000000a5e5c7c10 */ /* 0x000fe2000ff9e0ff */
[C---:B------:R-:W-:Y:S01]  /*2360*/  IMAD.SHL.U32 R115, R117.reuse, 0x20, RZ ;  /* 0x0000002075737824 */ /* 0x040fe200078e00ff */
[----:B------:R-:W-:Y:S01]  /*2370*/  IADD3 R46, P0, R46, UR4, RZ ;  /* 0x000000042e2e7c10 */ /* 0x000fe2000ff1e0ff */
[----:B------:R-:W-:Y:S01]  /*2380*/  IMAD R113, R117, 0x30, RZ ;  /* 0x0000003075717824 */ /* 0x000fe200078e02ff */
[----:B------:R-:W-:Y:S01]  /*2390*/  IADD3 R94, P2, R94, UR4, RZ ;  /* 0x000000045e5e7c10 */ /* 0x000fe2000ff5e0ff */
[----:B------:R-:W-:Y:S01]  /*23a0*/  IMAD.WIDE.U32 R134, R134, 0x20, RZ ;  /* 0x0000002086867825 */ /* 0x000fe200078e00ff */
[----:B------:R-:W-:Y:S01]  /*23b0*/  IADD3.X R9, R47, UR11, RZ, P1, !PT ;  /* 0x0000000b2f097c10 */ /* 0x000fe20008ffe4ff */
[----:B------:R-:W-:Y:S01]  /*23c0*/  USHF.L.U64.HI UR24, UR14, 0x1, UR13 ;  /* 0x000000010e187899 */ /* 0x000fe2000801020d */
[----:B------:R-:W-:Y:S01]  /*23d0*/  IADD3.X R93, R95, UR11, RZ, P4, !PT ;  /* 0x0000000b5f5d7c10 */ /* 0x000fe2000a7fe4ff */
[----:B------:R-:W-:Y:S01]  /*23e0*/  IMAD.WIDE.U32 R132, R132, 0x60, RZ ;  /* 0x0000006084847825 */ /* 0x000fe200078e00ff */
[----:B------:R-:W-:Y:S01]  /*23f0*/  IADD3.X R47, R47, UR5, RZ, P0, !PT ;  /* 0x000000052f2f7c10 */ /* 0x000fe200087fe4ff */
[----:B------:R-:W-:Y:S01]  /*2400*/  ULDC UR4, c[0x0][0x2e0] ;  /* 0x0000b80000047ab9 */ /* 0x000fe20000000800 */
[----:B------:R-:W-:Y:S01]  /*2410*/  IADD3.X R95, R95, UR5, RZ, P2, !PT ;  /* 0x000000055f5f7c10 */ /* 0x000fe200097fe4ff */
[----:B------:R-:W-:Y:S01]  /*2420*/  IMAD.SHL.U32 R82, R8, 0x2, RZ ;  /* 0x0000000208527824 */ /* 0x000fe200078e00ff */
[----:B------:R-:W-:Y:S01]  /*2430*/  IADD3 R76, P1, P0, R97, 0x40, R97 ;  /* 0x00000040614c7810 */ /* 0x000fe2000783e061 */
[----:B------:R-:W-:Y:S01]  /*2440*/  IMAD.SHL.U32 R71, R2, 0x20, RZ ;  /* 0x0000002002477824 */ /* 0x000fe200078e00ff */
[----:B------:R-:W-:Y:S01]  /*2450*/  IADD3 R111, R118, R112, RZ ;  /* 0x00000070766f7210 */ /* 0x000fe20007ffe0ff */
[C---:B------:R-:W-:Y:S01]  /*2460*/  VIADD R63, R126.reuse, 0x20 ;  /* 0x000000207e3f7836 */ /* 0x040fe20000000000 */
[----:B------:R-:W-:Y:S01]  /*2470*/  IADD3 R74, P4, P2, R69, 0x40, R69 ;  /* 0x00000040454a7810 */ /* 0x000fe20007a9e045 */
[----:B------:R-:W-:Y:S01]  /*2480*/  VIADD R62, R126, 0x30 ;  /* 0x000000307e3e7836 */ /* 0x000fe20000000000 */
[----:B------:R-:W-:Y:S01]  /*2490*/  IADD3.X R75, R96, RZ, R96, P1, P0 ;  /* 0x000000ff604b7210 */ /* 0x000fe20000fe0460 */
[----:B------:R-:W-:Y:S01]  /*24a0*/  IMAD.IADD R110, R118, 0x1, R111 ;  /* 0x00000001766e7824 */ /* 0x000fe200078e026f */
[----:B------:R-:W-:Y:S01]  /*24b0*/  IADD3 R78, P1, R74, R69, RZ ;  /* 0x000000454a4e7210 */ /* 0x000fe20007f3e0ff */
[----:B------:R-:W-:Y:S01]  /*24c0*/  IMAD.IADD R72, R135, 0x1, R5 ;  /* 0x0000000187487824 */ /* 0x000fe200078e0205 */
[--C-:B------:R-:W-:Y:S01]  /*24d0*/  IADD3.X R73, R68, RZ, R68.reuse, P4, P2 ;  /* 0x000000ff44497210 */ /* 0x100fe200027e4444 */
[----:B------:R-:W-:Y:S01]  /*24e0*/  IMAD.IADD R83, R133, 0x1, R83 ;  /* 0x0000000185537824 */ /* 0x000fe200078e0253 */
[----:B------:R-:W-:Y:S01]  /*24f0*/  IADD3 R80, P0, R97, R76, RZ ;  /* 0x0000004c61507210 */ /* 0x000fe20007f1e0ff */
[----:B--2---:R-:W-:Y:S01]  /*2500*/  IMAD.U32 R67, R67, -0x40, RZ ;  /* 0xffffffc043437824 */ /* 0x004fe200078e00ff */
[----:B------:R-:W-:Y:S01]  /*2510*/  SHF.L.U64.HI R81, R8, 0x1, R81 ;  /* 0x0000000108517819 */ /* 0x000fe20000010251 */
[----:B------:R-:W-:Y:S01]  /*2520*/  IMAD.X R77, R73, 0x1, R68, P1 ;  /* 0x00000001494d7824 */ /* 0x000fe200008e0644 */
[----:B------:R-:W-:Y:S01]  /*2530*/  MOV R11, R102 ;  /* 0x00000066000b7202 */ /* 0x000fe20000000f00 */
[----:B------:R-:W-:Y:S01]  /*2540*/  ULDC UR5, c[0x0][0x2e0] ;  /* 0x0000b80000057ab9 */ /* 0x000fe20000000800 */
[----:B------:R-:W-:Y:S01]  /*2550*/  SHF.R.S32.HI R106, RZ, 0x1f, R115 ;  /* 0x0000001fff6a7819 */ /* 0x000fe20000011473 */
[----:B------:R-:W-:Y:S01]  /*2560*/  ULDC.64 UR10, c[0x0][0x248] ;  /* 0x00009200000a7ab9 */ /* 0x000fe20000000a00 */
[----:B------:R-:W-:Y:S01]  /*2570*/  SHF.R.S32.HI R103, RZ, 0x1f, R112 ;  /* 0x0000001fff677819 */ /* 0x000fe20000011470 */
[----:B------:R-:W-:Y:S01]  /*2580*/  ULDC.64 UR12, c[0x0][0x230] ;  /* 0x00008c00000c7ab9 */ /* 0x000fe20000000a00 */
[----:B------:R-:W-:Y:S01]  /*2590*/  SHF.R.S32.HI R100, RZ, 0x1f, R113 ;  /* 0x0000001fff647819 */ /* 0x000fe20000011471 */
[----:B------:R-:W-:Y:S01]  /*25a0*/  ULDC.64 UR14, c[0x0][0x238] ;  /* 0x00008e00000e7ab9 */ /* 0x000fe20000000a00 */
[----:B------:R-:W-:-:S02]  /*25b0*/  IADD3.X R79, R96, R75, RZ, P0, !PT ;  /* 0x0000004b604f7210 */ /* 0x000fc400007fe4ff */
[----:B------:R-:W-:Y:S02]  /*25c0*/  SHF.R.S32.HI R99, RZ, 0x1f, R111 ;  /* 0x0000001fff637819 */ /* 0x000fe4000001146f */
[----:B------:R-:W-:-:S07]  /*25d0*/  SHF.R.S32.HI R98, RZ, 0x1f, R110 ;  /* 0x0000001fff627819 */ /* 0x000fce000001146e */
.L_x_6865:
[----:B------:R-:W-:Y:S01]  /*25e0*/  IMAD.SHL.U32 R14, R11, 0x40, RZ ;  /* 0x000000400b0e7824 */ /* 0x000fe200078e00ff */
[----:B------:R-:W-:Y:S03]  /*25f0*/  ISETP.NE.AND P6, PT, RZ, UR4, PT ;  /* 0x00000004ff007c0c */ /* 0x000fe6000bfc5270 */
[----:B------:R-:W-:Y:S04]  /*2600*/  VIADD R13, R14, 0xffffffc0 ;  /* 0xffffffc00e0d7836 */ /* 0x000fe80000000000 */
[--C-:B------:R-:W-:Y:S02]  /*2610*/  IMAD.IADD R15, R58, 0x1, -R13.reuse ;  /* 0x000000013a0f7824 */ /* 0x100fe400078e0a0d */
[----:B------:R-:W-:Y:S03]  /*2620*/  IMAD.IADD R3, R66, 0x1, -R13 ;  /* 0x0000000142037824 */ /* 0x000fe600078e0a0d */
[-C--:B------:R-:W-:Y:S02]  /*2630*/  ISETP.GE.AND P1, PT, R126, R15.reuse, PT ;  /* 0x0000000f7e00720c */ /* 0x080fe40003f26270 */
[----:B------:R-:W-:Y:S02]  /*2640*/  ISETP.GE.AND P5, PT, R64, R15, PT ;  /* 0x0000000f4000720c */ /* 0x000fe40003fa6270 */
[-C--:B------:R-:W-:Y:S02]  /*2650*/  ISETP.GE.AND P1, PT, R126, R3.reuse, !P1 ;  /* 0x000000037e00720c */ /* 0x080fe40004f26270 */
[----:B------:R-:W-:Y:S02]  /*2660*/  ISETP.GE.AND P5, PT, R64, R3, !P5 ;  /* 0x000000034000720c */ /* 0x000fe40006fa6270 */
[CC--:B------:R-:W-:Y:S02]  /*2670*/  ISETP.GE.AND P4, PT, R63.reuse, R15.reuse, PT ;  /* 0x0000000f3f00720c */ /* 0x0c0fe40003f86270 */
[C---:B------:R-:W-:Y:S02]  /*2680*/  ISETP.GE.AND P2, PT, R62.reuse, R15, PT ;  /* 0x0000000f3e00720c */ /* 0x040fe40003f46270 */
[-C--:B------:R-:W-:Y:S02]  /*2690*/  ISETP.GE.AND P4, PT, R63, R3.reuse, !P4 ;  /* 0x000000033f00720c */ /* 0x080fe40006786270 */
[----:B------:R-:W-:Y:S03]  /*26a0*/  ISETP.GE.AND P2, PT, R62, R3, !P2 ;  /* 0x000000033e00720c */ /* 0x000fe60005746270 */
[----:B-1----:R-:W2:Y:S01]  /*26b0*/  @P1 LDG.E.128 R24, desc[UR6][R88.64] ;  /* 0x0000000658181981 */ /* 0x002ea2000c1e1d00 */
[----:B------:R-:W-:Y:S01]  /*26c0*/  @P1 IMAD.MOV.U32 R18, RZ, RZ, R87 ;  /* 0x000000ffff121224 */ /* 0x000fe200078e0057 */
[----:B------:R-:W-:Y:S01]  /*26d0*/  @P5 IADD3 R28, P0, R88, UR20, RZ ;  /* 0x00000014581c5c10 */ /* 0x000fe2000ff1e0ff */
[----:B------:R-:W-:Y:S03]  /*26e0*/  @P1 IMAD.MOV.U32 R19, RZ, RZ, R86 ;  /* 0x000000ffff131224 */ /* 0x000fe600078e0056 */
[C---:B------:R-:W-:Y:S02]  /*26f0*/  @P5 IADD3.X R29, R89.reuse, UR23, RZ, P0, !PT ;  /* 0x00000017591d5c10 */ /* 0x040fe400087fe4ff */
[C---:B------:R-:W-:Y:S04]  /*2700*/  @P5 LEA R30, P0, R60.reuse, R87, 0x1 ;  /* 0x000000573c1e5211 */ /* 0x040fe800078008ff */
[----:B------:R-:W-:Y:S02]  /*2710*/  @P5 LEA.HI.X R31, R60, R86, R59, 0x1, P0 ;  /* 0x000000563c1f5211 */ /* 0x000fe400000f0c3b */
[----:B------:R-:W-:Y:S04]  /*2720*/  @P4 IADD3 R32, P0, R88, UR25, RZ ;  /* 0x0000001958204c10 */ /* 0x000fe8000ff1e0ff */
[----:B------:R-:W-:Y:S01]  /*2730*/  @P4 IADD3.X R33, R89, UR24, RZ, P0, !PT ;  /* 0x0000001859214c10 */ /* 0x000fe200087fe4ff */
[----:B--2---:R-:W-:Y:S04]  /*2740*/  @P1 STG.E.128 desc[UR6][R18.64], R24 ;  /* 0x0000001812001986 */ /* 0x004fe8000c101d06 */
[----:B----4-:R-:W2:Y:S04]  /*2750*/  @P1 LDG.E.128 R20, desc[UR6][R88.64+0x80] ;  /* 0x0000800658141981 */ /* 0x010ea8000c1e1d00 */
[----:B--2---:R1:W-:Y:S04]  /*2760*/  @P1 STG.E.128 desc[UR6][R18.64+0x80], R20 ;  /* 0x0000801412001986 */ /* 0x0043e8000c101d06 */
[----:B------:R-:W2:Y:S01]  /*2770*/  @P5 LDG.E.128 R4, desc[UR6][R28.64] ;  /* 0x000000061c045981 */ /* 0x000ea2000c1e1d00 */
[----:B-1----:R-:W-:Y:S05]  /*2780*/  @P4 IADD3 R18, P0, R87, R82, RZ ;  /* 0x0000005257124210 */ /* 0x002fea0007f1e0ff */
[----:B------:R-:W-:Y:S01]  /*2790*/  @P4 IMAD.X R19, R86, 0x1, R81, P0 ;  /* 0x0000000156134824 */ /* 0x000fe200000e0651 */
[----:B------:R-:W-:Y:S04]  /*27a0*/  @P2 IADD3 R2, P0, R88, UR18, RZ ;  /* 0x0000001258022c10 */ /* 0x000fe8000ff1e0ff */
[----:B------:R-:W-:Y:S01]  /*27b0*/  @P2 IADD3.X R3, R89, UR27, RZ, P0, !PT ;  /* 0x0000001b59032c10 */ /* 0x000fe200087fe4ff */
[----:B--2---:R1:W-:Y:S04]  /*27c0*/  @P5 STG.E.128 desc[UR6][R30.64], R4 ;  /* 0x000000041e005986 */ /* 0x0043e8000c101d06 */
[----:B------:R2:W3:Y:S02]  /*27d0*/  @P5 LDG.E.128 R24, desc[UR6][R28.64+0x80] ;  /* 0x000080061c185981 */ /* 0x0004e4000c1e1d00 */
[----:B--2---:R-:W-:Y:S05]  /*27e0*/  @P2 IADD3 R28, P0, R87, R132, RZ ;  /* 0x00000084571c2210 */ /* 0x004fea0007f1e0ff */
[----:B------:R-:W-:Y:S01]  /*27f0*/  @P2 IMAD.X R29, R86, 0x1, R83, P0 ;  /* 0x00000001561d2824 */ /* 0x000fe200000e0653 */
[C---:B------:R-:W-:Y:S04]  /*2800*/  LEA R88, P0, R67.reuse, R88, 0x1 ;  /* 0x0000005843587211 */ /* 0x040fe800078008ff */
[----:B------:R-:W-:Y:S01]  /*2810*/  LEA.HI.X.SX32 R89, R67, R89, 0x1, P0 ;  /* 0x0000005943597211 */ /* 0x000fe200000f0eff */
[----:B---3--:R2:W-:Y:S04]  /*2820*/  @P5 STG.E.128 desc[UR6][R30.64+0x80], R24 ;  /* 0x000080181e005986 */ /* 0x0085e8000c101d06 */
[----:B------:R-:W3:Y:S04]  /*2830*/  @P4 LDG.E.128 R20, desc[UR6][R32.64] ;  /* 0x0000000620144981 */ /* 0x000ee8000c1e1d00 */
[----:B---3--:R3:W-:Y:S04]  /*2840*/  @P4 STG.E.128 desc[UR6][R18.64], R20 ;  /* 0x0000001412004986 */ /* 0x0087e8000c101d06 */
[----:B-1----:R-:W4:Y:S04]  /*2850*/  @P4 LDG.E.128 R4, desc[UR6][R32.64+0x80] ;  /* 0x0000800620044981 */ /* 0x002f28000c1e1d00 */
[----:B----4-:R1:W-:Y:S04]  /*2860*/  @P4 STG.E.128 desc[UR6][R18.64+0x80], R4 ;  /* 0x0000800412004986 */ /* 0x0103e8000c101d06 */
[----:B--2---:R-:W2:Y:S04]  /*2870*/  @P2 LDG.E.128 R24, desc[UR6][R2.64] ;  /* 0x0000000602182981 */ /* 0x004ea8000c1e1d00 */
[----:B--2---:R1:W-:Y:S04]  /*2880*/  @P2 STG.E.128 desc[UR6][R28.64], R24 ;  /* 0x000000181c002986 */ /* 0x0043e8000c101d06 */
[----:B---3--:R-:W2:Y:S04]  /*2890*/  @P2 LDG.E.128 R20, desc[UR6][R2.64+0x80] ;  /* 0x0000800602142981 */ /* 0x008ea8000c1e1d00 */
[----:B--2---:R1:W-:Y:S01]  /*28a0*/  @P2 STG.E.128 desc[UR6][R28.64+0x80], R20 ;  /* 0x000080141c002986 */ /* 0x0043e2000c101d06 */
[----:B------:R-:W-:Y:S05]  /*28b0*/  @!P6 BRA `(.L_x_6828) ;  /* 0x0000004c00a4e947 */ /* 0x000fea0003800000 */
[----:B------:R-:W-:Y:S11]  /*28c0*/  ISETP.NE.AND P0, PT, RZ, UR22, PT ;  /* 0x00000016ff007c0c */ /* 0x000ff6000bf05270 */
[----:B------:R-:W-:Y:S02]  /*28d0*/  @!UPT UIADD3 URZ, URZ, URZ, URZ ;  /* 0x0000003f3f3ff290 */ /* 0x000fe4000fffe03f */
[----:B------:R-:W-:Y:S05]  /*28e0*/  @!P0 BRA `(.L_x_6829) ;  /* 0x0000001c00348947 */ /* 0x000fea0003800000 */
[----:B------:R-:W2:Y:S01]  /*28f0*/  LDC R49, c[0x0][0x2e0] ;  /* 0x0000b800ff317b82 */ /* 0x000ea20000000800 */
[----:B------:R-:W-:Y:S01]  /*2900*/  BSSY B0, `(.L_x_6830) ;  /* 0x000006b000007945 */ /* 0x000fe20003800000 */
[----:B--2---:R-:W-:Y:S03]  /*2910*/  LEA R49, -R49, RZ, 0x5 ;  /* 0x000000ff31317211 */ /* 0x004fe600078e29ff */
[----:B------:R-:W-:Y:S05]  /*2920*/  @!P1 BRA `(.L_x_6831) ;  /* 0x0000000400a09947 */ /* 0x000fea0003800000 */
[----:B------:R-:W-:Y:S01]  /*2930*/  ISETP.GE.AND P0, PT, R16, UR4, PT ;  /* 0x0000000410007c0c */ /* 0x000fe2000bf06270 */
[----:B-1----:R-:W2:Y:S01]  /*2940*/  LDG.E.128 R24, desc[UR6][R90.64] ;  /* 0x000000065a187981 */ /* 0x002ea2000c1e1d00 */
[----:B------:R-:W-:Y:S11]  /*2950*/  ISETP.GE.AND P1, PT, R12, UR4, PT ;  /* 0x000000040c007c0c */ /* 0x000ff6000bf26270 */
[----:B------:R-:W-:Y:S02]  /*2960*/  @!P0 MOV R8, R10 ;  /* 0x0000000a00088202 */ /* 0x000fe40000000f00 */
[----:B------:R-:W-:Y:S02]  /*2970*/  @!P0 MOV R36, R46 ;  /* 0x0000002e00248202 */ /* 0x000fe40000000f00 */
[-C--:B------:R-:W-:Y:S01]  /*2980*/  @!P0 MOV R37, R47.reuse ;  /* 0x0000002f00258202 */ /* 0x080fe20000000f00 */
[----:B------:R1:W3:Y:S06]  /*2990*/  @!P0 LDG.E.64 R18, desc[UR6][R8.64] ;  /* 0x0000000608128981 */ /* 0x0002ec000c1e1b00 */
[----:B------:R4:W5:Y:S01]  /*29a0*/  @!P0 LDG.E.64 R32, desc[UR6][R36.64] ;  /* 0x0000000624208981 */ /* 0x000962000c1e1b00 */
[----:B-1----:R-:W-:Y:S02]  /*29b0*/  @!P1 MOV R8, R10 ;  /* 0x0000000a00089202 */ /* 0x002fe40000000f00 */
[----:B----4-:R-:W-:Y:S02]  /*29c0*/  @!P1 MOV R36, R46 ;  /* 0x0000002e00249202 */ /* 0x010fe40000000f00 */
[----:B------:R-:W-:Y:S01]  /*29d0*/  @!P1 MOV R37, R47 ;  /* 0x0000002f00259202 */ /* 0x000fe20000000f00 */
[--C-:B---3--:R-:W-:Y:S01]  /*29e0*/  @!P0 HADD2.F32 R22, -RZ, R18.reuse.H0_H0 ;  /* 0x20000012ff168230 */ /* 0x108fe20000004100 */
[----:B--2---:R-:W-:Y:S01]  /*29f0*/  @!P0 MOV R15, R24 ;  /* 0x00000018000f8202 */ /* 0x004fe20000000f00 */
[----:B------:R-:W-:Y:S01]  /*2a00*/  @!P0 HADD2.F32 R20, -RZ, R18.H1_H1 ;  /* 0x30000012ff148230 */ /* 0x000fe20000004100 */
[----:B------:R-:W-:Y:S02]  /*2a10*/  @!P0 MOV R23, R25 ;  /* 0x0000001900178202 */ /* 0x000fe40000000f00 */
[----:B------:R-:W-:Y:S01]  /*2a20*/  @!P0 MOV R18, R27 ;  /* 0x0000001b00128202 */ /* 0x000fe20000000f00 */
[--C-:B------:R-:W-:Y:S02]  /*2a30*/  @!P0 HADD2.F32 R29, -RZ, R15.reuse.H1_H1 ;  /* 0x3000000fff1d8230 */ /* 0x100fe40000004100 */
[----:B------:R-:W-:Y:S02]  /*2a40*/  @!P0 HADD2.F32 R21, -RZ, R15.H0_H0 ;  /* 0x2000000fff158230 */ /* 0x000fe40000004100 */
[----:B-----5:R-:W-:Y:S02]  /*2a50*/  @!P0 HADD2.F32 R30, -RZ, R32.H0_H0 ;  /* 0x20000020ff1e8230 */ /* 0x020fe40000004100 */
        /* <DEDUP_REMOVED lines=12> */
[--C-:B------:R-:W-:Y:S01]  /*2b20*/  @!P0 HADD2.F32 R33, -RZ, R18.reuse.H1_H1 ;  /* 0x30000012ff218230 */ /* 0x100fe20000004100 */
[----:B------:R-:W-:Y:S01]  /*2b30*/  @!P0 F2FP.F16.F32.PACK_AB R39, R0, R39 ;  /* 0x000000270027823e */ /* 0x000fe200000000ff */
[----:B------:R-:W-:Y:S02]  /*2b40*/  @!P0 HADD2.F32 R19, -RZ, R19.H1_H1 ;  /* 0x30000013ff138230 */ /* 0x000fe40000004100 */
[----:B------:R-:W-:Y:S01]  /*2b50*/  @!P0 FMUL.FTZ R3, R22, R15 ;  /* 0x0000000f16038220 */ /* 0x000fe20000410000 */
[----:B------:R-:W-:Y:S01]  /*2b60*/  @!P0 HADD2.F32 R29, -RZ, R23.H1_H1 ;  /* 0x30000017ff1d8230 */ /* 0x000fe20000004100 */
[----:B------:R-:W-:Y:S01]  /*2b70*/  @!P0 MOV R24, R39 ;  /* 0x0000002700188202 */ /* 0x000fe20000000f00 */
[----:B------:R-:W-:Y:S02]  /*2b80*/  @!P0 HADD2.F32 R18, -RZ, R18.H0_H0 ;  /* 0x20000012ff128230 */ /* 0x000fe40000004100 */
[----:B------:R-:W-:Y:S01]  /*2b90*/  @!P0 FMUL.FTZ R51, R33, R19 ;  /* 0x0000001321338220 */ /* 0x000fe20000410000 */
[----:B------:R-:W-:Y:S02]  /*2ba0*/  @!P0 HADD2.F32 R32, -RZ, R32.H1_H1 ;  /* 0x30000020ff208230 */ /* 0x000fe40000004100 */
[C---:B------:R-:W-:Y:S01]  /*2bb0*/  @!P0 FMUL.FTZ R41, R29.reuse, R20 ;  /* 0x000000141d298220 */ /* 0x040fe20000410000 */
[----:B------:R-:W-:Y:S01]  /*2bc0*/  @!P0 FMUL.FTZ R38, R30, R15 ;  /* 0x0000000f1e268220 */ /* 0x000fe20000410000 */
[C---:B------:R-:W-:Y:S01]  /*2bd0*/  @!P0 FMUL.FTZ R4, R18.reuse, R19 ;  /* 0x0000001312048220 */ /* 0x040fe20000410000 */
[----:B------:R-:W-:Y:S01]  /*2be0*/  @!P0 FFMA.FTZ R51, R18, R35, -R51 ;  /* 0x0000002312338223 */ /* 0x000fe20000010833 */
[-C--:B------:R-:W-:Y:S01]  /*2bf0*/  @!P0 FFMA.FTZ R2, R29, R32.reuse, R2 ;  /* 0x000000201d028223 */ /* 0x080fe20000010002 */
[-C--:B------:R-:W-:Y:S01]  /*2c00*/  @!P0 FFMA.FTZ R3, R30, R31.reuse, R3 ;  /* 0x0000001f1e038223 */ /* 0x080fe20000010003 */
[----:B------:R-:W-:Y:S01]  /*2c10*/  @!P0 FFMA.FTZ R41, R21, R32, -R41 ;  /* 0x0000002015298223 */ /* 0x000fe20000010829 */
[----:B------:R-:W-:Y:S01]  /*2c20*/  @!P0 FFMA.FTZ R38, R22, R31, -R38 ;  /* 0x0000001f16268223 */ /* 0x000fe20000010826 */
[----:B------:R-:W-:Y:S03]  /*2c30*/  @!P0 FFMA.FTZ R4, R33, R35, R4 ;  /* 0x0000002321048223 */ /* 0x000fe60000010004 */
        /* <DEDUP_REMOVED lines=55> */
.L_x_6831:
[----:B------:R-:W-:Y:S05]  /*2fb0*/  BSYNC B0 ;  /* 0x0000000000007941 */ /* 0x000fea0003800000 */
.L_x_6830:
[----:B------:R-:W-:Y:S04]  /*2fc0*/  BSSY B0, `(.L_x_6832) ;  /* 0x000006e000007945 */ /* 0x000fe80003800000 */
[----:B------:R-:W-:Y:S05]  /*2fd0*/  @!P5 BRA `(.L_x_6833) ;  /* 0x0000000400b0d947 */ /* 0x000fea0003800000 */
[C---:B------:R-:W-:Y:S02]  /*2fe0*/  LEA R136, P1, R69.reuse, R90, 0x1 ;  /* 0x0000005a45887211 */ /* 0x040fe400078208ff */
[----:B------:R-:W-:Y:S02]  /*2ff0*/  SHF.L.U32 R41, R118, 0x1, RZ ;  /* 0x0000000176297819 */ /* 0x000fe400000006ff */
[----:B------:R-:W-:Y:S02]  /*3000*/  ISETP.GE.AND P0, PT, R16, UR4, PT ;  /* 0x0000000410007c0c */ /* 0x000fe4000bf06270 */
[----:B------:R-:W-:Y:S02]  /*3010*/  LEA.HI.X R137, R69, R91, R68, 0x1, P1 ;  /* 0x0000005b45897211 */ /* 0x000fe400008f0c44 */
[----:B------:R-:W-:Y:S02]  /*3020*/  SHF.L.U64.HI R40, R118, 0x1, R107 ;  /* 0x0000000176287819 */ /* 0x000fe4000001026b */
[C---:B-1----:R-:W-:Y:S01]  /*3030*/  IADD3 R28, P1, R41.reuse, R10, RZ ;  /* 0x0000000a291c7210 */ /* 0x042fe20007f3e0ff */
[----:B------:R-:W3:Y:S01]  /*3040*/  LDG.E.128 R24, desc[UR6][R136.64] ;  /* 0x0000000688187981 */ /* 0x000ee2000c1e1d00 */
[----:B------:R-:W-:Y:S02]  /*3050*/  IADD3 R38, P5, R41, R46, RZ ;  /* 0x0000002e29267210 */ /* 0x000fe40007fbe0ff */
[C---:B------:R-:W-:Y:S02]  /*3060*/  IADD3.X R29, R40.reuse, R9, RZ, P1, !PT ;  /* 0x00000009281d7210 */ /* 0x040fe40000ffe4ff */
[----:B------:R-:W-:Y:S02]  /*3070*/  IADD3.X R39, R40, R47, RZ, P5, !PT ;  /* 0x0000002f28277210 */ /* 0x000fe40002ffe4ff */
[----:B------:R-:W-:Y:S01]  /*3080*/  LEA R40, P5, R97, R84, 0x1 ;  /* 0x0000005461287211 */ /* 0x000fe200078a08ff */
[----:B------:R-:W2:Y:S01]  /*3090*/  @!P0 LDG.E.64 R18, desc[UR6][R28.64] ;  /* 0x000000061c128981 */ /* 0x000ea2000c1e1b00 */
[----:B------:R-:W-:Y:S05]  /*30a0*/  ISETP.GE.AND P1, PT, R12, UR4, PT ;  /* 0x000000040c007c0c */ /* 0x000fea000bf26270 */
[----:B------:R-:W4:Y:S01]  /*30b0*/  @!P0 LDG.E.64 R34, desc[UR6][R38.64] ;  /* 0x0000000626228981 */ /* 0x000f22000c1e1b00 */
[--C-:B--2---:R-:W-:Y:S01]  /*30c0*/  @!P0 HADD2.F32 R22, -RZ, R18.reuse.H0_H0 ;  /* 0x20000012ff168230 */ /* 0x104fe20000004100 */
[----:B---3--:R-:W-:Y:S01]  /*30d0*/  @!P0 MOV R15, R24 ;  /* 0x00000018000f8202 */ /* 0x008fe20000000f00 */
        /* <DEDUP_REMOVED lines=17> */
[----:B------:R-:W-:Y:S01]  /*31f0*/  @!P0 FMUL.FTZ R2, R21, R20 ;  /* 0x0000001415028220 */ /* 0x000fe20000410000 */
[----:B------:R-:W-:Y:S01]  /*3200*/  @!P0 F2FP.F16.F32.PACK_AB R44, R0, R41 ;  /* 0x00000029002c823e */ /* 0x000fe200000000ff */
[--C-:B------:R-:W-:Y:S01]  /*3210*/  @!P0 HADD2.F32 R35, -RZ, R18.reuse.H1_H1 ;  /* 0x30000012ff238230 */ /* 0x100fe20000004100 */
[----:B------:R-:W-:Y:S01]  /*3220*/  LEA.HI.X R41, R97, R85, R96, 0x1, P5 ;  /* 0x0000005561297211 */ /* 0x000fe200028f0c60 */
[----:B------:R-:W-:Y:S01]  /*3230*/  @!P0 HADD2.F32 R19, -RZ, R19.H1_H1 ;  /* 0x30000013ff138230 */ /* 0x000fe20000004100 */
[----:B------:R-:W-:Y:S01]  /*3240*/  @!P0 MOV R24, R44 ;  /* 0x0000002c00188202 */ /* 0x000fe20000000f00 */
[----:B------:R-:W-:Y:S02]  /*3250*/  @!P0 HADD2.F32 R31, -RZ, R23.H1_H1 ;  /* 0x30000017ff1f8230 */ /* 0x000fe40000004100 */
[----:B------:R-:W-:Y:S01]  /*3260*/  @!P0 FMUL.FTZ R3, R22, R15 ;  /* 0x0000000f16038220 */ /* 0x000fe20000410000 */
        /* <DEDUP_REMOVED lines=67> */
.L_x_6833:
[----:B------:R-:W-:Y:S05]  /*36a0*/  BSYNC B0 ;  /* 0x0000000000007941 */ /* 0x000fea0003800000 */
.L_x_6832:
[----:B------:R-:W-:Y:S04]  /*36b0*/  BSSY B0, `(.L_x_6834) ;  /* 0x0000072000007945 */ /* 0x000fe80003800000 */
[----:B------:R-:W-:Y:S05]  /*36c0*/  @!P4 BRA `(.L_x_6835) ;  /* 0x0000000400c0c947 */ /* 0x000fea0003800000 */
[----:B------:R-:W-:Y:S02]  /*36d0*/  LEA R136, P1, R71, R90, 0x1 ;  /* 0x0000005a47887211 */ /* 0x000fe400078208ff */
[----:B------:R-:W-:Y:S02]  /*36e0*/  SHF.L.U32 R51, R115, 0x1, RZ ;  /* 0x0000000173337819 */ /* 0x000fe400000006ff */
[----:B------:R-:W-:Y:S02]  /*36f0*/  ISETP.GE.AND P0, PT, R16, UR4, PT ;  /* 0x0000000410007c0c */ /* 0x000fe4000bf06270 */
[----:B------:R-:W-:Y:S02]  /*3700*/  LEA.HI.X R137, R71, R91, R70, 0x1, P1 ;  /* 0x0000005b47897211 */ /* 0x000fe400008f0c46 */
[----:B------:R-:W-:Y:S02]  /*3710*/  SHF.L.U64.HI R42, R115, 0x1, R106 ;  /* 0x00000001732a7819 */ /* 0x000fe4000001026a */
[C---:B-1----:R-:W-:Y:S01]  /*3720*/  IADD3 R28, P1, R51.reuse, R10, RZ ;  /* 0x0000000a331c7210 */ /* 0x042fe20007f3e0ff */
[----:B------:R1:W4:Y:S01]  /*3730*/  LDG.E.128 R24, desc[UR6][R136.64] ;  /* 0x0000000688187981 */ /* 0x000322000c1e1d00 */
[----:B---3--:R-:W-:Y:S02]  /*3740*/  IADD3 R40, P4, R51, R46, RZ ;  /* 0x0000002e33287210 */ /* 0x008fe40007f9e0ff */
[C---:B------:R-:W-:Y:S02]  /*3750*/  IADD3.X R29, R42.reuse, R9, RZ, P1, !PT ;  /* 0x000000092a1d7210 */ /* 0x040fe40000ffe4ff */
[----:B------:R-:W-:Y:S02]  /*3760*/  IADD3.X R41, R42, R47, RZ, P4, !PT ;  /* 0x0000002f2a297210 */ /* 0x000fe400027fe4ff */
[----:B------:R-:W-:Y:S01]  /*3770*/  LEA R138, P5, R134, R84, 0x1 ;  /* 0x00000054868a7211 */ /* 0x000fe200078a08ff */
[----:B------:R-:W2:Y:S01]  /*3780*/  @!P0 LDG.E.64 R18, desc[UR6][R28.64] ;  /* 0x000000061c128981 */ /* 0x000ea2000c1e1b00 */
[----:B------:R-:W-:Y:S02]  /*3790*/  ISETP.GE.AND P1, PT, R12, UR4, PT ;  /* 0x000000040c007c0c */ /* 0x000fe4000bf26270 */
[----:B------:R-:W-:Y:S03]  /*37a0*/  LEA.HI.X R139, R134, R85, R72, 0x1, P5 ;  /* 0x00000055868b7211 */ /* 0x000fe600028f0c48 */
[----:B------:R-:W3:Y:S01]  /*37b0*/  @!P0 LDG.E.64 R38, desc[UR6][R40.64] ;  /* 0x0000000628268981 */ /* 0x000ee2000c1e1b00 */
[C---:B-1----:R-:W-:Y:S04]  /*37c0*/  LEA R136, P4, R74.reuse, R90, 0x1 ;  /* 0x0000005a4a887211 */ /* 0x042fe800078808ff */
[----:B------:R-:W-:Y:S01]  /*37d0*/  LEA.HI.X R137, R74, R91, R73, 0x1, P4 ;  /* 0x0000005b4a897211 */ /* 0x000fe200020f0c49 */
[--C-:B--2---:R-:W-:Y:S01]  /*37e0*/  @!P0 HADD2.F32 R23, -RZ, R18.reuse.H0_H0 ;  /* 0x20000012ff178230 */ /* 0x104fe20000004100 */
[----:B----4-:R-:W-:Y:S01]  /*37f0*/  @!P0 MOV R15, R24 ;  /* 0x00000018000f8202 */ /* 0x010fe20000000f00 */
        /* <DEDUP_REMOVED lines=43> */
[----:B------:R2:W3:Y:S08]  /*3ab0*/  LDG.E.128 R20, desc[UR6][R136.64] ;  /* 0x0000000688147981 */ /* 0x0004f0000c1e1d00 */
[----:B------:R-:W4:Y:S06]  /*3ac0*/  @!P1 LDG.E.64 R18, desc[UR6][R28.64+0x40] ;  /* 0x000040061c129981 */ /* 0x000f2c000c1e1b00 */
[----:B------:R-:W5:Y:S01]  /*3ad0*/  @!P1 LDG.E.64 R36, desc[UR6][R40.64+0x40] ;  /* 0x0000400628249981 */ /* 0x000f62000c1e1b00 */
[C---:B--2---:R-:W-:Y:S04]  /*3ae0*/  LEA R136, P0, R76.reuse, R84, 0x1 ;  /* 0x000000544c887211 */ /* 0x044fe800078008ff */
[----:B------:R-:W-:Y:S02]  /*3af0*/  LEA.HI.X R137, R76, R85, R75, 0x1, P0 ;  /* 0x000000554c897211 */ /* 0x000fe400000f0c4b */
[----:B---3--:R-:W-:Y:S02]  /*3b00*/  @!P1 MOV R15, R20 ;  /* 0x00000014000f9202 */ /* 0x008fe40000000f00 */
[----:B-1----:R-:W-:Y:S02]  /*3b10*/  @!P1 MOV R27, R21 ;  /* 0x00000015001b9202 */ /* 0x002fe40000000f00 */
[----:B------:R-:W-:Y:S01]  /*3b20*/  @!P1 MOV R26, R22 ;  /* 0x00000016001a9202 */ /* 0x000fe20000000f00 */
[--C-:B------:R-:W-:Y:S02]  /*3b30*/  @!P1 HADD2.F32 R32, -RZ, R15.reuse.H1_H1 ;  /* 0x3000000fff209230 */ /* 0x100fe40000004100 */
[----:B------:R-:W-:Y:S02]  /*3b40*/  @!P1 HADD2.F32 R25, -RZ, R15.H0_H0 ;  /* 0x2000000fff199230 */ /* 0x000fe40000004100 */
[--C-:B----4-:R-:W-:Y:S02]  /*3b50*/  @!P1 HADD2.F32 R30, -RZ, R18.reuse.H0_H0 ;  /* 0x20000012ff1e9230 */ /* 0x110fe40000004100 */
[----:B------:R-:W-:Y:S01]  /*3b60*/  @!P1 HADD2.F32 R24, -RZ, R18.H1_H1 ;  /* 0x30000012ff189230 */ /* 0x000fe20000004100 */
[----:B------:R-:W-:Y:S01]  /*3b70*/  @!P1 MOV R18, R23 ;  /* 0x0000001700129202 */ /* 0x000fe20000000f00 */
[--C-:B------:R-:W-:Y:S02]  /*3b80*/  @!P1 HADD2.F32 R15, -RZ, R19.reuse.H0_H0 ;  /* 0x20000013ff0f9230 */ /* 0x100fe40000004100 */
[CC--:B------:R-:W-:Y:S01]  /*3b90*/  @!P1 FMUL.FTZ R42, R32.reuse, R30.reuse ;  /* 0x0000001e202a9220 */ /* 0x0c0fe20000410000 */
[----:B-----5:R-:W-:Y:S02]  /*3ba0*/  @!P1 HADD2.F32 R34, -RZ, R36.H0_H0 ;  /* 0x20000024ff229230 */ /* 0x020fe40000004100 */
        /* <DEDUP_REMOVED lines=34> */
.L_x_6835:
[----:B------:R-:W-:Y:S05]  /*3dd0*/  BSYNC B0 ;  /* 0x0000000000007941 */ /* 0x000fea0003800000 */
.L_x_6834:
[----:B------:R-:W-:Y:S04]  /*3de0*/  BSSY B0, `(.L_x_6836) ;  /* 0x0000076000007945 */ /* 0x000fe80003800000 */
[----:B------:R-:W-:Y:S05]  /*3df0*/  @!P2 BRA `(.L_x_6837) ;  /* 0x0000000400d0a947 */ /* 0x000fea0003800000 */
[----:B---3--:R-:W4:Y:S01]  /*3e00*/  LDC.64 R40, c[0x0][0x338] ;  /* 0x0000ce00ff287b82 */ /* 0x008f220000000a00 */
[----:B------:R-:W-:Y:S02]  /*3e10*/  ISETP.GE.AND P0, PT, R16, UR4, PT ;  /* 0x0000000410007c0c */ /* 0x000fe4000bf06270 */
[----:B------:R-:W-:Y:S04]  /*3e20*/  SHF.L.U32 R51, R113, 0x1, RZ ;  /* 0x0000000171337819 */ /* 0x000fe800000006ff */
[C---:B-1----:R-:W-:Y:S02]  /*3e30*/  IADD3 R28, P1, R51.reuse, R10, RZ ;  /* 0x0000000a331c7210 */ /* 0x042fe40007f3e0ff */
[----:B------:R-:W-:Y:S01]  /*3e40*/  IADD3 R38, P2, R51, R46, RZ ;  /* 0x0000002e33267210 */ /* 0x000fe20007f5e0ff */
[----:B----4-:R-:W-:Y:S01]  /*3e50*/  IMAD.WIDE.U32 R136, R40, 0x60, R90 ;  /* 0x0000006028887825 */ /* 0x010fe200078e005a */
[----:B------:R-:W-:Y:S03]  /*3e60*/  SHF.L.U64.HI R40, R113, 0x1, R100 ;  /* 0x0000000171287819 */ /* 0x000fe60000010264 */
[----:B------:R-:W-:Y:S01]  /*3e70*/  IMAD R41, R41, 0x60, RZ ;  /* 0x0000006029297824 */ /* 0x000fe200078e02ff */
[C---:B------:R-:W-:Y:S02]  /*3e80*/  IADD3.X R29, R40.reuse, R9, RZ, P1, !PT ;  /* 0x00000009281d7210 */ /* 0x040fe40000ffe4ff */
[----:B------:R-:W-:Y:S02]  /*3e90*/  IADD3.X R39, R40, R47, RZ, P2, !PT ;  /* 0x0000002f28277210 */ /* 0x000fe400017fe4ff */
[----:B------:R-:W-:Y:S01]  /*3ea0*/  IADD3 R137, R137, R41, RZ ;  /* 0x0000002989897210 */ /* 0x000fe20007ffe0ff */
[----:B------:R-:W2:Y:S01]  /*3eb0*/  @!P0 LDG.E.64 R18, desc[UR6][R28.64] ;  /* 0x000000061c128981 */ /* 0x000ea2000c1e1b00 */
[----:B------:R-:W1:Y:S01]  /*3ec0*/  LDC.64 R40, c[0x0][0x248] ;  /* 0x00009200ff287b82 */ /* 0x000e620000000a00 */
[----:B------:R-:W-:Y:S04]  /*3ed0*/  ISETP.GE.AND P1, PT, R12, UR4, PT ;  /* 0x000000040c007c0c */ /* 0x000fe8000bf26270 */
[----:B------:R3:W4:Y:S08]  /*3ee0*/  LDG.E.128 R24, desc[UR6][R136.64] ;  /* 0x0000000688187981 */ /* 0x000730000c1e1d00 */
[----:B------:R-:W5:Y:S01]  /*3ef0*/  @!P0 LDG.E.64 R36, desc[UR6][R38.64] ;  /* 0x0000000626248981 */ /* 0x000f62000c1e1b00 */
[----:B-1----:R-:W-:Y:S02]  /*3f00*/  IMAD R41, R41, 0x60, RZ ;  /* 0x0000006029297824 */ /* 0x002fe400078e02ff */
[----:B---3--:R-:W-:Y:S01]  /*3f10*/  IMAD.WIDE.U32 R136, R40, 0x60, R84 ;  /* 0x0000006028887825 */ /* 0x008fe200078e0054 */
[C---:B------:R-:W-:Y:S04]  /*3f20*/  LEA R40, P2, R78.reuse, R90, 0x1 ;  /* 0x0000005a4e287211 */ /* 0x040fe800078408ff */
[----:B------:R-:W-:Y:S02]  /*3f30*/  IADD3 R137, R137, R41, RZ ;  /* 0x0000002989897210 */ /* 0x000fe40007ffe0ff */
[----:B------:R-:W-:Y:S01]  /*3f40*/  LEA.HI.X R41, R78, R91, R77, 0x1, P2 ;  /* 0x0000005b4e297211 */ /* 0x000fe200010f0c4d */
[--C-:B--2---:R-:W-:Y:S02]  /*3f50*/  @!P0 HADD2.F32 R20, -RZ, R18.reuse.H0_H0 ;  /* 0x20000012ff148230 */ /* 0x104fe40000004100 */
[----:B------:R-:W-:Y:S01]  /*3f60*/  @!P0 HADD2.F32 R18, -RZ, R18.H1_H1 ;  /* 0x30000012ff128230 */ /* 0x000fe20000004100 */
[----:B----4-:R-:W-:Y:S02]  /*3f70*/  @!P0 MOV R15, R24 ;  /* 0x00000018000f8202 */ /* 0x010fe40000000f00 */
[----:B------:R-:W-:Y:S03]  /*3f80*/  @!P0 MOV R22, R25 ;  /* 0x0000001900168202 */ /* 0x000fe60000000f00 */
[--C-:B------:R-:W-:Y:S02]  /*3f90*/  @!P0 HADD2.F32 R31, -RZ, R15.reuse.H1_H1 ;  /* 0x3000000fff1f8230 */ /* 0x100fe40000004100 */
[----:B------:R-:W-:Y:S02]  /*3fa0*/  @!P0 HADD2.F32 R21, -RZ, R15.H0_H0 ;  /* 0x2000000fff158230 */ /* 0x000fe40000004100 */
[----:B-----5:R-:W-:Y:S02]  /*3fb0*/  @!P0 HADD2.F32 R32, -RZ, R36.H0_H0 ;  /* 0x20000024ff208230 */ /* 0x020fe40000004100 */
[-C--:B------:R-:W-:Y:S01]  /*3fc0*/  @!P0 FMUL.FTZ R51, R31, R20.reuse ;  /* 0x000000141f338220 */ /* 0x080fe20000410000 */
[--C-:B------:R-:W-:Y:S02]  /*3fd0*/  @!P0 HADD2.F32 R33, -RZ, R22.reuse.H1_H1 ;  /* 0x30000016ff218230 */ /* 0x100fe40000004100 */
[C---:B------:R-:W-:Y:S01]  /*3fe0*/  @!P0 FMUL.FTZ R0, R21.reuse, R20 ;  /* 0x0000001415008220 */ /* 0x040fe20000410000 */
[----:B------:R-:W-:Y:S01]  /*3ff0*/  @!P0 HADD2.F32 R23, -RZ, R22.H0_H0 ;  /* 0x20000016ff178230 */ /* 0x000fe20000004100 */
[----:B------:R-:W-:Y:S01]  /*4000*/  @!P0 MOV R20, R26 ;  /* 0x0000001a00148202 */ /* 0x000fe20000000f00 */
[--C-:B------:R-:W-:Y:S02]  /*4010*/  @!P0 HADD2.F32 R15, -RZ, R19.reuse.H0_H0 ;  /* 0x20000013ff0f8230 */ /* 0x100fe40000004100 */
[-C--:B------:R-:W-:Y:S01]  /*4020*/  @!P0 FFMA.FTZ R51, R21, R32.reuse, -R51 ;  /* 0x0000002015338223 */ /* 0x080fe20000010833 */
[----:B------:R-:W-:Y:S01]  /*4030*/  @!P0 HADD2.F32 R19, -RZ, R19.H1_H1 ;  /* 0x30000013ff138230 */ /* 0x000fe20000004100 */
[----:B------:R-:W-:Y:S01]  /*4040*/  @!P0 MOV R21, R27 ;  /* 0x0000001b00158202 */ /* 0x000fe20000000f00 */
[----:B------:R-:W-:Y:S02]  /*4050*/  @!P0 HADD2.F32 R34, -RZ, R36.H1_H1 ;  /* 0x30000024ff228230 */ /* 0x000fe40000004100 */
[----:B------:R-:W-:Y:S01]  /*4060*/  @!P0 FFMA.FTZ R0, R31, R32, R0 ;  /* 0x000000201f008223 */ /* 0x000fe20000010000 */
[--C-:B------:R-:W-:Y:S02]  /*4070*/  @!P0 HADD2.F32 R32, -RZ, R20.reuse.H1_H1 ;  /* 0x30000014ff208230 */ /* 0x100fe40000004100 */
[-C--:B------:R-:W-:Y:S01]  /*4080*/  @!P0 FMUL.FTZ R2, R23, R18.reuse ;  /* 0x0000001217028220 */ /* 0x080fe20000410000 */
[----:B------:R-:W-:Y:S02]  /*4090*/  @!P0 HADD2.F32 R20, -RZ, R20.H0_H0 ;  /* 0x20000014ff148230 */ /* 0x000fe40000004100 */
[----:B------:R-:W-:Y:S01]  /*40a0*/  @!P0 FMUL.FTZ R53, R33, R18 ;  /* 0x0000001221358220 */ /* 0x000fe20000410000 */
        /* <DEDUP_REMOVED lines=73> */
.L_x_6837:
[----:B------:R-:W-:Y:S05]  /*4540*/  BSYNC B0 ;  /* 0x0000000000007941 */ /* 0x000fea0003800000 */
.L_x_6836:
[C---:B------:R-:W-:Y:S01]  /*4550*/  LEA R46, P1, R49.reuse, R46, 0x1 ;  /* 0x0000002e312e7211 */ /* 0x040fe200078208ff */
[----:B------:R-:W-:Y:S01]  /*4560*/  IMAD.MOV.U32 R8, RZ, RZ, R10 ;  /* 0x000000ffff087224 */ /* 0x000fe200078e000a */
[----:B------:R-:W-:Y:S02]  /*4570*/  UMOV UR4, UR21 ;  /* 0x0000001500047c82 */ /* 0x000fe40008000000 */
[C---:B------:R-:W-:Y:S02]  /*4580*/  LEA.HI.X.SX32 R47, R49.reuse, R47, 0x1, P1 ;  /* 0x0000002f312f7211 */ /* 0x040fe400008f0eff */
[C---:B------:R-:W-:Y:S04]  /*4590*/  LEA R10, P0, R49.reuse, R8, 0x1 ;  /* 0x00000008310a7211 */ /* 0x040fe800078008ff */
[----:B------:R-:W-:Y:S01]  /*45a0*/  LEA.HI.X.SX32 R9, R49, R9, 0x1, P0 ;  /* 0x0000000931097211 */ /* 0x000fe200000f0eff */
[----:B------:R-:W-:Y:S08]  /*45b0*/  BRA `(.L_x_6838) ;  /* 0x0000003000e87947 */ /* 0x000ff00003800000 */
.L_x_6829:
[----:B------:R-:W-:Y:S04]  /*45c0*/  BSSY B1, `(.L_x_6839) ;  /* 0x00000b9000017945 */ /* 0x000fe80003800000 */
[----:B------:R-:W-:Y:S05]  /*45d0*/  @!P1 BRA `(.L_x_6840) ;  /* 0x0000000800dc9947 */ /* 0x000fea0003800000 */
[----:B------:R2:W5:Y:S01]  /*45e0*/  LDG.E.128 R36, desc[UR6][R90.64] ;  /* 0x000000065a247981 */ /* 0x000562000c1e1d00 */
[----:B------:R-:W-:Y:S01]  /*45f0*/  ISETP.GE.AND P0, PT, R16, UR4, PT ;  /* 0x0000000410007c0c */ /* 0x000fe2000bf06270 */
[----:B------:R-:W-:Y:S11]  /*4600*/  BSSY B0, `(.L_x_6841) ;  /* 0x0000057000007945 */ /* 0x000ff60003800000 */
[----:B------:R-:W-:Y:S01]  /*4610*/  @!UPT UIADD3 URZ, URZ, URZ, URZ ;  /* 0x0000003f3f3ff290 */ /* 0x000fe2000fffe03f */
[----:B------:R-:W-:Y:S05]  /*4620*/  @P0 BRA `(.L_x_6842) ;  /* 0x0000000400500947 */ /* 0x000fea0003800000 */
[--C-:B-1---5:R-:W-:Y:S01]  /*4630*/  HADD2.F32 R29, -RZ, R36.reuse.H0_H0 ;  /* 0x20000024ff1d7230 */ /* 0x122fe20000004100 */
        /* <DEDUP_REMOVED lines=16> */
[----:B------:R-:W-:Y:S02]  /*4740*/  LEA R18, P1, R141, R90, 0x1 ;  /* 0x0000005a8d127211 */ /* 0x000fe400078208ff */
[----:B------:R-:W-:Y:S02]  /*4750*/  LEA R138, P0, R137, R92, 0x1 ;  /* 0x0000005c898a7211 */ /* 0x000fe400078008ff */
[----:B------:R-:W-:Y:S01]  /*4760*/  LEA.HI.X.SX32 R19, R141, R91, 0x1, P1 ;  /* 0x0000005b8d137211 */ /* 0x000fe200008f0eff */
[----:B------:R-:W3:Y:S01]  /*4770*/  LDG.E.128 R48, desc[UR6][R48.64] ;  /* 0x0000000630307981 */ /* 0x000ee2000c1e1d00 */
[----:B------:R-:W-:Y:S07]  /*4780*/  LEA.HI.X.SX32 R139, R137, R93, 0x1, P0 ;  /* 0x0000005d898b7211 */ /* 0x000fee00000f0eff */
[----:B------:R-:W4:Y:S08]  /*4790*/  LDG.E.128 R20, desc[UR6][R18.64] ;  /* 0x0000000612147981 */ /* 0x000f30000c1e1d00 */
[----:B------:R-:W2:Y:S01]  /*47a0*/  LDG.E.128 R136, desc[UR6][R138.64] ;  /* 0x000000068a887981 */ /* 0x000ea2000c1e1d00 */
[--C-:B---3--:R-:W-:Y:S02]  /*47b0*/  HADD2.F32 R31, -RZ, R48.reuse.H0_H0 ;  /* 0x20000030ff1f7230 */ /* 0x108fe40000004100 */
[----:B------:R-:W-:Y:S02]  /*47c0*/  HADD2.F32 R34, -RZ, R48.H1_H1 ;  /* 0x30000030ff227230 */ /* 0x000fe40000004100 */
[--C-:B------:R-:W-:Y:S02]  /*47d0*/  HADD2.F32 R35, -RZ, R49.reuse.H0_H0 ;  /* 0x20000031ff237230 */ /* 0x100fe40000004100 */
[----:B------:R-:W-:Y:S02]  /*47e0*/  HADD2.F32 R37, -RZ, R49.H1_H1 ;  /* 0x30000031ff257230 */ /* 0x000fe40000004100 */
[----:B----4-:R-:W-:Y:S01]  /*47f0*/  HADD2.F32 R27, -RZ, R21.H0_H0 ;  /* 0x20000015ff1b7230 */ /* 0x010fe20000004100 */
[----:B------:R-:W-:Y:S01]  /*4800*/  MOV R15, R20 ;  /* 0x00000014000f7202 */ /* 0x000fe20000000f00 */
[--C-:B------:R-:W-:Y:S01]  /*4810*/  HADD2.F32 R38, -RZ, R50.reuse.H0_H0 ;  /* 0x20000032ff267230 */ /* 0x100fe20000004100 */
[----:B------:R-:W-:Y:S01]  /*4820*/  MOV R19, R23 ;  /* 0x0000001700137202 */ /* 0x000fe20000000f00 */
[----:B------:R-:W-:Y:S01]  /*4830*/  HADD2.F32 R39, -RZ, R50.H1_H1 ;  /* 0x30000032ff277230 */ /* 0x000fe20000004100 */
[----:B------:R-:W-:Y:S01]  /*4840*/  MOV R28, R22 ;  /* 0x00000016001c7202 */ /* 0x000fe20000000f00 */
[----:B------:R-:W-:Y:S02]  /*4850*/  HADD2.F32 R32, -RZ, R15.H0_H0 ;  /* 0x2000000fff207230 */ /* 0x000fe40000004100 */
[--C-:B--2---:R-:W-:Y:S02]  /*4860*/  HADD2.F32 R25, -RZ, R136.reuse.H0_H0 ;  /* 0x20000088ff197230 */ /* 0x104fe40000004100 */
        /* <DEDUP_REMOVED lines=48> */
.L_x_6842:
[----:B------:R-:W-:Y:S05]  /*4b70*/  BSYNC B0 ;  /* 0x0000000000007941 */ /* 0x000fea0003800000 */
.L_x_6841:
[----:B-----5:R3:W-:Y:S01]  /*4b80*/  STG.E.128 desc[UR6][R84.64], R36 ;  /* 0x0000002454007986 */ /* 0x0207e2000c101d06 */
[----:B------:R-:W-:Y:S01]  /*4b90*/  ISETP.GE.AND P0, PT, R12, UR4, PT ;  /* 0x000000040c007c0c */ /* 0x000fe2000bf06270 */
[----:B------:R-:W-:Y:S01]  /*4ba0*/  BSSY B0, `(.L_x_6843) ;  /* 0x0000059000007945 */ /* 0x000fe20003800000 */
[----:B------:R-:W-:Y:S05]  /*4bb0*/  IADD3 R140, P1, R90, 0x80, RZ ;  /* 0x000000805a8c7810 */ /* 0x000fea0007f3e0ff */
[----:B------:R-:W-:Y:S01]  /*4bc0*/  IMAD.X R141, RZ, RZ, R91, P1 ;  /* 0x000000ffff8d7224 */ /* 0x000fe200008e065b */
[----:B---3--:R3:W5:Y:S05]  /*4bd0*/  LDG.E.128 R36, desc[UR6][R90.64+0x80] ;  /* 0x000080065a247981 */ /* 0x00876a000c1e1d00 */
        /* <DEDUP_REMOVED lines=18> */
[C---:B------:R-:W-:Y:S02]  /*4d00*/  LEA R18, P1, R44.reuse, R140, 0x1 ;  /* 0x0000008c2c127211 */ /* 0x040fe400078208ff */
[C---:B------:R-:W-:Y:S02]  /*4d10*/  LEA R138, P0, R137.reuse, R92, 0x1 ;  /* 0x0000005c898a7211 */ /* 0x040fe400078008ff */
[----:B------:R-:W-:Y:S01]  /*4d20*/  LEA.HI.X.SX32 R19, R44, R141, 0x1, P1 ;  /* 0x0000008d2c137211 */ /* 0x000fe200008f0eff */
[----:B------:R-:W4:Y:S01]  /*4d30*/  LDG.E.128 R48, desc[UR6][R48.64+0x80] ;  /* 0x0000800630307981 */ /* 0x000f22000c1e1d00 */
[----:B------:R-:W-:Y:S07]  /*4d40*/  LEA.HI.X.SX32 R139, R137, R93, 0x1, P0 ;  /* 0x0000005d898b7211 */ /* 0x000fee00000f0eff */
[----:B------:R-:W2:Y:S08]  /*4d50*/  LDG.E.128 R20, desc[UR6][R18.64] ;  /* 0x0000000612147981 */ /* 0x000eb0000c1e1d00 */
[----:B------:R-:W3:Y:S01]  /*4d60*/  LDG.E.128 R136, desc[UR6][R138.64+0x80] ;  /* 0x000080068a887981 */ /* 0x000ee2000c1e1d00 */
[--C-:B----4-:R-:W-:Y:S02]  /*4d70*/  HADD2.F32 R31, -RZ, R48.reuse.H0_H0 ;  /* 0x20000030ff1f7230 */ /* 0x110fe40000004100 */
        /* <DEDUP_REMOVED lines=10> */
[--C-:B---3--:R-:W-:Y:S02]  /*4e20*/  HADD2.F32 R25, -RZ, R136.reuse.H0_H0 ;  /* 0x20000088ff197230 */ /* 0x108fe40000004100 */
        /* <DEDUP_REMOVED lines=48> */
.L_x_6844:
[----:B------:R-:W-:Y:S05]  /*5130*/  BSYNC B0 ;  /* 0x0000000000007941 */ /* 0x000fea0003800000 */
.L_x_6843:
[----:B-----5:R4:W-:Y:S02]  /*5140*/  STG.E.128 desc[UR6][R84.64+0x80], R36 ;  /* 0x0000802454007986 */ /* 0x0209e4000c101d06 */
.L_x_6840:
[----:B------:R-:W-:Y:S05]  /*5150*/  BSYNC B1 ;  /* 0x0000000000017941 */ /* 0x000fea0003800000 */
.L_x_6839:
[----:B------:R-:W-:Y:S04]  /*5160*/  BSSY B1, `(.L_x_6845) ;  /* 0x00000c4000017945 */ /* 0x000fe80003800000 */
[----:B------:R-:W-:Y:S05]  /*5170*/  @!P5 BRA `(.L_x_6846) ;  /* 0x0000000c0008d947 */ /* 0x000fea0003800000 */
        /* <DEDUP_REMOVED lines=21> */
[C---:B-1----:R-:W-:Y:S02]  /*52d0*/  LEA R18, P0, R139.reuse, R142, 0x1 ;  /* 0x0000008e8b127211 */ /* 0x042fe400078008ff */
[----:B------:R-:W-:Y:S02]  /*52e0*/  IADD3 R137, P5, R118, R136, RZ ;  /* 0x0000008876897210 */ /* 0x000fe40007fbe0ff */
[----:B------:R-:W-:Y:S02]  /*52f0*/  LEA.HI.X.SX32 R19, R139, R143, 0x1, P0 ;  /* 0x0000008f8b137211 */ /* 0x000fe400000f0eff */
[----:B------:R-:W-:Y:S02]  /*5300*/  LEA.HI.X.SX32 R136, R136, R107, 0x1, P5 ;  /* 0x0000006b88887211 */ /* 0x000fe400028f0eff */
[C---:B------:R-:W-:Y:S01]  /*5310*/  LEA R146, P0, R137.reuse, R92, 0x1 ;  /* 0x0000005c89927211 */ /* 0x040fe200078008ff */
[----:B------:R-:W2:Y:S01]  /*5320*/  LDG.E.128 R24, desc[UR6][R18.64] ;  /* 0x0000000612187981 */ /* 0x000ea2000c1e1d00 */
[----:B------:R-:W-:Y:S02]  /*5330*/  @P1 IADD3 R144, RZ, -UR26, RZ ;  /* 0x8000001aff901c10 */ /* 0x000fe4000fffe0ff */
[----:B------:R-:W-:Y:S02]  /*5340*/  LEA.HI.X R147, R137, R93, R136, 0x1, P0 ;  /* 0x0000005d89937211 */ /* 0x000fe400000f0c88 */
[----:B------:R-:W-:Y:S03]  /*5350*/  IADD3 R145, P0, R118, R144, RZ ;  /* 0x0000009076917210 */ /* 0x000fe60007f1e0ff */
[----:B------:R-:W3:Y:S01]  /*5360*/  LDG.E.128 R136, desc[UR6][R146.64] ;  /* 0x0000000692887981 */ /* 0x000ee2000c1e1d00 */
[----:B------:R-:W-:Y:S02]  /*5370*/  LEA.HI.X.SX32 R144, R144, R107, 0x1, P0 ;  /* 0x0000006b90907211 */ /* 0x000fe400000f0eff */
[C---:B----4-:R-:W-:Y:S04]  /*5380*/  LEA R36, P0, R145.reuse, R94, 0x1 ;  /* 0x0000005e91247211 */ /* 0x050fe800078008ff */
[----:B------:R-:W-:Y:S05]  /*5390*/  LEA.HI.X R37, R145, R95, R144, 0x1, P0 ;  /* 0x0000005f91257211 */ /* 0x000fea00000f0c90 */
[----:B------:R1:W4:Y:S02]  /*53a0*/  LDG.E.128 R48, desc[UR6][R36.64] ;  /* 0x0000000624307981 */ /* 0x000324000c1e1d00 */
[----:B-1----:R-:W-:Y:S02]  /*53b0*/  HADD2.F32 R36, -RZ, R55.H0_H0 ;  /* 0x20000037ff247230 */ /* 0x002fe40000004100 */
[--C-:B--2---:R-:W-:Y:S01]  /*53c0*/  HADD2.F32 R30, -RZ, R24.reuse.H0_H0 ;  /* 0x20000018ff1e7230 */ /* 0x104fe20000004100 */
[----:B------:R-:W-:Y:S01]  /*53d0*/  MOV R31, R25 ;  /* 0x00000019001f7202 */ /* 0x000fe20000000f00 */
[----:B------:R-:W-:Y:S01]  /*53e0*/  HADD2.F32 R28, -RZ, R24.H1_H1 ;  /* 0x30000018ff1c7230 */ /* 0x000fe20000004100 */
[----:B------:R-:W-:Y:S02]  /*53f0*/  MOV R21, R27 ;  /* 0x0000001b00157202 */ /* 0x000fe40000000f00 */
[----:B------:R-:W-:Y:S01]  /*5400*/  MOV R22, R26 ;  /* 0x0000001a00167202 */ /* 0x000fe20000000f00 */
[----:B------:R-:W-:Y:S02]  /*5410*/  HADD2.F32 R26, -RZ, R31.H0_H0 ;  /* 0x2000001fff1a7230 */ /* 0x000fe40000004100 */
[--C-:B---3--:R-:W-:Y:S02]  /*5420*/  HADD2.F32 R29, -RZ, R136.reuse.H0_H0 ;  /* 0x20000088ff1d7230 */ /* 0x108fe40000004100 */
[--C-:B------:R-:W-:Y:S02]  /*5430*/  HADD2.F32 R25, -RZ, R137.reuse.H0_H0 ;  /* 0x20000089ff197230 */ /* 0x100fe40000004100 */
[----:B------:R-:W-:Y:S02]  /*5440*/  HADD2.F32 R27, -RZ, R136.H1_H1 ;  /* 0x30000088ff1b7230 */ /* 0x000fe40000004100 */
[----:B------:R-:W-:Y:S01]  /*5450*/  @!P1 FADD.FTZ R29, -R29, -RZ ;  /* 0x800000ff1d1d9221 */ /* 0x000fe20000010100 */
[----:B------:R-:W-:Y:S02]  /*5460*/  HADD2.F32 R23, -RZ, R137.H1_H1 ;  /* 0x30000089ff177230 */ /* 0x000fe40000004100 */
[----:B------:R-:W-:Y:S01]  /*5470*/  @!P1 FADD.FTZ R25, -R25, -RZ ;  /* 0x800000ff19199221 */ /* 0x000fe20000010100 */
[----:B------:R-:W-:Y:S02]  /*5480*/  HADD2.F32 R24, -RZ, R31.H1_H1 ;  /* 0x3000001fff187230 */ /* 0x000fe40000004100 */
[----:B------:R-:W-:Y:S01]  /*5490*/  @!P1 FADD.FTZ R27, -R27, -RZ ;  /* 0x800000ff1b1b9221 */ /* 0x000fe20000010100 */
[--C-:B------:R-:W-:Y:S02]  /*54a0*/  HADD2.F32 R20, -RZ, R138.reuse.H0_H0 ;  /* 0x2000008aff147230 */ /* 0x100fe40000004100 */
[----:B------:R-:W-:Y:S01]  /*54b0*/  @!P1 FADD.FTZ R23, -R23, -RZ ;  /* 0x800000ff17179221 */ /* 0x000fe20000010100 */
[----:B------:R-:W-:Y:S02]  /*54c0*/  HADD2.F32 R19, -RZ, R138.H1_H1 ;  /* 0x3000008aff137230 */ /* 0x000fe40000004100 */
[----:B------:R-:W-:Y:S01]  /*54d0*/  FMUL.FTZ R0, R30, R29 ;  /* 0x0000001d1e007220 */ /* 0x000fe20000410000 */
[--C-:B----4-:R-:W-:Y:S02]  /*54e0*/  HADD2.F32 R32, -RZ, R48.reuse.H0_H0 ;  /* 0x20000030ff207230 */ /* 0x110fe40000004100 */
[----:B------:R-:W-:Y:S01]  /*54f0*/  FMUL.FTZ R3, R26, R25 ;  /* 0x000000191a037220 */ /* 0x000fe20000410000 */
[--C-:B------:R-:W-:Y:S02]  /*5500*/  HADD2.F32 R18, -RZ, R139.reuse.H0_H0 ;  /* 0x2000008bff127230 */ /* 0x100fe40000004100 */
[----:B------:R-:W-:Y:S01]  /*5510*/  FMUL.FTZ R2, R28, R27 ;  /* 0x0000001b1c027220 */ /* 0x000fe20000410000 */
[----:B------:R-:W-:Y:S02]  /*5520*/  HADD2.F32 R15, -RZ, R139.H1_H1 ;  /* 0x3000008bff0f7230 */ /* 0x000fe40000004100 */
[----:B------:R-:W-:Y:S01]  /*5530*/  FMUL.FTZ R4, R24, R23 ;  /* 0x0000001718047220 */ /* 0x000fe20000410000 */
[----:B------:R-:W-:Y:S02]  /*5540*/  HADD2.F32 R34, -RZ, R48.H1_H1 ;  /* 0x30000030ff227230 */ /* 0x000fe40000004100 */
[----:B------:R-:W-:Y:S01]  /*5550*/  @!P1 FADD.FTZ R20, -R20, -RZ ;  /* 0x800000ff14149221 */ /* 0x000fe20000010100 */
[--C-:B------:R-:W-:Y:S02]  /*5560*/  HADD2.F32 R25, -RZ, R22.reuse.H0_H0 ;  /* 0x20000016ff197230 */ /* 0x100fe40000004100 */
[----:B------:R-:W-:Y:S01]  /*5570*/  @!P1 FADD.FTZ R19, -R19, -RZ ;  /* 0x800000ff13139221 */ /* 0x000fe20000010100 */
        /* <DEDUP_REMOVED lines=15> */
[----:B------:R-:W-:Y:S01]  /*5670*/  FMUL.FTZ R7, R23, R18 ;  /* 0x0000001217077220 */ /* 0x000fe20000410000 */
[----:B------:R-:W-:Y:S02]  /*5680*/  HADD2.F32 R40, -RZ, R50.H1_H1 ;  /* 0x30000032ff287230 */ /* 0x000fe40000004100 */
[----:B------:R-:W-:Y:S01]  /*5690*/  FMUL.FTZ R8, R22, R15 ;  /* 0x0000000f16087220 */ /* 0x000fe20000410000 */
[----:B------:R-:W-:Y:S02]  /*56a0*/  HADD2.F32 R35, -RZ, R44.H1_H1 ;  /* 0x3000002cff237230 */ /* 0x000fe40000004100 */
[----:B------:R-:W-:Y:S01]  /*56b0*/  FFMA.FTZ R4, R33, R38, R4 ;  /* 0x0000002621047223 */ /* 0x000fe20000010004 */
[----:B------:R-:W-:Y:S02]  /*56c0*/  HADD2.F32 R41, -RZ, R51.H0_H0 ;  /* 0x20000033ff297230 */ /* 0x000fe40000004100 */
[----:B------:R-:W-:Y:S01]  /*56d0*/  FFMA.FTZ R5, R32, R39, R5 ;  /* 0x0000002720057223 */ /* 0x000fe20000010005 */
[----:B------:R-:W-:Y:S01]  /*56e0*/  F2FP.F16.F32.PACK_AB R32, R2, R0 ;  /* 0x000000000220723e */ /* 0x000fe200000000ff */
[----:B------:R-:W-:Y:S01]  /*56f0*/  HADD2.F32 R34, -RZ, R53.H0_H0 ;  /* 0x20000035ff227230 */ /* 0x000fe20000004100 */
[----:B------:R-:W-:Y:S01]  /*5700*/  F2FP.F16.F32.PACK_AB R33, R4, R3 ;  /* 0x000000030421723e */ /* 0x000fe200000000ff */
[----:B------:R-:W-:Y:S02]  /*5710*/  HADD2.F32 R42, -RZ, R51.H1_H1 ;  /* 0x30000033ff2a7230 */ /* 0x000fe40000004100 */
[----:B------:R-:W-:Y:S01]  /*5720*/  FFMA.FTZ R6, R35, R40, R6 ;  /* 0x0000002823067223 */ /* 0x000fe20000010006 */
[----:B------:R-:W-:Y:S02]  /*5730*/  HADD2.F32 R37, -RZ, R53.H1_H1 ;  /* 0x30000035ff257230 */ /* 0x000fe40000004100 */
[----:B------:R-:W-:Y:S02]  /*5740*/  FFMA.FTZ R7, R34, R41, R7 ;  /* 0x0000002922077223 */ /* 0x000fe40000010007 */
[----:B------:R-:W-:Y:S01]  /*5750*/  F2FP.F16.F32.PACK_AB R34, R6, R5 ;  /* 0x000000050622723e */ /* 0x000fe200000000ff */
[----:B------:R-:W-:Y:S05]  /*5760*/  FFMA.FTZ R8, R37, R42, R8 ;  /* 0x0000002a25087223 */ /* 0x000fea0000010008 */
[----:B------:R-:W-:Y:S02]  /*5770*/  F2FP.F16.F32.PACK_AB R35, R8, R7 ;  /* 0x000000070823723e */ /* 0x000fe400000000ff */
.L_x_6848:
[----:B------:R-:W-:Y:S05]  /*5780*/  BSYNC B0 ;  /* 0x0000000000007941 */ /* 0x000fea0003800000 */
.L_x_6847:
[----:B-----5:R2:W-:Y:S01]  /*5790*/  STG.E.128 desc[UR6][R140.64], R32 ;  /* 0x000000208c007986 */ /* 0x0205e2000c101d06 */
[----:B------:R-:W-:Y:S01]  /*57a0*/  ISETP.GE.AND P0, PT, R12, UR4, PT ;  /* 0x000000040c007c0c */ /* 0x000fe2000bf06270 */
[----:B------:R-:W-:Y:S01]  /*57b0*/  BSSY B0, `(.L_x_6849) ;  /* 0x000005d000007945 */ /* 0x000fe20003800000 */
[----:B------:R-:W-:Y:S05]  /*57c0*/  IADD3 R144, P1, R142, 0x80, RZ ;  /* 0x000000808e907810 */ /* 0x000fea0007f3e0ff */
[----:B------:R-:W-:Y:S01]  /*57d0*/  IMAD.X R145, RZ, RZ, R143, P1 ;  /* 0x000000ffff917224 */ /* 0x000fe200008e068f */
[----:B--2---:R2:W5:Y:S05]  /*57e0*/  LDG.E.128 R32, desc[UR6][R142.64+0x80] ;  /* 0x000080068e207981 */ /* 0x00456a000c1e1d00 */
[----:B------:R-:W-:Y:S05]  /*57f0*/  @P0 BRA `(.L_x_6850) ;  /* 0x0000000400600947 */ /* 0x000fea0003800000 */
[----:B------:R-:W-:Y:S01]  /*5800*/  ULEA.HI UR26, UR4, UR4, URZ, 0x1 ;  /* 0x00000004041a7291 */ /* 0x000fe2000f8f083f */
[----:B------:R-:W-:Y:S02]  /*5810*/  MOV R137, RZ ;  /* 0x000000ff00897202 */ /* 0x000fe40000000f00 */
[----:B-12---:R-:W-:Y:S01]  /*5820*/  MOV R142, RZ ;  /* 0x000000ff008e7202 */ /* 0x006fe20000000f00 */
        /* <DEDUP_REMOVED lines=10> */
[----:B------:R-:W-:Y:S02]  /*58d0*/  LEA R18, P0, R138, R144, 0x1 ;  /* 0x000000908a127211 */ /* 0x000fe400078008ff */
        /* <DEDUP_REMOVED lines=74> */
.L_x_6850:
[----:B------:R-:W-:Y:S05]  /*5d80*/  BSYNC B0 ;  /* 0x0000000000007941 */ /* 0x000fea0003800000 */
.L_x_6849:
[----:B-----5:R1:W-:Y:S02]  /*5d90*/  STG.E.128 desc[UR6][R140.64+0x80], R32 ;  /* 0x000080208c007986 */ /* 0x0203e4000c101d06 */
.L_x_6846:
[----:B------:R-:W-:Y:S05]  /*5da0*/  BSYNC B1 ;  /* 0x0000000000017941 */ /* 0x000fea0003800000 */
.L_x_6845:
[----:B------:R-:W-:Y:S04]  /*5db0*/  BSSY B1, `(.L_x_6851) ;  /* 0x00000c6000017945 */ /* 0x000fe80003800000 */
[----:B------:R-:W-:Y:S05]  /*5dc0*/  @!P4 BRA `(.L_x_6852) ;  /* 0x0000000c0010c947 */ /* 0x000fea0003800000 */
[C---:B-12---:R-:W-:Y:S01]  /*5dd0*/  LEA R142, P5, R71.reuse, R90, 0x1 ;  /* 0x0000005a478e7211 */ /* 0x046fe200078a08ff */
[----:B------:R-:W-:Y:S01]  /*5de0*/  BSSY B0, `(.L_x_6853) ;  /* 0x0000061000007945 */ /* 0x000fe20003800000 */
[----:B------:R-:W-:Y:S02]  /*5df0*/  ISETP.GE.AND P4, PT, R16, UR4, PT ;  /* 0x0000000410007c0c */ /* 0x000fe4000bf86270 */
[----:B------:R-:W-:Y:S02]  /*5e00*/  LEA.HI.X R143, R71, R91, R70, 0x1, P5 ;  /* 0x0000005b478f7211 */ /* 0x000fe400028f0c46 */
[----:B------:R-:W-:Y:S02]  /*5e10*/  LEA R144, P1, R134, R84, 0x1 ;  /* 0x0000005486907211 */ /* 0x000fe400078208ff */
[----:B------:R-:W-:Y:S01]  /*5e20*/  LEA R140, P0, R74, R90, 0x1 ;  /* 0x0000005a4a8c7211 */ /* 0x000fe200078008ff */
[----:B------:R1:W5:Y:S01]  /*5e30*/  LDG.E.128 R32, desc[UR6][R142.64] ;  /* 0x000000068e207981 */ /* 0x000362000c1e1d00 */
[----:B------:R-:W-:Y:S02]  /*5e40*/  LEA.HI.X R145, R134, R85, R72, 0x1, P1 ;  /* 0x0000005586917211 */ /* 0x000fe400008f0c48 */
[----:B------:R-:W-:Y:S03]  /*5e50*/  LEA.HI.X R141, R74, R91, R73, 0x1, P0 ;  /* 0x0000005b4a8d7211 */ /* 0x000fe600000f0c49 */
        /* <DEDUP_REMOVED lines=16> */
[----:B------:R-:W-:Y:S02]  /*5f60*/  LEA.HI.X.SX32 R137, R137, R106, 0x1, P4 ;  /* 0x0000006a89897211 */ /* 0x000fe400020f0eff */
[C---:B------:R-:W-:Y:S01]  /*5f70*/  LEA R146, P0, R136.reuse, R92, 0x1 ;  /* 0x0000005c88927211 */ /* 0x040fe200078008ff */
[----:B------:R-:W2:Y:S01]  /*5f80*/  LDG.E.128 R24, desc[UR6][R18.64] ;  /* 0x0000000612187981 */ /* 0x000ea2000c1e1d00 */
[----:B-1----:R-:W-:Y:S02]  /*5f90*/  MOV R142, RZ ;  /* 0x000000ff008e7202 */ /* 0x002fe40000000f00 */
        /* <DEDUP_REMOVED lines=69> */
.L_x_6854:
[----:B------:R-:W-:Y:S05]  /*63f0*/  BSYNC B0 ;  /* 0x0000000000007941 */ /* 0x000fea0003800000 */
.L_x_6853:
[----:B-----5:R2:W-:Y:S01]  /*6400*/  STG.E.128 desc[UR6][R144.64], R32 ;  /* 0x0000002090007986 */ /* 0x0205e2000c101d06 */
[----:B------:R-:W-:Y:S01]  /*6410*/  ISETP.GE.AND P1, PT, R12, UR4, PT ;  /* 0x000000040c007c0c */ /* 0x000fe2000bf26270 */
[----:B------:R-:W-:Y:S01]  /*6420*/  BSSY B0, `(.L_x_6855) ;  /* 0x000005d000007945 */ /* 0x000fe20003800000 */
[C---:B-1----:R-:W-:Y:S04]  /*6430*/  LEA R142, P0, R76.reuse, R84, 0x1 ;  /* 0x000000544c8e7211 */ /* 0x042fe800078008ff */
[----:B------:R-:W-:Y:S01]  /*6440*/  LEA.HI.X R143, R76, R85, R75, 0x1, P0 ;  /* 0x000000554c8f7211 */ /* 0x000fe200000f0c4b */
[----:B--2---:R1:W5:Y:S06]  /*6450*/  LDG.E.128 R32, desc[UR6][R140.64] ;  /* 0x000000068c207981 */ /* 0x00436c000c1e1d00 */
        /* <DEDUP_REMOVED lines=89> */
.L_x_6856:
[----:B------:R-:W-:Y:S05]  /*69f0*/  BSYNC B0 ;  /* 0x0000000000007941 */ /* 0x000fea0003800000 */
.L_x_6855:
[----:B-----5:R2:W-:Y:S02]  /*6a00*/  STG.E.128 desc[UR6][R142.64], R32 ;  /* 0x000000208e007986 */ /* 0x0205e4000c101d06 */
.L_x_6852:
[----:B------:R-:W-:Y:S05]  /*6a10*/  BSYNC B1 ;  /* 0x0000000000017941 */ /* 0x000fea0003800000 */
.L_x_6851:
[----:B------:R-:W-:Y:S04]  /*6a20*/  BSSY B1, `(.L_x_6857) ;  /* 0x00000ca000017945 */ /* 0x000fe80003800000 */
[----:B------:R-:W-:Y:S05]  /*6a30*/  @!P2 BRA `(.L_x_6858) ;  /* 0x0000000c0020a947 */ /* 0x000fea0003800000 */
[----:B-1----:R-:W2:Y:S01]  /*6a40*/  LDC.64 R4, c[0x0][0x338] ;  /* 0x0000ce00ff047b82 */ /* 0x002ea20000000a00 */
[----:B------:R-:W-:Y:S01]  /*6a50*/  ISETP.GE.AND P1, PT, R16, UR4, PT ;  /* 0x0000000410007c0c */ /* 0x000fe2000bf26270 */
[----:B------:R-:W-:Y:S01]  /*6a60*/  BSSY B0, `(.L_x_6859) ;  /* 0x0000064000007945 */ /* 0x000fe20003800000 */
[C---:B------:R-:W-:Y:S05]  /*6a70*/  LEA R140, P0, R78.reuse, R90, 0x1 ;  /* 0x0000005a4e8c7211 */ /* 0x040fea00078008ff */
[----:B------:R-:W1:Y:S01]  /*6a80*/  LDC.64 R2, c[0x0][0x248] ;  /* 0x00009200ff027b82 */ /* 0x000e620000000a00 */
[----:B------:R-:W-:Y:S01]  /*6a90*/  LEA.HI.X R141, R78, R91, R77, 0x1, P0 ;  /* 0x0000005b4e8d7211 */ /* 0x000fe200000f0c4d */
[----:B--2---:R-:W-:Y:S04]  /*6aa0*/  IMAD.WIDE.U32 R142, R4, 0x60, R90 ;  /* 0x00000060048e7825 */ /* 0x004fe800078e005a */
[----:B------:R-:W-:Y:S02]  /*6ab0*/  IMAD R5, R5, 0x60, RZ ;  /* 0x0000006005057824 */ /* 0x000fe400078e02ff */
[----:B-1----:R-:W-:Y:S03]  /*6ac0*/  IMAD.WIDE.U32 R144, R2, 0x60, R84 ;  /* 0x0000006002907825 */ /* 0x002fe600078e0054 */
[----:B------:R-:W-:Y:S01]  /*6ad0*/  IADD3 R143, R143, R5, RZ ;  /* 0x000000058f8f7210 */ /* 0x000fe20007ffe0ff */
[----:B------:R-:W-:Y:S04]  /*6ae0*/  IMAD R3, R3, 0x60, RZ ;  /* 0x0000006003037824 */ /* 0x000fe800078e02ff */
[----:B------:R1:W5:Y:S01]  /*6af0*/  LDG.E.128 R32, desc[UR6][R142.64] ;  /* 0x000000068e207981 */ /* 0x000362000c1e1d00 */
        /* <DEDUP_REMOVED lines=90> */
.L_x_6860:
[----:B------:R-:W-:Y:S05]  /*70a0*/  BSYNC B0 ;  /* 0x0000000000007941 */ /* 0x000fea0003800000 */
.L_x_6859:
        /* <DEDUP_REMOVED lines=26> */
[----:B------:R-:W-:Y:S02]  /*7250*/  @P1 IADD3 R145, RZ, -UR26, RZ ;  /* 0x8000001aff911c10 */ /* 0x000fe4000fffe0ff */
[----:B------:R-:W-:Y:S02]  /*7260*/  LEA.HI.X R147, R136, R93, R137, 0x1, P0 ;  /* 0x0000005d88937211 */ /* 0x000fe400000f0c89 */
[----:B-1----:R-:W-:Y:S03]  /*7270*/  IADD3 R141, P0, R110, R145, RZ ;  /* 0x000000916e8d7210 */ /* 0x002fe60007f1e0ff */
        /* <DEDUP_REMOVED lines=66> */
.L_x_6862:
[----:B------:R-:W-:Y:S05]  /*76a0*/  BSYNC B0 ;  /* 0x0000000000007941 */ /* 0x000fea0003800000 */
.L_x_6861:
[----:B-----5:R2:W-:Y:S02]  /*76b0*/  STG.E.128 desc[UR6][R142.64], R32 ;  /* 0x000000208e007986 */ /* 0x0205e4000c101d06 */
.L_x_6858:
[----:B------:R-:W-:Y:S05]  /*76c0*/  BSYNC B1 ;  /* 0x0000000000017941 */ /* 0x000fea0003800000 */
.L_x_6857:
        /* <DEDUP_REMOVED lines=8> */
.L_x_6828:
[----:B-1----:R-:W2:Y:S01]  /*7750*/  @P1 LDG.E.128 R24, desc[UR6][R90.64] ;  /* 0x000000065a181981 */ /* 0x002ea2000c1e1d00 */
[----:B------:R-:W1:Y:S01]  /*7760*/  @P2 LDC.64 R2, c[0x0][0x338] ;  /* 0x0000ce00ff022b82 */ /* 0x000e620000000a00 */
[C---:B------:R-:W-:Y:S01]  /*7770*/  @P5 LEA R18, P0, R69.reuse, R90, 0x1 ;  /* 0x0000005a45125211 */ /* 0x040fe200078008ff */
[----:B------:R-:W-:Y:S03]  /*7780*/  UMOV UR4, URZ ;  /* 0x0000003f00047c82 */ /* 0x000fe60008000000 */
        /* <DEDUP_REMOVED lines=18> */
[----:B------:R-:W-:Y:S04]  /*78b0*/  @P2 IMAD R3, R3, 0x60, RZ ;  /* 0x0000006003032824 */ /* 0x000fe800078e02ff */
[----:B------:R-:W-:Y:S01]  /*78c0*/  @P2 IMAD.IADD R29, R29, 0x1, R3 ;  /* 0x000000011d1d2824 */ /* 0x000fe200078e0203 */
[----:B---3--:R1:W-:Y:S04]  /*78d0*/  @P5 STG.E.128 desc[UR6][R36.64+0x80], R4 ;  /* 0x0000800424005986 */ /* 0x0083e8000c101d06 */
[----:B------:R-:W2:Y:S04]  /*78e0*/  @P4 LDG.E.128 R24, desc[UR6][R34.64] ;  /* 0x0000000622184981 */ /* 0x000ea8000c1e1d00 */
[----:B--2---:R2:W-:Y:S04]  /*78f0*/  @P4 STG.E.128 desc[UR6][R32.64], R24 ;  /* 0x0000001820004986 */ /* 0x0045e8000c101d06 */
[----:B------:R-:W3:Y:S04]  /*7900*/  @P4 LDG.E.128 R20, desc[UR6][R34.64+0x80] ;  /* 0x0000800622144981 */ /* 0x000ee8000c1e1d00 */
[----:B---3--:R3:W-:Y:S04]  /*7910*/  @P4 STG.E.128 desc[UR6][R32.64+0x80], R20 ;  /* 0x0000801420004986 */ /* 0x0087e8000c101d06 */
[----:B-1----:R-:W4:Y:S04]  /*7920*/  @P2 LDG.E.128 R4, desc[UR6][R18.64] ;  /* 0x0000000612042981 */ /* 0x002f28000c1e1d00 */
[----:B----4-:R3:W-:Y:S04]  /*7930*/  @P2 STG.E.128 desc[UR6][R28.64], R4 ;  /* 0x000000041c002986 */ /* 0x0107e8000c101d06 */
[----:B--2---:R-:W2:Y:S04]  /*7940*/  @P2 LDG.E.128 R24, desc[UR6][R18.64+0x80] ;  /* 0x0000800612182981 */ /* 0x004ea8000c1e1d00 */
[----:B--2---:R3:W-:Y:S02]  /*7950*/  @P2 STG.E.128 desc[UR6][R28.64+0x80], R24 ;  /* 0x000080181c002986 */ /* 0x0047e4000c101d06 */
.L_x_6838:
[----:B------:R-:W5:Y:S02]  /*7960*/  LDC R0, c[0x0][0x338] ;  /* 0x0000ce00ff007b82 */ /* 0x000f640000000800 */
[----:B-----5:R-:W-:Y:S05]  /*7970*/  IMAD.U32 R3, R0, -0x40, RZ ;  /* 0xffffffc000037824 */ /* 0x020fea00078e00ff */
[C---:B--23--:R-:W-:Y:S04]  /*7980*/  LEA R90, P0, R3.reuse, R90, 0x1 ;  /* 0x0000005a035a7211 */ /* 0x04cfe800078008ff */
[----:B------:R-:W-:Y:S01]  /*7990*/  LEA.HI.X.SX32 R91, R3, R91, 0x1, P0 ;  /* 0x0000005b035b7211 */ /* 0x000fe200000f0eff */
[----:B------:R-:W-:Y:S08]  /*79a0*/  @!P3 BRA `(.L_x_6863) ;  /* 0x000000040030b947 */ /* 0x000ff00003800000 */
[----:B------:R-:W-:Y:S04]  /*79b0*/  IADD3 R0, R11, -0x1, RZ ;  /* 0xffffffff0b007810 */ /* 0x000fe80007ffe0ff */
[----:B------:R-:W-:Y:S11]  /*79c0*/  ISETP.GT.AND P0, PT, R0, R65, PT ;  /* 0x000000410000720c */ /* 0x000ff60003f04270 */
[----:B------:R-:W-:Y:S02]  /*79d0*/  @!UPT UIADD3 URZ, URZ, URZ, URZ ;  /* 0x0000003f3f3ff290 */ /* 0x000fe4000fffe03f */
[----:B------:R-:W-:Y:S05]  /*79e0*/  @!P0 BRA `(.L_x_6864) ;  /* 0x0000000400488947 */ /* 0x000fea0003800000 */
[----:B-1--4-:R-:W-:Y:S01]  /*79f0*/  IMAD.MOV.U32 R20, RZ, RZ, RZ ;  /* 0x000000ffff147224 */ /* 0x012fe200078e00ff */
        /* <DEDUP_REMOVED lines=71> */
.L_x_6863:
[----:B------:R-:W2:Y:S01]  /*7e70*/  LDC R2, c[0x0][0x250] ;  /* 0x00009400ff027b82 */ /* 0x000ea20000000800 */
[----:B-1----:R-:W-:Y:S02]  /*7e80*/  IMAD.MOV.U32 R4, RZ, RZ, R87 ;  /* 0x000000ffff047224 */ /* 0x002fe400078e0057 */
[----:B------:R-:W-:Y:S05]  /*7e90*/  IMAD.MOV.U32 R5, RZ, RZ, R86 ;  /* 0x000000ffff057224 */ /* 0x000fea00078e0056 */
[----:B------:R-:W1:Y:S02]  /*7ea0*/  LDC R0, c[0x0][0x248] ;  /* 0x00009200ff007b82 */ /* 0x000e640000000800 */
[----:B-1----:R-:W-:Y:S02]  /*7eb0*/  IMAD.U32 R3, R0, -0x40, RZ ;  /* 0xffffffc000037824 */ /* 0x002fe400078e00ff */
[----:B--2---:R-:W-:Y:S03]  /*7ec0*/  IMAD.U32 R2, R2, -0x40, RZ ;  /* 0xffffffc002027824 */ /* 0x004fe600078e00ff */
[C---:B----4-:R-:W-:Y:S02]  /*7ed0*/  LEA R84, P0, R3.reuse, R84, 0x1 ;  /* 0x0000005403547211 */ /* 0x050fe400078008ff */
[C---:B------:R-:W-:Y:S02]  /*7ee0*/  LEA R87, P1, R2.reuse, R4, 0x1 ;  /* 0x0000000402577211 */ /* 0x040fe400078208ff */
[----:B------:R-:W-:Y:S02]  /*7ef0*/  LEA.HI.X.SX32 R85, R3, R85, 0x1, P0 ;  /* 0x0000005503557211 */ /* 0x000fe400000f0eff */
[----:B------:R-:W-:Y:S09]  /*7f00*/  LEA.HI.X.SX32 R86, R2, R5, 0x1, P1 ;  /* 0x0000000502567211 */ /* 0x000ff200008f0eff */
.L_x_6864:
[----:B------:R-:W-:Y:S04]  /*7f10*/  IADD3 R11, R11, -0x1, RZ ;  /* 0xffffffff0b0b7810 */ /* 0x000fe80007ffe0ff */
[----:B------:R-:W-:Y:S11]  /*7f20*/  ISETP.GT.AND P0, PT, R11, R65, PT ;  /* 0x000000410b00720c */ /* 0x000ff60003f04270 */
[----:B------:R-:W-:Y:S02]  /*7f30*/  @!UPT UIADD3 URZ, URZ, URZ, URZ ;  /* 0x0000003f3f3ff290 */ /* 0x000fe4000fffe03f */
[----:B------:R-:W-:Y:S05]  /*7f40*/  @P0 BRA `(.L_x_6865) ;  /* 0xffffffa400a40947 */ /* 0x000fea000383ffff */
.L_x_6827:
[----:B------:R-:W2:Y:S01]  /*7f50*/  S2UR UR4, SR_CgaCtaId ;  /* 0x00000000000479c3 */ /* 0x000ea20000008800 */
[----:B------:R-:W-:Y:S01]  /*7f60*/  ULDC UR5, c[0x0][0x2e0] ;  /* 0x0000b80000057ab9 */ /* 0x000fe20000000800 */
[----:B------:R-:W-:-:S06]  /*7f70*/  UMOV UR10, 0x400 ;  /* 0x00000400000a7882 */ /* 0x000fcc0000000000 */
[----:B------:R-:W-:Y:S01]  /*7f80*/  BAR.SYNC.DEFER_BLOCKING 0x0 ;  /* 0x0000000000007b1d */ /* 0x000fe20000010000 */
[----:B------:R-:W-:-:S07]  /*7f90*/  ISETP.NE.AND P0, PT, RZ, UR5, PT ;  /* 0x00000005ff007c0c */ /* 0x000fce000bf05270 */
[----:B------:R-:W3:Y:S01]  /*7fa0*/  LDC.64 R2, c[0x0][0x240] ;  /* 0x00009000ff027b82 */ /* 0x000ee20000000a00 */
[----:B------:R-:W-:Y:S01]  /*7fb0*/  BSSY B2, `(.L_x_6866) ;  /* 0x00004f2000027945 */ /* 0x000fe20003800000 */
[----:B--2---:R-:W-:-:S06]  /*7fc0*/  ULEA UR4, UR4, UR10, 0x18 ;  /* 0x0000000a04047291 */ /* 0x004fcc000f8ec03f */
[----:B------:R-:W-:Y:S02]  /*7fd0*/  LEA R161, R122, UR4, 0x1 ;  /* 0x000000047aa17c11 */ /* 0x000fe4000f8e08ff */
[C---:B---3--:R-:W-:Y:S01]  /*7fe0*/  SHF.L.U64.HI R13, R2.reuse, 0x4, R3 ;  /* 0x00000004020d7819 */ /* 0x048fe20000010203 */
[----:B------:R-:W-:Y:S01]  /*7ff0*/  IMAD.SHL.U32 R15, R2, 0x10, RZ ;  /* 0x00000010020f7824 */ /* 0x000fe200078e00ff */
[----:B------:R-:W-:Y:S06]  /*8000*/  @!P0 BRA `(.L_x_6867) ;  /* 0x0000004c00108947 */ /* 0x000fec0003800000 */
[----:B------:R-:W-:Y:S01]  /*8010*/  ISETP.NE.U32.AND P0, PT, RZ, UR8, PT ;  /* 0x00000008ff007c0c */ /* 0x000fe2000bf05070 */
[----:B-1----:R-:W-:-:S03]  /*8020*/  IMAD.MOV.U32 R7, RZ, RZ, RZ ;  /* 0x000000ffff077224 */ /* 0x002fc600078e00ff */
[----:B------:R-:W-:Y:S01]  /*8030*/  ISETP.NE.AND.EX P0, PT, RZ, UR9, PT, P0 ;  /* 0x00000009ff007c0c */ /* 0x000fe2000bf05300 */
[----:B------:R-:W-:-:S12]  /*8040*/  ULDC.64 UR8, c[0x0][0x210] ;  /* 0x0000840000087ab9 */ /* 0x000fd80000000a00 */
[----:B------:R-:W2:Y:S01]  /*8050*/  @P0 LDG.E R7, desc[UR6][R130.64] ;  /* 0x0000000682070981 */ /* 0x000ea2000c1e1900 */
[-C--:B------:R-:W-:Y:S01]  /*8060*/  IADD3 R15, P1, R15, R128.reuse, RZ ;  /* 0x000000800f0f7210 */ /* 0x080fe20007f3e0ff */
[----:B------:R-:W-:Y:S01]  /*8070*/  ULDC.U8 UR10, c[0x0][0x3c3] ;  /* 0x0000f0c0000a7ab9 */ /* 0x000fe20000000000 */
[C---:B------:R-:W-:Y:S01]  /*8080*/  LEA R0, P0, R2.reuse, R128, 0x5 ;  /* 0x0000008002007211 */ /* 0x040fe200078028ff */
[----:B------:R-:W-:Y:S02]  /*8090*/  IMAD.MOV.U32 R122, RZ, RZ, R128 ;  /* 0x000000ffff7a7224 */ /* 0x000fe400078e0080 */
[----:B------:R-:W-:Y:S01]  /*80a0*/  IMAD.X R4, R13, 0x1, R123, P1 ;  /* 0x000000010d047824 */ /* 0x000fe200008e067b */
[C---:B------:R-:W-:Y:S01]  /*80b0*/  LEA.HI.X R5, R2.reuse, R123, R3, 0x5, P0 ;  /* 0x0000007b02057211 */ /* 0x040fe200000f2c03 */
[----:B------:R-:W-:Y:S01]  /*80c0*/  IMAD.WIDE.U32 R10, R2, 0x30, R122 ;  /* 0x00000030020a7825 */ /* 0x000fe200078e007a */
[----:B------:R-:W-:Y:S02]  /*80d0*/  LEA R34, P0, R15, UR8, 0x1 ;  /* 0x000000080f227c11 */ /* 0x000fe4000f8008ff */
[----:B----4-:R-:W-:Y:S01]  /*80e0*/  LEA R36, P1, R128, UR8, 0x1 ;  /* 0x0000000880247c11 */ /* 0x010fe2000f8208ff */
[----:B------:R-:W-:Y:S01]  /*80f0*/  IMAD R3, R3, 0x30, RZ ;  /* 0x0000003003037824 */ /* 0x000fe200078e02ff */
[----:B------:R-:W-:Y:S01]  /*8100*/  LEA.HI.X R35, R15, UR9, R4, 0x1, P0 ;  /* 0x000000090f237c11 */ /* 0x000fe200080f0c04 */
[----:B------:R-:W-:Y:S01]  /*8110*/  IMAD.IADD R21, R159, 0x1, -R56 ;  /* 0x000000019f157824 */ /* 0x000fe200078e0a38 */
[----:B------:R-:W-:Y:S01]  /*8120*/  ISETP.NE.AND P0, PT, RZ, UR10, PT ;  /* 0x0000000aff007c0c */ /* 0x000fe2000bf05270 */
        /* <DEDUP_REMOVED lines=72> */
.L_x_6872:
[----:B------:R-:W-:Y:S05]  /*85b0*/  BSYNC B0 ;  /* 0x0000000000007941 */ /* 0x000fea0003800000 */
.L_x_6871:
        /* <DEDUP_REMOVED lines=46> */
.L_x_6874:
[----:B------:R-:W-:Y:S05]  /*88a0*/  BSYNC B0 ;  /* 0x0000000000007941 */ /* 0x000fea0003800000 */
.L_x_6873:
[----:B------:R3:W-:Y:S02]  /*88b0*/  STS.128 [R161+0x2000], R8 ;  /* 0x00200008a1007388 */ /* 0x0007e40000000c00 */
.L_x_6870:
[----:B------:R-:W-:Y:S05]  /*88c0*/  BSYNC B1 ;  /* 0x0000000000017941 */ /* 0x000fea0003800000 */
.L_x_6869:
        /* <DEDUP_REMOVED lines=61> */
.L_x_6878:
[----:B------:R-:W-:Y:S05]  /*8ca0*/  BSYNC B0 ;  /* 0x0000000000007941 */ /* 0x000fea0003800000 */
.L_x_6877:
        /* <DEDUP_REMOVED lines=46> */
.L_x_6880:
[----:B------:R-:W-:Y:S05]  /*8f90*/  BSYNC B0 ;  /* 0x0000000000007941 */ /* 0x000fea0003800000 */
.L_x_6879:
[----:B------:R4:W-:Y:S02]  /*8fa0*/  STS.128 [R161+0x2800], R8 ;  /* 0x00280008a1007388 */ /* 0x0009e40000000c00 */
.L_x_6876:
[----:B------:R-:W-:Y:S05]  /*8fb0*/  BSYNC B1 ;  /* 0x0000000000017941 */ /* 0x000fea0003800000 */
.L_x_6875:
        /* <DEDUP_REMOVED lines=62> */
.L_x_6884:
[----:B------:R-:W-:Y:S05]  /*93a0*/  BSYNC B0 ;  /* 0x0000000000007941 */ /* 0x000fea0003800000 */
.L_x_6883:
        /* <DEDUP_REMOVED lines=46> */
.L_x_6886:
[----:B------:R-:W-:Y:S05]  /*9690*/  BSYNC B0 ;  /* 0x0000000000007941 */ /* 0x000fea0003800000 */
.L_x_6885:
[----:B------:R2:W-:Y:S02]  /*96a0*/  STS.128 [R161+0x3000], R8 ;  /* 0x00300008a1007388 */ /* 0x0005e40000000c00 */
.L_x_6882:
[----:B------:R-:W-:Y:S05]  /*96b0*/  BSYNC B1 ;  /* 0x0000000000017941 */ /* 0x000fea0003800000 */
.L_x_6881:
        /* <DEDUP_REMOVED lines=59> */
.L_x_6889:
[----:B------:R-:W-:Y:S05]  /*9a70*/  BSYNC B0 ;  /* 0x0000000000007941 */ /* 0x000fea0003800000 */
.L_x_6888:
        /* <DEDUP_REMOVED lines=44> */
.L_x_6891:
[----:B------:R-:W-:Y:S05]  /*9d40*/  BSYNC B0 ;  /* 0x0000000000007941 */ /* 0x000fea0003800000 */
.L_x_6890:
[----:B------:R2:W-:Y:S01]  /*9d50*/  STS.128 [R161+0x3800], R8 ;  /* 0x00380008a1007388 */ /* 0x0005e20000000c00 */
[----:B------:R-:W-:Y:S05]  /*9d60*/  BRA `(.L_x_6887) ;  /* 0x0000003000587947 */ /* 0x000fea0003800000 */
.L_x_6868:
        /* <DEDUP_REMOVED lines=89> */
.L_x_6895:
[----:B------:R-:W-:Y:S05]  /*a300*/  BSYNC B0 ;  /* 0x0000000000007941 */ /* 0x000fea0003800000 */
.L_x_6894:
        /* <DEDUP_REMOVED lines=88> */
.L_x_6897:
[----:B------:R-:W-:Y:S05]  /*a890*/  BSYNC B0 ;  /* 0x0000000000007941 */ /* 0x000fea0003800000 */
.L_x_6896:
[----:B------:R3:W-:Y:S02]  /*a8a0*/  STS.128 [R161+0x2000], R12 ;  /* 0x0020000ca1007388 */ /* 0x0007e40000000c00 */
.L_x_6893:
[----:B------:R-:W-:Y:S05]  /*a8b0*/  BSYNC B1 ;  /* 0x0000000000017941 */ /* 0x000fea0003800000 */
.L_x_6892:
        /* <DEDUP_REMOVED lines=94> */
.L_x_6901:
[----:B------:R-:W-:Y:S05]  /*aea0*/  BSYNC B0 ;  /* 0x0000000000007941 */ /* 0x000fea0003800000 */
.L_x_6900:
        /* <DEDUP_REMOVED lines=91> */
.L_x_6903:
[----:B------:R-:W-:Y:S05]  /*b460*/  BSYNC B0 ;  /* 0x0000000000007941 */ /* 0x000fea0003800000 */
.L_x_6902:
[----:B------:R4:W-:Y:S02]  /*b470*/  STS.128 [R161+0x2800], R12 ;  /* 0x0028000ca1007388 */ /* 0x0009e40000000c00 */
.L_x_6899:
[----:B------:R-:W-:Y:S05]  /*b480*/  BSYNC B1 ;  /* 0x0000000000017941 */ /* 0x000fea0003800000 */
.L_x_6898:
        /* <DEDUP_REMOVED lines=95> */
.L_x_6907:
[----:B------:R-:W-:Y:S05]  /*ba80*/  BSYNC B0 ;  /* 0x0000000000007941 */ /* 0x000fea0003800000 */
.L_x_6906:
        /* <DEDUP_REMOVED lines=90> */
.L_x_6909:
[----:B------:R-:W-:Y:S05]  /*c030*/  BSYNC B0 ;  /* 0x0000000000007941 */ /* 0x000fea0003800000 */
.L_x_6908:
[----:B------:R4:W-:Y:S02]  /*c040*/  STS.128 [R161+0x3000], R12 ;  /* 0x0030000ca1007388 */ /* 0x0009e40000000c00 */
.L_x_6905:
[----:B------:R-:W-:Y:S05]  /*c050*/  BSYNC B1 ;  /* 0x0000000000017941 */ /* 0x000fea0003800000 */
.L_x_6904:
        /* <DEDUP_REMOVED lines=94> */
.L_x_6911:
[----:B------:R-:W-:Y:S05]  /*c640*/  BSYNC B0 ;  /* 0x0000000000007941 */ /* 0x000fea0003800000 */
.L_x_6910:
        /* <DEDUP_REMOVED lines=93> */
.L_x_6913:
[----:B------:R-:W-:Y:S05]  /*cc20*/  BSYNC B0 ;  /* 0x0000000000007941 */ /* 0x000fea0003800000 */
.L_x_6912:
[----:B------:R4:W-:Y:S01]  /*cc30*/  STS.128 [R161+0x3800], R12 ;  /* 0x0038000ca1007388 */ /* 0x0009e20000000c00 */
[----:B------:R-:W-:Y:S05]  /*cc40*/  BRA `(.L_x_6887) ;  /* 0x0000000000a07947 */ /* 0x000fea0003800000 */
.L_x_6867:
[----:B-1----:R-:W-:Y:S02]  /*cc50*/  IMAD.IADD R5, R159, 0x1, -R56 ;  /* 0x000000019f057824 */ /* 0x002fe400078e0a38 */
        /* <DEDUP_REMOVED lines=8> */
[----:B------:R-:W-:-:S04]  /*cce0*/  @!P5 IADD3 R15, P1, R15, R128, RZ ;  /* 0x000000800f0fd210 */ /* 0x000fc80007f3e0ff */
[----:B------:R-:W-:Y:S02]  /*ccf0*/  @!P2 IMAD.MOV.U32 R22, RZ, RZ, R128 ;  /* 0x000000ffff16a224 */ /* 0x000fe400078e0080 */
[----:B------:R-:W2:Y:S01]  /*cd00*/  @!P5 LDC.64 R8, c[0x0][0x210] ;  /* 0x00008400ff08db82 */ /* 0x000ea20000000a00 */
[--C-:B------:R-:W-:Y:S02]  /*cd10*/  @!P2 IMAD.MOV.U32 R23, RZ, RZ, R123.reuse ;  /* 0x000000ffff17a224 */ /* 0x100fe400078e007b */
[----:B------:R-:W-:Y:S02]  /*cd20*/  @!P5 IMAD.X R12, R13, 0x1, R123, P1 ;  /* 0x000000010d0cd824 */ /* 0x000fe400008e067b */
[----:B------:R-:W-:-:S03]  /*cd30*/  @!P2 IMAD.WIDE.U32 R22, R2, 0x30, R22 ;  /* 0x000000300216a825 */ /* 0x000fc600078e0016 */
[----:B------:R-:W3:Y:S08]  /*cd40*/  @!P4 LDC.64 R6, c[0x0][0x210] ;  /* 0x00008400ff06cb82 */ /* 0x000ef00000000a00 */
[----:B------:R-:W4:Y:S01]  /*cd50*/  @!P2 LDC.64 R4, c[0x0][0x210] ;  /* 0x00008400ff04ab82 */ /* 0x000f220000000a00 */
[----:B-1----:R-:W-:-:S04]  /*cd60*/  @!P6 LEA R16, P0, R128, R10, 0x1 ;  /* 0x0000000a8010e211 */ /* 0x002fc800078008ff */
[----:B------:R-:W-:Y:S01]  /*cd70*/  @!P6 LEA.HI.X R17, R128, R11, R123, 0x1, P0 ;  /* 0x0000000b8011e211 */ /* 0x000fe200000f0c7b */
[----:B------:R-:W-:Y:S01]  /*cd80*/  @!P2 IMAD R11, R3, 0x30, RZ ;  /* 0x00000030030ba824 */ /* 0x000fe200078e02ff */
[C---:B------:R-:W-:Y:S02]  /*cd90*/  @!P4 LEA R10, P0, R2.reuse, R128, 0x5 ;  /* 0x00000080020ac211 */ /* 0x040fe400078028ff */
[----:B--2---:R-:W-:Y:S01]  /*cda0*/  @!P5 LEA R8, P1, R15, R8, 0x1 ;  /* 0x000000080f08d211 */ /* 0x004fe200078208ff */
[----:B------:R-:W-:Y:S01]  /*cdb0*/  @!P2 IMAD.IADD R11, R23, 0x1, R11 ;  /* 0x00000001170ba824 */ /* 0x000fe200078e020b */
[----:B------:R-:W-:Y:S01]  /*cdc0*/  @!P4 LEA.HI.X R2, R2, R123, R3, 0x5, P0 ;  /* 0x0000007b0202c211 */ /* 0x000fe200000f2c03 */
[----:B------:R-:W-:Y:S01]  /*cdd0*/  @!PT LDS RZ, [RZ] ;  /* 0x00000000fffff984 */ /* 0x000fe20000000800 */
[----:B------:R-:W-:Y:S01]  /*cde0*/  @!PT LDS RZ, [RZ] ;  /* 0x00000000fffff984 */ /* 0x000fe20000000800 */
[----:B------:R-:W-:Y:S01]  /*cdf0*/  @!PT LDS RZ, [RZ] ;  /* 0x00000000fffff984 */ /* 0x000fe20000000800 */
[----:B------:R1:W-:Y:S01]  /*ce00*/  @!P6 LDGSTS.E.BYPASS.LTC128B.128 [R161], desc[UR6][R16.64] ;  /* 0x0000000010a1efae */ /* 0x0003e2000b901d46 */
[----:B------:R-:W-:Y:S02]  /*ce10*/  @!P5 LEA.HI.X R9, R15, R9, R12, 0x1, P1 ;  /* 0x000000090f09d211 */ /* 0x000fe400008f0c0c */
[C---:B---3--:R-:W-:Y:S01]  /*ce20*/  @!P4 LEA R6, P1, R10.reuse, R6, 0x1 ;  /* 0x000000060a06c211 */ /* 0x048fe200078208ff */
[----:B------:R1:W-:Y:S03]  /*ce30*/  @!P6 LDGSTS.E.BYPASS.LTC128B.128 [R161+0x2000], desc[UR6][R16.64+0x80] ;  /* 0x0200008010a1efae */ /* 0x0003e6000b901d46 */
[----:B------:R-:W-:Y:S01]  /*ce40*/  @!P4 LEA.HI.X R7, R10, R7, R2, 0x1, P1 ;  /* 0x000000070a07c211 */ /* 0x000fe200008f0c02 */
[----:B------:R1:W-:Y:S01]  /*ce50*/  @!P5 LDGSTS.E.BYPASS.LTC128B.128 [R161+0x800], desc[UR6][R8.64] ;  /* 0x0080000008a1dfae */ /* 0x0003e2000b901d46 */
[----:B----4-:R-:W-:-:S03]  /*ce60*/  @!P2 LEA R4, P0, R22, R4, 0x1 ;  /* 0x000000041604a211 */ /* 0x010fc600078008ff */
[----:B------:R1:W-:Y:S01]  /*ce70*/  @!P5 LDGSTS.E.BYPASS.LTC128B.128 [R161+0x2800], desc[UR6][R8.64+0x80] ;  /* 0x0280008008a1dfae */ /* 0x0003e2000b901d46 */
[----:B------:R-:W-:-:S03]  /*ce80*/  @!P2 LEA.HI.X R5, R22, R5, R11, 0x1, P0 ;  /* 0x000000051605a211 */ /* 0x000fc600000f0c0b */
[----:B------:R1:W-:Y:S04]  /*ce90*/  @!P4 LDGSTS.E.BYPASS.LTC128B.128 [R161+0x1000], desc[UR6][R6.64] ;  /* 0x0100000006a1cfae */ /* 0x0003e8000b901d46 */
[----:B------:R1:W-:Y:S04]  /*cea0*/  @!P4 LDGSTS.E.BYPASS.LTC128B.128 [R161+0x3000], desc[UR6][R6.64+0x80] ;  /* 0x0300008006a1cfae */ /* 0x0003e8000b901d46 */
[----:B------:R1:W-:Y:S04]  /*ceb0*/  @!P2 LDGSTS.E.BYPASS.LTC128B.128 [R161+0x1800], desc[UR6][R4.64] ;  /* 0x0180000004a1afae */ /* 0x0003e8000b901d46 */
[----:B------:R1:W-:Y:S02]  /*cec0*/  @!P2 LDGSTS.E.BYPASS.LTC128B.128 [R161+0x3800], desc[UR6][R4.64+0x80] ;  /* 0x0380008004a1afae */ /* 0x0003e4000b901d46 */
.L_x_6887:
[----:B------:R-:W-:Y:S05]  /*ced0*/  BSYNC B2 ;  /* 0x0000000000027941 */ /* 0x000fea0003800000 */
.L_x_6866:
[----:B------:R-:W-:Y:S01]  /*cee0*/  VIADD R166, R102, 0xffffffff ;  /* 0xffffffff66a67836 */ /* 0x000fe20000000000 */
[----:B------:R-:W-:Y:S01]  /*cef0*/  ULDC.64 UR12, c[0x0][0x218] ;  /* 0x00008600000c7ab9 */ /* 0x000fe20000000a00 */
[----:B------:R-:W-:Y:S01]  /*cf00*/  IMAD.SHL.U32 R2, R57, 0x40, RZ ;  /* 0x0000004039027824 */ /* 0x000fe200078e00ff */
[----:B------:R-:W-:Y:S01]  /*cf10*/  LEA R164, P1, R124, UR12, 0x1 ;  /* 0x0000000c7ca47c11 */ /* 0x000fe2000f8208ff */
[----:B------:R-:W-:Y:S01]  /*cf20*/  IMAD.SHL.U32 R3, R166, 0x40, RZ ;  /* 0x00000040a6037824 */ /* 0x000fe200078e00ff */
[----:B------:R-:W-:Y:S01]  /*cf30*/  ULDC.64 UR10, c[0x0][0x220] ;  /* 0x00008800000a7ab9 */ /* 0x000fe20000000a00 */
[----:B------:R-:W-:Y:S01]  /*cf40*/  IMAD.SHL.U32 R157, R126, 0x8, RZ ;  /* 0x000000087e9d7824 */ /* 0x000fe200078e00ff */
[----:B------:R-:W-:Y:S01]  /*cf50*/  LEA.HI.X R165, R124, UR13, R52, 0x1, P1 ;  /* 0x0000000d7ca57c11 */ /* 0x000fe200088f0c34 */
[----:B-1234-:R-:W-:Y:S01]  /*cf60*/  IMAD.IADD R9, R58, 0x1, -R3 ;  /* 0x000000013a097824 */ /* 0x01efe200078e0a03 */
[----:B------:R-:W-:Y:S01]  /*cf70*/  LOP3.LUT R2, R2, 0x1c0, RZ, 0xc0, !PT ;  /* 0x000001c002027812 */ /* 0x000fe200078ec0ff */
[----:B------:R-:W-:Y:S01]  /*cf80*/  IMAD.SHL.U32 R41, R61, 0x40, RZ ;  /* 0x000000403d297824 */ /* 0x000fe200078e00ff */
[----:B------:R-:W-:-:S02]  /*cf90*/  ULDC UR5, c[0x0][0x398] ;  /* 0x0000e60000057ab9 */ /* 0x000fc40000000800 */
[-C--:B------:R-:W-:Y:S02]  /*cfa0*/  ISETP.GE.AND P5, PT, R18, R9.reuse, PT ;  /* 0x000000091200720c */ /* 0x080fe40003fa6270 */
[-C--:B------:R-:W-:Y:S02]  /*cfb0*/  ISETP.GE.AND P4, PT, R20, R9.reuse, PT ;  /* 0x000000091400720c */ /* 0x080fe40003f86270 */
[-C--:B------:R-:W-:Y:S02]  /*cfc0*/  ISETP.GE.AND P0, PT, R126, R9.reuse, PT ;  /* 0x000000097e00720c */ /* 0x080fe40003f06270 */
[CC--:B------:R-:W-:Y:S02]  /*cfd0*/  ISETP.GE.AND P6, PT, R0.reuse, R9.reuse, PT ;  /* 0x000000090000720c */ /* 0x0c0fe40003fc6270 */
[----:B------:R-:W-:Y:S02]  /*cfe0*/  ISETP.GE.AND P2, PT, R0, R9, PT ;  /* 0x000000090000720c */ /* 0x000fe40003f46270 */
[----:B------:R-:W-:-:S02]  /*cff0*/  SHF.R.S32.HI R0, RZ, 0x4, R121 ;  /* 0x00000004ff007819 */ /* 0x000fc40000011479 */
[----:B------:R-:W-:Y:S01]  /*d000*/  LOP3.LUT R157, R2, 0x8, R157, 0xf8, !PT ;  /* 0x00000008029d7812 */ /* 0x000fe200078ef89d */
[----:B------:R-:W1:Y:S01]  /*d010*/  @!P5 LDC.64 R6, c[0x0][0x248] ;  /* 0x00009200ff06db82 */ /* 0x000e620000000a00 */
[----:B------:R-:W-:Y:S02]  /*d020*/  SHF.R.U32.HI R2, RZ, 0x3, R2 ;  /* 0x00000003ff027819 */ /* 0x000fe40000011602 */
[----:B------:R-:W-:Y:S01]  /*d030*/  LOP3.LUT R41, R41, 0xfffffe00, RZ, 0xc0, !PT ;  /* 0xfffffe0029297812 */ /* 0x000fe200078ec0ff */
[----:B------:R-:W-:Y:S01]  /*d040*/  @!PT LDS RZ, [RZ] ;  /* 0x00000000fffff984 */ /* 0x000fe20000000800 */
[----:B------:R-:W-:Y:S01]  /*d050*/  @!PT LDS RZ, [RZ] ;  /* 0x00000000fffff984 */ /* 0x000fe20000000800 */
[----:B------:R-:W-:Y:S01]  /*d060*/  @!PT LDS RZ, [RZ] ;  /* 0x00000000fffff984 */ /* 0x000fe20000000800 */
[----:B------:R-:W-:Y:S01]  /*d070*/  @!P0 LDGSTS.E.BYPASS.LTC128B.128 [R161+0x4000], desc[UR6][R164.64] ;  /* 0x04000000a4a18fae */ /* 0x000fe2000b901d46 */
[----:B------:R-:W-:Y:S02]  /*d080*/  LOP3.LUT R157, R157, R2, RZ, 0x3c, !PT ;  /* 0x000000029d9d7212 */ /* 0x000fe400078e3cff */
[C---:B------:R-:W-:Y:S01]  /*d090*/  @!P6 LEA R10, P1, R97.reuse, R164, 0x1 ;  /* 0x000000a4610ae211 */ /* 0x040fe200078208ff */
[----:B------:R-:W2:Y:S01]  /*d0a0*/  @!P4 LDC.64 R4, c[0x0][0x248] ;  /* 0x00009200ff04cb82 */ /* 0x000ea20000000a00 */
[----:B------:R-:W-:Y:S02]  /*d0b0*/  @!P0 LDGSTS.E.BYPASS.LTC128B.128 [R161+0x6000], desc[UR6][R164.64+0x80] ;  /* 0x06000080a4a18fae */ /* 0x000fe4000b901d46 */
[----:B------:R-:W-:-:S02]  /*d0c0*/  @!P6 LEA.HI.X R11, R97, R165, R96, 0x1, P1 ;  /* 0x000000a5610be211 */ /* 0x000fc400008f0c60 */
[----:B------:R-:W-:-:S03]  /*d0d0*/  ISETP.GE.AND P1, PT, R18, R9, PT ;  /* 0x000000091200720c */ /* 0x000fc60003f26270 */
[----:B------:R-:W-:Y:S04]  /*d0e0*/  @!P6 LDGSTS.E.BYPASS.LTC128B.128 [R161+0x4800], desc[UR6][R10.64] ;  /* 0x048000000aa1efae */ /* 0x000fe8000b901d46 */
[----:B------:R3:W-:Y:S01]  /*d0f0*/  @!P6 LDGSTS.E.BYPASS.LTC128B.128 [R161+0x6800], desc[UR6][R10.64+0x80] ;  /* 0x068000800aa1efae */ /* 0x0007e2000b901d46 */
[----:B------:R-:W-:Y:S02]  /*d100*/  ISETP.GE.AND P6, PT, R126, R9, PT ;  /* 0x000000097e00720c */ /* 0x000fe40003fc6270 */
[----:B-1----:R-:W-:-:S04]  /*d110*/  @!P5 LEA R12, P0, R6, R164, 0x6 ;  /* 0x000000a4060cd211 */ /* 0x002fc800078030ff */
[----:B------:R-:W-:Y:S02]  /*d120*/  @!P5 LEA.HI.X R13, R6, R165, R7, 0x6, P0 ;  /* 0x000000a5060dd211 */ /* 0x000fe400000f3407 */
[----:B------:R-:W-:Y:S01]  /*d130*/  ISETP.GE.AND P0, PT, R20, R9, PT ;  /* 0x000000091400720c */ /* 0x000fe20003f06270 */
[----:B--2---:R-:W-:Y:S02]  /*d140*/  @!P4 IMAD.WIDE.U32 R6, R4, 0x60, R164 ;  /* 0x000000600406c825 */ /* 0x004fe400078e00a4 */
[----:B------:R-:W-:Y:S01]  /*d150*/  @!P5 LDGSTS.E.BYPASS.LTC128B.128 [R161+0x5000], desc[UR6][R12.64] ;  /* 0x050000000ca1dfae */ /* 0x000fe2000b901d46 */
[----:B------:R-:W-:Y:S01]  /*d160*/  SHF.R.S32.HI R9, RZ, 0x1f, R54 ;  /* 0x0000001fff097819 */ /* 0x000fe20000011436 */
[----:B------:R-:W-:Y:S02]  /*d170*/  @!P4 IMAD R5, R5, 0x60, RZ ;  /* 0x000000600505c824 */ /* 0x000fe400078e02ff */
[----:B------:R1:W-:Y:S01]  /*d180*/  @!P5 LDGSTS.E.BYPASS.LTC128B.128 [R161+0x7000], desc[UR6][R12.64+0x80] ;  /* 0x070000800ca1dfae */ /* 0x0003e2000b901d46 */
[----:B------:R-:W-:Y:S01]  /*d190*/  @!P4 IMAD.MOV.U32 R14, RZ, RZ, R6 ;  /* 0x000000ffff0ec224 */ /* 0x000fe200078e0006 */
[----:B------:R-:W-:Y:S01]  /*d1a0*/  LEA.HI R2, R9, R54, RZ, 0x5 ;  /* 0x0000003609027211 */ /* 0x000fe200078f28ff */
[----:B------:R-:W-:Y:S01]  /*d1b0*/  @!P4 IMAD.IADD R15, R5, 0x1, R7 ;  /* 0x00000001050fc824 */ /* 0x000fe200078e0207 */
[----:B------:R-:W-:Y:S01]  /*d1c0*/  LEA.HI R5, R121, R0, RZ, 0x1 ;  /* 0x0000000079057211 */ /* 0x000fe200078f08ff */
[----:B------:R-:W2:Y:S01]  /*d1d0*/  @!P1 LDC.64 R6, c[0x0][0x250] ;  /* 0x00009400ff069b82 */ /* 0x000ea20000000a00 */
[----:B------:R-:W-:-:S02]  /*d1e0*/  SHF.R.S32.HI R42, RZ, 0x5, R2 ;  /* 0x00000005ff2a7819 */ /* 0x000fc40000011402 */
[----:B------:R-:W-:Y:S01]  /*d1f0*/  @!P4 LDGSTS.E.BYPASS.LTC128B.128 [R161+0x5800], desc[UR6][R14.64] ;  /* 0x058000000ea1cfae */ /* 0x000fe2000b901d46 */
[----:B------:R-:W-:Y:S01]  /*d200*/  LOP3.LUT R5, R5, 0xfffffffe, RZ, 0xc0, !PT ;  /* 0xfffffffe05057812 */ /* 0x000fe200078ec0ff */
[----:B---3--:R-:W-:Y:S01]  /*d210*/  IMAD.SHL.U32 R11, R120, 0x40, RZ ;  /* 0x00000040780b7824 */ /* 0x008fe200078e00ff */
[----:B------:R-:W-:Y:S01]  /*d220*/  LOP3.LUT R47, R2, 0xffffffe0, RZ, 0xc0, !PT ;  /* 0xffffffe0022f7812 */ /* 0x000fe200078ec0ff */
[----:B------:R-:W-:Y:S01]  /*d230*/  @!P4 LDGSTS.E.BYPASS.LTC128B.128 [R161+0x7800], desc[UR6][R14.64+0x80] ;  /* 0x078000800ea1cfae */ /* 0x000fe2000b901d46 */
[----:B------:R-:W-:Y:S01]  /*d240*/  LEA R168, P4, R104, UR10, 0x1 ;  /* 0x0000000a68a87c11 */ /* 0x000fe2000f8808ff */
[----:B------:R-:W-:Y:S01]  /*d250*/  IMAD.IADD R0, R0, 0x1, -R5 ;  /* 0x0000000100007824 */ /* 0x000fe200078e0a05 */
[----:B------:R-:W-:Y:S01]  /*d260*/  LOP3.LUT R11, R11, 0x1c0, RZ, 0xc0, !PT ;  /* 0x000001c00b0b7812 */ /* 0x000fe200078ec0ff */
[----:B------:R-:W0:Y:S01]  /*d270*/  LDGDEPBAR ;  /* 0x00000000000079af */ /* 0x000e220000000000 */
[----:B------:R-:W3:Y:S01]  /*d280*/  @!P0 LDC.64 R4, c[0x0][0x250] ;  /* 0x00009400ff048b82 */ /* 0x000ee20000000a00 */
[----:B------:R-:W-:Y:S01]  /*d290*/  LEA.HI.X R167, R104, UR11, R101, 0x1, P4 ;  /* 0x0000000b68a77c11 */ /* 0x000fe2000a0f0c65 */
[----:B------:R-:W-:-:S02]  /*d2a0*/  IMAD.SHL.U32 R40, R0, 0x8, RZ ;  /* 0x0000000800287824 */ /* 0x000fc400078e00ff */
[----:B------:R-:W-:Y:S02]  /*d2b0*/  IMAD R157, R0, 0x200, R157 ;  /* 0x00000200009d7824 */ /* 0x000fe400078e029d */
[----:B------:R-:W-:Y:S01]  /*d2c0*/  @!P6 IMAD.MOV.U32 R169, RZ, RZ, R167 ;  /* 0x000000ffffa9e224 */ /* 0x000fe200078e00a7 */
[----:B------:R-:W-:Y:S02]  /*d2d0*/  LOP3.LUT R40, R11, 0x8, R40, 0xf8, !PT ;  /* 0x000000080b287812 */ /* 0x000fe400078ef828 */
[----:B------:R-:W-:Y:S02]  /*d2e0*/  SHF.R.U32.HI R11, RZ, 0x3, R11 ;  /* 0x00000003ff0b7819 */ /* 0x000fe4000001160b */
[----:B-1----:R-:W-:Y:S02]  /*d2f0*/  @!P2 LEA R12, P4, R60, R168, 0x1 ;  /* 0x000000a83c0ca211 */ /* 0x002fe400078808ff */
[----:B------:R-:W-:Y:S02]  /*d300*/  LOP3.LUT R40, R40, R11, RZ, 0x3c, !PT ;  /* 0x0000000b28287212 */ /* 0x000fe400078e3cff */
[----:B------:R-:W-:-:S02]  /*d310*/  @!P2 LEA.HI.X R13, R60, R167, R59, 0x1, P4 ;  /* 0x000000a73c0da211 */ /* 0x000fc400020f0c3b */
[C---:B--2---:R-:W-:Y:S02]  /*d320*/  @!P1 LEA R8, P4, R6.reuse, R168, 0x6 ;  /* 0x000000a806089211 */ /* 0x044fe400078830ff */
[----:B------:R-:W-:Y:S02]  /*d330*/  LEA R157, R157, UR4, 0x1 ;  /* 0x000000049d9d7c11 */ /* 0x000fe4000f8e08ff */
[----:B------:R-:W-:Y:S01]  /*d340*/  @!P1 LEA.HI.X R9, R6, R167, R7, 0x6, P4 ;  /* 0x000000a706099211 */ /* 0x000fe200020f3407 */
[----:B------:R-:W-:Y:S01]  /*d350*/  IMAD R7, R42, 0x400, R41 ;  /* 0x000004002a077824 */ /* 0x000fe200078e0229 */
[----:B------:R-:W-:-:S04]  /*d360*/  DEPBAR.LE SB0, 0x0 ;  /* 0x000080000000791a */ /* 0x000fc80000000000 */
[----:B------:R-:W-:Y:S01]  /*d370*/  BAR.SYNC.DEFER_BLOCKING 0x0 ;  /* 0x0000000000007b1d */ /* 0x000fe20000010000 */
[----:B---3--:R-:W-:Y:S02]  /*d380*/  @!P0 IMAD R5, R5, 0x60, RZ ;  /* 0x0000006005058824 */ /* 0x008fe400078e02ff */
[----:B------:R-:W-:Y:S02]  /*d390*/  IMAD.IADD R158, R40, 0x1, R7 ;  /* 0x00000001289e7824 */ /* 0x000fe400078e0207 */
[C---:B------:R-:W-:Y:S02]  /*d3a0*/  VIADD R0, R157.reuse, 0x4000 ;  /* 0x000040009d007836 */ /* 0x040fe40000000000 */
[----:B------:R-:W-:Y:S01]  /*d3b0*/  VIADD R155, R157, 0x4020 ;  /* 0x000040209d9b7836 */ /* 0x000fe20000000000 */
[----:B------:R-:W-:-:S05]  /*d3c0*/  LEA R158, R158, UR4, 0x1 ;  /* 0x000000049e9e7c11 */ /* 0x000fca000f8e08ff */
[--C-:B------:R-:W-:Y:S02]  /*d3d0*/  IMAD R156, R45, 0x2, R158.reuse ;  /* 0x000000022d9c7824 */ /* 0x100fe400078e029e */
[C---:B------:R-:W-:Y:S02]  /*d3e0*/  IMAD R154, R43.reuse, 0x2, R158 ;  /* 0x000000022b9a7824 */ /* 0x040fe400078e029e */
[----:B------:R-:W-:Y:S01]  /*d3f0*/  IMAD R153, R43, 0x2, R156 ;  /* 0x000000022b997824 */ /* 0x000fe200078e029c */
        /* <DEDUP_REMOVED lines=15> */
[----:B------:R-:W-:Y:S01]  /*d4f0*/  @P1 STS.128 [R161+0xb000], RZ ;  /* 0x00b000ffa1001388 */ /* 0x000fe20000000c00 */
[----:B-1----:R-:W-:-:S03]  /*d500*/  @!P0 IMAD.MOV.U32 R169, RZ, RZ, R167 ;  /* 0x000000ffffa98224 */ /* 0x002fc600078e00a7 */
[----:B------:R-:W-:Y:S01]  /*d510*/  @!PT LDS RZ, [RZ] ;  /* 0x00000000fffff984 */ /* 0x000fe20000000800 */
[----:B------:R-:W-:Y:S01]  /*d520*/  @!PT LDS RZ, [RZ] ;  /* 0x00000000fffff984 */ /* 0x000fe20000000800 */
[----:B------:R-:W-:Y:S01]  /*d530*/  @!PT LDS RZ, [RZ] ;  /* 0x00000000fffff984 */ /* 0x000fe20000000800 */
[----:B------:R-:W-:Y:S01]  /*d540*/  @!P1 LDGSTS.E.BYPASS.LTC128B.128 [R161+0x9000], desc[UR6][R8.64] ;  /* 0x0900000008a19fae */ /* 0x000fe2000b901d46 */
[----:B------:R-:W-:-:S03]  /*d550*/  @!P0 IMAD.WIDE.U32 R10, R4, 0x60, R168 ;  /* 0x00000060040a8825 */ /* 0x000fc600078e00a8 */
[----:B------:R-:W-:Y:S01]  /*d560*/  @!P1 LDGSTS.E.BYPASS.LTC128B.128 [R161+0xb000], desc[UR6][R8.64+0x80] ;  /* 0x0b00008008a19fae */ /* 0x000fe2000b901d46 */
[----:B------:R-:W-:Y:S01]  /*d570*/  R2P PR, R57, 0x6 ;  /* 0x0000000639007804 */ /* 0x000fe20000000000 */
[----:B------:R-:W-:Y:S02]  /*d580*/  @!P0 IMAD.IADD R11, R5, 0x1, R11 ;  /* 0x00000001050b8824 */ /* 0x000fe400078e020b */
        /* <DEDUP_REMOVED lines=14> */
[----:B------:R-:W3:Y:S01]  /*d670*/  LDSM.16.M88.4 R68, [R157+0x4800] ;  /* 0x004800009d44783b */ /* 0x000ee20000000200 */
[----:B------:R-:W-:Y:S02]  /*d680*/  VIADD R143, R155, 0x2000 ;  /* 0x000020009b8f7836 */ /* 0x000fe40000000000 */
[----:B------:R-:W-:Y:S01]  /*d690*/  IMAD.IADD R151, R157, 0x1, R0 ;  /* 0x000000019d977824 */ /* 0x000fe200078e0200 */
[----:B------:R-:W4:Y:S01]  /*d6a0*/  LDSM.16.M88.4 R20, [R157+0x4000] ;  /* 0x004000009d14783b */ /* 0x000f220000000200 */
[----:B------:R-:W-:-:S02]  /*d6b0*/  IMAD.IADD R144, R0, 0x1, R155 ;  /* 0x0000000100907824 */ /* 0x000fc400078e029b */
[C---:B------:R-:W-:Y:S01]  /*d6c0*/  IMAD.IADD R0, R54.reuse, 0x1, -R47 ;  /* 0x0000000136007824 */ /* 0x040fe200078e0a2f */
[----:B------:R-:W5:Y:S01]  /*d6d0*/  LDSM.16.M88.4 R60, [R157+0x5000] ;  /* 0x005000009d3c783b */ /* 0x000f620000000200 */
[----:B------:R-:W-:Y:S02]  /*d6e0*/  IMAD.SHL.U32 R54, R54, 0x2, RZ ;  /* 0x0000000236367824 */ /* 0x000fe400078e00ff */
[C---:B------:R-:W-:Y:S01]  /*d6f0*/  VIADD R142, R155.reuse, 0x2800 ;  /* 0x000028009b8e7836 */ /* 0x040fe20000000000 */
[----:B------:R-:W5:Y:S01]  /*d700*/  LDSM.16.M88.4 R88, [R157+0x5800] ;  /* 0x005800009d58783b */ /* 0x000f620000000200 */
[C---:B------:R-:W-:Y:S02]  /*d710*/  VIADD R141, R155.reuse, 0x3000 ;  /* 0x000030009b8d7836 */ /* 0x040fe40000000000 */
[----:B------:R-:W-:Y:S01]  /*d720*/  VIADD R140, R155, 0x3800 ;  /* 0x000038009b8c7836 */ /* 0x000fe20000000000 */
[----:B------:R-:W-:Y:S04]  /*d730*/  LDSM.16.M88.4 R80, [R156] ;  /* 0x000000009c50783b */ /* 0x000fe80000000200 */
[----:B------:R-:W5:Y:S04]  /*d740*/  LDSM.16.M88.4 R28, [R155+0x800] ;  /* 0x000800009b1c783b */ /* 0x000f680000000200 */
[----:B------:R-:W5:Y:S04]  /*d750*/  LDSM.16.M88.4 R32, [R155] ;  /* 0x000000009b20783b */ /* 0x000f680000000200 */
[----:B------:R-:W5:Y:S04]  /*d760*/  LDSM.16.M88.4 R4, [R155+0x1000] ;  /* 0x001000009b04783b */ /* 0x000f680000000200 */
[----:B------:R-:W5:Y:S04]  /*d770*/  LDSM.16.M88.4 R84, [R155+0x1800] ;  /* 0x001800009b54783b */ /* 0x000f680000000200 */
[----:B------:R-:W-:Y:S01]  /*d780*/  LDSM.16.M88.4 R36, [R154] ;  /* 0x000000009a24783b */ /* 0x000fe20000000200 */
[C---:B---3--:R-:W-:Y:S03]  /*d790*/  HMMA.16816.F32 R72, R16.reuse, R68, RZ ;  /* 0x000000441048723c */ /* 0x048fe600000018ff */
[----:B------:R-:W3:Y:S04]  /*d7a0*/  LDSM.16.M88.4 R76, [R151+0x4000] ;  /* 0x00400000974c783b */ /* 0x000ee80000000200 */
[----:B--2---:R-:W2:Y:S01]  /*d7b0*/  LDSM.16.M88.4 R12, [R151+0x4800] ;  /* 0x00480000970c783b */ /* 0x004ea20000000200 */
[C---:B----4-:R-:W-:Y:S03]  /*d7c0*/  HMMA.16816.F32 R24, R16.reuse, R20, RZ ;  /* 0x000000141018723c */ /* 0x050fe600000018ff */
[----:B-1----:R-:W1:Y:S03]  /*d7d0*/  LDSM.16.M88.4 R8, [R151+0x5000] ;  /* 0x005000009708783b */ /* 0x002e660000000200 */
[C---:B------:R-:W-:Y:S01]  /*d7e0*/  HMMA.16816.F32 R68, R16.reuse, R70, RZ ;  /* 0x000000461044723c */ /* 0x040fe200000018ff */
[----:B------:R-:W-:Y:S04]  /*d7f0*/  LDSM.16.M88.4 R92, [R157+0x6800] ;  /* 0x006800009d5c783b */ /* 0x000fe80000000200 */
[----:B------:R-:W0:Y:S01]  /*d800*/  LDGDEPBAR ;  /* 0x00000000000079af */ /* 0x000e220000000000 */
[C---:B------:R-:W-:Y:S06]  /*d810*/  HMMA.16816.F32 R20, R16.reuse, R22, RZ ;  /* 0x000000161014723c */ /* 0x040fec00000018ff */
[C---:B-----5:R-:W-:Y:S06]  /*d820*/  HMMA.16816.F32 R64, R16.reuse, R60, RZ ;  /* 0x0000003c1040723c */ /* 0x060fec00000018ff */
[C---:B------:R-:W-:Y:S06]  /*d830*/  HMMA.16816.F32 R60, R16.reuse, R62, RZ ;  /* 0x0000003e103c723c */ /* 0x040fec00000018ff */
[C---:B------:R-:W-:Y:S06]  /*d840*/  HMMA.16816.F32 R48, R16.reuse, R88, RZ ;  /* 0x000000581030723c */ /* 0x040fec00000018ff */
[----:B------:R-:W-:Y:S01]  /*d850*/  HMMA.16816.F32 R16, R16, R90, RZ ;  /* 0x0000005a1010723c */ /* 0x000fe200000018ff */
        /* <DEDUP_REMOVED lines=8> */
[C---:B------:R-:W-:Y:S01]  /*d8e0*/  HMMA.16816.F32 R60, R80.reuse, R6, R60 ;  /* 0x00000006503c723c */ /* 0x040fe2000000183c */
[----:B------:R-:W-:Y:S05]  /*d8f0*/  LDSM.16.M88.4 R4, [R144] ;  /* 0x000000009004783b */ /* 0x000fea0000000200 */
[C---:B------:R-:W-:Y:S06]  /*d900*/  HMMA.16816.F32 R48, R80.reuse, R84, R48 ;  /* 0x000000545030723c */ /* 0x040fec0000001830 */
[----:B------:R-:W-:Y:S01]  /*d910*/  HMMA.16816.F32 R16, R80, R86, R16 ;  /* 0x000000565010723c */ /* 0x000fe20000001810 */
[----:B------:R-:W5:Y:S04]  /*d920*/  LDSM.16.M88.4 R84, [R144+0x800] ;  /* 0x000800009054783b */ /* 0x000f680000000200 */
[----:B------:R-:W5:Y:S01]  /*d930*/  LDSM.16.M88.4 R80, [R144+0x1000] ;  /* 0x001000009050783b */ /* 0x000f620000000200 */
        /* <DEDUP_REMOVED lines=10> */
[----:B------:R-:W-:Y:S01]  /*d9e0*/  HMMA.16816.F32 R36, R36, R30, R16 ;  /* 0x0000001e2424723c */ /* 0x000fe20000001810 */
[----:B------:R-:W4:Y:S04]  /*d9f0*/  LDSM.16.M88.4 R28, [R157+0x7000] ;  /* 0x007000009d1c783b */ /* 0x000f280000000200 */
[----:B------:R-:W4:Y:S01]  /*da00*/  LDSM.16.M88.4 R16, [R157+0x7800] ;  /* 0x007800009d10783b */ /* 0x000f220000000200 */
[C---:B-----5:R-:W-:Y:S06]  /*da10*/  HMMA.16816.F32 R72, R32.reuse, R84, R72 ;  /* 0x000000542048723c */ /* 0x060fec0000001848 */
[C---:B------:R-:W-:Y:S06]  /*da20*/  HMMA.16816.F32 R24, R32.reuse, R4, R24 ;  /* 0x000000042018723c */ /* 0x040fec0000001818 */
[C---:B------:R-:W-:Y:S01]  /*da30*/  HMMA.16816.F32 R20, R32.reuse, R6, R20 ;  /* 0x000000062014723c */ /* 0x040fe20000001814 */
[----:B------:R-:W-:Y:S05]  /*da40*/  LDSM.16.M88.4 R4, [R155+0x2000] ;  /* 0x002000009b04783b */ /* 0x000fea0000000200 */
[C---:B------:R-:W-:Y:S01]  /*da50*/  HMMA.16816.F32 R68, R32.reuse, R86, R68 ;  /* 0x000000562044723c */ /* 0x040fe20000001844 */
[----:B------:R-:W5:Y:S05]  /*da60*/  LDSM.16.M88.4 R84, [R155+0x2800] ;  /* 0x002800009b54783b */ /* 0x000f6a0000000200 */
[C---:B------:R-:W-:Y:S06]  /*da70*/  HMMA.16816.F32 R64, R32.reuse, R80, R64 ;  /* 0x000000502040723c */ /* 0x040fec0000001840 */
[C---:B------:R-:W-:Y:S01]  /*da80*/  HMMA.16816.F32 R60, R32.reuse, R82, R60 ;  /* 0x00000052203c723c */ /* 0x040fe2000000183c */
[----:B------:R-:W5:Y:S05]  /*da90*/  LDSM.16.M88.4 R80, [R155+0x3000] ;  /* 0x003000009b50783b */ /* 0x000f6a0000000200 */
[C---:B---3--:R-:W-:Y:S06]  /*daa0*/  HMMA.16816.F32 R48, R32.reuse, R76, R48 ;  /* 0x0000004c2030723c */ /* 0x048fec0000001830 */
[----:B------:R-:W-:Y:S01]  /*dab0*/  HMMA.16816.F32 R36, R32, R78, R36 ;  /* 0x0000004e2024723c */ /* 0x000fe20000001824 */
[----:B------:R-:W-:Y:S04]  /*dac0*/  LDSM.16.M88.4 R32, [R151+0x6000] ;  /* 0x006000009720783b */ /* 0x000fe80000000200 */
[----:B------:R-:W-:Y:S01]  /*dad0*/  LDSM.16.M88.4 R76, [R155+0x3800] ;  /* 0x003800009b4c783b */ /* 0x000fe20000000200 */
[C---:B--2---:R-:W-:Y:S06]  /*dae0*/  HMMA.16816.F32 R72, R12.reuse, R92, R72 ;  /* 0x0000005c0c48723c */ /* 0x044fec0000001848 */
[C---:B-1----:R-:W-:Y:S06]  /*daf0*/  HMMA.16816.F32 R24, R12.reuse, R8, R24 ;  /* 0x000000080c18723c */ /* 0x042fec0000001818 */
[C---:B------:R-:W-:Y:S01]  /*db00*/  HMMA.16816.F32 R20, R12.reuse, R10, R20 ;  /* 0x0000000a0c14723c */ /* 0x040fe20000001814 */
[----:B------:R-:W-:Y:S05]  /*db10*/  LDSM.16.M88.4 R8, [R154+0x2000] ;  /* 0x002000009a08783b */ /* 0x000fea0000000200 */
[C---:B----4-:R-:W-:Y:S06]  /*db20*/  HMMA.16816.F32 R64, R12.reuse, R28, R64 ;  /* 0x0000001c0c40723c */ /* 0x050fec0000001840 */
[C---:B------:R-:W-:Y:S01]  /*db30*/  HMMA.16816.F32 R60, R12.reuse, R30, R60 ;  /* 0x0000001e0c3c723c */ /* 0x040fe2000000183c */
[----:B------:R-:W1:Y:S05]  /*db40*/  LDSM.16.M88.4 R28, [R151+0x6800] ;  /* 0x00680000971c783b */ /* 0x000e6a0000000200 */
[C---:B------:R-:W-:Y:S06]  /*db50*/  HMMA.16816.F32 R68, R12.reuse, R94, R68 ;  /* 0x0000005e0c44723c */ /* 0x040fec0000001844 */
[C---:B------:R-:W-:Y:S06]  /*db60*/  HMMA.16816.F32 R48, R12.reuse, R16, R48 ;  /* 0x000000100c30723c */ /* 0x040fec0000001830 */
[----:B------:R-:W-:Y:S01]  /*db70*/  HMMA.16816.F32 R36, R12, R18, R36 ;  /* 0x000000120c24723c */ /* 0x000fe20000001824 */
[----:B------:R-:W2:Y:S04]  /*db80*/  LDSM.16.M88.4 R16, [R151+0x7000] ;  /* 0x007000009710783b */ /* 0x000ea80000000200 */
[----:B------:R-:W-:Y:S01]  /*db90*/  LDSM.16.M88.4 R12, [R144+0x2000] ;  /* 0x00200000900c783b */ /* 0x000fe20000000200 */
[C---:B-----5:R-:W-:Y:S06]  /*dba0*/  HMMA.16816.F32 R72, R88.reuse, R84, R72 ;  /* 0x000000545848723c */ /* 0x060fec0000001848 */
[C---:B------:R-:W-:Y:S06]  /*dbb0*/  HMMA.16816.F32 R24, R88.reuse, R4, R24 ;  /* 0x000000045818723c */ /* 0x040fec0000001818 */
[C---:B------:R-:W-:Y:S06]  /*dbc0*/  HMMA.16816.F32 R64, R88.reuse, R80, R64 ;  /* 0x000000505840723c */ /* 0x040fec0000001840 */
[C---:B------:R-:W-:Y:S01]  /*dbd0*/  HMMA.16816.F32 R20, R88.reuse, R6, R20 ;  /* 0x000000065814723c */ /* 0x040fe20000001814 */
[----:B------:R-:W3:Y:S05]  /*dbe0*/  LDSM.16.M88.4 R4, [R153+0x2000] ;  /* 0x002000009904783b */ /* 0x000eea0000000200 */
[----:B------:R-:W-:Y:S06]  /*dbf0*/  HMMA.16816.F32 R68, R88, R86, R68 ;  /* 0x000000565844723c */ /* 0x000fec0000001844 */
[C---:B-1----:R-:W-:Y:S06]  /*dc00*/  HMMA.16816.F32 R72, R8.reuse, R28, R72 ;  /* 0x0000001c0848723c */ /* 0x042fec0000001848 */
[----:B------:R-:W-:Y:S01]  /*dc10*/  HMMA.16816.F32 R24, R8, R32, R24 ;  /* 0x000000200818723c */ /* 0x000fe20000001818 */
[----:B------:R-:W-:-:S04]  /*dc20*/  SHF.R.S32.HI R29, RZ, 0x1f, R0 ;  /* 0x0000001fff1d7819 */ /* 0x000fc80000011400 */
[----:B------:R-:W-:Y:S01]  /*dc30*/  LEA.HI R170, R29, R0, RZ, 0x2 ;  /* 0x000000001daa7211 */ /* 0x000fe200078f10ff */
[----:B--2---:R-:W-:Y:S01]  /*dc40*/  HMMA.16816.F32 R64, R8, R16, R64 ;  /* 0x000000100840723c */ /* 0x004fe20000001840 */
[----:B------:R-:W-:Y:S02]  /*dc50*/  LOP3.LUT R0, R40, R41, RZ, 0xfc, !PT ;  /* 0x0000002928007212 */ /* 0x000fe400078efcff */
[----:B------:R-:W-:-:S03]  /*dc60*/  SHF.R.S32.HI R170, RZ, 0x2, R170 ;  /* 0x00000002ffaa7819 */ /* 0x000fc600000114aa */
[----:B------:R-:W-:Y:S01]  /*dc70*/  HMMA.16816.F32 R32, R8, R34, R20 ;  /* 0x000000220820723c */ /* 0x000fe20000001814 */
[----:B------:R-:W-:Y:S01]  /*dc80*/  IMAD R17, R42, 0x10, R56 ;  /* 0x000000102a117824 */ /* 0x000fe200078e0238 */
[----:B------:R-:W-:Y:S01]  /*dc90*/  LDSM.16.M88.4 R20, [R144+0x2800] ;  /* 0x002800009014783b */ /* 0x000fe20000000200 */
[----:B------:R-:W-:-:S03]  /*dca0*/  LOP3.LUT R16, R54, 0x6, RZ, 0xc0, !PT ;  /* 0x0000000636107812 */ /* 0x000fc600078ec0ff */
[----:B------:R-:W-:Y:S01]  /*dcb0*/  HMMA.16816.F32 R68, R8, R30, R68 ;  /* 0x0000001e0844723c */ /* 0x000fe20000001844 */
[----:B------:R-:W1:Y:S01]  /*dcc0*/  LDSM.16.M88.4 R28, [R151+0x7800] ;  /* 0x00780000971c783b */ /* 0x000e620000000200 */
[----:B------:R-:W-:Y:S01]  /*dcd0*/  IADD3 R17, R17, 0x1, R170 ;  /* 0x0000000111117810 */ /* 0x000fe20007ffe0aa */
[----:B------:R-:W-:-:S03]  /*dce0*/  IMAD.IADD R16, R3, 0x1, R16 ;  /* 0x0000000103107824 */ /* 0x000fc600078e0210 */
[----:B------:R-:W-:Y:S01]  /*dcf0*/  IADD3 R17, R58, R17, -R159 ;  /* 0x000000113a117210 */ /* 0x000fe20007ffe89f */
[C---:B------:R-:W-:Y:S04]  /*dd00*/  HMMA.16816.F32 R60, R88.reuse, R82, R60 ;  /* 0x00000052583c723c */ /* 0x040fe8000000183c */
[----:B------:R-:W-:Y:S02]  /*dd10*/  VIADD R103, R17, UR5 ;  /* 0x0000000511677c36 */ /* 0x000fe40008000000 */
[----:B------:R-:W-:Y:S01]  /*dd20*/  HMMA.16816.F32 R48, R88, R76, R48 ;  /* 0x0000004c5830723c */ /* 0x000fe20000001830 */
[----:B------:R-:W-:Y:S02]  /*dd30*/  VIADD R17, R16, 0x8 ;  /* 0x0000000810117836 */ /* 0x000fe40000000000 */
[----:B------:R-:W-:-:S02]  /*dd40*/  VIMNMX R2, R103, R58, PT ;  /* 0x0000003a67027248 */ /* 0x000fc40003fe0100 */
[----:B------:R-:W-:Y:S01]  /*dd50*/  VIADDMNMX R103, R103, 0x8, R58, PT ;  /* 0x0000000867677846 */ /* 0x000fe2000380013a */
[----:B------:R-:W-:Y:S01]  /*dd60*/  HMMA.16816.F32 R36, R88, R78, R36 ;  /* 0x0000004e5824723c */ /* 0x000fe20000001824 */
[----:B------:R-:W2:Y:S01]  /*dd70*/  LDSM.16.M88.4 R76, [R144+0x3000] ;  /* 0x00300000904c783b */ /* 0x000ea20000000200 */
[C---:B------:R-:W-:Y:S02]  /*dd80*/  ISETP.GE.AND P0, PT, R17.reuse, R2, PT ;  /* 0x000000021100720c */ /* 0x040fe40003f06270 */
[----:B------:R-:W-:Y:S02]  /*dd90*/  ISETP.GE.AND P4, PT, R17, R103, PT ;  /* 0x000000671100720c */ /* 0x000fe40003f86270 */
[C---:B---3--:R-:W-:Y:S06]  /*dda0*/  HMMA.16816.F32 R24, R4.reuse, R12, R24 ;  /* 0x0000000c0418723c */ /* 0x048fec0000001818 */
[----:B------:R-:W-:Y:S01]  /*ddb0*/  HMMA.16816.F32 R32, R4, R14, R32 ;  /* 0x0000000e0420723c */ /* 0x000fe20000001820 */
[----:B------:R-:W-:-:S05]  /*ddc0*/  VIADD R12, R16, 0x1 ;  /* 0x00000001100c7836 */ /* 0x000fca0000000000 */
[C---:B------:R-:W-:Y:S01]  /*ddd0*/  ISETP.GE.AND P1, PT, R12.reuse, R2, PT ;  /* 0x000000020c00720c */ /* 0x040fe20003f26270 */
[----:B------:R-:W-:Y:S01]  /*dde0*/  HMMA.16816.F32 R60, R8, R18, R60 ;  /* 0x00000012083c723c */ /* 0x000fe2000000183c */
[----:B------:R-:W-:Y:S02]  /*ddf0*/  ISETP.GE.AND P6, PT, R12, R103, PT ;  /* 0x000000670c00720c */ /* 0x000fe40003fc6270 */
[----:B------:R-:W3:Y:S01]  /*de00*/  LDSM.16.M88.4 R12, [R144+0x3800] ;  /* 0x00380000900c783b */ /* 0x000ee20000000200 */
[----:B------:R-:W-:-:S04]  /*de10*/  DEPBAR.LE SB0, 0x0 ;  /* 0x000080000000791a */ /* 0x000fc80000000000 */
[----:B-1----:R-:W-:Y:S01]  /*de20*/  HMMA.16816.F32 R48, R8, R28, R48 ;  /* 0x0000001c0830723c */ /* 0x002fe20000001830 */
[C---:B------:R-:W-:Y:S02]  /*de30*/  VIADD R18, R16.reuse, 0x9 ;  /* 0x0000000910127836 */ /* 0x040fe40000000000 */
[----:B------:R-:W-:Y:S01]  /*de40*/  VIADD R19, R16, 0x10 ;  /* 0x0000001010137836 */ /* 0x000fe20000000000 */
[----:B------:R-:W-:Y:S02]  /*de50*/  FSEL R25, R25, -INF , !P1 ;  /* 0xff80000019197808 */ /* 0x000fe40004800000 */
[C---:B------:R-:W-:Y:S01]  /*de60*/  HMMA.16816.F32 R72, R4.reuse, R20, R72 ;  /* 0x000000140448723c */ /* 0x040fe20000001848 */
[-C--:B------:R-:W-:Y:S02]  /*de70*/  ISETP.GE.AND P5, PT, R18, R2.reuse, PT ;  /* 0x000000021200720c */ /* 0x080fe40003fa6270 */
[----:B------:R-:W-:Y:S02]  /*de80*/  FSEL R17, R32, -INF , !P0 ;  /* 0xff80000020117808 */ /* 0x000fe40004000000 */
[-C--:B------:R-:W-:Y:S01]  /*de90*/  ISETP.GE.AND P2, PT, R18, R103.reuse, PT ;  /* 0x000000671200720c */ /* 0x080fe20003f46270 */
[----:B------:R-:W-:Y:S01]  /*dea0*/  HMMA.16816.F32 R68, R4, R22, R68 ;  /* 0x000000160444723c */ /* 0x000fe20000001844 */
[C---:B------:R-:W-:Y:S01]  /*deb0*/  ISETP.GE.AND P1, PT, R19.reuse, R2, PT ;  /* 0x000000021300720c */ /* 0x040fe20003f26270 */
[C---:B------:R-:W-:Y:S01]  /*dec0*/  VIADD R20, R16.reuse, 0x18 ;  /* 0x0000001810147836 */ /* 0x040fe20000000000 */
[----:B------:R-:W-:Y:S01]  /*ded0*/  ISETP.GE.AND P0, PT, R19, R103, PT ;  /* 0x000000671300720c */ /* 0x000fe20003f06270 */
[----:B------:R-:W-:Y:S01]  /*dee0*/  VIADD R21, R16, 0x19 ;  /* 0x0000001910157836 */ /* 0x000fe20000000000 */
[----:B------:R-:W-:Y:S01]  /*def0*/  FSEL R34, R34, -INF , !P4 ;  /* 0xff80000022227808 */ /* 0x000fe20006000000 */
[----:B------:R-:W-:Y:S01]  /*df00*/  HMMA.16816.F32 R36, R8, R30, R36 ;  /* 0x0000001e0824723c */ /* 0x000fe20000001824 */
[----:B------:R-:W-:Y:S01]  /*df10*/  VIADD R18, R16, 0x11 ;  /* 0x0000001110127836 */ /* 0x000fe20000000000 */
[----:B------:R-:W-:-:S04]  /*df20*/  FSEL R33, R33, -INF , !P5 ;  /* 0xff80000021217808 */ /* 0x000fc80006800000 */
[C---:B--2---:R-:W-:Y:S01]  /*df30*/  HMMA.16816.F32 R64, R4.reuse, R76, R64 ;  /* 0x0000004c0440723c */ /* 0x044fe20000001840 */
[----:B------:R-:W-:Y:S01]  /*df40*/  VIADD R11, R16, 0x21 ;  /* 0x00000021100b7836 */ /* 0x000fe20000000000 */
[-C--:B------:R-:W-:Y:S01]  /*df50*/  ISETP.GE.AND P4, PT, R18, R2.reuse, PT ;  /* 0x000000021200720c */ /* 0x080fe20003f86270 */
[----:B------:R-:W-:Y:S01]  /*df60*/  VIADD R8, R16, 0x20 ;  /* 0x0000002010087836 */ /* 0x000fe20000000000 */
[----:B------:R-:W-:Y:S01]  /*df70*/  BAR.SYNC.DEFER_BLOCKING 0x0 ;  /* 0x0000000000007b1d */ /* 0x000fe20000010000 */
[-C--:B------:R-:W-:Y:S01]  /*df80*/  ISETP.GE.AND P5, PT, R18, R103.reuse, PT ;  /* 0x000000671200720c */ /* 0x080fe20003fa6270 */
[C---:B------:R-:W-:Y:S01]  /*df90*/  HMMA.16816.F32 R60, R4.reuse, R78, R60 ;  /* 0x0000004e043c723c */ /* 0x040fe2000000183c */
[----:B------:R-:W-:Y:S02]  /*dfa0*/  FSEL R19, R72, -INF , !P1 ;  /* 0xff80000048137808 */ /* 0x000fe40004800000 */
[----:B------:R-:W-:Y:S02]  /*dfb0*/  FSEL R74, R74, -INF , !P0 ;  /* 0xff8000004a4a7808 */ /* 0x000fe40004000000 */
[----:B------:R-:W-:Y:S01]  /*dfc0*/  ISETP.GE.AND P1, PT, R20, R103, PT ;  /* 0x000000671400720c */ /* 0x000fe20003f26270 */
[----:B---3--:R-:W-:Y:S01]  /*dfd0*/  HMMA.16816.F32 R48, R4, R12, R48 ;  /* 0x0000000c0430723c */ /* 0x008fe20000001830 */
[----:B------:R-:W-:-:S02]  /*dfe0*/  ISETP.GE.AND P0, PT, R21, R2, PT ;  /* 0x000000021500720c */ /* 0x000fc40003f06270 */
[----:B------:R-:W-:Y:S02]  /*dff0*/  FSEL R18, R35, -INF , !P2 ;  /* 0xff80000023127808 */ /* 0x000fe40005000000 */
[-C--:B------:R-:W-:Y:S01]  /*e000*/  ISETP.GE.AND P2, PT, R20, R2.reuse, PT ;  /* 0x000000021400720c */ /* 0x080fe20003f46270 */
[----:B------:R-:W-:Y:S01]  /*e010*/  HMMA.16816.F32 R36, R4, R14, R36 ;  /* 0x0000000e0424723c */ /* 0x000fe20000001824 */
[----:B------:R-:W-:Y:S01]  /*e020*/  FSEL R70, R70, -INF , !P1 ;  /* 0xff80000046467808 */ /* 0x000fe20004800000 */
[C---:B------:R-:W-:Y:S01]  /*e030*/  VIADD R12, R16.reuse, 0x29 ;  /* 0x00000029100c7836 */ /* 0x040fe20000000000 */
[----:B------:R-:W-:Y:S02]  /*e040*/  FSEL R69, R69, -INF , !P0 ;  /* 0xff80000045457808 */ /* 0x000fe40004000000 */
[----:B------:R-:W-:Y:S02]  /*e050*/  FSEL R73, R73, -INF , !P4 ;  /* 0xff80000049497808 */ /* 0x000fe40006000000 */
[----:B------:R-:W-:Y:S01]  /*e060*/  FSEL R10, R75, -INF , !P5 ;  /* 0xff8000004b0a7808 */ /* 0x000fe20006800000 */
[----:B------:R-:W-:Y:S01]  /*e070*/  VIADD R5, R16, 0x38 ;  /* 0x0000003810057836 */ /* 0x000fe20000000000 */
[----:B------:R-:W-:-:S02]  /*e080*/  ISETP.GE.AND P1, PT, R11, R2, PT ;  /* 0x000000020b00720c */ /* 0x000fc40003f26270 */
[-C--:B------:R-:W-:Y:S01]  /*e090*/  ISETP.GE.AND P0, PT, R11, R103.reuse, PT ;  /* 0x000000670b00720c */ /* 0x080fe20003f06270 */
[----:B------:R-:W-:Y:S01]  /*e0a0*/  VIADD R11, R16, 0x28 ;  /* 0x00000028100b7836 */ /* 0x000fe20000000000 */
[-C--:B------:R-:W-:Y:S02]  /*e0b0*/  ISETP.GE.AND P4, PT, R21, R103.reuse, PT ;  /* 0x000000671500720c */ /* 0x080fe40003f86270 */
[----:B------:R-:W-:Y:S02]  /*e0c0*/  ISETP.GE.AND P5, PT, R8, R2, PT ;  /* 0x000000020800720c */ /* 0x000fe40003fa6270 */
[----:B------:R-:W-:Y:S02]  /*e0d0*/  FSEL R9, R68, -INF , !P2 ;  /* 0xff80000044097808 */ /* 0x000fe40005000000 */
[----:B------:R-:W-:Y:S02]  /*e0e0*/  ISETP.GE.AND P2, PT, R8, R103, PT ;  /* 0x000000670800720c */ /* 0x000fe40003f46270 */
        /* <DEDUP_REMOVED lines=15> */
[CC--:B------:R-:W-:Y:S01]  /*e1e0*/  ISETP.GE.AND P4, PT, R16.reuse, R103.reuse, PT ;  /* 0x000000671000720c */ /* 0x0c0fe20003f86270 */
[----:B------:R-:W-:Y:S01]  /*e1f0*/  VIADD R16, R16, 0x39 ;  /* 0x0000003910107836 */ /* 0x000fe20000000000 */
[----:B------:R-:W-:Y:S02]  /*e200*/  FSEL R132, R63, -INF , !P1 ;  /* 0xff8000003f847808 */ /* 0x000fe40004800000 */
[----:B------:R-:W-:Y:S02]  /*e210*/  FSEL R4, R27, -INF , !P6 ;  /* 0xff8000001b047808 */ /* 0x000fe40007000000 */
[C---:B------:R-:W-:Y:S02]  /*e220*/  ISETP.GE.AND P6, PT, R5.reuse, R2, PT ;  /* 0x000000020500720c */ /* 0x040fe40003fc6270 */
[----:B------:R-:W-:Y:S02]  /*e230*/  ISETP.GE.AND P1, PT, R5, R103, PT ;  /* 0x000000670500720c */ /* 0x000fe40003f26270 */
[----:B------:R-:W-:-:S02]  /*e240*/  FSEL R5, R24, -INF , !P0 ;  /* 0xff80000018057808 */ /* 0x000fc40004000000 */
[----:B------:R-:W-:Y:S02]  /*e250*/  ISETP.GE.AND P0, PT, R16, R103, PT ;  /* 0x000000671000720c */ /* 0x000fe40003f06270 */
[----:B------:R-:W-:Y:S02]  /*e260*/  FSEL R136, R66, -INF , !P2 ;  /* 0xff80000042887808 */ /* 0x000fe40005000000 */
[----:B------:R-:W-:Y:S02]  /*e270*/  FSEL R120, R39, -INF , !P0 ;  /* 0xff80000027787808 */ /* 0x000fe40004000000 */
[----:B------:R-:W-:Y:S02]  /*e280*/  ISETP.GE.AND P0, PT, R102, 0x2, PT ;  /* 0x000000026600780c */ /* 0x000fe40003f06270 */
[----:B------:R-:W-:Y:S02]  /*e290*/  FSEL R138, R62, -INF , !P5 ;  /* 0xff8000003e8a7808 */ /* 0x000fe40006800000 */
[----:B------:R-:W-:-:S02]  /*e2a0*/  ISETP.GE.AND P2, PT, R12, R2, PT ;  /* 0x000000020c00720c */ /* 0x000fc40003f46270 */
[-C--:B------:R-:W-:Y:S02]  /*e2b0*/  ISETP.GE.AND P5, PT, R11, R2.reuse, PT ;  /* 0x000000020b00720c */ /* 0x080fe40003fa6270 */
[----:B------:R-:W-:Y:S02]  /*e2c0*/  FSEL R139, R61, -INF , !P2 ;  /* 0xff8000003d8b7808 */ /* 0x000fe40005000000 */
[----:B------:R-:W-:Y:S02]  /*e2d0*/  FSEL R129, R49, -INF , !P5 ;  /* 0xff80000031817808 */ /* 0x000fe40006800000 */
        /* <DEDUP_REMOVED lines=69> */
.L_x_6915:
[----:B------:R-:W-:Y:S02]  /*e730*/  ULDC UR14, c[0x0][0x248] ;  /* 0x00009200000e7ab9 */ /* 0x000fe40000000800 */
[----:B------:R-:W-:-:S06]  /*e740*/  USHF.L.U32 UR5, UR14, 0x6, URZ ;  /* 0x000000060e057899 */ /* 0x000fcc000800063f */
[----:B------:R-:W-:-:S04]  /*e750*/  IADD3 R6, RZ, -UR5, RZ ;  /* 0x80000005ff067c10 */ /* 0x000fc8000fffe0ff */
[----:B------:R-:W-:-:S07]  /*e760*/  SHF.R.S32.HI R7, RZ, 0x1f, R6 ;  /* 0x0000001fff077819 */ /* 0x000fce0000011406 */
.L_x_6916:
[----:B------:R-:W-:Y:S01]  /*e770*/  USHF.L.U32 UR8, UR14, 0x5, URZ ;  /* 0x000000050e087899 */ /* 0x000fe2000800063f */
[C---:B------:R-:W-:Y:S01]  /*e780*/  LEA R164, P1, R6.reuse, R164, 0x1 ;  /* 0x000000a406a47211 */ /* 0x040fe200078208ff */
[----:B------:R-:W-:Y:S01]  /*e790*/  ULDC UR5, c[0x0][0x24c] ;  /* 0x0000930000057ab9 */ /* 0x000fe20000000800 */
[C---:B------:R-:W-:Y:S01]  /*e7a0*/  IADD3 R124, P2, R6.reuse, R124, RZ ;  /* 0x0000007c067c7210 */ /* 0x040fe20007f5e0ff */
[----:B------:R-:W-:Y:S01]  /*e7b0*/  USHF.L.U64.HI UR5, UR14, 0x5, UR5 ;  /* 0x000000050e057899 */ /* 0x000fe20008010205 */
[----:B------:R-:W-:Y:S02]  /*e7c0*/  LEA.HI.X R165, R6, R165, R7, 0x1, P1 ;  /* 0x000000a506a57211 */ /* 0x000fe400008f0c07 */
[----:B------:R-:W-:Y:S01]  /*e7d0*/  IADD3 R12, P1, R164, UR8, RZ ;  /* 0x00000008a40c7c10 */ /* 0x000fe2000ff3e0ff */
[----:B------:R-:W-:Y:S01]  /*e7e0*/  IMAD.X R7, R7, 0x1, R52, P2 ;  /* 0x0000000107077824 */ /* 0x000fe200010e0634 */
[----:B------:R-:W-:Y:S01]  /*e7f0*/  LEA R14, P2, R124, UR12, 0x1 ;  /* 0x0000000c7c0e7c11 */ /* 0x000fe2000f8408ff */
[----:B------:R-:W-:Y:S01]  /*e800*/  @!PT LDS RZ, [RZ] ;  /* 0x00000000fffff984 */ /* 0x000fe20000000800 */
[----:B------:R-:W-:Y:S01]  /*e810*/  @!PT LDS RZ, [RZ] ;  /* 0x00000000fffff984 */ /* 0x000fe20000000800 */
[----:B------:R-:W-:Y:S01]  /*e820*/  @!PT LDS RZ, [RZ] ;  /* 0x00000000fffff984 */ /* 0x000fe20000000800 */
[----:B------:R1:W-:Y:S01]  /*e830*/  LDGSTS.E.BYPASS.LTC128B.128 [R161+0x4000], desc[UR6][R164.64] ;  /* 0x04000000a4a17fae */ /* 0x0003e2000b901d46 */
[----:B------:R-:W-:-:S02]  /*e840*/  IADD3.X R13, R165, UR5, RZ, P1, !PT ;  /* 0x00000005a50d7c10 */ /* 0x000fc40008ffe4ff */
[----:B------:R-:W-:Y:S02]  /*e850*/  IADD3 R6, P1, R12, UR8, RZ ;  /* 0x000000080c067c10 */ /* 0x000fe4000ff3e0ff */
[----:B------:R-:W-:Y:S02]  /*e860*/  LEA.HI.X R15, R124, UR13, R7, 0x1, P2 ;  /* 0x0000000d7c0f7c11 */ /* 0x000fe400090f0c07 */
        /* <DEDUP_REMOVED lines=10> */
[----:B------:R-:W0:Y:S02]  /*e910*/  LDGDEPBAR ;  /* 0x00000000000079af */ /* 0x000e240000000000 */
.L_x_6914:
        /* <DEDUP_REMOVED lines=34> */
[----:B------:R-:W-:Y:S01]  /*eb40*/  LDSM.16.MT88.4 R36, [R152+0x8000] ;  /* 0x008000009824783b */ /* 0x000fe20000004200 */
[C---:B------:R-:W-:Y:S02]  /*eb50*/  LEA R149, R43.reuse, R152, 0x1 ;  /* 0x000000982b957211 */ /* 0x040fe400078e08ff */
[----:B------:R-:W-:Y:S01]  /*eb60*/  LEA R148, R43, R150, 0x1 ;  /* 0x000000962b947211 */ /* 0x000fe200078e08ff */
[----:B------:R-:W-:Y:S04]  /*eb70*/  LDSM.16.MT88.4 R92, [R150+0xa000] ;  /* 0x00a00000965c783b */ /* 0x000fe80000004200 */
[----:B------:R-:W-:Y:S04]  /*eb80*/  LDSM.16.MT88.4 R60, [R148+0x8000] ;  /* 0x00800000943c783b */ /* 0x000fe80000004200 */
[----:B------:R-:W-:Y:S04]  /*eb90*/  LDSM.16.MT88.4 R44, [R150+0x8000] ;  /* 0x00800000962c783b */ /* 0x000fe80000004200 */
[----:B------:R-:W-:Y:S01]  /*eba0*/  LDSM.16.MT88.4 R12, [R152+0xa800] ;  /* 0x00a80000980c783b */ /* 0x000fe20000004200 */
[----:B-1----:R-:W-:-:S03]  /*ebb0*/  FMNMX.FTZ R3, R6, R3, !PT ;  /* 0x0000000306037209 */ /* 0x002fc60007810000 */
[----:B------:R-:W-:Y:S04]  /*ebc0*/  LDSM.16.MT88.4 R52, [R149+0x8000] ;  /* 0x008000009534783b */ /* 0x000fe80000004200 */
[----:B------:R-:W1:Y:S04]  /*ebd0*/  SHFL.BFLY PT, R6, R7, 0x2, 0x1f ;  /* 0x0c401f0007067f89 */ /* 0x000e6800000e0000 */
[----:B------:R-:W2:Y:S04]  /*ebe0*/  SHFL.BFLY PT, R100, R3, 0x1, 0x1f ;  /* 0x0c201f0003647f89 */ /* 0x000ea800000e0000 */
[----:B------:R-:W-:Y:S04]  /*ebf0*/  LDSM.16.MT88.4 R80, [R149+0xa000] ;  /* 0x00a000009550783b */ /* 0x000fe80000004200 */
[----:B------:R-:W-:Y:S04]  /*ec00*/  LDSM.16.MT88.4 R28, [R148+0xa000] ;  /* 0x00a00000941c783b */ /* 0x000fe80000004200 */
[----:B------:R-:W-:Y:S01]  /*ec10*/  LDSM.16.MT88.4 R20, [R149+0x8800] ;  /* 0x008800009514783b */ /* 0x000fe20000004200 */
[----:B-1----:R-:W-:-:S02]  /*ec20*/  FMNMX.FTZ R6, R7, R6, !PT ;  /* 0x0000000607067209 */ /* 0x002fc40007810000 */
        /* <DEDUP_REMOVED lines=14> */
[----:B------:R-:W-:Y:S01]  /*ed10*/  FFMA.FTZ R175, R127, UR12, -R124 ;  /* 0x0000000c7faf7c23 */ /* 0x000fe2000801087c */
[----:B-1----:R-:W-:-:S04]  /*ed20*/  FMNMX.FTZ R3, R6, R3, !PT ;  /* 0x0000000306037209 */ /* 0x002fc80007810000 */
[C---:B------:R-:W-:Y:S01]  /*ed30*/  FSETP.NEU.FTZ.AND P1, PT, R3.reuse, -INF , PT ;  /* 0xff8000000300780b */ /* 0x040fe20003f3d000 */
[----:B------:R-:W-:Y:S01]  /*ed40*/  FMUL.FTZ R123, R3, UR12 ;  /* 0x0000000c037b7c20 */ /* 0x000fe20008410000 */
[----:B------:R-:W1:Y:S04]  /*ed50*/  MUFU.EX2 R116, R116 ;  /* 0x0000007400747308 */ /* 0x000e680000000800 */
[----:B------:R-:W-:-:S04]  /*ed60*/  FSEL R123, R123, RZ, P1 ;  /* 0x000000ff7b7b7208 */ /* 0x000fc80000800000 */
        /* <DEDUP_REMOVED lines=9> */
[----:B------:R-:W4:Y:S01]  /*ee00*/  LDSM.16.MT88.4 R16, [R148+0x8800] ;  /* 0x008800009410783b */ /* 0x000f220000004200 */
[--C-:B------:R-:W-:Y:S01]  /*ee10*/  FFMA.FTZ R0, R8, UR12, -R123.reuse ;  /* 0x0000000c08007c23 */ /* 0x100fe2000801087b */
[----:B-1----:R-:W-:Y:S01]  /*ee20*/  F2FP.F16.F32.PACK_AB R84, R116, R119 ;  /* 0x000000777454723e */ /* 0x002fe200000000ff */
[--C-:B------:R-:W-:Y:S01]  /*ee30*/  FFMA.FTZ R110, R74, UR12, -R123.reuse ;  /* 0x0000000c4a6e7c23 */ /* 0x100fe2000801087b */
[----:B------:R-:W1:Y:S01]  /*ee40*/  LDSM.16.MT88.4 R8, [R150+0xa800] ;  /* 0x00a800009608783b */ /* 0x000e620000004200 */
[--C-:B------:R-:W-:Y:S01]  /*ee50*/  FFMA.FTZ R122, R122, UR12, -R123.reuse ;  /* 0x0000000c7a7a7c23 */ /* 0x100fe2000801087b */
[----:B------:R-:W-:Y:S01]  /*ee60*/  FFMA.FTZ R173, R120, UR12, -R123 ;  /* 0x0000000c78ad7c23 */ /* 0x000fe2000801087b */
[----:B------:R-:W-:Y:S01]  /*ee70*/  MUFU.EX2 R115, R115 ;  /* 0x0000007300737308 */ /* 0x000fe20000000800 */
[----:B------:R-:W5:Y:S01]  /*ee80*/  LDSM.16.MT88.4 R24, [R150+0x8800] ;  /* 0x008800009618783b */ /* 0x000f620000004200 */
[----:B------:R-:W-:-:S03]  /*ee90*/  FADD.FTZ R116, R119, R116 ;  /* 0x0000007477747221 */ /* 0x000fc60000010000 */
[----:B------:R-:W5:Y:S03]  /*eea0*/  LDSM.16.MT88.4 R32, [R152+0x8800] ;  /* 0x008800009820783b */ /* 0x000f660000004200 */
        /* <DEDUP_REMOVED lines=44> */
[C---:B----4-:R-:W-:Y:S01]  /*f170*/  HMMA.16816.F32 R56, R4.reuse, R16, R56 ;  /* 0x000000100438723c */ /* 0x050fe20000001838 */
[----:B------:R-:W-:Y:S05]  /*f180*/  MUFU.EX2 R173, R173 ;  /* 0x000000ad00ad7308 */ /* 0x000fea0000000800 */
[C---:B------:R-:W-:Y:S01]  /*f190*/  HMMA.16816.F32 R60, R4.reuse, R18, R60 ;  /* 0x00000012043c723c */ /* 0x040fe2000000183c */
[----:B------:R-:W2:Y:S05]  /*f1a0*/  LDSM.16.MT88.4 R16, [R149+0xa800] ;  /* 0x00a800009510783b */ /* 0x000eaa0000004200 */
[C---:B------:R-:W-:Y:S06]  /*f1b0*/  HMMA.16816.F32 R64, R4.reuse, R12, R64 ;  /* 0x0000000c0440723c */ /* 0x040fec0000001840 */
[C---:B------:R-:W-:Y:S01]  /*f1c0*/  HMMA.16816.F32 R68, R4.reuse, R14, R68 ;  /* 0x0000000e0444723c */ /* 0x040fe20000001844 */
[----:B------:R-:W3:Y:S05]  /*f1d0*/  LDSM.16.MT88.4 R12, [R148+0xa800] ;  /* 0x00a80000940c783b */ /* 0x000eea0000004200 */
[C---:B-1----:R-:W-:Y:S06]  /*f1e0*/  HMMA.16816.F32 R72, R4.reuse, R8, R72 ;  /* 0x000000080448723c */ /* 0x042fec0000001848 */
[----:B------:R-:W-:Y:S01]  /*f1f0*/  HMMA.16816.F32 R92, R4, R10, R92 ;  /* 0x0000000a045c723c */ /* 0x000fe2000000185c */
[----:B------:R-:W1:Y:S05]  /*f200*/  LDSM.16.MT88.4 R8, [R152+0x9000] ;  /* 0x009000009808783b */ /* 0x000e6a0000004200 */
[C---:B------:R-:W-:Y:S06]  /*f210*/  HMMA.16816.F32 R76, R84.reuse, R80, RZ ;  /* 0x00000050544c723c */ /* 0x040fec00000018ff */
[C---:B------:R-:W-:Y:S06]  /*f220*/  HMMA.16816.F32 R52, R84.reuse, R54, RZ ;  /* 0x000000365434723c */ /* 0x040fec00000018ff */
[C---:B------:R-:W-:Y:S06]  /*f230*/  HMMA.16816.F32 R80, R84.reuse, R82, RZ ;  /* 0x000000525450723c */ /* 0x040fec00000018ff */
[C---:B------:R-:W-:Y:S06]  /*f240*/  HMMA.16816.F32 R88, R84.reuse, R28, RZ ;  /* 0x0000001c5458723c */ /* 0x040fec00000018ff */
[----:B------:R-:W-:Y:S01]  /*f250*/  HMMA.16816.F32 R84, R84, R30, RZ ;  /* 0x0000001e5454723c */ /* 0x000fe200000018ff */
[--C-:B------:R-:W-:Y:S01]  /*f260*/  FFMA.FTZ R28, R136, UR12, -R123.reuse ;  /* 0x0000000c881c7c23 */ /* 0x100fe2000801087b */
[----:B------:R-:W-:-:S04]  /*f270*/  FFMA.FTZ R29, R134, UR12, -R123 ;  /* 0x0000000c861d7c23 */ /* 0x000fc8000801087b */
[C---:B-----5:R-:W-:Y:S01]  /*f280*/  HMMA.16816.F32 R40, R4.reuse, R24, R40 ;  /* 0x000000180428723c */ /* 0x060fe20000001828 */
        /* <DEDUP_REMOVED lines=8> */
[--C-:B------:R-:W-:Y:S01]  /*f310*/  FFMA.FTZ R27, R137, UR12, -R124.reuse ;  /* 0x0000000c891b7c23 */ /* 0x100fe2000801087c */
[----:B------:R-:W-:-:S04]  /*f320*/  FFMA.FTZ R26, R135, UR12, -R124 ;  /* 0x0000000c871a7c23 */ /* 0x000fc8000801087c */
[----:B------:R-:W-:Y:S01]  /*f330*/  HMMA.16816.F32 R36, R4, R34, R36 ;  /* 0x000000220424723c */ /* 0x000fe20000001824 */
[----:B------:R-:W-:Y:S01]  /*f340*/  MUFU.EX2 R27, R27 ;  /* 0x0000001b001b7308 */ /* 0x000fe20000000800 */
[--C-:B------:R-:W-:Y:S01]  /*f350*/  FFMA.FTZ R32, R130, UR12, -R124.reuse ;  /* 0x0000000c82207c23 */ /* 0x100fe2000801087c */
[----:B------:R-:W-:-:S03]  /*f360*/  FFMA.FTZ R33, R129, UR12, -R124 ;  /* 0x0000000c81217c23 */ /* 0x000fc6000801087c */
[C---:B------:R-:W-:Y:S01]  /*f370*/  HMMA.16816.F32 R48, R4.reuse, R20, R48 ;  /* 0x000000140430723c */ /* 0x040fe20000001830 */
[----:B------:R-:W-:Y:S01]  /*f380*/  FFMA.FTZ R34, R131, UR12, -R124 ;  /* 0x0000000c83227c23 */ /* 0x000fe2000801087c */
[--C-:B------:R-:W-:Y:S01]  /*f390*/  FFMA.FTZ R35, R126, UR12, -R123.reuse ;  /* 0x0000000c7e237c23 */ /* 0x100fe2000801087b */
[----:B------:R-:W4:Y:S01]  /*f3a0*/  MUFU.EX2 R26, R26 ;  /* 0x0000001a001a7308 */ /* 0x000f220000000800 */
[----:B------:R-:W-:Y:S02]  /*f3b0*/  FFMA.FTZ R124, R128, UR12, -R123 ;  /* 0x0000000c807c7c23 */ /* 0x000fe4000801087b */
[C---:B------:R-:W-:Y:S01]  /*f3c0*/  HMMA.16816.F32 R52, R4.reuse, R22, R52 ;  /* 0x000000160434723c */ /* 0x040fe20000001834 */
[----:B------:R-:W-:Y:S04]  /*f3d0*/  LDSM.16.MT88.4 R20, [R149+0x9000] ;  /* 0x009000009514783b */ /* 0x000fe80000004200 */
[----:B------:R-:W-:Y:S01]  /*f3e0*/  MUFU.EX2 R25, R25 ;  /* 0x0000001900197308 */ /* 0x000fe20000000800 */
[C---:B--2---:R-:W-:Y:S06]  /*f3f0*/  HMMA.16816.F32 R76, R4.reuse, R16, R76 ;  /* 0x00000010044c723c */ /* 0x044fec000000184c */
[C---:B------:R-:W-:Y:S01]  /*f400*/  HMMA.16816.F32 R80, R4.reuse, R18, R80 ;  /* 0x000000120450723c */ /* 0x040fe20000001850 */
[----:B------:R-:W2:Y:S01]  /*f410*/  MUFU.EX2 R24, R24 ;  /* 0x0000001800187308 */ /* 0x000ea20000000800 */
[----:B------:R-:W5:Y:S04]  /*f420*/  LDSM.16.MT88.4 R16, [R150+0x9000] ;  /* 0x009000009610783b */ /* 0x000f680000004200 */
[C---:B---3--:R-:W-:Y:S03]  /*f430*/  HMMA.16816.F32 R88, R4.reuse, R12, R88 ;  /* 0x0000000c0458723c */ /* 0x048fe60000001858 */
[----:B------:R-:W-:Y:S03]  /*f440*/  MUFU.EX2 R30, R30 ;  /* 0x0000001e001e7308 */ /* 0x000fe60000000800 */
[----:B------:R-:W-:Y:S01]  /*f450*/  HMMA.16816.F32 R84, R4, R14, R84 ;  /* 0x0000000e0454723c */ /* 0x000fe20000001854 */
[----:B------:R-:W3:Y:S04]  /*f460*/  LDSM.16.MT88.4 R12, [R148+0x9000] ;  /* 0x00900000940c783b */ /* 0x000ee80000004200 */
[----:B------:R-:W1:Y:S02]  /*f470*/  MUFU.EX2 R31, R31 ;  /* 0x0000001f001f7308 */ /* 0x000e640000000800 */
[----:B----4-:R-:W-:Y:S01]  /*f480*/  F2FP.F16.F32.PACK_AB R4, R26, R27 ;  /* 0x0000001b1a04723e */ /* 0x010fe200000000ff */
[----:B------:R-:W-:Y:S01]  /*f490*/  FADD.FTZ R27, R27, R106 ;  /* 0x0000006a1b1b7221 */ /* 0x000fe20000010000 */
[C---:B------:R-:W-:Y:S01]  /*f4a0*/  F2FP.F16.F32.PACK_AB R5, R29.reuse, R28 ;  /* 0x0000001c1d05723e */ /* 0x040fe200000000ff */
[----:B------:R-:W-:Y:S01]  /*f4b0*/  FADD.FTZ R28, R28, R111 ;  /* 0x0000006f1c1c7221 */ /* 0x000fe20000010000 */
[----:B--2---:R-:W-:Y:S01]  /*f4c0*/  F2FP.F16.F32.PACK_AB R6, R24, R25 ;  /* 0x000000191806723e */ /* 0x004fe200000000ff */
[----:B------:R-:W-:Y:S01]  /*f4d0*/  FADD.FTZ R26, R26, R27 ;  /* 0x0000001b1a1a7221 */ /* 0x000fe20000010000 */
[----:B------:R-:W-:Y:S01]  /*f4e0*/  MUFU.EX2 R32, R32 ;  /* 0x0000002000207308 */ /* 0x000fe20000000800 */
[----:B------:R-:W-:-:S02]  /*f4f0*/  FADD.FTZ R29, R29, R28 ;  /* 0x0000001c1d1d7221 */ /* 0x000fc40000010000 */
[----:B------:R-:W-:-:S04]  /*f500*/  FADD.FTZ R25, R25, R26 ;  /* 0x0000001a19197221 */ /* 0x000fc80000010000 */
[----:B------:R-:W-:Y:S01]  /*f510*/  FADD.FTZ R25, R24, R25 ;  /* 0x0000001918197221 */ /* 0x000fe20000010000 */
[----:B------:R-:W2:Y:S01]  /*f520*/  MUFU.EX2 R33, R33 ;  /* 0x0000002100217308 */ /* 0x000ea20000000800 */
[----:B-1----:R-:W-:Y:S01]  /*f530*/  F2FP.F16.F32.PACK_AB R7, R31, R30 ;  /* 0x0000001e1f07723e */ /* 0x002fe200000000ff */
[----:B------:R-:W-:-:S04]  /*f540*/  FADD.FTZ R30, R30, R29 ;  /* 0x0000001d1e1e7221 */ /* 0x000fc80000010000 */
[----:B------:R-:W-:Y:S02]  /*f550*/  FADD.FTZ R30, R31, R30 ;  /* 0x0000001e1f1e7221 */ /* 0x000fe40000010000 */
[C---:B------:R-:W-:Y:S01]  /*f560*/  HMMA.16816.F32 R96, R4.reuse, R8, R96 ;  /* 0x000000080460723c */ /* 0x040fe20000001860 */
[----:B------:R-:W-:Y:S05]  /*f570*/  MUFU.EX2 R34, R34 ;  /* 0x0000002200227308 */ /* 0x000fea0000000800 */
[C---:B------:R-:W-:Y:S01]  /*f580*/  HMMA.16816.F32 R36, R4.reuse, R10, R36 ;  /* 0x0000000a0424723c */ /* 0x040fe20000001824 */
[----:B------:R-:W1:Y:S02]  /*f590*/  LDSM.16.MT88.4 R8, [R152+0xb000] ;  /* 0x00b000009808783b */ /* 0x000e640000004200 */
[----:B------:R-:W-:Y:S03]  /*f5a0*/  MUFU.EX2 R35, R35 ;  /* 0x0000002300237308 */ /* 0x000fe60000000800 */
[C---:B-----5:R-:W-:Y:S05]  /*f5b0*/  HMMA.16816.F32 R40, R4.reuse, R16, R40 ;  /* 0x000000100428723c */ /* 0x060fea0000001828 */
[----:B------:R-:W4:Y:S01]  /*f5c0*/  MUFU.EX2 R124, R124 ;  /* 0x0000007c007c7308 */ /* 0x000f220000000800 */
[C---:B------:R-:W-:Y:S01]  /*f5d0*/  HMMA.16816.F32 R44, R4.reuse, R18, R44 ;  /* 0x00000012042c723c */ /* 0x040fe2000000182c */
[----:B------:R-:W5:Y:S05]  /*f5e0*/  LDSM.16.MT88.4 R16, [R150+0xb000] ;  /* 0x00b000009610783b */ /* 0x000f6a0000004200 */
        /* <DEDUP_REMOVED lines=15> */
[C---:B-1----:R-:W-:Y:S06]  /*f6e0*/  HMMA.16816.F32 R88, R4.reuse, R8, R88 ;  /* 0x000000080458723c */ /* 0x042fec0000001858 */
[----:B------:R-:W-:Y:S01]  /*f6f0*/  HMMA.16816.F32 R84, R4, R10, R84 ;  /* 0x0000000a0454723c */ /* 0x000fe20000001854 */
[----:B------:R-:W1:Y:S06]  /*f700*/  LDSM.16.MT88.4 R8, [R148+0x9800] ;  /* 0x009800009408783b */ /* 0x000e6c0000004200 */
[----:B--2---:R-:W-:Y:S01]  /*f710*/  F2FP.F16.F32.PACK_AB R4, R33, R32 ;  /* 0x000000202104723e */ /* 0x004fe200000000ff */
[----:B------:R-:W-:Y:S01]  /*f720*/  FADD.FTZ R32, R32, R25 ;  /* 0x0000001920207221 */ /* 0x000fe20000010000 */
[C---:B----4-:R-:W-:Y:S01]  /*f730*/  F2FP.F16.F32.PACK_AB R5, R124.reuse, R35 ;  /* 0x000000237c05723e */ /* 0x050fe200000000ff */
        /* <DEDUP_REMOVED lines=23> */
[C---:B----4-:R-:W-:Y:S06]  /*f8b0*/  HMMA.16816.F32 R72, R4.reuse, R16, R72 ;  /* 0x000000100448723c */ /* 0x050fec0000001848 */
        /* <DEDUP_REMOVED lines=65> */
[----:B------:R-:W-:-:S05]  /*fcd0*/  SHF.R.S32.HI R4, RZ, 0x1f, R6 ;  /* 0x0000001fff047819 */ /* 0x000fca0000011406 */
[----:B------:R-:W-:-:S04]  /*fce0*/  IMAD R5, R4, UR4, RZ ;  /* 0x0000000404057c24 */ /* 0x000fc8000f8e02ff */
[C---:B------:R-:W-:Y:S02]  /*fcf0*/  IMAD R5, R6.reuse, UR5, R5 ;  /* 0x0000000506057c24 */ /* 0x040fe4000f8e0205 */
[----:B------:R-:W-:-:S05]  /*fd00*/  IMAD.WIDE.U32 R6, R6, UR4, R8 ;  /* 0x0000000406067c25 */ /* 0x000fca000f8e0008 */
[----:B------:R-:W-:Y:S01]  /*fd10*/  IADD3 R0, R7, R5, RZ ;  /* 0x0000000507007210 */ /* 0x000fe20007ffe0ff */
[----:B------:R-:W-:Y:S01]  /*fd20*/  IMAD.MOV.U32 R5, RZ, RZ, R6 ;  /* 0x000000ffff057224 */ /* 0x000fe200078e0006 */
[----:B------:R-:W-:Y:S06]  /*fd30*/  BRA `(.L_x_6919) ;  /* 0x0000000000107947 */ /* 0x000fec0003800000 */
.L_x_6918:
[----:B------:R-:W-:Y:S02]  /*fd40*/  ULDC UR8, c[0x0][0x250] ;  /* 0x0000940000087ab9 */ /* 0x000fe40000000800 */
[----:B------:R-:W-:-:S06]  /*fd50*/  USHF.L.U32 UR4, UR8, 0x6, URZ ;  /* 0x0000000608047899 */ /* 0x000fcc000800063f */
[----:B------:R-:W-:-:S04]  /*fd60*/  IADD3 R5, RZ, -UR4, RZ ;  /* 0x80000004ff057c10 */ /* 0x000fc8000fffe0ff */
[----:B------:R-:W-:-:S07]  /*fd70*/  SHF.R.S32.HI R0, RZ, 0x1f, R5 ;  /* 0x0000001fff007819 */ /* 0x000fce0000011405 */
.L_x_6919:
        /* <DEDUP_REMOVED lines=9> */
[----:B------:R-:W-:Y:S01]  /*fe10*/  IMAD.MOV.U32 R169, RZ, RZ, R167 ;  /* 0x000000ffffa97224 */ /* 0x000fe200078e00a7 */
[----:B------:R-:W-:Y:S01]  /*fe20*/  IADD3.X R9, R167, UR4, RZ, P0, !PT ;  /* 0x00000004a7097c10 */ /* 0x000fe200087fe4ff */
[----:B------:R-:W1:Y:S01]  /*fe30*/  S2R R0, SR_TID.X ;  /* 0x0000000000007919 */ /* 0x000e620000002100 */
[----:B------:R-:W-:-:S02]  /*fe40*/  IADD3 R10, P0, R8, UR5, RZ ;  /* 0x00000005080a7c10 */ /* 0x000fc4000ff1e0ff */
[----:B------:R-:W-:Y:S01]  /*fe50*/  LEA.HI.X R17, R104, UR11, R101, 0x1, P1 ;  /* 0x0000000b68117c11 */ /* 0x000fe200088f0c65 */
[----:B------:R-:W-:Y:S01]  /*fe60*/  @!PT LDS RZ, [RZ] ;  /* 0x00000000fffff984 */ /* 0x000fe20000000800 */
[----:B------:R-:W-:Y:S01]  /*fe70*/  @!PT LDS RZ, [RZ] ;  /* 0x00000000fffff984 */ /* 0x000fe20000000800 */
[----:B------:R-:W-:Y:S01]  /*fe80*/  @!PT LDS RZ, [RZ] ;  /* 0x00000000fffff984 */ /* 0x000fe20000000800 */
[----:B------:R-:W-:Y:S01]  /*fe90*/  LDGSTS.E.BYPASS.LTC128B.128 [R161+0x8000], desc[UR6][R168.64] ;  /* 0x08000000a8a17fae */ /* 0x000fe2000b901d46 */
[----:B------:R-:W-:Y:S02]  /*fea0*/  IADD3.X R11, R9, UR4, RZ, P0, !PT ;  /* 0x00000004090b7c10 */ /* 0x000fe400087fe4ff */
[----:B------:R-:W-:Y:S01]  /*feb0*/  IADD3 R104, P0, R10, UR5, RZ ;  /* 0x000000050a687c10 */ /* 0x000fe2000ff1e0ff */
[----:B------:R2:W-:Y:S03]  /*fec0*/  LDGSTS.E.BYPASS.LTC128B.128 [R161+0xa000], desc[UR6][R16.64+0x80] ;  /* 0x0a00008010a17fae */ /* 0x0005e6000b901d46 */
[----:B------:R-:W-:Y:S01]  /*fed0*/  IADD3.X R105, R11, UR4, RZ, P0, !PT ;  /* 0x000000040b697c10 */ /* 0x000fe200087fe4ff */
[----:B------:R-:W-:Y:S01]  /*fee0*/  LDGSTS.E.BYPASS.LTC128B.128 [R161+0x8800], desc[UR6][R8.64] ;  /* 0x0880000008a17fae */ /* 0x000fe2000b901d46 */
[----:B------:R-:W-:-:S03]  /*fef0*/  ISETP.GE.AND P0, PT, R102, 0x3, PT ;  /* 0x000000036600780c */ /* 0x000fc60003f06270 */
[----:B------:R-:W-:Y:S04]  /*ff00*/  LDGSTS.E.BYPASS.LTC128B.128 [R161+0xa800], desc[UR6][R8.64+0x80] ;  /* 0x0a80008008a17fae */ /* 0x000fe8000b901d46 */
[----:B------:R-:W-:Y:S04]  /*ff10*/  LDGSTS.E.BYPASS.LTC128B.128 [R161+0x9000], desc[UR6][R10.64] ;  /* 0x090000000aa17fae */ /* 0x000fe8000b901d46 */
[----:B------:R3:W-:Y:S04]  /*ff20*/  LDGSTS.E.BYPASS.LTC128B.128 [R161+0xb000], desc[UR6][R10.64+0x80] ;  /* 0x0b0000800aa17fae */ /* 0x0007e8000b901d46 */
[----:B------:R-:W-:Y:S04]  /*ff30*/  LDGSTS.E.BYPASS.LTC128B.128 [R161+0x9800], desc[UR6][R104.64] ;  /* 0x0980000068a17fae */ /* 0x000fe8000b901d46 */
[----:B------:R4:W-:Y:S01]  /*ff40*/  LDGSTS.E.BYPASS.LTC128B.128 [R161+0xb800], desc[UR6][R104.64+0x80] ;  /* 0x0b80008068a17fae */ /* 0x0009e2000b901d46 */
[----:B-1----:R-:W-:-:S03]  /*ff50*/  IMAD.SHL.U32 R0, R0, 0x2, RZ ;  /* 0x0000000200007824 */ /* 0x002fc600078e00ff */
[----:B------:R-:W-:Y:S04]  /*ff60*/  LDSM.16.M88.4 R32, [R158] ;  /* 0x000000009e20783b */ /* 0x000fe80000000200 */
[----:B------:R-:W2:Y:S04]  /*ff70*/  LDSM.16.M88.4 R12, [R157+0x4000] ;  /* 0x004000009d0c783b */ /* 0x000ea80000000200 */
[----:B------:R-:W3:Y:S04]  /*ff80*/  LDSM.16.M88.4 R4, [R157+0x4800] ;  /* 0x004800009d04783b */ /* 0x000ee80000000200 */
[----:B------:R-:W1:Y:S04]  /*ff90*/  LDSM.16.M88.4 R108, [R157+0x5000] ;  /* 0x005000009d6c783b */ /* 0x000e680000000200 */
[----:B------:R-:W4:Y:S04]  /*ffa0*/  LDSM.16.M88.4 R24, [R157+0x5800] ;  /* 0x005800009d18783b */ /* 0x000f280000000200 */
[----:B------:R-:W-:Y:S04]  /*ffb0*/  LDSM.16.M88.4 R28, [R156] ;  /* 0x000000009c1c783b */ /* 0x000fe80000000200 */
[----:B------:R-:W5:Y:S04]  /*ffc0*/  LDSM.16.M88.4 R20, [R155] ;  /* 0x000000009b14783b */ /* 0x000f680000000200 */
[----:B------:R-:W5:Y:S04]  /*ffd0*/  LDSM.16.M88.4 R120, [R146] ;  /* 0x000000009278783b */ /* 0x000f680000000200 */
[----:B------:R-:W5:Y:S04]  /*ffe0*/  LDSM.16.M88.4 R116, [R145] ;  /* 0x000000009174783b */ /* 0x000f680000000200 */
[----:B------:R-:W5:Y:S04]  /*fff0*/  LDSM.16.M88.4 R128, [R147] ;  /* 0x000000009380783b */ /* 0x000f680000000200 */
[----:B------:R-:W-:Y:S01]  /*10000*/  LDSM.16.M88.4 R124, [R151+0x4800] ;  /* 0x00480000977c783b */ /* 0x000fe20000000200 */
[C---:B--2---:R-:W-:Y:S03]  /*10010*/  HMMA.16816.F32 R16, R32.reuse, R12, RZ ;  /* 0x0000000c2010723c */ /* 0x044fe600000018ff */
[----:B------:R-:W0:Y:S03]  /*10020*/  LDGDEPBAR ;  /* 0x00000000000079af */ /* 0x000e260000000000 */
[C---:B------:R-:W-:Y:S06]  /*10030*/  HMMA.16816.F32 R12, R32.reuse, R14, RZ ;  /* 0x0000000e200c723c */ /* 0x040fec00000018ff */
[C---:B---3--:R-:W-:Y:S06]  /*10040*/  HMMA.16816.F32 R8, R32.reuse, R4, RZ ;  /* 0x000000042008723c */ /* 0x048fec00000018ff */
[C---:B-1----:R-:W-:Y:S06]  /*10050*/  HMMA.16816.F32 R112, R32.reuse, R108, RZ ;  /* 0x0000006c2070723c */ /* 0x042fec00000018ff */
[C---:B------:R-:W-:Y:S06]  /*10060*/  HMMA.16816.F32 R4, R32.reuse, R6, RZ ;  /* 0x000000062004723c */ /* 0x040fec00000018ff */
[C---:B------:R-:W-:Y:S06]  /*10070*/  HMMA.16816.F32 R108, R32.reuse, R110, RZ ;  /* 0x0000006e206c723c */ /* 0x040fec00000018ff */
[C---:B----4-:R-:W-:Y:S06]  /*10080*/  HMMA.16816.F32 R104, R32.reuse, R24, RZ ;  /* 0x000000182068723c */ /* 0x050fec00000018ff */
[----:B------:R-:W-:Y:S01]  /*10090*/  HMMA.16816.F32 R32, R32, R26, RZ ;  /* 0x0000001a2020723c */ /* 0x000fe200000018ff */
[----:B------:R-:W-:Y:S05]  /*100a0*/  LDSM.16.M88.4 R24, [R154] ;  /* 0x000000009a18783b */ /* 0x000fea0000000200 */
[C---:B-----5:R-:W-:Y:S06]  /*100b0*/  HMMA.16816.F32 R16, R28.reuse, R20, R16 ;  /* 0x000000141c10723c */ /* 0x060fec0000001810 */
[C---:B------:R-:W-:Y:S01]  /*100c0*/  HMMA.16816.F32 R12, R28.reuse, R22, R12 ;  /* 0x000000161c0c723c */ /* 0x040fe2000000180c */
[----:B------:R-:W1:Y:S05]  /*100d0*/  LDSM.16.M88.4 R20, [R151+0x4000] ;  /* 0x004000009714783b */ /* 0x000e6a0000000200 */
[C---:B------:R-:W-:Y:S06]  /*100e0*/  HMMA.16816.F32 R112, R28.reuse, R120, R112 ;  /* 0x000000781c70723c */ /* 0x040fec0000001870 */
[C---:B------:R-:W-:Y:S01]  /*100f0*/  HMMA.16816.F32 R108, R28.reuse, R122, R108 ;  /* 0x0000007a1c6c723c */ /* 0x040fe2000000186c */
[----:B------:R-:W2:Y:S05]  /*10100*/  LDSM.16.M88.4 R120, [R151+0x5000] ;  /* 0x005000009778783b */ /* 0x000eaa0000000200 */
[C---:B------:R-:W-:Y:S06]  /*10110*/  HMMA.16816.F32 R104, R28.reuse, R116, R104 ;  /* 0x000000741c68723c */ /* 0x040fec0000001868 */
[C---:B------:R-:W-:Y:S01]  /*10120*/  HMMA.16816.F32 R32, R28.reuse, R118, R32 ;  /* 0x000000761c20723c */ /* 0x040fe20000001820 */
[----:B------:R-:W3:Y:S05]  /*10130*/  LDSM.16.M88.4 R116, [R151+0x5800] ;  /* 0x005800009774783b */ /* 0x000eea0000000200 */
[C---:B------:R-:W-:Y:S06]  /*10140*/  HMMA.16816.F32 R8, R28.reuse, R128, R8 ;  /* 0x000000801c08723c */ /* 0x040fec0000001808 */
[----:B------:R-:W-:Y:S01]  /*10150*/  HMMA.16816.F32 R4, R28, R130, R4 ;  /* 0x000000821c04723c */ /* 0x000fe20000001804 */
[----:B------:R-:W-:Y:S04]  /*10160*/  LDSM.16.M88.4 R28, [R153] ;  /* 0x00000000991c783b */ /* 0x000fe80000000200 */
[----:B------:R-:W-:Y:S01]  /*10170*/  LDSM.16.M88.4 R128, [R144+0x800] ;  /* 0x000800009080783b */ /* 0x000fe20000000200 */
        /* <DEDUP_REMOVED lines=34> */
[----:B------:R-:W2:Y:S05]  /*103a0*/  LDSM.16.M88.4 R120, [R141] ;  /* 0x000000008d78783b */ /* 0x000eaa0000000200 */
[C---:B---3--:R-:W-:Y:S06]  /*103b0*/  HMMA.16816.F32 R104, R24.reuse, R116, R104 ;  /* 0x000000741868723c */ /* 0x048fec0000001868 */
[----:B------:R-:W-:Y:S01]  /*103c0*/  HMMA.16816.F32 R32, R24, R118, R32 ;  /* 0x000000761820723c */ /* 0x000fe20000001820 */
[----:B------:R-:W3:Y:S04]  /*103d0*/  LDSM.16.M88.4 R116, [R140] ;  /* 0x000000008c74783b */ /* 0x000ee80000000200 */
[----:B------:R-:W4:Y:S01]  /*103e0*/  LDSM.16.M88.4 R24, [R151+0x6000] ;  /* 0x006000009718783b */ /* 0x000f220000000200 */
        /* <DEDUP_REMOVED lines=8> */
[C---:B---3--:R-:W-:Y:S06]  /*10470*/  HMMA.16816.F32 R104, R28.reuse, R116, R104 ;  /* 0x000000741c68723c */ /* 0x048fec0000001868 */
[----:B------:R-:W-:Y:S01]  /*10480*/  HMMA.16816.F32 R32, R28, R118, R32 ;  /* 0x000000761c20723c */ /* 0x000fe20000001820 */
[----:B------:R-:W-:Y:S04]  /*10490*/  LDSM.16.M88.4 R28, [R153+0x2000] ;  /* 0x00200000991c783b */ /* 0x000fe80000000200 */
[----:B------:R-:W3:Y:S01]  /*104a0*/  LDSM.16.M88.4 R116, [R151+0x7800] ;  /* 0x007800009774783b */ /* 0x000ee20000000200 */
[C---:B----4-:R-:W-:Y:S06]  /*104b0*/  HMMA.16816.F32 R16, R124.reuse, R24, R16 ;  /* 0x000000187c10723c */ /* 0x050fec0000001810 */
[C---:B------:R-:W-:Y:S01]  /*104c0*/  HMMA.16816.F32 R12, R124.reuse, R26, R12 ;  /* 0x0000001a7c0c723c */ /* 0x040fe2000000180c */
[----:B------:R-:W4:Y:S05]  /*104d0*/  LDSM.16.M88.4 R24, [R144+0x2000] ;  /* 0x002000009018783b */ /* 0x000f2a0000000200 */
[C---:B-1----:R-:W-:Y:S06]  /*104e0*/  HMMA.16816.F32 R8, R124.reuse, R20, R8 ;  /* 0x000000147c08723c */ /* 0x042fec0000001808 */
[C---:B------:R-:W-:Y:S01]  /*104f0*/  HMMA.16816.F32 R4, R124.reuse, R22, R4 ;  /* 0x000000167c04723c */ /* 0x040fe20000001804 */
[----:B------:R-:W1:Y:S05]  /*10500*/  LDSM.16.M88.4 R20, [R144+0x2800] ;  /* 0x002800009014783b */ /* 0x000e6a0000000200 */
[C---:B--2---:R-:W-:Y:S06]  /*10510*/  HMMA.16816.F32 R112, R124.reuse, R120, R112 ;  /* 0x000000787c70723c */ /* 0x044fec0000001870 */
[C---:B------:R-:W-:Y:S06]  /*10520*/  HMMA.16816.F32 R108, R124.reuse, R122, R108 ;  /* 0x0000007a7c6c723c */ /* 0x040fec000000186c */
[C---:B---3--:R-:W-:Y:S06]  /*10530*/  HMMA.16816.F32 R104, R124.reuse, R116, R104 ;  /* 0x000000747c68723c */ /* 0x048fec0000001868 */
[----:B------:R-:W-:Y:S01]  /*10540*/  HMMA.16816.F32 R32, R124, R118, R32 ;  /* 0x000000767c20723c */ /* 0x000fe20000001820 */
[----:B------:R-:W2:Y:S05]  /*10550*/  LDSM.16.M88.4 R116, [R144+0x3000] ;  /* 0x003000009074783b */ /* 0x000eaa0000000200 */
[C---:B----4-:R-:W-:Y:S06]  /*10560*/  HMMA.16816.F32 R16, R28.reuse, R24, R16 ;  /* 0x000000181c10723c */ /* 0x050fec0000001810 */
[----:B------:R-:W-:Y:S01]  /*10570*/  HMMA.16816.F32 R12, R28, R26, R12 ;  /* 0x0000001a1c0c723c */ /* 0x000fe2000000180c */
[----:B------:R-:W-:-:S05]  /*10580*/  LOP3.LUT R25, R0, 0x6, RZ, 0xc0, !PT ;  /* 0x0000000600197812 */ /* 0x000fca00078ec0ff */
[----:B------:R-:W-:Y:S01]  /*10590*/  IMAD R0, R166, 0x40, R25 ;  /* 0x00000040a6007824 */ /* 0x000fe200078e0219 */
[C---:B-1----:R-:W-:Y:S03]  /*105a0*/  HMMA.16816.F32 R8, R28.reuse, R20, R8 ;  /* 0x000000141c08723c */ /* 0x042fe60000001808 */
[C---:B------:R-:W-:Y:S01]  /*105b0*/  VIADD R24, R0.reuse, 0x1 ;  /* 0x0000000100187836 */ /* 0x040fe20000000000 */
[CC--:B------:R-:W-:Y:S02]  /*105c0*/  ISETP.GE.AND P2, PT, R0.reuse, R103.reuse, PT ;  /* 0x000000670000720c */ /* 0x0c0fe40003f46270 */
[----:B------:R-:W-:Y:S01]  /*105d0*/  HMMA.16816.F32 R4, R28, R22, R4 ;  /* 0x000000161c04723c */ /* 0x000fe20000001804 */
[----:B------:R-:W-:Y:S01]  /*105e0*/  VIADD R20, R0, 0x9 ;  /* 0x0000000900147836 */ /* 0x000fe20000000000 */
[----:B------:R-:W-:Y:S01]  /*105f0*/  ISETP.GE.AND P4, PT, R24, R2, PT ;  /* 0x000000021800720c */ /* 0x000fe20003f86270 */
[----:B------:R-:W-:Y:S01]  /*10600*/  VIADD R21, R0, 0x8 ;  /* 0x0000000800157836 */ /* 0x000fe20000000000 */
[----:B------:R-:W-:-:S02]  /*10610*/  ISETP.GE.AND P6, PT, R24, R103, PT ;  /* 0x000000671800720c */ /* 0x000fc40003fc6270 */
[----:B------:R-:W1:Y:S01]  /*10620*/  LDSM.16.M88.4 R24, [R144+0x3800] ;  /* 0x003800009018783b */ /* 0x000e620000000200 */
[----:B------:R-:W-:Y:S01]  /*10630*/  ISETP.GE.AND P1, PT, R0, R2, PT ;  /* 0x000000020000720c */ /* 0x000fe20003f26270 */
[----:B------:R-:W-:-:S04]  /*10640*/  DEPBAR.LE SB0, 0x0 ;  /* 0x000080000000791a */ /* 0x000fc80000000000 */
[----:B------:R-:W-:Y:S02]  /*10650*/  FSEL R18, R18, -INF , !P2 ;  /* 0xff80000012127808 */ /* 0x000fe40005000000 */
[----:B------:R-:W-:Y:S01]  /*10660*/  FSEL R17, R17, -INF , !P4 ;  /* 0xff80000011117808 */ /* 0x000fe20006000000 */
[C---:B--2---:R-:W-:Y:S01]  /*10670*/  HMMA.16816.F32 R112, R28.reuse, R116, R112 ;  /* 0x000000741c70723c */ /* 0x044fe20000001870 */
[----:B------:R-:W-:Y:S02]  /*10680*/  FSEL R127, R16, -INF , !P1 ;  /* 0xff800000107f7808 */ /* 0x000fe40004800000 */
[CC--:B------:R-:W-:Y:S01]  /*10690*/  ISETP.GE.AND P2, PT, R20.reuse, R2.reuse, PT ;  /* 0x000000021400720c */ /* 0x0c0fe20003f46270 */
[----:B------:R-:W-:Y:S01]  /*106a0*/  BAR.SYNC.DEFER_BLOCKING 0x0 ;  /* 0x0000000000007b1d */ /* 0x000fe20000010000 */
[-C--:B------:R-:W-:Y:S01]  /*106b0*/  ISETP.GE.AND P4, PT, R20, R103.reuse, PT ;  /* 0x000000671400720c */ /* 0x080fe20003f86270 */
[C---:B------:R-:W-:Y:S01]  /*106c0*/  VIADD R20, R0.reuse, 0x10 ;  /* 0x0000001000147836 */ /* 0x040fe20000000000 */
[C---:B------:R-:W-:Y:S01]  /*106d0*/  ISETP.GE.AND P5, PT, R21.reuse, R2, PT ;  /* 0x000000021500720c */ /* 0x040fe20003fa6270 */
[----:B------:R-:W-:Y:S01]  /*106e0*/  HMMA.16816.F32 R108, R28, R118, R108 ;  /* 0x000000761c6c723c */ /* 0x000fe2000000186c */
        /* <DEDUP_REMOVED lines=8> */
[----:B------:R-:W-:Y:S02]  /*10770*/  ISETP.GE.AND P1, PT, R21, R2, PT ;  /* 0x000000021500720c */ /* 0x000fe40003f26270 */
[----:B------:R-:W-:Y:S01]  /*10780*/  FSEL R12, R15, -INF , !P4 ;  /* 0xff8000000f0c7808 */ /* 0x000fe20006000000 */
[----:B------:R-:W-:Y:S01]  /*10790*/  VIADD R15, R0, 0x19 ;  /* 0x00000019000f7836 */ /* 0x000fe20000000000 */
[----:B------:R-:W-:-:S02]  /*107a0*/  FSEL R19, R13, -INF , !P2 ;  /* 0xff8000000d137808 */ /* 0x000fc40005000000 */
[----:B------:R-:W-:Y:S01]  /*107b0*/  FSEL R13, R8, -INF , !P6 ;  /* 0xff800000080d7808 */ /* 0x000fe20007000000 */
[----:B------:R-:W-:Y:S01]  /*107c0*/  VIADD R8, R0, 0x20 ;  /* 0x0000002000087836 */ /* 0x000fe20000000000 */
[----:B------:R-:W-:Y:S01]  /*107d0*/  FSEL R125, R9, -INF , !P1 ;  /* 0xff800000097d7808 */ /* 0x000fe20004800000 */
[C---:B-1----:R-:W-:Y:S01]  /*107e0*/  HMMA.16816.F32 R104, R28.reuse, R24, R104 ;  /* 0x000000181c68723c */ /* 0x042fe20000001868 */
[-C--:B------:R-:W-:Y:S01]  /*107f0*/  ISETP.GE.AND P4, PT, R20, R2.reuse, PT ;  /* 0x000000021400720c */ /* 0x080fe20003f86270 */
[----:B------:R-:W-:Y:S01]  /*10800*/  VIADD R9, R0, 0x21 ;  /* 0x0000002100097836 */ /* 0x000fe20000000000 */
[----:B------:R-:W-:Y:S02]  /*10810*/  ISETP.GE.AND P6, PT, R20, R103, PT ;  /* 0x000000671400720c */ /* 0x000fe40003fc6270 */
[----:B------:R-:W-:Y:S01]  /*10820*/  FSEL R124, R10, -INF , !P5 ;  /* 0xff8000000a7c7808 */ /* 0x000fe20006800000 */
[----:B------:R-:W-:Y:S01]  /*10830*/  HMMA.16816.F32 R32, R28, R26, R32 ;  /* 0x0000001a1c20723c */ /* 0x000fe20000001820 */
[----:B------:R-:W-:-:S02]  /*10840*/  ISETP.GE.AND P5, PT, R15, R2, PT ;  /* 0x000000020f00720c */ /* 0x000fc40003fa6270 */
[-C--:B------:R-:W-:Y:S02]  /*10850*/  ISETP.GE.AND P2, PT, R21, R103.reuse, PT ;  /* 0x000000671500720c */ /* 0x080fe40003f46270 */
[----:B------:R-:W-:Y:S01]  /*10860*/  FSEL R23, R4, -INF , !P4 ;  /* 0xff80000004177808 */ /* 0x000fe20006000000 */
[----:B------:R-:W-:Y:S01]  /*10870*/  VIADD R4, R0, 0x29 ;  /* 0x0000002900047836 */ /* 0x000fe20000000000 */
[----:B------:R-:W-:Y:S02]  /*10880*/  FSEL R22, R6, -INF , !P6 ;  /* 0xff80000006167808 */ /* 0x000fe40007000000 */
[-C--:B------:R-:W-:Y:S02]  /*10890*/  ISETP.GE.AND P4, PT, R8, R103.reuse, PT ;  /* 0x000000670800720c */ /* 0x080fe40003f86270 */
[----:B------:R-:W-:Y:S02]  /*108a0*/  ISETP.GE.AND P6, PT, R9, R2, PT ;  /* 0x000000020900720c */ /* 0x000fe40003fc6270 */
[----:B------:R-:W-:Y:S01]  /*108b0*/  FSEL R21, R5, -INF , !P5 ;  /* 0xff80000005157808 */ /* 0x000fe20006800000 */
[----:B------:R-:W-:Y:S01]  /*108c0*/  VIADD R5, R0, 0x28 ;  /* 0x0000002800057836 */ /* 0x000fe20000000000 */
[----:B------:R-:W-:-:S02]  /*108d0*/  ISETP.GE.AND P1, PT, R15, R103, PT ;  /* 0x000000670f00720c */ /* 0x000fc40003f26270 */
[----:B------:R-:W-:Y:S02]  /*108e0*/  FSEL R122, R11, -INF , !P2 ;  /* 0xff8000000b7a7808 */ /* 0x000fe40005000000 */
[-C--:B------:R-:W-:Y:S02]  /*108f0*/  ISETP.GE.AND P2, PT, R8, R2.reuse, PT ;  /* 0x000000020800720c */ /* 0x080fe40003f46270 */
[----:B------:R-:W-:Y:S02]  /*10900*/  FSEL R116, R114, -INF , !P4 ;  /* 0xff80000072747808 */ /* 0x000fe40006000000 */
[----:B------:R-:W-:Y:S02]  /*10910*/  FSEL R119, R113, -INF , !P6 ;  /* 0xff80000071777808 */ /* 0x000fe40007000000 */
[----:B------:R-:W-:Y:S02]  /*10920*/  FSEL R20, R7, -INF , !P1 ;  /* 0xff80000007147808 */ /* 0x000fe40004800000 */
[----:B------:R-:W-:-:S02]  /*10930*/  ISETP.GE.AND P4, PT, R4, R2, PT ;  /* 0x000000020400720c */ /* 0x000fc40003f86270 */
[-C--:B------:R-:W-:Y:S01]  /*10940*/  ISETP.GE.AND P6, PT, R4, R103.reuse, PT ;  /* 0x000000670400720c */ /* 0x080fe20003fc6270 */
[----:B------:R-:W-:Y:S01]  /*10950*/  VIADD R4, R0, 0x30 ;  /* 0x0000003000047836 */ /* 0x000fe20000000000 */
[-C--:B------:R-:W-:Y:S02]  /*10960*/  ISETP.GE.AND P5, PT, R9, R103.reuse, PT ;  /* 0x000000670900720c */ /* 0x080fe40003fa6270 */
        /* <DEDUP_REMOVED lines=11> */
[----:B------:R-:W-:Y:S02]  /*10a20*/  ISETP.GE.AND P2, PT, R5, R2, PT ;  /* 0x000000020500720c */ /* 0x000fe40003f46270 */
[----:B------:R-:W-:-:S02]  /*10a30*/  FSEL R121, R109, -INF , !P4 ;  /* 0xff8000006d797808 */ /* 0x000fc40006000000 */
[----:B------:R-:W-:Y:S02]  /*10a40*/  FSEL R114, R111, -INF , !P6 ;  /* 0xff8000006f727808 */ /* 0x000fe40007000000 */
[----:B------:R-:W-:Y:S02]  /*10a50*/  ISETP.GE.AND P4, PT, R5, R103, PT ;  /* 0x000000670500720c */ /* 0x000fe40003f86270 */
[----:B------:R-:W-:Y:S02]  /*10a60*/  FSEL R113, R104, -INF , !P5 ;  /* 0xff80000068717808 */ /* 0x000fe40006800000 */
[----:B------:R-:W-:Y:S02]  /*10a70*/  FSEL R111, R105, -INF , !P2 ;  /* 0xff800000696f7808 */ /* 0x000fe40005000000 */
[----:B------:R-:W-:Y:S02]  /*10a80*/  FSEL R108, R106, -INF , !P1 ;  /* 0xff8000006a6c7808 */ /* 0x000fe40004800000 */
[----:B------:R-:W-:-:S02]  /*10a90*/  ISETP.GE.AND P6, PT, R4, R2, PT ;  /* 0x000000020400720c */ /* 0x000fc40003fc6270 */
[----:B------:R-:W-:Y:S02]  /*10aa0*/  ISETP.GE.AND P5, PT, R0, R2, PT ;  /* 0x000000020000720c */ /* 0x000fe40003fa6270 */
[-C--:B------:R-:W-:Y:S02]  /*10ab0*/  ISETP.GE.AND P2, PT, R4, R103.reuse, PT ;  /* 0x000000670400720c */ /* 0x080fe40003f46270 */
[----:B------:R-:W-:Y:S02]  /*10ac0*/  ISETP.GE.AND P1, PT, R0, R103, PT ;  /* 0x000000670000720c */ /* 0x000fe40003f26270 */
[----:B------:R-:W-:Y:S02]  /*10ad0*/  FSEL R106, R107, -INF , !P4 ;  /* 0xff8000006b6a7808 */ /* 0x000fe40006000000 */
[----:B------:R-:W-:Y:S02]  /*10ae0*/  FSEL R109, R32, -INF , !P6 ;  /* 0xff800000206d7808 */ /* 0x000fe40007000000 */
[----:B------:R-:W-:-:S02]  /*10af0*/  FSEL R107, R33, -INF , !P5 ;  /* 0xff800000216b7808 */ /* 0x000fc40006800000 */
[----:B------:R-:W-:Y:S02]  /*10b00*/  FSEL R102, R34, -INF , !P2 ;  /* 0xff80000022667808 */ /* 0x000fe40005000000 */
[----:B------:R-:W-:Y:S01]  /*10b10*/  FSEL R101, R35, -INF , !P1 ;  /* 0xff80000023657808 */ /* 0x000fe20004800000 */
[----:B------:R-:W-:Y:S06]  /*10b20*/  @!P0 BRA `(.L_x_6920) ;  /* 0x0000000400608947 */ /* 0x000fec0003800000 */
[----:B------:R-:W-:Y:S05]  /*10b30*/  @!P3 BRA `(.L_x_6921) ;  /* 0x0000000000f0b947 */ /* 0x000fea0003800000 */
        /* <DEDUP_REMOVED lines=60> */
.L_x_6921:
[----:B------:R-:W-:Y:S02]  /*10f00*/  ULDC UR8, c[0x0][0x248] ;  /* 0x0000920000087ab9 */ /* 0x000fe40000000800 */
[----:B------:R-:W-:-:S06]  /*10f10*/  USHF.L.U32 UR4, UR8, 0x6, URZ ;  /* 0x0000000608047899 */ /* 0x000fcc000800063f */
[----:B------:R-:W-:-:S04]  /*10f20*/  IADD3 R6, RZ, -UR4, RZ ;  /* 0x80000004ff067c10 */ /* 0x000fc8000fffe0ff */
[----:B------:R-:W-:-:S07]  /*10f30*/  SHF.R.S32.HI R0, RZ, 0x1f, R6 ;  /* 0x0000001fff007819 */ /* 0x000fce0000011406 */
.L_x_6922:
        /* <DEDUP_REMOVED lines=23> */
.L_x_6920:
        /* <DEDUP_REMOVED lines=49> */
[----:B------:R-:W-:Y:S01]  /*113c0*/  FFMA.FTZ R25, R19, UR12, -R110 ;  /* 0x0000000c13197c23 */ /* 0x000fe2000801086e */
[----:B------:R-:W-:Y:S01]  /*113d0*/  FSEL R6, R28, RZ, P0 ;  /* 0x000000ff1c067208 */ /* 0x000fe20000000000 */
[----:B------:R-:W-:Y:S01]  /*113e0*/  FADD.FTZ R4, R100, -R5 ;  /* 0x8000000564047221 */ /* 0x000fe20000010000 */
[--C-:B------:R-:W-:Y:S01]  /*113f0*/  FFMA.FTZ R24, R18, UR12, -R103.reuse ;  /* 0x0000000c12187c23 */ /* 0x100fe20008010867 */
[--C-:B------:R-:W-:Y:S01]  /*11400*/  FFMA.FTZ R2, R16, UR12, -R103.reuse ;  /* 0x0000000c10027c23 */ /* 0x100fe20008010867 */
[--C-:B------:R-:W-:Y:S01]  /*11410*/  FFMA.FTZ R0, R14, UR12, -R103.reuse ;  /* 0x0000000c0e007c23 */ /* 0x100fe20008010867 */
[----:B------:R-:W1:Y:S01]  /*11420*/  LDSM.16.MT88.4 R16, [R152+0x8000] ;  /* 0x008000009810783b */ /* 0x000e620000004200 */
[----:B------:R-:W-:Y:S01]  /*11430*/  FADD.FTZ R6, R3, -R6 ;  /* 0x8000000603067221 */ /* 0x000fe20000010000 */
[--C-:B------:R-:W-:Y:S01]  /*11440*/  FFMA.FTZ R31, R12, UR12, -R103.reuse ;  /* 0x0000000c0c1f7c23 */ /* 0x100fe20008010867 */
[--C-:B------:R-:W-:Y:S01]  /*11450*/  FFMA.FTZ R3, R13, UR12, -R110.reuse ;  /* 0x0000000c0d037c23 */ /* 0x100fe2000801086e */
[--C-:B------:R-:W-:Y:S01]  /*11460*/  FFMA.FTZ R32, R127, UR12, -R110.reuse ;  /* 0x0000000c7f207c23 */ /* 0x100fe2000801086e */
[----:B------:R-:W2:Y:S01]  /*11470*/  LDSM.16.MT88.4 R12, [R149+0x8000] ;  /* 0x00800000950c783b */ /* 0x000ea20000004200 */
        /* <DEDUP_REMOVED lines=12> */
[----:B------:R-:W-:Y:S01]  /*11540*/  LDSM.16.MT88.4 R20, [R150+0x8800] ;  /* 0x008800009614783b */ /* 0x000fe20000004200 */
        /* <DEDUP_REMOVED lines=109> */
[----:B------:R-:W-:Y:S01]  /*11c20*/  FFMA.FTZ R32, R175, R33, R32 ;  /* 0x00000021af207223 */ /* 0x000fe20000010020 */
[----:B------:R-:W-:Y:S01]  /*11c30*/  HMMA.16816.F32 R68, R4, R10, R68 ;  /* 0x0000000a0444723c */ /* 0x000fe20000001844 */
[----:B------:R-:W3:Y:S01]  /*11c40*/  LDSM.16.MT88.4 R8, [R148+0xa000] ;  /* 0x00a000009408783b */ /* 0x000ee20000004200 */
[----:B------:R-:W-:Y:S01]  /*11c50*/  MUFU.EX2 R104, R104 ;  /* 0x0000006800687308 */ /* 0x000fe20000000800 */
[----:B------:R-:W-:Y:S01]  /*11c60*/  FFMA.FTZ R173, R173, R30, R24 ;  /* 0x0000001eadad7223 */ /* 0x000fe20000010018 */
[----:B------:R-:W-:-:S02]  /*11c70*/  FADD.FTZ R27, R27, R32 ;  /* 0x000000201b1b7221 */ /* 0x000fc40000010000 */
[C---:B--2---:R-:W-:Y:S01]  /*11c80*/  HMMA.16816.F32 R72, R4.reuse, R12, R72 ;  /* 0x0000000c0448723c */ /* 0x044fe20000001848 */
[----:B------:R-:W-:Y:S01]  /*11c90*/  FADD.FTZ R173, R2, R173 ;  /* 0x000000ad02ad7221 */ /* 0x000fe20000010000 */
[----:B------:R-:W-:Y:S02]  /*11ca0*/  FADD.FTZ R26, R26, R27 ;  /* 0x0000001b1a1a7221 */ /* 0x000fe40000010000 */
[----:B------:R-:W2:Y:S01]  /*11cb0*/  MUFU.EX2 R105, R105 ;  /* 0x0000006900697308 */ /* 0x000ea20000000800 */
[----:B------:R-:W-:Y:S01]  /*11cc0*/  FADD.FTZ R0, R0, R173 ;  /* 0x000000ad00007221 */ /* 0x000fe20000010000 */
[----:B------:R-:W-:Y:S01]  /*11cd0*/  HMMA.16816.F32 R92, R4, R14, R92 ;  /* 0x0000000e045c723c */ /* 0x000fe2000000185c */
[----:B------:R-:W5:Y:S01]  /*11ce0*/  LDSM.16.MT88.4 R12, [R152+0x8800] ;  /* 0x00880000980c783b */ /* 0x000f620000004200 */
[----:B------:R-:W-:Y:S01]  /*11cf0*/  FADD.FTZ R26, R25, R26 ;  /* 0x0000001a191a7221 */ /* 0x000fe20000010000 */
[----:B------:R-:W-:-:S03]  /*11d00*/  FADD.FTZ R31, R31, R0 ;  /* 0x000000001f1f7221 */ /* 0x000fc60000010000 */
[----:B------:R-:W-:Y:S08]  /*11d10*/  MUFU.EX2 R112, R112 ;  /* 0x0000007000707308 */ /* 0x000ff00000000800 */
[----:B------:R-:W2:Y:S01]  /*11d20*/  MUFU.EX2 R115, R115 ;  /* 0x0000007300737308 */ /* 0x000ea20000000800 */
[C---:B-1----:R-:W-:Y:S07]  /*11d30*/  HMMA.16816.F32 R76, R4.reuse, R16, R76 ;  /* 0x00000010044c723c */ /* 0x042fee000000184c */
[----:B------:R-:W-:Y:S01]  /*11d40*/  MUFU.EX2 R117, R117 ;  /* 0x0000007500757308 */ /* 0x000fe20000000800 */
[C---:B------:R-:W-:Y:S01]  /*11d50*/  HMMA.16816.F32 R80, R4.reuse, R18, R80 ;  /* 0x000000120450723c */ /* 0x040fe20000001850 */
[----:B------:R-:W1:Y:S05]  /*11d60*/  LDSM.16.MT88.4 R16, [R149+0x8800] ;  /* 0x008800009510783b */ /* 0x000e6a0000004200 */
[C---:B---3--:R-:W-:Y:S01]  /*11d70*/  HMMA.16816.F32 R88, R4.reuse, R8, R88 ;  /* 0x000000080458723c */ /* 0x048fe20000001858 */
[----:B------:R-:W3:Y:S05]  /*11d80*/  MUFU.EX2 R122, R122 ;  /* 0x0000007a007a7308 */ /* 0x000eea0000000800 */
[----:B------:R-:W-:Y:S01]  /*11d90*/  HMMA.16816.F32 R84, R4, R10, R84 ;  /* 0x0000000a0454723c */ /* 0x000fe20000001854 */
[----:B------:R-:W3:Y:S02]  /*11da0*/  LDSM.16.MT88.4 R8, [R148+0x8800] ;  /* 0x008800009408783b */ /* 0x000ee40000004200 */
[----:B------:R-:W-:Y:S04]  /*11db0*/  MUFU.EX2 R119, R119 ;  /* 0x0000007700777308 */ /* 0x000fe80000000800 */
[----:B----4-:R-:W-:Y:S01]  /*11dc0*/  F2FP.F16.F32.PACK_AB R4, R34, R3 ;  /* 0x000000032204723e */ /* 0x010fe200000000ff */
[----:B------:R-:W-:Y:S01]  /*11dd0*/  FADD.FTZ R3, R3, R26 ;  /* 0x0000001a03037221 */ /* 0x000fe20000010000 */
[----:B--2---:R-:W-:Y:S01]  /*11de0*/  F2FP.F16.F32.PACK_AB R5, R105, R104 ;  /* 0x000000686905723e */ /* 0x004fe200000000ff */
[----:B------:R-:W-:Y:S01]  /*11df0*/  FADD.FTZ R104, R104, R31 ;  /* 0x0000001f68687221 */ /* 0x000fe20000010000 */
[----:B------:R-:W-:Y:S01]  /*11e00*/  F2FP.F16.F32.PACK_AB R6, R100, R35 ;  /* 0x000000236406723e */ /* 0x000fe200000000ff */
[----:B------:R-:W-:Y:S01]  /*11e10*/  MUFU.EX2 R124, R124 ;  /* 0x0000007c007c7308 */ /* 0x000fe20000000800 */
[----:B------:R-:W-:Y:S01]  /*11e20*/  F2FP.F16.F32.PACK_AB R7, R115, R112 ;  /* 0x000000707307723e */ /* 0x000fe200000000ff */
[----:B------:R-:W-:Y:S01]  /*11e30*/  FADD.FTZ R34, R34, R3 ;  /* 0x0000000322227221 */ /* 0x000fe20000010000 */
[----:B------:R-:W-:Y:S01]  /*11e40*/  FADD.FTZ R105, R105, R104 ;  /* 0x0000006869697221 */ /* 0x000fe20000010000 */
[----:B------:R-:W-:-:S02]  /*11e50*/  MOV R3, R28 ;  /* 0x0000001c00037202 */ /* 0x000fc40000000f00 */
[----:B------:R-:W-:Y:S01]  /*11e60*/  FADD.FTZ R35, R35, R34 ;  /* 0x0000002223237221 */ /* 0x000fe20000010000 */
[----:B------:R-:W-:Y:S01]  /*11e70*/  FADD.FTZ R112, R112, R105 ;  /* 0x0000006970707221 */ /* 0x000fe20000010000 */
[----:B-----5:R-:W-:Y:S01]  /*11e80*/  HMMA.16816.F32 R96, R4, R12, R96 ;  /* 0x0000000c0460723c */ /* 0x020fe20000001860 */
[----:B------:R-:W-:Y:S01]  /*11e90*/  MUFU.EX2 R116, R116 ;  /* 0x0000007400747308 */ /* 0x000fe20000000800 */
[----:B------:R-:W-:Y:S01]  /*11ea0*/  FADD.FTZ R100, R100, R35 ;  /* 0x0000002364647221 */ /* 0x000fe20000010000 */
[----:B------:R-:W-:-:S03]  /*11eb0*/  FADD.FTZ R115, R115, R112 ;  /* 0x0000007073737221 */ /* 0x000fc60000010000 */
[C---:B------:R-:W-:Y:S01]  /*11ec0*/  HMMA.16816.F32 R36, R4.reuse, R14, R36 ;  /* 0x0000000e0424723c */ /* 0x040fe20000001824 */
[----:B------:R-:W2:Y:S02]  /*11ed0*/  LDSM.16.MT88.4 R12, [R152+0xa800] ;  /* 0x00a80000980c783b */ /* 0x000ea40000004200 */
        /* <DEDUP_REMOVED lines=8> */
[----:B------:R-:W5:Y:S02]  /*11f60*/  LDSM.16.MT88.4 R8, [R149+0xa800] ;  /* 0x00a800009508783b */ /* 0x000f640000004200 */
[----:B------:R-:W-:Y:S03]  /*11f70*/  MUFU.EX2 R113, R113 ;  /* 0x0000007100717308 */ /* 0x000fe60000000800 */
[C---:B------:R-:W-:Y:S05]  /*11f80*/  HMMA.16816.F32 R40, R4.reuse, R20, R40 ;  /* 0x000000140428723c */ /* 0x040fea0000001828 */
[----:B------:R-:W3:Y:S01]  /*11f90*/  MUFU.EX2 R114, R114 ;  /* 0x0000007200727308 */ /* 0x000ee20000000800 */
[C---:B------:R-:W-:Y:S01]  /*11fa0*/  HMMA.16816.F32 R44, R4.reuse, R22, R44 ;  /* 0x00000016042c723c */ /* 0x040fe2000000182c */
[----:B------:R-:W-:Y:S05]  /*11fb0*/  LDSM.16.MT88.4 R20, [R149+0x9000] ;  /* 0x009000009514783b */ /* 0x000fea0000004200 */
[C---:B--2---:R-:W-:Y:S01]  /*11fc0*/  HMMA.16816.F32 R64, R4.reuse, R12, R64 ;  /* 0x0000000c0440723c */ /* 0x044fe20000001840 */
[----:B------:R-:W-:Y:S05]  /*11fd0*/  MUFU.EX2 R109, R109 ;  /* 0x0000006d006d7308 */ /* 0x000fea0000000800 */
[C---:B------:R-:W-:Y:S01]  /*11fe0*/  HMMA.16816.F32 R68, R4.reuse, R14, R68 ;  /* 0x0000000e0444723c */ /* 0x040fe20000001844 */
[----:B------:R-:W2:Y:S02]  /*11ff0*/  LDSM.16.MT88.4 R12, [R148+0xa800] ;  /* 0x00a80000940c783b */ /* 0x000ea40000004200 */
[----:B------:R-:W-:Y:S03]  /*12000*/  MUFU.EX2 R110, R110 ;  /* 0x0000006e006e7308 */ /* 0x000fe60000000800 */
        /* <DEDUP_REMOVED lines=8> */
[----:B------:R-:W-:Y:S08]  /*12090*/  MUFU.EX2 R101, R108 ;  /* 0x0000006c00657308 */ /* 0x000ff00000000800 */
[----:B------:R-:W5:Y:S01]  /*120a0*/  MUFU.EX2 R102, R102 ;  /* 0x0000006600667308 */ /* 0x000f620000000800 */
[C---:B--2---:R-:W-:Y:S06]  /*120b0*/  HMMA.16816.F32 R88, R4.reuse, R12, R88 ;  /* 0x0000000c0458723c */ /* 0x044fec0000001858 */
[----:B------:R-:W-:Y:S01]  /*120c0*/  HMMA.16816.F32 R84, R4, R14, R84 ;  /* 0x0000000e0454723c */ /* 0x000fe20000001854 */
[----:B------:R-:W2:Y:S06]  /*120d0*/  LDSM.16.MT88.4 R12, [R148+0x9000] ;  /* 0x00900000940c783b */ /* 0x000eac0000004200 */
[----:B------:R-:W-:Y:S01]  /*120e0*/  F2FP.F16.F32.PACK_AB R4, R122, R117 ;  /* 0x000000757a04723e */ /* 0x000fe200000000ff */
[----:B------:R-:W-:Y:S01]  /*120f0*/  FADD.FTZ R117, R117, R100 ;  /* 0x0000006475757221 */ /* 0x000fe20000010000 */
[----:B----4-:R-:W-:Y:S01]  /*12100*/  F2FP.F16.F32.PACK_AB R5, R121, R116 ;  /* 0x000000747905723e */ /* 0x010fe200000000ff */
[----:B------:R-:W-:Y:S01]  /*12110*/  FADD.FTZ R116, R116, R115 ;  /* 0x0000007374747221 */ /* 0x000fe20000010000 */
[----:B------:R-:W-:Y:S01]  /*12120*/  F2FP.F16.F32.PACK_AB R6, R124, R119 ;  /* 0x000000777c06723e */ /* 0x000fe200000000ff */
[----:B------:R-:W-:Y:S01]  /*12130*/  FADD.FTZ R122, R122, R117 ;  /* 0x000000757a7a7221 */ /* 0x000fe20000010000 */
[----:B---3--:R-:W-:Y:S01]  /*12140*/  F2FP.F16.F32.PACK_AB R7, R123, R118 ;  /* 0x000000767b07723e */ /* 0x008fe200000000ff */
[----:B------:R-:W-:Y:S01]  /*12150*/  FADD.FTZ R121, R121, R116 ;  /* 0x0000007479797221 */ /* 0x000fe20000010000 */
[----:B------:R-:W-:Y:S01]  /*12160*/  MOV R100, R29 ;  /* 0x0000001d00647202 */ /* 0x000fe20000000f00 */
[----:B------:R-:W-:-:S02]  /*12170*/  FADD.FTZ R119, R119, R122 ;  /* 0x0000007a77777221 */ /* 0x000fc40000010000 */
[----:B------:R-:W-:Y:S02]  /*12180*/  FADD.FTZ R0, R118, R121 ;  /* 0x0000007976007221 */ /* 0x000fe40000010000 */
[----:B-1----:R-:W-:Y:S01]  /*12190*/  HMMA.16816.F32 R96, R4, R16, R96 ;  /* 0x000000100460723c */ /* 0x002fe20000001860 */
[----:B------:R-:W-:Y:S01]  /*121a0*/  FADD.FTZ R124, R124, R119 ;  /* 0x000000777c7c7221 */ /* 0x000fe20000010000 */
[----:B------:R-:W-:-:S04]  /*121b0*/  FADD.FTZ R0, R123, R0 ;  /* 0x000000007b007221 */ /* 0x000fc80000010000 */
[C---:B------:R-:W-:Y:S01]  /*121c0*/  HMMA.16816.F32 R36, R4.reuse, R18, R36 ;  /* 0x000000120424723c */ /* 0x040fe20000001824 */
[----:B------:R-:W1:Y:S05]  /*121d0*/  LDSM.16.MT88.4 R16, [R152+0xb000] ;  /* 0x00b000009810783b */ /* 0x000e6a0000004200 */
[C---:B-----5:R-:W-:Y:S06]  /*121e0*/  HMMA.16816.F32 R40, R4.reuse, R8, R40 ;  /* 0x000000080428723c */ /* 0x060fec0000001828 */
[C---:B------:R-:W-:Y:S01]  /*121f0*/  HMMA.16816.F32 R44, R4.reuse, R10, R44 ;  /* 0x0000000a042c723c */ /* 0x040fe2000000182c */
[----:B------:R-:W3:Y:S05]  /*12200*/  LDSM.16.MT88.4 R8, [R150+0xb000] ;  /* 0x00b000009608783b */ /* 0x000eea0000004200 */
[C---:B------:R-:W-:Y:S06]  /*12210*/  HMMA.16816.F32 R48, R4.reuse, R20, R48 ;  /* 0x000000140430723c */ /* 0x040fec0000001830 */
        /* <DEDUP_REMOVED lines=13> */
[----:B------:R-:W-:Y:S05]  /*122f0*/  LDSM.16.MT88.4 R20, [R148+0x9800] ;  /* 0x009800009414783b */ /* 0x000fea0000004200 */
        /* <DEDUP_REMOVED lines=27> */
[C---:B-1----:R-:W-:Y:S06]  /*124b0*/  HMMA.16816.F32 R64, R4.reuse, R16, R64 ;  /* 0x000000100440723c */ /* 0x042fec0000001840 */
[C---:B------:R-:W-:Y:S06]  /*124c0*/  HMMA.16816.F32 R68, R4.reuse, R18, R68 ;  /* 0x000000120444723c */ /* 0x040fec0000001844 */
[C---:B---3--:R-:W-:Y:S06]  /*124d0*/  HMMA.16816.F32 R72, R4.reuse, R8, R72 ;  /* 0x000000080448723c */ /* 0x048fec0000001848 */
[C---:B------:R-:W-:Y:S06]  /*124e0*/  HMMA.16816.F32 R92, R4.reuse, R10, R92 ;  /* 0x0000000a045c723c */ /* 0x040fec000000185c */
[C---:B--2---:R-:W-:Y:S06]  /*124f0*/  HMMA.16816.F32 R76, R4.reuse, R12, R76 ;  /* 0x0000000c044c723c */ /* 0x044fec000000184c */
[C---:B------:R-:W-:Y:S06]  /*12500*/  HMMA.16816.F32 R80, R4.reuse, R14, R80 ;  /* 0x0000000e0450723c */ /* 0x040fec0000001850 */
[C---:B----4-:R-:W-:Y:S06]  /*12510*/  HMMA.16816.F32 R88, R4.reuse, R20, R88 ;  /* 0x000000140458723c */ /* 0x050fec0000001858 */
[----:B------:R-:W-:-:S15]  /*12520*/  HMMA.16816.F32 R84, R4, R22, R84 ;  /* 0x000000160454723c */ /* 0x000fde0000001854 */
[----:B------:R-:W-:-:S09]  /*12530*/  NOP ;  /* 0x0000000000007918 */ /* 0x000fd20000000000 */
.L_x_6917:
[----:B------:R-:W-:-:S13]  /*12540*/  ISETP.GE.AND P0, PT, R166, 0x1, PT ;  /* 0x00000001a600780c */ /* 0x000fda0003f06270 */
[----:B------:R-:W-:Y:S05]  /*12550*/  @!P0 BRA `(.L_x_6923) ;  /* 0x0000002400d48947 */ /* 0x000fea0003800000 */
[----:B------:R-:W-:Y:S01]  /*12560*/  ULDC.64 UR8, c[0x0][0x250] ;  /* 0x0000940000087ab9 */ /* 0x000fe20000000a00 */
[----:B------:R-:W-:Y:S01]  /*12570*/  ULDC.64 UR4, c[0x0][0x248] ;  /* 0x0000920000047ab9 */ /* 0x000fe20000000a00 */
[----:B------:R-:W-:Y:S01]  /*12580*/  ULEA UR11, -UR8, URZ, 0x6 ;  /* 0x0000003f080b7291 */ /* 0x000fe2000f8e313f */
[----:B------:R-:W-:Y:S01]  /*12590*/  IMAD.MOV.U32 R0, RZ, RZ, R3 ;  /* 0x000000ffff007224 */ /* 0x000fe200078e0003 */
[----:B------:R-:W-:Y:S01]  /*125a0*/  ULEA UR10, -UR4, URZ, 0x6 ;  /* 0x0000003f040a7291 */ /* 0x000fe2000f8e313f */
[----:B------:R-:W-:Y:S01]  /*125b0*/  IMAD.MOV.U32 R101, RZ, RZ, R100 ;  /* 0x000000ffff657224 */ /* 0x000fe200078e0064 */
[----:B------:R-:W-:Y:S02]  /*125c0*/  USHF.L.U64.HI UR5, UR4, 0x5, UR5 ;  /* 0x0000000504057899 */ /* 0x000fe40008010205 */
[----:B------:R-:W-:Y:S01]  /*125d0*/  USHF.L.U32 UR12, UR4, 0x5, URZ ;  /* 0x00000005040c7899 */ /* 0x000fe2000800063f */
[----:B------:R-:W-:Y:S01]  /*125e0*/  MOV R172, UR11 ;  /* 0x0000000b00ac7c02 */ /* 0x000fe20008000f00 */
[----:B------:R-:W-:-:S02]  /*125f0*/  USHF.R.S32.HI UR4, URZ, 0x1f, UR11 ;  /* 0x0000001f3f047899 */ /* 0x000fc4000801140b */
[----:B------:R-:W-:Y:S02]  /*12600*/  USHF.L.U64.HI UR9, UR8, 0x5, UR9 ;  /* 0x0000000508097899 */ /* 0x000fe40008010209 */
[----:B------:R-:W-:Y:S02]  /*12610*/  USHF.L.U32 UR8, UR8, 0x5, URZ ;  /* 0x0000000508087899 */ /* 0x000fe4000800063f */
[----:B------:R-:W-:Y:S01]  /*12620*/  MOV R171, UR4 ;  /* 0x0000000400ab7c02 */ /* 0x000fe20008000f00 */
[----:B------:R-:W-:Y:S01]  /*12630*/  USHF.R.S32.HI UR13, URZ, 0x1f, UR10 ;  /* 0x0000001f3f0d7899 */ /* 0x000fe2000801140a */
[----:B------:R-:W-:-:S11]  /*12640*/  ULDC UR4, c[0x0][0x2ec] ;  /* 0x0000bb0000047ab9 */ /* 0x000fd60000000800 */
.L_x_6927:
        /* <DEDUP_REMOVED lines=66> */
.L_x_6924:
        /* <DEDUP_REMOVED lines=15> */
[----:B------:R-:W-:Y:S01]  /*12b60*/  ISETP.GE.AND P0, PT, R166, 0x2, PT ;  /* 0x00000002a600780c */ /* 0x000fe20003f06270 */
[----:B------:R1:W-:Y:S04]  /*12b70*/  LDGSTS.E.BYPASS.LTC128B.128 [R161+0xa800], desc[UR6][R4.64+0x80] ;  /* 0x0a80008004a17fae */ /* 0x0003e8000b901d46 */
[----:B------:R-:W-:Y:S04]  /*12b80*/  LDGSTS.E.BYPASS.LTC128B.128 [R161+0x9000], desc[UR6][R2.64] ;  /* 0x0900000002a17fae */ /* 0x000fe8000b901d46 */
[----:B------:R-:W-:Y:S04]  /*12b90*/  LDGSTS.E.BYPASS.LTC128B.128 [R161+0xb000], desc[UR6][R2.64+0x80] ;  /* 0x0b00008002a17fae */ /* 0x000fe8000b901d46 */
[----:B------:R-:W-:Y:S04]  /*12ba0*/  LDGSTS.E.BYPASS.LTC128B.128 [R161+0x9800], desc[UR6][R8.64] ;  /* 0x0980000008a17fae */ /* 0x000fe8000b901d46 */
[----:B------:R2:W-:Y:S04]  /*12bb0*/  LDGSTS.E.BYPASS.LTC128B.128 [R161+0xb800], desc[UR6][R8.64+0x80] ;  /* 0x0b80008008a17fae */ /* 0x0005e8000b901d46 */
[----:B------:R-:W-:Y:S04]  /*12bc0*/  LDSM.16.M88.4 R104, [R158] ;  /* 0x000000009e68783b */ /* 0x000fe80000000200 */
[----:B------:R-:W1:Y:S04]  /*12bd0*/  LDSM.16.M88.4 R108, [R157+0x4000] ;  /* 0x004000009d6c783b */ /* 0x000e680000000200 */
[----:B------:R-:W3:Y:S04]  /*12be0*/  LDSM.16.M88.4 R112, [R157+0x4800] ;  /* 0x004800009d70783b */ /* 0x000ee80000000200 */
[----:B------:R-:W4:Y:S04]  /*12bf0*/  LDSM.16.M88.4 R116, [R157+0x5000] ;  /* 0x005000009d74783b */ /* 0x000f280000000200 */
[----:B------:R-:W5:Y:S04]  /*12c00*/  LDSM.16.M88.4 R120, [R157+0x5800] ;  /* 0x005800009d78783b */ /* 0x000f680000000200 */
[----:B------:R-:W0:Y:S04]  /*12c10*/  LDGDEPBAR ;  /* 0x00000000000079af */ /* 0x000e280000000000 */
[----:B------:R-:W-:Y:S04]  /*12c20*/  LDSM.16.M88.4 R124, [R156] ;  /* 0x000000009c7c783b */ /* 0x000fe80000000200 */
[----:B------:R-:W5:Y:S04]  /*12c30*/  LDSM.16.M88.4 R128, [R155] ;  /* 0x000000009b80783b */ /* 0x000f680000000200 */
[----:B------:R-:W5:Y:S04]  /*12c40*/  LDSM.16.M88.4 R132, [R147] ;  /* 0x000000009384783b */ /* 0x000f680000000200 */
[----:B------:R-:W5:Y:S01]  /*12c50*/  LDSM.16.M88.4 R136, [R146] ;  /* 0x000000009288783b */ /* 0x000f620000000200 */
[C---:B-1----:R-:W-:Y:S06]  /*12c60*/  HMMA.16816.F32 R4, R104.reuse, R108, RZ ;  /* 0x0000006c6804723c */ /* 0x042fec00000018ff */
[C---:B--2---:R-:W-:Y:S01]  /*12c70*/  HMMA.16816.F32 R8, R104.reuse, R110, RZ ;  /* 0x0000006e6808723c */ /* 0x044fe200000018ff */
[----:B------:R-:W1:Y:S05]  /*12c80*/  LDSM.16.M88.4 R108, [R145] ;  /* 0x00000000916c783b */ /* 0x000e6a0000000200 */
        /* <DEDUP_REMOVED lines=10> */
[C---:B------:R-:W-:Y:S06]  /*12d30*/  HMMA.16816.F32 R4, R124.reuse, R128, R4 ;  /* 0x000000807c04723c */ /* 0x040fec0000001804 */
[C---:B------:R-:W-:Y:S01]  /*12d40*/  HMMA.16816.F32 R8, R124.reuse, R130, R8 ;  /* 0x000000827c08723c */ /* 0x040fe20000001808 */
[----:B------:R-:W4:Y:S05]  /*12d50*/  LDSM.16.M88.4 R128, [R151+0x5800] ;  /* 0x005800009780783b */ /* 0x000f2a0000000200 */
[C---:B------:R-:W-:Y:S06]  /*12d60*/  HMMA.16816.F32 R12, R124.reuse, R132, R12 ;  /* 0x000000847c0c723c */ /* 0x040fec000000180c */
[C---:B------:R-:W-:Y:S06]  /*12d70*/  HMMA.16816.F32 R16, R124.reuse, R134, R16 ;  /* 0x000000867c10723c */ /* 0x040fec0000001810 */
[C---:B------:R-:W-:Y:S06]  /*12d80*/  HMMA.16816.F32 R20, R124.reuse, R136, R20 ;  /* 0x000000887c14723c */ /* 0x040fec0000001814 */
[C---:B------:R-:W-:Y:S06]  /*12d90*/  HMMA.16816.F32 R24, R124.reuse, R138, R24 ;  /* 0x0000008a7c18723c */ /* 0x040fec0000001818 */
[C---:B-1----:R-:W-:Y:S06]  /*12da0*/  HMMA.16816.F32 R28, R124.reuse, R108, R28 ;  /* 0x0000006c7c1c723c */ /* 0x042fec000000181c */
[----:B------:R-:W-:Y:S01]  /*12db0*/  HMMA.16816.F32 R32, R124, R110, R32 ;  /* 0x0000006e7c20723c */ /* 0x000fe20000001820 */
[----:B------:R-:W-:Y:S04]  /*12dc0*/  LDSM.16.M88.4 R108, [R153] ;  /* 0x00000000996c783b */ /* 0x000fe80000000200 */
[----:B------:R-:W1:Y:S01]  /*12dd0*/  LDSM.16.M88.4 R124, [R144] ;  /* 0x00000000907c783b */ /* 0x000e620000000200 */
        /* <DEDUP_REMOVED lines=10> */
[----:B------:R-:W-:Y:S01]  /*12e80*/  HMMA.16816.F32 R32, R104, R130, R32 ;  /* 0x000000826820723c */ /* 0x000fe20000001820 */
[----:B------:R-:W-:Y:S04]  /*12e90*/  LDSM.16.M88.4 R104, [R158+0x2000] ;  /* 0x002000009e68783b */ /* 0x000fe80000000200 */
[----:B------:R-:W4:Y:S01]  /*12ea0*/  LDSM.16.M88.4 R128, [R157+0x6000] ;  /* 0x006000009d80783b */ /* 0x000f220000000200 */
[C---:B-1----:R-:W-:Y:S06]  /*12eb0*/  HMMA.16816.F32 R4, R108.reuse, R124, R4 ;  /* 0x0000007c6c04723c */ /* 0x042fec0000001804 */
[C---:B------:R-:W-:Y:S01]  /*12ec0*/  HMMA.16816.F32 R8, R108.reuse, R126, R8 ;  /* 0x0000007e6c08723c */ /* 0x040fe20000001808 */
[----:B------:R-:W1:Y:S05]  /*12ed0*/  LDSM.16.M88.4 R124, [R157+0x6800] ;  /* 0x006800009d7c783b */ /* 0x000e6a0000000200 */
[C---:B--2---:R-:W-:Y:S06]  /*12ee0*/  HMMA.16816.F32 R12, R108.reuse, R112, R12 ;  /* 0x000000706c0c723c */ /* 0x044fec000000180c */
[C---:B------:R-:W-:Y:S01]  /*12ef0*/  HMMA.16816.F32 R16, R108.reuse, R114, R16 ;  /* 0x000000726c10723c */ /* 0x040fe20000001810 */
[----:B------:R-:W-:Y:S05]  /*12f00*/  LDSM.16.M88.4 R112, [R157+0x7800] ;  /* 0x007800009d70783b */ /* 0x000fea0000000200 */
[C---:B-----5:R-:W-:Y:S06]  /*12f10*/  HMMA.16816.F32 R20, R108.reuse, R116, R20 ;  /* 0x000000746c14723c */ /* 0x060fec0000001814 */
[C---:B------:R-:W-:Y:S01]  /*12f20*/  HMMA.16816.F32 R24, R108.reuse, R118, R24 ;  /* 0x000000766c18723c */ /* 0x040fe20000001818 */
[----:B------:R-:W-:Y:S05]  /*12f30*/  LDSM.16.M88.4 R116, [R156+0x2000] ;  /* 0x002000009c74783b */ /* 0x000fea0000000200 */
[C---:B---3--:R-:W-:Y:S06]  /*12f40*/  HMMA.16816.F32 R28, R108.reuse, R120, R28 ;  /* 0x000000786c1c723c */ /* 0x048fec000000181c */
[----:B------:R-:W-:Y:S01]  /*12f50*/  HMMA.16816.F32 R32, R108, R122, R32 ;  /* 0x0000007a6c20723c */ /* 0x000fe20000001820 */
[----:B------:R-:W2:Y:S04]  /*12f60*/  LDSM.16.M88.4 R108, [R157+0x7000] ;  /* 0x007000009d6c783b */ /* 0x000ea80000000200 */
[----:B------:R-:W3:Y:S01]  /*12f70*/  LDSM.16.M88.4 R120, [R143] ;  /* 0x000000008f78783b */ /* 0x000ee20000000200 */
[C---:B----4-:R-:W-:Y:S06]  /*12f80*/  HMMA.16816.F32 R4, R104.reuse, R128, R4 ;  /* 0x000000806804723c */ /* 0x050fec0000001804 */
        /* <DEDUP_REMOVED lines=10> */
[----:B------:R-:W2:Y:S04]  /*13030*/  LDSM.16.M88.4 R104, [R140] ;  /* 0x000000008c68783b */ /* 0x000ea80000000200 */
        /* <DEDUP_REMOVED lines=12> */
[----:B------:R-:W-:Y:S04]  /*13100*/  LDSM.16.M88.4 R104, [R153+0x2000] ;  /* 0x002000009968783b */ /* 0x000fe80000000200 */
[----:B------:R-:W-:Y:S01]  /*13110*/  LDSM.16.M88.4 R116, [R144+0x2800] ;  /* 0x002800009074783b */ /* 0x000fe20000000200 */
        /* <DEDUP_REMOVED lines=8> */
[----:B------:R-:W4:Y:S01]  /*131a0*/  LDSM.16.M88.4 R128, [R144+0x3800] ;  /* 0x003800009080783b */ /* 0x000f220000000200 */
[----:B------:R-:W-:Y:S04]  /*131b0*/  DEPBAR.LE SB0, 0x0 ;  /* 0x000080000000791a */ /* 0x000fe80000000000 */
[C---:B-1----:R-:W-:Y:S01]  /*131c0*/  HMMA.16816.F32 R28, R108.reuse, R124, R28 ;  /* 0x0000007c6c1c723c */ /* 0x042fe2000000181c */
[----:B------:R-:W-:Y:S05]  /*131d0*/  BAR.SYNC.DEFER_BLOCKING 0x0 ;  /* 0x0000000000007b1d */ /* 0x000fea0000010000 */
[----:B------:R-:W-:Y:S06]  /*131e0*/  HMMA.16816.F32 R32, R108, R126, R32 ;  /* 0x0000007e6c20723c */ /* 0x000fec0000001820 */
        /* <DEDUP_REMOVED lines=10> */
[----:B------:R-:W-:Y:S11]  /*13290*/  @!P0 BRA `(.L_x_6925) ;  /* 0x0000000400548947 */ /* 0x000ff60003800000 */
        /* <DEDUP_REMOVED lines=36> */
[----:B------:R-:W1:Y:S01]  /*134e0*/  LDC.64 R102, c[0x0][0x248] ;  /* 0x00009200ff667b82 */ /* 0x000e620000000a00 */
        /* <DEDUP_REMOVED lines=28> */
.L_x_6926:
        /* <DEDUP_REMOVED lines=20> */
.L_x_6925:
        /* <DEDUP_REMOVED lines=148> */
[----:B------:R-:W-:Y:S01]  /*14130*/  FMUL.FTZ R16, R2, R88 ;  /* 0x0000005802107220 */ /* 0x000fe20000410000 */
[C---:B------:R-:W-:Y:S01]  /*14140*/  HMMA.16816.F32 R36, R96.reuse, R106, R36 ;  /* 0x0000006a6024723c */ /* 0x040fe20000001824 */
[----:B------:R-:W1:Y:S04]  /*14150*/  LDSM.16.MT88.4 R104, [R152+0xa000] ;  /* 0x00a000009868783b */ /* 0x000e680000004200 */
[----:B------:R-:W2:Y:S01]  /*14160*/  MUFU.EX2 R125, R125 ;  /* 0x0000007d007d7308 */ /* 0x000ea20000000800 */
[----:B------:R-:W-:Y:S01]  /*14170*/  ISETP.GT.AND P0, PT, R166, 0x1, PT ;  /* 0x00000001a600780c */ /* 0x000fe20003f04270 */
        /* <DEDUP_REMOVED lines=179> */
.L_x_6923:
[----:B------:R-:W1:Y:S01]  /*14cb0*/  SHFL.BFLY PT, R0, R173, 0x2, 0x1f ;  /* 0x0c401f00ad007f89 */ /* 0x000e6200000e0000 */
[----:B------:R-:W2:Y:S01]  /*14cc0*/  S2UR UR4, SR_CgaCtaId ;  /* 0x00000000000479c3 */ /* 0x000ea20000008800 */
[----:B------:R-:W-:Y:S01]  /*14cd0*/  MOV R5, 0x3f800000 ;  /* 0x3f80000000057802 */ /* 0x000fe20000000f00 */
[----:B------:R-:W-:Y:S01]  /*14ce0*/  UMOV UR5, 0x400 ;  /* 0x0000040000057882 */ /* 0x000fe20000000000 */
[----:B------:R-:W3:Y:S01]  /*14cf0*/  SHFL.BFLY PT, R2, R175, 0x2, 0x1f ;  /* 0x0c401f00af027f89 */ /* 0x000ee200000e0000 */
[----:B------:R-:W-:Y:S01]  /*14d00*/  MOV R6, 0x3f800000 ;  /* 0x3f80000000067802 */ /* 0x000fe20000000f00 */
[----:B-1----:R-:W-:Y:S01]  /*14d10*/  FADD.FTZ R7, R0, R173 ;  /* 0x000000ad00077221 */ /* 0x002fe20000010000 */
[----:B--2---:R-:W-:Y:S01]  /*14d20*/  ULEA UR4, UR4, UR5, 0x18 ;  /* 0x0000000504047291 */ /* 0x004fe2000f8ec03f */
[----:B------:R-:W1:Y:S01]  /*14d30*/  S2R R0, SR_TID.X ;  /* 0x0000000000007919 */ /* 0x000e620000002100 */
[----:B---3--:R-:W-:Y:S02]  /*14d40*/  FADD.FTZ R9, R2, R175 ;  /* 0x000000af02097221 */ /* 0x008fe40000010000 */
[----:B------:R-:W2:Y:S04]  /*14d50*/  SHFL.BFLY PT, R2, R7, 0x1, 0x1f ;  /* 0x0c201f0007027f89 */ /* 0x000ea800000e0000 */
[----:B------:R-:W3:Y:S01]  /*14d60*/  SHFL.BFLY PT, R4, R9, 0x1, 0x1f ;  /* 0x0c201f0009047f89 */ /* 0x000ee200000e0000 */
[----:B--2---:R-:W-:Y:S01]  /*14d70*/  FADD.FTZ R2, R7, R2 ;  /* 0x0000000207027221 */ /* 0x004fe20000010000 */
[----:B-1----:R-:W-:Y:S01]  /*14d80*/  SHF.R.S32.HI R7, RZ, 0x1f, R0 ;  /* 0x0000001fff077819 */ /* 0x002fe20000011400 */
[----:B---3--:R-:W-:-:S03]  /*14d90*/  FADD.FTZ R4, R9, R4 ;  /* 0x0000000409047221 */ /* 0x008fc60000010000 */
[----:B------:R-:W-:Y:S02]  /*14da0*/  FSETP.NE.FTZ.AND P3, PT, R2, RZ, PT ;  /* 0x000000ff0200720b */ /* 0x000fe40003f75000 */
[----:B------:R-:W-:Y:S02]  /*14db0*/  LEA.HI R8, R7, R0, RZ, 0x2 ;  /* 0x0000000007087211 */ /* 0x000fe400078f10ff */
[----:B------:R-:W-:Y:S02]  /*14dc0*/  FSETP.NE.FTZ.AND P4, PT, R4, RZ, PT ;  /* 0x000000ff0400720b */ /* 0x000fe40003f95000 */
[--C-:B------:R-:W-:Y:S02]  /*14dd0*/  SHF.R.S32.HI R10, RZ, 0x2, R8.reuse ;  /* 0x00000002ff0a7819 */ /* 0x100fe40000011408 */
[----:B------:R-:W-:Y:S02]  /*14de0*/  SHF.R.S32.HI R9, RZ, 0x1f, R8 ;  /* 0x0000001fff097819 */ /* 0x000fe40000011408 */
[----:B------:R-:W-:-:S02]  /*14df0*/  LOP3.LUT R11, R8, 0x3ffffffc, RZ, 0xc0, !PT ;  /* 0x3ffffffc080b7812 */ /* 0x000fc400078ec0ff */
[----:B------:R-:W-:Y:S01]  /*14e00*/  LEA.HI R9, R9, R10, RZ, 0x3 ;  /* 0x0000000a09097211 */ /* 0x000fe200078f18ff */
[----:B------:R-:W1:Y:S01]  /*14e10*/  @P3 MUFU.RCP R6, R2 ;  /* 0x0000000200063308 */ /* 0x000e620000001000 */
[-C--:B------:R-:W-:Y:S02]  /*14e20*/  IADD3 R11, -R11, R0.reuse, RZ ;  /* 0x000000000b0b7210 */ /* 0x080fe40007ffe1ff */
[----:B------:R-:W-:Y:S01]  /*14e30*/  LOP3.LUT R9, R9, 0xfffffff8, RZ, 0xc0, !PT ;  /* 0xfffffff809097812 */ /* 0x000fe200078ec0ff */
[----:B------:R-:W2:Y:S03]  /*14e40*/  @P4 LDC R25, c[0x0][0x2e8] ;  /* 0x0000ba00ff194b82 */ /* 0x000ea60000000800 */
[----:B------:R-:W-:Y:S01]  /*14e50*/  IADD3 R9, R10, -R9, RZ ;  /* 0x800000090a097210 */ /* 0x000fe20007ffe0ff */
[----:B------:R-:W3:Y:S01]  /*14e60*/  @P4 MUFU.RCP R5, R4 ;  /* 0x0000000400054308 */ /* 0x000ee20000001000 */
[----:B------:R-:W-:-:S02]  /*14e70*/  LEA.HI R10, R7, R0, RZ, 0x5 ;  /* 0x00000000070a7211 */ /* 0x000fc400078f28ff */
[C---:B------:R-:W-:Y:S02]  /*14e80*/  SHF.L.U32 R12, R9.reuse, 0x6, RZ ;  /* 0x00000006090c7819 */ /* 0x040fe400000006ff */
[----:B------:R-:W-:Y:S02]  /*14e90*/  SHF.R.S32.HI R8, RZ, 0x5, R10 ;  /* 0x00000005ff087819 */ /* 0x000fe4000001140a */
[----:B------:R-:W-:Y:S01]  /*14ea0*/  LOP3.LUT R12, R12, 0x1c0, RZ, 0xc0, !PT ;  /* 0x000001c00c0c7812 */ /* 0x000fe200078ec0ff */
[----:B------:R-:W4:Y:S01]  /*14eb0*/  @P4 MUFU.LG2 R4, R4 ;  /* 0x0000000400044308 */ /* 0x000f220000000c00 */
[----:B------:R-:W-:Y:S01]  /*14ec0*/  LOP3.LUT R13, R9, 0x1, RZ, 0xc0, !PT ;  /* 0x00000001090d7812 */ /* 0x000fe200078ec0ff */
[----:B-1----:R-:W-:Y:S01]  /*14ed0*/  FMUL.FTZ R99, R6, R99 ;  /* 0x0000006306637220 */ /* 0x002fe20000410000 */
[----:B------:R-:W-:Y:S01]  /*14ee0*/  LEA R11, R8, R11, 0x9 ;  /* 0x0000000b080b7211 */ /* 0x000fe200078e48ff */
[----:B------:R-:W-:Y:S01]  /*14ef0*/  FMUL.FTZ R98, R6, R98 ;  /* 0x0000006206627220 */ /* 0x000fe20000410000 */
[----:B------:R-:W-:Y:S01]  /*14f00*/  LEA.HI R12, R12, R12, RZ, 0x1d ;  /* 0x0000000c0c0c7211 */ /* 0x000fe200078fe8ff */
[C---:B------:R-:W-:Y:S01]  /*14f10*/  FMUL.FTZ R39, R6.reuse, R39 ;  /* 0x0000002706277220 */ /* 0x040fe20000410000 */
[----:B------:R-:W-:Y:S01]  /*14f20*/  ISETP.NE.U32.AND P0, PT, R13, 0x1, PT ;  /* 0x000000010d00780c */ /* 0x000fe20003f05070 */
[C---:B------:R-:W-:Y:S01]  /*14f30*/  FMUL.FTZ R38, R6.reuse, R38 ;  /* 0x0000002606267220 */ /* 0x040fe20000410000 */
[----:B------:R-:W-:Y:S01]  /*14f40*/  LEA R11, R11, R12, 0x1 ;  /* 0x0000000c0b0b7211 */ /* 0x000fe200078e08ff */
[----:B---3--:R-:W-:Y:S01]  /*14f50*/  FMUL.FTZ R96, R5, R96 ;  /* 0x0000006005607220 */ /* 0x008fe20000410000 */
[----:B------:R-:W-:Y:S01]  /*14f60*/  R2P PR, R9, 0x6 ;  /* 0x0000000609007804 */ /* 0x000fe20000000000 */
[C---:B------:R-:W-:Y:S01]  /*14f70*/  FMUL.FTZ R97, R5.reuse, R97 ;  /* 0x0000006105617220 */ /* 0x040fe20000410000 */
[----:B------:R-:W-:Y:S01]  /*14f80*/  MOV R9, 0x20 ;  /* 0x0000002000097802 */ /* 0x000fe20000000f00 */
[----:B------:R-:W-:Y:S01]  /*14f90*/  FMUL.FTZ R36, R5, R36 ;  /* 0x0000002405247220 */ /* 0x000fe20000410000 */
[----:B------:R-:W-:Y:S01]  /*14fa0*/  LEA R11, R11, UR4, 0x1 ;  /* 0x000000040b0b7c11 */ /* 0x000fe2000f8e08ff */
[----:B------:R-:W-:Y:S01]  /*14fb0*/  FMUL.FTZ R37, R5, R37 ;  /* 0x0000002505257220 */ /* 0x000fe20000410000 */
[----:B------:R-:W-:Y:S01]  /*14fc0*/  SEL R12, R9, 0xffffffe0, !P1 ;  /* 0xffffffe0090c7807 */ /* 0x000fe20004800000 */
[C---:B------:R-:W-:Y:S01]  /*14fd0*/  FMUL.FTZ R40, R5.reuse, R40 ;  /* 0x0000002805287220 */ /* 0x040fe20000410000 */
[----:B------:R-:W-:Y:S01]  /*14fe0*/  MOV R9, 0x40 ;  /* 0x0000004000097802 */ /* 0x000fe20000000f00 */
[C---:B------:R-:W-:Y:S01]  /*14ff0*/  FMUL.FTZ R41, R5.reuse, R41 ;  /* 0x0000002905297220 */ /* 0x040fe20000410000 */
[C---:B------:R-:W-:Y:S01]  /*15000*/  FMUL.FTZ R43, R6.reuse, R43 ;  /* 0x0000002b062b7220 */ /* 0x040fe20000410000 */
[C---:B------:R-:W-:Y:S01]  /*15010*/  FMUL.FTZ R42, R6.reuse, R42 ;  /* 0x0000002a062a7220 */ /* 0x040fe20000410000 */
[C---:B------:R-:W-:Y:S01]  /*15020*/  FMUL.FTZ R44, R5.reuse, R44 ;  /* 0x0000002c052c7220 */ /* 0x040fe20000410000 */
[----:B------:R-:W-:Y:S01]  /*15030*/  FMUL.FTZ R45, R5, R45 ;  /* 0x0000002d052d7220 */ /* 0x000fe20000410000 */
        /* <DEDUP_REMOVED lines=9> */
[----:B------:R-:W-:Y:S01]  /*150d0*/  FMUL.FTZ R53, R5, R53 ;  /* 0x0000003505357220 */ /* 0x000fe20000410000 */
[C---:B------:R-:W-:Y:S01]  /*150e0*/  FMUL.FTZ R55, R6.reuse, R55 ;  /* 0x0000003706377220 */ /* 0x040fe20000410000 */
[C---:B------:R-:W-:Y:S01]  /*150f0*/  FMUL.FTZ R54, R6.reuse, R54 ;  /* 0x0000003606367220 */ /* 0x040fe20000410000 */
        /* <DEDUP_REMOVED lines=82> */
[----:B------:R-:W3:Y:S01]  /*15620*/  @P3 MUFU.LG2 R2, R2 ;  /* 0x0000000200023308 */ /* 0x000ee20000000c00 */
[----:B------:R-:W-:Y:S01]  /*15630*/  F2FP.F16.F32.PACK_AB R94, R95, R94 ;  /* 0x0000005e5f5e723e */ /* 0x000fe200000000ff */
[----:B------:R-:W-:Y:S01]  /*15640*/  STS [R19+0x400], R54 ;  /* 0x0004003613007388 */ /* 0x000fe20000000800 */
[----:B------:R-:W-:Y:S01]  /*15650*/  F2FP.F16.F32.PACK_AB R76, R77, R76 ;  /* 0x0000004c4d4c723e */ /* 0x000fe200000000ff */
[----:B------:R-:W-:Y:S01]  /*15660*/  ULDC.U8 UR4, c[0x0][0x3d8] ;  /* 0x0000f60000047ab9 */ /* 0x000fe20000000000 */
        /* <DEDUP_REMOVED lines=17> */
[----:B------:R-:W-:Y:S04]  /*15780*/  STS [R15+0x2400], R74 ;  /* 0x0024004a0f007388 */ /* 0x000fe80000000800 */
[----:B------:R-:W-:Y:S04]  /*15790*/  STS [R9+0x2000], R92 ;  /* 0x0020005c09007388 */ /* 0x000fe80000000800 */
[----:B------:R2:W-:Y:S01]  /*157a0*/  STS [R9+0x2400], R94 ;  /* 0x0024005e09007388 */ /* 0x0005e20000000800 */
[----:B-----5:R-:W-:-:S03]  /*157b0*/  MOV R11, 0x7f800000 ;  /* 0x7f800000000b7802 */ /* 0x020fc60000000f00 */
[----:B------:R2:W-:Y:S04]  /*157c0*/  STS [R17+0x2000], R76 ;  /* 0x0020004c11007388 */ /* 0x0005e80000000800 */
[----:B------:R2:W-:Y:S01]  /*157d0*/  STS [R17+0x2400], R78 ;  /* 0x0024004e11007388 */ /* 0x0005e20000000800 */
[----:B----4-:R-:W-:Y:S01]  /*157e0*/  @P4 FMUL.FTZ R13, R4, 0.69314718246459960938 ;  /* 0x3f317218040d4820 */ /* 0x010fe20000410000 */
[----:B---3--:R-:W-:Y:S02]  /*157f0*/  @P3 FMUL.FTZ R4, R2, 0.69314718246459960938 ;  /* 0x3f31721802043820 */ /* 0x008fe40000410000 */
[----:B------:R3:W-:Y:S02]  /*15800*/  STS [R19+0x2000], R80 ;  /* 0x0020005013007388 */ /* 0x0007e40000000800 */
[----:B-1----:R-:W-:-:S02]  /*15810*/  @P3 FFMA.FTZ R11, R3, R12, R4 ;  /* 0x0000000c030b3223 */ /* 0x002fc40000010004 */
[----:B------:R3:W-:Y:S04]  /*15820*/  STS [R19+0x2400], R82 ;  /* 0x0024005213007388 */ /* 0x0007e80000000800 */
[----:B------:R3:W-:Y:S04]  /*15830*/  STS [R21+0x2000], R88 ;  /* 0x0020005815007388 */ /* 0x0007e80000000800 */
[----:B------:R3:W-:Y:S01]  /*15840*/  STS [R21+0x2400], R90 ;  /* 0x0024005a15007388 */ /* 0x0007e20000000800 */
[----:B--2---:R-:W-:Y:S01]  /*15850*/  MOV R9, 0x7f800000 ;  /* 0x7f80000000097802 */ /* 0x004fe20000000f00 */
[----:B------:R-:W-:-:S02]  /*15860*/  @P4 FFMA.FTZ R9, R100, R25, R13 ;  /* 0x0000001964094223 */ /* 0x000fc4000001000d */
[----:B------:R3:W-:Y:S04]  /*15870*/  STS [R23+0x2000], R5 ;  /* 0x0020000517007388 */ /* 0x0007e80000000800 */
[----:B------:R3:W-:Y:S01]  /*15880*/  STS [R23+0x2400], R6 ;  /* 0x0024000617007388 */ /* 0x0007e20000000800 */
[----:B------:R-:W-:Y:S05]  /*15890*/  @!P0 BRA `(.L_x_6928) ;  /* 0x0000000000248947 */ /* 0x000fea0003800000 */
[----:B------:R-:W3:Y:S01]  /*158a0*/  S2R R17, SR_CTAID.Y ;  /* 0x0000000000117919 */ /* 0x000ee20000002600 */
[----:B------:R-:W3:Y:S01]  /*158b0*/  LDC R2, c[0x0][0x2c4] ;  /* 0x0000b100ff027b82 */ /* 0x000ee20000000800 */
[----:B------:R-:W-:Y:S01]  /*158c0*/  ISETP.NE.AND P0, PT, R160, -0x1, PT ;  /* 0xffffffffa000780c */ /* 0x000fe20003f05270 */
[----:B------:R-:W1:Y:S06]  /*158d0*/  S2R R26, SR_CTAID.Z ;  /* 0x00000000001a7919 */ /* 0x000e6c0000002700 */
[----:B------:R-:W1:Y:S01]  /*158e0*/  LDC R3, c[0x0][0x2e4] ;  /* 0x0000b900ff037b82 */ /* 0x000e620000000800 */
[----:B---3--:R-:W-:-:S05]  /*158f0*/  IMAD R5, R17, R2, RZ ;  /* 0x0000000211057224 */ /* 0x008fca00078e02ff */
[----:B------:R-:W-:-:S05]  /*15900*/  SEL R2, R5, R160, !P0 ;  /* 0x000000a005027207 */ /* 0x000fca0004000000 */
[----:B-1----:R-:W-:Y:S01]  /*15910*/  IMAD R2, R26, R3, R2 ;  /* 0x000000031a027224 */ /* 0x002fe200078e0202 */
[----:B------:R-:W-:Y:S06]  /*15920*/  BRA `(.L_x_6929) ;  /* 0x0000000000187947 */ /* 0x000fec0003800000 */
.L_x_6928:
[----:B------:R-:W1:Y:S01]  /*15930*/  S2R R26, SR_CTAID.Z ;  /* 0x00000000001a7919 */ /* 0x000e620000002700 */
[----:B------:R-:W1:Y:S01]  /*15940*/  LDC R3, c[0x0][0x270] ;  /* 0x00009c00ff037b82 */ /* 0x000e620000000800 */
[----:B------:R-:W1:Y:S07]  /*15950*/  S2R R17, SR_CTAID.Y ;  /* 0x0000000000117919 */ /* 0x000e6e0000002600 */
[----:B------:R-:W2:Y:S01]  /*15960*/  LDC R2, c[0x0][0x2c4] ;  /* 0x0000b100ff027b82 */ /* 0x000ea20000000800 */
[----:B-1----:R-:W-:-:S04]  /*15970*/  IMAD R3, R17, R3, R26 ;  /* 0x0000000311037224 */ /* 0x002fc800078e021a */
[----:B--2---:R-:W-:-:S07]  /*15980*/  IMAD R2, R3, R2, RZ ;  /* 0x0000000203027224 */ /* 0x004fce00078e02ff */
.L_x_6929:
[----:B---3--:R-:W-:Y:S01]  /*15990*/  LOP3.LUT R5, R10, 0xffffffe0, RZ, 0xc0, !PT ;  /* 0xffffffe00a057812 */ /* 0x008fe200078ec0ff */
        /* <DEDUP_REMOVED lines=12> */
[----:B------:R-:W-:Y:S01]  /*15a60*/  VIADD R4, R170, 0x8 ;  /* 0x00000008aa047836 */ /* 0x000fe20000000000 */
[----:B------:R-:W-:Y:S01]  /*15a70*/  ULDC.64 UR4, c[0x0][0x2b0] ;  /* 0x0000ac0000047ab9 */ /* 0x000fe20000000a00 */
[C---:B--2---:R-:W-:Y:S02]  /*15a80*/  IMAD R13, R3.reuse, 0x40, R2 ;  /* 0x00000040030d7824 */ /* 0x044fe400078e0202 */
        /* <DEDUP_REMOVED lines=10> */
.L_x_6931:
[----:B------:R-:W-:Y:S05]  /*15b30*/  BSYNC B0 ;  /* 0x0000000000007941 */ /* 0x000fea0003800000 */
.L_x_6930:
[----:B------:R-:W3:Y:S01]  /*15b40*/  S2UR UR5, SR_CTAID.X ;  /* 0x00000000000579c3 */ /* 0x000ee20000002500 */
[----:B-12---:R-:W-:Y:S01]  /*15b50*/  SHF.R.S32.HI R9, RZ, 0x1f, R6 ;  /* 0x0000001fff097819 */ /* 0x006fe20000011406 */
[----:B------:R1:W2:Y:S01]  /*15b60*/  LDS.128 R12, [R161+0x3800] ;  /* 0x00380000a10c7984 */ /* 0x0002a20000000c00 */
[----:B------:R-:W-:Y:S01]  /*15b70*/  LEA.HI R7, R7, R0, RZ, 0x3 ;  /* 0x0000000007077211 */ /* 0x000fe200078f18ff */
[----:B------:R-:W-:Y:S01]  /*15b80*/  BSSY B0, `(.L_x_6932) ;  /* 0x0000036000007945 */ /* 0x000fe20003800000 */
[----:B------:R-:W-:Y:S02]  /*15b90*/  LEA.HI R6, R9, R6, RZ, 0x3 ;  /* 0x0000000609067211 */ /* 0x000fe400078f18ff */
[----:B------:R-:W-:Y:S01]  /*15ba0*/  LOP3.LUT R7, R7, 0xfffffff8, RZ, 0xc0, !PT ;  /* 0xfffffff807077812 */ /* 0x000fe200078ec0ff */
[----:B------:R-:W4:Y:S01]  /*15bb0*/  LDC.64 R2, c[0x0][0x290] ;  /* 0x0000a400ff027b82 */ /* 0x000f220000000a00 */
[----:B------:R-:W-:Y:S01]  /*15bc0*/  SHF.R.S32.HI R6, RZ, 0x3, R6 ;  /* 0x00000003ff067819 */ /* 0x000fe20000011406 */
[----:B------:R1:W1:Y:S01]  /*15bd0*/  LDS.128 R8, [R161+0x1800] ;  /* 0x00180000a1087984 */ /* 0x0002620000000c00 */
[----:B------:R-:W-:Y:S01]  /*15be0*/  SHF.R.S32.HI R19, RZ, 0x1f, R17 ;  /* 0x0000001fff137819 */ /* 0x000fe20000011411 */
[----:B------:R-:W-:Y:S01]  /*15bf0*/  IMAD.IADD R7, R0, 0x1, -R7 ;  /* 0x0000000100077824 */ /* 0x000fe200078e0a07 */
[----:B------:R-:W-:Y:S01]  /*15c00*/  ISETP.NE.AND P0, PT, R160, -0x1, PT ;  /* 0xffffffffa000780c */ /* 0x000fe20003f05270 */
[----:B------:R-:W-:-:S02]  /*15c10*/  VIADD R0, R6, 0x10 ;  /* 0x0000001006007836 */ /* 0x000fc40000000000 */
[----:B------:R-:W5:Y:S01]  /*15c20*/  LDC.64 R4, c[0x0][0x298] ;  /* 0x0000a600ff047b82 */ /* 0x000f620000000a00 */
[----:B------:R-:W-:Y:S01]  /*15c30*/  IMAD.SHL.U32 R18, R7, 0x8, RZ ;  /* 0x0000000807127824 */ /* 0x000fe200078e00ff */
[----:B---3--:R-:W-:-:S04]  /*15c40*/  USHF.L.U32 UR5, UR5, 0x6, URZ ;  /* 0x0000000605057899 */ /* 0x008fc8000800063f */
[----:B------:R-:W-:Y:S02]  /*15c50*/  USHF.R.S32.HI UR4, URZ, 0x1f, UR5 ;  /* 0x0000001f3f047899 */ /* 0x000fe40008011405 */
[----:B------:R-:W-:-:S05]  /*15c60*/  VIADD R159, R159, -UR5 ;  /* 0x800000059f9f7c36 */ /* 0x000fca0008000000 */
[----:B------:R-:W-:Y:S01]  /*15c70*/  ISETP.GE.AND P3, PT, R0, R159, PT ;  /* 0x0000009f0000720c */ /* 0x000fe20003f66270 */
[----:B----4-:R-:W-:Y:S01]  /*15c80*/  IMAD R0, R19, R2, RZ ;  /* 0x0000000213007224 */ /* 0x010fe200078e02ff */
[----:B------:R-:W-:-:S03]  /*15c90*/  SHF.R.S32.HI R19, RZ, 0x1f, R18 ;  /* 0x0000001fff137819 */ /* 0x000fc60000011412 */
[----:B------:R-:W-:Y:S02]  /*15ca0*/  IMAD R0, R17, R3, R0 ;  /* 0x0000000311007224 */ /* 0x000fe400078e0200 */
[----:B-----5:R-:W-:-:S04]  /*15cb0*/  IMAD.WIDE.U32 R20, R160, R4, RZ ;  /* 0x00000004a0147225 */ /* 0x020fc800078e00ff */
[----:B------:R-:W-:-:S04]  /*15cc0*/  IMAD.WIDE.U32 R16, R17, R2, RZ ;  /* 0x0000000211107225 */ /* 0x000fc800078e00ff */
[----:B------:R-:W-:Y:S01]  /*15cd0*/  IMAD.WIDE.U32 R18, R4, UR5, R18 ;  /* 0x0000000504127c25 */ /* 0x000fe2000f8e0012 */
[----:B------:R-:W-:-:S03]  /*15ce0*/  SEL R20, R16, R20, !P0 ;  /* 0x0000001410147207 */ /* 0x000fc60004000000 */
[----:B------:R-:W-:Y:S02]  /*15cf0*/  IMAD R2, R4, UR4, RZ ;  /* 0x0000000404027c24 */ /* 0x000fe4000f8e02ff */
[----:B------:R-:W-:Y:S01]  /*15d00*/  IMAD R160, R160, R5, R21 ;  /* 0x00000005a0a07224 */ /* 0x000fe200078e0215 */
[----:B------:R-:W-:Y:S01]  /*15d10*/  @!P0 IADD3 R160, R17, R0, RZ ;  /* 0x0000000011a08210 */ /* 0x000fe20007ffe0ff */
[----:B------:R-:W-:Y:S01]  /*15d20*/  IMAD R3, R5, UR5, R2 ;  /* 0x0000000505037c24 */ /* 0x000fe2000f8e0202 */
[----:B------:R-:W-:Y:S01]  /*15d30*/  SHF.R.S32.HI R0, RZ, 0x1f, R26 ;  /* 0x0000001fff007819 */ /* 0x000fe2000001141a */
[----:B------:R-:W-:Y:S01]  /*15d40*/  ULDC.64 UR4, c[0x0][0x2a0] ;  /* 0x0000a80000047ab9 */ /* 0x000fe20000000a00 */
[----:B------:R-:W-:Y:S01]  /*15d50*/  IADD3 R20, P0, R20, R18, RZ ;  /* 0x0000001214147210 */ /* 0x000fe20007f1e0ff */
[----:B------:R-:W-:Y:S02]  /*15d60*/  VIADD R16, R6, 0x20 ;  /* 0x0000002006107836 */ /* 0x000fe40000000000 */
[----:B------:R-:W-:Y:S01]  /*15d70*/  IMAD R29, R0, UR4, RZ ;  /* 0x00000004001d7c24 */ /* 0x000fe2000f8e02ff */
[----:B------:R-:W-:Y:S01]  /*15d80*/  IADD3.X R21, R160, R3, R19, P0, !PT ;  /* 0x00000003a0157210 */ /* 0x000fe200007fe413 */
[----:B------:R-:W-:Y:S01]  /*15d90*/  VIADD R2, R6, 0x30 ;  /* 0x0000003006027836 */ /* 0x000fe20000000000 */
[-C--:B------:R-:W-:Y:S01]  /*15da0*/  ISETP.GE.AND P2, PT, R16, R159.reuse, PT ;  /* 0x0000009f1000720c */ /* 0x080fe20003f46270 */
[C---:B------:R-:W-:Y:S01]  /*15db0*/  IMAD R29, R26.reuse, UR5, R29 ;  /* 0x000000051a1d7c24 */ /* 0x040fe2000f8e021d */
[----:B------:R3:W4:Y:S01]  /*15dc0*/  LDS.128 R16, [R161+0x2000] ;  /* 0x00200000a1107984 */ /* 0x0007220000000c00 */
[----:B------:R-:W-:Y:S01]  /*15dd0*/  IMAD.WIDE.U32 R26, R26, UR4, R20 ;  /* 0x000000041a1a7c25 */ /* 0x000fe2000f8e0014 */
[----:B------:R-:W-:-:S02]  /*15de0*/  ISETP.GE.AND P0, PT, R6, R159, PT ;  /* 0x0000009f0600720c */ /* 0x000fc40003f06270 */
[----:B------:R3:W1:Y:S01]  /*15df0*/  LDS.128 R20, [R161] ;  /* 0x00000000a1147984 */ /* 0x0006620000000c00 */
[----:B------:R-:W-:Y:S02]  /*15e00*/  ISETP.GE.AND P1, PT, R2, R159, PT ;  /* 0x0000009f0200720c */ /* 0x000fe40003f26270 */
[----:B------:R-:W-:Y:S02]  /*15e10*/  SHF.R.S32.HI R3, RZ, 0x1f, R6 ;  /* 0x0000001fff037819 */ /* 0x000fe40000011406 */
[----:B------:R-:W-:-:S06]  /*15e20*/  IADD3 R29, R29, R27, RZ ;  /* 0x0000001b1d1d7210 */ /* 0x000fcc0007ffe0ff */
[----:B--2---:R-:W-:Y:S05]  /*15e30*/  @P0 BRA `(.L_x_6933) ;  /* 0x0000000000280947 */ /* 0x004fea0003800000 */
        /* <DEDUP_REMOVED lines=8> */
[----:B-1----:R2:W-:Y:S04]  /*15ec0*/  STG.E.128 desc[UR6][R30.64], R20 ;  /* 0x000000141e007986 */ /* 0x0025e8000c101d06 */
[----:B----4-:R2:W-:Y:S02]  /*15ed0*/  STG.E.128 desc[UR6][R30.64+0x80], R16 ;  /* 0x000080101e007986 */ /* 0x0105e4000c101d06 */
.L_x_6933:
[----:B------:R-:W-:Y:S05]  /*15ee0*/  BSYNC B0 ;  /* 0x0000000000007941 */ /* 0x000fea0003800000 */
.L_x_6932:
[----:B-12---:R1:W2:Y:S01]  /*15ef0*/  LDS.128 R20, [R161+0x800] ;  /* 0x00080000a1147984 */ /* 0x0062a20000000c00 */
        /* <DEDUP_REMOVED lines=14> */
[----:B--2---:R2:W-:Y:S04]  /*15fe0*/  STG.E.128 desc[UR6][R30.64], R20 ;  /* 0x000000141e007986 */ /* 0x0045e8000c101d06 */
[----:B----4-:R2:W-:Y:S02]  /*15ff0*/  STG.E.128 desc[UR6][R30.64+0x80], R16 ;  /* 0x000080101e007986 */ /* 0x0105e4000c101d06 */
.L_x_6935:
[----:B------:R-:W-:Y:S05]  /*16000*/  BSYNC B0 ;  /* 0x0000000000007941 */ /* 0x000fea0003800000 */
.L_x_6934:
[----:B--2-4-:R2:W4:Y:S01]  /*16010*/  LDS.128 R16, [R161+0x1000] ;  /* 0x00100000a1107984 */ /* 0x0145220000000c00 */
        /* <DEDUP_REMOVED lines=16> */
.L_x_6937:
[----:B------:R-:W-:Y:S05]  /*16120*/  BSYNC B0 ;  /* 0x0000000000007941 */ /* 0x000fea0003800000 */
.L_x_6936:
        /* <DEDUP_REMOVED lines=15> */
.L_x_6938:
        /* <DEDUP_REMOVED lines=14> */
.L_x_8420:


//--------------------- .text._ZN5flash24flash_fwd_splitkv_kernelI23Flash_fwd_kernel_traitsILi128ELi64ELi64ELi4ELb0ELb0EN7cutlass6half_tE19Flash_kernel_traitsILi128ELi64ELi64ELi4ES3_EELb1ELb0ELb0ELb0ELb1ELb1ELb0ELb1EEEvNS_16Flash_fwd_paramsE --------------------------
	.section	.text._ZN5flash24flash_fwd_splitkv_kernelI23Flash_fwd_kernel_traitsILi128ELi64ELi64ELi4ELb0ELb0EN7cutlass6half_tE19Flash_kernel_traitsILi128ELi64ELi64ELi4ES3_EELb1ELb0ELb0ELb0ELb1ELb1ELb0ELb1EEEvNS_16Flash_fwd_paramsE,"ax",@progbits
	.align	128
        .global         _ZN5flash24flash_fwd_splitkv_kernelI23Flash_fwd_kernel_traitsILi128ELi64ELi64ELi4ELb0ELb0EN7cutlass6half_tE19Flash_kernel_traitsILi128ELi64ELi64ELi4ES3_EELb1ELb0ELb0ELb0ELb1ELb1ELb0ELb1EEEvNS_16Flash_fwd_paramsE
        .type           _ZN5flash24flash_fwd_splitkv_kernelI23Flash_fwd_kernel_traitsILi128ELi64ELi64ELi4ELb0ELb0EN7cutlass6half_tE19Flash_kernel_traitsILi128ELi64ELi64ELi4ES3_EELb1ELb0ELb0ELb0ELb1ELb1ELb0ELb1EEEvNS_16Flash_fwd_paramsE,@function
        .size           _ZN5flash24flash_fwd_splitkv_kernelI23Flash_fwd_kernel_traitsILi128ELi64ELi64ELi4ELb0ELb0EN7cutlass6half_tE19Flash_kernel_traitsILi128ELi64ELi64ELi4ES3_EELb1ELb0ELb0ELb0ELb1ELb1ELb0ELb1EEEvNS_16Flash_fwd_paramsE,(.L_x_8421 - _ZN5flash24flash_fwd_splitkv_kernelI23Flash_fwd_kernel_traitsILi128ELi64ELi64ELi4ELb0ELb0EN7cutlass6half_tE19Flash_kernel_traitsILi128ELi64ELi64ELi4ES3_EELb1ELb0ELb0ELb0ELb1ELb1ELb0ELb1EEEvNS_16Flash_fwd_paramsE)
        .other          _ZN5flash24flash_fwd_splitkv_kernelI23Flash_fwd_kernel_traitsILi128ELi64ELi64ELi4ELb0ELb0EN7cutlass6half_tE19Flash_kernel_traitsILi128ELi64ELi64ELi4ES3_EELb1ELb0ELb0ELb0ELb1ELb1ELb0ELb1EEEvNS_16Flash_fwd_paramsE,@"STO_CUDA_ENTRY STV_DEFAULT"
_ZN5flash24flash_fwd_splitkv_kernelI23Flash_fwd_kernel_traitsILi128ELi64ELi64ELi4ELb0ELb0EN7cutlass6half_tE19Flash_kernel_traitsILi128ELi64ELi64ELi4ES3_EELb1ELb0ELb0ELb0ELb1ELb1ELb0ELb1EEEvNS_16Flash_fwd_paramsE:
.text._ZN5flash24flash_fwd_splitkv_kernelI23Flash_fwd_kernel_traitsILi128ELi64ELi64ELi4ELb0ELb0EN7cutlass6half_tE19Flash_kernel_traitsILi128ELi64ELi64ELi4ES3_EELb1ELb0ELb0ELb0ELb1ELb1ELb0ELb1EEEvNS_16Flash_fwd_paramsE:
        /* <DEDUP_REMOVED lines=41> */
.L_x_6939:
[----:B------:R-:W1:Y:S02]  /*0290*/  LDC R7, c[0x0][0x2c8] ;  /* 0x0000b200ff077b82 */ /* 0x000e640000000800 */
.L_x_6940:
        /* <DEDUP_REMOVED lines=91> */
.L_x_6943:
[----:B------:R-:W-:Y:S05]  /*0850*/  BSYNC B0 ;  /* 0x0000000000007941 */ /* 0x000fea0003800000 */
.L_x_6942:
        /* <DEDUP_REMOVED lines=17> */
.L_x_6945:
[----:B------:R-:W-:Y:S05]  /*0970*/  BSYNC B0 ;  /* 0x0000000000007941 */ /* 0x000fea0003800000 */
.L_x_6944:
        /* <DEDUP_REMOVED lines=16> */
.L_x_6947:
[----:B------:R-:W-:Y:S05]  /*0a80*/  BSYNC B0 ;  /* 0x0000000000007941 */ /* 0x000fea0003800000 */
.L_x_6946:
        /* <DEDUP_REMOVED lines=14> */
.L_x_6949:
[----:B------:R-:W-:Y:S05]  /*0b70*/  BSYNC B0 ;  /* 0x0000000000007941 */ /* 0x000fea0003800000 */
.L_x_6948:
        /* <DEDUP_REMOVED lines=15> */
.L_x_6941:
        /* <DEDUP_REMOVED lines=22> */
.L_x_6950:
        /* <DEDUP_REMOVED lines=82> */
.L_x_6951:
        /* <DEDUP_REMOVED lines=49> */
.L_x_6953:
        /* <DEDUP_REMOVED lines=33> */
.L_x_6952:
        /* <DEDUP_REMOVED lines=221> */
.L_x_6992:
        /* <DEDUP_REMOVED lines=157> */
.L_x_6958:
[----:B------:R-:W-:Y:S05]  /*2fb0*/  BSYNC B0 ;  /* 0x0000000000007941 */ /* 0x000fea0003800000 */
.L_x_6957:
        /* <DEDUP_REMOVED lines=110> */
.L_x_6960:
[----:B------:R-:W-:Y:S05]  /*36a0*/  BSYNC B0 ;  /* 0x0000000000007941 */ /* 0x000fea0003800000 */
.L_x_6959:
        /* <DEDUP_REMOVED lines=114> */
.L_x_6962:
[----:B------:R-:W-:Y:S05]  /*3dd0*/  BSYNC B0 ;  /* 0x0000000000007941 */ /* 0x000fea0003800000 */
.L_x_6961:
        /* <DEDUP_REMOVED lines=118> */
.L_x_6964:
[----:B------:R-:W-:Y:S05]  /*4540*/  BSYNC B0 ;  /* 0x0000000000007941 */ /* 0x000fea0003800000 */
.L_x_6963:
[C---:B------:R-:W-:Y:S01]  /*4550*/  LEA R46, P1, R49.reuse, R46, 0x1 ;  /* 0x0000002e312e7211 */ /* 0x040fe200078208ff */
[----:B------:R-:W-:Y:S01]  /*4560*/  IMAD.MOV.U32 R8, RZ, RZ, R10 ;  /* 0x000000ffff087224 */ /* 0x000fe200078e000a */
[----:B------:R-:W-:Y:S02]  /*4570*/  UMOV UR4, UR21 ;  /* 0x0000001500047c82 */ /* 0x000fe40008000000 */
[C---:B------:R-:W-:Y:S02]  /*4580*/  LEA.HI.X.SX32 R47, R49.reuse, R47, 0x1, P1 ;  /* 0x0000002f312f7211 */ /* 0x040fe400008f0eff */
[C---:B------:R-:W-:Y:S04]  /*4590*/  LEA R10, P0, R49.reuse, R8, 0x1 ;  /* 0x00000008310a7211 */ /* 0x040fe800078008ff */
[----:B------:R-:W-:Y:S01]  /*45a0*/  LEA.HI.X.SX32 R9, R49, R9, 0x1, P0 ;  /* 0x0000000931097211 */ /* 0x000fe200000f0eff */
[----:B------:R-:W-:Y:S08]  /*45b0*/  BRA `(.L_x_6965) ;  /* 0x0000003000e87947 */ /* 0x000ff00003800000 */
.L_x_6956:
        /* <DEDUP_REMOVED lines=91> */
.L_x_6969:
[----:B------:R-:W-:Y:S05]  /*4b70*/  BSYNC B0 ;  /* 0x0000000000007941 */ /* 0x000fea0003800000 */
.L_x_6968:
        /* <DEDUP_REMOVED lines=91> */
.L_x_6971:
[----:B------:R-:W-:Y:S05]  /*5130*/  BSYNC B0 ;  /* 0x0000000000007941 */ /* 0x000fea0003800000 */
.L_x_6970:
[----:B-----5:R4:W-:Y:S02]  /*5140*/  STG.E.128 desc[UR6][R84.64+0x80], R36 ;  /* 0x0000802454007986 */ /* 0x0209e4000c101d06 */
.L_x_6967:
[----:B------:R-:W-:Y:S05]  /*5150*/  BSYNC B1 ;  /* 0x0000000000017941 */ /* 0x000fea0003800000 */
.L_x_6966:
        /* <DEDUP_REMOVED lines=98> */
.L_x_6975:
[----:B------:R-:W-:Y:S05]  /*5780*/  BSYNC B0 ;  /* 0x0000000000007941 */ /* 0x000fea0003800000 */
.L_x_6974:
        /* <DEDUP_REMOVED lines=95> */
.L_x_6977:
[----:B------:R-:W-:Y:S05]  /*5d80*/  BSYNC B0 ;  /* 0x0000000000007941 */ /* 0x000fea0003800000 */
.L_x_6976:
[----:B-----5:R1:W-:Y:S02]  /*5d90*/  STG.E.128 desc[UR6][R140.64+0x80], R32 ;  /* 0x000080208c007986 */ /* 0x0203e4000c101d06 */
.L_x_6973:
[----:B------:R-:W-:Y:S05]  /*5da0*/  BSYNC B1 ;  /* 0x0000000000017941 */ /* 0x000fea0003800000 */
.L_x_6972:
        /* <DEDUP_REMOVED lines=100> */
.L_x_6981:
[----:B------:R-:W-:Y:S05]  /*63f0*/  BSYNC B0 ;  /* 0x0000000000007941 */ /* 0x000fea0003800000 */
.L_x_6980:
        /* <DEDUP_REMOVED lines=95> */
.L_x_6983:
[----:B------:R-:W-:Y:S05]  /*69f0*/  BSYNC B0 ;  /* 0x0000000000007941 */ /* 0x000fea0003800000 */
.L_x_6982:
[----:B-----5:R2:W-:Y:S02]  /*6a00*/  STG.E.128 desc[UR6][R142.64], R32 ;  /* 0x000000208e007986 */ /* 0x0205e4000c101d06 */
.L_x_6979:
[----:B------:R-:W-:Y:S05]  /*6a10*/  BSYNC B1 ;  /* 0x0000000000017941 */ /* 0x000fea0003800000 */
.L_x_6978:
        /* <DEDUP_REMOVED lines=104> */
.L_x_6987:
[----:B------:R-:W-:Y:S05]  /*70a0*/  BSYNC B0 ;  /* 0x0000000000007941 */ /* 0x000fea0003800000 */
.L_x_6986:
        /* <DEDUP_REMOVED lines=95> */
.L_x_6989:
[----:B------:R-:W-:Y:S05]  /*76a0*/  BSYNC B0 ;  /* 0x0000000000007941 */ /* 0x000fea0003800000 */
.L_x_6988:
[----:B-----5:R2:W-:Y:S02]  /*76b0*/  STG.E.128 desc[UR6][R142.64], R32 ;  /* 0x000000208e007986 */ /* 0x0205e4000c101d06 */
.L_x_6985:
[----:B------:R-:W-:Y:S05]  /*76c0*/  BSYNC B1 ;  /* 0x0000000000017941 */ /* 0x000fea0003800000 */
.L_x_6984:
        /* <DEDUP_REMOVED lines=8> */
.L_x_6955:
        /* <DEDUP_REMOVED lines=33> */
.L_x_6965:
        /* <DEDUP_REMOVED lines=81> */
.L_x_6990:
        /* <DEDUP_REMOVED lines=10> */
.L_x_6991:
[----:B------:R-:W-:Y:S04]  /*7f10*/  IADD3 R11, R11, -0x1, RZ ;  /* 0xffffffff0b0b7810 */ /* 0x000fe80007ffe0ff */
[----:B------:R-:W-:Y:S11]  /*7f20*/  ISETP.GT.AND P0, PT, R11, R65, PT ;  /* 0x000000410b00720c */ /* 0x000ff60003f04270 */
[----:B------:R-:W-:Y:S02]  /*7f30*/  @!UPT UIADD3 URZ, URZ, URZ, URZ ;  /* 0x0000003f3f3ff290 */ /* 0x000fe4000fffe03f */
[----:B------:R-:W-:Y:S05]  /*7f40*/  @P0 BRA `(.L_x_6992) ;  /* 0xffffffa400a40947 */ /* 0x000fea000383ffff */
.L_x_6954:
        /* <DEDUP_REMOVED lines=102> */
.L_x_6999:
[----:B------:R-:W-:Y:S05]  /*85b0*/  BSYNC B0 ;  /* 0x0000000000007941 */ /* 0x000fea0003800000 */
.L_x_6998:
        /* <DEDUP_REMOVED lines=46> */
.L_x_7001:
[----:B------:R-:W-:Y:S05]  /*88a0*/  BSYNC B0 ;  /* 0x0000000000007941 */ /* 0x000fea0003800000 */
.L_x_7000:
[----:B------:R3:W-:Y:S02]  /*88b0*/  STS.128 [R153+0x2000], R8 ;  /* 0x0020000899007388 */ /* 0x0007e40000000c00 */
.L_x_6997:
[----:B------:R-:W-:Y:S05]  /*88c0*/  BSYNC B1 ;  /* 0x0000000000017941 */ /* 0x000fea0003800000 */
.L_x_6996:
        /* <DEDUP_REMOVED lines=61> */
.L_x_7005:
[----:B------:R-:W-:Y:S05]  /*8ca0*/  BSYNC B0 ;  /* 0x0000000000007941 */ /* 0x000fea0003800000 */
.L_x_7004:
        /* <DEDUP_REMOVED lines=46> */
.L_x_7007:
[----:B------:R-:W-:Y:S05]  /*8f90*/  BSYNC B0 ;  /* 0x0000000000007941 */ /* 0x000fea0003800000 */
.L_x_7006:
[----:B------:R4:W-:Y:S02]  /*8fa0*/  STS.128 [R153+0x2800], R8 ;  /* 0x0028000899007388 */ /* 0x0009e40000000c00 */
.L_x_7003:
[----:B------:R-:W-:Y:S05]  /*8fb0*/  BSYNC B1 ;  /* 0x0000000000017941 */ /* 0x000fea0003800000 */
.L_x_7002:
        /* <DEDUP_REMOVED lines=62> */
.L_x_7011:
[----:B------:R-:W-:Y:S05]  /*93a0*/  BSYNC B0 ;  /* 0x0000000000007941 */ /* 0x000fea0003800000 */
.L_x_7010:
        /* <DEDUP_REMOVED lines=46> */
.L_x_7013:
[----:B------:R-:W-:Y:S05]  /*9690*/  BSYNC B0 ;  /* 0x0000000000007941 */ /* 0x000fea0003800000 */
.L_x_7012:
[----:B------:R2:W-:Y:S02]  /*96a0*/  STS.128 [R153+0x3000], R8 ;  /* 0x0030000899007388 */ /* 0x0005e40000000c00 */
.L_x_7009:
[----:B------:R-:W-:Y:S05]  /*96b0*/  BSYNC B1 ;  /* 0x0000000000017941 */ /* 0x000fea0003800000 */
.L_x_7008:
        /* <DEDUP_REMOVED lines=59> */
.L_x_7016:
[----:B------:R-:W-:Y:S05]  /*9a70*/  BSYNC B0 ;  /* 0x0000000000007941 */ /* 0x000fea0003800000 */
.L_x_7015:
        /* <DEDUP_REMOVED lines=44> */
.L_x_7018:
[----:B------:R-:W-:Y:S05]  /*9d40*/  BSYNC B0 ;  /* 0x0000000000007941 */ /* 0x000fea0003800000 */
.L_x_7017:
[----:B------:R2:W-:Y:S01]  /*9d50*/  STS.128 [R153+0x3800], R8 ;  /* 0x0038000899007388 */ /* 0x0005e20000000c00 */
[----:B------:R-:W-:Y:S05]  /*9d60*/  BRA `(.L_x_7014) ;  /* 0x0000003000587947 */ /* 0x000fea0003800000 */
.L_x_6995:
        /* <DEDUP_REMOVED lines=89> */
.L_x_7022:
[----:B------:R-:W-:Y:S05]  /*a300*/  BSYNC B0 ;  /* 0x0000000000007941 */ /* 0x000fea0003800000 */
.L_x_7021:
        /* <DEDUP_REMOVED lines=88> */
.L_x_7024:
[----:B------:R-:W-:Y:S05]  /*a890*/  BSYNC B0 ;  /* 0x0000000000007941 */ /* 0x000fea0003800000 */
.L_x_7023:
[----:B------:R3:W-:Y:S02]  /*a8a0*/  STS.128 [R153+0x2000], R12 ;  /* 0x0020000c99007388 */ /* 0x0007e40000000c00 */
.L_x_7020:
[----:B------:R-:W-:Y:S05]  /*a8b0*/  BSYNC B1 ;  /* 0x0000000000017941 */ /* 0x000fea0003800000 */
.L_x_7019:
        /* <DEDUP_REMOVED lines=94> */
.L_x_7028:
[----:B------:R-:W-:Y:S05]  /*aea0*/  BSYNC B0 ;  /* 0x0000000000007941 */ /* 0x000fea0003800000 */
.L_x_7027:
        /* <DEDUP_REMOVED lines=91> */
.L_x_7030:
[----:B------:R-:W-:Y:S05]  /*b460*/  BSYNC B0 ;  /* 0x0000000000007941 */ /* 0x000fea0003800000 */
.L_x_7029:
[----:B------:R4:W-:Y:S02]  /*b470*/  STS.128 [R153+0x2800], R12 ;  /* 0x0028000c99007388 */ /* 0x0009e40000000c00 */
.L_x_7026:
[----:B------:R-:W-:Y:S05]  /*b480*/  BSYNC B1 ;  /* 0x0000000000017941 */ /* 0x000fea0003800000 */
.L_x_7025:
        /* <DEDUP_REMOVED lines=95> */
.L_x_7034:
[----:B------:R-:W-:Y:S05]  /*ba80*/  BSYNC B0 ;  /* 0x0000000000007941 */ /* 0x000fea0003800000 */
.L_x_7033:
        /* <DEDUP_REMOVED lines=90> */
.L_x_7036:
[----:B------:R-:W-:Y:S05]  /*c030*/  BSYNC B0 ;  /* 0x0000000000007941 */ /* 0x000fea0003800000 */
.L_x_7035:
[----:B------:R4:W-:Y:S02]  /*c040*/  STS.128 [R153+0x3000], R12 ;  /* 0x0030000c99007388 */ /* 0x0009e40000000c00 */
.L_x_7032:
[----:B------:R-:W-:Y:S05]  /*c050*/  BSYNC B1 ;  /* 0x0000000000017941 */ /* 0x000fea0003800000 */
.L_x_7031:
        /* <DEDUP_REMOVED lines=94> */
.L_x_7038:
[----:B------:R-:W-:Y:S05]  /*c640*/  BSYNC B0 ;  /* 0x0000000000007941 */ /* 0x000fea0003800000 */
.L_x_7037:
        /* <DEDUP_REMOVED lines=93> */
.L_x_7040:
[----:B------:R-:W-:Y:S05]  /*cc20*/  BSYNC B0 ;  /* 0x0000000000007941 */ /* 0x000fea0003800000 */
.L_x_7039:
[----:B------:R4:W-:Y:S01]  /*cc30*/  STS.128 [R153+0x3800], R12 ;  /* 0x0038000c99007388 */ /* 0x0009e20000000c00 */
[----:B------:R-:W-:Y:S05]  /*cc40*/  BRA `(.L_x_7014) ;  /* 0x0000000000a07947 */ /* 0x000fea0003800000 */
.L_x_6994:
        /* <DEDUP_REMOVED lines=40> */
.L_x_7014:
[----:B------:R-:W-:Y:S05]  /*ced0*/  BSYNC B2 ;  /* 0x0000000000027941 */ /* 0x000fea0003800000 */
.L_x_6993:
        /* <DEDUP_REMOVED lines=11> */
[----:B------:R-:W-:-:S02]  /*cf90*/  ULDC.64 UR16, c[0x0][0x398] ;  /* 0x0000e60000107ab9 */ /* 0x000fc40000000a00 */
        /* <DEDUP_REMOVED lines=39> */
[----:B---3--:R-:W-:Y:S02]  /*d210*/  IMAD.SHL.U32 R11, R120, 0x40, RZ ;  /* 0x00000040780b7824 */ /* 0x008fe400078e00ff */
        /* <DEDUP_REMOVED lines=51> */
[----:B------:R1:W-:Y:S01]  /*d550*/  @!P1 LDGSTS.E.BYPASS.LTC128B.128 [R153+0xb000], desc[UR6][R8.64+0x80] ;  /* 0x0b00008008999fae */ /* 0x0003e2000b901d46 */
[----:B------:R-:W-:Y:S01]  /*d560*/  R2P PR, R57, 0x6 ;  /* 0x0000000639007804 */ /* 0x000fe20000000000 */
[----:B------:R-:W-:Y:S02]  /*d570*/  @!P0 IMAD.IADD R5, R5, 0x1, R11 ;  /* 0x0000000105058824 */ /* 0x000fe400078e020b */
[----:B------:R-:W-:Y:S01]  /*d580*/  @P0 STS.128 [R153+0x9800], RZ ;  /* 0x009800ff99000388 */ /* 0x000fe20000000c00 */
[----:B------:R-:W-:-:S03]  /*d590*/  @!P0 IMAD.MOV.U32 R4, RZ, RZ, R10 ;  /* 0x000000ffff048224 */ /* 0x000fc600078e000a */
[----:B------:R-:W-:Y:S04]  /*d5a0*/  @P0 STS.128 [R153+0xb800], RZ ;  /* 0x00b800ff99000388 */ /* 0x000fe80000000c00 */
[----:B------:R-:W-:Y:S01]  /*d5b0*/  @!PT LDS RZ, [RZ] ;  /* 0x00000000fffff984 */ /* 0x000fe20000000800 */
[----:B------:R-:W-:Y:S01]  /*d5c0*/  @!PT LDS RZ, [RZ] ;  /* 0x00000000fffff984 */ /* 0x000fe20000000800 */
[----:B------:R-:W-:Y:S01]  /*d5d0*/  @!PT LDS RZ, [RZ] ;  /* 0x00000000fffff984 */ /* 0x000fe20000000800 */
[----:B------:R-:W-:Y:S02]  /*d5e0*/  @!P0 LDGSTS.E.BYPASS.LTC128B.128 [R153+0x9800], desc[UR6][R4.64] ;  /* 0x0980000004998fae */ /* 0x000fe4000b901d46 */
[----:B------:R-:W-:Y:S02]  /*d5f0*/  @P1 VIADD R147, R0, 0xffffffe0 ;  /* 0xffffffe000931836 */ /* 0x000fe40000000000 */
        /* <DEDUP_REMOVED lines=8> */
[----:B------:R-:W-:-:S02]  /*d680*/  VIADD R135, R147, 0x2000 ;  /* 0x0000200093877836 */ /* 0x000fc40000000000 */
[----:B------:R-:W-:Y:S01]  /*d690*/  IMAD.IADD R143, R149, 0x1, R0 ;  /* 0x00000001958f7824 */ /* 0x000fe200078e0200 */
[----:B------:R-:W-:Y:S01]  /*d6a0*/  LDSM.16.M88.4 R20, [R148] ;  /* 0x000000009414783b */ /* 0x000fe20000000200 */
[----:B------:R-:W-:Y:S02]  /*d6b0*/  IMAD.IADD R136, R0, 0x1, R147 ;  /* 0x0000000100887824 */ /* 0x000fe400078e0293 */
[C---:B------:R-:W-:Y:S01]  /*d6c0*/  VIADD R134, R147.reuse, 0x2800 ;  /* 0x0000280093867836 */ /* 0x040fe20000000000 */
[----:B-1----:R-:W-:Y:S01]  /*d6d0*/  LDSM.16.M88.4 R8, [R147] ;  /* 0x000000009308783b */ /* 0x002fe20000000200 */
[C---:B------:R-:W-:Y:S02]  /*d6e0*/  VIADD R133, R147.reuse, 0x3000 ;  /* 0x0000300093857836 */ /* 0x040fe40000000000 */
[----:B------:R-:W-:Y:S01]  /*d6f0*/  VIADD R132, R147, 0x3800 ;  /* 0x0000380093847836 */ /* 0x000fe20000000000 */
[----:B------:R-:W1:Y:S04]  /*d700*/  LDSM.16.M88.4 R64, [R149+0x4800] ;  /* 0x004800009540783b */ /* 0x000e680000000200 */
[----:B------:R-:W-:Y:S04]  /*d710*/  LDSM.16.M88.4 R16, [R146] ;  /* 0x000000009210783b */ /* 0x000fe80000000200 */
[----:B--2---:R-:W-:Y:S04]  /*d720*/  LDSM.16.M88.4 R4, [R143+0x4000] ;  /* 0x004000008f04783b */ /* 0x004fe80000000200 */
[----:B------:R-:W2:Y:S04]  /*d730*/  LDSM.16.M88.4 R92, [R149+0x5000] ;  /* 0x00500000955c783b */ /* 0x000ea80000000200 */
[----:B------:R-:W4:Y:S04]  /*d740*/  LDSM.16.M88.4 R36, [R147+0x800] ;  /* 0x000800009324783b */ /* 0x000f280000000200 */
[----:B------:R-:W-:Y:S04]  /*d750*/  LDSM.16.M88.4 R84, [R145] ;  /* 0x000000009154783b */ /* 0x000fe80000000200 */
[----:B------:R-:W-:Y:S01]  /*d760*/  LDSM.16.M88.4 R12, [R136] ;  /* 0x00000000880c783b */ /* 0x000fe20000000200 */
[C---:B---3--:R-:W-:Y:S03]  /*d770*/  HMMA.16816.F32 R24, R108.reuse, R32, RZ ;  /* 0x000000206c18723c */ /* 0x048fe600000018ff */
[----:B------:R-:W3:Y:S04]  /*d780*/  LDSM.16.M88.4 R28, [R147+0x1000] ;  /* 0x00100000931c783b */ /* 0x000ee80000000200 */
[----:B------:R-:W5:Y:S01]  /*d790*/  LDSM.16.M88.4 R60, [R143+0x4800] ;  /* 0x004800008f3c783b */ /* 0x000f620000000200 */
[C---:B------:R-:W-:Y:S03]  /*d7a0*/  HMMA.16816.F32 R32, R108.reuse, R34, RZ ;  /* 0x000000226c20723c */ /* 0x040fe600000018ff */
[----:B------:R-:W-:Y:S03]  /*d7b0*/  LDSM.16.M88.4 R72, [R150+0x2000] ;  /* 0x002000009648783b */ /* 0x000fe60000000200 */
[C---:B-1----:R-:W-:Y:S01]  /*d7c0*/  HMMA.16816.F32 R48, R108.reuse, R64, RZ ;  /* 0x000000406c30723c */ /* 0x042fe200000018ff */
        /* <DEDUP_REMOVED lines=8> */
[----:B------:R-:W-:Y:S03]  /*d850*/  LDSM.16.M88.4 R8, [R149+0x5800] ;  /* 0x005800009508783b */ /* 0x000fe60000000200 */
[----:B--2---:R-:W-:Y:S01]  /*d860*/  HMMA.16816.F32 R76, R108, R92, RZ ;  /* 0x0000005c6c4c723c */ /* 0x004fe200000018ff */
[----:B------:R-:W-:Y:S04]  /*d870*/  LDSM.16.M88.4 R128, [R147+0x1800] ;  /* 0x001800009380783b */ /* 0x000fe80000000200 */
[----:B------:R-:W-:Y:S01]  /*d880*/  LDSM.16.M88.4 R96, [R143+0x5800] ;  /* 0x005800008f60783b */ /* 0x000fe20000000200 */
[----:B----4-:R-:W-:Y:S03]  /*d890*/  HMMA.16816.F32 R48, R20, R36, R48 ;  /* 0x000000241430723c */ /* 0x010fe60000001830 */
[----:B------:R-:W0:Y:S03]  /*d8a0*/  LDGDEPBAR ;  /* 0x00000000000079af */ /* 0x000e260000000000 */
[C---:B------:R-:W-:Y:S06]  /*d8b0*/  HMMA.16816.F32 R24, R16.reuse, R4, R24 ;  /* 0x000000041018723c */ /* 0x040fec0000001818 */
[----:B------:R-:W-:Y:S01]  /*d8c0*/  HMMA.16816.F32 R32, R16, R6, R32 ;  /* 0x000000061020723c */ /* 0x000fe20000001820 */
[----:B------:R-:W1:Y:S05]  /*d8d0*/  LDSM.16.M88.4 R4, [R149+0x6000] ;  /* 0x006000009504783b */ /* 0x000e6a0000000200 */
[C---:B------:R-:W-:Y:S01]  /*d8e0*/  HMMA.16816.F32 R64, R20.reuse, R38, R64 ;  /* 0x000000261440723c */ /* 0x040fe20000001840 */
[----:B------:R-:W-:Y:S05]  /*d8f0*/  LDSM.16.M88.4 R36, [R147+0x2000] ;  /* 0x002000009324783b */ /* 0x000fea0000000200 */
[----:B---3--:R-:W-:Y:S06]  /*d900*/  HMMA.16816.F32 R76, R20, R28, R76 ;  /* 0x0000001c144c723c */ /* 0x008fec000000184c */
        /* <DEDUP_REMOVED lines=56> */
[----:B------:R-:W-:Y:S03]  /*dc90*/  MUFU.TANH R55, R55 ;  /* 0x0000003700377308 */ /* 0x000fe60000002400 */
[C---:B---3--:R-:W-:Y:S05]  /*dca0*/  HMMA.16816.F32 R76, R8.reuse, R28, R76 ;  /* 0x0000001c084c723c */ /* 0x048fea000000184c */
[----:B------:R-:W-:Y:S01]  /*dcb0*/  MUFU.TANH R59, R59 ;  /* 0x0000003b003b7308 */ /* 0x000fe20000002400 */
[----:B------:R-:W-:Y:S01]  /*dcc0*/  HMMA.16816.F32 R48, R8, R36, R48 ;  /* 0x000000240830723c */ /* 0x000fe20000001830 */
[----:B------:R-:W-:-:S02]  /*dcd0*/  FMUL.FTZ R28, R35, UR17 ;  /* 0x00000011231c7c20 */ /* 0x000fc40008410000 */
[----:B------:R-:W2:Y:S03]  /*dce0*/  LDSM.16.M88.4 R32, [R147+0x3800] ;  /* 0x003800009320783b */ /* 0x000ea60000000200 */
[----:B------:R-:W-:Y:S01]  /*dcf0*/  HMMA.16816.F32 R64, R8, R38, R64 ;  /* 0x000000260840723c */ /* 0x000fe20000001840 */
[----:B------:R-:W3:Y:S01]  /*dd00*/  LDSM.16.M88.4 R36, [R136+0x3000] ;  /* 0x003000008824783b */ /* 0x000ee20000000200 */
[----:B------:R-:W1:Y:S04]  /*dd10*/  MUFU.TANH R28, R28 ;  /* 0x0000001c001c7308 */ /* 0x000e680000002400 */
        /* <DEDUP_REMOVED lines=11> */
[C---:B--2---:R-:W-:Y:S06]  /*ddd0*/  HMMA.16816.F32 R108, R12.reuse, R34, R108 ;  /* 0x000000220c6c723c */ /* 0x044fec000000186c */
[----:B------:R-:W-:Y:S01]  /*dde0*/  HMMA.16816.F32 R88, R12, R32, R88 ;  /* 0x000000200c58723c */ /* 0x000fe20000001858 */
[----:B------:R-:W-:Y:S01]  /*ddf0*/  FMUL.FTZ R29, R48, UR17 ;  /* 0x00000011301d7c20 */ /* 0x000fe20008410000 */
[----:B------:R-:W-:Y:S01]  /*de00*/  FMUL.FTZ R24, R50, UR17 ;  /* 0x0000001132187c20 */ /* 0x000fe20008410000 */
[----:B------:R-:W-:Y:S01]  /*de10*/  FMUL.FTZ R48, R49, UR17 ;  /* 0x0000001131307c20 */ /* 0x000fe20008410000 */
[----:B------:R-:W-:-:S02]  /*de20*/  FMUL.FTZ R25, R51, UR17 ;  /* 0x0000001133197c20 */ /* 0x000fc40008410000 */
[----:B---3--:R-:W-:Y:S01]  /*de30*/  HMMA.16816.F32 R76, R4, R36, R76 ;  /* 0x00000024044c723c */ /* 0x008fe2000000184c */
[----:B------:R-:W-:Y:S01]  /*de40*/  LOP3.LUT R33, R40, 0xffffffe0, RZ, 0xc0, !PT ;  /* 0xffffffe028217812 */ /* 0x000fe200078ec0ff */
[----:B------:R-:W2:Y:S01]  /*de50*/  MUFU.TANH R29, R29 ;  /* 0x0000001d001d7308 */ /* 0x000ea20000002400 */
[----:B------:R-:W-:-:S03]  /*de60*/  FMUL.FTZ R32, R67, UR17 ;  /* 0x0000001143207c20 */ /* 0x000fc60008410000 */
[----:B------:R-:W-:Y:S01]  /*de70*/  IMAD.IADD R0, R56, 0x1, -R33 ;  /* 0x0000000138007824 */ /* 0x000fe200078e0a21 */
[----:B------:R-:W-:Y:S01]  /*de80*/  HMMA.16816.F32 R92, R8, R30, R92 ;  /* 0x0000001e085c723c */ /* 0x000fe2000000185c */
[----:B------:R-:W-:Y:S02]  /*de90*/  FMUL.FTZ R36, R64, UR17 ;  /* 0x0000001140247c20 */ /* 0x000fe40008410000 */
[----:B------:R-:W3:Y:S01]  /*dea0*/  MUFU.TANH R24, R24 ;  /* 0x0000001800187308 */ /* 0x000ee20000002400 */
[----:B------:R-:W-:-:S03]  /*deb0*/  SHF.R.S32.HI R27, RZ, 0x1f, R0 ;  /* 0x0000001fff1b7819 */ /* 0x000fc60000011400 */
[----:B------:R-:W-:Y:S01]  /*dec0*/  FMUL.FTZ R31, R66, UR17 ;  /* 0x00000011421f7c20 */ /* 0x000fe20008410000 */
[----:B------:R-:W-:Y:S01]  /*ded0*/  LEA.HI R162, R27, R0, RZ, 0x2 ;  /* 0x000000001ba27211 */ /* 0x000fe200078f10ff */
[----:B------:R-:W-:Y:S01]  /*dee0*/  IMAD R27, R42, 0x10, R58 ;  /* 0x000000102a1b7824 */ /* 0x000fe200078e023a */
[C---:B----4-:R-:W-:Y:S01]  /*def0*/  HMMA.16816.F32 R108, R8.reuse, R18, R108 ;  /* 0x00000012086c723c */ /* 0x050fe2000000186c */
[----:B------:R-:W-:Y:S01]  /*df00*/  LOP3.LUT R0, R2, R41, RZ, 0xfc, !PT ;  /* 0x0000002902007212 */ /* 0x000fe200078efcff */
[----:B------:R-:W4:Y:S01]  /*df10*/  MUFU.TANH R48, R48 ;  /* 0x0000003000307308 */ /* 0x000f220000002400 */
[----:B------:R-:W-:Y:S01]  /*df20*/  SHF.R.S32.HI R162, RZ, 0x2, R162 ;  /* 0x00000002ffa27819 */ /* 0x000fe200000114a2 */
[----:B------:R-:W-:Y:S02]  /*df30*/  FMUL.FTZ R30, R65, UR17 ;  /* 0x00000011411e7c20 */ /* 0x000fe40008410000 */
[----:B------:R-:W-:Y:S01]  /*df40*/  HMMA.16816.F32 R88, R8, R16, R88 ;  /* 0x000000100858723c */ /* 0x000fe20000001858 */
[----:B------:R-:W-:Y:S01]  /*df50*/  IADD3 R27, R27, 0x1, R162 ;  /* 0x000000011b1b7810 */ /* 0x000fe20007ffe0a2 */
[----:B------:R-:W-:Y:S01]  /*df60*/  FMUL.FTZ R77, R77, UR17 ;  /* 0x000000114d4d7c20 */ /* 0x000fe20008410000 */
[----:B------:R-:W-:Y:S01]  /*df70*/  FMUL.FTZ R79, R79, UR17 ;  /* 0x000000114f4f7c20 */ /* 0x000fe20008410000 */
[----:B------:R-:W4:Y:S01]  /*df80*/  MUFU.TANH R25, R25 ;  /* 0x0000001900197308 */ /* 0x000f220000002400 */
[----:B------:R-:W-:Y:S01]  /*df90*/  IADD3 R103, R54, R27, -R151 ;  /* 0x0000001b36677210 */ /* 0x000fe20007ffe897 */
[----:B------:R-:W-:Y:S01]  /*dfa0*/  FMUL.FTZ R76, R76, UR17 ;  /* 0x000000114c4c7c20 */ /* 0x000fe20008410000 */
[----:B------:R-:W-:Y:S01]  /*dfb0*/  IMAD.SHL.U32 R16, R56, 0x2, RZ ;  /* 0x0000000238107824 */ /* 0x000fe200078e00ff */
[----:B------:R-:W-:Y:S01]  /*dfc0*/  HMMA.16816.F32 R92, R4, R38, R92 ;  /* 0x00000026045c723c */ /* 0x000fe2000000185c */
[----:B------:R-:W-:Y:S01]  /*dfd0*/  FMUL.FTZ R78, R78, UR17 ;  /* 0x000000114e4e7c20 */ /* 0x000fe20008410000 */
[----:B------:R-:W-:-:S02]  /*dfe0*/  VIADD R103, R103, UR16 ;  /* 0x0000001067677c36 */ /* 0x000fc40008000000 */
[----:B------:R-:W-:Y:S01]  /*dff0*/  LOP3.LUT R16, R16, 0x6, RZ, 0xc0, !PT ;  /* 0x0000000610107812 */ /* 0x000fe200078ec0ff */
[----:B------:R-:W4:Y:S02]  /*e000*/  MUFU.TANH R36, R36 ;  /* 0x0000002400247308 */ /* 0x000f240000002400 */
[----:B------:R-:W-:Y:S02]  /*e010*/  VIMNMX R2, R103, R54, PT ;  /* 0x0000003667027248 */ /* 0x000fe40003fe0100 */
[----:B------:R-:W-:Y:S01]  /*e020*/  IMAD.IADD R16, R3, 0x1, R16 ;  /* 0x0000000103107824 */ /* 0x000fe200078e0210 */
[----:B------:R-:W-:Y:S01]  /*e030*/  VIADDMNMX R103, R103, 0x8, R54, PT ;  /* 0x0000000867677846 */ /* 0x000fe20003800136 */
[----:B-----5:R-:W-:Y:S02]  /*e040*/  HMMA.16816.F32 R108, R4, R22, R108 ;  /* 0x00000016046c723c */ /* 0x020fe4000000186c */
[C---:B------:R-:W-:Y:S01]  /*e050*/  VIADD R12, R16.reuse, 0x1 ;  /* 0x00000001100c7836 */ /* 0x040fe20000000000 */
[----:B------:R-:W5:Y:S01]  /*e060*/  MUFU.TANH R31, R31 ;  /* 0x0000001f001f7308 */ /* 0x000f620000002400 */
[----:B------:R-:W-:-:S02]  /*e070*/  VIADD R13, R16, 0x8 ;  /* 0x00000008100d7836 */ /* 0x000fc40000000000 */
[----:B------:R-:W-:Y:S01]  /*e080*/  HMMA.16816.F32 R88, R4, R20, R88 ;  /* 0x000000140458723c */ /* 0x000fe20000001858 */
[-C--:B------:R-:W-:Y:S01]  /*e090*/  ISETP.GE.AND P5, PT, R12, R2.reuse, PT ;  /* 0x000000020c00720c */ /* 0x080fe20003fa6270 */
[----:B------:R-:W-:Y:S01]  /*e0a0*/  VIADD R9, R16, 0x18 ;  /* 0x0000001810097836 */ /* 0x000fe20000000000 */
[-C--:B------:R-:W-:Y:S01]  /*e0b0*/  ISETP.GE.AND P1, PT, R12, R103.reuse, PT ;  /* 0x000000670c00720c */ /* 0x080fe20003f26270 */
[C---:B------:R-:W-:Y:S01]  /*e0c0*/  VIADD R12, R16.reuse, 0x9 ;  /* 0x00000009100c7836 */ /* 0x040fe20000000000 */
[CC--:B------:R-:W-:Y:S01]  /*e0d0*/  ISETP.GE.AND P0, PT, R13.reuse, R2.reuse, PT ;  /* 0x000000020d00720c */ /* 0x0c0fe20003f06270 */
[----:B------:R-:W5:Y:S01]  /*e0e0*/  MUFU.TANH R30, R30 ;  /* 0x0000001e001e7308 */ /* 0x000f620000002400 */
[-C--:B------:R-:W-:Y:S01]  /*e0f0*/  ISETP.GE.AND P2, PT, R13, R103.reuse, PT ;  /* 0x000000670d00720c */ /* 0x080fe20003f46270 */
[----:B------:R-:W-:Y:S01]  /*e100*/  VIADD R13, R16, 0x10 ;  /* 0x00000010100d7836 */ /* 0x000fe20000000000 */
[-C--:B------:R-:W-:Y:S01]  /*e110*/  ISETP.GE.AND P6, PT, R12, R2.reuse, PT ;  /* 0x000000020c00720c */ /* 0x080fe20003fc6270 */
[----:B------:R-:W-:Y:S01]  /*e120*/  VIADD R10, R16, 0x11 ;  /* 0x00000011100a7836 */ /* 0x000fe20000000000 */
[-C--:B------:R-:W-:Y:S01]  /*e130*/  ISETP.GE.AND P4, PT, R12, R103.reuse, PT ;  /* 0x000000670c00720c */ /* 0x080fe20003f86270 */
[----:B------:R-:W-:Y:S01]  /*e140*/  VIADD R11, R16, 0x20 ;  /* 0x00000020100b7836 */ /* 0x000fe20000000000 */
[----:B-1----:R-:W-:Y:S01]  /*e150*/  FSEL R57, R57, -INF , !P6 ;  /* 0xff80000039397808 */ /* 0x002fe20007000000 */
[----:B------:R-:W1:Y:S01]  /*e160*/  MUFU.TANH R32, R32 ;  /* 0x0000002000207308 */ /* 0x000e620000002400 */
[----:B------:R-:W-:Y:S01]  /*e170*/  FSEL R28, R28, -INF , !P4 ;  /* 0xff8000001c1c7808 */ /* 0x000fe20006000000 */
[----:B------:R-:W-:Y:S01]  /*e180*/  FMUL.FTZ R93, R93, UR17 ;  /* 0x000000115d5d7c20 */ /* 0x000fe20008410000 */
[----:B------:R-:W-:Y:S01]  /*e190*/  FSEL R47, R47, -INF , !P5 ;  /* 0xff8000002f2f7808 */ /* 0x000fe20006800000 */
[----:B------:R-:W-:Y:S01]  /*e1a0*/  VIADD R4, R16, 0x21 ;  /* 0x0000002110047836 */ /* 0x000fe20000000000 */
[----:B------:R-:W-:Y:S01]  /*e1b0*/  FSEL R12, R53, -INF , !P1 ;  /* 0xff800000350c7808 */ /* 0x000fe20004800000 */
[----:B------:R-:W-:Y:S01]  /*e1c0*/  FMUL.FTZ R108, R108, UR17 ;  /* 0x000000116c6c7c20 */ /* 0x000fe20008410000 */
[CC--:B------:R-:W-:Y:S01]  /*e1d0*/  ISETP.GE.AND P6, PT, R9.reuse, R2.reuse, PT ;  /* 0x000000020900720c */ /* 0x0c0fe20003fc6270 */
[----:B------:R-:W1:Y:S01]  /*e1e0*/  MUFU.TANH R165, R77 ;  /* 0x0000004d00a57308 */ /* 0x000e620000002400 */
[-C--:B------:R-:W-:Y:S01]  /*e1f0*/  ISETP.GE.AND P4, PT, R9, R103.reuse, PT ;  /* 0x000000670900720c */ /* 0x080fe20003f86270 */
[----:B------:R-:W-:Y:S01]  /*e200*/  VIADD R9, R16, 0x19 ;  /* 0x0000001910097836 */ /* 0x000fe20000000000 */
[CC--:B------:R-:W-:Y:S01]  /*e210*/  ISETP.GE.AND P5, PT, R13.reuse, R2.reuse, PT ;  /* 0x000000020d00720c */ /* 0x0c0fe20003fa6270 */
[----:B------:R-:W-:Y:S01]  /*e220*/  FMUL.FTZ R88, R88, UR17 ;  /* 0x0000001158587c20 */ /* 0x000fe20008410000 */
[-C--:B------:R-:W-:Y:S01]  /*e230*/  ISETP.GE.AND P1, PT, R13, R103.reuse, PT ;  /* 0x000000670d00720c */ /* 0x080fe20003f26270 */
[----:B------:R-:W-:Y:S01]  /*e240*/  FMUL.FTZ R90, R90, UR17 ;  /* 0x000000115a5a7c20 */ /* 0x000fe20008410000 */
[----:B------:R-:W-:Y:S01]  /*e250*/  FSEL R55, R55, -INF , !P0 ;  /* 0xff80000037377808 */ /* 0x000fe20004000000 */
[----:B------:R-:W1:Y:S01]  /*e260*/  MUFU.TANH R168, R79 ;  /* 0x0000004f00a87308 */ /* 0x000e620000002400 */
[----:B------:R-:W-:Y:S01]  /*e270*/  FSEL R8, R59, -INF , !P2 ;  /* 0xff8000003b087808 */ /* 0x000fe20005000000 */
[----:B------:R-:W-:Y:S01]  /*e280*/  FMUL.FTZ R92, R92, UR17 ;  /* 0x000000115c5c7c20 */ /* 0x000fe20008410000 */
[-C--:B------:R-:W-:Y:S01]  /*e290*/  ISETP.GE.AND P0, PT, R10, R2.reuse, PT ;  /* 0x000000020a00720c */ /* 0x080fe20003f06270 */
[----:B------:R-:W-:Y:S01]  /*e2a0*/  FMUL.FTZ R94, R94, UR17 ;  /* 0x000000115e5e7c20 */ /* 0x000fe20008410000 */
[-C--:B------:R-:W-:Y:S01]  /*e2b0*/  ISETP.GE.AND P2, PT, R10, R103.reuse, PT ;  /* 0x000000670a00720c */ /* 0x080fe20003f46270 */
[----:B------:R-:W-:Y:S01]  /*e2c0*/  VIADD R13, R16, 0x29 ;  /* 0x00000029100d7836 */ /* 0x000fe20000000000 */
[----:B--2---:R-:W-:Y:S01]  /*e2d0*/  FSEL R29, R29, -INF , !P5 ;  /* 0xff8000001d1d7808 */ /* 0x004fe20006800000 */
[----:B------:R-:W2:Y:S01]  /*e2e0*/  MUFU.TANH R167, R76 ;  /* 0x0000004c00a77308 */ /* 0x000ea20000002400 */
[----:B---3--:R-:W-:Y:S01]  /*e2f0*/  FSEL R24, R24, -INF , !P1 ;  /* 0xff80000018187808 */ /* 0x008fe20004800000 */
[----:B------:R-:W-:Y:S01]  /*e300*/  FMUL.FTZ R95, R95, UR17 ;  /* 0x000000115f5f7c20 */ /* 0x000fe20008410000 */
[-C--:B------:R-:W-:Y:S01]  /*e310*/  ISETP.GE.AND P5, PT, R9, R2.reuse, PT ;  /* 0x000000020900720c */ /* 0x080fe20003fa6270 */
[----:B------:R-:W-:Y:S01]  /*e320*/  FMUL.FTZ R89, R89, UR17 ;  /* 0x0000001159597c20 */ /* 0x000fe20008410000 */
[-C--:B------:R-:W-:Y:S01]  /*e330*/  ISETP.GE.AND P1, PT, R9, R103.reuse, PT ;  /* 0x000000670900720c */ /* 0x080fe20003f26270 */
[----:B------:R-:W-:Y:S01]  /*e340*/  FMUL.FTZ R91, R91, UR17 ;  /* 0x000000115b5b7c20 */ /* 0x000fe20008410000 */
[----:B----4-:R-:W-:Y:S01]  /*e350*/  FSEL R9, R48, -INF , !P0 ;  /* 0xff80000030097808 */ /* 0x010fe20004000000 */
[----:B------:R-:W-:Y:S01]  /*e360*/  MUFU.TANH R161, R93 ;  /* 0x0000005d00a17308 */ /* 0x000fe20000002400 */
[----:B------:R-:W-:Y:S01]  /*e370*/  FSEL R10, R25, -INF , !P2 ;  /* 0xff800000190a7808 */ /* 0x000fe20005000000 */
[----:B------:R-:W-:Y:S01]  /*e380*/  FMUL.FTZ R109, R109, UR17 ;  /* 0x000000116d6d7c20 */ /* 0x000fe20008410000 */
[CC--:B------:R-:W-:Y:S01]  /*e390*/  ISETP.GE.AND P0, PT, R11.reuse, R2.reuse, PT ;  /* 0x000000020b00720c */ /* 0x0c0fe20003f06270 */
[----:B------:R-:W-:Y:S01]  /*e3a0*/  FMUL.FTZ R110, R110, UR17 ;  /* 0x000000116e6e7c20 */ /* 0x000fe20008410000 */
[----:B------:R-:W-:Y:S01]  /*e3b0*/  ISETP.GE.AND P2, PT, R11, R103, PT ;  /* 0x000000670b00720c */ /* 0x000fe20003f46270 */
[----:B------:R-:W-:Y:S01]  /*e3c0*/  VIADD R11, R16, 0x28 ;  /* 0x00000028100b7836 */ /* 0x000fe20000000000 */
[----:B------:R-:W-:Y:S01]  /*e3d0*/  FSEL R5, R36, -INF , !P6 ;  /* 0xff80000024057808 */ /* 0x000fe20007000000 */
[----:B------:R-:W3:Y:S01]  /*e3e0*/  MUFU.TANH R170, R78 ;  /* 0x0000004e00aa7308 */ /* 0x000ee20000002400 */
[----:B-----5:R-:W-:Y:S01]  /*e3f0*/  FSEL R6, R31, -INF , !P4 ;  /* 0xff8000001f067808 */ /* 0x020fe20006000000 */
[----:B------:R-:W-:Y:S01]  /*e400*/  FMUL.FTZ R111, R111, UR17 ;  /* 0x000000116f6f7c20 */ /* 0x000fe20008410000 */
[----:B------:R-:W-:-:S02]  /*e410*/  ISETP.GE.AND P6, PT, R4, R2, PT ;  /* 0x000000020400720c */ /* 0x000fc40003fc6270 */
[-C--:B------:R-:W-:Y:S02]  /*e420*/  ISETP.GE.AND P4, PT, R4, R103.reuse, PT ;  /* 0x000000670400720c */ /* 0x080fe40003f86270 */
[----:B------:R-:W-:Y:S01]  /*e430*/  FSEL R7, R30, -INF , !P5 ;  /* 0xff8000001e077808 */ /* 0x000fe20006800000 */
[----:B------:R-:W4:Y:S01]  /*e440*/  MUFU.TANH R129, R108 ;  /* 0x0000006c00817308 */ /* 0x000f220000002400 */
[----:B-1----:R-:W-:Y:S02]  /*e450*/  FSEL R4, R32, -INF , !P1 ;  /* 0xff80000020047808 */ /* 0x002fe40004800000 */
[C---:B------:R-:W-:Y:S02]  /*e460*/  ISETP.GE.AND P5, PT, R11.reuse, R2, PT ;  /* 0x000000020b00720c */ /* 0x040fe40003fa6270 */
[----:B------:R-:W-:Y:S01]  /*e470*/  ISETP.GE.AND P1, PT, R11, R103, PT ;  /* 0x000000670b00720c */ /* 0x000fe20003f26270 */
[----:B------:R-:W-:Y:S01]  /*e480*/  VIADD R11, R16, 0x30 ;  /* 0x00000030100b7836 */ /* 0x000fe20000000000 */
[----:B------:R-:W-:Y:S01]  /*e490*/  FSEL R165, R165, -INF , !P6 ;  /* 0xff800000a5a57808 */ /* 0x000fe20007000000 */
[----:B------:R-:W1:Y:S01]  /*e4a0*/  MUFU.TANH R131, R88 ;  /* 0x0000005800837308 */ /* 0x000e620000002400 */
[----:B------:R-:W-:-:S02]  /*e4b0*/  FSEL R168, R168, -INF , !P4 ;  /* 0xff800000a8a87808 */ /* 0x000fc40006000000 */
[----:B--2---:R-:W-:Y:S02]  /*e4c0*/  FSEL R167, R167, -INF , !P0 ;  /* 0xff800000a7a77808 */ /* 0x004fe40004000000 */
[CC--:B------:R-:W-:Y:S02]  /*e4d0*/  ISETP.GE.AND P6, PT, R11.reuse, R2.reuse, PT ;  /* 0x000000020b00720c */ /* 0x0c0fe40003fc6270 */
[----:B------:R-:W-:Y:S01]  /*e4e0*/  ISETP.GE.AND P4, PT, R11, R103, PT ;  /* 0x000000670b00720c */ /* 0x000fe20003f86270 */
[----:B------:R-:W2:Y:S01]  /*e4f0*/  MUFU.TANH R128, R90 ;  /* 0x0000005a00807308 */ /* 0x000ea20000002400 */
[----:B------:R-:W-:Y:S01]  /*e500*/  ISETP.GE.AND P0, PT, R13, R2, PT ;  /* 0x000000020d00720c */ /* 0x000fe20003f06270 */
[----:B------:R-:W-:Y:S01]  /*e510*/  VIADD R11, R16, 0x38 ;  /* 0x00000038100b7836 */ /* 0x000fe20000000000 */
[----:B---3--:R-:W-:Y:S02]  /*e520*/  FSEL R170, R170, -INF , !P2 ;  /* 0xff800000aaaa7808 */ /* 0x008fe40005000000 */
[----:B------:R-:W-:-:S02]  /*e530*/  FSEL R161, R161, -INF , !P0 ;  /* 0xff800000a1a17808 */ /* 0x000fc40004000000 */
[----:B------:R-:W-:Y:S01]  /*e540*/  ISETP.GE.AND P0, PT, R11, R2, PT ;  /* 0x000000020b00720c */ /* 0x000fe20003f06270 */
[----:B------:R-:W3:Y:S01]  /*e550*/  MUFU.TANH R163, R92 ;  /* 0x0000005c00a37308 */ /* 0x000ee20000002400 */
[----:B------:R-:W-:Y:S01]  /*e560*/  ISETP.GE.AND P2, PT, R13, R103, PT ;  /* 0x000000670d00720c */ /* 0x000fe20003f46270 */
[----:B------:R-:W-:Y:S01]  /*e570*/  VIADD R13, R16, 0x31 ;  /* 0x00000031100d7836 */ /* 0x000fe20000000000 */
[----:B----4-:R-:W-:Y:S02]  /*e580*/  FSEL R129, R129, -INF , !P0 ;  /* 0xff80000081817808 */ /* 0x010fe40004000000 */
[----:B------:R-:W-:Y:S02]  /*e590*/  ISETP.GE.AND P0, PT, R102, 0x2, PT ;  /* 0x000000026600780c */ /* 0x000fe40003f06270 */
[----:B-1----:R-:W-:Y:S01]  /*e5a0*/  FSEL R131, R131, -INF , !P6 ;  /* 0xff80000083837808 */ /* 0x002fe20007000000 */
[----:B------:R-:W1:Y:S01]  /*e5b0*/  MUFU.TANH R166, R94 ;  /* 0x0000005e00a67308 */ /* 0x000e620000002400 */
[----:B--2---:R-:W-:-:S02]  /*e5c0*/  FSEL R128, R128, -INF , !P4 ;  /* 0xff80000080807808 */ /* 0x004fc40006000000 */
[CC--:B------:R-:W-:Y:S02]  /*e5d0*/  ISETP.GE.AND P6, PT, R16.reuse, R2.reuse, PT ;  /* 0x000000021000720c */ /* 0x0c0fe40003fc6270 */
[C---:B------:R-:W-:Y:S01]  /*e5e0*/  ISETP.GE.AND P4, PT, R16.reuse, R103, PT ;  /* 0x000000671000720c */ /* 0x040fe20003f86270 */
[----:B------:R-:W-:Y:S02]  /*e5f0*/  VIADD R16, R16, 0x39 ;  /* 0x0000003910107836 */ /* 0x000fe40000000000 */
[----:B------:R-:W2:Y:S01]  /*e600*/  MUFU.TANH R164, R95 ;  /* 0x0000005f00a47308 */ /* 0x000ea20000002400 */
[----:B---3--:R-:W-:Y:S02]  /*e610*/  FSEL R163, R163, -INF , !P5 ;  /* 0xff800000a3a37808 */ /* 0x008fe40006800000 */
[----:B------:R-:W-:Y:S02]  /*e620*/  ISETP.GE.AND P5, PT, R13, R2, PT ;  /* 0x000000020d00720c */ /* 0x000fe40003fa6270 */
[----:B------:R-:W-:-:S03]  /*e630*/  FSEL R46, R46, -INF , !P4 ;  /* 0xff8000002e2e7808 */ /* 0x000fc60006000000 */
[----:B------:R-:W3:Y:S01]  /*e640*/  MUFU.TANH R130, R89 ;  /* 0x0000005900827308 */ /* 0x000ee20000002400 */
[----:B-1----:R-:W-:Y:S01]  /*e650*/  FSEL R166, R166, -INF , !P1 ;  /* 0xff800000a6a67808 */ /* 0x002fe20004800000 */
[----:B------:R-:W-:Y:S01]  /*e660*/  BAR.SYNC.DEFER_BLOCKING 0x0 ;  /* 0x0000000000007b1d */ /* 0x000fe20000010000 */
[----:B------:R-:W-:-:S05]  /*e670*/  ISETP.GE.AND P1, PT, R13, R103, PT ;  /* 0x000000670d00720c */ /* 0x000fca0003f26270 */
[----:B------:R-:W1:Y:S01]  /*e680*/  MUFU.TANH R126, R91 ;  /* 0x0000005b007e7308 */ /* 0x000e620000002400 */
[----:B--2---:R-:W-:Y:S02]  /*e690*/  FSEL R164, R164, -INF , !P2 ;  /* 0xff800000a4a47808 */ /* 0x004fe40005000000 */
[----:B------:R-:W-:Y:S02]  /*e6a0*/  ISETP.GE.AND P2, PT, R11, R103, PT ;  /* 0x000000670b00720c */ /* 0x000fe40003f46270 */
        /* <DEDUP_REMOVED lines=9> */
[----:B---3--:R-:W-:Y:S02]  /*e740*/  FSEL R122, R122, -INF , !P2 ;  /* 0xff8000007a7a7808 */ /* 0x008fe40005000000 */
[----:B-1----:R-:W-:Y:S01]  /*e750*/  FSEL R120, R120, -INF , !P1 ;  /* 0xff80000078787808 */ /* 0x002fe20004800000 */
        /* <DEDUP_REMOVED lines=62> */
.L_x_7042:
[----:B------:R-:W-:Y:S02]  /*eb40*/  ULDC UR14, c[0x0][0x248] ;  /* 0x00009200000e7ab9 */ /* 0x000fe40000000800 */
[----:B------:R-:W-:-:S06]  /*eb50*/  USHF.L.U32 UR5, UR14, 0x6, URZ ;  /* 0x000000060e057899 */ /* 0x000fcc000800063f */
[----:B------:R-:W-:-:S04]  /*eb60*/  IADD3 R3, RZ, -UR5, RZ ;  /* 0x80000005ff037c10 */ /* 0x000fc8000fffe0ff */
[----:B------:R-:W-:-:S07]  /*eb70*/  SHF.R.S32.HI R14, RZ, 0x1f, R3 ;  /* 0x0000001fff0e7819 */ /* 0x000fce0000011403 */
.L_x_7043:
        /* <DEDUP_REMOVED lines=27> */
.L_x_7041:
        /* <DEDUP_REMOVED lines=48> */
[----:B------:R-:W-:Y:S04]  /*f030*/  LDSM.16.MT88.4 R32, [R144+0x8800] ;  /* 0x008800009020783b */ /* 0x000fe80000004200 */
        /* <DEDUP_REMOVED lines=23> */
[----:B------:R-:W2:Y:S01]  /*f1b0*/  LDSM.16.MT88.4 R8, [R142+0xa800] ;  /* 0x00a800008e08783b */ /* 0x000ea20000004200 */
[----:B------:R-:W-:Y:S01]  /*f1c0*/  FFMA.FTZ R106, R7, UR12, -R124 ;  /* 0x0000000c076a7c23 */ /* 0x000fe2000801087c */
[--C-:B------:R-:W-:Y:S01]  /*f1d0*/  FFMA.FTZ R110, R24, UR12, -R123.reuse ;  /* 0x0000000c186e7c23 */ /* 0x100fe2000801087b */
[----:B------:R-:W4:Y:S01]  /*f1e0*/  MUFU.EX2 R116, R116 ;  /* 0x0000007400747308 */ /* 0x000f220000000800 */
[--C-:B------:R-:W-:Y:S01]  /*f1f0*/  FFMA.FTZ R111, R6, UR12, -R123.reuse ;  /* 0x0000000c066f7c23 */ /* 0x100fe2000801087b */
[--C-:B------:R-:W-:Y:S01]  /*f200*/  FFMA.FTZ R0, R4, UR12, -R123.reuse ;  /* 0x0000000c04007c23 */ /* 0x100fe2000801087b */
[----:B------:R-:W5:Y:S01]  /*f210*/  LDSM.16.MT88.4 R56, [R141+0xa000] ;  /* 0x00a000008d38783b */ /* 0x000f620000004200 */
[--C-:B------:R-:W-:Y:S01]  /*f220*/  FFMA.FTZ R125, R126, UR12, -R123.reuse ;  /* 0x0000000c7e7d7c23 */ /* 0x100fe2000801087b */
[----:B------:R-:W-:-:S02]  /*f230*/  FFMA.FTZ R122, R122, UR12, -R123 ;  /* 0x0000000c7a7a7c23 */ /* 0x000fc4000801087b */
[----:B------:R-:W5:Y:S01]  /*f240*/  LDSM.16.MT88.4 R28, [R140+0xa000] ;  /* 0x00a000008c1c783b */ /* 0x000f620000004200 */
[----:B------:R-:W-:Y:S03]  /*f250*/  MUFU.EX2 R117, R117 ;  /* 0x0000007500757308 */ /* 0x000fe60000000800 */
[----:B------:R-:W5:Y:S05]  /*f260*/  LDSM.16.MT88.4 R24, [R142+0x8800] ;  /* 0x008800008e18783b */ /* 0x000f6a0000004200 */
        /* <DEDUP_REMOVED lines=48> */
[C---:B------:R-:W-:Y:S06]  /*f570*/  HMMA.16816.F32 R72, R4.reuse, R16, R72 ;  /* 0x000000100448723c */ /* 0x040fec0000001848 */
[C---:B------:R-:W-:Y:S01]  /*f580*/  HMMA.16816.F32 R68, R4.reuse, R18, R68 ;  /* 0x000000120444723c */ /* 0x040fe20000001844 */
[----:B------:R-:W3:Y:S05]  /*f590*/  LDSM.16.MT88.4 R16, [R141+0xa800] ;  /* 0x00a800008d10783b */ /* 0x000eea0000004200 */
[C---:B-1----:R-:W-:Y:S06]  /*f5a0*/  HMMA.16816.F32 R36, R4.reuse, R12, R36 ;  /* 0x0000000c0424723c */ /* 0x042fec0000001824 */
[C---:B------:R-:W-:Y:S01]  /*f5b0*/  HMMA.16816.F32 R40, R4.reuse, R14, R40 ;  /* 0x0000000e0428723c */ /* 0x040fe20000001828 */
[----:B------:R-:W1:Y:S05]  /*f5c0*/  LDSM.16.MT88.4 R12, [R140+0xa800] ;  /* 0x00a800008c0c783b */ /* 0x000e6a0000004200 */
[C---:B--2---:R-:W-:Y:S06]  /*f5d0*/  HMMA.16816.F32 R44, R4.reuse, R8, R44 ;  /* 0x00000008042c723c */ /* 0x044fec000000182c */
[----:B------:R-:W-:Y:S01]  /*f5e0*/  HMMA.16816.F32 R48, R4, R10, R48 ;  /* 0x0000000a0430723c */ /* 0x000fe20000001830 */
[----:B------:R-:W2:Y:S05]  /*f5f0*/  LDSM.16.MT88.4 R8, [R144+0x9000] ;  /* 0x009000009008783b */ /* 0x000eaa0000004200 */
[C---:B-----5:R-:W-:Y:S06]  /*f600*/  HMMA.16816.F32 R52, R64.reuse, R56, RZ ;  /* 0x000000384034723c */ /* 0x060fec00000018ff */
[C---:B------:R-:W-:Y:S06]  /*f610*/  HMMA.16816.F32 R76, R64.reuse, R78, RZ ;  /* 0x0000004e404c723c */ /* 0x040fec00000018ff */
[C---:B------:R-:W-:Y:S06]  /*f620*/  HMMA.16816.F32 R56, R64.reuse, R58, RZ ;  /* 0x0000003a4038723c */ /* 0x040fec00000018ff */
[C---:B------:R-:W-:Y:S06]  /*f630*/  HMMA.16816.F32 R60, R64.reuse, R28, RZ ;  /* 0x0000001c403c723c */ /* 0x040fec00000018ff */
[----:B------:R-:W-:Y:S01]  /*f640*/  HMMA.16816.F32 R64, R64, R30, RZ ;  /* 0x0000001e4040723c */ /* 0x000fe200000018ff */
[--C-:B------:R-:W-:Y:S01]  /*f650*/  FFMA.FTZ R28, R170, UR12, -R123.reuse ;  /* 0x0000000caa1c7c23 */ /* 0x100fe2000801087b */
        /* <DEDUP_REMOVED lines=11> */
[----:B------:R-:W-:Y:S01]  /*f710*/  FFMA.FTZ R26, R165, UR12, -R124 ;  /* 0x0000000ca51a7c23 */ /* 0x000fe2000801087c */
[----:B------:R-:W-:-:S03]  /*f720*/  FFMA.FTZ R165, R120, UR12, -R123 ;  /* 0x0000000c78a57c23 */ /* 0x000fc6000801087b */
[----:B------:R-:W-:Y:S01]  /*f730*/  HMMA.16816.F32 R92, R4, R34, R92 ;  /* 0x00000022045c723c */ /* 0x000fe2000000185c */
[----:B------:R-:W-:Y:S01]  /*f740*/  MUFU.EX2 R27, R27 ;  /* 0x0000001b001b7308 */ /* 0x000fe20000000800 */
[--C-:B------:R-:W-:Y:S01]  /*f750*/  FFMA.FTZ R32, R131, UR12, -R124.reuse ;  /* 0x0000000c83207c23 */ /* 0x100fe2000801087c */
[----:B------:R-:W-:-:S03]  /*f760*/  FFMA.FTZ R33, R130, UR12, -R124 ;  /* 0x0000000c82217c23 */ /* 0x000fc6000801087c */
[C---:B------:R-:W-:Y:S01]  /*f770*/  HMMA.16816.F32 R80, R4.reuse, R20, R80 ;  /* 0x000000140450723c */ /* 0x040fe20000001850 */
[--C-:B------:R-:W-:Y:S01]  /*f780*/  FFMA.FTZ R34, R129, UR12, -R124.reuse ;  /* 0x0000000c81227c23 */ /* 0x100fe2000801087c */
[----:B------:R-:W-:Y:S01]  /*f790*/  FFMA.FTZ R35, R127, UR12, -R124 ;  /* 0x0000000c7f237c23 */ /* 0x000fe2000801087c */
[----:B------:R-:W4:Y:S01]  /*f7a0*/  MUFU.EX2 R26, R26 ;  /* 0x0000001a001a7308 */ /* 0x000f220000000800 */
[----:B------:R-:W-:Y:S02]  /*f7b0*/  FFMA.FTZ R124, R128, UR12, -R123 ;  /* 0x0000000c807c7c23 */ /* 0x000fe4000801087b */
[C---:B------:R-:W-:Y:S01]  /*f7c0*/  HMMA.16816.F32 R76, R4.reuse, R22, R76 ;  /* 0x00000016044c723c */ /* 0x040fe2000000184c */
[----:B------:R-:W-:Y:S04]  /*f7d0*/  LDSM.16.MT88.4 R20, [R141+0x9000] ;  /* 0x009000008d14783b */ /* 0x000fe80000004200 */
[----:B------:R-:W-:Y:S01]  /*f7e0*/  MUFU.EX2 R25, R25 ;  /* 0x0000001900197308 */ /* 0x000fe20000000800 */
[C---:B---3--:R-:W-:Y:S06]  /*f7f0*/  HMMA.16816.F32 R52, R4.reuse, R16, R52 ;  /* 0x000000100434723c */ /* 0x048fec0000001834 */
[C---:B------:R-:W-:Y:S01]  /*f800*/  HMMA.16816.F32 R56, R4.reuse, R18, R56 ;  /* 0x000000120438723c */ /* 0x040fe20000001838 */
[----:B------:R-:W3:Y:S01]  /*f810*/  MUFU.EX2 R24, R24 ;  /* 0x0000001800187308 */ /* 0x000ee20000000800 */
[----:B------:R-:W5:Y:S04]  /*f820*/  LDSM.16.MT88.4 R16, [R142+0x9000] ;  /* 0x009000008e10783b */ /* 0x000f680000004200 */
[C---:B-1----:R-:W-:Y:S03]  /*f830*/  HMMA.16816.F32 R60, R4.reuse, R12, R60 ;  /* 0x0000000c043c723c */ /* 0x042fe6000000183c */
[----:B------:R-:W-:Y:S03]  /*f840*/  MUFU.EX2 R30, R30 ;  /* 0x0000001e001e7308 */ /* 0x000fe60000000800 */
[----:B------:R-:W-:Y:S01]  /*f850*/  HMMA.16816.F32 R64, R4, R14, R64 ;  /* 0x0000000e0440723c */ /* 0x000fe20000001840 */
[----:B------:R-:W1:Y:S04]  /*f860*/  LDSM.16.MT88.4 R12, [R140+0x9000] ;  /* 0x009000008c0c783b */ /* 0x000e680000004200 */
[----:B------:R-:W2:Y:S02]  /*f870*/  MUFU.EX2 R31, R31 ;  /* 0x0000001f001f7308 */ /* 0x000ea40000000800 */
[----:B----4-:R-:W-:Y:S01]  /*f880*/  F2FP.F16.F32.PACK_AB R4, R26, R27 ;  /* 0x0000001b1a04723e */ /* 0x010fe200000000ff */
[----:B------:R-:W-:Y:S01]  /*f890*/  FADD.FTZ R27, R27, R106 ;  /* 0x0000006a1b1b7221 */ /* 0x000fe20000010000 */
[C---:B------:R-:W-:Y:S01]  /*f8a0*/  F2FP.F16.F32.PACK_AB R5, R29.reuse, R28 ;  /* 0x0000001c1d05723e */ /* 0x040fe200000000ff */
[----:B------:R-:W-:Y:S01]  /*f8b0*/  FADD.FTZ R28, R28, R111 ;  /* 0x0000006f1c1c7221 */ /* 0x000fe20000010000 */
[----:B---3--:R-:W-:Y:S01]  /*f8c0*/  F2FP.F16.F32.PACK_AB R6, R24, R25 ;  /* 0x000000191806723e */ /* 0x008fe200000000ff */
[----:B------:R-:W-:Y:S01]  /*f8d0*/  FADD.FTZ R26, R26, R27 ;  /* 0x0000001b1a1a7221 */ /* 0x000fe20000010000 */
[----:B------:R-:W-:Y:S01]  /*f8e0*/  MUFU.EX2 R32, R32 ;  /* 0x0000002000207308 */ /* 0x000fe20000000800 */
[----:B------:R-:W-:-:S02]  /*f8f0*/  FADD.FTZ R29, R29, R28 ;  /* 0x0000001c1d1d7221 */ /* 0x000fc40000010000 */
[----:B------:R-:W-:-:S04]  /*f900*/  FADD.FTZ R25, R25, R26 ;  /* 0x0000001a19197221 */ /* 0x000fc80000010000 */
[----:B------:R-:W-:Y:S01]  /*f910*/  FADD.FTZ R25, R24, R25 ;  /* 0x0000001918197221 */ /* 0x000fe20000010000 */
[----:B------:R-:W3:Y:S01]  /*f920*/  MUFU.EX2 R33, R33 ;  /* 0x0000002100217308 */ /* 0x000ee20000000800 */
[----:B--2---:R-:W-:Y:S01]  /*f930*/  F2FP.F16.F32.PACK_AB R7, R31, R30 ;  /* 0x0000001e1f07723e */ /* 0x004fe200000000ff */
[----:B------:R-:W-:-:S04]  /*f940*/  FADD.FTZ R30, R30, R29 ;  /* 0x0000001d1e1e7221 */ /* 0x000fc80000010000 */
[----:B------:R-:W-:Y:S02]  /*f950*/  FADD.FTZ R31, R31, R30 ;  /* 0x0000001e1f1f7221 */ /* 0x000fe40000010000 */
[C---:B------:R-:W-:Y:S01]  /*f960*/  HMMA.16816.F32 R96, R4.reuse, R8, R96 ;  /* 0x000000080460723c */ /* 0x040fe20000001860 */
[----:B------:R-:W-:Y:S05]  /*f970*/  MUFU.EX2 R34, R34 ;  /* 0x0000002200227308 */ /* 0x000fea0000000800 */
[C---:B------:R-:W-:Y:S01]  /*f980*/  HMMA.16816.F32 R92, R4.reuse, R10, R92 ;  /* 0x0000000a045c723c */ /* 0x040fe2000000185c */
[----:B------:R-:W2:Y:S02]  /*f990*/  LDSM.16.MT88.4 R8, [R144+0xb000] ;  /* 0x00b000009008783b */ /* 0x000ea40000004200 */
[----:B------:R-:W-:Y:S03]  /*f9a0*/  MUFU.EX2 R35, R35 ;  /* 0x0000002300237308 */ /* 0x000fe60000000800 */
[C---:B-----5:R-:W-:Y:S05]  /*f9b0*/  HMMA.16816.F32 R88, R4.reuse, R16, R88 ;  /* 0x000000100458723c */ /* 0x060fea0000001858 */
[----:B------:R-:W4:Y:S01]  /*f9c0*/  MUFU.EX2 R124, R124 ;  /* 0x0000007c007c7308 */ /* 0x000f220000000800 */
[C---:B------:R-:W-:Y:S01]  /*f9d0*/  HMMA.16816.F32 R84, R4.reuse, R18, R84 ;  /* 0x000000120454723c */ /* 0x040fe20000001854 */
[----:B------:R-:W5:Y:S05]  /*f9e0*/  LDSM.16.MT88.4 R16, [R142+0xb000] ;  /* 0x00b000008e10783b */ /* 0x000f6a0000004200 */
[C---:B-1----:R-:W-:Y:S01]  /*f9f0*/  HMMA.16816.F32 R72, R4.reuse, R12, R72 ;  /* 0x0000000c0448723c */ /* 0x042fe20000001848 */
[----:B------:R-:W1:Y:S05]  /*fa00*/  MUFU.EX2 R165, R165 ;  /* 0x000000a500a57308 */ /* 0x000e6a0000000800 */
        /* <DEDUP_REMOVED lines=43> */
[C---:B----4-:R-:W-:Y:S06]  /*fcc0*/  HMMA.16816.F32 R44, R4.reuse, R16, R44 ;  /* 0x00000010042c723c */ /* 0x050fec000000182c */
        /* <DEDUP_REMOVED lines=72> */
.L_x_7045:
[----:B------:R-:W-:Y:S02]  /*10150*/  ULDC UR8, c[0x0][0x250] ;  /* 0x0000940000087ab9 */ /* 0x000fe40000000800 */
[----:B------:R-:W-:-:S06]  /*10160*/  USHF.L.U32 UR4, UR8, 0x6, URZ ;  /* 0x0000000608047899 */ /* 0x000fcc000800063f */
[----:B------:R-:W-:-:S04]  /*10170*/  IADD3 R5, RZ, -UR4, RZ ;  /* 0x80000004ff057c10 */ /* 0x000fc8000fffe0ff */
[----:B------:R-:W-:-:S07]  /*10180*/  SHF.R.S32.HI R0, RZ, 0x1f, R5 ;  /* 0x0000001fff007819 */ /* 0x000fce0000011405 */
.L_x_7046:
        /* <DEDUP_REMOVED lines=10> */
[----:B------:R-:W-:-:S02]  /*10230*/  IADD3.X R5, R159, UR4, RZ, P0, !PT ;  /* 0x000000049f057c10 */ /* 0x000fc400087fe4ff */
[----:B------:R-:W-:Y:S02]  /*10240*/  IADD3 R6, P0, R4, UR5, RZ ;  /* 0x0000000504067c10 */ /* 0x000fe4000ff1e0ff */
        /* <DEDUP_REMOVED lines=21> */
[----:B-1----:R-:W-:Y:S04]  /*103a0*/  LDSM.16.M88.4 R8, [R148] ;  /* 0x000000009408783b */ /* 0x002fe80000000200 */
[----:B--2---:R-:W1:Y:S04]  /*103b0*/  LDSM.16.M88.4 R4, [R138] ;  /* 0x000000008a04783b */ /* 0x004e680000000200 */
[----:B------:R-:W2:Y:S04]  /*103c0*/  LDSM.16.M88.4 R120, [R147] ;  /* 0x000000009378783b */ /* 0x000ea80000000200 */
[----:B------:R-:W2:Y:S04]  /*103d0*/  LDSM.16.M88.4 R116, [R139] ;  /* 0x000000008b74783b */ /* 0x000ea80000000200 */
[----:B------:R-:W-:Y:S04]  /*103e0*/  LDSM.16.M88.4 R128, [R145] ;  /* 0x000000009180783b */ /* 0x000fe80000000200 */
[----:B------:R-:W-:Y:S01]  /*103f0*/  LDSM.16.M88.4 R124, [R136] ;  /* 0x00000000887c783b */ /* 0x000fe20000000200 */
[C---:B----4-:R-:W-:Y:S03]  /*10400*/  HMMA.16816.F32 R108, R12.reuse, R104, RZ ;  /* 0x000000680c6c723c */ /* 0x050fe600000018ff */
[----:B------:R-:W0:Y:S03]  /*10410*/  LDGDEPBAR ;  /* 0x00000000000079af */ /* 0x000e260000000000 */
[C---:B-----5:R-:W-:Y:S06]  /*10420*/  HMMA.16816.F32 R32, R12.reuse, R28, RZ ;  /* 0x0000001c0c20723c */ /* 0x060fec00000018ff */
[C---:B---3--:R-:W-:Y:S06]  /*10430*/  HMMA.16816.F32 R24, R12.reuse, R20, RZ ;  /* 0x000000140c18723c */ /* 0x048fec00000018ff */
[C---:B------:R-:W-:Y:S06]  /*10440*/  HMMA.16816.F32 R104, R12.reuse, R106, RZ ;  /* 0x0000006a0c68723c */ /* 0x040fec00000018ff */
[C---:B------:R-:W-:Y:S06]  /*10450*/  HMMA.16816.F32 R28, R12.reuse, R30, RZ ;  /* 0x0000001e0c1c723c */ /* 0x040fec00000018ff */
[C---:B------:R-:W-:Y:S06]  /*10460*/  HMMA.16816.F32 R20, R12.reuse, R22, RZ ;  /* 0x000000160c14723c */ /* 0x040fec00000018ff */
[C---:B------:R-:W-:Y:S06]  /*10470*/  HMMA.16816.F32 R16, R12.reuse, R112, RZ ;  /* 0x000000700c10723c */ /* 0x040fec00000018ff */
[----:B------:R-:W-:Y:S01]  /*10480*/  HMMA.16816.F32 R12, R12, R114, RZ ;  /* 0x000000720c0c723c */ /* 0x000fe200000018ff */
[----:B------:R-:W3:Y:S05]  /*10490*/  LDSM.16.M88.4 R112, [R137] ;  /* 0x000000008970783b */ /* 0x000eea0000000200 */
[C---:B-1----:R-:W-:Y:S06]  /*104a0*/  HMMA.16816.F32 R24, R8.reuse, R4, R24 ;  /* 0x000000040818723c */ /* 0x042fec0000001818 */
[C---:B------:R-:W-:Y:S01]  /*104b0*/  HMMA.16816.F32 R20, R8.reuse, R6, R20 ;  /* 0x000000060814723c */ /* 0x040fe20000001814 */
[----:B------:R-:W-:Y:S05]  /*104c0*/  LDSM.16.M88.4 R4, [R146] ;  /* 0x000000009204783b */ /* 0x000fea0000000200 */
        /* <DEDUP_REMOVED lines=19> */
[C---:B----4-:R-:W-:Y:S06]  /*10600*/  HMMA.16816.F32 R16, R4.reuse, R8, R16 ;  /* 0x000000080410723c */ /* 0x050fec0000001810 */
[----:B------:R-:W-:Y:S01]  /*10610*/  HMMA.16816.F32 R12, R4, R10, R12 ;  /* 0x0000000a040c723c */ /* 0x000fe2000000180c */
[----:B------:R-:W-:Y:S04]  /*10620*/  LDSM.16.M88.4 R8, [R150+0x2000] ;  /* 0x002000009608783b */ /* 0x000fe80000000200 */
[----:B------:R-:W3:Y:S01]  /*10630*/  LDSM.16.M88.4 R4, [R149+0x6000] ;  /* 0x006000009504783b */ /* 0x000ee20000000200 */
        /* <DEDUP_REMOVED lines=9> */
[C---:B------:R-:W-:Y:S06]  /*106d0*/  HMMA.16816.F32 R24, R128.reuse, R116, R24 ;  /* 0x000000748018723c */ /* 0x040fec0000001818 */
[----:B------:R-:W-:Y:S01]  /*106e0*/  HMMA.16816.F32 R20, R128, R118, R20 ;  /* 0x000000768014723c */ /* 0x000fe20000001814 */
[----:B------:R-:W2:Y:S04]  /*106f0*/  LDSM.16.M88.4 R116, [R135] ;  /* 0x000000008774783b */ /* 0x000ea80000000200 */
[----:B------:R-:W5:Y:S01]  /*10700*/  LDSM.16.M88.4 R128, [R149+0x7000] ;  /* 0x007000009580783b */ /* 0x000f620000000200 */
[C---:B---3--:R-:W-:Y:S06]  /*10710*/  HMMA.16816.F32 R108, R8.reuse, R4, R108 ;  /* 0x00000004086c723c */ /* 0x048fec000000186c */
[C---:B------:R-:W-:Y:S01]  /*10720*/  HMMA.16816.F32 R104, R8.reuse, R6, R104 ;  /* 0x000000060868723c */ /* 0x040fe20000001868 */
[----:B------:R-:W-:Y:S05]  /*10730*/  LDSM.16.M88.4 R4, [R143+0x6000] ;  /* 0x006000008f04783b */ /* 0x000fea0000000200 */
[C---:B----4-:R-:W-:Y:S06]  /*10740*/  HMMA.16816.F32 R16, R8.reuse, R124, R16 ;  /* 0x0000007c0810723c */ /* 0x050fec0000001810 */
[C---:B------:R-:W-:Y:S01]  /*10750*/  HMMA.16816.F32 R12, R8.reuse, R126, R12 ;  /* 0x0000007e080c723c */ /* 0x040fe2000000180c */
[----:B------:R-:W-:Y:S05]  /*10760*/  LDSM.16.M88.4 R124, [R143+0x6800] ;  /* 0x006800008f7c783b */ /* 0x000fea0000000200 */
[C---:B-1----:R-:W-:Y:S06]  /*10770*/  HMMA.16816.F32 R32, R8.reuse, R112, R32 ;  /* 0x000000700820723c */ /* 0x042fec0000001820 */
[----:B------:R-:W-:Y:S01]  /*10780*/  HMMA.16816.F32 R28, R8, R114, R28 ;  /* 0x00000072081c723c */ /* 0x000fe2000000181c */
[----:B------:R-:W1:Y:S05]  /*10790*/  LDSM.16.M88.4 R112, [R146+0x2000] ;  /* 0x002000009270783b */ /* 0x000e6a0000000200 */
[C---:B--2---:R-:W-:Y:S06]  /*107a0*/  HMMA.16816.F32 R108, R120.reuse, R116, R108 ;  /* 0x00000074786c723c */ /* 0x044fec000000186c */
[----:B------:R-:W-:Y:S01]  /*107b0*/  HMMA.16816.F32 R104, R120, R118, R104 ;  /* 0x000000767868723c */ /* 0x000fe20000001868 */
[----:B------:R-:W2:Y:S05]  /*107c0*/  LDSM.16.M88.4 R116, [R133] ;  /* 0x000000008574783b */ /* 0x000eaa0000000200 */
[C---:B-----5:R-:W-:Y:S06]  /*107d0*/  HMMA.16816.F32 R24, R8.reuse, R128, R24 ;  /* 0x000000800818723c */ /* 0x060fec0000001818 */
[----:B------:R-:W-:Y:S01]  /*107e0*/  HMMA.16816.F32 R20, R8, R130, R20 ;  /* 0x000000820814723c */ /* 0x000fe20000001814 */
[----:B------:R-:W3:Y:S04]  /*107f0*/  LDSM.16.M88.4 R128, [R134] ;  /* 0x000000008680783b */ /* 0x000ee80000000200 */
[----:B------:R-:W-:Y:S01]  /*10800*/  LDSM.16.M88.4 R8, [R145+0x2000] ;  /* 0x002000009108783b */ /* 0x000fe20000000200 */
[C---:B-1----:R-:W-:Y:S06]  /*10810*/  HMMA.16816.F32 R108, R112.reuse, R4, R108 ;  /* 0x00000004706c723c */ /* 0x042fec000000186c */
[----:B------:R-:W-:Y:S01]  /*10820*/  HMMA.16816.F32 R104, R112, R6, R104 ;  /* 0x000000067068723c */ /* 0x000fe20000001868 */
[----:B------:R-:W1:Y:S05]  /*10830*/  LDSM.16.M88.4 R4, [R136+0x2000] ;  /* 0x002000008804783b */ /* 0x000e6a0000000200 */
[C---:B--2---:R-:W-:Y:S06]  /*10840*/  HMMA.16816.F32 R24, R120.reuse, R116, R24 ;  /* 0x000000747818723c */ /* 0x044fec0000001818 */
[C---:B------:R-:W-:Y:S06]  /*10850*/  HMMA.16816.F32 R20, R120.reuse, R118, R20 ;  /* 0x000000767814723c */ /* 0x040fec0000001814 */
[C---:B---3--:R-:W-:Y:S06]  /*10860*/  HMMA.16816.F32 R32, R120.reuse, R128, R32 ;  /* 0x000000807820723c */ /* 0x048fec0000001820 */
[----:B------:R-:W-:Y:S01]  /*10870*/  HMMA.16816.F32 R28, R120, R130, R28 ;  /* 0x00000082781c723c */ /* 0x000fe2000000181c */
[----:B------:R-:W2:Y:S05]  /*10880*/  LDSM.16.M88.4 R128, [R132] ;  /* 0x000000008480783b */ /* 0x000eaa0000000200 */
[C---:B-1----:R-:W-:Y:S06]  /*10890*/  HMMA.16816.F32 R108, R8.reuse, R4, R108 ;  /* 0x00000004086c723c */ /* 0x042fec000000186c */
[----:B------:R-:W-:Y:S01]  /*108a0*/  HMMA.16816.F32 R104, R8, R6, R104 ;  /* 0x000000060868723c */ /* 0x000fe20000001868 */
[----:B------:R-:W1:Y:S05]  /*108b0*/  LDSM.16.M88.4 R4, [R143+0x7000] ;  /* 0x007000008f04783b */ /* 0x000e6a0000000200 */
[C---:B------:R-:W-:Y:S06]  /*108c0*/  HMMA.16816.F32 R32, R112.reuse, R124, R32 ;  /* 0x0000007c7020723c */ /* 0x040fec0000001820 */
[----:B------:R-:W-:Y:S06]  /*108d0*/  HMMA.16816.F32 R28, R112, R126, R28 ;  /* 0x0000007e701c723c */ /* 0x000fec000000181c */
[----:B------:R-:W-:Y:S01]  /*108e0*/  FMUL.FTZ R108, R108, UR17 ;  /* 0x000000116c6c7c20 */ /* 0x000fe20008410000 */
[----:B------:R-:W-:Y:S01]  /*108f0*/  FMUL.FTZ R117, R109, UR17 ;  /* 0x000000116d757c20 */ /* 0x000fe20008410000 */
[----:B------:R-:W-:Y:S01]  /*10900*/  FMUL.FTZ R118, R110, UR17 ;  /* 0x000000116e767c20 */ /* 0x000fe20008410000 */
[----:B------:R-:W-:Y:S01]  /*10910*/  FMUL.FTZ R0, R111, UR17 ;  /* 0x000000116f007c20 */ /* 0x000fe20008410000 */
[----:B------:R3:W4:Y:S01]  /*10920*/  MUFU.TANH R116, R108 ;  /* 0x0000006c00747308 */ /* 0x0007220000002400 */
[----:B--2---:R-:W-:Y:S01]  /*10930*/  HMMA.16816.F32 R16, R120, R128, R16 ;  /* 0x000000807810723c */ /* 0x004fe20000001810 */
[----:B------:R-:W-:Y:S01]  /*10940*/  FMUL.FTZ R101, R104, UR17 ;  /* 0x0000001168657c20 */ /* 0x000fe20008410000 */
[----:B------:R-:W-:Y:S01]  /*10950*/  FMUL.FTZ R104, R105, UR17 ;  /* 0x0000001169687c20 */ /* 0x000fe20008410000 */
[----:B------:R-:W-:Y:S01]  /*10960*/  FMUL.FTZ R105, R106, UR17 ;  /* 0x000000116a697c20 */ /* 0x000fe20008410000 */
[----:B------:R-:W-:-:S02]  /*10970*/  FMUL.FTZ R106, R107, UR17 ;  /* 0x000000116b6a7c20 */ /* 0x000fc40008410000 */
[----:B------:R-:W-:Y:S01]  /*10980*/  HMMA.16816.F32 R120, R120, R130, R12 ;  /* 0x000000827878723c */ /* 0x000fe2000000180c */
[----:B------:R-:W2:Y:S01]  /*10990*/  LDSM.16.M88.4 R12, [R136+0x2800] ;  /* 0x00280000880c783b */ /* 0x000ea20000000200 */
[----:B------:R-:W5:Y:S03]  /*109a0*/  MUFU.TANH R117, R117 ;  /* 0x0000007500757308 */ /* 0x000f660000002400 */
[----:B---3--:R-:W3:Y:S05]  /*109b0*/  LDSM.16.M88.4 R108, [R136+0x3000] ;  /* 0x00300000886c783b */ /* 0x008eea0000000200 */
[----:B------:R-:W5:Y:S01]  /*109c0*/  MUFU.TANH R118, R118 ;  /* 0x0000007600767308 */ /* 0x000f620000002400 */
[C---:B-1----:R-:W-:Y:S06]  /*109d0*/  HMMA.16816.F32 R24, R112.reuse, R4, R24 ;  /* 0x000000047018723c */ /* 0x042fec0000001818 */
[----:B------:R-:W-:Y:S01]  /*109e0*/  HMMA.16816.F32 R20, R112, R6, R20 ;  /* 0x000000067014723c */ /* 0x000fe20000001814 */
[----:B------:R-:W1:Y:S01]  /*109f0*/  LDSM.16.M88.4 R4, [R143+0x7800] ;  /* 0x007800008f04783b */ /* 0x000e620000000200 */
[----:B------:R-:W5:Y:S08]  /*10a00*/  MUFU.TANH R0, R0 ;  /* 0x0000000000007308 */ /* 0x000f700000002400 */
[----:B------:R-:W-:Y:S08]  /*10a10*/  MUFU.TANH R104, R104 ;  /* 0x0000006800687308 */ /* 0x000ff00000002400 */
[----:B------:R-:W5:Y:S01]  /*10a20*/  MUFU.TANH R105, R105 ;  /* 0x0000006900697308 */ /* 0x000f620000002400 */
[C---:B--2---:R-:W-:Y:S07]  /*10a30*/  HMMA.16816.F32 R32, R8.reuse, R12, R32 ;  /* 0x0000000c0820723c */ /* 0x044fee0000001820 */
[----:B------:R-:W2:Y:S01]  /*10a40*/  MUFU.TANH R106, R106 ;  /* 0x0000006a006a7308 */ /* 0x000ea20000002400 */
[----:B------:R-:W-:Y:S01]  /*10a50*/  HMMA.16816.F32 R28, R8, R14, R28 ;  /* 0x0000000e081c723c */ /* 0x000fe2000000181c */
[----:B------:R-:W4:Y:S01]  /*10a60*/  LDSM.16.M88.4 R12, [R136+0x3800] ;  /* 0x00380000880c783b */ /* 0x000f220000000200 */
[----:B------:R-:W-:-:S04]  /*10a70*/  DEPBAR.LE SB0, 0x0 ;  /* 0x000080000000791a */ /* 0x000fc80000000000 */
[----:B---3--:R-:W-:Y:S01]  /*10a80*/  HMMA.16816.F32 R24, R8, R108, R24 ;  /* 0x0000006c0818723c */ /* 0x008fe20000001818 */
[----:B------:R-:W3:Y:S01]  /*10a90*/  S2R R108, SR_TID.X ;  /* 0x00000000006c7919 */ /* 0x000ee20000002100 */
[----:B------:R-:W-:Y:S04]  /*10aa0*/  MUFU.TANH R101, R101 ;  /* 0x0000006500657308 */ /* 0x000fe80000002400 */
[C---:B-1----:R-:W-:Y:S06]  /*10ab0*/  HMMA.16816.F32 R16, R112.reuse, R4, R16 ;  /* 0x000000047010723c */ /* 0x042fec0000001810 */
[----:B------:R-:W-:Y:S01]  /*10ac0*/  HMMA.16816.F32 R120, R112, R6, R120 ;  /* 0x000000067078723c */ /* 0x000fe20000001878 */
[----:B------:R-:W-:Y:S01]  /*10ad0*/  FMUL.FTZ R107, R32, UR17 ;  /* 0x00000011206b7c20 */ /* 0x000fe20008410000 */
[----:B------:R-:W-:Y:S01]  /*10ae0*/  FMUL.FTZ R32, R33, UR17 ;  /* 0x0000001121207c20 */ /* 0x000fe20008410000 */
[----:B------:R-:W-:Y:S01]  /*10af0*/  FMUL.FTZ R33, R35, UR17 ;  /* 0x0000001123217c20 */ /* 0x000fe20008410000 */
[----:B------:R-:W-:-:S02]  /*10b00*/  FMUL.FTZ R34, R34, UR17 ;  /* 0x0000001122227c20 */ /* 0x000fc40008410000 */
[C---:B------:R-:W-:Y:S01]  /*10b10*/  HMMA.16816.F32 R20, R8.reuse, R110, R20 ;  /* 0x0000006e0814723c */ /* 0x040fe20000001814 */
[----:B------:R-:W1:Y:S01]  /*10b20*/  MUFU.TANH R107, R107 ;  /* 0x0000006b006b7308 */ /* 0x000e620000002400 */
[----:B------:R-:W-:Y:S01]  /*10b30*/  FMUL.FTZ R35, R28, UR17 ;  /* 0x000000111c237c20 */ /* 0x000fe20008410000 */
[----:B------:R-:W-:Y:S01]  /*10b40*/  FMUL.FTZ R28, R29, UR17 ;  /* 0x000000111d1c7c20 */ /* 0x000fe20008410000 */
[----:B------:R-:W-:Y:S01]  /*10b50*/  FMUL.FTZ R29, R31, UR17 ;  /* 0x000000111f1d7c20 */ /* 0x000fe20008410000 */
[----:B------:R-:W-:Y:S01]  /*10b60*/  FMUL.FTZ R30, R30, UR17 ;  /* 0x000000111e1e7c20 */ /* 0x000fe20008410000 */
[----:B------:R-:W-:Y:S01]  /*10b70*/  FMUL.FTZ R125, R24, UR17 ;  /* 0x00000011187d7c20 */ /* 0x000fe20008410000 */
[----:B------:R-:W-:Y:S01]  /*10b80*/  FMUL.FTZ R24, R26, UR17 ;  /* 0x000000111a187c20 */ /* 0x000fe20008410000 */
[----:B------:R-:W-:Y:S01]  /*10b90*/  FMUL.FTZ R25, R25, UR17 ;  /* 0x0000001119197c20 */ /* 0x000fe20008410000 */
[----:B------:R-:W1:Y:S01]  /*10ba0*/  MUFU.TANH R33, R33 ;  /* 0x0000002100217308 */ /* 0x000e620000002400 */
[----:B------:R-:W-:Y:S01]  /*10bb0*/  FMUL.FTZ R27, R27, UR17 ;  /* 0x000000111b1b7c20 */ /* 0x000fe20008410000 */
[----:B---3--:R-:W-:Y:S01]  /*10bc0*/  IMAD.SHL.U32 R5, R108, 0x2, RZ ;  /* 0x000000026c057824 */ /* 0x008fe200078e00ff */
[C---:B----4-:R-:W-:Y:S05]  /*10bd0*/  HMMA.16816.F32 R16, R8.reuse, R12, R16 ;  /* 0x0000000c0810723c */ /* 0x050fea0000001810 */
[----:B------:R-:W-:Y:S01]  /*10be0*/  MUFU.TANH R35, R35 ;  /* 0x0000002300237308 */ /* 0x000fe20000002400 */
[----:B------:R-:W-:Y:S01]  /*10bf0*/  LOP3.LUT R5, R5, 0x6, RZ, 0xc0, !PT ;  /* 0x0000000605057812 */ /* 0x000fe200078ec0ff */
[----:B------:R-:W-:Y:S05]  /*10c00*/  HMMA.16816.F32 R120, R8, R14, R120 ;  /* 0x0000000e0878723c */ /* 0x000fea0000001878 */
[----:B------:R-:W-:Y:S01]  /*10c10*/  FMUL.FTZ R26, R20, UR17 ;  /* 0x00000011141a7c20 */ /* 0x000fe20008410000 */
[----:B------:R-:W-:Y:S01]  /*10c20*/  IMAD R4, R158, 0x40, R5 ;  /* 0x000000409e047824 */ /* 0x000fe200078e0205 */
[----:B------:R-:W-:Y:S01]  /*10c30*/  MUFU.TANH R32, R32 ;  /* 0x0000002000207308 */ /* 0x000fe20000002400 */
[----:B------:R-:W-:Y:S01]  /*10c40*/  FMUL.FTZ R23, R23, UR17 ;  /* 0x0000001117177c20 */ /* 0x000fe20008410000 */
[----:B------:R-:W-:Y:S01]  /*10c50*/  FMUL.FTZ R22, R22, UR17 ;  /* 0x0000001116167c20 */ /* 0x000fe20008410000 */
[C---:B------:R-:W-:Y:S01]  /*10c60*/  VIADD R6, R4.reuse, 0x1 ;  /* 0x0000000104067836 */ /* 0x040fe20000000000 */
[CC--:B------:R-:W-:Y:S01]  /*10c70*/  ISETP.GE.AND P5, PT, R4.reuse, R2.reuse, PT ;  /* 0x000000020400720c */ /* 0x0c0fe20003fa6270 */
[C---:B------:R-:W-:Y:S01]  /*10c80*/  VIADD R20, R4.reuse, 0x9 ;  /* 0x0000000904147836 */ /* 0x040fe20000000000 */
[CC--:B------:R-:W-:Y:S01]  /*10c90*/  ISETP.GE.AND P2, PT, R4.reuse, R103.reuse, PT ;  /* 0x000000670400720c */ /* 0x0c0fe20003f46270 */
[----:B------:R-:W-:Y:S01]  /*10ca0*/  VIADD R8, R4, 0x11 ;  /* 0x0000001104087836 */ /* 0x000fe20000000000 */
[CC--:B------:R-:W-:Y:S01]  /*10cb0*/  ISETP.GE.AND P4, PT, R6.reuse, R2.reuse, PT ;  /* 0x000000020600720c */ /* 0x0c0fe20003f86270 */
[----:B------:R-:W3:Y:S01]  /*10cc0*/  MUFU.TANH R34, R34 ;  /* 0x0000002200227308 */ /* 0x000ee20000002400 */
[-C--:B------:R-:W-:Y:S01]  /*10cd0*/  ISETP.GE.AND P1, PT, R6, R103.reuse, PT ;  /* 0x000000670600720c */ /* 0x080fe20003f26270 */
[----:B------:R-:W-:Y:S01]  /*10ce0*/  VIADD R6, R4, 0x8 ;  /* 0x0000000804067836 */ /* 0x000fe20000000000 */
[----:B------:R-:W-:Y:S01]  /*10cf0*/  FSEL R7, R116, -INF , !P5 ;  /* 0xff80000074077808 */ /* 0x000fe20006800000 */
[----:B------:R-:W-:Y:S01]  /*10d00*/  VIADD R14, R4, 0x18 ;  /* 0x00000018040e7836 */ /* 0x000fe20000000000 */
[----:B-----5:R-:W-:Y:S01]  /*10d10*/  FSEL R13, R117, -INF , !P4 ;  /* 0xff800000750d7808 */ /* 0x020fe20006000000 */
[----:B------:R-:W-:Y:S01]  /*10d20*/  FMUL.FTZ R115, R16, UR17 ;  /* 0x0000001110737c20 */ /* 0x000fe20008410000 */
[CC--:B------:R-:W-:Y:S01]  /*10d30*/  ISETP.GE.AND P6, PT, R6.reuse, R2.reuse, PT ;  /* 0x000000020600720c */ /* 0x0c0fe20003fc6270 */
[----:B------:R-:W-:Y:S01]  /*10d40*/  MUFU.TANH R29, R29 ;  /* 0x0000001d001d7308 */ /* 0x000fe20000002400 */
[-C--:B------:R-:W-:Y:S01]  /*10d50*/  ISETP.GE.AND P5, PT, R6, R103.reuse, PT ;  /* 0x000000670600720c */ /* 0x080fe20003fa6270 */
[----:B------:R-:W-:Y:S01]  /*10d60*/  VIADD R16, R4, 0x19 ;  /* 0x0000001904107836 */ /* 0x000fe20000000000 */
[----:B------:R-:W-:Y:S01]  /*10d70*/  FSEL R6, R118, -INF , !P2 ;  /* 0xff80000076067808 */ /* 0x000fe20005000000 */
[----:B------:R-:W-:Y:S01]  /*10d80*/  FMUL.FTZ R12, R21, UR17 ;  /* 0x00000011150c7c20 */ /* 0x000fe20008410000 */
[-C--:B------:R-:W-:Y:S01]  /*10d90*/  ISETP.GE.AND P2, PT, R20, R2.reuse, PT ;  /* 0x000000021400720c */ /* 0x080fe20003f46270 */
[----:B------:R-:W-:Y:S01]  /*10da0*/  FMUL.FTZ R111, R120, UR17 ;  /* 0x00000011786f7c20 */ /* 0x000fe20008410000 */
[-C--:B------:R-:W-:Y:S01]  /*10db0*/  ISETP.GE.AND P4, PT, R20, R103.reuse, PT ;  /* 0x000000671400720c */ /* 0x080fe20003f86270 */
[----:B------:R-:W-:Y:S01]  /*10dc0*/  VIADD R20, R4, 0x10 ;  /* 0x0000001004147836 */ /* 0x000fe20000000000 */
[----:B------:R-:W4:Y:S01]  /*10dd0*/  MUFU.TANH R125, R125 ;  /* 0x0000007d007d7308 */ /* 0x000f220000002400 */
[----:B------:R-:W-:Y:S01]  /*10de0*/  FSEL R0, R0, -INF , !P1 ;  /* 0xff80000000007808 */ /* 0x000fe20004800000 */
[----:B------:R-:W-:Y:S01]  /*10df0*/  FMUL.FTZ R17, R17, UR17 ;  /* 0x0000001111117c20 */ /* 0x000fe20008410000 */
[----:B------:R-:W-:Y:S01]  /*10e00*/  FSEL R10, R105, -INF , !P5 ;  /* 0xff800000690a7808 */ /* 0x000fe20006800000 */
[----:B------:R-:W-:Y:S01]  /*10e10*/  FMUL.FTZ R102, R122, UR17 ;  /* 0x000000117a667c20 */ /* 0x000fe20008410000 */
[-C--:B------:R-:W-:Y:S01]  /*10e20*/  ISETP.GE.AND P1, PT, R20, R2.reuse, PT ;  /* 0x000000021400720c */ /* 0x080fe20003f26270 */
[----:B------:R-:W-:Y:S01]  /*10e30*/  FMUL.FTZ R18, R18, UR17 ;  /* 0x0000001112127c20 */ /* 0x000fe20008410000 */
[----:B------:R-:W-:Y:S01]  /*10e40*/  FSEL R11, R104, -INF , !P2 ;  /* 0xff800000680b7808 */ /* 0x000fe20005000000 */
[----:B------:R-:W5:Y:S01]  /*10e50*/  MUFU.TANH R28, R28 ;  /* 0x0000001c001c7308 */ /* 0x000f620000002400 */
[C---:B------:R-:W-:Y:S01]  /*10e60*/  ISETP.GE.AND P5, PT, R8.reuse, R2, PT ;  /* 0x000000020800720c */ /* 0x040fe20003fa6270 */
[----:B------:R-:W-:Y:S01]  /*10e70*/  FMUL.FTZ R19, R19, UR17 ;  /* 0x0000001113137c20 */ /* 0x000fe20008410000 */
[----:B------:R-:W-:-:S02]  /*10e80*/  ISETP.GE.AND P2, PT, R8, R103, PT ;  /* 0x000000670800720c */ /* 0x000fc40003f46270 */
[----:B--2---:R-:W-:Y:S02]  /*10e90*/  FSEL R8, R106, -INF , !P4 ;  /* 0xff8000006a087808 */ /* 0x004fe40006000000 */
[----:B-1----:R-:W-:Y:S01]  /*10ea0*/  FSEL R15, R107, -INF , !P1 ;  /* 0xff8000006b0f7808 */ /* 0x002fe20004800000 */
[----:B------:R-:W-:Y:S01]  /*10eb0*/  MUFU.TANH R30, R30 ;  /* 0x0000001e001e7308 */ /* 0x000fe20000002400 */
[C---:B------:R-:W-:Y:S01]  /*10ec0*/  ISETP.GE.AND P4, PT, R14.reuse, R2, PT ;  /* 0x000000020e00720c */ /* 0x040fe20003f86270 */
[----:B------:R-:W-:Y:S01]  /*10ed0*/  FMUL.FTZ R107, R121, UR17 ;  /* 0x00000011796b7c20 */ /* 0x000fe20008410000 */
[-C--:B------:R-:W-:Y:S01]  /*10ee0*/  ISETP.GE.AND P1, PT, R14, R103.reuse, PT ;  /* 0x000000670e00720c */ /* 0x080fe20003f26270 */
[----:B------:R-:W-:Y:S01]  /*10ef0*/  VIADD R14, R4, 0x20 ;  /* 0x00000020040e7836 */ /* 0x000fe20000000000 */
[----:B------:R-:W-:Y:S01]  /*10f00*/  FSEL R9, R101, -INF , !P6 ;  /* 0xff80000065097808 */ /* 0x000fe20007000000 */
[----:B------:R-:W-:Y:S01]  /*10f10*/  FMUL.FTZ R101, R123, UR17 ;  /* 0x000000117b657c20 */ /* 0x000fe20008410000 */
[----:B------:R-:W-:Y:S01]  /*10f20*/  ISETP.GE.AND P6, PT, R20, R103, PT ;  /* 0x000000671400720c */ /* 0x000fe20003fc6270 */
[----:B------:R-:W-:Y:S01]  /*10f30*/  MUFU.TANH R119, R25 ;  /* 0x0000001900777308 */ /* 0x000fe20000002400 */
[----:B------:R-:W-:-:S02]  /*10f40*/  FSEL R112, R33, -INF , !P2 ;  /* 0xff80000021707808 */ /* 0x000fc40005000000 */
[----:B---3--:R-:W-:Y:S02]  /*10f50*/  FSEL R104, R34, -INF , !P6 ;  /* 0xff80000022687808 */ /* 0x008fe40007000000 */
[----:B------:R-:W-:Y:S02]  /*10f60*/  FSEL R105, R32, -INF , !P5 ;  /* 0xff80000020697808 */ /* 0x000fe40006800000 */
[-C--:B------:R-:W-:Y:S01]  /*10f70*/  ISETP.GE.AND P2, PT, R14, R2.reuse, PT ;  /* 0x000000020e00720c */ /* 0x080fe20003f46270 */
[----:B------:R-:W1:Y:S01]  /*10f80*/  MUFU.TANH R5, R27 ;  /* 0x0000001b00057308 */ /* 0x000e620000002400 */
[C---:B------:R-:W-:Y:S02]  /*10f90*/  ISETP.GE.AND P6, PT, R16.reuse, R2, PT ;  /* 0x000000021000720c */ /* 0x040fe40003fc6270 */
[----:B------:R-:W-:Y:S01]  /*10fa0*/  ISETP.GE.AND P5, PT, R16, R103, PT ;  /* 0x000000671000720c */ /* 0x000fe20003fa6270 */
[----:B------:R-:W-:Y:S01]  /*10fb0*/  VIADD R16, R4, 0x21 ;  /* 0x0000002104107836 */ /* 0x000fe20000000000 */
[----:B----4-:R-:W-:-:S02]  /*10fc0*/  FSEL R125, R125, -INF , !P2 ;  /* 0xff8000007d7d7808 */ /* 0x010fc40005000000 */
[----:B------:R-:W-:Y:S01]  /*10fd0*/  FSEL R20, R29, -INF , !P5 ;  /* 0xff8000001d147808 */ /* 0x000fe20006800000 */
[----:B------:R-:W2:Y:S01]  /*10fe0*/  MUFU.TANH R25, R26 ;  /* 0x0000001a00197308 */ /* 0x000ea20000002400 */
[----:B-----5:R-:W-:Y:S02]  /*10ff0*/  FSEL R21, R28, -INF , !P6 ;  /* 0xff8000001c157808 */ /* 0x020fe40007000000 */
[----:B------:R-:W-:-:S05]  /*11000*/  ISETP.GE.AND P6, PT, R16, R103, PT ;  /* 0x000000671000720c */ /* 0x000fca0003fc6270 */
[----:B------:R3:W-:Y:S01]  /*11010*/  MUFU.TANH R114, R23 ;  /* 0x0000001700727308 */ /* 0x0007e20000002400 */
[----:B-1----:R-:W-:Y:S01]  /*11020*/  FSEL R118, R5, -INF , !P6 ;  /* 0xff80000005767808 */ /* 0x002fe20007000000 */
[----:B------:R-:W-:-:S06]  /*11030*/  VIADD R5, R4, 0x38 ;  /* 0x0000003804057836 */ /* 0x000fcc0000000000 */
[----:B------:R-:W1:Y:S08]  /*11040*/  MUFU.TANH R24, R24 ;  /* 0x0000001800187308 */ /* 0x000e700000002400 */
[----:B------:R4:W5:Y:S01]  /*11050*/  MUFU.TANH R116, R22 ;  /* 0x0000001600747308 */ /* 0x0009620000002400 */
[----:B---3--:R-:W-:Y:S02]  /*11060*/  FSEL R23, R35, -INF , !P4 ;  /* 0xff80000023177808 */ /* 0x008fe40006000000 */
[----:B------:R-:W-:Y:S01]  /*11070*/  ISETP.GE.AND P4, PT, R14, R103, PT ;  /* 0x000000670e00720c */ /* 0x000fe20003f86270 */
[----:B------:R-:W-:-:S04]  /*11080*/  VIADD R14, R4, 0x28 ;  /* 0x00000028040e7836 */ /* 0x000fc80000000000 */
[----:B------:R-:W3:Y:S01]  /*11090*/  MUFU.TANH R12, R12 ;  /* 0x0000000c000c7308 */ /* 0x000ee20000002400 */
[CC--:B------:R-:W-:Y:S02]  /*110a0*/  ISETP.GE.AND P5, PT, R14.reuse, R2.reuse, PT ;  /* 0x000000020e00720c */ /* 0x0c0fe40003fa6270 */
[----:B------:R-:W-:Y:S01]  /*110b0*/  ISETP.GE.AND P2, PT, R14, R103, PT ;  /* 0x000000670e00720c */ /* 0x000fe20003f46270 */
[----:B------:R-:W-:Y:S01]  /*110c0*/  VIADD R14, R4, 0x30 ;  /* 0x00000030040e7836 */ /* 0x000fe20000000000 */
[----:B--2---:R-:W-:Y:S02]  /*110d0*/  FSEL R121, R25, -INF , !P5 ;  /* 0xff80000019797808 */ /* 0x004fe40006800000 */
[----:B-1----:R-:W-:Y:S01]  /*110e0*/  FSEL R120, R24, -INF , !P4 ;  /* 0xff80000018787808 */ /* 0x002fe20006000000 */
[----:B------:R-:W1:Y:S01]  /*110f0*/  MUFU.TANH R115, R115 ;  /* 0x0000007300737308 */ /* 0x000e620000002400 */
[----:B----4-:R-:W-:Y:S02]  /*11100*/  FSEL R22, R30, -INF , !P1 ;  /* 0xff8000001e167808 */ /* 0x010fe40004800000 */
[-C--:B------:R-:W-:Y:S01]  /*11110*/  ISETP.GE.AND P1, PT, R16, R2.reuse, PT ;  /* 0x000000021000720c */ /* 0x080fe20003f26270 */
[----:B------:R-:W-:Y:S01]  /*11120*/  VIADD R16, R4, 0x29 ;  /* 0x0000002904107836 */ /* 0x000fe20000000000 */
[----:B------:R-:W-:-:S02]  /*11130*/  ISETP.GE.AND P6, PT, R14, R2, PT ;  /* 0x000000020e00720c */ /* 0x000fc40003fc6270 */
[----:B------:R-:W-:Y:S01]  /*11140*/  FSEL R119, R119, -INF , !P1 ;  /* 0xff80000077777808 */ /* 0x000fe20004800000 */
[----:B------:R-:W2:Y:S01]  /*11150*/  MUFU.TANH R113, R17 ;  /* 0x0000001100717308 */ /* 0x000ea20000002400 */
[-C--:B------:R-:W-:Y:S01]  /*11160*/  ISETP.GE.AND P5, PT, R14, R103.reuse, PT ;  /* 0x000000670e00720c */ /* 0x080fe20003fa6270 */
[----:B------:R-:W-:Y:S01]  /*11170*/  VIADD R14, R4, 0x31 ;  /* 0x00000031040e7836 */ /* 0x000fe20000000000 */
[----:B------:R-:W-:Y:S01]  /*11180*/  ISETP.GE.AND P1, PT, R16, R103, PT ;  /* 0x000000671000720c */ /* 0x000fe20003f26270 */
[----:B------:R-:W-:Y:S01]  /*11190*/  VIADD R4, R4, 0x39 ;  /* 0x0000003904047836 */ /* 0x000fe20000000000 */
[----:B-----5:R-:W-:Y:S02]  /*111a0*/  FSEL R116, R116, -INF , !P2 ;  /* 0xff80000074747808 */ /* 0x020fe40005000000 */
[----:B------:R-:W-:Y:S01]  /*111b0*/  FSEL R114, R114, -INF , !P1 ;  /* 0xff80000072727808 */ /* 0x000fe20004800000 */
[----:B------:R-:W4:Y:S01]  /*111c0*/  MUFU.TANH R111, R111 ;  /* 0x0000006f006f7308 */ /* 0x000f220000002400 */
[----:B------:R-:W-:-:S02]  /*111d0*/  ISETP.GE.AND P4, PT, R16, R2, PT ;  /* 0x000000021000720c */ /* 0x000fc40003f86270 */
[-C--:B------:R-:W-:Y:S02]  /*111e0*/  ISETP.GE.AND P2, PT, R14, R2.reuse, PT ;  /* 0x000000020e00720c */ /* 0x080fe40003f46270 */
[-C--:B------:R-:W-:Y:S02]  /*111f0*/  ISETP.GE.AND P1, PT, R5, R2.reuse, PT ;  /* 0x000000020500720c */ /* 0x080fe40003f26270 */
[----:B---3--:R-:W-:Y:S01]  /*11200*/  FSEL R117, R12, -INF , !P4 ;  /* 0xff8000000c757808 */ /* 0x008fe20006000000 */
[----:B------:R-:W3:Y:S01]  /*11210*/  MUFU.TANH R107, R107 ;  /* 0x0000006b006b7308 */ /* 0x000ee20000002400 */
[----:B-1----:R-:W-:Y:S02]  /*11220*/  FSEL R115, R115, -INF , !P6 ;  /* 0xff80000073737808 */ /* 0x002fe40007000000 */
[----:B--2---:R-:W-:Y:S02]  /*11230*/  FSEL R113, R113, -INF , !P2 ;  /* 0xff80000071717808 */ /* 0x004fe40005000000 */
[----:B------:R-:W-:Y:S01]  /*11240*/  ISETP.GE.AND P4, PT, R14, R103, PT ;  /* 0x000000670e00720c */ /* 0x000fe20003f86270 */
[----:B------:R-:W-:Y:S01]  /*11250*/  BAR.SYNC.DEFER_BLOCKING 0x0 ;  /* 0x0000000000007b1d */ /* 0x000fe20000010000 */
[----:B------:R-:W-:-:S02]  /*11260*/  ISETP.GE.AND P6, PT, R4, R2, PT ;  /* 0x000000020400720c */ /* 0x000fc40003fc6270 */
[----:B----4-:R-:W-:Y:S02]  /*11270*/  FSEL R111, R111, -INF , !P1 ;  /* 0xff8000006f6f7808 */ /* 0x010fe40004800000 */
[-C--:B------:R-:W-:Y:S01]  /*11280*/  ISETP.GE.AND P2, PT, R5, R103.reuse, PT ;  /* 0x000000670500720c */ /* 0x080fe20003f46270 */
[----:B------:R-:W1:Y:S01]  /*11290*/  MUFU.TANH R108, R18 ;  /* 0x00000012006c7308 */ /* 0x000e620000002400 */
[----:B------:R-:W-:Y:S02]  /*112a0*/  ISETP.GE.AND P1, PT, R4, R103, PT ;  /* 0x000000670400720c */ /* 0x000fe40003f26270 */
[----:B---3--:R-:W-:-:S05]  /*112b0*/  FSEL R107, R107, -INF , !P6 ;  /* 0xff8000006b6b7808 */ /* 0x008fca0007000000 */
[----:B------:R-:W2:Y:S08]  /*112c0*/  MUFU.TANH R106, R19 ;  /* 0x00000013006a7308 */ /* 0x000eb00000002400 */
        /* <DEDUP_REMOVED lines=68> */
.L_x_7048:
[----:B------:R-:W-:Y:S02]  /*11710*/  ULDC UR8, c[0x0][0x248] ;  /* 0x0000920000087ab9 */ /* 0x000fe40000000800 */
[----:B------:R-:W-:-:S06]  /*11720*/  USHF.L.U32 UR4, UR8, 0x6, URZ ;  /* 0x0000000608047899 */ /* 0x000fcc000800063f */
[----:B------:R-:W-:-:S04]  /*11730*/  IADD3 R16, RZ, -UR4, RZ ;  /* 0x80000004ff107c10 */ /* 0x000fc8000fffe0ff */
[----:B------:R-:W-:-:S07]  /*11740*/  SHF.R.S32.HI R2, RZ, 0x1f, R16 ;  /* 0x0000001fff027819 */ /* 0x000fce0000011410 */
.L_x_7049:
        /* <DEDUP_REMOVED lines=23> */
.L_x_7047:
        /* <DEDUP_REMOVED lines=37> */
[----:B------:R-:W2:Y:S04]  /*11b10*/  SHFL.BFLY PT, R29, R2, 0x1, 0x1f ;  /* 0x0c201f00021d7f89 */ /* 0x000ea800000e0000 */
[----:B------:R-:W3:Y:S01]  /*11b20*/  LDSM.16.MT88.4 R16, [R144+0x8000] ;  /* 0x008000009010783b */ /* 0x000ee20000004200 */
        /* <DEDUP_REMOVED lines=15> */
[----:B------:R-:W-:Y:S01]  /*11c20*/  FSEL R6, R28, RZ, P0 ;  /* 0x000000ff1c067208 */ /* 0x000fe20000000000 */
[----:B------:R-:W1:Y:S01]  /*11c30*/  LDSM.16.MT88.4 R8, [R142+0x8000] ;  /* 0x008000008e08783b */ /* 0x000e620000004200 */
[----:B------:R-:W-:Y:S01]  /*11c40*/  FADD.FTZ R4, R100, -R5 ;  /* 0x8000000564047221 */ /* 0x000fe20000010000 */
[--C-:B------:R-:W-:Y:S01]  /*11c50*/  FFMA.FTZ R27, R13, UR12, -R110.reuse ;  /* 0x0000000c0d1b7c23 */ /* 0x100fe2000801086e */
[----:B------:R-:W-:Y:S01]  /*11c60*/  FFMA.FTZ R33, R7, UR12, -R110 ;  /* 0x0000000c07217c23 */ /* 0x000fe2000801086e */
[----:B------:R-:W-:Y:S01]  /*11c70*/  FADD.FTZ R6, R3, -R6 ;  /* 0x8000000603067221 */ /* 0x000fe20000010000 */
[--C-:B------:R-:W-:Y:S01]  /*11c80*/  FFMA.FTZ R3, R15, UR12, -R110.reuse ;  /* 0x0000000c0f037c23 */ /* 0x100fe2000801086e */
[----:B------:R-:W-:Y:S01]  /*11c90*/  FMUL.FTZ R32, R4, UR12 ;  /* 0x0000000c04207c20 */ /* 0x000fe20008410000 */
[----:B------:R-:W2:Y:S01]  /*11ca0*/  LDSM.16.MT88.4 R12, [R141+0x8000] ;  /* 0x008000008d0c783b */ /* 0x000ea20000004200 */
        /* <DEDUP_REMOVED lines=25> */
[----:B------:R-:W5:Y:S01]  /*11e40*/  MUFU.EX2 R25, R25 ;  /* 0x0000001900197308 */ /* 0x000f620000000800 */
[----:B----4-:R-:W-:Y:S01]  /*11e50*/  F2FP.F16.F32.PACK_AB R4, R27, R33 ;  /* 0x000000211b04723e */ /* 0x010fe200000000ff */
[--C-:B------:R-:W-:Y:S01]  /*11e60*/  FFMA.FTZ R108, R102, UR12, -R103.reuse ;  /* 0x0000000c666c7c23 */ /* 0x100fe20008010867 */
[--C-:B------:R-:W-:Y:S01]  /*11e70*/  FFMA.FTZ R106, R106, UR12, -R103.reuse ;  /* 0x0000000c6a6a7c23 */ /* 0x100fe20008010867 */
[----:B------:R-:W-:-:S04]  /*11e80*/  FFMA.FTZ R102, R101, UR12, -R103 ;  /* 0x0000000c65667c23 */ /* 0x000fc80008010867 */
[----:B------:R-:W-:Y:S08]  /*11e90*/  MUFU.EX2 R24, R24 ;  /* 0x0000001800187308 */ /* 0x000ff00000000800 */
[----:B------:R-:W4:Y:S01]  /*11ea0*/  MUFU.EX2 R2, R2 ;  /* 0x0000000200027308 */ /* 0x000f220000000800 */
[----:B-----5:R-:W-:-:S07]  /*11eb0*/  F2FP.F16.F32.PACK_AB R6, R25, R26 ;  /* 0x0000001a1906723e */ /* 0x020fce00000000ff */
[----:B------:R-:W-:Y:S08]  /*11ec0*/  MUFU.EX2 R0, R0 ;  /* 0x0000000000007308 */ /* 0x000ff00000000800 */
[----:B------:R-:W5:Y:S01]  /*11ed0*/  MUFU.EX2 R31, R31 ;  /* 0x0000001f001f7308 */ /* 0x000f620000000800 */
[----:B----4-:R-:W-:-:S07]  /*11ee0*/  F2FP.F16.F32.PACK_AB R5, R2, R24 ;  /* 0x000000180205723e */ /* 0x010fce00000000ff */
[----:B------:R-:W4:Y:S08]  /*11ef0*/  MUFU.EX2 R32, R32 ;  /* 0x0000002000207308 */ /* 0x000f300000000800 */
[----:B------:R-:W3:Y:S01]  /*11f00*/  MUFU.EX2 R30, R30 ;  /* 0x0000001e001e7308 */ /* 0x000ee20000000800 */
        /* <DEDUP_REMOVED lines=18> */
[C---:B------:R-:W-:Y:S01]  /*12030*/  HMMA.16816.F32 R96, R4.reuse, R16, R96 ;  /* 0x000000100460723c */ /* 0x040fe20000001860 */
[-C--:B------:R-:W-:Y:S01]  /*12040*/  FMUL.FTZ R80, R80, R32.reuse ;  /* 0x0000002050507220 */ /* 0x080fe20000410000 */
[-C--:B------:R-:W-:Y:S01]  /*12050*/  FMUL.FTZ R81, R81, R32.reuse ;  /* 0x0000002051517220 */ /* 0x080fe20000410000 */
[----:B------:R-:W-:Y:S01]  /*12060*/  FMUL.FTZ R76, R76, R32 ;  /* 0x000000204c4c7220 */ /* 0x000fe20000410000 */
[-C--:B------:R-:W-:Y:S01]  /*12070*/  FMUL.FTZ R82, R82, R30.reuse ;  /* 0x0000001e52527220 */ /* 0x080fe20000410000 */
[----:B------:R-:W-:Y:S01]  /*12080*/  FMUL.FTZ R83, R83, R30 ;  /* 0x0000001e53537220 */ /* 0x000fe20000410000 */
[C---:B------:R-:W-:Y:S01]  /*12090*/  HMMA.16816.F32 R92, R4.reuse, R18, R92 ;  /* 0x00000012045c723c */ /* 0x040fe2000000185c */
[----:B------:R-:W3:Y:S01]  /*120a0*/  LDSM.16.MT88.4 R16, [R140+0x8000] ;  /* 0x008000008c10783b */ /* 0x000ee20000004200 */
[----:B------:R-:W-:Y:S01]  /*120b0*/  FMUL.FTZ R77, R77, R32 ;  /* 0x000000204d4d7220 */ /* 0x000fe20000410000 */
[-C--:B------:R-:W-:Y:S01]  /*120c0*/  FMUL.FTZ R78, R78, R30.reuse ;  /* 0x0000001e4e4e7220 */ /* 0x080fe20000410000 */
[----:B------:R-:W-:Y:S01]  /*120d0*/  FMUL.FTZ R79, R79, R30 ;  /* 0x0000001e4f4f7220 */ /* 0x000fe20000410000 */
[-C--:B------:R-:W-:Y:S01]  /*120e0*/  FMUL.FTZ R72, R72, R32.reuse ;  /* 0x0000002048487220 */ /* 0x080fe20000410000 */
[C---:B-1----:R-:W-:Y:S01]  /*120f0*/  HMMA.16816.F32 R88, R4.reuse, R8, R88 ;  /* 0x000000080458723c */ /* 0x042fe20000001858 */
[-C--:B------:R-:W-:Y:S01]  /*12100*/  FMUL.FTZ R73, R73, R32.reuse ;  /* 0x0000002049497220 */ /* 0x080fe20000410000 */
[----:B------:R-:W-:Y:S01]  /*12110*/  FMUL.FTZ R68, R68, R32 ;  /* 0x0000002044447220 */ /* 0x000fe20000410000 */
[-C--:B------:R-:W-:Y:S01]  /*12120*/  FMUL.FTZ R74, R74, R30.reuse ;  /* 0x0000001e4a4a7220 */ /* 0x080fe20000410000 */
[----:B------:R-:W-:Y:S01]  /*12130*/  FMUL.FTZ R75, R75, R30 ;  /* 0x0000001e4b4b7220 */ /* 0x000fe20000410000 */
[----:B------:R-:W-:Y:S01]  /*12140*/  FMUL.FTZ R69, R69, R32 ;  /* 0x0000002045457220 */ /* 0x000fe20000410000 */
[C---:B------:R-:W-:Y:S01]  /*12150*/  HMMA.16816.F32 R84, R4.reuse, R10, R84 ;  /* 0x0000000a0454723c */ /* 0x040fe20000001854 */
[----:B------:R-:W1:Y:S01]  /*12160*/  LDSM.16.MT88.4 R8, [R144+0xa000] ;  /* 0x00a000009008783b */ /* 0x000e620000004200 */
[-C--:B------:R-:W-:Y:S01]  /*12170*/  FMUL.FTZ R70, R70, R30.reuse ;  /* 0x0000001e46467220 */ /* 0x080fe20000410000 */
[----:B------:R-:W-:Y:S01]  /*12180*/  FMUL.FTZ R71, R71, R30 ;  /* 0x0000001e47477220 */ /* 0x000fe20000410000 */
[-C--:B------:R-:W-:Y:S01]  /*12190*/  FMUL.FTZ R36, R36, R32.reuse ;  /* 0x0000002024247220 */ /* 0x080fe20000410000 */
[-C--:B------:R-:W-:Y:S01]  /*121a0*/  FMUL.FTZ R37, R37, R32.reuse ;  /* 0x0000002025257220 */ /* 0x080fe20000410000 */
[C---:B--2---:R-:W-:Y:S01]  /*121b0*/  HMMA.16816.F32 R80, R4.reuse, R12, R80 ;  /* 0x0000000c0450723c */ /* 0x044fe20000001850 */
[----:B------:R-:W-:Y:S01]  /*121c0*/  FMUL.FTZ R40, R40, R32 ;  /* 0x0000002028287220 */ /* 0x000fe20000410000 */
[-C--:B------:R-:W-:Y:S01]  /*121d0*/  FMUL.FTZ R38, R38, R30.reuse ;  /* 0x0000001e26267220 */ /* 0x080fe20000410000 */
[----:B------:R-:W-:Y:S01]  /*121e0*/  FMUL.FTZ R39, R39, R30 ;  /* 0x0000001e27277220 */ /* 0x000fe20000410000 */
[----:B------:R-:W-:Y:S01]  /*121f0*/  FMUL.FTZ R41, R41, R32 ;  /* 0x0000002029297220 */ /* 0x000fe20000410000 */
[-C--:B------:R-:W-:Y:S01]  /*12200*/  FMUL.FTZ R42, R42, R30.reuse ;  /* 0x0000001e2a2a7220 */ /* 0x080fe20000410000 */
[C---:B------:R-:W-:Y:S01]  /*12210*/  HMMA.16816.F32 R76, R4.reuse, R14, R76 ;  /* 0x0000000e044c723c */ /* 0x040fe2000000184c */
[----:B------:R-:W2:Y:S01]  /*12220*/  LDSM.16.MT88.4 R12, [R142+0xa000] ;  /* 0x00a000008e0c783b */ /* 0x000ea20000004200 */
[----:B------:R-:W-:Y:S01]  /*12230*/  FMUL.FTZ R43, R43, R30 ;  /* 0x0000001e2b2b7220 */ /* 0x000fe20000410000 */
[-C--:B------:R-:W-:Y:S01]  /*12240*/  FMUL.FTZ R44, R44, R32.reuse ;  /* 0x000000202c2c7220 */ /* 0x080fe20000410000 */
[-C--:B------:R-:W-:Y:S01]  /*12250*/  FMUL.FTZ R45, R45, R32.reuse ;  /* 0x000000202d2d7220 */ /* 0x080fe20000410000 */
[----:B------:R-:W-:Y:S01]  /*12260*/  FMUL.FTZ R48, R48, R32 ;  /* 0x0000002030307220 */ /* 0x000fe20000410000 */
[-C--:B------:R-:W-:Y:S01]  /*12270*/  FMUL.FTZ R46, R46, R30.reuse ;  /* 0x0000001e2e2e7220 */ /* 0x080fe20000410000 */
[----:B------:R-:W-:Y:S01]  /*12280*/  FMUL.FTZ R47, R47, R30 ;  /* 0x0000001e2f2f7220 */ /* 0x000fe20000410000 */
[----:B------:R-:W-:Y:S01]  /*12290*/  FMUL.FTZ R49, R49, R32 ;  /* 0x0000002031317220 */ /* 0x000fe20000410000 */
[-C--:B------:R-:W-:Y:S01]  /*122a0*/  FMUL.FTZ R50, R50, R30.reuse ;  /* 0x0000001e32327220 */ /* 0x080fe20000410000 */
[----:B------:R-:W-:Y:S01]  /*122b0*/  FMUL.FTZ R51, R51, R30 ;  /* 0x0000001e33337220 */ /* 0x000fe20000410000 */
[----:B------:R-:W-:Y:S01]  /*122c0*/  MUFU.EX2 R34, R34 ;  /* 0x0000002200227308 */ /* 0x000fe20000000800 */
[-C--:B------:R-:W-:Y:S01]  /*122d0*/  FMUL.FTZ R52, R52, R32.reuse ;  /* 0x0000002034347220 */ /* 0x080fe20000410000 */
[-C--:B------:R-:W-:Y:S01]  /*122e0*/  FMUL.FTZ R53, R53, R32.reuse ;  /* 0x0000002035357220 */ /* 0x080fe20000410000 */
[----:B------:R-:W-:Y:S01]  /*122f0*/  FMUL.FTZ R56, R56, R32 ;  /* 0x0000002038387220 */ /* 0x000fe20000410000 */
[-C--:B------:R-:W-:Y:S01]  /*12300*/  FMUL.FTZ R54, R54, R30.reuse ;  /* 0x0000001e36367220 */ /* 0x080fe20000410000 */
[----:B------:R-:W-:Y:S01]  /*12310*/  FMUL.FTZ R55, R55, R30 ;  /* 0x0000001e37377220 */ /* 0x000fe20000410000 */
[C---:B---3--:R-:W-:Y:S01]  /*12320*/  HMMA.16816.F32 R72, R4.reuse, R16, R72 ;  /* 0x000000100448723c */ /* 0x048fe20000001848 */
[----:B------:R-:W-:Y:S01]  /*12330*/  FMUL.FTZ R57, R57, R32 ;  /* 0x0000002039397220 */ /* 0x000fe20000410000 */
[----:B------:R-:W-:Y:S01]  /*12340*/  MUFU.EX2 R35, R35 ;  /* 0x0000002300237308 */ /* 0x000fe20000000800 */
[-C--:B------:R-:W-:Y:S01]  /*12350*/  FMUL.FTZ R58, R58, R30.reuse ;  /* 0x0000001e3a3a7220 */ /* 0x080fe20000410000 */
[----:B------:R-:W-:Y:S01]  /*12360*/  FMUL.FTZ R59, R59, R30 ;  /* 0x0000001e3b3b7220 */ /* 0x000fe20000410000 */
[-C--:B------:R-:W-:Y:S01]  /*12370*/  FMUL.FTZ R60, R60, R32.reuse ;  /* 0x000000203c3c7220 */ /* 0x080fe20000410000 */
[C---:B------:R-:W-:Y:S01]  /*12380*/  HMMA.16816.F32 R68, R4.reuse, R18, R68 ;  /* 0x000000120444723c */ /* 0x040fe20000001844 */
[----:B------:R-:W3:Y:S01]  /*12390*/  LDSM.16.MT88.4 R16, [R141+0xa000] ;  /* 0x00a000008d10783b */ /* 0x000ee20000004200 */
[-C--:B------:R-:W-:Y:S01]  /*123a0*/  FMUL.FTZ R61, R61, R32.reuse ;  /* 0x000000203d3d7220 */ /* 0x080fe20000410000 */
[-C--:B------:R-:W-:Y:S01]  /*123b0*/  FMUL.FTZ R64, R64, R32.reuse ;  /* 0x0000002040407220 */ /* 0x080fe20000410000 */
[----:B------:R-:W-:Y:S01]  /*123c0*/  MUFU.EX2 R100, R100 ;  /* 0x0000006400647308 */ /* 0x000fe20000000800 */
[----:B------:R-:W-:Y:S01]  /*123d0*/  FMUL.FTZ R65, R65, R32 ;  /* 0x0000002041417220 */ /* 0x000fe20000410000 */
[C---:B-1----:R-:W-:Y:S01]  /*123e0*/  HMMA.16816.F32 R36, R4.reuse, R8, R36 ;  /* 0x000000080424723c */ /* 0x042fe20000001824 */
[-C--:B------:R-:W-:Y:S01]  /*123f0*/  FMUL.FTZ R62, R62, R30.reuse ;  /* 0x0000001e3e3e7220 */ /* 0x080fe20000410000 */
[-C--:B------:R-:W-:Y:S01]  /*12400*/  FMUL.FTZ R63, R63, R30.reuse ;  /* 0x0000001e3f3f7220 */ /* 0x080fe20000410000 */
[-C--:B------:R-:W-:Y:S01]  /*12410*/  FMUL.FTZ R66, R66, R30.reuse ;  /* 0x0000001e42427220 */ /* 0x080fe20000410000 */
[----:B------:R-:W-:Y:S01]  /*12420*/  FMUL.FTZ R67, R67, R30 ;  /* 0x0000001e43437220 */ /* 0x000fe20000410000 */
[----:B------:R-:W-:Y:S01]  /*12430*/  FFMA.FTZ R32, R166, R32, R33 ;  /* 0x00000020a6207223 */ /* 0x000fe20000010021 */
[----:B------:R-:W-:Y:S01]  /*12440*/  HMMA.16816.F32 R40, R4, R10, R40 ;  /* 0x0000000a0428723c */ /* 0x000fe20000001828 */
[----:B------:R-:W1:Y:S01]  /*12450*/  LDSM.16.MT88.4 R8, [R140+0xa000] ;  /* 0x00a000008c08783b */ /* 0x000e620000004200 */
[----:B------:R-:W4:Y:S01]  /*12460*/  MUFU.EX2 R104, R104 ;  /* 0x0000006800687308 */ /* 0x000f220000000800 */
        /* <DEDUP_REMOVED lines=11> */
[----:B------:R-:W-:Y:S01]  /*12520*/  MUFU.EX2 R109, R109 ;  /* 0x0000006d006d7308 */ /* 0x000fe20000000800 */
[----:B----4-:R-:W-:-:S07]  /*12530*/  FADD.FTZ R0, R104, R31 ;  /* 0x0000001f68007221 */ /* 0x010fce0000010000 */
[----:B------:R-:W4:Y:S01]  /*12540*/  MUFU.EX2 R112, R112 ;  /* 0x0000007000707308 */ /* 0x000f220000000800 */
[----:B--2---:R-:W-:Y:S01]  /*12550*/  FADD.FTZ R0, R105, R0 ;  /* 0x0000000069007221 */ /* 0x004fe20000010000 */
[C---:B---3--:R-:W-:Y:S06]  /*12560*/  HMMA.16816.F32 R52, R4.reuse, R16, R52 ;  /* 0x000000100434723c */ /* 0x048fec0000001834 */
[----:B------:R-:W2:Y:S01]  /*12570*/  MUFU.EX2 R122, R122 ;  /* 0x0000007a007a7308 */ /* 0x000ea20000000800 */
[C---:B------:R-:W-:Y:S01]  /*12580*/  HMMA.16816.F32 R56, R4.reuse, R18, R56 ;  /* 0x000000120438723c */ /* 0x040fe20000001838 */
[----:B------:R-:W3:Y:S05]  /*12590*/  LDSM.16.MT88.4 R16, [R141+0x8800] ;  /* 0x008800008d10783b */ /* 0x000eea0000004200 */
[C---:B-1----:R-:W-:Y:S01]  /*125a0*/  HMMA.16816.F32 R60, R4.reuse, R8, R60 ;  /* 0x00000008043c723c */ /* 0x042fe2000000183c */
[----:B------:R-:W1:Y:S05]  /*125b0*/  MUFU.EX2 R119, R119 ;  /* 0x0000007700777308 */ /* 0x000e6a0000000800 */
[----:B------:R-:W-:Y:S01]  /*125c0*/  HMMA.16816.F32 R64, R4, R10, R64 ;  /* 0x0000000a0440723c */ /* 0x000fe20000001840 */
[----:B------:R-:W1:Y:S02]  /*125d0*/  LDSM.16.MT88.4 R8, [R140+0x8800] ;  /* 0x008800008c08783b */ /* 0x000e640000004200 */
[----:B------:R-:W-:Y:S04]  /*125e0*/  MUFU.EX2 R121, R121 ;  /* 0x0000007900797308 */ /* 0x000fe80000000800 */
[----:B------:R-:W-:Y:S01]  /*125f0*/  F2FP.F16.F32.PACK_AB R4, R34, R3 ;  /* 0x000000032204723e */ /* 0x000fe200000000ff */
[----:B------:R-:W-:Y:S01]  /*12600*/  FADD.FTZ R3, R3, R26 ;  /* 0x0000001a03037221 */ /* 0x000fe20000010000 */
[----:B------:R-:W-:-:S02]  /*12610*/  F2FP.F16.F32.PACK_AB R5, R105, R104 ;  /* 0x000000686905723e */ /* 0x000fc400000000ff */
        /* <DEDUP_REMOVED lines=8> */
[----:B------:R-:W4:Y:S01]  /*126a0*/  MUFU.EX2 R117, R117 ;  /* 0x0000007500757308 */ /* 0x000f220000000800 */
[----:B------:R-:W-:Y:S01]  /*126b0*/  FADD.FTZ R3, R100, R3 ;  /* 0x0000000364037221 */ /* 0x000fe20000010000 */
[----:B------:R-:W-:-:S03]  /*126c0*/  MOV R100, R29 ;  /* 0x0000001d00647202 */ /* 0x000fc60000000f00 */
[C---:B------:R-:W-:Y:S01]  /*126d0*/  HMMA.16816.F32 R92, R4.reuse, R14, R92 ;  /* 0x0000000e045c723c */ /* 0x040fe2000000185c */
[----:B------:R-:W5:Y:S01]  /*126e0*/  LDSM.16.MT88.4 R12, [R144+0xa800] ;  /* 0x00a80000900c783b */ /* 0x000f620000004200 */
[----:B--2---:R-:W-:Y:S01]  /*126f0*/  FADD.FTZ R0, R122, R3 ;  /* 0x000000037a007221 */ /* 0x004fe20000010000 */
[----:B------:R-:W2:Y:S03]  /*12700*/  MUFU.EX2 R118, R118 ;  /* 0x0000007600767308 */ /* 0x000ea60000000800 */
[----:B---3--:R-:W-:Y:S01]  /*12710*/  HMMA.16816.F32 R80, R4, R16, R80 ;  /* 0x000000100450723c */ /* 0x008fe20000001850 */
[----:B-1----:R-:W-:-:S04]  /*12720*/  FADD.FTZ R0, R119, R0 ;  /* 0x0000000077007221 */ /* 0x002fc80000010000 */
[----:B------:R-:W-:Y:S01]  /*12730*/  MUFU.EX2 R116, R116 ;  /* 0x0000007400747308 */ /* 0x000fe20000000800 */
[----:B------:R-:W-:Y:S01]  /*12740*/  HMMA.16816.F32 R76, R4, R18, R76 ;  /* 0x00000012044c723c */ /* 0x000fe2000000184c */
[----:B------:R-:W1:Y:S01]  /*12750*/  LDSM.16.MT88.4 R16, [R142+0xa800] ;  /* 0x00a800008e10783b */ /* 0x000e620000004200 */
[----:B----4-:R-:W-:-:S04]  /*12760*/  FADD.FTZ R3, R117, R112 ;  /* 0x0000007075037221 */ /* 0x010fc80000010000 */
[----:B------:R-:W-:Y:S01]  /*12770*/  HMMA.16816.F32 R72, R4, R8, R72 ;  /* 0x000000080448723c */ /* 0x000fe20000001848 */
[----:B------:R-:W3:Y:S01]  /*12780*/  MUFU.EX2 R123, R123 ;  /* 0x0000007b007b7308 */ /* 0x000ee20000000800 */
[----:B--2---:R-:W-:-:S04]  /*12790*/  FADD.FTZ R3, R118, R3 ;  /* 0x0000000376037221 */ /* 0x004fc80000010000 */
[C---:B------:R-:W-:Y:S01]  /*127a0*/  HMMA.16816.F32 R68, R4.reuse, R10, R68 ;  /* 0x0000000a0444723c */ /* 0x040fe20000001844 */
[----:B------:R-:W2:Y:S02]  /*127b0*/  LDSM.16.MT88.4 R8, [R141+0xa800] ;  /* 0x00a800008d08783b */ /* 0x000ea40000004200 */
[----:B------:R-:W-:Y:S03]  /*127c0*/  MUFU.EX2 R114, R114 ;  /* 0x0000007200727308 */ /* 0x000fe60000000800 */
[C---:B------:R-:W-:Y:S05]  /*127d0*/  HMMA.16816.F32 R88, R4.reuse, R20, R88 ;  /* 0x000000140458723c */ /* 0x040fea0000001858 */
[----:B------:R-:W4:Y:S01]  /*127e0*/  MUFU.EX2 R113, R113 ;  /* 0x0000007100717308 */ /* 0x000f220000000800 */
[C---:B------:R-:W-:Y:S01]  /*127f0*/  HMMA.16816.F32 R84, R4.reuse, R22, R84 ;  /* 0x000000160454723c */ /* 0x040fe20000001854 */
[----:B------:R-:W-:Y:S05]  /*12800*/  LDSM.16.MT88.4 R20, [R141+0x9000] ;  /* 0x009000008d14783b */ /* 0x000fea0000004200 */
        /* <DEDUP_REMOVED lines=10> */
[----:B------:R-:W2:Y:S05]  /*128b0*/  MUFU.EX2 R106, R106 ;  /* 0x0000006a006a7308 */ /* 0x000eaa0000000800 */
[C---:B------:R-:W-:Y:S01]  /*128c0*/  HMMA.16816.F32 R56, R4.reuse, R10, R56 ;  /* 0x0000000a0438723c */ /* 0x040fe20000001838 */
[----:B------:R-:W4:Y:S02]  /*128d0*/  LDSM.16.MT88.4 R8, [R142+0x9000] ;  /* 0x009000008e08783b */ /* 0x000f240000004200 */
[----:B------:R-:W-:Y:S08]  /*128e0*/  MUFU.EX2 R101, R108 ;  /* 0x0000006c00657308 */ /* 0x000ff00000000800 */
[----:B------:R-:W2:Y:S01]  /*128f0*/  MUFU.EX2 R102, R102 ;  /* 0x0000006600667308 */ /* 0x000ea20000000800 */
[C---:B-----5:R-:W-:Y:S06]  /*12900*/  HMMA.16816.F32 R60, R4.reuse, R12, R60 ;  /* 0x0000000c043c723c */ /* 0x060fec000000183c */
[----:B------:R-:W-:Y:S01]  /*12910*/  HMMA.16816.F32 R64, R4, R14, R64 ;  /* 0x0000000e0440723c */ /* 0x000fe20000001840 */
[----:B------:R-:W5:Y:S06]  /*12920*/  LDSM.16.MT88.4 R12, [R140+0x9000] ;  /* 0x009000008c0c783b */ /* 0x000f6c0000004200 */
[----:B------:R-:W-:-:S02]  /*12930*/  F2FP.F16.F32.PACK_AB R4, R119, R122 ;  /* 0x0000007a7704723e */ /* 0x000fc400000000ff */
[----:B------:R-:W-:Y:S02]  /*12940*/  F2FP.F16.F32.PACK_AB R5, R118, R117 ;  /* 0x000000757605723e */ /* 0x000fe400000000ff */
[----:B------:R-:W-:Y:S01]  /*12950*/  F2FP.F16.F32.PACK_AB R6, R124, R121 ;  /* 0x000000797c06723e */ /* 0x000fe200000000ff */
[----:B------:R-:W-:Y:S01]  /*12960*/  FADD.FTZ R121, R121, R0 ;  /* 0x0000000079797221 */ /* 0x000fe20000010000 */
[C---:B---3--:R-:W-:Y:S01]  /*12970*/  F2FP.F16.F32.PACK_AB R7, R123.reuse, R116 ;  /* 0x000000747b07723e */ /* 0x048fe200000000ff */
[----:B------:R-:W-:Y:S02]  /*12980*/  FADD.FTZ R0, R116, R3 ;  /* 0x0000000374007221 */ /* 0x000fe40000010000 */
[----:B------:R-:W-:Y:S02]  /*12990*/  FADD.FTZ R3, R124, R121 ;  /* 0x000000797c037221 */ /* 0x000fe40000010000 */
[----:B------:R-:W-:Y:S02]  /*129a0*/  FADD.FTZ R0, R123, R0 ;  /* 0x000000007b007221 */ /* 0x000fe40000010000 */
        /* <DEDUP_REMOVED lines=9> */
[C---:B-----5:R-:W-:Y:S06]  /*12a40*/  HMMA.16816.F32 R72, R4.reuse, R12, R72 ;  /* 0x0000000c0448723c */ /* 0x060fec0000001848 */
        /* <DEDUP_REMOVED lines=11> */
[C---:B-----5:R-:W-:Y:S06]  /*12b00*/  HMMA.16816.F32 R52, R4.reuse, R12, R52 ;  /* 0x0000000c0434723c */ /* 0x060fec0000001834 */
        /* <DEDUP_REMOVED lines=34> */
[----:B------:R-:W-:-:S15]  /*12d30*/  HMMA.16816.F32 R64, R4, R22, R64 ;  /* 0x000000160440723c */ /* 0x000fde0000001840 */
[----:B------:R-:W-:-:S09]  /*12d40*/  NOP ;  /* 0x0000000000007918 */ /* 0x000fd20000000000 */
.L_x_7044:
        /* <DEDUP_REMOVED lines=16> */
[----:B------:R-:W-:Y:S01]  /*12e50*/  ULDC UR4, c[0x0][0x2ec] ;  /* 0x0000bb0000047ab9 */ /* 0x000fe20000000800 */
[----:B------:R-:W-:-:S10]  /*12e60*/  ULDC UR11, c[0x0][0x39c] ;  /* 0x0000e700000b7ab9 */ /* 0x000fd40000000800 */
.L_x_7054:
        /* <DEDUP_REMOVED lines=66> */
.L_x_7051:
        /* <DEDUP_REMOVED lines=16> */
[----:B------:R1:W-:Y:S05]  /*13390*/  LDGSTS.E.BYPASS.LTC128B.128 [R153+0xa800], desc[UR6][R4.64+0x80] ;  /* 0x0a80008004997fae */ /* 0x0003ea000b901d46 */
[----:B------:R-:W-:Y:S05]  /*133a0*/  LDGSTS.E.BYPASS.LTC128B.128 [R153+0x9000], desc[UR6][R2.64] ;  /* 0x0900000002997fae */ /* 0x000fea000b901d46 */
[----:B------:R-:W-:Y:S05]  /*133b0*/  LDGSTS.E.BYPASS.LTC128B.128 [R153+0xb000], desc[UR6][R2.64+0x80] ;  /* 0x0b00008002997fae */ /* 0x000fea000b901d46 */
[----:B------:R-:W-:Y:S05]  /*133c0*/  LDGSTS.E.BYPASS.LTC128B.128 [R153+0x9800], desc[UR6][R16.64] ;  /* 0x0980000010997fae */ /* 0x000fea000b901d46 */
[----:B------:R2:W-:Y:S05]  /*133d0*/  LDGSTS.E.BYPASS.LTC128B.128 [R153+0xb800], desc[UR6][R16.64+0x80] ;  /* 0x0b80008010997fae */ /* 0x0005ea000b901d46 */
[----:B------:R-:W-:Y:S05]  /*133e0*/  LDSM.16.M88.4 R104, [R150] ;  /* 0x000000009668783b */ /* 0x000fea0000000200 */
[----:B------:R-:W1:Y:S05]  /*133f0*/  LDSM.16.M88.4 R108, [R149+0x4000] ;  /* 0x00400000956c783b */ /* 0x000e6a0000000200 */
[----:B------:R-:W3:Y:S05]  /*13400*/  LDSM.16.M88.4 R112, [R149+0x4800] ;  /* 0x004800009570783b */ /* 0x000eea0000000200 */
[----:B------:R-:W4:Y:S05]  /*13410*/  LDSM.16.M88.4 R116, [R149+0x5000] ;  /* 0x005000009574783b */ /* 0x000f2a0000000200 */
[----:B------:R-:W5:Y:S05]  /*13420*/  LDSM.16.M88.4 R120, [R149+0x5800] ;  /* 0x005800009578783b */ /* 0x000f6a0000000200 */
[----:B------:R-:W0:Y:S05]  /*13430*/  LDGDEPBAR ;  /* 0x00000000000079af */ /* 0x000e2a0000000000 */
[----:B------:R-:W-:Y:S05]  /*13440*/  LDSM.16.M88.4 R124, [R148] ;  /* 0x00000000947c783b */ /* 0x000fea0000000200 */
[----:B------:R-:W5:Y:S01]  /*13450*/  LDSM.16.M88.4 R128, [R147] ;  /* 0x000000009380783b */ /* 0x000f620000000200 */
[C---:B-1----:R-:W-:Y:S06]  /*13460*/  HMMA.16816.F32 R4, R104.reuse, R108, RZ ;  /* 0x0000006c6804723c */ /* 0x042fec00000018ff */
[C---:B------:R-:W-:Y:S01]  /*13470*/  HMMA.16816.F32 R8, R104.reuse, R110, RZ ;  /* 0x0000006e6808723c */ /* 0x040fe200000018ff */
[----:B------:R-:W1:Y:S05]  /*13480*/  LDSM.16.M88.4 R108, [R139] ;  /* 0x000000008b6c783b */ /* 0x000e6a0000000200 */
[C---:B---3--:R-:W-:Y:S06]  /*13490*/  HMMA.16816.F32 R12, R104.reuse, R112, RZ ;  /* 0x00000070680c723c */ /* 0x048fec00000018ff */
[C---:B--2---:R-:W-:Y:S01]  /*134a0*/  HMMA.16816.F32 R16, R104.reuse, R114, RZ ;  /* 0x000000726810723c */ /* 0x044fe200000018ff */
[----:B------:R-:W2:Y:S05]  /*134b0*/  LDSM.16.M88.4 R112, [R138] ;  /* 0x000000008a70783b */ /* 0x000eaa0000000200 */
[C---:B----4-:R-:W-:Y:S06]  /*134c0*/  HMMA.16816.F32 R20, R104.reuse, R116, RZ ;  /* 0x000000746814723c */ /* 0x050fec00000018ff */
[C---:B------:R-:W-:Y:S01]  /*134d0*/  HMMA.16816.F32 R24, R104.reuse, R118, RZ ;  /* 0x000000766818723c */ /* 0x040fe200000018ff */
[----:B------:R-:W3:Y:S05]  /*134e0*/  LDSM.16.M88.4 R116, [R137] ;  /* 0x000000008974783b */ /* 0x000eea0000000200 */
[C---:B-----5:R-:W-:Y:S06]  /*134f0*/  HMMA.16816.F32 R28, R104.reuse, R120, RZ ;  /* 0x00000078681c723c */ /* 0x060fec00000018ff */
[----:B------:R-:W-:Y:S01]  /*13500*/  HMMA.16816.F32 R32, R104, R122, RZ ;  /* 0x0000007a6820723c */ /* 0x000fe200000018ff */
[----:B------:R-:W-:Y:S05]  /*13510*/  LDSM.16.M88.4 R104, [R146] ;  /* 0x000000009268783b */ /* 0x000fea0000000200 */
[C---:B------:R-:W-:Y:S01]  /*13520*/  HMMA.16816.F32 R4, R124.reuse, R128, R4 ;  /* 0x000000807c04723c */ /* 0x040fe20000001804 */
[----:B------:R-:W4:Y:S05]  /*13530*/  LDSM.16.M88.4 R120, [R143+0x4000] ;  /* 0x004000008f78783b */ /* 0x000f2a0000000200 */
[C---:B------:R-:W-:Y:S01]  /*13540*/  HMMA.16816.F32 R8, R124.reuse, R130, R8 ;  /* 0x000000827c08723c */ /* 0x040fe20000001808 */
        /* <DEDUP_REMOVED lines=9> */
[----:B------:R-:W-:Y:S05]  /*135e0*/  LDSM.16.M88.4 R116, [R145] ;  /* 0x000000009174783b */ /* 0x000fea0000000200 */
[C---:B----4-:R-:W-:Y:S01]  /*135f0*/  HMMA.16816.F32 R4, R104.reuse, R120, R4 ;  /* 0x000000786804723c */ /* 0x050fe20000001804 */
[----:B------:R-:W3:Y:S05]  /*13600*/  LDSM.16.M88.4 R124, [R136] ;  /* 0x00000000887c783b */ /* 0x000eea0000000200 */
[C---:B------:R-:W-:Y:S01]  /*13610*/  HMMA.16816.F32 R8, R104.reuse, R122, R8 ;  /* 0x0000007a6808723c */ /* 0x040fe20000001808 */
[----:B------:R-:W4:Y:S05]  /*13620*/  LDSM.16.M88.4 R120, [R136+0x800] ;  /* 0x000800008878783b */ /* 0x000f2a0000000200 */
[C---:B-----5:R-:W-:Y:S06]  /*13630*/  HMMA.16816.F32 R12, R104.reuse, R128, R12 ;  /* 0x00000080680c723c */ /* 0x060fec000000180c */
[C---:B------:R-:W-:Y:S01]  /*13640*/  HMMA.16816.F32 R16, R104.reuse, R130, R16 ;  /* 0x000000826810723c */ /* 0x040fe20000001810 */
[----:B------:R-:W5:Y:S05]  /*13650*/  LDSM.16.M88.4 R128, [R136+0x1000] ;  /* 0x001000008880783b */ /* 0x000f6a0000000200 */
[C---:B-1----:R-:W-:Y:S06]  /*13660*/  HMMA.16816.F32 R20, R104.reuse, R108, R20 ;  /* 0x0000006c6814723c */ /* 0x042fec0000001814 */
[C---:B------:R-:W-:Y:S01]  /*13670*/  HMMA.16816.F32 R24, R104.reuse, R110, R24 ;  /* 0x0000006e6818723c */ /* 0x040fe20000001818 */
[----:B------:R-:W-:Y:S05]  /*13680*/  LDSM.16.M88.4 R108, [R150+0x2000] ;  /* 0x00200000966c783b */ /* 0x000fea0000000200 */
[C---:B--2---:R-:W-:Y:S06]  /*13690*/  HMMA.16816.F32 R28, R104.reuse, R112, R28 ;  /* 0x00000070681c723c */ /* 0x044fec000000181c */
[----:B------:R-:W-:Y:S01]  /*136a0*/  HMMA.16816.F32 R32, R104, R114, R32 ;  /* 0x000000726820723c */ /* 0x000fe20000001820 */
[----:B------:R-:W1:Y:S05]  /*136b0*/  LDSM.16.M88.4 R104, [R136+0x1800] ;  /* 0x001800008868783b */ /* 0x000e6a0000000200 */
[C---:B---3--:R-:W-:Y:S01]  /*136c0*/  HMMA.16816.F32 R4, R116.reuse, R124, R4 ;  /* 0x0000007c7404723c */ /* 0x048fe20000001804 */
[----:B------:R-:W2:Y:S05]  /*136d0*/  LDSM.16.M88.4 R112, [R149+0x6000] ;  /* 0x006000009570783b */ /* 0x000eaa0000000200 */
        /* <DEDUP_REMOVED lines=41> */
[C---:B------:R-:W-:Y:S06]  /*13970*/  HMMA.16816.F32 R16, R108.reuse, R114, R16 ;  /* 0x000000726c10723c */ /* 0x040fec0000001810 */
        /* <DEDUP_REMOVED lines=11> */
[----:B------:R-:W-:Y:S02]  /*13a30*/  FMUL.FTZ R187, R7, UR11 ;  /* 0x0000000b07bb7c20 */ /* 0x000fe40008410000 */
[----:B------:R-:W2:Y:S01]  /*13a40*/  LDSM.16.M88.4 R4, [R136+0x3000] ;  /* 0x003000008804783b */ /* 0x000ea20000000200 */
[----:B------:R-:W3:Y:S01]  /*13a50*/  MUFU.TANH R190, R190 ;  /* 0x000000be00be7308 */ /* 0x000ee20000002400 */
[----:B------:R-:W-:Y:S01]  /*13a60*/  FMUL.FTZ R8, R8, UR11 ;  /* 0x0000000b08087c20 */ /* 0x000fe20008410000 */
[----:B------:R-:W-:Y:S01]  /*13a70*/  FMUL.FTZ R9, R9, UR11 ;  /* 0x0000000b09097c20 */ /* 0x000fe20008410000 */
[----:B------:R-:W-:Y:S01]  /*13a80*/  FMUL.FTZ R10, R10, UR11 ;  /* 0x0000000b0a0a7c20 */ /* 0x000fe20008410000 */
[----:B------:R-:W-:Y:S01]  /*13a90*/  FMUL.FTZ R11, R11, UR11 ;  /* 0x0000000b0b0b7c20 */ /* 0x000fe20008410000 */
[C---:B-1----:R-:W-:Y:S05]  /*13aa0*/  HMMA.16816.F32 R12, R104.reuse, R108, R12 ;  /* 0x0000006c680c723c */ /* 0x042fea000000180c */
[----:B------:R-:W1:Y:S01]  /*13ab0*/  MUFU.TANH R194, R8 ;  /* 0x0000000800c27308 */ /* 0x000e620000002400 */
[C---:B------:R-:W-:Y:S09]  /*13ac0*/  HMMA.16816.F32 R16, R104.reuse, R110, R16 ;  /* 0x0000006e6810723c */ /* 0x040ff20000001810 */
[----:B------:R-:W4:Y:S10]  /*13ad0*/  MUFU.TANH R192, R9 ;  /* 0x0000000900c07308 */ /* 0x000f340000002400 */
[----:B------:R-:W1:Y:S01]  /*13ae0*/  MUFU.TANH R185, R10 ;  /* 0x0000000a00b97308 */ /* 0x000e620000002400 */
[----:B------:R-:W-:Y:S01]  /*13af0*/  FMUL.FTZ R12, R12, UR11 ;  /* 0x0000000b0c0c7c20 */ /* 0x000fe20008410000 */
[----:B------:R-:W-:Y:S01]  /*13b00*/  FMUL.FTZ R13, R13, UR11 ;  /* 0x0000000b0d0d7c20 */ /* 0x000fe20008410000 */
[----:B------:R-:W-:Y:S07]  /*13b10*/  FMUL.FTZ R14, R14, UR11 ;  /* 0x0000000b0e0e7c20 */ /* 0x000fee0008410000 */
[----:B------:R5:W1:Y:S01]  /*13b20*/  MUFU.TANH R189, R11 ;  /* 0x0000000b00bd7308 */ /* 0x000a620000002400 */
[----:B------:R-:W-:Y:S01]  /*13b30*/  FMUL.FTZ R15, R15, UR11 ;  /* 0x0000000b0f0f7c20 */ /* 0x000fe20008410000 */
[----:B------:R-:W-:Y:S01]  /*13b40*/  FMUL.FTZ R16, R16, UR11 ;  /* 0x0000000b10107c20 */ /* 0x000fe20008410000 */
[----:B------:R-:W-:Y:S01]  /*13b50*/  FMUL.FTZ R17, R17, UR11 ;  /* 0x0000000b11117c20 */ /* 0x000fe20008410000 */
[----:B------:R-:W-:Y:S01]  /*13b60*/  FMUL.FTZ R18, R18, UR11 ;  /* 0x0000000b12127c20 */ /* 0x000fe20008410000 */
[----:B------:R-:W-:Y:S01]  /*13b70*/  FMUL.FTZ R19, R19, UR11 ;  /* 0x0000000b13137c20 */ /* 0x000fe20008410000 */
[C---:B--2---:R-:W-:Y:S04]  /*13b80*/  HMMA.16816.F32 R20, R104.reuse, R4, R20 ;  /* 0x000000046814723c */ /* 0x044fe80000001814 */
[----:B------:R-:W2:Y:S02]  /*13b90*/  MUFU.TANH R188, R188 ;  /* 0x000000bc00bc7308 */ /* 0x000ea40000002400 */
[C---:B------:R-:W-:Y:S08]  /*13ba0*/  HMMA.16816.F32 R24, R104.reuse, R6, R24 ;  /* 0x000000066818723c */ /* 0x040ff00000001818 */
[----:B------:R-:W1:Y:S01]  /*13bb0*/  MUFU.TANH R167, R167 ;  /* 0x000000a700a77308 */ /* 0x000e620000002400 */
[----:B-----5:R-:W5:Y:S01]  /*13bc0*/  LDSM.16.M88.4 R8, [R136+0x3800] ;  /* 0x003800008808783b */ /* 0x020f620000000200 */
[----:B------:R-:W-:Y:S08]  /*13bd0*/  DEPBAR.LE SB0, 0x0 ;  /* 0x000080000000791a */ /* 0x000ff00000000000 */
[----:B------:R-:W1:Y:S01]  /*13be0*/  MUFU.TANH R187, R187 ;  /* 0x000000bb00bb7308 */ /* 0x000e620000002400 */
[----:B------:R-:W-:Y:S01]  /*13bf0*/  BAR.SYNC.DEFER_BLOCKING 0x0 ;  /* 0x0000000000007b1d */ /* 0x000fe20000010000 */
[----:B------:R-:W-:Y:S08]  /*13c00*/  FMUL.FTZ R20, R20, UR11 ;  /* 0x0000000b14147c20 */ /* 0x000ff00008410000 */
        /* <DEDUP_REMOVED lines=10> */
[----:B------:R1:W1:Y:S01]  /*13cb0*/  MUFU.TANH R169, R15 ;  /* 0x0000000f00a97308 */ /* 0x0002620000002400 */
[C---:B-----5:R-:W-:Y:S06]  /*13cc0*/  HMMA.16816.F32 R28, R104.reuse, R8, R28 ;  /* 0x00000008681c723c */ /* 0x060fec000000181c */
[----:B------:R-:W-:Y:S03]  /*13cd0*/  HMMA.16816.F32 R32, R104, R10, R32 ;  /* 0x0000000a6820723c */ /* 0x000fe60000001820 */
[----:B------:R1:W1:Y:S10]  /*13ce0*/  MUFU.TANH R176, R16 ;  /* 0x0000001000b07308 */ /* 0x0002740000002400 */
        /* <DEDUP_REMOVED lines=44> */
[----:B--2---:R-:W1:Y:S02]  /*13fb0*/  MUFU.RCP R3, R5 ;  /* 0x0000000500037308 */ /* 0x004e640000001000 */
        /* <DEDUP_REMOVED lines=48> */
.L_x_7053:
        /* <DEDUP_REMOVED lines=20> */
.L_x_7052:
[----:B--2---:R-:W-:Y:S01]  /*14400*/  FMNMX.FTZ R5, R190, R103, !PT ;  /* 0x00000067be057209 */ /* 0x004fe20007810000 */
        /* <DEDUP_REMOVED lines=126> */
[C---:B------:R-:W-:Y:S01]  /*14bf0*/  FMUL.FTZ R60, R2.reuse, R60 ;  /* 0x0000003c023c7220 */ /* 0x040fe20000410000 */
[----:B------:R-:W-:Y:S01]  /*14c00*/  FMUL.FTZ R61, R2, R61 ;  /* 0x0000003d023d7220 */ /* 0x000fe20000410000 */
        /* <DEDUP_REMOVED lines=8> */
[--C-:B------:R-:W-:Y:S01]  /*14c90*/  FFMA.FTZ R182, R182, UR4, -R109.reuse ;  /* 0x00000004b6b67c23 */ /* 0x100fe2000801086d */
[--C-:B------:R-:W-:Y:S01]  /*14ca0*/  FFMA.FTZ R178, R178, UR4, -R109.reuse ;  /* 0x00000004b2b27c23 */ /* 0x100fe2000801086d */
[--C-:B------:R-:W-:Y:S01]  /*14cb0*/  FFMA.FTZ R170, R170, UR4, -R109.reuse ;  /* 0x00000004aaaa7c23 */ /* 0x100fe2000801086d */
[----:B------:R-:W-:Y:S01]  /*14cc0*/  FFMA.FTZ R130, R130, UR4, -R109 ;  /* 0x0000000482827c23 */ /* 0x000fe2000801086d */
[----:B------:R4:W-:Y:S01]  /*14cd0*/  MUFU.EX2 R169, R171 ;  /* 0x000000ab00a97308 */ /* 0x0009e20000000800 */
[C---:B------:R-:W-:Y:S01]  /*14ce0*/  FMUL.FTZ R52, R2.reuse, R52 ;  /* 0x0000003402347220 */ /* 0x040fe20000410000 */
[----:B------:R-:W-:Y:S01]  /*14cf0*/  FMUL.FTZ R53, R2, R53 ;  /* 0x0000003502357220 */ /* 0x000fe20000410000 */
[C---:B------:R-:W-:Y:S01]  /*14d00*/  FMUL.FTZ R54, R0.reuse, R54 ;  /* 0x0000003600367220 */ /* 0x040fe20000410000 */
[----:B------:R-:W-:Y:S01]  /*14d10*/  FMUL.FTZ R55, R0, R55 ;  /* 0x0000003700377220 */ /* 0x000fe20000410000 */
[C---:B------:R-:W-:Y:S01]  /*14d20*/  FMUL.FTZ R56, R2.reuse, R56 ;  /* 0x0000003802387220 */ /* 0x040fe20000410000 */
[----:B------:R-:W-:Y:S01]  /*14d30*/  FMUL.FTZ R57, R2, R57 ;  /* 0x0000003902397220 */ /* 0x000fe20000410000 */
[----:B---3--:R-:W-:Y:S01]  /*14d40*/  F2FP.F16.F32.PACK_AB R99, R120, R121 ;  /* 0x000000797863723e */ /* 0x008fe200000000ff */
[C---:B------:R-:W-:Y:S01]  /*14d50*/  FMUL.FTZ R58, R0.reuse, R58 ;  /* 0x0000003a003a7220 */ /* 0x040fe20000410000 */
[----:B------:R-:W-:Y:S01]  /*14d60*/  FMUL.FTZ R59, R0, R59 ;  /* 0x0000003b003b7220 */ /* 0x000fe20000410000 */
[----:B------:R-:W-:Y:S01]  /*14d70*/  MUFU.EX2 R126, R126 ;  /* 0x0000007e007e7308 */ /* 0x000fe20000000800 */
[----:B------:R-:W-:Y:S01]  /*14d80*/  FFMA.FTZ R129, R2, R166, R129 ;  /* 0x000000a602817223 */ /* 0x000fe20000010081 */
[----:B------:R-:W-:Y:S01]  /*14d90*/  ISETP.GT.AND P0, PT, R158, 0x1, PT ;  /* 0x000000019e00780c */ /* 0x000fe20003f04270 */
[----:B------:R-:W-:Y:S01]  /*14da0*/  FFMA.FTZ R127, R0, R165, R127 ;  /* 0x000000a5007f7223 */ /* 0x000fe2000001007f */
[C---:B------:R-:W-:Y:S06]  /*14db0*/  HMMA.16816.F32 R4, R96.reuse, R16, R4 ;  /* 0x000000106004723c */ /* 0x040fec0000001804 */
[----:B------:R-:W3:Y:S01]  /*14dc0*/  MUFU.EX2 R167, R167 ;  /* 0x000000a700a77308 */ /* 0x000ee20000000800 */
[--C-:B----4-:R-:W-:Y:S01]  /*14dd0*/  FFMA.FTZ R171, R176, UR4, -R109.reuse ;  /* 0x00000004b0ab7c23 */ /* 0x110fe2000801086d */
[C---:B------:R-:W-:Y:S03]  /*14de0*/  HMMA.16816.F32 R8, R96.reuse, R18, R8 ;  /* 0x000000126008723c */ /* 0x040fe60000001808 */
[C---:B------:R-:W-:Y:S03]  /*14df0*/  FMUL.FTZ R16, R2.reuse, R84 ;  /* 0x0000005402107220 */ /* 0x040fe60000410000 */
[C---:B------:R-:W-:Y:S02]  /*14e00*/  HMMA.16816.F32 R12, R96.reuse, R24, R12 ;  /* 0x00000018600c723c */ /* 0x040fe4000000180c */
[----:B------:R-:W4:Y:S03]  /*14e10*/  MUFU.EX2 R172, R172 ;  /* 0x000000ac00ac7308 */ /* 0x000f260000000800 */
[----:B------:R-:W-:Y:S01]  /*14e20*/  FMUL.FTZ R17, R2, R85 ;  /* 0x0000005502117220 */ /* 0x000fe20000410000 */
[C---:B------:R-:W-:Y:S01]  /*14e30*/  FMUL.FTZ R18, R0.reuse, R86 ;  /* 0x0000005600127220 */ /* 0x040fe20000410000 */
[----:B------:R-:W-:Y:S01]  /*14e40*/  FMUL.FTZ R19, R0, R87 ;  /* 0x0000005700137220 */ /* 0x000fe20000410000 */
[C---:B------:R-:W-:Y:S01]  /*14e50*/  FMUL.FTZ R24, R2.reuse, R76 ;  /* 0x0000004c02187220 */ /* 0x040fe20000410000 */
[----:B------:R-:W-:Y:S03]  /*14e60*/  LDSM.16.MT88.4 R84, [R141+0x8800] ;  /* 0x008800008d54783b */ /* 0x000fe60000004200 */
[----:B------:R-:W-:Y:S01]  /*14e70*/  MUFU.EX2 R171, R171 ;  /* 0x000000ab00ab7308 */ /* 0x000fe20000000800 */
        /* <DEDUP_REMOVED lines=8> */
[----:B------:R-:W5:Y:S04]  /*14f00*/  MUFU.EX2 R174, R174 ;  /* 0x000000ae00ae7308 */ /* 0x000f680000000800 */
[C---:B------:R-:W-:Y:S01]  /*14f10*/  FMUL.FTZ R26, R0.reuse, R78 ;  /* 0x0000004e001a7220 */ /* 0x040fe20000410000 */
[----:B------:R-:W-:Y:S01]  /*14f20*/  FMUL.FTZ R27, R0, R79 ;  /* 0x0000004f001b7220 */ /* 0x000fe20000410000 */
[C---:B------:R-:W-:Y:S01]  /*14f30*/  FMUL.FTZ R32, R2.reuse, R68 ;  /* 0x0000004402207220 */ /* 0x040fe20000410000 */
[----:B------:R-:W-:Y:S03]  /*14f40*/  LDSM.16.MT88.4 R76, [R144+0x8800] ;  /* 0x00880000904c783b */ /* 0x000fe60000004200 */
[----:B------:R-:W-:Y:S01]  /*14f50*/  MUFU.EX2 R173, R173 ;  /* 0x000000ad00ad7308 */ /* 0x000fe20000000800 */
[----:B------:R-:W-:Y:S01]  /*14f60*/  FMUL.FTZ R33, R2, R69 ;  /* 0x0000004502217220 */ /* 0x000fe20000410000 */
[--C-:B------:R-:W-:Y:S01]  /*14f70*/  FFMA.FTZ R175, R168, UR4, -R109.reuse ;  /* 0x00000004a8af7c23 */ /* 0x100fe2000801086d */
[C---:B------:R-:W-:Y:S03]  /*14f80*/  HMMA.16816.F32 R24, R96.reuse, R34, R24 ;  /* 0x000000226018723c */ /* 0x040fe60000001818 */
[----:B------:R-:W-:Y:S01]  /*14f90*/  FFMA.FTZ R168, R131, UR4, -R108 ;  /* 0x0000000483a87c23 */ /* 0x000fe2000801086c */
[----:B------:R-:W-:Y:S03]  /*14fa0*/  FFMA.FTZ R109, R128, UR4, -R109 ;  /* 0x00000004806d7c23 */ /* 0x000fe6000801086d */
[----:B------:R-:W5:Y:S01]  /*14fb0*/  MUFU.EX2 R176, R176 ;  /* 0x000000b000b07308 */ /* 0x000f620000000800 */
[C---:B------:R-:W-:Y:S03]  /*14fc0*/  HMMA.16816.F32 R28, R96.reuse, R104, R28 ;  /* 0x00000068601c723c */ /* 0x040fe6000000181c */
[C---:B------:R-:W-:Y:S01]  /*14fd0*/  FMUL.FTZ R34, R0.reuse, R70 ;  /* 0x0000004600227220 */ /* 0x040fe20000410000 */
[----:B------:R-:W-:Y:S05]  /*14fe0*/  FMUL.FTZ R35, R0, R71 ;  /* 0x0000004700237220 */ /* 0x000fea0000410000 */
[----:B------:R1:W-:Y:S01]  /*14ff0*/  MUFU.EX2 R131, R109 ;  /* 0x0000006d00837308 */ /* 0x0003e20000000800 */
[----:B------:R-:W3:Y:S01]  /*15000*/  LDSM.16.MT88.4 R68, [R141+0xa000] ;  /* 0x00a000008d44783b */ /* 0x000ee20000004200 */
[----:B------:R-:W-:Y:S01]  /*15010*/  FADD.FTZ R129, R125, R129 ;  /* 0x000000817d817221 */ /* 0x000fe20000010000 */
[----:B------:R-:W-:Y:S01]  /*15020*/  FADD.FTZ R122, R122, R127 ;  /* 0x0000007f7a7a7221 */ /* 0x000fe20000010000 */
[C---:B------:R-:W-:Y:S06]  /*15030*/  HMMA.16816.F32 R32, R96.reuse, R106, R32 ;  /* 0x0000006a6020723c */ /* 0x040fec0000001820 */
[----:B------:R-:W-:Y:S01]  /*15040*/  MUFU.EX2 R183, R183 ;  /* 0x000000b700b77308 */ /* 0x000fe20000000800 */
[----:B------:R-:W-:Y:S01]  /*15050*/  FADD.FTZ R124, R124, R129 ;  /* 0x000000817c7c7221 */ /* 0x000fe20000010000 */
[----:B------:R-:W-:Y:S03]  /*15060*/  FADD.FTZ R121, R121, R122 ;  /* 0x0000007a79797221 */ /* 0x000fe60000010000 */
[----:B------:R-:W-:Y:S01]  /*15070*/  IADD3 R0, R158, -0x1, RZ ;  /* 0xffffffff9e007810 */ /* 0x000fe20007ffe0ff */
[C---:B--2---:R-:W-:Y:S04]  /*15080*/  HMMA.16816.F32 R36, R96.reuse, R88, R36 ;  /* 0x000000586024723c */ /* 0x044fe80000001824 */
[----:B------:R-:W-:Y:S01]  /*15090*/  MUFU.EX2 R182, R182 ;  /* 0x000000b600b67308 */ /* 0x000fe20000000800 */
[----:B-1----:R-:W-:Y:S01]  /*150a0*/  LDSM.16.MT88.4 R108, [R140+0x9800] ;  /* 0x009800008c6c783b */ /* 0x002fe20000004200 */
[C---:B------:R-:W-:Y:S05]  /*150b0*/  HMMA.16816.F32 R40, R96.reuse, R90, R40 ;  /* 0x0000005a6028723c */ /* 0x040fea0000001828 */
[----:B------:R-:W-:Y:S01]  /*150c0*/  FADD.FTZ R123, R123, R124 ;  /* 0x0000007c7b7b7221 */ /* 0x000fe20000010000 */
[C---:B------:R-:W-:Y:S01]  /*150d0*/  HMMA.16816.F32 R44, R96.reuse, R80, R44 ;  /* 0x00000050602c723c */ /* 0x040fe2000000182c */
[----:B------:R-:W-:Y:S01]  /*150e0*/  LDSM.16.MT88.4 R88, [R140+0x8800] ;  /* 0x008800008c58783b */ /* 0x000fe20000004200 */
[----:B------:R-:W-:Y:S03]  /*150f0*/  MUFU.EX2 R181, R181 ;  /* 0x000000b500b57308 */ /* 0x000fe60000000800 */
[----:B------:R-:W-:Y:S01]  /*15100*/  FADD.FTZ R120, R120, R121 ;  /* 0x0000007978787221 */ /* 0x000fe20000010000 */
[C---:B------:R-:W-:Y:S03]  /*15110*/  HMMA.16816.F32 R48, R96.reuse, R82, R48 ;  /* 0x000000526030723c */ /* 0x040fe60000001830 */
[----:B------:R-:W1:Y:S03]  /*15120*/  LDSM.16.MT88.4 R80, [R142+0x8800] ;  /* 0x008800008e50783b */ /* 0x000e660000004200 */
[----:B------:R-:W-:Y:S01]  /*15130*/  MUFU.EX2 R184, R184 ;  /* 0x000000b800b87308 */ /* 0x000fe20000000800 */
[----:B------:R-:W-:Y:S04]  /*15140*/  MOV R158, R0 ;  /* 0x00000000009e7202 */ /* 0x000fe80000000f00 */
[----:B------:R-:W-:Y:S01]  /*15150*/  MOV R0, R3 ;  /* 0x0000000300007202 */ /* 0x000fe20000000f00 */
[C---:B---3--:R-:W-:Y:S04]  /*15160*/  HMMA.16816.F32 R52, R96.reuse, R68, R52 ;  /* 0x000000446034723c */ /* 0x048fe80000001834 */
[----:B------:R-:W-:Y:S02]  /*15170*/  MUFU.EX2 R179, R179 ;  /* 0x000000b300b37308 */ /* 0x000fe40000000800 */
[C---:B------:R-:W-:Y:S08]  /*15180*/  HMMA.16816.F32 R56, R96.reuse, R70, R56 ;  /* 0x000000466038723c */ /* 0x040ff00000001838 */
[----:B------:R-:W-:Y:S03]  /*15190*/  MUFU.EX2 R178, R178 ;  /* 0x000000b200b27308 */ /* 0x000fe60000000800 */
[----:B------:R-:W-:Y:S01]  /*151a0*/  F2FP.F16.F32.PACK_AB R68, R167, R126 ;  /* 0x0000007ea744723e */ /* 0x000fe200000000ff */
[C---:B------:R-:W-:Y:S03]  /*151b0*/  HMMA.16816.F32 R60, R96.reuse, R72, R60 ;  /* 0x00000048603c723c */ /* 0x040fe6000000183c */
[----:B----4-:R-:W-:Y:S03]  /*151c0*/  F2FP.F16.F32.PACK_AB R69, R172, R169 ;  /* 0x000000a9ac45723e */ /* 0x010fe600000000ff */
[----:B------:R-:W-:Y:S01]  /*151d0*/  HMMA.16816.F32 R64, R96, R74, R64 ;  /* 0x0000004a6040723c */ /* 0x000fe20000001840 */
[----:B------:R-:W2:Y:S01]  /*151e0*/  LDSM.16.MT88.4 R72, [R144+0xa800] ;  /* 0x00a800009048783b */ /* 0x000ea20000004200 */
[----:B------:R-:W-:Y:S03]  /*151f0*/  MUFU.EX2 R177, R177 ;  /* 0x000000b100b17308 */ /* 0x000fe60000000800 */
[----:B-----5:R-:W-:Y:S01]  /*15200*/  F2FP.F16.F32.PACK_AB R70, R174, R171 ;  /* 0x000000abae46723e */ /* 0x020fe200000000ff */
        /* <DEDUP_REMOVED lines=8> */
[----:B------:R-:W-:Y:S01]  /*15290*/  FADD.FTZ R171, R171, R126 ;  /* 0x0000007eabab7221 */ /* 0x000fe20000010000 */
[C---:B------:R-:W-:Y:S01]  /*152a0*/  HMMA.16816.F32 R8, R68.reuse, R78, R8 ;  /* 0x0000004e4408723c */ /* 0x040fe20000001808 */
[----:B------:R-:W3:Y:S02]  /*152b0*/  LDSM.16.MT88.4 R76, [R142+0xa800] ;  /* 0x00a800008e4c783b */ /* 0x000ee40000004200 */
[----:B------:R-:W-:Y:S03]  /*152c0*/  FADD.FTZ R173, R173, R172 ;  /* 0x000000acadad7221 */ /* 0x000fe60000010000 */
[C---:B-1----:R-:W-:Y:S02]  /*152d0*/  HMMA.16816.F32 R12, R68.reuse, R80, R12 ;  /* 0x00000050440c723c */ /* 0x042fe4000000180c */
[----:B------:R-:W1:Y:S03]  /*152e0*/  MUFU.EX2 R175, R175 ;  /* 0x000000af00af7308 */ /* 0x000e660000000800 */
[----:B------:R-:W-:Y:S01]  /*152f0*/  FADD.FTZ R174, R174, R171 ;  /* 0x000000abaeae7221 */ /* 0x000fe20000010000 */
[C---:B------:R-:W-:Y:S01]  /*15300*/  HMMA.16816.F32 R16, R68.reuse, R82, R16 ;  /* 0x000000524410723c */ /* 0x040fe20000001810 */
[----:B------:R-:W4:Y:S05]  /*15310*/  LDSM.16.MT88.4 R80, [R141+0xa800] ;  /* 0x00a800008d50783b */ /* 0x000f2a0000004200 */
[----:B------:R-:W-:Y:S01]  /*15320*/  MUFU.EX2 R161, R161 ;  /* 0x000000a100a17308 */ /* 0x000fe20000000800 */
[----:B------:R-:W-:Y:S01]  /*15330*/  FADD.FTZ R176, R176, R173 ;  /* 0x000000adb0b07221 */ /* 0x000fe20000010000 */
[C---:B------:R-:W-:Y:S08]  /*15340*/  HMMA.16816.F32 R20, R68.reuse, R84, R20 ;  /* 0x000000544414723c */ /* 0x040ff00000001814 */
[----:B------:R-:W5:Y:S01]  /*15350*/  MUFU.EX2 R168, R168 ;  /* 0x000000a800a87308 */ /* 0x000f620000000800 */
[C---:B------:R-:W-:Y:S01]  /*15360*/  HMMA.16816.F32 R24, R68.reuse, R86, R24 ;  /* 0x000000564418723c */ /* 0x040fe20000001818 */
[----:B------:R-:W4:Y:S02]  /*15370*/  LDSM.16.MT88.4 R84, [R140+0xa800] ;  /* 0x00a800008c54783b */ /* 0x000f240000004200 */
[----:B-1----:R-:W-:Y:S03]  /*15380*/  F2FP.F16.F32.PACK_AB R104, R175, R170 ;  /* 0x000000aaaf68723e */ /* 0x002fe600000000ff */
[C---:B------:R-:W-:Y:S03]  /*15390*/  HMMA.16816.F32 R28, R68.reuse, R88, R28 ;  /* 0x00000058441c723c */ /* 0x040fe6000000181c */
[----:B------:R-:W1:Y:S03]  /*153a0*/  MUFU.EX2 R130, R130 ;  /* 0x0000008200827308 */ /* 0x000e660000000800 */
[C---:B------:R-:W-:Y:S01]  /*153b0*/  HMMA.16816.F32 R32, R68.reuse, R90, R32 ;  /* 0x0000005a4420723c */ /* 0x040fe20000001820 */
[----:B------:R-:W-:Y:S06]  /*153c0*/  LDSM.16.MT88.4 R88, [R142+0x9000] ;  /* 0x009000008e58783b */ /* 0x000fec0000004200 */
[----:B------:R-:W-:Y:S01]  /*153d0*/  MUFU.EX2 R102, R102 ;  /* 0x0000006600667308 */ /* 0x000fe20000000800 */
[----:B-----5:R-:W-:Y:S01]  /*153e0*/  F2FP.F16.F32.PACK_AB R105, R168, R161 ;  /* 0x000000a1a869723e */ /* 0x020fe200000000ff */
[C---:B--2---:R-:W-:Y:S08]  /*153f0*/  HMMA.16816.F32 R36, R68.reuse, R72, R36 ;  /* 0x000000484424723c */ /* 0x044ff00000001824 */
[----:B------:R-:W2:Y:S01]  /*15400*/  MUFU.EX2 R101, R101 ;  /* 0x0000006500657308 */ /* 0x000ea20000000800 */
[C---:B------:R-:W-:Y:S01]  /*15410*/  HMMA.16816.F32 R40, R68.reuse, R74, R40 ;  /* 0x0000004a4428723c */ /* 0x040fe20000001828 */
[----:B------:R-:W5:Y:S02]  /*15420*/  LDSM.16.MT88.4 R72, [R144+0x9000] ;  /* 0x009000009048783b */ /* 0x000f640000004200 */
[----:B-1----:R-:W-:Y:S03]  /*15430*/  F2FP.F16.F32.PACK_AB R106, R131, R130 ;  /* 0x00000082836a723e */ /* 0x002fe600000000ff */
[C---:B---3--:R-:W-:Y:S06]  /*15440*/  HMMA.16816.F32 R44, R68.reuse, R76, R44 ;  /* 0x0000004c442c723c */ /* 0x048fec000000182c */
[C---:B------:R-:W-:Y:S01]  /*15450*/  HMMA.16816.F32 R48, R68.reuse, R78, R48 ;  /* 0x0000004e4430723c */ /* 0x040fe20000001830 */
[----:B------:R-:W1:Y:S04]  /*15460*/  LDSM.16.MT88.4 R76, [R141+0x9000] ;  /* 0x009000008d4c783b */ /* 0x000e680000004200 */
[----:B--2---:R-:W-:Y:S01]  /*15470*/  F2FP.F16.F32.PACK_AB R107, R101, R102 ;  /* 0x00000066656b723e */ /* 0x004fe200000000ff */
[C---:B----4-:R-:W-:Y:S06]  /*15480*/  HMMA.16816.F32 R52, R68.reuse, R80, R52 ;  /* 0x000000504434723c */ /* 0x050fec0000001834 */
[C---:B------:R-:W-:Y:S01]  /*15490*/  HMMA.16816.F32 R56, R68.reuse, R82, R56 ;  /* 0x000000524438723c */ /* 0x040fe20000001838 */
[----:B------:R-:W2:Y:S05]  /*154a0*/  LDSM.16.MT88.4 R80, [R140+0x9000] ;  /* 0x009000008c50783b */ /* 0x000eaa0000004200 */
[C---:B------:R-:W-:Y:S06]  /*154b0*/  HMMA.16816.F32 R60, R68.reuse, R84, R60 ;  /* 0x00000054443c723c */ /* 0x040fec000000183c */
        /* <DEDUP_REMOVED lines=12> */
[C---:B-----5:R-:W-:Y:S03]  /*15580*/  HMMA.16816.F32 R4, R68.reuse, R72, R4 ;  /* 0x000000484404723c */ /* 0x060fe60000001804 */
[----:B------:R-:W-:Y:S01]  /*15590*/  FADD.FTZ R179, R178, R179 ;  /* 0x000000b3b2b37221 */ /* 0x000fe20000010000 */
[----:B------:R-:W-:Y:S02]  /*155a0*/  FADD.FTZ R180, R180, R177 ;  /* 0x000000b1b4b47221 */ /* 0x000fe40000010000 */
[C---:B------:R-:W-:Y:S01]  /*155b0*/  HMMA.16816.F32 R8, R68.reuse, R74, R8 ;  /* 0x0000004a4408723c */ /* 0x040fe20000001808 */
[----:B------:R-:W4:Y:S04]  /*155c0*/  LDSM.16.MT88.4 R72, [R142+0xb000] ;  /* 0x00b000008e48783b */ /* 0x000f280000004200 */
[----:B------:R-:W-:Y:S01]  /*155d0*/  FADD.FTZ R170, R170, R179 ;  /* 0x000000b3aaaa7221 */ /* 0x000fe20000010000 */
[C---:B------:R-:W-:Y:S05]  /*155e0*/  HMMA.16816.F32 R12, R68.reuse, R88, R12 ;  /* 0x00000058440c723c */ /* 0x040fea000000180c */
[----:B------:R-:W-:Y:S01]  /*155f0*/  FADD.FTZ R161, R161, R180 ;  /* 0x000000b4a1a17221 */ /* 0x000fe20000010000 */
[C---:B------:R-:W-:Y:S01]  /*15600*/  HMMA.16816.F32 R16, R68.reuse, R90, R16 ;  /* 0x0000005a4410723c */ /* 0x040fe20000001810 */
[----:B------:R-:W5:Y:S04]  /*15610*/  LDSM.16.MT88.4 R88, [R141+0xb000] ;  /* 0x00b000008d58783b */ /* 0x000f680000004200 */
        /* <DEDUP_REMOVED lines=17> */
[C---:B-----5:R-:W-:Y:S06]  /*15730*/  HMMA.16816.F32 R52, R68.reuse, R88, R52 ;  /* 0x000000584434723c */ /* 0x060fec0000001834 */
[C---:B------:R-:W-:Y:S06]  /*15740*/  HMMA.16816.F32 R56, R68.reuse, R90, R56 ;  /* 0x0000005a4438723c */ /* 0x040fec0000001838 */
[C---:B-1----:R-:W-:Y:S06]  /*15750*/  HMMA.16816.F32 R60, R68.reuse, R76, R60 ;  /* 0x0000004c443c723c */ /* 0x042fec000000183c */
[----:B------:R-:W-:Y:S06]  /*15760*/  HMMA.16816.F32 R64, R68, R78, R64 ;  /* 0x0000004e4440723c */ /* 0x000fec0000001840 */
[C---:B------:R-:W-:Y:S01]  /*15770*/  HMMA.16816.F32 R96, R104.reuse, R92, R4 ;  /* 0x0000005c6860723c */ /* 0x040fe20000001804 */
[----:B------:R-:W1:Y:S05]  /*15780*/  LDSM.16.MT88.4 R4, [R141+0xb800] ;  /* 0x00b800008d04783b */ /* 0x000e6a0000004200 */
[C---:B------:R-:W-:Y:S03]  /*15790*/  HMMA.16816.F32 R92, R104.reuse, R94, R8 ;  /* 0x0000005e685c723c */ /* 0x040fe60000001808 */
[----:B------:R-:W4:Y:S03]  /*157a0*/  LDSM.16.MT88.4 R8, [R140+0xb800] ;  /* 0x00b800008c08783b */ /* 0x000f260000004200 */
[C---:B--2---:R-:W-:Y:S06]  /*157b0*/  HMMA.16816.F32 R88, R104.reuse, R84, R12 ;  /* 0x000000546858723c */ /* 0x044fec000000180c */
        /* <DEDUP_REMOVED lines=16> */
.L_x_7050:
        /* <DEDUP_REMOVED lines=200> */
.L_x_7055:
[----:B------:R-:W1:Y:S01]  /*16540*/  S2R R26, SR_CTAID.Z ;  /* 0x00000000001a7919 */ /* 0x000e620000002700 */
[----:B------:R-:W1:Y:S01]  /*16550*/  LDC R3, c[0x0][0x270] ;  /* 0x00009c00ff037b82 */ /* 0x000e620000000800 */
[----:B------:R-:W1:Y:S07]  /*16560*/  S2R R17, SR_CTAID.Y ;  /* 0x0000000000117919 */ /* 0x000e6e0000002600 */
[----:B------:R-:W2:Y:S01]  /*16570*/  LDC R2, c[0x0][0x2c4] ;  /* 0x0000b100ff027b82 */ /* 0x000ea20000000800 */
[----:B-1----:R-:W-:-:S04]  /*16580*/  IMAD R3, R17, R3, R26 ;  /* 0x0000000311037224 */ /* 0x002fc800078e021a */
[----:B--2---:R-:W-:-:S07]  /*16590*/  IMAD R2, R3, R2, RZ ;  /* 0x0000000203027224 */ /* 0x004fce00078e02ff */
.L_x_7056:
        /* <DEDUP_REMOVED lines=26> */
.L_x_7058:
[----:B------:R-:W-:Y:S05]  /*16740*/  BSYNC B0 ;  /* 0x0000000000007941 */ /* 0x000fea0003800000 */
.L_x_7057:
        /* <DEDUP_REMOVED lines=58> */
.L_x_7060:
[----:B------:R-:W-:Y:S05]  /*16af0*/  BSYNC B0 ;  /* 0x0000000000007941 */ /* 0x000fea0003800000 */
.L_x_7059:
        /* <DEDUP_REMOVED lines=17> */
.L_x_7062:
[----:B------:R-:W-:Y:S05]  /*16c10*/  BSYNC B0 ;  /* 0x0000000000007941 */ /* 0x000fea0003800000 */
.L_x_7061:
        /* <DEDUP_REMOVED lines=17> */
.L_x_7064:
[----:B------:R-:W-:Y:S05]  /*16d30*/  BSYNC B0 ;  /* 0x0000000000007941 */ /* 0x000fea0003800000 */
.L_x_7063:
        /* <DEDUP_REMOVED lines=15> */
.L_x_7065:
        /* <DEDUP_REMOVED lines=13> */
.L_x_8421:


//--------------------- .text._ZN5flash24flash_fwd_splitkv_kernelI23Flash_fwd_kernel_traitsILi128ELi64ELi64ELi4ELb0ELb0EN7cutlass6half_tE19Flash_kernel_traitsILi128ELi64ELi64ELi4ES3_EELb1ELb0ELb1ELb0ELb0ELb0ELb0ELb1EEEvNS_16Flash_fwd_paramsE --------------------------
	.section	.text._ZN5flash24flash_fwd_splitkv_kernelI23Flash_fwd_kernel_traitsILi128ELi64ELi64ELi4ELb0ELb0EN7cutlass6half_tE19Flash_kernel_traitsILi128ELi64ELi64ELi4ES3_EELb1ELb0ELb1ELb0ELb0ELb0ELb0ELb1EEEvNS_16Flash_fwd_paramsE,"ax",@progbits
	.align	128
        .global         _ZN5flash24flash_fwd_splitkv_kernelI23Flash_fwd_kernel_traitsILi128ELi64ELi64ELi4ELb0ELb0EN7cutlass6half_tE19Flash_kernel_traitsILi128ELi64ELi64ELi4ES3_EELb1ELb0ELb1ELb0ELb0ELb0ELb0ELb1EEEvNS_16Flash_fwd_paramsE
        .type           _ZN5flash24flash_fwd_splitkv_kernelI23Flash_fwd_kernel_traitsILi128ELi64ELi64ELi4ELb0ELb0EN7cutlass6half_tE19Flash_kernel_traitsILi128ELi64ELi64ELi4ES3_EELb1ELb0ELb1ELb0ELb0ELb0ELb0ELb1EEEvNS_16Flash_fwd_paramsE,@function
        .size           _ZN5flash24flash_fwd_splitkv_kernelI23Flash_fwd_kernel_traitsILi128ELi64ELi64ELi4ELb0ELb0EN7cutlass6half_tE19Flash_kernel_traitsILi128ELi64ELi64ELi4ES3_EELb1ELb0ELb1ELb0ELb0ELb0ELb0ELb1EEEvNS_16Flash_fwd_paramsE,(.L_x_8422 - _ZN5flash24flash_fwd_splitkv_kernelI23Flash_fwd_kernel_traitsILi128ELi64ELi64ELi4ELb0ELb0EN7cutlass6half_tE19Flash_kernel_traitsILi128ELi64ELi64ELi4ES3_EELb1ELb0ELb1ELb0ELb0ELb0ELb0ELb1EEEvNS_16Flash_fwd_paramsE)
        .other          _ZN5flash24flash_fwd_splitkv_kernelI23Flash_fwd_kernel_traitsILi128ELi64ELi64ELi4ELb0ELb0EN7cutlass6half_tE19Flash_kernel_traitsILi128ELi64ELi64ELi4ES3_EELb1ELb0ELb1ELb0ELb0ELb0ELb0ELb1EEEvNS_16Flash_fwd_paramsE,@"STO_CUDA_ENTRY STV_DEFAULT"
_ZN5flash24flash_fwd_splitkv_kernelI23Flash_fwd_kernel_traitsILi128ELi64ELi64ELi4ELb0ELb0EN7cutlass6half_tE19Flash_kernel_traitsILi128ELi64ELi64ELi4ES3_EELb1ELb0ELb1ELb0ELb0ELb0ELb0ELb1EEEvNS_16Flash_fwd_paramsE:
.text._ZN5flash24flash_fwd_splitkv_kernelI23Flash_fwd_kernel_traitsILi128ELi64ELi64ELi4ELb0ELb0EN7cutlass6half_tE19Flash_kernel_traitsILi128ELi64ELi64ELi4ES3_EELb1ELb0ELb1ELb0ELb0ELb0ELb0ELb1EEEvNS_16Flash_fwd_paramsE:
        /* <DEDUP_REMOVED lines=40> */
.L_x_7066:
[----:B------:R-:W1:Y:S02]  /*0280*/  LDC R61, c[0x0][0x2c8] ;  /* 0x0000b200ff3d7b82 */ /* 0x000e640000000800 */
.L_x_7067:
        /* <DEDUP_REMOVED lines=48> */
[C---:B------:R-:W-:Y:S01]  /*0590*/  ISETP.GE.AND P2, PT, R0.reuse, R155, PT ;  /* 0x0000009b0000720c */ /* 0x040fe20003f46270 */
[----:B------:R-:W-:-:S03]  /*05a0*/  VIADD R8, R0, 0x10 ;  /* 0x0000001000087836 */ /* 0x000fc60000000000 */
[----:B------:R-:W-:Y:S02]  /*05b0*/  ISETP.NE.AND P6, PT, R50, RZ, PT ;  /* 0x000000ff3200720c */ /* 0x000fe40003fc5270 */
[CC--:B------:R-:W-:Y:S02]  /*05c0*/  ISETP.GE.AND P1, PT, R8.reuse, R155.reuse, PT ;  /* 0x0000009b0800720c */ /* 0x0c0fe40003f26270 */
[----:B------:R-:W-:Y:S01]  /*05d0*/  ISETP.GE.OR P4, PT, R8, R155, P6 ;  /* 0x0000009b0800720c */ /* 0x000fe20003786670 */
[----:B-1----:R-:W-:Y:S01]  /*05e0*/  @P0 IMAD.WIDE.U32 R10, R156, R4, RZ ;  /* 0x000000049c0a0225 */ /* 0x002fe200078e00ff */
[----:B------:R-:W-:-:S03]  /*05f0*/  SHF.R.S32.HI R8, RZ, 0x1f, R0 ;  /* 0x0000001fff087819 */ /* 0x000fc60000011400 */
        /* <DEDUP_REMOVED lines=8> */
[----:B------:R-:W-:Y:S01]  /*0680*/  SHF.R.S32.HI R3, RZ, 0x1f, R132 ;  /* 0x0000001fff037819 */ /* 0x000fe20000011484 */
[----:B------:R-:W-:Y:S01]  /*0690*/  IMAD R2, R11, R4, RZ ;  /* 0x000000040b027224 */ /* 0x000fe200078e02ff */
[----:B------:R-:W-:-:S03]  /*06a0*/  SHF.R.S32.HI R7, RZ, 0x1f, R6 ;  /* 0x0000001fff077819 */ /* 0x000fc60000011406 */
[----:B------:R-:W-:Y:S01]  /*06b0*/  IMAD R11, R54, R5, R2 ;  /* 0x00000005360b7224 */ /* 0x000fe200078e0202 */
[----:B------:R-:W-:Y:S01]  /*06c0*/  IADD3 R2, R0, 0x20, RZ ;  /* 0x0000002000027810 */ /* 0x000fe20007ffe0ff */
[----:B------:R-:W-:-:S04]  /*06d0*/  IMAD.WIDE.U32 R12, R54, R4, R6 ;  /* 0x00000004360c7225 */ /* 0x000fc800078e0006 */
[----:B------:R-:W-:Y:S01]  /*06e0*/  IMAD R15, R3, UR4, RZ ;  /* 0x00000004030f7c24 */ /* 0x000fe2000f8e02ff */
[----:B------:R-:W-:Y:S01]  /*06f0*/  IADD3 R10, P0, R10, R12, RZ ;  /* 0x0000000c0a0a7210 */ /* 0x000fe20007f1e0ff */
[----:B------:R-:W-:Y:S02]  /*0700*/  IMAD R3, R9, UR8, R132 ;  /* 0x0000000809037c24 */ /* 0x000fe4000f8e0284 */
[----:B------:R-:W-:Y:S01]  /*0710*/  IMAD R15, R132, UR5, R15 ;  /* 0x00000005840f7c24 */ /* 0x000fe2000f8e020f */
[----:B------:R-:W-:Y:S01]  /*0720*/  IADD3.X R11, R156, R13, R11, P0, !PT ;  /* 0x0000000d9c0b7210 */ /* 0x000fe200007fe40b */
[----:B------:R-:W-:Y:S01]  /*0730*/  VIADD R9, R6, 0x40 ;  /* 0x0000004006097836 */ /* 0x000fe20000000000 */
[----:B------:R-:W-:Y:S01]  /*0740*/  ISETP.GE.AND P0, PT, R2, R155, PT ;  /* 0x0000009b0200720c */ /* 0x000fe20003f06270 */
[----:B------:R-:W-:Y:S01]  /*0750*/  IMAD.WIDE.U32 R132, R132, UR4, R10 ;  /* 0x0000000484847c25 */ /* 0x000fe2000f8e000a */
[----:B------:R-:W-:-:S03]  /*0760*/  ULDC UR4, c[0x0][0x2c4] ;  /* 0x0000b10000047ab9 */ /* 0x000fc60000000800 */
[----:B------:R-:W-:Y:S01]  /*0770*/  IMAD R3, R3, UR4, R54 ;  /* 0x0000000403037c24 */ /* 0x000fe2000f8e0236 */
[----:B------:R-:W-:Y:S01]  /*0780*/  IADD3 R15, R133, R15, RZ ;  /* 0x0000000f850f7210 */ /* 0x000fe20007ffe0ff */
        /* <DEDUP_REMOVED lines=14> */
.L_x_7070:
[----:B------:R-:W-:Y:S05]  /*0870*/  BSYNC B0 ;  /* 0x0000000000007941 */ /* 0x000fea0003800000 */
.L_x_7069:
        /* <DEDUP_REMOVED lines=19> */
.L_x_7072:
[----:B------:R-:W-:Y:S05]  /*09b0*/  BSYNC B0 ;  /* 0x0000000000007941 */ /* 0x000fea0003800000 */
.L_x_7071:
        /* <DEDUP_REMOVED lines=20> */
.L_x_7074:
[----:B------:R-:W-:Y:S05]  /*0b00*/  BSYNC B0 ;  /* 0x0000000000007941 */ /* 0x000fea0003800000 */
.L_x_7073:
        /* <DEDUP_REMOVED lines=19> */
.L_x_7076:
[----:B------:R-:W-:Y:S05]  /*0c40*/  BSYNC B0 ;  /* 0x0000000000007941 */ /* 0x000fea0003800000 */
.L_x_7075:
        /* <DEDUP_REMOVED lines=15> */
.L_x_7068:
        /* <DEDUP_REMOVED lines=22> */
.L_x_7077:
        /* <DEDUP_REMOVED lines=75> */
[C---:B------:R-:W-:Y:S02]  /*1350*/  IMAD R9, R0.reuse, UR5, R9 ;  /* 0x0000000500097c24 */ /* 0x040fe4000f8e0209 */
[----:B------:R-:W-:-:S04]  /*1360*/  IMAD.WIDE.U32 R10, R0, UR4, R10 ;  /* 0x00000004000a7c25 */ /* 0x000fc8000f8e000a */
[----:B------:R-:W-:Y:S01]  /*1370*/  IMAD.IADD R21, R7, 0x1, R3 ;  /* 0x0000000107157824 */ /* 0x000fe200078e0203 */
[----:B------:R-:W-:Y:S02]  /*1380*/  IADD3 R11, R11, R9, RZ ;  /* 0x000000090b0b7210 */ /* 0x000fe40007ffe0ff */
[----:B------:R-:W-:Y:S01]  /*1390*/  MOV R4, R10 ;  /* 0x0000000a00047202 */ /* 0x000fe20000000f00 */
[----:B------:R-:W-:Y:S06]  /*13a0*/  BRA `(.L_x_7079) ;  /* 0x00000004003c7947 */ /* 0x000fec0003800000 */
.L_x_7078:
[----:B------:R-:W1:Y:S01]  /*13b0*/  LDC R13, c[0x0][0x278] ;  /* 0x00009e00ff0d7b82 */ /* 0x000e620000000800 */
[----:B------:R-:W-:Y:S02]  /*13c0*/  IABS R4, R132 ;  /* 0x0000008400047213 */ /* 0x000fe40000000000 */
        /* <DEDUP_REMOVED lines=12> */
[----:B------:R-:W-:-:S04]  /*1490*/  IMAD R5, R0, R3, RZ ;  /* 0x0000000300057224 */ /* 0x000fc800078e02ff */
[----:B------:R-:W-:Y:S02]  /*14a0*/  IMAD.HI.U32 R5, R7, R5, R6 ;  /* 0x0000000507057227 */ /* 0x000fe400078e0006 */
[----:B------:R-:W1:Y:S04]  /*14b0*/  @P4 LDC.64 R6, c[0x0][0x250] ;  /* 0x00009400ff064b82 */ /* 0x000e680000000a00 */
        /* <DEDUP_REMOVED lines=31> */
.L_x_7080:
        /* <DEDUP_REMOVED lines=30> */
[----:B------:R-:W-:-:S07]  /*1890*/  IADD3 R21, R7, R3, RZ ;  /* 0x0000000307157210 */ /* 0x000fce0007ffe0ff */
.L_x_7079:
[----:B------:R1:W5:Y:S01]  /*18a0*/  @P5 LDG.E R7, desc[UR6][R140.64] ;  /* 0x000000068c075981 */ /* 0x000362000c1e1900 */
[----:B------:R-:W-:Y:S01]  /*18b0*/  ISETP.NE.AND P0, PT, R156, -0x1, PT ;  /* 0xffffffff9c00780c */ /* 0x000fe20003f05270 */
[----:B------:R-:W2:Y:S01]  /*18c0*/  LDC.64 R2, c[0x0][0x240] ;  /* 0x00009000ff027b82 */ /* 0x000ea20000000a00 */
[----:B------:R-:W-:Y:S01]  /*18d0*/  SHF.R.S32.HI R13, RZ, 0x1f, R50 ;  /* 0x0000001fff0d7819 */ /* 0x000fe20000011432 */
[----:B------:R-:W-:Y:S01]  /*18e0*/  ULDC UR5, c[0x0][0x2d0] ;  /* 0x0000b40000057ab9 */ /* 0x000fe20000000800 */
[----:B------:R-:W-:Y:S01]  /*18f0*/  ULDC.64 UR10, c[0x0][0x268] ;  /* 0x00009a00000a7ab9 */ /* 0x000fe20000000a00 */
[----:B------:R-:W-:Y:S01]  /*1900*/  SHF.R.S32.HI R133, RZ, 0x1f, R132 ;  /* 0x0000001fff857819 */ /* 0x000fe20000011484 */
[----:B------:R-:W-:Y:S01]  /*1910*/  IMAD.MOV.U32 R41, RZ, RZ, 0x10 ;  /* 0x00000010ff297424 */ /* 0x000fe200078e00ff */
[CC--:B------:R-:W-:Y:S01]  /*1920*/  LEA.HI R134, R13.reuse, R50.reuse, RZ, 0x3 ;  /* 0x000000320d867211 */ /* 0x0c0fe200078f18ff */
[----:B------:R-:W-:Y:S01]  /*1930*/  IMAD.MOV.U32 R39, RZ, RZ, 0x20 ;  /* 0x00000020ff277424 */ /* 0x000fe200078e00ff */
[----:B------:R-:W-:Y:S01]  /*1940*/  LEA.HI R126, R13, R50, RZ, 0x4 ;  /* 0x000000320d7e7211 */ /* 0x000fe200078f20ff */
[----:B------:R-:W3:Y:S01]  /*1950*/  LDC R120, c[0x0][0x2e0] ;  /* 0x0000b800ff787b82 */ /* 0x000ee20000000800 */
[----:B------:R-:W-:Y:S01]  /*1960*/  LOP3.LUT R55, R134, 0xfffffff8, RZ, 0xc0, !PT ;  /* 0xfffffff886377812 */ /* 0x000fe200078ec0ff */
[----:B------:R-:W-:Y:S01]  /*1970*/  IMAD.SHL.U32 R152, R144, 0x10, RZ ;  /* 0x0000001090987824 */ /* 0x000fe200078e00ff */
[----:B------:R-:W-:-:S02]  /*1980*/  SHF.R.S32.HI R134, RZ, 0x3, R134 ;  /* 0x00000003ff867819 */ /* 0x000fc40000011486 */
[----:B------:R-:W-:Y:S01]  /*1990*/  LOP3.LUT R23, R126, 0xfffffff0, RZ, 0xc0, !PT ;  /* 0xfffffff07e177812 */ /* 0x000fe200078ec0ff */
[----:B------:R-:W-:Y:S01]  /*19a0*/  IMAD.IADD R55, R50, 0x1, -R55 ;  /* 0x0000000132377824 */ /* 0x000fe200078e0a37 */
[--C-:B------:R-:W-:Y:S01]  /*19b0*/  SHF.R.S32.HI R135, RZ, 0x1f, R134.reuse ;  /* 0x0000001fff877819 */ /* 0x100fe20000011486 */
[----:B-----5:R-:W4:Y:S01]  /*19c0*/  @!P0 LDC.64 R8, c[0x0][0x228] ;  /* 0x00008a00ff088b82 */ /* 0x020f220000000a00 */
[----:B------:R-:W-:Y:S01]  /*19d0*/  IMAD.SHL.U32 R127, R134, 0x40, RZ ;  /* 0x00000040867f7824 */ /* 0x000fe200078e00ff */
[CC--:B------:R-:W-:Y:S01]  /*19e0*/  LEA.HI R10, R13.reuse, R50.reuse, RZ, 0x6 ;  /* 0x000000320d0a7211 */ /* 0x0c0fe200078f30ff */
[----:B------:R-:W-:Y:S01]  /*19f0*/  IMAD.IADD R124, R50, 0x1, -R23 ;  /* 0x00000001327c7824 */ /* 0x000fe200078e0a17 */
[----:B------:R-:W-:Y:S01]  /*1a00*/  LEA.HI R52, R13, R50, RZ, 0x5 ;  /* 0x000000320d347211 */ /* 0x000fe200078f28ff */
[----:B------:R-:W-:Y:S01]  /*1a10*/  IMAD.SHL.U32 R102, R55, 0x8, RZ ;  /* 0x0000000837667824 */ /* 0x000fe200078e00ff */
[----:B------:R-:W-:Y:S01]  /*1a20*/  LOP3.LUT R127, R127, 0x1c0, RZ, 0xc0, !PT ;  /* 0x000001c07f7f7812 */ /* 0x000fe200078ec0ff */
[----:B------:R-:W-:Y:S01]  /*1a30*/  IMAD.WIDE R24, R19, 0x40, R134 ;  /* 0x0000004013187825 */ /* 0x000fe200078e0286 */
[----:B------:R-:W-:Y:S01]  /*1a40*/  SHF.R.S32.HI R125, RZ, 0x1f, R124 ;  /* 0x0000001fff7d7819 */ /* 0x000fe2000001147c */
[----:B------:R-:W1:Y:S01]  /*1a50*/  LDC.64 R142, c[0x0][0x250] ;  /* 0x00009400ff8e7b82 */ /* 0x000e620000000a00 */
[----:B------:R-:W-:Y:S01]  /*1a60*/  LOP3.LUT R12, R127, 0x38, R102, 0xf8, !PT ;  /* 0x000000387f0c7812 */ /* 0x000fe200078ef866 */
[----:B--2---:R-:W-:Y:S01]  /*1a70*/  @P0 IMAD.WIDE.U32 R18, R156, R2, RZ ;  /* 0x000000029c120225 */ /* 0x004fe200078e00ff */
[----:B------:R-:W-:-:S02]  /*1a80*/  SHF.R.U32.HI R127, RZ, 0x3, R127 ;  /* 0x00000003ff7f7819 */ /* 0x000fc4000001167f */
[----:B------:R-:W-:Y:S01]  /*1a90*/  LEA.HI R125, R125, R124, RZ, 0x3 ;  /* 0x0000007c7d7d7211 */ /* 0x000fe200078f18ff */
[----:B------:R-:W-:Y:S01]  /*1aa0*/  VIADD R100, R102, 0x40 ;  /* 0x0000004066647836 */ /* 0x000fe20000000000 */
[----:B------:R-:W-:Y:S01]  /*1ab0*/  LOP3.LUT R127, R12, R127, RZ, 0x3c, !PT ;  /* 0x0000007f0c7f7212 */ /* 0x000fe200078e3cff */
[----:B------:R-:W-:Y:S01]  /*1ac0*/  @P0 IMAD R19, R156, R3, R19 ;  /* 0x000000039c130224 */ /* 0x000fe200078e0213 */
[----:B------:R-:W-:Y:S01]  /*1ad0*/  LOP3.LUT R23, R125, 0xfffffff8, RZ, 0xc0, !PT ;  /* 0xfffffff87d177812 */ /* 0x000fe200078ec0ff */
[----:B------:R-:W-:Y:S01]  /*1ae0*/  IMAD.SHL.U32 R118, R55, 0x4, RZ ;  /* 0x0000000437767824 */ /* 0x000fe200078e00ff */
[----:B------:R-:W-:Y:S01]  /*1af0*/  ISETP.GE.AND P1, PT, R102, UR5, PT ;  /* 0x0000000566007c0c */ /* 0x000fe2000bf26270 */
[----:B------:R-:W-:Y:S01]  /*1b00*/  IMAD R131, R135, R144, RZ ;  /* 0x0000009087837224 */ /* 0x000fe200078e02ff */
[----:B------:R-:W-:Y:S01]  /*1b10*/  SHF.R.S32.HI R103, RZ, 0x1f, R102 ;  /* 0x0000001fff677819 */ /* 0x000fe20000011466 */
[----:B------:R-:W-:Y:S01]  /*1b20*/  IMAD.IADD R124, R124, 0x1, -R23 ;  /* 0x000000017c7c7824 */ /* 0x000fe200078e0a17 */
[----:B------:R-:W-:Y:S01]  /*1b30*/  SEL R23, RZ, 0x1, P1 ;  /* 0x00000001ff177807 */ /* 0x000fe20000800000 */
[----:B----4-:R-:W-:Y:S01]  /*1b40*/  @!P0 IMAD.WIDE.U32 R26, R65, R8, RZ ;  /* 0x00000008411a8225 */ /* 0x010fe200078e00ff */
[----:B---3--:R-:W-:-:S02]  /*1b50*/  LEA.HI R120, R120, R120, RZ, 0x1 ;  /* 0x0000007878787211 */ /* 0x008fc400078f08ff */
[----:B------:R-:W-:Y:S01]  /*1b60*/  LOP3.LUT R53, R52, 0xffffffe0, RZ, 0xc0, !PT ;  /* 0xffffffe034357812 */ /* 0x000fe200078ec0ff */
[----:B------:R-:W-:Y:S01]  /*1b70*/  @!P0 IMAD R12, R63, R8, RZ ;  /* 0x000000083f0c8224 */ /* 0x000fe200078e02ff */
[----:B------:R-:W-:Y:S01]  /*1b80*/  SHF.R.S32.HI R123, RZ, 0x1, R120 ;  /* 0x00000001ff7b7819 */ /* 0x000fe20000011478 */
[----:B------:R-:W-:Y:S01]  /*1b90*/  @P0 IMAD.MOV.U32 R8, RZ, RZ, R18 ;  /* 0x000000ffff080224 */ /* 0x000fe200078e0012 */
[----:B------:R-:W-:Y:S01]  /*1ba0*/  @!P0 MOV R8, R26 ;  /* 0x0000001a00088202 */ /* 0x000fe20000000f00 */
[----:B------:R-:W-:Y:S01]  /*1bb0*/  @!P0 IMAD R9, R65, R9, R12 ;  /* 0x0000000941098224 */ /* 0x000fe200078e020c */
[----:B------:R-:W-:Y:S01]  /*1bc0*/  SHF.L.U64.HI R151, R144, 0x4, R145 ;  /* 0x0000000490977819 */ /* 0x000fe20000010291 */
[----:B------:R-:W-:Y:S01]  /*1bd0*/  IMAD R119, R134, R123, R118 ;  /* 0x0000007b86777224 */ /* 0x000fe200078e0276 */
[----:B------:R-:W-:Y:S01]  /*1be0*/  IADD3 R18, P1, R102, R8, RZ ;  /* 0x0000000866127210 */ /* 0x000fe20007f3e0ff */
[----:B------:R-:W-:Y:S01]  /*1bf0*/  @!P0 IMAD.IADD R19, R27, 0x1, R9 ;  /* 0x000000011b138824 */ /* 0x000fe200078e0209 */
[----:B------:R-:W-:Y:S01]  /*1c00*/  ISETP.GE.AND P0, PT, R100, UR5, PT ;  /* 0x0000000564007c0c */ /* 0x000fe2000bf06270 */
[----:B------:R-:W-:Y:S01]  /*1c10*/  IMAD R9, R5, UR10, RZ ;  /* 0x0000000a05097c24 */ /* 0x000fe2000f8e02ff */
[----:B------:R-:W-:Y:S01]  /*1c20*/  IADD3 R118, R118, R119, RZ ;  /* 0x0000007776767210 */ /* 0x000fe20007ffe0ff */
[----:B------:R-:W-:Y:S01]  /*1c30*/  IMAD.X R19, R103, 0x1, R19, P1 ;  /* 0x0000000167137824 */ /* 0x000fe200008e0613 */
[----:B------:R-:W-:Y:S01]  /*1c40*/  SEL R122, RZ, 0xffffffff, P0 ;  /* 0xffffffffff7a7807 */ /* 0x000fe20000000000 */
[----:B------:R-:W-:Y:S01]  /*1c50*/  IMAD R9, R0, UR11, R9 ;  /* 0x0000000b00097c24 */ /* 0x000fe2000f8e0209 */
[----:B------:R-:W-:Y:S01]  /*1c60*/  IADD3 R20, P0, R102, R6, RZ ;  /* 0x0000000666147210 */ /* 0x000fe20007f1e0ff */
[-C--:B------:R-:W-:Y:S01]  /*1c70*/  IMAD R6, R25, R2.reuse, RZ ;  /* 0x0000000219067224 */ /* 0x080fe200078e02ff */
[----:B-1----:R-:W-:Y:S01]  /*1c80*/  SHF.L.U64.HI R153, R142, 0x4, R143 ;  /* 0x000000048e997819 */ /* 0x002fe2000001028f */
[----:B------:R-:W-:Y:S01]  /*1c90*/  IMAD.WIDE.U32 R18, R24, R2, R18 ;  /* 0x0000000218127225 */ /* 0x000fe200078e0012 */
[----:B------:R-:W-:-:S02]  /*1ca0*/  SHF.R.S32.HI R2, RZ, 0x1f, R61 ;  /* 0x0000001fff027819 */ /* 0x000fc4000001143d */
[----:B------:R-:W-:Y:S01]  /*1cb0*/  SHF.L.U32 R154, R142, 0x4, RZ ;  /* 0x000000048e9a7819 */ /* 0x000fe200000006ff */
[----:B------:R-:W-:Y:S01]  /*1cc0*/  IMAD.X R21, R103, 0x1, R21, P0 ;  /* 0x0000000167157824 */ /* 0x000fe200000e0615 */
[----:B------:R-:W-:Y:S01]  /*1cd0*/  LEA.HI R59, R2, R61, RZ, 0x6 ;  /* 0x0000003d023b7211 */ /* 0x000fe200078f30ff */
[----:B------:R-:W-:Y:S01]  /*1ce0*/  IMAD R6, R24, R3, R6 ;  /* 0x0000000318067224 */ /* 0x000fe200078e0206 */
[----:B------:R-:W-:Y:S01]  /*1cf0*/  IADD3 R106, P0, R134, R17, RZ ;  /* 0x00000011866a7210 */ /* 0x000fe20007f1e0ff */
[----:B------:R-:W-:Y:S01]  /*1d00*/  IMAD.WIDE.U32 R20, R0, UR10, R20 ;  /* 0x0000000a00147c25 */ /* 0x000fe2000f8e0014 */
[----:B------:R-:W-:Y:S01]  /*1d10*/  SHF.R.S32.HI R59, RZ, 0x6, R59 ;  /* 0x00000006ff3b7819 */ /* 0x000fe2000001143b */
[----:B------:R-:W-:Y:S01]  /*1d20*/  ULDC.64 UR10, c[0x0][0x258] ;  /* 0x00009600000a7ab9 */ /* 0x000fe20000000a00 */
[----:B------:R-:W-:Y:S01]  /*1d30*/  IADD3.X R15, R135, R15, RZ, P0, !PT ;  /* 0x0000000f870f7210 */ /* 0x000fe200007fe4ff */
[----:B------:R-:W-:Y:S01]  /*1d40*/  IMAD.IADD R21, R21, 0x1, R9 ;  /* 0x0000000115157824 */ /* 0x000fe200078e0209 */
[----:B------:R-:W-:Y:S01]  /*1d50*/  IADD3 R128, P0, R102, R4, RZ ;  /* 0x0000000466807210 */ /* 0x000fe20007f1e0ff */
[----:B------:R-:W-:Y:S01]  /*1d60*/  IMAD.IADD R19, R19, 0x1, R6 ;  /* 0x0000000113137824 */ /* 0x000fe200078e0206 */
[----:B------:R-:W-:Y:S01]  /*1d70*/  VIMNMX R59, RZ, R59, !PT ;  /* 0x0000003bff3b7248 */ /* 0x000fe20007fe0100 */
[-C--:B------:R-:W-:Y:S01]  /*1d80*/  IMAD R15, R15, R142.reuse, RZ ;  /* 0x0000008e0f0f7224 */ /* 0x080fe200078e02ff */
[----:B------:R-:W-:Y:S01]  /*1d90*/  SHF.R.S32.HI R52, RZ, 0x5, R52 ;  /* 0x00000005ff347819 */ /* 0x000fe20000011434 */
[----:B------:R-:W-:Y:S01]  /*1da0*/  IMAD.X R129, R103, 0x1, R11, P0 ;  /* 0x0000000167817824 */ /* 0x000fe200000e060b */
[----:B------:R-:W-:Y:S01]  /*1db0*/  ISETP.GT.AND P0, PT, R104, R59, PT ;  /* 0x0000003b6800720c */ /* 0x000fe20003f04270 */
[----:B------:R-:W-:Y:S01]  /*1dc0*/  IMAD R139, R133, UR10, RZ ;  /* 0x0000000a858b7c24 */ /* 0x000fe2000f8e02ff */
[----:B------:R-:W-:Y:S01]  /*1dd0*/  SHF.R.S32.HI R110, RZ, 0x1f, R119 ;  /* 0x0000001fff6e7819 */ /* 0x000fe20000011477 */
[----:B------:R-:W-:Y:S01]  /*1de0*/  IMAD.SHL.U32 R10, R10, 0x8, RZ ;  /* 0x000000080a0a7824 */ /* 0x000fe200078e00ff */
[----:B------:R-:W-:Y:S01]  /*1df0*/  R2P PR, R124, 0x6 ;  /* 0x000000067c007804 */ /* 0x000fe20000000000 */
[----:B------:R-:W-:Y:S01]  /*1e00*/  IMAD.SHL.U32 R122, R122, 0x2, RZ ;  /* 0x000000027a7a7824 */ /* 0x000fe200078e00ff */
[----:B------:R-:W-:Y:S01]  /*1e10*/  SHF.R.S32.HI R109, RZ, 0x1f, R118 ;  /* 0x0000001fff6d7819 */ /* 0x000fe20000011476 */
[C---:B------:R-:W-:Y:S01]  /*1e20*/  IMAD R101, R106.reuse, R143, R15 ;  /* 0x0000008f6a657224 */ /* 0x040fe200078e020f */
[----:B------:R-:W-:Y:S01]  /*1e30*/  LOP3.LUT R127, R127, 0xfffffe00, R10, 0xf8, !PT ;  /* 0xfffffe007f7f7812 */ /* 0x000fe200078ef80a */
[----:B------:R-:W-:Y:S01]  /*1e40*/  IMAD.WIDE.U32 R106, R106, R142, R20 ;  /* 0x0000008e6a6a7225 */ /* 0x000fe200078e0014 */
[----:B------:R-:W-:-:S02]  /*1e50*/  LOP3.LUT R122, R122, 0x2, R23, 0xe2, !PT ;  /* 0x000000027a7a7812 */ /* 0x000fc400078ee217 */
[----:B------:R-:W-:Y:S01]  /*1e60*/  SEL R41, R41, 0xfffffff0, !P1 ;  /* 0xfffffff029297807 */ /* 0x000fe20004800000 */
[C---:B------:R-:W-:Y:S01]  /*1e70*/  IMAD R139, R132.reuse, UR11, R139 ;  /* 0x0000000b848b7c24 */ /* 0x040fe2000f8e028b */
[----:B------:R-:W-:Y:S01]  /*1e80*/  SEL R39, R39, 0xffffffe0, !P2 ;  /* 0xffffffe027277807 */ /* 0x000fe20005000000 */
[----:B------:R-:W-:-:S04]  /*1e90*/  IMAD.WIDE.U32 R136, R132, UR10, R18 ;  /* 0x0000000a84887c25 */ /* 0x000fc8000f8e0012 */
[C---:B------:R-:W-:Y:S02]  /*1ea0*/  IMAD R131, R134.reuse, R145, R131 ;  /* 0x0000009186837224 */ /* 0x040fe400078e0283 */
[----:B------:R-:W-:-:S04]  /*1eb0*/  IMAD.WIDE.U32 R128, R134, R144, R128 ;  /* 0x0000009086807225 */ /* 0x000fc800078e0080 */
[----:B------:R-:W-:Y:S02]  /*1ec0*/  IMAD.IADD R53, R50, 0x1, -R53 ;  /* 0x0000000132357824 */ /* 0x000fe400078e0a35 */
[----:B------:R-:W-:Y:S02]  /*1ed0*/  IMAD.SHL.U32 R121, R123, 0x10, RZ ;  /* 0x000000107b797824 */ /* 0x000fe400078e00ff */
[----:B------:R-:W-:Y:S02]  /*1ee0*/  IMAD.IADD R131, R129, 0x1, R131 ;  /* 0x0000000181837824 */ /* 0x000fe400078e0283 */
[----:B------:R-:W-:Y:S02]  /*1ef0*/  IMAD.IADD R139, R137, 0x1, R139 ;  /* 0x00000001898b7824 */ /* 0x000fe400078e028b */
[----:B------:R-:W-:Y:S02]  /*1f00*/  IMAD.IADD R101, R107, 0x1, R101 ;  /* 0x000000016b657824 */ /* 0x000fe400078e0265 */
[----:B------:R-:W-:Y:S01]  /*1f10*/  @!P5 IMAD.MOV.U32 R7, RZ, RZ, RZ ;  /* 0x000000ffff07d224 */ /* 0x000fe200078e00ff */
[----:B------:R-:W-:Y:S06]  /*1f20*/  @!P0 BRA `(.L_x_7081) ;  /* 0x00000068006c8947 */ /* 0x000fec0003800000 */
[----:B------:R-:W1:Y:S01]  /*1f30*/  LDC.64 R2, c[0x0][0x338] ;  /* 0x0000ce00ff027b82 */ /* 0x000e620000000a00 */
[----:B------:R-:W-:Y:S01]  /*1f40*/  ULDC.64 UR10, c[0x0][0x328] ;  /* 0x0000ca00000a7ab9 */ /* 0x000fe20000000a00 */
[----:B------:R-:W-:Y:S01]  /*1f50*/  ULDC.64 UR12, c[0x0][0x330] ;  /* 0x0000cc00000c7ab9 */ /* 0x000fe20000000a00 */
[----:B------:R-:W-:Y:S01]  /*1f60*/  SHF.R.S32.HI R9, RZ, 0x1f, R42 ;  /* 0x0000001fff097819 */ /* 0x000fe2000001142a */
[C---:B------:R-:W-:Y:S01]  /*1f70*/  IMAD R4, R63.reuse, UR10, RZ ;  /* 0x0000000a3f047c24 */ /* 0x040fe2000f8e02ff */
[--C-:B------:R-:W-:Y:S01]  /*1f80*/  SHF.R.S32.HI R10, RZ, 0x1f, R61.reuse ;  /* 0x0000001fff0a7819 */ /* 0x100fe2000001143d */
[----:B------:R-:W-:Y:S01]  /*1f90*/  IMAD R6, R63, UR12, RZ ;  /* 0x0000000c3f067c24 */ /* 0x000fe2000f8e02ff */
[----:B------:R-:W-:Y:S01]  /*1fa0*/  IADD3 R8, P1, P0, R42, R134, -R61 ;  /* 0x000000862a087210 */ /* 0x000fe2000783e83d */
[----:B------:R-:W-:Y:S01]  /*1fb0*/  IMAD.WIDE.U32 R14, R65, UR10, R102 ;  /* 0x0000000a410e7c25 */ /* 0x000fe2000f8e0066 */
[----:B------:R-:W-:Y:S01]  /*1fc0*/  IADD3 R42, R7, R42, RZ ;  /* 0x0000002a072a7210 */ /* 0x000fe20007ffe0ff */
[----:B------:R-:W-:Y:S01]  /*1fd0*/  ULDC.64 UR14, c[0x0][0x350] ;  /* 0x0000d400000e7ab9 */ /* 0x000fe20000000a00 */
[----:B------:R-:W-:Y:S01]  /*1fe0*/  IADD3.X R9, R9, R135, ~R10, P1, P0 ;  /* 0x0000008709097210 */ /* 0x000fe20000fe0c0a */
[C---:B------:R-:W-:Y:S01]  /*1ff0*/  IMAD R4, R65.reuse, UR11, R4 ;  /* 0x0000000b41047c24 */ /* 0x040fe2000f8e0204 */
[----:B------:R-:W-:Y:S01]  /*2000*/  ULDC.64 UR10, c[0x0][0x340] ;  /* 0x0000d000000a7ab9 */ /* 0x000fe20000000a00 */
[C---:B------:R-:W-:Y:S01]  /*2010*/  IMAD.WIDE.U32 R12, R65.reuse, UR12, R102 ;  /* 0x0000000c410c7c25 */ /* 0x040fe2000f8e0066 */
[----:B------:R-:W-:Y:S01]  /*2020*/  USHF.L.U32 UR20, UR10, 0x5, URZ ;  /* 0x000000050a147899 */ /* 0x000fe2000800063f */
[----:B------:R-:W-:Y:S01]  /*2030*/  LOP3.LUT R115, R122, 0xffff, RZ, 0xc0, !PT ;  /* 0x0000ffff7a737812 */ /* 0x000fe200078ec0ff */
[----:B------:R-:W-:Y:S01]  /*2040*/  USHF.L.U64.HI UR21, UR10, 0x4, UR11 ;  /* 0x000000040a157899 */ /* 0x000fe2000801020b */
[----:B------:R-:W-:Y:S01]  /*2050*/  IMAD R6, R65, UR13, R6 ;  /* 0x0000000d41067c24 */ /* 0x000fe2000f8e0206 */
[----:B------:R-:W-:Y:S01]  /*2060*/  ULDC.64 UR12, c[0x0][0x348] ;  /* 0x0000d200000c7ab9 */ /* 0x000fe20000000a00 */
[----:B------:R-:W-:Y:S01]  /*2070*/  IMAD.IADD R15, R15, 0x1, R4 ;  /* 0x000000010f0f7824 */ /* 0x000fe200078e0204 */
[----:B------:R-:W-:Y:S01]  /*2080*/  USHF.L.U32 UR22, UR10, 0x4, URZ ;  /* 0x000000040a167899 */ /* 0x000fe2000800063f */
[----:B------:R-:W-:Y:S01]  /*2090*/  IMAD.IADD R13, R13, 0x1, R6 ;  /* 0x000000010d0d7824 */ /* 0x000fe200078e0206 */
[----:B------:R-:W-:Y:S01]  /*20a0*/  UIMAD.WIDE.U32 UR18, UR10, 0x60, URZ ;  /* 0x000000600a1278a5 */ /* 0x000fe2000f8e003f */
[C---:B------:R-:W-:Y:S01]  /*20b0*/  IMAD R11, R9.reuse, UR10, RZ ;  /* 0x0000000a090b7c24 */ /* 0x040fe2000f8e02ff */
[----:B-1----:R-:W-:Y:S01]  /*20c0*/  SHF.L.U64.HI R60, R2, 0x4, R3 ;  /* 0x00000004023c7819 */ /* 0x002fe20000010203 */
[-C--:B------:R-:W-:Y:S01]  /*20d0*/  IMAD R4, R9, R2.reuse, RZ ;  /* 0x0000000209047224 */ /* 0x080fe200078e02ff */
[C---:B------:R-:W-:Y:S01]  /*20e0*/  LOP3.LUT R117, R115.reuse, 0x1, RZ, 0xc0, !PT ;  /* 0x0000000173757812 */ /* 0x040fe200078ec0ff */
[----:B------:R-:W-:Y:S01]  /*20f0*/  IMAD R11, R8, UR11, R11 ;  /* 0x0000000b080b7c24 */ /* 0x000fe2000f8e020b */
[----:B------:R-:W-:Y:S01]  /*2100*/  SHF.L.U64.HI R62, R2, 0x5, R3 ;  /* 0x00000005023e7819 */ /* 0x000fe20000010203 */
[----:B------:R-:W-:Y:S01]  /*2110*/  IMAD.WIDE.U32 R12, R8, UR10, R12 ;  /* 0x0000000a080c7c25 */ /* 0x000fe2000f8e000c */
[----:B------:R-:W-:Y:S01]  /*2120*/  IADD3 R57, R134, 0x20, RZ ;  /* 0x0000002086397810 */ /* 0x000fe20007ffe0ff */
[----:B------:R-:W-:Y:S01]  /*2130*/  USHF.L.U64.HI UR21, UR22, 0x1, UR21 ;  /* 0x0000000116157899 */ /* 0x000fe20008010215 */
[----:B------:R-:W-:Y:S01]  /*2140*/  SHF.R.S32.HI R108, RZ, 0x1f, R121 ;  /* 0x0000001fff6c7819 */ /* 0x000fe20000011479 */
[C---:B------:R-:W-:Y:S01]  /*2150*/  IMAD R4, R8.reuse, R3, R4 ;  /* 0x0000000308047224 */ /* 0x040fe200078e0204 */
[----:B------:R-:W-:Y:S01]  /*2160*/  LOP3.LUT R115, R115, 0x2, RZ, 0xc0, !PT ;  /* 0x0000000273737812 */ /* 0x000fe200078ec0ff */
[----:B------:R-:W-:Y:S01]  /*2170*/  IMAD.WIDE.U32 R8, R8, R2, R14 ;  /* 0x0000000208087225 */ /* 0x000fe200078e000e */
[----:B------:R-:W-:Y:S01]  /*2180*/  ULDC UR4, c[0x0][0x2e0] ;  /* 0x0000b80000047ab9 */ /* 0x000fe20000000800 */
[----:B------:R-:W-:Y:S01]  /*2190*/  ULDC.U8 UR25, c[0x0][0x3c3] ;  /* 0x0000f0c000197ab9 */ /* 0x000fe20000000000 */
[----:B------:R-:W-:Y:S01]  /*21a0*/  ULDC UR24, c[0x0][0x2e0] ;  /* 0x0000b80000187ab9 */ /* 0x000fe20000000800 */
[----:B------:R-:W-:Y:S01]  /*21b0*/  IMAD.IADD R13, R13, 0x1, R11 ;  /* 0x000000010d0d7824 */ /* 0x000fe200078e020b */
[----:B------:R-:W-:Y:S01]  /*21c0*/  MOV R11, R104 ;  /* 0x00000068000b7202 */ /* 0x000fe20000000f00 */
[----:B------:R-:W-:Y:S01]  /*21d0*/  IMAD.IADD R7, R9, 0x1, R4 ;  /* 0x0000000109077824 */ /* 0x000fe200078e0204 */
[----:B------:R-:W-:Y:S01]  /*21e0*/  ULDC UR23, c[0x0][0x2e0] ;  /* 0x0000b80000177ab9 */ /* 0x000fe20000000800 */
[C---:B------:R-:W-:Y:S01]  /*21f0*/  IMAD R89, R5.reuse, UR14, RZ ;  /* 0x0000000e05597c24 */ /* 0x040fe2000f8e02ff */
[----:B------:R-:W-:Y:S01]  /*2200*/  ULDC.64 UR16, c[0x0][0x250] ;  /* 0x0000940000107ab9 */ /* 0x000fe20000000a00 */
[----:B------:R-:W-:Y:S01]  /*2210*/  IMAD.MOV.U32 R6, RZ, RZ, R8 ;  /* 0x000000ffff067224 */ /* 0x000fe200078e0008 */
        /* <DEDUP_REMOVED lines=11> */
[----:B------:R-:W-:-:S02]  /*22d0*/  IADD3 R42, P4, R119, R42, RZ ;  /* 0x0000002a772a7210 */ /* 0x000fc40007f9e0ff */
[----:B------:R-:W-:Y:S01]  /*22e0*/  IMAD.IADD R89, R5, 0x1, R89 ;  /* 0x0000000105597824 */ /* 0x000fe200078e0259 */
[----:B------:R-:W-:Y:S01]  /*22f0*/  LEA R88, P1, R4, UR14, 0x1 ;  /* 0x0000000e04587c11 */ /* 0x000fe2000f8208ff */
[----:B------:R-:W-:Y:S01]  /*2300*/  IMAD.IADD R91, R7, 0x1, R91 ;  /* 0x00000001075b7824 */ /* 0x000fe200078e025b */
[----:B------:R-:W-:Y:S01]  /*2310*/  LEA R90, P0, R6, UR12, 0x1 ;  /* 0x0000000c065a7c11 */ /* 0x000fe2000f8008ff */
[----:B------:R-:W-:Y:S01]  /*2320*/  IMAD.X R95, R109, 0x1, R43, P2 ;  /* 0x000000016d5f7824 */ /* 0x000fe200010e062b */
[----:B------:R-:W-:Y:S01]  /*2330*/  LEA.HI.X R89, R4, UR15, R89, 0x1, P1 ;  /* 0x0000000f04597c11 */ /* 0x000fe200088f0c59 */
[----:B------:R-:W-:Y:S01]  /*2340*/  IMAD.X R43, R110, 0x1, R43, P4 ;  /* 0x000000016e2b7824 */ /* 0x000fe200020e062b */
[----:B------:R-:W-:Y:S01]  /*2350*/  LEA.HI.X R91, R6, UR13, R91, 0x1, P0 ;  /* 0x0000000d065b7c11 */ /* 0x000fe200080f0c5b */
[----:B------:R-:W-:Y:S01]  /*2360*/  USHF.L.U64.HI UR15, UR10, 0x5, UR11 ;  /* 0x000000050a0f7899 */ /* 0x000fe2000801020b */
[----:B------:R-:W-:Y:S01]  /*2370*/  IMAD.SHL.U32 R78, R143, 0x20, RZ ;  /* 0x000000208f4e7824 */ /* 0x000fe200078e00ff */
[----:B------:R-:W-:Y:S01]  /*2380*/  UIMAD UR14, UR11, 0x60, URZ ;  /* 0x000000600b0e78a4 */ /* 0x000fe2000f8e023f */
[----:B------:R-:W-:Y:S01]  /*2390*/  SHF.L.U64.HI R43, R42, 0x1, R43 ;  /* 0x000000012a2b7819 */ /* 0x000fe2000001022b */
[----:B------:R-:W-:Y:S01]  /*23a0*/  ULDC.64 UR12, c[0x0][0x218] ;  /* 0x00008600000c7ab9 */ /* 0x000fe20000000a00 */
[----:B------:R-:W-:Y:S01]  /*23b0*/  ULDC.64 UR10, c[0x0][0x220] ;  /* 0x00008800000a7ab9 */ /* 0x000fe20000000a00 */
[----:B------:R-:W-:Y:S01]  /*23c0*/  LEA R84, P1, R128, UR12, 0x1 ;  /* 0x0000000c80547c11 */ /* 0x000fe2000f8208ff */
[----:B------:R-:W-:Y:S01]  /*23d0*/  IMAD.WIDE.U32 R8, R142, 0x20, RZ ;  /* 0x000000208e087825 */ /* 0x000fe200078e00ff */
[----:B------:R-:W-:Y:S01]  /*23e0*/  LEA R86, P0, R106, UR10, 0x1 ;  /* 0x0000000a6a567c11 */ /* 0x000fe2000f8008ff */
[----:B------:R-:W-:Y:S01]  /*23f0*/  USHF.L.U64.HI UR26, UR20, 0x1, UR15 ;  /* 0x00000001141a7899 */ /* 0x000fe2000801020f */
[----:B------:R-:W-:Y:S01]  /*2400*/  SHF.L.U32 R42, R42, 0x1, RZ ;  /* 0x000000012a2a7819 */ /* 0x000fe200000006ff */
[----:B------:R-:W-:Y:S01]  /*2410*/  IMAD.SHL.U32 R67, R2, 0x10, RZ ;  /* 0x0000001002437824 */ /* 0x000fe200078e00ff */
[----:B------:R-:W-:Y:S01]  /*2420*/  LEA.HI.X R83, R128, UR13, R131, 0x1, P1 ;  /* 0x0000000d80537c11 */ /* 0x000fe200088f0c83 */
[----:B------:R-:W-:Y:S01]  /*2430*/  ULDC.64 UR12, c[0x0][0x360] ;  /* 0x0000d800000c7ab9 */ /* 0x000fe20000000a00 */
[----:B------:R-:W-:Y:S01]  /*2440*/  LEA.HI.X R87, R106, UR11, R101, 0x1, P0 ;  /* 0x0000000b6a577c11 */ /* 0x000fe200080f0c65 */
[----:B------:R-:W-:Y:S01]  /*2450*/  ULDC.64 UR10, c[0x0][0x358] ;  /* 0x0000d600000a7ab9 */ /* 0x000fe20000000a00 */
[C---:B------:R-:W-:Y:S01]  /*2460*/  SHF.L.U64.HI R95, R94.reuse, 0x1, R95 ;  /* 0x000000015e5f7819 */ /* 0x040fe2000001025f */
[----:B------:R-:W-:Y:S01]  /*2470*/  IMAD.SHL.U32 R94, R94, 0x2, RZ ;  /* 0x000000025e5e7824 */ /* 0x000fe200078e00ff */
[C---:B------:R-:W-:Y:S01]  /*2480*/  IADD3 R10, P1, R42.reuse, UR12, RZ ;  /* 0x0000000c2a0a7c10 */ /* 0x040fe2000ff3e0ff */
[----:B------:R-:W-:Y:S01]  /*2490*/  VIADD R114, R121, 0x40 ;  /* 0x0000004079727836 */ /* 0x000fe20000000000 */
[----:B------:R-:W-:Y:S01]  /*24a0*/  IADD3 R42, P0, R42, UR10, RZ ;  /* 0x0000000a2a2a7c10 */ /* 0x000fe2000ff1e0ff */
[----:B------:R-:W-:Y:S01]  /*24b0*/  IMAD R7, R143, 0x60, RZ ;  /* 0x000000608f077824 */ /* 0x000fe200078e02ff */
[----:B------:R-:W-:Y:S01]  /*24c0*/  IADD3 R78, R9, R78, RZ ;  /* 0x0000004e094e7210 */ /* 0x000fe20007ffe0ff */
[----:B------:R-:W-:Y:S01]  /*24d0*/  IMAD.IADD R112, R121, 0x1, R114 ;  /* 0x0000000179707824 */ /* 0x000fe200078e0272 */
[----:B------:R-:W-:Y:S01]  /*24e0*/  IADD3.X R9, R43, UR13, RZ, P1, !PT ;  /* 0x0000000d2b097c10 */ /* 0x000fe20008ffe4ff */
[----:B------:R-:W-:Y:S01]  /*24f0*/  IMAD.SHL.U32 R116, R123, 0x20, RZ ;  /* 0x000000207b747824 */ /* 0x000fe200078e00ff */
[----:B------:R-:W-:Y:S01]  /*2500*/  IADD3.X R43, R43, UR11, RZ, P0, !PT ;  /* 0x0000000b2b2b7c10 */ /* 0x000fe200087fe4ff */
[----:B------:R-:W-:Y:S01]  /*2510*/  IMAD R113, R123, 0x30, RZ ;  /* 0x000000307b717824 */ /* 0x000fe200078e02ff */
[----:B------:R-:W-:Y:S01]  /*2520*/  IADD3 R92, P4, R94, UR12, RZ ;  /* 0x0000000c5e5c7c10 */ /* 0x000fe2000ff9e0ff */
[----:B------:R-:W-:Y:S01]  /*2530*/  IMAD.IADD R111, R121, 0x1, R112 ;  /* 0x00000001796f7824 */ /* 0x000fe200078e0270 */
[----:B------:R-:W-:Y:S01]  /*2540*/  IADD3 R75, P0, R152, 0x40, RZ ;  /* 0x00000040984b7810 */ /* 0x000fe20007f1e0ff */
[----:B------:R-:W-:Y:S01]  /*2550*/  IMAD.WIDE.U32 R142, R142, 0x60, RZ ;  /* 0x000000608e8e7825 */ /* 0x000fe200078e00ff */
[----:B------:R-:W-:Y:S01]  /*2560*/  IADD3 R94, P2, R94, UR10, RZ ;  /* 0x0000000a5e5e7c10 */ /* 0x000fe2000ff5e0ff */
[----:B------:R-:W-:Y:S01]  /*2570*/  UIADD3 UR28, UR19, UR14, URZ ;  /* 0x0000000e131c7290 */ /* 0x000fe2000fffe03f */
[----:B------:R-:W-:Y:S01]  /*2580*/  IADD3 R66, P1, R67, 0x40, RZ ;  /* 0x0000004043427810 */ /* 0x000fe20007f3e0ff */
[----:B------:R-:W-:Y:S01]  /*2590*/  IMAD.SHL.U32 R80, R8, 0x2, RZ ;  /* 0x0000000208507824 */ /* 0x000fe200078e00ff */
[C---:B------:R-:W-:Y:S01]  /*25a0*/  IADD3.X R93, R95.reuse, UR13, RZ, P4, !PT ;  /* 0x0000000d5f5d7c10 */ /* 0x040fe2000a7fe4ff */
[----:B------:R-:W-:Y:S01]  /*25b0*/  IMAD.SHL.U32 R69, R2, 0x20, RZ ;  /* 0x0000002002457824 */ /* 0x000fe200078e00ff */
[----:B------:R-:W-:Y:S01]  /*25c0*/  IADD3.X R70, RZ, R151, RZ, P0, !PT ;  /* 0x00000097ff467210 */ /* 0x000fe200007fe4ff */
[C---:B------:R-:W-:Y:S01]  /*25d0*/  VIADD R58, R134.reuse, 0x10 ;  /* 0x00000010863a7836 */ /* 0x040fe20000000000 */
[----:B------:R-:W-:Y:S01]  /*25e0*/  IADD3.X R95, R95, UR11, RZ, P2, !PT ;  /* 0x0000000b5f5f7c10 */ /* 0x000fe200097fe4ff */
[----:B------:R-:W-:Y:S01]  /*25f0*/  VIADD R56, R134, 0x30 ;  /* 0x0000003086387836 */ /* 0x000fe20000000000 */
[----:B------:R-:W-:Y:S01]  /*2600*/  IADD3 R77, P0, R152, R75, RZ ;  /* 0x0000004b984d7210 */ /* 0x000fe20007f1e0ff */
[----:B------:R-:W-:Y:S01]  /*2610*/  IMAD.IADD R82, R143, 0x1, R7 ;  /* 0x000000018f527824 */ /* 0x000fe200078e0207 */
[-C--:B------:R-:W-:Y:S01]  /*2620*/  IADD3 R68, P2, R66, R67.reuse, RZ ;  /* 0x0000004342447210 */ /* 0x080fe20007f5e0ff */
[----:B------:R-:W-:Y:S01]  /*2630*/  ULDC.64 UR10, c[0x0][0x248] ;  /* 0x00009200000a7ab9 */ /* 0x000fe20000000a00 */
[----:B------:R-:W-:Y:S01]  /*2640*/  IADD3.X R71, RZ, R60, RZ, P1, !PT ;  /* 0x0000003cff477210 */ /* 0x000fe20000ffe4ff */
[----:B------:R-:W-:Y:S01]  /*2650*/  IMAD.X R72, R151, 0x1, R70, P0 ;  /* 0x0000000197487824 */ /* 0x000fe200000e0646 */
[----:B------:R-:W-:Y:S01]  /*2660*/  SHF.L.U32 R5, R145, 0x5, RZ ;  /* 0x0000000591057819 */ /* 0x000fe200000006ff */
[----:B------:R-:W-:Y:S01]  /*2670*/  IMAD.WIDE.U32 R144, R144, 0x20, RZ ;  /* 0x0000002090907825 */ /* 0x000fe200078e00ff */
[----:B------:R-:W-:Y:S01]  /*2680*/  IADD3 R79, P1, R68, R67, RZ ;  /* 0x00000043444f7210 */ /* 0x000fe20007f3e0ff */
[----:B------:R-:W-:Y:S01]  /*2690*/  USHF.L.U32 UR20, UR20, 0x1, URZ ;  /* 0x0000000114147899 */ /* 0x000fe2000800063f */
[----:B------:R-:W-:Y:S01]  /*26a0*/  IADD3 R81, P0, R152, R77, RZ ;  /* 0x0000004d98517210 */ /* 0x000fe20007f1e0ff */
[----:B------:R-:W-:Y:S01]  /*26b0*/  IMAD.X R73, R71, 0x1, R60, P2 ;  /* 0x0000000147497824 */ /* 0x000fe200010e063c */
[----:B------:R-:W-:Y:S01]  /*26c0*/  SHF.L.U64.HI R78, R8, 0x1, R78 ;  /* 0x00000001084e7819 */ /* 0x000fe2000001024e */
[----:B------:R-:W-:Y:S01]  /*26d0*/  IMAD.IADD R64, R145, 0x1, R5 ;  /* 0x0000000191407824 */ /* 0x000fe200078e0205 */
[----:B------:R-:W-:Y:S01]  /*26e0*/  SHF.R.S32.HI R105, RZ, 0x1f, R116 ;  /* 0x0000001fff697819 */ /* 0x000fe20000011474 */
[----:B------:R-:W-:Y:S01]  /*26f0*/  IMAD.X R74, R73, 0x1, R60, P1 ;  /* 0x00000001494a7824 */ /* 0x000fe200008e063c */
[----:B------:R-:W-:Y:S01]  /*2700*/  SHF.R.S32.HI R99, RZ, 0x1f, R114 ;  /* 0x0000001fff637819 */ /* 0x000fe20000011472 */
[----:B------:R-:W-:Y:S01]  /*2710*/  ULDC.64 UR12, c[0x0][0x230] ;  /* 0x00008c00000c7ab9 */ /* 0x000fe20000000a00 */
[----:B------:R-:W-:Y:S01]  /*2720*/  SHF.R.S32.HI R98, RZ, 0x1f, R113 ;  /* 0x0000001fff627819 */ /* 0x000fe20000011471 */
[----:B------:R-:W-:Y:S01]  /*2730*/  ULDC.64 UR14, c[0x0][0x238] ;  /* 0x00008e00000e7ab9 */ /* 0x000fe20000000a00 */
[----:B------:R-:W-:-:S02]  /*2740*/  SHF.R.S32.HI R97, RZ, 0x1f, R112 ;  /* 0x0000001fff617819 */ /* 0x000fc40000011470 */
[----:B------:R-:W-:Y:S02]  /*2750*/  IADD3.X R76, R151, R72, RZ, P0, !PT ;  /* 0x00000048974c7210 */ /* 0x000fe400007fe4ff */
[----:B------:R-:W-:-:S07]  /*2760*/  SHF.R.S32.HI R96, RZ, 0x1f, R111 ;  /* 0x0000001fff607819 */ /* 0x000fce000001146f */
.L_x_7150:
        /* <DEDUP_REMOVED lines=19> */
.L_x_7083:
[----:B------:R-:W-:Y:S05]  /*28a0*/  BSYNC B0 ;  /* 0x0000000000007941 */ /* 0x000fea0003800000 */
.L_x_7082:
[----:B------:R-:W-:Y:S04]  /*28b0*/  BSSY B0, `(.L_x_7084) ;  /* 0x000000c000007945 */ /* 0x000fe80003800000 */
[----:B------:R-:W-:Y:S05]  /*28c0*/  @!P4 BRA `(.L_x_7085) ;  /* 0x000000000028c947 */ /* 0x000fea0003800000 */
[----:B------:R-:W-:Y:S02]  /*28d0*/  ISETP.NE.AND P1, PT, R117, RZ, PT ;  /* 0x000000ff7500720c */ /* 0x000fe40003f25270 */
[----:B------:R-:W-:Y:S02]  /*28e0*/  IADD3 R22, P0, R88, UR22, RZ ;  /* 0x0000001658167c10 */ /* 0x000fe4000ff1e0ff */
[C---:B------:R-:W-:Y:S02]  /*28f0*/  LEA R20, P5, R154.reuse, R86, 0x1 ;  /* 0x000000569a147211 */ /* 0x040fe400078a08ff */
[----:B------:R-:W-:Y:S02]  /*2900*/  IADD3.X R23, R89, UR21, RZ, P0, !PT ;  /* 0x0000001559177c10 */ /* 0x000fe400087fe4ff */
[----:B------:R-:W-:Y:S02]  /*2910*/  ISETP.NE.AND P0, PT, R115, RZ, PT ;  /* 0x000000ff7300720c */ /* 0x000fe40003f05270 */
[----:B------:R-:W-:Y:S03]  /*2920*/  LEA.HI.X R21, R154, R87, R153, 0x1, P5 ;  /* 0x000000579a157211 */ /* 0x000fe600028f0c99 */
[----:B--2---:R-:W2:Y:S04]  /*2930*/  @P1 LDG.E.128 R16, desc[UR6][R22.64] ;  /* 0x0000000616101981 */ /* 0x004ea8000c1e1d00 */
[----:B--2---:R3:W-:Y:S04]  /*2940*/  @P1 STG.E.128 desc[UR6][R20.64], R16 ;  /* 0x0000001014001986 */ /* 0x0047e8000c101d06 */
[----:B------:R-:W2:Y:S04]  /*2950*/  @P0 LDG.E.128 R4, desc[UR6][R22.64+0x80] ;  /* 0x0000800616040981 */ /* 0x000ea8000c1e1d00 */
[----:B--2---:R3:W-:Y:S02]  /*2960*/  @P0 STG.E.128 desc[UR6][R20.64+0x80], R4 ;  /* 0x0000800414000986 */ /* 0x0047e4000c101d06 */
.L_x_7085:
[----:B------:R-:W-:Y:S05]  /*2970*/  BSYNC B0 ;  /* 0x0000000000007941 */ /* 0x000fea0003800000 */
.L_x_7084:
        /* <DEDUP_REMOVED lines=12> */
.L_x_7087:
[----:B------:R-:W-:Y:S05]  /*2a40*/  BSYNC B0 ;  /* 0x0000000000007941 */ /* 0x000fea0003800000 */
.L_x_7086:
        /* <DEDUP_REMOVED lines=16> */
.L_x_7089:
[----:B------:R-:W-:Y:S05]  /*2b50*/  BSYNC B0 ;  /* 0x0000000000007941 */ /* 0x000fea0003800000 */
.L_x_7088:
        /* <DEDUP_REMOVED lines=65> */
.L_x_7095:
[----:B------:R-:W-:Y:S05]  /*2f70*/  BSYNC B0 ;  /* 0x0000000000007941 */ /* 0x000fea0003800000 */
.L_x_7094:
        /* <DEDUP_REMOVED lines=52> */
.L_x_7093:
[----:B------:R-:W-:Y:S05]  /*32c0*/  BSYNC B1 ;  /* 0x0000000000017941 */ /* 0x000fea0003800000 */
.L_x_7092:
        /* <DEDUP_REMOVED lines=66> */
.L_x_7099:
[----:B------:R-:W-:Y:S05]  /*36f0*/  BSYNC B0 ;  /* 0x0000000000007941 */ /* 0x000fea0003800000 */
.L_x_7098:
        /* <DEDUP_REMOVED lines=54> */
.L_x_7097:
[----:B------:R-:W-:Y:S05]  /*3a60*/  BSYNC B1 ;  /* 0x0000000000017941 */ /* 0x000fea0003800000 */
.L_x_7096:
        /* <DEDUP_REMOVED lines=66> */
.L_x_7103:
[----:B------:R-:W-:Y:S05]  /*3e90*/  BSYNC B0 ;  /* 0x0000000000007941 */ /* 0x000fea0003800000 */
.L_x_7102:
        /* <DEDUP_REMOVED lines=54> */
.L_x_7101:
[----:B------:R-:W-:Y:S05]  /*4200*/  BSYNC B1 ;  /* 0x0000000000017941 */ /* 0x000fea0003800000 */
.L_x_7100:
        /* <DEDUP_REMOVED lines=71> */
.L_x_7107:
[----:B------:R-:W-:Y:S05]  /*4680*/  BSYNC B0 ;  /* 0x0000000000007941 */ /* 0x000fea0003800000 */
.L_x_7106:
        /* <DEDUP_REMOVED lines=54> */
.L_x_7105:
[----:B------:R-:W-:Y:S05]  /*49f0*/  BSYNC B1 ;  /* 0x0000000000017941 */ /* 0x000fea0003800000 */
.L_x_7104:
        /* <DEDUP_REMOVED lines=9> */
.L_x_7091:
        /* <DEDUP_REMOVED lines=97> */
.L_x_7114:
[----:B------:R-:W-:Y:S05]  /*50a0*/  BSYNC B0 ;  /* 0x0000000000007941 */ /* 0x000fea0003800000 */
.L_x_7113:
[----:B-----5:R1:W-:Y:S02]  /*50b0*/  STG.E.128 desc[UR6][R84.64], R32 ;  /* 0x0000002054007986 */ /* 0x0203e4000c101d06 */
.L_x_7112:
[----:B------:R-:W-:Y:S05]  /*50c0*/  BSYNC B1 ;  /* 0x0000000000017941 */ /* 0x000fea0003800000 */
.L_x_7111:
        /* <DEDUP_REMOVED lines=95> */
.L_x_7116:
[----:B------:R-:W-:Y:S05]  /*56c0*/  BSYNC B0 ;  /* 0x0000000000007941 */ /* 0x000fea0003800000 */
.L_x_7115:
[----:B-----5:R1:W-:Y:S02]  /*56d0*/  STG.E.128 desc[UR6][R84.64+0x80], R32 ;  /* 0x0000802054007986 */ /* 0x0203e4000c101d06 */
.L_x_7110:
[----:B------:R-:W-:Y:S05]  /*56e0*/  BSYNC B2 ;  /* 0x0000000000027941 */ /* 0x000fea0003800000 */
.L_x_7109:
        /* <DEDUP_REMOVED lines=103> */
.L_x_7122:
[----:B------:R-:W-:Y:S05]  /*5d60*/  BSYNC B0 ;  /* 0x0000000000007941 */ /* 0x000fea0003800000 */
.L_x_7121:
[----:B-----5:R1:W-:Y:S02]  /*5d70*/  STG.E.128 desc[UR6][R146.64], R28 ;  /* 0x0000001c92007986 */ /* 0x0203e4000c101d06 */
.L_x_7120:
[----:B------:R-:W-:Y:S05]  /*5d80*/  BSYNC B1 ;  /* 0x0000000000017941 */ /* 0x000fea0003800000 */
.L_x_7119:
        /* <DEDUP_REMOVED lines=99> */
.L_x_7124:
[----:B------:R-:W-:Y:S05]  /*63c0*/  BSYNC B0 ;  /* 0x0000000000007941 */ /* 0x000fea0003800000 */
.L_x_7123:
[----:B-----5:R1:W-:Y:S02]  /*63d0*/  STG.E.128 desc[UR6][R146.64], R28 ;  /* 0x0000001c92007986 */ /* 0x0203e4000c101d06 */
.L_x_7118:
[----:B------:R-:W-:Y:S05]  /*63e0*/  BSYNC B2 ;  /* 0x0000000000027941 */ /* 0x000fea0003800000 */
.L_x_7117:
        /* <DEDUP_REMOVED lines=103> */
.L_x_7130:
[----:B------:R-:W-:Y:S05]  /*6a60*/  BSYNC B0 ;  /* 0x0000000000007941 */ /* 0x000fea0003800000 */
.L_x_7129:
[----:B-----5:R1:W-:Y:S02]  /*6a70*/  STG.E.128 desc[UR6][R146.64], R28 ;  /* 0x0000001c92007986 */ /* 0x0203e4000c101d06 */
.L_x_7128:
[----:B------:R-:W-:Y:S05]  /*6a80*/  BSYNC B1 ;  /* 0x0000000000017941 */ /* 0x000fea0003800000 */
.L_x_7127:
        /* <DEDUP_REMOVED lines=99> */
.L_x_7132:
[----:B------:R-:W-:Y:S05]  /*70c0*/  BSYNC B0 ;  /* 0x0000000000007941 */ /* 0x000fea0003800000 */
.L_x_7131:
[----:B-----5:R1:W-:Y:S02]  /*70d0*/  STG.E.128 desc[UR6][R146.64], R28 ;  /* 0x0000001c92007986 */ /* 0x0203e4000c101d06 */
.L_x_7126:
[----:B------:R-:W-:Y:S05]  /*70e0*/  BSYNC B2 ;  /* 0x0000000000027941 */ /* 0x000fea0003800000 */
.L_x_7125:
        /* <DEDUP_REMOVED lines=108> */
.L_x_7138:
[----:B------:R-:W-:Y:S05]  /*77b0*/  BSYNC B0 ;  /* 0x0000000000007941 */ /* 0x000fea0003800000 */
.L_x_7137:
[----:B-----5:R1:W-:Y:S02]  /*77c0*/  STG.E.128 desc[UR6][R148.64], R28 ;  /* 0x0000001c94007986 */ /* 0x0203e4000c101d06 */
.L_x_7136:
[----:B------:R-:W-:Y:S05]  /*77d0*/  BSYNC B1 ;  /* 0x0000000000017941 */ /* 0x000fea0003800000 */
.L_x_7135:
        /* <DEDUP_REMOVED lines=99> */
.L_x_7140:
[----:B------:R-:W-:Y:S05]  /*7e10*/  BSYNC B0 ;  /* 0x0000000000007941 */ /* 0x000fea0003800000 */
.L_x_7139:
[----:B-----5:R1:W-:Y:S02]  /*7e20*/  STG.E.128 desc[UR6][R146.64], R28 ;  /* 0x0000001c92007986 */ /* 0x0203e4000c101d06 */
.L_x_7134:
[----:B------:R-:W-:Y:S05]  /*7e30*/  BSYNC B2 ;  /* 0x0000000000027941 */ /* 0x000fea0003800000 */
.L_x_7133:
        /* <DEDUP_REMOVED lines=8> */
.L_x_7090:
        /* <DEDUP_REMOVED lines=10> */
.L_x_7142:
[----:B------:R-:W-:Y:S05]  /*7f60*/  BSYNC B0 ;  /* 0x0000000000007941 */ /* 0x000fea0003800000 */
.L_x_7141:
        /* <DEDUP_REMOVED lines=16> */
.L_x_7144:
[----:B------:R-:W-:Y:S05]  /*8070*/  BSYNC B0 ;  /* 0x0000000000007941 */ /* 0x000fea0003800000 */
.L_x_7143:
        /* <DEDUP_REMOVED lines=16> */
.L_x_7146:
[----:B------:R-:W-:Y:S05]  /*8180*/  BSYNC B0 ;  /* 0x0000000000007941 */ /* 0x000fea0003800000 */
.L_x_7145:
        /* <DEDUP_REMOVED lines=22> */
.L_x_7147:
[----:B------:R-:W-:Y:S05]  /*82f0*/  BSYNC B0 ;  /* 0x0000000000007941 */ /* 0x000fea0003800000 */
.L_x_7108:
        /* <DEDUP_REMOVED lines=81> */
.L_x_7148:
        /* <DEDUP_REMOVED lines=9> */
.L_x_7149:
[----:B------:R-:W-:Y:S04]  /*88a0*/  IADD3 R11, R11, -0x1, RZ ;  /* 0xffffffff0b0b7810 */ /* 0x000fe80007ffe0ff */
[----:B------:R-:W-:Y:S11]  /*88b0*/  ISETP.GT.AND P0, PT, R11, R59, PT ;  /* 0x0000003b0b00720c */ /* 0x000ff60003f04270 */
[----:B------:R-:W-:Y:S02]  /*88c0*/  @!UPT UIADD3 URZ, URZ, URZ, URZ ;  /* 0x0000003f3f3ff290 */ /* 0x000fe4000fffe03f */
[----:B------:R-:W-:Y:S05]  /*88d0*/  @P0 BRA `(.L_x_7150) ;  /* 0xffffff9c00a40947 */ /* 0x000fea000383ffff */
.L_x_7081:
        /* <DEDUP_REMOVED lines=23> */
[----:B------:R-:W-:Y:S01]  /*8a50*/  IMAD.IADD R13, R155, 0x1, -R54 ;  /* 0x000000019b0d7824 */ /* 0x000fe200078e0a36 */
[----:B------:R-:W-:Y:S01]  /*8a60*/  LEA R26, P1, R4, UR8, 0x1 ;  /* 0x00000008041a7c11 */ /* 0x000fe2000f8208ff */
[--C-:B------:R-:W-:Y:S01]  /*8a70*/  IMAD.X R6, R7, 0x1, R139.reuse, P2 ;  /* 0x0000000107067824 */ /* 0x100fe200010e068b */
[----:B------:R-:W-:Y:S01]  /*8a80*/  LEA R28, P4, R136, UR8, 0x1 ;  /* 0x00000008881c7c11 */ /* 0x000fe2000f8808ff */
[----:B------:R-:W-:Y:S01]  /*8a90*/  IMAD.WIDE.U32 R10, R2, 0x30, R138 ;  /* 0x00000030020a7825 */ /* 0x000fe200078e008a */
[----:B------:R-:W-:-:S02]  /*8aa0*/  LEA.HI.X R27, R4, UR9, R5, 0x1, P1 ;  /* 0x00000009041b7c11 */ /* 0x000fc400088f0c05 */
[----:B------:R-:W-:Y:S01]  /*8ab0*/  ISETP.NE.AND P1, PT, RZ, UR5, PT ;  /* 0x00000005ff007c0c */ /* 0x000fe2000bf25270 */
[----:B------:R-:W-:Y:S01]  /*8ac0*/  IMAD R5, R3, 0x30, RZ ;  /* 0x0000003003057824 */ /* 0x000fe200078e02ff */
[----:B------:R-:W-:Y:S02]  /*8ad0*/  LEA R24, P2, R9, UR8, 0x1 ;  /* 0x0000000809187c11 */ /* 0x000fe4000f8408ff */
[----:B------:R-:W-:Y:S01]  /*8ae0*/  LEA.HI.X R29, R136, UR9, R139, 0x1, P4 ;  /* 0x00000009881d7c11 */ /* 0x000fe2000a0f0c8b */
[----:B------:R-:W-:Y:S01]  /*8af0*/  IMAD.IADD R2, R11, 0x1, R5 ;  /* 0x000000010b027824 */ /* 0x000fe200078e0205 */
[----:B------:R-:W-:Y:S02]  /*8b00*/  LEA.HI.X R25, R9, UR9, R6, 0x1, P2 ;  /* 0x0000000909197c11 */ /* 0x000fe400090f0c06 */
[----:B------:R-:W-:Y:S02]  /*8b10*/  LEA R14, P4, R10, UR8, 0x1 ;  /* 0x000000080a0e7c11 */ /* 0x000fe4000f8808ff */
[----:B------:R-:W-:-:S02]  /*8b20*/  ISETP.GE.AND P2, PT, R134, R13, PT ;  /* 0x0000000d8600720c */ /* 0x000fc40003f46270 */
[----:B------:R-:W-:Y:S02]  /*8b30*/  LEA.HI.X R15, R10, UR9, R2, 0x1, P4 ;  /* 0x000000090a0f7c11 */ /* 0x000fe4000a0f0c02 */
[----:B------:R-:W-:Y:S02]  /*8b40*/  ISETP.GT.AND P2, PT, R50, -0x8, !P2 ;  /* 0xfffffff83200780c */ /* 0x000fe40005744270 */
        /* <DEDUP_REMOVED lines=68> */
.L_x_7159:
[----:B------:R-:W-:Y:S05]  /*8f90*/  BSYNC B0 ;  /* 0x0000000000007941 */ /* 0x000fea0003800000 */
.L_x_7158:
[----:B-----5:R3:W-:Y:S02]  /*8fa0*/  STS.128 [R157], R8 ;  /* 0x000000089d007388 */ /* 0x0207e40000000c00 */
.L_x_7157:
[----:B------:R-:W-:Y:S05]  /*8fb0*/  BSYNC B1 ;  /* 0x0000000000017941 */ /* 0x000fea0003800000 */
.L_x_7156:
        /* <DEDUP_REMOVED lines=47> */
.L_x_7161:
[----:B------:R-:W-:Y:S05]  /*92b0*/  BSYNC B0 ;  /* 0x0000000000007941 */ /* 0x000fea0003800000 */
.L_x_7160:
[----:B-----5:R1:W-:Y:S02]  /*92c0*/  STS.128 [R157+0x2000], R8 ;  /* 0x002000089d007388 */ /* 0x0203e40000000c00 */
.L_x_7155:
[----:B------:R-:W-:Y:S05]  /*92d0*/  BSYNC B2 ;  /* 0x0000000000027941 */ /* 0x000fea0003800000 */
.L_x_7154:
        /* <DEDUP_REMOVED lines=27> */
[----:B------:R-:W-:Y:S02]  /*9490*/  HADD2.F32 R21, -RZ, R9.H1_H1 ;  /* 0x30000009ff157230 */ /* 0x000fe40000004100 */
[----:B------:R-:W-:Y:S02]  /*94a0*/  HADD2.F32 R19, -RZ, R11.H1_H1 ;  /* 0x3000000bff137230 */ /* 0x000fe40000004100 */
[----:B------:R-:W-:-:S02]  /*94b0*/  HADD2.F32 R22, -RZ, R9.H0_H0 ;  /* 0x20000009ff167230 */ /* 0x000fc40000004100 */
[----:B------:R-:W-:Y:S02]  /*94c0*/  HADD2.F32 R18, -RZ, R11.H0_H0 ;  /* 0x2000000bff127230 */ /* 0x000fe40000004100 */
[----:B---3--:R-:W-:Y:S02]  /*94d0*/  HADD2.F32 R10, -RZ, R2.H1_H1 ;  /* 0x30000002ff0a7230 */ /* 0x008fe40000004100 */
[----:B------:R-:W-:Y:S02]  /*94e0*/  HADD2.F32 R0, -RZ, R3.H1_H1 ;  /* 0x30000003ff007230 */ /* 0x000fe40000004100 */
[----:B--2---:R-:W-:Y:S02]  /*94f0*/  HADD2.F32 R17, -RZ, R4.H1_H1 ;  /* 0x30000004ff117230 */ /* 0x004fe40000004100 */
        /* <DEDUP_REMOVED lines=31> */
.L_x_7167:
[----:B------:R-:W-:Y:S05]  /*96f0*/  BSYNC B0 ;  /* 0x0000000000007941 */ /* 0x000fea0003800000 */
.L_x_7166:
[----:B-----5:R3:W-:Y:S02]  /*9700*/  STS.128 [R157+0x800], R8 ;  /* 0x000800089d007388 */ /* 0x0207e40000000c00 */
.L_x_7165:
[----:B------:R-:W-:Y:S05]  /*9710*/  BSYNC B1 ;  /* 0x0000000000017941 */ /* 0x000fea0003800000 */
.L_x_7164:
        /* <DEDUP_REMOVED lines=47> */
.L_x_7169:
[----:B------:R-:W-:Y:S05]  /*9a10*/  BSYNC B0 ;  /* 0x0000000000007941 */ /* 0x000fea0003800000 */
.L_x_7168:
[----:B-----5:R3:W-:Y:S02]  /*9a20*/  STS.128 [R157+0x2800], R8 ;  /* 0x002800089d007388 */ /* 0x0207e40000000c00 */
.L_x_7163:
[----:B------:R-:W-:Y:S05]  /*9a30*/  BSYNC B2 ;  /* 0x0000000000027941 */ /* 0x000fea0003800000 */
.L_x_7162:
[----:B-1----:R-:W-:Y:S01]  /*9a40*/  VIADD R24, R134, 0x20 ;  /* 0x0000002086187836 */ /* 0x002fe20000000000 */
        /* <DEDUP_REMOVED lines=65> */
.L_x_7175:
[----:B------:R-:W-:Y:S05]  /*9e60*/  BSYNC B0 ;  /* 0x0000000000007941 */ /* 0x000fea0003800000 */
.L_x_7174:
[----:B-----5:R3:W-:Y:S02]  /*9e70*/  STS.128 [R157+0x1000], R8 ;  /* 0x001000089d007388 */ /* 0x0207e40000000c00 */
.L_x_7173:
[----:B------:R-:W-:Y:S05]  /*9e80*/  BSYNC B1 ;  /* 0x0000000000017941 */ /* 0x000fea0003800000 */
.L_x_7172:
        /* <DEDUP_REMOVED lines=47> */
.L_x_7177:
[----:B------:R-:W-:Y:S05]  /*a180*/  BSYNC B0 ;  /* 0x0000000000007941 */ /* 0x000fea0003800000 */
.L_x_7176:
[----:B-----5:R1:W-:Y:S02]  /*a190*/  STS.128 [R157+0x3000], R8 ;  /* 0x003000089d007388 */ /* 0x0203e40000000c00 */
.L_x_7171:
[----:B------:R-:W-:Y:S05]  /*a1a0*/  BSYNC B2 ;  /* 0x0000000000027941 */ /* 0x000fea0003800000 */
.L_x_7170:
[----:B--23--:R-:W-:-:S05]  /*a1b0*/  VIADD R26, R134, 0x30 ;  /* 0x00000030861a7836 */ /* 0x00cfca0000000000 */
        /* <DEDUP_REMOVED lines=25> */
[--C-:B-----5:R-:W-:Y:S01]  /*a350*/  HADD2.F32 R13, -RZ, R11.reuse.H1_H1 ;  /* 0x3000000bff0d7230 */ /* 0x120fe20000004100 */
[----:B------:R-:W-:Y:S01]  /*a360*/  MOV R16, R10 ;  /* 0x0000000a00107202 */ /* 0x000fe20000000f00 */
[----:B------:R-:W-:Y:S02]  /*a370*/  HADD2.F32 R17, -RZ, R11.H0_H0 ;  /* 0x2000000bff117230 */ /* 0x000fe40000004100 */
[--C-:B------:R-:W-:Y:S02]  /*a380*/  HADD2.F32 R18, -RZ, R9.reuse.H1_H1 ;  /* 0x30000009ff127230 */ /* 0x100fe40000004100 */
[----:B------:R-:W-:-:S02]  /*a390*/  HADD2.F32 R20, -RZ, R9.H0_H0 ;  /* 0x20000009ff147230 */ /* 0x000fc40000004100 */
[----:B---3--:R-:W-:Y:S02]  /*a3a0*/  HADD2.F32 R0, -RZ, R3.H1_H1 ;  /* 0x30000003ff007230 */ /* 0x008fe40000004100 */
[----:B------:R-:W-:Y:S02]  /*a3b0*/  HADD2.F32 R7, -RZ, R2.H1_H1 ;  /* 0x30000002ff077230 */ /* 0x000fe40000004100 */
[----:B--2---:R-:W-:Y:S02]  /*a3c0*/  HADD2.F32 R11, -RZ, R5.H1_H1 ;  /* 0x30000005ff0b7230 */ /* 0x004fe40000004100 */
[-C--:B------:R-:W-:Y:S01]  /*a3d0*/  FMUL.FTZ R6, R13, R0.reuse ;  /* 0x000000000d067220 */ /* 0x080fe20000410000 */
[----:B------:R-:W-:Y:S02]  /*a3e0*/  HADD2.F32 R10, -RZ, R4.H1_H1 ;  /* 0x30000004ff0a7230 */ /* 0x000fe40000004100 */
[C---:B------:R-:W-:Y:S01]  /*a3f0*/  FMUL.FTZ R0, R17.reuse, R0 ;  /* 0x0000000011007220 */ /* 0x040fe20000410000 */
[-C--:B------:R-:W-:Y:S01]  /*a400*/  FMUL.FTZ R9, R18, R7.reuse ;  /* 0x0000000712097220 */ /* 0x080fe20000410000 */
[C---:B------:R-:W-:Y:S01]  /*a410*/  FMUL.FTZ R7, R20.reuse, R7 ;  /* 0x0000000714077220 */ /* 0x040fe20000410000 */
[-C--:B------:R-:W-:Y:S01]  /*a420*/  FFMA.FTZ R6, R17, R11.reuse, -R6 ;  /* 0x0000000b11067223 */ /* 0x080fe20000010806 */
[----:B------:R-:W-:Y:S01]  /*a430*/  FFMA.FTZ R11, R13, R11, R0 ;  /* 0x0000000b0d0b7223 */ /* 0x000fe20000010000 */
[----:B------:R-:W-:Y:S01]  /*a440*/  FFMA.FTZ R9, R20, R10, -R9 ;  /* 0x0000000a14097223 */ /* 0x000fe20000010809 */
[----:B------:R-:W-:-:S02]  /*a450*/  HADD2.F32 R0, -RZ, R16.H0_H0 ;  /* 0x20000010ff007230 */ /* 0x000fc40000004100 */
[----:B------:R-:W-:Y:S01]  /*a460*/  FFMA.FTZ R10, R18, R10, R7 ;  /* 0x0000000a120a7223 */ /* 0x000fe20000010007 */
[----:B------:R-:W-:Y:S01]  /*a470*/  HADD2.F32 R2, -RZ, R2.H0_H0 ;  /* 0x20000002ff027230 */ /* 0x000fe20000004100 */
[----:B------:R-:W-:Y:S01]  /*a480*/  F2FP.F16.F32.PACK_AB R11, R11, R6 ;  /* 0x000000060b0b723e */ /* 0x000fe200000000ff */
[----:B------:R-:W-:Y:S02]  /*a490*/  HADD2.F32 R3, -RZ, R3.H0_H0 ;  /* 0x20000003ff037230 */ /* 0x000fe40000004100 */
[----:B------:R-:W-:Y:S01]  /*a4a0*/  HADD2.F32 R13, -RZ, R8.H1_H1 ;  /* 0x30000008ff0d7230 */ /* 0x000fe20000004100 */
[----:B------:R-:W-:Y:S01]  /*a4b0*/  F2FP.F16.F32.PACK_AB R9, R10, R9 ;  /* 0x000000090a09723e */ /* 0x000fe200000000ff */
[----:B------:R-:W-:Y:S02]  /*a4c0*/  HADD2.F32 R16, -RZ, R16.H1_H1 ;  /* 0x30000010ff107230 */ /* 0x000fe40000004100 */
        /* <DEDUP_REMOVED lines=13> */
.L_x_7182:
[----:B------:R-:W-:Y:S05]  /*a5a0*/  BSYNC B0 ;  /* 0x0000000000007941 */ /* 0x000fea0003800000 */
.L_x_7181:
[----:B-----5:R3:W-:Y:S02]  /*a5b0*/  STS.128 [R157+0x1800], R8 ;  /* 0x001800089d007388 */ /* 0x0207e40000000c00 */
.L_x_7180:
[----:B------:R-:W-:Y:S05]  /*a5c0*/  BSYNC B1 ;  /* 0x0000000000017941 */ /* 0x000fea0003800000 */
.L_x_7179:
        /* <DEDUP_REMOVED lines=8> */
[--C-:B-----5:R-:W-:Y:S01]  /*a650*/  HADD2.F32 R13, -RZ, R11.reuse.H1_H1 ;  /* 0x3000000bff0d7230 */ /* 0x120fe20000004100 */
[----:B-1----:R-:W-:Y:S01]  /*a660*/  MOV R14, R10 ;  /* 0x0000000a000e7202 */ /* 0x002fe20000000f00 */
        /* <DEDUP_REMOVED lines=35> */
.L_x_7184:
[----:B------:R-:W-:Y:S05]  /*a8a0*/  BSYNC B0 ;  /* 0x0000000000007941 */ /* 0x000fea0003800000 */
.L_x_7183:
[----:B-----5:R3:W-:Y:S01]  /*a8b0*/  STS.128 [R157+0x3800], R8 ;  /* 0x003800089d007388 */ /* 0x0207e20000000c00 */
[----:B------:R-:W-:Y:S05]  /*a8c0*/  BRA `(.L_x_7178) ;  /* 0x0000003400c07947 */ /* 0x000fea0003800000 */
.L_x_7153:
        /* <DEDUP_REMOVED lines=57> */
[----:B------:R-:W-:Y:S01]  /*ac60*/  FMUL.FTZ R6, R3, R6 ;  /* 0x0000000603067220 */ /* 0x000fe20000410000 */
[----:B------:R-:W-:Y:S01]  /*ac70*/  FMUL.FTZ R7, R4, R7 ;  /* 0x0000000704077220 */ /* 0x000fe20000410000 */
[----:B------:R-:W-:Y:S01]  /*ac80*/  @!P2 FADD.FTZ R30, -R30, -RZ ;  /* 0x800000ff1e1ea221 */ /* 0x000fe20000010100 */
[----:B------:R-:W-:Y:S02]  /*ac90*/  HADD2.F32 R18, -RZ, R18.H1_H1 ;  /* 0x30000012ff127230 */ /* 0x000fe40000004100 */
[----:B------:R-:W-:Y:S01]  /*aca0*/  FMUL.FTZ R5, R12, R5 ;  /* 0x000000050c057220 */ /* 0x000fe20000410000 */
[----:B-----5:R-:W-:Y:S02]  /*acb0*/  HADD2.F32 R3, -RZ, R20.H0_H0 ;  /* 0x20000014ff037230 */ /* 0x020fe40000004100 */
[----:B------:R-:W-:Y:S01]  /*acc0*/  @!P2 FADD.FTZ R31, -R31, -RZ ;  /* 0x800000ff1f1fa221 */ /* 0x000fe20000010100 */
[--C-:B--2---:R-:W-:Y:S02]  /*acd0*/  HADD2.F32 R4, -RZ, R8.reuse.H0_H0 ;  /* 0x20000008ff047230 */ /* 0x104fe40000004100 */
[----:B------:R-:W-:-:S02]  /*ace0*/  HADD2.F32 R16, -RZ, R8.H1_H1 ;  /* 0x30000008ff107230 */ /* 0x000fc40000004100 */
[----:B------:R-:W-:Y:S02]  /*acf0*/  HADD2.F32 R20, -RZ, R20.H1_H1 ;  /* 0x30000014ff147230 */ /* 0x000fe40000004100 */
[----:B------:R-:W-:Y:S02]  /*ad00*/  HADD2.F32 R12, -RZ, R21.H0_H0 ;  /* 0x20000015ff0c7230 */ /* 0x000fe40000004100 */
[--C-:B------:R-:W-:Y:S02]  /*ad10*/  HADD2.F32 R8, -RZ, R9.reuse.H0_H0 ;  /* 0x20000009ff087230 */ /* 0x100fe40000004100 */
[----:B------:R-:W-:Y:S01]  /*ad20*/  FMUL.FTZ R17, R17, R30 ;  /* 0x0000001e11117220 */ /* 0x000fe20000410000 */
        /* <DEDUP_REMOVED lines=23> */
.L_x_7190:
[----:B------:R-:W-:Y:S05]  /*aea0*/  BSYNC B0 ;  /* 0x0000000000007941 */ /* 0x000fea0003800000 */
.L_x_7189:
[----:B-----5:R3:W-:Y:S02]  /*aeb0*/  STS.128 [R157], R20 ;  /* 0x000000149d007388 */ /* 0x0207e40000000c00 */
.L_x_7188:
[----:B------:R-:W-:Y:S05]  /*aec0*/  BSYNC B1 ;  /* 0x0000000000017941 */ /* 0x000fea0003800000 */
.L_x_7187:
        /* <DEDUP_REMOVED lines=29> */
[----:B------:R-:W-:Y:S02]  /*b0a0*/  HADD2.F32 R31, -RZ, R17.H0_H0 ;  /* 0x20000011ff1f7230 */ /* 0x000fe40000004100 */
[--C-:B----4-:R-:W-:Y:S02]  /*b0b0*/  HADD2.F32 R3, -RZ, R4.reuse.H0_H0 ;  /* 0x20000004ff037230 */ /* 0x110fe40000004100 */
[----:B------:R-:W-:Y:S02]  /*b0c0*/  HADD2.F32 R12, -RZ, R4.H1_H1 ;  /* 0x30000004ff0c7230 */ /* 0x000fe40000004100 */
[--C-:B------:R-:W-:Y:S02]  /*b0d0*/  HADD2.F32 R4, -RZ, R5.reuse.H0_H0 ;  /* 0x20000005ff047230 */ /* 0x100fe40000004100 */
[----:B---3--:R-:W-:-:S02]  /*b0e0*/  HADD2.F32 R28, -RZ, R5.H1_H1 ;  /* 0x30000005ff1c7230 */ /* 0x008fc40000004100 */
        /* <DEDUP_REMOVED lines=25> */
[--C-:B------:R-:W-:Y:S02]  /*b280*/  HADD2.F32 R4, -RZ, R8.reuse.H0_H0 ;  /* 0x20000008ff047230 */ /* 0x100fe40000004100 */
        /* <DEDUP_REMOVED lines=28> */
.L_x_7192:
[----:B------:R-:W-:Y:S05]  /*b450*/  BSYNC B0 ;  /* 0x0000000000007941 */ /* 0x000fea0003800000 */
.L_x_7191:
[----:B-----5:R1:W-:Y:S02]  /*b460*/  STS.128 [R157+0x2000], R20 ;  /* 0x002000149d007388 */ /* 0x0203e40000000c00 */
.L_x_7186:
[----:B------:R-:W-:Y:S05]  /*b470*/  BSYNC B2 ;  /* 0x0000000000027941 */ /* 0x000fea0003800000 */
.L_x_7185:
        /* <DEDUP_REMOVED lines=98> */
.L_x_7198:
[----:B------:R-:W-:Y:S05]  /*baa0*/  BSYNC B0 ;  /* 0x0000000000007941 */ /* 0x000fea0003800000 */
.L_x_7197:
[----:B-----5:R3:W-:Y:S02]  /*bab0*/  STS.128 [R157+0x800], R20 ;  /* 0x000800149d007388 */ /* 0x0207e40000000c00 */
.L_x_7196:
[----:B------:R-:W-:Y:S05]  /*bac0*/  BSYNC B1 ;  /* 0x0000000000017941 */ /* 0x000fea0003800000 */
.L_x_7195:
        /* <DEDUP_REMOVED lines=91> */
.L_x_7200:
[----:B------:R-:W-:Y:S05]  /*c080*/  BSYNC B0 ;  /* 0x0000000000007941 */ /* 0x000fea0003800000 */
.L_x_7199:
[----:B-----5:R1:W-:Y:S02]  /*c090*/  STS.128 [R157+0x2800], R16 ;  /* 0x002800109d007388 */ /* 0x0203e40000000c00 */
.L_x_7194:
[----:B------:R-:W-:Y:S05]  /*c0a0*/  BSYNC B2 ;  /* 0x0000000000027941 */ /* 0x000fea0003800000 */
.L_x_7193:
        /* <DEDUP_REMOVED lines=67> */
[--C-:B-----5:R-:W-:Y:S02]  /*c4e0*/  HADD2.F32 R3, -RZ, R20.reuse.H0_H0 ;  /* 0x20000014ff037230 */ /* 0x120fe40000004100 */
[----:B------:R-:W-:Y:S01]  /*c4f0*/  FMUL.FTZ R29, R18, R29 ;  /* 0x0000001d121d7220 */ /* 0x000fe20000410000 */
[----:B------:R-:W-:Y:S02]  /*c500*/  HADD2.F32 R19, -RZ, R20.H1_H1 ;  /* 0x30000014ff137230 */ /* 0x000fe40000004100 */
[----:B------:R-:W-:Y:S01]  /*c510*/  @!P1 FADD.FTZ R5, -R5, -RZ ;  /* 0x800000ff05059221 */ /* 0x000fe20000010100 */
[----:B---3--:R-:W-:-:S02]  /*c520*/  HADD2.F32 R4, -RZ, R8.H0_H0 ;  /* 0x20000008ff047230 */ /* 0x008fc40000004100 */
[----:B------:R-:W-:Y:S02]  /*c530*/  HADD2.F32 R20, -RZ, R8.H1_H1 ;  /* 0x30000008ff147230 */ /* 0x000fe40000004100 */
[----:B------:R-:W-:Y:S01]  /*c540*/  FMUL.FTZ R16, R16, R25 ;  /* 0x0000001910107220 */ /* 0x000fe20000410000 */
        /* <DEDUP_REMOVED lines=25> */
.L_x_7206:
[----:B------:R-:W-:Y:S05]  /*c6e0*/  BSYNC B0 ;  /* 0x0000000000007941 */ /* 0x000fea0003800000 */
.L_x_7205:
[----:B-----5:R1:W-:Y:S02]  /*c6f0*/  STS.128 [R157+0x1000], R20 ;  /* 0x001000149d007388 */ /* 0x0203e40000000c00 */
.L_x_7204:
[----:B------:R-:W-:Y:S05]  /*c700*/  BSYNC B1 ;  /* 0x0000000000017941 */ /* 0x000fea0003800000 */
.L_x_7203:
        /* <DEDUP_REMOVED lines=32> */
[--C-:B------:R-:W-:Y:S02]  /*c910*/  HADD2.F32 R29, -RZ, R17.reuse.H0_H0 ;  /* 0x20000011ff1d7230 */ /* 0x100fe40000004100 */
[----:B------:R-:W-:Y:S02]  /*c920*/  HADD2.F32 R17, -RZ, R17.H1_H1 ;  /* 0x30000011ff117230 */ /* 0x000fe40000004100 */
[--C-:B---3--:R-:W-:Y:S02]  /*c930*/  HADD2.F32 R3, -RZ, R4.reuse.H0_H0 ;  /* 0x20000004ff037230 */ /* 0x108fe40000004100 */
[----:B------:R-:W-:Y:S02]  /*c940*/  HADD2.F32 R25, -RZ, R4.H1_H1 ;  /* 0x30000004ff197230 */ /* 0x000fe40000004100 */
[----:B------:R-:W-:-:S02]  /*c950*/  HADD2.F32 R4, -RZ, R5.H0_H0 ;  /* 0x20000005ff047230 */ /* 0x000fc40000004100 */
[----:B-1----:R-:W-:Y:S02]  /*c960*/  HADD2.F32 R26, -RZ, R5.H1_H1 ;  /* 0x30000005ff1a7230 */ /* 0x002fe40000004100 */
        /* <DEDUP_REMOVED lines=25> */
[----:B----4-:R-:W-:-:S02]  /*cb00*/  HADD2.F32 R4, -RZ, R8.H0_H0 ;  /* 0x20000008ff047230 */ /* 0x010fc40000004100 */
        /* <DEDUP_REMOVED lines=27> */
.L_x_7208:
[----:B------:R-:W-:Y:S05]  /*ccc0*/  BSYNC B0 ;  /* 0x0000000000007941 */ /* 0x000fea0003800000 */
.L_x_7207:
[----:B-----5:R3:W-:Y:S02]  /*ccd0*/  STS.128 [R157+0x3000], R20 ;  /* 0x003000149d007388 */ /* 0x0207e40000000c00 */
.L_x_7202:
[----:B------:R-:W-:Y:S05]  /*cce0*/  BSYNC B2 ;  /* 0x0000000000027941 */ /* 0x000fea0003800000 */
.L_x_7201:
[----:B-1-3--:R-:W-:-:S05]  /*ccf0*/  VIADD R26, R134, 0x30 ;  /* 0x00000030861a7836 */ /* 0x00afca0000000000 */
        /* <DEDUP_REMOVED lines=39> */
[----:B------:R-:W-:Y:S02]  /*cf70*/  HADD2.F32 R32, -RZ, R18.H0_H0 ;  /* 0x20000012ff207230 */ /* 0x000fe40000004100 */
        /* <DEDUP_REMOVED lines=14> */
[----:B------:R-:W-:Y:S02]  /*d060*/  HADD2.F32 R4, -RZ, R19.H1_H1 ;  /* 0x30000013ff047230 */ /* 0x000fe40000004100 */
[----:B------:R-:W-:Y:S01]  /*d070*/  @!P1 FADD.FTZ R7, -R7, -RZ ;  /* 0x800000ff07079221 */ /* 0x000fe20000010100 */
[----:B------:R-:W-:Y:S02]  /*d080*/  HADD2.F32 R18, -RZ, R18.H1_H1 ;  /* 0x30000012ff127230 */ /* 0x000fe40000004100 */
[----:B------:R-:W-:Y:S01]  /*d090*/  @!P1 FADD.FTZ R27, -R27, -RZ ;  /* 0x800000ff1b1b9221 */ /* 0x000fe20000010100 */
[----:B------:R-:W-:-:S02]  /*d0a0*/  HADD2.F32 R16, -RZ, R16.H1_H1 ;  /* 0x30000010ff107230 */ /* 0x000fc40000004100 */
[----:B------:R-:W-:Y:S01]  /*d0b0*/  FMUL.FTZ R6, R3, R6 ;  /* 0x0000000603067220 */ /* 0x000fe20000410000 */
[----:B------:R-:W-:Y:S02]  /*d0c0*/  HADD2.F32 R30, -RZ, R17.H1_H1 ;  /* 0x30000011ff1e7230 */ /* 0x000fe40000004100 */
[----:B------:R-:W-:Y:S01]  /*d0d0*/  FMUL.FTZ R7, R4, R7 ;  /* 0x0000000704077220 */ /* 0x000fe20000410000 */
[----:B------:R-:W-:Y:S01]  /*d0e0*/  @!P1 FADD.FTZ R13, -R13, -RZ ;  /* 0x800000ff0d0d9221 */ /* 0x000fe20000010100 */
[----:B------:R-:W-:Y:S01]  /*d0f0*/  FMUL.FTZ R27, R18, R27 ;  /* 0x0000001b121b7220 */ /* 0x000fe20000410000 */
[----:B-----5:R-:W-:Y:S02]  /*d100*/  HADD2.F32 R3, -RZ, R20.H0_H0 ;  /* 0x20000014ff037230 */ /* 0x020fe40000004100 */
[----:B------:R-:W-:Y:S01]  /*d110*/  @!P1 FADD.FTZ R5, -R5, -RZ ;  /* 0x800000ff05059221 */ /* 0x000fe20000010100 */
[--C-:B---3--:R-:W-:Y:S02]  /*d120*/  HADD2.F32 R4, -RZ, R8.reuse.H0_H0 ;  /* 0x20000008ff047230 */ /* 0x108fe40000004100 */
[----:B------:R-:W-:-:S02]  /*d130*/  HADD2.F32 R17, -RZ, R8.H1_H1 ;  /* 0x30000008ff117230 */ /* 0x000fc40000004100 */
[----:B------:R-:W-:Y:S02]  /*d140*/  HADD2.F32 R18, -RZ, R21.H0_H0 ;  /* 0x20000015ff127230 */ /* 0x000fe40000004100 */
[----:B------:R-:W-:Y:S02]  /*d150*/  HADD2.F32 R8, -RZ, R9.H0_H0 ;  /* 0x20000009ff087230 */ /* 0x000fe40000004100 */
[----:B------:R-:W-:Y:S01]  /*d160*/  @!P1 FADD.FTZ R25, -R25, -RZ ;  /* 0x800000ff19199221 */ /* 0x000fe20000010100 */
        /* <DEDUP_REMOVED lines=9> */
[----:B------:R-:W-:Y:S01]  /*d200*/  FMUL.FTZ R30, R30, R25 ;  /* 0x000000191e1e7220 */ /* 0x000fe20000410000 */
[----:B------:R-:W-:Y:S02]  /*d210*/  HADD2.F32 R9, -RZ, R9.H1_H1 ;  /* 0x30000009ff097230 */ /* 0x000fe40000004100 */
        /* <DEDUP_REMOVED lines=15> */
.L_x_7212:
[----:B------:R-:W-:Y:S05]  /*d310*/  BSYNC B0 ;  /* 0x0000000000007941 */ /* 0x000fea0003800000 */
.L_x_7211:
[----:B-----5:R1:W-:Y:S02]  /*d320*/  STS.128 [R157+0x1800], R20 ;  /* 0x001800149d007388 */ /* 0x0203e40000000c00 */
.L_x_7210:
[----:B------:R-:W-:Y:S05]  /*d330*/  BSYNC B1 ;  /* 0x0000000000017941 */ /* 0x000fea0003800000 */
.L_x_7209:
        /* <DEDUP_REMOVED lines=9> */
[----:B------:R-:W-:Y:S02]  /*d3d0*/  MOV R6, 0x30 ;  /* 0x0000003000067802 */ /* 0x000fe40000000f00 */
[----:B------:R-:W-:Y:S02]  /*d3e0*/  MOV R3, RZ ;  /* 0x000000ff00037202 */ /* 0x000fe40000000f00 */
[----:B------:R-:W-:-:S04]  /*d3f0*/  IADD3 R8, P2, R14, 0x80, RZ ;  /* 0x000000800e087810 */ /* 0x000fc80007f5e0ff */
[----:B------:R-:W-:Y:S02]  /*d400*/  IADD3.X R9, RZ, R15, RZ, P2, !PT ;  /* 0x0000000fff097210 */ /* 0x000fe400017fe4ff */
[--C-:B------:R-:W-:Y:S02]  /*d410*/  @P0 SHF.R.S32.HI R123, RZ, 0x1, R120.reuse ;  /* 0x00000001ff7b0819 */ /* 0x100fe40000011478 */
[--C-:B------:R-:W-:Y:S02]  /*d420*/  @P0 SHF.R.S32.HI R5, RZ, 0x1, R120.reuse ;  /* 0x00000001ff050819 */ /* 0x100fe40000011478 */
[C---:B------:R-:W-:Y:S01]  /*d430*/  @P0 IADD3 R4, -R123.reuse, RZ, RZ ;  /* 0x000000ff7b040210 */ /* 0x040fe20007ffe1ff */
[----:B------:R-:W-:Y:S01]  /*d440*/  IMAD R7, R123, R6, 0x40 ;  /* 0x000000407b077424 */ /* 0x000fe200078e0206 */
[----:B------:R-:W-:Y:S02]  /*d450*/  @P0 IADD3 R3, -R5, RZ, RZ ;  /* 0x000000ff05030210 */ /* 0x000fe40007ffe1ff */
[----:B------:R-:W-:Y:S01]  /*d460*/  @P0 SHF.R.S32.HI R120, RZ, 0x1, R120 ;  /* 0x00000001ff780819 */ /* 0x000fe20000011478 */
[----:B-1----:R-:W-:Y:S01]  /*d470*/  IMAD.WIDE R20, R4, 0x2, R8 ;  /* 0x0000000204147825 */ /* 0x002fe200078e0208 */
[----:B------:R-:W-:-:S04]  /*d480*/  IADD3 R0, P1, R7, R0, RZ ;  /* 0x0000000007007210 */ /* 0x000fc80007f3e0ff */
[----:B------:R-:W-:Y:S01]  /*d490*/  LEA.HI.X.SX32 R2, R7, R2, 0x1, P1 ;  /* 0x0000000207027211 */ /* 0x000fe200008f0eff */
[----:B------:R-:W2:Y:S01]  /*d4a0*/  LDG.E.128 R20, desc[UR6][R20.64] ;  /* 0x0000000614147981 */ /* 0x000ea2000c1e1d00 */
[----:B------:R-:W-:-:S04]  /*d4b0*/  IADD3 R5, P1, R3, R0, RZ ;  /* 0x0000000003057210 */ /* 0x000fc80007f3e0ff */
[----:B------:R-:W-:Y:S02]  /*d4c0*/  LEA.HI.X.SX32 R6, R3, R2, 0x1, P1 ;  /* 0x0000000203067211 */ /* 0x000fe400008f0eff */
[C---:B---3--:R-:W-:Y:S02]  /*d4d0*/  LEA R14, P1, R5.reuse, UR8, 0x1 ;  /* 0x00000008050e7c11 */ /* 0x048fe4000f8208ff */
[----:B------:R-:W-:Y:S02]  /*d4e0*/  MOV R3, RZ ;  /* 0x000000ff00037202 */ /* 0x000fe40000000f00 */
[----:B------:R-:W-:Y:S01]  /*d4f0*/  LEA.HI.X R15, R5, UR9, R6, 0x1, P1 ;  /* 0x00000009050f7c11 */ /* 0x000fe200088f0c06 */
[----:B------:R-:W-:Y:S01]  /*d500*/  ULDC.64 UR8, c[0x0][0x358] ;  /* 0x0000d60000087ab9 */ /* 0x000fe20000000a00 */
[----:B------:R-:W-:-:S03]  /*d510*/  @P0 IADD3 R3, -R120, RZ, RZ ;  /* 0x000000ff78030210 */ /* 0x000fc60007ffe1ff */
[----:B------:R2:W3:Y:S01]  /*d520*/  LDG.E.128 R4, desc[UR6][R14.64] ;  /* 0x000000060e047981 */ /* 0x0004e2000c1e1d00 */
[----:B------:R-:W-:-:S04]  /*d530*/  IADD3 R0, P1, R3, R0, RZ ;  /* 0x0000000003007210 */ /* 0x000fc80007f3e0ff */
[----:B------:R-:W-:Y:S02]  /*d540*/  LEA.HI.X.SX32 R3, R3, R2, 0x1, P1 ;  /* 0x0000000203037211 */ /* 0x000fe400008f0eff */
[----:B------:R-:W-:-:S04]  /*d550*/  LEA R8, P1, R0, UR8, 0x1 ;  /* 0x0000000800087c11 */ /* 0x000fc8000f8208ff */
[----:B------:R-:W-:-:S06]  /*d560*/  LEA.HI.X R9, R0, UR9, R3, 0x1, P1 ;  /* 0x0000000900097c11 */ /* 0x000fcc00088f0c03 */
[----:B------:R-:W4:Y:S01]  /*d570*/  LDG.E.128 R8, desc[UR6][R8.64] ;  /* 0x0000000608087981 */ /* 0x000f22000c1e1d00 */
[----:B--2---:R-:W-:Y:S02]  /*d580*/  HADD2.F32 R15, -RZ, R20.H0_H0 ;  /* 0x20000014ff0f7230 */ /* 0x004fe40000004100 */
[--C-:B------:R-:W-:Y:S02]  /*d590*/  HADD2.F32 R25, -RZ, R21.reuse.H0_H0 ;  /* 0x20000015ff197230 */ /* 0x100fe40000004100 */
[----:B------:R-:W-:Y:S02]  /*d5a0*/  HADD2.F32 R14, -RZ, R21.H1_H1 ;  /* 0x30000015ff0e7230 */ /* 0x000fe40000004100 */
[----:B---3--:R-:W-:Y:S02]  /*d5b0*/  HADD2.F32 R0, -RZ, R4.H0_H0 ;  /* 0x20000004ff007230 */ /* 0x008fe40000004100 */
        /* <DEDUP_REMOVED lines=13> */
[----:B------:R-:W-:Y:S02]  /*d690*/  HADD2.F32 R2, -RZ, R22.H0_H0 ;  /* 0x20000016ff027230 */ /* 0x000fe40000004100 */
[----:B------:R-:W-:Y:S01]  /*d6a0*/  @!P0 FADD.FTZ R3, -R3, -RZ ;  /* 0x800000ff03038221 */ /* 0x000fe20000010100 */
[--C-:B------:R-:W-:Y:S02]  /*d6b0*/  HADD2.F32 R0, -RZ, R23.reuse.H1_H1 ;  /* 0x30000017ff007230 */ /* 0x100fe40000004100 */
[----:B------:R-:W-:Y:S01]  /*d6c0*/  @!P0 FADD.FTZ R7, -R7, -RZ ;  /* 0x800000ff07078221 */ /* 0x000fe20000010100 */
[----:B------:R-:W-:Y:S02]  /*d6d0*/  HADD2.F32 R27, -RZ, R20.H1_H1 ;  /* 0x30000014ff1b7230 */ /* 0x000fe40000004100 */
[----:B------:R-:W-:Y:S01]  /*d6e0*/  @!P0 FADD.FTZ R4, -R4, -RZ ;  /* 0x800000ff04048221 */ /* 0x000fe20000010100 */
[----:B------:R-:W-:-:S02]  /*d6f0*/  HADD2.F32 R5, -RZ, R23.H0_H0 ;  /* 0x20000017ff057230 */ /* 0x000fc40000004100 */
[----:B------:R-:W-:Y:S01]  /*d700*/  @!P0 FADD.FTZ R6, -R6, -RZ ;  /* 0x800000ff06068221 */ /* 0x000fe20000010100 */
[----:B------:R-:W-:Y:S01]  /*d710*/  FMUL.FTZ R3, R2, R3 ;  /* 0x0000000302037220 */ /* 0x000fe20000410000 */
[----:B------:R-:W-:Y:S01]  /*d720*/  FMUL.FTZ R7, R0, R7 ;  /* 0x0000000700077220 */ /* 0x000fe20000410000 */
[----:B------:R-:W-:Y:S01]  /*d730*/  FMUL.FTZ R27, R27, R4 ;  /* 0x000000041b1b7220 */ /* 0x000fe20000410000 */
[----:B------:R-:W-:Y:S01]  /*d740*/  FMUL.FTZ R6, R5, R6 ;  /* 0x0000000605067220 */ /* 0x000fe20000410000 */
[----:B-----5:R-:W-:Y:S02]  /*d750*/  HADD2.F32 R0, -RZ, R16.H0_H0 ;  /* 0x20000010ff007230 */ /* 0x020fe40000004100 */
[----:B----4-:R-:W-:Y:S02]  /*d760*/  HADD2.F32 R2, -RZ, R8.H0_H0 ;  /* 0x20000008ff027230 */ /* 0x010fe40000004100 */
[----:B------:R-:W-:Y:S01]  /*d770*/  @!P0 FADD.FTZ R13, -R13, -RZ ;  /* 0x800000ff0d0d8221 */ /* 0x000fe20000010100 */
[----:B------:R-:W-:-:S02]  /*d780*/  HADD2.F32 R22, -RZ, R22.H1_H1 ;  /* 0x30000016ff167230 */ /* 0x000fc40000004100 */
[----:B------:R-:W-:Y:S02]  /*d790*/  HADD2.F32 R16, -RZ, R16.H1_H1 ;  /* 0x30000010ff107230 */ /* 0x000fe40000004100 */
[----:B------:R-:W-:Y:S02]  /*d7a0*/  HADD2.F32 R4, -RZ, R17.H0_H0 ;  /* 0x20000011ff047230 */ /* 0x000fe40000004100 */
[----:B------:R-:W-:Y:S02]  /*d7b0*/  HADD2.F32 R8, -RZ, R8.H1_H1 ;  /* 0x30000008ff087230 */ /* 0x000fe40000004100 */
[----:B------:R-:W-:Y:S02]  /*d7c0*/  HADD2.F32 R5, -RZ, R9.H0_H0 ;  /* 0x20000009ff057230 */ /* 0x000fe40000004100 */
[----:B------:R-:W-:Y:S01]  /*d7d0*/  FFMA.FTZ R0, R0, R2, R15 ;  /* 0x0000000200007223 */ /* 0x000fe2000001000f */
[----:B------:R-:W-:Y:S01]  /*d7e0*/  FMUL.FTZ R13, R22, R13 ;  /* 0x0000000d160d7220 */ /* 0x000fe20000410000 */
        /* <DEDUP_REMOVED lines=21> */
.L_x_7214:
[----:B------:R-:W-:Y:S05]  /*d940*/  BSYNC B0 ;  /* 0x0000000000007941 */ /* 0x000fea0003800000 */
.L_x_7213:
[----:B-----5:R1:W-:Y:S01]  /*d950*/  STS.128 [R157+0x3800], R16 ;  /* 0x003800109d007388 */ /* 0x0203e20000000c00 */
[----:B------:R-:W-:Y:S05]  /*d960*/  BRA `(.L_x_7178) ;  /* 0x0000000400987947 */ /* 0x000fea0003800000 */
.L_x_7152:
        /* <DEDUP_REMOVED lines=29> */
.L_x_7216:
[----:B------:R-:W-:Y:S05]  /*db40*/  BSYNC B0 ;  /* 0x0000000000007941 */ /* 0x000fea0003800000 */
.L_x_7215:
        /* <DEDUP_REMOVED lines=23> */
.L_x_7218:
[----:B------:R-:W-:Y:S05]  /*dcc0*/  BSYNC B0 ;  /* 0x0000000000007941 */ /* 0x000fea0003800000 */
.L_x_7217:
        /* <DEDUP_REMOVED lines=23> */
.L_x_7220:
[----:B------:R-:W-:Y:S05]  /*de40*/  BSYNC B0 ;  /* 0x0000000000007941 */ /* 0x000fea0003800000 */
.L_x_7219:
        /* <DEDUP_REMOVED lines=18> */
[----:B------:R-:W-:-:S04]  /*df70*/  LEA R2, P0, R136, UR8, 0x1 ;  /* 0x0000000888027c11 */ /* 0x000fc8000f8008ff */
[----:B------:R-:W-:-:S05]  /*df80*/  LEA.HI.X R3, R136, UR9, R0, 0x1, P0 ;  /* 0x0000000988037c11 */ /* 0x000fca00080f0c00 */
[----:B------:R-:W-:Y:S01]  /*df90*/  @!PT LDS RZ, [RZ] ;  /* 0x00000000fffff984 */ /* 0x000fe20000000800 */
[----:B------:R-:W-:Y:S01]  /*dfa0*/  @!PT LDS RZ, [RZ] ;  /* 0x00000000fffff984 */ /* 0x000fe20000000800 */
[----:B------:R-:W-:Y:S01]  /*dfb0*/  @!PT LDS RZ, [RZ] ;  /* 0x00000000fffff984 */ /* 0x000fe20000000800 */
[----:B------:R1:W-:Y:S04]  /*dfc0*/  LDGSTS.E.BYPASS.LTC128B.128 [R157+0x3800], desc[UR6][R2.64+0x80] ;  /* 0x03800080029d7fae */ /* 0x0003e8000b901d46 */
.L_x_7178:
[----:B------:R-:W-:Y:S05]  /*dfd0*/  BSYNC B3 ;  /* 0x0000000000037941 */ /* 0x000fea0003800000 */
.L_x_7151:
[----:B------:R-:W-:Y:S01]  /*dfe0*/  VIADD R161, R104, 0xffffffff ;  /* 0xffffffff68a17836 */ /* 0x000fe20000000000 */
[----:B-1234-:R-:W1:Y:S01]  /*dff0*/  LDC.64 R4, c[0x0][0x3c8] ;  /* 0x0000f200ff047b82 */ /* 0x01ee620000000a00 */
[----:B------:R-:W-:Y:S01]  /*e000*/  ULDC.64 UR12, c[0x0][0x218] ;  /* 0x00008600000c7ab9 */ /* 0x000fe20000000a00 */
[----:B------:R-:W-:Y:S01]  /*e010*/  BSSY B0, `(.L_x_7221) ;  /* 0x000001d000007945 */ /* 0x000fe20003800000 */
[----:B------:R-:W-:Y:S01]  /*e020*/  IMAD.SHL.U32 R2, R161, 0x40, RZ ;  /* 0x00000040a1027824 */ /* 0x000fe200078e00ff */
[----:B------:R-:W-:Y:S02]  /*e030*/  LEA R160, P4, R128, UR12, 0x1 ;  /* 0x0000000c80a07c11 */ /* 0x000fe4000f8808ff */
[----:B------:R-:W-:Y:S01]  /*e040*/  LOP3.LUT R162, R122, 0xff, RZ, 0xc0, !PT ;  /* 0x000000ff7aa27812 */ /* 0x000fe200078ec0ff */
[----:B------:R-:W-:Y:S01]  /*e050*/  IMAD.IADD R9, R48, 0x1, -R2 ;  /* 0x0000000130097824 */ /* 0x000fe200078e0a02 */
[----:B------:R-:W-:-:S04]  /*e060*/  LEA.HI.X R163, R128, UR13, R131, 0x1, P4 ;  /* 0x0000000d80a37c11 */ /* 0x000fc8000a0f0c83 */
[-C--:B------:R-:W-:Y:S02]  /*e070*/  ISETP.GE.AND P5, PT, R134, R9.reuse, PT ;  /* 0x000000098600720c */ /* 0x080fe40003fa6270 */
[CC--:B------:R-:W-:Y:S02]  /*e080*/  ISETP.GE.AND P0, PT, R12.reuse, R9.reuse, PT ;  /* 0x000000090c00720c */ /* 0x0c0fe40003f06270 */
[-C--:B------:R-:W-:Y:S02]  /*e090*/  ISETP.GE.AND P2, PT, R12, R9.reuse, PT ;  /* 0x000000090c00720c */ /* 0x080fe40003f46270 */
[CC--:B------:R-:W-:Y:S02]  /*e0a0*/  ISETP.GE.AND P1, PT, R24.reuse, R9.reuse, PT ;  /* 0x000000091800720c */ /* 0x0c0fe40003f26270 */
[----:B------:R-:W-:-:S05]  /*e0b0*/  ISETP.GE.AND P6, PT, R24, R9, PT ;  /* 0x000000091800720c */ /* 0x000fca0003fc6270 */
[----:B------:R-:W-:Y:S08]  /*e0c0*/  @P5 BRA `(.L_x_7222) ;  /* 0x0000000000445947 */ /* 0x000ff00003800000 */
        /* <DEDUP_REMOVED lines=17> */
.L_x_7222:
[----:B------:R-:W-:Y:S05]  /*e1e0*/  BSYNC B0 ;  /* 0x0000000000007941 */ /* 0x000fea0003800000 */
.L_x_7221:
[----:B------:R-:W-:Y:S04]  /*e1f0*/  BSSY B0, `(.L_x_7223) ;  /* 0x0000015000007945 */ /* 0x000fe80003800000 */
[----:B------:R-:W-:Y:S05]  /*e200*/  @P0 BRA `(.L_x_7224) ;  /* 0x00000000004c0947 */ /* 0x000fea0003800000 */
[C---:B------:R-:W-:Y:S02]  /*e210*/  LOP3.LUT R0, R162.reuse, 0x1, RZ, 0xc0, !PT ;  /* 0x00000001a2007812 */ /* 0x040fe400078ec0ff */
[----:B------:R-:W-:Y:S02]  /*e220*/  LOP3.LUT P0, RZ, R162, 0x2, RZ, 0xc0, !PT ;  /* 0x00000002a2ff7812 */ /* 0x000fe4000780c0ff */
[----:B------:R-:W-:-:S13]  /*e230*/  ISETP.NE.U32.AND P4, PT, R0, 0x1, PT ;  /* 0x000000010000780c */ /* 0x000fda0003f85070 */
[----:B--2---:R-:W-:-:S04]  /*e240*/  @!P4 LEA R10, P5, R152, R160, 0x1 ;  /* 0x000000a0980ac211 */ /* 0x004fc800078a08ff */
        /* <DEDUP_REMOVED lines=15> */
.L_x_7224:
[----:B------:R-:W-:Y:S05]  /*e340*/  BSYNC B0 ;  /* 0x0000000000007941 */ /* 0x000fea0003800000 */
.L_x_7223:
[----:B------:R-:W-:Y:S01]  /*e350*/  BSSY B0, `(.L_x_7225) ;  /* 0x000001a000007945 */ /* 0x000fe20003800000 */
[----:B------:R-:W-:Y:S02]  /*e360*/  ISETP.GE.AND P0, PT, R26, R9, PT ;  /* 0x000000091a00720c */ /* 0x000fe40003f06270 */
[----:B------:R-:W-:Y:S01]  /*e370*/  SHF.R.S32.HI R3, RZ, 0x4, R126 ;  /* 0x00000004ff037819 */ /* 0x000fe2000001147e */
[----:B------:R-:W-:Y:S05]  /*e380*/  @P1 BRA `(.L_x_7226) ;  /* 0x0000000000581947 */ /* 0x000fea0003800000 */
[----:B--23--:R-:W2:Y:S01]  /*e390*/  LDC.64 R6, c[0x0][0x248] ;  /* 0x00009200ff067b82 */ /* 0x00cea20000000a00 */
[C---:B------:R-:W-:Y:S02]  /*e3a0*/  LOP3.LUT R0, R162.reuse, 0x1, RZ, 0xc0, !PT ;  /* 0x00000001a2007812 */ /* 0x040fe400078ec0ff */
[----:B------:R-:W-:Y:S02]  /*e3b0*/  LOP3.LUT P1, RZ, R162, 0x2, RZ, 0xc0, !PT ;  /* 0x00000002a2ff7812 */ /* 0x000fe4000782c0ff */
[----:B------:R-:W-:Y:S01]  /*e3c0*/  ISETP.NE.U32.AND P4, PT, R0, 0x1, PT ;  /* 0x000000010000780c */ /* 0x000fe20003f85070 */
[C---:B--2---:R-:W-:Y:S01]  /*e3d0*/  IMAD.SHL.U32 R11, R6.reuse, 0x20, RZ ;  /* 0x00000020060b7824 */ /* 0x044fe200078e00ff */
        /* <DEDUP_REMOVED lines=17> */
.L_x_7226:
[----:B------:R-:W-:Y:S05]  /*e4f0*/  BSYNC B0 ;  /* 0x0000000000007941 */ /* 0x000fea0003800000 */
.L_x_7225:
[----:B------:R-:W-:Y:S01]  /*e500*/  LEA.HI R0, R126, R3, RZ, 0x1 ;  /* 0x000000037e007211 */ /* 0x000fe200078f08ff */
[----:B------:R-:W-:Y:S01]  /*e510*/  BSSY B0, `(.L_x_7227) ;  /* 0x000001f000007945 */ /* 0x000fe20003800000 */
[-C--:B------:R-:W-:Y:S02]  /*e520*/  ISETP.GE.AND P5, PT, R26, R9.reuse, PT ;  /* 0x000000091a00720c */ /* 0x080fe40003fa6270 */
[----:B------:R-:W-:Y:S02]  /*e530*/  ISETP.GE.AND P4, PT, R134, R9, PT ;  /* 0x000000098600720c */ /* 0x000fe40003f86270 */
[----:B------:R-:W-:Y:S01]  /*e540*/  LOP3.LUT R0, R0, 0xfffffffe, RZ, 0xc0, !PT ;  /* 0xfffffffe00007812 */ /* 0x000fe200078ec0ff */
[----:B------:R-:W-:Y:S10]  /*e550*/  @P0 BRA `(.L_x_7228) ;  /* 0x0000000000680947 */ /* 0x000ff40003800000 */
[----:B------:R-:W-:-:S13]  /*e560*/  LOP3.LUT P0, RZ, R162, 0x2, RZ, 0xc0, !PT ;  /* 0x00000002a2ff7812 */ /* 0x000fda000780c0ff */
[----:B--23--:R-:W4:Y:S01]  /*e570*/  @P0 LDC.64 R6, c[0x0][0x248] ;  /* 0x00009200ff060b82 */ /* 0x00cf220000000a00 */
[----:B------:R-:W-:-:S04]  /*e580*/  @P0 IMAD.MOV.U32 R130, RZ, RZ, R128 ;  /* 0x000000ffff820224 */ /* 0x000fc800078e0080 */
[----:B----4-:R-:W-:Y:S01]  /*e590*/  @P0 IMAD.WIDE.U32 R10, R6, 0x30, R130 ;  /* 0x00000030060a0825 */ /* 0x010fe200078e0082 */
[----:B------:R-:W-:-:S03]  /*e5a0*/  LOP3.LUT R6, R162, 0x1, RZ, 0xc0, !PT ;  /* 0x00000001a2067812 */ /* 0x000fc600078ec0ff */
[----:B------:R-:W-:Y:S01]  /*e5b0*/  @P0 IMAD R7, R7, 0x30, RZ ;  /* 0x0000003007070824 */ /* 0x000fe200078e02ff */
[----:B------:R-:W-:-:S04]  /*e5c0*/  @P0 LEA R8, P1, R10, UR12, 0x1 ;  /* 0x0000000c0a080c11 */ /* 0x000fc8000f8208ff */
[----:B------:R-:W-:-:S04]  /*e5d0*/  @P0 IADD3 R7, R11, R7, RZ ;  /* 0x000000070b070210 */ /* 0x000fc80007ffe0ff */
[----:B------:R-:W-:Y:S02]  /*e5e0*/  @P0 LEA.HI.X R9, R10, UR13, R7, 0x1, P1 ;  /* 0x0000000d0a090c11 */ /* 0x000fe400088f0c07 */
[----:B------:R-:W-:-:S13]  /*e5f0*/  ISETP.NE.U32.AND P1, PT, R6, 0x1, PT ;  /* 0x000000010600780c */ /* 0x000fda0003f25070 */
[----:B------:R-:W2:Y:S01]  /*e600*/  @!P1 LDC.64 R6, c[0x0][0x248] ;  /* 0x00009200ff069b82 */ /* 0x000ea20000000a00 */
[----:B------:R-:W-:Y:S01]  /*e610*/  @!P1 MOV R11, R163 ;  /* 0x000000a3000b9202 */ /* 0x000fe20000000f00 */
[----:B------:R-:W-:-:S04]  /*e620*/  @!P1 IMAD.MOV.U32 R10, RZ, RZ, R160 ;  /* 0x000000ffff0a9224 */ /* 0x000fc800078e00a0 */
[----:B--2---:R-:W-:-:S04]  /*e630*/  @!P1 IMAD.WIDE.U32 R10, R6, 0x60, R10 ;  /* 0x00000060060a9825 */ /* 0x004fc800078e000a */
[----:B------:R-:W-:-:S04]  /*e640*/  @!P1 IMAD R7, R7, 0x60, RZ ;  /* 0x0000006007079824 */ /* 0x000fc800078e02ff */
        /* <DEDUP_REMOVED lines=11> */
.L_x_7228:
[----:B------:R-:W-:Y:S05]  /*e700*/  BSYNC B0 ;  /* 0x0000000000007941 */ /* 0x000fea0003800000 */
.L_x_7227:
[----:B------:R-:W0:Y:S01]  /*e710*/  LDGDEPBAR ;  /* 0x00000000000079af */ /* 0x000e220000000000 */
[----:B------:R-:W-:Y:S01]  /*e720*/  IMAD.IADD R0, R3, 0x1, -R0 ;  /* 0x0000000103007824 */ /* 0x000fe200078e0a00 */
[----:B------:R-:W-:Y:S01]  /*e730*/  ULDC.64 UR8, c[0x0][0x3d0] ;  /* 0x0000f40000087ab9 */ /* 0x000fe20000000a00 */
[----:B------:R-:W-:Y:S01]  /*e740*/  IMAD.SHL.U32 R3, R55, 0x40, RZ ;  /* 0x0000004037037824 */ /* 0x000fe200078e00ff */
[----:B------:R-:W-:Y:S01]  /*e750*/  ULDC.64 UR10, c[0x0][0x220] ;  /* 0x00008800000a7ab9 */ /* 0x000fe20000000a00 */
[----:B--23--:R-:W-:Y:S01]  /*e760*/  IMAD R6, R63, UR8, RZ ;  /* 0x000000083f067c24 */ /* 0x00cfe2000f8e02ff */
[----:B------:R-:W-:Y:S01]  /*e770*/  ULDC UR5, c[0x0][0x2e8] ;  /* 0x0000ba0000057ab9 */ /* 0x000fe20000000800 */
[----:B------:R-:W-:Y:S01]  /*e780*/  IMAD.SHL.U32 R134, R134, 0x8, RZ ;  /* 0x0000000886867824 */ /* 0x000fe200078e00ff */
[----:B------:R-:W-:Y:S01]  /*e790*/  LOP3.LUT R3, R3, 0x1c0, RZ, 0xc0, !PT ;  /* 0x000001c003037812 */ /* 0x000fe200078ec0ff */
[----:B------:R-:W-:-:S03]  /*e7a0*/  IMAD.WIDE.U32 R132, R65, UR8, R132 ;  /* 0x0000000841847c25 */ /* 0x000fc6000f8e0084 */
[----:B------:R-:W-:Y:S01]  /*e7b0*/  LOP3.LUT R134, R3, 0x8, R134, 0xf8, !PT ;  /* 0x0000000803867812 */ /* 0x000fe200078ef886 */
[----:B------:R-:W-:Y:S01]  /*e7c0*/  IMAD R6, R65, UR9, R6 ;  /* 0x0000000941067c24 */ /* 0x000fe2000f8e0206 */
[----:B------:R-:W-:Y:S01]  /*e7d0*/  SHF.R.U32.HI R3, RZ, 0x3, R3 ;  /* 0x00000003ff037819 */ /* 0x000fe20000011603 */
[----:B------:R-:W-:Y:S01]  /*e7e0*/  IMAD.SHL.U32 R124, R124, 0x40, RZ ;  /* 0x000000407c7c7824 */ /* 0x000fe200078e00ff */
[----:B-1----:R-:W-:Y:S01]  /*e7f0*/  LEA R4, P0, R132, R4, 0x2 ;  /* 0x0000000484047211 */ /* 0x002fe200078010ff */
[----:B------:R-:W-:Y:S01]  /*e800*/  IMAD.IADD R6, R133, 0x1, R6 ;  /* 0x0000000185067824 */ /* 0x000fe200078e0206 */
[----:B------:R-:W-:Y:S01]  /*e810*/  LOP3.LUT R3, R134, R3, RZ, 0x3c, !PT ;  /* 0x0000000386037212 */ /* 0x000fe200078e3cff */
[----:B------:R-:W-:Y:S01]  /*e820*/  IMAD.SHL.U32 R7, R0, 0x8, RZ ;  /* 0x0000000800077824 */ /* 0x000fe200078e00ff */
[----:B------:R-:W-:Y:S01]  /*e830*/  LOP3.LUT R124, R124, 0x1c0, RZ, 0xc0, !PT ;  /* 0x000001c07c7c7812 */ /* 0x000fe200078ec0ff */
[----:B------:R-:W-:Y:S01]  /*e840*/  IMAD.SHL.U32 R37, R125, 0x40, RZ ;  /* 0x000000407d257824 */ /* 0x000fe200078e00ff */
[----:B------:R-:W-:Y:S01]  /*e850*/  LEA.HI.X R5, R132, R5, R6, 0x2, P0 ;  /* 0x0000000584057211 */ /* 0x000fe200000f1406 */
[----:B------:R-:W-:Y:S01]  /*e860*/  IMAD R149, R0, 0x200, R3 ;  /* 0x0000020000957824 */ /* 0x000fe200078e0203 */
[----:B------:R-:W-:-:S04]  /*e870*/  DEPBAR.LE SB0, 0x0 ;  /* 0x000080000000791a */ /* 0x000fc80000000000 */
[----:B------:R1:W5:Y:S01]  /*e880*/  LDG.E R3, desc[UR6][R4.64] ;  /* 0x0000000604037981 */ /* 0x000362000c1e1900 */
[----:B------:R-:W-:Y:S02]  /*e890*/  LOP3.LUT R7, R124, 0x8, R7, 0xf8, !PT ;  /* 0x000000087c077812 */ /* 0x000fe400078ef807 */
[----:B------:R-:W-:Y:S01]  /*e8a0*/  SHF.R.U32.HI R36, RZ, 0x3, R124 ;  /* 0x00000003ff247819 */ /* 0x000fe2000001167c */
[----:B------:R-:W-:Y:S01]  /*e8b0*/  BAR.SYNC.DEFER_BLOCKING 0x0 ;  /* 0x0000000000007b1d */ /* 0x000fe20000010000 */
[----:B------:R-:W-:Y:S02]  /*e8c0*/  LOP3.LUT R37, R37, 0xfffffe00, RZ, 0xc0, !PT ;  /* 0xfffffe0025257812 */ /* 0x000fe400078ec0ff */
[----:B------:R-:W-:Y:S02]  /*e8d0*/  LOP3.LUT R36, R7, R36, RZ, 0x3c, !PT ;  /* 0x0000002407247212 */ /* 0x000fe400078e3cff */
[----:B------:R-:W-:Y:S01]  /*e8e0*/  LEA R170, P0, R106, UR10, 0x1 ;  /* 0x0000000a6aaa7c11 */ /* 0x000fe2000f8008ff */
[----:B------:R-:W-:Y:S01]  /*e8f0*/  IMAD R7, R52, 0x400, R37 ;  /* 0x0000040034077824 */ /* 0x000fe200078e0225 */
[----:B------:R-:W2:Y:S01]  /*e900*/  MUFU.RCP R38, UR5 ;  /* 0x0000000500267d08 */ /* 0x000ea20008001000 */
[----:B------:R-:W-:Y:S02]  /*e910*/  BSSY B0, `(.L_x_7229) ;  /* 0x0000017000007945 */ /* 0x000fe40003800000 */
[----:B------:R-:W-:Y:S01]  /*e920*/  IMAD.IADD R150, R36, 0x1, R7 ;  /* 0x0000000124967824 */ /* 0x000fe200078e0207 */
[----:B------:R1:W-:Y:S04]  /*e930*/  @P4 STS.128 [R157+0x8000], RZ ;  /* 0x008000ff9d004388 */ /* 0x0003e80000000c00 */
[----:B------:R1:W-:Y:S01]  /*e940*/  @P4 STS.128 [R157+0xa000], RZ ;  /* 0x00a000ff9d004388 */ /* 0x0003e20000000c00 */
[----:B------:R-:W-:-:S02]  /*e950*/  LEA.HI.X R171, R106, UR11, R101, 0x1, P0 ;  /* 0x0000000b6aab7c11 */ /* 0x000fc400080f0c65 */
[----:B------:R-:W-:Y:S02]  /*e960*/  LEA R149, R149, UR4, 0x1 ;  /* 0x0000000495957c11 */ /* 0x000fe4000f8e08ff */
[----:B------:R-:W-:Y:S01]  /*e970*/  LEA R150, R150, UR4, 0x1 ;  /* 0x0000000496967c11 */ /* 0x000fe2000f8e08ff */
[----:B------:R-:W-:Y:S06]  /*e980*/  @P4 BRA `(.L_x_7230) ;  /* 0x00000000003c4947 */ /* 0x000fec0003800000 */
        /* <DEDUP_REMOVED lines=15> */
.L_x_7230:
[----:B------:R-:W-:Y:S05]  /*ea80*/  BSYNC B0 ;  /* 0x0000000000007941 */ /* 0x000fea0003800000 */
.L_x_7229:
[----:B------:R1:W-:Y:S01]  /*ea90*/  @P2 STS.128 [R157+0x8800], RZ ;  /* 0x008800ff9d002388 */ /* 0x0003e20000000c00 */
[----:B------:R-:W-:Y:S03]  /*eaa0*/  BSSY B0, `(.L_x_7231) ;  /* 0x0000014000007945 */ /* 0x000fe60003800000 */
[----:B------:R1:W-:Y:S01]  /*eab0*/  @P2 STS.128 [R157+0xa800], RZ ;  /* 0x00a800ff9d002388 */ /* 0x0003e20000000c00 */
[----:B------:R-:W-:Y:S05]  /*eac0*/  @P2 BRA `(.L_x_7232) ;  /* 0x0000000000442947 */ /* 0x000fea0003800000 */
[C---:B------:R-:W-:Y:S02]  /*ead0*/  LOP3.LUT R0, R162.reuse, 0x1, RZ, 0xc0, !PT ;  /* 0x00000001a2007812 */ /* 0x040fe400078ec0ff */
[----:B------:R-:W-:Y:S02]  /*eae0*/  LOP3.LUT P1, RZ, R162, 0x2, RZ, 0xc0, !PT ;  /* 0x00000002a2ff7812 */ /* 0x000fe4000782c0ff */
[----:B------:R-:W-:-:S11]  /*eaf0*/  ISETP.NE.U32.AND P2, PT, R0, 0x1, PT ;  /* 0x000000010000780c */ /* 0x000fd60003f45070 */
[CC--:B-1-3--:R-:W-:Y:S02]  /*eb00*/  @P1 LEA R4, P0, R154.reuse, R170.reuse, 0x1 ;  /* 0x000000aa9a041211 */ /* 0x0cafe400078008ff */
        /* <DEDUP_REMOVED lines=13> */
.L_x_7232:
[----:B------:R-:W-:Y:S05]  /*ebe0*/  BSYNC B0 ;  /* 0x0000000000007941 */ /* 0x000fea0003800000 */
.L_x_7231:
[----:B------:R1:W-:Y:S01]  /*ebf0*/  @P6 STS.128 [R157+0x9000], RZ ;  /* 0x009000ff9d006388 */ /* 0x0003e20000000c00 */
[----:B------:R-:W-:Y:S03]  /*ec00*/  BSSY B0, `(.L_x_7233) ;  /* 0x0000017000007945 */ /* 0x000fe60003800000 */
[----:B------:R1:W-:Y:S01]  /*ec10*/  @P6 STS.128 [R157+0xb000], RZ ;  /* 0x00b000ff9d006388 */ /* 0x0003e20000000c00 */
[----:B------:R-:W-:Y:S05]  /*ec20*/  @P6 BRA `(.L_x_7234) ;  /* 0x0000000000506947 */ /* 0x000fea0003800000 */
[----:B-1-3--:R-:W1:Y:S01]  /*ec30*/  LDC.64 R4, c[0x0][0x250] ;  /* 0x00009400ff047b82 */ /* 0x00ae620000000a00 */
[C---:B------:R-:W-:Y:S02]  /*ec40*/  LOP3.LUT R0, R162.reuse, 0x1, RZ, 0xc0, !PT ;  /* 0x00000001a2007812 */ /* 0x040fe400078ec0ff */
[----:B------:R-:W-:Y:S02]  /*ec50*/  LOP3.LUT P1, RZ, R162, 0x2, RZ, 0xc0, !PT ;  /* 0x00000002a2ff7812 */ /* 0x000fe4000782c0ff */
[----:B------:R-:W-:Y:S01]  /*ec60*/  ISETP.NE.U32.AND P2, PT, R0, 0x1, PT ;  /* 0x000000010000780c */ /* 0x000fe20003f45070 */
[C---:B-1----:R-:W-:Y:S01]  /*ec70*/  IMAD.SHL.U32 R0, R4.reuse, 0x20, RZ ;  /* 0x0000002004007824 */ /* 0x042fe200078e00ff */
        /* <DEDUP_REMOVED lines=15> */
.L_x_7234:
[----:B------:R-:W-:Y:S05]  /*ed70*/  BSYNC B0 ;  /* 0x0000000000007941 */ /* 0x000fea0003800000 */
.L_x_7233:
[----:B------:R1:W-:Y:S01]  /*ed80*/  @P5 STS.128 [R157+0x9800], RZ ;  /* 0x009800ff9d005388 */ /* 0x0003e20000000c00 */
[----:B------:R-:W-:Y:S03]  /*ed90*/  BSSY B0, `(.L_x_7235) ;  /* 0x0000018000007945 */ /* 0x000fe60003800000 */
[----:B------:R1:W-:Y:S01]  /*eda0*/  @P5 STS.128 [R157+0xb800], RZ ;  /* 0x00b800ff9d005388 */ /* 0x0003e20000000c00 */
[----:B------:R-:W-:Y:S05]  /*edb0*/  @P5 BRA `(.L_x_7236) ;  /* 0x0000000000545947 */ /* 0x000fea0003800000 */
[C---:B------:R-:W-:Y:S02]  /*edc0*/  LOP3.LUT R0, R162.reuse, 0x1, RZ, 0xc0, !PT ;  /* 0x00000001a2007812 */ /* 0x040fe400078ec0ff */
[----:B------:R-:W-:Y:S02]  /*edd0*/  LOP3.LUT P0, RZ, R162, 0x2, RZ, 0xc0, !PT ;  /* 0x00000002a2ff7812 */ /* 0x000fe4000780c0ff */
[----:B------:R-:W-:-:S11]  /*ede0*/  ISETP.NE.U32.AND P1, PT, R0, 0x1, PT ;  /* 0x000000010000780c */ /* 0x000fd60003f25070 */
[----:B-1-3--:R-:W1:Y:S08]  /*edf0*/  @P0 LDC.64 R4, c[0x0][0x250] ;  /* 0x00009400ff040b82 */ /* 0x00ae700000000a00 */
[----:B------:R-:W4:Y:S01]  /*ee00*/  @!P1 LDC.64 R6, c[0x0][0x250] ;  /* 0x00009400ff069b82 */ /* 0x000f220000000a00 */
[----:B-1----:R-:W-:-:S04]  /*ee10*/  @P0 IMAD.WIDE.U32 R8, R4, 0x60, R170 ;  /* 0x0000006004080825 */ /* 0x002fc800078e00aa */
[----:B------:R-:W-:Y:S02]  /*ee20*/  @P0 IMAD R5, R5, 0x60, RZ ;  /* 0x0000006005050824 */ /* 0x000fe400078e02ff */
[----:B----4-:R-:W-:-:S03]  /*ee30*/  @!P1 IMAD.WIDE.U32 R10, R6, 0x60, R170 ;  /* 0x00000060060a9825 */ /* 0x010fc600078e00aa */
        /* <DEDUP_REMOVED lines=13> */
.L_x_7236:
[----:B------:R-:W-:Y:S05]  /*ef10*/  BSYNC B0 ;  /* 0x0000000000007941 */ /* 0x000fea0003800000 */
.L_x_7235:
[----:B------:R-:W-:Y:S01]  /*ef20*/  LDSM.16.M88.4 R60, [R150] ;  /* 0x00000000963c783b */ /* 0x000fe20000000200 */
[----:B------:R-:W-:Y:S01]  /*ef30*/  R2P PR, R55, 0x6 ;  /* 0x0000000637007804 */ /* 0x000fe20000000000 */
[C---:B------:R-:W-:Y:S01]  /*ef40*/  VIADD R0, R149.reuse, 0x4000 ;  /* 0x0000400095007836 */ /* 0x040fe20000000000 */
[----:B------:R-:W-:Y:S01]  /*ef50*/  SHF.R.S32.HI R164, RZ, 0x1f, R53 ;  /* 0x0000001fffa47819 */ /* 0x000fe20000011435 */
[----:B------:R-:W1:Y:S01]  /*ef60*/  LDSM.16.M88.4 R32, [R149+0x4000] ;  /* 0x004000009520783b */ /* 0x000e620000000200 */
[----:B------:R-:W-:Y:S01]  /*ef70*/  VIADD R147, R149, 0x4020 ;  /* 0x0000402095937836 */ /* 0x000fe20000000000 */
[----:B------:R-:W-:Y:S01]  /*ef80*/  ULDC UR5, c[0x0][0x398] ;  /* 0x0000e60000057ab9 */ /* 0x000fe20000000800 */
[--C-:B------:R-:W-:Y:S01]  /*ef90*/  IMAD R148, R41, 0x2, R150.reuse ;  /* 0x0000000229947824 */ /* 0x100fe200078e0296 */
[----:B------:R-:W1:Y:S01]  /*efa0*/  LDSM.16.M88.4 R24, [R149+0x4800] ;  /* 0x004800009518783b */ /* 0x000e620000000200 */
[C---:B------:R-:W-:Y:S01]  /*efb0*/  IMAD R146, R39.reuse, 0x2, R150 ;  /* 0x0000000227927824 */ /* 0x040fe200078e0296 */
[----:B------:R-:W-:Y:S01]  /*efc0*/  LEA.HI R164, R164, R53, RZ, 0x2 ;  /* 0x00000035a4a47211 */ /* 0x000fe200078f10ff */
[----:B------:R-:W-:Y:S01]  /*efd0*/  IMAD R145, R39, 0x2, R148 ;  /* 0x0000000227917824 */ /* 0x000fe200078e0294 */
[----:B------:R-:W1:Y:S01]  /*efe0*/  LDSM.16.M88.4 R16, [R149+0x5000] ;  /* 0x005000009510783b */ /* 0x000e620000000200 */
[----:B------:R-:W-:Y:S01]  /*eff0*/  IMAD.SHL.U32 R165, R50, 0x2, RZ ;  /* 0x0000000232a57824 */ /* 0x000fe200078e00ff */
[----:B------:R-:W-:Y:S01]  /*f000*/  SHF.R.S32.HI R164, RZ, 0x2, R164 ;  /* 0x00000002ffa47819 */ /* 0x000fe200000114a4 */
[----:B------:R-:W-:Y:S01]  /*f010*/  @P1 VIADD R147, R0, 0xffffffe0 ;  /* 0xffffffe000931836 */ /* 0x000fe20000000000 */
[----:B----4-:R-:W4:Y:S01]  /*f020*/  LDSM.16.M88.4 R12, [R149+0x5800] ;  /* 0x00580000950c783b */ /* 0x010f220000000200 */
[----:B------:R-:W-:Y:S01]  /*f030*/  IMAD.MOV.U32 R0, RZ, RZ, 0x40 ;  /* 0x00000040ff007424 */ /* 0x000fe200078e00ff */
[----:B------:R-:W-:Y:S01]  /*f040*/  LOP3.LUT R165, R165, 0x6, RZ, 0xc0, !PT ;  /* 0x00000006a5a57812 */ /* 0x000fe200078ec0ff */
[----:B--2--5:R-:W-:Y:S01]  /*f050*/  FMUL.FTZ R3, R3, R38 ;  /* 0x0000002603037220 */ /* 0x024fe20000410000 */
[----:B------:R-:W-:Y:S01]  /*f060*/  LDSM.16.M88.4 R68, [R148] ;  /* 0x000000009444783b */ /* 0x000fe20000000200 */
[C---:B------:R-:W-:Y:S01]  /*f070*/  VIADD R139, R147.reuse, 0x800 ;  /* 0x00000800938b7836 */ /* 0x040fe20000000000 */
[----:B------:R-:W-:Y:S01]  /*f080*/  SEL R0, R0, 0xffffffc0, !P2 ;  /* 0xffffffc000007807 */ /* 0x000fe20005000000 */
[C---:B------:R-:W-:Y:S01]  /*f090*/  VIADD R138, R147.reuse, 0x1000 ;  /* 0x00001000938a7836 */ /* 0x040fe20000000000 */
[----:B-1-3--:R-:W1:Y:S01]  /*f0a0*/  LDSM.16.M88.4 R4, [R147] ;  /* 0x000000009304783b */ /* 0x00ae620000000200 */
[----:B------:R-:W-:-:S02]  /*f0b0*/  VIADD R137, R147, 0x1800 ;  /* 0x0000180093897836 */ /* 0x000fc40000000000 */
[----:B------:R-:W-:Y:S01]  /*f0c0*/  IMAD.IADD R143, R149, 0x1, R0 ;  /* 0x00000001958f7824 */ /* 0x000fe200078e0200 */
[----:B------:R-:W2:Y:S01]  /*f0d0*/  LDSM.16.M88.4 R64, [R147+0x800] ;  /* 0x000800009340783b */ /* 0x000ea20000000200 */
[----:B------:R-:W-:Y:S02]  /*f0e0*/  IMAD.IADD R136, R0, 0x1, R147 ;  /* 0x0000000100887824 */ /* 0x000fe400078e0293 */
[----:B------:R-:W-:Y:S01]  /*f0f0*/  IMAD.IADD R0, R2, 0x1, R165 ;  /* 0x0000000102007824 */ /* 0x000fe200078e02a5 */
[----:B------:R-:W3:Y:S01]  /*f100*/  LDSM.16.M88.4 R8, [R147+0x1000] ;  /* 0x001000009308783b */ /* 0x000ee20000000200 */
[C---:B------:R-:W-:Y:S02]  /*f110*/  VIADD R135, R147.reuse, 0x2000 ;  /* 0x0000200093877836 */ /* 0x040fe40000000000 */
[C---:B------:R-:W-:Y:S01]  /*f120*/  VIADD R134, R147.reuse, 0x2800 ;  /* 0x0000280093867836 */ /* 0x040fe20000000000 */
[----:B------:R-:W3:Y:S01]  /*f130*/  LDSM.16.M88.4 R72, [R147+0x1800] ;  /* 0x001800009348783b */ /* 0x000ee20000000200 */
[----:B------:R-:W-:-:S02]  /*f140*/  VIADD R133, R147, 0x3000 ;  /* 0x0000300093857836 */ /* 0x000fc40000000000 */
[----:B------:R-:W-:Y:S01]  /*f150*/  VIADD R132, R147, 0x3800 ;  /* 0x0000380093847836 */ /* 0x000fe20000000000 */
[----:B------:R-:W-:Y:S01]  /*f160*/  LDSM.16.M88.4 R76, [R146] ;  /* 0x00000000924c783b */ /* 0x000fe20000000200 */
[C---:B------:R-:W-:Y:S03]  /*f170*/  HMMA.16816.F32 R44, R60.reuse, R32, RZ ;  /* 0x000000203c2c723c */ /* 0x040fe600000018ff */
[----:B------:R-:W3:Y:S04]  /*f180*/  LDSM.16.M88.4 R56, [R143+0x4000] ;  /* 0x004000008f38783b */ /* 0x000ee80000000200 */
        /* <DEDUP_REMOVED lines=9> */
[C---:B----4-:R-:W-:Y:S06]  /*f220*/  HMMA.16816.F32 R80, R60.reuse, R12, RZ ;  /* 0x0000000c3c50723c */ /* 0x050fec00000018ff */
[----:B------:R-:W-:Y:S01]  /*f230*/  HMMA.16816.F32 R60, R60, R14, RZ ;  /* 0x0000000e3c3c723c */ /* 0x000fe200000018ff */
        /* <DEDUP_REMOVED lines=9> */
[----:B------:R-:W3:Y:S05]  /*f2d0*/  LDSM.16.M88.4 R8, [R145] ;  /* 0x000000009108783b */ /* 0x000eea0000000200 */
[C---:B------:R-:W-:Y:S06]  /*f2e0*/  HMMA.16816.F32 R80, R68.reuse, R72, R80 ;  /* 0x000000484450723c */ /* 0x040fec0000001850 */
[----:B------:R-:W-:Y:S01]  /*f2f0*/  HMMA.16816.F32 R60, R68, R74, R60 ;  /* 0x0000004a443c723c */ /* 0x000fe2000000183c */
[----:B------:R-:W3:Y:S04]  /*f300*/  LDSM.16.M88.4 R72, [R136+0x800] ;  /* 0x000800008848783b */ /* 0x000ee80000000200 */
[----:B------:R-:W-:Y:S01]  /*f310*/  LDSM.16.M88.4 R68, [R136+0x1000] ;  /* 0x001000008844783b */ /* 0x000fe20000000200 */
[C---:B------:R-:W-:Y:S06]  /*f320*/  HMMA.16816.F32 R44, R76.reuse, R56, R44 ;  /* 0x000000384c2c723c */ /* 0x040fec000000182c */
[C---:B------:R-:W-:Y:S01]  /*f330*/  HMMA.16816.F32 R32, R76.reuse, R58, R32 ;  /* 0x0000003a4c20723c */ /* 0x040fe20000001820 */
[----:B------:R-:W-:Y:S05]  /*f340*/  LDSM.16.M88.4 R56, [R136+0x1800] ;  /* 0x001800008838783b */ /* 0x000fea0000000200 */
[C---:B----4-:R-:W-:Y:S06]  /*f350*/  HMMA.16816.F32 R28, R76.reuse, R12, R28 ;  /* 0x0000000c4c1c723c */ /* 0x050fec000000181c */
[C---:B------:R-:W-:Y:S01]  /*f360*/  HMMA.16816.F32 R24, R76.reuse, R14, R24 ;  /* 0x0000000e4c18723c */ /* 0x040fe20000001818 */
[----:B------:R-:W-:Y:S05]  /*f370*/  LDSM.16.M88.4 R12, [R150+0x2000] ;  /* 0x00200000960c783b */ /* 0x000fea0000000200 */
[C---:B-1----:R-:W-:Y:S06]  /*f380*/  HMMA.16816.F32 R20, R76.reuse, R4, R20 ;  /* 0x000000044c14723c */ /* 0x042fec0000001814 */
[C---:B------:R-:W-:Y:S01]  /*f390*/  HMMA.16816.F32 R16, R76.reuse, R6, R16 ;  /* 0x000000064c10723c */ /* 0x040fe20000001810 */
[----:B------:R-:W1:Y:S05]  /*f3a0*/  LDSM.16.M88.4 R4, [R149+0x6000] ;  /* 0x006000009504783b */ /* 0x000e6a0000000200 */
[C---:B--2---:R-:W-:Y:S06]  /*f3b0*/  HMMA.16816.F32 R80, R76.reuse, R64, R80 ;  /* 0x000000404c50723c */ /* 0x044fec0000001850 */
[----:B------:R-:W-:Y:S01]  /*f3c0*/  HMMA.16816.F32 R76, R76, R66, R60 ;  /* 0x000000424c4c723c */ /* 0x000fe2000000183c */
[----:B------:R-:W2:Y:S04]  /*f3d0*/  LDSM.16.M88.4 R64, [R149+0x6800] ;  /* 0x006800009540783b */ /* 0x000ea80000000200 */
[----:B------:R-:W4:Y:S01]  /*f3e0*/  LDSM.16.M88.4 R60, [R149+0x7000] ;  /* 0x00700000953c783b */ /* 0x000f220000000200 */
[C---:B---3--:R-:W-:Y:S06]  /*f3f0*/  HMMA.16816.F32 R44, R8.reuse, R84, R44 ;  /* 0x00000054082c723c */ /* 0x048fec000000182c */
[C---:B------:R-:W-:Y:S01]  /*f400*/  HMMA.16816.F32 R32, R8.reuse, R86, R32 ;  /* 0x000000560820723c */ /* 0x040fe20000001820 */
[----:B------:R-:W-:Y:S05]  /*f410*/  LDSM.16.M88.4 R84, [R147+0x3800] ;  /* 0x003800009354783b */ /* 0x000fea0000000200 */
[C---:B------:R-:W-:Y:S06]  /*f420*/  HMMA.16816.F32 R28, R8.reuse, R72, R28 ;  /* 0x00000048081c723c */ /* 0x040fec000000181c */
        /* <DEDUP_REMOVED lines=8> */
[----:B------:R-:W3:Y:S05]  /*f4b0*/  LDSM.16.M88.4 R56, [R149+0x7800] ;  /* 0x007800009538783b */ /* 0x000eea0000000200 */
[----:B------:R-:W-:Y:S01]  /*f4c0*/  HMMA.16816.F32 R16, R8, R70, R16 ;  /* 0x000000460810723c */ /* 0x000fe20000001810 */
[----:B------:R-:W3:Y:S04]  /*f4d0*/  LDSM.16.M88.4 R8, [R147+0x2000] ;  /* 0x002000009308783b */ /* 0x000ee80000000200 */
[----:B------:R-:W-:Y:S01]  /*f4e0*/  LDSM.16.M88.4 R68, [R143+0x6000] ;  /* 0x006000008f44783b */ /* 0x000fe20000000200 */
[C---:B--2---:R-:W-:Y:S06]  /*f4f0*/  HMMA.16816.F32 R28, R12.reuse, R64, R28 ;  /* 0x000000400c1c723c */ /* 0x044fec000000181c */
[C---:B------:R-:W-:Y:S01]  /*f500*/  HMMA.16816.F32 R24, R12.reuse, R66, R24 ;  /* 0x000000420c18723c */ /* 0x040fe20000001818 */
[----:B------:R-:W2:Y:S05]  /*f510*/  LDSM.16.M88.4 R64, [R143+0x6800] ;  /* 0x006800008f40783b */ /* 0x000eaa0000000200 */
[C---:B----4-:R-:W-:Y:S06]  /*f520*/  HMMA.16816.F32 R20, R12.reuse, R60, R20 ;  /* 0x0000003c0c14723c */ /* 0x050fec0000001814 */
[----:B------:R-:W-:Y:S01]  /*f530*/  HMMA.16816.F32 R16, R12, R62, R16 ;  /* 0x0000003e0c10723c */ /* 0x000fe20000001810 */
[----:B------:R-:W4:Y:S05]  /*f540*/  LDSM.16.M88.4 R60, [R143+0x7000] ;  /* 0x007000008f3c783b */ /* 0x000f2a0000000200 */
[----:B-1----:R-:W-:Y:S06]  /*f550*/  HMMA.16816.F32 R28, R88, R4, R28 ;  /* 0x00000004581c723c */ /* 0x002fec000000181c */
[C---:B---3--:R-:W-:Y:S06]  /*f560*/  HMMA.16816.F32 R80, R12.reuse, R56, R80 ;  /* 0x000000380c50723c */ /* 0x048fec0000001850 */
[----:B------:R-:W-:Y:S01]  /*f570*/  HMMA.16816.F32 R76, R12, R58, R76 ;  /* 0x0000003a0c4c723c */ /* 0x000fe2000000184c */
[----:B------:R-:W-:Y:S04]  /*f580*/  LDSM.16.M88.4 R56, [R143+0x7800] ;  /* 0x007800008f38783b */ /* 0x000fe80000000200 */
[----:B------:R-:W-:Y:S01]  /*f590*/  LDSM.16.M88.4 R12, [R136+0x2000] ;  /* 0x00200000880c783b */ /* 0x000fe20000000200 */
[C---:B------:R-:W-:Y:S06]  /*f5a0*/  HMMA.16816.F32 R44, R88.reuse, R8, R44 ;  /* 0x00000008582c723c */ /* 0x040fec000000182c */
[C---:B------:R-:W-:Y:S01]  /*f5b0*/  HMMA.16816.F32 R32, R88.reuse, R10, R32 ;  /* 0x0000000a5820723c */ /* 0x040fe20000001820 */
[----:B------:R-:W-:Y:S05]  /*f5c0*/  LDSM.16.M88.4 R8, [R145+0x2000] ;  /* 0x002000009108783b */ /* 0x000fea0000000200 */
[C---:B------:R-:W-:Y:S01]  /*f5d0*/  HMMA.16816.F32 R24, R88.reuse, R6, R24 ;  /* 0x000000065818723c */ /* 0x040fe20000001818 */
[----:B------:R-:W1:Y:S05]  /*f5e0*/  LDSM.16.M88.4 R4, [R136+0x2800] ;  /* 0x002800008804783b */ /* 0x000e6a0000000200 */
[----:B------:R-:W-:Y:S06]  /*f5f0*/  HMMA.16816.F32 R20, R88, R92, R20 ;  /* 0x0000005c5814723c */ /* 0x000fec0000001814 */
[----:B--2---:R-:W-:Y:S06]  /*f600*/  HMMA.16816.F32 R28, R72, R64, R28 ;  /* 0x00000040481c723c */ /* 0x004fec000000181c */
[C---:B------:R-:W-:Y:S06]  /*f610*/  HMMA.16816.F32 R16, R88.reuse, R94, R16 ;  /* 0x0000005e5810723c */ /* 0x040fec0000001810 */
[C---:B------:R-:W-:Y:S06]  /*f620*/  HMMA.16816.F32 R80, R88.reuse, R84, R80 ;  /* 0x000000545850723c */ /* 0x040fec0000001850 */
[----:B------:R-:W-:Y:S06]  /*f630*/  HMMA.16816.F32 R76, R88, R86, R76 ;  /* 0x00000056584c723c */ /* 0x000fec000000184c */
[C---:B------:R-:W-:Y:S06]  /*f640*/  HMMA.16816.F32 R44, R72.reuse, R68, R44 ;  /* 0x00000044482c723c */ /* 0x040fec000000182c */
[C---:B------:R-:W-:Y:S01]  /*f650*/  HMMA.16816.F32 R68, R72.reuse, R70, R32 ;  /* 0x000000464844723c */ /* 0x040fe20000001820 */
[----:B------:R-:W2:Y:S05]  /*f660*/  LDSM.16.M88.4 R32, [R136+0x3000] ;  /* 0x003000008820783b */ /* 0x000eaa0000000200 */
[C---:B------:R-:W-:Y:S06]  /*f670*/  HMMA.16816.F32 R24, R72.reuse, R66, R24 ;  /* 0x000000424818723c */ /* 0x040fec0000001818 */
[----:B----4-:R-:W-:Y:S01]  /*f680*/  HMMA.16816.F32 R64, R72, R60, R20 ;  /* 0x0000003c4840723c */ /* 0x010fe20000001814 */
[----:B------:R-:W3:Y:S01]  /*f690*/  LDSM.16.M88.4 R20, [R136+0x3800] ;  /* 0x003800008814783b */ /* 0x000ee20000000200 */
[----:B------:R-:W-:-:S04]  /*f6a0*/  DEPBAR.LE SB0, 0x0 ;  /* 0x000080000000791a */ /* 0x000fc80000000000 */
[----:B-1----:R-:W-:Y:S06]  /*f6b0*/  HMMA.16816.F32 R28, R8, R4, R28 ;  /* 0x00000004081c723c */ /* 0x002fec000000181c */
[----:B------:R-:W-:Y:S01]  /*f6c0*/  HMMA.16816.F32 R16, R72, R62, R16 ;  /* 0x0000003e4810723c */ /* 0x000fe20000001810 */
[----:B------:R-:W-:-:S05]  /*f6d0*/  IMAD R5, R52, 0x10, R54 ;  /* 0x0000001034057824 */ /* 0x000fca00078e0236 */
[----:B------:R-:W-:Y:S01]  /*f6e0*/  HMMA.16816.F32 R80, R72, R56, R80 ;  /* 0x000000384850723c */ /* 0x000fe20000001850 */
[----:B------:R-:W-:Y:S01]  /*f6f0*/  IADD3 R4, R5, 0x1, R164 ;  /* 0x0000000105047810 */ /* 0x000fe20007ffe0a4 */
[----:B------:R-:W-:-:S03]  /*f700*/  VIADD R5, R0, 0x1 ;  /* 0x0000000100057836 */ /* 0x000fc60000000000 */
[----:B------:R-:W-:Y:S01]  /*f710*/  IADD3 R4, R48, R4, -R155 ;  /* 0x0000000430047210 */ /* 0x000fe20007ffe89b */
[----:B------:R-:W-:Y:S06]  /*f720*/  HMMA.16816.F32 R76, R72, R58, R76 ;  /* 0x0000003a484c723c */ /* 0x000fec000000184c */
[C---:B------:R-:W-:Y:S06]  /*f730*/  HMMA.16816.F32 R44, R8.reuse, R12, R44 ;  /* 0x0000000c082c723c */ /* 0x040fec000000182c */
[C---:B------:R-:W-:Y:S06]  /*f740*/  HMMA.16816.F32 R68, R8.reuse, R14, R68 ;  /* 0x0000000e0844723c */ /* 0x040fec0000001844 */
[----:B------:R-:W-:Y:S01]  /*f750*/  HMMA.16816.F32 R24, R8, R6, R24 ;  /* 0x000000060818723c */ /* 0x000fe20000001818 */
[----:B------:R-:W-:-:S05]  /*f760*/  VIADD R14, R0, 0x11 ;  /* 0x00000011000e7836 */ /* 0x000fca0000000000 */
[C---:B--2---:R-:W-:Y:S01]  /*f770*/  HMMA.16816.F32 R64, R8.reuse, R32, R64 ;  /* 0x000000200840723c */ /* 0x044fe20000001840 */
[----:B------:R-:W-:Y:S01]  /*f780*/  VIADD R7, R4, UR5 ;  /* 0x0000000504077c36 */ /* 0x000fe20008000000 */
[----:B------:R-:W-:Y:S02]  /*f790*/  I2FP.F32.S32 R6, R5 ;  /* 0x0000000500067245 */ /* 0x000fe40000201400 */
[----:B------:R-:W-:Y:S02]  /*f7a0*/  LOP3.LUT R4, R36, R37, RZ, 0xfc, !PT ;  /* 0x0000002524047212 */ /* 0x000fe400078efcff */
[C---:B------:R-:W-:Y:S01]  /*f7b0*/  VIMNMX R105, R7.reuse, R48, PT ;  /* 0x0000003007697248 */ /* 0x040fe20003fe0100 */
[----:B------:R-:W-:Y:S01]  /*f7c0*/  HMMA.16816.F32 R16, R8, R34, R16 ;  /* 0x000000220810723c */ /* 0x000fe20000001810 */
[----:B------:R-:W-:Y:S01]  /*f7d0*/  VIADDMNMX R166, R7, 0x8, R48, PT ;  /* 0x0000000807a67846 */ /* 0x000fe20003800130 */
[----:B------:R-:W-:Y:S01]  /*f7e0*/  VIADD R7, R0, 0x8 ;  /* 0x0000000800077836 */ /* 0x000fe20000000000 */
[----:B------:R-:W-:Y:S01]  /*f7f0*/  BAR.SYNC.DEFER_BLOCKING 0x0 ;  /* 0x0000000000007b1d */ /* 0x000fe20000010000 */
[----:B------:R-:W-:-:S02]  /*f800*/  ISETP.GE.AND P5, PT, R5, R105, PT ;  /* 0x000000690500720c */ /* 0x000fc40003fa6270 */
[-C--:B------:R-:W-:Y:S01]  /*f810*/  ISETP.GE.AND P0, PT, R5, R166.reuse, PT ;  /* 0x000000a60500720c */ /* 0x080fe20003f06270 */
[C---:B---3--:R-:W-:Y:S01]  /*f820*/  HMMA.16816.F32 R80, R8.reuse, R20, R80 ;  /* 0x000000140850723c */ /* 0x048fe20000001850 */
[----:B------:R-:W-:Y:S02]  /*f830*/  I2FP.F32.S32 R5, R7 ;  /* 0x0000000700057245 */ /* 0x000fe40000201400 */
[C---:B------:R-:W-:Y:S02]  /*f840*/  ISETP.GE.AND P1, PT, R7.reuse, R105, PT ;  /* 0x000000690700720c */ /* 0x040fe40003f26270 */
[----:B------:R-:W-:Y:S01]  /*f850*/  ISETP.GE.AND P2, PT, R7, R166, PT ;  /* 0x000000a60700720c */ /* 0x000fe20003f46270 */
[----:B------:R-:W-:Y:S01]  /*f860*/  HMMA.16816.F32 R76, R8, R22, R76 ;  /* 0x00000016084c723c */ /* 0x000fe2000000184c */
[C---:B------:R-:W-:Y:S01]  /*f870*/  FFMA.FTZ R21, R3.reuse, R6, R47 ;  /* 0x0000000603157223 */ /* 0x040fe2000001002f */
[----:B------:R-:W-:Y:S01]  /*f880*/  FFMA.FTZ R13, R3, R5, R70 ;  /* 0x00000005030d7223 */ /* 0x000fe20000010046 */
[----:B------:R-:W-:-:S03]  /*f890*/  VIADD R7, R0, 0x18 ;  /* 0x0000001800077836 */ /* 0x000fc60000000000 */
[----:B------:R-:W-:Y:S01]  /*f8a0*/  FSEL R21, R21, -INF , !P0 ;  /* 0xff80000015157808 */ /* 0x000fe20004000000 */
[C---:B------:R-:W-:Y:S01]  /*f8b0*/  FFMA.FTZ R8, R3.reuse, R6, R45 ;  /* 0x0000000603087223 */ /* 0x040fe2000001002d */
[C---:B------:R-:W-:Y:S02]  /*f8c0*/  VIADD R10, R0.reuse, 0x9 ;  /* 0x00000009000a7836 */ /* 0x040fe40000000000 */
[----:B------:R-:W-:Y:S01]  /*f8d0*/  FFMA.FTZ R6, R3, R5, R68 ;  /* 0x0000000503067223 */ /* 0x000fe20000010044 */
[C---:B------:R-:W-:Y:S01]  /*f8e0*/  VIADD R11, R0.reuse, 0x10 ;  /* 0x00000010000b7836 */ /* 0x040fe20000000000 */
[----:B------:R-:W-:Y:S01]  /*f8f0*/  FSEL R13, R13, -INF , !P2 ;  /* 0xff8000000d0d7808 */ /* 0x000fe20005000000 */
[----:B------:R-:W-:Y:S01]  /*f900*/  VIADD R23, R0, 0x20 ;  /* 0x0000002000177836 */ /* 0x000fe20000000000 */
[----:B------:R-:W-:Y:S02]  /*f910*/  FSEL R8, R8, -INF , !P5 ;  /* 0xff80000008087808 */ /* 0x000fe40006800000 */
[----:B------:R-:W-:-:S02]  /*f920*/  ISETP.GE.AND P6, PT, R10, R105, PT ;  /* 0x000000690a00720c */ /* 0x000fc40003fc6270 */
[-C--:B------:R-:W-:Y:S02]  /*f930*/  ISETP.GE.AND P4, PT, R10, R166.reuse, PT ;  /* 0x000000a60a00720c */ /* 0x080fe40003f86270 */
[C---:B------:R-:W-:Y:S02]  /*f940*/  ISETP.GE.AND P5, PT, R11.reuse, R105, PT ;  /* 0x000000690b00720c */ /* 0x040fe40003fa6270 */
[----:B------:R-:W-:Y:S02]  /*f950*/  ISETP.GE.AND P0, PT, R11, R166, PT ;  /* 0x000000a60b00720c */ /* 0x000fe40003f06270 */
[----:B------:R-:W-:Y:S02]  /*f960*/  FSEL R6, R6, -INF , !P1 ;  /* 0xff80000006067808 */ /* 0x000fe40004800000 */
[----:B------:R-:W-:Y:S02]  /*f970*/  I2FP.F32.S32 R10, R10 ;  /* 0x0000000a000a7245 */ /* 0x000fe40000201400 */
[----:B------:R-:W-:-:S02]  /*f980*/  I2FP.F32.S32 R11, R11 ;  /* 0x0000000b000b7245 */ /* 0x000fc40000201400 */
[C---:B------:R-:W-:Y:S01]  /*f990*/  ISETP.GE.AND P1, PT, R14.reuse, R105, PT ;  /* 0x000000690e00720c */ /* 0x040fe20003f26270 */
[C---:B------:R-:W-:Y:S01]  /*f9a0*/  FFMA.FTZ R20, R3.reuse, R10, R69 ;  /* 0x0000000a03147223 */ /* 0x040fe20000010045 */
[----:B------:R-:W-:Y:S01]  /*f9b0*/  ISETP.GE.AND P2, PT, R14, R166, PT ;  /* 0x000000a60e00720c */ /* 0x000fe20003f46270 */
[C---:B------:R-:W-:Y:S01]  /*f9c0*/  FFMA.FTZ R15, R3.reuse, R10, R71 ;  /* 0x0000000a030f7223 */ /* 0x040fe20000010047 */
[----:B------:R-:W-:Y:S01]  /*f9d0*/  I2FP.F32.S32 R14, R14 ;  /* 0x0000000e000e7245 */ /* 0x000fe20000201400 */
[CC--:B------:R-:W-:Y:S01]  /*f9e0*/  FFMA.FTZ R12, R3.reuse, R11.reuse, R28 ;  /* 0x0000000b030c7223 */ /* 0x0c0fe2000001001c */
[C---:B------:R-:W-:Y:S01]  /*f9f0*/  FFMA.FTZ R11, R3.reuse, R11, R30 ;  /* 0x0000000b030b7223 */ /* 0x040fe2000001001e */
[----:B------:R-:W-:Y:S01]  /*fa00*/  VIADD R28, R0, 0x19 ;  /* 0x00000019001c7836 */ /* 0x000fe20000000000 */
[----:B------:R-:W-:Y:S01]  /*fa10*/  FSEL R20, R20, -INF , !P6 ;  /* 0xff80000014147808 */ /* 0x000fe20007000000 */
[CC--:B------:R-:W-:Y:S01]  /*fa20*/  FFMA.FTZ R10, R3.reuse, R14.reuse, R29 ;  /* 0x0000000e030a7223 */ /* 0x0c0fe2000001001d */
[----:B------:R-:W-:Y:S01]  /*fa30*/  FFMA.FTZ R9, R3, R14, R31 ;  /* 0x0000000e03097223 */ /* 0x000fe2000001001f */
[----:B------:R-:W-:-:S02]  /*fa40*/  FSEL R15, R15, -INF , !P4 ;  /* 0xff8000000f0f7808 */ /* 0x000fc40006000000 */
[----:B------:R-:W-:Y:S02]  /*fa50*/  FSEL R12, R12, -INF , !P5 ;  /* 0xff8000000c0c7808 */ /* 0x000fe40006800000 */
[----:B------:R-:W-:Y:S02]  /*fa60*/  FSEL R11, R11, -INF , !P0 ;  /* 0xff8000000b0b7808 */ /* 0x000fe40004000000 */
[----:B------:R-:W-:Y:S02]  /*fa70*/  FSEL R10, R10, -INF , !P1 ;  /* 0xff8000000a0a7808 */ /* 0x000fe40004800000 */
[----:B------:R-:W-:Y:S02]  /*fa80*/  FSEL R9, R9, -INF , !P2 ;  /* 0xff80000009097808 */ /* 0x000fe40005000000 */
[C---:B------:R-:W-:Y:S02]  /*fa90*/  ISETP.GE.AND P6, PT, R7.reuse, R105, PT ;  /* 0x000000690700720c */ /* 0x040fe40003fc6270 */
[----:B------:R-:W-:-:S02]  /*faa0*/  ISETP.GE.AND P4, PT, R7, R166, PT ;  /* 0x000000a60700720c */ /* 0x000fc40003f86270 */
[CC--:B------:R-:W-:Y:S02]  /*fab0*/  ISETP.GE.AND P5, PT, R28.reuse, R105.reuse, PT ;  /* 0x000000691c00720c */ /* 0x0c0fe40003fa6270 */
[-C--:B------:R-:W-:Y:S02]  /*fac0*/  ISETP.GE.AND P0, PT, R28, R166.reuse, PT ;  /* 0x000000a61c00720c */ /* 0x080fe40003f06270 */
[C---:B------:R-:W-:Y:S02]  /*fad0*/  ISETP.GE.AND P1, PT, R23.reuse, R105, PT ;  /* 0x000000691700720c */ /* 0x040fe40003f26270 */
[----:B------:R-:W-:Y:S02]  /*fae0*/  ISETP.GE.AND P2, PT, R23, R166, PT ;  /* 0x000000a61700720c */ /* 0x000fe40003f46270 */
[----:B------:R-:W-:Y:S02]  /*faf0*/  I2FP.F32.S32 R7, R7 ;  /* 0x0000000700077245 */ /* 0x000fe40000201400 */
[----:B------:R-:W-:-:S02]  /*fb00*/  I2FP.F32.S32 R28, R28 ;  /* 0x0000001c001c7245 */ /* 0x000fc40000201400 */
[----:B------:R-:W-:Y:S01]  /*fb10*/  I2FP.F32.S32 R23, R23 ;  /* 0x0000001700177245 */ /* 0x000fe20000201400 */
[C---:B------:R-:W-:Y:S01]  /*fb20*/  FFMA.FTZ R22, R3.reuse, R7, R24 ;  /* 0x0000000703167223 */ /* 0x040fe20000010018 */
[C---:B------:R-:W-:Y:S02]  /*fb30*/  VIADD R24, R0.reuse, 0x29 ;  /* 0x0000002900187836 */ /* 0x040fe40000000000 */
[CC--:B------:R-:W-:Y:S01]  /*fb40*/  FFMA.FTZ R14, R3.reuse, R28.reuse, R25 ;  /* 0x0000001c030e7223 */ /* 0x0c0fe20000010019 */
[C---:B------:R-:W-:Y:S01]  /*fb50*/  FFMA.FTZ R5, R3.reuse, R28, R27 ;  /* 0x0000001c03057223 */ /* 0x040fe2000001001b */
[CC--:B------:R-:W-:Y:S01]  /*fb60*/  FFMA.FTZ R64, R3.reuse, R23.reuse, R64 ;  /* 0x0000001703407223 */ /* 0x0c0fe20000010040 */
[C---:B------:R-:W-:Y:S01]  /*fb70*/  FFMA.FTZ R66, R3.reuse, R23, R66 ;  /* 0x0000001703427223 */ /* 0x040fe20000010042 */
[----:B------:R-:W-:Y:S01]  /*fb80*/  VIADD R23, R0, 0x28 ;  /* 0x0000002800177836 */ /* 0x000fe20000000000 */
[----:B------:R-:W-:Y:S01]  /*fb90*/  FSEL R14, R14, -INF , !P5 ;  /* 0xff8000000e0e7808 */ /* 0x000fe20006800000 */
[----:B------:R-:W-:Y:S01]  /*fba0*/  FFMA.FTZ R7, R3, R7, R26 ;  /* 0x0000000703077223 */ /* 0x000fe2000001001a */
        /* <DEDUP_REMOVED lines=11> */
[----:B------:R-:W-:Y:S01]  /*fc60*/  FFMA.FTZ R172, R3, R23, R16 ;  /* 0x0000001703ac7223 */ /* 0x000fe20000010010 */
[----:B------:R-:W-:Y:S01]  /*fc70*/  FSEL R7, R7, -INF , !P4 ;  /* 0xff80000007077808 */ /* 0x000fe20006000000 */
[C---:B------:R-:W-:Y:S01]  /*fc80*/  FFMA.FTZ R19, R3.reuse, R24, R19 ;  /* 0x0000001803137223 */ /* 0x040fe20000010013 */
[----:B------:R-:W-:Y:S01]  /*fc90*/  ISETP.GE.AND P6, PT, R26, R105, PT ;  /* 0x000000691a00720c */ /* 0x000fe20003fc6270 */
[----:B------:R-:W-:Y:S01]  /*fca0*/  VIADD R16, R0, 0x38 ;  /* 0x0000003800107836 */ /* 0x000fe20000000000 */
[----:B------:R-:W-:Y:S01]  /*fcb0*/  ISETP.GE.AND P4, PT, R26, R166, PT ;  /* 0x000000a61a00720c */ /* 0x000fe20003f86270 */
[----:B------:R-:W-:Y:S01]  /*fcc0*/  FFMA.FTZ R18, R3, R23, R18 ;  /* 0x0000001703127223 */ /* 0x000fe20000010012 */
[----:B------:R-:W-:Y:S01]  /*fcd0*/  I2FP.F32.S32 R26, R26 ;  /* 0x0000001a001a7245 */ /* 0x000fe20000201400 */
[C---:B------:R-:W-:Y:S01]  /*fce0*/  VIADD R23, R0.reuse, 0x31 ;  /* 0x0000003100177836 */ /* 0x040fe20000000000 */
[----:B------:R-:W-:Y:S01]  /*fcf0*/  FSEL R127, R19, -INF , !P2 ;  /* 0xff800000137f7808 */ /* 0x000fe20005000000 */
[C---:B------:R-:W-:Y:S01]  /*fd00*/  FFMA.FTZ R168, R3.reuse, R24, R17 ;  /* 0x0000001803a87223 */ /* 0x040fe20000010011 */
[----:B------:R-:W-:Y:S01]  /*fd10*/  I2FP.F32.S32 R19, R16 ;  /* 0x0000001000137245 */ /* 0x000fe20000201400 */
[CC--:B------:R-:W-:Y:S01]  /*fd20*/  FFMA.FTZ R65, R3.reuse, R26.reuse, R65 ;  /* 0x0000001a03417223 */ /* 0x0c0fe20000010041 */
[C---:B------:R-:W-:Y:S01]  /*fd30*/  FFMA.FTZ R67, R3.reuse, R26, R67 ;  /* 0x0000001a03437223 */ /* 0x040fe20000010043 */
[----:B------:R-:W-:Y:S01]  /*fd40*/  VIADD R17, R0, 0x30 ;  /* 0x0000003000117836 */ /* 0x000fe20000000000 */
[----:B------:R-:W-:Y:S01]  /*fd50*/  FSEL R169, R18, -INF , !P0 ;  /* 0xff80000012a97808 */ /* 0x000fe20004000000 */
[C---:B------:R-:W-:Y:S01]  /*fd60*/  FFMA.FTZ R76, R3.reuse, R19, R76 ;  /* 0x00000013034c7223 */ /* 0x040fe2000001004c */
[----:B------:R-:W-:Y:S01]  /*fd70*/  I2FP.F32.S32 R18, R23 ;  /* 0x0000001700127245 */ /* 0x000fe20000201400 */
[----:B------:R-:W-:Y:S01]  /*fd80*/  FFMA.FTZ R78, R3, R19, R78 ;  /* 0x00000013034e7223 */ /* 0x000fe2000001004e */
[----:B------:R-:W-:-:S02]  /*fd90*/  FSEL R168, R168, -INF , !P1 ;  /* 0xff800000a8a87808 */ /* 0x000fc40004800000 */
[----:B------:R-:W-:Y:S01]  /*fda0*/  FSEL R174, R65, -INF , !P6 ;  /* 0xff80000041ae7808 */ /* 0x000fe20007000000 */
[-C--:B------:R-:W-:Y:S01]  /*fdb0*/  FFMA.FTZ R81, R3, R18.reuse, R81 ;  /* 0x0000001203517223 */ /* 0x080fe20000010051 */
[----:B------:R-:W-:Y:S01]  /*fdc0*/  FSEL R173, R67, -INF , !P4 ;  /* 0xff80000043ad7808 */ /* 0x000fe20006000000 */
[----:B------:R-:W-:Y:S01]  /*fdd0*/  FFMA.FTZ R83, R3, R18, R83 ;  /* 0x0000001203537223 */ /* 0x000fe20000010053 */
[-C--:B------:R-:W-:Y:S02]  /*fde0*/  ISETP.GE.AND P1, PT, R16, R105.reuse, PT ;  /* 0x000000691000720c */ /* 0x080fe40003f26270 */
[C---:B------:R-:W-:Y:S02]  /*fdf0*/  ISETP.GE.AND P6, PT, R17.reuse, R105, PT ;  /* 0x000000691100720c */ /* 0x040fe40003fc6270 */
[----:B------:R-:W-:Y:S02]  /*fe00*/  ISETP.GE.AND P4, PT, R17, R166, PT ;  /* 0x000000a61100720c */ /* 0x000fe40003f86270 */
[----:B------:R-:W-:-:S02]  /*fe10*/  I2FP.F32.S32 R17, R17 ;  /* 0x0000001100117245 */ /* 0x000fc40000201400 */
[----:B------:R-:W-:Y:S02]  /*fe20*/  FSEL R172, R172, -INF , !P5 ;  /* 0xff800000acac7808 */ /* 0x000fe40006800000 */
[-C--:B------:R-:W-:Y:S01]  /*fe30*/  ISETP.GE.AND P2, PT, R16, R166.reuse, PT ;  /* 0x000000a61000720c */ /* 0x080fe20003f46270 */
[----:B------:R-:W-:Y:S01]  /*fe40*/  VIADD R16, R0, 0x39 ;  /* 0x0000003900107836 */ /* 0x000fe20000000000 */
[----:B------:R-:W-:Y:S01]  /*fe50*/  ISETP.GE.AND P5, PT, R23, R105, PT ;  /* 0x000000691700720c */ /* 0x000fe20003fa6270 */
[-C--:B------:R-:W-:Y:S01]  /*fe60*/  FFMA.FTZ R80, R3, R17.reuse, R80 ;  /* 0x0000001103507223 */ /* 0x080fe20000010050 */
[----:B------:R-:W-:Y:S01]  /*fe70*/  ISETP.GE.AND P0, PT, R23, R166, PT ;  /* 0x000000a61700720c */ /* 0x000fe20003f06270 */
[----:B------:R-:W-:Y:S01]  /*fe80*/  FFMA.FTZ R82, R3, R17, R82 ;  /* 0x0000001103527223 */ /* 0x000fe20000010052 */
[----:B------:R-:W-:Y:S02]  /*fe90*/  FSEL R123, R76, -INF , !P1 ;  /* 0xff8000004c7b7808 */ /* 0x000fe40004800000 */
[----:B------:R-:W-:-:S02]  /*fea0*/  ISETP.GE.AND P1, PT, R104, 0x2, PT ;  /* 0x000000026800780c */ /* 0x000fc40003f26270 */
[----:B------:R-:W-:Y:S02]  /*feb0*/  FSEL R120, R81, -INF , !P5 ;  /* 0xff80000051787808 */ /* 0x000fe40006800000 */
[----:B------:R-:W-:Y:S02]  /*fec0*/  FSEL R116, R83, -INF , !P0 ;  /* 0xff80000053747808 */ /* 0x000fe40004000000 */
[----:B------:R-:W-:Y:S02]  /*fed0*/  I2FP.F32.S32 R17, R0 ;  /* 0x0000000000117245 */ /* 0x000fe40000201400 */
[C---:B------:R-:W-:Y:S02]  /*fee0*/  ISETP.GE.AND P5, PT, R16.reuse, R105, PT ;  /* 0x000000691000720c */ /* 0x040fe40003fa6270 */
[----:B------:R-:W-:Y:S02]  /*fef0*/  ISETP.GE.AND P0, PT, R16, R166, PT ;  /* 0x000000a61000720c */ /* 0x000fe40003f06270 */
[----:B------:R-:W-:-:S02]  /*ff00*/  I2FP.F32.S32 R16, R16 ;  /* 0x0000001000107245 */ /* 0x000fc40000201400 */
        /* <DEDUP_REMOVED lines=8> */
[----:B------:R-:W-:Y:S02]  /*ff90*/  FSEL R119, R78, -INF , !P2 ;  /* 0xff8000004e777808 */ /* 0x000fe40005000000 */
[----:B------:R-:W-:-:S02]  /*ffa0*/  FSEL R122, R77, -INF , !P5 ;  /* 0xff8000004d7a7808 */ /* 0x000fc40006800000 */
        /* <DEDUP_REMOVED lines=55> */
[----:B------:R-:W-:Y:S01]  /*10320*/  IMAD.WIDE.U32 R24, R19, UR8, RZ ;  /* 0x0000000813187c25 */ /* 0x000fe2000f8e00ff */
[----:B------:R-:W-:Y:S02]  /*10330*/  ULDC.64 UR8, c[0x0][0x230] ;  /* 0x00008c0000087ab9 */ /* 0x000fe40000000a00 */
        /* <DEDUP_REMOVED lines=8> */
.L_x_7238:
[----:B------:R-:W1:Y:S02]  /*103c0*/  LDC R23, c[0x0][0x248] ;  /* 0x00009200ff177b82 */ /* 0x000e640000000800 */
[----:B-1----:R-:W-:-:S04]  /*103d0*/  LEA R23, -R23, RZ, 0x6 ;  /* 0x000000ff17177211 */ /* 0x002fc800078e31ff */
[----:B------:R-:W-:-:S07]  /*103e0*/  SHF.R.S32.HI R2, RZ, 0x1f, R23 ;  /* 0x0000001fff027819 */ /* 0x000fce0000011417 */
.L_x_7239:
        /* <DEDUP_REMOVED lines=75> */
.L_x_7237:
        /* <DEDUP_REMOVED lines=48> */
[----:B-1----:R-:W-:-:S03]  /*10ba0*/  FMNMX.FTZ R2, R19, R2, !PT ;  /* 0x0000000213027209 */ /* 0x002fc60007810000 */
        /* <DEDUP_REMOVED lines=27> */
[----:B------:R-:W2:Y:S01]  /*10d60*/  MUFU.EX2 R34, R34 ;  /* 0x0000002200227308 */ /* 0x000ea20000000800 */
[--C-:B------:R-:W-:Y:S01]  /*10d70*/  FFMA.FTZ R108, R11, UR8, -R124.reuse ;  /* 0x000000080b6c7c23 */ /* 0x100fe2000801087c */
[--C-:B------:R-:W-:Y:S01]  /*10d80*/  FFMA.FTZ R33, R9, UR8, -R124.reuse ;  /* 0x0000000809217c23 */ /* 0x100fe2000801087c */
[----:B-1----:R-:W-:Y:S01]  /*10d90*/  F2FP.F16.F32.PACK_AB R88, R112, R113 ;  /* 0x000000717058723e */ /* 0x002fe200000000ff */
[----:B------:R-:W1:Y:S01]  /*10da0*/  LDSM.16.MT88.4 R8, [R144+0x8800] ;  /* 0x008800009008783b */ /* 0x000e620000004200 */
[--C-:B------:R-:W-:Y:S01]  /*10db0*/  FFMA.FTZ R32, R7, UR8, -R124.reuse ;  /* 0x0000000807207c23 */ /* 0x100fe2000801087c */
[--C-:B------:R-:W-:Y:S01]  /*10dc0*/  FFMA.FTZ R29, R5, UR8, -R124.reuse ;  /* 0x00000008051d7c23 */ /* 0x100fe2000801087c */
[--C-:B------:R-:W-:Y:S01]  /*10dd0*/  FFMA.FTZ R117, R117, UR8, -R124.reuse ;  /* 0x0000000875757c23 */ /* 0x100fe2000801087c */
[----:B------:R-:W-:Y:S01]  /*10de0*/  MUFU.EX2 R115, R115 ;  /* 0x0000007300737308 */ /* 0x000fe20000000800 */
[----:B------:R-:W3:Y:S01]  /*10df0*/  LDSM.16.MT88.4 R12, [R140+0xa000] ;  /* 0x00a000008c0c783b */ /* 0x000ee20000004200 */
[--C-:B------:R-:W-:Y:S01]  /*10e00*/  FFMA.FTZ R116, R116, UR8, -R124.reuse ;  /* 0x0000000874747c23 */ /* 0x100fe2000801087c */
[----:B------:R-:W-:Y:S01]  /*10e10*/  FFMA.FTZ R119, R119, UR8, -R124 ;  /* 0x0000000877777c23 */ /* 0x000fe2000801087c */
[----:B------:R-:W-:Y:S01]  /*10e20*/  FADD.FTZ R112, R113, R112 ;  /* 0x0000007071707221 */ /* 0x000fe20000010000 */
[----:B------:R-:W4:Y:S03]  /*10e30*/  LDSM.16.MT88.4 R16, [R142+0x8800] ;  /* 0x008800008e10783b */ /* 0x000f260000004200 */
[----:B------:R-:W5:Y:S01]  /*10e40*/  MUFU.EX2 R114, R114 ;  /* 0x0000007200727308 */ /* 0x000f620000000800 */
[----:B--2---:R-:W-:Y:S01]  /*10e50*/  F2FP.F16.F32.PACK_AB R90, R34, R111 ;  /* 0x0000006f225a723e */ /* 0x004fe200000000ff */
[----:B------:R-:W-:Y:S01]  /*10e60*/  LDSM.16.MT88.4 R20, [R140+0x8800] ;  /* 0x008800008c14783b */ /* 0x000fe20000004200 */
[----:B------:R-:W-:-:S04]  /*10e70*/  FADD.FTZ R111, R111, R112 ;  /* 0x000000706f6f7221 */ /* 0x000fc80000010000 */
[----:B------:R-:W-:Y:S01]  /*10e80*/  FADD.FTZ R34, R34, R111 ;  /* 0x0000006f22227221 */ /* 0x000fe20000010000 */
[----:B------:R-:W-:Y:S08]  /*10e90*/  MUFU.EX2 R110, R110 ;  /* 0x0000006e006e7308 */ /* 0x000ff00000000800 */
[----:B------:R-:W2:Y:S01]  /*10ea0*/  MUFU.EX2 R109, R109 ;  /* 0x0000006d006d7308 */ /* 0x000ea20000000800 */
[----:B-----5:R-:W-:Y:S01]  /*10eb0*/  F2FP.F16.F32.PACK_AB R89, R114, R115 ;  /* 0x000000737259723e */ /* 0x020fe200000000ff */
[----:B------:R-:W-:-:S06]  /*10ec0*/  FADD.FTZ R115, R115, R114 ;  /* 0x0000007273737221 */ /* 0x000fcc0000010000 */
[----:B------:R-:W-:Y:S08]  /*10ed0*/  MUFU.EX2 R35, R35 ;  /* 0x0000002300237308 */ /* 0x000ff00000000800 */
[----:B------:R-:W5:Y:S01]  /*10ee0*/  MUFU.EX2 R30, R30 ;  /* 0x0000001e001e7308 */ /* 0x000f620000000800 */
[----:B--2---:R-:W-:Y:S01]  /*10ef0*/  F2FP.F16.F32.PACK_AB R91, R109, R110 ;  /* 0x0000006e6d5b723e */ /* 0x004fe200000000ff */
[----:B------:R-:W-:-:S04]  /*10f00*/  FADD.FTZ R110, R110, R115 ;  /* 0x000000736e6e7221 */ /* 0x000fc80000010000 */
[----:B------:R-:W-:Y:S02]  /*10f10*/  FADD.FTZ R109, R109, R110 ;  /* 0x0000006e6d6d7221 */ /* 0x000fe40000010000 */
[C---:B------:R-:W-:Y:S01]  /*10f20*/  HMMA.16816.F32 R96, R88.reuse, R92, RZ ;  /* 0x0000005c5860723c */ /* 0x040fe200000018ff */
[----:B------:R-:W-:Y:S05]  /*10f30*/  MUFU.EX2 R31, R31 ;  /* 0x0000001f001f7308 */ /* 0x000fea0000000800 */
[C---:B------:R-:W-:Y:S03]  /*10f40*/  HMMA.16816.F32 R92, R88.reuse, R94, RZ ;  /* 0x0000005e585c723c */ /* 0x040fe600000018ff */
[----:B------:R-:W2:Y:S01]  /*10f50*/  MUFU.EX2 R28, R28 ;  /* 0x0000001c001c7308 */ /* 0x000ea20000000800 */
        /* <DEDUP_REMOVED lines=19> */
[C---:B------:R-:W-:Y:S01]  /*11090*/  HMMA.16816.F32 R76, R88.reuse, R80, RZ ;  /* 0x00000050584c723c */ /* 0x040fe200000018ff */
[----:B------:R-:W-:Y:S05]  /*110a0*/  MUFU.EX2 R121, R121 ;  /* 0x0000007900797308 */ /* 0x000fea0000000800 */
[----:B------:R-:W-:Y:S01]  /*110b0*/  HMMA.16816.F32 R40, R88, R42, RZ ;  /* 0x0000002a5828723c */ /* 0x000fe200000018ff */
[----:B--2---:R-:W-:Y:S02]  /*110c0*/  F2FP.F16.F32.PACK_AB R7, R29, R32 ;  /* 0x000000201d07723e */ /* 0x004fe400000000ff */
[----:B------:R-:W-:Y:S01]  /*110d0*/  MUFU.EX2 R120, R120 ;  /* 0x0000007800787308 */ /* 0x000fe20000000800 */
[----:B------:R-:W-:-:S02]  /*110e0*/  FADD.FTZ R32, R32, R33 ;  /* 0x0000002120207221 */ /* 0x000fc40000010000 */
[----:B------:R-:W-:Y:S02]  /*110f0*/  HMMA.16816.F32 R48, R88, R50, RZ ;  /* 0x000000325830723c */ /* 0x000fe400000018ff */
[----:B------:R-:W-:-:S04]  /*11100*/  FADD.FTZ R32, R29, R32 ;  /* 0x000000201d207221 */ /* 0x000fc80000010000 */
        /* <DEDUP_REMOVED lines=10> */
[C---:B---3--:R-:W-:Y:S03]  /*111b0*/  HMMA.16816.F32 R84, R88.reuse, R12, RZ ;  /* 0x0000000c5854723c */ /* 0x048fe600000018ff */
[----:B------:R-:W-:Y:S03]  /*111c0*/  MUFU.EX2 R119, R119 ;  /* 0x0000007700777308 */ /* 0x000fe60000000800 */
[----:B------:R-:W-:Y:S01]  /*111d0*/  HMMA.16816.F32 R88, R88, R14, RZ ;  /* 0x0000000e5858723c */ /* 0x000fe200000018ff */
[----:B------:R-:W2:Y:S05]  /*111e0*/  LDSM.16.MT88.4 R12, [R141+0xa800] ;  /* 0x00a800008d0c783b */ /* 0x000eaa0000004200 */
[C---:B----4-:R-:W-:Y:S06]  /*111f0*/  HMMA.16816.F32 R36, R4.reuse, R16, R36 ;  /* 0x000000100424723c */ /* 0x050fec0000001824 */
        /* <DEDUP_REMOVED lines=12> */
[----:B------:R-:W-:Y:S03]  /*112c0*/  MUFU.EX2 R25, R25 ;  /* 0x0000001900197308 */ /* 0x000fe60000000800 */
[C---:B------:R-:W-:Y:S01]  /*112d0*/  HMMA.16816.F32 R80, R4.reuse, R14, R80 ;  /* 0x0000000e0450723c */ /* 0x040fe20000001850 */
[----:B------:R-:W2:Y:S04]  /*112e0*/  LDSM.16.MT88.4 R12, [R144+0x9000] ;  /* 0x00900000900c783b */ /* 0x000ea80000004200 */
[----:B------:R-:W4:Y:S01]  /*112f0*/  MUFU.EX2 R26, R26 ;  /* 0x0000001a001a7308 */ /* 0x000f220000000800 */
[C---:B------:R-:W-:Y:S06]  /*11300*/  HMMA.16816.F32 R52, R4.reuse, R20, R52 ;  /* 0x000000140434723c */ /* 0x040fec0000001834 */
[----:B-1----:R-:W-:Y:S01]  /*11310*/  HMMA.16816.F32 R84, R4, R8, R84 ;  /* 0x000000080454723c */ /* 0x002fe20000001854 */
[----:B------:R-:W-:Y:S01]  /*11320*/  FFMA.FTZ R21, R168, UR8, -R125 ;  /* 0x00000008a8157c23 */ /* 0x000fe2000801087d */
[--C-:B------:R-:W-:Y:S01]  /*11330*/  FFMA.FTZ R20, R127, UR8, -R124.reuse ;  /* 0x000000087f147c23 */ /* 0x100fe2000801087c */
[----:B------:R-:W-:Y:S01]  /*11340*/  MUFU.EX2 R24, R24 ;  /* 0x0000001800187308 */ /* 0x000fe20000000800 */
[----:B------:R-:W-:-:S02]  /*11350*/  FFMA.FTZ R168, R118, UR8, -R124 ;  /* 0x0000000876a87c23 */ /* 0x000fc4000801087c */
[C---:B------:R-:W-:Y:S01]  /*11360*/  HMMA.16816.F32 R88, R4.reuse, R10, R88 ;  /* 0x0000000a0458723c */ /* 0x040fe20000001858 */
[----:B------:R-:W1:Y:S04]  /*11370*/  LDSM.16.MT88.4 R8, [R142+0x9000] ;  /* 0x009000008e08783b */ /* 0x000e680000004200 */
[----:B------:R-:W5:Y:S01]  /*11380*/  MUFU.EX2 R21, R21 ;  /* 0x0000001500157308 */ /* 0x000f620000000800 */
[C---:B------:R-:W-:Y:S06]  /*11390*/  HMMA.16816.F32 R56, R4.reuse, R22, R56 ;  /* 0x000000160438723c */ /* 0x040fec0000001838 */
[C---:B---3--:R-:W-:Y:S01]  /*113a0*/  HMMA.16816.F32 R68, R4.reuse, R16, R68 ;  /* 0x000000100444723c */ /* 0x048fe20000001844 */
[--C-:B------:R-:W-:Y:S01]  /*113b0*/  FFMA.FTZ R22, R173, UR8, -R124.reuse ;  /* 0x00000008ad167c23 */ /* 0x100fe2000801087c */
[----:B------:R-:W-:Y:S01]  /*113c0*/  FFMA.FTZ R23, R169, UR8, -R124 ;  /* 0x00000008a9177c23 */ /* 0x000fe2000801087c */
[----:B------:R-:W-:Y:S03]  /*113d0*/  MUFU.EX2 R27, R27 ;  /* 0x0000001b001b7308 */ /* 0x000fe60000000800 */
[----:B------:R-:W-:Y:S01]  /*113e0*/  HMMA.16816.F32 R72, R4, R18, R72 ;  /* 0x000000120448723c */ /* 0x000fe20000001848 */
[----:B------:R-:W3:Y:S04]  /*113f0*/  LDSM.16.MT88.4 R16, [R141+0x9000] ;  /* 0x009000008d10783b */ /* 0x000ee80000004200 */
[----:B------:R-:W2:Y:S02]  /*11400*/  MUFU.EX2 R22, R22 ;  /* 0x0000001600167308 */ /* 0x000ea40000000800 */
        /* <DEDUP_REMOVED lines=8> */
[----:B--2---:R-:W-:Y:S01]  /*11490*/  F2FP.F16.F32.PACK_AB R5, R22, R27 ;  /* 0x0000001b1605723e */ /* 0x004fe200000000ff */
[----:B------:R-:W-:-:S04]  /*114a0*/  FADD.FTZ R27, R27, R32 ;  /* 0x000000201b1b7221 */ /* 0x000fc80000010000 */
[----:B------:R-:W-:Y:S02]  /*114b0*/  FADD.FTZ R22, R22, R27 ;  /* 0x0000001b16167221 */ /* 0x000fe40000010000 */
[----:B------:R-:W2:Y:S01]  /*114c0*/  MUFU.EX2 R168, R168 ;  /* 0x000000a800a87308 */ /* 0x000ea20000000800 */
        /* <DEDUP_REMOVED lines=115> */
[C---:B------:R-:W-:Y:S01]  /*11c00*/  IMAD R5, R6.reuse, UR5, R5 ;  /* 0x0000000506057c24 */ /* 0x040fe2000f8e0205 */
[----:B--2---:R-:W-:Y:S01]  /*11c10*/  IADD3 R4, -R9, R4, RZ ;  /* 0x0000000409047210 */ /* 0x004fe20007ffe1ff */
[----:B------:R-:W-:Y:S01]  /*11c20*/  IMAD.WIDE.U32 R8, R6, UR4, RZ ;  /* 0x0000000406087c25 */ /* 0x000fe2000f8e00ff */
[----:B------:R-:W-:Y:S02]  /*11c30*/  ULDC.64 UR4, c[0x0][0x238] ;  /* 0x00008e0000047ab9 */ /* 0x000fe40000000a00 */
        /* <DEDUP_REMOVED lines=8> */
.L_x_7241:
[----:B------:R-:W1:Y:S02]  /*11cc0*/  LDC R5, c[0x0][0x250] ;  /* 0x00009400ff057b82 */ /* 0x000e640000000800 */
[----:B-1----:R-:W-:-:S04]  /*11cd0*/  LEA R5, -R5, RZ, 0x6 ;  /* 0x000000ff05057211 */ /* 0x002fc800078e31ff */
[----:B------:R-:W-:-:S07]  /*11ce0*/  SHF.R.S32.HI R6, RZ, 0x1f, R5 ;  /* 0x0000001fff067819 */ /* 0x000fce0000011405 */
.L_x_7242:
        /* <DEDUP_REMOVED lines=26> */
[----:B------:R-:W-:Y:S01]  /*11e90*/  @P2 LDGSTS.E.BYPASS.LTC128B.128 [R157+0xa000], desc[UR6][R12.64+0x80] ;  /* 0x0a0000800c9d2fae */ /* 0x000fe2000b901d46 */
[C---:B------:R-:W-:Y:S02]  /*11ea0*/  @P0 LEA R14, P6, R5.reuse, R170, 0x1 ;  /* 0x000000aa050e0211 */ /* 0x040fe400078c08ff */
[----:B------:R-:W-:Y:S01]  /*11eb0*/  @P2 IADD3 R6, P5, R5, R106, RZ ;  /* 0x0000006a05062210 */ /* 0x000fe20007fbe0ff */
[----:B------:R-:W-:Y:S01]  /*11ec0*/  @!P2 STS.128 [R157+0xa000], RZ ;  /* 0x00a000ff9d00a388 */ /* 0x000fe20000000c00 */
[----:B------:R-:W-:-:S02]  /*11ed0*/  IADD3 R7, P4, R154, R5, RZ ;  /* 0x000000059a077210 */ /* 0x000fc40007f9e0ff */
[-CC-:B------:R-:W-:Y:S01]  /*11ee0*/  @P0 LEA.HI.X R15, R5, R171.reuse, R4.reuse, 0x1, P6 ;  /* 0x000000ab050f0211 */ /* 0x180fe200030f0c04 */
        /* <DEDUP_REMOVED lines=8> */
[C---:B------:R-:W-:Y:S01]  /*11f70*/  @P0 LEA R18, P4, R7.reuse, R170, 0x1 ;  /* 0x000000aa07120211 */ /* 0x040fe200078808ff */
[----:B------:R-:W-:Y:S01]  /*11f80*/  @P2 IMAD.X R101, R4, 0x1, R101, P1 ;  /* 0x0000000104652824 */ /* 0x000fe200008e0665 */
[----:B------:R-:W-:Y:S01]  /*11f90*/  @P2 LEA.HI.X R17, R6, UR11, R5, 0x1, P5 ;  /* 0x0000000b06112c11 */ /* 0x000fe2000a8f0c05 */
[----:B------:R-:W-:Y:S01]  /*11fa0*/  @!P0 STS.128 [R157+0x8800], RZ ;  /* 0x008800ff9d008388 */ /* 0x000fe20000000c00 */
[C---:B------:R-:W-:Y:S01]  /*11fb0*/  @P2 LEA R112, P1, R106.reuse, UR10, 0x1 ;  /* 0x0000000a6a702c11 */ /* 0x040fe2000f8208ff */
[----:B------:R-:W-:Y:S01]  /*11fc0*/  IMAD.MOV.U32 R170, RZ, RZ, R128 ;  /* 0x000000ffffaa7224 */ /* 0x000fe200078e0080 */
[----:B------:R-:W-:Y:S01]  /*11fd0*/  @P0 LEA.HI.X R19, R7, R171, R4, 0x1, P4 ;  /* 0x000000ab07130211 */ /* 0x000fe200020f0c04 */
[----:B------:R-:W-:Y:S01]  /*11fe0*/  @!PT LDS RZ, [RZ] ;  /* 0x00000000fffff984 */ /* 0x000fe20000000800 */
[----:B------:R-:W-:Y:S01]  /*11ff0*/  @!PT LDS RZ, [RZ] ;  /* 0x00000000fffff984 */ /* 0x000fe20000000800 */
[----:B------:R-:W-:Y:S01]  /*12000*/  @!PT LDS RZ, [RZ] ;  /* 0x00000000fffff984 */ /* 0x000fe20000000800 */
[----:B------:R-:W-:Y:S01]  /*12010*/  @P2 LDGSTS.E.BYPASS.LTC128B.128 [R157+0xa800], desc[UR6][R8.64+0x80] ;  /* 0x0a800080089d2fae */ /* 0x000fe2000b901d46 */
[----:B------:R-:W-:Y:S01]  /*12020*/  @P2 LEA.HI.X R113, R106, UR11, R101, 0x1, P1 ;  /* 0x0000000b6a712c11 */ /* 0x000fe200088f0c65 */
[----:B------:R-:W-:-:S02]  /*12030*/  IMAD R101, R161, 0x40, R165 ;  /* 0x00000040a1657824 */ /* 0x000fc400078e02a5 */
[----:B------:R-:W-:Y:S01]  /*12040*/  @!P2 STS.128 [R157+0xa800], RZ ;  /* 0x00a800ff9d00a388 */ /* 0x000fe20000000c00 */
[----:B------:R-:W-:Y:S02]  /*12050*/  IMAD.MOV.U32 R171, RZ, RZ, R129 ;  /* 0x000000ffffab7224 */ /* 0x000fe400078e0081 */
[C---:B------:R-:W-:Y:S01]  /*12060*/  VIADD R106, R101.reuse, 0x1 ;  /* 0x00000001656a7836 */ /* 0x040fe20000000000 */
[----:B------:R-:W-:Y:S01]  /*12070*/  @!PT LDS RZ, [RZ] ;  /* 0x00000000fffff984 */ /* 0x000fe20000000800 */
[----:B------:R-:W-:Y:S01]  /*12080*/  @!PT LDS RZ, [RZ] ;  /* 0x00000000fffff984 */ /* 0x000fe20000000800 */
[----:B------:R-:W-:Y:S01]  /*12090*/  @!PT LDS RZ, [RZ] ;  /* 0x00000000fffff984 */ /* 0x000fe20000000800 */
[----:B------:R1:W-:Y:S01]  /*120a0*/  @P0 LDGSTS.E.BYPASS.LTC128B.128 [R157+0x9000], desc[UR6][R14.64] ;  /* 0x090000000e9d0fae */ /* 0x0003e2000b901d46 */
[C---:B------:R-:W-:Y:S02]  /*120b0*/  VIADD R107, R101.reuse, 0x8 ;  /* 0x00000008656b7836 */ /* 0x040fe40000000000 */
[C---:B------:R-:W-:Y:S01]  /*120c0*/  VIADD R184, R101.reuse, 0x18 ;  /* 0x0000001865b87836 */ /* 0x040fe20000000000 */
[----:B------:R-:W-:Y:S01]  /*120d0*/  @!P0 STS.128 [R157+0x9000], RZ ;  /* 0x009000ff9d008388 */ /* 0x000fe20000000c00 */
[CC--:B------:R-:W-:Y:S01]  /*120e0*/  ISETP.GE.AND P6, PT, R106.reuse, R105.reuse, PT ;  /* 0x000000696a00720c */ /* 0x0c0fe20003fc6270 */
[----:B------:R-:W-:Y:S01]  /*120f0*/  VIADD R176, R101, 0x28 ;  /* 0x0000002865b07836 */ /* 0x000fe20000000000 */
[----:B------:R-:W-:Y:S01]  /*12100*/  ISETP.GE.AND P4, PT, R106, R166, PT ;  /* 0x000000a66a00720c */ /* 0x000fe20003f86270 */
[----:B------:R-:W-:Y:S01]  /*12110*/  @!PT LDS RZ, [RZ] ;  /* 0x00000000fffff984 */ /* 0x000fe20000000800 */
[----:B------:R-:W-:Y:S01]  /*12120*/  @!PT LDS RZ, [RZ] ;  /* 0x00000000fffff984 */ /* 0x000fe20000000800 */
[----:B------:R-:W-:Y:S01]  /*12130*/  @!PT LDS RZ, [RZ] ;  /* 0x00000000fffff984 */ /* 0x000fe20000000800 */
[----:B------:R-:W-:Y:S01]  /*12140*/  @P2 LDGSTS.E.BYPASS.LTC128B.128 [R157+0xb000], desc[UR6][R16.64+0x80] ;  /* 0x0b000080109d2fae */ /* 0x000fe2000b901d46 */
[----:B------:R-:W-:-:S02]  /*12150*/  ISETP.GE.AND P5, PT, R107, R105, PT ;  /* 0x000000696b00720c */ /* 0x000fc40003fa6270 */
[----:B------:R-:W-:Y:S01]  /*12160*/  ISETP.GE.AND P1, PT, R107, R166, PT ;  /* 0x000000a66b00720c */ /* 0x000fe20003f26270 */
[----:B------:R-:W-:Y:S04]  /*12170*/  @!P2 STS.128 [R157+0xb000], RZ ;  /* 0x00b000ff9d00a388 */ /* 0x000fe80000000c00 */
[----:B------:R-:W-:Y:S01]  /*12180*/  @!PT LDS RZ, [RZ] ;  /* 0x00000000fffff984 */ /* 0x000fe20000000800 */
[----:B------:R-:W-:Y:S01]  /*12190*/  @!PT LDS RZ, [RZ] ;  /* 0x00000000fffff984 */ /* 0x000fe20000000800 */
[----:B------:R-:W-:Y:S01]  /*121a0*/  @!PT LDS RZ, [RZ] ;  /* 0x00000000fffff984 */ /* 0x000fe20000000800 */
[----:B------:R-:W-:Y:S04]  /*121b0*/  @P0 LDGSTS.E.BYPASS.LTC128B.128 [R157+0x9800], desc[UR6][R18.64] ;  /* 0x09800000129d0fae */ /* 0x000fe8000b901d46 */
[----:B------:R-:W-:Y:S01]  /*121c0*/  @!P0 STS.128 [R157+0x9800], RZ ;  /* 0x009800ff9d008388 */ /* 0x000fe20000000c00 */
[----:B------:R-:W-:-:S02]  /*121d0*/  ISETP.GE.AND P0, PT, R104, 0x3, PT ;  /* 0x000000036800780c */ /* 0x000fc40003f06270 */
[----:B------:R-:W-:Y:S01]  /*121e0*/  I2FP.F32.S32 R104, R106 ;  /* 0x0000006a00687245 */ /* 0x000fe20000201400 */
[----:B------:R-:W-:Y:S01]  /*121f0*/  @!PT LDS RZ, [RZ] ;  /* 0x00000000fffff984 */ /* 0x000fe20000000800 */
[----:B------:R-:W-:Y:S01]  /*12200*/  @!PT LDS RZ, [RZ] ;  /* 0x00000000fffff984 */ /* 0x000fe20000000800 */
[----:B------:R-:W-:Y:S01]  /*12210*/  @!PT LDS RZ, [RZ] ;  /* 0x00000000fffff984 */ /* 0x000fe20000000800 */
[----:B------:R2:W-:Y:S01]  /*12220*/  @P2 LDGSTS.E.BYPASS.LTC128B.128 [R157+0xb800], desc[UR6][R112.64+0x80] ;  /* 0x0b800080709d2fae */ /* 0x0005e2000b901d46 */
[----:B------:R-:W-:-:S03]  /*12230*/  VIADD R106, R101, 0x9 ;  /* 0x00000009656a7836 */ /* 0x000fc60000000000 */
        /* <DEDUP_REMOVED lines=9> */
[----:B--2---:R-:W-:Y:S04]  /*122d0*/  LDSM.16.M88.4 R112, [R137] ;  /* 0x000000008970783b */ /* 0x004fe80000000200 */
[----:B------:R-:W0:Y:S01]  /*122e0*/  LDGDEPBAR ;  /* 0x00000000000079af */ /* 0x000e220000000000 */
[C---:B---3--:R-:W-:Y:S06]  /*122f0*/  HMMA.16816.F32 R32, R4.reuse, R28, RZ ;  /* 0x0000001c0420723c */ /* 0x048fec00000018ff */
[C---:B----4-:R-:W-:Y:S06]  /*12300*/  HMMA.16816.F32 R24, R4.reuse, R20, RZ ;  /* 0x000000140418723c */ /* 0x050fec00000018ff */
[C---:B-1----:R-:W-:Y:S06]  /*12310*/  HMMA.16816.F32 R16, R4.reuse, R12, RZ ;  /* 0x0000000c0410723c */ /* 0x042fec00000018ff */
        /* <DEDUP_REMOVED lines=89> */
[CC--:B------:R-:W-:Y:S01]  /*128b0*/  FFMA.FTZ R33, R3.reuse, R104.reuse, R33 ;  /* 0x0000006803217223 */ /* 0x0c0fe20000010021 */
[----:B------:R-:W-:Y:S01]  /*128c0*/  FFMA.FTZ R104, R3, R104, R35 ;  /* 0x0000006803687223 */ /* 0x000fe20000010023 */
[----:B------:R-:W-:Y:S01]  /*128d0*/  I2FP.F32.S32 R35, R107 ;  /* 0x0000006b00237245 */ /* 0x000fe20000201400 */
[----:B--2---:R-:W-:Y:S01]  /*128e0*/  HMMA.16816.F32 R8, R124, R108, R8 ;  /* 0x0000006c7c08723c */ /* 0x004fe20000001808 */
[----:B------:R-:W-:Y:S01]  /*128f0*/  VIADD R107, R101, 0x11 ;  /* 0x00000011656b7836 */ /* 0x000fe20000000000 */
[----:B------:R-:W-:-:S02]  /*12900*/  FSEL R33, R33, -INF , !P6 ;  /* 0xff80000021217808 */ /* 0x000fc40007000000 */
[----:B------:R-:W-:Y:S01]  /*12910*/  FSEL R104, R104, -INF , !P4 ;  /* 0xff80000068687808 */ /* 0x000fe20006000000 */
[C---:B------:R-:W-:Y:S01]  /*12920*/  FFMA.FTZ R30, R3.reuse, R35, R30 ;  /* 0x00000023031e7223 */ /* 0x040fe2000001001e */
[----:B------:R-:W-:Y:S01]  /*12930*/  BAR.SYNC.DEFER_BLOCKING 0x0 ;  /* 0x0000000000007b1d */ /* 0x000fe20000010000 */
[C---:B------:R-:W-:Y:S01]  /*12940*/  ISETP.GE.AND P6, PT, R106.reuse, R105, PT ;  /* 0x000000696a00720c */ /* 0x040fe20003fc6270 */
[C---:B----4-:R-:W-:Y:S01]  /*12950*/  HMMA.16816.F32 R16, R124.reuse, R112, R16 ;  /* 0x000000707c10723c */ /* 0x050fe20000001810 */
[----:B------:R-:W-:Y:S02]  /*12960*/  I2FP.F32.S32 R108, R106 ;  /* 0x0000006a006c7245 */ /* 0x000fe40000201400 */
[----:B------:R-:W-:Y:S01]  /*12970*/  ISETP.GE.AND P4, PT, R106, R166, PT ;  /* 0x000000a66a00720c */ /* 0x000fe20003f86270 */
[----:B------:R-:W-:Y:S01]  /*12980*/  FFMA.FTZ R106, R3, R35, R28 ;  /* 0x00000023036a7223 */ /* 0x000fe2000001001c */
[----:B------:R-:W-:Y:S02]  /*12990*/  VIADD R35, R101, 0x10 ;  /* 0x0000001065237836 */ /* 0x000fe40000000000 */
[CC--:B------:R-:W-:Y:S01]  /*129a0*/  FFMA.FTZ R28, R3.reuse, R108.reuse, R31 ;  /* 0x0000006c031c7223 */ /* 0x0c0fe2000001001f */
[----:B------:R-:W-:Y:S01]  /*129b0*/  FSEL R30, R30, -INF , !P1 ;  /* 0xff8000001e1e7808 */ /* 0x000fe20004800000 */
[----:B------:R-:W-:Y:S01]  /*129c0*/  HMMA.16816.F32 R12, R124, R114, R12 ;  /* 0x000000727c0c723c */ /* 0x000fe2000000180c */
[----:B------:R-:W-:Y:S01]  /*129d0*/  FSEL R31, R106, -INF , !P5 ;  /* 0xff8000006a1f7808 */ /* 0x000fe20006800000 */
[----:B------:R-:W-:Y:S01]  /*129e0*/  FFMA.FTZ R29, R3, R108, R29 ;  /* 0x0000006c031d7223 */ /* 0x000fe2000001001d */
[----:B------:R-:W-:-:S02]  /*129f0*/  ISETP.GE.AND P5, PT, R35, R105, PT ;  /* 0x000000692300720c */ /* 0x000fc40003fa6270 */
[----:B------:R-:W-:Y:S01]  /*12a00*/  ISETP.GE.AND P1, PT, R35, R166, PT ;  /* 0x000000a62300720c */ /* 0x000fe20003f26270 */
[----:B------:R-:W-:Y:S01]  /*12a10*/  HMMA.16816.F32 R4, R124, R110, R4 ;  /* 0x0000006e7c04723c */ /* 0x000fe20000001804 */
        /* <DEDUP_REMOVED lines=9> */
[----:B------:R-:W-:-:S02]  /*12ab0*/  FSEL R131, R24, -INF , !P5 ;  /* 0xff80000018837808 */ /* 0x000fc40006800000 */
[----:B------:R-:W-:Y:S02]  /*12ac0*/  FSEL R186, R26, -INF , !P1 ;  /* 0xff8000001aba7808 */ /* 0x000fe40004800000 */
[C---:B------:R-:W-:Y:S02]  /*12ad0*/  ISETP.GE.AND P5, PT, R184.reuse, R105, PT ;  /* 0x00000069b800720c */ /* 0x040fe40003fa6270 */
[----:B------:R-:W-:Y:S02]  /*12ae0*/  ISETP.GE.AND P1, PT, R184, R166, PT ;  /* 0x000000a6b800720c */ /* 0x000fe40003f26270 */
[----:B------:R-:W-:Y:S02]  /*12af0*/  I2FP.F32.S32 R184, R184 ;  /* 0x000000b800b87245 */ /* 0x000fe40000201400 */
[----:B------:R-:W-:Y:S02]  /*12b00*/  I2FP.F32.S32 R24, R25 ;  /* 0x0000001900187245 */ /* 0x000fe40000201400 */
[----:B------:R-:W-:Y:S01]  /*12b10*/  ISETP.GE.AND P6, PT, R107, R105, PT ;  /* 0x000000696b00720c */ /* 0x000fe20003fc6270 */
[----:B------:R-:W-:Y:S01]  /*12b20*/  FFMA.FTZ R181, R3, R184, R20 ;  /* 0x000000b803b57223 */ /* 0x000fe20000010014 */
[----:B------:R-:W-:-:S02]  /*12b30*/  VIADD R20, R101, 0x20 ;  /* 0x0000002065147836 */ /* 0x000fc40000000000 */
[C---:B------:R-:W-:Y:S01]  /*12b40*/  FFMA.FTZ R184, R3.reuse, R184, R22 ;  /* 0x000000b803b87223 */ /* 0x040fe20000010016 */
[-C--:B------:R-:W-:Y:S01]  /*12b50*/  FFMA.FTZ R167, R3, R24.reuse, R21 ;  /* 0x0000001803a77223 */ /* 0x080fe20000010015 */
[----:B------:R-:W-:Y:S01]  /*12b60*/  VIADD R22, R101, 0x21 ;  /* 0x0000002165167836 */ /* 0x000fe20000000000 */
[----:B------:R-:W-:Y:S01]  /*12b70*/  FSEL R181, R181, -INF , !P5 ;  /* 0xff800000b5b57808 */ /* 0x000fe20006800000 */
[C---:B------:R-:W-:Y:S01]  /*12b80*/  FFMA.FTZ R23, R3.reuse, R24, R23 ;  /* 0x0000001803177223 */ /* 0x040fe20000010017 */
[----:B------:R-:W-:Y:S02]  /*12b90*/  I2FP.F32.S32 R21, R20 ;  /* 0x0000001400157245 */ /* 0x000fe40000201400 */
[----:B------:R-:W-:Y:S02]  /*12ba0*/  FSEL R184, R184, -INF , !P1 ;  /* 0xff800000b8b87808 */ /* 0x000fe40004800000 */
[C---:B------:R-:W-:Y:S01]  /*12bb0*/  ISETP.GE.AND P5, PT, R20.reuse, R105, PT ;  /* 0x000000691400720c */ /* 0x040fe20003fa6270 */
[CC--:B------:R-:W-:Y:S01]  /*12bc0*/  FFMA.FTZ R16, R3.reuse, R21.reuse, R16 ;  /* 0x0000001503107223 */ /* 0x0c0fe20000010010 */
[----:B------:R-:W-:Y:S01]  /*12bd0*/  ISETP.GE.AND P1, PT, R20, R166, PT ;  /* 0x000000a61400720c */ /* 0x000fe20003f26270 */
[----:B------:R-:W-:Y:S01]  /*12be0*/  FFMA.FTZ R18, R3, R21, R18 ;  /* 0x0000001503127223 */ /* 0x000fe20000010012 */
        /* <DEDUP_REMOVED lines=9> */
[----:B------:R-:W-:-:S02]  /*12c80*/  ISETP.GE.AND P4, PT, R107, R166, PT ;  /* 0x000000a66b00720c */ /* 0x000fc40003f86270 */
[----:B------:R-:W-:Y:S01]  /*12c90*/  I2FP.F32.S32 R16, R17 ;  /* 0x0000001100107245 */ /* 0x000fe20000201400 */
[CC--:B------:R-:W-:Y:S01]  /*12ca0*/  FFMA.FTZ R179, R3.reuse, R176.reuse, R12 ;  /* 0x000000b003b37223 */ /* 0x0c0fe2000001000c */
[----:B------:R-:W-:Y:S01]  /*12cb0*/  FFMA.FTZ R176, R3, R176, R14 ;  /* 0x000000b003b07223 */ /* 0x000fe2000001000e */
[----:B------:R-:W-:Y:S01]  /*12cc0*/  VIADD R12, R101, 0x30 ;  /* 0x00000030650c7836 */ /* 0x000fe20000000000 */
[----:B------:R-:W-:Y:S01]  /*12cd0*/  FSEL R127, R127, -INF , !P6 ;  /* 0xff8000007f7f7808 */ /* 0x000fe20007000000 */
[-C--:B------:R-:W-:Y:S01]  /*12ce0*/  FFMA.FTZ R173, R3, R16.reuse, R13 ;  /* 0x0000001003ad7223 */ /* 0x080fe2000001000d */
[----:B------:R-:W-:Y:S01]  /*12cf0*/  FSEL R172, R27, -INF , !P4 ;  /* 0xff8000001bac7808 */ /* 0x000fe20006000000 */
[----:B------:R-:W-:Y:S01]  /*12d00*/  VIADD R14, R101, 0x31 ;  /* 0x00000031650e7836 */ /* 0x000fe20000000000 */
[----:B------:R-:W-:Y:S01]  /*12d10*/  ISETP.GE.AND P6, PT, R25, R105, PT ;  /* 0x000000691900720c */ /* 0x000fe20003fc6270 */
[----:B------:R-:W-:Y:S01]  /*12d20*/  FFMA.FTZ R15, R3, R16, R15 ;  /* 0x00000010030f7223 */ /* 0x000fe2000001000f */
[----:B------:R-:W-:-:S02]  /*12d30*/  ISETP.GE.AND P4, PT, R25, R166, PT ;  /* 0x000000a61900720c */ /* 0x000fc40003f86270 */
[----:B------:R-:W-:Y:S02]  /*12d40*/  FSEL R179, R179, -INF , !P5 ;  /* 0xff800000b3b37808 */ /* 0x000fe40006800000 */
[----:B------:R-:W-:Y:S02]  /*12d50*/  FSEL R176, R176, -INF , !P1 ;  /* 0xff800000b0b07808 */ /* 0x000fe40004800000 */
        /* <DEDUP_REMOVED lines=8> */
[----:B------:R-:W-:-:S02]  /*12de0*/  ISETP.GE.AND P6, PT, R22, R105, PT ;  /* 0x000000691600720c */ /* 0x000fc40003fc6270 */
[----:B------:R-:W-:Y:S02]  /*12df0*/  ISETP.GE.AND P4, PT, R22, R166, PT ;  /* 0x000000a61600720c */ /* 0x000fe40003f86270 */
[----:B------:R-:W-:Y:S02]  /*12e00*/  FSEL R175, R175, -INF , !P6 ;  /* 0xff800000afaf7808 */ /* 0x000fe40007000000 */
[----:B------:R-:W-:Y:S02]  /*12e10*/  FSEL R178, R19, -INF , !P4 ;  /* 0xff80000013b27808 */ /* 0x000fe40006000000 */
[----:B------:R-:W-:Y:S02]  /*12e20*/  I2FP.F32.S32 R8, R14 ;  /* 0x0000000e00087245 */ /* 0x000fe40000201400 */
[C---:B------:R-:W-:Y:S02]  /*12e30*/  ISETP.GE.AND P6, PT, R17.reuse, R105, PT ;  /* 0x000000691100720c */ /* 0x040fe40003fc6270 */
[----:B------:R-:W-:Y:S01]  /*12e40*/  ISETP.GE.AND P4, PT, R17, R166, PT ;  /* 0x000000a61100720c */ /* 0x000fe20003f86270 */
        /* <DEDUP_REMOVED lines=10> */
[----:B------:R-:W-:Y:S02]  /*12ef0*/  FSEL R122, R122, -INF , !P5 ;  /* 0xff8000007a7a7808 */ /* 0x000fe40006800000 */
        /* <DEDUP_REMOVED lines=16> */
[----:B------:R-:W-:Y:S01]  /*13000*/  FFMA.FTZ R7, R3, R4, R7 ;  /* 0x0000000403077223 */ /* 0x000fe20000010007 */
[----:B------:R-:W-:-:S02]  /*13010*/  FSEL R9, R9, -INF , !P6 ;  /* 0xff80000009097808 */ /* 0x000fc40007000000 */
[----:B------:R-:W-:Y:S02]  /*13020*/  FSEL R125, R5, -INF , !P5 ;  /* 0xff800000057d7808 */ /* 0x000fe40006800000 */
[----:B------:R-:W-:Y:S02]  /*13030*/  FSEL R8, R8, -INF , !P4 ;  /* 0xff80000008087808 */ /* 0x000fe40006000000 */
[----:B------:R-:W-:Y:S01]  /*13040*/  FSEL R118, R7, -INF , !P1 ;  /* 0xff80000007767808 */ /* 0x000fe20004800000 */
        /* <DEDUP_REMOVED lines=45> */
[----:B------:R-:W2:Y:S01]  /*13320*/  LDG.E R12, desc[UR6][R18.64] ;  /* 0x00000006120c7981 */ /* 0x000ea2000c1e1900 */
[----:B------:R-:W-:-:S05]  /*13330*/  IMAD.WIDE R16, R4, 0x4, R158 ;  /* 0x0000000404107825 */ /* 0x000fca00078e029e */
[----:B------:R-:W2:Y:S01]  /*13340*/  LDG.E R11, desc[UR6][R16.64] ;  /* 0x00000006100b7981 */ /* 0x000ea2000c1e1900 */
[----:B------:R-:W-:Y:S02]  /*13350*/  IMAD.IADD R13, R13, 0x1, -R4 ;  /* 0x000000010d0d7824 */ /* 0x000fe400078e0a04 */
[----:B------:R-:W3:Y:S02]  /*13360*/  LDC.64 R4, c[0x0][0x230] ;  /* 0x00008c00ff047b82 */ /* 0x000ee40000000a00 */
[----:B------:R-:W-:-:S05]  /*13370*/  IMAD R10, R13, R10, -0x40 ;  /* 0xffffffc00d0a7424 */ /* 0x000fca00078e020a */
[----:B------:R-:W-:-:S05]  /*13380*/  SHF.R.S32.HI R13, RZ, 0x1f, R10 ;  /* 0x0000001fff0d7819 */ /* 0x000fca000001140a */
[----:B-1----:R-:W-:-:S04]  /*13390*/  IMAD R13, R13, R6, RZ ;  /* 0x000000060d0d7224 */ /* 0x002fc800078e02ff */
[----:B------:R-:W-:Y:S01]  /*133a0*/  IMAD R7, R10, R7, R13 ;  /* 0x000000070a077224 */ /* 0x000fe200078e020d */
[----:B--2---:R-:W-:Y:S01]  /*133b0*/  IADD3 R11, -R12, R11, RZ ;  /* 0x0000000b0c0b7210 */ /* 0x004fe20007ffe1ff */
[----:B------:R-:W-:-:S03]  /*133c0*/  IMAD.WIDE.U32 R12, R10, R6, RZ ;  /* 0x000000060a0c7225 */ /* 0x000fc600078e00ff */
[----:B------:R-:W-:Y:S01]  /*133d0*/  SHF.R.S32.HI R15, RZ, 0x1f, R11 ;  /* 0x0000001fff0f7819 */ /* 0x000fe2000001140b */
[----:B------:R-:W-:-:S04]  /*133e0*/  IMAD.IADD R13, R13, 0x1, R7 ;  /* 0x000000010d0d7824 */ /* 0x000fc800078e0207 */
[-C--:B---3--:R-:W-:Y:S02]  /*133f0*/  IMAD R6, R15, R4.reuse, RZ ;  /* 0x000000040f067224 */ /* 0x088fe400078e02ff */
[----:B------:R-:W-:-:S04]  /*13400*/  IMAD.WIDE.U32 R12, R11, R4, R12 ;  /* 0x000000040b0c7225 */ /* 0x000fc800078e000c */
[----:B------:R-:W-:Y:S02]  /*13410*/  IMAD R5, R11, R5, R6 ;  /* 0x000000050b057224 */ /* 0x000fe400078e0206 */
[----:B------:R-:W-:-:S03]  /*13420*/  IMAD.MOV.U32 R7, RZ, RZ, R12 ;  /* 0x000000ffff077224 */ /* 0x000fc600078e000c */
[----:B------:R-:W-:Y:S01]  /*13430*/  IADD3 R10, R13, R5, RZ ;  /* 0x000000050d0a7210 */ /* 0x000fe20007ffe0ff */
[----:B------:R-:W-:Y:S06]  /*13440*/  BRA `(.L_x_7245) ;  /* 0x00000000000c7947 */ /* 0x000fec0003800000 */
.L_x_7244:
[----:B------:R-:W1:Y:S02]  /*13450*/  LDC R7, c[0x0][0x248] ;  /* 0x00009200ff077b82 */ /* 0x000e640000000800 */
[----:B-1----:R-:W-:-:S04]  /*13460*/  LEA R7, -R7, RZ, 0x6 ;  /* 0x000000ff07077211 */ /* 0x002fc800078e31ff */
[----:B------:R-:W-:-:S07]  /*13470*/  SHF.R.S32.HI R10, RZ, 0x1f, R7 ;  /* 0x0000001fff0a7819 */ /* 0x000fce0000011407 */
.L_x_7245:
        /* <DEDUP_REMOVED lines=69> */
.L_x_7243:
[----:B-1----:R-:W-:Y:S01]  /*138d0*/  FMNMX.FTZ R4, R2, R9, !PT ;  /* 0x0000000902047209 */ /* 0x002fe20007810000 */
        /* <DEDUP_REMOVED lines=87> */
[----:B------:R-:W-:Y:S01]  /*13e50*/  FFMA.FTZ R123, R123, UR8, -R126 ;  /* 0x000000087b7b7c23 */ /* 0x000fe2000801087e */
[--C-:B------:R-:W-:Y:S01]  /*13e60*/  FFMA.FTZ R120, R120, UR8, -R121.reuse ;  /* 0x0000000878787c23 */ /* 0x100fe20008010879 */
[--C-:B------:R-:W-:Y:S01]  /*13e70*/  FFMA.FTZ R183, R110, UR8, -R121.reuse ;  /* 0x000000086eb77c23 */ /* 0x100fe20008010879 */
[--C-:B------:R-:W-:Y:S01]  /*13e80*/  FFMA.FTZ R125, R111, UR8, -R121.reuse ;  /* 0x000000086f7d7c23 */ /* 0x100fe20008010879 */
[----:B------:R-:W-:-:S02]  /*13e90*/  FFMA.FTZ R118, R118, UR8, -R121 ;  /* 0x0000000876767c23 */ /* 0x000fc40008010879 */
        /* <DEDUP_REMOVED lines=34> */
[----:B------:R-:W-:Y:S01]  /*140c0*/  MUFU.EX2 R131, R131 ;  /* 0x0000008300837308 */ /* 0x000fe20000000800 */
[-C--:B------:R-:W-:Y:S01]  /*140d0*/  FMUL.FTZ R28, R52, R109.reuse ;  /* 0x0000006d341c7220 */ /* 0x080fe20000410000 */
[-C--:B------:R-:W-:Y:S01]  /*140e0*/  FMUL.FTZ R29, R53, R109.reuse ;  /* 0x0000006d351d7220 */ /* 0x080fe20000410000 */
[C---:B------:R-:W-:Y:S01]  /*140f0*/  HMMA.16816.F32 R24, R104.reuse, R26, R48 ;  /* 0x0000001a6818723c */ /* 0x040fe20000001830 */
[----:B------:R-:W3:Y:S01]  /*14100*/  LDSM.16.MT88.4 R48, [R142+0xa000] ;  /* 0x00a000008e30783b */ /* 0x000ee20000004200 */
[-C--:B------:R-:W-:Y:S01]  /*14110*/  FMUL.FTZ R30, R54, R0.reuse ;  /* 0x00000000361e7220 */ /* 0x080fe20000410000 */
[-C--:B------:R-:W-:Y:S01]  /*14120*/  FMUL.FTZ R31, R55, R0.reuse ;  /* 0x00000000371f7220 */ /* 0x080fe20000410000 */
[-C--:B------:R-:W-:Y:S01]  /*14130*/  FMUL.FTZ R56, R56, R109.reuse ;  /* 0x0000006d38387220 */ /* 0x080fe20000410000 */
[----:B------:R-:W4:Y:S01]  /*14140*/  MUFU.EX2 R130, R130 ;  /* 0x0000008200827308 */ /* 0x000f220000000800 */
[C---:B-1----:R-:W-:Y:S01]  /*14150*/  HMMA.16816.F32 R4, R104.reuse, R8, R4 ;  /* 0x000000086804723c */ /* 0x042fe20000001804 */
[-C--:B------:R-:W-:Y:S01]  /*14160*/  FMUL.FTZ R57, R57, R109.reuse ;  /* 0x0000006d39397220 */ /* 0x080fe20000410000 */
        /* <DEDUP_REMOVED lines=9> */
[----:B------:R-:W-:Y:S01]  /*14200*/  LDSM.16.MT88.4 R76, [R141+0x8800] ;  /* 0x008800008d4c783b */ /* 0x000fe20000004200 */
[C---:B--2---:R-:W-:Y:S01]  /*14210*/  HMMA.16816.F32 R28, R104.reuse, R32, R28 ;  /* 0x00000020681c723c */ /* 0x044fe2000000181c */
[----:B------:R-:W-:Y:S01]  /*14220*/  FMUL.FTZ R13, R37, R109 ;  /* 0x0000006d250d7220 */ /* 0x000fe20000410000 */
[-C--:B------:R-:W-:Y:S01]  /*14230*/  FMUL.FTZ R14, R38, R0.reuse ;  /* 0x00000000260e7220 */ /* 0x080fe20000410000 */
[----:B------:R-:W1:Y:S01]  /*14240*/  MUFU.EX2 R127, R127 ;  /* 0x0000007f007f7308 */ /* 0x000e620000000800 */
[----:B----4-:R-:W-:Y:S01]  /*14250*/  F2FP.F16.F32.PACK_AB R68, R130, R131 ;  /* 0x000000838244723e */ /* 0x010fe200000000ff */
[-C--:B------:R-:W-:Y:S01]  /*14260*/  FMUL.FTZ R15, R39, R0.reuse ;  /* 0x00000000270f7220 */ /* 0x080fe20000410000 */
[C---:B------:R-:W-:Y:S01]  /*14270*/  HMMA.16816.F32 R32, R104.reuse, R34, R56 ;  /* 0x000000226820723c */ /* 0x040fe20000001838 */
[----:B------:R-:W2:Y:S01]  /*14280*/  LDSM.16.MT88.4 R56, [R141+0xa000] ;  /* 0x00a000008d38783b */ /* 0x000ea20000004200 */
[-C--:B------:R-:W-:Y:S01]  /*14290*/  FMUL.FTZ R40, R40, R109.reuse ;  /* 0x0000006d28287220 */ /* 0x080fe20000410000 */
[-C--:B------:R-:W-:Y:S01]  /*142a0*/  FMUL.FTZ R41, R41, R109.reuse ;  /* 0x0000006d29297220 */ /* 0x080fe20000410000 */
[-C--:B------:R-:W-:Y:S01]  /*142b0*/  FMUL.FTZ R42, R42, R0.reuse ;  /* 0x000000002a2a7220 */ /* 0x080fe20000410000 */
[----:B------:R-:W-:Y:S01]  /*142c0*/  MUFU.EX2 R129, R129 ;  /* 0x0000008100817308 */ /* 0x000fe20000000800 */
[-C--:B------:R-:W-:Y:S01]  /*142d0*/  FMUL.FTZ R43, R43, R0.reuse ;  /* 0x000000002b2b7220 */ /* 0x080fe20000410000 */
[C---:B------:R-:W-:Y:S01]  /*142e0*/  HMMA.16816.F32 R12, R104.reuse, R16, R12 ;  /* 0x00000010680c723c */ /* 0x040fe2000000180c */
[-C--:B------:R-:W-:Y:S01]  /*142f0*/  FMUL.FTZ R80, R80, R109.reuse ;  /* 0x0000006d50507220 */ /* 0x080fe20000410000 */
[-C--:B------:R-:W-:Y:S01]  /*14300*/  FMUL.FTZ R81, R81, R109.reuse ;  /* 0x0000006d51517220 */ /* 0x080fe20000410000 */
[-C--:B------:R-:W-:Y:S01]  /*14310*/  FMUL.FTZ R82, R82, R0.reuse ;  /* 0x0000000052527220 */ /* 0x080fe20000410000 */
[----:B------:R-:W-:Y:S01]  /*14320*/  FMUL.FTZ R83, R83, R0 ;  /* 0x0000000053537220 */ /* 0x000fe20000410000 */
[-C--:B------:R-:W-:Y:S01]  /*14330*/  FMUL.FTZ R36, R60, R109.reuse ;  /* 0x0000006d3c247220 */ /* 0x080fe20000410000 */
[----:B------:R-:W4:Y:S01]  /*14340*/  MUFU.EX2 R172, R172 ;  /* 0x000000ac00ac7308 */ /* 0x000f220000000800 */
[----:B-1----:R-:W-:Y:S01]  /*14350*/  F2FP.F16.F32.PACK_AB R70, R127, R128 ;  /* 0x000000807f46723e */ /* 0x002fe200000000ff */
[C---:B------:R-:W-:Y:S01]  /*14360*/  HMMA.16816.F32 R16, R104.reuse, R18, R40 ;  /* 0x000000126810723c */ /* 0x040fe20000001828 */
[----:B------:R-:W1:Y:S01]  /*14370*/  LDSM.16.MT88.4 R40, [R144+0xa000] ;  /* 0x00a000009028783b */ /* 0x000e620000004200 */
        /* <DEDUP_REMOVED lines=12> */
[----:B------:R-:W-:Y:S01]  /*14440*/  FMUL.FTZ R61, R85, R109 ;  /* 0x0000006d553d7220 */ /* 0x000fe20000410000 */
[----:B------:R-:W5:Y:S01]  /*14450*/  MUFU.EX2 R166, R166 ;  /* 0x000000a600a67308 */ /* 0x000f620000000800 */
[----:B----4-:R-:W-:Y:S01]  /*14460*/  F2FP.F16.F32.PACK_AB R69, R172, R129 ;  /* 0x00000081ac45723e */ /* 0x010fe200000000ff */
[-C--:B------:R-:W-:Y:S01]  /*14470*/  FMUL.FTZ R62, R86, R0.reuse ;  /* 0x00000000563e7220 */ /* 0x080fe20000410000 */
[-C--:B------:R-:W-:Y:S01]  /*14480*/  FMUL.FTZ R63, R87, R0.reuse ;  /* 0x00000000573f7220 */ /* 0x080fe20000410000 */
[----:B------:R-:W-:Y:S01]  /*14490*/  LDSM.16.MT88.4 R92, [R144+0x9000] ;  /* 0x00900000905c783b */ /* 0x000fe20000004200 */
[-C--:B------:R-:W-:Y:S01]  /*144a0*/  FMUL.FTZ R88, R88, R109.reuse ;  /* 0x0000006d58587220 */ /* 0x080fe20000410000 */
[-C--:B------:R-:W-:Y:S01]  /*144b0*/  FMUL.FTZ R89, R89, R109.reuse ;  /* 0x0000006d59597220 */ /* 0x080fe20000410000 */
[-C--:B------:R-:W-:Y:S01]  /*144c0*/  FMUL.FTZ R90, R90, R0.reuse ;  /* 0x000000005a5a7220 */ /* 0x080fe20000410000 */
[-C--:B------:R-:W-:Y:S01]  /*144d0*/  FMUL.FTZ R91, R91, R0.reuse ;  /* 0x000000005b5b7220 */ /* 0x080fe20000410000 */
[----:B------:R-:W-:Y:S01]  /*144e0*/  MUFU.EX2 R177, R177 ;  /* 0x000000b100b17308 */ /* 0x000fe20000000800 */
[----:B------:R-:W-:Y:S01]  /*144f0*/  FFMA.FTZ R169, R169, R109, R108 ;  /* 0x0000006da9a97223 */ /* 0x000fe2000001006c */
[----:B--2---:R-:W-:Y:S01]  /*14500*/  HMMA.16816.F32 R52, R104, R56, R52 ;  /* 0x000000386834723c */ /* 0x004fe20000001834 */
[----:B------:R-:W-:-:S02]  /*14510*/  FFMA.FTZ R0, R168, R0, R119 ;  /* 0x00000000a8007223 */ /* 0x000fc40000010077 */
[----:B------:R-:W-:Y:S02]  /*14520*/  FADD.FTZ R116, R116, R169 ;  /* 0x000000a974747221 */ /* 0x000fe40000010000 */
[----:B------:R-:W-:Y:S01]  /*14530*/  FADD.FTZ R101, R101, R0 ;  /* 0x0000000065657221 */ /* 0x000fe20000010000 */
[----:B-----5:R-:W-:Y:S01]  /*14540*/  F2FP.F16.F32.PACK_AB R71, R166, R167 ;  /* 0x000000a7a647723e */ /* 0x020fe200000000ff */
[----:B------:R-:W-:Y:S01]  /*14550*/  HMMA.16816.F32 R56, R104, R58, R80 ;  /* 0x0000003a6838723c */ /* 0x000fe20000001850 */
[----:B------:R-:W2:Y:S01]  /*14560*/  LDSM.16.MT88.4 R80, [R142+0x8800] ;  /* 0x008800008e50783b */ /* 0x000ea20000004200 */
[----:B------:R-:W-:Y:S01]  /*14570*/  MUFU.EX2 R182, R182 ;  /* 0x000000b600b67308 */ /* 0x000fe20000000800 */
[----:B------:R-:W-:Y:S01]  /*14580*/  FADD.FTZ R113, R113, R116 ;  /* 0x0000007471717221 */ /* 0x000fe20000010000 */
[----:B------:R-:W-:Y:S02]  /*14590*/  FADD.FTZ R2, R2, R101 ;  /* 0x0000006502027221 */ /* 0x000fe40000010000 */
[----:B------:R-:W-:Y:S01]  /*145a0*/  HMMA.16816.F32 R20, R68, R76, R20 ;  /* 0x0000004c4414723c */ /* 0x000fe20000001814 */
[----:B------:R-:W-:Y:S01]  /*145b0*/  FADD.FTZ R112, R112, R113 ;  /* 0x0000007170707221 */ /* 0x000fe20000010000 */
[----:B------:R-:W-:-:S02]  /*145c0*/  FADD.FTZ R2, R117, R2 ;  /* 0x0000000275027221 */ /* 0x000fc40000010000 */
[----:B------:R-:W-:Y:S02]  /*145d0*/  MUFU.EX2 R175, R175 ;  /* 0x000000af00af7308 */ /* 0x000fe40000000800 */
[----:B------:R-:W-:Y:S01]  /*145e0*/  HMMA.16816.F32 R24, R68, R78, R24 ;  /* 0x0000004e4418723c */ /* 0x000fe20000001818 */
[----:B------:R-:W4:Y:S01]  /*145f0*/  LDSM.16.MT88.4 R76, [R142+0xa800] ;  /* 0x00a800008e4c783b */ /* 0x000f220000004200 */
[----:B------:R-:W-:Y:S01]  /*14600*/  FADD.FTZ R129, R129, R2 ;  /* 0x0000000281817221 */ /* 0x000fe20000010000 */
[----:B------:R-:W-:-:S03]  /*14610*/  MOV R2, R115 ;  /* 0x0000007300027202 */ /* 0x000fc60000000f00 */
[----:B-1----:R-:W-:Y:S01]  /*14620*/  HMMA.16816.F32 R36, R104, R40, R36 ;  /* 0x000000286824723c */ /* 0x002fe20000001824 */
[----:B------:R-:W-:Y:S01]  /*14630*/  MUFU.EX2 R184, R184 ;  /* 0x000000b800b87308 */ /* 0x000fe20000000800 */
[----:B------:R-:W-:-:S04]  /*14640*/  FADD.FTZ R172, R172, R129 ;  /* 0x00000081acac7221 */ /* 0x000fc80000010000 */
[C---:B---3--:R-:W-:Y:S01]  /*14650*/  HMMA.16816.F32 R4, R68.reuse, R72, R4 ;  /* 0x000000484404723c */ /* 0x048fe20000001804 */
[----:B------:R-:W-:Y:S02]  /*14660*/  FADD.FTZ R167, R167, R172 ;  /* 0x000000aca7a77221 */ /* 0x000fe40000010000 */
[----:B------:R-:W-:Y:S02]  /*14670*/  MUFU.EX2 R179, R179 ;  /* 0x000000b300b37308 */ /* 0x000fe40000000800 */
[----:B------:R-:W-:Y:S01]  /*14680*/  FADD.FTZ R166, R166, R167 ;  /* 0x000000a7a6a67221 */ /* 0x000fe20000010000 */
[----:B------:R-:W-:Y:S01]  /*14690*/  HMMA.16816.F32 R8, R68, R74, R8 ;  /* 0x0000004a4408723c */ /* 0x000fe20000001808 */
[----:B------:R-:W1:Y:S04]  /*146a0*/  LDSM.16.MT88.4 R72, [R140+0x8800] ;  /* 0x008800008c48783b */ /* 0x000e680000004200 */
[----:B------:R-:W-:Y:S01]  /*146b0*/  MUFU.EX2 R178, R178 ;  /* 0x000000b200b27308 */ /* 0x000fe20000000800 */
[----:B------:R-:W-:Y:S01]  /*146c0*/  HMMA.16816.F32 R40, R104, R42, R64 ;  /* 0x0000002a6828723c */ /* 0x000fe20000001840 */
[----:B------:R-:W3:Y:S05]  /*146d0*/  LDSM.16.MT88.4 R64, [R140+0xa000] ;  /* 0x00a000008c40783b */ /* 0x000eea0000004200 */
[C---:B--2---:R-:W-:Y:S01]  /*146e0*/  HMMA.16816.F32 R12, R68.reuse, R80, R12 ;  /* 0x00000050440c723c */ /* 0x044fe2000000180c */
[----:B------:R-:W-:Y:S05]  /*146f0*/  MUFU.EX2 R173, R173 ;  /* 0x000000ad00ad7308 */ /* 0x000fea0000000800 */
[C---:B------:R-:W-:Y:S01]  /*14700*/  HMMA.16816.F32 R16, R68.reuse, R82, R16 ;  /* 0x000000524410723c */ /* 0x040fe20000001810 */
[----:B------:R-:W2:Y:S02]  /*14710*/  LDSM.16.MT88.4 R80, [R144+0xa800] ;  /* 0x00a800009050783b */ /* 0x000ea40000004200 */
[----:B------:R-:W-:Y:S03]  /*14720*/  MUFU.EX2 R174, R174 ;  /* 0x000000ae00ae7308 */ /* 0x000fe60000000800 */
[C---:B----4-:R-:W-:Y:S05]  /*14730*/  HMMA.16816.F32 R44, R68.reuse, R76, R44 ;  /* 0x0000004c442c723c */ /* 0x050fea000000182c */
[----:B------:R-:W-:Y:S01]  /*14740*/  MUFU.EX2 R122, R122 ;  /* 0x0000007a007a7308 */ /* 0x000fe20000000800 */
[C---:B------:R-:W-:Y:S01]  /*14750*/  HMMA.16816.F32 R48, R68.reuse, R78, R48 ;  /* 0x0000004e4430723c */ /* 0x040fe20000001830 */
[----:B------:R-:W4:Y:S06]  /*14760*/  LDSM.16.MT88.4 R76, [R140+0xa800] ;  /* 0x00a800008c4c783b */ /* 0x000f2c0000004200 */
[----:B------:R-:W5:Y:S01]  /*14770*/  MUFU.EX2 R181, R181 ;  /* 0x000000b500b57308 */ /* 0x000f620000000800 */
[C---:B-1----:R-:W-:Y:S07]  /*14780*/  HMMA.16816.F32 R28, R68.reuse, R72, R28 ;  /* 0x00000048441c723c */ /* 0x042fee000000181c */
[----:B------:R-:W-:Y:S01]  /*14790*/  MUFU.EX2 R123, R123 ;  /* 0x0000007b007b7308 */ /* 0x000fe20000000800 */
[----:B------:R-:W-:Y:S01]  /*147a0*/  HMMA.16816.F32 R32, R68, R74, R32 ;  /* 0x0000004a4420723c */ /* 0x000fe20000001820 */
[----:B------:R-:W1:Y:S05]  /*147b0*/  LDSM.16.MT88.4 R72, [R141+0xa800] ;  /* 0x00a800008d48783b */ /* 0x000e6a0000004200 */
[----:B---3--:R-:W-:Y:S01]  /*147c0*/  HMMA.16816.F32 R60, R104, R64, R60 ;  /* 0x00000040683c723c */ /* 0x008fe2000000183c */
[----:B------:R-:W3:Y:S01]  /*147d0*/  MUFU.EX2 R124, R124 ;  /* 0x0000007c007c7308 */ /* 0x000ee20000000800 */
[----:B-----5:R-:W-:-:S04]  /*147e0*/  F2FP.F16.F32.PACK_AB R108, R181, R122 ;  /* 0x0000007ab56c723e */ /* 0x020fc800000000ff */
[----:B------:R-:W-:Y:S01]  /*147f0*/  HMMA.16816.F32 R64, R104, R66, R88 ;  /* 0x000000426840723c */ /* 0x000fe20000001858 */
[----:B------:R-:W5:Y:S02]  /*14800*/  LDSM.16.MT88.4 R104, [R140+0xb000] ;  /* 0x00b000008c68783b */ /* 0x000f640000004200 */
[----:B------:R-:W-:Y:S03]  /*14810*/  MUFU.EX2 R120, R120 ;  /* 0x0000007800787308 */ /* 0x000fe60000000800 */
[C---:B--2---:R-:W-:Y:S05]  /*14820*/  HMMA.16816.F32 R36, R68.reuse, R80, R36 ;  /* 0x000000504424723c */ /* 0x044fea0000001824 */
[----:B------:R-:W2:Y:S01]  /*14830*/  MUFU.EX2 R183, R183 ;  /* 0x000000b700b77308 */ /* 0x000ea20000000800 */
[----:B------:R-:W-:Y:S01]  /*14840*/  HMMA.16816.F32 R40, R68, R82, R40 ;  /* 0x000000524428723c */ /* 0x000fe20000001828 */
[----:B------:R-:W-:Y:S01]  /*14850*/  LDSM.16.MT88.4 R80, [R141+0xb000] ;  /* 0x00b000008d50783b */ /* 0x000fe20000004200 */
[----:B---3--:R-:W-:-:S04]  /*14860*/  F2FP.F16.F32.PACK_AB R110, R124, R123 ;  /* 0x0000007b7c6e723e */ /* 0x008fc800000000ff */
[C---:B----4-:R-:W-:Y:S01]  /*14870*/  HMMA.16816.F32 R60, R68.reuse, R76, R60 ;  /* 0x0000004c443c723c */ /* 0x050fe2000000183c */
[----:B------:R-:W-:Y:S05]  /*14880*/  MUFU.EX2 R125, R125 ;  /* 0x0000007d007d7308 */ /* 0x000fea0000000800 */
[----:B------:R-:W-:Y:S03]  /*14890*/  HMMA.16816.F32 R64, R68, R78, R64 ;  /* 0x0000004e4440723c */ /* 0x000fe60000001840 */
[----:B------:R-:W3:Y:S01]  /*148a0*/  MUFU.EX2 R118, R118 ;  /* 0x0000007600767308 */ /* 0x000ee20000000800 */
[----:B--2---:R-:W-:-:S02]  /*148b0*/  F2FP.F16.F32.PACK_AB R109, R183, R120 ;  /* 0x00000078b76d723e */ /* 0x004fc400000000ff */
[C---:B-1----:R-:W-:Y:S06]  /*148c0*/  HMMA.16816.F32 R52, R68.reuse, R72, R52 ;  /* 0x000000484434723c */ /* 0x042fec0000001834 */
[----:B------:R-:W-:Y:S01]  /*148d0*/  HMMA.16816.F32 R56, R68, R74, R56 ;  /* 0x0000004a4438723c */ /* 0x000fe20000001838 */
[----:B------:R-:W1:Y:S06]  /*148e0*/  LDSM.16.MT88.4 R72, [R142+0x9000] ;  /* 0x009000008e48783b */ /* 0x000e6c0000004200 */
[----:B------:R-:W-:-:S02]  /*148f0*/  F2FP.F16.F32.PACK_AB R68, R182, R177 ;  /* 0x000000b1b644723e */ /* 0x000fc400000000ff */
[----:B------:R-:W-:Y:S01]  /*14900*/  F2FP.F16.F32.PACK_AB R69, R178, R179 ;  /* 0x000000b3b245723e */ /* 0x000fe200000000ff */
[----:B------:R-:W-:Y:S01]  /*14910*/  FADD.FTZ R179, R179, R166 ;  /* 0x000000a6b3b37221 */ /* 0x000fe20000010000 */
[----:B------:R-:W-:Y:S02]  /*14920*/  F2FP.F16.F32.PACK_AB R70, R184, R175 ;  /* 0x000000afb846723e */ /* 0x000fe400000000ff */
[----:B------:R-:W-:Y:S01]  /*14930*/  F2FP.F16.F32.PACK_AB R71, R174, R173 ;  /* 0x000000adae47723e */ /* 0x000fe200000000ff */
[----:B------:R-:W-:Y:S01]  /*14940*/  FADD.FTZ R178, R178, R179 ;  /* 0x000000b3b2b27221 */ /* 0x000fe20000010000 */
[----:B---3--:R-:W-:-:S05]  /*14950*/  F2FP.F16.F32.PACK_AB R111, R118, R125 ;  /* 0x0000007d766f723e */ /* 0x008fca00000000ff */
[C---:B------:R-:W-:Y:S01]  /*14960*/  HMMA.16816.F32 R96, R68.reuse, R92, R4 ;  /* 0x0000005c4460723c */ /* 0x040fe20000001804 */
[----:B------:R-:W2:Y:S05]  /*14970*/  LDSM.16.MT88.4 R4, [R140+0x9000] ;  /* 0x009000008c04783b */ /* 0x000eaa0000004200 */
[C---:B------:R-:W-:Y:S01]  /*14980*/  HMMA.16816.F32 R92, R68.reuse, R94, R8 ;  /* 0x0000005e445c723c */ /* 0x040fe20000001808 */
[----:B------:R-:W-:Y:S05]  /*14990*/  LDSM.16.MT88.4 R8, [R144+0xb000] ;  /* 0x00b000009008783b */ /* 0x000fea0000004200 */
[C---:B-----5:R-:W-:Y:S06]  /*149a0*/  HMMA.16816.F32 R84, R68.reuse, R104, R60 ;  /* 0x000000684454723c */ /* 0x060fec000000183c */
[C---:B------:R-:W-:Y:S01]  /*149b0*/  HMMA.16816.F32 R104, R68.reuse, R106, R64 ;  /* 0x0000006a4468723c */ /* 0x040fe20000001840 */
[----:B------:R-:W-:Y:S05]  /*149c0*/  LDSM.16.MT88.4 R64, [R144+0xb800] ;  /* 0x00b800009040783b */ /* 0x000fea0000004200 */
[C---:B-1----:R-:W-:Y:S01]  /*149d0*/  HMMA.16816.F32 R88, R68.reuse, R72, R12 ;  /* 0x000000484458723c */ /* 0x042fe2000000180c */
[----:B------:R-:W1:Y:S05]  /*149e0*/  LDSM.16.MT88.4 R12, [R141+0x9000] ;  /* 0x009000008d0c783b */ /* 0x000e6a0000004200 */
[C---:B------:R-:W-:Y:S01]  /*149f0*/  HMMA.16816.F32 R16, R68.reuse, R74, R16 ;  /* 0x0000004a4410723c */ /* 0x040fe20000001810 */
[----:B------:R-:W3:Y:S05]  /*14a00*/  LDSM.16.MT88.4 R72, [R142+0xb000] ;  /* 0x00b000008e48783b */ /* 0x000eea0000004200 */
[C---:B------:R-:W-:Y:S06]  /*14a10*/  HMMA.16816.F32 R76, R68.reuse, R80, R52 ;  /* 0x00000050444c723c */ /* 0x040fec0000001834 */
[C---:B--2---:R-:W-:Y:S06]  /*14a20*/  HMMA.16816.F32 R28, R68.reuse, R4, R28 ;  /* 0x00000004441c723c */ /* 0x044fec000000181c */
[C---:B------:R-:W-:Y:S06]  /*14a30*/  HMMA.16816.F32 R32, R68.reuse, R6, R32 ;  /* 0x000000064420723c */ /* 0x040fec0000001820 */
[C---:B------:R-:W-:Y:S01]  /*14a40*/  HMMA.16816.F32 R80, R68.reuse, R82, R56 ;  /* 0x000000524450723c */ /* 0x040fe20000001838 */
[----:B------:R-:W2:Y:S05]  /*14a50*/  LDSM.16.MT88.4 R56, [R140+0x9800] ;  /* 0x009800008c38783b */ /* 0x000eaa0000004200 */
[C---:B-1----:R-:W-:Y:S06]  /*14a60*/  HMMA.16816.F32 R20, R68.reuse, R12, R20 ;  /* 0x0000000c4414723c */ /* 0x042fec0000001814 */
[C---:B------:R-:W-:Y:S06]  /*14a70*/  HMMA.16816.F32 R24, R68.reuse, R14, R24 ;  /* 0x0000000e4418723c */ /* 0x040fec0000001818 */
[C---:B------:R-:W-:Y:S01]  /*14a80*/  HMMA.16816.F32 R12, R68.reuse, R8, R36 ;  /* 0x00000008440c723c */ /* 0x040fe20000001824 */
[----:B------:R-:W1:Y:S05]  /*14a90*/  LDSM.16.MT88.4 R36, [R144+0x9800] ;  /* 0x009800009024783b */ /* 0x000e6a0000004200 */
[C---:B------:R-:W-:Y:S01]  /*14aa0*/  HMMA.16816.F32 R8, R68.reuse, R10, R40 ;  /* 0x0000000a4408723c */ /* 0x040fe20000001828 */
[----:B------:R-:W4:Y:S05]  /*14ab0*/  LDSM.16.MT88.4 R40, [R142+0x9800] ;  /* 0x009800008e28783b */ /* 0x000f2a0000004200 */
[C---:B---3--:R-:W-:Y:S06]  /*14ac0*/  HMMA.16816.F32 R4, R68.reuse, R72, R44 ;  /* 0x000000484404723c */ /* 0x048fec000000182c */
[----:B------:R-:W-:Y:S01]  /*14ad0*/  HMMA.16816.F32 R72, R68, R74, R48 ;  /* 0x0000004a4448723c */ /* 0x000fe20000001830 */
[----:B------:R-:W3:Y:S05]  /*14ae0*/  LDSM.16.MT88.4 R48, [R141+0x9800] ;  /* 0x009800008d30783b */ /* 0x000eea0000004200 */
[C---:B------:R-:W-:Y:S01]  /*14af0*/  HMMA.16816.F32 R60, R108.reuse, R64, R12 ;  /* 0x000000406c3c723c */ /* 0x040fe2000000180c */
[----:B------:R-:W5:Y:S05]  /*14b00*/  LDSM.16.MT88.4 R12, [R141+0xb800] ;  /* 0x00b800008d0c783b */ /* 0x000f6a0000004200 */
[C---:B--2---:R-:W-:Y:S06]  /*14b10*/  HMMA.16816.F32 R52, R108.reuse, R56, R28 ;  /* 0x000000386c34723c */ /* 0x044fec000000181c */
[C---:B------:R-:W-:Y:S06]  /*14b20*/  HMMA.16816.F32 R56, R108.reuse, R58, R32 ;  /* 0x0000003a6c38723c */ /* 0x040fec0000001820 */
[C---:B-1----:R-:W-:Y:S06]  /*14b30*/  HMMA.16816.F32 R96, R108.reuse, R36, R96 ;  /* 0x000000246c60723c */ /* 0x042fec0000001860 */
[C---:B------:R-:W-:Y:S06]  /*14b40*/  HMMA.16816.F32 R92, R108.reuse, R38, R92 ;  /* 0x000000266c5c723c */ /* 0x040fec000000185c */
[C---:B----4-:R-:W-:Y:S01]  /*14b50*/  HMMA.16816.F32 R36, R108.reuse, R40, R88 ;  /* 0x000000286c24723c */ /* 0x050fe20000001858 */
[----:B------:R-:W1:Y:S05]  /*14b60*/  LDSM.16.MT88.4 R88, [R140+0xb800] ;  /* 0x00b800008c58783b */ /* 0x000e6a0000004200 */
[C---:B------:R-:W-:Y:S01]  /*14b70*/  HMMA.16816.F32 R40, R108.reuse, R42, R16 ;  /* 0x0000002a6c28723c */ /* 0x040fe20000001810 */
[----:B------:R-:W2:Y:S05]  /*14b80*/  LDSM.16.MT88.4 R16, [R142+0xb800] ;  /* 0x00b800008e10783b */ /* 0x000eaa0000004200 */
[C---:B---3--:R-:W-:Y:S06]  /*14b90*/  HMMA.16816.F32 R44, R108.reuse, R48, R20 ;  /* 0x000000306c2c723c */ /* 0x048fec0000001814 */
[C---:B------:R-:W-:Y:S06]  /*14ba0*/  HMMA.16816.F32 R48, R108.reuse, R50, R24 ;  /* 0x000000326c30723c */ /* 0x040fec0000001818 */
[C---:B------:R-:W-:Y:S06]  /*14bb0*/  HMMA.16816.F32 R64, R108.reuse, R66, R8 ;  /* 0x000000426c40723c */ /* 0x040fec0000001808 */
[C---:B-----5:R-:W-:Y:S06]  /*14bc0*/  HMMA.16816.F32 R76, R108.reuse, R12, R76 ;  /* 0x0000000c6c4c723c */ /* 0x060fec000000184c */
[C---:B------:R-:W-:Y:S06]  /*14bd0*/  HMMA.16816.F32 R80, R108.reuse, R14, R80 ;  /* 0x0000000e6c50723c */ /* 0x040fec0000001850 */
[C---:B-1----:R-:W-:Y:S06]  /*14be0*/  HMMA.16816.F32 R84, R108.reuse, R88, R84 ;  /* 0x000000586c54723c */ /* 0x042fec0000001854 */
[C---:B--2---:R-:W-:Y:S06]  /*14bf0*/  HMMA.16816.F32 R68, R108.reuse, R16, R4 ;  /* 0x000000106c44723c */ /* 0x044fec0000001804 */
[----:B------:R-:W-:Y:S01]  /*14c00*/  HMMA.16816.F32 R72, R108, R18, R72 ;  /* 0x000000126c48723c */ /* 0x000fe20000001848 */
[----:B------:R-:W-:Y:S01]  /*14c10*/  FADD.FTZ R5, R131, R112 ;  /* 0x0000007083057221 */ /* 0x000fe20000010000 */
[----:B------:R-:W-:-:S03]  /*14c20*/  FADD.FTZ R7, R173, R178 ;  /* 0x000000b2ad077221 */ /* 0x000fc60000010000 */
[----:B------:R-:W-:Y:S01]  /*14c30*/  FADD.FTZ R5, R130, R5 ;  /* 0x0000000582057221 */ /* 0x000fe20000010000 */
[----:B------:R-:W-:Y:S01]  /*14c40*/  HMMA.16816.F32 R88, R108, R90, R104 ;  /* 0x0000005a6c58723c */ /* 0x000fe20000001868 */
[----:B------:R-:W-:Y:S02]  /*14c50*/  FADD.FTZ R7, R174, R7 ;  /* 0x00000007ae077221 */ /* 0x000fe40000010000 */
[----:B------:R-:W-:Y:S02]  /*14c60*/  FADD.FTZ R0, R128, R5 ;  /* 0x0000000580007221 */ /* 0x000fe40000010000 */
[----:B------:R-:W-:Y:S02]  /*14c70*/  FADD.FTZ R120, R120, R7 ;  /* 0x0000000778787221 */ /* 0x000fe40000010000 */
[----:B------:R-:W-:Y:S02]  /*14c80*/  FADD.FTZ R0, R127, R0 ;  /* 0x000000007f007221 */ /* 0x000fe40000010000 */
[----:B------:R-:W-:-:S02]  /*14c90*/  FADD.FTZ R120, R183, R120 ;  /* 0x00000078b7787221 */ /* 0x000fc40000010000 */
[----:B------:R-:W-:Y:S01]  /*14ca0*/  FADD.FTZ R177, R177, R0 ;  /* 0x00000000b1b17221 */ /* 0x000fe20000010000 */
[----:B------:R-:W-:Y:S01]  /*14cb0*/  MOV R0, R114 ;  /* 0x0000007200007202 */ /* 0x000fe20000000f00 */
[----:B------:R-:W-:Y:S02]  /*14cc0*/  FADD.FTZ R125, R125, R120 ;  /* 0x000000787d7d7221 */ /* 0x000fe40000010000 */
        /* <DEDUP_REMOVED lines=8> */
.L_x_7240:
        /* <DEDUP_REMOVED lines=13> */
.L_x_7250:
        /* <DEDUP_REMOVED lines=58> */
[-C--:B-1----:R-:W-:Y:S04]  /*151c0*/  IMAD R0, R13, R6.reuse, RZ ;  /* 0x000000060d007224 */ /* 0x082fe800078e02ff */
[C---:B------:R-:W-:Y:S02]  /*151d0*/  IMAD R0, R11.reuse, R7, R0 ;  /* 0x000000070b007224 */ /* 0x040fe400078e0200 */
[----:B--2---:R-:W-:Y:S02]  /*151e0*/  IMAD.IADD R2, R2, 0x1, -R9 ;  /* 0x0000000102027824 */ /* 0x004fe400078e0a09 */
[----:B------:R-:W-:Y:S03]  /*151f0*/  IMAD.WIDE.U32 R8, R11, R6, RZ ;  /* 0x000000060b087225 */ /* 0x000fe600078e00ff */
[----:B------:R-:W-:Y:S02]  /*15200*/  SHF.R.S32.HI R7, RZ, 0x1f, R2 ;  /* 0x0000001fff077819 */ /* 0x000fe40000011402 */
[----:B------:R-:W-:Y:S03]  /*15210*/  IADD3 R9, R9, R0, RZ ;  /* 0x0000000009097210 */ /* 0x000fe60007ffe0ff */
[-C--:B---3--:R-:W-:Y:S02]  /*15220*/  IMAD R7, R7, R4.reuse, RZ ;  /* 0x0000000407077224 */ /* 0x088fe400078e02ff */
[C---:B------:R-:W-:Y:S04]  /*15230*/  IMAD.WIDE.U32 R8, R2.reuse, R4, R8 ;  /* 0x0000000402087225 */ /* 0x040fe800078e0008 */
[----:B------:R-:W-:Y:S01]  /*15240*/  IMAD R7, R2, R5, R7 ;  /* 0x0000000502077224 */ /* 0x000fe200078e0207 */
[----:B------:R-:W-:Y:S03]  /*15250*/  MOV R107, R8 ;  /* 0x00000008006b7202 */ /* 0x000fe60000000f00 */
[----:B------:R-:W-:Y:S07]  /*15260*/  IMAD.IADD R2, R9, 0x1, R7 ;  /* 0x0000000109027824 */ /* 0x000fee00078e0207 */
.L_x_7247:
        /* <DEDUP_REMOVED lines=23> */
[----:B------:R-:W-:Y:S02]  /*153e0*/  IADD3 R177, P0, R154, R173, RZ ;  /* 0x000000ad9ab17210 */ /* 0x000fe40007f1e0ff */
[-CC-:B------:R-:W-:Y:S01]  /*153f0*/  @P2 LEA.HI.X R173, R173, R171.reuse, R2.reuse, 0x1, P1 ;  /* 0x000000abadad2211 */ /* 0x180fe200008f0c02 */
[----:B------:R-:W-:Y:S01]  /*15400*/  @!PT LDS RZ, [RZ] ;  /* 0x00000000fffff984 */ /* 0x000fe20000000800 */
[----:B------:R-:W-:Y:S01]  /*15410*/  @!PT LDS RZ, [RZ] ;  /* 0x00000000fffff984 */ /* 0x000fe20000000800 */
[----:B------:R-:W-:Y:S01]  /*15420*/  @!PT LDS RZ, [RZ] ;  /* 0x00000000fffff984 */ /* 0x000fe20000000800 */
[----:B------:R-:W-:Y:S01]  /*15430*/  @P4 LDGSTS.E.BYPASS.LTC128B.128 [R157+0x8800], desc[UR6][R178.64] ;  /* 0x08800000b29d4fae */ /* 0x000fe2000b901d46 */
[-C--:B------:R-:W-:Y:S01]  /*15440*/  @P4 LEA R180, P5, R177, R170.reuse, 0x1 ;  /* 0x000000aab1b44211 */ /* 0x080fe200078a08ff */
[----:B------:R-:W-:Y:S01]  /*15450*/  IMAD.X R0, R153, 0x1, R2, P0 ;  /* 0x0000000199007824 */ /* 0x000fe200000e0602 */
[C---:B------:R-:W-:Y:S01]  /*15460*/  @P2 LEA R170, P0, R177.reuse, R170, 0x1 ;  /* 0x000000aab1aa2211 */ /* 0x040fe200078008ff */
[----:B------:R-:W-:Y:S03]  /*15470*/  @!P4 STS.128 [R157+0x8800], RZ ;  /* 0x008800ff9d00c388 */ /* 0x000fe60000000c00 */
[CCC-:B------:R-:W-:Y:S01]  /*15480*/  @P4 LEA.HI.X R181, R177.reuse, R171.reuse, R0.reuse, 0x1, P5 ;  /* 0x000000abb1b54211 */ /* 0x1c0fe200028f0c00 */
[----:B------:R-:W-:Y:S01]  /*15490*/  @!PT LDS RZ, [RZ] ;  /* 0x00000000fffff984 */ /* 0x000fe20000000800 */
[----:B------:R-:W-:Y:S01]  /*154a0*/  @!PT LDS RZ, [RZ] ;  /* 0x00000000fffff984 */ /* 0x000fe20000000800 */
[----:B------:R-:W-:Y:S01]  /*154b0*/  @!PT LDS RZ, [RZ] ;  /* 0x00000000fffff984 */ /* 0x000fe20000000800 */
[----:B------:R-:W-:Y:S01]  /*154c0*/  @P2 LDGSTS.E.BYPASS.LTC128B.128 [R157+0xa800], desc[UR6][R174.64+0x80] ;  /* 0x0a800080ae9d2fae */ /* 0x000fe2000b901d46 */
[----:B------:R-:W-:Y:S02]  /*154d0*/  @P2 LEA.HI.X R171, R177, R171, R0, 0x1, P0 ;  /* 0x000000abb1ab2211 */ /* 0x000fe400000f0c00 */
        /* <DEDUP_REMOVED lines=26> */
[----:B------:R-:W0:Y:S01]  /*15680*/  LDGDEPBAR ;  /* 0x00000000000079af */ /* 0x000e220000000000 */
[----:B-1----:R-:W-:Y:S03]  /*15690*/  IMAD.MOV.U32 R170, RZ, RZ, R106 ;  /* 0x000000ffffaa7224 */ /* 0x002fe600078e006a */
[----:B------:R-:W1:Y:S01]  /*156a0*/  LDSM.16.M88.4 R124, [R149+0x5800] ;  /* 0x00580000957c783b */ /* 0x000e620000000200 */
[----:B------:R-:W-:Y:S03]  /*156b0*/  IMAD.MOV.U32 R171, RZ, RZ, R107 ;  /* 0x000000ffffab7224 */ /* 0x000fe600078e006b */
        /* <DEDUP_REMOVED lines=10> */
[C---:B-1----:R-:W-:Y:S06]  /*15760*/  HMMA.16816.F32 R28, R108.reuse, R124, RZ ;  /* 0x0000007c6c1c723c */ /* 0x042fec00000018ff */
[----:B------:R-:W-:Y:S01]  /*15770*/  HMMA.16816.F32 R32, R108, R126, RZ ;  /* 0x0000007e6c20723c */ /* 0x000fe200000018ff */
[----:B------:R-:W1:Y:S04]  /*15780*/  LDSM.16.M88.4 R108, [R137] ;  /* 0x00000000896c783b */ /* 0x000e680000000200 */
        /* <DEDUP_REMOVED lines=9> */
[C---:B-1----:R-:W-:Y:S06]  /*15820*/  HMMA.16816.F32 R28, R112.reuse, R108, R28 ;  /* 0x0000006c701c723c */ /* 0x042fec000000181c */
[----:B------:R-:W-:Y:S01]  /*15830*/  HMMA.16816.F32 R32, R112, R110, R32 ;  /* 0x0000006e7020723c */ /* 0x000fe20000001820 */
[----:B------:R-:W1:Y:S04]  /*15840*/  LDSM.16.M88.4 R108, [R143+0x5000] ;  /* 0x005000008f6c783b */ /* 0x000e680000000200 */
[----:B------:R-:W3:Y:S01]  /*15850*/  LDSM.16.M88.4 R112, [R143+0x5800] ;  /* 0x005800008f70783b */ /* 0x000ee20000000200 */
[C---:B--2---:R-:W-:Y:S06]  /*15860*/  HMMA.16816.F32 R4, R116.reuse, R120, R4 ;  /* 0x000000787404723c */ /* 0x044fec0000001804 */
        /* <DEDUP_REMOVED lines=120> */
[----:B------:R-:W-:Y:S01]  /*15ff0*/  SEL R113, R113, R110, !P5 ;  /* 0x0000006e71717207 */ /* 0x000fe20006800000 */
[----:B------:R-:W1:Y:S01]  /*16000*/  LDC.64 R108, c[0x0][0x248] ;  /* 0x00009200ff6c7b82 */ /* 0x000e620000000a00 */
        /* <DEDUP_REMOVED lines=18> */
[----:B------:R-:W-:Y:S04]  /*16130*/  IMAD R109, R2, R107, R109 ;  /* 0x0000006b026d7224 */ /* 0x000fe800078e026d */
[----:B------:R-:W-:Y:S01]  /*16140*/  IMAD.IADD R2, R111, 0x1, R109 ;  /* 0x000000016f027824 */ /* 0x000fe200078e026d */
[----:B------:R-:W-:Y:S07]  /*16150*/  MOV R111, R110 ;  /* 0x0000006e006f7202 */ /* 0x000fee0000000f00 */
.L_x_7249:
        /* <DEDUP_REMOVED lines=21> */
[C-C-:B------:R-:W-:Y:S01]  /*162b0*/  @P4 LEA.HI.X R119, R107.reuse, R163, R2.reuse, 0x1, P6 ;  /* 0x000000a36b774211 */ /* 0x140fe200030f0c02 */
[----:B------:R1:W-:Y:S01]  /*162c0*/  @!P2 STS.128 [R157+0x6000], RZ ;  /* 0x006000ff9d00a388 */ /* 0x0003e20000000c00 */
[----:B------:R-:W-:Y:S02]  /*162d0*/  IADD3 R111, P0, R152, R107, RZ ;  /* 0x0000006b986f7210 */ /* 0x000fe40007f1e0ff */
[-CC-:B------:R-:W-:Y:S01]  /*162e0*/  @P2 LEA.HI.X R107, R107, R163.reuse, R2.reuse, 0x1, P1 ;  /* 0x000000a36b6b2211 */ /* 0x180fe200008f0c02 */
        /* <DEDUP_REMOVED lines=8> */
[----:B------:R-:W-:Y:S02]  /*16370*/  IMAD.MOV.U32 R160, RZ, RZ, R114 ;  /* 0x000000ffffa07224 */ /* 0x000fe400078e0072 */
        /* <DEDUP_REMOVED lines=29> */
.L_x_7248:
[----:B------:R-:W-:Y:S01]  /*16550*/  IADD3 R120, R161, -0x1, RZ ;  /* 0xffffffffa1787810 */ /* 0x000fe20007ffe0ff */
[----:B-1----:R-:W-:Y:S03]  /*16560*/  LDSM.16.MT88.4 R116, [R141+0x8000] ;  /* 0x008000008d74783b */ /* 0x002fe60000004200 */
        /* <DEDUP_REMOVED lines=10> */
[C---:B------:R-:W-:Y:S01]  /*16610*/  FFMA.FTZ R10, R3.reuse, R109, R10 ;  /* 0x0000006d030a7223 */ /* 0x040fe2000001000a */
[----:B------:R-:W-:Y:S01]  /*16620*/  I2FP.F32.S32 R107, R107 ;  /* 0x0000006b006b7245 */ /* 0x000fe20000201400 */
[CC--:B------:R-:W-:Y:S01]  /*16630*/  FFMA.FTZ R11, R3.reuse, R104.reuse, R11 ;  /* 0x00000068030b7223 */ /* 0x0c0fe2000001000b */
[C---:B------:R-:W-:Y:S01]  /*16640*/  FFMA.FTZ R9, R3.reuse, R104, R9 ;  /* 0x0000006803097223 */ /* 0x040fe20000010009 */
[C---:B------:R-:W-:Y:S01]  /*16650*/  IADD3 R104, R0.reuse, 0x19, RZ ;  /* 0x0000001900687810 */ /* 0x040fe20007ffe0ff */
        /* <DEDUP_REMOVED lines=24> */
[----:B------:R-:W-:Y:S02]  /*167e0*/  FMNMX.FTZ R104, R8, R107, !PT ;  /* 0x0000006b08687209 */ /* 0x000fe40007810000 */
[C---:B------:R-:W-:Y:S01]  /*167f0*/  IADD3 R108, R0.reuse, 0x28, RZ ;  /* 0x00000028006c7810 */ /* 0x040fe20007ffe0ff */
[----:B------:R-:W-:Y:S01]  /*16800*/  FFMA.FTZ R15, R3, R2, R15 ;  /* 0x00000002030f7223 */ /* 0x000fe2000001000f */
[----:B------:R-:W-:Y:S01]  /*16810*/  FMNMX.FTZ R107, R11, R106, !PT ;  /* 0x0000006a0b6b7209 */ /* 0x000fe20007810000 */
[----:B------:R-:W-:Y:S01]  /*16820*/  FFMA.FTZ R13, R3, R2, R13 ;  /* 0x00000002030d7223 */ /* 0x000fe2000001000d */
[----:B------:R-:W-:Y:S02]  /*16830*/  FMNMX.FTZ R109, R9, R104, !PT ;  /* 0x00000068096d7209 */ /* 0x000fe40007810000 */
[----:B------:R-:W-:Y:S02]  /*16840*/  IADD3 R2, R0, 0x21, RZ ;  /* 0x0000002100027810 */ /* 0x000fe40007ffe0ff */
        /* <DEDUP_REMOVED lines=10> */
[----:B------:R-:W-:Y:S02]  /*168f0*/  IADD3 R2, R0, 0x29, RZ ;  /* 0x0000002900027810 */ /* 0x000fe40007ffe0ff */
[----:B------:R-:W-:Y:S02]  /*16900*/  FMNMX.FTZ R106, R18, R111, !PT ;  /* 0x0000006f126a7209 */ /* 0x000fe40007810000 */
        /* <DEDUP_REMOVED lines=49> */
[----:B------:R-:W-:Y:S01]  /*16c20*/  FSETP.NEU.FTZ.AND P0, PT, R0, -INF , PT ;  /* 0xff8000000000780b */ /* 0x000fe20003f1d000 */
[----:B------:R-:W1:Y:S01]  /*16c30*/  LDSM.16.MT88.4 R108, [R144+0x8000] ;  /* 0x00800000906c783b */ /* 0x000e620000004200 */
[----:B------:R-:W-:Y:S01]  /*16c40*/  FADD.FTZ R105, -R2, R101 ;  /* 0x0000006502697221 */ /* 0x000fe20000010100 */
[----:B------:R-:W-:Y:S01]  /*16c50*/  FMUL.FTZ R101, R104, UR4 ;  /* 0x0000000468657c20 */ /* 0x000fe20008410000 */
[----:B------:R-:W-:Y:S01]  /*16c60*/  FSEL R127, R127, RZ, P0 ;  /* 0x000000ff7f7f7208 */ /* 0x000fe20000000000 */
[C---:B------:R-:W-:Y:S01]  /*16c70*/  FMUL.FTZ R126, R2.reuse, UR4 ;  /* 0x00000004027e7c20 */ /* 0x040fe20008410000 */
[----:B------:R-:W-:Y:S01]  /*16c80*/  FMUL.FTZ R106, R105, UR4 ;  /* 0x00000004696a7c20 */ /* 0x000fe20008410000 */
[----:B------:R-:W-:Y:S02]  /*16c90*/  FSETP.NEU.FTZ.AND P0, PT, R2, -INF , PT ;  /* 0xff8000000200780b */ /* 0x000fe40003f1d000 */
[--C-:B------:R-:W-:Y:S01]  /*16ca0*/  FFMA.FTZ R122, R10, UR4, -R127.reuse ;  /* 0x000000040a7a7c23 */ /* 0x100fe2000801087f */
[----:B------:R2:W3:Y:S01]  /*16cb0*/  MUFU.EX2 R104, R106 ;  /* 0x0000006a00687308 */ /* 0x0004e20000000800 */
[----:B------:R-:W-:Y:S01]  /*16cc0*/  FSEL R126, R126, RZ, P0 ;  /* 0x000000ff7e7e7208 */ /* 0x000fe20000000000 */
[--C-:B------:R-:W-:Y:S01]  /*16cd0*/  FFMA.FTZ R105, R11, UR4, -R127.reuse ;  /* 0x000000040b697c23 */ /* 0x100fe2000801087f */
[--C-:B------:R-:W-:Y:S01]  /*16ce0*/  FFMA.FTZ R124, R6, UR4, -R127.reuse ;  /* 0x00000004067c7c23 */ /* 0x100fe2000801087f */
[--C-:B------:R-:W-:Y:S01]  /*16cf0*/  FFMA.FTZ R107, R7, UR4, -R127.reuse ;  /* 0x00000004076b7c23 */ /* 0x100fe2000801087f */
[--C-:B------:R-:W-:Y:S01]  /*16d00*/  FFMA.FTZ R173, R30, UR4, -R127.reuse ;  /* 0x000000041ead7c23 */ /* 0x100fe2000801087f */
[--C-:B------:R-:W-:Y:S01]  /*16d10*/  FFMA.FTZ R121, R8, UR4, -R126.reuse ;  /* 0x0000000408797c23 */ /* 0x100fe2000801087e */
[--C-:B------:R-:W-:Y:S01]  /*16d20*/  FFMA.FTZ R125, R4, UR4, -R126.reuse ;  /* 0x00000004047d7c23 */ /* 0x100fe2000801087e */
[--C-:B------:R-:W-:Y:S02]  /*16d30*/  FFMA.FTZ R123, R5, UR4, -R126.reuse ;  /* 0x00000004057b7c23 */ /* 0x100fe4000801087e */
[----:B------:R-:W4:Y:S01]  /*16d40*/  MUFU.EX2 R101, R101 ;  /* 0x0000006500657308 */ /* 0x000f220000000800 */
[--C-:B------:R-:W-:Y:S01]  /*16d50*/  FFMA.FTZ R128, R12, UR4, -R126.reuse ;  /* 0x000000040c807c23 */ /* 0x100fe2000801087e */
[--C-:B------:R-:W-:Y:S01]  /*16d60*/  FFMA.FTZ R129, R13, UR4, -R126.reuse ;  /* 0x000000040d817c23 */ /* 0x100fe2000801087e */
[--C-:B------:R-:W-:Y:S01]  /*16d70*/  FFMA.FTZ R131, R21, UR4, -R126.reuse ;  /* 0x0000000415837c23 */ /* 0x100fe2000801087e */
[--C-:B------:R-:W-:Y:S01]  /*16d80*/  FFMA.FTZ R130, R24, UR4, -R126.reuse ;  /* 0x0000000418827c23 */ /* 0x100fe2000801087e */
[--C-:B------:R-:W-:Y:S01]  /*16d90*/  FFMA.FTZ R30, R31, UR4, -R127.reuse ;  /* 0x000000041f1e7c23 */ /* 0x100fe2000801087f */
[----:B------:R-:W-:Y:S01]  /*16da0*/  FFMA.FTZ R31, R34, UR4, -R127 ;  /* 0x00000004221f7c23 */ /* 0x000fe2000801087f */
[--C-:B------:R-:W-:Y:S01]  /*16db0*/  FFMA.FTZ R28, R28, UR4, -R126.reuse ;  /* 0x000000041c1c7c23 */ /* 0x100fe2000801087e */
[----:B--2---:R-:W-:Y:S02]  /*16dc0*/  FFMA.FTZ R106, R9, UR4, -R126 ;  /* 0x00000004096a7c23 */ /* 0x004fe4000801087e */
        /* <DEDUP_REMOVED lines=72> */
[----:B------:R-:W-:Y:S01]  /*17250*/  MUFU.EX2 R128, R128 ;  /* 0x0000008000807308 */ /* 0x000fe20000000800 */
[----:B----4-:R-:W-:Y:S01]  /*17260*/  F2FP.F16.F32.PACK_AB R98, R106, R121 ;  /* 0x000000796a62723e */ /* 0x010fe200000000ff */
[C---:B------:R-:W-:Y:S01]  /*17270*/  FMUL.FTZ R12, R104.reuse, R88 ;  /* 0x00000058680c7220 */ /* 0x040fe20000410000 */
[C---:B------:R-:W-:Y:S01]  /*17280*/  FMUL.FTZ R13, R104.reuse, R89 ;  /* 0x00000059680d7220 */ /* 0x040fe20000410000 */
[----:B------:R-:W-:Y:S01]  /*17290*/  FFMA.FTZ R124, R101, R168, R124 ;  /* 0x000000a8657c7223 */ /* 0x000fe2000001007c */
[----:B------:R-:W-:Y:S01]  /*172a0*/  ISETP.GT.AND P0, PT, R161, 0x1, PT ;  /* 0x00000001a100780c */ /* 0x000fe20003f04270 */
[----:B------:R-:W-:Y:S01]  /*172b0*/  FFMA.FTZ R125, R104, R169, R125 ;  /* 0x000000a9687d7223 */ /* 0x000fe2000001007d */
[----:B------:R-:W-:Y:S01]  /*172c0*/  MOV R161, R120 ;  /* 0x0000007800a17202 */ /* 0x000fe20000000f00 */
[C---:B-1----:R-:W-:Y:S02]  /*172d0*/  HMMA.16816.F32 R4, R96.reuse, R108, R4 ;  /* 0x0000006c6004723c */ /* 0x042fe40000001804 */
[----:B------:R-:W-:Y:S03]  /*172e0*/  MUFU.EX2 R131, R131 ;  /* 0x0000008300837308 */ /* 0x000fe60000000800 */
[----:B------:R-:W-:Y:S01]  /*172f0*/  FADD.FTZ R107, R107, R124 ;  /* 0x0000007c6b6b7221 */ /* 0x000fe20000010000 */
[C---:B------:R-:W-:Y:S01]  /*17300*/  HMMA.16816.F32 R8, R96.reuse, R110, R8 ;  /* 0x0000006e6008723c */ /* 0x040fe20000001808 */
[----:B------:R-:W1:Y:S05]  /*17310*/  LDSM.16.MT88.4 R108, [R144+0xa000] ;  /* 0x00a00000906c783b */ /* 0x000e6a0000004200 */
[----:B------:R-:W-:Y:S01]  /*17320*/  MUFU.EX2 R130, R130 ;  /* 0x0000008200827308 */ /* 0x000fe20000000800 */
[C---:B------:R-:W-:Y:S09]  /*17330*/  HMMA.16816.F32 R36, R96.reuse, R112, R36 ;  /* 0x000000706024723c */ /* 0x040ff20000001824 */
[----:B------:R-:W-:Y:S01]  /*17340*/  MUFU.EX2 R129, R129 ;  /* 0x0000008100817308 */ /* 0x000fe20000000800 */
[C---:B------:R-:W-:Y:S01]  /*17350*/  HMMA.16816.F32 R40, R96.reuse, R114, R40 ;  /* 0x000000726028723c */ /* 0x040fe20000001828 */
[----:B------:R-:W2:Y:S05]  /*17360*/  LDSM.16.MT88.4 R112, [R142+0xa000] ;  /* 0x00a000008e70783b */ /* 0x000eaa0000004200 */
[C---:B------:R-:W-:Y:S03]  /*17370*/  HMMA.16816.F32 R44, R96.reuse, R116, R44 ;  /* 0x00000074602c723c */ /* 0x040fe6000000182c */
[----:B------:R-:W-:Y:S03]  /*17380*/  MUFU.EX2 R173, R173 ;  /* 0x000000ad00ad7308 */ /* 0x000fe60000000800 */
[C---:B------:R-:W-:Y:S07]  /*17390*/  HMMA.16816.F32 R48, R96.reuse, R118, R48 ;  /* 0x000000766030723c */ /* 0x040fee0000001830 */
[----:B------:R-:W-:Y:S01]  /*173a0*/  MUFU.EX2 R30, R30 ;  /* 0x0000001e001e7308 */ /* 0x000fe20000000800 */
[--C-:B------:R-:W-:Y:S01]  /*173b0*/  FFMA.FTZ R117, R14, UR4, -R127.reuse ;  /* 0x000000040e757c23 */ /* 0x100fe2000801087f */
[C---:B---3--:R-:W-:Y:S03]  /*173c0*/  HMMA.16816.F32 R52, R96.reuse, R92, R52 ;  /* 0x0000005c6034723c */ /* 0x048fe60000001834 */
[----:B------:R-:W-:Y:S03]  /*173d0*/  FMUL.FTZ R14, R101, R90 ;  /* 0x0000005a650e7220 */ /* 0x000fe60000410000 */
[C---:B------:R-:W-:Y:S01]  /*173e0*/  HMMA.16816.F32 R56, R96.reuse, R94, R56 ;  /* 0x0000005e6038723c */ /* 0x040fe20000001838 */
[----:B------:R-:W3:Y:S01]  /*173f0*/  LDSM.16.MT88.4 R92, [R141+0xa000] ;  /* 0x00a000008d5c783b */ /* 0x000ee20000004200 */
[----:B------:R-:W-:Y:S03]  /*17400*/  MUFU.EX2 R117, R117 ;  /* 0x0000007500757308 */ /* 0x000fe60000000800 */
[--C-:B------:R-:W-:Y:S01]  /*17410*/  FFMA.FTZ R116, R15, UR4, -R127.reuse ;  /* 0x000000040f747c23 */ /* 0x100fe2000801087f */
[C---:B-1----:R-:W-:Y:S06]  /*17420*/  HMMA.16816.F32 R60, R96.reuse, R108, R60 ;  /* 0x0000006c603c723c */ /* 0x042fec000000183c */
[----:B------:R-:W-:Y:S01]  /*17430*/  MUFU.EX2 R31, R31 ;  /* 0x0000001f001f7308 */ /* 0x000fe20000000800 */
[----:B------:R-:W-:Y:S01]  /*17440*/  FMUL.FTZ R15, R101, R91 ;  /* 0x0000005b650f7220 */ /* 0x000fe20000410000 */
[C---:B------:R-:W-:Y:S01]  /*17450*/  HMMA.16816.F32 R64, R96.reuse, R110, R64 ;  /* 0x0000006e6040723c */ /* 0x040fe20000001840 */
[----:B------:R-:W1:Y:S02]  /*17460*/  LDSM.16.MT88.4 R108, [R140+0xa000] ;  /* 0x00a000008c6c783b */ /* 0x000e640000004200 */
[--C-:B------:R-:W-:Y:S03]  /*17470*/  FFMA.FTZ R118, R18, UR4, -R127.reuse ;  /* 0x0000000412767c23 */ /* 0x100fe6000801087f */
[C---:B--2---:R-:W-:Y:S02]  /*17480*/  HMMA.16816.F32 R68, R96.reuse, R112, R68 ;  /* 0x000000706044723c */ /* 0x044fe40000001844 */
[----:B------:R-:W-:Y:S01]  /*17490*/  MUFU.EX2 R116, R116 ;  /* 0x0000007400747308 */ /* 0x000fe20000000800 */
[----:B------:R-:W-:Y:S02]  /*174a0*/  LDSM.16.MT88.4 R88, [R141+0x8800] ;  /* 0x008800008d58783b */ /* 0x000fe40000004200 */
[--C-:B------:R-:W-:Y:S01]  /*174b0*/  FFMA.FTZ R119, R19, UR4, -R127.reuse ;  /* 0x0000000413777c23 */ /* 0x100fe2000801087f */
[C---:B------:R-:W-:Y:S06]  /*174c0*/  HMMA.16816.F32 R72, R96.reuse, R114, R72 ;  /* 0x000000726048723c */ /* 0x040fec0000001848 */
[----:B------:R-:W-:Y:S01]  /*174d0*/  MUFU.EX2 R118, R118 ;  /* 0x0000007600767308 */ /* 0x000fe20000000800 */
[----:B------:R-:W-:Y:S01]  /*174e0*/  LDSM.16.MT88.4 R112, [R142+0x8800] ;  /* 0x008800008e70783b */ /* 0x000fe20000004200 */
[----:B------:R-:W-:Y:S08]  /*174f0*/  MOV R101, R2 ;  /* 0x0000000200657202 */ /* 0x000ff00000000f00 */
[----:B------:R-:W2:Y:S01]  /*17500*/  MUFU.EX2 R119, R119 ;  /* 0x0000007700777308 */ /* 0x000ea20000000800 */
[C---:B---3--:R-:W-:Y:S09]  /*17510*/  HMMA.16816.F32 R76, R96.reuse, R92, R76 ;  /* 0x0000005c604c723c */ /* 0x048ff2000000184c */
[----:B------:R-:W-:Y:S01]  /*17520*/  MUFU.EX2 R28, R28 ;  /* 0x0000001c001c7308 */ /* 0x000fe20000000800 */
[C---:B------:R-:W-:Y:S01]  /*17530*/  HMMA.16816.F32 R80, R96.reuse, R94, R80 ;  /* 0x0000005e6050723c */ /* 0x040fe20000001850 */
[----:B------:R-:W3:Y:S02]  /*17540*/  LDSM.16.MT88.4 R92, [R144+0x8800] ;  /* 0x00880000905c783b */ /* 0x000ee40000004200 */
[----:B--2---:R-:W-:Y:S03]  /*17550*/  F2FP.F16.F32.PACK_AB R19, R119, R118 ;  /* 0x000000767713723e */ /* 0x004fe600000000ff */
[C---:B-1----:R-:W-:Y:S06]  /*17560*/  HMMA.16816.F32 R84, R96.reuse, R108, R84 ;  /* 0x0000006c6054723c */ /* 0x042fec0000001854 */
[----:B------:R-:W-:Y:S01]  /*17570*/  HMMA.16816.F32 R12, R96, R110, R12 ;  /* 0x0000006e600c723c */ /* 0x000fe2000000180c */
[----:B------:R-:W-:Y:S04]  /*17580*/  LDSM.16.MT88.4 R96, [R144+0xa800] ;  /* 0x00a800009060783b */ /* 0x000fe80000004200 */
[--C-:B------:R-:W-:Y:S01]  /*17590*/  FFMA.FTZ R109, R16, UR4, -R126.reuse ;  /* 0x00000004106d7c23 */ /* 0x100fe2000801087e */
[--C-:B------:R-:W-:Y:S01]  /*175a0*/  FFMA.FTZ R108, R17, UR4, -R126.reuse ;  /* 0x00000004116c7c23 */ /* 0x100fe2000801087e */
[----:B------:R-:W-:Y:S01]  /*175b0*/  F2FP.F16.F32.PACK_AB R17, R116, R117 ;  /* 0x000000757411723e */ /* 0x000fe200000000ff */
[--C-:B------:R-:W-:Y:S03]  /*175c0*/  FFMA.FTZ R110, R22, UR4, -R127.reuse ;  /* 0x00000004166e7c23 */ /* 0x100fe6000801087f */
[----:B------:R-:W-:Y:S01]  /*175d0*/  MUFU.EX2 R109, R109 ;  /* 0x0000006d006d7308 */ /* 0x000fe20000000800 */
[----:B------:R-:W-:Y:S01]  /*175e0*/  F2FP.F16.F32.PACK_AB R16, R129, R128 ;  /* 0x000000808110723e */ /* 0x000fe200000000ff */
[--C-:B------:R-:W-:Y:S08]  /*175f0*/  FFMA.FTZ R111, R23, UR4, -R127.reuse ;  /* 0x00000004176f7c23 */ /* 0x100ff0000801087f */
[----:B------:R-:W1:Y:S10]  /*17600*/  MUFU.EX2 R108, R108 ;  /* 0x0000006c006c7308 */ /* 0x000e740000000800 */
[----:B------:R-:W-:Y:S10]  /*17610*/  MUFU.EX2 R110, R110 ;  /* 0x0000006e006e7308 */ /* 0x000ff40000000800 */
[----:B------:R-:W2:Y:S01]  /*17620*/  MUFU.EX2 R111, R111 ;  /* 0x0000006f006f7308 */ /* 0x000ea20000000800 */
[----:B-1----:R-:W-:Y:S07]  /*17630*/  F2FP.F16.F32.PACK_AB R18, R108, R109 ;  /* 0x0000006d6c12723e */ /* 0x002fee00000000ff */
[C---:B---3--:R-:W-:Y:S06]  /*17640*/  HMMA.16816.F32 R4, R16.reuse, R92, R4 ;  /* 0x0000005c1004723c */ /* 0x048fec0000001804 */
[C---:B------:R-:W-:Y:S01]  /*17650*/  HMMA.16816.F32 R8, R16.reuse, R94, R8 ;  /* 0x0000005e1008723c */ /* 0x040fe20000001808 */
[----:B------:R-:W1:Y:S05]  /*17660*/  LDSM.16.MT88.4 R92, [R140+0x8800] ;  /* 0x008800008c5c783b */ /* 0x000e6a0000004200 */
[C---:B------:R-:W-:Y:S06]  /*17670*/  HMMA.16816.F32 R36, R16.reuse, R112, R36 ;  /* 0x000000701024723c */ /* 0x040fec0000001824 */
[C---:B------:R-:W-:Y:S05]  /*17680*/  HMMA.16816.F32 R40, R16.reuse, R114, R40 ;  /* 0x000000721028723c */ /* 0x040fea0000001828 */
[--C-:B------:R-:W-:Y:S01]  /*17690*/  FFMA.FTZ R112, R26, UR4, -R127.reuse ;  /* 0x000000041a707c23 */ /* 0x100fe2000801087f */
[C---:B------:R-:W-:Y:S05]  /*176a0*/  HMMA.16816.F32 R44, R16.reuse, R88, R44 ;  /* 0x00000058102c723c */ /* 0x040fea000000182c */
[--C-:B------:R-:W-:Y:S01]  /*176b0*/  FFMA.FTZ R113, R27, UR4, -R127.reuse ;  /* 0x000000041b717c23 */ /* 0x100fe2000801087f */
[C---:B------:R-:W-:Y:S01]  /*176c0*/  HMMA.16816.F32 R48, R16.reuse, R90, R48 ;  /* 0x0000005a1030723c */ /* 0x040fe20000001830 */
[----:B------:R-:W3:Y:S01]  /*176d0*/  LDSM.16.MT88.4 R88, [R142+0xa800] ;  /* 0x00a800008e58783b */ /* 0x000ee20000004200 */
[----:B------:R-:W-:Y:S03]  /*176e0*/  MUFU.EX2 R112, R112 ;  /* 0x0000007000707308 */ /* 0x000fe60000000800 */
[--C-:B------:R-:W-:Y:S01]  /*176f0*/  FFMA.FTZ R114, R20, UR4, -R126.reuse ;  /* 0x0000000414727c23 */ /* 0x100fe2000801087e */
[--C-:B------:R-:W-:Y:S01]  /*17700*/  FFMA.FTZ R115, R25, UR4, -R126.reuse ;  /* 0x0000000419737c23 */ /* 0x100fe2000801087e */
[----:B------:R-:W-:Y:S02]  /*17710*/  FFMA.FTZ R127, R35, UR4, -R127 ;  /* 0x00000004237f7c23 */ /* 0x000fe4000801087f */
[----:B------:R-:W-:Y:S03]  /*17720*/  LDSM.16.MT88.4 R20, [R141+0x9000] ;  /* 0x009000008d14783b */ /* 0x000fe60000004200 */
[----:B------:R-:W4:Y:S01]  /*17730*/  MUFU.EX2 R113, R113 ;  /* 0x0000007100717308 */ /* 0x000f220000000800 */
[C---:B-1----:R-:W-:Y:S04]  /*17740*/  HMMA.16816.F32 R52, R16.reuse, R92, R52 ;  /* 0x0000005c1034723c */ /* 0x042fe80000001834 */
[----:B------:R-:W-:Y:S05]  /*17750*/  LDSM.16.MT88.4 R24, [R140+0x9000] ;  /* 0x009000008c18783b */ /* 0x000fea0000004200 */
[----:B------:R-:W1:Y:S01]  /*17760*/  MUFU.EX2 R114, R114 ;  /* 0x0000007200727308 */ /* 0x000e620000000800 */
[C---:B------:R-:W-:Y:S02]  /*17770*/  HMMA.16816.F32 R56, R16.reuse, R94, R56 ;  /* 0x0000005e1038723c */ /* 0x040fe40000001838 */
[----:B------:R-:W5:Y:S07]  /*17780*/  LDSM.16.MT88.4 R92, [R141+0xa800] ;  /* 0x00a800008d5c783b */ /* 0x000f6e0000004200 */
[----:B------:R-:W1:Y:S01]  /*17790*/  MUFU.EX2 R115, R115 ;  /* 0x0000007300737308 */ /* 0x000e620000000800 */
[C---:B------:R-:W-:Y:S06]  /*177a0*/  HMMA.16816.F32 R60, R16.reuse, R96, R60 ;  /* 0x00000060103c723c */ /* 0x040fec000000183c */
[C---:B------:R-:W-:Y:S01]  /*177b0*/  HMMA.16816.F32 R64, R16.reuse, R98, R64 ;  /* 0x000000621040723c */ /* 0x040fe20000001840 */
[----:B------:R-:W2:Y:S02]  /*177c0*/  LDSM.16.MT88.4 R96, [R140+0xa800] ;  /* 0x00a800008c60783b */ /* 0x000ea40000004200 */
[----:B------:R-:W1:Y:S03]  /*177d0*/  MUFU.EX2 R34, R127 ;  /* 0x0000007f00227308 */ /* 0x000e660000000800 */
[C---:B---3--:R-:W-:Y:S06]  /*177e0*/  HMMA.16816.F32 R68, R16.reuse, R88, R68 ;  /* 0x000000581044723c */ /* 0x048fec0000001844 */
[C---:B------:R-:W-:Y:S01]  /*177f0*/  HMMA.16816.F32 R72, R16.reuse, R90, R72 ;  /* 0x0000005a1048723c */ /* 0x040fe20000001848 */
[----:B------:R-:W3:Y:S05]  /*17800*/  LDSM.16.MT88.4 R88, [R144+0x9000] ;  /* 0x009000009058783b */ /* 0x000eea0000004200 */
[C---:B-----5:R-:W-:Y:S06]  /*17810*/  HMMA.16816.F32 R76, R16.reuse, R92, R76 ;  /* 0x0000005c104c723c */ /* 0x060fec000000184c */
[C---:B------:R-:W-:Y:S01]  /*17820*/  HMMA.16816.F32 R80, R16.reuse, R94, R80 ;  /* 0x0000005e1050723c */ /* 0x040fe20000001850 */
[----:B------:R-:W5:Y:S05]  /*17830*/  LDSM.16.MT88.4 R92, [R142+0x9000] ;  /* 0x009000008e5c783b */ /* 0x000f6a0000004200 */
[C---:B--2---:R-:W-:Y:S06]  /*17840*/  HMMA.16816.F32 R84, R16.reuse, R96, R84 ;  /* 0x000000601054723c */ /* 0x044fec0000001854 */
[----:B------:R-:W-:Y:S07]  /*17850*/  HMMA.16816.F32 R12, R16, R98, R12 ;  /* 0x00000062100c723c */ /* 0x000fee000000180c */
[----:B------:R-:W-:Y:S04]  /*17860*/  F2FP.F16.F32.PACK_AB R17, R111, R110 ;  /* 0x0000006e6f11723e */ /* 0x000fe800000000ff */
[----:B----4-:R-:W-:Y:S02]  /*17870*/  F2FP.F16.F32.PACK_AB R19, R113, R112 ;  /* 0x000000707113723e */ /* 0x010fe400000000ff */
[----:B-1----:R-:W-:Y:S02]  /*17880*/  F2FP.F16.F32.PACK_AB R16, R131, R114 ;  /* 0x000000728310723e */ /* 0x002fe400000000ff */
[----:B------:R-:W-:Y:S07]  /*17890*/  F2FP.F16.F32.PACK_AB R18, R115, R130 ;  /* 0x000000827312723e */ /* 0x000fee00000000ff */
[C---:B---3--:R-:W-:Y:S06]  /*178a0*/  HMMA.16816.F32 R4, R16.reuse, R88, R4 ;  /* 0x000000581004723c */ /* 0x048fec0000001804 */
[C---:B------:R-:W-:Y:S01]  /*178b0*/  HMMA.16816.F32 R8, R16.reuse, R90, R8 ;  /* 0x0000005a1008723c */ /* 0x040fe20000001808 */
[----:B------:R-:W1:Y:S05]  /*178c0*/  LDSM.16.MT88.4 R88, [R144+0xb000] ;  /* 0x00b000009058783b */ /* 0x000e6a0000004200 */
[C---:B-----5:R-:W-:Y:S06]  /*178d0*/  HMMA.16816.F32 R36, R16.reuse, R92, R36 ;  /* 0x0000005c1024723c */ /* 0x060fec0000001824 */
[C---:B------:R-:W-:Y:S01]  /*178e0*/  HMMA.16816.F32 R40, R16.reuse, R94, R40 ;  /* 0x0000005e1028723c */ /* 0x040fe20000001828 */
[----:B------:R-:W-:Y:S05]  /*178f0*/  LDSM.16.MT88.4 R92, [R144+0x9800] ;  /* 0x00980000905c783b */ /* 0x000fea0000004200 */
[C---:B------:R-:W-:Y:S06]  /*17900*/  HMMA.16816.F32 R44, R16.reuse, R20, R44 ;  /* 0x00000014102c723c */ /* 0x040fec000000182c */
        /* <DEDUP_REMOVED lines=12> */
[C---:B------:R-:W-:Y:S05]  /*179d0*/  HMMA.16816.F32 R80, R16.reuse, R26, R80 ;  /* 0x0000001a1050723c */ /* 0x040fea0000001850 */
[--C-:B------:R-:W-:Y:S01]  /*179e0*/  FFMA.FTZ R25, R29, UR4, -R126.reuse ;  /* 0x000000041d197c23 */ /* 0x100fe2000801087e */
[C---:B-1----:R-:W-:Y:S05]  /*179f0*/  HMMA.16816.F32 R84, R16.reuse, R88, R84 ;  /* 0x000000581054723c */ /* 0x042fea0000001854 */
[--C-:B------:R-:W-:Y:S01]  /*17a00*/  FFMA.FTZ R24, R32, UR4, -R126.reuse ;  /* 0x0000000420187c23 */ /* 0x100fe2000801087e */
[----:B------:R-:W-:Y:S01]  /*17a10*/  HMMA.16816.F32 R12, R16, R90, R12 ;  /* 0x0000005a100c723c */ /* 0x000fe2000000180c */
[----:B------:R-:W1:Y:S01]  /*17a20*/  MUFU.EX2 R25, R25 ;  /* 0x0000001900197308 */ /* 0x000e620000000800 */
[----:B------:R-:W3:Y:S03]  /*17a30*/  LDSM.16.MT88.4 R16, [R141+0x9800] ;  /* 0x009800008d10783b */ /* 0x000ee60000004200 */
[----:B------:R-:W-:Y:S01]  /*17a40*/  FFMA.FTZ R126, R33, UR4, -R126 ;  /* 0x00000004217e7c23 */ /* 0x000fe2000801087e */
[----:B------:R-:W-:Y:S01]  /*17a50*/  F2FP.F16.F32.PACK_AB R89, R30, R173 ;  /* 0x000000ad1e59723e */ /* 0x000fe200000000ff */
[----:B------:R-:W-:Y:S01]  /*17a60*/  FADD.FTZ R26, R123, R125 ;  /* 0x0000007d7b1a7221 */ /* 0x000fe20000010000 */
[----:B------:R-:W-:Y:S03]  /*17a70*/  F2FP.F16.F32.PACK_AB R91, R34, R31 ;  /* 0x0000001f225b723e */ /* 0x000fe600000000ff */
[----:B------:R-:W-:Y:S01]  /*17a80*/  MUFU.EX2 R24, R24 ;  /* 0x0000001800187308 */ /* 0x000fe20000000800 */
[----:B------:R-:W-:Y:S04]  /*17a90*/  FADD.FTZ R121, R121, R26 ;  /* 0x0000001a79797221 */ /* 0x000fe80000010000 */
[----:B------:R-:W-:Y:S05]  /*17aa0*/  FADD.FTZ R121, R106, R121 ;  /* 0x000000796a797221 */ /* 0x000fea0000010000 */
[----:B------:R-:W4:Y:S01]  /*17ab0*/  MUFU.EX2 R27, R126 ;  /* 0x0000007e001b7308 */ /* 0x000f220000000800 */
[----:B-1----:R-:W-:Y:S01]  /*17ac0*/  F2FP.F16.F32.PACK_AB R88, R25, R28 ;  /* 0x0000001c1958723e */ /* 0x002fe200000000ff */
[----:B------:R-:W-:Y:S04]  /*17ad0*/  FADD.FTZ R128, R128, R121 ;  /* 0x0000007980807221 */ /* 0x000fe80000010000 */
[----:B------:R-:W-:Y:S01]  /*17ae0*/  FADD.FTZ R128, R129, R128 ;  /* 0x0000008081807221 */ /* 0x000fe20000010000 */
[----:B----4-:R-:W-:Y:S07]  /*17af0*/  F2FP.F16.F32.PACK_AB R90, R27, R24 ;  /* 0x000000181b5a723e */ /* 0x010fee00000000ff */
[C---:B------:R-:W-:Y:S01]  /*17b00*/  HMMA.16816.F32 R96, R88.reuse, R92, R4 ;  /* 0x0000005c5860723c */ /* 0x040fe20000001804 */
[----:B------:R-:W1:Y:S05]  /*17b10*/  LDSM.16.MT88.4 R4, [R140+0x9800] ;  /* 0x009800008c04783b */ /* 0x000e6a0000004200 */
[C---:B------:R-:W-:Y:S03]  /*17b20*/  HMMA.16816.F32 R92, R88.reuse, R94, R8 ;  /* 0x0000005e585c723c */ /* 0x040fe60000001808 */
[----:B------:R-:W4:Y:S03]  /*17b30*/  LDSM.16.MT88.4 R8, [R144+0xb800] ;  /* 0x00b800009008783b */ /* 0x000f260000004200 */
        /* <DEDUP_REMOVED lines=9> */
[C---:B----4-:R-:W-:Y:S06]  /*17bd0*/  HMMA.16816.F32 R60, R88.reuse, R8, R60 ;  /* 0x00000008583c723c */ /* 0x050fec000000183c */
[C---:B------:R-:W-:Y:S05]  /*17be0*/  HMMA.16816.F32 R64, R88.reuse, R10, R64 ;  /* 0x0000000a5840723c */ /* 0x040fea0000001840 */
[----:B------:R-:W-:Y:S01]  /*17bf0*/  FADD.FTZ R8, R122, R107 ;  /* 0x0000006b7a087221 */ /* 0x000fe20000010000 */
[C---:B--2---:R-:W-:Y:S05]  /*17c00*/  HMMA.16816.F32 R68, R88.reuse, R20, R68 ;  /* 0x000000145844723c */ /* 0x044fea0000001844 */
[----:B------:R-:W-:Y:S01]  /*17c10*/  FADD.FTZ R8, R105, R8 ;  /* 0x0000000869087221 */ /* 0x000fe20000010000 */
[C---:B------:R-:W-:Y:S05]  /*17c20*/  HMMA.16816.F32 R72, R88.reuse, R22, R72 ;  /* 0x000000165848723c */ /* 0x040fea0000001848 */
[----:B------:R-:W-:Y:S01]  /*17c30*/  FADD.FTZ R117, R117, R8 ;  /* 0x0000000875757221 */ /* 0x000fe20000010000 */
[C---:B---3--:R-:W-:Y:S05]  /*17c40*/  HMMA.16816.F32 R76, R88.reuse, R16, R76 ;  /* 0x00000010584c723c */ /* 0x048fea000000184c */
[----:B------:R-:W-:Y:S01]  /*17c50*/  MOV R105, R0 ;  /* 0x0000000000697202 */ /* 0x000fe20000000f00 */
[----:B------:R-:W-:Y:S01]  /*17c60*/  FADD.FTZ R117, R116, R117 ;  /* 0x0000007574757221 */ /* 0x000fe20000010000 */
[----:B------:R-:W-:Y:S01]  /*17c70*/  FADD.FTZ R9, R109, R128 ;  /* 0x000000806d097221 */ /* 0x000fe20000010000 */
[C---:B------:R-:W-:Y:S03]  /*17c80*/  HMMA.16816.F32 R80, R88.reuse, R18, R80 ;  /* 0x000000125850723c */ /* 0x040fe60000001850 */
[----:B------:R-:W-:Y:S01]  /*17c90*/  FADD.FTZ R118, R118, R117 ;  /* 0x0000007576767221 */ /* 0x000fe20000010000 */
[----:B------:R-:W-:Y:S02]  /*17ca0*/  FADD.FTZ R9, R108, R9 ;  /* 0x000000096c097221 */ /* 0x000fe40000010000 */
        /* <DEDUP_REMOVED lines=20> */
.L_x_7246:
        /* <DEDUP_REMOVED lines=96> */
[----:B------:R-:W-:Y:S01]  /*183f0*/  IADD3 R8, -R8, R3, RZ ;  /* 0x0000000308087210 */ /* 0x000fe20007ffe1ff */
[----:B-----5:R-:W-:Y:S01]  /*18400*/  @P4 FMUL.FTZ R5, R5, 0.69314718246459960938 ;  /* 0x3f31721805054820 */ /* 0x020fe20000410000 */
[----:B------:R-:W-:-:S02]  /*18410*/  LOP3.LUT R10, R10, 0x1c0, RZ, 0xc0, !PT ;  /* 0x000001c00a0a7812 */ /* 0x000fc400078ec0ff */
[----:B------:R-:W-:Y:S02]  /*18420*/  LOP3.LUT R11, R9, 0x1, RZ, 0xc0, !PT ;  /* 0x00000001090b7812 */ /* 0x000fe400078ec0ff */
[----:B------:R-:W-:Y:S02]  /*18430*/  LEA R8, R7, R8, 0x9 ;  /* 0x0000000807087211 */ /* 0x000fe400078e48ff */
[----:B------:R-:W-:Y:S02]  /*18440*/  LEA.HI R13, R10, R10, RZ, 0x1d ;  /* 0x0000000a0a0d7211 */ /* 0x000fe400078fe8ff */
[----:B------:R-:W-:Y:S02]  /*18450*/  ISETP.NE.U32.AND P0, PT, R11, 0x1, PT ;  /* 0x000000010b00780c */ /* 0x000fe40003f05070 */
[----:B------:R-:W-:Y:S02]  /*18460*/  LEA R8, R8, R13, 0x1 ;  /* 0x0000000d08087211 */ /* 0x000fe400078e08ff */
[----:B------:R-:W-:-:S02]  /*18470*/  R2P PR, R9, 0x6 ;  /* 0x0000000609007804 */ /* 0x000fc40000000000 */
[----:B------:R-:W-:Y:S01]  /*18480*/  LEA R11, R8, UR4, 0x1 ;  /* 0x00000004080b7c11 */ /* 0x000fe2000f8e08ff */
[----:B------:R-:W-:Y:S01]  /*18490*/  ULDC.U8 UR4, c[0x0][0x3d8] ;  /* 0x0000f60000047ab9 */ /* 0x000fe20000000000 */
[----:B------:R-:W-:Y:S02]  /*184a0*/  MOV R8, 0x20 ;  /* 0x0000002000087802 */ /* 0x000fe40000000f00 */
[----:B------:R-:W-:Y:S02]  /*184b0*/  MOV R10, 0x40 ;  /* 0x00000040000a7802 */ /* 0x000fe40000000f00 */
[C---:B------:R-:W-:Y:S02]  /*184c0*/  IADD3 R9, R11.reuse, -0x10, RZ ;  /* 0xfffffff00b097810 */ /* 0x040fe40007ffe0ff */
[----:B------:R-:W-:Y:S02]  /*184d0*/  SEL R8, R8, 0xffffffe0, !P1 ;  /* 0xffffffe008087807 */ /* 0x000fe40004800000 */
[----:B------:R-:W-:-:S02]  /*184e0*/  @P0 IADD3 R9, R11, 0x10, RZ ;  /* 0x000000100b090810 */ /* 0x000fc40007ffe0ff */
[----:B------:R-:W-:Y:S02]  /*184f0*/  F2FP.F16.F32.PACK_AB R96, R97, R96 ;  /* 0x000000606160723e */ /* 0x000fe400000000ff */
[----:B------:R-:W-:Y:S02]  /*18500*/  F2FP.F16.F32.PACK_AB R98, R99, R98 ;  /* 0x000000626362723e */ /* 0x000fe400000000ff */
[----:B------:R-:W-:Y:S01]  /*18510*/  SEL R10, R10, 0xffffffc0, !P2 ;  /* 0xffffffc00a0a7807 */ /* 0x000fe20005000000 */
[----:B------:R-:W-:Y:S01]  /*18520*/  STS [R11], R96 ;  /* 0x000000600b007388 */ /* 0x000fe20000000800 */
[----:B------:R-:W-:Y:S02]  /*18530*/  F2FP.F16.F32.PACK_AB R92, R93, R92 ;  /* 0x0000005c5d5c723e */ /* 0x000fe400000000ff */
[----:B------:R-:W-:Y:S01]  /*18540*/  F2FP.F16.F32.PACK_AB R94, R95, R94 ;  /* 0x0000005e5f5e723e */ /* 0x000fe200000000ff */
        /* <DEDUP_REMOVED lines=13> */
[----:B------:R-:W-:Y:S02]  /*18620*/  IADD3 R17, R11, R10, RZ ;  /* 0x0000000a0b117210 */ /* 0x000fe40007ffe0ff */
        /* <DEDUP_REMOVED lines=34> */
[----:B------:R3:W-:Y:S01]  /*18850*/  STS [R11+0x2400], R62 ;  /* 0x0024003e0b007388 */ /* 0x0007e20000000800 */
[----:B------:R-:W-:Y:S02]  /*18860*/  F2FP.F16.F32.PACK_AB R88, R89, R88 ;  /* 0x000000585958723e */ /* 0x000fe400000000ff */
[----:B------:R-:W-:Y:S01]  /*18870*/  F2FP.F16.F32.PACK_AB R90, R91, R90 ;  /* 0x0000005a5b5a723e */ /* 0x000fe200000000ff */
[----:B------:R-:W-:Y:S01]  /*18880*/  STS [R9+0x2000], R64 ;  /* 0x0020004009007388 */ /* 0x000fe20000000800 */
[----:B------:R-:W-:Y:S02]  /*18890*/  ISETP.NE.AND P0, PT, RZ, UR4, PT ;  /* 0x00000004ff007c0c */ /* 0x000fe4000bf05270 */
        /* <DEDUP_REMOVED lines=29> */
.L_x_7251:
[----:B------:R-:W1:Y:S01]  /*18a70*/  S2R R20, SR_CTAID.Z ;  /* 0x0000000000147919 */ /* 0x000e620000002700 */
[----:B------:R-:W1:Y:S01]  /*18a80*/  LDC R0, c[0x0][0x270] ;  /* 0x00009c00ff007b82 */ /* 0x000e620000000800 */
[----:B------:R-:W1:Y:S07]  /*18a90*/  S2R R13, SR_CTAID.Y ;  /* 0x00000000000d7919 */ /* 0x000e6e0000002600 */
[----:B------:R-:W3:Y:S01]  /*18aa0*/  LDC R4, c[0x0][0x2c4] ;  /* 0x0000b100ff047b82 */ /* 0x000ee20000000800 */
[----:B-1----:R-:W-:-:S04]  /*18ab0*/  IMAD R5, R13, R0, R20 ;  /* 0x000000000d057224 */ /* 0x002fc800078e0214 */
[----:B---3--:R-:W-:-:S07]  /*18ac0*/  IMAD R4, R5, R4, RZ ;  /* 0x0000000405047224 */ /* 0x008fce00078e02ff */
.L_x_7252:
        /* <DEDUP_REMOVED lines=26> */
.L_x_7254:
[----:B------:R-:W-:Y:S05]  /*18c70*/  BSYNC B0 ;  /* 0x0000000000007941 */ /* 0x000fea0003800000 */
.L_x_7253:
[----:B------:R-:W4:Y:S01]  /*18c80*/  S2UR UR5, SR_CTAID.X ;  /* 0x00000000000579c3 */ /* 0x000f220000002500 */
[----:B-1----:R-:W-:Y:S01]  /*18c90*/  SHF.R.S32.HI R7, RZ, 0x1f, R0 ;  /* 0x0000001fff077819 */ /* 0x002fe20000011400 */
[----:B---3--:R1:W3:Y:S01]  /*18ca0*/  LDS.128 R8, [R157+0x1800] ;  /* 0x001800009d087984 */ /* 0x0082e20000000c00 */
[----:B------:R-:W-:Y:S01]  /*18cb0*/  ISETP.NE.AND P0, PT, R156, -0x1, PT ;  /* 0xffffffff9c00780c */ /* 0x000fe20003f05270 */
[----:B------:R-:W-:Y:S01]  /*18cc0*/  BSSY B0, `(.L_x_7255) ;  /* 0x0000035000007945 */ /* 0x000fe20003800000 */
[----:B------:R-:W-:Y:S02]  /*18cd0*/  LEA.HI R0, R7, R0, RZ, 0x3 ;  /* 0x0000000007007211 */ /* 0x000fe400078f18ff */
[----:B------:R-:W-:Y:S01]  /*18ce0*/  SHF.R.S32.HI R7, RZ, 0x1f, R13 ;  /* 0x0000001fff077819 */ /* 0x000fe2000001140d */
[----:B------:R-:W2:Y:S01]  /*18cf0*/  LDC.64 R2, c[0x0][0x290] ;  /* 0x0000a400ff027b82 */ /* 0x000ea20000000a00 */
[----:B------:R-:W-:-:S05]  /*18d00*/  SHF.R.S32.HI R0, RZ, 0x3, R0 ;  /* 0x00000003ff007819 */ /* 0x000fca0000011400 */
[----:B------:R-:W-:Y:S02]  /*18d10*/  VIADD R6, R0, 0x10 ;  /* 0x0000001000067836 */ /* 0x000fe40000000000 */
[----:B------:R-:W5:Y:S01]  /*18d20*/  LDC.64 R4, c[0x0][0x298] ;  /* 0x0000a600ff047b82 */ /* 0x000f620000000a00 */
[----:B----4-:R-:W-:-:S04]  /*18d30*/  USHF.L.U32 UR5, UR5, 0x6, URZ ;  /* 0x0000000605057899 */ /* 0x010fc8000800063f */
[----:B------:R-:W-:Y:S02]  /*18d40*/  USHF.R.S32.HI UR4, URZ, 0x1f, UR5 ;  /* 0x0000001f3f047899 */ /* 0x000fe40008011405 */
[----:B------:R-:W-:Y:S02]  /*18d50*/  VIADD R155, R155, -UR5 ;  /* 0x800000059b9b7c36 */ /* 0x000fe40008000000 */
[----:B--2---:R-:W-:-:S03]  /*18d60*/  IMAD.WIDE.U32 R16, R13, R2, RZ ;  /* 0x000000020d107225 */ /* 0x004fc600078e00ff */
[----:B------:R-:W-:Y:S01]  /*18d70*/  ISETP.GE.AND P5, PT, R6, R155, PT ;  /* 0x0000009b0600720c */ /* 0x000fe20003fa6270 */
[----:B------:R-:W-:Y:S01]  /*18d80*/  IMAD R6, R7, R2, RZ ;  /* 0x0000000207067224 */ /* 0x000fe200078e02ff */
[----:B------:R-:W-:-:S03]  /*18d90*/  SHF.R.S32.HI R7, RZ, 0x1f, R102 ;  /* 0x0000001fff077819 */ /* 0x000fc60000011466 */
[----:B------:R-:W-:Y:S01]  /*18da0*/  IMAD R3, R13, R3, R6 ;  /* 0x000000030d037224 */ /* 0x000fe200078e0206 */
[----:B------:R-:W-:Y:S01]  /*18db0*/  MOV R6, R102 ;  /* 0x0000006600067202 */ /* 0x000fe20000000f00 */
[----:B-----5:R-:W-:-:S04]  /*18dc0*/  IMAD.WIDE.U32 R14, R156, R4, RZ ;  /* 0x000000049c0e7225 */ /* 0x020fc800078e00ff */
[----:B------:R-:W-:Y:S01]  /*18dd0*/  IMAD.WIDE.U32 R12, R4, UR5, R6 ;  /* 0x00000005040c7c25 */ /* 0x000fe2000f8e0006 */
[----:B------:R-:W-:Y:S02]  /*18de0*/  SEL R2, R16, R14, !P0 ;  /* 0x0000000e10027207 */ /* 0x000fe40004000000 */
[----:B------:R-:W-:Y:S01]  /*18df0*/  SHF.R.S32.HI R7, RZ, 0x1f, R20 ;  /* 0x0000001fff077819 */ /* 0x000fe20000011414 */
[----:B------:R-:W-:Y:S02]  /*18e00*/  IMAD R6, R4, UR4, RZ ;  /* 0x0000000404067c24 */ /* 0x000fe4000f8e02ff */
[----:B------:R-:W-:Y:S02]  /*18e10*/  IMAD R156, R156, R5, R15 ;  /* 0x000000059c9c7224 */ /* 0x000fe400078e020f */
[----:B------:R-:W-:Y:S01]  /*18e20*/  @!P0 IMAD.IADD R156, R17, 0x1, R3 ;  /* 0x00000001119c8824 */ /* 0x000fe200078e0203 */
[----:B------:R-:W-:Y:S01]  /*18e30*/  IADD3 R12, P0, R2, R12, RZ ;  /* 0x0000000c020c7210 */ /* 0x000fe20007f1e0ff */
[----:B------:R-:W-:Y:S01]  /*18e40*/  IMAD R3, R5, UR5, R6 ;  /* 0x0000000505037c24 */ /* 0x000fe2000f8e0206 */
[----:B------:R-:W-:Y:S01]  /*18e50*/  ULDC.64 UR4, c[0x0][0x2a0] ;  /* 0x0000a80000047ab9 */ /* 0x000fe20000000a00 */
[----:B------:R1:W2:Y:S01]  /*18e60*/  LDS.128 R16, [R157] ;  /* 0x000000009d107984 */ /* 0x0002a20000000c00 */
        /* <DEDUP_REMOVED lines=24> */
[----:B--2---:R3:W-:Y:S04]  /*18ff0*/  @!P1 STG.E.128 desc[UR6][R22.64], R16 ;  /* 0x0000001016009986 */ /* 0x0047e8000c101d06 */
[----:B----4-:R3:W-:Y:S02]  /*19000*/  @!P0 STG.E.128 desc[UR6][R22.64+0x80], R12 ;  /* 0x0000800c16008986 */ /* 0x0107e4000c101d06 */
.L_x_7256:
[----:B------:R-:W-:Y:S05]  /*19010*/  BSYNC B0 ;  /* 0x0000000000007941 */ /* 0x000fea0003800000 */
.L_x_7255:
[----:B--23--:R2:W3:Y:S01]  /*19020*/  LDS.128 R16, [R157+0x800] ;  /* 0x000800009d107984 */ /* 0x00c4e20000000c00 */
        /* <DEDUP_REMOVED lines=19> */
.L_x_7258:
[----:B------:R-:W-:Y:S05]  /*19160*/  BSYNC B0 ;  /* 0x0000000000007941 */ /* 0x000fea0003800000 */
.L_x_7257:
        /* <DEDUP_REMOVED lines=20> */
.L_x_7260:
[----:B------:R-:W-:Y:S05]  /*192b0*/  BSYNC B0 ;  /* 0x0000000000007941 */ /* 0x000fea0003800000 */
.L_x_7259:
        /* <DEDUP_REMOVED lines=20> */
.L_x_7261:
        /* <DEDUP_REMOVED lines=16> */
.L_x_8422:


//--------------------- .text._ZN5flash24flash_fwd_splitkv_kernelI23Flash_fwd_kernel_traitsILi128ELi64ELi64ELi4ELb0ELb0EN7cutlass6half_tE19Flash_kernel_traitsILi128ELi64ELi64ELi4ES3_EELb1ELb0ELb1ELb0ELb0ELb1ELb0ELb1EEEvNS_16Flash_fwd_paramsE --------------------------
	.section	.text._ZN5flash24flash_fwd_splitkv_kernelI23Flash_fwd_kernel_traitsILi128ELi64ELi64ELi4ELb0ELb0EN7cutlass6half_tE19Flash_kernel_traitsILi128ELi64ELi64ELi4ES3_EELb1ELb0ELb1ELb0ELb0ELb1ELb0ELb1EEEvNS_16Flash_fwd_paramsE,"ax",@progbits
	.align	128
        .global         _ZN5flash24flash_fwd_splitkv_kernelI23Flash_fwd_kernel_traitsILi128ELi64ELi64ELi4ELb0ELb0EN7cutlass6half_tE19Flash_kernel_traitsILi128ELi64ELi64ELi4ES3_EELb1ELb0ELb1ELb0ELb0ELb1ELb0ELb1EEEvNS_16Flash_fwd_paramsE
        .type           _ZN5flash24flash_fwd_splitkv_kernelI23Flash_fwd_kernel_traitsILi128ELi64ELi64ELi4ELb0ELb0EN7cutlass6half_tE19Flash_kernel_traitsILi128ELi64ELi64ELi4ES3_EELb1ELb0ELb1ELb0ELb0ELb1ELb0ELb1EEEvNS_16Flash_fwd_paramsE,@function
        .size           _ZN5flash24flash_fwd_splitkv_kernelI23Flash_fwd_kernel_traitsILi128ELi64ELi64ELi4ELb0ELb0EN7cutlass6half_tE19Flash_kernel_traitsILi128ELi64ELi64ELi4ES3_EELb1ELb0ELb1ELb0ELb0ELb1ELb0ELb1EEEvNS_16Flash_fwd_paramsE,(.L_x_8423 - _ZN5flash24flash_fwd_splitkv_kernelI23Flash_fwd_kernel_traitsILi128ELi64ELi64ELi4ELb0ELb0EN7cutlass6half_tE19Flash_kernel_traitsILi128ELi64ELi64ELi4ES3_EELb1ELb0ELb1ELb0ELb0ELb1ELb0ELb1EEEvNS_16Flash_fwd_paramsE)
        .other          _ZN5flash24flash_fwd_splitkv_kernelI23Flash_fwd_kernel_traitsILi128ELi64ELi64ELi4ELb0ELb0EN7cutlass6half_tE19Flash_kernel_traitsILi128ELi64ELi64ELi4ES3_EELb1ELb0ELb1ELb0ELb0ELb1ELb0ELb1EEEvNS_16Flash_fwd_paramsE,@"STO_CUDA_ENTRY STV_DEFAULT"
_ZN5flash24flash_fwd_splitkv_kernelI23Flash_fwd_kernel_traitsILi128ELi64ELi64ELi4ELb0ELb0EN7cutlass6half_tE19Flash_kernel_traitsILi128ELi64ELi64ELi4ES3_EELb1ELb0ELb1ELb0ELb0ELb1ELb0ELb1EEEvNS_16Flash_fwd_paramsE:
.text._ZN5flash24flash_fwd_splitkv_kernelI23Flash_fwd_kernel_traitsILi128ELi64ELi64ELi4ELb0ELb0EN7cutlass6half_tE19Flash_kernel_traitsILi128ELi64ELi64ELi4ES3_EELb1ELb0ELb1ELb0ELb0ELb1ELb0ELb1EEEvNS_16Flash_fwd_paramsE:
        /* <DEDUP_REMOVED lines=40> */
.L_x_7262:
[----:B------:R-:W1:Y:S02]  /*0280*/  LDC R61, c[0x0][0x2c8] ;  /* 0x0000b200ff3d7b82 */ /* 0x000e640000000800 */
.L_x_7263:
        /* <DEDUP_REMOVED lines=94> */
.L_x_7266:
[----:B------:R-:W-:Y:S05]  /*0870*/  BSYNC B0 ;  /* 0x0000000000007941 */ /* 0x000fea0003800000 */
.L_x_7265:
        /* <DEDUP_REMOVED lines=19> */
.L_x_7268:
[----:B------:R-:W-:Y:S05]  /*09b0*/  BSYNC B0 ;  /* 0x0000000000007941 */ /* 0x000fea0003800000 */
.L_x_7267:
        /* <DEDUP_REMOVED lines=20> */
.L_x_7270:
[----:B------:R-:W-:Y:S05]  /*0b00*/  BSYNC B0 ;  /* 0x0000000000007941 */ /* 0x000fea0003800000 */
.L_x_7269:
        /* <DEDUP_REMOVED lines=19> */
.L_x_7272:
[----:B------:R-:W-:Y:S05]  /*0c40*/  BSYNC B0 ;  /* 0x0000000000007941 */ /* 0x000fea0003800000 */
.L_x_7271:
        /* <DEDUP_REMOVED lines=15> */
.L_x_7264:
        /* <DEDUP_REMOVED lines=22> */
.L_x_7273:
        /* <DEDUP_REMOVED lines=81> */
.L_x_7274:
        /* <DEDUP_REMOVED lines=48> */
.L_x_7276:
        /* <DEDUP_REMOVED lines=31> */
.L_x_7275:
        /* <DEDUP_REMOVED lines=237> */
.L_x_7346:
        /* <DEDUP_REMOVED lines=19> */
.L_x_7279:
[----:B------:R-:W-:Y:S05]  /*28a0*/  BSYNC B0 ;  /* 0x0000000000007941 */ /* 0x000fea0003800000 */
.L_x_7278:
        /* <DEDUP_REMOVED lines=12> */
.L_x_7281:
[----:B------:R-:W-:Y:S05]  /*2970*/  BSYNC B0 ;  /* 0x0000000000007941 */ /* 0x000fea0003800000 */
.L_x_7280:
        /* <DEDUP_REMOVED lines=12> */
.L_x_7283:
[----:B------:R-:W-:Y:S05]  /*2a40*/  BSYNC B0 ;  /* 0x0000000000007941 */ /* 0x000fea0003800000 */
.L_x_7282:
        /* <DEDUP_REMOVED lines=16> */
.L_x_7285:
[----:B------:R-:W-:Y:S05]  /*2b50*/  BSYNC B0 ;  /* 0x0000000000007941 */ /* 0x000fea0003800000 */
.L_x_7284:
        /* <DEDUP_REMOVED lines=65> */
.L_x_7291:
[----:B------:R-:W-:Y:S05]  /*2f70*/  BSYNC B0 ;  /* 0x0000000000007941 */ /* 0x000fea0003800000 */
.L_x_7290:
        /* <DEDUP_REMOVED lines=52> */
.L_x_7289:
[----:B------:R-:W-:Y:S05]  /*32c0*/  BSYNC B1 ;  /* 0x0000000000017941 */ /* 0x000fea0003800000 */
.L_x_7288:
        /* <DEDUP_REMOVED lines=66> */
.L_x_7295:
[----:B------:R-:W-:Y:S05]  /*36f0*/  BSYNC B0 ;  /* 0x0000000000007941 */ /* 0x000fea0003800000 */
.L_x_7294:
        /* <DEDUP_REMOVED lines=54> */
.L_x_7293:
[----:B------:R-:W-:Y:S05]  /*3a60*/  BSYNC B1 ;  /* 0x0000000000017941 */ /* 0x000fea0003800000 */
.L_x_7292:
        /* <DEDUP_REMOVED lines=66> */
.L_x_7299:
[----:B------:R-:W-:Y:S05]  /*3e90*/  BSYNC B0 ;  /* 0x0000000000007941 */ /* 0x000fea0003800000 */
.L_x_7298:
        /* <DEDUP_REMOVED lines=54> */
.L_x_7297:
[----:B------:R-:W-:Y:S05]  /*4200*/  BSYNC B1 ;  /* 0x0000000000017941 */ /* 0x000fea0003800000 */
.L_x_7296:
        /* <DEDUP_REMOVED lines=71> */
.L_x_7303:
[----:B------:R-:W-:Y:S05]  /*4680*/  BSYNC B0 ;  /* 0x0000000000007941 */ /* 0x000fea0003800000 */
.L_x_7302:
        /* <DEDUP_REMOVED lines=54> */
.L_x_7301:
[----:B------:R-:W-:Y:S05]  /*49f0*/  BSYNC B1 ;  /* 0x0000000000017941 */ /* 0x000fea0003800000 */
.L_x_7300:
        /* <DEDUP_REMOVED lines=9> */
.L_x_7287:
        /* <DEDUP_REMOVED lines=97> */
.L_x_7310:
[----:B------:R-:W-:Y:S05]  /*50a0*/  BSYNC B0 ;  /* 0x0000000000007941 */ /* 0x000fea0003800000 */
.L_x_7309:
[----:B-----5:R1:W-:Y:S02]  /*50b0*/  STG.E.128 desc[UR6][R84.64], R32 ;  /* 0x0000002054007986 */ /* 0x0203e4000c101d06 */
.L_x_7308:
[----:B------:R-:W-:Y:S05]  /*50c0*/  BSYNC B1 ;  /* 0x0000000000017941 */ /* 0x000fea0003800000 */
.L_x_7307:
        /* <DEDUP_REMOVED lines=95> */
.L_x_7312:
[----:B------:R-:W-:Y:S05]  /*56c0*/  BSYNC B0 ;  /* 0x0000000000007941 */ /* 0x000fea0003800000 */
.L_x_7311:
[----:B-----5:R1:W-:Y:S02]  /*56d0*/  STG.E.128 desc[UR6][R84.64+0x80], R32 ;  /* 0x0000802054007986 */ /* 0x0203e4000c101d06 */
.L_x_7306:
[----:B------:R-:W-:Y:S05]  /*56e0*/  BSYNC B2 ;  /* 0x0000000000027941 */ /* 0x000fea0003800000 */
.L_x_7305:
        /* <DEDUP_REMOVED lines=103> */
.L_x_7318:
[----:B------:R-:W-:Y:S05]  /*5d60*/  BSYNC B0 ;  /* 0x0000000000007941 */ /* 0x000fea0003800000 */
.L_x_7317:
[----:B-----5:R1:W-:Y:S02]  /*5d70*/  STG.E.128 desc[UR6][R146.64], R28 ;  /* 0x0000001c92007986 */ /* 0x0203e4000c101d06 */
.L_x_7316:
[----:B------:R-:W-:Y:S05]  /*5d80*/  BSYNC B1 ;  /* 0x0000000000017941 */ /* 0x000fea0003800000 */
.L_x_7315:
        /* <DEDUP_REMOVED lines=99> */
.L_x_7320:
[----:B------:R-:W-:Y:S05]  /*63c0*/  BSYNC B0 ;  /* 0x0000000000007941 */ /* 0x000fea0003800000 */
.L_x_7319:
[----:B-----5:R1:W-:Y:S02]  /*63d0*/  STG.E.128 desc[UR6][R146.64], R28 ;  /* 0x0000001c92007986 */ /* 0x0203e4000c101d06 */
.L_x_7314:
[----:B------:R-:W-:Y:S05]  /*63e0*/  BSYNC B2 ;  /* 0x0000000000027941 */ /* 0x000fea0003800000 */
.L_x_7313:
        /* <DEDUP_REMOVED lines=103> */
.L_x_7326:
[----:B------:R-:W-:Y:S05]  /*6a60*/  BSYNC B0 ;  /* 0x0000000000007941 */ /* 0x000fea0003800000 */
.L_x_7325:
[----:B-----5:R1:W-:Y:S02]  /*6a70*/  STG.E.128 desc[UR6][R146.64], R28 ;  /* 0x0000001c92007986 */ /* 0x0203e4000c101d06 */
.L_x_7324:
[----:B------:R-:W-:Y:S05]  /*6a80*/  BSYNC B1 ;  /* 0x0000000000017941 */ /* 0x000fea0003800000 */
.L_x_7323:
        /* <DEDUP_REMOVED lines=99> */
.L_x_7328:
[----:B------:R-:W-:Y:S05]  /*70c0*/  BSYNC B0 ;  /* 0x0000000000007941 */ /* 0x000fea0003800000 */
.L_x_7327:
[----:B-----5:R1:W-:Y:S02]  /*70d0*/  STG.E.128 desc[UR6][R146.64], R28 ;  /* 0x0000001c92007986 */ /* 0x0203e4000c101d06 */
.L_x_7322:
[----:B------:R-:W-:Y:S05]  /*70e0*/  BSYNC B2 ;  /* 0x0000000000027941 */ /* 0x000fea0003800000 */
.L_x_7321:
        /* <DEDUP_REMOVED lines=108> */
.L_x_7334:
[----:B------:R-:W-:Y:S05]  /*77b0*/  BSYNC B0 ;  /* 0x0000000000007941 */ /* 0x000fea0003800000 */
.L_x_7333:
[----:B-----5:R1:W-:Y:S02]  /*77c0*/  STG.E.128 desc[UR6][R148.64], R28 ;  /* 0x0000001c94007986 */ /* 0x0203e4000c101d06 */
.L_x_7332:
[----:B------:R-:W-:Y:S05]  /*77d0*/  BSYNC B1 ;  /* 0x0000000000017941 */ /* 0x000fea0003800000 */
.L_x_7331:
        /* <DEDUP_REMOVED lines=99> */
.L_x_7336:
[----:B------:R-:W-:Y:S05]  /*7e10*/  BSYNC B0 ;  /* 0x0000000000007941 */ /* 0x000fea0003800000 */
.L_x_7335:
[----:B-----5:R1:W-:Y:S02]  /*7e20*/  STG.E.128 desc[UR6][R146.64], R28 ;  /* 0x0000001c92007986 */ /* 0x0203e4000c101d06 */
.L_x_7330:
[----:B------:R-:W-:Y:S05]  /*7e30*/  BSYNC B2 ;  /* 0x0000000000027941 */ /* 0x000fea0003800000 */
.L_x_7329:
        /* <DEDUP_REMOVED lines=8> */
.L_x_7286:
        /* <DEDUP_REMOVED lines=10> */
.L_x_7338:
[----:B------:R-:W-:Y:S05]  /*7f60*/  BSYNC B0 ;  /* 0x0000000000007941 */ /* 0x000fea0003800000 */
.L_x_7337:
        /* <DEDUP_REMOVED lines=16> */
.L_x_7340:
[----:B------:R-:W-:Y:S05]  /*8070*/  BSYNC B0 ;  /* 0x0000000000007941 */ /* 0x000fea0003800000 */
.L_x_7339:
        /* <DEDUP_REMOVED lines=16> */
.L_x_7342:
[----:B------:R-:W-:Y:S05]  /*8180*/  BSYNC B0 ;  /* 0x0000000000007941 */ /* 0x000fea0003800000 */
.L_x_7341:
        /* <DEDUP_REMOVED lines=22> */
.L_x_7343:
[----:B------:R-:W-:Y:S05]  /*82f0*/  BSYNC B0 ;  /* 0x0000000000007941 */ /* 0x000fea0003800000 */
.L_x_7304:
        /* <DEDUP_REMOVED lines=81> */
.L_x_7344:
        /* <DEDUP_REMOVED lines=9> */
.L_x_7345:
[----:B------:R-:W-:Y:S04]  /*88a0*/  IADD3 R11, R11, -0x1, RZ ;  /* 0xffffffff0b0b7810 */ /* 0x000fe80007ffe0ff */
[----:B------:R-:W-:Y:S11]  /*88b0*/  ISETP.GT.AND P0, PT, R11, R59, PT ;  /* 0x0000003b0b00720c */ /* 0x000ff60003f04270 */
[----:B------:R-:W-:Y:S02]  /*88c0*/  @!UPT UIADD3 URZ, URZ, URZ, URZ ;  /* 0x0000003f3f3ff290 */ /* 0x000fe4000fffe03f */
[----:B------:R-:W-:Y:S05]  /*88d0*/  @P0 BRA `(.L_x_7346) ;  /* 0xffffff9c00a40947 */ /* 0x000fea000383ffff */
.L_x_7277:
        /* <DEDUP_REMOVED lines=107> */
.L_x_7355:
[----:B------:R-:W-:Y:S05]  /*8f90*/  BSYNC B0 ;  /* 0x0000000000007941 */ /* 0x000fea0003800000 */
.L_x_7354:
[----:B-----5:R3:W-:Y:S02]  /*8fa0*/  STS.128 [R157], R8 ;  /* 0x000000089d007388 */ /* 0x0207e40000000c00 */
.L_x_7353:
[----:B------:R-:W-:Y:S05]  /*8fb0*/  BSYNC B1 ;  /* 0x0000000000017941 */ /* 0x000fea0003800000 */
.L_x_7352:
        /* <DEDUP_REMOVED lines=47> */
.L_x_7357:
[----:B------:R-:W-:Y:S05]  /*92b0*/  BSYNC B0 ;  /* 0x0000000000007941 */ /* 0x000fea0003800000 */
.L_x_7356:
[----:B-----5:R1:W-:Y:S02]  /*92c0*/  STS.128 [R157+0x2000], R8 ;  /* 0x002000089d007388 */ /* 0x0203e40000000c00 */
.L_x_7351:
[----:B------:R-:W-:Y:S05]  /*92d0*/  BSYNC B2 ;  /* 0x0000000000027941 */ /* 0x000fea0003800000 */
.L_x_7350:
        /* <DEDUP_REMOVED lines=65> */
.L_x_7363:
[----:B------:R-:W-:Y:S05]  /*96f0*/  BSYNC B0 ;  /* 0x0000000000007941 */ /* 0x000fea0003800000 */
.L_x_7362:
[----:B-----5:R3:W-:Y:S02]  /*9700*/  STS.128 [R157+0x800], R8 ;  /* 0x000800089d007388 */ /* 0x0207e40000000c00 */
.L_x_7361:
[----:B------:R-:W-:Y:S05]  /*9710*/  BSYNC B1 ;  /* 0x0000000000017941 */ /* 0x000fea0003800000 */
.L_x_7360:
        /* <DEDUP_REMOVED lines=47> */
.L_x_7365:
[----:B------:R-:W-:Y:S05]  /*9a10*/  BSYNC B0 ;  /* 0x0000000000007941 */ /* 0x000fea0003800000 */
.L_x_7364:
[----:B-----5:R3:W-:Y:S02]  /*9a20*/  STS.128 [R157+0x2800], R8 ;  /* 0x002800089d007388 */ /* 0x0207e40000000c00 */
.L_x_7359:
[----:B------:R-:W-:Y:S05]  /*9a30*/  BSYNC B2 ;  /* 0x0000000000027941 */ /* 0x000fea0003800000 */
.L_x_7358:
        /* <DEDUP_REMOVED lines=66> */
.L_x_7371:
[----:B------:R-:W-:Y:S05]  /*9e60*/  BSYNC B0 ;  /* 0x0000000000007941 */ /* 0x000fea0003800000 */
.L_x_7370:
[----:B-----5:R3:W-:Y:S02]  /*9e70*/  STS.128 [R157+0x1000], R8 ;  /* 0x001000089d007388 */ /* 0x0207e40000000c00 */
.L_x_7369:
[----:B------:R-:W-:Y:S05]  /*9e80*/  BSYNC B1 ;  /* 0x0000000000017941 */ /* 0x000fea0003800000 */
.L_x_7368:
        /* <DEDUP_REMOVED lines=47> */
.L_x_7373:
[----:B------:R-:W-:Y:S05]  /*a180*/  BSYNC B0 ;  /* 0x0000000000007941 */ /* 0x000fea0003800000 */
.L_x_7372:
[----:B-----5:R1:W-:Y:S02]  /*a190*/  STS.128 [R157+0x3000], R8 ;  /* 0x003000089d007388 */ /* 0x0203e40000000c00 */
.L_x_7367:
[----:B------:R-:W-:Y:S05]  /*a1a0*/  BSYNC B2 ;  /* 0x0000000000027941 */ /* 0x000fea0003800000 */
.L_x_7366:
        /* <DEDUP_REMOVED lines=63> */
.L_x_7378:
[----:B------:R-:W-:Y:S05]  /*a5a0*/  BSYNC B0 ;  /* 0x0000000000007941 */ /* 0x000fea0003800000 */
.L_x_7377:
[----:B-----5:R3:W-:Y:S02]  /*a5b0*/  STS.128 [R157+0x1800], R8 ;  /* 0x001800089d007388 */ /* 0x0207e40000000c00 */
.L_x_7376:
[----:B------:R-:W-:Y:S05]  /*a5c0*/  BSYNC B1 ;  /* 0x0000000000017941 */ /* 0x000fea0003800000 */
.L_x_7375:
        /* <DEDUP_REMOVED lines=45> */
.L_x_7380:
[----:B------:R-:W-:Y:S05]  /*a8a0*/  BSYNC B0 ;  /* 0x0000000000007941 */ /* 0x000fea0003800000 */
.L_x_7379:
[----:B-----5:R3:W-:Y:S01]  /*a8b0*/  STS.128 [R157+0x3800], R8 ;  /* 0x003800089d007388 */ /* 0x0207e20000000c00 */
[----:B------:R-:W-:Y:S05]  /*a8c0*/  BRA `(.L_x_7374) ;  /* 0x0000003400c07947 */ /* 0x000fea0003800000 */
.L_x_7349:
        /* <DEDUP_REMOVED lines=93> */
.L_x_7386:
[----:B------:R-:W-:Y:S05]  /*aea0*/  BSYNC B0 ;  /* 0x0000000000007941 */ /* 0x000fea0003800000 */
.L_x_7385:
[----:B-----5:R3:W-:Y:S02]  /*aeb0*/  STS.128 [R157], R20 ;  /* 0x000000149d007388 */ /* 0x0207e40000000c00 */
.L_x_7384:
[----:B------:R-:W-:Y:S05]  /*aec0*/  BSYNC B1 ;  /* 0x0000000000017941 */ /* 0x000fea0003800000 */
.L_x_7383:
        /* <DEDUP_REMOVED lines=88> */
.L_x_7388:
[----:B------:R-:W-:Y:S05]  /*b450*/  BSYNC B0 ;  /* 0x0000000000007941 */ /* 0x000fea0003800000 */
.L_x_7387:
[----:B-----5:R1:W-:Y:S02]  /*b460*/  STS.128 [R157+0x2000], R20 ;  /* 0x002000149d007388 */ /* 0x0203e40000000c00 */
.L_x_7382:
[----:B------:R-:W-:Y:S05]  /*b470*/  BSYNC B2 ;  /* 0x0000000000027941 */ /* 0x000fea0003800000 */
.L_x_7381:
        /* <DEDUP_REMOVED lines=98> */
.L_x_7394:
[----:B------:R-:W-:Y:S05]  /*baa0*/  BSYNC B0 ;  /* 0x0000000000007941 */ /* 0x000fea0003800000 */
.L_x_7393:
[----:B-----5:R3:W-:Y:S02]  /*bab0*/  STS.128 [R157+0x800], R20 ;  /* 0x000800149d007388 */ /* 0x0207e40000000c00 */
.L_x_7392:
[----:B------:R-:W-:Y:S05]  /*bac0*/  BSYNC B1 ;  /* 0x0000000000017941 */ /* 0x000fea0003800000 */
.L_x_7391:
        /* <DEDUP_REMOVED lines=91> */
.L_x_7396:
[----:B------:R-:W-:Y:S05]  /*c080*/  BSYNC B0 ;  /* 0x0000000000007941 */ /* 0x000fea0003800000 */
.L_x_7395:
[----:B-----5:R1:W-:Y:S02]  /*c090*/  STS.128 [R157+0x2800], R16 ;  /* 0x002800109d007388 */ /* 0x0203e40000000c00 */
.L_x_7390:
[----:B------:R-:W-:Y:S05]  /*c0a0*/  BSYNC B2 ;  /* 0x0000000000027941 */ /* 0x000fea0003800000 */
.L_x_7389:
        /* <DEDUP_REMOVED lines=99> */
.L_x_7402:
[----:B------:R-:W-:Y:S05]  /*c6e0*/  BSYNC B0 ;  /* 0x0000000000007941 */ /* 0x000fea0003800000 */
.L_x_7401:
[----:B-----5:R1:W-:Y:S02]  /*c6f0*/  STS.128 [R157+0x1000], R20 ;  /* 0x001000149d007388 */ /* 0x0203e40000000c00 */
.L_x_7400:
[----:B------:R-:W-:Y:S05]  /*c700*/  BSYNC B1 ;  /* 0x0000000000017941 */ /* 0x000fea0003800000 */
.L_x_7399:
        /* <DEDUP_REMOVED lines=91> */
.L_x_7404:
[----:B------:R-:W-:Y:S05]  /*ccc0*/  BSYNC B0 ;  /* 0x0000000000007941 */ /* 0x000fea0003800000 */
.L_x_7403:
[----:B-----5:R3:W-:Y:S02]  /*ccd0*/  STS.128 [R157+0x3000], R20 ;  /* 0x003000149d007388 */ /* 0x0207e40000000c00 */
.L_x_7398:
[----:B------:R-:W-:Y:S05]  /*cce0*/  BSYNC B2 ;  /* 0x0000000000027941 */ /* 0x000fea0003800000 */
.L_x_7397:
        /* <DEDUP_REMOVED lines=98> */
.L_x_7408:
[----:B------:R-:W-:Y:S05]  /*d310*/  BSYNC B0 ;  /* 0x0000000000007941 */ /* 0x000fea0003800000 */
.L_x_7407:
[----:B-----5:R1:W-:Y:S02]  /*d320*/  STS.128 [R157+0x1800], R20 ;  /* 0x001800149d007388 */ /* 0x0203e40000000c00 */
.L_x_7406:
[----:B------:R-:W-:Y:S05]  /*d330*/  BSYNC B1 ;  /* 0x0000000000017941 */ /* 0x000fea0003800000 */
.L_x_7405:
        /* <DEDUP_REMOVED lines=96> */
.L_x_7410:
[----:B------:R-:W-:Y:S05]  /*d940*/  BSYNC B0 ;  /* 0x0000000000007941 */ /* 0x000fea0003800000 */
.L_x_7409:
[----:B-----5:R1:W-:Y:S01]  /*d950*/  STS.128 [R157+0x3800], R16 ;  /* 0x003800109d007388 */ /* 0x0203e20000000c00 */
[----:B------:R-:W-:Y:S05]  /*d960*/  BRA `(.L_x_7374) ;  /* 0x0000000400987947 */ /* 0x000fea0003800000 */
.L_x_7348:
        /* <DEDUP_REMOVED lines=29> */
.L_x_7412:
[----:B------:R-:W-:Y:S05]  /*db40*/  BSYNC B0 ;  /* 0x0000000000007941 */ /* 0x000fea0003800000 */
.L_x_7411:
        /* <DEDUP_REMOVED lines=23> */
.L_x_7414:
[----:B------:R-:W-:Y:S05]  /*dcc0*/  BSYNC B0 ;  /* 0x0000000000007941 */ /* 0x000fea0003800000 */
.L_x_7413:
        /* <DEDUP_REMOVED lines=23> */
.L_x_7416:
[----:B------:R-:W-:Y:S05]  /*de40*/  BSYNC B0 ;  /* 0x0000000000007941 */ /* 0x000fea0003800000 */
.L_x_7415:
        /* <DEDUP_REMOVED lines=24> */
.L_x_7374:
[----:B------:R-:W-:Y:S05]  /*dfd0*/  BSYNC B3 ;  /* 0x0000000000037941 */ /* 0x000fea0003800000 */
.L_x_7347:
        /* <DEDUP_REMOVED lines=32> */
.L_x_7418:
[----:B------:R-:W-:Y:S05]  /*e1e0*/  BSYNC B0 ;  /* 0x0000000000007941 */ /* 0x000fea0003800000 */
.L_x_7417:
        /* <DEDUP_REMOVED lines=21> */
.L_x_7420:
[----:B------:R-:W-:Y:S05]  /*e340*/  BSYNC B0 ;  /* 0x0000000000007941 */ /* 0x000fea0003800000 */
.L_x_7419:
        /* <DEDUP_REMOVED lines=26> */
.L_x_7422:
[----:B------:R-:W-:Y:S05]  /*e4f0*/  BSYNC B0 ;  /* 0x0000000000007941 */ /* 0x000fea0003800000 */
.L_x_7421:
        /* <DEDUP_REMOVED lines=32> */
.L_x_7424:
[----:B------:R-:W-:Y:S05]  /*e700*/  BSYNC B0 ;  /* 0x0000000000007941 */ /* 0x000fea0003800000 */
.L_x_7423:
        /* <DEDUP_REMOVED lines=55> */
.L_x_7426:
[----:B------:R-:W-:Y:S05]  /*ea80*/  BSYNC B0 ;  /* 0x0000000000007941 */ /* 0x000fea0003800000 */
.L_x_7425:
        /* <DEDUP_REMOVED lines=21> */
.L_x_7428:
[----:B------:R-:W-:Y:S05]  /*ebe0*/  BSYNC B0 ;  /* 0x0000000000007941 */ /* 0x000fea0003800000 */
.L_x_7427:
        /* <DEDUP_REMOVED lines=24> */
.L_x_7430:
[----:B------:R-:W-:Y:S05]  /*ed70*/  BSYNC B0 ;  /* 0x0000000000007941 */ /* 0x000fea0003800000 */
.L_x_7429:
        /* <DEDUP_REMOVED lines=25> */
.L_x_7432:
[----:B------:R-:W-:Y:S05]  /*ef10*/  BSYNC B0 ;  /* 0x0000000000007941 */ /* 0x000fea0003800000 */
.L_x_7431:
[----:B------:R-:W-:Y:S01]  /*ef20*/  LDSM.16.M88.4 R96, [R150] ;  /* 0x000000009660783b */ /* 0x000fe20000000200 */
[----:B------:R-:W-:Y:S01]  /*ef30*/  R2P PR, R55, 0x6 ;  /* 0x0000000637007804 */ /* 0x000fe20000000000 */
[C---:B------:R-:W-:Y:S01]  /*ef40*/  VIADD R0, R149.reuse, 0x4000 ;  /* 0x0000400095007836 */ /* 0x040fe20000000000 */
[----:B------:R-:W-:Y:S01]  /*ef50*/  SHF.R.S32.HI R164, RZ, 0x1f, R53 ;  /* 0x0000001fffa47819 */ /* 0x000fe20000011435 */
[----:B------:R-:W3:Y:S01]  /*ef60*/  LDSM.16.M88.4 R32, [R149+0x4000] ;  /* 0x004000009520783b */ /* 0x000ee20000000200 */
[----:B------:R-:W-:Y:S01]  /*ef70*/  VIADD R147, R149, 0x4020 ;  /* 0x0000402095937836 */ /* 0x000fe20000000000 */
[----:B------:R-:W-:Y:S01]  /*ef80*/  ULDC.64 UR14, c[0x0][0x398] ;  /* 0x0000e600000e7ab9 */ /* 0x000fe20000000a00 */
[--C-:B------:R-:W-:Y:S01]  /*ef90*/  IMAD R148, R41, 0x2, R150.reuse ;  /* 0x0000000229947824 */ /* 0x100fe200078e0296 */
[----:B------:R-:W3:Y:S01]  /*efa0*/  LDSM.16.M88.4 R76, [R149+0x4800] ;  /* 0x00480000954c783b */ /* 0x000ee20000000200 */
[C---:B------:R-:W-:Y:S01]  /*efb0*/  IMAD R146, R39.reuse, 0x2, R150 ;  /* 0x0000000227927824 */ /* 0x040fe200078e0296 */
[----:B------:R-:W-:Y:S01]  /*efc0*/  LEA.HI R164, R164, R53, RZ, 0x2 ;  /* 0x00000035a4a47211 */ /* 0x000fe200078f10ff */
[----:B------:R-:W-:Y:S01]  /*efd0*/  IMAD.SHL.U32 R165, R48, 0x2, RZ ;  /* 0x0000000230a57824 */ /* 0x000fe200078e00ff */
[----:B-1--4-:R-:W-:Y:S01]  /*efe0*/  LDSM.16.M88.4 R8, [R148] ;  /* 0x000000009408783b */ /* 0x012fe20000000200 */
[----:B------:R-:W-:Y:S01]  /*eff0*/  LEA R145, R39, R148, 0x1 ;  /* 0x0000009427917211 */ /* 0x000fe200078e08ff */
[----:B------:R-:W-:Y:S01]  /*f000*/  @P1 VIADD R147, R0, 0xffffffe0 ;  /* 0xffffffe000931836 */ /* 0x000fe20000000000 */
[----:B------:R-:W-:Y:S01]  /*f010*/  SHF.R.S32.HI R164, RZ, 0x2, R164 ;  /* 0x00000002ffa47819 */ /* 0x000fe200000114a4 */
[----:B------:R-:W-:Y:S01]  /*f020*/  LDSM.16.M88.4 R68, [R149+0x5000] ;  /* 0x005000009544783b */ /* 0x000fe20000000200 */
[----:B------:R-:W-:Y:S01]  /*f030*/  IMAD.MOV.U32 R0, RZ, RZ, 0x40 ;  /* 0x00000040ff007424 */ /* 0x000fe200078e00ff */
[----:B------:R-:W-:Y:S01]  /*f040*/  LOP3.LUT R165, R165, 0x6, RZ, 0xc0, !PT ;  /* 0x00000006a5a57812 */ /* 0x000fe200078ec0ff */
[C---:B------:R-:W-:Y:S01]  /*f050*/  VIADD R139, R147.reuse, 0x800 ;  /* 0x00000800938b7836 */ /* 0x040fe20000000000 */
[----:B------:R-:W1:Y:S01]  /*f060*/  LDSM.16.M88.4 R44, [R147] ;  /* 0x00000000932c783b */ /* 0x000e620000000200 */
[C---:B------:R-:W-:Y:S01]  /*f070*/  VIADD R138, R147.reuse, 0x1000 ;  /* 0x00001000938a7836 */ /* 0x040fe20000000000 */
[----:B------:R-:W-:Y:S01]  /*f080*/  SEL R0, R0, 0xffffffc0, !P2 ;  /* 0xffffffc000007807 */ /* 0x000fe20005000000 */
[C---:B------:R-:W-:Y:S01]  /*f090*/  VIADD R137, R147.reuse, 0x1800 ;  /* 0x0000180093897836 */ /* 0x040fe20000000000 */
[----:B------:R-:W4:Y:S01]  /*f0a0*/  LDSM.16.M88.4 R28, [R149+0x5800] ;  /* 0x00580000951c783b */ /* 0x000f220000000200 */
[C---:B------:R-:W-:Y:S01]  /*f0b0*/  IADD3 R135, R147.reuse, 0x2000, RZ ;  /* 0x0000200093877810 */ /* 0x040fe20007ffe0ff */
[----:B------:R-:W-:-:S02]  /*f0c0*/  VIADD R134, R147, 0x2800 ;  /* 0x0000280093867836 */ /* 0x000fc40000000000 */
[----:B------:R-:W-:Y:S01]  /*f0d0*/  IMAD.IADD R143, R149, 0x1, R0 ;  /* 0x00000001958f7824 */ /* 0x000fe200078e0200 */
[----:B------:R-:W4:Y:S01]  /*f0e0*/  LDSM.16.M88.4 R24, [R147+0x800] ;  /* 0x000800009318783b */ /* 0x000f220000000200 */
[----:B------:R-:W-:Y:S02]  /*f0f0*/  IMAD.IADD R136, R0, 0x1, R147 ;  /* 0x0000000100887824 */ /* 0x000fe400078e0293 */
[----:B--2--5:R-:W-:Y:S01]  /*f100*/  FMUL.FTZ R0, R3, R38 ;  /* 0x0000002603007220 */ /* 0x024fe20000410000 */
[C---:B------:R-:W-:Y:S01]  /*f110*/  VIADD R133, R147.reuse, 0x3000 ;  /* 0x0000300093857836 */ /* 0x040fe20000000000 */
[----:B---3--:R-:W-:Y:S01]  /*f120*/  LDSM.16.M88.4 R4, [R146] ;  /* 0x000000009204783b */ /* 0x008fe20000000200 */
[----:B------:R-:W-:-:S03]  /*f130*/  VIADD R132, R147, 0x3800 ;  /* 0x0000380093847836 */ /* 0x000fc60000000000 */
[----:B------:R-:W2:Y:S04]  /*f140*/  LDSM.16.M88.4 R12, [R143+0x4000] ;  /* 0x004000008f0c783b */ /* 0x000ea80000000200 */
[----:B------:R-:W3:Y:S01]  /*f150*/  LDSM.16.M88.4 R16, [R147+0x1000] ;  /* 0x001000009310783b */ /* 0x000ee20000000200 */
[C---:B------:R-:W-:Y:S03]  /*f160*/  HMMA.16816.F32 R20, R96.reuse, R32, RZ ;  /* 0x000000206014723c */ /* 0x040fe600000018ff */
[----:B------:R-:W-:Y:S04]  /*f170*/  LDSM.16.M88.4 R60, [R145] ;  /* 0x00000000913c783b */ /* 0x000fe80000000200 */
[----:B------:R-:W3:Y:S01]  /*f180*/  LDSM.16.M88.4 R112, [R136] ;  /* 0x000000008870783b */ /* 0x000ee20000000200 */
[C---:B------:R-:W-:Y:S03]  /*f190*/  HMMA.16816.F32 R32, R96.reuse, R34, RZ ;  /* 0x000000226020723c */ /* 0x040fe600000018ff */
[----:B------:R-:W3:Y:S03]  /*f1a0*/  LDSM.16.M88.4 R108, [R147+0x1800] ;  /* 0x00180000936c783b */ /* 0x000ee60000000200 */
[C---:B------:R-:W-:Y:S01]  /*f1b0*/  HMMA.16816.F32 R80, R96.reuse, R76, RZ ;  /* 0x0000004c6050723c */ /* 0x040fe200000018ff */
[----:B------:R-:W3:Y:S04]  /*f1c0*/  LDSM.16.M88.4 R92, [R143+0x4800] ;  /* 0x004800008f5c783b */ /* 0x000ee80000000200 */
[----:B------:R-:W3:Y:S01]  /*f1d0*/  LDSM.16.M88.4 R88, [R143+0x5000] ;  /* 0x005000008f58783b */ /* 0x000ee20000000200 */
[----:B------:R-:W-:Y:S03]  /*f1e0*/  HMMA.16816.F32 R76, R96, R78, RZ ;  /* 0x0000004e604c723c */ /* 0x000fe600000018ff */
[----:B------:R-:W-:Y:S03]  /*f1f0*/  LDSM.16.M88.4 R84, [R143+0x5800] ;  /* 0x005800008f54783b */ /* 0x000fe60000000200 */
[C---:B-1----:R-:W-:Y:S01]  /*f200*/  HMMA.16816.F32 R20, R8.reuse, R44, R20 ;  /* 0x0000002c0814723c */ /* 0x042fe20000001814 */
[----:B------:R-:W-:Y:S04]  /*f210*/  LDSM.16.M88.4 R56, [R136+0x800] ;  /* 0x000800008838783b */ /* 0x000fe80000000200 */
[----:B------:R-:W0:Y:S01]  /*f220*/  LDGDEPBAR ;  /* 0x00000000000079af */ /* 0x000e220000000000 */
[----:B------:R-:W-:Y:S03]  /*f230*/  HMMA.16816.F32 R32, R8, R46, R32 ;  /* 0x0000002e0820723c */ /* 0x000fe60000001820 */
[----:B------:R-:W-:Y:S03]  /*f240*/  LDSM.16.M88.4 R44, [R136+0x1000] ;  /* 0x00100000882c783b */ /* 0x000fe60000000200 */
[C---:B------:R-:W-:Y:S06]  /*f250*/  HMMA.16816.F32 R72, R96.reuse, R68, RZ ;  /* 0x000000446048723c */ /* 0x040fec00000018ff */
[C---:B------:R-:W-:Y:S06]  /*f260*/  HMMA.16816.F32 R68, R96.reuse, R70, RZ ;  /* 0x000000466044723c */ /* 0x040fec00000018ff */
        /* <DEDUP_REMOVED lines=9> */
[C---:B---3--:R-:W-:Y:S06]  /*f300*/  HMMA.16816.F32 R72, R8.reuse, R16, R72 ;  /* 0x000000100848723c */ /* 0x048fec0000001848 */
[----:B------:R-:W-:Y:S01]  /*f310*/  HMMA.16816.F32 R68, R8, R18, R68 ;  /* 0x000000120844723c */ /* 0x000fe20000001844 */
[----:B------:R-:W-:Y:S05]  /*f320*/  LDSM.16.M88.4 R16, [R148+0x2000] ;  /* 0x002000009410783b */ /* 0x000fea0000000200 */
[----:B------:R-:W-:Y:S06]  /*f330*/  HMMA.16816.F32 R20, R60, R112, R20 ;  /* 0x000000703c14723c */ /* 0x000fec0000001814 */
[C---:B------:R-:W-:Y:S06]  /*f340*/  HMMA.16816.F32 R64, R8.reuse, R108, R64 ;  /* 0x0000006c0840723c */ /* 0x040fec0000001840 */
[----:B------:R-:W-:Y:S01]  /*f350*/  HMMA.16816.F32 R96, R8, R110, R96 ;  /* 0x0000006e0860723c */ /* 0x000fe20000001860 */
[----:B------:R-:W-:Y:S05]  /*f360*/  LDSM.16.M88.4 R8, [R149+0x6800] ;  /* 0x006800009508783b */ /* 0x000fea0000000200 */
[C---:B------:R-:W-:Y:S06]  /*f370*/  HMMA.16816.F32 R80, R4.reuse, R92, R80 ;  /* 0x0000005c0450723c */ /* 0x040fec0000001850 */
[----:B------:R-:W-:Y:S01]  /*f380*/  HMMA.16816.F32 R76, R4, R94, R76 ;  /* 0x0000005e044c723c */ /* 0x000fe2000000184c */
[----:B------:R-:W-:Y:S05]  /*f390*/  LDSM.16.M88.4 R92, [R146+0x2000] ;  /* 0x00200000925c783b */ /* 0x000fea0000000200 */
[----:B------:R-:W-:Y:S06]  /*f3a0*/  HMMA.16816.F32 R32, R60, R114, R32 ;  /* 0x000000723c20723c */ /* 0x000fec0000001820 */
[C---:B------:R-:W-:Y:S06]  /*f3b0*/  HMMA.16816.F32 R72, R4.reuse, R88, R72 ;  /* 0x000000580448723c */ /* 0x040fec0000001848 */
[----:B------:R-:W-:Y:S01]  /*f3c0*/  HMMA.16816.F32 R68, R4, R90, R68 ;  /* 0x0000005a0444723c */ /* 0x000fe20000001844 */
[----:B------:R-:W2:Y:S05]  /*f3d0*/  LDSM.16.M88.4 R88, [R136+0x1800] ;  /* 0x001800008858783b */ /* 0x000eaa0000000200 */
[----:B-1----:R-:W-:Y:S06]  /*f3e0*/  HMMA.16816.F32 R20, R28, R24, R20 ;  /* 0x000000181c14723c */ /* 0x002fec0000001814 */
[C---:B------:R-:W-:Y:S01]  /*f3f0*/  HMMA.16816.F32 R108, R4.reuse, R84, R64 ;  /* 0x00000054046c723c */ /* 0x040fe20000001840 */
[----:B------:R-:W-:Y:S05]  /*f400*/  LDSM.16.M88.4 R64, [R143+0x6000] ;  /* 0x006000008f40783b */ /* 0x000fea0000000200 */
[----:B------:R-:W-:Y:S01]  /*f410*/  HMMA.16816.F32 R96, R4, R86, R96 ;  /* 0x000000560460723c */ /* 0x000fe20000001860 */
[----:B------:R-:W-:Y:S04]  /*f420*/  LDSM.16.M88.4 R4, [R147+0x2800] ;  /* 0x002800009304783b */ /* 0x000fe80000000200 */
[----:B------:R-:W-:Y:S01]  /*f430*/  LDSM.16.M88.4 R84, [R149+0x7800] ;  /* 0x007800009554783b */ /* 0x000fe20000000200 */
[C---:B------:R-:W-:Y:S06]  /*f440*/  HMMA.16816.F32 R80, R60.reuse, R56, R80 ;  /* 0x000000383c50723c */ /* 0x040fec0000001850 */
[----:B------:R-:W-:Y:S01]  /*f450*/  HMMA.16816.F32 R76, R60, R58, R76 ;  /* 0x0000003a3c4c723c */ /* 0x000fe2000000184c */
[----:B------:R-:W-:Y:S05]  /*f460*/  LDSM.16.M88.4 R56, [R136+0x2000] ;  /* 0x002000008838783b */ /* 0x000fea0000000200 */
[----:B------:R-:W-:Y:S01]  /*f470*/  HMMA.16816.F32 R32, R28, R26, R32 ;  /* 0x0000001a1c20723c */ /* 0x000fe20000001820 */
[----:B------:R-:W1:Y:S05]  /*f480*/  LDSM.16.M88.4 R24, [R149+0x7000] ;  /* 0x007000009518783b */ /* 0x000e6a0000000200 */
[C---:B------:R-:W-:Y:S06]  /*f490*/  HMMA.16816.F32 R72, R60.reuse, R44, R72 ;  /* 0x0000002c3c48723c */ /* 0x040fec0000001848 */
[C---:B------:R-:W-:Y:S01]  /*f4a0*/  HMMA.16816.F32 R68, R60.reuse, R46, R68 ;  /* 0x0000002e3c44723c */ /* 0x040fe20000001844 */
[----:B------:R-:W-:Y:S05]  /*f4b0*/  LDSM.16.M88.4 R44, [R145+0x2000] ;  /* 0x00200000912c783b */ /* 0x000fea0000000200 */
[----:B--2---:R-:W-:Y:S06]  /*f4c0*/  HMMA.16816.F32 R108, R60, R88, R108 ;  /* 0x000000583c6c723c */ /* 0x004fec000000186c */
[----:B------:R-:W-:Y:S06]  /*f4d0*/  HMMA.16816.F32 R80, R28, R8, R80 ;  /* 0x000000081c50723c */ /* 0x000fec0000001850 */
[----:B------:R-:W-:Y:S01]  /*f4e0*/  HMMA.16816.F32 R96, R60, R90, R96 ;  /* 0x0000005a3c60723c */ /* 0x000fe20000001860 */
[----:B------:R-:W2:Y:S05]  /*f4f0*/  LDSM.16.M88.4 R60, [R147+0x3000] ;  /* 0x00300000933c783b */ /* 0x000eaa0000000200 */
[----:B------:R-:W-:Y:S01]  /*f500*/  HMMA.16816.F32 R76, R28, R10, R76 ;  /* 0x0000000a1c4c723c */ /* 0x000fe2000000184c */
[----:B------:R-:W-:Y:S05]  /*f510*/  LDSM.16.M88.4 R8, [R147+0x3800] ;  /* 0x003800009308783b */ /* 0x000fea0000000200 */
[C---:B------:R-:W-:Y:S06]  /*f520*/  HMMA.16816.F32 R20, R16.reuse, R12, R20 ;  /* 0x0000000c1014723c */ /* 0x040fec0000001814 */
[----:B------:R-:W-:Y:S01]  /*f530*/  HMMA.16816.F32 R32, R16, R14, R32 ;  /* 0x0000000e1020723c */ /* 0x000fe20000001820 */
[----:B------:R-:W3:Y:S05]  /*f540*/  LDSM.16.M88.4 R12, [R143+0x6800] ;  /* 0x006800008f0c783b */ /* 0x000eea0000000200 */
[----:B-1----:R-:W-:Y:S06]  /*f550*/  HMMA.16816.F32 R72, R28, R24, R72 ;  /* 0x000000181c48723c */ /* 0x002fec0000001848 */
[C---:B------:R-:W-:Y:S06]  /*f560*/  HMMA.16816.F32 R80, R16.reuse, R4, R80 ;  /* 0x000000041050723c */ /* 0x040fec0000001850 */
[----:B------:R-:W-:Y:S01]  /*f570*/  HMMA.16816.F32 R76, R16, R6, R76 ;  /* 0x00000006104c723c */ /* 0x000fe2000000184c */
[----:B------:R-:W1:Y:S05]  /*f580*/  LDSM.16.M88.4 R4, [R143+0x7000] ;  /* 0x007000008f04783b */ /* 0x000e6a0000000200 */
[C---:B------:R-:W-:Y:S01]  /*f590*/  HMMA.16816.F32 R68, R28.reuse, R26, R68 ;  /* 0x0000001a1c44723c */ /* 0x040fe20000001844 */
[----:B------:R-:W4:Y:S05]  /*f5a0*/  LDSM.16.M88.4 R24, [R136+0x2800] ;  /* 0x002800008818783b */ /* 0x000f2a0000000200 */
[C---:B------:R-:W-:Y:S06]  /*f5b0*/  HMMA.16816.F32 R108, R28.reuse, R84, R108 ;  /* 0x000000541c6c723c */ /* 0x040fec000000186c */
[----:B------:R-:W-:Y:S01]  /*f5c0*/  HMMA.16816.F32 R96, R28, R86, R96 ;  /* 0x000000561c60723c */ /* 0x000fe20000001860 */
[----:B------:R-:W4:Y:S05]  /*f5d0*/  LDSM.16.M88.4 R28, [R143+0x7800] ;  /* 0x007800008f1c783b */ /* 0x000f2a0000000200 */
[C---:B------:R-:W-:Y:S06]  /*f5e0*/  HMMA.16816.F32 R20, R92.reuse, R64, R20 ;  /* 0x000000405c14723c */ /* 0x040fec0000001814 */
[----:B------:R-:W-:Y:S06]  /*f5f0*/  HMMA.16816.F32 R32, R92, R66, R32 ;  /* 0x000000425c20723c */ /* 0x000fec0000001820 */
[----:B--2---:R-:W-:Y:S06]  /*f600*/  HMMA.16816.F32 R72, R16, R60, R72 ;  /* 0x0000003c1048723c */ /* 0x004fec0000001848 */
[C---:B---3--:R-:W-:Y:S06]  /*f610*/  HMMA.16816.F32 R80, R92.reuse, R12, R80 ;  /* 0x0000000c5c50723c */ /* 0x048fec0000001850 */
[----:B------:R-:W-:Y:S01]  /*f620*/  HMMA.16816.F32 R76, R92, R14, R76 ;  /* 0x0000000e5c4c723c */ /* 0x000fe2000000184c */
[----:B------:R-:W2:Y:S05]  /*f630*/  LDSM.16.M88.4 R12, [R136+0x3000] ;  /* 0x00300000880c783b */ /* 0x000eaa0000000200 */
[C---:B------:R-:W-:Y:S06]  /*f640*/  HMMA.16816.F32 R68, R16.reuse, R62, R68 ;  /* 0x0000003e1044723c */ /* 0x040fec0000001844 */
[C---:B------:R-:W-:Y:S06]  /*f650*/  HMMA.16816.F32 R108, R16.reuse, R8, R108 ;  /* 0x00000008106c723c */ /* 0x040fec000000186c */
[----:B------:R-:W-:Y:S01]  /*f660*/  HMMA.16816.F32 R96, R16, R10, R96 ;  /* 0x0000000a1060723c */ /* 0x000fe20000001860 */
[----:B------:R-:W3:Y:S01]  /*f670*/  LDSM.16.M88.4 R8, [R136+0x3800] ;  /* 0x003800008808783b */ /* 0x000ee20000000200 */
[----:B------:R-:W-:-:S04]  /*f680*/  DEPBAR.LE SB0, 0x0 ;  /* 0x000080000000791a */ /* 0x000fc80000000000 */
[C---:B------:R-:W-:Y:S06]  /*f690*/  HMMA.16816.F32 R20, R44.reuse, R56, R20 ;  /* 0x000000382c14723c */ /* 0x040fec0000001814 */
[----:B------:R-:W-:Y:S06]  /*f6a0*/  HMMA.16816.F32 R32, R44, R58, R32 ;  /* 0x0000003a2c20723c */ /* 0x000fec0000001820 */
[----:B-1----:R-:W-:Y:S06]  /*f6b0*/  HMMA.16816.F32 R72, R92, R4, R72 ;  /* 0x000000045c48723c */ /* 0x002fec0000001848 */
[----:B----4-:R-:W-:Y:S01]  /*f6c0*/  HMMA.16816.F32 R80, R44, R24, R80 ;  /* 0x000000182c50723c */ /* 0x010fe20000001850 */
[----:B------:R-:W-:-:S05]  /*f6d0*/  LOP3.LUT R4, R36, R37, RZ, 0xfc, !PT ;  /* 0x0000002524047212 */ /* 0x000fca00078efcff */
[C---:B------:R-:W-:Y:S01]  /*f6e0*/  HMMA.16816.F32 R68, R92.reuse, R6, R68 ;  /* 0x000000065c44723c */ /* 0x040fe20000001844 */
[----:B------:R-:W-:Y:S01]  /*f6f0*/  FMUL.FTZ R21, R21, UR15 ;  /* 0x0000000f15157c20 */ /* 0x000fe20008410000 */
[----:B------:R-:W-:Y:S01]  /*f700*/  FMUL.FTZ R23, R23, UR15 ;  /* 0x0000000f17177c20 */ /* 0x000fe20008410000 */
[----:B------:R-:W-:Y:S01]  /*f710*/  FMUL.FTZ R20, R20, UR15 ;  /* 0x0000000f14147c20 */ /* 0x000fe20008410000 */
[----:B------:R-:W-:Y:S02]  /*f720*/  FMUL.FTZ R22, R22, UR15 ;  /* 0x0000000f16167c20 */ /* 0x000fe40008410000 */
[C---:B------:R-:W-:Y:S01]  /*f730*/  HMMA.16816.F32 R108, R92.reuse, R28, R108 ;  /* 0x0000001c5c6c723c */ /* 0x040fe2000000186c */
[----:B------:R-:W-:Y:S01]  /*f740*/  FMUL.FTZ R25, R32, UR15 ;  /* 0x0000000f20197c20 */ /* 0x000fe20008410000 */
[----:B------:R-:W-:Y:S01]  /*f750*/  FMUL.FTZ R5, R34, UR15 ;  /* 0x0000000f22057c20 */ /* 0x000fe20008410000 */
[----:B------:R-:W1:Y:S01]  /*f760*/  MUFU.TANH R21, R21 ;  /* 0x0000001500157308 */ /* 0x000e620000002400 */
[----:B------:R-:W-:Y:S01]  /*f770*/  FMUL.FTZ R17, R33, UR15 ;  /* 0x0000000f21117c20 */ /* 0x000fe20008410000 */
[----:B------:R-:W-:Y:S01]  /*f780*/  FMUL.FTZ R7, R35, UR15 ;  /* 0x0000000f23077c20 */ /* 0x000fe20008410000 */
[----:B------:R-:W-:Y:S05]  /*f790*/  HMMA.16816.F32 R96, R92, R30, R96 ;  /* 0x0000001e5c60723c */ /* 0x000fea0000001860 */
[----:B------:R-:W4:Y:S01]  /*f7a0*/  MUFU.TANH R23, R23 ;  /* 0x0000001700177308 */ /* 0x000f220000002400 */
[----:B------:R-:W-:Y:S01]  /*f7b0*/  HMMA.16816.F32 R76, R44, R26, R76 ;  /* 0x0000001a2c4c723c */ /* 0x000fe2000000184c */
[----:B------:R-:W-:-:S02]  /*f7c0*/  IMAD R31, R52, 0x10, R54 ;  /* 0x00000010341f7824 */ /* 0x000fc400078e0236 */
[----:B------:R-:W-:Y:S01]  /*f7d0*/  FMUL.FTZ R19, R80, UR15 ;  /* 0x0000000f50137c20 */ /* 0x000fe20008410000 */
[----:B------:R-:W-:Y:S02]  /*f7e0*/  FMUL.FTZ R29, R82, UR15 ;  /* 0x0000000f521d7c20 */ /* 0x000fe40008410000 */
[----:B------:R-:W-:Y:S01]  /*f7f0*/  IADD3 R31, R31, 0x1, R164 ;  /* 0x000000011f1f7810 */ /* 0x000fe20007ffe0a4 */
[----:B--2---:R-:W-:Y:S01]  /*f800*/  HMMA.16816.F32 R72, R44, R12, R72 ;  /* 0x0000000c2c48723c */ /* 0x004fe20000001848 */
[----:B------:R-:W2:Y:S01]  /*f810*/  MUFU.TANH R25, R25 ;  /* 0x0000001900197308 */ /* 0x000ea20000002400 */
[----:B------:R-:W-:Y:S01]  /*f820*/  FMUL.FTZ R27, R81, UR15 ;  /* 0x0000000f511b7c20 */ /* 0x000fe20008410000 */
[----:B------:R-:W-:-:S03]  /*f830*/  IADD3 R31, R50, R31, -R155 ;  /* 0x0000001f321f7210 */ /* 0x000fc60007ffe89b */
[C---:B------:R-:W-:Y:S01]  /*f840*/  HMMA.16816.F32 R68, R44.reuse, R14, R68 ;  /* 0x0000000e2c44723c */ /* 0x040fe20000001844 */
[----:B------:R-:W-:Y:S02]  /*f850*/  IMAD.IADD R12, R2, 0x1, R165 ;  /* 0x00000001020c7824 */ /* 0x000fe400078e02a5 */
[----:B------:R-:W-:Y:S01]  /*f860*/  FMUL.FTZ R13, R83, UR15 ;  /* 0x0000000f530d7c20 */ /* 0x000fe20008410000 */
[----:B------:R-:W2:Y:S01]  /*f870*/  MUFU.TANH R5, R5 ;  /* 0x0000000500057308 */ /* 0x000ea20000002400 */
[----:B------:R-:W-:Y:S01]  /*f880*/  VIADD R31, R31, UR14 ;  /* 0x0000000e1f1f7c36 */ /* 0x000fe20008000000 */
[C---:B---3--:R-:W-:Y:S01]  /*f890*/  HMMA.16816.F32 R108, R44.reuse, R8, R108 ;  /* 0x000000082c6c723c */ /* 0x048fe2000000186c */
[C---:B------:R-:W-:Y:S01]  /*f8a0*/  IADD3 R6, R12.reuse, 0x1, RZ ;  /* 0x000000010c067810 */ /* 0x040fe20007ffe0ff */
[C---:B------:R-:W-:Y:S02]  /*f8b0*/  VIADD R14, R12.reuse, 0x10 ;  /* 0x000000100c0e7836 */ /* 0x040fe40000000000 */
[C---:B------:R-:W-:Y:S01]  /*f8c0*/  VIMNMX R105, R31.reuse, R50, PT ;  /* 0x000000321f697248 */ /* 0x040fe20003fe0100 */
[C---:B------:R-:W-:Y:S01]  /*f8d0*/  VIADD R26, R12.reuse, 0x21 ;  /* 0x000000210c1a7836 */ /* 0x040fe20000000000 */
[----:B------:R-:W-:Y:S01]  /*f8e0*/  VIADDMNMX R166, R31, 0x8, R50, PT ;  /* 0x000000081fa67846 */ /* 0x000fe20003800132 */
[----:B------:R-:W3:Y:S01]  /*f8f0*/  MUFU.TANH R17, R17 ;  /* 0x0000001100117308 */ /* 0x000ee20000002400 */
[----:B------:R-:W-:Y:S01]  /*f900*/  VIADD R8, R12, 0x8 ;  /* 0x000000080c087836 */ /* 0x000fe20000000000 */
[CC--:B------:R-:W-:Y:S01]  /*f910*/  ISETP.GE.AND P5, PT, R6.reuse, R105.reuse, PT ;  /* 0x000000690600720c */ /* 0x0c0fe20003fa6270 */
[----:B------:R-:W-:Y:S01]  /*f920*/  HMMA.16816.F32 R96, R44, R10, R96 ;  /* 0x0000000a2c60723c */ /* 0x000fe20000001860 */
[----:B------:R-:W-:Y:S01]  /*f930*/  ISETP.GE.AND P0, PT, R6, R166, PT ;  /* 0x000000a60600720c */ /* 0x000fe20003f06270 */
[----:B------:R-:W-:Y:S01]  /*f940*/  FMUL.FTZ R15, R76, UR15 ;  /* 0x0000000f4c0f7c20 */ /* 0x000fe20008410000 */
[----:B------:R-:W-:Y:S01]  /*f950*/  I2FP.F32.S32 R6, R6 ;  /* 0x0000000600067245 */ /* 0x000fe20000201400 */
[----:B------:R-:W-:Y:S01]  /*f960*/  FMUL.FTZ R31, R78, UR15 ;  /* 0x0000000f4e1f7c20 */ /* 0x000fe20008410000 */
[----:B------:R-:W3:Y:S01]  /*f970*/  MUFU.TANH R7, R7 ;  /* 0x0000000700077308 */ /* 0x000ee20000002400 */
[C---:B------:R-:W-:Y:S01]  /*f980*/  ISETP.GE.AND P1, PT, R8.reuse, R105, PT ;  /* 0x000000690800720c */ /* 0x040fe20003f26270 */
[----:B------:R-:W-:Y:S01]  /*f990*/  FMUL.FTZ R33, R79, UR15 ;  /* 0x0000000f4f217c20 */ /* 0x000fe20008410000 */
[----:B------:R-:W-:Y:S01]  /*f9a0*/  ISETP.GE.AND P2, PT, R8, R166, PT ;  /* 0x000000a60800720c */ /* 0x000fe20003f46270 */
[C---:B-1----:R-:W-:Y:S01]  /*f9b0*/  FFMA.FTZ R10, R0.reuse, R6, R21 ;  /* 0x00000006000a7223 */ /* 0x042fe20000010015 */
[----:B------:R-:W-:Y:S01]  /*f9c0*/  I2FP.F32.S32 R8, R8 ;  /* 0x0000000800087245 */ /* 0x000fe20000201400 */
[----:B----4-:R-:W-:Y:S01]  /*f9d0*/  FFMA.FTZ R23, R0, R6, R23 ;  /* 0x0000000600177223 */ /* 0x010fe20000010017 */
[----:B------:R-:W-:Y:S01]  /*f9e0*/  VIADD R9, R12, 0x9 ;  /* 0x000000090c097836 */ /* 0x000fe20000000000 */
[----:B------:R-:W1:Y:S01]  /*f9f0*/  MUFU.TANH R19, R19 ;  /* 0x0000001300137308 */ /* 0x000e620000002400 */
[----:B------:R-:W-:Y:S01]  /*fa00*/  FMUL.FTZ R77, R77, UR15 ;  /* 0x0000000f4d4d7c20 */ /* 0x000fe20008410000 */
[CC--:B--2---:R-:W-:Y:S01]  /*fa10*/  FFMA.FTZ R6, R0.reuse, R8.reuse, R25 ;  /* 0x0000000800067223 */ /* 0x0c4fe20000010019 */
[----:B------:R-:W-:Y:S01]  /*fa20*/  FFMA.FTZ R21, R0, R8, R5 ;  /* 0x0000000800157223 */ /* 0x000fe20000010005 */
[----:B------:R-:W-:Y:S01]  /*fa30*/  FMUL.FTZ R37, R72, UR15 ;  /* 0x0000000f48257c20 */ /* 0x000fe20008410000 */
[----:B------:R-:W-:-:S02]  /*fa40*/  VIADD R8, R12, 0x11 ;  /* 0x000000110c087836 */ /* 0x000fc40000000000 */
[----:B------:R-:W-:Y:S01]  /*fa50*/  FMUL.FTZ R74, R74, UR15 ;  /* 0x0000000f4a4a7c20 */ /* 0x000fe20008410000 */
[----:B------:R-:W-:Y:S01]  /*fa60*/  FSEL R10, R10, -INF , !P5 ;  /* 0xff8000000a0a7808 */ /* 0x000fe20006800000 */
[----:B------:R-:W2:Y:S01]  /*fa70*/  MUFU.TANH R29, R29 ;  /* 0x0000001d001d7308 */ /* 0x000ea20000002400 */
[----:B------:R-:W-:Y:S01]  /*fa80*/  FSEL R23, R23, -INF , !P0 ;  /* 0xff80000017177808 */ /* 0x000fe20004000000 */
[----:B------:R-:W-:Y:S01]  /*fa90*/  FMUL.FTZ R35, R73, UR15 ;  /* 0x0000000f49237c20 */ /* 0x000fe20008410000 */
[----:B------:R-:W-:Y:S01]  /*faa0*/  I2FP.F32.S32 R5, R9 ;  /* 0x0000000900057245 */ /* 0x000fe20000201400 */
[----:B------:R-:W-:Y:S01]  /*fab0*/  FMUL.FTZ R75, R75, UR15 ;  /* 0x0000000f4b4b7c20 */ /* 0x000fe20008410000 */
[C---:B------:R-:W-:Y:S01]  /*fac0*/  ISETP.GE.AND P5, PT, R14.reuse, R105, PT ;  /* 0x000000690e00720c */ /* 0x040fe20003fa6270 */
[----:B------:R-:W-:Y:S01]  /*fad0*/  FMUL.FTZ R69, R69, UR15 ;  /* 0x0000000f45457c20 */ /* 0x000fe20008410000 */
[----:B------:R-:W-:Y:S01]  /*fae0*/  ISETP.GE.AND P0, PT, R14, R166, PT ;  /* 0x000000a60e00720c */ /* 0x000fe20003f06270 */
[----:B------:R-:W4:Y:S01]  /*faf0*/  MUFU.TANH R27, R27 ;  /* 0x0000001b001b7308 */ /* 0x000f220000002400 */
[----:B------:R-:W-:Y:S01]  /*fb00*/  I2FP.F32.S32 R14, R14 ;  /* 0x0000000e000e7245 */ /* 0x000fe20000201400 */
[-C--:B---3--:R-:W-:Y:S01]  /*fb10*/  FFMA.FTZ R17, R0, R5.reuse, R17 ;  /* 0x0000000500117223 */ /* 0x088fe20000010011 */
[----:B------:R-:W-:Y:S01]  /*fb20*/  FSEL R6, R6, -INF , !P1 ;  /* 0xff80000006067808 */ /* 0x000fe20004800000 */
[C---:B------:R-:W-:Y:S01]  /*fb30*/  FFMA.FTZ R7, R0.reuse, R5, R7 ;  /* 0x0000000500077223 */ /* 0x040fe20000010007 */
[----:B------:R-:W-:Y:S01]  /*fb40*/  FSEL R21, R21, -INF , !P2 ;  /* 0xff80000015157808 */ /* 0x000fe20005000000 */
[----:B-1----:R-:W-:Y:S01]  /*fb50*/  FFMA.FTZ R18, R0, R14, R19 ;  /* 0x0000000e00127223 */ /* 0x002fe20000010013 */
[CC--:B------:R-:W-:Y:S01]  /*fb60*/  ISETP.GE.AND P1, PT, R8.reuse, R105.reuse, PT ;  /* 0x000000690800720c */ /* 0x0c0fe20003f26270 */
[----:B------:R-:W1:Y:S01]  /*fb70*/  MUFU.TANH R13, R13 ;  /* 0x0000000d000d7308 */ /* 0x000e620000002400 */
[----:B------:R-:W-:Y:S01]  /*fb80*/  ISETP.GE.AND P2, PT, R8, R166, PT ;  /* 0x000000a60800720c */ /* 0x000fe20003f46270 */
[----:B--2---:R-:W-:Y:S01]  /*fb90*/  FFMA.FTZ R11, R0, R14, R29 ;  /* 0x0000000e000b7223 */ /* 0x004fe2000001001d */
[----:B------:R-:W-:Y:S01]  /*fba0*/  I2FP.F32.S32 R8, R8 ;  /* 0x0000000800087245 */ /* 0x000fe20000201400 */
[----:B------:R-:W-:Y:S01]  /*fbb0*/  VIADD R5, R12, 0x18 ;  /* 0x000000180c057836 */ /* 0x000fe20000000000 */
[----:B------:R-:W-:Y:S01]  /*fbc0*/  ISETP.GE.AND P4, PT, R9, R166, PT ;  /* 0x000000a60900720c */ /* 0x000fe20003f86270 */
[----:B------:R-:W-:Y:S01]  /*fbd0*/  FMUL.FTZ R71, R71, UR15 ;  /* 0x0000000f47477c20 */ /* 0x000fe20008410000 */
[----:B------:R-:W-:Y:S01]  /*fbe0*/  ISETP.GE.AND P6, PT, R9, R105, PT ;  /* 0x000000690900720c */ /* 0x000fe20003fc6270 */
[----:B------:R-:W2:Y:S01]  /*fbf0*/  MUFU.TANH R15, R15 ;  /* 0x0000000f000f7308 */ /* 0x000ea20000002400 */
[-C--:B----4-:R-:W-:Y:S01]  /*fc00*/  FFMA.FTZ R14, R0, R8.reuse, R27 ;  /* 0x00000008000e7223 */ /* 0x090fe2000001001b */
[----:B------:R-:W-:Y:S01]  /*fc10*/  IADD3 R24, R12, 0x19, RZ ;  /* 0x000000190c187810 */ /* 0x000fe20007ffe0ff */
[----:B------:R-:W-:Y:S01]  /*fc20*/  FMUL.FTZ R70, R70, UR15 ;  /* 0x0000000f46467c20 */ /* 0x000fe20008410000 */
[----:B------:R-:W-:Y:S01]  /*fc30*/  FSEL R18, R18, -INF , !P5 ;  /* 0xff80000012127808 */ /* 0x000fe20006800000 */
[----:B------:R-:W-:Y:S01]  /*fc40*/  FMUL.FTZ R68, R68, UR15 ;  /* 0x0000000f44447c20 */ /* 0x000fe20008410000 */
[----:B------:R-:W-:Y:S01]  /*fc50*/  FSEL R11, R11, -INF , !P0 ;  /* 0xff8000000b0b7808 */ /* 0x000fe20004000000 */
[----:B------:R-:W-:Y:S01]  /*fc60*/  FMUL.FTZ R96, R96, UR15 ;  /* 0x0000000f60607c20 */ /* 0x000fe20008410000 */
[----:B------:R-:W3:Y:S01]  /*fc70*/  MUFU.TANH R31, R31 ;  /* 0x0000001f001f7308 */ /* 0x000ee20000002400 */
[----:B-1----:R-:W-:Y:S01]  /*fc80*/  FFMA.FTZ R9, R0, R8, R13 ;  /* 0x0000000800097223 */ /* 0x002fe2000001000d */
[----:B------:R-:W-:Y:S01]  /*fc90*/  VIADD R8, R12, 0x20 ;  /* 0x000000200c087836 */ /* 0x000fe20000000000 */
[----:B------:R-:W-:Y:S01]  /*fca0*/  FSEL R13, R7, -INF , !P4 ;  /* 0xff800000070d7808 */ /* 0x000fe20006000000 */
[----:B------:R-:W-:Y:S01]  /*fcb0*/  FMUL.FTZ R108, R108, UR15 ;  /* 0x0000000f6c6c7c20 */ /* 0x000fe20008410000 */
[----:B------:R-:W-:Y:S01]  /*fcc0*/  I2FP.F32.S32 R7, R5 ;  /* 0x0000000500077245 */ /* 0x000fe20000201400 */
[----:B------:R-:W-:Y:S01]  /*fcd0*/  VIADD R19, R12, 0x29 ;  /* 0x000000290c137836 */ /* 0x000fe20000000000 */
[C---:B------:R-:W-:Y:S01]  /*fce0*/  ISETP.GE.AND P5, PT, R24.reuse, R105, PT ;  /* 0x000000691800720c */ /* 0x040fe20003fa6270 */
[----:B------:R-:W1:Y:S01]  /*fcf0*/  MUFU.TANH R3, R77 ;  /* 0x0000004d00037308 */ /* 0x000e620000002400 */
[----:B------:R-:W-:Y:S01]  /*fd00*/  ISETP.GE.AND P0, PT, R24, R166, PT ;  /* 0x000000a61800720c */ /* 0x000fe20003f06270 */
[----:B--2---:R-:W-:Y:S01]  /*fd10*/  FFMA.FTZ R16, R0, R7, R15 ;  /* 0x0000000700107223 */ /* 0x004fe2000001000f */
[----:B------:R-:W-:Y:S01]  /*fd20*/  I2FP.F32.S32 R24, R24 ;  /* 0x0000001800187245 */ /* 0x000fe20000201400 */
[----:B------:R-:W-:Y:S01]  /*fd30*/  FMUL.FTZ R110, R110, UR15 ;  /* 0x0000000f6e6e7c20 */ /* 0x000fe20008410000 */
[----:B------:R-:W-:Y:S01]  /*fd40*/  FSEL R14, R14, -INF , !P1 ;  /* 0xff8000000e0e7808 */ /* 0x000fe20004800000 */
[----:B------:R-:W-:Y:S01]  /*fd50*/  FMUL.FTZ R109, R109, UR15 ;  /* 0x0000000f6d6d7c20 */ /* 0x000fe20008410000 */
[----:B------:R-:W-:Y:S01]  /*fd60*/  FSEL R9, R9, -INF , !P2 ;  /* 0xff80000009097808 */ /* 0x000fe20005000000 */
[----:B------:R-:W-:Y:S01]  /*fd70*/  MUFU.TANH R33, R33 ;  /* 0x0000002100217308 */ /* 0x000fe20000002400 */
[----:B------:R-:W-:Y:S01]  /*fd80*/  ISETP.GE.AND P1, PT, R8, R105, PT ;  /* 0x000000690800720c */ /* 0x000fe20003f26270 */
[----:B---3--:R-:W-:Y:S01]  /*fd90*/  FFMA.FTZ R7, R0, R7, R31 ;  /* 0x0000000700077223 */ /* 0x008fe2000001001f */
[----:B------:R-:W-:Y:S01]  /*fda0*/  ISETP.GE.AND P2, PT, R8, R166, PT ;  /* 0x000000a60800720c */ /* 0x000fe20003f46270 */
[----:B------:R-:W-:Y:S01]  /*fdb0*/  FMUL.FTZ R111, R111, UR15 ;  /* 0x0000000f6f6f7c20 */ /* 0x000fe20008410000 */
[----:B------:R-:W-:Y:S01]  /*fdc0*/  I2FP.F32.S32 R8, R8 ;  /* 0x0000000800087245 */ /* 0x000fe20000201400 */
[----:B------:R-:W-:Y:S01]  /*fdd0*/  FMUL.FTZ R97, R97, UR15 ;  /* 0x0000000f61617c20 */ /* 0x000fe20008410000 */
[----:B------:R-:W-:Y:S01]  /*fde0*/  ISETP.GE.AND P4, PT, R5, R166, PT ;  /* 0x000000a60500720c */ /* 0x000fe20003f86270 */
[----:B------:R-:W2:Y:S01]  /*fdf0*/  MUFU.TANH R37, R37 ;  /* 0x0000002500257308 */ /* 0x000ea20000002400 */
[----:B-1----:R-:W-:Y:S01]  /*fe00*/  FFMA.FTZ R3, R0, R24, R3 ;  /* 0x0000001800037223 */ /* 0x002fe20000010003 */
[----:B------:R-:W-:Y:S01]  /*fe10*/  I2FP.F32.S32 R28, R19 ;  /* 0x00000013001c7245 */ /* 0x000fe20000201400 */
[----:B------:R-:W-:Y:S01]  /*fe20*/  FMUL.FTZ R99, R99, UR15 ;  /* 0x0000000f63637c20 */ /* 0x000fe20008410000 */
[----:B------:R-:W-:Y:S01]  /*fe30*/  FSEL R7, R7, -INF , !P4 ;  /* 0xff80000007077808 */ /* 0x000fe20006000000 */
[----:B------:R-:W-:Y:S01]  /*fe40*/  FMUL.FTZ R98, R98, UR15 ;  /* 0x0000000f62627c20 */ /* 0x000fe20008410000 */
[----:B------:R-:W-:-:S02]  /*fe50*/  ISETP.GE.AND P4, PT, R26, R166, PT ;  /* 0x000000a61a00720c */ /* 0x000fc40003f86270 */
[----:B------:R-:W1:Y:S08]  /*fe60*/  MUFU.TANH R45, R74 ;  /* 0x0000004a002d7308 */ /* 0x000e700000002400 */
[----:B------:R3:W-:Y:S01]  /*fe70*/  MUFU.TANH R43, R20 ;  /* 0x00000014002b7308 */ /* 0x0007e20000002400 */
[----:B--2---:R-:W-:-:S05]  /*fe80*/  FFMA.FTZ R37, R0, R8, R37 ;  /* 0x0000000800257223 */ /* 0x004fca0000010025 */
[----:B------:R-:W-:Y:S02]  /*fe90*/  FSEL R174, R37, -INF , !P1 ;  /* 0xff80000025ae7808 */ /* 0x000fe40004800000 */
[----:B------:R-:W2:Y:S01]  /*fea0*/  MUFU.TANH R35, R35 ;  /* 0x0000002300237308 */ /* 0x000ea20000002400 */
[----:B-1----:R-:W-:Y:S01]  /*feb0*/  FFMA.FTZ R45, R0, R8, R45 ;  /* 0x00000008002d7223 */ /* 0x002fe2000001002d */
[----:B------:R-:W-:Y:S02]  /*fec0*/  FSEL R8, R3, -INF , !P5 ;  /* 0xff80000003087808 */ /* 0x000fe40006800000 */
[----:B------:R-:W-:Y:S02]  /*fed0*/  ISETP.GE.AND P1, PT, R19, R105, PT ;  /* 0x000000691300720c */ /* 0x000fe40003f26270 */
[----:B------:R-:W-:Y:S02]  /*fee0*/  FSEL R173, R45, -INF , !P2 ;  /* 0xff8000002dad7808 */ /* 0x000fe40005000000 */
[----:B------:R-:W1:Y:S01]  /*fef0*/  MUFU.TANH R75, R75 ;  /* 0x0000004b004b7308 */ /* 0x000e620000002400 */
[----:B---3--:R-:W-:-:S02]  /*ff00*/  FSEL R20, R17, -INF , !P6 ;  /* 0xff80000011147808 */ /* 0x008fc40007000000 */
[-C--:B------:R-:W-:Y:S01]  /*ff10*/  ISETP.GE.AND P6, PT, R5, R105.reuse, PT ;  /* 0x000000690500720c */ /* 0x080fe20003fc6270 */
[----:B------:R-:W-:Y:S01]  /*ff20*/  FFMA.FTZ R5, R0, R24, R33 ;  /* 0x0000001800057223 */ /* 0x000fe20000010021 */
[C---:B------:R-:W-:Y:S01]  /*ff30*/  VIADD R24, R12.reuse, 0x28 ;  /* 0x000000280c187836 */ /* 0x040fe20000000000 */
[----:B------:R-:W-:Y:S01]  /*ff40*/  ISETP.GE.AND P2, PT, R19, R166, PT ;  /* 0x000000a61300720c */ /* 0x000fe20003f46270 */
[----:B------:R-:W-:Y:S01]  /*ff50*/  VIADD R19, R12, 0x38 ;  /* 0x000000380c137836 */ /* 0x000fe20000000000 */
[----:B------:R-:W3:Y:S01]  /*ff60*/  MUFU.TANH R17, R70 ;  /* 0x0000004600117308 */ /* 0x000ee20000002400 */
[----:B------:R-:W-:Y:S02]  /*ff70*/  FSEL R16, R16, -INF , !P6 ;  /* 0xff80000010107808 */ /* 0x000fe40007000000 */
[----:B------:R-:W-:Y:S02]  /*ff80*/  ISETP.GE.AND P6, PT, R26, R105, PT ;  /* 0x000000691a00720c */ /* 0x000fe40003fc6270 */
[----:B------:R-:W-:-:S02]  /*ff90*/  FSEL R5, R5, -INF , !P0 ;  /* 0xff80000005057808 */ /* 0x000fc40004000000 */
[----:B------:R-:W-:Y:S01]  /*ffa0*/  I2FP.F32.S32 R26, R26 ;  /* 0x0000001a001a7245 */ /* 0x000fe20000201400 */
[----:B------:R-:W4:Y:S01]  /*ffb0*/  MUFU.TANH R69, R69 ;  /* 0x0000004500457308 */ /* 0x000f220000002400 */
[C---:B------:R-:W-:Y:S02]  /*ffc0*/  ISETP.GE.AND P5, PT, R24.reuse, R105, PT ;  /* 0x000000691800720c */ /* 0x040fe40003fa6270 */
[----:B------:R-:W-:Y:S01]  /*ffd0*/  ISETP.GE.AND P0, PT, R24, R166, PT ;  /* 0x000000a61800720c */ /* 0x000fe20003f06270 */
[C---:B--2---:R-:W-:Y:S01]  /*ffe0*/  FFMA.FTZ R35, R0.reuse, R26, R35 ;  /* 0x0000001a00237223 */ /* 0x044fe20000010023 */
[----:B------:R-:W-:Y:S01]  /*fff0*/  I2FP.F32.S32 R24, R24 ;  /* 0x0000001800187245 */ /* 0x000fe20000201400 */
[----:B-1----:R-:W-:Y:S01]  /*10000*/  FFMA.FTZ R75, R0, R26, R75 ;  /* 0x0000001a004b7223 */ /* 0x002fe2000001004b */
[----:B------:R-:W-:Y:S01]  /*10010*/  VIADD R26, R12, 0x30 ;  /* 0x000000300c1a7836 */ /* 0x000fe20000000000 */
[----:B------:R-:W1:Y:S01]  /*10020*/  MUFU.TANH R71, R71 ;  /* 0x0000004700477308 */ /* 0x000e620000002400 */
[----:B------:R-:W-:Y:S01]  /*10030*/  FSEL R172, R35, -INF , !P6 ;  /* 0xff80000023ac7808 */ /* 0x000fe20007000000 */
[----:B---3--:R-:W-:Y:S01]  /*10040*/  FFMA.FTZ R17, R0, R24, R17 ;  /* 0x0000001800117223 */ /* 0x008fe20000010011 */
[----:B------:R-:W-:-:S02]  /*10050*/  FSEL R169, R75, -INF , !P4 ;  /* 0xff8000004ba97808 */ /* 0x000fc40006000000 */
[C---:B------:R-:W-:Y:S02]  /*10060*/  ISETP.GE.AND P6, PT, R26.reuse, R105, PT ;  /* 0x000000691a00720c */ /* 0x040fe40003fc6270 */
[----:B------:R-:W-:Y:S01]  /*10070*/  ISETP.GE.AND P4, PT, R26, R166, PT ;  /* 0x000000a61a00720c */ /* 0x000fe20003f86270 */
[----:B------:R-:W2:Y:S01]  /*10080*/  MUFU.TANH R25, R68 ;  /* 0x0000004400197308 */ /* 0x000ea20000002400 */
[C---:B----4-:R-:W-:Y:S01]  /*10090*/  FFMA.FTZ R69, R0.reuse, R28, R69 ;  /* 0x0000001c00457223 */ /* 0x050fe20000010045 */
[----:B------:R-:W-:Y:S02]  /*100a0*/  FSEL R167, R17, -INF , !P0 ;  /* 0xff80000011a77808 */ /* 0x000fe40004000000 */
[----:B------:R-:W-:Y:S02]  /*100b0*/  I2FP.F32.S32 R26, R26 ;  /* 0x0000001a001a7245 */ /* 0x000fe40000201400 */
[----:B------:R-:W-:Y:S02]  /*100c0*/  FSEL R126, R69, -INF , !P1 ;  /* 0xff800000457e7808 */ /* 0x000fe40004800000 */
[----:B------:R-:W3:Y:S01]  /*100d0*/  MUFU.TANH R27, R96 ;  /* 0x00000060001b7308 */ /* 0x000ee20000002400 */
[----:B-1----:R-:W-:Y:S01]  /*100e0*/  FFMA.FTZ R71, R0, R28, R71 ;  /* 0x0000001c00477223 */ /* 0x002fe20000010047 */
[----:B------:R-:W-:-:S02]  /*100f0*/  I2FP.F32.S32 R28, R19 ;  /* 0x00000013001c7245 */ /* 0x000fc40000201400 */
[----:B------:R-:W-:Y:S02]  /*10100*/  ISETP.GE.AND P1, PT, R19, R105, PT ;  /* 0x000000691300720c */ /* 0x000fe40003f26270 */
[----:B------:R-:W-:Y:S02]  /*10110*/  FSEL R127, R71, -INF , !P2 ;  /* 0xff800000477f7808 */ /* 0x000fe40005000000 */
[----:B------:R-:W1:Y:S01]  /*10120*/  MUFU.TANH R15, R108 ;  /* 0x0000006c000f7308 */ /* 0x000e620000002400 */
[----:B--2---:R-:W-:Y:S01]  /*10130*/  FFMA.FTZ R25, R0, R24, R25 ;  /* 0x0000001800197223 */ /* 0x004fe20000010019 */
[C---:B------:R-:W-:Y:S02]  /*10140*/  IADD3 R24, R12.reuse, 0x31, RZ ;  /* 0x000000310c187810 */ /* 0x040fe40007ffe0ff */
[----:B------:R-:W-:Y:S01]  /*10150*/  ISETP.GE.AND P2, PT, R19, R166, PT ;  /* 0x000000a61300720c */ /* 0x000fe20003f46270 */
[----:B------:R-:W-:Y:S01]  /*10160*/  VIADD R19, R12, 0x39 ;  /* 0x000000390c137836 */ /* 0x000fe20000000000 */
[----:B------:R-:W-:-:S02]  /*10170*/  FSEL R168, R25, -INF , !P5 ;  /* 0xff80000019a87808 */ /* 0x000fc40006800000 */
[----:B------:R-:W2:Y:S01]  /*10180*/  MUFU.TANH R3, R110 ;  /* 0x0000006e00037308 */ /* 0x000ea20000002400 */
[----:B---3--:R-:W-:Y:S01]  /*10190*/  FFMA.FTZ R27, R0, R28, R27 ;  /* 0x0000001c001b7223 */ /* 0x008fe2000001001b */
[C---:B------:R-:W-:Y:S02]  /*101a0*/  ISETP.GE.AND P5, PT, R24.reuse, R105, PT ;  /* 0x000000691800720c */ /* 0x040fe40003fa6270 */
[----:B------:R-:W-:Y:S02]  /*101b0*/  ISETP.GE.AND P0, PT, R24, R166, PT ;  /* 0x000000a61800720c */ /* 0x000fe40003f06270 */
[----:B------:R-:W-:Y:S02]  /*101c0*/  FSEL R121, R27, -INF , !P1 ;  /* 0xff8000001b797808 */ /* 0x000fe40004800000 */
[----:B------:R-:W3:Y:S01]  /*101d0*/  MUFU.TANH R109, R109 ;  /* 0x0000006d006d7308 */ /* 0x000ee20000002400 */
[----:B-1----:R-:W-:Y:S01]  /*101e0*/  FFMA.FTZ R15, R0, R26, R15 ;  /* 0x0000001a000f7223 */ /* 0x002fe2000001000f */
[----:B------:R-:W-:-:S02]  /*101f0*/  I2FP.F32.S32 R24, R24 ;  /* 0x0000001800187245 */ /* 0x000fc40000201400 */
[----:B------:R-:W-:Y:S02]  /*10200*/  ISETP.GE.AND P1, PT, R104, 0x2, PT ;  /* 0x000000026800780c */ /* 0x000fe40003f26270 */
[----:B------:R-:W-:Y:S02]  /*10210*/  FSEL R123, R15, -INF , !P6 ;  /* 0xff8000000f7b7808 */ /* 0x000fe40007000000 */
[----:B------:R-:W1:Y:S01]  /*10220*/  MUFU.TANH R111, R111 ;  /* 0x0000006f006f7308 */ /* 0x000e620000002400 */
[----:B--2---:R-:W-:Y:S01]  /*10230*/  FFMA.FTZ R3, R0, R26, R3 ;  /* 0x0000001a00037223 */ /* 0x004fe20000010003 */
[----:B------:R-:W-:Y:S02]  /*10240*/  I2FP.F32.S32 R15, R12 ;  /* 0x0000000c000f7245 */ /* 0x000fe40000201400 */
[----:B------:R-:W-:Y:S02]  /*10250*/  I2FP.F32.S32 R116, R19 ;  /* 0x0000001300747245 */ /* 0x000fe40000201400 */
[----:B------:R-:W-:-:S02]  /*10260*/  FSEL R119, R3, -INF , !P4 ;  /* 0xff80000003777808 */ /* 0x000fc40006000000 */
[----:B------:R-:W2:Y:S01]  /*10270*/  MUFU.TANH R97, R97 ;  /* 0x0000006100617308 */ /* 0x000ea20000002400 */
[----:B---3--:R-:W-:Y:S01]  /*10280*/  FFMA.FTZ R109, R0, R24, R109 ;  /* 0x00000018006d7223 */ /* 0x008fe2000001006d */
[C---:B------:R-:W-:Y:S01]  /*10290*/  ISETP.GE.AND P6, PT, R12.reuse, R105, PT ;  /* 0x000000690c00720c */ /* 0x040fe20003fc6270 */
[----:B------:R-:W-:Y:S01]  /*102a0*/  BAR.SYNC.DEFER_BLOCKING 0x0 ;  /* 0x0000000000007b1d */ /* 0x000fe20000010000 */
[----:B------:R-:W-:Y:S01]  /*102b0*/  ISETP.GE.AND P4, PT, R12, R166, PT ;  /* 0x000000a60c00720c */ /* 0x000fe20003f86270 */
[C---:B------:R-:W-:Y:S01]  /*102c0*/  FFMA.FTZ R12, R0.reuse, R15, R43 ;  /* 0x0000000f000c7223 */ /* 0x040fe2000001002b */
[----:B------:R-:W-:Y:S02]  /*102d0*/  FSEL R122, R109, -INF , !P5 ;  /* 0xff8000006d7a7808 */ /* 0x000fe40006800000 */
[----:B------:R-:W-:Y:S01]  /*102e0*/  ISETP.GE.AND P5, PT, R19, R105, PT ;  /* 0x000000691300720c */ /* 0x000fe20003fa6270 */
[----:B------:R-:W3:Y:S01]  /*102f0*/  MUFU.TANH R117, R98 ;  /* 0x0000006200757308 */ /* 0x000ee20000002400 */
[----:B-1----:R-:W-:Y:S01]  /*10300*/  FFMA.FTZ R111, R0, R24, R111 ;  /* 0x00000018006f7223 */ /* 0x002fe2000001006f */
[----:B------:R-:W-:-:S04]  /*10310*/  FSEL R12, R12, -INF , !P6 ;  /* 0xff8000000c0c7808 */ /* 0x000fc80007000000 */
[----:B------:R-:W-:Y:S02]  /*10320*/  FSEL R118, R111, -INF , !P0 ;  /* 0xff8000006f767808 */ /* 0x000fe40004000000 */
[----:B------:R-:W1:Y:S01]  /*10330*/  MUFU.TANH R17, R22 ;  /* 0x0000001600117308 */ /* 0x000e620000002400 */
[----:B--2---:R-:W-:Y:S01]  /*10340*/  FFMA.FTZ R120, R0, R116, R97 ;  /* 0x0000007400787223 */ /* 0x004fe20000010061 */
[----:B------:R-:W-:-:S04]  /*10350*/  ISETP.GE.AND P0, PT, R19, R166, PT ;  /* 0x000000a61300720c */ /* 0x000fc80003f06270 */
[----:B------:R-:W-:Y:S02]  /*10360*/  FSEL R120, R120, -INF , !P5 ;  /* 0xff80000078787808 */ /* 0x000fe40006800000 */
[----:B------:R-:W2:Y:S01]  /*10370*/  MUFU.TANH R99, R99 ;  /* 0x0000006300637308 */ /* 0x000ea20000002400 */
[----:B---3--:R-:W-:-:S05]  /*10380*/  FFMA.FTZ R117, R0, R28, R117 ;  /* 0x0000001c00757223 */ /* 0x008fca0000010075 */
[----:B------:R-:W-:Y:S01]  /*10390*/  FSEL R117, R117, -INF , !P2 ;  /* 0xff80000075757808 */ /* 0x000fe20005000000 */
[----:B-1----:R-:W-:-:S05]  /*103a0*/  FFMA.FTZ R15, R0, R15, R17 ;  /* 0x0000000f000f7223 */ /* 0x002fca0000010011 */
[----:B------:R-:W-:Y:S01]  /*103b0*/  FSEL R15, R15, -INF , !P4 ;  /* 0xff8000000f0f7808 */ /* 0x000fe20006000000 */
[----:B--2---:R-:W-:-:S05]  /*103c0*/  FFMA.FTZ R116, R0, R116, R99 ;  /* 0x0000007400747223 */ /* 0x004fca0000010063 */
        /* <DEDUP_REMOVED lines=63> */
.L_x_7434:
[----:B------:R-:W1:Y:S02]  /*107c0*/  LDC R17, c[0x0][0x248] ;  /* 0x00009200ff117b82 */ /* 0x000e640000000800 */
[----:B-1----:R-:W-:-:S04]  /*107d0*/  LEA R17, -R17, RZ, 0x6 ;  /* 0x000000ff11117211 */ /* 0x002fc800078e31ff */
[----:B------:R-:W-:-:S07]  /*107e0*/  SHF.R.S32.HI R2, RZ, 0x1f, R17 ;  /* 0x0000001fff027819 */ /* 0x000fce0000011411 */
.L_x_7435:
        /* <DEDUP_REMOVED lines=9> */
[----:B------:R-:W-:Y:S01]  /*10880*/  @P0 LEA R24, P4, R22, UR12, 0x1 ;  /* 0x0000000c16180c11 */ /* 0x000fe2000f8808ff */
        /* <DEDUP_REMOVED lines=27> */
[----:B------:R-:W-:Y:S01]  /*10a40*/  @P0 LEA R32, P4, R19, UR12, 0x1 ;  /* 0x0000000c13200c11 */ /* 0x000fe2000f8808ff */
        /* <DEDUP_REMOVED lines=37> */
.L_x_7433:
        /* <DEDUP_REMOVED lines=32> */
[-C--:B------:R-:W-:Y:S01]  /*10ea0*/  LEA R142, R41, R144.reuse, 0x1 ;  /* 0x00000090298e7211 */ /* 0x080fe200078e08ff */
        /* <DEDUP_REMOVED lines=12> */
[----:B--2---:R-:W-:-:S03]  /*10f70*/  FMNMX.FTZ R17, R22, R17, !PT ;  /* 0x0000001116117209 */ /* 0x004fc60007810000 */
[----:B------:R-:W-:Y:S04]  /*10f80*/  LDSM.16.MT88.4 R56, [R141+0xa000] ;  /* 0x00a000008d38783b */ /* 0x000fe80000004200 */
        /* <DEDUP_REMOVED lines=19> */
[----:B------:R-:W-:Y:S01]  /*110c0*/  LDSM.16.MT88.4 R16, [R142+0x8800] ;  /* 0x008800008e10783b */ /* 0x000fe20000004200 */
[----:B------:R-:W1:Y:S01]  /*110d0*/  MUFU.EX2 R112, R112 ;  /* 0x0000007000707308 */ /* 0x000e620000000800 */
[C---:B------:R-:W-:Y:S01]  /*110e0*/  FSETP.NEU.FTZ.AND P0, PT, R2.reuse, -INF , PT ;  /* 0xff8000000200780b */ /* 0x040fe20003f1d000 */
[----:B------:R-:W-:Y:S01]  /*110f0*/  FMUL.FTZ R124, R2, UR8 ;  /* 0x00000008027c7c20 */ /* 0x000fe20008410000 */
[----:B------:R-:W-:-:S04]  /*11100*/  FFMA.FTZ R120, R120, UR8, -R125 ;  /* 0x0000000878787c23 */ /* 0x000fc8000801087d */
        /* <DEDUP_REMOVED lines=19> */
[----:B------:R-:W-:Y:S03]  /*11240*/  LDSM.16.MT88.4 R20, [R140+0x8800] ;  /* 0x008800008c14783b */ /* 0x000fe60000004200 */
[----:B------:R-:W4:Y:S01]  /*11250*/  MUFU.EX2 R114, R114 ;  /* 0x0000007200727308 */ /* 0x000f220000000800 */
[----:B--2---:R-:W-:Y:S01]  /*11260*/  F2FP.F16.F32.PACK_AB R66, R34, R111 ;  /* 0x0000006f2242723e */ /* 0x004fe200000000ff */
[----:B------:R-:W-:-:S04]  /*11270*/  FADD.FTZ R111, R111, R112 ;  /* 0x000000706f6f7221 */ /* 0x000fc80000010000 */
[----:B------:R-:W-:Y:S02]  /*11280*/  FADD.FTZ R34, R34, R111 ;  /* 0x0000006f22227221 */ /* 0x000fe40000010000 */
[----:B------:R-:W-:Y:S08]  /*11290*/  MUFU.EX2 R110, R110 ;  /* 0x0000006e006e7308 */ /* 0x000ff00000000800 */
[----:B------:R-:W2:Y:S01]  /*112a0*/  MUFU.EX2 R109, R109 ;  /* 0x0000006d006d7308 */ /* 0x000ea20000000800 */
[----:B----4-:R-:W-:Y:S01]  /*112b0*/  F2FP.F16.F32.PACK_AB R65, R114, R115 ;  /* 0x000000737241723e */ /* 0x010fe200000000ff */
[----:B------:R-:W-:-:S06]  /*112c0*/  FADD.FTZ R115, R115, R114 ;  /* 0x0000007273737221 */ /* 0x000fcc0000010000 */
[----:B------:R-:W-:Y:S08]  /*112d0*/  MUFU.EX2 R35, R35 ;  /* 0x0000002300237308 */ /* 0x000ff00000000800 */
[----:B------:R-:W4:Y:S01]  /*112e0*/  MUFU.EX2 R30, R30 ;  /* 0x0000001e001e7308 */ /* 0x000f220000000800 */
[----:B--2---:R-:W-:Y:S01]  /*112f0*/  F2FP.F16.F32.PACK_AB R67, R109, R110 ;  /* 0x0000006e6d43723e */ /* 0x004fe200000000ff */
[----:B------:R-:W-:-:S04]  /*11300*/  FADD.FTZ R110, R110, R115 ;  /* 0x000000736e6e7221 */ /* 0x000fc80000010000 */
[----:B------:R-:W-:Y:S02]  /*11310*/  FADD.FTZ R109, R109, R110 ;  /* 0x0000006e6d6d7221 */ /* 0x000fe40000010000 */
[C---:B------:R-:W-:Y:S01]  /*11320*/  HMMA.16816.F32 R96, R64.reuse, R92, RZ ;  /* 0x0000005c4060723c */ /* 0x040fe200000018ff */
[----:B------:R-:W-:Y:S05]  /*11330*/  MUFU.EX2 R31, R31 ;  /* 0x0000001f001f7308 */ /* 0x000fea0000000800 */
[C---:B------:R-:W-:Y:S03]  /*11340*/  HMMA.16816.F32 R92, R64.reuse, R94, RZ ;  /* 0x0000005e405c723c */ /* 0x040fe600000018ff */
[----:B------:R-:W2:Y:S01]  /*11350*/  MUFU.EX2 R28, R28 ;  /* 0x0000001c001c7308 */ /* 0x000ea20000000800 */
        /* <DEDUP_REMOVED lines=8> */
[----:B--2---:R-:W-:Y:S01]  /*113e0*/  F2FP.F16.F32.PACK_AB R6, R28, R31 ;  /* 0x0000001f1c06723e */ /* 0x004fe200000000ff */
[----:B------:R-:W-:-:S03]  /*113f0*/  FADD.FTZ R31, R31, R30 ;  /* 0x0000001e1f1f7221 */ /* 0x000fc60000010000 */
[C---:B------:R-:W-:Y:S01]  /*11400*/  HMMA.16816.F32 R80, R64.reuse, R76, RZ ;  /* 0x0000004c4050723c */ /* 0x040fe200000018ff */
[----:B------:R-:W-:Y:S02]  /*11410*/  FADD.FTZ R31, R28, R31 ;  /* 0x0000001f1c1f7221 */ /* 0x000fe40000010000 */
        /* <DEDUP_REMOVED lines=29> */
[C---:B------:R-:W-:Y:S06]  /*115f0*/  HMMA.16816.F32 R88, R4.reuse, R16, R88 ;  /* 0x000000100458723c */ /* 0x040fec0000001858 */
        /* <DEDUP_REMOVED lines=9> */
[----:B------:R-:W-:-:S03]  /*11690*/  FFMA.FTZ R168, R116, UR8, -R124 ;  /* 0x0000000874a87c23 */ /* 0x000fc6000801087c */
        /* <DEDUP_REMOVED lines=162> */
.L_x_7437:
[----:B------:R-:W1:Y:S02]  /*120c0*/  LDC R5, c[0x0][0x250] ;  /* 0x00009400ff057b82 */ /* 0x000e640000000800 */
[----:B-1----:R-:W-:-:S04]  /*120d0*/  LEA R5, -R5, RZ, 0x6 ;  /* 0x000000ff05057211 */ /* 0x002fc800078e31ff */
[----:B------:R-:W-:-:S07]  /*120e0*/  SHF.R.S32.HI R6, RZ, 0x1f, R5 ;  /* 0x0000001fff067819 */ /* 0x000fce0000011405 */
.L_x_7438:
        /* <DEDUP_REMOVED lines=52> */
[----:B------:R-:W-:-:S02]  /*12430*/  IMAD.MOV.U32 R171, RZ, RZ, R129 ;  /* 0x000000ffffab7224 */ /* 0x000fc400078e0081 */
        /* <DEDUP_REMOVED lines=86> */
[C---:B--2---:R-:W-:Y:S06]  /*129a0*/  HMMA.16816.F32 R8, R108.reuse, R112, R8 ;  /* 0x000000706c08723c */ /* 0x044fec0000001808 */
[C---:B------:R-:W-:Y:S01]  /*129b0*/  HMMA.16816.F32 R4, R108.reuse, R114, R4 ;  /* 0x000000726c04723c */ /* 0x040fe20000001804 */
[----:B------:R-:W2:Y:S05]  /*129c0*/  LDSM.16.M88.4 R112, [R133] ;  /* 0x000000008570783b */ /* 0x000eaa0000000200 */
[C---:B------:R-:W-:Y:S06]  /*129d0*/  HMMA.16816.F32 R24, R108.reuse, R120, R24 ;  /* 0x000000786c18723c */ /* 0x040fec0000001818 */
[----:B------:R-:W-:Y:S01]  /*129e0*/  HMMA.16816.F32 R20, R108, R122, R20 ;  /* 0x0000007a6c14723c */ /* 0x000fe20000001814 */
[----:B------:R-:W3:Y:S04]  /*129f0*/  LDSM.16.M88.4 R108, [R132] ;  /* 0x00000000846c783b */ /* 0x000ee80000000200 */
[----:B------:R-:W4:-:S13]  /*12a00*/  LDSM.16.M88.4 R120, [R135] ;  /* 0x000000008778783b */ /* 0x000f1a0000000200 */
        /* <DEDUP_REMOVED lines=30> */
[C---:B------:R-:W-:Y:S06]  /*12bf0*/  HMMA.16816.F32 R28, R124.reuse, R122, R28 ;  /* 0x0000007a7c1c723c */ /* 0x040fec000000181c */
[----:B------:R-:W-:Y:S01]  /*12c00*/  FMUL.FTZ R26, R26, UR15 ;  /* 0x0000000f1a1a7c20 */ /* 0x000fe20008410000 */
[----:B------:R-:W-:Y:S01]  /*12c10*/  FMUL.FTZ R24, R24, UR15 ;  /* 0x0000000f18187c20 */ /* 0x000fe20008410000 */
[----:B------:R-:W-:Y:S01]  /*12c20*/  FMUL.FTZ R25, R25, UR15 ;  /* 0x0000000f19197c20 */ /* 0x000fe20008410000 */
[----:B------:R-:W-:Y:S01]  /*12c30*/  FMUL.FTZ R27, R27, UR15 ;  /* 0x0000000f1b1b7c20 */ /* 0x000fe20008410000 */
[----:B------:R3:W-:Y:S02]  /*12c40*/  MUFU.TANH R117, R26 ;  /* 0x0000001a00757308 */ /* 0x0007e40000002400 */
[----:B------:R-:W-:Y:S01]  /*12c50*/  FMUL.FTZ R22, R22, UR15 ;  /* 0x0000000f16167c20 */ /* 0x000fe20008410000 */
[----:B------:R-:W-:Y:S01]  /*12c60*/  FMUL.FTZ R21, R21, UR15 ;  /* 0x0000000f15157c20 */ /* 0x000fe20008410000 */
[----:B------:R-:W-:Y:S01]  /*12c70*/  FMUL.FTZ R23, R23, UR15 ;  /* 0x0000000f17177c20 */ /* 0x000fe20008410000 */
[C---:B-1----:R-:W-:Y:S03]  /*12c80*/  HMMA.16816.F32 R16, R124.reuse, R112, R16 ;  /* 0x000000707c10723c */ /* 0x042fe60000001810 */
[----:B------:R-:W-:Y:S01]  /*12c90*/  FMUL.FTZ R33, R33, UR15 ;  /* 0x0000000f21217c20 */ /* 0x000fe20008410000 */
[----:B------:R-:W-:Y:S01]  /*12ca0*/  FMUL.FTZ R35, R35, UR15 ;  /* 0x0000000f23237c20 */ /* 0x000fe20008410000 */
[----:B------:R-:W-:Y:S01]  /*12cb0*/  FMUL.FTZ R32, R32, UR15 ;  /* 0x0000000f20207c20 */ /* 0x000fe20008410000 */
[----:B------:R-:W-:Y:S01]  /*12cc0*/  MUFU.TANH R25, R25 ;  /* 0x0000001900197308 */ /* 0x000fe20000002400 */
[----:B------:R-:W-:Y:S01]  /*12cd0*/  FMUL.FTZ R34, R34, UR15 ;  /* 0x0000000f22227c20 */ /* 0x000fe20008410000 */
[----:B------:R-:W-:Y:S01]  /*12ce0*/  HMMA.16816.F32 R12, R124, R114, R12 ;  /* 0x000000727c0c723c */ /* 0x000fe2000000180c */
[----:B------:R-:W-:Y:S01]  /*12cf0*/  FMUL.FTZ R28, R28, UR15 ;  /* 0x0000000f1c1c7c20 */ /* 0x000fe20008410000 */
[----:B------:R-:W-:Y:S01]  /*12d00*/  FMUL.FTZ R30, R30, UR15 ;  /* 0x0000000f1e1e7c20 */ /* 0x000fe20008410000 */
[----:B------:R-:W-:Y:S01]  /*12d10*/  FMUL.FTZ R113, R20, UR15 ;  /* 0x0000000f14717c20 */ /* 0x000fe20008410000 */
[----:B------:R-:W-:-:S02]  /*12d20*/  IMAD R20, R161, 0x40, R165 ;  /* 0x00000040a1147824 */ /* 0x000fc400078e02a5 */
[----:B------:R-:W-:Y:S01]  /*12d30*/  FMUL.FTZ R29, R29, UR15 ;  /* 0x0000000f1d1d7c20 */ /* 0x000fe20008410000 */
[----:B------:R-:W1:Y:S01]  /*12d40*/  MUFU.TANH R33, R33 ;  /* 0x0000002100217308 */ /* 0x000e620000002400 */
[----:B------:R-:W-:Y:S01]  /*12d50*/  FMUL.FTZ R31, R31, UR15 ;  /* 0x0000000f1f1f7c20 */ /* 0x000fe20008410000 */
[----:B--2---:R-:W-:Y:S01]  /*12d60*/  HMMA.16816.F32 R8, R124, R108, R8 ;  /* 0x0000006c7c08723c */ /* 0x004fe20000001808 */
[C---:B------:R-:W-:Y:S02]  /*12d70*/  VIADD R172, R20.reuse, 0x11 ;  /* 0x0000001114ac7836 */ /* 0x040fe40000000000 */
[----:B------:R-:W-:-:S03]  /*12d80*/  VIADD R174, R20, 0x29 ;  /* 0x0000002914ae7836 */ /* 0x000fc60000000000 */
[----:B------:R-:W2:Y:S01]  /*12d90*/  MUFU.TANH R35, R35 ;  /* 0x0000002300237308 */ /* 0x000ea20000002400 */
[----:B------:R-:W-:Y:S01]  /*12da0*/  HMMA.16816.F32 R4, R124, R110, R4 ;  /* 0x0000006e7c04723c */ /* 0x000fe20000001804 */
[----:B------:R-:W-:-:S06]  /*12db0*/  FMUL.FTZ R16, R16, UR15 ;  /* 0x0000000f10107c20 */ /* 0x000fcc0008410000 */
[----:B------:R4:W-:Y:S01]  /*12dc0*/  MUFU.TANH R101, R32 ;  /* 0x0000002000657308 */ /* 0x0009e20000002400 */
[----:B---3--:R-:W-:-:S07]  /*12dd0*/  FMUL.FTZ R26, R12, UR15 ;  /* 0x0000000f0c1a7c20 */ /* 0x008fce0008410000 */
[----:B------:R3:W5:Y:S02]  /*12de0*/  MUFU.TANH R107, R28 ;  /* 0x0000001c006b7308 */ /* 0x0007640000002400 */
[----:B------:R-:W-:Y:S01]  /*12df0*/  FMUL.FTZ R10, R10, UR15 ;  /* 0x0000000f0a0a7c20 */ /* 0x000fe20008410000 */
[----:B------:R-:W-:Y:S01]  /*12e00*/  FMUL.FTZ R9, R9, UR15 ;  /* 0x0000000f09097c20 */ /* 0x000fe20008410000 */
[----:B------:R-:W-:-:S04]  /*12e10*/  FMUL.FTZ R11, R11, UR15 ;  /* 0x0000000f0b0b7c20 */ /* 0x000fc80008410000 */
[----:B------:R5:W5:Y:S01]  /*12e20*/  MUFU.TANH R119, R30 ;  /* 0x0000001e00777308 */ /* 0x000b620000002400 */
[----:B----4-:R-:W-:Y:S01]  /*12e30*/  FMUL.FTZ R32, R17, UR15 ;  /* 0x0000000f11207c20 */ /* 0x010fe20008410000 */
[----:B------:R-:W-:Y:S02]  /*12e40*/  VIADD R17, R20, 0x1 ;  /* 0x0000000114117836 */ /* 0x000fe40000000000 */
[----:B------:R-:W-:Y:S01]  /*12e50*/  FMUL.FTZ R5, R5, UR15 ;  /* 0x0000000f05057c20 */ /* 0x000fe20008410000 */
[----:B------:R-:W-:Y:S02]  /*12e60*/  FMUL.FTZ R7, R7, UR15 ;  /* 0x0000000f07077c20 */ /* 0x000fe40008410000 */
[----:B------:R-:W-:Y:S01]  /*12e70*/  I2FP.F32.S32 R12, R17 ;  /* 0x00000011000c7245 */ /* 0x000fe20000201400 */
[----:B------:R4:W-:Y:S01]  /*12e80*/  MUFU.TANH R109, R22 ;  /* 0x00000016006d7308 */ /* 0x0009e20000002400 */
[----:B------:R-:W-:Y:S01]  /*12e90*/  ISETP.GE.AND P6, PT, R17, R105, PT ;  /* 0x000000691100720c */ /* 0x000fe20003fc6270 */
[----:B---3--:R-:W-:Y:S01]  /*12ea0*/  FMUL.FTZ R28, R19, UR15 ;  /* 0x0000000f131c7c20 */ /* 0x008fe20008410000 */
[----:B------:R-:W-:Y:S01]  /*12eb0*/  ISETP.GE.AND P4, PT, R17, R166, PT ;  /* 0x000000a61100720c */ /* 0x000fe20003f86270 */
[CC--:B-1----:R-:W-:Y:S01]  /*12ec0*/  FFMA.FTZ R17, R0.reuse, R12.reuse, R33 ;  /* 0x0000000c00117223 */ /* 0x0c2fe20000010021 */
[----:B--2---:R-:W-:Y:S01]  /*12ed0*/  FFMA.FTZ R33, R0, R12, R35 ;  /* 0x0000000c00217223 */ /* 0x004fe20000010023 */
[----:B------:R-:W-:-:S02]  /*12ee0*/  VIADD R12, R20, 0x9 ;  /* 0x00000009140c7836 */ /* 0x000fc40000000000 */
[----:B------:R-:W1:Y:S01]  /*12ef0*/  MUFU.TANH R29, R29 ;  /* 0x0000001d001d7308 */ /* 0x000e620000002400 */
[----:B-----5:R-:W-:Y:S01]  /*12f00*/  FMUL.FTZ R30, R18, UR15 ;  /* 0x0000000f121e7c20 */ /* 0x020fe20008410000 */
[----:B------:R-:W-:Y:S01]  /*12f10*/  FMUL.FTZ R18, R15, UR15 ;  /* 0x0000000f0f127c20 */ /* 0x000fe20008410000 */
[----:B------:R-:W-:Y:S02]  /*12f20*/  FSEL R17, R17, -INF , !P6 ;  /* 0xff80000011117808 */ /* 0x000fe40007000000 */
[----:B------:R-:W-:-:S03]  /*12f30*/  ISETP.GE.AND P6, PT, R12, R105, PT ;  /* 0x000000690c00720c */ /* 0x000fc60003fc6270 */
[----:B------:R-:W2:Y:S01]  /*12f40*/  MUFU.TANH R31, R31 ;  /* 0x0000001f001f7308 */ /* 0x000ea20000002400 */
[----:B----4-:R-:W-:Y:S01]  /*12f50*/  FMUL.FTZ R22, R14, UR15 ;  /* 0x0000000f0e167c20 */ /* 0x010fe20008410000 */
[----:B------:R-:W-:-:S05]  /*12f60*/  VIADD R14, R20, 0x8 ;  /* 0x00000008140e7836 */ /* 0x000fca0000000000 */
[C---:B------:R-:W-:Y:S01]  /*12f70*/  ISETP.GE.AND P5, PT, R14.reuse, R105, PT ;  /* 0x000000690e00720c */ /* 0x040fe20003fa6270 */
[----:B------:R3:W4:Y:S01]  /*12f80*/  MUFU.TANH R115, R24 ;  /* 0x0000001800737308 */ /* 0x0007220000002400 */
[----:B------:R-:W-:Y:S02]  /*12f90*/  ISETP.GE.AND P1, PT, R14, R166, PT ;  /* 0x000000a60e00720c */ /* 0x000fe40003f26270 */
[----:B------:R-:W-:-:S05]  /*12fa0*/  I2FP.F32.S32 R14, R14 ;  /* 0x0000000e000e7245 */ /* 0x000fca0000201400 */
[----:B------:R5:W-:Y:S01]  /*12fb0*/  MUFU.TANH R111, R16 ;  /* 0x00000010006f7308 */ /* 0x000be20000002400 */
[CC--:B------:R-:W-:Y:S01]  /*12fc0*/  FFMA.FTZ R15, R0.reuse, R14.reuse, R107 ;  /* 0x0000000e000f7223 */ /* 0x0c0fe2000001006b */
[----:B------:R-:W-:-:S04]  /*12fd0*/  FFMA.FTZ R14, R0, R14, R119 ;  /* 0x0000000e000e7223 */ /* 0x000fc80000010077 */
[----:B------:R-:W-:Y:S02]  /*12fe0*/  FSEL R15, R15, -INF , !P5 ;  /* 0xff8000000f0f7808 */ /* 0x000fe40006800000 */
[----:B------:R-:W-:Y:S01]  /*12ff0*/  MUFU.TANH R113, R113 ;  /* 0x0000007100717308 */ /* 0x000fe20000002400 */
[----:B---3--:R-:W-:Y:S01]  /*13000*/  FMUL.FTZ R24, R13, UR15 ;  /* 0x0000000f0d187c20 */ /* 0x008fe20008410000 */
[----:B------:R-:W-:Y:S01]  /*13010*/  VIADD R13, R20, 0x10 ;  /* 0x00000010140d7836 */ /* 0x000fe20000000000 */
[----:B------:R-:W-:-:S04]  /*13020*/  FSEL R14, R14, -INF , !P1 ;  /* 0xff8000000e0e7808 */ /* 0x000fc80004800000 */
[----:B------:R-:W-:Y:S01]  /*13030*/  ISETP.GE.AND P5, PT, R13, R105, PT ;  /* 0x000000690d00720c */ /* 0x000fe20003fa6270 */
[----:B------:R3:W-:Y:S01]  /*13040*/  MUFU.TANH R19, R32 ;  /* 0x0000002000137308 */ /* 0x0007e20000002400 */
[----:B-----5:R-:W-:Y:S02]  /*13050*/  FSEL R16, R33, -INF , !P4 ;  /* 0xff80000021107808 */ /* 0x020fe40006000000 */
[----:B------:R-:W-:Y:S02]  /*13060*/  ISETP.GE.AND P4, PT, R12, R166, PT ;  /* 0x000000a60c00720c */ /* 0x000fe40003f86270 */
[----:B------:R-:W-:Y:S02]  /*13070*/  I2FP.F32.S32 R12, R12 ;  /* 0x0000000c000c7245 */ /* 0x000fe40000201400 */
[----:B------:R-:W-:Y:S01]  /*13080*/  ISETP.GE.AND P1, PT, R13, R166, PT ;  /* 0x000000a60d00720c */ /* 0x000fe20003f26270 */
[----:B------:R-:W5:Y:S08]  /*13090*/  MUFU.TANH R27, R27 ;  /* 0x0000001b001b7308 */ /* 0x000f700000002400 */
[----:B------:R-:W5:Y:S01]  /*130a0*/  MUFU.TANH R21, R21 ;  /* 0x0000001500157308 */ /* 0x000f620000002400 */
[----:B---3--:R-:W-:Y:S01]  /*130b0*/  I2FP.F32.S32 R32, R13 ;  /* 0x0000000d00207245 */ /* 0x008fe20000201400 */
[CC--:B-1----:R-:W-:Y:S01]  /*130c0*/  FFMA.FTZ R13, R0.reuse, R12.reuse, R29 ;  /* 0x0000000c000d7223 */ /* 0x0c2fe2000001001d */
[----:B--2---:R-:W-:Y:S01]  /*130d0*/  FFMA.FTZ R12, R0, R12, R31 ;  /* 0x0000000c000c7223 */ /* 0x004fe2000001001f */
[----:B------:R-:W-:-:S02]  /*130e0*/  VIADD R29, R20, 0x18 ;  /* 0x00000018141d7836 */ /* 0x000fc40000000000 */
[-C--:B----4-:R-:W-:Y:S01]  /*130f0*/  FFMA.FTZ R115, R0, R32.reuse, R115 ;  /* 0x0000002000737223 */ /* 0x090fe20000010073 */
[----:B------:R-:W-:Y:S01]  /*13100*/  FSEL R13, R13, -INF , !P6 ;  /* 0xff8000000d0d7808 */ /* 0x000fe20007000000 */
[----:B------:R-:W1:Y:S01]  /*13110*/  MUFU.TANH R23, R23 ;  /* 0x0000001700177308 */ /* 0x000e620000002400 */
[----:B------:R-:W-:Y:S01]  /*13120*/  FSEL R12, R12, -INF , !P4 ;  /* 0xff8000000c0c7808 */ /* 0x000fe20006000000 */
[----:B------:R-:W-:Y:S01]  /*13130*/  FFMA.FTZ R117, R0, R32, R117 ;  /* 0x0000002000757223 */ /* 0x000fe20000010075 */
[C---:B------:R-:W-:Y:S02]  /*13140*/  ISETP.GE.AND P6, PT, R172.reuse, R105, PT ;  /* 0x00000069ac00720c */ /* 0x040fe40003fc6270 */
[----:B------:R-:W-:Y:S02]  /*13150*/  ISETP.GE.AND P4, PT, R172, R166, PT ;  /* 0x000000a6ac00720c */ /* 0x000fe40003f86270 */
[----:B------:R-:W-:Y:S01]  /*13160*/  I2FP.F32.S32 R172, R172 ;  /* 0x000000ac00ac7245 */ /* 0x000fe20000201400 */
[----:B------:R2:W-:Y:S01]  /*13170*/  MUFU.TANH R33, R28 ;  /* 0x0000001c00217308 */ /* 0x0005e20000002400 */
[----:B------:R-:W-:-:S02]  /*13180*/  FSEL R131, R115, -INF , !P5 ;  /* 0xff80000073837808 */ /* 0x000fc40006800000 */
[----:B------:R-:W-:Y:S01]  /*13190*/  FSEL R186, R117, -INF , !P1 ;  /* 0xff80000075ba7808 */ /* 0x000fe20004800000 */
[-C--:B------:R-:W-:Y:S01]  /*131a0*/  FFMA.FTZ R167, R0, R172.reuse, R25 ;  /* 0x000000ac00a77223 */ /* 0x080fe20000010019 */
[----:B------:R-:W-:Y:S01]  /*131b0*/  VIADD R25, R20, 0x19 ;  /* 0x0000001914197836 */ /* 0x000fe20000000000 */
[C---:B------:R-:W-:Y:S01]  /*131c0*/  ISETP.GE.AND P5, PT, R29.reuse, R105, PT ;  /* 0x000000691d00720c */ /* 0x040fe20003fa6270 */
[----:B-----5:R-:W-:Y:S01]  /*131d0*/  FFMA.FTZ R172, R0, R172, R27 ;  /* 0x000000ac00ac7223 */ /* 0x020fe2000001001b */
[----:B------:R-:W3:Y:S01]  /*131e0*/  MUFU.TANH R35, R30 ;  /* 0x0000001e00237308 */ /* 0x000ee20000002400 */
[----:B------:R-:W-:Y:S02]  /*131f0*/  ISETP.GE.AND P1, PT, R29, R166, PT ;  /* 0x000000a61d00720c */ /* 0x000fe40003f26270 */
[----:B------:R-:W-:Y:S02]  /*13200*/  FSEL R167, R167, -INF , !P6 ;  /* 0xff800000a7a77808 */ /* 0x000fe40007000000 */
[----:B------:R-:W-:-:S02]  /*13210*/  FSEL R172, R172, -INF , !P4 ;  /* 0xff800000acac7808 */ /* 0x000fc40006000000 */
[C---:B------:R-:W-:Y:S01]  /*13220*/  ISETP.GE.AND P6, PT, R25.reuse, R105, PT ;  /* 0x000000691900720c */ /* 0x040fe20003fc6270 */
[----:B------:R4:W5:Y:S01]  /*13230*/  MUFU.TANH R31, R26 ;  /* 0x0000001a001f7308 */ /* 0x0009620000002400 */
[----:B--2---:R-:W-:Y:S02]  /*13240*/  I2FP.F32.S32 R28, R29 ;  /* 0x0000001d001c7245 */ /* 0x004fe40000201400 */
[----:B------:R-:W-:-:S03]  /*13250*/  ISETP.GE.AND P4, PT, R25, R166, PT ;  /* 0x000000a61900720c */ /* 0x000fc60003f86270 */
[CC--:B------:R-:W-:Y:S01]  /*13260*/  FFMA.FTZ R113, R0.reuse, R28.reuse, R113 ;  /* 0x0000001c00717223 */ /* 0x0c0fe20000010071 */
[----:B------:R-:W-:Y:S01]  /*13270*/  FFMA.FTZ R109, R0, R28, R109 ;  /* 0x0000001c006d7223 */ /* 0x000fe2000001006d */
[----:B------:R2:W-:Y:S03]  /*13280*/  MUFU.TANH R29, R24 ;  /* 0x00000018001d7308 */ /* 0x0005e60000002400 */
[----:B------:R-:W-:Y:S02]  /*13290*/  FSEL R127, R113, -INF , !P5 ;  /* 0xff800000717f7808 */ /* 0x000fe40006800000 */
[----:B------:R-:W-:-:S03]  /*132a0*/  FSEL R182, R109, -INF , !P1 ;  /* 0xff8000006db67808 */ /* 0x000fc60004800000 */
[----:B------:R3:W5:Y:S01]  /*132b0*/  MUFU.TANH R27, R22 ;  /* 0x00000016001b7308 */ /* 0x0007620000002400 */
[----:B----4-:R-:W-:-:S05]  /*132c0*/  VIADD R26, R20, 0x20 ;  /* 0x00000020141a7836 */ /* 0x010fca0000000000 */
[C---:B------:R-:W-:Y:S01]  /*132d0*/  ISETP.GE.AND P5, PT, R26.reuse, R105, PT ;  /* 0x000000691a00720c */ /* 0x040fe20003fa6270 */
[----:B------:R-:W-:Y:S01]  /*132e0*/  BAR.SYNC.DEFER_BLOCKING 0x0 ;  /* 0x0000000000007b1d */ /* 0x000fe20000010000 */
[----:B------:R-:W-:Y:S02]  /*132f0*/  ISETP.GE.AND P1, PT, R26, R166, PT ;  /* 0x000000a61a00720c */ /* 0x000fe40003f26270 */
[----:B--2---:R-:W-:Y:S02]  /*13300*/  I2FP.F32.S32 R24, R25 ;  /* 0x0000001900187245 */ /* 0x004fe40000201400 */
[----:B------:R-:W-:Y:S01]  /*13310*/  I2FP.F32.S32 R26, R26 ;  /* 0x0000001a001a7245 */ /* 0x000fe20000201400 */
[----:B------:R2:W4:Y:S02]  /*13320*/  MUFU.TANH R25, R18 ;  /* 0x0000001200197308 */ /* 0x0005240000002400 */
[CC--:B------:R-:W-:Y:S01]  /*13330*/  FFMA.FTZ R181, R0.reuse, R24.reuse, R21 ;  /* 0x0000001800b57223 */ /* 0x0c0fe20000010015 */
[----:B-1----:R-:W-:Y:S01]  /*13340*/  FFMA.FTZ R23, R0, R24, R23 ;  /* 0x0000001800177223 */ /* 0x002fe20000010017 */
[----:B------:R-:W-:-:S02]  /*13350*/  VIADD R24, R20, 0x21 ;  /* 0x0000002114187836 */ /* 0x000fc40000000000 */
[----:B---3--:R-:W-:Y:S01]  /*13360*/  FMUL.FTZ R22, R8, UR15 ;  /* 0x0000000f08167c20 */ /* 0x008fe20008410000 */
[CC--:B------:R-:W-:Y:S01]  /*13370*/  FFMA.FTZ R111, R0.reuse, R26.reuse, R111 ;  /* 0x0000001a006f7223 */ /* 0x0c0fe2000001006f */
[----:B------:R-:W-:Y:S01]  /*13380*/  FFMA.FTZ R35, R0, R26, R35 ;  /* 0x0000001a00237223 */ /* 0x000fe20000010023 */
[----:B------:R-:W-:Y:S01]  /*13390*/  VIADD R8, R20, 0x28 ;  /* 0x0000002814087836 */ /* 0x000fe20000000000 */
[----:B------:R-:W-:Y:S01]  /*133a0*/  FSEL R181, R181, -INF , !P6 ;  /* 0xff800000b5b57808 */ /* 0x000fe20007000000 */
[----:B------:R-:W1:Y:S01]  /*133b0*/  MUFU.TANH R21, R22 ;  /* 0x0000001600157308 */ /* 0x000e620000002400 */
[----:B------:R-:W-:Y:S02]  /*133c0*/  FSEL R175, R111, -INF , !P5 ;  /* 0xff8000006faf7808 */ /* 0x000fe40006800000 */
[----:B------:R-:W-:Y:S02]  /*133d0*/  FSEL R180, R35, -INF , !P1 ;  /* 0xff80000023b47808 */ /* 0x000fe40004800000 */
[----:B------:R-:W-:-:S02]  /*133e0*/  ISETP.GE.AND P5, PT, R8, R105, PT ;  /* 0x000000690800720c */ /* 0x000fc40003fa6270 */
[----:B--2---:R-:W-:Y:S01]  /*133f0*/  I2FP.F32.S32 R18, R24 ;  /* 0x0000001800127245 */ /* 0x004fe20000201400 */
[----:B------:R-:W-:Y:S01]  /*13400*/  MUFU.TANH R9, R9 ;  /* 0x0000000900097308 */ /* 0x000fe20000002400 */
[----:B------:R-:W-:Y:S02]  /*13410*/  ISETP.GE.AND P1, PT, R8, R166, PT ;  /* 0x000000a60800720c */ /* 0x000fe40003f26270 */
[----:B------:R-:W-:Y:S01]  /*13420*/  I2FP.F32.S32 R8, R8 ;  /* 0x0000000800087245 */ /* 0x000fe20000201400 */
[CC--:B------:R-:W-:Y:S01]  /*13430*/  FFMA.FTZ R19, R0.reuse, R18.reuse, R19 ;  /* 0x0000001200137223 */ /* 0x0c0fe20000010013 */
[----:B------:R-:W-:Y:S01]  /*13440*/  FSEL R184, R23, -INF , !P4 ;  /* 0xff80000017b87808 */ /* 0x000fe20006000000 */
[----:B------:R-:W-:Y:S01]  /*13450*/  FFMA.FTZ R33, R0, R18, R33 ;  /* 0x0000001200217223 */ /* 0x000fe20000010021 */
[CC--:B------:R-:W-:Y:S01]  /*13460*/  ISETP.GE.AND P6, PT, R24.reuse, R105.reuse, PT ;  /* 0x000000691800720c */ /* 0x0c0fe20003fc6270 */
[----:B------:R-:W2:Y:S01]  /*13470*/  MUFU.TANH R23, R10 ;  /* 0x0000000a00177308 */ /* 0x000ea20000002400 */
[----:B------:R-:W-:Y:S01]  /*13480*/  ISETP.GE.AND P4, PT, R24, R166, PT ;  /* 0x000000a61800720c */ /* 0x000fe20003f86270 */
[CC--:B-----5:R-:W-:Y:S01]  /*13490*/  FFMA.FTZ R31, R0.reuse, R8.reuse, R31 ;  /* 0x00000008001f7223 */ /* 0x0e0fe2000001001f */
[----:B------:R-:W-:Y:S01]  /*134a0*/  FFMA.FTZ R27, R0, R8, R27 ;  /* 0x00000008001b7223 */ /* 0x000fe2000001001b */
[----:B------:R-:W-:Y:S01]  /*134b0*/  VIADD R8, R20, 0x30 ;  /* 0x0000003014087836 */ /* 0x000fe20000000000 */
[----:B------:R-:W-:Y:S01]  /*134c0*/  FSEL R177, R19, -INF , !P6 ;  /* 0xff80000013b17808 */ /* 0x000fe20007000000 */
[----:B------:R-:W-:Y:S01]  /*134d0*/  FMUL.FTZ R19, R4, UR15 ;  /* 0x0000000f04137c20 */ /* 0x000fe20008410000 */
[----:B------:R-:W-:Y:S01]  /*134e0*/  FSEL R178, R33, -INF , !P4 ;  /* 0xff80000021b27808 */ /* 0x000fe20006000000 */
[----:B------:R-:W3:Y:S01]  /*134f0*/  MUFU.TANH R11, R11 ;  /* 0x0000000b000b7308 */ /* 0x000ee20000002400 */
[----:B------:R-:W-:-:S02]  /*13500*/  ISETP.GE.AND P6, PT, R174, R105, PT ;  /* 0x00000069ae00720c */ /* 0x000fc40003fc6270 */
[----:B------:R-:W-:Y:S02]  /*13510*/  ISETP.GE.AND P4, PT, R174, R166, PT ;  /* 0x000000a6ae00720c */ /* 0x000fe40003f86270 */
[----:B------:R-:W-:Y:S02]  /*13520*/  I2FP.F32.S32 R174, R174 ;  /* 0x000000ae00ae7245 */ /* 0x000fe40000201400 */
[----:B------:R-:W-:Y:S01]  /*13530*/  FSEL R179, R31, -INF , !P5 ;  /* 0xff8000001fb37808 */ /* 0x000fe20006800000 */
[----:B------:R-:W5:Y:S01]  /*13540*/  MUFU.TANH R19, R19 ;  /* 0x0000001300137308 */ /* 0x000f620000002400 */
[----:B------:R-:W-:Y:S01]  /*13550*/  FSEL R176, R27, -INF , !P1 ;  /* 0xff8000001bb07808 */ /* 0x000fe20004800000 */
[-C--:B------:R-:W-:Y:S01]  /*13560*/  FFMA.FTZ R29, R0, R174.reuse, R29 ;  /* 0x000000ae001d7223 */ /* 0x080fe2000001001d */
[----:B------:R-:W-:Y:S01]  /*13570*/  ISETP.GE.AND P5, PT, R8, R105, PT ;  /* 0x000000690800720c */ /* 0x000fe20003fa6270 */
[----:B----4-:R-:W-:Y:S01]  /*13580*/  FFMA.FTZ R174, R0, R174, R25 ;  /* 0x000000ae00ae7223 */ /* 0x010fe20000010019 */
[----:B------:R-:W-:-:S02]  /*13590*/  ISETP.GE.AND P1, PT, R8, R166, PT ;  /* 0x000000a60800720c */ /* 0x000fc40003f26270 */
[----:B------:R-:W-:Y:S01]  /*135a0*/  I2FP.F32.S32 R4, R8 ;  /* 0x0000000800047245 */ /* 0x000fe20000201400 */
[----:B------:R-:W-:Y:S01]  /*135b0*/  FMUL.FTZ R8, R6, UR15 ;  /* 0x0000000f06087c20 */ /* 0x000fe20008410000 */
[----:B------:R-:W-:Y:S01]  /*135c0*/  VIADD R6, R20, 0x31 ;  /* 0x0000003114067836 */ /* 0x000fe20000000000 */
[----:B------:R-:W-:Y:S01]  /*135d0*/  FSEL R173, R29, -INF , !P6 ;  /* 0xff8000001dad7808 */ /* 0x000fe20007000000 */
[----:B------:R-:W-:Y:S01]  /*135e0*/  MUFU.TANH R5, R5 ;  /* 0x0000000500057308 */ /* 0x000fe20000002400 */
[CC--:B-1----:R-:W-:Y:S01]  /*135f0*/  FFMA.FTZ R121, R0.reuse, R4.reuse, R21 ;  /* 0x0000000400797223 */ /* 0x0c2fe20000010015 */
[----:B--2---:R-:W-:Y:S01]  /*13600*/  FFMA.FTZ R23, R0, R4, R23 ;  /* 0x0000000400177223 */ /* 0x004fe20000010017 */
[----:B------:R-:W-:Y:S01]  /*13610*/  VIADD R4, R20, 0x38 ;  /* 0x0000003814047836 */ /* 0x000fe20000000000 */
[----:B------:R-:W-:Y:S02]  /*13620*/  FSEL R174, R174, -INF , !P4 ;  /* 0xff800000aeae7808 */ /* 0x000fe40006000000 */
[----:B------:R-:W-:-:S02]  /*13630*/  ISETP.GE.AND P6, PT, R6, R105, PT ;  /* 0x000000690600720c */ /* 0x000fc40003fc6270 */
[----:B------:R-:W1:Y:S01]  /*13640*/  MUFU.TANH R25, R8 ;  /* 0x0000000800197308 */ /* 0x000e620000002400 */
[----:B------:R-:W-:Y:S02]  /*13650*/  ISETP.GE.AND P4, PT, R6, R166, PT ;  /* 0x000000a60600720c */ /* 0x000fe40003f86270 */
[----:B------:R-:W-:Y:S02]  /*13660*/  FSEL R121, R121, -INF , !P5 ;  /* 0xff80000079797808 */ /* 0x000fe40006800000 */
[----:B------:R-:W-:Y:S02]  /*13670*/  FSEL R122, R23, -INF , !P1 ;  /* 0xff800000177a7808 */ /* 0x000fe40004800000 */
[----:B------:R-:W-:Y:S01]  /*13680*/  I2FP.F32.S32 R6, R6 ;  /* 0x0000000600067245 */ /* 0x000fe20000201400 */
[----:B------:R-:W2:Y:S01]  /*13690*/  MUFU.TANH R21, R34 ;  /* 0x0000002200157308 */ /* 0x000ea20000002400 */
[C---:B------:R-:W-:Y:S02]  /*136a0*/  ISETP.GE.AND P5, PT, R4.reuse, R105, PT ;  /* 0x000000690400720c */ /* 0x040fe40003fa6270 */
[----:B------:R-:W-:Y:S01]  /*136b0*/  ISETP.GE.AND P1, PT, R4, R166, PT ;  /* 0x000000a60400720c */ /* 0x000fe20003f26270 */
[C---:B------:R-:W-:Y:S01]  /*136c0*/  FFMA.FTZ R9, R0.reuse, R6, R9 ;  /* 0x0000000600097223 */ /* 0x040fe20000010009 */
[----:B------:R-:W-:Y:S01]  /*136d0*/  I2FP.F32.S32 R4, R4 ;  /* 0x0000000400047245 */ /* 0x000fe20000201400 */
[----:B---3--:R-:W-:-:S02]  /*136e0*/  FFMA.FTZ R11, R0, R6, R11 ;  /* 0x00000006000b7223 */ /* 0x008fc4000001000b */
[----:B------:R-:W3:Y:S01]  /*136f0*/  MUFU.TANH R7, R7 ;  /* 0x0000000700077308 */ /* 0x000ee20000002400 */
[----:B------:R-:W-:Y:S01]  /*13700*/  FSEL R124, R9, -INF , !P6 ;  /* 0xff800000097c7808 */ /* 0x000fe20007000000 */
[CC--:B-----5:R-:W-:Y:S01]  /*13710*/  FFMA.FTZ R19, R0.reuse, R4.reuse, R19 ;  /* 0x0000000400137223 */ /* 0x0e0fe20000010013 */
[----:B-1----:R-:W-:Y:S01]  /*13720*/  FFMA.FTZ R25, R0, R4, R25 ;  /* 0x0000000400197223 */ /* 0x002fe20000010019 */
[C---:B------:R-:W-:Y:S01]  /*13730*/  VIADD R4, R20.reuse, 0x39 ;  /* 0x0000003914047836 */ /* 0x040fe20000000000 */
[----:B------:R-:W-:Y:S02]  /*13740*/  FSEL R118, R11, -INF , !P4 ;  /* 0xff8000000b767808 */ /* 0x000fe40006000000 */
[C---:B------:R-:W-:Y:S02]  /*13750*/  ISETP.GE.AND P6, PT, R20.reuse, R105, PT ;  /* 0x000000691400720c */ /* 0x040fe40003fc6270 */
[----:B------:R-:W-:Y:S02]  /*13760*/  ISETP.GE.AND P4, PT, R20, R166, PT ;  /* 0x000000a61400720c */ /* 0x000fe40003f86270 */
[----:B------:R-:W-:-:S02]  /*13770*/  I2FP.F32.S32 R20, R20 ;  /* 0x0000001400147245 */ /* 0x000fc40000201400 */
[----:B------:R-:W-:Y:S02]  /*13780*/  I2FP.F32.S32 R6, R4 ;  /* 0x0000000400067245 */ /* 0x000fe40000201400 */
[----:B------:R-:W-:Y:S01]  /*13790*/  FSEL R123, R19, -INF , !P5 ;  /* 0xff800000137b7808 */ /* 0x000fe20006800000 */
[CC--:B------:R-:W-:Y:S01]  /*137a0*/  FFMA.FTZ R9, R0.reuse, R20.reuse, R101 ;  /* 0x0000001400097223 */ /* 0x0c0fe20000010065 */
[----:B------:R-:W-:Y:S01]  /*137b0*/  FSEL R120, R25, -INF , !P1 ;  /* 0xff80000019787808 */ /* 0x000fe20004800000 */
[C---:B--2---:R-:W-:Y:S01]  /*137c0*/  FFMA.FTZ R8, R0.reuse, R20, R21 ;  /* 0x0000001400087223 */ /* 0x044fe20000010015 */
[CC--:B------:R-:W-:Y:S01]  /*137d0*/  FFMA.FTZ R5, R0.reuse, R6.reuse, R5 ;  /* 0x0000000600057223 */ /* 0x0c0fe20000010005 */
[----:B---3--:R-:W-:Y:S01]  /*137e0*/  FFMA.FTZ R7, R0, R6, R7 ;  /* 0x0000000600077223 */ /* 0x008fe20000010007 */
[C---:B------:R-:W-:Y:S02]  /*137f0*/  ISETP.GE.AND P5, PT, R4.reuse, R105, PT ;  /* 0x000000690400720c */ /* 0x040fe40003fa6270 */
[----:B------:R-:W-:-:S02]  /*13800*/  ISETP.GE.AND P1, PT, R4, R166, PT ;  /* 0x000000a60400720c */ /* 0x000fc40003f26270 */
[----:B------:R-:W-:Y:S02]  /*13810*/  FSEL R9, R9, -INF , !P6 ;  /* 0xff80000009097808 */ /* 0x000fe40007000000 */
        /* <DEDUP_REMOVED lines=67> */
.L_x_7440:
[----:B------:R-:W1:Y:S02]  /*13c50*/  LDC R7, c[0x0][0x248] ;  /* 0x00009200ff077b82 */ /* 0x000e640000000800 */
[----:B-1----:R-:W-:-:S04]  /*13c60*/  LEA R7, -R7, RZ, 0x6 ;  /* 0x000000ff07077211 */ /* 0x002fc800078e31ff */
[----:B------:R-:W-:-:S07]  /*13c70*/  SHF.R.S32.HI R10, RZ, 0x1f, R7 ;  /* 0x0000001fff0a7819 */ /* 0x000fce0000011407 */
.L_x_7441:
        /* <DEDUP_REMOVED lines=69> */
.L_x_7439:
        /* <DEDUP_REMOVED lines=92> */
[----:B------:R-:W-:-:S02]  /*14690*/  FFMA.FTZ R117, R117, UR8, -R119 ;  /* 0x0000000875757c23 */ /* 0x000fc40008010877 */
        /* <DEDUP_REMOVED lines=20> */
[----:B------:R-:W2:Y:S01]  /*147e0*/  LDSM.16.MT88.4 R72, [R142+0xa000] ;  /* 0x00a000008e48783b */ /* 0x000ea20000004200 */
[-C--:B------:R-:W-:Y:S01]  /*147f0*/  FMUL.FTZ R54, R54, R114.reuse ;  /* 0x0000007236367220 */ /* 0x080fe20000410000 */
[-C--:B------:R-:W-:Y:S01]  /*14800*/  FMUL.FTZ R55, R55, R114.reuse ;  /* 0x0000007237377220 */ /* 0x080fe20000410000 */
[-C--:B------:R-:W-:Y:S01]  /*14810*/  FMUL.FTZ R58, R58, R114.reuse ;  /* 0x000000723a3a7220 */ /* 0x080fe20000410000 */
        /* <DEDUP_REMOVED lines=28> */
[----:B------:R-:W4:Y:S01]  /*149e0*/  LDSM.16.MT88.4 R76, [R144+0xa000] ;  /* 0x00a00000904c783b */ /* 0x000f220000004200 */
[-C--:B------:R-:W-:Y:S01]  /*149f0*/  FMUL.FTZ R93, R93, R115.reuse ;  /* 0x000000735d5d7220 */ /* 0x080fe20000410000 */
[-C--:B------:R-:W-:Y:S01]  /*14a00*/  FMUL.FTZ R94, R94, R114.reuse ;  /* 0x000000725e5e7220 */ /* 0x080fe20000410000 */
[-C--:B------:R-:W-:Y:S01]  /*14a10*/  FMUL.FTZ R95, R95, R114.reuse ;  /* 0x000000725f5f7220 */ /* 0x080fe20000410000 */
[----:B------:R-:W5:Y:S01]  /*14a20*/  MUFU.EX2 R131, R131 ;  /* 0x0000008300837308 */ /* 0x000f620000000800 */
[C---:B-1----:R-:W-:Y:S01]  /*14a30*/  HMMA.16816.F32 R4, R104.reuse, R8, R4 ;  /* 0x000000086804723c */ /* 0x042fe20000001804 */
[-C--:B------:R-:W-:Y:S01]  /*14a40*/  FMUL.FTZ R60, R60, R115.reuse ;  /* 0x000000733c3c7220 */ /* 0x080fe20000410000 */
[-C--:B------:R-:W-:Y:S01]  /*14a50*/  FMUL.FTZ R61, R61, R115.reuse ;  /* 0x000000733d3d7220 */ /* 0x080fe20000410000 */
[-C--:B------:R-:W-:Y:S01]  /*14a60*/  FMUL.FTZ R62, R62, R114.reuse ;  /* 0x000000723e3e7220 */ /* 0x080fe20000410000 */
[-C--:B------:R-:W-:Y:S01]  /*14a70*/  FMUL.FTZ R63, R63, R114.reuse ;  /* 0x000000723f3f7220 */ /* 0x080fe20000410000 */
[-C--:B------:R-:W-:Y:S01]  /*14a80*/  FMUL.FTZ R64, R64, R115.reuse ;  /* 0x0000007340407220 */ /* 0x080fe20000410000 */
[C---:B--2---:R-:W-:Y:S01]  /*14a90*/  HMMA.16816.F32 R44, R104.reuse, R72, R44 ;  /* 0x00000048682c723c */ /* 0x044fe2000000182c */
[----:B------:R-:W1:Y:S01]  /*14aa0*/  MUFU.EX2 R130, R130 ;  /* 0x0000008200827308 */ /* 0x000e620000000800 */
[-C--:B------:R-:W-:Y:S01]  /*14ab0*/  FMUL.FTZ R65, R65, R115.reuse ;  /* 0x0000007341417220 */ /* 0x080fe20000410000 */
[-C--:B------:R-:W-:Y:S01]  /*14ac0*/  FMUL.FTZ R66, R66, R114.reuse ;  /* 0x0000007242427220 */ /* 0x080fe20000410000 */
[-C--:B------:R-:W-:Y:S01]  /*14ad0*/  FMUL.FTZ R67, R67, R114.reuse ;  /* 0x0000007243437220 */ /* 0x080fe20000410000 */
[-C--:B------:R-:W-:Y:S01]  /*14ae0*/  FMUL.FTZ R36, R36, R115.reuse ;  /* 0x0000007324247220 */ /* 0x080fe20000410000 */
[C---:B------:R-:W-:Y:S01]  /*14af0*/  HMMA.16816.F32 R48, R104.reuse, R74, R48 ;  /* 0x0000004a6830723c */ /* 0x040fe20000001830 */
[----:B------:R-:W-:Y:S01]  /*14b00*/  LDSM.16.MT88.4 R72, [R144+0x8800] ;  /* 0x008800009048783b */ /* 0x000fe20000004200 */
[-C--:B------:R-:W-:Y:S01]  /*14b10*/  FMUL.FTZ R37, R37, R115.reuse ;  /* 0x0000007325257220 */ /* 0x080fe20000410000 */
[----:B------:R-:W-:Y:S01]  /*14b20*/  MUFU.EX2 R128, R128 ;  /* 0x0000008000807308 */ /* 0x000fe20000000800 */
[-C--:B------:R-:W-:Y:S01]  /*14b30*/  FMUL.FTZ R38, R38, R114.reuse ;  /* 0x0000007226267220 */ /* 0x080fe20000410000 */
[-C--:B------:R-:W-:Y:S01]  /*14b40*/  FMUL.FTZ R39, R39, R114.reuse ;  /* 0x0000007227277220 */ /* 0x080fe20000410000 */
[C---:B------:R-:W-:Y:S01]  /*14b50*/  HMMA.16816.F32 R8, R104.reuse, R10, R92 ;  /* 0x0000000a6808723c */ /* 0x040fe2000000185c */
[-C--:B------:R-:W-:Y:S01]  /*14b60*/  FMUL.FTZ R40, R40, R115.reuse ;  /* 0x0000007328287220 */ /* 0x080fe20000410000 */
[-C--:B------:R-:W-:Y:S01]  /*14b70*/  FMUL.FTZ R41, R41, R115.reuse ;  /* 0x0000007329297220 */ /* 0x080fe20000410000 */
[-C--:B------:R-:W-:Y:S01]  /*14b80*/  FMUL.FTZ R42, R42, R114.reuse ;  /* 0x000000722a2a7220 */ /* 0x080fe20000410000 */
[-C--:B------:R-:W-:Y:S01]  /*14b90*/  FMUL.FTZ R43, R43, R114.reuse ;  /* 0x000000722b2b7220 */ /* 0x080fe20000410000 */
[----:B------:R-:W-:Y:S01]  /*14ba0*/  MUFU.EX2 R127, R127 ;  /* 0x0000007f007f7308 */ /* 0x000fe20000000800 */
[C---:B---3--:R-:W-:Y:S01]  /*14bb0*/  HMMA.16816.F32 R52, R104.reuse, R68, R52 ;  /* 0x000000446834723c */ /* 0x048fe20000001834 */
[----:B------:R-:W-:Y:S01]  /*14bc0*/  LDSM.16.MT88.4 R80, [R142+0x8800] ;  /* 0x008800008e50783b */ /* 0x000fe20000004200 */
[-C--:B------:R-:W-:Y:S01]  /*14bd0*/  FMUL.FTZ R12, R88, R115.reuse ;  /* 0x00000073580c7220 */ /* 0x080fe20000410000 */
[-C--:B------:R-:W-:Y:S01]  /*14be0*/  FMUL.FTZ R13, R89, R115.reuse ;  /* 0x00000073590d7220 */ /* 0x080fe20000410000 */
[-C--:B------:R-:W-:Y:S01]  /*14bf0*/  FMUL.FTZ R14, R90, R114.reuse ;  /* 0x000000725a0e7220 */ /* 0x080fe20000410000 */
[-C--:B------:R-:W-:Y:S01]  /*14c00*/  FMUL.FTZ R15, R91, R114.reuse ;  /* 0x000000725b0f7220 */ /* 0x080fe20000410000 */
[C---:B------:R-:W-:Y:S01]  /*14c10*/  HMMA.16816.F32 R56, R104.reuse, R70, R56 ;  /* 0x000000466838723c */ /* 0x040fe20000001838 */
[----:B------:R-:W2:Y:S01]  /*14c20*/  LDSM.16.MT88.4 R68, [R140+0xa000] ;  /* 0x00a000008c44783b */ /* 0x000ea20000004200 */
[----:B------:R-:W-:Y:S01]  /*14c30*/  MUFU.EX2 R129, R129 ;  /* 0x0000008100817308 */ /* 0x000fe20000000800 */
[-C--:B------:R-:W-:Y:S01]  /*14c40*/  FMUL.FTZ R84, R84, R115.reuse ;  /* 0x0000007354547220 */ /* 0x080fe20000410000 */
[-C--:B------:R-:W-:Y:S01]  /*14c50*/  FMUL.FTZ R85, R85, R115.reuse ;  /* 0x0000007355557220 */ /* 0x080fe20000410000 */
[-C--:B------:R-:W-:Y:S01]  /*14c60*/  FMUL.FTZ R86, R86, R114.reuse ;  /* 0x0000007256567220 */ /* 0x080fe20000410000 */
[C---:B----4-:R-:W-:Y:S01]  /*14c70*/  HMMA.16816.F32 R36, R104.reuse, R76, R36 ;  /* 0x0000004c6824723c */ /* 0x050fe20000001824 */
[-C--:B------:R-:W-:Y:S01]  /*14c80*/  FMUL.FTZ R87, R87, R114.reuse ;  /* 0x0000007257577220 */ /* 0x080fe20000410000 */
[----:B------:R-:W-:Y:S01]  /*14c90*/  LDSM.16.MT88.4 R92, [R144+0x9800] ;  /* 0x00980000905c783b */ /* 0x000fe20000004200 */
[----:B------:R-:W-:Y:S01]  /*14ca0*/  FFMA.FTZ R115, R169, R115, R116 ;  /* 0x00000073a9737223 */ /* 0x000fe20000010074 */
[----:B------:R-:W3:Y:S01]  /*14cb0*/  MUFU.EX2 R172, R172 ;  /* 0x000000ac00ac7308 */ /* 0x000ee20000000800 */
[----:B------:R-:W-:Y:S01]  /*14cc0*/  FFMA.FTZ R114, R168, R114, R113 ;  /* 0x00000072a8727223 */ /* 0x000fe20000010071 */
[----:B------:R-:W-:Y:S01]  /*14cd0*/  HMMA.16816.F32 R40, R104, R78, R40 ;  /* 0x0000004e6828723c */ /* 0x000fe20000001828 */
[----:B------:R-:W4:Y:S01]  /*14ce0*/  LDSM.16.MT88.4 R76, [R141+0x8800] ;  /* 0x008800008d4c783b */ /* 0x000f220000004200 */
[----:B------:R-:W-:Y:S01]  /*14cf0*/  FADD.FTZ R112, R112, R115 ;  /* 0x0000007370707221 */ /* 0x000fe20000010000 */
[----:B------:R-:W-:-:S03]  /*14d00*/  FADD.FTZ R114, R101, R114 ;  /* 0x0000007265727221 */ /* 0x000fc60000010000 */
[----:B------:R-:W-:Y:S01]  /*14d10*/  MUFU.EX2 R167, R167 ;  /* 0x000000a700a77308 */ /* 0x000fe20000000800 */
[----:B------:R-:W-:Y:S01]  /*14d20*/  HMMA.16816.F32 R12, R104, R16, R12 ;  /* 0x00000010680c723c */ /* 0x000fe2000000180c */
[----:B------:R-:W-:Y:S01]  /*14d30*/  FADD.FTZ R109, R109, R112 ;  /* 0x000000706d6d7221 */ /* 0x000fe20000010000 */
[----:B------:R-:W-:-:S03]  /*14d40*/  FADD.FTZ R3, R3, R114 ;  /* 0x0000007203037221 */ /* 0x000fc60000010000 */
[----:B------:R-:W-:Y:S01]  /*14d50*/  FADD.FTZ R108, R108, R109 ;  /* 0x0000006d6c6c7221 */ /* 0x000fe20000010000 */
[----:B------:R-:W-:Y:S01]  /*14d60*/  HMMA.16816.F32 R16, R104, R18, R84 ;  /* 0x000000126810723c */ /* 0x000fe20000001854 */
[----:B------:R-:W3:Y:S01]  /*14d70*/  MUFU.EX2 R166, R166 ;  /* 0x000000a600a67308 */ /* 0x000ee20000000800 */
[----:B------:R-:W-:Y:S01]  /*14d80*/  LDSM.16.MT88.4 R84, [R142+0x9800] ;  /* 0x009800008e54783b */ /* 0x000fe20000004200 */
[----:B------:R-:W-:Y:S01]  /*14d90*/  FADD.FTZ R2, R2, R3 ;  /* 0x0000000302027221 */ /* 0x000fe20000010000 */
[----:B-----5:R-:W-:-:S04]  /*14da0*/  FADD.FTZ R3, R131, R108 ;  /* 0x0000006c83037221 */ /* 0x020fc80000010000 */
[C---:B-1----:R-:W-:Y:S01]  /*14db0*/  FADD.FTZ R3, R130.reuse, R3 ;  /* 0x0000000382037221 */ /* 0x042fe20000010000 */
[----:B------:R-:W-:Y:S01]  /*14dc0*/  MUFU.EX2 R181, R181 ;  /* 0x000000b500b57308 */ /* 0x000fe20000000800 */
[C---:B--2---:R-:W-:Y:S07]  /*14dd0*/  HMMA.16816.F32 R60, R104.reuse, R68, R60 ;  /* 0x00000044683c723c */ /* 0x044fee000000183c */
[----:B------:R-:W-:Y:S01]  /*14de0*/  MUFU.EX2 R182, R182 ;  /* 0x000000b600b67308 */ /* 0x000fe20000000800 */
[----:B------:R-:W-:Y:S01]  /*14df0*/  HMMA.16816.F32 R64, R104, R70, R64 ;  /* 0x000000466840723c */ /* 0x000fe20000001840 */
[----:B------:R-:W-:-:S02]  /*14e00*/  F2FP.F16.F32.PACK_AB R68, R130, R131 ;  /* 0x000000838244723e */ /* 0x000fc400000000ff */
[----:B---3--:R-:W-:-:S04]  /*14e10*/  F2FP.F16.F32.PACK_AB R69, R172, R129 ;  /* 0x00000081ac45723e */ /* 0x008fc800000000ff */
[----:B------:R-:W-:Y:S01]  /*14e20*/  MUFU.EX2 R175, R175 ;  /* 0x000000af00af7308 */ /* 0x000fe20000000800 */
[----:B------:R-:W-:Y:S01]  /*14e30*/  FADD.FTZ R129, R129, R2 ;  /* 0x0000000281817221 */ /* 0x000fe20000010000 */
[----:B------:R-:W-:Y:S01]  /*14e40*/  FADD.FTZ R2, R128, R3 ;  /* 0x0000000380027221 */ /* 0x000fe20000010000 */
[C---:B------:R-:W-:Y:S02]  /*14e50*/  F2FP.F16.F32.PACK_AB R70, R127.reuse, R128 ;  /* 0x000000807f46723e */ /* 0x040fe400000000ff */
[----:B------:R-:W-:Y:S01]  /*14e60*/  F2FP.F16.F32.PACK_AB R71, R166, R167 ;  /* 0x000000a7a647723e */ /* 0x000fe200000000ff */
[----:B------:R-:W-:Y:S01]  /*14e70*/  FADD.FTZ R172, R172, R129 ;  /* 0x00000081acac7221 */ /* 0x000fe20000010000 */
[----:B------:R-:W-:Y:S01]  /*14e80*/  FADD.FTZ R2, R127, R2 ;  /* 0x000000027f027221 */ /* 0x000fe20000010000 */
[----:B------:R-:W-:Y:S02]  /*14e90*/  MUFU.EX2 R184, R184 ;  /* 0x000000b800b87308 */ /* 0x000fe40000000800 */
[----:B------:R-:W-:-:S02]  /*14ea0*/  FADD.FTZ R167, R167, R172 ;  /* 0x000000aca7a77221 */ /* 0x000fc40000010000 */
[C---:B------:R-:W-:Y:S02]  /*14eb0*/  HMMA.16816.F32 R4, R68.reuse, R72, R4 ;  /* 0x000000484404723c */ /* 0x040fe40000001804 */
[----:B------:R-:W-:Y:S02]  /*14ec0*/  FADD.FTZ R166, R166, R167 ;  /* 0x000000a7a6a67221 */ /* 0x000fe40000010000 */
[----:B------:R-:W-:Y:S02]  /*14ed0*/  MUFU.EX2 R177, R177 ;  /* 0x000000b100b17308 */ /* 0x000fe40000000800 */
[C---:B------:R-:W-:Y:S01]  /*14ee0*/  HMMA.16816.F32 R8, R68.reuse, R74, R8 ;  /* 0x0000004a4408723c */ /* 0x040fe20000001808 */
[----:B------:R-:W1:Y:S05]  /*14ef0*/  LDSM.16.MT88.4 R72, [R140+0x8800] ;  /* 0x008800008c48783b */ /* 0x000e6a0000004200 */
        /* <DEDUP_REMOVED lines=8> */
[----:B------:R-:W3:Y:S06]  /*14f80*/  LDSM.16.MT88.4 R76, [R142+0xa800] ;  /* 0x00a800008e4c783b */ /* 0x000eec0000004200 */
[----:B------:R-:W-:Y:S08]  /*14f90*/  MUFU.EX2 R121, R121 ;  /* 0x0000007900797308 */ /* 0x000ff00000000800 */
[----:B------:R-:W4:Y:S01]  /*14fa0*/  MUFU.EX2 R124, R124 ;  /* 0x0000007c007c7308 */ /* 0x000f220000000800 */
[C---:B-1----:R-:W-:Y:S06]  /*14fb0*/  HMMA.16816.F32 R28, R68.reuse, R72, R28 ;  /* 0x00000048441c723c */ /* 0x042fec000000181c */
[C---:B------:R-:W-:Y:S01]  /*14fc0*/  HMMA.16816.F32 R32, R68.reuse, R74, R32 ;  /* 0x0000004a4420723c */ /* 0x040fe20000001820 */
[----:B------:R-:W1:Y:S01]  /*14fd0*/  LDSM.16.MT88.4 R72, [R141+0xa800] ;  /* 0x00a800008d48783b */ /* 0x000e620000004200 */
[----:B------:R-:W-:Y:S04]  /*14fe0*/  MUFU.EX2 R123, R123 ;  /* 0x0000007b007b7308 */ /* 0x000fe80000000800 */
[----:B--2---:R-:W-:Y:S01]  /*14ff0*/  HMMA.16816.F32 R36, R68, R80, R36 ;  /* 0x000000504424723c */ /* 0x004fe20000001824 */
[----:B----4-:R-:W-:-:S03]  /*15000*/  F2FP.F16.F32.PACK_AB R104, R124, R121 ;  /* 0x000000797c68723e */ /* 0x010fc600000000ff */
[----:B------:R-:W2:Y:S02]  /*15010*/  MUFU.EX2 R126, R126 ;  /* 0x0000007e007e7308 */ /* 0x000ea40000000800 */
[C---:B------:R-:W-:Y:S01]  /*15020*/  HMMA.16816.F32 R40, R68.reuse, R82, R40 ;  /* 0x000000524428723c */ /* 0x040fe20000001828 */
[----:B------:R-:W4:Y:S05]  /*15030*/  LDSM.16.MT88.4 R80, [R140+0xa800] ;  /* 0x00a800008c50783b */ /* 0x000f2a0000004200 */
[C---:B---3--:R-:W-:Y:S01]  /*15040*/  HMMA.16816.F32 R44, R68.reuse, R76, R44 ;  /* 0x0000004c442c723c */ /* 0x048fe2000000182c */
[----:B------:R-:W-:Y:S05]  /*15050*/  MUFU.EX2 R122, R122 ;  /* 0x0000007a007a7308 */ /* 0x000fea0000000800 */
[----:B------:R-:W-:Y:S01]  /*15060*/  HMMA.16816.F32 R48, R68, R78, R48 ;  /* 0x0000004e4430723c */ /* 0x000fe20000001830 */
[----:B------:R-:W3:Y:S02]  /*15070*/  LDSM.16.MT88.4 R76, [R144+0x9000] ;  /* 0x00900000904c783b */ /* 0x000ee40000004200 */
[----:B------:R-:W5:Y:S01]  /*15080*/  MUFU.EX2 R125, R125 ;  /* 0x0000007d007d7308 */ /* 0x000f620000000800 */
[----:B--2---:R-:W-:-:S07]  /*15090*/  F2FP.F16.F32.PACK_AB R106, R126, R123 ;  /* 0x0000007b7e6a723e */ /* 0x004fce00000000ff */
[----:B------:R-:W-:Y:S01]  /*150a0*/  MUFU.EX2 R118, R118 ;  /* 0x0000007600767308 */ /* 0x000fe20000000800 */
[C---:B-1----:R-:W-:Y:S07]  /*150b0*/  HMMA.16816.F32 R52, R68.reuse, R72, R52 ;  /* 0x000000484434723c */ /* 0x042fee0000001834 */
[----:B------:R-:W1:Y:S01]  /*150c0*/  MUFU.EX2 R117, R117 ;  /* 0x0000007500757308 */ /* 0x000e620000000800 */
[----:B-----5:R-:W-:Y:S01]  /*150d0*/  F2FP.F16.F32.PACK_AB R105, R125, R122 ;  /* 0x0000007a7d69723e */ /* 0x020fe200000000ff */
[C---:B------:R-:W-:Y:S01]  /*150e0*/  HMMA.16816.F32 R56, R68.reuse, R74, R56 ;  /* 0x0000004a4438723c */ /* 0x040fe20000001838 */
[----:B------:R-:W2:Y:S05]  /*150f0*/  LDSM.16.MT88.4 R72, [R142+0x9000] ;  /* 0x009000008e48783b */ /* 0x000eaa0000004200 */
[C---:B----4-:R-:W-:Y:S06]  /*15100*/  HMMA.16816.F32 R60, R68.reuse, R80, R60 ;  /* 0x00000050443c723c */ /* 0x050fec000000183c */
[----:B------:R-:W-:Y:S01]  /*15110*/  HMMA.16816.F32 R64, R68, R82, R64 ;  /* 0x000000524440723c */ /* 0x000fe20000001840 */
[----:B------:R-:W4:Y:S01]  /*15120*/  LDSM.16.MT88.4 R80, [R141+0x9000] ;  /* 0x009000008d50783b */ /* 0x000f220000004200 */
[----:B-1----:R-:W-:-:S05]  /*15130*/  F2FP.F16.F32.PACK_AB R107, R117, R118 ;  /* 0x00000076756b723e */ /* 0x002fca00000000ff */
        /* <DEDUP_REMOVED lines=9> */
[----:B------:R-:W-:Y:S02]  /*151d0*/  FADD.FTZ R175, R175, R182 ;  /* 0x000000b6afaf7221 */ /* 0x000fe40000010000 */
[----:B------:R-:W-:-:S02]  /*151e0*/  FADD.FTZ R3, R173, R178 ;  /* 0x000000b2ad037221 */ /* 0x000fc40000010000 */
[----:B---3--:R-:W-:Y:S01]  /*151f0*/  HMMA.16816.F32 R4, R68, R76, R4 ;  /* 0x0000004c4404723c */ /* 0x008fe20000001804 */
[----:B------:R-:W-:Y:S01]  /*15200*/  FADD.FTZ R184, R184, R175 ;  /* 0x000000afb8b87221 */ /* 0x000fe20000010000 */
[----:B------:R-:W-:-:S03]  /*15210*/  FADD.FTZ R3, R174, R3 ;  /* 0x00000003ae037221 */ /* 0x000fc60000010000 */
[----:B------:R-:W-:Y:S01]  /*15220*/  FADD.FTZ R121, R121, R184 ;  /* 0x000000b879797221 */ /* 0x000fe20000010000 */
[C---:B------:R-:W-:Y:S01]  /*15230*/  HMMA.16816.F32 R8, R68.reuse, R78, R8 ;  /* 0x0000004e4408723c */ /* 0x040fe20000001808 */
[----:B------:R-:W1:Y:S01]  /*15240*/  LDSM.16.MT88.4 R76, [R140+0x9000] ;  /* 0x009000008c4c783b */ /* 0x000e620000004200 */
[----:B------:R-:W-:Y:S01]  /*15250*/  FADD.FTZ R122, R122, R3 ;  /* 0x000000037a7a7221 */ /* 0x000fe20000010000 */
[----:B------:R-:W-:Y:S01]  /*15260*/  FADD.FTZ R124, R124, R121 ;  /* 0x000000797c7c7221 */ /* 0x000fe20000010000 */
[----:B------:R-:W-:Y:S02]  /*15270*/  MOV R3, R111 ;  /* 0x0000006f00037202 */ /* 0x000fe40000000f00 */
        /* <DEDUP_REMOVED lines=8> */
[C---:B----4-:R-:W-:Y:S06]  /*15300*/  HMMA.16816.F32 R20, R68.reuse, R80, R20 ;  /* 0x000000504414723c */ /* 0x050fec0000001814 */
        /* <DEDUP_REMOVED lines=37> */
.L_x_7436:
        /* <DEDUP_REMOVED lines=14> */
.L_x_7446:
        /* <DEDUP_REMOVED lines=69> */
.L_x_7443:
        /* <DEDUP_REMOVED lines=65> */
[----:B------:R-:W0:Y:S05]  /*15ea0*/  LDGDEPBAR ;  /* 0x00000000000079af */ /* 0x000e2a0000000000 */
[----:B------:R-:W3:Y:S05]  /*15eb0*/  LDSM.16.M88.4 R124, [R149+0x5800] ;  /* 0x00580000957c783b */ /* 0x000eea0000000200 */
[----:B-1----:R-:W-:Y:S01]  /*15ec0*/  LDSM.16.M88.4 R128, [R138] ;  /* 0x000000008a80783b */ /* 0x002fe20000000200 */
[C---:B----4-:R-:W-:Y:S06]  /*15ed0*/  HMMA.16816.F32 R4, R108.reuse, R112, RZ ;  /* 0x000000706c04723c */ /* 0x050fec00000018ff */
[C---:B------:R-:W-:Y:S01]  /*15ee0*/  HMMA.16816.F32 R8, R108.reuse, R114, RZ ;  /* 0x000000726c08723c */ /* 0x040fe200000018ff */
[----:B------:R-:W-:Y:S05]  /*15ef0*/  LDSM.16.M88.4 R112, [R148] ;  /* 0x000000009470783b */ /* 0x000fea0000000200 */
[C---:B-----5:R-:W-:Y:S06]  /*15f00*/  HMMA.16816.F32 R12, R108.reuse, R116, RZ ;  /* 0x000000746c0c723c */ /* 0x060fec00000018ff */
        /* <DEDUP_REMOVED lines=126> */
[----:B---3--:R-:W-:Y:S09]  /*166f0*/  FMUL.FTZ R106, R29, UR5 ;  /* 0x000000051d6a7c20 */ /* 0x008ff20008410000 */
[----:B------:R-:W3:Y:S01]  /*16700*/  MUFU.TANH R193, R193 ;  /* 0x000000c100c17308 */ /* 0x000ee20000002400 */
[----:B-----5:R-:W-:Y:S01]  /*16710*/  FMUL.FTZ R105, R30, UR5 ;  /* 0x000000051e697c20 */ /* 0x020fe20008410000 */
        /* <DEDUP_REMOVED lines=31> */
[----:B------:R4:W1:Y:S10]  /*16910*/  MUFU.TANH R106, R34 ;  /* 0x00000022006a7308 */ /* 0x0008740000002400 */
[----:B------:R4:W1:Y:S01]  /*16920*/  MUFU.TANH R105, R35 ;  /* 0x0000002300697308 */ /* 0x0008620000002400 */
[----:B--23--:R-:W-:Y:S05]  /*16930*/  @!P0 BRA `(.L_x_7444) ;  /* 0x0000000800048947 */ /* 0x00cfea0003800000 */
        /* <DEDUP_REMOVED lines=62> */
[----:B------:R-:W-:Y:S04]  /*16d20*/  IMAD R4, R5, R2, RZ ;  /* 0x0000000205047224 */ /* 0x000fe800078e02ff */
[----:B------:R-:W-:Y:S01]  /*16d30*/  IMAD R4, R7, R3, R4 ;  /* 0x0000000307047224 */ /* 0x000fe200078e0204 */
[----:B------:R-:W-:Y:S03]  /*16d40*/  MOV R7, R10 ;  /* 0x0000000a00077202 */ /* 0x000fe60000000f00 */
[----:B------:R-:W-:Y:S07]  /*16d50*/  IMAD.IADD R4, R11, 0x1, R4 ;  /* 0x000000010b047824 */ /* 0x000fee00078e0204 */
.L_x_7445:
        /* <DEDUP_REMOVED lines=63> */
.L_x_7444:
[----:B------:R-:W-:Y:S01]  /*17150*/  IADD3 R108, R161, -0x1, RZ ;  /* 0xffffffffa16c7810 */ /* 0x000fe20007ffe0ff */
[----:B--2---:R-:W-:Y:S03]  /*17160*/  LDSM.16.MT88.4 R16, [R144+0x8000] ;  /* 0x008000009010783b */ /* 0x004fe60000004200 */
[----:B------:R-:W-:Y:S04]  /*17170*/  LEA R2, R108, R165, 0x6 ;  /* 0x000000a56c027211 */ /* 0x000fe800078e30ff */
[C---:B------:R-:W-:Y:S01]  /*17180*/  IADD3 R8, R2.reuse, 0x1, RZ ;  /* 0x0000000102087810 */ /* 0x040fe20007ffe0ff */
[----:B------:R-:W-:Y:S01]  /*17190*/  LDSM.16.MT88.4 R24, [R142+0x8000] ;  /* 0x008000008e18783b */ /* 0x000fe20000004200 */
[----:B------:R-:W-:Y:S02]  /*171a0*/  I2FP.F32.S32 R3, R2 ;  /* 0x0000000200037245 */ /* 0x000fe40000201400 */
[C---:B------:R-:W-:Y:S02]  /*171b0*/  IADD3 R4, R2.reuse, 0x9, RZ ;  /* 0x0000000902047810 */ /* 0x040fe40007ffe0ff */
[----:B------:R-:W-:Y:S01]  /*171c0*/  IADD3 R7, R2, 0x10, RZ ;  /* 0x0000001002077810 */ /* 0x000fe20007ffe0ff */
[-C--:B-1----:R-:W-:Y:S01]  /*171d0*/  FFMA.FTZ R189, R0, R3.reuse, R189 ;  /* 0x0000000300bd7223 */ /* 0x082fe200000100bd */
[----:B------:R-:W-:Y:S01]  /*171e0*/  IADD3 R6, R2, 0x8, RZ ;  /* 0x0000000802067810 */ /* 0x000fe20007ffe0ff */
[C---:B------:R-:W-:Y:S01]  /*171f0*/  FFMA.FTZ R185, R0.reuse, R3, R185 ;  /* 0x0000000300b97223 */ /* 0x040fe200000100b9 */
[----:B------:R-:W-:Y:S01]  /*17200*/  I2FP.F32.S32 R8, R8 ;  /* 0x0000000800087245 */ /* 0x000fe20000201400 */
[----:B----4-:R-:W-:Y:S01]  /*17210*/  LDSM.16.MT88.4 R32, [R141+0x8000] ;  /* 0x008000008d20783b */ /* 0x010fe20000004200 */
[----:B------:R-:W-:Y:S02]  /*17220*/  I2FP.F32.S32 R4, R4 ;  /* 0x0000000400047245 */ /* 0x000fe40000201400 */
[----:B------:R-:W-:Y:S01]  /*17230*/  I2FP.F32.S32 R7, R7 ;  /* 0x0000000700077245 */ /* 0x000fe20000201400 */
[C---:B------:R-:W-:Y:S01]  /*17240*/  FFMA.FTZ R191, R0.reuse, R8, R191 ;  /* 0x0000000800bf7223 */ /* 0x040fe200000100bf */
[----:B------:R-:W-:Y:S01]  /*17250*/  I2FP.F32.S32 R6, R6 ;  /* 0x0000000600067245 */ /* 0x000fe20000201400 */
[CC--:B------:R-:W-:Y:S01]  /*17260*/  FFMA.FTZ R199, R0.reuse, R4.reuse, R199 ;  /* 0x0000000400c77223 */ /* 0x0c0fe200000100c7 */
[C---:B------:R-:W-:Y:S01]  /*17270*/  FFMA.FTZ R195, R0.reuse, R4, R195 ;  /* 0x0000000400c37223 */ /* 0x040fe200000100c3 */
[----:B------:R-:W-:Y:S01]  /*17280*/  FMNMX.FTZ R4, R189, R101, !PT ;  /* 0x00000065bd047209 */ /* 0x000fe20007810000 */
[CC--:B------:R-:W-:Y:S01]  /*17290*/  FFMA.FTZ R183, R0.reuse, R7.reuse, R183 ;  /* 0x0000000700b77223 */ /* 0x0c0fe200000100b7 */
[C---:B------:R-:W-:Y:S01]  /*172a0*/  FFMA.FTZ R130, R0.reuse, R7, R130 ;  /* 0x0000000700827223 */ /* 0x040fe20000010082 */
[C---:B------:R-:W-:Y:S01]  /*172b0*/  FFMA.FTZ R187, R0.reuse, R8, R187 ;  /* 0x0000000800bb7223 */ /* 0x040fe200000100bb */
[CC--:B------:R-:W-:Y:S01]  /*172c0*/  FFMA.FTZ R193, R0.reuse, R6.reuse, R193 ;  /* 0x0000000600c17223 */ /* 0x0c0fe200000100c1 */
[----:B------:R-:W-:Y:S01]  /*172d0*/  FFMA.FTZ R197, R0, R6, R197 ;  /* 0x0000000600c57223 */ /* 0x000fe200000100c5 */
[C---:B------:R-:W-:Y:S02]  /*172e0*/  IADD3 R7, R2.reuse, 0x19, RZ ;  /* 0x0000001902077810 */ /* 0x040fe40007ffe0ff */
[----:B------:R-:W-:Y:S02]  /*172f0*/  FMNMX.FTZ R6, R185, R104, !PT ;  /* 0x00000068b9067209 */ /* 0x000fe40007810000 */
        /* <DEDUP_REMOVED lines=28> */
[-C--:B------:R-:W-:Y:S01]  /*174c0*/  FFMA.FTZ R178, R0, R5.reuse, R178 ;  /* 0x0000000500b27223 */ /* 0x080fe200000100b2 */
[----:B------:R-:W-:Y:S01]  /*174d0*/  IADD3 R9, R2, 0x28, RZ ;  /* 0x0000002802097810 */ /* 0x000fe20007ffe0ff */
[----:B------:R-:W-:Y:S01]  /*174e0*/  FFMA.FTZ R179, R0, R5, R179 ;  /* 0x0000000500b37223 */ /* 0x000fe200000100b3 */
[----:B------:R-:W-:Y:S02]  /*174f0*/  IADD3 R3, R2, 0x30, RZ ;  /* 0x0000003002037810 */ /* 0x000fe40007ffe0ff */
[----:B------:R-:W-:Y:S02]  /*17500*/  FMNMX.FTZ R4, R129, R4, !PT ;  /* 0x0000000481047209 */ /* 0x000fe40007810000 */
[----:B------:R-:W-:Y:S02]  /*17510*/  FMNMX.FTZ R7, R126, R7, !PT ;  /* 0x000000077e077209 */ /* 0x000fe40007810000 */
[----:B------:R-:W-:Y:S02]  /*17520*/  I2FP.F32.S32 R9, R9 ;  /* 0x0000000900097245 */ /* 0x000fe40000201400 */
[----:B------:R-:W-:Y:S02]  /*17530*/  I2FP.F32.S32 R3, R3 ;  /* 0x0000000300037245 */ /* 0x000fe40000201400 */
[----:B------:R-:W-:Y:S01]  /*17540*/  IADD3 R5, R2, 0x29, RZ ;  /* 0x0000002902057810 */ /* 0x000fe20007ffe0ff */
[C---:B------:R-:W-:Y:S01]  /*17550*/  FFMA.FTZ R174, R0.reuse, R9, R174 ;  /* 0x0000000900ae7223 */ /* 0x040fe200000100ae */
        /* <DEDUP_REMOVED lines=25> */
[C---:B------:R-:W-:Y:S01]  /*176f0*/  FFMA.FTZ R107, R0.reuse, R5, R107 ;  /* 0x00000005006b7223 */ /* 0x040fe2000001006b */
        /* <DEDUP_REMOVED lines=67> */
[----:B------:R-:W-:Y:S01]  /*17b30*/  FMUL.FTZ R39, R101, R39 ;  /* 0x0000002765277220 */ /* 0x000fe20000410000 */
[C---:B------:R-:W-:Y:S03]  /*17b40*/  FMUL.FTZ R36, R104.reuse, R36 ;  /* 0x0000002468247220 */ /* 0x040fe60000410000 */
        /* <DEDUP_REMOVED lines=23> */
[C---:B------:R-:W-:Y:S03]  /*17cc0*/  FMUL.FTZ R53, R104.reuse, R53 ;  /* 0x0000003568357220 */ /* 0x040fe60000410000 */
[----:B------:R-:W-:Y:S01]  /*17cd0*/  MUFU.EX2 R113, R113 ;  /* 0x0000007100717308 */ /* 0x000fe20000000800 */
[--C-:B------:R-:W-:Y:S01]  /*17ce0*/  FFMA.FTZ R131, R131, UR4, -R120.reuse ;  /* 0x0000000483837c23 */ /* 0x100fe20008010878 */
[--C-:B------:R-:W-:Y:S01]  /*17cf0*/  FFMA.FTZ R129, R129, UR4, -R120.reuse ;  /* 0x0000000481817c23 */ /* 0x100fe20008010878 */
[C---:B------:R-:W-:Y:S01]  /*17d00*/  FMUL.FTZ R58, R101.reuse, R58 ;  /* 0x0000003a653a7220 */ /* 0x040fe20000410000 */
[C---:B------:R-:W-:Y:S01]  /*17d10*/  FMUL.FTZ R59, R101.reuse, R59 ;  /* 0x0000003b653b7220 */ /* 0x040fe20000410000 */
[C---:B------:R-:W-:Y:S01]  /*17d20*/  FMUL.FTZ R56, R104.reuse, R56 ;  /* 0x0000003868387220 */ /* 0x040fe20000410000 */
[----:B------:R-:W-:Y:S01]  /*17d30*/  FMUL.FTZ R57, R104, R57 ;  /* 0x0000003968397220 */ /* 0x000fe20000410000 */
[C---:B------:R-:W-:Y:S03]  /*17d40*/  FMUL.FTZ R62, R101.reuse, R62 ;  /* 0x0000003e653e7220 */ /* 0x040fe60000410000 */
[----:B------:R-:W3:Y:S01]  /*17d50*/  MUFU.EX2 R112, R112 ;  /* 0x0000007000707308 */ /* 0x000ee20000000800 */
[----:B-----5:R-:W-:Y:S01]  /*17d60*/  F2FP.F16.F32.PACK_AB R96, R114, R117 ;  /* 0x000000757260723e */ /* 0x020fe200000000ff */
[C---:B------:R-:W-:Y:S01]  /*17d70*/  FMUL.FTZ R63, R101.reuse, R63 ;  /* 0x0000003f653f7220 */ /* 0x040fe20000410000 */
[C---:B------:R-:W-:Y:S01]  /*17d80*/  FMUL.FTZ R60, R104.reuse, R60 ;  /* 0x0000003c683c7220 */ /* 0x040fe20000410000 */
[C---:B------:R-:W-:Y:S01]  /*17d90*/  FMUL.FTZ R61, R104.reuse, R61 ;  /* 0x0000003d683d7220 */ /* 0x040fe20000410000 */
[C---:B------:R-:W-:Y:S01]  /*17da0*/  FMUL.FTZ R66, R101.reuse, R66 ;  /* 0x0000004265427220 */ /* 0x040fe20000410000 */
[----:B------:R-:W-:Y:S01]  /*17db0*/  FMUL.FTZ R67, R101, R67 ;  /* 0x0000004365437220 */ /* 0x000fe20000410000 */
[C---:B------:R-:W-:Y:S03]  /*17dc0*/  FMUL.FTZ R64, R104.reuse, R64 ;  /* 0x0000004068407220 */ /* 0x040fe60000410000 */
[----:B------:R5:W-:Y:S01]  /*17dd0*/  MUFU.EX2 R126, R128 ;  /* 0x00000080007e7308 */ /* 0x000be20000000800 */
[----:B------:R-:W-:Y:S01]  /*17de0*/  FMUL.FTZ R65, R104, R65 ;  /* 0x0000004168417220 */ /* 0x000fe20000410000 */
[----:B------:R-:W-:Y:S01]  /*17df0*/  LDSM.16.MT88.4 R92, [R144+0x9800] ;  /* 0x00980000905c783b */ /* 0x000fe20000004200 */
[--C-:B------:R-:W-:Y:S01]  /*17e00*/  FFMA.FTZ R183, R172, UR4, -R123.reuse ;  /* 0x00000004acb77c23 */ /* 0x100fe2000801087b */
[--C-:B------:R-:W-:Y:S01]  /*17e10*/  FFMA.FTZ R178, R178, UR4, -R123.reuse ;  /* 0x00000004b2b27c23 */ /* 0x100fe2000801087b */
[----:B------:R-:W-:Y:S01]  /*17e20*/  FFMA.FTZ R174, R174, UR4, -R123 ;  /* 0x00000004aeae7c23 */ /* 0x000fe2000801087b */
[--C-:B------:R-:W-:Y:S01]  /*17e30*/  FFMA.FTZ R172, R179, UR4, -R120.reuse ;  /* 0x00000004b3ac7c23 */ /* 0x100fe20008010878 */
[--C-:B------:R-:W-:Y:S03]  /*17e40*/  FFMA.FTZ R177, R177, UR4, -R120.reuse ;  /* 0x00000004b1b17c23 */ /* 0x100fe60008010878 */
[----:B------:R-:W-:Y:S01]  /*17e50*/  MUFU.EX2 R125, R125 ;  /* 0x0000007d007d7308 */ /* 0x000fe20000000800 */
[----:B---3--:R-:W-:Y:S01]  /*17e60*/  F2FP.F16.F32.PACK_AB R98, R112, R113 ;  /* 0x000000717062723e */ /* 0x008fe200000000ff */
[--C-:B------:R-:W-:Y:S01]  /*17e70*/  FFMA.FTZ R173, R173, UR4, -R120.reuse ;  /* 0x00000004adad7c23 */ /* 0x100fe20008010878 */
[----:B------:R-:W-:Y:S01]  /*17e80*/  FFMA.FTZ R117, R104, R169, R117 ;  /* 0x000000a968757223 */ /* 0x000fe20000010075 */
[--C-:B------:R-:W-:Y:S01]  /*17e90*/  FFMA.FTZ R182, R115, UR4, -R120.reuse ;  /* 0x0000000473b67c23 */ /* 0x100fe20008010878 */
[--C-:B------:R-:W-:Y:S01]  /*17ea0*/  FFMA.FTZ R115, R107, UR4, -R120.reuse ;  /* 0x000000046b737c23 */ /* 0x100fe20008010878 */
[--C-:B------:R-:W-:Y:S01]  /*17eb0*/  FFMA.FTZ R119, R119, UR4, -R120.reuse ;  /* 0x0000000477777c23 */ /* 0x100fe20008010878 */
[--C-:B------:R-:W-:Y:S01]  /*17ec0*/  FFMA.FTZ R122, R122, UR4, -R123.reuse ;  /* 0x000000047a7a7c23 */ /* 0x100fe2000801087b */
[C---:B------:R-:W-:Y:S02]  /*17ed0*/  HMMA.16816.F32 R4, R96.reuse, R16, R4 ;  /* 0x000000106004723c */ /* 0x040fe40000001804 */
[----:B------:R-:W-:Y:S03]  /*17ee0*/  MUFU.EX2 R178, R178 ;  /* 0x000000b200b27308 */ /* 0x000fe60000000800 */
[--C-:B-----5:R-:W-:Y:S01]  /*17ef0*/  FFMA.FTZ R128, R181, UR4, -R120.reuse ;  /* 0x00000004b5807c23 */ /* 0x120fe20008010878 */
[C---:B------:R-:W-:Y:S06]  /*17f00*/  HMMA.16816.F32 R8, R96.reuse, R18, R8 ;  /* 0x000000126008723c */ /* 0x040fec0000001808 */
[----:B------:R-:W-:Y:S01]  /*17f10*/  MUFU.EX2 R174, R174 ;  /* 0x000000ae00ae7308 */ /* 0x000fe20000000800 */
[----:B------:R-:W-:Y:S01]  /*17f20*/  ISETP.GT.AND P0, PT, R161, 0x1, PT ;  /* 0x00000001a100780c */ /* 0x000fe20003f04270 */
[C---:B------:R-:W-:Y:S01]  /*17f30*/  FMUL.FTZ R16, R104.reuse, R84 ;  /* 0x0000005468107220 */ /* 0x040fe20000410000 */
[C---:B------:R-:W-:Y:S03]  /*17f40*/  HMMA.16816.F32 R12, R96.reuse, R24, R12 ;  /* 0x00000018600c723c */ /* 0x040fe6000000180c */
[C---:B------:R-:W-:Y:S01]  /*17f50*/  FMUL.FTZ R18, R101.reuse, R86 ;  /* 0x0000005665127220 */ /* 0x040fe20000410000 */
[----:B------:R-:W-:Y:S01]  /*17f60*/  FMUL.FTZ R19, R101, R87 ;  /* 0x0000005765137220 */ /* 0x000fe20000410000 */
[C---:B------:R-:W-:Y:S02]  /*17f70*/  FMUL.FTZ R17, R104.reuse, R85 ;  /* 0x0000005568117220 */ /* 0x040fe40000410000 */
[C---:B------:R-:W-:Y:S01]  /*17f80*/  FMUL.FTZ R24, R104.reuse, R76 ;  /* 0x0000004c68187220 */ /* 0x040fe20000410000 */
[----:B------:R-:W-:Y:S01]  /*17f90*/  LDSM.16.MT88.4 R84, [R142+0x9800] ;  /* 0x009800008e54783b */ /* 0x000fe20000004200 */
        /* <DEDUP_REMOVED lines=11> */
[C---:B------:R-:W-:Y:S01]  /*18050*/  FMUL.FTZ R32, R104.reuse, R68 ;  /* 0x0000004468207220 */ /* 0x040fe20000410000 */
[----:B------:R-:W-:Y:S01]  /*18060*/  LDSM.16.MT88.4 R76, [R140+0xa000] ;  /* 0x00a000008c4c783b */ /* 0x000fe20000004200 */
[----:B------:R-:W-:Y:S02]  /*18070*/  MUFU.EX2 R172, R172 ;  /* 0x000000ac00ac7308 */ /* 0x000fe40000000800 */
[----:B------:R-:W-:Y:S01]  /*18080*/  FMUL.FTZ R33, R104, R69 ;  /* 0x0000004568217220 */ /* 0x000fe20000410000 */
[----:B------:R-:W-:Y:S01]  /*18090*/  FFMA.FTZ R123, R105, UR4, -R123 ;  /* 0x00000004697b7c23 */ /* 0x000fe2000801087b */
[C---:B------:R-:W-:Y:S03]  /*180a0*/  HMMA.16816.F32 R24, R96.reuse, R34, R24 ;  /* 0x000000226018723c */ /* 0x040fe60000001818 */
[----:B------:R-:W-:Y:S03]  /*180b0*/  FFMA.FTZ R120, R118, UR4, -R120 ;  /* 0x0000000476787c23 */ /* 0x000fe60008010878 */
[----:B------:R-:W-:Y:S01]  /*180c0*/  MUFU.EX2 R177, R177 ;  /* 0x000000b100b17308 */ /* 0x000fe20000000800 */
[C---:B------:R-:W-:Y:S01]  /*180d0*/  FFMA.FTZ R116, R101.reuse, R168, R116 ;  /* 0x000000a865747223 */ /* 0x040fe20000010074 */
[C---:B--2---:R-:W-:Y:S03]  /*180e0*/  HMMA.16816.F32 R28, R96.reuse, R88, R28 ;  /* 0x00000058601c723c */ /* 0x044fe6000000181c */
[C---:B------:R-:W-:Y:S01]  /*180f0*/  FMUL.FTZ R34, R101.reuse, R70 ;  /* 0x0000004665227220 */ /* 0x040fe20000410000 */
[----:B------:R-:W-:Y:S04]  /*18100*/  FMUL.FTZ R35, R101, R71 ;  /* 0x0000004765237220 */ /* 0x000fe80000410000 */
[----:B------:R-:W-:Y:S01]  /*18110*/  MUFU.EX2 R176, R176 ;  /* 0x000000b000b07308 */ /* 0x000fe20000000800 */
[----:B------:R-:W2:Y:S02]  /*18120*/  LDSM.16.MT88.4 R68, [R141+0xa000] ;  /* 0x00a000008d44783b */ /* 0x000ea40000004200 */
[----:B------:R-:W-:Y:S01]  /*18130*/  FADD.FTZ R111, R111, R116 ;  /* 0x000000746f6f7221 */ /* 0x000fe20000010000 */
[----:B------:R-:W-:Y:S01]  /*18140*/  FADD.FTZ R114, R114, R117 ;  /* 0x0000007572727221 */ /* 0x000fe20000010000 */
[C---:B------:R-:W-:Y:S05]  /*18150*/  HMMA.16816.F32 R32, R96.reuse, R90, R32 ;  /* 0x0000005a6020723c */ /* 0x040fea0000001820 */
[----:B------:R-:W-:Y:S01]  /*18160*/  MUFU.EX2 R173, R173 ;  /* 0x000000ad00ad7308 */ /* 0x000fe20000000800 */
[----:B------:R-:W-:Y:S01]  /*18170*/  FADD.FTZ R113, R113, R114 ;  /* 0x0000007271717221 */ /* 0x000fe20000010000 */
[----:B------:R-:W-:Y:S01]  /*18180*/  MOV R161, R108 ;  /* 0x0000006c00a17202 */ /* 0x000fe20000000f00 */
[C---:B-1----:R-:W-:Y:S07]  /*18190*/  HMMA.16816.F32 R36, R96.reuse, R80, R36 ;  /* 0x000000506024723c */ /* 0x042fee0000001824 */
[----:B------:R-:W1:Y:S01]  /*181a0*/  MUFU.EX2 R124, R124 ;  /* 0x0000007c007c7308 */ /* 0x000e620000000800 */
[----:B------:R-:W-:Y:S01]  /*181b0*/  FADD.FTZ R113, R112, R113 ;  /* 0x0000007170717221 */ /* 0x000fe20000010000 */
[C---:B------:R-:W-:Y:S01]  /*181c0*/  HMMA.16816.F32 R40, R96.reuse, R82, R40 ;  /* 0x000000526028723c */ /* 0x040fe20000001828 */
[----:B------:R-:W-:Y:S02]  /*181d0*/  LDSM.16.MT88.4 R80, [R142+0x8800] ;  /* 0x008800008e50783b */ /* 0x000fe40000004200 */
[----:B------:R-:W-:Y:S03]  /*181e0*/  MOV R101, R2 ;  /* 0x0000000200657202 */ /* 0x000fe60000000f00 */
[C---:B----4-:R-:W-:Y:S02]  /*181f0*/  HMMA.16816.F32 R44, R96.reuse, R72, R44 ;  /* 0x00000048602c723c */ /* 0x050fe4000000182c */
[----:B------:R-:W3:Y:S04]  /*18200*/  MUFU.EX2 R127, R127 ;  /* 0x0000007f007f7308 */ /* 0x000ee80000000800 */
[C---:B------:R-:W-:Y:S01]  /*18210*/  HMMA.16816.F32 R48, R96.reuse, R74, R48 ;  /* 0x0000004a6030723c */ /* 0x040fe20000001830 */
[----:B------:R-:W4:Y:S05]  /*18220*/  LDSM.16.MT88.4 R72, [R144+0x8800] ;  /* 0x008800009048783b */ /* 0x000f2a0000004200 */
[----:B------:R-:W-:Y:S01]  /*18230*/  MUFU.EX2 R130, R130 ;  /* 0x0000008200827308 */ /* 0x000fe20000000800 */
[C---:B--2---:R-:W-:Y:S09]  /*18240*/  HMMA.16816.F32 R52, R96.reuse, R68, R52 ;  /* 0x000000446034723c */ /* 0x044ff20000001834 */
[----:B------:R-:W2:Y:S01]  /*18250*/  MUFU.EX2 R131, R131 ;  /* 0x0000008300837308 */ /* 0x000ea20000000800 */
[C---:B------:R-:W-:Y:S09]  /*18260*/  HMMA.16816.F32 R56, R96.reuse, R70, R56 ;  /* 0x000000466038723c */ /* 0x040ff20000001838 */
[----:B------:R-:W-:Y:S02]  /*18270*/  MUFU.EX2 R129, R129 ;  /* 0x0000008100817308 */ /* 0x000fe40000000800 */
[----:B-1----:R-:W-:Y:S01]  /*18280*/  F2FP.F16.F32.PACK_AB R69, R124, R125 ;  /* 0x0000007d7c45723e */ /* 0x002fe200000000ff */
[C---:B------:R-:W-:Y:S07]  /*18290*/  HMMA.16816.F32 R60, R96.reuse, R76, R60 ;  /* 0x0000004c603c723c */ /* 0x040fee000000183c */
[----:B------:R-:W1:Y:S01]  /*182a0*/  MUFU.EX2 R128, R128 ;  /* 0x0000008000807308 */ /* 0x000e620000000800 */
[----:B------:R-:W-:Y:S01]  /*182b0*/  HMMA.16816.F32 R64, R96, R78, R64 ;  /* 0x0000004e6040723c */ /* 0x000fe20000001840 */
[----:B------:R-:W5:Y:S02]  /*182c0*/  LDSM.16.MT88.4 R76, [R141+0x8800] ;  /* 0x008800008d4c783b */ /* 0x000f640000004200 */
[----:B---3--:R-:W-:Y:S02]  /*182d0*/  F2FP.F16.F32.PACK_AB R71, R127, R126 ;  /* 0x0000007e7f47723e */ /* 0x008fe400000000ff */
[C---:B--2---:R-:W-:Y:S04]  /*182e0*/  F2FP.F16.F32.PACK_AB R68, R131.reuse, R130 ;  /* 0x000000828344723e */ /* 0x044fe800000000ff */
[----:B------:R-:W-:Y:S02]  /*182f0*/  MUFU.EX2 R122, R122 ;  /* 0x0000007a007a7308 */ /* 0x000fe40000000800 */
[----:B------:R-:W-:Y:S04]  /*18300*/  FADD.FTZ R130, R130, R113 ;  /* 0x0000007182827221 */ /* 0x000fe80000010000 */
[----:B------:R-:W-:Y:S01]  /*18310*/  FADD.FTZ R130, R131, R130 ;  /* 0x0000008283827221 */ /* 0x000fe20000010000 */
[----:B-1----:R-:W-:Y:S03]  /*18320*/  F2FP.F16.F32.PACK_AB R70, R128, R129 ;  /* 0x000000818046723e */ /* 0x002fe600000000ff */
[----:B------:R-:W1:Y:S04]  /*18330*/  MUFU.EX2 R121, R121 ;  /* 0x0000007900797308 */ /* 0x000e680000000800 */
[C---:B----4-:R-:W-:Y:S06]  /*18340*/  HMMA.16816.F32 R4, R68.reuse, R72, R4 ;  /* 0x000000484404723c */ /* 0x050fec0000001804 */
[----:B------:R-:W-:Y:S01]  /*18350*/  MUFU.EX2 R175, R175 ;  /* 0x000000af00af7308 */ /* 0x000fe20000000800 */
[C---:B------:R-:W-:Y:S01]  /*18360*/  HMMA.16816.F32 R8, R68.reuse, R74, R8 ;  /* 0x0000004a4408723c */ /* 0x040fe20000001808 */
[----:B------:R-:W2:Y:S08]  /*18370*/  LDSM.16.MT88.4 R72, [R140+0x8800] ;  /* 0x008800008c48783b */ /* 0x000eb00000004200 */
[----:B------:R-:W3:Y:S02]  /*18380*/  MUFU.EX2 R180, R123 ;  /* 0x0000007b00b47308 */ /* 0x000ee40000000800 */
[----:B-1----:R-:W-:Y:S01]  /*18390*/  F2FP.F16.F32.PACK_AB R105, R121, R122 ;  /* 0x0000007a7969723e */ /* 0x002fe200000000ff */
[C---:B------:R-:W-:Y:S06]  /*183a0*/  HMMA.16816.F32 R12, R68.reuse, R80, R12 ;  /* 0x00000050440c723c */ /* 0x040fec000000180c */
[C---:B------:R-:W-:Y:S01]  /*183b0*/  HMMA.16816.F32 R16, R68.reuse, R82, R16 ;  /* 0x000000524410723c */ /* 0x040fe20000001810 */
[----:B------:R-:W1:Y:S01]  /*183c0*/  LDSM.16.MT88.4 R80, [R144+0xa800] ;  /* 0x00a800009050783b */ /* 0x000e620000004200 */
[----:B------:R-:W-:Y:S04]  /*183d0*/  MUFU.EX2 R119, R119 ;  /* 0x0000007700777308 */ /* 0x000fe80000000800 */
[C---:B-----5:R-:W-:Y:S06]  /*183e0*/  HMMA.16816.F32 R20, R68.reuse, R76, R20 ;  /* 0x0000004c4414723c */ /* 0x060fec0000001814 */
[----:B------:R-:W4:Y:S01]  /*183f0*/  MUFU.EX2 R182, R182 ;  /* 0x000000b600b67308 */ /* 0x000f220000000800 */
[----:B---3--:R-:W-:Y:S01]  /*18400*/  F2FP.F16.F32.PACK_AB R107, R180, R175 ;  /* 0x000000afb46b723e */ /* 0x008fe200000000ff */
[C---:B------:R-:W-:Y:S01]  /*18410*/  HMMA.16816.F32 R24, R68.reuse, R78, R24 ;  /* 0x0000004e4418723c */ /* 0x040fe20000001818 */
[----:B------:R-:W3:Y:S07]  /*18420*/  LDSM.16.MT88.4 R76, [R142+0xa800] ;  /* 0x00a800008e4c783b */ /* 0x000eee0000004200 */
[----:B------:R-:W-:Y:S10]  /*18430*/  MUFU.EX2 R115, R115 ;  /* 0x0000007300737308 */ /* 0x000ff40000000800 */
[----:B------:R-:W5:Y:S01]  /*18440*/  MUFU.EX2 R120, R120 ;  /* 0x0000007800787308 */ /* 0x000f620000000800 */
[----:B----4-:R-:W-:Y:S01]  /*18450*/  F2FP.F16.F32.PACK_AB R104, R182, R119 ;  /* 0x00000077b668723e */ /* 0x010fe200000000ff */
[C---:B--2---:R-:W-:Y:S06]  /*18460*/  HMMA.16816.F32 R28, R68.reuse, R72, R28 ;  /* 0x00000048441c723c */ /* 0x044fec000000181c */
[C---:B------:R-:W-:Y:S01]  /*18470*/  HMMA.16816.F32 R32, R68.reuse, R74, R32 ;  /* 0x0000004a4420723c */ /* 0x040fe20000001820 */
[----:B------:R-:W2:Y:S05]  /*18480*/  LDSM.16.MT88.4 R72, [R141+0xa800] ;  /* 0x00a800008d48783b */ /* 0x000eaa0000004200 */
[C---:B-1----:R-:W-:Y:S05]  /*18490*/  HMMA.16816.F32 R36, R68.reuse, R80, R36 ;  /* 0x000000504424723c */ /* 0x042fea0000001824 */
[----:B-----5:R-:W-:Y:S01]  /*184a0*/  F2FP.F16.F32.PACK_AB R106, R120, R115 ;  /* 0x00000073786a723e */ /* 0x020fe200000000ff */
[C---:B------:R-:W-:Y:S01]  /*184b0*/  HMMA.16816.F32 R40, R68.reuse, R82, R40 ;  /* 0x000000524428723c */ /* 0x040fe20000001828 */
[----:B------:R-:W1:Y:S05]  /*184c0*/  LDSM.16.MT88.4 R80, [R140+0xa800] ;  /* 0x00a800008c50783b */ /* 0x000e6a0000004200 */
[C---:B---3--:R-:W-:Y:S06]  /*184d0*/  HMMA.16816.F32 R44, R68.reuse, R76, R44 ;  /* 0x0000004c442c723c */ /* 0x048fec000000182c */
        /* <DEDUP_REMOVED lines=30> */
[C---:B------:R-:W-:Y:S06]  /*186c0*/  HMMA.16816.F32 R56, R68.reuse, R74, R56 ;  /* 0x0000004a4438723c */ /* 0x040fec0000001838 */
[C---:B---3--:R-:W-:Y:S06]  /*186d0*/  HMMA.16816.F32 R60, R68.reuse, R76, R60 ;  /* 0x0000004c443c723c */ /* 0x048fec000000183c */
[----:B------:R-:W-:Y:S01]  /*186e0*/  HMMA.16816.F32 R64, R68, R78, R64 ;  /* 0x0000004e4440723c */ /* 0x000fe20000001840 */
[----:B------:R-:W1:Y:S05]  /*186f0*/  LDSM.16.MT88.4 R76, [R141+0x9800] ;  /* 0x009800008d4c783b */ /* 0x000e6a0000004200 */
[C---:B------:R-:W-:Y:S03]  /*18700*/  HMMA.16816.F32 R96, R104.reuse, R92, R4 ;  /* 0x0000005c6860723c */ /* 0x040fe60000001804 */
[----:B------:R-:W2:Y:S03]  /*18710*/  LDSM.16.MT88.4 R68, [R140+0x9800] ;  /* 0x009800008c44783b */ /* 0x000ea60000004200 */
[C---:B------:R-:W-:Y:S05]  /*18720*/  HMMA.16816.F32 R92, R104.reuse, R94, R8 ;  /* 0x0000005e685c723c */ /* 0x040fea0000001808 */
[----:B------:R-:W3:Y:S01]  /*18730*/  LDSM.16.MT88.4 R4, [R144+0xb800] ;  /* 0x00b800009004783b */ /* 0x000ee20000004200 */
[C---:B------:R-:W-:Y:S06]  /*18740*/  HMMA.16816.F32 R88, R104.reuse, R84, R12 ;  /* 0x000000546858723c */ /* 0x040fec000000180c */
[C---:B------:R-:W-:Y:S01]  /*18750*/  HMMA.16816.F32 R84, R104.reuse, R86, R16 ;  /* 0x000000566854723c */ /* 0x040fe20000001810 */
[----:B------:R-:W4:Y:S08]  /*18760*/  LDSM.16.MT88.4 R8, [R142+0xb800] ;  /* 0x00b800008e08783b */ /* 0x000f300000004200 */
[----:B------:R-:W5:Y:S01]  /*18770*/  LDSM.16.MT88.4 R12, [R141+0xb800] ;  /* 0x00b800008d0c783b */ /* 0x000f620000004200 */
[C---:B-1----:R-:W-:Y:S07]  /*18780*/  HMMA.16816.F32 R80, R104.reuse, R76, R20 ;  /* 0x0000004c6850723c */ /* 0x042fee0000001814 */
[----:B------:R-:W1:Y:S01]  /*18790*/  LDSM.16.MT88.4 R16, [R140+0xb800] ;  /* 0x00b800008c10783b */ /* 0x000e620000004200 */
[C---:B------:R-:W-:Y:S06]  /*187a0*/  HMMA.16816.F32 R76, R104.reuse, R78, R24 ;  /* 0x0000004e684c723c */ /* 0x040fec0000001818 */
[C---:B--2---:R-:W-:Y:S06]  /*187b0*/  HMMA.16816.F32 R72, R104.reuse, R68, R28 ;  /* 0x000000446848723c */ /* 0x044fec000000181c */
[C---:B------:R-:W-:Y:S06]  /*187c0*/  HMMA.16816.F32 R68, R104.reuse, R70, R32 ;  /* 0x000000466844723c */ /* 0x040fec0000001820 */
[C---:B---3--:R-:W-:Y:S06]  /*187d0*/  HMMA.16816.F32 R36, R104.reuse, R4, R36 ;  /* 0x000000046824723c */ /* 0x048fec0000001824 */
        /* <DEDUP_REMOVED lines=17> */
[----:B------:R-:W-:Y:S02]  /*188f0*/  FADD.FTZ R177, R177, R172 ;  /* 0x000000acb1b17221 */ /* 0x000fe40000010000 */
[----:B------:R-:W-:Y:S01]  /*18900*/  MOV R104, R3 ;  /* 0x0000000300687202 */ /* 0x000fe20000000f00 */
        /* <DEDUP_REMOVED lines=14> */
.L_x_7442:
        /* <DEDUP_REMOVED lines=15> */
[----:B----4-:R-:W-:Y:S02]  /*18ae0*/  SHF.R.S32.HI R9, RZ, 0x1f, R0 ;  /* 0x0000001fff097819 */ /* 0x010fe40000011400 */
[----:B------:R-:W-:-:S09]  /*18af0*/  FSETP.NE.FTZ.AND P3, PT, R4, RZ, PT ;  /* 0x000000ff0400720b */ /* 0x000fd20003f75000 */
        /* <DEDUP_REMOVED lines=183> */
.L_x_7447:
[----:B------:R-:W2:Y:S01]  /*19670*/  S2R R20, SR_CTAID.Z ;  /* 0x0000000000147919 */ /* 0x000ea20000002700 */
[----:B------:R-:W2:Y:S01]  /*19680*/  LDC R3, c[0x0][0x270] ;  /* 0x00009c00ff037b82 */ /* 0x000ea20000000800 */
[----:B------:R-:W2:Y:S07]  /*19690*/  S2R R7, SR_CTAID.Y ;  /* 0x0000000000077919 */ /* 0x000eae0000002600 */
[----:B------:R-:W3:Y:S01]  /*196a0*/  LDC R2, c[0x0][0x2c4] ;  /* 0x0000b100ff027b82 */ /* 0x000ee20000000800 */
[----:B--2---:R-:W-:-:S04]  /*196b0*/  IMAD R3, R7, R3, R20 ;  /* 0x0000000307037224 */ /* 0x004fc800078e0214 */
[----:B---3--:R-:W-:-:S07]  /*196c0*/  IMAD R2, R3, R2, RZ ;  /* 0x0000000203027224 */ /* 0x008fce00078e02ff */
.L_x_7448:
        /* <DEDUP_REMOVED lines=26> */
.L_x_7450:
[----:B------:R-:W-:Y:S05]  /*19870*/  BSYNC B0 ;  /* 0x0000000000007941 */ /* 0x000fea0003800000 */
.L_x_7449:
        /* <DEDUP_REMOVED lines=57> */
.L_x_7452:
[----:B------:R-:W-:Y:S05]  /*19c10*/  BSYNC B0 ;  /* 0x0000000000007941 */ /* 0x000fea0003800000 */
.L_x_7451:
        /* <DEDUP_REMOVED lines=20> */
.L_x_7454:
[----:B------:R-:W-:Y:S05]  /*19d60*/  BSYNC B0 ;  /* 0x0000000000007941 */ /* 0x000fea0003800000 */
.L_x_7453:
        /* <DEDUP_REMOVED lines=20> */
.L_x_7456:
[----:B------:R-:W-:Y:S05]  /*19eb0*/  BSYNC B0 ;  /* 0x0000000000007941 */ /* 0x000fea0003800000 */
.L_x_7455:
        /* <DEDUP_REMOVED lines=20> */
.L_x_7457:
        /* <DEDUP_REMOVED lines=16> */
.L_x_8423:


//--------------------- .text._ZN5flash24flash_fwd_splitkv_kernelI23Flash_fwd_kernel_traitsILi128ELi64ELi64ELi4ELb0ELb0EN7cutlass6half_tE19Flash_kernel_traitsILi128ELi64ELi64ELi4ES3_EELb1ELb0ELb0ELb0ELb1ELb0ELb1ELb0EEEvNS_16Flash_fwd_paramsE --------------------------
	.section	.text._ZN5flash24flash_fwd_splitkv_kernelI23Flash_fwd_kernel_traitsILi128ELi64ELi64ELi4ELb0ELb0EN7cutlass6half_tE19Flash_kernel_traitsILi128ELi64ELi64ELi4ES3_EELb1ELb0ELb0ELb0ELb1ELb0ELb1ELb0EEEvNS_16Flash_fwd_paramsE,"ax",@progbits
	.align	128
        .global         _ZN5flash24flash_fwd_splitkv_kernelI23Flash_fwd_kernel_traitsILi128ELi64ELi64ELi4ELb0ELb0EN7cutlass6half_tE19Flash_kernel_traitsILi128ELi64ELi64ELi4ES3_EELb1ELb0ELb0ELb0ELb1ELb0ELb1ELb0EEEvNS_16Flash_fwd_paramsE
        .type           _ZN5flash24flash_fwd_splitkv_kernelI23Flash_fwd_kernel_traitsILi128ELi64ELi64ELi4ELb0ELb0EN7cutlass6half_tE19Flash_kernel_traitsILi128ELi64ELi64ELi4ES3_EELb1ELb0ELb0ELb0ELb1ELb0ELb1ELb0EEEvNS_16Flash_fwd_paramsE,@function
        .size           _ZN5flash24flash_fwd_splitkv_kernelI23Flash_fwd_kernel_traitsILi128ELi64ELi64ELi4ELb0ELb0EN7cutlass6half_tE19Flash_kernel_traitsILi128ELi64ELi64ELi4ES3_EELb1ELb0ELb0ELb0ELb1ELb0ELb1ELb0EEEvNS_16Flash_fwd_paramsE,(.L_x_8424 - _ZN5flash24flash_fwd_splitkv_kernelI23Flash_fwd_kernel_traitsILi128ELi64ELi64ELi4ELb0ELb0EN7cutlass6half_tE19Flash_kernel_traitsILi128ELi64ELi64ELi4ES3_EELb1ELb0ELb0ELb0ELb1ELb0ELb1ELb0EEEvNS_16Flash_fwd_paramsE)
        .other          _ZN5flash24flash_fwd_splitkv_kernelI23Flash_fwd_kernel_traitsILi128ELi64ELi64ELi4ELb0ELb0EN7cutlass6half_tE19Flash_kernel_traitsILi128ELi64ELi64ELi4ES3_EELb1ELb0ELb0ELb0ELb1ELb0ELb1ELb0EEEvNS_16Flash_fwd_paramsE,@"STO_CUDA_ENTRY STV_DEFAULT"
_ZN5flash24flash_fwd_splitkv_kernelI23Flash_fwd_kernel_traitsILi128ELi64ELi64ELi4ELb0ELb0EN7cutlass6half_tE19Flash_kernel_traitsILi128ELi64ELi64ELi4ES3_EELb1ELb0ELb0ELb0ELb1ELb0ELb1ELb0EEEvNS_16Flash_fwd_paramsE:
.text._ZN5flash24flash_fwd_splitkv_kernelI23Flash_fwd_kernel_traitsILi128ELi64ELi64ELi4ELb0ELb0EN7cutlass6half_tE19Flash_kernel_traitsILi128ELi64ELi64ELi4ES3_EELb1ELb0ELb0ELb0ELb1ELb0ELb1ELb0EEEvNS_16Flash_fwd_paramsE:
        /* <DEDUP_REMOVED lines=32> */
[----:B------:R-:W-:-:S05]  /*0200*/  @!P2 LOP3.LUT R153, RZ, R5, RZ, 0x33, !PT ;  /* 0x00000005ff99a212 */ /* 0x000fca00078e33ff */
[C---:B---3--:R-:W-:Y:S01]  /*0210*/  IMAD.WIDE R14, R153.reuse, 0x4, R8 ;  /* 0x00000004990e7825 */ /* 0x048fe200078e0208 */
[----:B-1----:R-:W-:Y:S01]  /*0220*/  ISETP.EQ.U32.AND P2, PT, R2, RZ, PT ;  /* 0x000000ff0200720c */ /* 0x002fe20003f42070 */
[----:B------:R-:W1:Y:S03]  /*0230*/  @P0 LDC.64 R8, c[0x0][0x300] ;  /* 0x0000c000ff080b82 */ /* 0x000e660000000a00 */
[----:B------:R-:W3:Y:S04]  /*0240*/  @P1 LDG.E R18, desc[UR10][R14.64] ;  /* 0x0000000a0e121981 */ /* 0x000ee8000c1e1900 */
[----:B------:R-:W3:Y:S01]  /*0250*/  @P1 LDG.E R7, desc[UR10][R14.64+0x4] ;  /* 0x0000040a0e071981 */ /* 0x000ee2000c1e1900 */
[----:B--2---:R-:W-:Y:S01]  /*0260*/  ISETP.NE.AND P3, PT, R0, RZ, PT ;  /* 0x000000ff0000720c */ /* 0x004fe20003f65270 */
[----:B----4-:R-:W-:Y:S01]  /*0270*/  IMAD.WIDE R10, R153, 0x4, R10 ;  /* 0x00000004990a7825 */ /* 0x010fe200078e020a */
[----:B------:R-:W-:-:S02]  /*0280*/  MOV R13, 0xffffffff ;  /* 0xffffffff000d7802 */ /* 0x000fc40000000f00 */
[----:B------:R-:W-:Y:S01]  /*0290*/  ISETP.EQ.OR.EX P2, PT, R3, RZ, !P3, P2 ;  /* 0x000000ff0300720c */ /* 0x000fe20005f42720 */
[----:B------:R-:W-:-:S12]  /*02a0*/  IMAD.MOV.U32 R6, RZ, RZ, RZ ;  /* 0x000000ffff067224 */ /* 0x000fd800078e00ff */
[----:B------:R2:W5:Y:S01]  /*02b0*/  @!P2 LDG.E R13, desc[UR10][R10.64] ;  /* 0x0000000a0a0da981 */ /* 0x000562000c1e1900 */
[----:B-1----:R-:W-:Y:S01]  /*02c0*/  @P0 IMAD.WIDE R8, R153, 0x4, R8 ;  /* 0x0000000499080825 */ /* 0x002fe200078e0208 */
[----:B------:R-:W1:Y:S04]  /*02d0*/  S2R R43, SR_CTAID.X ;  /* 0x00000000002b7919 */ /* 0x000e680000002500 */
[----:B------:R2:W5:Y:S01]  /*02e0*/  @P0 LDG.E R6, desc[UR10][R8.64] ;  /* 0x0000000a08060981 */ /* 0x000562000c1e1900 */
[----:B------:R-:W-:Y:S01]  /*02f0*/  ISETP.NE.U32.AND P0, PT, R2, RZ, PT ;  /* 0x000000ff0200720c */ /* 0x000fe20003f05070 */
[----:B------:R-:W4:Y:S03]  /*0300*/  S2R R0, SR_CTAID.Y ;  /* 0x0000000000007919 */ /* 0x000f260000002600 */
[----:B------:R-:W-:-:S02]  /*0310*/  ISETP.NE.AND.EX P0, PT, R3, RZ, PT, P0 ;  /* 0x000000ff0300720c */ /* 0x000fc40003f05300 */
[----:B------:R-:W-:-:S05]  /*0320*/  IADD3 R2, -R153, RZ, RZ ;  /* 0x000000ff99027210 */ /* 0x000fca0007ffe1ff */
[----:B------:R-:W-:Y:S02]  /*0330*/  IMAD R38, R5, R2, R38 ;  /* 0x0000000205267224 */ /* 0x000fe400078e0226 */
[----:B---3--:R-:W-:-:S06]  /*0340*/  @P1 IMAD.IADD R94, R7, 0x1, -R18 ;  /* 0x00000001075e1824 */ /* 0x008fcc00078e0a12 */
[----:B------:R-:W3:Y:S01]  /*0350*/  @!P1 LDC R94, c[0x0][0x2c4] ;  /* 0x0000b100ff5e9b82 */ /* 0x000ee20000000800 */
[----:B-12-4-:R-:W-:Y:S05]  /*0360*/  @!P0 BRA `(.L_x_7458) ;  /* 0x0000000000108947 */ /* 0x016fea0003800000 */
[----:B------:R-:W2:Y:S02]  /*0370*/  @P3 LDG.E R2, desc[UR10][R10.64+0x4] ;  /* 0x0000040a0a023981 */ /* 0x000ea4000c1e1900 */
[----:B--2--5:R-:W-:-:S06]  /*0380*/  @P3 IADD3 R9, R2, -R13, RZ ;  /* 0x8000000d02093210 */ /* 0x024fcc0007ffe0ff */
[----:B------:R2:W5:Y:S01]  /*0390*/  @!P3 LDG.E R9, desc[UR10][R10.64] ;  /* 0x0000000a0a09b981 */ /* 0x000562000c1e1900 */
[----:B------:R-:W-:Y:S05]  /*03a0*/  BRA `(.L_x_7459) ;  /* 0x0000000000047947 */ /* 0x000fea0003800000 */
.L_x_7458:
[----:B------:R-:W1:Y:S02]  /*03b0*/  LDC R9, c[0x0][0x2c8] ;  /* 0x0000b200ff097b82 */ /* 0x000e640000000800 */
.L_x_7459:
        /* <DEDUP_REMOVED lines=9> */
[----:B------:R-:W3:Y:S01]  /*0450*/  LDC R8, c[0x0][0x10] ;  /* 0x00000400ff087b82 */ /* 0x000ee20000000800 */
[----:B------:R-:W1:Y:S07]  /*0460*/  S2R R33, SR_TID.X ;  /* 0x0000000000217919 */ /* 0x000e6e0000002100 */
[----:B----4-:R-:W4:Y:S08]  /*0470*/  LDC R2, c[0x0][0x2c8] ;  /* 0x0000b200ff027b82 */ /* 0x010f300000000800 */
[----:B------:R-:W1:Y:S01]  /*0480*/  LDC R92, c[0x0][0x398] ;  /* 0x0000e600ff5c7b82 */ /* 0x000e620000000800 */
[----:B---3--:R-:W-:-:S04]  /*0490*/  IABS R7, R8 ;  /* 0x0000000800077213 */ /* 0x008fc80000000000 */
[----:B------:R-:W3:Y:S01]  /*04a0*/  I2F.RP R3, R7 ;  /* 0x0000000700037306 */ /* 0x000ee20000209400 */
[----:B----4-:R-:W-:-:S05]  /*04b0*/  VIADD R2, R2, 0x3f ;  /* 0x0000003f02027836 */ /* 0x010fca0000000000 */
[----:B--2---:R-:W-:-:S04]  /*04c0*/  SHF.R.S32.HI R11, RZ, 0x1f, R2 ;  /* 0x0000001fff0b7819 */ /* 0x004fc80000011402 */
[----:B------:R-:W-:Y:S01]  /*04d0*/  LEA.HI R11, R11, R2, RZ, 0x6 ;  /* 0x000000020b0b7211 */ /* 0x000fe200078f30ff */
[----:B---3--:R-:W2:Y:S01]  /*04e0*/  MUFU.RCP R16, R3 ;  /* 0x0000000300107308 */ /* 0x008ea20000001000 */
[-C--:B------:R-:W-:Y:S02]  /*04f0*/  IABS R2, R8.reuse ;  /* 0x0000000800027213 */ /* 0x080fe40000000000 */
[----:B------:R-:W-:-:S03]  /*0500*/  LEA.HI.SX32 R11, R11, R8, 0x1a ;  /* 0x000000080b0b7211 */ /* 0x000fc600078fd2ff */
[----:B------:R-:W-:Y:S02]  /*0510*/  IMAD.MOV R2, RZ, RZ, -R2 ;  /* 0x000000ffff027224 */ /* 0x000fe400078e0a02 */
[----:B------:R-:W-:Y:S02]  /*0520*/  VIADD R11, R11, 0xffffffff ;  /* 0xffffffff0b0b7836 */ /* 0x000fe40000000000 */
[----:B--2---:R-:W-:-:S03]  /*0530*/  VIADD R16, R16, 0xffffffe ;  /* 0x0ffffffe10107836 */ /* 0x004fc60000000000 */
[----:B------:R-:W-:Y:S02]  /*0540*/  IABS R3, R11 ;  /* 0x0000000b00037213 */ /* 0x000fe40000000000 */
[----:B------:R-:W-:Y:S01]  /*0550*/  LOP3.LUT R11, R11, R8, RZ, 0x3c, !PT ;  /* 0x000000080b0b7212 */ /* 0x000fe200078e3cff */
[----:B------:R-:W2:Y:S03]  /*0560*/  F2I.FTZ.U32.TRUNC.NTZ R17, R16 ;  /* 0x0000001000117305 */ /* 0x000ea6000021f000 */
[----:B------:R-:W-:Y:S01]  /*0570*/  ISETP.GE.AND P0, PT, R11, RZ, PT ;  /* 0x000000ff0b00720c */ /* 0x000fe20003f06270 */
        /* <DEDUP_REMOVED lines=12> */
[----:B------:R-:W-:Y:S01]  /*0640*/  ISETP.GE.U32.AND P4, PT, R12, R7, PT ;  /* 0x000000070c00720c */ /* 0x000fe20003f86070 */
[----:B-----5:R-:W-:Y:S01]  /*0650*/  @P3 IMAD.IADD R7, R15, 0x1, -R6 ;  /* 0x000000010f073824 */ /* 0x020fe200078e0a06 */
        /* <DEDUP_REMOVED lines=8> */
[----:B------:R-:W-:Y:S01]  /*06e0*/  IADD3 R3, R3, R92, R7 ;  /* 0x0000005c03037210 */ /* 0x000fe20007ffe007 */
        /* <DEDUP_REMOVED lines=31> */
[----:B------:R-:W-:Y:S01]  /*08e0*/  VIADD R12, R0, 0x10 ;  /* 0x00000010000c7836 */ /* 0x000fe20000000000 */
[----:B------:R-:W-:Y:S01]  /*08f0*/  IADD3 R2, P0, R4, R6, RZ ;  /* 0x0000000604027210 */ /* 0x000fe20007f1e0ff */
[C---:B------:R-:W-:Y:S01]  /*0900*/  VIADD R8, R0.reuse, 0x20 ;  /* 0x0000002000087836 */ /* 0x040fe20000000000 */
[----:B------:R-:W-:Y:S01]  /*0910*/  SHF.R.S32.HI R5, RZ, 0x1f, R3 ;  /* 0x0000001fff057819 */ /* 0x000fe20000011403 */
[----:B------:R-:W-:Y:S01]  /*0920*/  VIADD R6, R0, 0x28 ;  /* 0x0000002800067836 */ /* 0x000fe20000000000 */
[----:B------:R-:W-:Y:S01]  /*0930*/  LEA.HI.X.SX32 R7, R4, R7, 0x1, P0 ;  /* 0x0000000704077211 */ /* 0x000fe200000f0eff */
[----:B------:R-:W-:Y:S01]  /*0940*/  VIADD R4, R0, 0x8 ;  /* 0x0000000800047836 */ /* 0x000fe20000000000 */
[----:B------:R-:W-:-:S02]  /*0950*/  LEA R14, P0, R2, UR4, 0x2 ;  /* 0x00000004020e7c11 */ /* 0x000fc4000f8010ff */
[-C--:B------:R-:W-:Y:S02]  /*0960*/  ISETP.GE.AND P1, PT, R12, R93.reuse, PT ;  /* 0x0000005d0c00720c */ /* 0x080fe40003f26270 */
[----:B------:R-:W-:Y:S01]  /*0970*/  LEA.HI.X R15, R2, UR5, R7, 0x2, P0 ;  /* 0x00000005020f7c11 */ /* 0x000fe200080f1407 */
[----:B------:R-:W-:Y:S01]  /*0980*/  VIADD R2, R0, 0x38 ;  /* 0x0000003800027836 */ /* 0x000fe20000000000 */
[-C--:B------:R-:W-:Y:S01]  /*0990*/  ISETP.GE.AND P0, PT, R10, R93.reuse, PT ;  /* 0x0000005d0a00720c */ /* 0x080fe20003f06270 */
[----:B------:R-:W-:Y:S01]  /*09a0*/  ULDC.64 UR4, c[0x0][0x2b8] ;  /* 0x0000ae0000047ab9 */ /* 0x000fe20000000a00 */
[-C--:B------:R-:W-:Y:S01]  /*09b0*/  ISETP.GE.AND P2, PT, R4, R93.reuse, PT ;  /* 0x0000005d0400720c */ /* 0x080fe20003f46270 */
[----:B------:R1:W-:Y:S01]  /*09c0*/  @!P3 STG.E.128 desc[UR10][R14.64], RZ ;  /* 0x000000ff0e00b986 */ /* 0x0003e2000c101d0a */
[-C--:B------:R-:W-:Y:S02]  /*09d0*/  ISETP.GE.AND P4, PT, R8, R93.reuse, PT ;  /* 0x0000005d0800720c */ /* 0x080fe40003f86270 */
[-C--:B------:R-:W-:Y:S01]  /*09e0*/  ISETP.GE.OR P5, PT, R4, R93.reuse, P6 ;  /* 0x0000005d0400720c */ /* 0x080fe200037a6670 */
[----:B------:R-:W-:Y:S01]  /*09f0*/  VIADD R4, R0, 0x30 ;  /* 0x0000003000047836 */ /* 0x000fe20000000000 */
        /* <DEDUP_REMOVED lines=47> */
.L_x_7460:
        /* <DEDUP_REMOVED lines=24> */
.L_x_7461:
[----:B------:R-:W-:Y:S05]  /*0e70*/  @!P0 BRA `(.L_x_7462) ;  /* 0x0000000400448947 */ /* 0x000fea0003800000 */
[----:B------:R-:W1:Y:S01]  /*0e80*/  LDC R10, c[0x0][0x380] ;  /* 0x0000e000ff0a7b82 */ /* 0x000e620000000800 */
[----:B------:R-:W-:-:S07]  /*0e90*/  LEA R35, R34, 0xffffffc0, 0x6 ;  /* 0xffffffc022237811 */ /* 0x000fce00078e30ff */
[----:B------:R-:W2:Y:S01]  /*0ea0*/  LDC R11, c[0x0][0x278] ;  /* 0x00009e00ff0b7b82 */ /* 0x000ea20000000800 */
[----:B-----5:R-:W-:Y:S01]  /*0eb0*/  IABS R0, R35 ;  /* 0x0000002300007213 */ /* 0x020fe20000000000 */
[----:B------:R-:W-:Y:S01]  /*0ec0*/  IMAD.MOV.U32 R8, RZ, RZ, RZ ;  /* 0x000000ffff087224 */ /* 0x000fe200078e00ff */
        /* <DEDUP_REMOVED lines=65> */
[----:B------:R-:W-:Y:S01]  /*12e0*/  IMAD R6, R35, R9, R6 ;  /* 0x0000000923067224 */ /* 0x000fe200078e0206 */
[----:B------:R-:W-:Y:S01]  /*12f0*/  MOV R12, R10 ;  /* 0x0000000a000c7202 */ /* 0x000fe20000000f00 */
[----:B------:R-:W-:-:S03]  /*1300*/  IMAD.WIDE.U32 R26, R4, R2, RZ ;  /* 0x00000002041a7225 */ /* 0x000fc600078e00ff */
[----:B------:R-:W-:Y:S01]  /*1310*/  IADD3 R13, R11, R6, RZ ;  /* 0x000000060b0d7210 */ /* 0x000fe20007ffe0ff */
[----:B------:R-:W-:Y:S02]  /*1320*/  IMAD R11, R21, UR4, RZ ;  /* 0x00000004150b7c24 */ /* 0x000fe4000f8e02ff */
[----:B------:R-:W-:Y:S01]  /*1330*/  IMAD.IADD R28, R27, 0x1, R3 ;  /* 0x000000011b1c7824 */ /* 0x000fe200078e0203 */
[----:B------:R-:W-:Y:S01]  /*1340*/  MOV R3, R0 ;  /* 0x0000000000037202 */ /* 0x000fe20000000f00 */
[C---:B------:R-:W-:Y:S02]  /*1350*/  IMAD R11, R0.reuse, UR5, R11 ;  /* 0x00000005000b7c24 */ /* 0x040fe4000f8e020b */
[----:B------:R-:W-:-:S05]  /*1360*/  IMAD.WIDE.U32 R36, R0, UR4, R12 ;  /* 0x0000000400247c25 */ /* 0x000fca000f8e000c */
[----:B------:R-:W-:Y:S01]  /*1370*/  IADD3 R14, R37, R11, RZ ;  /* 0x0000000b250e7210 */ /* 0x000fe20007ffe0ff */
[----:B------:R-:W-:Y:S06]  /*1380*/  BRA `(.L_x_7463) ;  /* 0x0000000400347947 */ /* 0x000fec0003800000 */
.L_x_7462:
        /* <DEDUP_REMOVED lines=21> */
[C---:B------:R-:W-:Y:S02]  /*14e0*/  IMAD R2, R3.reuse, R2, R4 ;  /* 0x0000000203027224 */ /* 0x040fe400078e0204 */
[----:B------:R-:W2:Y:S03]  /*14f0*/  @P4 LDC.64 R4, c[0x0][0x250] ;  /* 0x00009400ff044b82 */ /* 0x000ea60000000a00 */
[----:B------:R-:W-:-:S13]  /*1500*/  ISETP.GT.U32.AND P1, PT, R3, R2, PT ;  /* 0x000000020300720c */ /* 0x000fda0003f24070 */
[----:B------:R-:W-:Y:S01]  /*1510*/  @!P1 IADD3 R2, R2, -R3, RZ ;  /* 0x8000000302029210 */ /* 0x000fe20007ffe0ff */
[----:B-1----:R-:W-:Y:S01]  /*1520*/  @P4 IMAD R11, R16, R9, RZ ;  /* 0x00000009100b4224 */ /* 0x002fe200078e02ff */
[----:B------:R-:W-:Y:S01]  /*1530*/  @!P1 IADD3 R12, R12, 0x1, RZ ;  /* 0x000000010c0c9810 */ /* 0x000fe20007ffe0ff */
[----:B------:R-:W-:Y:S01]  /*1540*/  @P4 IMAD.WIDE.U32 R16, R16, R8, RZ ;  /* 0x0000000810104225 */ /* 0x000fe200078e00ff */
[----:B------:R-:W-:Y:S02]  /*1550*/  ISETP.GE.U32.AND P3, PT, R2, R3, PT ;  /* 0x000000030200720c */ /* 0x000fe40003f66070 */
[----:B------:R-:W1:Y:S01]  /*1560*/  LDC.64 R2, c[0x0][0x260] ;  /* 0x00009800ff027b82 */ /* 0x000e620000000a00 */
[----:B------:R-:W-:Y:S02]  /*1570*/  ISETP.NE.AND P1, PT, R15, RZ, PT ;  /* 0x000000ff0f00720c */ /* 0x000fe40003f25270 */
[----:B------:R-:W-:Y:S02]  /*1580*/  @P4 IADD3 R11, R17, R11, RZ ;  /* 0x0000000b110b4210 */ /* 0x000fe40007ffe0ff */
[----:B------:R-:W-:-:S06]  /*1590*/  @P4 MOV R14, R16 ;  /* 0x00000010000e4202 */ /* 0x000fcc0000000f00 */
        /* <DEDUP_REMOVED lines=16> */
.L_x_7464:
[----:B------:R-:W-:Y:S01]  /*16a0*/  @!P1 LOP3.LUT R12, RZ, R15, RZ, 0x33, !PT ;  /* 0x0000000fff0c9212 */ /* 0x000fe200078e33ff */
[----:B------:R-:W-:Y:S01]  /*16b0*/  IMAD R10, R25, R8, RZ ;  /* 0x00000008190a7224 */ /* 0x000fe200078e02ff */
[----:B------:R-:W-:Y:S02]  /*16c0*/  MOV R15, R11 ;  /* 0x0000000b000f7202 */ /* 0x000fe40000000f00 */
[----:B------:R-:W-:Y:S01]  /*16d0*/  SHF.R.S32.HI R21, RZ, 0x1f, R12 ;  /* 0x0000001fff157819 */ /* 0x000fe2000001140c */
[----:B------:R-:W-:Y:S01]  /*16e0*/  IMAD R11, R9, R35, R10 ;  /* 0x00000023090b7224 */ /* 0x000fe200078e020a */
        /* <DEDUP_REMOVED lines=23> */
.L_x_7463:
[----:B------:R-:W-:Y:S01]  /*1860*/  ISETP.NE.AND P1, PT, R18, -0x1, PT ;  /* 0xffffffff1200780c */ /* 0x000fe20003f25270 */
[----:B------:R-:W-:Y:S01]  /*1870*/  IMAD.IADD R146, R94, 0x1, -R93 ;  /* 0x000000015e927824 */ /* 0x000fe200078e0a5d */
[----:B------:R-:W-:Y:S01]  /*1880*/  SHF.R.S32.HI R6, RZ, 0x1f, R33 ;  /* 0x0000001fff067819 */ /* 0x000fe20000011421 */
[----:B------:R-:W-:Y:S01]  /*1890*/  VIADD R150, R34, 0xffffffff ;  /* 0xffffffff22967836 */ /* 0x000fe20000000000 */
[----:B------:R-:W-:Y:S01]  /*18a0*/  SHF.R.S32.HI R45, RZ, 0x1f, R38 ;  /* 0x0000001fff2d7819 */ /* 0x000fe20000011426 */
[----:B------:R-:W-:Y:S01]  /*18b0*/  ULDC.64 UR4, c[0x0][0x258] ;  /* 0x0000960000047ab9 */ /* 0x000fe20000000a00 */
[----:B-----5:R-:W-:Y:S01]  /*18c0*/  LEA.HI R0, R6, R33, RZ, 0x3 ;  /* 0x0000002106007211 */ /* 0x020fe200078f18ff */
[----:B------:R-:W-:Y:S01]  /*18d0*/  ULDC.64 UR6, c[0x0][0x268] ;  /* 0x00009a0000067ab9 */ /* 0x000fe20000000a00 */
[----:B------:R-:W-:Y:S01]  /*18e0*/  ULDC.64 UR8, c[0x0][0x220] ;  /* 0x0000880000087ab9 */ /* 0x000fe20000000a00 */
[----:B------:R-:W-:Y:S01]  /*18f0*/  IMAD R45, R45, UR4, RZ ;  /* 0x000000042d2d7c24 */ /* 0x000fe2000f8e02ff */
[----:B------:R-:W-:-:S02]  /*1900*/  SHF.R.S32.HI R16, RZ, 0x3, R0 ;  /* 0x00000003ff107819 */ /* 0x000fc40000011400 */
[----:B------:R-:W-:Y:S01]  /*1910*/  LOP3.LUT R0, R0, 0xfffffff8, RZ, 0xc0, !PT ;  /* 0xfffffff800007812 */ /* 0x000fe200078ec0ff */
[----:B------:R-:W1:Y:S01]  /*1920*/  @P1 LDC.64 R10, c[0x0][0x240] ;  /* 0x00009000ff0a1b82 */ /* 0x000e620000000a00 */
[----:B------:R-:W-:Y:S01]  /*1930*/  @!P1 SHF.R.S32.HI R13, RZ, 0x1f, R153 ;  /* 0x0000001fff0d9819 */ /* 0x000fe20000011499 */
[C---:B------:R-:W-:Y:S01]  /*1940*/  VIADD R24, R16.reuse, 0x10 ;  /* 0x0000001010187836 */ /* 0x040fe20000000000 */
[C---:B------:R-:W-:Y:S01]  /*1950*/  ISETP.GE.AND P4, PT, R16.reuse, R146, PT ;  /* 0x000000921000720c */ /* 0x040fe20003f86270 */
[----:B------:R-:W-:Y:S01]  /*1960*/  IMAD.IADD R0, R33, 0x1, -R0 ;  /* 0x0000000121007824 */ /* 0x000fe200078e0a00 */
[----:B------:R-:W-:Y:S01]  /*1970*/  SHF.R.S32.HI R17, RZ, 0x1f, R16 ;  /* 0x0000001fff117819 */ /* 0x000fe20000011410 */
[----:B------:R-:W-:Y:S01]  /*1980*/  VIADD R22, R16, 0x20 ;  /* 0x0000002010167836 */ /* 0x000fe20000000000 */
[----:B------:R-:W-:Y:S01]  /*1990*/  LEA.HI R95, R6, R33, RZ, 0x5 ;  /* 0x00000021065f7211 */ /* 0x000fe200078f28ff */
[----:B------:R-:W2:Y:S01]  /*19a0*/  @!P1 LDC.64 R4, c[0x0][0x228] ;  /* 0x00008a00ff049b82 */ /* 0x000ea20000000a00 */
[----:B------:R-:W-:-:S02]  /*19b0*/  VIADD R20, R16, 0x30 ;  /* 0x0000003010147836 */ /* 0x000fc40000000000 */
[----:B------:R-:W-:Y:S01]  /*19c0*/  IMAD.SHL.U32 R41, R0, 0x8, RZ ;  /* 0x0000000800297824 */ /* 0x000fe200078e00ff */
[-C--:B------:R-:W-:Y:S01]  /*19d0*/  ISETP.GE.AND P6, PT, R22, R146.reuse, PT ;  /* 0x000000921600720c */ /* 0x080fe20003fc6270 */
[----:B------:R-:W-:Y:S01]  /*19e0*/  IMAD R45, R38, UR5, R45 ;  /* 0x00000005262d7c24 */ /* 0x000fe2000f8e022d */
[----:B------:R-:W-:Y:S01]  /*19f0*/  ISETP.GE.AND P2, PT, R20, R146, PT ;  /* 0x000000921400720c */ /* 0x000fe20003f46270 */
[----:B------:R-:W-:Y:S01]  /*1a00*/  IMAD.WIDE R42, R43, 0x40, R16 ;  /* 0x000000402b2a7825 */ /* 0x000fe200078e0210 */
[----:B------:R-:W-:Y:S01]  /*1a10*/  IADD3 R26, P3, R41, R26, RZ ;  /* 0x0000001a291a7210 */ /* 0x000fe20007f7e0ff */
[----:B------:R-:W-:Y:S01]  /*1a20*/  UMOV UR5, 0x400 ;  /* 0x0000040000057882 */ /* 0x000fe20000000000 */
[----:B------:R-:W-:-:S05]  /*1a30*/  SHF.R.S32.HI R15, RZ, 0x1f, R41 ;  /* 0x0000001fff0f7819 */ /* 0x000fca0000011429 */
[----:B------:R-:W-:Y:S02]  /*1a40*/  IMAD.X R27, R15, 0x1, R28, P3 ;  /* 0x000000010f1b7824 */ /* 0x000fe400018e061c */
[C---:B-1----:R-:W-:Y:S01]  /*1a50*/  @P1 IMAD.WIDE.U32 R46, R18.reuse, R10, RZ ;  /* 0x0000000a122e1225 */ /* 0x042fe200078e00ff */
[----:B------:R-:W1:Y:S03]  /*1a60*/  @!P6 S2R R31, SR_CgaCtaId ;  /* 0x00000000001fe919 */ /* 0x000e660000008800 */
[----:B------:R-:W-:Y:S01]  /*1a70*/  @P1 IMAD R18, R18, R11, R47 ;  /* 0x0000000b12121224 */ /* 0x000fe200078e022f */
[----:B------:R-:W3:Y:S01]  /*1a80*/  @!P2 S2R R29, SR_CgaCtaId ;  /* 0x00000000001da919 */ /* 0x000ee20000008800 */
[----:B------:R-:W-:-:S04]  /*1a90*/  IMAD.WIDE.U32 R26, R3, UR6, R26 ;  /* 0x00000006031a7c25 */ /* 0x000fc8000f8e001a */
[-C--:B--2---:R-:W-:Y:S02]  /*1aa0*/  @!P1 IMAD R2, R13, R4.reuse, RZ ;  /* 0x000000040d029224 */ /* 0x084fe400078e02ff */
[----:B------:R-:W-:-:S04]  /*1ab0*/  @!P1 IMAD.WIDE.U32 R10, R153, R4, RZ ;  /* 0x00000004990a9225 */ /* 0x000fc800078e00ff */
[----:B------:R-:W-:Y:S02]  /*1ac0*/  @!P1 IMAD R5, R153, R5, R2 ;  /* 0x0000000599059224 */ /* 0x000fe400078e0202 */
[----:B------:R-:W-:Y:S02]  /*1ad0*/  @!P1 IMAD.MOV.U32 R46, RZ, RZ, R10 ;  /* 0x000000ffff2e9224 */ /* 0x000fe400078e000a */
[----:B------:R-:W-:Y:S01]  /*1ae0*/  @!P1 IMAD.IADD R18, R11, 0x1, R5 ;  /* 0x000000010b129824 */ /* 0x000fe200078e0205 */
[----:B------:R-:W-:Y:S01]  /*1af0*/  ISETP.GE.AND P1, PT, R24, R146, PT ;  /* 0x000000921800720c */ /* 0x000fe20003f26270 */
[----:B------:R-:W2:Y:S01]  /*1b00*/  @!P4 LDC.64 R10, c[0x0][0x240] ;  /* 0x00009000ff0acb82 */ /* 0x000ea20000000a00 */
[----:B------:R-:W-:Y:S01]  /*1b10*/  IMAD.SHL.U32 R2, R150, 0x40, RZ ;  /* 0x0000004096027824 */ /* 0x000fe200078e00ff */
[----:B------:R-:W-:-:S03]  /*1b20*/  IADD3 R46, P3, R41, R46, RZ ;  /* 0x0000002e292e7210 */ /* 0x000fc60007f7e0ff */
[----:B------:R-:W-:Y:S02]  /*1b30*/  IMAD.IADD R19, R7, 0x1, -R2 ;  /* 0x0000000107137824 */ /* 0x000fe400078e0a02 */
[----:B------:R-:W-:Y:S01]  /*1b40*/  IMAD.X R47, R15, 0x1, R18, P3 ;  /* 0x000000010f2f7824 */ /* 0x000fe200018e0612 */
[----:B------:R-:W4:Y:S01]  /*1b50*/  @!P4 LDC.64 R4, c[0x0][0x210] ;  /* 0x00008400ff04cb82 */ /* 0x000f220000000a00 */
[----:B------:R-:W-:Y:S01]  /*1b60*/  IADD3 R36, P3, R41, R36, RZ ;  /* 0x0000002429247210 */ /* 0x000fe20007f7e0ff */
[C---:B------:R-:W-:Y:S01]  /*1b70*/  IMAD.SHL.U32 R18, R16.reuse, 0x40, RZ ;  /* 0x0000004010127824 */ /* 0x040fe200078e00ff */
[----:B------:R-:W-:Y:S01]  /*1b80*/  ISETP.GE.AND P5, PT, R16, R19, PT ;  /* 0x000000131000720c */ /* 0x000fe20003fa6270 */
[----:B------:R-:W1:Y:S01]  /*1b90*/  @!P1 S2R R12, SR_CgaCtaId ;  /* 0x00000000000c9919 */ /* 0x000e620000008800 */
[----:B------:R-:W-:Y:S02]  /*1ba0*/  IMAD.WIDE.U32 R38, R38, UR4, R46 ;  /* 0x0000000426267c25 */ /* 0x000fe4000f8e002e */
[----:B------:R-:W-:Y:S01]  /*1bb0*/  LOP3.LUT R18, R18, 0x1c0, RZ, 0xc0, !PT ;  /* 0x000001c012127812 */ /* 0x000fe200078ec0ff */
[----:B------:R-:W3:Y:S01]  /*1bc0*/  S2UR UR4, SR_CgaCtaId ;  /* 0x00000000000479c3 */ /* 0x000ee20000008800 */
[----:B------:R-:W-:-:S02]  /*1bd0*/  IMAD.X R37, R15, 0x1, R14, P3 ;  /* 0x000000010f257824 */ /* 0x000fc400018e060e */
[----:B------:R-:W-:Y:S01]  /*1be0*/  IMAD.IADD R45, R39, 0x1, R45 ;  /* 0x00000001272d7824 */ /* 0x000fe200078e022d */
[----:B------:R-:W-:Y:S01]  /*1bf0*/  @!P1 MOV R39, 0x400 ;  /* 0x0000040000279802 */ /* 0x000fe20000000f00 */
[----:B------:R-:W-:Y:S02]  /*1c00*/  @!P4 IMAD.MOV.U32 R44, RZ, RZ, R38 ;  /* 0x000000ffff2cc224 */ /* 0x000fe400078e0026 */
[----:B------:R-:W-:Y:S01]  /*1c10*/  IMAD.WIDE.U32 R36, R16, R8, R36 ;  /* 0x0000000810247225 */ /* 0x000fe200078e0024 */
[----:B------:R-:W1:Y:S01]  /*1c20*/  @!P5 S2R R23, SR_CgaCtaId ;  /* 0x000000000017d919 */ /* 0x000e620000008800 */
[----:B------:R-:W1:Y:S01]  /*1c30*/  @!P1 LDC.64 R14, c[0x0][0x240] ;  /* 0x00009000ff0e9b82 */ /* 0x000e620000000a00 */
[----:B------:R-:W-:Y:S01]  /*1c40*/  @!P5 MOV R28, 0x400 ;  /* 0x00000400001cd802 */ /* 0x000fe20000000f00 */
[-C--:B--2---:R-:W-:Y:S02]  /*1c50*/  @!P4 IMAD R13, R43, R10.reuse, RZ ;  /* 0x0000000a2b0dc224 */ /* 0x084fe400078e02ff */
[----:B------:R-:W-:-:S04]  /*1c60*/  @!P4 IMAD.WIDE.U32 R48, R42, R10, R44 ;  /* 0x0000000a2a30c225 */ /* 0x000fc800078e002c */
[----:B------:R-:W-:Y:S01]  /*1c70*/  @!P4 IMAD R13, R42, R11, R13 ;  /* 0x0000000b2a0dc224 */ /* 0x000fe200078e020d */
[----:B----4-:R-:W-:Y:S01]  /*1c80*/  @!P4 LEA R46, P3, R48, R4, 0x1 ;  /* 0x00000004302ec211 */ /* 0x010fe200078608ff */
[----:B------:R-:W-:Y:S01]  /*1c90*/  @!P2 IMAD.MOV.U32 R44, RZ, RZ, R38 ;  /* 0x000000ffff2ca224 */ /* 0x000fe200078e0026 */
[----:B------:R-:W-:Y:S01]  /*1ca0*/  LOP3.LUT R11, R18, 0x38, R41, 0xf8, !PT ;  /* 0x00000038120b7812 */ /* 0x000fe200078ef829 */
[----:B------:R-:W-:Y:S01]  /*1cb0*/  @!P4 IMAD.IADD R10, R49, 0x1, R13 ;  /* 0x00000001310ac824 */ /* 0x000fe200078e020d */
[----:B------:R-:W-:Y:S01]  /*1cc0*/  SHF.R.U32.HI R18, RZ, 0x3, R18 ;  /* 0x00000003ff127819 */ /* 0x000fe20000011612 */
[----:B------:R-:W-:Y:S01]  /*1cd0*/  @!P1 IMAD.MOV.U32 R49, RZ, RZ, R45 ;  /* 0x000000ffff319224 */ /* 0x000fe200078e002d */
[----:B---3--:R-:W-:Y:S01]  /*1ce0*/  ULEA UR4, UR4, UR5, 0x18 ;  /* 0x0000000504047291 */ /* 0x008fe2000f8ec03f */
[----:B------:R-:W-:Y:S01]  /*1cf0*/  IMAD.MOV.U32 R103, RZ, RZ, R36 ;  /* 0x000000ffff677224 */ /* 0x000fe200078e0024 */
[----:B------:R-:W-:Y:S01]  /*1d00*/  @!P4 LEA.HI.X R47, R48, R5, R10, 0x1, P3 ;  /* 0x00000005302fc211 */ /* 0x000fe200018f0c0a */
[----:B------:R-:W-:Y:S01]  /*1d10*/  @!P1 IMAD.MOV.U32 R48, RZ, RZ, R38 ;  /* 0x000000ffff309224 */ /* 0x000fe200078e0026 */
[----:B------:R-:W2:Y:S01]  /*1d20*/  @!P1 LDC.64 R4, c[0x0][0x210] ;  /* 0x00008400ff049b82 */ /* 0x000ea20000000a00 */
[----:B------:R-:W-:-:S02]  /*1d30*/  @!P1 IADD3 R32, P3, R42, 0x10, RZ ;  /* 0x000000102a209810 */ /* 0x000fc40007f7e0ff */
[----:B-1----:R-:W-:Y:S02]  /*1d40*/  @!P1 LEA R39, R12, R39, 0x18 ;  /* 0x000000270c279211 */ /* 0x002fe400078ec0ff */
[----:B------:R-:W-:Y:S01]  /*1d50*/  LOP3.LUT R18, R11, R18, RZ, 0x3c, !PT ;  /* 0x000000120b127212 */ /* 0x000fe200078e3cff */
[----:B------:R-:W-:Y:S01]  /*1d60*/  @!P1 IMAD.X R41, RZ, RZ, R43, P3 ;  /* 0x000000ffff299224 */ /* 0x000fe200018e062b */
[----:B------:R-:W-:Y:S01]  /*1d70*/  @!P6 MOV R12, 0x400 ;  /* 0x00000400000ce802 */ /* 0x000fe20000000f00 */
[----:B------:R-:W-:Y:S01]  /*1d80*/  @!P1 IMAD.WIDE.U32 R48, R32, R14, R48 ;  /* 0x0000000e20309225 */ /* 0x000fe200078e0030 */
[----:B------:R-:W-:Y:S02]  /*1d90*/  @!P2 MOV R10, 0x400 ;  /* 0x00000400000aa802 */ /* 0x000fe40000000f00 */
[----:B------:R-:W-:Y:S02]  /*1da0*/  LEA.HI R11, R6, R33, RZ, 0x6 ;  /* 0x00000021060b7211 */ /* 0x000fe400078f30ff */
[----:B------:R-:W-:-:S02]  /*1db0*/  @!P6 LEA R31, R31, R12, 0x18 ;  /* 0x0000000c1f1fe211 */ /* 0x000fc400078ec0ff */
[----:B------:R-:W-:Y:S01]  /*1dc0*/  @!P2 LEA R29, R29, R10, 0x18 ;  /* 0x0000000a1d1da211 */ /* 0x000fe200078ec0ff */
[----:B------:R-:W-:Y:S01]  /*1dd0*/  IMAD.SHL.U32 R11, R11, 0x8, RZ ;  /* 0x000000080b0b7824 */ /* 0x000fe200078e00ff */
[----:B------:R-:W1:Y:S01]  /*1de0*/  @!P6 LDC.64 R12, c[0x0][0x240] ;  /* 0x00009000ff0ceb82 */ /* 0x000e620000000a00 */
[----:B------:R-:W-:Y:S01]  /*1df0*/  @!P1 IMAD R10, R41, R14, RZ ;  /* 0x0000000e290a9224 */ /* 0x000fe200078e02ff */
[----:B------:R-:W-:Y:S02]  /*1e00*/  @!P6 IADD3 R30, P3, R42, 0x20, RZ ;  /* 0x000000202a1ee810 */ /* 0x000fe40007f7e0ff */
[----:B------:R-:W-:Y:S01]  /*1e10*/  LOP3.LUT R18, R18, 0xfffffe00, R11, 0xf8, !PT ;  /* 0xfffffe0012127812 */ /* 0x000fe200078ef80b */
[----:B------:R-:W-:Y:S01]  /*1e20*/  @!P1 IMAD R15, R32, R15, R10 ;  /* 0x0000000f200f9224 */ /* 0x000fe200078e020a */
[----:B------:R-:W-:Y:S01]  /*1e30*/  @!P5 LEA R23, R23, R28, 0x18 ;  /* 0x0000001c1717d211 */ /* 0x000fe200078ec0ff */
[----:B------:R-:W-:Y:S01]  /*1e40*/  @!P6 IMAD.X R41, RZ, RZ, R43, P3 ;  /* 0x000000ffff29e224 */ /* 0x000fe200018e062b */
[----:B------:R-:W3:Y:S01]  /*1e50*/  @!P2 LDC.64 R10, c[0x0][0x240] ;  /* 0x00009000ff0aab82 */ /* 0x000ee20000000a00 */
[----:B------:R-:W-:Y:S01]  /*1e60*/  @!P2 IADD3 R28, P3, R42, 0x30, RZ ;  /* 0x000000302a1ca810 */ /* 0x000fe20007f7e0ff */
[----:B------:R-:W-:Y:S01]  /*1e70*/  @!P1 IMAD.IADD R32, R49, 0x1, R15 ;  /* 0x0000000131209824 */ /* 0x000fe200078e020f */
[C---:B------:R-:W-:Y:S01]  /*1e80*/  LEA R151, R18.reuse, UR4, 0x1 ;  /* 0x0000000412977c11 */ /* 0x040fe2000f8e08ff */
[----:B------:R-:W-:-:S02]  /*1e90*/  @!P1 IMAD R39, R18, 0x2, R39 ;  /* 0x0000000212279824 */ /* 0x000fc400078e0227 */
[----:B------:R-:W-:Y:S01]  /*1ea0*/  @!P2 IMAD.X R43, RZ, RZ, R43, P3 ;  /* 0x000000ffff2ba224 */ /* 0x000fe200018e062b */
[----:B--2---:R-:W-:Y:S01]  /*1eb0*/  @!P1 LEA R50, P3, R48, R4, 0x1 ;  /* 0x0000000430329211 */ /* 0x004fe200078608ff */
[----:B------:R-:W2:Y:S01]  /*1ec0*/  @!P6 LDC.64 R14, c[0x0][0x210] ;  /* 0x00008400ff0eeb82 */ /* 0x000ea20000000a00 */
[----:B------:R-:W-:Y:S01]  /*1ed0*/  @!PT LDS RZ, [RZ] ;  /* 0x00000000fffff984 */ /* 0x000fe20000000800 */
[----:B------:R-:W-:Y:S01]  /*1ee0*/  @!PT LDS RZ, [RZ] ;  /* 0x00000000fffff984 */ /* 0x000fe20000000800 */
[----:B------:R-:W-:Y:S01]  /*1ef0*/  @!PT LDS RZ, [RZ] ;  /* 0x00000000fffff984 */ /* 0x000fe20000000800 */
[----:B------:R-:W-:Y:S01]  /*1f00*/  @!P4 LDGSTS.E.BYPASS.LTC128B.128 [R151], desc[UR10][R46.64] ;  /* 0x000000002e97cfae */ /* 0x000fe2000b901d4a */
[----:B------:R-:W-:Y:S01]  /*1f10*/  @!P6 IMAD R31, R18, 0x2, R31 ;  /* 0x00000002121fe824 */ /* 0x000fe200078e021f */
[----:B------:R-:W-:Y:S01]  /*1f20*/  @!P1 LEA.HI.X R51, R48, R5, R32, 0x1, P3 ;  /* 0x0000000530339211 */ /* 0x000fe200018f0c20 */
[----:B------:R-:W-:Y:S01]  /*1f30*/  @!P2 IMAD R29, R18, 0x2, R29 ;  /* 0x00000002121da824 */ /* 0x000fe200078e021d */
[----:B------:R4:W-:Y:S01]  /*1f40*/  @!P4 LDGSTS.E.BYPASS.LTC128B.128 [R151+0x2000], desc[UR10][R46.64+0x80] ;  /* 0x020000802e97cfae */ /* 0x0009e2000b901d4a */
[----:B------:R-:W-:Y:S01]  /*1f50*/  ISETP.GE.AND P3, PT, R24, R19, PT ;  /* 0x000000131800720c */ /* 0x000fe20003f66270 */
[----:B------:R-:W-:Y:S01]  /*1f60*/  @!P5 IMAD R23, R18, 0x2, R23 ;  /* 0x000000021217d824 */ /* 0x000fe200078e0217 */
[----:B------:R-:W2:Y:S01]  /*1f70*/  @!P2 LDC.64 R4, c[0x0][0x210] ;  /* 0x00008400ff04ab82 */ /* 0x000ea20000000a00 */
[----:B------:R-:W-:Y:S01]  /*1f80*/  @!P1 LDGSTS.E.BYPASS.LTC128B.128 [R39+0x800], desc[UR10][R50.64] ;  /* 0x0080000032279fae */ /* 0x000fe2000b901d4a */
[----:B-1----:R-:W-:-:S03]  /*1f90*/  @!P6 IMAD R32, R41, R12, RZ ;  /* 0x0000000c2920e224 */ /* 0x002fc600078e02ff */
[----:B------:R1:W-:Y:S01]  /*1fa0*/  @!P1 LDGSTS.E.BYPASS.LTC128B.128 [R39+0x2800], desc[UR10][R50.64+0x80] ;  /* 0x0280008032279fae */ /* 0x0003e2000b901d4a */
[----:B------:R-:W-:Y:S01]  /*1fb0*/  IADD3 R104, P1, R16, R35, RZ ;  /* 0x0000002310687210 */ /* 0x000fe20007f3e0ff */
[----:B------:R-:W-:Y:S01]  /*1fc0*/  @!P6 IMAD R32, R30, R13, R32 ;  /* 0x0000000d1e20e224 */ /* 0x000fe200078e0220 */
[----:B------:R-:W-:-:S03]  /*1fd0*/  SHF.R.S32.HI R35, RZ, 0x5, R95 ;  /* 0x00000005ff237819 */ /* 0x000fc6000001145f */
[C---:B------:R-:W-:Y:S01]  /*1fe0*/  IMAD.X R25, R17.reuse, 0x1, R25, P1 ;  /* 0x0000000111197824 */ /* 0x040fe200008e0619 */
[----:B------:R-:W-:Y:S01]  /*1ff0*/  ISETP.GE.AND P1, PT, R22, R19, PT ;  /* 0x000000131600720c */ /* 0x000fe20003f26270 */
[----:B------:R-:W-:-:S04]  /*2000*/  IMAD R17, R17, R8, RZ ;  /* 0x0000000811117224 */ /* 0x000fc800078e02ff */
[----:B------:R-:W-:Y:S02]  /*2010*/  IMAD R158, R16, R9, R17 ;  /* 0x00000009109e7224 */ /* 0x000fe400078e0211 */
[----:B------:R-:W1:Y:S02]  /*2020*/  @!P3 S2R R17, SR_CgaCtaId ;  /* 0x000000000011b919 */ /* 0x000e640000008800 */
[----:B------:R-:W-:Y:S02]  /*2030*/  IMAD.IADD R158, R37, 0x1, R158 ;  /* 0x00000001259e7824 */ /* 0x000fe400078e029e */
[----:B----4-:R-:W-:Y:S02]  /*2040*/  @!P6 IMAD.MOV.U32 R46, RZ, RZ, R38 ;  /* 0x000000ffff2ee224 */ /* 0x010fe400078e0026 */
[--C-:B------:R-:W-:Y:S02]  /*2050*/  @!P6 IMAD.MOV.U32 R47, RZ, RZ, R45.reuse ;  /* 0x000000ffff2fe224 */ /* 0x100fe400078e002d */
[----:B---3--:R-:W-:-:S04]  /*2060*/  @!P2 IMAD.WIDE.U32 R44, R28, R10, R44 ;  /* 0x0000000a1c2ca225 */ /* 0x008fc800078e002c */
[----:B------:R-:W-:Y:S02]  /*2070*/  @!P6 IMAD.WIDE.U32 R46, R30, R12, R46 ;  /* 0x0000000c1e2ee225 */ /* 0x000fe400078e002e */
[----:B------:R-:W3:Y:S02]  /*2080*/  @!P5 LDC.64 R12, c[0x0][0x218] ;  /* 0x00008600ff0cdb82 */ /* 0x000ee40000000a00 */
[----:B------:R-:W-:Y:S01]  /*2090*/  @!P2 IMAD R30, R43, R10, RZ ;  /* 0x0000000a2b1ea224 */ /* 0x000fe200078e02ff */
[----:B--2---:R-:W-:Y:S01]  /*20a0*/  @!P6 LEA R14, P4, R46, R14, 0x1 ;  /* 0x0000000e2e0ee211 */ /* 0x004fe200078808ff */
[----:B------:R-:W-:Y:S02]  /*20b0*/  @!P6 IMAD.IADD R32, R47, 0x1, R32 ;  /* 0x000000012f20e824 */ /* 0x000fe400078e0220 */
[----:B------:R-:W-:Y:S02]  /*20c0*/  @!P2 IMAD R30, R28, R11, R30 ;  /* 0x0000000b1c1ea224 */ /* 0x000fe400078e021e */
[----:B------:R-:W2:Y:S01]  /*20d0*/  @!P3 LDC.64 R10, c[0x0][0x218] ;  /* 0x00008600ff0abb82 */ /* 0x000ea20000000a00 */
[----:B------:R-:W-:Y:S01]  /*20e0*/  @!P6 LEA.HI.X R15, R46, R15, R32, 0x1, P4 ;  /* 0x0000000f2e0fe211 */ /* 0x000fe200020f0c20 */
[----:B------:R-:W-:Y:S01]  /*20f0*/  @!P2 IMAD.IADD R30, R45, 0x1, R30 ;  /* 0x000000012d1ea824 */ /* 0x000fe200078e021e */
[----:B------:R-:W-:Y:S01]  /*2100*/  @!P2 LEA R38, P4, R44, R4, 0x1 ;  /* 0x000000042c26a211 */ /* 0x000fe200078808ff */
[----:B------:R-:W-:-:S02]  /*2110*/  IMAD.WIDE.U32 R42, R8, 0x20, RZ ;  /* 0x00000020082a7825 */ /* 0x000fc400078e00ff */
[----:B------:R-:W-:Y:S01]  /*2120*/  @!P6 LDGSTS.E.BYPASS.LTC128B.128 [R31+0x1000], desc[UR10][R14.64] ;  /* 0x010000000e1fefae */ /* 0x000fe2000b901d4a */
[----:B-1----:R-:W-:Y:S02]  /*2130*/  @!P2 LEA.HI.X R39, R44, R5, R30, 0x1, P4 ;  /* 0x000000052c27a211 */ /* 0x002fe400020f0c1e */
[----:B------:R-:W1:Y:S01]  /*2140*/  @!P1 LDC.64 R4, c[0x0][0x218] ;  /* 0x00008600ff049b82 */ /* 0x000e620000000a00 */
[----:B------:R4:W-:Y:S01]  /*2150*/  @!P6 LDGSTS.E.BYPASS.LTC128B.128 [R31+0x3000], desc[UR10][R14.64+0x80] ;  /* 0x030000800e1fefae */ /* 0x0009e2000b901d4a */
[----:B------:R-:W-:-:S03]  /*2160*/  ISETP.GE.AND P6, PT, R20, R19, PT ;  /* 0x000000131400720c */ /* 0x000fc60003fc6270 */
[----:B------:R-:W-:Y:S01]  /*2170*/  @!P2 LDGSTS.E.BYPASS.LTC128B.128 [R29+0x1800], desc[UR10][R38.64] ;  /* 0x01800000261dafae */ /* 0x000fe2000b901d4a */
[----:B---3--:R-:W-:-:S03]  /*2180*/  @!P5 LEA R36, P4, R103, R12, 0x1 ;  /* 0x0000000c6724d211 */ /* 0x008fc600078808ff */
[----:B------:R3:W-:Y:S01]  /*2190*/  @!P2 LDGSTS.E.BYPASS.LTC128B.128 [R29+0x3800], desc[UR10][R38.64+0x80] ;  /* 0x03800080261dafae */ /* 0x0007e2000b901d4a */
[C---:B------:R-:W-:Y:S02]  /*21a0*/  @!P3 LEA R12, P2, R8.reuse, R103, 0x4 ;  /* 0x00000067080cb211 */ /* 0x040fe400078420ff */
[----:B------:R-:W-:Y:S02]  /*21b0*/  @!P5 LEA.HI.X R37, R103, R13, R158, 0x1, P4 ;  /* 0x0000000d6725d211 */ /* 0x000fe400020f0c9e */
[----:B------:R-:W-:Y:S02]  /*21c0*/  @!P3 LEA.HI.X R13, R8, R158, R9, 0x4, P2 ;  /* 0x0000009e080db211 */ /* 0x000fe400010f2409 */
[C---:B--2---:R-:W-:Y:S01]  /*21d0*/  @!P3 LEA R40, P4, R12.reuse, R10, 0x1 ;  /* 0x0000000a0c28b211 */ /* 0x044fe200078808ff */
[----:B------:R-:W-:Y:S01]  /*21e0*/  @!P5 LDGSTS.E.BYPASS.LTC128B.128 [R23+0x4000], desc[UR10][R36.64] ;  /* 0x040000002417dfae */ /* 0x000fe2000b901d4a */
[----:B------:R-:W-:Y:S02]  /*21f0*/  @!P3 MOV R10, 0x400 ;  /* 0x00000400000ab802 */ /* 0x000fe40000000f00 */
[----:B------:R-:W-:Y:S01]  /*2200*/  @!P3 LEA.HI.X R41, R12, R11, R13, 0x1, P4 ;  /* 0x0000000b0c29b211 */ /* 0x000fe200020f0c0d */
[----:B------:R-:W-:Y:S01]  /*2210*/  @!P5 LDGSTS.E.BYPASS.LTC128B.128 [R23+0x6000], desc[UR10][R36.64+0x80] ;  /* 0x060000802417dfae */ /* 0x000fe2000b901d4a */
[----:B------:R-:W-:-:S02]  /*2220*/  @!P3 LEA R17, R17, R10, 0x18 ;  /* 0x0000000a1111b211 */ /* 0x000fc400078ec0ff */
[-C--:B------:R-:W-:Y:S01]  /*2230*/  ISETP.GE.AND P4, PT, R24, R19.reuse, PT ;  /* 0x000000131800720c */ /* 0x080fe20003f86270 */
[----:B------:R-:W2:Y:S01]  /*2240*/  @!P1 S2R R13, SR_CgaCtaId ;  /* 0x00000000000d9919 */ /* 0x000ea20000008800 */
[----:B------:R-:W-:Y:S01]  /*2250*/  ISETP.GE.AND P5, PT, R16, R19, PT ;  /* 0x000000131000720c */ /* 0x000fe20003fa6270 */
[----:B------:R-:W-:Y:S01]  /*2260*/  @!P3 IMAD R17, R18, 0x2, R17 ;  /* 0x000000021211b824 */ /* 0x000fe200078e0211 */
[----:B----4-:R-:W-:Y:S01]  /*2270*/  @!P1 IADD3 R14, P2, R103, R42, RZ ;  /* 0x0000002a670e9210 */ /* 0x010fe20007f5e0ff */
[----:B------:R-:W-:Y:S01]  /*2280*/  IMAD.SHL.U32 R15, R9, 0x20, RZ ;  /* 0x00000020090f7824 */ /* 0x000fe200078e00ff */
[----:B------:R-:W4:Y:S01]  /*2290*/  @!P6 S2R R12, SR_CgaCtaId ;  /* 0x00000000000ce919 */ /* 0x000f220000008800 */
[----:B------:R-:W-:-:S03]  /*22a0*/  IMAD.SHL.U32 R16, R16, 0x8, RZ ;  /* 0x0000000810107824 */ /* 0x000fc600078e00ff */
[----:B------:R-:W-:Y:S01]  /*22b0*/  @!P1 IADD3.X R15, R158, R43, R15, P2, !PT ;  /* 0x0000002b9e0f9210 */ /* 0x000fe200017fe40f */
[----:B------:R-:W-:Y:S01]  /*22c0*/  @!P3 LDGSTS.E.BYPASS.LTC128B.128 [R17+0x4800], desc[UR10][R40.64] ;  /* 0x048000002811bfae */ /* 0x000fe2000b901d4a */
[----:B-1----:R-:W-:Y:S02]  /*22d0*/  @!P1 LEA R28, P2, R14, R4, 0x1 ;  /* 0x000000040e1c9211 */ /* 0x002fe400078408ff */
[----:B------:R-:W-:Y:S01]  /*22e0*/  LEA.HI R4, R6, R33, RZ, 0x4 ;  /* 0x0000002106047211 */ /* 0x000fe200078f20ff */
[----:B------:R1:W-:Y:S01]  /*22f0*/  @!P3 LDGSTS.E.BYPASS.LTC128B.128 [R17+0x6800], desc[UR10][R40.64+0x80] ;  /* 0x068000802811bfae */ /* 0x0003e2000b901d4a */
[----:B---3--:R-:W-:Y:S02]  /*2300*/  @!P1 LEA.HI.X R29, R14, R5, R15, 0x1, P2 ;  /* 0x000000050e1d9211 */ /* 0x008fe400010f0c0f */
[----:B------:R-:W-:Y:S02]  /*2310*/  LOP3.LUT R10, R4, 0xfffffff0, RZ, 0xc0, !PT ;  /* 0xfffffff0040a7812 */ /* 0x000fe400078ec0ff */
[----:B------:R-:W-:Y:S01]  /*2320*/  SHF.R.S32.HI R15, RZ, 0x4, R4 ;  /* 0x00000004ff0f7819 */ /* 0x000fe20000011404 */
[----:B------:R-:W-:Y:S01]  /*2330*/  IMAD R4, R21, UR6, RZ ;  /* 0x0000000615047c24 */ /* 0x000fe2000f8e02ff */
[-C--:B------:R-:W-:Y:S01]  /*2340*/  ISETP.GE.AND P3, PT, R22, R19.reuse, PT ;  /* 0x000000131600720c */ /* 0x080fe20003f66270 */
[----:B------:R-:W-:Y:S01]  /*2350*/  @!P6 IMAD.MOV.U32 R21, RZ, RZ, R158 ;  /* 0x000000ffff15e224 */ /* 0x000fe200078e009e */
[----:B------:R-:W-:Y:S01]  /*2360*/  ISETP.GE.AND P2, PT, R20, R19, PT ;  /* 0x000000131400720c */ /* 0x000fe20003f46270 */
[----:B------:R-:W-:Y:S01]  /*2370*/  IMAD.IADD R19, R33, 0x1, -R10 ;  /* 0x0000000121137824 */ /* 0x000fe200078e0a0a */
[----:B------:R-:W-:Y:S01]  /*2380*/  LEA.HI R20, R15, R15, RZ, 0x1 ;  /* 0x0000000f0f147211 */ /* 0x000fe200078f08ff */
[----:B------:R-:W3:Y:S01]  /*2390*/  LDC.64 R10, c[0x0][0x250] ;  /* 0x00009400ff0a7b82 */ /* 0x000ee20000000a00 */
[----:B------:R-:W-:-:S02]  /*23a0*/  @!P1 MOV R22, 0x400 ;  /* 0x0000040000169802 */ /* 0x000fc40000000f00 */
[----:B------:R-:W-:Y:S02]  /*23b0*/  SHF.R.S32.HI R14, RZ, 0x1f, R19 ;  /* 0x0000001fff0e7819 */ /* 0x000fe40000011413 */
[----:B------:R-:W-:Y:S02]  /*23c0*/  LOP3.LUT R20, R20, 0xfffffffe, RZ, 0xc0, !PT ;  /* 0xfffffffe14147812 */ /* 0x000fe400078ec0ff */
[----:B------:R-:W-:Y:S02]  /*23d0*/  LEA.HI R14, R14, R19, RZ, 0x3 ;  /* 0x000000130e0e7211 */ /* 0x000fe400078f18ff */
[----:B------:R-:W-:Y:S02]  /*23e0*/  IADD3 R15, R15, -R20, RZ ;  /* 0x800000140f0f7210 */ /* 0x000fe40007ffe0ff */
[C---:B------:R-:W-:Y:S01]  /*23f0*/  LOP3.LUT R20, R14.reuse, 0xfffffff8, RZ, 0xc0, !PT ;  /* 0xfffffff80e147812 */ /* 0x040fe200078ec0ff */
[----:B------:R-:W-:Y:S02]  /*2400*/  IMAD.SHL.U32 R6, R14, 0x40, RZ ;  /* 0x000000400e067824 */ /* 0x000fe400078e00ff */
[----:B-1----:R-:W-:Y:S01]  /*2410*/  IMAD R17, R3, UR7, R4 ;  /* 0x0000000703117c24 */ /* 0x002fe2000f8e0204 */
[----:B------:R-:W-:Y:S01]  /*2420*/  @!P6 MOV R3, 0x400 ;  /* 0x000004000003e802 */ /* 0x000fe20000000f00 */
[----:B------:R-:W1:Y:S01]  /*2430*/  @!P6 LDC.64 R4, c[0x0][0x218] ;  /* 0x00008600ff04eb82 */ /* 0x000e620000000a00 */
[----:B------:R-:W-:Y:S01]  /*2440*/  LOP3.LUT R6, R6, 0xfffffe00, RZ, 0xc0, !PT ;  /* 0xfffffe0006067812 */ /* 0x000fe200078ec0ff */
[----:B------:R-:W-:Y:S01]  /*2450*/  IMAD.IADD R27, R27, 0x1, R17 ;  /* 0x000000011b1b7824 */ /* 0x000fe200078e0211 */
[----:B--2---:R-:W-:-:S02]  /*2460*/  @!P1 LEA R17, R13, R22, 0x18 ;  /* 0x000000160d119211 */ /* 0x004fc400078ec0ff */
[----:B----4-:R-:W-:Y:S01]  /*2470*/  @!P6 LEA R13, R12, R3, 0x18 ;  /* 0x000000030c0de211 */ /* 0x010fe200078ec0ff */
[----:B------:R-:W-:Y:S02]  /*2480*/  IMAD.SHL.U32 R12, R0, 0x40, RZ ;  /* 0x00000040000c7824 */ /* 0x000fe400078e00ff */
[----:B------:R-:W-:Y:S02]  /*2490*/  IMAD.IADD R3, R19, 0x1, -R20 ;  /* 0x0000000113037824 */ /* 0x000fe400078e0a14 */
[----:B------:R-:W-:Y:S01]  /*24a0*/  @!P6 IMAD.MOV.U32 R20, RZ, RZ, R103 ;  /* 0x000000ffff14e224 */ /* 0x000fe200078e0067 */
[----:B------:R-:W-:Y:S01]  /*24b0*/  LOP3.LUT R19, R12, 0x1c0, RZ, 0xc0, !PT ;  /* 0x000001c00c137812 */ /* 0x000fe200078ec0ff */
[----:B------:R-:W-:Y:S02]  /*24c0*/  @!P1 IMAD R17, R18, 0x2, R17 ;  /* 0x0000000212119824 */ /* 0x000fe400078e0211 */
[----:B------:R-:W-:Y:S01]  /*24d0*/  @!P6 IMAD R12, R9, 0x30, RZ ;  /* 0x00000030090ce824 */ /* 0x000fe200078e02ff */
[----:B------:R-:W-:Y:S01]  /*24e0*/  LOP3.LUT R16, R19, 0x8, R16, 0xf8, !PT ;  /* 0x0000000813107812 */ /* 0x000fe200078ef810 */
[----:B------:R-:W-:Y:S01]  /*24f0*/  @!P6 IMAD.WIDE.U32 R20, R8, 0x30, R20 ;  /* 0x000000300814e825 */ /* 0x000fe200078e0014 */
[----:B------:R-:W-:Y:S01]  /*2500*/  @!P1 LDGSTS.E.BYPASS.LTC128B.128 [R17+0x5000], desc[UR10][R28.64] ;  /* 0x050000001c119fae */ /* 0x000fe2000b901d4a */
[----:B------:R-:W-:-:S02]  /*2510*/  SHF.R.U32.HI R19, RZ, 0x3, R19 ;  /* 0x00000003ff137819 */ /* 0x000fc40000011613 */
[----:B------:R-:W-:Y:S01]  /*2520*/  @!P6 IMAD.IADD R12, R21, 0x1, R12 ;  /* 0x00000001150ce824 */ /* 0x000fe200078e020c */
[----:B------:R2:W-:Y:S01]  /*2530*/  @!P1 LDGSTS.E.BYPASS.LTC128B.128 [R17+0x7000], desc[UR10][R28.64+0x80] ;  /* 0x070000801c119fae */ /* 0x0005e2000b901d4a */
[----:B------:R-:W-:Y:S01]  /*2540*/  @!P6 IMAD R21, R18, 0x2, R13 ;  /* 0x000000021215e824 */ /* 0x000fe200078e020d */
[----:B------:R-:W-:Y:S01]  /*2550*/  LOP3.LUT R16, R16, R19, RZ, 0x3c, !PT ;  /* 0x0000001310107212 */ /* 0x000fe200078e3cff */
[----:B---3--:R-:W-:Y:S01]  /*2560*/  IMAD R25, R25, R10, RZ ;  /* 0x0000000a19197224 */ /* 0x008fe200078e02ff */
[----:B-1----:R-:W-:-:S03]  /*2570*/  @!P6 LEA R4, P1, R20, R4, 0x1 ;  /* 0x000000041404e211 */ /* 0x002fc600078208ff */
[----:B------:R-:W-:Y:S01]  /*2580*/  IMAD R25, R104, R11, R25 ;  /* 0x0000000b68197224 */ /* 0x000fe200078e0219 */
[----:B------:R-:W-:Y:S01]  /*2590*/  @!P6 LEA.HI.X R5, R20, R5, R12, 0x1, P1 ;  /* 0x000000051405e211 */ /* 0x000fe200008f0c0c */
[----:B------:R-:W-:-:S04]  /*25a0*/  IMAD.WIDE.U32 R104, R104, R10, R26 ;  /* 0x0000000a68687225 */ /* 0x000fc800078e001a */
[----:B------:R-:W-:Y:S01]  /*25b0*/  @!P6 LDGSTS.E.BYPASS.LTC128B.128 [R21+0x5800], desc[UR10][R4.64] ;  /* 0x058000000415efae */ /* 0x000fe2000b901d4a */
[----:B------:R-:W-:Y:S01]  /*25c0*/  IMAD.IADD R32, R105, 0x1, R25 ;  /* 0x0000000169207824 */ /* 0x000fe200078e0219 */
[C---:B------:R-:W-:Y:S01]  /*25d0*/  LEA R148, P1, R104.reuse, UR8, 0x1 ;  /* 0x0000000868947c11 */ /* 0x040fe2000f8208ff */
[C---:B------:R-:W-:Y:S01]  /*25e0*/  IMAD R144, R15.reuse, 0x200, R16 ;  /* 0x000002000f907824 */ /* 0x040fe200078e0210 */
[----:B------:R1:W-:Y:S01]  /*25f0*/  @!P6 LDGSTS.E.BYPASS.LTC128B.128 [R21+0x7800], desc[UR10][R4.64+0x80] ;  /* 0x078000800415efae */ /* 0x0003e2000b901d4a */
[----:B------:R-:W-:Y:S01]  /*2600*/  IMAD.SHL.U32 R16, R15, 0x8, RZ ;  /* 0x000000080f107824 */ /* 0x000fe200078e00ff */
[----:B------:R-:W-:Y:S01]  /*2610*/  LEA.HI.X R149, R104, UR9, R32, 0x1, P1 ;  /* 0x0000000968957c11 */ /* 0x000fe200088f0c20 */
[----:B------:R-:W-:Y:S01]  /*2620*/  IMAD.WIDE.U32 R12, R10, 0x20, RZ ;  /* 0x000000200a0c7825 */ /* 0x000fe200078e00ff */
[----:B------:R-:W0:Y:S01]  /*2630*/  LDGDEPBAR ;  /* 0x00000000000079af */ /* 0x000e220000000000 */
[----:B------:R-:W-:Y:S02]  /*2640*/  LEA R144, R144, UR4, 0x1 ;  /* 0x0000000490907c11 */ /* 0x000fe4000f8e08ff */
[----:B------:R-:W-:Y:S01]  /*2650*/  @!P2 IMAD.WIDE.U32 R18, R10, 0x60, R148 ;  /* 0x000000600a12a825 */ /* 0x000fe200078e0094 */
[----:B------:R-:W-:-:S03]  /*2660*/  @!P4 IADD3 R12, P1, R148, R12, RZ ;  /* 0x0000000c940cc210 */ /* 0x000fc60007f3e0ff */
[----:B--2---:R-:W-:Y:S02]  /*2670*/  IMAD.SHL.U32 R17, R3, 0x40, RZ ;  /* 0x0000004003117824 */ /* 0x004fe400078e00ff */
[----:B------:R-:W-:-:S03]  /*2680*/  VIADD R142, R144, 0x4020 ;  /* 0x00004020908e7836 */ /* 0x000fc60000000000 */
[----:B------:R-:W-:Y:S01]  /*2690*/  LOP3.LUT R15, R17, 0x1c0, RZ, 0xc0, !PT ;  /* 0x000001c0110f7812 */ /* 0x000fe200078ec0ff */
[----:B------:R-:W-:-:S03]  /*26a0*/  @!P2 IMAD R17, R11, 0x60, RZ ;  /* 0x000000600b11a824 */ /* 0x000fc600078e02ff */
[----:B------:R-:W-:Y:S01]  /*26b0*/  LOP3.LUT R16, R15, 0x8, R16, 0xf8, !PT ;  /* 0x000000080f107812 */ /* 0x000fe200078ef810 */
[----:B------:R-:W-:Y:S01]  /*26c0*/  @!P2 IMAD.IADD R17, R19, 0x1, R17 ;  /* 0x000000011311a824 */ /* 0x000fe200078e0211 */
[----:B-1----:R-:W-:Y:S01]  /*26d0*/  SHF.R.U32.HI R5, RZ, 0x3, R15 ;  /* 0x00000003ff057819 */ /* 0x002fe2000001160f */
[----:B------:R-:W-:-:S04]  /*26e0*/  DEPBAR.LE SB0, 0x0 ;  /* 0x000080000000791a */ /* 0x000fc80000000000 */
[----:B------:R-:W-:Y:S01]  /*26f0*/  BAR.SYNC.DEFER_BLOCKING 0x0 ;  /* 0x0000000000007b1d */ /* 0x000fe20000010000 */
[----:B------:R-:W-:Y:S01]  /*2700*/  IMAD.SHL.U32 R4, R11, 0x20, RZ ;  /* 0x000000200b047824 */ /* 0x000fe200078e00ff */
[----:B------:R-:W-:Y:S01]  /*2710*/  LOP3.LUT R5, R16, R5, RZ, 0x3c, !PT ;  /* 0x0000000510057212 */ /* 0x000fe200078e3cff */
[----:B------:R-:W-:-:S03]  /*2720*/  @!P2 IMAD.MOV.U32 R16, RZ, RZ, R18 ;  /* 0x000000ffff10a224 */ /* 0x000fc600078e0012 */
[----:B------:R-:W-:Y:S01]  /*2730*/  @!P4 IADD3.X R13, R149, R13, R4, P1, !PT ;  /* 0x0000000d950dc210 */ /* 0x000fe20000ffe404 */
[C---:B------:R-:W-:Y:S01]  /*2740*/  IMAD R4, R35.reuse, 0x400, R6 ;  /* 0x0000040023047824 */ /* 0x040fe200078e0206 */
[C---:B------:R-:W-:Y:S01]  /*2750*/  @!P3 LEA R18, P1, R10.reuse, R148, 0x6 ;  /* 0x000000940a12b211 */ /* 0x040fe200078230ff */
[----:B------:R-:W-:Y:S02]  /*2760*/  IMAD R35, R35, 0x10, R93 ;  /* 0x0000001023237824 */ /* 0x000fe400078e025d */
[C---:B------:R-:W-:Y:S01]  /*2770*/  IMAD.IADD R145, R5.reuse, 0x1, R4 ;  /* 0x0000000105917824 */ /* 0x040fe200078e0204 */
[----:B------:R-:W-:Y:S01]  /*2780*/  @!P3 LEA.HI.X R19, R10, R149, R11, 0x6, P1 ;  /* 0x000000950a13b211 */ /* 0x000fe200008f340b */
[----:B------:R-:W-:Y:S01]  /*2790*/  IMAD.MOV.U32 R4, RZ, RZ, 0x10 ;  /* 0x00000010ff047424 */ /* 0x000fe200078e00ff */
[----:B------:R-:W-:Y:S02]  /*27a0*/  LOP3.LUT R5, R5, R6, RZ, 0xfc, !PT ;  /* 0x0000000605057212 */ /* 0x000fe400078efcff */
[----:B------:R-:W-:Y:S01]  /*27b0*/  LEA R145, R145, UR4, 0x1 ;  /* 0x0000000491917c11 */ /* 0x000fe2000f8e08ff */
        /* <DEDUP_REMOVED lines=33> */
[----:B-1----:R-:W2:Y:S01]  /*29d0*/  LDSM.16.M88.4 R12, [R144+0x4000] ;  /* 0x00400000900c783b */ /* 0x002ea20000000200 */
[----:B------:R-:W-:Y:S01]  /*29e0*/  @P3 VIADD R142, R3, 0xffffffe0 ;  /* 0xffffffe0038e3836 */ /* 0x000fe20000000000 */
[----:B------:R-:W-:Y:S01]  /*29f0*/  LOP3.LUT P1, RZ, R0, 0x4, RZ, 0xc0, !PT ;  /* 0x0000000400ff7812 */ /* 0x000fe2000782c0ff */
[----:B------:R-:W-:Y:S01]  /*2a00*/  IMAD R143, R4, 0x2, R145 ;  /* 0x00000002048f7824 */ /* 0x000fe200078e0291 */
[----:B------:R-:W1:Y:S01]  /*2a10*/  LDSM.16.M88.4 R48, [R144+0x5000] ;  /* 0x005000009030783b */ /* 0x000e620000000200 */
[----:B------:R-:W-:-:S02]  /*2a20*/  IMAD.MOV.U32 R3, RZ, RZ, 0x20 ;  /* 0x00000020ff037424 */ /* 0x000fc400078e00ff */
[C---:B------:R-:W-:Y:S01]  /*2a30*/  VIADD R134, R142.reuse, 0x800 ;  /* 0x000008008e867836 */ /* 0x040fe20000000000 */
[----:B------:R-:W-:Y:S01]  /*2a40*/  LDSM.16.M88.4 R64, [R143] ;  /* 0x000000008f40783b */ /* 0x000fe20000000200 */
[C---:B------:R-:W-:Y:S01]  /*2a50*/  VIADD R133, R142.reuse, 0x1000 ;  /* 0x000010008e857836 */ /* 0x040fe20000000000 */
[C---:B------:R-:W-:Y:S01]  /*2a60*/  SEL R0, R3.reuse, 0xffffffe0, !P2 ;  /* 0xffffffe003007807 */ /* 0x040fe20005000000 */
[C---:B------:R-:W-:Y:S01]  /*2a70*/  VIADD R132, R142.reuse, 0x1800 ;  /* 0x000018008e847836 */ /* 0x040fe20000000000 */
[----:B------:R-:W3:Y:S01]  /*2a80*/  LDSM.16.M88.4 R20, [R142] ;  /* 0x000000008e14783b */ /* 0x000ee20000000200 */
[----:B------:R-:W-:Y:S01]  /*2a90*/  SEL R3, R3, 0xffffffe0, !P1 ;  /* 0xffffffe003037807 */ /* 0x000fe20004800000 */
[----:B------:R-:W-:Y:S01]  /*2aa0*/  VIADD R130, R142, 0x2000 ;  /* 0x000020008e827836 */ /* 0x000fe20000000000 */
[----:B------:R-:W-:Y:S01]  /*2ab0*/  ISETP.GT.AND P2, PT, R150, R147, PT ;  /* 0x000000939600720c */ /* 0x000fe20003f44270 */
[----:B------:R-:W4:Y:S01]  /*2ac0*/  LDSM.16.M88.4 R80, [R144+0x4800] ;  /* 0x004800009050783b */ /* 0x000f220000000200 */
[----:B------:R-:W-:-:S02]  /*2ad0*/  IMAD R141, R0, 0x2, R145 ;  /* 0x00000002008d7824 */ /* 0x000fc400078e0291 */
[C---:B------:R-:W-:Y:S01]  /*2ae0*/  IMAD R138, R3.reuse, 0x2, R144 ;  /* 0x00000002038a7824 */ /* 0x040fe200078e0290 */
[----:B------:R-:W4:Y:S01]  /*2af0*/  LDSM.16.M88.4 R72, [R144+0x5800] ;  /* 0x005800009048783b */ /* 0x000f220000000200 */
[----:B------:R-:W-:Y:S02]  /*2b00*/  IMAD R140, R0, 0x2, R143 ;  /* 0x00000002008c7824 */ /* 0x000fe400078e028f */
[----:B------:R-:W-:Y:S01]  /*2b10*/  IMAD R131, R3, 0x2, R142 ;  /* 0x0000000203837824 */ /* 0x000fe200078e028e */
[----:B------:R-:W4:Y:S01]  /*2b20*/  LDSM.16.M88.4 R60, [R142+0x1000] ;  /* 0x001000008e3c783b */ /* 0x000f220000000200 */
[C---:B------:R-:W-:Y:S02]  /*2b30*/  VIADD R129, R142.reuse, 0x2800 ;  /* 0x000028008e817836 */ /* 0x040fe40000000000 */
[C---:B------:R-:W-:Y:S01]  /*2b40*/  VIADD R128, R142.reuse, 0x3000 ;  /* 0x000030008e807836 */ /* 0x040fe20000000000 */
[----:B------:R-:W-:Y:S01]  /*2b50*/  LDSM.16.M88.4 R36, [R141] ;  /* 0x000000008d24783b */ /* 0x000fe20000000200 */
[----:B------:R-:W3:Y:S01]  /*2b60*/  @!P2 LDC.64 R100, c[0x0][0x218] ;  /* 0x00008600ff64ab82 */ /* 0x000ee20000000a00 */
[----:B------:R-:W-:-:S02]  /*2b70*/  VIADD R102, R142, 0x3800 ;  /* 0x000038008e667836 */ /* 0x000fc40000000000 */
[----:B------:R-:W4:Y:S04]  /*2b80*/  LDSM.16.M88.4 R28, [R138+0x4000] ;  /* 0x004000008a1c783b */ /* 0x000f280000000200 */
[----:B------:R-:W4:Y:S01]  /*2b90*/  LDSM.16.M88.4 R68, [R142+0x800] ;  /* 0x000800008e44783b */ /* 0x000f220000000200 */
[C---:B--2---:R-:W-:Y:S03]  /*2ba0*/  HMMA.16816.F32 R16, R40.reuse, R12, RZ ;  /* 0x0000000c2810723c */ /* 0x044fe600000018ff */
[----:B------:R-:W2:Y:S04]  /*2bb0*/  LDSM.16.M88.4 R56, [R142+0x1800] ;  /* 0x001800008e38783b */ /* 0x000ea80000000200 */
[----:B------:R-:W-:Y:S01]  /*2bc0*/  LDSM.16.M88.4 R24, [R138+0x4800] ;  /* 0x004800008a18783b */ /* 0x000fe20000000200 */
[C---:B------:R-:W-:Y:S03]  /*2bd0*/  HMMA.16816.F32 R12, R40.reuse, R14, RZ ;  /* 0x0000000e280c723c */ /* 0x040fe600000018ff */
[----:B------:R-:W-:Y:S03]  /*2be0*/  LDSM.16.M88.4 R88, [R138+0x5800] ;  /* 0x005800008a58783b */ /* 0x000fe60000000200 */
[----:B-1----:R-:W-:Y:S01]  /*2bf0*/  HMMA.16816.F32 R52, R40, R48, RZ ;  /* 0x000000302834723c */ /* 0x002fe200000018ff */
[----:B------:R-:W-:Y:S01]  /*2c00*/  LDSM.16.M88.4 R76, [R140] ;  /* 0x000000008c4c783b */ /* 0x000fe20000000200 */
[----:B---3--:R-:W-:-:S03]  /*2c10*/  @!P2 LEA R156, P1, R103, R100, 0x1 ;  /* 0x00000064679ca211 */ /* 0x008fc600078208ff */
[----:B------:R-:W0:Y:S01]  /*2c20*/  LDGDEPBAR ;  /* 0x00000000000079af */ /* 0x000e220000000000 */
[----:B------:R-:W-:Y:S01]  /*2c30*/  HMMA.16816.F32 R48, R40, R50, RZ ;  /* 0x000000322830723c */ /* 0x000fe200000018ff */
[----:B------:R-:W-:-:S05]  /*2c40*/  @!P2 LEA.HI.X R157, R103, R101, R158, 0x1, P1 ;  /* 0x00000065679da211 */ /* 0x000fca00008f0c9e */
[C---:B------:R-:W-:Y:S06]  /*2c50*/  HMMA.16816.F32 R16, R64.reuse, R20, R16 ;  /* 0x000000144010723c */ /* 0x040fec0000001810 */
[----:B------:R-:W-:Y:S01]  /*2c60*/  HMMA.16816.F32 R12, R64, R22, R12 ;  /* 0x00000016400c723c */ /* 0x000fe2000000180c */
[----:B------:R-:W1:Y:S05]  /*2c70*/  LDSM.16.M88.4 R20, [R138+0x5000] ;  /* 0x005000008a14783b */ /* 0x000e6a0000000200 */
[C---:B----4-:R-:W-:Y:S06]  /*2c80*/  HMMA.16816.F32 R84, R40.reuse, R80, RZ ;  /* 0x000000502854723c */ /* 0x050fec00000018ff */
[C---:B------:R-:W-:Y:S06]  /*2c90*/  HMMA.16816.F32 R80, R40.reuse, R82, RZ ;  /* 0x000000522850723c */ /* 0x040fec00000018ff */
[C---:B------:R-:W-:Y:S06]  /*2ca0*/  HMMA.16816.F32 R44, R40.reuse, R72, RZ ;  /* 0x00000048282c723c */ /* 0x040fec00000018ff */
[----:B------:R-:W-:Y:S01]  /*2cb0*/  HMMA.16816.F32 R40, R40, R74, RZ ;  /* 0x0000004a2828723c */ /* 0x000fe200000018ff */
[----:B------:R-:W3:Y:S05]  /*2cc0*/  LDSM.16.M88.4 R72, [R131] ;  /* 0x000000008348783b */ /* 0x000eea0000000200 */
[C---:B------:R-:W-:Y:S06]  /*2cd0*/  HMMA.16816.F32 R52, R64.reuse, R60, R52 ;  /* 0x0000003c4034723c */ /* 0x040fec0000001834 */
[----:B------:R-:W-:Y:S01]  /*2ce0*/  HMMA.16816.F32 R48, R64, R62, R48 ;  /* 0x0000003e4030723c */ /* 0x000fe20000001830 */
[----:B------:R-:W-:Y:S05]  /*2cf0*/  LDSM.16.M88.4 R60, [R145+0x2000] ;  /* 0x00200000913c783b */ /* 0x000fea0000000200 */
[C---:B------:R-:W-:Y:S06]  /*2d00*/  HMMA.16816.F32 R16, R36.reuse, R28, R16 ;  /* 0x0000001c2410723c */ /* 0x040fec0000001810 */
[----:B------:R-:W-:Y:S01]  /*2d10*/  HMMA.16816.F32 R12, R36, R30, R12 ;  /* 0x0000001e240c723c */ /* 0x000fe2000000180c */
[----:B------:R-:W4:Y:S05]  /*2d20*/  LDSM.16.M88.4 R28, [R131+0x1000] ;  /* 0x00100000831c783b */ /* 0x000f2a0000000200 */
[C---:B------:R-:W-:Y:S06]  /*2d30*/  HMMA.16816.F32 R84, R64.reuse, R68, R84 ;  /* 0x000000444054723c */ /* 0x040fec0000001854 */
[C---:B------:R-:W-:Y:S01]  /*2d40*/  HMMA.16816.F32 R80, R64.reuse, R70, R80 ;  /* 0x000000464050723c */ /* 0x040fe20000001850 */
[----:B------:R-:W4:Y:S05]  /*2d50*/  LDSM.16.M88.4 R68, [R131+0x800] ;  /* 0x000800008344783b */ /* 0x000f2a0000000200 */
[C---:B--2---:R-:W-:Y:S06]  /*2d60*/  HMMA.16816.F32 R44, R64.reuse, R56, R44 ;  /* 0x00000038402c723c */ /* 0x044fec000000182c */
[----:B------:R-:W-:Y:S01]  /*2d70*/  HMMA.16816.F32 R40, R64, R58, R40 ;  /* 0x0000003a4028723c */ /* 0x000fe20000001828 */
[----:B------:R-:W2:Y:S04]  /*2d80*/  LDSM.16.M88.4 R64, [R131+0x1800] ;  /* 0x001800008340783b */ /* 0x000ea80000000200 */
[----:B------:R-:W2:Y:S01]  /*2d90*/  LDSM.16.M88.4 R56, [R144+0x6000] ;  /* 0x006000009038783b */ /* 0x000ea20000000200 */
        /* <DEDUP_REMOVED lines=18> */
[----:B------:R-:W4:Y:S05]  /*2ec0*/  LDSM.16.M88.4 R68, [R142+0x2800] ;  /* 0x002800008e44783b */ /* 0x000f2a0000000200 */
[C---:B--2---:R-:W-:Y:S06]  /*2ed0*/  HMMA.16816.F32 R44, R76.reuse, R64, R44 ;  /* 0x000000404c2c723c */ /* 0x044fec000000182c */
[----:B------:R-:W-:Y:S01]  /*2ee0*/  HMMA.16816.F32 R40, R76, R66, R40 ;  /* 0x000000424c28723c */ /* 0x000fe20000001828 */
[----:B------:R-:W2:Y:S04]  /*2ef0*/  LDSM.16.M88.4 R76, [R142+0x3800] ;  /* 0x003800008e4c783b */ /* 0x000ea80000000200 */
[----:B------:R-:W-:Y:S01]  /*2f00*/  LDSM.16.M88.4 R64, [R141+0x2000] ;  /* 0x002000008d40783b */ /* 0x000fe20000000200 */
        /* <DEDUP_REMOVED lines=17> */
[C---:B------:R-:W-:Y:S06]  /*3020*/  HMMA.16816.F32 R84, R72.reuse, R68, R84 ;  /* 0x000000444854723c */ /* 0x040fec0000001854 */
[C---:B------:R-:W-:Y:S01]  /*3030*/  HMMA.16816.F32 R80, R72.reuse, R70, R80 ;  /* 0x000000464850723c */ /* 0x040fe20000001850 */
[----:B------:R-:W4:Y:S05]  /*3040*/  LDSM.16.M88.4 R68, [R131+0x2800] ;  /* 0x002800008344783b */ /* 0x000f2a0000000200 */
[C---:B------:R-:W-:Y:S01]  /*3050*/  HMMA.16816.F32 R48, R72.reuse, R30, R48 ;  /* 0x0000001e4830723c */ /* 0x040fe20000001830 */
[----:B------:R-:W-:Y:S05]  /*3060*/  LDSM.16.M88.4 R28, [R131+0x3800] ;  /* 0x00380000831c783b */ /* 0x000fea0000000200 */
[C---:B--2---:R-:W-:Y:S06]  /*3070*/  HMMA.16816.F32 R44, R72.reuse, R76, R44 ;  /* 0x0000004c482c723c */ /* 0x044fec000000182c */
[----:B------:R-:W-:Y:S06]  /*3080*/  HMMA.16816.F32 R40, R72, R78, R40 ;  /* 0x0000004e4828723c */ /* 0x000fec0000001828 */
[C---:B------:R-:W-:Y:S06]  /*3090*/  HMMA.16816.F32 R16, R64.reuse, R56, R16 ;  /* 0x000000384010723c */ /* 0x040fec0000001810 */
[----:B------:R-:W-:Y:S01]  /*30a0*/  HMMA.16816.F32 R56, R64, R58, R12 ;  /* 0x0000003a4038723c */ /* 0x000fe2000000180c */
[----:B------:R-:W2:Y:S01]  /*30b0*/  LDSM.16.M88.4 R12, [R131+0x3000] ;  /* 0x00300000830c783b */ /* 0x000ea20000000200 */
[----:B------:R-:W-:-:S04]  /*30c0*/  DEPBAR.LE SB0, 0x0 ;  /* 0x000080000000791a */ /* 0x000fc80000000000 */
[C---:B-1----:R-:W-:Y:S06]  /*30d0*/  HMMA.16816.F32 R52, R64.reuse, R20, R52 ;  /* 0x000000144034723c */ /* 0x042fec0000001834 */
[----:B------:R-:W-:Y:S01]  /*30e0*/  HMMA.16816.F32 R84, R64, R24, R84 ;  /* 0x000000184054723c */ /* 0x000fe20000001854 */
[----:B------:R-:W-:-:S05]  /*30f0*/  LOP3.LUT R20, R95, 0xffffffe0, RZ, 0xc0, !PT ;  /* 0xffffffe05f147812 */ /* 0x000fca00078ec0ff */
[----:B------:R-:W-:Y:S01]  /*3100*/  IMAD.IADD R3, R33, 0x1, -R20 ;  /* 0x0000000121037824 */ /* 0x000fe200078e0a14 */
[C---:B------:R-:W-:Y:S04]  /*3110*/  HMMA.16816.F32 R80, R64.reuse, R26, R80 ;  /* 0x0000001a4050723c */ /* 0x040fe80000001850 */
[----:B------:R-:W-:Y:S02]  /*3120*/  SHF.R.S32.HI R20, RZ, 0x1f, R3 ;  /* 0x0000001fff147819 */ /* 0x000fe40000011403 */
[----:B------:R-:W-:Y:S02]  /*3130*/  HMMA.16816.F32 R48, R64, R22, R48 ;  /* 0x000000164030723c */ /* 0x000fe40000001830 */
[----:B------:R-:W-:-:S04]  /*3140*/  LEA.HI R20, R20, R3, RZ, 0x2 ;  /* 0x0000000314147211 */ /* 0x000fc800078f10ff */
[----:B------:R-:W-:Y:S01]  /*3150*/  HMMA.16816.F32 R44, R64, R88, R44 ;  /* 0x00000058402c723c */ /* 0x000fe2000000182c */
[----:B------:R-:W-:-:S04]  /*3160*/  SHF.R.S32.HI R152, RZ, 0x2, R20 ;  /* 0x00000002ff987819 */ /* 0x000fc80000011414 */
[----:B------:R-:W-:Y:S01]  /*3170*/  IADD3 R3, R35, 0x1, R152 ;  /* 0x0000000123037810 */ /* 0x000fe20007ffe098 */
[----:B------:R-:W-:Y:S03]  /*3180*/  HMMA.16816.F32 R40, R64, R90, R40 ;  /* 0x0000005a4028723c */ /* 0x000fe60000001828 */
[----:B------:R-:W-:-:S03]  /*3190*/  IADD3 R3, R7, R3, -R94 ;  /* 0x0000000307037210 */ /* 0x000fc60007ffe85e */
[C---:B---3--:R-:W-:Y:S02]  /*31a0*/  HMMA.16816.F32 R16, R36.reuse, R60, R16 ;  /* 0x0000003c2410723c */ /* 0x048fe40000001810 */
[----:B------:R-:W-:Y:S02]  /*31b0*/  IMAD.IADD R92, R3, 0x1, R92 ;  /* 0x00000001035c7824 */ /* 0x000fe400078e025c */
[----:B------:R-:W-:Y:S02]  /*31c0*/  IMAD.SHL.U32 R3, R33, 0x2, RZ ;  /* 0x0000000221037824 */ /* 0x000fe400078e00ff */
[C---:B------:R-:W-:Y:S01]  /*31d0*/  HMMA.16816.F32 R56, R36.reuse, R62, R56 ;  /* 0x0000003e2438723c */ /* 0x040fe20000001838 */
[C---:B------:R-:W-:Y:S02]  /*31e0*/  VIMNMX R160, R92.reuse, R7, PT ;  /* 0x000000075ca07248 */ /* 0x040fe40003fe0100 */
[----:B------:R-:W-:Y:S02]  /*31f0*/  VIADDMNMX R159, R92, 0x8, R7, PT ;  /* 0x000000085c9f7846 */ /* 0x000fe40003800107 */
[----:B------:R-:W-:Y:S01]  /*3200*/  LOP3.LUT R3, R3, 0x6, RZ, 0xc0, !PT ;  /* 0x0000000603037812 */ /* 0x000fe200078ec0ff */
[C---:B----4-:R-:W-:Y:S06]  /*3210*/  HMMA.16816.F32 R84, R36.reuse, R68, R84 ;  /* 0x000000442454723c */ /* 0x050fec0000001854 */
[C---:B------:R-:W-:Y:S06]  /*3220*/  HMMA.16816.F32 R80, R36.reuse, R70, R80 ;  /* 0x000000462450723c */ /* 0x040fec0000001850 */
[C---:B--2---:R-:W-:Y:S06]  /*3230*/  HMMA.16816.F32 R52, R36.reuse, R12, R52 ;  /* 0x0000000c2434723c */ /* 0x044fec0000001834 */
[C---:B------:R-:W-:Y:S06]  /*3240*/  HMMA.16816.F32 R48, R36.reuse, R14, R48 ;  /* 0x0000000e2430723c */ /* 0x040fec0000001830 */
[C---:B------:R-:W-:Y:S06]  /*3250*/  HMMA.16816.F32 R44, R36.reuse, R28, R44 ;  /* 0x0000001c242c723c */ /* 0x040fec000000182c */
        /* <DEDUP_REMOVED lines=64> */
.L_x_7466:
[----:B------:R-:W-:-:S04]  /*3660*/  LEA R6, -R8, RZ, 0x6 ;  /* 0x000000ff08067211 */ /* 0x000fc800078e31ff */
[----:B------:R-:W-:-:S07]  /*3670*/  SHF.R.S32.HI R13, RZ, 0x1f, R6 ;  /* 0x0000001fff0d7819 */ /* 0x000fce0000011406 */
.L_x_7467:
        /* <DEDUP_REMOVED lines=25> */
.L_x_7465:
[----:B------:R-:W-:Y:S01]  /*3810*/  IMAD.IADD R3, R2, 0x1, R3 ;  /* 0x0000000102037824 */ /* 0x000fe200078e0203 */
[----:B------:R-:W-:Y:S01]  /*3820*/  ULDC UR6, c[0x0][0x2ec] ;  /* 0x0000bb0000067ab9 */ /* 0x000fe20000000800 */
[----:B------:R-:W-:Y:S02]  /*3830*/  LEA R139, R5, UR4, 0x1 ;  /* 0x00000004058b7c11 */ /* 0x000fe4000f8e08ff */
[C---:B------:R-:W-:Y:S02]  /*3840*/  VIADD R6, R3.reuse, 0x1 ;  /* 0x0000000103067836 */ /* 0x040fe40000000000 */
[C---:B------:R-:W-:Y:S01]  /*3850*/  VIADD R2, R3.reuse, 0x8 ;  /* 0x0000000803027836 */ /* 0x040fe20000000000 */
[----:B------:R-:W-:Y:S01]  /*3860*/  LDSM.16.MT88.4 R36, [R139+0x8000] ;  /* 0x008000008b24783b */ /* 0x000fe20000004200 */
[C---:B------:R-:W-:Y:S01]  /*3870*/  VIADD R23, R3.reuse, 0x19 ;  /* 0x0000001903177836 */ /* 0x040fe20000000000 */
[CC--:B------:R-:W-:Y:S01]  /*3880*/  ISETP.GE.AND P2, PT, R6.reuse, R160.reuse, PT ;  /* 0x000000a00600720c */ /* 0x0c0fe20003f46270 */
[C---:B-1----:R-:W-:Y:S01]  /*3890*/  VIADD R21, R3.reuse, 0x21 ;  /* 0x0000002103157836 */ /* 0x042fe20000000000 */
[-C--:B------:R-:W-:Y:S01]  /*38a0*/  ISETP.GE.AND P4, PT, R6, R159.reuse, PT ;  /* 0x0000009f0600720c */ /* 0x080fe20003f86270 */
[C---:B------:R-:W-:Y:S01]  /*38b0*/  VIADD R6, R3.reuse, 0x9 ;  /* 0x0000000903067836 */ /* 0x040fe20000000000 */
[-C--:B------:R-:W-:Y:S01]  /*38c0*/  ISETP.GE.AND P1, PT, R2, R160.reuse, PT ;  /* 0x000000a00200720c */ /* 0x080fe20003f26270 */
[----:B------:R-:W-:Y:S01]  /*38d0*/  VIADD R15, R3, 0x30 ;  /* 0x00000030030f7836 */ /* 0x000fe20000000000 */
[----:B------:R-:W-:Y:S01]  /*38e0*/  FSEL R24, R17, -INF , !P2 ;  /* 0xff80000011187808 */ /* 0x000fe20005000000 */
[C---:B------:R-:W-:Y:S01]  /*38f0*/  VIADD R17, R3.reuse, 0x29 ;  /* 0x0000002903117836 */ /* 0x040fe20000000000 */
[-C--:B------:R-:W-:Y:S01]  /*3900*/  ISETP.GE.AND P5, PT, R6, R159.reuse, PT ;  /* 0x0000009f0600720c */ /* 0x080fe20003fa6270 */
[C---:B------:R-:W-:Y:S01]  /*3910*/  VIADD R13, R3.reuse, 0x31 ;  /* 0x00000031030d7836 */ /* 0x040fe20000000000 */
[----:B------:R-:W-:Y:S01]  /*3920*/  ISETP.GE.AND P3, PT, R2, R159, PT ;  /* 0x0000009f0200720c */ /* 0x000fe20003f66270 */
[----:B------:R-:W-:Y:S01]  /*3930*/  VIADD R2, R3, 0x10 ;  /* 0x0000001003027836 */ /* 0x000fe20000000000 */
[----:B------:R-:W-:Y:S01]  /*3940*/  FSEL R12, R59, -INF , !P5 ;  /* 0xff8000003b0c7808 */ /* 0x000fe20006800000 */
[C---:B------:R-:W-:Y:S01]  /*3950*/  VIADD R7, R3.reuse, 0x38 ;  /* 0x0000003803077836 */ /* 0x040fe20000000000 */
[CC--:B------:R-:W-:Y:S01]  /*3960*/  ISETP.GE.AND P5, PT, R3.reuse, R160.reuse, PT ;  /* 0x000000a00300720c */ /* 0x0c0fe20003fa6270 */
[--C-:B------:R-:W-:Y:S01]  /*3970*/  IMAD R137, R4, 0x2, R139.reuse ;  /* 0x0000000204897824 */ /* 0x100fe200078e028b */
[----:B------:R-:W-:Y:S01]  /*3980*/  ISETP.GE.AND P6, PT, R6, R160, PT ;  /* 0x000000a00600720c */ /* 0x000fe20003fc6270 */
[----:B------:R-:W-:Y:S01]  /*3990*/  VIADD R6, R3, 0x11 ;  /* 0x0000001103067836 */ /* 0x000fe20000000000 */
[----:B------:R-:W-:Y:S01]  /*39a0*/  FSEL R26, R16, -INF , !P5 ;  /* 0xff800000101a7808 */ /* 0x000fe20006800000 */
[----:B------:R-:W-:Y:S01]  /*39b0*/  IMAD R136, R0, 0x2, R139 ;  /* 0x0000000200887824 */ /* 0x000fe200078e028b */
[----:B------:R-:W-:Y:S01]  /*39c0*/  FSEL R56, R56, -INF , !P1 ;  /* 0xff80000038387808 */ /* 0x000fe20004800000 */
[----:B------:R-:W-:Y:S01]  /*39d0*/  IMAD R135, R0, 0x2, R137 ;  /* 0x0000000200877824 */ /* 0x000fe200078e0289 */
[----:B------:R-:W-:Y:S01]  /*39e0*/  FMNMX.FTZ R25, R26, R24, !PT ;  /* 0x000000181a197209 */ /* 0x000fe20007810000 */
[----:B------:R-:W-:Y:S01]  /*39f0*/  LDSM.16.MT88.4 R68, [R139+0xa000] ;  /* 0x00a000008b44783b */ /* 0x000fe20000004200 */
[----:B------:R-:W-:-:S02]  /*3a00*/  FSEL R58, R58, -INF , !P3 ;  /* 0xff8000003a3a7808 */ /* 0x000fc40005800000 */
[CC--:B------:R-:W-:Y:S01]  /*3a10*/  ISETP.GE.AND P1, PT, R2.reuse, R160.reuse, PT ;  /* 0x000000a00200720c */ /* 0x0c0fe20003f26270 */
[----:B------:R-:W-:Y:S01]  /*3a20*/  LDSM.16.MT88.4 R60, [R135+0x8000] ;  /* 0x00800000873c783b */ /* 0x000fe20000004200 */
[----:B------:R-:W-:Y:S02]  /*3a30*/  ISETP.GE.AND P3, PT, R2, R159, PT ;  /* 0x0000009f0200720c */ /* 0x000fe40003f66270 */
[----:B------:R-:W-:Y:S01]  /*3a40*/  FSEL R2, R57, -INF , !P6 ;  /* 0xff80000039027808 */ /* 0x000fe20007000000 */
[----:B------:R-:W-:Y:S01]  /*3a50*/  LDSM.16.MT88.4 R76, [R137+0xa000] ;  /* 0x00a00000894c783b */ /* 0x000fe20000004200 */
[----:B------:R-:W-:Y:S02]  /*3a60*/  FMNMX.FTZ R25, R56, R25, !PT ;  /* 0x0000001938197209 */ /* 0x000fe40007810000 */
[C---:B------:R-:W-:Y:S02]  /*3a70*/  ISETP.GE.AND P6, PT, R6.reuse, R160, PT ;  /* 0x000000a00600720c */ /* 0x040fe40003fc6270 */
[----:B------:R-:W-:Y:S01]  /*3a80*/  ISETP.GE.AND P2, PT, R6, R159, PT ;  /* 0x0000009f0600720c */ /* 0x000fe20003f46270 */
[----:B------:R-:W-:Y:S01]  /*3a90*/  VIADD R6, R3, 0x18 ;  /* 0x0000001803067836 */ /* 0x000fe20000000000 */
[----:B------:R-:W-:-:S02]  /*3aa0*/  FSEL R84, R84, -INF , !P1 ;  /* 0xff80000054547808 */ /* 0x000fc40004800000 */
[----:B------:R-:W-:Y:S02]  /*3ab0*/  FMNMX.FTZ R25, R2, R25, !PT ;  /* 0x0000001902197209 */ /* 0x000fe40007810000 */
[-C--:B------:R-:W-:Y:S02]  /*3ac0*/  ISETP.GE.AND P5, PT, R6, R160.reuse, PT ;  /* 0x000000a00600720c */ /* 0x080fe40003fa6270 */
[----:B------:R-:W-:Y:S02]  /*3ad0*/  FSEL R22, R85, -INF , !P6 ;  /* 0xff80000055167808 */ /* 0x000fe40007000000 */
[----:B------:R-:W-:Y:S02]  /*3ae0*/  FMNMX.FTZ R25, R84, R25, !PT ;  /* 0x0000001954197209 */ /* 0x000fe40007810000 */
[----:B------:R-:W-:Y:S01]  /*3af0*/  FSEL R14, R19, -INF , !P4 ;  /* 0xff800000130e7808 */ /* 0x000fe20006000000 */
[C---:B------:R-:W-:Y:S01]  /*3b00*/  VIADD R19, R3.reuse, 0x28 ;  /* 0x0000002803137836 */ /* 0x040fe20000000000 */
[-C--:B------:R-:W-:Y:S01]  /*3b10*/  ISETP.GE.AND P1, PT, R6, R159.reuse, PT ;  /* 0x0000009f0600720c */ /* 0x080fe20003f26270 */
[C---:B------:R-:W-:Y:S01]  /*3b20*/  VIADD R6, R3.reuse, 0x20 ;  /* 0x0000002003067836 */ /* 0x040fe20000000000 */
[C---:B------:R-:W-:Y:S01]  /*3b30*/  ISETP.GE.AND P4, PT, R3.reuse, R159, PT ;  /* 0x0000009f0300720c */ /* 0x040fe20003f86270 */
[----:B------:R-:W-:Y:S01]  /*3b40*/  VIADD R3, R3, 0x39 ;  /* 0x0000003903037836 */ /* 0x000fe20000000000 */
[----:B------:R-:W-:-:S02]  /*3b50*/  ISETP.GE.AND P6, PT, R23, R160, PT ;  /* 0x000000a01700720c */ /* 0x000fc40003fc6270 */
[----:B------:R-:W-:Y:S02]  /*3b60*/  FSEL R80, R80, -INF , !P5 ;  /* 0xff80000050507808 */ /* 0x000fe40006800000 */
[----:B------:R-:W-:Y:S02]  /*3b70*/  FMNMX.FTZ R25, R22, R25, !PT ;  /* 0x0000001916197209 */ /* 0x000fe40007810000 */
[----:B------:R-:W-:Y:S02]  /*3b80*/  FSEL R18, R18, -INF , !P4 ;  /* 0xff80000012127808 */ /* 0x000fe40006000000 */
[----:B------:R-:W-:Y:S02]  /*3b90*/  ISETP.GE.AND P4, PT, R6, R160, PT ;  /* 0x000000a00600720c */ /* 0x000fe40003f86270 */
[----:B------:R-:W-:Y:S02]  /*3ba0*/  FSEL R20, R81, -INF , !P6 ;  /* 0xff80000051147808 */ /* 0x000fe40007000000 */
[----:B------:R-:W-:-:S02]  /*3bb0*/  FMNMX.FTZ R25, R80, R25, !PT ;  /* 0x0000001950197209 */ /* 0x000fc40007810000 */
[-C--:B------:R-:W-:Y:S02]  /*3bc0*/  ISETP.GE.AND P5, PT, R21, R160.reuse, PT ;  /* 0x000000a01500720c */ /* 0x080fe40003fa6270 */
[----:B------:R-:W-:Y:S02]  /*3bd0*/  FSEL R174, R52, -INF , !P4 ;  /* 0xff80000034ae7808 */ /* 0x000fe40006000000 */
[----:B------:R-:W-:Y:S02]  /*3be0*/  FMNMX.FTZ R25, R20, R25, !PT ;  /* 0x0000001914197209 */ /* 0x000fe40007810000 */
        /* <DEDUP_REMOVED lines=12> */
[----:B------:R-:W-:Y:S02]  /*3cb0*/  FMNMX.FTZ R27, R168, R27, !PT ;  /* 0x0000001ba81b7209 */ /* 0x000fe40007810000 */
[----:B------:R-:W-:Y:S02]  /*3cc0*/  ISETP.GE.AND P5, PT, R7, R160, PT ;  /* 0x000000a00700720c */ /* 0x000fe40003fa6270 */
[----:B------:R-:W-:-:S02]  /*3cd0*/  FSEL R119, R45, -INF , !P6 ;  /* 0xff8000002d777808 */ /* 0x000fc40007000000 */
[----:B------:R-:W-:Y:S02]  /*3ce0*/  FMNMX.FTZ R25, R58, R25, !PT ;  /* 0x000000193a197209 */ /* 0x000fe40007810000 */
[----:B------:R-:W-:Y:S02]  /*3cf0*/  FMNMX.FTZ R16, R120, R27, !PT ;  /* 0x0000001b78107209 */ /* 0x000fe40007810000 */
[----:B------:R-:W-:Y:S02]  /*3d00*/  ISETP.GE.AND P4, PT, R3, R160, PT ;  /* 0x000000a00300720c */ /* 0x000fe40003f86270 */
[----:B------:R-:W-:Y:S02]  /*3d10*/  FSEL R86, R86, -INF , !P3 ;  /* 0xff80000056567808 */ /* 0x000fe40005800000 */
[----:B------:R-:W-:Y:S02]  /*3d20*/  FSEL R121, R40, -INF , !P5 ;  /* 0xff80000028797808 */ /* 0x000fe40006800000 */
[----:B------:R-:W-:-:S02]  /*3d30*/  FMNMX.FTZ R25, R12, R25, !PT ;  /* 0x000000190c197209 */ /* 0x000fc40007810000 */
[----:B------:R-:W-:Y:S02]  /*3d40*/  FMNMX.FTZ R28, R119, R16, !PT ;  /* 0x00000010771c7209 */ /* 0x000fe40007810000 */
[----:B------:R-:W-:Y:S02]  /*3d50*/  FSEL R16, R87, -INF , !P2 ;  /* 0xff80000057107808 */ /* 0x000fe40005000000 */
[----:B------:R-:W-:Y:S02]  /*3d60*/  FSEL R122, R41, -INF , !P4 ;  /* 0xff800000297a7808 */ /* 0x000fe40006000000 */
[----:B------:R-:W-:Y:S02]  /*3d70*/  FMNMX.FTZ R25, R86, R25, !PT ;  /* 0x0000001956197209 */ /* 0x000fe40007810000 */
[----:B------:R-:W-:Y:S02]  /*3d80*/  FMNMX.FTZ R27, R121, R28, !PT ;  /* 0x0000001c791b7209 */ /* 0x000fe40007810000 */
[----:B------:R-:W-:-:S02]  /*3d90*/  ISETP.GE.AND P2, PT, R23, R159, PT ;  /* 0x0000009f1700720c */ /* 0x000fc40003f46270 */
        /* <DEDUP_REMOVED lines=25> */
[----:B------:R-:W-:Y:S01]  /*3f30*/  FMNMX.FTZ R25, R164, R25, !PT ;  /* 0x00000019a4197209 */ /* 0x000fe20007810000 */
[----:B------:R-:W-:Y:S01]  /*3f40*/  LDSM.16.MT88.4 R44, [R137+0x8000] ;  /* 0x00800000892c783b */ /* 0x000fe20000004200 */
[----:B-1----:R-:W-:-:S02]  /*3f50*/  FMNMX.FTZ R28, R23, R28, !PT ;  /* 0x0000001c171c7209 */ /* 0x002fc40007810000 */
[----:B------:R-:W-:Y:S02]  /*3f60*/  ISETP.GE.AND P2, PT, R3, R159, PT ;  /* 0x0000009f0300720c */ /* 0x000fe40003f46270 */
[----:B------:R-:W-:Y:S01]  /*3f70*/  FSEL R126, R42, -INF , !P1 ;  /* 0xff8000002a7e7808 */ /* 0x000fe20004800000 */
[----:B------:R-:W1:Y:S01]  /*3f80*/  SHFL.BFLY PT, R3, R28, 0x1, 0x1f ;  /* 0x0c201f001c037f89 */ /* 0x000e6200000e0000 */
[----:B------:R-:W-:Y:S02]  /*3f90*/  FMNMX.FTZ R25, R162, R25, !PT ;  /* 0x00000019a2197209 */ /* 0x000fe40007810000 */
[----:B------:R-:W-:Y:S02]  /*3fa0*/  FSEL R124, R43, -INF , !P2 ;  /* 0xff8000002b7c7808 */ /* 0x000fe40005000000 */
[----:B------:R-:W-:Y:S02]  /*3fb0*/  FMNMX.FTZ R25, R126, R25, !PT ;  /* 0x000000197e197209 */ /* 0x000fe40007810000 */
[----:B------:R-:W-:-:S02]  /*3fc0*/  ISETP.GT.AND P4, PT, R150, R147, PT ;  /* 0x000000939600720c */ /* 0x000fc40003f84270 */
        /* <DEDUP_REMOVED lines=28> */
[----:B------:R-:W-:Y:S01]  /*4190*/  LDSM.16.MT88.4 R24, [R135+0x8800] ;  /* 0x008800008718783b */ /* 0x000fe20000004200 */
[C---:B------:R-:W-:Y:S01]  /*41a0*/  FMUL.FTZ R123, R2.reuse, UR6 ;  /* 0x00000006027b7c20 */ /* 0x040fe20008410000 */
[----:B------:R-:W-:Y:S01]  /*41b0*/  FSETP.NEU.FTZ.AND P1, PT, R2, -INF , PT ;  /* 0xff8000000200780b */ /* 0x000fe20003f3d000 */
[----:B------:R-:W-:-:S03]  /*41c0*/  FADD.FTZ R115, R116, R115 ;  /* 0x0000007374737221 */ /* 0x000fc60000010000 */
[----:B------:R-:W-:Y:S01]  /*41d0*/  FSEL R123, R123, RZ, P1 ;  /* 0x000000ff7b7b7208 */ /* 0x000fe20000800000 */
[----:B------:R-:W-:Y:S04]  /*41e0*/  MUFU.EX2 R110, R110 ;  /* 0x0000006e006e7308 */ /* 0x000fe80000000800 */
        /* <DEDUP_REMOVED lines=10> */
[--C-:B------:R-:W-:Y:S01]  /*4290*/  FFMA.FTZ R16, R6, UR6, -R123.reuse ;  /* 0x0000000606107c23 */ /* 0x100fe2000801087b */
[----:B------:R-:W1:Y:S01]  /*42a0*/  LDSM.16.MT88.4 R80, [R136+0xa000] ;  /* 0x00a000008850783b */ /* 0x000e620000004200 */
[--C-:B------:R-:W-:Y:S01]  /*42b0*/  FFMA.FTZ R162, R162, UR6, -R123.reuse ;  /* 0x00000006a2a27c23 */ /* 0x100fe2000801087b */
[----:B------:R-:W-:Y:S01]  /*42c0*/  FFMA.FTZ R126, R126, UR6, -R123 ;  /* 0x000000067e7e7c23 */ /* 0x000fe2000801087b */
[----:B------:R-:W2:Y:S01]  /*42d0*/  MUFU.EX2 R117, R117 ;  /* 0x0000007500757308 */ /* 0x000ea20000000800 */
[----:B------:R-:W-:-:S04]  /*42e0*/  FADD.FTZ R114, R114, R115 ;  /* 0x0000007372727221 */ /* 0x000fc80000010000 */
[----:B------:R-:W-:-:S03]  /*42f0*/  FADD.FTZ R109, R109, R114 ;  /* 0x000000726d6d7221 */ /* 0x000fc60000010000 */
[----:B------:R-:W-:Y:S08]  /*4300*/  MUFU.EX2 R113, R113 ;  /* 0x0000007100717308 */ /* 0x000ff00000000800 */
        /* <DEDUP_REMOVED lines=17> */
[----:B---3--:R-:W-:Y:S01]  /*4420*/  F2FP.F16.F32.PACK_AB R6, R33, R106 ;  /* 0x0000006a2106723e */ /* 0x008fe200000000ff */
[----:B------:R-:W-:Y:S01]  /*4430*/  HMMA.16816.F32 R68, R84, R70, RZ ;  /* 0x000000465444723c */ /* 0x000fe200000018ff */
[----:B------:R-:W-:-:S04]  /*4440*/  FADD.FTZ R106, R106, R35 ;  /* 0x000000236a6a7221 */ /* 0x000fc80000010000 */
[----:B------:R-:W-:Y:S01]  /*4450*/  FADD.FTZ R33, R33, R106 ;  /* 0x0000006a21217221 */ /* 0x000fe20000010000 */
[----:B------:R-:W-:Y:S01]  /*4460*/  MUFU.EX2 R107, R107 ;  /* 0x0000006b006b7308 */ /* 0x000fe20000000800 */
[C---:B------:R-:W-:Y:S06]  /*4470*/  HMMA.16816.F32 R40, R84.reuse, R44, RZ ;  /* 0x0000002c5428723c */ /* 0x040fec00000018ff */
        /* <DEDUP_REMOVED lines=8> */
[----:B------:R-:W-:Y:S01]  /*4500*/  MUFU.EX2 R119, R119 ;  /* 0x0000007700777308 */ /* 0x000fe20000000800 */
[----:B---3--:R-:W-:Y:S01]  /*4510*/  F2FP.F16.F32.PACK_AB R7, R0, R107 ;  /* 0x0000006b0007723e */ /* 0x008fe200000000ff */
[----:B------:R-:W2:Y:S01]  /*4520*/  LDSM.16.MT88.4 R16, [R135+0xa000] ;  /* 0x00a000008710783b */ /* 0x000ea20000004200 */
[----:B-1----:R-:W-:Y:S01]  /*4530*/  HMMA.16816.F32 R92, R84, R80, RZ ;  /* 0x00000050545c723c */ /* 0x002fe200000018ff */
[----:B------:R-:W-:-:S04]  /*4540*/  FADD.FTZ R107, R107, R108 ;  /* 0x0000006c6b6b7221 */ /* 0x000fc80000010000 */
[----:B------:R-:W-:Y:S01]  /*4550*/  MUFU.EX2 R121, R121 ;  /* 0x0000007900797308 */ /* 0x000fe20000000800 */
[----:B------:R-:W-:Y:S01]  /*4560*/  HMMA.16816.F32 R96, R4, R12, R96 ;  /* 0x0000000c0460723c */ /* 0x000fe20000001860 */
[----:B------:R-:W-:-:S05]  /*4570*/  FADD.FTZ R0, R0, R107 ;  /* 0x0000006b00007221 */ /* 0x000fca0000010000 */
[----:B------:R-:W-:Y:S01]  /*4580*/  HMMA.16816.F32 R36, R4, R14, R36 ;  /* 0x0000000e0424723c */ /* 0x000fe20000001824 */
[----:B------:R-:W1:Y:S01]  /*4590*/  LDSM.16.MT88.4 R12, [R139+0xa800] ;  /* 0x00a800008b0c783b */ /* 0x000e620000004200 */
[----:B------:R-:W-:Y:S04]  /*45a0*/  MUFU.EX2 R122, R122 ;  /* 0x0000007a007a7308 */ /* 0x000fe80000000800 */
[C---:B------:R-:W-:Y:S04]  /*45b0*/  HMMA.16816.F32 R44, R84.reuse, R46, RZ ;  /* 0x0000002e542c723c */ /* 0x040fe800000018ff */
[----:B------:R-:W-:Y:S02]  /*45c0*/  MUFU.EX2 R162, R162 ;  /* 0x000000a200a27308 */ /* 0x000fe40000000800 */
[C---:B------:R-:W-:Y:S06]  /*45d0*/  HMMA.16816.F32 R52, R84.reuse, R54, RZ ;  /* 0x000000365434723c */ /* 0x040fec00000018ff */
[C---:B------:R-:W-:Y:S06]  /*45e0*/  HMMA.16816.F32 R60, R84.reuse, R62, RZ ;  /* 0x0000003e543c723c */ /* 0x040fec00000018ff */
[C---:B------:R-:W-:Y:S06]  /*45f0*/  HMMA.16816.F32 R76, R84.reuse, R78, RZ ;  /* 0x0000004e544c723c */ /* 0x040fec00000018ff */
[C---:B------:R-:W-:Y:S06]  /*4600*/  HMMA.16816.F32 R80, R84.reuse, R82, RZ ;  /* 0x000000525450723c */ /* 0x040fec00000018ff */
[C---:B--2---:R-:W-:Y:S06]  /*4610*/  HMMA.16816.F32 R88, R84.reuse, R16, RZ ;  /* 0x000000105458723c */ /* 0x044fec00000018ff */
        /* <DEDUP_REMOVED lines=13> */
[----:B------:R-:W-:Y:S01]  /*46f0*/  FFMA.FTZ R30, R174, UR6, -R125 ;  /* 0x00000006ae1e7c23 */ /* 0x000fe2000801087d */
[----:B------:R-:W-:Y:S01]  /*4700*/  FFMA.FTZ R31, R180, UR6, -R123 ;  /* 0x00000006b41f7c23 */ /* 0x000fe2000801087b */
[----:B------:R-:W-:Y:S03]  /*4710*/  MUFU.EX2 R29, R29 ;  /* 0x0000001d001d7308 */ /* 0x000fe60000000800 */
        /* <DEDUP_REMOVED lines=11> */
[--C-:B------:R-:W-:Y:S01]  /*47d0*/  FFMA.FTZ R24, R166, UR6, -R123.reuse ;  /* 0x00000006a6187c23 */ /* 0x100fe2000801087b */
[--C-:B------:R-:W-:Y:S01]  /*47e0*/  FFMA.FTZ R125, R164, UR6, -R123.reuse ;  /* 0x00000006a47d7c23 */ /* 0x100fe2000801087b */
[----:B------:R-:W-:-:S02]  /*47f0*/  FFMA.FTZ R166, R124, UR6, -R123 ;  /* 0x000000067ca67c23 */ /* 0x000fc4000801087b */
        /* <DEDUP_REMOVED lines=18> */
[----:B------:R-:W2:Y:S08]  /*4920*/  MUFU.EX2 R125, R125 ;  /* 0x0000007d007d7308 */ /* 0x000eb00000000800 */
[----:B------:R-:W-:Y:S01]  /*4930*/  MUFU.EX2 R123, R126 ;  /* 0x0000007e007b7308 */ /* 0x000fe20000000800 */
[----:B---3--:R-:W-:Y:S01]  /*4940*/  F2FP.F16.F32.PACK_AB R7, R24, R27 ;  /* 0x0000001b1807723e */ /* 0x008fe200000000ff */
[----:B------:R-:W-:-:S04]  /*4950*/  FADD.FTZ R27, R27, R26 ;  /* 0x0000001a1b1b7221 */ /* 0x000fc80000010000 */
[----:B------:R-:W-:Y:S02]  /*4960*/  FADD.FTZ R24, R24, R27 ;  /* 0x0000001b18187221 */ /* 0x000fe40000010000 */
[C---:B------:R-:W-:Y:S01]  /*4970*/  HMMA.16816.F32 R96, R4.reuse, R16, R96 ;  /* 0x000000100460723c */ /* 0x040fe20000001860 */
[----:B------:R-:W3:Y:S05]  /*4980*/  MUFU.EX2 R166, R166 ;  /* 0x000000a600a67308 */ /* 0x000eea0000000800 */
[C---:B------:R-:W-:Y:S01]  /*4990*/  HMMA.16816.F32 R36, R4.reuse, R18, R36 ;  /* 0x000000120424723c */ /* 0x040fe20000001824 */
[----:B------:R-:W4:Y:S05]  /*49a0*/  LDSM.16.MT88.4 R16, [R135+0x9000] ;  /* 0x009000008710783b */ /* 0x000f2a0000004200 */
        /* <DEDUP_REMOVED lines=27> */
[----:B---3--:R-:W-:Y:S01]  /*4b60*/  F2FP.F16.F32.PACK_AB R7, R166, R123 ;  /* 0x0000007ba607723e */ /* 0x008fe200000000ff */
        /* <DEDUP_REMOVED lines=92> */
.L_x_7469:
[----:B------:R-:W-:-:S04]  /*5130*/  LEA R0, -R10, RZ, 0x6 ;  /* 0x000000ff0a007211 */ /* 0x000fc800078e31ff */
[----:B------:R-:W-:-:S07]  /*5140*/  SHF.R.S32.HI R5, RZ, 0x1f, R0 ;  /* 0x0000001fff057819 */ /* 0x000fce0000011400 */
.L_x_7470:
        /* <DEDUP_REMOVED lines=16> */
[--C-:B------:R-:W-:Y:S02]  /*5250*/  IMAD.X R15, R13, 0x1, R0.reuse, P1 ;  /* 0x000000010d0f7824 */ /* 0x100fe400008e0600 */
        /* <DEDUP_REMOVED lines=16> */
[----:B-1----:R-:W-:Y:S01]  /*5360*/  LDSM.16.M88.4 R112, [R132] ;  /* 0x000000008470783b */ /* 0x002fe20000000200 */
[----:B------:R-:W1:Y:S03]  /*5370*/  S2R R0, SR_TID.X ;  /* 0x0000000000007919 */ /* 0x000e660000002100 */
[----:B------:R-:W0:Y:S01]  /*5380*/  LDGDEPBAR ;  /* 0x00000000000079af */ /* 0x000e220000000000 */
[C---:B--2---:R-:W-:Y:S06]  /*5390*/  HMMA.16816.F32 R104, R4.reuse, R32, RZ ;  /* 0x000000200468723c */ /* 0x044fec00000018ff */
[C---:B---3--:R-:W-:Y:S06]  /*53a0*/  HMMA.16816.F32 R28, R4.reuse, R24, RZ ;  /* 0x00000018041c723c */ /* 0x048fec00000018ff */
[C---:B----4-:R-:W-:Y:S06]  /*53b0*/  HMMA.16816.F32 R20, R4.reuse, R16, RZ ;  /* 0x000000100414723c */ /* 0x050fec00000018ff */
[C---:B------:R-:W-:Y:S06]  /*53c0*/  HMMA.16816.F32 R32, R4.reuse, R34, RZ ;  /* 0x000000220420723c */ /* 0x040fec00000018ff */
[----:B------:R-:W-:Y:S01]  /*53d0*/  HMMA.16816.F32 R24, R4, R26, RZ ;  /* 0x0000001a0418723c */ /* 0x000fe200000018ff */
[----:B-1----:R-:W-:-:S05]  /*53e0*/  IMAD.SHL.U32 R0, R0, 0x2, RZ ;  /* 0x0000000200007824 */ /* 0x002fca00078e00ff */
        /* <DEDUP_REMOVED lines=81> */
[----:B------:R-:W4:Y:S01]  /*5900*/  LDSM.16.M88.4 R108, [R131+0x3800] ;  /* 0x00380000836c783b */ /* 0x000f220000000200 */
[----:B------:R-:W-:-:S04]  /*5910*/  DEPBAR.LE SB0, 0x0 ;  /* 0x000080000000791a */ /* 0x000fc80000000000 */
[C---:B-1----:R-:W-:Y:S06]  /*5920*/  HMMA.16816.F32 R104, R124.reuse, R120, R104 ;  /* 0x000000787c68723c */ /* 0x042fec0000001868 */
[C---:B------:R-:W-:Y:S06]  /*5930*/  HMMA.16816.F32 R32, R124.reuse, R122, R32 ;  /* 0x0000007a7c20723c */ /* 0x040fec0000001820 */
[C---:B--2---:R-:W-:Y:S06]  /*5940*/  HMMA.16816.F32 R20, R124.reuse, R112, R20 ;  /* 0x000000707c14723c */ /* 0x044fec0000001814 */
[----:B------:R-:W-:Y:S01]  /*5950*/  HMMA.16816.F32 R16, R124, R114, R16 ;  /* 0x000000727c10723c */ /* 0x000fe20000001810 */
[----:B------:R-:W-:-:S05]  /*5960*/  LOP3.LUT R113, R0, 0x6, RZ, 0xc0, !PT ;  /* 0x0000000600717812 */ /* 0x000fca00078ec0ff */
[----:B---3--:R-:W-:Y:S01]  /*5970*/  HMMA.16816.F32 R28, R124, R116, R28 ;  /* 0x000000747c1c723c */ /* 0x008fe2000000181c */
[----:B------:R-:W-:-:S04]  /*5980*/  IMAD R112, R150, 0x40, R113 ;  /* 0x0000004096707824 */ /* 0x000fc800078e0271 */
[C---:B------:R-:W-:Y:S01]  /*5990*/  VIADD R0, R112.reuse, 0x8 ;  /* 0x0000000870007836 */ /* 0x040fe20000000000 */
[C---:B------:R-:W-:Y:S01]  /*59a0*/  HMMA.16816.F32 R24, R124.reuse, R118, R24 ;  /* 0x000000767c18723c */ /* 0x040fe20000001818 */
[----:B------:R-:W-:Y:S01]  /*59b0*/  BAR.SYNC.DEFER_BLOCKING 0x0 ;  /* 0x0000000000007b1d */ /* 0x000fe20000010000 */
[-C--:B------:R-:W-:Y:S02]  /*59c0*/  ISETP.GE.AND P2, PT, R112, R159.reuse, PT ;  /* 0x0000009f7000720c */ /* 0x080fe40003f46270 */
[CC--:B------:R-:W-:Y:S02]  /*59d0*/  ISETP.GE.AND P6, PT, R0.reuse, R160.reuse, PT ;  /* 0x000000a00000720c */ /* 0x0c0fe40003fc6270 */
[C---:B----4-:R-:W-:Y:S01]  /*59e0*/  HMMA.16816.F32 R12, R124.reuse, R108, R12 ;  /* 0x0000006c7c0c723c */ /* 0x050fe2000000180c */
[----:B------:R-:W-:Y:S02]  /*59f0*/  ISETP.GE.AND P5, PT, R0, R159, PT ;  /* 0x0000009f0000720c */ /* 0x000fe40003fa6270 */
[----:B------:R-:W-:Y:S01]  /*5a00*/  FSEL R0, R106, -INF , !P2 ;  /* 0xff8000006a007808 */ /* 0x000fe20005000000 */
[C---:B------:R-:W-:Y:S01]  /*5a10*/  VIADD R106, R112.reuse, 0x10 ;  /* 0x00000010706a7836 */ /* 0x040fe20000000000 */
[CC--:B------:R-:W-:Y:S01]  /*5a20*/  ISETP.GE.AND P4, PT, R112.reuse, R160.reuse, PT ;  /* 0x000000a07000720c */ /* 0x0c0fe20003f86270 */
[----:B------:R-:W-:Y:S01]  /*5a30*/  HMMA.16816.F32 R4, R124, R110, R4 ;  /* 0x0000006e7c04723c */ /* 0x000fe20000001804 */
[----:B------:R-:W-:Y:S01]  /*5a40*/  VIADD R108, R112, 0x1 ;  /* 0x00000001706c7836 */ /* 0x000fe20000000000 */
[----:B------:R-:W-:Y:S01]  /*5a50*/  FSEL R164, R34, -INF , !P5 ;  /* 0xff80000022a47808 */ /* 0x000fe20006800000 */
[----:B------:R-:W-:Y:S01]  /*5a60*/  VIADD R34, R112, 0x18 ;  /* 0x0000001870227836 */ /* 0x000fe20000000000 */
[----:B------:R-:W-:Y:S01]  /*5a70*/  FSEL R163, R104, -INF , !P4 ;  /* 0xff80000068a37808 */ /* 0x000fe20006000000 */
[----:B------:R-:W-:Y:S01]  /*5a80*/  VIADD R104, R112, 0x11 ;  /* 0x0000001170687836 */ /* 0x000fe20000000000 */
[----:B------:R-:W-:-:S02]  /*5a90*/  ISETP.GE.AND P3, PT, R108, R160, PT ;  /* 0x000000a06c00720c */ /* 0x000fc40003f66270 */
[-C--:B------:R-:W-:Y:S01]  /*5aa0*/  ISETP.GE.AND P1, PT, R108, R159.reuse, PT ;  /* 0x0000009f6c00720c */ /* 0x080fe20003f26270 */
[----:B------:R-:W-:Y:S01]  /*5ab0*/  VIADD R108, R112, 0x9 ;  /* 0x00000009706c7836 */ /* 0x000fe20000000000 */
[----:B------:R-:W-:Y:S01]  /*5ac0*/  FSEL R165, R32, -INF , !P6 ;  /* 0xff80000020a57808 */ /* 0x000fe20007000000 */
[----:B------:R-:W-:Y:S01]  /*5ad0*/  VIADD R32, R112, 0x19 ;  /* 0x0000001970207836 */ /* 0x000fe20000000000 */
[----:B------:R-:W-:Y:S02]  /*5ae0*/  FSEL R120, R107, -INF , !P1 ;  /* 0xff8000006b787808 */ /* 0x000fe40004800000 */
[----:B------:R-:W-:Y:S02]  /*5af0*/  ISETP.GE.AND P1, PT, R106, R159, PT ;  /* 0x0000009f6a00720c */ /* 0x000fe40003f26270 */
[----:B------:R-:W-:Y:S02]  /*5b00*/  ISETP.GE.AND P4, PT, R108, R160, PT ;  /* 0x000000a06c00720c */ /* 0x000fe40003f86270 */
[----:B------:R-:W-:-:S02]  /*5b10*/  FSEL R161, R105, -INF , !P3 ;  /* 0xff80000069a17808 */ /* 0x000fc40005800000 */
[-C--:B------:R-:W-:Y:S02]  /*5b20*/  ISETP.GE.AND P3, PT, R106, R160.reuse, PT ;  /* 0x000000a06a00720c */ /* 0x080fe40003f66270 */
[----:B------:R-:W-:Y:S01]  /*5b30*/  FSEL R116, R30, -INF , !P1 ;  /* 0xff8000001e747808 */ /* 0x000fe20004800000 */
[----:B------:R-:W-:Y:S01]  /*5b40*/  VIADD R30, R112, 0x20 ;  /* 0x00000020701e7836 */ /* 0x000fe20000000000 */
[-C--:B------:R-:W-:Y:S02]  /*5b50*/  ISETP.GE.AND P6, PT, R104, R160.reuse, PT ;  /* 0x000000a06800720c */ /* 0x080fe40003fc6270 */
[----:B------:R-:W-:Y:S02]  /*5b60*/  FSEL R33, R33, -INF , !P4 ;  /* 0xff80000021217808 */ /* 0x000fe40006000000 */
[----:B------:R-:W-:Y:S02]  /*5b70*/  ISETP.GE.AND P4, PT, R34, R160, PT ;  /* 0x000000a02200720c */ /* 0x000fe40003f86270 */
[----:B------:R-:W-:-:S02]  /*5b80*/  ISETP.GE.AND P5, PT, R104, R159, PT ;  /* 0x0000009f6800720c */ /* 0x000fc40003fa6270 */
[----:B------:R-:W-:Y:S01]  /*5b90*/  FSEL R123, R28, -INF , !P3 ;  /* 0xff8000001c7b7808 */ /* 0x000fe20005800000 */
[----:B------:R-:W-:Y:S01]  /*5ba0*/  VIADD R28, R112, 0x21 ;  /* 0x00000021701c7836 */ /* 0x000fe20000000000 */
[CC--:B------:R-:W-:Y:S02]  /*5bb0*/  ISETP.GE.AND P1, PT, R32.reuse, R159.reuse, PT ;  /* 0x0000009f2000720c */ /* 0x0c0fe40003f26270 */
[-C--:B------:R-:W-:Y:S02]  /*5bc0*/  ISETP.GE.AND P3, PT, R32, R160.reuse, PT ;  /* 0x000000a02000720c */ /* 0x080fe40003f66270 */
[----:B------:R-:W-:Y:S02]  /*5bd0*/  FSEL R113, R29, -INF , !P6 ;  /* 0xff8000001d717808 */ /* 0x000fe40007000000 */
[----:B------:R-:W-:Y:S02]  /*5be0*/  ISETP.GE.AND P2, PT, R108, R159, PT ;  /* 0x0000009f6c00720c */ /* 0x000fe40003f46270 */
[----:B------:R-:W-:-:S02]  /*5bf0*/  ISETP.GE.AND P6, PT, R30, R160, PT ;  /* 0x000000a01e00720c */ /* 0x000fc40003fc6270 */
[----:B------:R-:W-:Y:S01]  /*5c00*/  FSEL R117, R24, -INF , !P4 ;  /* 0xff80000018757808 */ /* 0x000fe20006000000 */
[C---:B------:R-:W-:Y:S01]  /*5c10*/  VIADD R24, R112.reuse, 0x28 ;  /* 0x0000002870187836 */ /* 0x040fe20000000000 */
[----:B------:R-:W-:Y:S02]  /*5c20*/  FSEL R118, R31, -INF , !P5 ;  /* 0xff8000001f767808 */ /* 0x000fe40006800000 */
[----:B------:R-:W-:Y:S01]  /*5c30*/  FSEL R162, R27, -INF , !P1 ;  /* 0xff8000001ba27808 */ /* 0x000fe20004800000 */
[----:B------:R-:W-:Y:S01]  /*5c40*/  VIADD R27, R112, 0x29 ;  /* 0x00000029701b7836 */ /* 0x000fe20000000000 */
[----:B------:R-:W-:Y:S02]  /*5c50*/  ISETP.GE.AND P5, PT, R30, R159, PT ;  /* 0x0000009f1e00720c */ /* 0x000fe40003fa6270 */
[----:B------:R-:W-:Y:S02]  /*5c60*/  FSEL R115, R25, -INF , !P3 ;  /* 0xff80000019737808 */ /* 0x000fe40005800000 */
[----:B------:R-:W-:-:S02]  /*5c70*/  FSEL R114, R35, -INF , !P2 ;  /* 0xff80000023727808 */ /* 0x000fc40005000000 */
[----:B------:R-:W-:Y:S01]  /*5c80*/  FSEL R25, R20, -INF , !P6 ;  /* 0xff80000014197808 */ /* 0x000fe20007000000 */
[----:B------:R-:W-:Y:S01]  /*5c90*/  VIADD R20, R112, 0x30 ;  /* 0x0000003070147836 */ /* 0x000fe20000000000 */
[-C--:B------:R-:W-:Y:S02]  /*5ca0*/  ISETP.GE.AND P2, PT, R34, R159.reuse, PT ;  /* 0x0000009f2200720c */ /* 0x080fe40003f46270 */
[-C--:B------:R-:W-:Y:S02]  /*5cb0*/  ISETP.GE.AND P4, PT, R28, R160.reuse, PT ;  /* 0x000000a01c00720c */ /* 0x080fe40003f86270 */
[C---:B------:R-:W-:Y:S02]  /*5cc0*/  ISETP.GE.AND P1, PT, R24.reuse, R160, PT ;  /* 0x000000a01800720c */ /* 0x040fe40003f26270 */
[----:B------:R-:W-:Y:S02]  /*5cd0*/  ISETP.GE.AND P3, PT, R24, R159, PT ;  /* 0x0000009f1800720c */ /* 0x000fe40003f66270 */
[----:B------:R-:W-:-:S02]  /*5ce0*/  FSEL R24, R22, -INF , !P5 ;  /* 0xff80000016187808 */ /* 0x000fc40006800000 */
[C---:B------:R-:W-:Y:S02]  /*5cf0*/  ISETP.GE.AND P6, PT, R27.reuse, R160, PT ;  /* 0x000000a01b00720c */ /* 0x040fe40003fc6270 */
[-C--:B------:R-:W-:Y:S02]  /*5d00*/  ISETP.GE.AND P5, PT, R27, R159.reuse, PT ;  /* 0x0000009f1b00720c */ /* 0x080fe40003fa6270 */
[----:B------:R-:W-:Y:S02]  /*5d10*/  FSEL R26, R26, -INF , !P2 ;  /* 0xff8000001a1a7808 */ /* 0x000fe40005000000 */
[----:B------:R-:W-:Y:S02]  /*5d20*/  FSEL R27, R21, -INF , !P4 ;  /* 0xff800000151b7808 */ /* 0x000fe40006000000 */
[-C--:B------:R-:W-:Y:S02]  /*5d30*/  ISETP.GE.AND P2, PT, R28, R159.reuse, PT ;  /* 0x0000009f1c00720c */ /* 0x080fe40003f46270 */
[----:B------:R-:W-:-:S02]  /*5d40*/  ISETP.GE.AND P4, PT, R20, R159, PT ;  /* 0x0000009f1400720c */ /* 0x000fc40003f86270 */
[----:B------:R-:W-:Y:S02]  /*5d50*/  FSEL R122, R23, -INF , !P2 ;  /* 0xff800000177a7808 */ /* 0x000fe40005000000 */
[----:B------:R-:W-:Y:S02]  /*5d60*/  FSEL R108, R14, -INF , !P4 ;  /* 0xff8000000e6c7808 */ /* 0x000fe40006000000 */
[-C--:B------:R-:W-:Y:S01]  /*5d70*/  ISETP.GE.AND P2, PT, R20, R160.reuse, PT ;  /* 0x000000a01400720c */ /* 0x080fe20003f46270 */
[----:B------:R-:W-:Y:S01]  /*5d80*/  VIADD R20, R112, 0x31 ;  /* 0x0000003170147836 */ /* 0x000fe20000000000 */
[----:B------:R-:W-:Y:S02]  /*5d90*/  ISETP.GT.AND P4, PT, R150, R147, PT ;  /* 0x000000939600720c */ /* 0x000fe40003f84270 */
[----:B------:R-:W-:Y:S01]  /*5da0*/  FSEL R121, R16, -INF , !P1 ;  /* 0xff80000010797808 */ /* 0x000fe20004800000 */
[----:B------:R-:W-:Y:S01]  /*5db0*/  VIADD R16, R112, 0x38 ;  /* 0x0000003870107836 */ /* 0x000fe20000000000 */
[----:B------:R-:W-:Y:S01]  /*5dc0*/  ISETP.GE.AND P1, PT, R20, R160, PT ;  /* 0x000000a01400720c */ /* 0x000fe20003f26270 */
[----:B------:R-:W-:Y:S01]  /*5dd0*/  VIADD R112, R112, 0x39 ;  /* 0x0000003970707836 */ /* 0x000fe20000000000 */
[----:B------:R-:W-:-:S02]  /*5de0*/  FSEL R126, R18, -INF , !P3 ;  /* 0xff800000127e7808 */ /* 0x000fc40005800000 */
[----:B------:R-:W-:Y:S02]  /*5df0*/  FSEL R119, R17, -INF , !P6 ;  /* 0xff80000011777808 */ /* 0x000fe40007000000 */
[----:B------:R-:W-:Y:S02]  /*5e00*/  FSEL R124, R19, -INF , !P5 ;  /* 0xff800000137c7808 */ /* 0x000fe40006800000 */
[----:B------:R-:W-:Y:S02]  /*5e10*/  FSEL R107, R12, -INF , !P2 ;  /* 0xff8000000c6b7808 */ /* 0x000fe40005000000 */
[----:B------:R-:W-:Y:S02]  /*5e20*/  FSEL R109, R13, -INF , !P1 ;  /* 0xff8000000d6d7808 */ /* 0x000fe40004800000 */
[----:B------:R-:W-:Y:S02]  /*5e30*/  ISETP.GE.AND P3, PT, R20, R159, PT ;  /* 0x0000009f1400720c */ /* 0x000fe40003f66270 */
        /* <DEDUP_REMOVED lines=70> */
.L_x_7472:
[----:B------:R-:W-:-:S04]  /*62a0*/  LEA R6, -R8, RZ, 0x6 ;  /* 0x000000ff08067211 */ /* 0x000fc800078e31ff */
[----:B------:R-:W-:-:S07]  /*62b0*/  SHF.R.S32.HI R7, RZ, 0x1f, R6 ;  /* 0x0000001fff077819 */ /* 0x000fce0000011406 */
.L_x_7473:
        /* <DEDUP_REMOVED lines=24> */
.L_x_7471:
[----:B------:R-:W-:Y:S01]  /*6440*/  FMNMX.FTZ R4, R3, R163, !PT ;  /* 0x000000a303047209 */ /* 0x000fe20007810000 */
[----:B------:R-:W-:Y:S01]  /*6450*/  LDSM.16.MT88.4 R16, [R137+0x8000] ;  /* 0x008000008910783b */ /* 0x000fe20000004200 */
[----:B-1----:R-:W-:Y:S02]  /*6460*/  FMNMX.FTZ R7, R2, R0, !PT ;  /* 0x0000000002077209 */ /* 0x002fe40007810000 */
        /* <DEDUP_REMOVED lines=26> */
[----:B------:R-:W-:-:S04]  /*6610*/  FMNMX.FTZ R4, R109, R4, !PT ;  /* 0x000000046d047209 */ /* 0x000fc80007810000 */
[----:B------:R-:W-:Y:S02]  /*6620*/  FMNMX.FTZ R5, R111, R4, !PT ;  /* 0x000000046f057209 */ /* 0x000fe40007810000 */
[----:B------:R-:W-:Y:S02]  /*6630*/  FMNMX.FTZ R4, R106, R7, !PT ;  /* 0x000000076a047209 */ /* 0x000fe40007810000 */
[----:B------:R-:W-:Y:S02]  /*6640*/  FMNMX.FTZ R6, R110, R5, !PT ;  /* 0x000000056e067209 */ /* 0x000fe40007810000 */
[----:B------:R-:W-:-:S03]  /*6650*/  FMNMX.FTZ R7, R105, R4, !PT ;  /* 0x0000000469077209 */ /* 0x000fc60007810000 */
[----:B------:R-:W1:Y:S01]  /*6660*/  SHFL.BFLY PT, R5, R6, 0x2, 0x1f ;  /* 0x0c401f0006057f89 */ /* 0x000e6200000e0000 */
        /* <DEDUP_REMOVED lines=21> */
[--C-:B------:R-:W-:Y:S01]  /*67c0*/  FFMA.FTZ R33, R0, UR6, -R101.reuse ;  /* 0x0000000600217c23 */ /* 0x100fe20008010865 */
[--C-:B------:R-:W-:Y:S01]  /*67d0*/  FFMA.FTZ R29, R165, UR6, -R112.reuse ;  /* 0x00000006a51d7c23 */ /* 0x100fe20008010870 */
[----:B------:R-:W-:Y:S01]  /*67e0*/  FMUL.FTZ R35, R2, UR6 ;  /* 0x0000000602237c20 */ /* 0x000fe20008410000 */
        /* <DEDUP_REMOVED lines=28> */
[----:B------:R-:W2:Y:S01]  /*69b0*/  MUFU.EX2 R28, R28 ;  /* 0x0000001c001c7308 */ /* 0x000ea20000000800 */
[----:B-1----:R-:W-:Y:S01]  /*69c0*/  F2FP.F16.F32.PACK_AB R4, R30, R34 ;  /* 0x000000221e04723e */ /* 0x002fe200000000ff */
[--C-:B------:R-:W-:Y:S01]  /*69d0*/  FFMA.FTZ R105, R105, UR6, -R101.reuse ;  /* 0x0000000669697c23 */ /* 0x100fe20008010865 */
[----:B------:R-:W-:-:S05]  /*69e0*/  FFMA.FTZ R104, R104, UR6, -R101 ;  /* 0x0000000668687c23 */ /* 0x000fca0008010865 */
        /* <DEDUP_REMOVED lines=78> */
[C---:B-1----:R-:W-:Y:S01]  /*6ed0*/  HMMA.16816.F32 R56, R4.reuse, R16, R56 ;  /* 0x000000100438723c */ /* 0x042fe20000001838 */
[-C--:B------:R-:W-:Y:S01]  /*6ee0*/  FMUL.FTZ R82, R82, R35.reuse ;  /* 0x0000002352527220 */ /* 0x080fe20000410000 */
[-C--:B------:R-:W-:Y:S01]  /*6ef0*/  FMUL.FTZ R83, R83, R35.reuse ;  /* 0x0000002353537220 */ /* 0x080fe20000410000 */
        /* <DEDUP_REMOVED lines=39> */
[----:B------:R-:W-:-:S05]  /*7170*/  FFMA.FTZ R115, R116, UR6, -R101 ;  /* 0x0000000674737c23 */ /* 0x000fca0008010865 */
        /* <DEDUP_REMOVED lines=85> */
[C---:B---3--:R-:W-:Y:S01]  /*76d0*/  F2FP.F16.F32.PACK_AB R5, R111.reuse, R108 ;  /* 0x0000006c6f05723e */ /* 0x048fe200000000ff */
        /* <DEDUP_REMOVED lines=31> */
.L_x_7468:
        /* <DEDUP_REMOVED lines=12> */
.L_x_7478:
        /* <DEDUP_REMOVED lines=67> */
.L_x_7475:
        /* <DEDUP_REMOVED lines=15> */
[----:B------:R1:W-:Y:S01]  /*7eb0*/  LDGSTS.E.BYPASS.LTC128B.128 [R151+0x9000], desc[UR10][R2.64] ;  /* 0x0900000002977fae */ /* 0x0003e2000b901d4a */
[----:B------:R-:W-:Y:S03]  /*7ec0*/  ISETP.GT.AND P1, PT, R150, R147, PT ;  /* 0x000000939600720c */ /* 0x000fe60003f24270 */
        /* <DEDUP_REMOVED lines=177> */
.L_x_7477:
        /* <DEDUP_REMOVED lines=20> */
.L_x_7476:
        /* <DEDUP_REMOVED lines=58> */
[----:B------:R-:W-:Y:S01]  /*8ec0*/  FFMA.FTZ R122, R17, UR4, -R120 ;  /* 0x00000004117a7c23 */ /* 0x000fe20008010878 */
[--C-:B------:R-:W-:Y:S03]  /*8ed0*/  FFMA.FTZ R117, R6, UR4, -R118.reuse ;  /* 0x0000000406757c23 */ /* 0x100fe60008010876 */
[----:B------:R3:W4:Y:S01]  /*8ee0*/  MUFU.EX2 R0, R101 ;  /* 0x0000006500007308 */ /* 0x0007220000000800 */
[----:B------:R-:W-:Y:S01]  /*8ef0*/  FFMA.FTZ R5, R7, UR4, -R118 ;  /* 0x0000000407057c23 */ /* 0x000fe20008010876 */
[--C-:B------:R-:W-:Y:S01]  /*8f00*/  FFMA.FTZ R6, R8, UR4, -R120.reuse ;  /* 0x0000000408067c23 */ /* 0x100fe20008010878 */
[----:B------:R-:W-:Y:S01]  /*8f10*/  FFMA.FTZ R7, R9, UR4, -R120 ;  /* 0x0000000409077c23 */ /* 0x000fe20008010878 */
[--C-:B------:R-:W-:Y:S01]  /*8f20*/  FFMA.FTZ R116, R11, UR4, -R118.reuse ;  /* 0x000000040b747c23 */ /* 0x100fe20008010876 */
[--C-:B------:R-:W-:Y:S01]  /*8f30*/  FFMA.FTZ R123, R15, UR4, -R118.reuse ;  /* 0x000000040f7b7c23 */ /* 0x100fe20008010876 */
[----:B------:R-:W-:Y:S01]  /*8f40*/  FFMA.FTZ R124, R19, UR4, -R118 ;  /* 0x00000004137c7c23 */ /* 0x000fe20008010876 */
[----:B------:R-:W-:Y:S03]  /*8f50*/  FFMA.FTZ R125, R24, UR4, -R120 ;  /* 0x00000004187d7c23 */ /* 0x000fe60008010878 */
        /* <DEDUP_REMOVED lines=9> */
[----:B---3--:R-:W-:Y:S01]  /*8ff0*/  FFMA.FTZ R101, R10, UR4, -R118 ;  /* 0x000000040a657c23 */ /* 0x008fe20008010876 */
        /* <DEDUP_REMOVED lines=59> */
[----:B------:R-:W-:Y:S01]  /*93b0*/  FFMA.FTZ R126, R25, UR4, -R120 ;  /* 0x00000004197e7c23 */ /* 0x000fe20008010878 */
[--C-:B------:R-:W-:Y:S01]  /*93c0*/  FFMA.FTZ R168, R26, UR4, -R118.reuse ;  /* 0x000000041aa87c23 */ /* 0x100fe20008010876 */
[----:B------:R-:W-:Y:S01]  /*93d0*/  FFMA.FTZ R127, R27, UR4, -R118 ;  /* 0x000000041b7f7c23 */ /* 0x000fe20008010876 */
[----:B------:R-:W-:Y:S01]  /*93e0*/  FFMA.FTZ R169, R32, UR4, -R120 ;  /* 0x0000000420a97c23 */ /* 0x000fe20008010878 */
[----:B---3--:R-:W-:Y:S01]  /*93f0*/  F2FP.F16.F32.PACK_AB R99, R116, R101 ;  /* 0x000000657463723e */ /* 0x008fe200000000ff */
[----:B------:R-:W-:Y:S01]  /*9400*/  LDSM.16.MT88.4 R24, [R136+0x9000] ;  /* 0x009000008818783b */ /* 0x000fe20000004200 */
[----:B------:R-:W-:Y:S01]  /*9410*/  FFMA.FTZ R170, R34, UR4, -R118 ;  /* 0x0000000422aa7c23 */ /* 0x000fe20008010876 */
[----:B------:R-:W-:Y:S01]  /*9420*/  MUFU.EX2 R122, R122 ;  /* 0x0000007a007a7308 */ /* 0x000fe20000000800 */
[C---:B------:R-:W-:Y:S01]  /*9430*/  FMUL.FTZ R84, R100.reuse, R84 ;  /* 0x0000005464547220 */ /* 0x040fe20000410000 */
[----:B------:R-:W-:Y:S01]  /*9440*/  FMUL.FTZ R85, R100, R85 ;  /* 0x0000005564557220 */ /* 0x000fe20000410000 */
[C---:B------:R-:W-:Y:S01]  /*9450*/  FMUL.FTZ R86, R0.reuse, R86 ;  /* 0x0000005600567220 */ /* 0x040fe20000410000 */
[C---:B-1----:R-:W-:Y:S06]  /*9460*/  HMMA.16816.F32 R8, R96.reuse, R104, R8 ;  /* 0x000000686008723c */ /* 0x042fec0000001808 */
[----:B------:R-:W-:Y:S01]  /*9470*/  MUFU.EX2 R124, R124 ;  /* 0x0000007c007c7308 */ /* 0x000fe20000000800 */
[----:B------:R-:W-:Y:S01]  /*9480*/  FMUL.FTZ R87, R0, R87 ;  /* 0x0000005700577220 */ /* 0x000fe20000410000 */
[C---:B------:R-:W-:Y:S01]  /*9490*/  HMMA.16816.F32 R36, R96.reuse, R106, R36 ;  /* 0x0000006a6024723c */ /* 0x040fe20000001824 */
[----:B------:R-:W1:Y:S02]  /*94a0*/  LDSM.16.MT88.4 R104, [R135+0x8000] ;  /* 0x008000008768783b */ /* 0x000e640000004200 */
[----:B------:R-:W-:Y:S01]  /*94b0*/  ISETP.GT.AND P1, PT, R150, R147, PT ;  /* 0x000000939600720c */ /* 0x000fe20003f24270 */
[----:B------:R-:W-:Y:S02]  /*94c0*/  FFMA.FTZ R119, R100, R167, R119 ;  /* 0x000000a764777223 */ /* 0x000fe40000010077 */
[C---:B------:R-:W-:Y:S02]  /*94d0*/  HMMA.16816.F32 R40, R96.reuse, R108, R40 ;  /* 0x0000006c6028723c */ /* 0x040fe40000001828 */
[----:B------:R-:W-:Y:S03]  /*94e0*/  MUFU.EX2 R125, R125 ;  /* 0x0000007d007d7308 */ /* 0x000fe60000000800 */
[----:B------:R-:W-:Y:S01]  /*94f0*/  FFMA.FTZ R117, R0, R166, R117 ;  /* 0x000000a600757223 */ /* 0x000fe20000010075 */
[C---:B------:R-:W-:Y:S01]  /*9500*/  HMMA.16816.F32 R44, R96.reuse, R110, R44 ;  /* 0x0000006e602c723c */ /* 0x040fe2000000182c */
[----:B------:R-:W2:Y:S05]  /*9510*/  LDSM.16.MT88.4 R108, [R139+0xa000] ;  /* 0x00a000008b6c783b */ /* 0x000eaa0000004200 */
[----:B------:R-:W-:Y:S01]  /*9520*/  MUFU.EX2 R126, R126 ;  /* 0x0000007e007e7308 */ /* 0x000fe20000000800 */
[----:B------:R-:W-:Y:S01]  /*9530*/  FADD.FTZ R119, R103, R119 ;  /* 0x0000007767777221 */ /* 0x000fe20000010000 */
[C---:B------:R-:W-:Y:S08]  /*9540*/  HMMA.16816.F32 R48, R96.reuse, R112, R48 ;  /* 0x000000706030723c */ /* 0x040ff00000001830 */
[----:B------:R-:W-:Y:S01]  /*9550*/  MUFU.EX2 R168, R168 ;  /* 0x000000a800a87308 */ /* 0x000fe20000000800 */
[C---:B------:R-:W-:Y:S01]  /*9560*/  HMMA.16816.F32 R52, R96.reuse, R114, R52 ;  /* 0x000000726034723c */ /* 0x040fe20000001834 */
[----:B------:R-:W3:Y:S02]  /*9570*/  LDSM.16.MT88.4 R112, [R137+0xa000] ;  /* 0x00a000008970783b */ /* 0x000ee40000004200 */
[----:B------:R-:W-:Y:S06]  /*9580*/  FADD.FTZ R6, R6, R119 ;  /* 0x0000007706067221 */ /* 0x000fec0000010000 */
[----:B------:R-:W-:Y:S02]  /*9590*/  MUFU.EX2 R127, R127 ;  /* 0x0000007f007f7308 */ /* 0x000fe40000000800 */
[----:B------:R-:W-:Y:S08]  /*95a0*/  FADD.FTZ R6, R7, R6 ;  /* 0x0000000607067221 */ /* 0x000ff00000010000 */
[----:B------:R-:W-:Y:S01]  /*95b0*/  MUFU.EX2 R169, R169 ;  /* 0x000000a900a97308 */ /* 0x000fe20000000800 */
[C---:B-1----:R-:W-:Y:S06]  /*95c0*/  HMMA.16816.F32 R56, R96.reuse, R104, R56 ;  /* 0x000000686038723c */ /* 0x042fec0000001838 */
[C---:B------:R-:W-:Y:S01]  /*95d0*/  HMMA.16816.F32 R60, R96.reuse, R106, R60 ;  /* 0x0000006a603c723c */ /* 0x040fe2000000183c */
[----:B------:R-:W1:Y:S02]  /*95e0*/  LDSM.16.MT88.4 R104, [R136+0xa000] ;  /* 0x00a000008868783b */ /* 0x000e640000004200 */
[----:B------:R-:W-:Y:S03]  /*95f0*/  MUFU.EX2 R170, R170 ;  /* 0x000000aa00aa7308 */ /* 0x000fe60000000800 */
[C---:B--2---:R-:W-:Y:S06]  /*9600*/  HMMA.16816.F32 R64, R96.reuse, R108, R64 ;  /* 0x0000006c6040723c */ /* 0x044fec0000001840 */
[C---:B------:R-:W-:Y:S01]  /*9610*/  HMMA.16816.F32 R68, R96.reuse, R110, R68 ;  /* 0x0000006e6044723c */ /* 0x040fe20000001844 */
[----:B------:R-:W2:Y:S05]  /*9620*/  LDSM.16.MT88.4 R108, [R135+0xa000] ;  /* 0x00a00000876c783b */ /* 0x000eaa0000004200 */
[C---:B---3--:R-:W-:Y:S01]  /*9630*/  HMMA.16816.F32 R72, R96.reuse, R112, R72 ;  /* 0x000000706048723c */ /* 0x048fe20000001848 */
[----:B------:R3:W4:Y:S05]  /*9640*/  MUFU.EX2 R112, R13 ;  /* 0x0000000d00707308 */ /* 0x00072a0000000800 */
[C---:B------:R-:W-:Y:S05]  /*9650*/  HMMA.16816.F32 R76, R96.reuse, R114, R76 ;  /* 0x00000072604c723c */ /* 0x040fea000000184c */
[----:B------:R5:W-:Y:S01]  /*9660*/  MUFU.EX2 R114, R123 ;  /* 0x0000007b00727308 */ /* 0x000be20000000800 */
[----:B------:R-:W-:Y:S01]  /*9670*/  FFMA.FTZ R113, R14, UR4, -R118 ;  /* 0x000000040e717c23 */ /* 0x000fe20008010876 */
[----:B------:R-:W-:Y:S01]  /*9680*/  FMUL.FTZ R14, R0, R94 ;  /* 0x0000005e000e7220 */ /* 0x000fe20000410000 */
[----:B------:R-:W-:Y:S03]  /*9690*/  FFMA.FTZ R115, R16, UR4, -R120 ;  /* 0x0000000410737c23 */ /* 0x000fe60008010878 */
[C---:B------:R-:W-:Y:S04]  /*96a0*/  FMUL.FTZ R16, R100.reuse, R88 ;  /* 0x0000005864107220 */ /* 0x040fe80000410000 */
[----:B------:R-:W2:Y:S01]  /*96b0*/  MUFU.EX2 R113, R113 ;  /* 0x0000007100717308 */ /* 0x000ea20000000800 */
[----:B---3--:R-:W-:Y:S01]  /*96c0*/  FMUL.FTZ R13, R100, R93 ;  /* 0x0000005d640d7220 */ /* 0x008fe20000410000 */
[----:B----4-:R-:W-:Y:S01]  /*96d0*/  F2FP.F16.F32.PACK_AB R88, R112, R121 ;  /* 0x000000797058723e */ /* 0x010fe200000000ff */
[----:B------:R-:W3:Y:S01]  /*96e0*/  LDSM.16.MT88.4 R92, [R139+0x8800] ;  /* 0x008800008b5c783b */ /* 0x000ee20000004200 */
[----:B------:R-:W-:Y:S04]  /*96f0*/  FADD.FTZ R121, R121, R6 ;  /* 0x0000000679797221 */ /* 0x000fe80000010000 */
        /* <DEDUP_REMOVED lines=29> */
[----:B------:R-:W-:Y:S03]  /*98d0*/  MUFU.EX2 R110, R110 ;  /* 0x0000006e006e7308 */ /* 0x000fe60000000800 */
[C---:B------:R-:W-:Y:S01]  /*98e0*/  HMMA.16816.F32 R44, R88.reuse, R106, R44 ;  /* 0x0000006a582c723c */ /* 0x040fe2000000182c */
[----:B------:R-:W4:Y:S06]  /*98f0*/  LDSM.16.MT88.4 R104, [R139+0xa800] ;  /* 0x00a800008b68783b */ /* 0x000f2c0000004200 */
[----:B------:R-:W5:Y:S01]  /*9900*/  MUFU.EX2 R111, R111 ;  /* 0x0000006f006f7308 */ /* 0x000f620000000800 */
[C---:B-1----:R-:W-:Y:S01]  /*9910*/  F2FP.F16.F32.PACK_AB R20, R109.reuse, R108 ;  /* 0x0000006c6d14723e */ /* 0x042fe200000000ff */
[C---:B--2---:R-:W-:Y:S03]  /*9920*/  HMMA.16816.F32 R48, R88.reuse, R96, R48 ;  /* 0x000000605830723c */ /* 0x044fe60000001830 */
[----:B------:R-:W-:Y:S03]  /*9930*/  FADD.FTZ R108, R108, R115 ;  /* 0x000000736c6c7221 */ /* 0x000fe60000010000 */
[C---:B------:R-:W-:Y:S01]  /*9940*/  HMMA.16816.F32 R52, R88.reuse, R98, R52 ;  /* 0x000000625834723c */ /* 0x040fe20000001834 */
[----:B------:R-:W1:Y:S04]  /*9950*/  LDSM.16.MT88.4 R96, [R137+0xa800] ;  /* 0x00a800008960783b */ /* 0x000e680000004200 */
[----:B------:R-:W-:Y:S01]  /*9960*/  FADD.FTZ R108, R109, R108 ;  /* 0x0000006c6d6c7221 */ /* 0x000fe20000010000 */
[----:B-----5:R-:W-:Y:S05]  /*9970*/  F2FP.F16.F32.PACK_AB R21, R111, R110 ;  /* 0x0000006e6f15723e */ /* 0x020fea00000000ff */
[----:B------:R-:W-:Y:S04]  /*9980*/  FADD.FTZ R125, R125, R108 ;  /* 0x0000006c7d7d7221 */ /* 0x000fe80000010000 */
[----:B------:R-:W-:Y:S01]  /*9990*/  FADD.FTZ R125, R126, R125 ;  /* 0x0000007d7e7d7221 */ /* 0x000fe20000010000 */
[C---:B---3--:R-:W-:Y:S06]  /*99a0*/  HMMA.16816.F32 R56, R88.reuse, R92, R56 ;  /* 0x0000005c5838723c */ /* 0x048fec0000001838 */
[C---:B------:R-:W-:Y:S01]  /*99b0*/  HMMA.16816.F32 R60, R88.reuse, R94, R60 ;  /* 0x0000005e583c723c */ /* 0x040fe2000000183c */
[----:B------:R-:W2:Y:S05]  /*99c0*/  LDSM.16.MT88.4 R92, [R136+0xa800] ;  /* 0x00a80000885c783b */ /* 0x000eaa0000004200 */
[C---:B----4-:R-:W-:Y:S06]  /*99d0*/  HMMA.16816.F32 R64, R88.reuse, R104, R64 ;  /* 0x000000685840723c */ /* 0x050fec0000001840 */
[C---:B------:R-:W-:Y:S01]  /*99e0*/  HMMA.16816.F32 R68, R88.reuse, R106, R68 ;  /* 0x0000006a5844723c */ /* 0x040fe20000001844 */
[----:B------:R-:W-:Y:S05]  /*99f0*/  LDSM.16.MT88.4 R104, [R137+0x9000] ;  /* 0x009000008968783b */ /* 0x000fea0000004200 */
[C---:B-1----:R-:W-:Y:S06]  /*9a00*/  HMMA.16816.F32 R72, R88.reuse, R96, R72 ;  /* 0x000000605848723c */ /* 0x042fec0000001848 */
[C---:B------:R-:W-:Y:S01]  /*9a10*/  HMMA.16816.F32 R76, R88.reuse, R98, R76 ;  /* 0x00000062584c723c */ /* 0x040fe2000000184c */
[----:B------:R-:W1:Y:S05]  /*9a20*/  LDSM.16.MT88.4 R96, [R135+0xa800] ;  /* 0x00a800008760783b */ /* 0x000e6a0000004200 */
[C---:B--2---:R-:W-:Y:S06]  /*9a30*/  HMMA.16816.F32 R12, R88.reuse, R92, R12 ;  /* 0x0000005c580c723c */ /* 0x044fec000000180c */
[C---:B------:R-:W-:Y:S01]  /*9a40*/  HMMA.16816.F32 R80, R88.reuse, R94, R80 ;  /* 0x0000005e5850723c */ /* 0x040fe20000001850 */
[----:B------:R-:W2:Y:S05]  /*9a50*/  LDSM.16.MT88.4 R92, [R139+0x9000] ;  /* 0x009000008b5c783b */ /* 0x000eaa0000004200 */
[C---:B-1----:R-:W-:Y:S06]  /*9a60*/  HMMA.16816.F32 R16, R88.reuse, R96, R16 ;  /* 0x000000605810723c */ /* 0x042fec0000001810 */
[----:B------:R-:W-:Y:S01]  /*9a70*/  HMMA.16816.F32 R84, R88, R98, R84 ;  /* 0x000000625854723c */ /* 0x000fe20000001854 */
[----:B------:R-:W1:Y:S05]  /*9a80*/  LDSM.16.MT88.4 R88, [R135+0x9000] ;  /* 0x009000008758783b */ /* 0x000e6a0000004200 */
[C---:B--2---:R-:W-:Y:S06]  /*9a90*/  HMMA.16816.F32 R8, R20.reuse, R92, R8 ;  /* 0x0000005c1408723c */ /* 0x044fec0000001808 */
[C---:B------:R-:W-:Y:S01]  /*9aa0*/  HMMA.16816.F32 R36, R20.reuse, R94, R36 ;  /* 0x0000005e1424723c */ /* 0x040fe20000001824 */
[----:B------:R-:W2:Y:S05]  /*9ab0*/  LDSM.16.MT88.4 R92, [R139+0xb000] ;  /* 0x00b000008b5c783b */ /* 0x000eaa0000004200 */
        /* <DEDUP_REMOVED lines=9> */
[C---:B-1----:R-:W-:Y:S06]  /*9b50*/  HMMA.16816.F32 R56, R20.reuse, R88, R56 ;  /* 0x000000581438723c */ /* 0x042fec0000001838 */
[----:B------:R-:W1:Y:S01]  /*9b60*/  MUFU.EX2 R105, R105 ;  /* 0x0000006900697308 */ /* 0x000e620000000800 */
[----:B------:R-:W-:Y:S01]  /*9b70*/  FFMA.FTZ R107, R31, UR4, -R118 ;  /* 0x000000041f6b7c23 */ /* 0x000fe20008010876 */
[C---:B------:R-:W-:Y:S01]  /*9b80*/  HMMA.16816.F32 R60, R20.reuse, R90, R60 ;  /* 0x0000005a143c723c */ /* 0x040fe2000000183c */
[----:B------:R-:W4:Y:S02]  /*9b90*/  LDSM.16.MT88.4 R88, [R136+0xb000] ;  /* 0x00b000008858783b */ /* 0x000f240000004200 */
[----:B------:R-:W-:Y:S03]  /*9ba0*/  FFMA.FTZ R120, R33, UR4, -R120 ;  /* 0x0000000421787c23 */ /* 0x000fe60008010878 */
[C---:B--2---:R-:W-:Y:S02]  /*9bb0*/  HMMA.16816.F32 R64, R20.reuse, R92, R64 ;  /* 0x0000005c1440723c */ /* 0x044fe40000001840 */
[----:B------:R-:W-:Y:S01]  /*9bc0*/  MUFU.EX2 R106, R106 ;  /* 0x0000006a006a7308 */ /* 0x000fe20000000800 */
[----:B------:R-:W-:Y:S02]  /*9bd0*/  LDSM.16.MT88.4 R28, [R137+0x9800] ;  /* 0x00980000891c783b */ /* 0x000fe40000004200 */
[----:B------:R-:W-:Y:S01]  /*9be0*/  FFMA.FTZ R118, R35, UR4, -R118 ;  /* 0x0000000423767c23 */ /* 0x000fe20008010876 */
[C---:B------:R-:W-:Y:S06]  /*9bf0*/  HMMA.16816.F32 R68, R20.reuse, R94, R68 ;  /* 0x0000005e1444723c */ /* 0x040fec0000001844 */
[----:B------:R-:W2:Y:S01]  /*9c00*/  MUFU.EX2 R107, R107 ;  /* 0x0000006b006b7308 */ /* 0x000ea20000000800 */
[----:B------:R-:W5:Y:S09]  /*9c10*/  LDSM.16.MT88.4 R92, [R135+0xb000] ;  /* 0x00b00000875c783b */ /* 0x000f720000004200 */
[----:B------:R-:W2:Y:S01]  /*9c20*/  MUFU.EX2 R120, R120 ;  /* 0x0000007800787308 */ /* 0x000ea20000000800 */
[----:B------:R-:W-:Y:S01]  /*9c30*/  LDSM.16.MT88.4 R32, [R136+0x9800] ;  /* 0x009800008820783b */ /* 0x000fe20000004200 */
[C---:B---3--:R-:W-:Y:S08]  /*9c40*/  HMMA.16816.F32 R72, R20.reuse, R24, R72 ;  /* 0x000000181448723c */ /* 0x048ff00000001848 */
[----:B------:R-:W3:Y:S01]  /*9c50*/  MUFU.EX2 R171, R118 ;  /* 0x0000007600ab7308 */ /* 0x000ee20000000800 */
[C---:B------:R-:W-:Y:S01]  /*9c60*/  HMMA.16816.F32 R76, R20.reuse, R26, R76 ;  /* 0x0000001a144c723c */ /* 0x040fe2000000184c */
[----:B------:R-:W3:Y:S05]  /*9c70*/  LDSM.16.MT88.4 R24, [R139+0x9800] ;  /* 0x009800008b18783b */ /* 0x000eea0000004200 */
[C---:B----4-:R-:W-:Y:S06]  /*9c80*/  HMMA.16816.F32 R12, R20.reuse, R88, R12 ;  /* 0x00000058140c723c */ /* 0x050fec000000180c */
[C---:B------:R-:W-:Y:S01]  /*9c90*/  HMMA.16816.F32 R80, R20.reuse, R90, R80 ;  /* 0x0000005a1450723c */ /* 0x040fe20000001850 */
[----:B------:R-:W4:Y:S05]  /*9ca0*/  LDSM.16.MT88.4 R88, [R135+0x9800] ;  /* 0x009800008758783b */ /* 0x000f2a0000004200 */
[C---:B-----5:R-:W-:Y:S06]  /*9cb0*/  HMMA.16816.F32 R16, R20.reuse, R92, R16 ;  /* 0x0000005c1410723c */ /* 0x060fec0000001810 */
[----:B------:R-:W-:Y:S05]  /*9cc0*/  HMMA.16816.F32 R84, R20, R94, R84 ;  /* 0x0000005e1454723c */ /* 0x000fea0000001854 */
[----:B------:R-:W-:Y:S02]  /*9cd0*/  FADD.FTZ R92, R5, R117 ;  /* 0x00000075055c7221 */ /* 0x000fe40000010000 */
[----:B-1----:R-:W-:Y:S01]  /*9ce0*/  F2FP.F16.F32.PACK_AB R20, R105, R104 ;  /* 0x000000686914723e */ /* 0x002fe200000000ff */
[----:B------:R-:W-:Y:S03]  /*9cf0*/  FADD.FTZ R104, R104, R125 ;  /* 0x0000007d68687221 */ /* 0x000fe60000010000 */
[----:B--2---:R-:W-:Y:S01]  /*9d00*/  F2FP.F16.F32.PACK_AB R21, R107, R106 ;  /* 0x0000006a6b15723e */ /* 0x004fe200000000ff */
[----:B------:R-:W-:Y:S01]  /*9d10*/  FADD.FTZ R101, R101, R92 ;  /* 0x0000005c65657221 */ /* 0x000fe20000010000 */
[----:B------:R-:W-:Y:S01]  /*9d20*/  F2FP.F16.F32.PACK_AB R22, R120, R169 ;  /* 0x000000a97816723e */ /* 0x000fe200000000ff */
[----:B------:R-:W-:Y:S01]  /*9d30*/  FADD.FTZ R104, R105, R104 ;  /* 0x0000006869687221 */ /* 0x000fe20000010000 */
[----:B---3--:R-:W-:Y:S01]  /*9d40*/  F2FP.F16.F32.PACK_AB R23, R171, R170 ;  /* 0x000000aaab17723e */ /* 0x008fe200000000ff */
[----:B------:R-:W-:Y:S01]  /*9d50*/  FADD.FTZ R116, R116, R101 ;  /* 0x0000006574747221 */ /* 0x000fe20000010000 */
[----:B------:R-:W-:Y:S01]  /*9d60*/  MOV R101, R2 ;  /* 0x0000000200657202 */ /* 0x000fe20000000f00 */
[----:B------:R-:W-:Y:S02]  /*9d70*/  FADD.FTZ R167, R169, R104 ;  /* 0x00000068a9a77221 */ /* 0x000fe40000010000 */
[----:B------:R-:W-:Y:S02]  /*9d80*/  FADD.FTZ R113, R113, R116 ;  /* 0x0000007471717221 */ /* 0x000fe40000010000 */
[C---:B------:R-:W-:Y:S01]  /*9d90*/  HMMA.16816.F32 R96, R20.reuse, R24, R8 ;  /* 0x000000181460723c */ /* 0x040fe20000001808 */
[----:B------:R-:W1:Y:S02]  /*9da0*/  LDSM.16.MT88.4 R8, [R139+0xb800] ;  /* 0x00b800008b08783b */ /* 0x000e640000004200 */
[----:B------:R-:W-:Y:S01]  /*9db0*/  FADD.FTZ R114, R114, R113 ;  /* 0x0000007172727221 */ /* 0x000fe20000010000 */
[----:B------:R-:W-:Y:S02]  /*9dc0*/  FADD.FTZ R167, R120, R167 ;  /* 0x000000a778a77221 */ /* 0x000fe40000010000 */
[C---:B------:R-:W-:Y:S03]  /*9dd0*/  HMMA.16816.F32 R36, R20.reuse, R26, R36 ;  /* 0x0000001a1424723c */ /* 0x040fe60000001824 */
[----:B------:R-:W2:Y:S02]  /*9de0*/  LDSM.16.MT88.4 R24, [R137+0xb800] ;  /* 0x00b800008918783b */ /* 0x000ea40000004200 */
[----:B------:R-:W-:Y:S01]  /*9df0*/  FADD.FTZ R123, R123, R114 ;  /* 0x000000727b7b7221 */ /* 0x000fe20000010000 */
[C---:B------:R-:W-:Y:S05]  /*9e00*/  HMMA.16816.F32 R40, R20.reuse, R28, R40 ;  /* 0x0000001c1428723c */ /* 0x040fea0000001828 */
[----:B------:R-:W-:Y:S01]  /*9e10*/  FADD.FTZ R123, R124, R123 ;  /* 0x0000007b7c7b7221 */ /* 0x000fe20000010000 */
[C---:B------:R-:W-:Y:S01]  /*9e20*/  HMMA.16816.F32 R44, R20.reuse, R30, R44 ;  /* 0x0000001e142c723c */ /* 0x040fe2000000182c */
[----:B------:R-:W3:Y:S04]  /*9e30*/  LDSM.16.MT88.4 R28, [R136+0xb800] ;  /* 0x00b80000881c783b */ /* 0x000ee80000004200 */
        /* <DEDUP_REMOVED lines=24> */
.L_x_7474:
[----:B------:R-:W1:Y:S01]  /*9fc0*/  SHFL.BFLY PT, R0, R167, 0x2, 0x1f ;  /* 0x0c401f00a7007f89 */ /* 0x000e6200000e0000 */
[----:B------:R-:W-:Y:S01]  /*9fd0*/  MOV R11, 0x3f800000 ;  /* 0x3f800000000b7802 */ /* 0x000fe20000000f00 */
[----:B------:R-:W2:Y:S01]  /*9fe0*/  S2UR UR5, SR_CgaCtaId ;  /* 0x00000000000579c3 */ /* 0x000ea20000008800 */
[----:B------:R-:W-:Y:S01]  /*9ff0*/  MOV R10, 0x3f800000 ;  /* 0x3f800000000a7802 */ /* 0x000fe20000000f00 */
[----:B------:R-:W3:Y:S01]  /*a000*/  SHFL.BFLY PT, R9, R166, 0x2, 0x1f ;  /* 0x0c401f00a6097f89 */ /* 0x000ee200000e0000 */
[----:B------:R-:W-:Y:S01]  /*a010*/  UMOV UR4, 0x400 ;  /* 0x0000040000047882 */ /* 0x000fe20000000000 */
[----:B------:R-:W-:Y:S01]  /*a020*/  BSSY B0, `(.L_x_7479) ;  /* 0x00000cc000007945 */ /* 0x000fe20003800000 */
[----:B------:R-:W4:Y:S03]  /*a030*/  S2R R8, SR_TID.X ;  /* 0x0000000000087919 */ /* 0x000f260000002100 */
[----:B------:R-:W5:Y:S01]  /*a040*/  LDC R21, c[0x0][0x270] ;  /* 0x00009c00ff157b82 */ /* 0x000f620000000800 */
[----:B------:R-:W4:Y:S01]  /*a050*/  S2R R15, SR_TID.X ;  /* 0x00000000000f7919 */ /* 0x000f220000002100 */
[----:B------:R-:W5:Y:S01]  /*a060*/  S2R R19, SR_CTAID.Y ;  /* 0x0000000000137919 */ /* 0x000f620000002600 */
[----:B------:R-:W5:Y:S01]  /*a070*/  S2R R20, SR_CTAID.X ;  /* 0x0000000000147919 */ /* 0x000f620000002500 */
[----:B-1----:R-:W-:Y:S01]  /*a080*/  FADD.FTZ R0, R0, R167 ;  /* 0x000000a700007221 */ /* 0x002fe20000010000 */
[----:B--2---:R-:W-:-:S03]  /*a090*/  ULEA UR5, UR5, UR4, 0x18 ;  /* 0x0000000405057291 */ /* 0x004fc6000f8ec03f */
[----:B------:R-:W1:Y:S01]  /*a0a0*/  S2UR UR4, SR_CTAID.Z ;  /* 0x00000000000479c3 */ /* 0x000e620000002700 */
[----:B---3--:R-:W-:Y:S01]  /*a0b0*/  FADD.FTZ R9, R9, R166 ;  /* 0x000000a609097221 */ /* 0x008fe20000010000 */
[----:B------:R-:W2:Y:S04]  /*a0c0*/  SHFL.BFLY PT, R7, R0, 0x1, 0x1f ;  /* 0x0c201f0000077f89 */ /* 0x000ea800000e0000 */
[----:B------:R-:W3:Y:S01]  /*a0d0*/  SHFL.BFLY PT, R6, R9, 0x1, 0x1f ;  /* 0x0c201f0009067f89 */ /* 0x000ee200000e0000 */
[----:B----4-:R-:W-:-:S04]  /*a0e0*/  SHF.R.S32.HI R5, RZ, 0x1f, R8 ;  /* 0x0000001fff057819 */ /* 0x010fc80000011408 */
[CC--:B------:R-:W-:Y:S02]  /*a0f0*/  LEA.HI R17, R5.reuse, R8.reuse, RZ, 0x2 ;  /* 0x0000000805117211 */ /* 0x0c0fe400078f10ff */
[----:B------:R-:W-:Y:S02]  /*a100*/  LEA.HI R5, R5, R8, RZ, 0x5 ;  /* 0x0000000805057211 */ /* 0x000fe400078f28ff */
[--C-:B------:R-:W-:Y:S02]  /*a110*/  SHF.R.S32.HI R13, RZ, 0x2, R17.reuse ;  /* 0x00000002ff0d7819 */ /* 0x100fe40000011411 */
[----:B------:R-:W-:Y:S02]  /*a120*/  SHF.R.S32.HI R12, RZ, 0x1f, R17 ;  /* 0x0000001fff0c7819 */ /* 0x000fe40000011411 */
[----:B------:R-:W-:Y:S01]  /*a130*/  SHF.R.S32.HI R4, RZ, 0x1f, R15 ;  /* 0x0000001fff047819 */ /* 0x000fe2000001140f */
[----:B--2---:R-:W-:Y:S01]  /*a140*/  FADD.FTZ R7, R0, R7 ;  /* 0x0000000700077221 */ /* 0x004fe20000010000 */
[----:B------:R-:W-:-:S02]  /*a150*/  LEA.HI R12, R12, R13, RZ, 0x3 ;  /* 0x0000000d0c0c7211 */ /* 0x000fc400078f18ff */
[----:B------:R-:W-:Y:S01]  /*a160*/  LEA.HI R4, R4, R15, RZ, 0x4 ;  /* 0x0000000f04047211 */ /* 0x000fe200078f20ff */
[----:B---3--:R-:W-:Y:S01]  /*a170*/  FADD.FTZ R6, R9, R6 ;  /* 0x0000000609067221 */ /* 0x008fe20000010000 */
[----:B------:R-:W-:Y:S01]  /*a180*/  BAR.SYNC.DEFER_BLOCKING 0x0 ;  /* 0x0000000000007b1d */ /* 0x000fe20000010000 */
[----:B------:R-:W-:Y:S02]  /*a190*/  FSETP.NE.FTZ.AND P4, PT, R7, RZ, PT ;  /* 0x000000ff0700720b */ /* 0x000fe40003f95000 */
[----:B------:R-:W-:Y:S02]  /*a1a0*/  LOP3.LUT R9, R5, 0xffffffe0, RZ, 0xc0, !PT ;  /* 0xffffffe005097812 */ /* 0x000fe400078ec0ff */
[----:B------:R-:W-:Y:S02]  /*a1b0*/  FSETP.NE.FTZ.AND P3, PT, R6, RZ, PT ;  /* 0x000000ff0600720b */ /* 0x000fe40003f75000 */
[----:B------:R-:W-:Y:S02]  /*a1c0*/  IADD3 R9, -R9, R8, RZ ;  /* 0x0000000809097210 */ /* 0x000fe40007ffe1ff */
[----:B------:R-:W-:-:S02]  /*a1d0*/  LOP3.LUT R12, R12, 0xfffffff8, RZ, 0xc0, !PT ;  /* 0xfffffff80c0c7812 */ /* 0x000fc400078ec0ff */
[----:B------:R-:W-:Y:S02]  /*a1e0*/  LOP3.LUT P5, RZ, R9, 0x3, RZ, 0xc0, !PT ;  /* 0x0000000309ff7812 */ /* 0x000fe400078ac0ff */
[----:B------:R-:W-:Y:S01]  /*a1f0*/  IADD3 R9, R13, -R12, RZ ;  /* 0x8000000c0d097210 */ /* 0x000fe20007ffe0ff */
[----:B------:R-:W2:Y:S01]  /*a200*/  @P4 MUFU.RCP R11, R7 ;  /* 0x00000007000b4308 */ /* 0x000ea20000001000 */
[----:B------:R-:W-:Y:S01]  /*a210*/  LOP3.LUT R0, R4, 0xfffffff0, RZ, 0xc0, !PT ;  /* 0xfffffff004007812 */ /* 0x000fe200078ec0ff */
[----:B------:R-:W3:Y:S01]  /*a220*/  @P4 LDC R22, c[0x0][0x2e8] ;  /* 0x0000ba00ff164b82 */ /* 0x000ee20000000800 */
[----:B------:R-:W-:Y:S02]  /*a230*/  SHF.R.S32.HI R5, RZ, 0x5, R5 ;  /* 0x00000005ff057819 */ /* 0x000fe40000011405 */
[----:B------:R-:W-:Y:S02]  /*a240*/  LOP3.LUT R17, R17, 0x1ffffffc, RZ, 0xc0, !PT ;  /* 0x1ffffffc11117812 */ /* 0x000fe400078ec0ff */
[----:B------:R-:W-:Y:S01]  /*a250*/  SHF.L.U32 R13, R9, 0x6, RZ ;  /* 0x00000006090d7819 */ /* 0x000fe200000006ff */
[----:B------:R-:W4:Y:S01]  /*a260*/  @P3 MUFU.RCP R10, R6 ;  /* 0x00000006000a3308 */ /* 0x000f220000001000 */
[----:B------:R-:W-:Y:S01]  /*a270*/  IADD3 R0, -R0, R15, RZ ;  /* 0x0000000f00007210 */ /* 0x000fe20007ffe1ff */
[----:B------:R-:W3:Y:S01]  /*a280*/  @P3 LDC R23, c[0x0][0x2e8] ;  /* 0x0000ba00ff173b82 */ /* 0x000ee20000000800 */
[----:B------:R-:W-:-:S02]  /*a290*/  IADD3 R8, -R17, R8, RZ ;  /* 0x0000000811087210 */ /* 0x000fc40007ffe1ff */
[----:B------:R-:W-:Y:S02]  /*a2a0*/  LOP3.LUT R13, R13, 0x1c0, RZ, 0xc0, !PT ;  /* 0x000001c00d0d7812 */ /* 0x000fe400078ec0ff */
        /* <DEDUP_REMOVED lines=35> */
[C---:B----4-:R-:W-:Y:S01]  /*a4e0*/  FMUL.FTZ R99, R10.reuse, R99 ;  /* 0x000000630a637220 */ /* 0x050fe20000410000 */
[C---:B------:R-:W-:Y:S01]  /*a4f0*/  FMUL.FTZ R98, R10.reuse, R98 ;  /* 0x000000620a627220 */ /* 0x040fe20000410000 */
[C---:B------:R-:W-:Y:S01]  /*a500*/  FMUL.FTZ R39, R10.reuse, R39 ;  /* 0x000000270a277220 */ /* 0x040fe20000410000 */
[----:B------:R-:W-:Y:S01]  /*a510*/  ISETP.NE.U32.AND P0, PT, R11, 0x1, PT ;  /* 0x000000010b00780c */ /* 0x000fe20003f05070 */
[C---:B------:R-:W-:Y:S01]  /*a520*/  FMUL.FTZ R38, R10.reuse, R38 ;  /* 0x000000260a267220 */ /* 0x040fe20000410000 */
[----:B------:R-:W-:Y:S01]  /*a530*/  SHF.R.S32.HI R11, RZ, 0x4, R4 ;  /* 0x00000004ff0b7819 */ /* 0x000fe20000011404 */
[C---:B------:R-:W-:Y:S01]  /*a540*/  FMUL.FTZ R43, R10.reuse, R43 ;  /* 0x0000002b0a2b7220 */ /* 0x040fe20000410000 */
[----:B------:R-:W-:Y:S01]  /*a550*/  SHF.R.S32.HI R4, RZ, 0x1f, R5 ;  /* 0x0000001fff047819 */ /* 0x000fe20000011405 */
[C---:B------:R-:W-:Y:S01]  /*a560*/  FMUL.FTZ R42, R10.reuse, R42 ;  /* 0x0000002a0a2a7220 */ /* 0x040fe20000410000 */
[----:B------:R-:W-:Y:S01]  /*a570*/  R2P PR, R9, 0x6 ;  /* 0x0000000609007804 */ /* 0x000fe20000000000 */
[C---:B------:R-:W-:Y:S01]  /*a580*/  FMUL.FTZ R47, R10.reuse, R47 ;  /* 0x0000002f0a2f7220 */ /* 0x040fe20000410000 */
[----:B------:R-:W-:Y:S01]  /*a590*/  SHF.L.U32 R9, R11, 0x6, RZ ;  /* 0x000000060b097819 */ /* 0x000fe200000006ff */
        /* <DEDUP_REMOVED lines=26> */
[----:B------:R-:W-:Y:S01]  /*a740*/  LEA R8, R5, R8, 0x9 ;  /* 0x0000000805087211 */ /* 0x000fe200078e48ff */
[----:B------:R-:W2:Y:S01]  /*a750*/  @P3 MUFU.LG2 R6, R6 ;  /* 0x0000000600063308 */ /* 0x000ea20000000c00 */
[----:B------:R-:W-:-:S02]  /*a760*/  LEA.HI R13, R13, R13, RZ, 0x1d ;  /* 0x0000000d0d0d7211 */ /* 0x000fc400078fe8ff */
[----:B------:R-:W-:Y:S02]  /*a770*/  LOP3.LUT R9, R9, 0x1c0, RZ, 0xc0, !PT ;  /* 0x000001c009097812 */ /* 0x000fe400078ec0ff */
[----:B------:R-:W-:Y:S02]  /*a780*/  SHF.L.U32 R10, R12, 0x2, RZ ;  /* 0x000000020c0a7819 */ /* 0x000fe400000006ff */
[----:B------:R-:W-:Y:S02]  /*a790*/  LOP3.LUT R4, R4, 0xffffffc, RZ, 0xc0, !PT ;  /* 0x0ffffffc04047812 */ /* 0x000fe400078ec0ff */
[----:B------:R-:W-:Y:S02]  /*a7a0*/  LEA R8, R8, R13, 0x1 ;  /* 0x0000000d08087211 */ /* 0x000fe400078e08ff */
[----:B------:R-:W-:Y:S02]  /*a7b0*/  LOP3.LUT R10, R9, 0x38, R10, 0xf8, !PT ;  /* 0x00000038090a7812 */ /* 0x000fe400078ef80a */
[----:B------:R-:W-:-:S02]  /*a7c0*/  LOP3.LUT R13, R12, 0xffffffe, RZ, 0xc0, !PT ;  /* 0x0ffffffe0c0d7812 */ /* 0x000fc400078ec0ff */
[----:B------:R-:W-:Y:S02]  /*a7d0*/  SHF.R.U32.HI R9, RZ, 0x3, R9 ;  /* 0x00000003ff097819 */ /* 0x000fe40000011609 */
[----:B------:R-:W-:Y:S02]  /*a7e0*/  IADD3 R5, R5, -R4, RZ ;  /* 0x8000000405057210 */ /* 0x000fe40007ffe0ff */
[----:B------:R-:W-:Y:S02]  /*a7f0*/  IADD3 R4, R0, -R13, RZ ;  /* 0x8000000d00047210 */ /* 0x000fe40007ffe0ff */
[----:B------:R-:W-:Y:S02]  /*a800*/  LOP3.LUT R9, R10, R9, RZ, 0x3c, !PT ;  /* 0x000000090a097212 */ /* 0x000fe400078e3cff */
[----:B------:R-:W-:Y:S02]  /*a810*/  LEA R13, R5, R152, 0x4 ;  /* 0x00000098050d7211 */ /* 0x000fe400078e20ff */
[----:B------:R-:W-:-:S02]  /*a820*/  LEA R8, R8, UR5, 0x2 ;  /* 0x0000000508087c11 */ /* 0x000fc4000f8e10ff */
[----:B------:R-:W-:Y:S02]  /*a830*/  MOV R5, 0x40 ;  /* 0x0000004000057802 */ /* 0x000fe40000000f00 */
[----:B------:R-:W-:Y:S01]  /*a840*/  LEA R9, R4, R9, 0x2 ;  /* 0x0000000904097211 */ /* 0x000fe200078e10ff */
[----:B------:R-:W-:Y:S01]  /*a850*/  STS.64 [R8], R96 ;  /* 0x0000006008007388 */ /* 0x000fe20000000a00 */
[C---:B------:R-:W-:Y:S02]  /*a860*/  IADD3 R10, R8.reuse, -0x20, RZ ;  /* 0xffffffe0080a7810 */ /* 0x040fe40007ffe0ff */
[----:B------:R-:W-:Y:S01]  /*a870*/  SEL R5, R5, 0xffffffc0, !P1 ;  /* 0xffffffc005057807 */ /* 0x000fe20004800000 */
[----:B------:R-:W-:Y:S01]  /*a880*/  STS.64 [R8+0x800], R98 ;  /* 0x0008006208007388 */ /* 0x000fe20000000a00 */
[----:B------:R-:W-:Y:S02]  /*a890*/  MOV R4, 0x80 ;  /* 0x0000008000047802 */ /* 0x000fe40000000f00 */
[----:B------:R-:W-:-:S02]  /*a8a0*/  @P0 IADD3 R10, R8, 0x20, RZ ;  /* 0x00000020080a0810 */ /* 0x000fc40007ffe0ff */
[----:B------:R-:W-:Y:S02]  /*a8b0*/  IADD3 R12, R8, R5, RZ ;  /* 0x00000005080c7210 */ /* 0x000fe40007ffe0ff */
[----:B------:R-:W-:Y:S01]  /*a8c0*/  SEL R15, R4, 0xffffff80, !P2 ;  /* 0xffffff80040f7807 */ /* 0x000fe20005000000 */
[----:B------:R-:W-:Y:S01]  /*a8d0*/  STS.64 [R10], R36 ;  /* 0x000000240a007388 */ /* 0x000fe20000000a00 */
[-C--:B------:R-:W-:Y:S02]  /*a8e0*/  IADD3 R14, R5, R10.reuse, RZ ;  /* 0x0000000a050e7210 */ /* 0x080fe40007ffe0ff */
[----:B------:R-:W4:Y:S01]  /*a8f0*/  LDC.64 R4, c[0x0][0x2c0] ;  /* 0x0000b000ff047b82 */ /* 0x000f220000000a00 */
[-C--:B------:R-:W-:Y:S01]  /*a900*/  IADD3 R16, R8, R15.reuse, RZ ;  /* 0x0000000f08107210 */ /* 0x080fe20007ffe0ff */
[----:B------:R-:W-:Y:S01]  /*a910*/  STS.64 [R10+0x800], R38 ;  /* 0x000800260a007388 */ /* 0x000fe20000000a00 */
[----:B------:R-:W-:Y:S02]  /*a920*/  IADD3 R17, R15, R10, RZ ;  /* 0x0000000a0f117210 */ /* 0x000fe40007ffe0ff */
[-C--:B------:R-:W-:Y:S01]  /*a930*/  IADD3 R18, R12, R15.reuse, RZ ;  /* 0x0000000f0c127210 */ /* 0x080fe20007ffe0ff */
[----:B------:R-:W-:Y:S01]  /*a940*/  STS.64 [R12], R40 ;  /* 0x000000280c007388 */ /* 0x000fe20000000a00 */
[----:B------:R-:W-:-:S02]  /*a950*/  IADD3 R15, R14, R15, RZ ;  /* 0x0000000f0e0f7210 */ /* 0x000fc40007ffe0ff */
[----:B-----5:R-:W-:Y:S01]  /*a960*/  SHF.L.U32 R20, R20, 0x6, RZ ;  /* 0x0000000614147819 */ /* 0x020fe200000006ff */
        /* <DEDUP_REMOVED lines=19> */
[----:B-----5:R-:W-:-:S03]  /*aaa0*/  IADD3 R8, -R153, RZ, RZ ;  /* 0x000000ff99087210 */ /* 0x020fc60007ffe1ff */
[----:B------:R2:W-:Y:S02]  /*aab0*/  STS.64 [R16+0x4000], R92 ;  /* 0x0040005c10007388 */ /* 0x0005e40000000a00 */
[----:B-1----:R-:W-:Y:S02]  /*aac0*/  IMAD R8, R21, R8, UR4 ;  /* 0x0000000415087e24 */ /* 0x002fe4000f8e0208 */
[----:B------:R1:W-:Y:S01]  /*aad0*/  STS.64 [R16+0x4800], R94 ;  /* 0x0048005e10007388 */ /* 0x0003e20000000a00 */
[----:B---3--:R-:W-:-:S03]  /*aae0*/  MOV R10, 0xff800000 ;  /* 0xff800000000a7802 */ /* 0x008fc60000000f00 */
[----:B------:R1:W-:Y:S04]  /*aaf0*/  STS.64 [R17+0x4000], R80 ;  /* 0x0040005011007388 */ /* 0x0003e80000000a00 */
[----:B------:R1:W-:Y:S01]  /*ab00*/  STS.64 [R17+0x4800], R82 ;  /* 0x0048005211007388 */ /* 0x0003e20000000a00 */
[----:B----4-:R-:W-:Y:S01]  /*ab10*/  IMAD R12, R19, R4, R153 ;  /* 0x00000004130c7224 */ /* 0x010fe200078e0299 */
[----:B------:R-:W-:Y:S02]  /*ab20*/  MOV R4, 0xff800000 ;  /* 0xff80000000047802 */ /* 0x000fe40000000f00 */
[----:B------:R1:W-:Y:S01]  /*ab30*/  STS.64 [R18+0x4000], R88 ;  /* 0x0040005812007388 */ /* 0x0003e20000000a00 */
[----:B------:R-:W-:-:S03]  /*ab40*/  IMAD R8, R12, R21, R8 ;  /* 0x000000150c087224 */ /* 0x000fc600078e0208 */
[----:B------:R1:W-:Y:S01]  /*ab50*/  STS.64 [R18+0x4800], R90 ;  /* 0x0048005a12007388 */ /* 0x0003e20000000a00 */
[----:B--2---:R-:W-:Y:S01]  /*ab60*/  @P4 FMUL.FTZ R14, R7, 0.69314718246459960938 ;  /* 0x3f317218070e4820 */ /* 0x004fe20000410000 */
[----:B------:R-:W-:Y:S02]  /*ab70*/  @P3 FMUL.FTZ R7, R6, 0.69314718246459960938 ;  /* 0x3f31721806073820 */ /* 0x000fe40000410000 */
[----:B------:R1:W-:Y:S01]  /*ab80*/  STS.64 [R15+0x4000], R84 ;  /* 0x004000540f007388 */ /* 0x0003e20000000a00 */
[----:B------:R-:W-:Y:S01]  /*ab90*/  SHF.L.U32 R6, R0, 0x2, RZ ;  /* 0x0000000200067819 */ /* 0x000fe200000006ff */
[----:B------:R-:W-:Y:S01]  /*aba0*/  @P4 FFMA.FTZ R4, R3, R22, R14 ;  /* 0x0000001603044223 */ /* 0x000fe2000001000e */
[----:B------:R-:W-:Y:S01]  /*abb0*/  @P3 FFMA.FTZ R10, R2, R23, R7 ;  /* 0x00000017020a3223 */ /* 0x000fe20000010007 */
[----:B------:R1:W-:Y:S01]  /*abc0*/  STS.64 [R15+0x4800], R86 ;  /* 0x004800560f007388 */ /* 0x0003e20000000a00 */
[----:B------:R-:W-:Y:S01]  /*abd0*/  LEA R2, R9, UR5, 0x2 ;  /* 0x0000000509027c11 */ /* 0x000fe2000f8e10ff */
[----:B------:R-:W-:Y:S01]  /*abe0*/  IMAD R0, R8, R5, R20 ;  /* 0x0000000508007224 */ /* 0x000fe200078e0214 */
[----:B------:R-:W-:-:S02]  /*abf0*/  IADD3 R3, R11, 0x8, RZ ;  /* 0x000000080b037810 */ /* 0x000fc40007ffe0ff */
[----:B------:R-:W-:Y:S01]  /*ac00*/  SHF.R.S32.HI R7, RZ, 0x1f, R6 ;  /* 0x0000001fff077819 */ /* 0x000fe20000011406 */
[----:B------:R-:W-:Y:S06]  /*ac10*/  BAR.SYNC.DEFER_BLOCKING 0x0 ;  /* 0x0000000000007b1d */ /* 0x000fec0000010000 */
[----:B------:R-:W-:Y:S05]  /*ac20*/  @P5 BRA `(.L_x_7480) ;  /* 0x00000000002c5947 */ /* 0x000fea0003800000 */
[C---:B-1----:R-:W-:Y:S01]  /*ac30*/  VIADD R15, R13.reuse, 0x8 ;  /* 0x000000080d0f7836 */ /* 0x042fe20000000000 */
        /* <DEDUP_REMOVED lines=10> */
.L_x_7480:
[----:B------:R-:W-:Y:S05]  /*ace0*/  BSYNC B0 ;  /* 0x0000000000007941 */ /* 0x000fea0003800000 */
.L_x_7479:
[----:B------:R-:W3:Y:S01]  /*acf0*/  LDS.128 R68, [R2] ;  /* 0x0000000002447984 */ /* 0x000ee20000000c00 */
[C---:B------:R-:W-:Y:S01]  /*ad00*/  VIADD R5, R11.reuse, 0x10 ;  /* 0x000000100b057836 */ /* 0x040fe20000000000 */
[----:B------:R-:W-:Y:S01]  /*ad10*/  ULDC UR4, c[0x0][0x2dc] ;  /* 0x0000b70000047ab9 */ /* 0x000fe20000000800 */
[----:B------:R-:W-:Y:S01]  /*ad20*/  IMAD.WIDE R8, R11, 0x80, R6 ;  /* 0x000000800b087825 */ /* 0x000fe200078e0206 */
[----:B------:R-:W4:Y:S01]  /*ad30*/  LDS.128 R36, [R2+0x4000] ;  /* 0x0040000002247984 */ /* 0x000f220000000c00 */
[-C--:B------:R-:W-:Y:S02]  /*ad40*/  ISETP.GE.AND P6, PT, R3, R146.reuse, PT ;  /* 0x000000920300720c */ /* 0x080fe40003fc6270 */
[----:B------:R-:W-:Y:S01]  /*ad50*/  IMAD R0, R0, UR4, RZ ;  /* 0x0000000400007c24 */ /* 0x000fe2000f8e02ff */
[----:B------:R-:W5:Y:S01]  /*ad60*/  LDS.128 R64, [R2+0x800] ;  /* 0x0008000002407984 */ /* 0x000f620000000c00 */
[----:B------:R-:W-:Y:S01]  /*ad70*/  ISETP.GE.AND P5, PT, R5, R146, PT ;  /* 0x000000920500720c */ /* 0x000fe20003fa6270 */
[C---:B------:R-:W-:Y:S01]  /*ad80*/  VIADD R3, R11.reuse, 0x18 ;  /* 0x000000180b037836 */ /* 0x040fe20000000000 */
[----:B------:R-:W-:Y:S01]  /*ad90*/  ULDC.64 UR4, c[0x0][0x288] ;  /* 0x0000a20000047ab9 */ /* 0x000fe20000000a00 */
[----:B------:R-:W5:Y:S01]  /*ada0*/  LDS.128 R60, [R2+0x1000] ;  /* 0x00100000023c7984 */ /* 0x000f620000000c00 */
[C---:B------:R-:W-:Y:S01]  /*adb0*/  IADD3 R75, P0, R0.reuse, R8, RZ ;  /* 0x00000008004b7210 */ /* 0x040fe20007f1e0ff */
[----:B------:R-:W-:Y:S01]  /*adc0*/  VIADD R73, R11, 0x20 ;  /* 0x000000200b497836 */ /* 0x000fe20000000000 */
[-C--:B------:R-:W-:Y:S01]  /*add0*/  ISETP.GE.AND P4, PT, R3, R146.reuse, PT ;  /* 0x000000920300720c */ /* 0x080fe20003f86270 */
[----:B------:R-:W5:Y:S01]  /*ade0*/  LDS.128 R56, [R2+0x1800] ;  /* 0x0018000002387984 */ /* 0x000f620000000c00 */
[----:B------:R-:W-:Y:S01]  /*adf0*/  LEA.HI.X.SX32 R0, R0, R9, 0x1, P0 ;  /* 0x0000000900007211 */ /* 0x000fe200000f0eff */
[C---:B------:R-:W-:Y:S01]  /*ae00*/  VIADD R9, R11.reuse, 0x28 ;  /* 0x000000280b097836 */ /* 0x040fe20000000000 */
[-C--:B------:R-:W-:Y:S01]  /*ae10*/  ISETP.GE.AND P0, PT, R11, R146.reuse, PT ;  /* 0x000000920b00720c */ /* 0x080fe20003f06270 */
[----:B------:R-:W5:Y:S01]  /*ae20*/  LDS.128 R52, [R2+0x2000] ;  /* 0x0020000002347984 */ /* 0x000f620000000c00 */
[----:B------:R-:W-:Y:S01]  /*ae30*/  LEA R72, P1, R75, UR4, 0x2 ;  /* 0x000000044b487c11 */ /* 0x000fe2000f8210ff */
        /* <DEDUP_REMOVED lines=12> */
[----:B-1----:R-:W1:Y:S04]  /*af00*/  LDS.128 R16, [R2+0x6800] ;  /* 0x0068000002107984 */ /* 0x002e680000000c00 */
[----:B--2---:R-:W2:Y:S04]  /*af10*/  LDS.128 R12, [R2+0x7000] ;  /* 0x00700000020c7984 */ /* 0x004ea80000000c00 */
[----:B------:R1:W1:Y:S04]  /*af20*/  LDS.128 R40, [R2+0x3800] ;  /* 0x0038000002287984 */ /* 0x0002680000000c00 */
[----:B------:R1:W1:Y:S04]  /*af30*/  LDS.128 R4, [R2+0x7800] ;  /* 0x0078000002047984 */ /* 0x0002680000000c00 */
        /* <DEDUP_REMOVED lines=15> */
[----:B--2---:R3:W-:Y:S01]  /*b030*/  @!P1 STG.E.128 desc[UR10][R72.64+0x6100], R12 ;  /* 0x0061000c48009986 */ /* 0x0047e2000c101d0a */
[----:B------:R-:W-:Y:S05]  /*b040*/  @P0 EXIT ;  /* 0x000000000000094d */ /* 0x000fea0003800000 */
[----:B------:R-:W-:Y:S04]  /*b050*/  STG.E.128 desc[UR10][R72.64+0x7000], R40 ;  /* 0x0070002848007986 */ /* 0x000fe8000c101d0a */
[----:B------:R-:W-:Y:S01]  /*b060*/  STG.E.128 desc[UR10][R72.64+0x7100], R4 ;  /* 0x0071000448007986 */ /* 0x000fe2000c101d0a */
[----:B------:R-:W-:Y:S05]  /*b070*/  EXIT ;  /* 0x000000000000794d */ /* 0x000fea0003800000 */
.L_x_7481:
        /* <DEDUP_REMOVED lines=16> */
.L_x_8424:


//--------------------- .text._ZN5flash24flash_fwd_splitkv_kernelI23Flash_fwd_kernel_traitsILi128ELi64ELi64ELi4ELb0ELb0EN7cutlass6half_tE19Flash_kernel_traitsILi128ELi64ELi64ELi4ES3_EELb1ELb0ELb0ELb0ELb1ELb1ELb1ELb0EEEvNS_16Flash_fwd_paramsE --------------------------
	.section	.text._ZN5flash24flash_fwd_splitkv_kernelI23Flash_fwd_kernel_traitsILi128ELi64ELi64ELi4ELb0ELb0EN7cutlass6half_tE19Flash_kernel_traitsILi128ELi64ELi64ELi4ES3_EELb1ELb0ELb0ELb0ELb1ELb1ELb1ELb0EEEvNS_16Flash_fwd_paramsE,"ax",@progbits
	.align	128
        .global         _ZN5flash24flash_fwd_splitkv_kernelI23Flash_fwd_kernel_traitsILi128ELi64ELi64ELi4ELb0ELb0EN7cutlass6half_tE19Flash_kernel_traitsILi128ELi64ELi64ELi4ES3_EELb1ELb0ELb0ELb0ELb1ELb1ELb1ELb0EEEvNS_16Flash_fwd_paramsE
        .type           _ZN5flash24flash_fwd_splitkv_kernelI23Flash_fwd_kernel_traitsILi128ELi64ELi64ELi4ELb0ELb0EN7cutlass6half_tE19Flash_kernel_traitsILi128ELi64ELi64ELi4ES3_EELb1ELb0ELb0ELb0ELb1ELb1ELb1ELb0EEEvNS_16Flash_fwd_paramsE,@function
        .size           _ZN5flash24flash_fwd_splitkv_kernelI23Flash_fwd_kernel_traitsILi128ELi64ELi64ELi4ELb0ELb0EN7cutlass6half_tE19Flash_kernel_traitsILi128ELi64ELi64ELi4ES3_EELb1ELb0ELb0ELb0ELb1ELb1ELb1ELb0EEEvNS_16Flash_fwd_paramsE,(.L_x_8425 - _ZN5flash24flash_fwd_splitkv_kernelI23Flash_fwd_kernel_traitsILi128ELi64ELi64ELi4ELb0ELb0EN7cutlass6half_tE19Flash_kernel_traitsILi128ELi64ELi64ELi4ES3_EELb1ELb0ELb0ELb0ELb1ELb1ELb1ELb0EEEvNS_16Flash_fwd_paramsE)
        .other          _ZN5flash24flash_fwd_splitkv_kernelI23Flash_fwd_kernel_traitsILi128ELi64ELi64ELi4ELb0ELb0EN7cutlass6half_tE19Flash_kernel_traitsILi128ELi64ELi64ELi4ES3_EELb1ELb0ELb0ELb0ELb1ELb1ELb1ELb0EEEvNS_16Flash_fwd_paramsE,@"STO_CUDA_ENTRY STV_DEFAULT"
_ZN5flash24flash_fwd_splitkv_kernelI23Flash_fwd_kernel_traitsILi128ELi64ELi64ELi4ELb0ELb0EN7cutlass6half_tE19Flash_kernel_traitsILi128ELi64ELi64ELi4ES3_EELb1ELb0ELb0ELb0ELb1ELb1ELb1ELb0EEEvNS_16Flash_fwd_paramsE:
.text._ZN5flash24flash_fwd_splitkv_kernelI23Flash_fwd_kernel_traitsILi128ELi64ELi64ELi4ELb0ELb0EN7cutlass6half_tE19Flash_kernel_traitsILi128ELi64ELi64ELi4ES3_EELb1ELb0ELb0ELb0ELb1ELb1ELb1ELb0EEEvNS_16Flash_fwd_paramsE:
        /* <DEDUP_REMOVED lines=59> */
.L_x_7482:
[----:B------:R-:W1:Y:S02]  /*03b0*/  LDC R4, c[0x0][0x2c8] ;  /* 0x0000b200ff047b82 */ /* 0x000e640000000800 */
.L_x_7483:
        /* <DEDUP_REMOVED lines=48> */
[----:B------:R-:W-:Y:S01]  /*06c0*/  @!P1 LOP3.LUT R9, RZ, R8, RZ, 0x33, !PT ;  /* 0x00000008ff099212 */ /* 0x000fe200078e33ff */
[----:B------:R-:W1:Y:S01]  /*06d0*/  S2R R6, SR_TID.X ;  /* 0x0000000000067919 */ /* 0x000e620000002100 */
        /* <DEDUP_REMOVED lines=97> */
.L_x_7484:
        /* <DEDUP_REMOVED lines=24> */
.L_x_7485:
[----:B------:R-:W-:Y:S05]  /*0e70*/  @!P0 BRA `(.L_x_7486) ;  /* 0x0000000400408947 */ /* 0x000fea0003800000 */
[----:B------:R-:W1:Y:S01]  /*0e80*/  LDC R12, c[0x0][0x380] ;  /* 0x0000e000ff0c7b82 */ /* 0x000e620000000800 */
[----:B------:R-:W-:Y:S01]  /*0e90*/  LEA R35, R33, 0xffffffc0, 0x6 ;  /* 0xffffffc021237811 */ /* 0x000fe200078e30ff */
[----:B------:R-:W-:Y:S01]  /*0ea0*/  IMAD.MOV.U32 R8, RZ, RZ, RZ ;  /* 0x000000ffff087224 */ /* 0x000fe200078e00ff */
[----:B------:R-:W-:Y:S02]  /*0eb0*/  ULDC.64 UR4, c[0x0][0x230] ;  /* 0x00008c0000047ab9 */ /* 0x000fe40000000a00 */
[----:B-----5:R-:W-:Y:S02]  /*0ec0*/  IABS R0, R35 ;  /* 0x0000002300007213 */ /* 0x020fe40000000000 */
[----:B-1----:R-:W-:-:S04]  /*0ed0*/  IABS R3, R12 ;  /* 0x0000000c00037213 */ /* 0x002fc80000000000 */
[----:B------:R-:W1:Y:S08]  /*0ee0*/  I2F.RP R7, R3 ;  /* 0x0000000300077306 */ /* 0x000e700000209400 */
[----:B-1----:R-:W1:Y:S02]  /*0ef0*/  MUFU.RCP R4, R7 ;  /* 0x0000000700047308 */ /* 0x002e640000001000 */
[----:B-1----:R-:W-:Y:S01]  /*0f00*/  IADD3 R4, R4, 0xffffffe, RZ ;  /* 0x0ffffffe04047810 */ /* 0x002fe20007ffe0ff */
[----:B------:R-:W1:Y:S05]  /*0f10*/  LDC R7, c[0x0][0x278] ;  /* 0x00009e00ff077b82 */ /* 0x000e6a0000000800 */
[----:B------:R-:W2:Y:S02]  /*0f20*/  F2I.FTZ.U32.TRUNC.NTZ R5, R4 ;  /* 0x0000000400057305 */ /* 0x000ea4000021f000 */
[----:B--2---:R-:W-:Y:S01]  /*0f30*/  IMAD.MOV R2, RZ, RZ, -R5 ;  /* 0x000000ffff027224 */ /* 0x004fe200078e0a05 */
        /* <DEDUP_REMOVED lines=19> */
[----:B-1----:R-:W-:-:S04]  /*1070*/  IABS R2, R7 ;  /* 0x0000000700027213 */ /* 0x002fc80000000000 */
[----:B------:R-:W1:Y:S08]  /*1080*/  I2F.RP R10, R2 ;  /* 0x00000002000a7306 */ /* 0x000e700000209400 */
[----:B-1----:R-:W1:Y:S02]  /*1090*/  MUFU.RCP R9, R10 ;  /* 0x0000000a00097308 */ /* 0x002e640000001000 */
[----:B-1----:R-:W-:Y:S01]  /*10a0*/  VIADD R9, R9, 0xffffffe ;  /* 0x0ffffffe09097836 */ /* 0x002fe20000000000 */
[----:B------:R-:W-:-:S05]  /*10b0*/  IADD3 R10, -R11, RZ, RZ ;  /* 0x000000ff0b0a7210 */ /* 0x000fca0007ffe1ff */
[----:B------:R-:W1:Y:S01]  /*10c0*/  F2I.FTZ.U32.TRUNC.NTZ R9, R9 ;  /* 0x0000000900097305 */ /* 0x000e62000021f000 */
[----:B------:R-:W-:-:S05]  /*10d0*/  IMAD R35, R12, R10, R35 ;  /* 0x0000000a0c237224 */ /* 0x000fca00078e0223 */
[----:B------:R-:W-:Y:S02]  /*10e0*/  SHF.R.S32.HI R29, RZ, 0x1f, R35 ;  /* 0x0000001fff1d7819 */ /* 0x000fe40000011423 */
[----:B-1----:R-:W-:-:S05]  /*10f0*/  IADD3 R0, RZ, -R9, RZ ;  /* 0x80000009ff007210 */ /* 0x002fca0007ffe0ff */
[----:B------:R-:W-:Y:S01]  /*1100*/  IMAD R3, R0, R2, RZ ;  /* 0x0000000200037224 */ /* 0x000fe200078e02ff */
[----:B------:R-:W-:-:S03]  /*1110*/  IABS R0, R38 ;  /* 0x0000002600007213 */ /* 0x000fc60000000000 */
[----:B------:R-:W-:Y:S01]  /*1120*/  IMAD.HI.U32 R8, R9, R3, R8 ;  /* 0x0000000309087227 */ /* 0x000fe200078e0008 */
[----:B--2---:R-:W-:-:S05]  /*1130*/  MOV R5, R0 ;  /* 0x0000000000057202 */ /* 0x004fca0000000f00 */
        /* <DEDUP_REMOVED lines=25> */
[----:B------:R-:W-:-:S04]  /*12d0*/  IMAD.WIDE.U32 R26, R4, R2, RZ ;  /* 0x00000002041a7225 */ /* 0x000fc800078e00ff */
[C---:B------:R-:W-:Y:S02]  /*12e0*/  IMAD R7, R35.reuse, R9, R10 ;  /* 0x0000000923077224 */ /* 0x040fe400078e020a */
[----:B------:R-:W-:-:S04]  /*12f0*/  IMAD.WIDE.U32 R10, R35, R8, R12 ;  /* 0x00000008230a7225 */ /* 0x000fc800078e000c */
[----:B------:R-:W-:Y:S01]  /*1300*/  IMAD.IADD R28, R27, 0x1, R3 ;  /* 0x000000011b1c7824 */ /* 0x000fe200078e0203 */
[----:B------:R-:W-:Y:S01]  /*1310*/  IADD3 R11, R11, R7, RZ ;  /* 0x000000070b0b7210 */ /* 0x000fe20007ffe0ff */
[----:B------:R-:W-:Y:S01]  /*1320*/  IMAD R7, R21, UR4, RZ ;  /* 0x0000000415077c24 */ /* 0x000fe2000f8e02ff */
[----:B------:R-:W-:-:S03]  /*1330*/  MOV R3, R0 ;  /* 0x0000000000037202 */ /* 0x000fc60000000f00 */
[C---:B------:R-:W-:Y:S02]  /*1340*/  IMAD R7, R0.reuse, UR5, R7 ;  /* 0x0000000500077c24 */ /* 0x040fe4000f8e0207 */
[----:B------:R-:W-:-:S05]  /*1350*/  IMAD.WIDE.U32 R36, R0, UR4, R10 ;  /* 0x0000000400247c25 */ /* 0x000fca000f8e000a */
[----:B------:R-:W-:Y:S01]  /*1360*/  IADD3 R14, R37, R7, RZ ;  /* 0x00000007250e7210 */ /* 0x000fe20007ffe0ff */
[----:B------:R-:W-:Y:S06]  /*1370*/  BRA `(.L_x_7487) ;  /* 0x00000004002c7947 */ /* 0x000fec0003800000 */
.L_x_7486:
[----:B------:R-:W1:Y:S01]  /*1380*/  LDC R13, c[0x0][0x278] ;  /* 0x00009e00ff0d7b82 */ /* 0x000e620000000800 */
[----:B------:R-:W-:Y:S02]  /*1390*/  ISETP.NE.AND P4, PT, R14, -0x1, PT ;  /* 0xffffffff0e00780c */ /* 0x000fe40003f85270 */
[----:B------:R-:W-:-:S04]  /*13a0*/  LEA R35, R33, 0xffffffc0, 0x6 ;  /* 0xffffffc021237811 */ /* 0x000fc800078e30ff */
[----:B------:R-:W-:-:S07]  /*13b0*/  SHF.R.S32.HI R29, RZ, 0x1f, R35 ;  /* 0x0000001fff1d7819 */ /* 0x000fce0000011423 */
[----:B------:R-:W-:Y:S02]  /*13c0*/  @P4 IADD3 R16, R7, R14, RZ ;  /* 0x0000000e07104210 */ /* 0x000fe40007ffe0ff */
        /* <DEDUP_REMOVED lines=16> */
[C---:B------:R-:W-:Y:S02]  /*14d0*/  IMAD R2, R3.reuse, R2, R4 ;  /* 0x0000000203027224 */ /* 0x040fe400078e0204 */
[----:B------:R-:W2:Y:S03]  /*14e0*/  @P4 LDC.64 R4, c[0x0][0x250] ;  /* 0x00009400ff044b82 */ /* 0x000ea60000000a00 */
[----:B------:R-:W-:Y:S01]  /*14f0*/  ISETP.GT.U32.AND P1, PT, R3, R2, PT ;  /* 0x000000020300720c */ /* 0x000fe20003f24070 */
[----:B-1----:R-:W-:-:S12]  /*1500*/  @P4 IMAD R11, R16, R9, RZ ;  /* 0x00000009100b4224 */ /* 0x002fd800078e02ff */
[----:B------:R-:W-:Y:S02]  /*1510*/  @!P1 IMAD.IADD R2, R2, 0x1, -R3 ;  /* 0x0000000102029824 */ /* 0x000fe400078e0a03 */
[----:B------:R-:W-:Y:S01]  /*1520*/  @!P1 VIADD R12, R12, 0x1 ;  /* 0x000000010c0c9836 */ /* 0x000fe20000000000 */
[----:B------:R-:W-:Y:S01]  /*1530*/  ISETP.NE.AND P1, PT, R13, RZ, PT ;  /* 0x000000ff0d00720c */ /* 0x000fe20003f25270 */
[----:B------:R-:W-:Y:S01]  /*1540*/  @P4 IMAD.WIDE.U32 R16, R16, R8, RZ ;  /* 0x0000000810104225 */ /* 0x000fe200078e00ff */
[----:B------:R-:W-:Y:S02]  /*1550*/  ISETP.GE.U32.AND P3, PT, R2, R3, PT ;  /* 0x000000030200720c */ /* 0x000fe40003f66070 */
[----:B------:R-:W1:Y:S01]  /*1560*/  LDC.64 R2, c[0x0][0x260] ;  /* 0x00009800ff027b82 */ /* 0x000e620000000a00 */
[----:B------:R-:W-:-:S10]  /*1570*/  @P4 IMAD.IADD R11, R17, 0x1, R11 ;  /* 0x00000001110b4824 */ /* 0x000fd400078e020b */
[----:B------:R-:W-:-:S04]  /*1580*/  @P3 IADD3 R12, R12, 0x1, RZ ;  /* 0x000000010c0c3810 */ /* 0x000fc80007ffe0ff */
[----:B------:R-:W-:Y:S01]  /*1590*/  @!P2 IADD3 R12, -R12, RZ, RZ ;  /* 0x000000ff0c0ca210 */ /* 0x000fe20007ffe1ff */
        /* <DEDUP_REMOVED lines=13> */
.L_x_7488:
[----:B------:R-:W-:Y:S01]  /*1670*/  MOV R17, R11 ;  /* 0x0000000b00117202 */ /* 0x000fe20000000f00 */
[----:B------:R-:W-:Y:S01]  /*1680*/  IMAD R10, R29, R8, RZ ;  /* 0x000000081d0a7224 */ /* 0x000fe200078e02ff */
[----:B------:R-:W-:Y:S02]  /*1690*/  @!P1 LOP3.LUT R12, RZ, R13, RZ, 0x33, !PT ;  /* 0x0000000dff0c9212 */ /* 0x000fe400078e33ff */
[----:B------:R-:W-:Y:S01]  /*16a0*/  @P4 IADD3 R14, R7, R14, RZ ;  /* 0x0000000e070e4210 */ /* 0x000fe20007ffe0ff */
[----:B------:R-:W-:Y:S01]  /*16b0*/  IMAD.WIDE.U32 R16, R8, R35, R16 ;  /* 0x0000002308107225 */ /* 0x000fe200078e0010 */
[----:B------:R-:W-:-:S03]  /*16c0*/  SHF.R.S32.HI R21, RZ, 0x1f, R12 ;  /* 0x0000001fff157819 */ /* 0x000fc6000001140c */
[----:B------:R-:W-:Y:S02]  /*16d0*/  IMAD R11, R9, R35, R10 ;  /* 0x00000023090b7224 */ /* 0x000fe400078e020a */
[----:B-1----:R-:W-:Y:S02]  /*16e0*/  IMAD R10, R21, R2, RZ ;  /* 0x00000002150a7224 */ /* 0x002fe400078e02ff */
[----:B------:R-:W-:Y:S01]  /*16f0*/  @P4 IMAD.WIDE.U32 R26, R14, R4, RZ ;  /* 0x000000040e1a4225 */ /* 0x000fe200078e00ff */
[----:B------:R-:W-:-:S03]  /*1700*/  IADD3 R17, R17, R11, RZ ;  /* 0x0000000b11117210 */ /* 0x000fc60007ffe0ff */
[C---:B------:R-:W-:Y:S02]  /*1710*/  IMAD R3, R12.reuse, R3, R10 ;  /* 0x000000030c037224 */ /* 0x040fe400078e020a */
[----:B------:R-:W-:-:S04]  /*1720*/  IMAD.WIDE.U32 R36, R12, R2, R16 ;  /* 0x000000020c247225 */ /* 0x000fc800078e0010 */
[----:B------:R-:W-:Y:S01]  /*1730*/  @P4 IMAD R28, R14, R5, R27 ;  /* 0x000000050e1c4224 */ /* 0x000fe200078e021b */
        /* <DEDUP_REMOVED lines=15> */
.L_x_7487:
[----:B------:R-:W-:Y:S01]  /*1830*/  ISETP.NE.AND P1, PT, R18, -0x1, PT ;  /* 0xffffffff1200780c */ /* 0x000fe20003f25270 */
[----:B------:R-:W-:Y:S01]  /*1840*/  IMAD.IADD R147, R114, 0x1, -R117 ;  /* 0x0000000172937824 */ /* 0x000fe200078e0a75 */
[----:B------:R-:W-:Y:S01]  /*1850*/  SHF.R.S32.HI R7, RZ, 0x1f, R6 ;  /* 0x0000001fff077819 */ /* 0x000fe20000011406 */
[----:B------:R-:W-:Y:S01]  /*1860*/  VIADD R153, R33, 0xffffffff ;  /* 0xffffffff21997836 */ /* 0x000fe20000000000 */
[----:B------:R-:W-:Y:S01]  /*1870*/  SHF.R.S32.HI R45, RZ, 0x1f, R38 ;  /* 0x0000001fff2d7819 */ /* 0x000fe20000011426 */
[----:B------:R-:W-:Y:S01]  /*1880*/  ULDC.64 UR4, c[0x0][0x258] ;  /* 0x0000960000047ab9 */ /* 0x000fe20000000a00 */
[-C--:B-----5:R-:W-:Y:S01]  /*1890*/  LEA.HI R0, R7, R6.reuse, RZ, 0x3 ;  /* 0x0000000607007211 */ /* 0x0a0fe200078f18ff */
[----:B------:R-:W-:Y:S01]  /*18a0*/  ULDC.64 UR6, c[0x0][0x268] ;  /* 0x00009a0000067ab9 */ /* 0x000fe20000000a00 */
[----:B------:R-:W-:Y:S01]  /*18b0*/  ULDC.64 UR8, c[0x0][0x220] ;  /* 0x0000880000087ab9 */ /* 0x000fe20000000a00 */
[----:B------:R-:W-:Y:S01]  /*18c0*/  IMAD R45, R45, UR4, RZ ;  /* 0x000000042d2d7c24 */ /* 0x000fe2000f8e02ff */
[----:B------:R-:W-:Y:S01]  /*18d0*/  SHF.R.S32.HI R16, RZ, 0x3, R0 ;  /* 0x00000003ff107819 */ /* 0x000fe20000011400 */
[----:B------:R-:W-:Y:S01]  /*18e0*/  ULDC UR10, c[0x0][0x39c] ;  /* 0x0000e700000a7ab9 */ /* 0x000fe20000000800 */
[----:B------:R-:W-:Y:S01]  /*18f0*/  LEA.HI R116, R7, R6, RZ, 0x5 ;  /* 0x0000000607747211 */ /* 0x000fe200078f28ff */
[----:B------:R-:W1:Y:S01]  /*1900*/  @P1 LDC.64 R10, c[0x0][0x240] ;  /* 0x00009000ff0a1b82 */ /* 0x000e620000000a00 */
[----:B------:R-:W-:Y:S01]  /*1910*/  @!P1 SHF.R.S32.HI R13, RZ, 0x1f, R157 ;  /* 0x0000001fff0d9819 */ /* 0x000fe2000001149d */
[C---:B------:R-:W-:Y:S01]  /*1920*/  VIADD R24, R16.reuse, 0x10 ;  /* 0x0000001010187836 */ /* 0x040fe20000000000 */
[CC--:B------:R-:W-:Y:S01]  /*1930*/  ISETP.GE.AND P4, PT, R16.reuse, R147.reuse, PT ;  /* 0x000000931000720c */ /* 0x0c0fe20003f86270 */
[C---:B------:R-:W-:Y:S01]  /*1940*/  VIADD R22, R16.reuse, 0x20 ;  /* 0x0000002010167836 */ /* 0x040fe20000000000 */
[----:B------:R-:W-:Y:S01]  /*1950*/  IADD3 R20, R16, 0x30, RZ ;  /* 0x0000003010147810 */ /* 0x000fe20007ffe0ff */
[----:B------:R-:W-:Y:S01]  /*1960*/  IMAD R45, R38, UR5, R45 ;  /* 0x00000005262d7c24 */ /* 0x000fe2000f8e022d */
[--C-:B------:R-:W-:Y:S01]  /*1970*/  SHF.R.S32.HI R17, RZ, 0x1f, R16.reuse ;  /* 0x0000001fff117819 */ /* 0x100fe20000011410 */
[----:B------:R-:W2:Y:S01]  /*1980*/  @!P1 LDC.64 R4, c[0x0][0x228] ;  /* 0x00008a00ff049b82 */ /* 0x000ea20000000a00 */
[-C--:B------:R-:W-:Y:S01]  /*1990*/  ISETP.GE.AND P6, PT, R22, R147.reuse, PT ;  /* 0x000000931600720c */ /* 0x080fe20003fc6270 */
[----:B------:R-:W-:Y:S01]  /*19a0*/  UMOV UR5, 0x400 ;  /* 0x0000040000057882 */ /* 0x000fe20000000000 */
[----:B------:R-:W-:Y:S01]  /*19b0*/  ISETP.GE.AND P2, PT, R20, R147, PT ;  /* 0x000000931400720c */ /* 0x000fe20003f46270 */
[----:B------:R-:W-:Y:S01]  /*19c0*/  IMAD.WIDE R42, R43, 0x40, R16 ;  /* 0x000000402b2a7825 */ /* 0x000fe200078e0210 */
[----:B------:R-:W-:-:S09]  /*19d0*/  SHF.R.S32.HI R115, RZ, 0x5, R116 ;  /* 0x00000005ff737819 */ /* 0x000fd20000011474 */
[----:B------:R-:W3:Y:S01]  /*19e0*/  @!P6 S2R R31, SR_CgaCtaId ;  /* 0x00000000001fe919 */ /* 0x000ee20000008800 */
[C---:B-1----:R-:W-:Y:S01]  /*19f0*/  @P1 IMAD.WIDE.U32 R46, R18.reuse, R10, RZ ;  /* 0x0000000a122e1225 */ /* 0x042fe200078e00ff */
[----:B------:R-:W1:Y:S03]  /*1a00*/  @!P2 S2R R25, SR_CgaCtaId ;  /* 0x000000000019a919 */ /* 0x000e660000008800 */
[----:B------:R-:W-:Y:S02]  /*1a10*/  @P1 IMAD R18, R18, R11, R47 ;  /* 0x0000000b12121224 */ /* 0x000fe400078e022f */
[-C--:B--2---:R-:W-:Y:S02]  /*1a20*/  @!P1 IMAD R2, R13, R4.reuse, RZ ;  /* 0x000000040d029224 */ /* 0x084fe400078e02ff */
[----:B------:R-:W-:-:S04]  /*1a30*/  @!P1 IMAD.WIDE.U32 R10, R157, R4, RZ ;  /* 0x000000049d0a9225 */ /* 0x000fc800078e00ff */
[----:B------:R-:W-:Y:S01]  /*1a40*/  @!P1 IMAD R5, R157, R5, R2 ;  /* 0x000000059d059224 */ /* 0x000fe200078e0202 */
[----:B------:R-:W-:Y:S01]  /*1a50*/  @!P1 MOV R46, R10 ;  /* 0x0000000a002e9202 */ /* 0x000fe20000000f00 */
[----:B------:R-:W-:Y:S02]  /*1a60*/  IMAD.SHL.U32 R2, R153, 0x40, RZ ;  /* 0x0000004099027824 */ /* 0x000fe400078e00ff */
[----:B------:R-:W-:Y:S01]  /*1a70*/  @!P1 IMAD.IADD R18, R11, 0x1, R5 ;  /* 0x000000010b129824 */ /* 0x000fe200078e0205 */
[----:B------:R-:W-:Y:S01]  /*1a80*/  LOP3.LUT R5, R0, 0xfffffff8, RZ, 0xc0, !PT ;  /* 0xfffffff800057812 */ /* 0x000fe200078ec0ff */
[----:B------:R-:W2:Y:S01]  /*1a90*/  @!P4 LDC.64 R10, c[0x0][0x240] ;  /* 0x00009000ff0acb82 */ /* 0x000ea20000000a00 */
[----:B------:R-:W-:Y:S01]  /*1aa0*/  ISETP.GE.AND P1, PT, R24, R147, PT ;  /* 0x000000931800720c */ /* 0x000fe20003f26270 */
[----:B------:R-:W-:Y:S02]  /*1ab0*/  IMAD.IADD R19, R113, 0x1, -R2 ;  /* 0x0000000171137824 */ /* 0x000fe400078e0a02 */
[----:B------:R-:W-:-:S03]  /*1ac0*/  IMAD.IADD R0, R6, 0x1, -R5 ;  /* 0x0000000106007824 */ /* 0x000fc600078e0a05 */
[----:B------:R-:W-:Y:S01]  /*1ad0*/  ISETP.GE.AND P5, PT, R16, R19, PT ;  /* 0x000000131000720c */ /* 0x000fe20003fa6270 */
[----:B------:R-:W-:Y:S01]  /*1ae0*/  IMAD.SHL.U32 R41, R0, 0x8, RZ ;  /* 0x0000000800297824 */ /* 0x000fe200078e00ff */
[----:B------:R-:W4:Y:S04]  /*1af0*/  @!P4 LDC.64 R4, c[0x0][0x210] ;  /* 0x00008400ff04cb82 */ /* 0x000f280000000a00 */
[----:B------:R-:W-:Y:S01]  /*1b00*/  IADD3 R26, P3, R41, R26, RZ ;  /* 0x0000001a291a7210 */ /* 0x000fe20007f7e0ff */
[----:B------:R-:W3:Y:S01]  /*1b10*/  @!P1 S2R R12, SR_CgaCtaId ;  /* 0x00000000000c9919 */ /* 0x000ee20000008800 */
[----:B------:R-:W-:-:S05]  /*1b20*/  SHF.R.S32.HI R15, RZ, 0x1f, R41 ;  /* 0x0000001fff0f7819 */ /* 0x000fca0000011429 */
[----:B------:R-:W-:Y:S01]  /*1b30*/  IMAD.X R27, R15, 0x1, R28, P3 ;  /* 0x000000010f1b7824 */ /* 0x000fe200018e061c */
[----:B------:R-:W-:Y:S01]  /*1b40*/  IADD3 R46, P3, R41, R46, RZ ;  /* 0x0000002e292e7210 */ /* 0x000fe20007f7e0ff */
[----:B------:R-:W1:Y:S01]  /*1b50*/  @!P5 S2R R23, SR_CgaCtaId ;  /* 0x000000000017d919 */ /* 0x000e620000008800 */
[----:B------:R-:W-:Y:S01]  /*1b60*/  @!P5 MOV R28, 0x400 ;  /* 0x00000400001cd802 */ /* 0x000fe20000000f00 */
[----:B--2---:R-:W-:Y:S02]  /*1b70*/  @!P4 IMAD R13, R43, R10, RZ ;  /* 0x0000000a2b0dc224 */ /* 0x004fe400078e02ff */
[----:B------:R-:W-:Y:S01]  /*1b80*/  IMAD.X R47, R15, 0x1, R18, P3 ;  /* 0x000000010f2f7824 */ /* 0x000fe200018e0612 */
[----:B------:R-:W-:Y:S01]  /*1b90*/  IADD3 R36, P3, R41, R36, RZ ;  /* 0x0000002429247210 */ /* 0x000fe20007f7e0ff */
[----:B------:R-:W-:Y:S01]  /*1ba0*/  @!P4 IMAD R13, R42, R11, R13 ;  /* 0x0000000b2a0dc224 */ /* 0x000fe200078e020d */
[----:B------:R-:W-:Y:S01]  /*1bb0*/  SHF.L.U32 R18, R16, 0x6, RZ ;  /* 0x0000000610127819 */ /* 0x000fe200000006ff */
[----:B------:R-:W-:Y:S01]  /*1bc0*/  IMAD.WIDE.U32 R38, R38, UR4, R46 ;  /* 0x0000000426267c25 */ /* 0x000fe2000f8e002e */
[----:B------:R-:W2:Y:S02]  /*1bd0*/  S2UR UR4, SR_CgaCtaId ;  /* 0x00000000000479c3 */ /* 0x000ea40000008800 */
[----:B------:R-:W-:Y:S01]  /*1be0*/  LOP3.LUT R18, R18, 0x1c0, RZ, 0xc0, !PT ;  /* 0x000001c012127812 */ /* 0x000fe200078ec0ff */
[----:B------:R-:W-:Y:S01]  /*1bf0*/  IMAD.IADD R45, R39, 0x1, R45 ;  /* 0x00000001272d7824 */ /* 0x000fe200078e022d */
[----:B------:R-:W-:Y:S01]  /*1c00*/  @!P1 MOV R39, 0x400 ;  /* 0x0000040000279802 */ /* 0x000fe20000000f00 */
[----:B------:R-:W-:Y:S01]  /*1c10*/  @!P4 IMAD.MOV.U32 R44, RZ, RZ, R38 ;  /* 0x000000ffff2cc224 */ /* 0x000fe200078e0026 */
[----:B------:R-:W-:Y:S01]  /*1c20*/  LOP3.LUT R11, R18, 0x38, R41, 0xf8, !PT ;  /* 0x00000038120b7812 */ /* 0x000fe200078ef829 */
[----:B------:R-:W-:Y:S01]  /*1c30*/  IMAD.X R37, R15, 0x1, R14, P3 ;  /* 0x000000010f257824 */ /* 0x000fe200018e060e */
[----:B------:R-:W-:Y:S01]  /*1c40*/  SHF.R.U32.HI R18, RZ, 0x3, R18 ;  /* 0x00000003ff127819 */ /* 0x000fe20000011612 */
[----:B------:R-:W1:Y:S01]  /*1c50*/  @!P1 LDC.64 R14, c[0x0][0x240] ;  /* 0x00009000ff0e9b82 */ /* 0x000e620000000a00 */
[----:B------:R-:W-:-:S02]  /*1c60*/  @!P4 IMAD.WIDE.U32 R48, R42, R10, R44 ;  /* 0x0000000a2a30c225 */ /* 0x000fc400078e002c */
[----:B------:R-:W-:Y:S02]  /*1c70*/  LOP3.LUT R18, R11, R18, RZ, 0x3c, !PT ;  /* 0x000000120b127212 */ /* 0x000fe400078e3cff */
[----:B------:R-:W-:Y:S01]  /*1c80*/  @!P4 IMAD.IADD R10, R49, 0x1, R13 ;  /* 0x00000001310ac824 */ /* 0x000fe200078e020d */
[----:B----4-:R-:W-:Y:S01]  /*1c90*/  @!P4 LEA R46, P3, R48, R4, 0x1 ;  /* 0x00000004302ec211 */ /* 0x010fe200078608ff */
[----:B------:R-:W-:Y:S01]  /*1ca0*/  @!P1 IMAD.MOV.U32 R49, RZ, RZ, R45 ;  /* 0x000000ffff319224 */ /* 0x000fe200078e002d */
[----:B---3--:R-:W-:Y:S01]  /*1cb0*/  @!P1 LEA R39, R12, R39, 0x18 ;  /* 0x000000270c279211 */ /* 0x008fe200078ec0ff */
[----:B------:R-:W-:Y:S01]  /*1cc0*/  @!P2 IMAD.MOV.U32 R44, RZ, RZ, R38 ;  /* 0x000000ffff2ca224 */ /* 0x000fe200078e0026 */
[----:B------:R-:W-:Y:S01]  /*1cd0*/  @!P4 LEA.HI.X R47, R48, R5, R10, 0x1, P3 ;  /* 0x00000005302fc211 */ /* 0x000fe200018f0c0a */
[----:B------:R-:W-:Y:S01]  /*1ce0*/  @!P1 IMAD.MOV.U32 R48, RZ, RZ, R38 ;  /* 0x000000ffff309224 */ /* 0x000fe200078e0026 */
[----:B------:R-:W3:Y:S01]  /*1cf0*/  @!P1 LDC.64 R4, c[0x0][0x210] ;  /* 0x00008400ff049b82 */ /* 0x000ee20000000a00 */
[----:B------:R-:W-:Y:S01]  /*1d00*/  @!P1 IADD3 R32, P3, R42, 0x10, RZ ;  /* 0x000000102a209810 */ /* 0x000fe20007f7e0ff */
[----:B------:R-:W-:Y:S01]  /*1d10*/  IMAD.WIDE.U32 R36, R16, R8, R36 ;  /* 0x0000000810247225 */ /* 0x000fe200078e0024 */
[----:B------:R-:W-:Y:S01]  /*1d20*/  @!P6 MOV R12, 0x400 ;  /* 0x00000400000ce802 */ /* 0x000fe20000000f00 */
[----:B--2---:R-:W-:Y:S01]  /*1d30*/  ULEA UR4, UR4, UR5, 0x18 ;  /* 0x0000000504047291 */ /* 0x004fe2000f8ec03f */
[----:B------:R-:W-:Y:S01]  /*1d40*/  @!P2 MOV R10, 0x400 ;  /* 0x00000400000aa802 */ /* 0x000fe20000000f00 */
[----:B------:R-:W-:Y:S01]  /*1d50*/  @!P1 IMAD.X R41, RZ, RZ, R43, P3 ;  /* 0x000000ffff299224 */ /* 0x000fe200018e062b */
[----:B------:R-:W-:Y:S01]  /*1d60*/  LEA.HI R11, R7, R6, RZ, 0x6 ;  /* 0x00000006070b7211 */ /* 0x000fe200078f30ff */
[----:B------:R-:W-:Y:S01]  /*1d70*/  IMAD.MOV.U32 R127, RZ, RZ, R36 ;  /* 0x000000ffff7f7224 */ /* 0x000fe200078e0024 */
[----:B------:R-:W-:Y:S01]  /*1d80*/  @!P6 LEA R31, R31, R12, 0x18 ;  /* 0x0000000c1f1fe211 */ /* 0x000fe200078ec0ff */
[----:B------:R-:W-:Y:S01]  /*1d90*/  IMAD.WIDE.U32 R26, R3, UR6, R26 ;  /* 0x00000006031a7c25 */ /* 0x000fe2000f8e001a */
[----:B-1----:R-:W-:Y:S01]  /*1da0*/  @!P2 LEA R25, R25, R10, 0x18 ;  /* 0x0000000a1919a211 */ /* 0x002fe200078ec0ff */
[----:B------:R-:W1:Y:S01]  /*1db0*/  @!P6 LDC.64 R12, c[0x0][0x240] ;  /* 0x00009000ff0ceb82 */ /* 0x000e620000000a00 */
[----:B------:R-:W-:Y:S01]  /*1dc0*/  SHF.L.U32 R11, R11, 0x3, RZ ;  /* 0x000000030b0b7819 */ /* 0x000fe200000006ff */
[-C--:B------:R-:W-:Y:S01]  /*1dd0*/  @!P1 IMAD R10, R41, R14.reuse, RZ ;  /* 0x0000000e290a9224 */ /* 0x080fe200078e02ff */
[----:B------:R-:W-:Y:S01]  /*1de0*/  @!P6 IADD3 R30, P3, R42, 0x20, RZ ;  /* 0x000000202a1ee810 */ /* 0x000fe20007f7e0ff */
[----:B------:R-:W-:Y:S01]  /*1df0*/  @!P1 IMAD.WIDE.U32 R48, R32, R14, R48 ;  /* 0x0000000e20309225 */ /* 0x000fe200078e0030 */
[----:B------:R-:W-:-:S02]  /*1e00*/  @!P5 LEA R23, R23, R28, 0x18 ;  /* 0x0000001c1717d211 */ /* 0x000fc400078ec0ff */
[----:B------:R-:W-:Y:S01]  /*1e10*/  LOP3.LUT R18, R18, 0xfffffe00, R11, 0xf8, !PT ;  /* 0xfffffe0012127812 */ /* 0x000fe200078ef80b */
[----:B------:R-:W-:Y:S02]  /*1e20*/  @!P1 IMAD R15, R32, R15, R10 ;  /* 0x0000000f200f9224 */ /* 0x000fe400078e020a */
[----:B------:R-:W-:Y:S01]  /*1e30*/  @!P6 IMAD.X R41, RZ, RZ, R43, P3 ;  /* 0x000000ffff29e224 */ /* 0x000fe200018e062b */
[----:B------:R-:W2:Y:S01]  /*1e40*/  @!P2 LDC.64 R10, c[0x0][0x240] ;  /* 0x00009000ff0aab82 */ /* 0x000ea20000000a00 */
[----:B------:R-:W-:Y:S01]  /*1e50*/  @!P2 IADD3 R28, P3, R42, 0x30, RZ ;  /* 0x000000302a1ca810 */ /* 0x000fe20007f7e0ff */
[C---:B------:R-:W-:Y:S01]  /*1e60*/  @!P2 IMAD R25, R18.reuse, 0x2, R25 ;  /* 0x000000021219a824 */ /* 0x040fe200078e0219 */
[----:B------:R-:W-:Y:S01]  /*1e70*/  @!P1 IADD3 R32, R49, R15, RZ ;  /* 0x0000000f31209210 */ /* 0x000fe20007ffe0ff */
[C---:B------:R-:W-:Y:S01]  /*1e80*/  @!P5 IMAD R23, R18.reuse, 0x2, R23 ;  /* 0x000000021217d824 */ /* 0x040fe200078e0217 */
[----:B------:R-:W-:Y:S01]  /*1e90*/  LEA R155, R18, UR4, 0x1 ;  /* 0x00000004129b7c11 */ /* 0x000fe2000f8e08ff */
[----:B------:R-:W-:Y:S01]  /*1ea0*/  @!P2 IMAD.X R43, RZ, RZ, R43, P3 ;  /* 0x000000ffff2ba224 */ /* 0x000fe200018e062b */
[----:B---3--:R-:W-:Y:S01]  /*1eb0*/  @!P1 LEA R50, P3, R48, R4, 0x1 ;  /* 0x0000000430329211 */ /* 0x008fe200078608ff */
[----:B------:R-:W3:Y:S01]  /*1ec0*/  @!P6 LDC.64 R14, c[0x0][0x210] ;  /* 0x00008400ff0eeb82 */ /* 0x000ee20000000a00 */
[----:B------:R-:W-:Y:S01]  /*1ed0*/  @!P1 LEA R39, R18, R39, 0x1 ;  /* 0x0000002712279211 */ /* 0x000fe200078e08ff */
[----:B------:R-:W-:Y:S01]  /*1ee0*/  @!PT LDS RZ, [RZ] ;  /* 0x00000000fffff984 */ /* 0x000fe20000000800 */
[----:B------:R-:W-:Y:S01]  /*1ef0*/  @!PT LDS RZ, [RZ] ;  /* 0x00000000fffff984 */ /* 0x000fe20000000800 */
[----:B------:R-:W-:Y:S01]  /*1f00*/  @!PT LDS RZ, [RZ] ;  /* 0x00000000fffff984 */ /* 0x000fe20000000800 */
[----:B------:R-:W-:Y:S01]  /*1f10*/  @!P4 LDGSTS.E.BYPASS.LTC128B.128 [R155], desc[UR12][R46.64] ;  /* 0x000000002e9bcfae */ /* 0x000fe2000b901d4c */
[----:B------:R-:W-:-:S02]  /*1f20*/  @!P1 LEA.HI.X R51, R48, R5, R32, 0x1, P3 ;  /* 0x0000000530339211 */ /* 0x000fc400018f0c20 */
[----:B------:R-:W-:Y:S01]  /*1f30*/  ISETP.GE.AND P3, PT, R24, R19, PT ;  /* 0x000000131800720c */ /* 0x000fe20003f66270 */
[----:B------:R4:W-:Y:S01]  /*1f40*/  @!P4 LDGSTS.E.BYPASS.LTC128B.128 [R155+0x2000], desc[UR12][R46.64+0x80] ;  /* 0x020000802e9bcfae */ /* 0x0009e2000b901d4c */
[----:B-1----:R-:W-:Y:S01]  /*1f50*/  @!P6 IMAD R32, R41, R12, RZ ;  /* 0x0000000c2920e224 */ /* 0x002fe200078e02ff */
[----:B------:R-:W1:Y:S01]  /*1f60*/  @!P2 LDC.64 R4, c[0x0][0x210] ;  /* 0x00008400ff04ab82 */ /* 0x000e620000000a00 */
[----:B------:R-:W-:Y:S01]  /*1f70*/  @!P6 LEA R31, R18, R31, 0x1 ;  /* 0x0000001f121fe211 */ /* 0x000fe200078e08ff */
[----:B------:R-:W-:Y:S01]  /*1f80*/  @!P1 LDGSTS.E.BYPASS.LTC128B.128 [R39+0x800], desc[UR12][R50.64] ;  /* 0x0080000032279fae */ /* 0x000fe2000b901d4c */
[----:B------:R-:W-:-:S03]  /*1f90*/  @!P6 IMAD R32, R30, R13, R32 ;  /* 0x0000000d1e20e224 */ /* 0x000fc600078e0220 */
[----:B------:R1:W-:Y:S01]  /*1fa0*/  @!P1 LDGSTS.E.BYPASS.LTC128B.128 [R39+0x2800], desc[UR12][R50.64+0x80] ;  /* 0x0280008032279fae */ /* 0x0003e2000b901d4c */
[----:B------:R-:W-:-:S05]  /*1fb0*/  IADD3 R34, P1, R16, R35, RZ ;  /* 0x0000002310227210 */ /* 0x000fca0007f3e0ff */
        /* <DEDUP_REMOVED lines=8> */
[----:B--2---:R-:W-:-:S04]  /*2040*/  @!P2 IMAD.WIDE.U32 R44, R28, R10, R44 ;  /* 0x0000000a1c2ca225 */ /* 0x004fc800078e002c */
[----:B------:R-:W-:Y:S02]  /*2050*/  @!P6 IMAD.WIDE.U32 R46, R30, R12, R46 ;  /* 0x0000000c1e2ee225 */ /* 0x000fe400078e002e */
[----:B------:R-:W2:Y:S02]  /*2060*/  @!P5 LDC.64 R12, c[0x0][0x218] ;  /* 0x00008600ff0cdb82 */ /* 0x000ea40000000a00 */
[----:B------:R-:W-:Y:S01]  /*2070*/  @!P2 IMAD R30, R43, R10, RZ ;  /* 0x0000000a2b1ea224 */ /* 0x000fe200078e02ff */
[----:B---3--:R-:W-:Y:S01]  /*2080*/  @!P6 LEA R14, P4, R46, R14, 0x1 ;  /* 0x0000000e2e0ee211 */ /* 0x008fe200078808ff */
[----:B------:R-:W-:Y:S02]  /*2090*/  @!P6 IMAD.IADD R32, R47, 0x1, R32 ;  /* 0x000000012f20e824 */ /* 0x000fe400078e0220 */
[----:B------:R-:W-:Y:S02]  /*20a0*/  @!P2 IMAD R30, R28, R11, R30 ;  /* 0x0000000b1c1ea224 */ /* 0x000fe400078e021e */
[----:B------:R-:W3:Y:S01]  /*20b0*/  @!P3 LDC.64 R10, c[0x0][0x218] ;  /* 0x00008600ff0abb82 */ /* 0x000ee20000000a00 */
[----:B------:R-:W-:Y:S01]  /*20c0*/  @!P6 LEA.HI.X R15, R46, R15, R32, 0x1, P4 ;  /* 0x0000000f2e0fe211 */ /* 0x000fe200020f0c20 */
[----:B------:R-:W-:Y:S01]  /*20d0*/  @!P2 IMAD.IADD R30, R45, 0x1, R30 ;  /* 0x000000012d1ea824 */ /* 0x000fe200078e021e */
[----:B-1----:R-:W-:Y:S01]  /*20e0*/  @!P2 LEA R38, P4, R44, R4, 0x1 ;  /* 0x000000042c26a211 */ /* 0x002fe200078808ff */
[----:B------:R-:W-:-:S02]  /*20f0*/  IMAD.WIDE.U32 R42, R8, 0x20, RZ ;  /* 0x00000020082a7825 */ /* 0x000fc400078e00ff */
[----:B------:R-:W-:Y:S01]  /*2100*/  @!P6 LDGSTS.E.BYPASS.LTC128B.128 [R31+0x1000], desc[UR12][R14.64] ;  /* 0x010000000e1fefae */ /* 0x000fe2000b901d4c */
[----:B------:R-:W-:Y:S02]  /*2110*/  @!P2 LEA.HI.X R39, R44, R5, R30, 0x1, P4 ;  /* 0x000000052c27a211 */ /* 0x000fe400020f0c1e */
[----:B------:R-:W1:Y:S01]  /*2120*/  @!P1 LDC.64 R4, c[0x0][0x218] ;  /* 0x00008600ff049b82 */ /* 0x000e620000000a00 */
[----:B------:R4:W-:Y:S01]  /*2130*/  @!P6 LDGSTS.E.BYPASS.LTC128B.128 [R31+0x3000], desc[UR12][R14.64+0x80] ;  /* 0x030000800e1fefae */ /* 0x0009e2000b901d4c */
[----:B------:R-:W-:-:S03]  /*2140*/  ISETP.GE.AND P6, PT, R20, R19, PT ;  /* 0x000000131400720c */ /* 0x000fc60003fc6270 */
[----:B------:R-:W-:Y:S01]  /*2150*/  @!P2 LDGSTS.E.BYPASS.LTC128B.128 [R25+0x1800], desc[UR12][R38.64] ;  /* 0x018000002619afae */ /* 0x000fe2000b901d4c */
[----:B--2---:R-:W-:-:S03]  /*2160*/  @!P5 LEA R36, P4, R127, R12, 0x1 ;  /* 0x0000000c7f24d211 */ /* 0x004fc600078808ff */
[----:B------:R2:W-:Y:S01]  /*2170*/  @!P2 LDGSTS.E.BYPASS.LTC128B.128 [R25+0x3800], desc[UR12][R38.64+0x80] ;  /* 0x038000802619afae */ /* 0x0005e2000b901d4c */
[C---:B------:R-:W-:Y:S02]  /*2180*/  @!P3 LEA R12, P2, R8.reuse, R127, 0x4 ;  /* 0x0000007f080cb211 */ /* 0x040fe400078420ff */
[----:B------:R-:W-:Y:S02]  /*2190*/  @!P5 LEA.HI.X R37, R127, R13, R126, 0x1, P4 ;  /* 0x0000000d7f25d211 */ /* 0x000fe400020f0c7e */
[----:B------:R-:W-:Y:S02]  /*21a0*/  @!P3 LEA.HI.X R13, R8, R126, R9, 0x4, P2 ;  /* 0x0000007e080db211 */ /* 0x000fe400010f2409 */
[C---:B---3--:R-:W-:Y:S01]  /*21b0*/  @!P3 LEA R40, P4, R12.reuse, R10, 0x1 ;  /* 0x0000000a0c28b211 */ /* 0x048fe200078808ff */
[----:B------:R-:W-:Y:S01]  /*21c0*/  @!P5 LDGSTS.E.BYPASS.LTC128B.128 [R23+0x4000], desc[UR12][R36.64] ;  /* 0x040000002417dfae */ /* 0x000fe2000b901d4c */
[----:B------:R-:W-:Y:S02]  /*21d0*/  @!P3 MOV R10, 0x400 ;  /* 0x00000400000ab802 */ /* 0x000fe40000000f00 */
[----:B------:R-:W-:Y:S01]  /*21e0*/  @!P3 LEA.HI.X R41, R12, R11, R13, 0x1, P4 ;  /* 0x0000000b0c29b211 */ /* 0x000fe200020f0c0d */
[----:B------:R-:W-:Y:S01]  /*21f0*/  @!P5 LDGSTS.E.BYPASS.LTC128B.128 [R23+0x6000], desc[UR12][R36.64+0x80] ;  /* 0x060000802417dfae */ /* 0x000fe2000b901d4c */
[----:B------:R-:W-:-:S02]  /*2200*/  @!P3 LEA R17, R17, R10, 0x18 ;  /* 0x0000000a1111b211 */ /* 0x000fc400078ec0ff */
[-C--:B------:R-:W-:Y:S01]  /*2210*/  ISETP.GE.AND P4, PT, R24, R19.reuse, PT ;  /* 0x000000131800720c */ /* 0x080fe20003f86270 */
[----:B------:R-:W3:Y:S01]  /*2220*/  @!P1 S2R R13, SR_CgaCtaId ;  /* 0x00000000000d9919 */ /* 0x000ee20000008800 */
[----:B------:R-:W-:Y:S01]  /*2230*/  ISETP.GE.AND P5, PT, R16, R19, PT ;  /* 0x000000131000720c */ /* 0x000fe20003fa6270 */
[----:B------:R-:W-:Y:S01]  /*2240*/  @!P3 IMAD R17, R18, 0x2, R17 ;  /* 0x000000021211b824 */ /* 0x000fe200078e0211 */
[----:B----4-:R-:W-:Y:S01]  /*2250*/  SHF.L.U32 R15, R9, 0x5, RZ ;  /* 0x00000005090f7819 */ /* 0x010fe200000006ff */
[----:B------:R-:W4:Y:S01]  /*2260*/  @!P6 S2R R12, SR_CgaCtaId ;  /* 0x00000000000ce919 */ /* 0x000f220000008800 */
[----:B------:R-:W-:Y:S01]  /*2270*/  @!P1 IADD3 R14, P2, R127, R42, RZ ;  /* 0x0000002a7f0e9210 */ /* 0x000fe20007f5e0ff */
[----:B------:R-:W3:Y:S01]  /*2280*/  LDC.64 R10, c[0x0][0x250] ;  /* 0x00009400ff0a7b82 */ /* 0x000ee20000000a00 */
[----:B------:R-:W-:Y:S01]  /*2290*/  SHF.L.U32 R16, R16, 0x3, RZ ;  /* 0x0000000310107819 */ /* 0x000fe200000006ff */
[----:B------:R-:W-:Y:S01]  /*22a0*/  @!P3 LDGSTS.E.BYPASS.LTC128B.128 [R17+0x4800], desc[UR12][R40.64] ;  /* 0x048000002811bfae */ /* 0x000fe2000b901d4c */
[----:B------:R-:W-:-:S02]  /*22b0*/  @!P1 IADD3.X R15, R126, R43, R15, P2, !PT ;  /* 0x0000002b7e0f9210 */ /* 0x000fc400017fe40f */
[C---:B-1----:R-:W-:Y:S01]  /*22c0*/  @!P1 LEA R24, P2, R14.reuse, R4, 0x1 ;  /* 0x000000040e189211 */ /* 0x042fe200078408ff */
[----:B------:R1:W-:Y:S01]  /*22d0*/  @!P3 LDGSTS.E.BYPASS.LTC128B.128 [R17+0x6800], desc[UR12][R40.64+0x80] ;  /* 0x068000802811bfae */ /* 0x0003e2000b901d4c */
[----:B------:R-:W-:Y:S01]  /*22e0*/  LEA.HI R4, R7, R6, RZ, 0x4 ;  /* 0x0000000607047211 */ /* 0x000fe200078f20ff */
[----:B------:R-:W-:Y:S01]  /*22f0*/  IMAD.MOV.U32 R7, RZ, RZ, 0x10 ;  /* 0x00000010ff077424 */ /* 0x000fe200078e00ff */
[----:B--2---:R-:W-:Y:S02]  /*2300*/  @!P1 LEA.HI.X R25, R14, R5, R15, 0x1, P2 ;  /* 0x000000050e199211 */ /* 0x004fe400010f0c0f */
[----:B------:R-:W-:Y:S02]  /*2310*/  LOP3.LUT R5, R4, 0xfffffff0, RZ, 0xc0, !PT ;  /* 0xfffffff004057812 */ /* 0x000fe400078ec0ff */
[----:B------:R-:W-:Y:S01]  /*2320*/  SHF.R.S32.HI R15, RZ, 0x4, R4 ;  /* 0x00000004ff0f7819 */ /* 0x000fe20000011404 */
[----:B------:R-:W-:Y:S01]  /*2330*/  IMAD R4, R21, UR6, RZ ;  /* 0x0000000615047c24 */ /* 0x000fe2000f8e02ff */
[-C--:B------:R-:W-:Y:S01]  /*2340*/  ISETP.GE.AND P3, PT, R22, R19.reuse, PT ;  /* 0x000000131600720c */ /* 0x080fe20003f66270 */
[----:B------:R-:W-:Y:S01]  /*2350*/  @!P6 IMAD.MOV.U32 R21, RZ, RZ, R126 ;  /* 0x000000ffff15e224 */ /* 0x000fe200078e007e */
[----:B------:R-:W-:Y:S01]  /*2360*/  ISETP.GE.AND P2, PT, R20, R19, PT ;  /* 0x000000131400720c */ /* 0x000fe20003f46270 */
[----:B------:R-:W-:Y:S01]  /*2370*/  IMAD.IADD R19, R6, 0x1, -R5 ;  /* 0x0000000106137824 */ /* 0x000fe200078e0a05 */
[----:B------:R-:W-:-:S02]  /*2380*/  LEA.HI R20, R15, R15, RZ, 0x1 ;  /* 0x0000000f0f147211 */ /* 0x000fc400078f08ff */
[----:B------:R-:W-:Y:S02]  /*2390*/  @!P1 MOV R22, 0x400 ;  /* 0x0000040000169802 */ /* 0x000fe40000000f00 */
[----:B------:R-:W-:Y:S01]  /*23a0*/  SHF.R.S32.HI R14, RZ, 0x1f, R19 ;  /* 0x0000001fff0e7819 */ /* 0x000fe20000011413 */
[----:B---3--:R-:W-:Y:S01]  /*23b0*/  IMAD R29, R29, R10, RZ ;  /* 0x0000000a1d1d7224 */ /* 0x008fe200078e02ff */
[----:B------:R-:W-:Y:S02]  /*23c0*/  LOP3.LUT R20, R20, 0xfffffffe, RZ, 0xc0, !PT ;  /* 0xfffffffe14147812 */ /* 0x000fe400078ec0ff */
[----:B------:R-:W-:Y:S01]  /*23d0*/  LEA.HI R14, R14, R19, RZ, 0x3 ;  /* 0x000000130e0e7211 */ /* 0x000fe200078f18ff */
[----:B------:R-:W-:Y:S02]  /*23e0*/  IMAD R29, R34, R11, R29 ;  /* 0x0000000b221d7224 */ /* 0x000fe400078e021d */
[----:B-1----:R-:W-:Y:S01]  /*23f0*/  IMAD R17, R3, UR7, R4 ;  /* 0x0000000703117c24 */ /* 0x002fe2000f8e0204 */
[----:B------:R-:W-:Y:S01]  /*2400*/  IADD3 R3, R15, -R20, RZ ;  /* 0x800000140f037210 */ /* 0x000fe20007ffe0ff */
[----:B------:R-:W1:Y:S01]  /*2410*/  @!P6 LDC.64 R4, c[0x0][0x218] ;  /* 0x00008600ff04eb82 */ /* 0x000e620000000a00 */
[----:B------:R-:W-:Y:S01]  /*2420*/  @!P6 MOV R15, 0x400 ;  /* 0x00000400000fe802 */ /* 0x000fe20000000f00 */
[----:B------:R-:W-:Y:S01]  /*2430*/  IMAD.IADD R27, R27, 0x1, R17 ;  /* 0x000000011b1b7824 */ /* 0x000fe200078e0211 */
[----:B------:R-:W-:-:S02]  /*2440*/  LOP3.LUT R20, R14, 0xfffffff8, RZ, 0xc0, !PT ;  /* 0xfffffff80e147812 */ /* 0x000fc400078ec0ff */
[----:B------:R-:W-:Y:S01]  /*2450*/  @!P1 LEA R17, R13, R22, 0x18 ;  /* 0x000000160d119211 */ /* 0x000fe200078ec0ff */
[----:B------:R-:W-:Y:S01]  /*2460*/  IMAD.WIDE.U32 R34, R34, R10, R26 ;  /* 0x0000000a22227225 */ /* 0x000fe200078e001a */
[----:B----4-:R-:W-:-:S03]  /*2470*/  @!P6 LEA R13, R12, R15, 0x18 ;  /* 0x0000000f0c0de211 */ /* 0x010fc600078ec0ff */
[----:B------:R-:W-:Y:S02]  /*2480*/  IMAD.IADD R12, R19, 0x1, -R20 ;  /* 0x00000001130c7824 */ /* 0x000fe400078e0a14 */
[----:B------:R-:W-:Y:S02]  /*2490*/  @!P6 IMAD.MOV.U32 R20, RZ, RZ, R127 ;  /* 0x000000ffff14e224 */ /* 0x000fe400078e007f */
[----:B------:R-:W-:Y:S02]  /*24a0*/  @!P1 IMAD R17, R18, 0x2, R17 ;  /* 0x0000000212119824 */ /* 0x000fe400078e0211 */
[----:B------:R-:W-:Y:S02]  /*24b0*/  @!P6 IMAD R19, R9, 0x30, RZ ;  /* 0x000000300913e824 */ /* 0x000fe400078e02ff */
[----:B------:R-:W-:Y:S01]  /*24c0*/  @!P6 IMAD.WIDE.U32 R20, R8, 0x30, R20 ;  /* 0x000000300814e825 */ /* 0x000fe200078e0014 */
[----:B------:R-:W-:Y:S03]  /*24d0*/  @!P1 LDGSTS.E.BYPASS.LTC128B.128 [R17+0x5000], desc[UR12][R24.64] ;  /* 0x0500000018119fae */ /* 0x000fe6000b901d4c */
[----:B------:R-:W-:Y:S01]  /*24e0*/  @!P6 IMAD R23, R18, 0x2, R13 ;  /* 0x000000021217e824 */ /* 0x000fe200078e020d */
[----:B------:R-:W-:Y:S01]  /*24f0*/  @!P1 LDGSTS.E.BYPASS.LTC128B.128 [R17+0x7000], desc[UR12][R24.64+0x80] ;  /* 0x0700008018119fae */ /* 0x000fe2000b901d4c */
[----:B------:R-:W-:Y:S01]  /*2500*/  @!P6 IADD3 R19, R21, R19, RZ ;  /* 0x000000131513e210 */ /* 0x000fe20007ffe0ff */
[----:B------:R-:W-:Y:S01]  /*2510*/  IMAD.SHL.U32 R15, R0, 0x40, RZ ;  /* 0x00000040000f7824 */ /* 0x000fe200078e00ff */
[----:B-1----:R-:W-:Y:S01]  /*2520*/  @!P6 LEA R4, P1, R20, R4, 0x1 ;  /* 0x000000041404e211 */ /* 0x002fe200078208ff */
[----:B------:R-:W-:-:S02]  /*2530*/  IMAD.IADD R32, R35, 0x1, R29 ;  /* 0x0000000123207824 */ /* 0x000fc400078e021d */
[----:B------:R-:W-:Y:S01]  /*2540*/  IMAD.SHL.U32 R13, R12, 0x40, RZ ;  /* 0x000000400c0d7824 */ /* 0x000fe200078e00ff */
[----:B------:R-:W-:Y:S01]  /*2550*/  @!P6 LEA.HI.X R5, R20, R5, R19, 0x1, P1 ;  /* 0x000000051405e211 */ /* 0x000fe200008f0c13 */
[----:B------:R-:W-:Y:S01]  /*2560*/  IMAD.WIDE.U32 R18, R10, 0x20, RZ ;  /* 0x000000200a127825 */ /* 0x000fe200078e00ff */
[----:B------:R-:W-:Y:S02]  /*2570*/  LOP3.LUT R15, R15, 0x1c0, RZ, 0xc0, !PT ;  /* 0x000001c00f0f7812 */ /* 0x000fe400078ec0ff */
[C---:B------:R-:W-:Y:S01]  /*2580*/  LEA R150, P1, R34.reuse, UR8, 0x1 ;  /* 0x0000000822967c11 */ /* 0x040fe2000f8208ff */
[----:B------:R-:W-:Y:S01]  /*2590*/  @!P6 LDGSTS.E.BYPASS.LTC128B.128 [R23+0x5800], desc[UR12][R4.64] ;  /* 0x058000000417efae */ /* 0x000fe2000b901d4c */
[----:B------:R-:W-:Y:S02]  /*25a0*/  LOP3.LUT R16, R15, 0x8, R16, 0xf8, !PT ;  /* 0x000000080f107812 */ /* 0x000fe400078ef810 */
[----:B------:R-:W-:Y:S01]  /*25b0*/  SHF.R.U32.HI R15, RZ, 0x3, R15 ;  /* 0x00000003ff0f7819 */ /* 0x000fe2000001160f */
[----:B------:R1:W-:Y:S01]  /*25c0*/  @!P6 LDGSTS.E.BYPASS.LTC128B.128 [R23+0x7800], desc[UR12][R4.64+0x80] ;  /* 0x078000800417efae */ /* 0x0003e2000b901d4c */
[----:B------:R-:W-:-:S02]  /*25d0*/  LEA.HI.X R149, R34, UR9, R32, 0x1, P1 ;  /* 0x0000000922957c11 */ /* 0x000fc400088f0c20 */
[----:B------:R-:W-:Y:S01]  /*25e0*/  LOP3.LUT R16, R16, R15, RZ, 0x3c, !PT ;  /* 0x0000000f10107212 */ /* 0x000fe200078e3cff */
[----:B------:R-:W0:Y:S01]  /*25f0*/  LDGDEPBAR ;  /* 0x00000000000079af */ /* 0x000e220000000000 */
[----:B------:R-:W-:Y:S01]  /*2600*/  @!P4 IADD3 R18, P1, R150, R18, RZ ;  /* 0x000000129612c210 */ /* 0x000fe20007f3e0ff */
[----:B------:R-:W-:Y:S01]  /*2610*/  @!P2 IMAD.MOV.U32 R151, RZ, RZ, R149 ;  /* 0x000000ffff97a224 */ /* 0x000fe200078e0095 */
[C---:B------:R-:W-:Y:S01]  /*2620*/  LEA R145, R3.reuse, R16, 0x9 ;  /* 0x0000001003917211 */ /* 0x040fe200078e48ff */
[----:B------:R-:W-:Y:S01]  /*2630*/  IMAD.SHL.U32 R16, R3, 0x8, RZ ;  /* 0x0000000803107824 */ /* 0x000fe200078e00ff */
[----:B------:R-:W-:Y:S01]  /*2640*/  LOP3.LUT R3, R13, 0x1c0, RZ, 0xc0, !PT ;  /* 0x000001c00d037812 */ /* 0x000fe200078ec0ff */
[----:B------:R-:W-:Y:S01]  /*2650*/  @!P2 IMAD.WIDE.U32 R20, R10, 0x60, R150 ;  /* 0x000000600a14a825 */ /* 0x000fe200078e0096 */
[----:B------:R-:W-:Y:S02]  /*2660*/  LEA R145, R145, UR4, 0x1 ;  /* 0x0000000491917c11 */ /* 0x000fe4000f8e08ff */
[----:B------:R-:W-:Y:S01]  /*2670*/  LOP3.LUT R16, R3, 0x8, R16, 0xf8, !PT ;  /* 0x0000000803107812 */ /* 0x000fe200078ef810 */
[----:B------:R-:W-:Y:S01]  /*2680*/  @!P2 IMAD R15, R11, 0x60, RZ ;  /* 0x000000600b0fa824 */ /* 0x000fe200078e02ff */
[----:B------:R-:W-:Y:S01]  /*2690*/  SHF.R.U32.HI R3, RZ, 0x3, R3 ;  /* 0x00000003ff037819 */ /* 0x000fe20000011603 */
[----:B------:R-:W-:Y:S01]  /*26a0*/  @!P5 IMAD.MOV.U32 R151, RZ, RZ, R149 ;  /* 0x000000ffff97d224 */ /* 0x000fe200078e0095 */
[----:B------:R-:W-:-:S02]  /*26b0*/  IADD3 R143, R145, 0x4020, RZ ;  /* 0x00004020918f7810 */ /* 0x000fc40007ffe0ff */
[----:B------:R-:W-:Y:S02]  /*26c0*/  LOP3.LUT R3, R16, R3, RZ, 0x3c, !PT ;  /* 0x0000000310037212 */ /* 0x000fe400078e3cff */
[----:B------:R-:W-:Y:S01]  /*26d0*/  @!P2 IADD3 R15, R21, R15, RZ ;  /* 0x0000000f150fa210 */ /* 0x000fe20007ffe0ff */
[----:B-1----:R-:W-:Y:S01]  /*26e0*/  IMAD.SHL.U32 R4, R11, 0x20, RZ ;  /* 0x000000200b047824 */ /* 0x002fe200078e00ff */
[----:B------:R-:W-:-:S04]  /*26f0*/  DEPBAR.LE SB0, 0x0 ;  /* 0x000080000000791a */ /* 0x000fc80000000000 */
[----:B------:R-:W-:Y:S01]  /*2700*/  BAR.SYNC.DEFER_BLOCKING 0x0 ;  /* 0x0000000000007b1d */ /* 0x000fe20000010000 */
[----:B------:R-:W-:Y:S01]  /*2710*/  IMAD.SHL.U32 R5, R14, 0x40, RZ ;  /* 0x000000400e057824 */ /* 0x000fe200078e00ff */
[----:B------:R-:W-:Y:S01]  /*2720*/  @!P4 IADD3.X R19, R149, R19, R4, P1, !PT ;  /* 0x000000139513c210 */ /* 0x000fe20000ffe404 */
[----:B------:R-:W-:Y:S01]  /*2730*/  @!P2 IMAD.MOV.U32 R14, RZ, RZ, R20 ;  /* 0x000000ffff0ea224 */ /* 0x000fe200078e0014 */
[C---:B------:R-:W-:Y:S02]  /*2740*/  @!P3 LEA R20, P1, R10.reuse, R150, 0x6 ;  /* 0x000000960a14b211 */ /* 0x040fe400078230ff */
[----:B------:R-:W-:Y:S01]  /*2750*/  LOP3.LUT R4, R5, 0xfffffe00, RZ, 0xc0, !PT ;  /* 0xfffffe0005047812 */ /* 0x000fe200078ec0ff */
[----:B------:R-:W-:Y:S01]  /*2760*/  VIADD R5, R145, 0x4000 ;  /* 0x0000400091057836 */ /* 0x000fe20000000000 */
[----:B------:R-:W-:Y:S02]  /*2770*/  @!P3 LEA.HI.X R21, R10, R149, R11, 0x6, P1 ;  /* 0x000000950a15b211 */ /* 0x000fe400008f340b */
[CC--:B------:R-:W-:Y:S01]  /*2780*/  LEA R146, R115.reuse, R4.reuse, 0xa ;  /* 0x0000000473927211 */ /* 0x0c0fe200078e50ff */
[----:B------:R-:W-:Y:S01]  /*2790*/  IMAD R115, R115, 0x10, R117 ;  /* 0x0000001073737824 */ /* 0x000fe200078e0275 */
[----:B------:R-:W-:-:S03]  /*27a0*/  LOP3.LUT R140, R3, R4, RZ, 0xfc, !PT ;  /* 0x00000004038c7212 */ /* 0x000fc600078efcff */
[----:B------:R-:W-:-:S05]  /*27b0*/  IMAD.IADD R146, R3, 0x1, R146 ;  /* 0x0000000103927824 */ /* 0x000fca00078e0292 */
        /* <DEDUP_REMOVED lines=22> */
[----:B------:R-:W-:-:S03]  /*2920*/  LOP3.LUT P3, RZ, R0, 0x2, RZ, 0xc0, !PT ;  /* 0x0000000200ff7812 */ /* 0x000fc6000786c0ff */
        /* <DEDUP_REMOVED lines=8> */
[----:B------:R-:W-:Y:S01]  /*29b0*/  R2P PR, R12, 0x6 ;  /* 0x000000060c007804 */ /* 0x000fe20000000000 */
[----:B------:R-:W-:Y:S01]  /*29c0*/  IMAD.MOV.U32 R12, RZ, RZ, 0x20 ;  /* 0x00000020ff0c7424 */ /* 0x000fe200078e00ff */
[C---:B------:R-:W-:Y:S01]  /*29d0*/  IADD3 R135, R143.reuse, 0x800, RZ ;  /* 0x000008008f877810 */ /* 0x040fe20007ffe0ff */
[----:B-1----:R-:W-:Y:S01]  /*29e0*/  LDSM.16.M88.4 R16, [R146] ;  /* 0x000000009210783b */ /* 0x002fe20000000200 */
[----:B------:R-:W-:Y:S01]  /*29f0*/  VIADD R134, R143, 0x1000 ;  /* 0x000010008f867836 */ /* 0x000fe20000000000 */
[----:B------:R-:W-:Y:S01]  /*2a00*/  SEL R7, R7, 0xfffffff0, !P1 ;  /* 0xfffffff007077807 */ /* 0x000fe20004800000 */
[C---:B------:R-:W-:Y:S01]  /*2a10*/  VIADD R133, R143.reuse, 0x1800 ;  /* 0x000018008f857836 */ /* 0x040fe20000000000 */
[----:B------:R-:W1:Y:S01]  /*2a20*/  LDSM.16.M88.4 R40, [R145+0x4000] ;  /* 0x004000009128783b */ /* 0x000e620000000200 */
[----:B------:R-:W-:Y:S01]  /*2a30*/  LOP3.LUT P1, RZ, R0, 0x4, RZ, 0xc0, !PT ;  /* 0x0000000400ff7812 */ /* 0x000fe2000782c0ff */
[----:B------:R-:W-:Y:S01]  /*2a40*/  VIADD R131, R143, 0x2000 ;  /* 0x000020008f837836 */ /* 0x000fe20000000000 */
[C---:B------:R-:W-:Y:S01]  /*2a50*/  SEL R5, R12.reuse, 0xffffffe0, !P2 ;  /* 0xffffffe00c057807 */ /* 0x040fe20005000000 */
[----:B------:R-:W4:Y:S01]  /*2a60*/  LDSM.16.M88.4 R72, [R145+0x4800] ;  /* 0x004800009148783b */ /* 0x000f220000000200 */
[----:B------:R-:W-:Y:S01]  /*2a70*/  IMAD R144, R7, 0x2, R146 ;  /* 0x0000000207907824 */ /* 0x000fe200078e0292 */
[----:B------:R-:W-:Y:S01]  /*2a80*/  SEL R0, R12, 0xffffffe0, !P1 ;  /* 0xffffffe00c007807 */ /* 0x000fe20004800000 */
[----:B------:R-:W-:Y:S01]  /*2a90*/  VIADD R129, R143, 0x3000 ;  /* 0x000030008f817836 */ /* 0x000fe20000000000 */
[----:B------:R-:W-:Y:S01]  /*2aa0*/  LDSM.16.M88.4 R28, [R143] ;  /* 0x000000008f1c783b */ /* 0x000fe20000000200 */
[C---:B------:R-:W-:Y:S01]  /*2ab0*/  LEA R142, R5.reuse, R146, 0x1 ;  /* 0x00000092058e7211 */ /* 0x040fe200078e08ff */
[----:B------:R-:W-:Y:S01]  /*2ac0*/  IMAD R141, R5, 0x2, R144 ;  /* 0x00000002058d7824 */ /* 0x000fe200078e0290 */
[----:B------:R-:W-:Y:S01]  /*2ad0*/  ISETP.GT.AND P2, PT, R153, R148, PT ;  /* 0x000000949900720c */ /* 0x000fe20003f44270 */
[----:B------:R-:W4:Y:S01]  /*2ae0*/  LDSM.16.M88.4 R88, [R144] ;  /* 0x000000009058783b */ /* 0x000f220000000200 */
[C---:B------:R-:W-:Y:S01]  /*2af0*/  IMAD R139, R0.reuse, 0x2, R145 ;  /* 0x00000002008b7824 */ /* 0x040fe200078e0291 */
[C---:B------:R-:W-:Y:S01]  /*2b00*/  IADD3 R130, R143.reuse, 0x2800, RZ ;  /* 0x000028008f827810 */ /* 0x040fe20007ffe0ff */
[----:B------:R-:W-:Y:S01]  /*2b10*/  IMAD R132, R0, 0x2, R143 ;  /* 0x0000000200847824 */ /* 0x000fe200078e028f */
[----:B--2---:R-:W2:Y:S01]  /*2b20*/  LDSM.16.M88.4 R20, [R143+0x800] ;  /* 0x000800008f14783b */ /* 0x004ea20000000200 */
[----:B------:R-:W-:-:S03]  /*2b30*/  VIADD R128, R143, 0x3800 ;  /* 0x000038008f807836 */ /* 0x000fc60000000000 */
[----:B---3--:R-:W-:Y:S04]  /*2b40*/  LDSM.16.M88.4 R12, [R142] ;  /* 0x000000008e0c783b */ /* 0x008fe80000000200 */
[----:B------:R-:W3:Y:S01]  /*2b50*/  LDSM.16.M88.4 R48, [R139+0x4000] ;  /* 0x004000008b30783b */ /* 0x000ee20000000200 */
[----:B------:R-:W4:Y:S03]  /*2b60*/  @!P2 LDC.64 R124, c[0x0][0x218] ;  /* 0x00008600ff7cab82 */ /* 0x000f260000000a00 */
[----:B------:R-:W3:Y:S04]  /*2b70*/  LDSM.16.M88.4 R64, [R145+0x5000] ;  /* 0x005000009140783b */ /* 0x000ee80000000200 */
[----:B------:R-:W3:Y:S04]  /*2b80*/  LDSM.16.M88.4 R44, [R145+0x5800] ;  /* 0x00580000912c783b */ /* 0x000ee80000000200 */
[----:B------:R-:W3:Y:S01]  /*2b90*/  LDSM.16.M88.4 R76, [R139+0x4800] ;  /* 0x004800008b4c783b */ /* 0x000ee20000000200 */
[C---:B-1----:R-:W-:Y:S03]  /*2ba0*/  HMMA.16816.F32 R24, R16.reuse, R40, RZ ;  /* 0x000000281018723c */ /* 0x042fe600000018ff */
[----:B------:R-:W-:Y:S04]  /*2bb0*/  LDSM.16.M88.4 R84, [R141] ;  /* 0x000000008d54783b */ /* 0x000fe80000000200 */
[----:B------:R-:W1:Y:S01]  /*2bc0*/  LDSM.16.M88.4 R36, [R132] ;  /* 0x000000008424783b */ /* 0x000e620000000200 */
[----:B------:R-:W-:Y:S03]  /*2bd0*/  HMMA.16816.F32 R40, R16, R42, RZ ;  /* 0x0000002a1028723c */ /* 0x000fe600000018ff */
[----:B------:R-:W-:Y:S01]  /*2be0*/  LDSM.16.M88.4 R108, [R132+0x800] ;  /* 0x00080000846c783b */ /* 0x000fe20000000200 */
[----:B----4-:R-:W-:-:S02]  /*2bf0*/  @!P2 LEA R160, P1, R127, R124, 0x1 ;  /* 0x0000007c7fa0a211 */ /* 0x010fc400078208ff */
[----:B------:R-:W-:Y:S01]  /*2c00*/  HMMA.16816.F32 R52, R16, R72, RZ ;  /* 0x000000481034723c */ /* 0x000fe200000018ff */
[----:B------:R-:W-:Y:S01]  /*2c10*/  LDSM.16.M88.4 R60, [R146+0x2000] ;  /* 0x00200000923c783b */ /* 0x000fe20000000200 */
[----:B------:R-:W-:-:S03]  /*2c20*/  @!P2 LEA.HI.X R161, R127, R125, R126, 0x1, P1 ;  /* 0x0000007d7fa1a211 */ /* 0x000fc600008f0c7e */
[----:B------:R-:W-:Y:S01]  /*2c30*/  LDSM.16.M88.4 R100, [R139+0x5000] ;  /* 0x005000008b64783b */ /* 0x000fe20000000200 */
[----:B------:R-:W-:Y:S03]  /*2c40*/  HMMA.16816.F32 R72, R16, R74, RZ ;  /* 0x0000004a1048723c */ /* 0x000fe600000018ff */
[----:B------:R-:W-:Y:S03]  /*2c50*/  LDSM.16.M88.4 R96, [R139+0x5800] ;  /* 0x005800008b60783b */ /* 0x000fe60000000200 */
[C---:B------:R-:W-:Y:S01]  /*2c60*/  HMMA.16816.F32 R24, R88.reuse, R28, R24 ;  /* 0x0000001c5818723c */ /* 0x040fe20000001818 */
[----:B------:R-:W-:Y:S04]  /*2c70*/  LDSM.16.M88.4 R56, [R145+0x6800] ;  /* 0x006800009138783b */ /* 0x000fe80000000200 */
[----:B------:R-:W-:Y:S01]  /*2c80*/  LDSM.16.M88.4 R104, [R143+0x2000] ;  /* 0x002000008f68783b */ /* 0x000fe20000000200 */
[C---:B------:R-:W-:Y:S03]  /*2c90*/  HMMA.16816.F32 R40, R88.reuse, R30, R40 ;  /* 0x0000001e5828723c */ /* 0x040fe60000001828 */
[----:B------:R-:W4:Y:S03]  /*2ca0*/  LDSM.16.M88.4 R28, [R143+0x1000] ;  /* 0x001000008f1c783b */ /* 0x000f260000000200 */
[C---:B--2---:R-:W-:Y:S01]  /*2cb0*/  HMMA.16816.F32 R52, R88.reuse, R20, R52 ;  /* 0x000000145834723c */ /* 0x044fe20000001834 */
[----:B------:R-:W-:Y:S04]  /*2cc0*/  LDSM.16.M88.4 R80, [R132+0x1000] ;  /* 0x001000008450783b */ /* 0x000fe80000000200 */
[----:B------:R-:W0:Y:S01]  /*2cd0*/  LDGDEPBAR ;  /* 0x00000000000079af */ /* 0x000e220000000000 */
[----:B------:R-:W-:Y:S03]  /*2ce0*/  HMMA.16816.F32 R72, R88, R22, R72 ;  /* 0x000000165848723c */ /* 0x000fe60000001848 */
[----:B------:R-:W2:Y:S03]  /*2cf0*/  LDSM.16.M88.4 R20, [R143+0x1800] ;  /* 0x001800008f14783b */ /* 0x000ea60000000200 */
[C---:B---3--:R-:W-:Y:S06]  /*2d00*/  HMMA.16816.F32 R24, R12.reuse, R48, R24 ;  /* 0x000000300c18723c */ /* 0x048fec0000001818 */
[----:B------:R-:W-:Y:S01]  /*2d10*/  HMMA.16816.F32 R40, R12, R50, R40 ;  /* 0x000000320c28723c */ /* 0x000fe20000001828 */
[----:B------:R-:W-:Y:S05]  /*2d20*/  LDSM.16.M88.4 R48, [R144+0x2000] ;  /* 0x002000009030783b */ /* 0x000fea0000000200 */
[C---:B------:R-:W-:Y:S06]  /*2d30*/  HMMA.16816.F32 R68, R16.reuse, R64, RZ ;  /* 0x000000401044723c */ /* 0x040fec00000018ff */
[C---:B------:R-:W-:Y:S06]  /*2d40*/  HMMA.16816.F32 R64, R16.reuse, R66, RZ ;  /* 0x000000421040723c */ /* 0x040fec00000018ff */
[C---:B------:R-:W-:Y:S06]  /*2d50*/  HMMA.16816.F32 R92, R16.reuse, R44, RZ ;  /* 0x0000002c105c723c */ /* 0x040fec00000018ff */
[----:B------:R-:W-:Y:S01]  /*2d60*/  HMMA.16816.F32 R16, R16, R46, RZ ;  /* 0x0000002e1010723c */ /* 0x000fe200000018ff */
[----:B------:R-:W3:Y:S05]  /*2d70*/  LDSM.16.M88.4 R44, [R145+0x6000] ;  /* 0x00600000912c783b */ /* 0x000eea0000000200 */
[C---:B------:R-:W-:Y:S06]  /*2d80*/  HMMA.16816.F32 R52, R12.reuse, R76, R52 ;  /* 0x0000004c0c34723c */ /* 0x040fec0000001834 */
[----:B------:R-:W-:Y:S01]  /*2d90*/  HMMA.16816.F32 R72, R12, R78, R72 ;  /* 0x0000004e0c48723c */ /* 0x000fe20000001848 */
[----:B------:R-:W3:Y:S05]  /*2da0*/  LDSM.16.M88.4 R76, [R132+0x1800] ;  /* 0x00180000844c783b */ /* 0x000eea0000000200 */
[C---:B-1----:R-:W-:Y:S06]  /*2db0*/  HMMA.16816.F32 R24, R84.reuse, R36, R24 ;  /* 0x000000245418723c */ /* 0x042fec0000001818 */
[----:B------:R-:W-:Y:S01]  /*2dc0*/  HMMA.16816.F32 R40, R84, R38, R40 ;  /* 0x000000265428723c */ /* 0x000fe20000001828 */
[----:B------:R-:W-:Y:S05]  /*2dd0*/  LDSM.16.M88.4 R36, [R142+0x2000] ;  /* 0x002000008e24783b */ /* 0x000fea0000000200 */
[C---:B----4-:R-:W-:Y:S06]  /*2de0*/  HMMA.16816.F32 R68, R88.reuse, R28, R68 ;  /* 0x0000001c5844723c */ /* 0x050fec0000001844 */
[C---:B------:R-:W-:Y:S01]  /*2df0*/  HMMA.16816.F32 R64, R88.reuse, R30, R64 ;  /* 0x0000001e5840723c */ /* 0x040fe20000001840 */
[----:B------:R-:W-:Y:S05]  /*2e00*/  LDSM.16.M88.4 R28, [R139+0x6000] ;  /* 0x006000008b1c783b */ /* 0x000fea0000000200 */
[C---:B--2---:R-:W-:Y:S06]  /*2e10*/  HMMA.16816.F32 R92, R88.reuse, R20, R92 ;  /* 0x00000014585c723c */ /* 0x044fec000000185c */
[----:B------:R-:W-:Y:S01]  /*2e20*/  HMMA.16816.F32 R88, R88, R22, R16 ;  /* 0x000000165858723c */ /* 0x000fe20000001810 */
[----:B------:R-:W-:Y:S04]  /*2e30*/  LDSM.16.M88.4 R20, [R141+0x2000] ;  /* 0x002000008d14783b */ /* 0x000fe80000000200 */
[----:B------:R-:W-:Y:S01]  /*2e40*/  LDSM.16.M88.4 R16, [R132+0x2000] ;  /* 0x002000008410783b */ /* 0x000fe20000000200 */
[C---:B------:R-:W-:Y:S06]  /*2e50*/  HMMA.16816.F32 R52, R84.reuse, R108, R52 ;  /* 0x0000006c5434723c */ /* 0x040fec0000001834 */
[----:B------:R-:W-:Y:S06]  /*2e60*/  HMMA.16816.F32 R72, R84, R110, R72 ;  /* 0x0000006e5448723c */ /* 0x000fec0000001848 */
[C---:B---3--:R-:W-:Y:S06]  /*2e70*/  HMMA.16816.F32 R24, R60.reuse, R44, R24 ;  /* 0x0000002c3c18723c */ /* 0x048fec0000001818 */
[----:B------:R-:W-:Y:S01]  /*2e80*/  HMMA.16816.F32 R40, R60, R46, R40 ;  /* 0x0000002e3c28723c */ /* 0x000fe20000001828 */
[----:B------:R-:W1:Y:S05]  /*2e90*/  LDSM.16.M88.4 R44, [R143+0x2800] ;  /* 0x002800008f2c783b */ /* 0x000e6a0000000200 */
[C---:B------:R-:W-:Y:S06]  /*2ea0*/  HMMA.16816.F32 R68, R12.reuse, R100, R68 ;  /* 0x000000640c44723c */ /* 0x040fec0000001844 */
[C---:B------:R-:W-:Y:S01]  /*2eb0*/  HMMA.16816.F32 R64, R12.reuse, R102, R64 ;  /* 0x000000660c40723c */ /* 0x040fe20000001840 */
[----:B------:R-:W2:Y:S05]  /*2ec0*/  LDSM.16.M88.4 R100, [R145+0x7000] ;  /* 0x007000009164783b */ /* 0x000eaa0000000200 */
[----:B------:R-:W-:Y:S06]  /*2ed0*/  HMMA.16816.F32 R92, R12, R96, R92 ;  /* 0x000000600c5c723c */ /* 0x000fec000000185c */
[----:B------:R-:W-:Y:S06]  /*2ee0*/  HMMA.16816.F32 R52, R60, R56, R52 ;  /* 0x000000383c34723c */ /* 0x000fec0000001834 */
        /* <DEDUP_REMOVED lines=31> */
[----:B------:R-:W1:Y:S01]  /*30e0*/  MUFU.TANH R44, R24 ;  /* 0x00000018002c7308 */ /* 0x000e620000002400 */
[C---:B------:R-:W-:Y:S01]  /*30f0*/  HMMA.16816.F32 R64, R48.reuse, R30, R64 ;  /* 0x0000001e3040723c */ /* 0x040fe20000001840 */
[----:B------:R-:W4:Y:S01]  /*3100*/  LDSM.16.M88.4 R28, [R139+0x7800] ;  /* 0x007800008b1c783b */ /* 0x000f220000000200 */
[----:B------:R-:W-:Y:S01]  /*3110*/  FMUL.FTZ R40, R40, UR10 ;  /* 0x0000000a28287c20 */ /* 0x000fe20008410000 */
[----:B------:R-:W-:Y:S01]  /*3120*/  FMUL.FTZ R41, R41, UR10 ;  /* 0x0000000a29297c20 */ /* 0x000fe20008410000 */
[----:B------:R-:W-:Y:S01]  /*3130*/  FMUL.FTZ R42, R42, UR10 ;  /* 0x0000000a2a2a7c20 */ /* 0x000fe20008410000 */
[----:B------:R-:W-:Y:S01]  /*3140*/  FMUL.FTZ R43, R43, UR10 ;  /* 0x0000000a2b2b7c20 */ /* 0x000fe20008410000 */
[C---:B--2---:R-:W-:Y:S01]  /*3150*/  HMMA.16816.F32 R92, R48.reuse, R12, R92 ;  /* 0x0000000c305c723c */ /* 0x044fe2000000185c */
[----:B------:R2:W1:Y:S05]  /*3160*/  MUFU.TANH R45, R25 ;  /* 0x00000019002d7308 */ /* 0x00046a0000002400 */
[----:B------:R-:W-:Y:S03]  /*3170*/  HMMA.16816.F32 R88, R48, R14, R88 ;  /* 0x0000000e3058723c */ /* 0x000fe60000001858 */
[----:B------:R-:W1:Y:S03]  /*3180*/  MUFU.TANH R46, R46 ;  /* 0x0000002e002e7308 */ /* 0x000e660000002400 */
[----:B---3--:R-:W-:Y:S01]  /*3190*/  HMMA.16816.F32 R68, R36, R16, R68 ;  /* 0x000000102444723c */ /* 0x008fe20000001844 */
[----:B------:R-:W-:-:S04]  /*31a0*/  LOP3.LUT R15, R116, 0xffffffe0, RZ, 0xc0, !PT ;  /* 0xffffffe0740f7812 */ /* 0x000fc800078ec0ff */
[----:B------:R-:W-:Y:S01]  /*31b0*/  IADD3 R152, -R15, R6, RZ ;  /* 0x000000060f987210 */ /* 0x000fe20007ffe1ff */
[----:B------:R-:W-:Y:S01]  /*31c0*/  HMMA.16816.F32 R64, R36, R18, R64 ;  /* 0x000000122440723c */ /* 0x000fe20000001840 */
[----:B--2---:R-:W2:Y:S01]  /*31d0*/  LDSM.16.M88.4 R24, [R132+0x3000] ;  /* 0x003000008418783b */ /* 0x004ea20000000200 */
[----:B------:R-:W3:Y:S01]  /*31e0*/  MUFU.TANH R47, R47 ;  /* 0x0000002f002f7308 */ /* 0x000ee20000002400 */
[----:B------:R-:W-:Y:S01]  /*31f0*/  SHF.R.S32.HI R15, RZ, 0x1f, R152 ;  /* 0x0000001fff0f7819 */ /* 0x000fe20000011498 */
[----:B------:R-:W-:Y:S01]  /*3200*/  IMAD.SHL.U32 R6, R6, 0x2, RZ ;  /* 0x0000000206067824 */ /* 0x000fe200078e00ff */
[----:B------:R-:W1:Y:S01]  /*3210*/  LDSM.16.M88.4 R16, [R132+0x3800] ;  /* 0x003800008410783b */ /* 0x000e620000000200 */
[----:B------:R-:W-:Y:S01]  /*3220*/  HMMA.16816.F32 R52, R20, R56, R52 ;  /* 0x000000381434723c */ /* 0x000fe20000001834 */
[----:B------:R-:W-:Y:S01]  /*3230*/  LEA.HI R152, R15, R152, RZ, 0x2 ;  /* 0x000000980f987211 */ /* 0x000fe200078f10ff */
[----:B------:R-:W-:-:S04]  /*3240*/  DEPBAR.LE SB0, 0x0 ;  /* 0x000080000000791a */ /* 0x000fc80000000000 */
[----:B------:R-:W-:Y:S01]  /*3250*/  HMMA.16816.F32 R72, R20, R58, R72 ;  /* 0x0000003a1448723c */ /* 0x000fe20000001848 */
[----:B------:R-:W-:Y:S01]  /*3260*/  SHF.R.S32.HI R152, RZ, 0x2, R152 ;  /* 0x00000002ff987819 */ /* 0x000fe20000011498 */
[----:B------:R-:W1:Y:S01]  /*3270*/  MUFU.TANH R40, R40 ;  /* 0x0000002800287308 */ /* 0x000e620000002400 */
[----:B------:R-:W-:Y:S02]  /*3280*/  LOP3.LUT R3, R6, 0x6, RZ, 0xc0, !PT ;  /* 0x0000000606037812 */ /* 0x000fe400078ec0ff */
[----:B------:R-:W-:Y:S01]  /*3290*/  IADD3 R115, R115, 0x1, R152 ;  /* 0x0000000173737810 */ /* 0x000fe20007ffe098 */
[C---:B----4-:R-:W-:Y:S03]  /*32a0*/  HMMA.16816.F32 R92, R36.reuse, R28, R92 ;  /* 0x0000001c245c723c */ /* 0x050fe6000000185c */
[----:B------:R-:W-:Y:S01]  /*32b0*/  IADD3 R115, R113, R115, -R114 ;  /* 0x0000007371737210 */ /* 0x000fe20007ffe872 */
[----:B------:R-:W4:Y:S02]  /*32c0*/  MUFU.TANH R41, R41 ;  /* 0x0000002900297308 */ /* 0x000f240000002400 */
[----:B------:R-:W-:Y:S02]  /*32d0*/  HMMA.16816.F32 R88, R36, R30, R88 ;  /* 0x0000001e2458723c */ /* 0x000fe40000001858 */
[----:B------:R-:W-:-:S04]  /*32e0*/  IMAD.IADD R0, R115, 0x1, R112 ;  /* 0x0000000173007824 */ /* 0x000fc800078e0270 */
[----:B------:R-:W-:Y:S01]  /*32f0*/  FMUL.FTZ R12, R54, UR10 ;  /* 0x0000000a360c7c20 */ /* 0x000fe20008410000 */
[----:B------:R-:W-:Y:S01]  /*3300*/  FMUL.FTZ R52, R52, UR10 ;  /* 0x0000000a34347c20 */ /* 0x000fe20008410000 */
[----:B------:R-:W-:Y:S01]  /*3310*/  FMUL.FTZ R53, R53, UR10 ;  /* 0x0000000a35357c20 */ /* 0x000fe20008410000 */
[----:B------:R-:W-:Y:S01]  /*3320*/  FMUL.FTZ R13, R55, UR10 ;  /* 0x0000000a370d7c20 */ /* 0x000fe20008410000 */
[----:B------:R-:W1:Y:S01]  /*3330*/  MUFU.TANH R42, R42 ;  /* 0x0000002a002a7308 */ /* 0x000e620000002400 */
[C---:B------:R-:W-:Y:S01]  /*3340*/  VIMNMX R151, R0.reuse, R113, PT ;  /* 0x0000007100977248 */ /* 0x040fe20003fe0100 */
[----:B------:R-:W-:Y:S01]  /*3350*/  FMUL.FTZ R54, R73, UR10 ;  /* 0x0000000a49367c20 */ /* 0x000fe20008410000 */
[----:B------:R-:W-:Y:S01]  /*3360*/  VIADDMNMX R0, R0, 0x8, R113, PT ;  /* 0x0000000800007846 */ /* 0x000fe20003800171 */
[C---:B--2---:R-:W-:Y:S04]  /*3370*/  HMMA.16816.F32 R68, R20.reuse, R24, R68 ;  /* 0x000000181444723c */ /* 0x044fe80000001844 */
[----:B------:R-:W2:Y:S02]  /*3380*/  MUFU.TANH R43, R43 ;  /* 0x0000002b002b7308 */ /* 0x000ea40000002400 */
[----:B------:R-:W-:Y:S01]  /*3390*/  HMMA.16816.F32 R64, R20, R26, R64 ;  /* 0x0000001a1440723c */ /* 0x000fe20000001840 */
[----:B------:R-:W-:Y:S01]  /*33a0*/  FMUL.FTZ R25, R72, UR10 ;  /* 0x0000000a48197c20 */ /* 0x000fe20008410000 */
[----:B------:R-:W-:-:S04]  /*33b0*/  FMUL.FTZ R24, R74, UR10 ;  /* 0x0000000a4a187c20 */ /* 0x000fc80008410000 */
[----:B------:R-:W2:Y:S01]  /*33c0*/  MUFU.TANH R52, R52 ;  /* 0x0000003400347308 */ /* 0x000ea20000002400 */
[----:B-1----:R-:W-:Y:S01]  /*33d0*/  HMMA.16816.F32 R92, R20, R16, R92 ;  /* 0x00000010145c723c */ /* 0x002fe2000000185c */
[----:B------:R-:W-:-:S06]  /*33e0*/  FMUL.FTZ R26, R75, UR10 ;  /* 0x0000000a4b1a7c20 */ /* 0x000fcc0008410000 */
[----:B------:R-:W1:Y:S01]  /*33f0*/  MUFU.TANH R53, R53 ;  /* 0x0000003500357308 */ /* 0x000e620000002400 */
[----:B------:R-:W-:Y:S03]  /*3400*/  HMMA.16816.F32 R88, R20, R18, R88 ;  /* 0x000000121458723c */ /* 0x000fe60000001858 */
[----:B------:R-:W-:Y:S01]  /*3410*/  FMUL.FTZ R68, R68, UR10 ;  /* 0x0000000a44447c20 */ /* 0x000fe20008410000 */
[----:B------:R-:W-:Y:S01]  /*3420*/  FMUL.FTZ R69, R69, UR10 ;  /* 0x0000000a45457c20 */ /* 0x000fe20008410000 */
[----:B------:R-:W-:Y:S01]  /*3430*/  FMUL.FTZ R70, R70, UR10 ;  /* 0x0000000a46467c20 */ /* 0x000fe20008410000 */
[----:B------:R-:W-:Y:S01]  /*3440*/  FMUL.FTZ R71, R71, UR10 ;  /* 0x0000000a47477c20 */ /* 0x000fe20008410000 */
[----:B------:R-:W1:Y:S02]  /*3450*/  MUFU.TANH R12, R12 ;  /* 0x0000000c000c7308 */ /* 0x000e640000002400 */
[----:B------:R-:W-:Y:S01]  /*3460*/  FMUL.FTZ R64, R64, UR10 ;  /* 0x0000000a40407c20 */ /* 0x000fe20008410000 */
[----:B------:R-:W-:Y:S01]  /*3470*/  FMUL.FTZ R65, R65, UR10 ;  /* 0x0000000a41417c20 */ /* 0x000fe20008410000 */
[----:B------:R-:W-:Y:S01]  /*3480*/  FMUL.FTZ R66, R66, UR10 ;  /* 0x0000000a42427c20 */ /* 0x000fe20008410000 */
[----:B------:R-:W-:-:S04]  /*3490*/  FMUL.FTZ R67, R67, UR10 ;  /* 0x0000000a43437c20 */ /* 0x000fc80008410000 */
[----:B------:R-:W-:Y:S01]  /*34a0*/  FMUL.FTZ R92, R92, UR10 ;  /* 0x0000000a5c5c7c20 */ /* 0x000fe20008410000 */
[----:B------:R-:W-:Y:S01]  /*34b0*/  FMUL.FTZ R93, R93, UR10 ;  /* 0x0000000a5d5d7c20 */ /* 0x000fe20008410000 */
[----:B------:R-:W-:Y:S01]  /*34c0*/  FMUL.FTZ R94, R94, UR10 ;  /* 0x0000000a5e5e7c20 */ /* 0x000fe20008410000 */
[----:B------:R-:W-:Y:S01]  /*34d0*/  FMUL.FTZ R95, R95, UR10 ;  /* 0x0000000a5f5f7c20 */ /* 0x000fe20008410000 */
[----:B------:R-:W1:Y:S04]  /*34e0*/  MUFU.TANH R13, R13 ;  /* 0x0000000d000d7308 */ /* 0x000e680000002400 */
[----:B------:R-:W-:Y:S01]  /*34f0*/  FMUL.FTZ R88, R88, UR10 ;  /* 0x0000000a58587c20 */ /* 0x000fe20008410000 */
[----:B------:R-:W-:Y:S01]  /*3500*/  FMUL.FTZ R89, R89, UR10 ;  /* 0x0000000a59597c20 */ /* 0x000fe20008410000 */
[----:B------:R-:W-:Y:S01]  /*3510*/  FMUL.FTZ R90, R90, UR10 ;  /* 0x0000000a5a5a7c20 */ /* 0x000fe20008410000 */
[----:B------:R-:W-:Y:S01]  /*3520*/  FMUL.FTZ R91, R91, UR10 ;  /* 0x0000000a5b5b7c20 */ /* 0x000fe20008410000 */
[----:B------:R-:W1:Y:S08]  /*3530*/  MUFU.TANH R25, R25 ;  /* 0x0000001900197308 */ /* 0x000e700000002400 */
        /* <DEDUP_REMOVED lines=29> */
[----:B------:R-:W2:Y:S02]  /*3710*/  I2F.RP R16, R4 ;  /* 0x0000000400107306 */ /* 0x000ea40000209400 */
[----:B------:R-:W-:-:S06]  /*3720*/  ISETP.GE.AND P1, PT, R18, RZ, PT ;  /* 0x000000ff1200720c */ /* 0x000fcc0003f26270 */
        /* <DEDUP_REMOVED lines=50> */
.L_x_7490:
[----:B------:R-:W-:-:S04]  /*3a50*/  LEA R4, -R8, RZ, 0x6 ;  /* 0x000000ff08047211 */ /* 0x000fc800078e31ff */
[----:B------:R-:W-:-:S07]  /*3a60*/  SHF.R.S32.HI R17, RZ, 0x1f, R4 ;  /* 0x0000001fff117819 */ /* 0x000fce0000011404 */
.L_x_7491:
[----:B------:R-:W2:Y:S01]  /*3a70*/  LDC.64 R124, c[0x0][0x218] ;  /* 0x00008600ff7c7b82 */ /* 0x000ea20000000a00 */
[----:B------:R-:W-:Y:S01]  /*3a80*/  IADD3 R127, P1, R4, R127, RZ ;  /* 0x0000007f047f7210 */ /* 0x000fe20007f3e0ff */
[C---:B------:R-:W-:Y:S01]  /*3a90*/  IMAD.SHL.U32 R15, R8.reuse, 0x20, RZ ;  /* 0x00000020080f7824 */ /* 0x040fe200078e00ff */
[----:B------:R-:W-:-:S03]  /*3aa0*/  SHF.L.U64.HI R4, R8, 0x5, R9 ;  /* 0x0000000508047819 */ /* 0x000fc60000010209 */
[----:B------:R-:W-:Y:S01]  /*3ab0*/  IMAD.X R126, R17, 0x1, R126, P1 ;  /* 0x00000001117e7824 */ /* 0x000fe200008e067e */
[----:B--2---:R-:W-:-:S04]  /*3ac0*/  LEA R160, P2, R127, R124, 0x1 ;  /* 0x0000007c7fa07211 */ /* 0x004fc800078408ff */
        /* <DEDUP_REMOVED lines=19> */
.L_x_7489:
[----:B------:R-:W-:Y:S01]  /*3c00*/  IMAD.IADD R2, R2, 0x1, R3 ;  /* 0x0000000102027824 */ /* 0x000fe200078e0203 */
[----:B------:R-:W-:Y:S01]  /*3c10*/  ULDC UR6, c[0x0][0x2ec] ;  /* 0x0000bb0000067ab9 */ /* 0x000fe20000000800 */
[----:B------:R-:W-:Y:S02]  /*3c20*/  LEA R140, R140, UR4, 0x1 ;  /* 0x000000048c8c7c11 */ /* 0x000fe4000f8e08ff */
[C---:B------:R-:W-:Y:S02]  /*3c30*/  VIADD R3, R2.reuse, 0x8 ;  /* 0x0000000802037836 */ /* 0x040fe40000000000 */
[C---:B------:R-:W-:Y:S01]  /*3c40*/  VIADD R4, R2.reuse, 0x1 ;  /* 0x0000000102047836 */ /* 0x040fe20000000000 */
[----:B-1----:R-:W-:Y:S01]  /*3c50*/  LDSM.16.MT88.4 R92, [R140+0x8000] ;  /* 0x008000008c5c783b */ /* 0x002fe20000004200 */
[C---:B--2---:R-:W-:Y:S01]  /*3c60*/  VIADD R17, R2.reuse, 0x19 ;  /* 0x0000001902117836 */ /* 0x044fe20000000000 */
[-C--:B------:R-:W-:Y:S01]  /*3c70*/  ISETP.GE.AND P6, PT, R3, R151.reuse, PT ;  /* 0x000000970300720c */ /* 0x080fe20003fc6270 */
[----:B------:R-:W-:Y:S01]  /*3c80*/  VIADD R20, R2, 0x20 ;  /* 0x0000002002147836 */ /* 0x000fe20000000000 */
[-C--:B------:R-:W-:Y:S01]  /*3c90*/  ISETP.GE.AND P4, PT, R4, R151.reuse, PT ;  /* 0x000000970400720c */ /* 0x080fe20003f86270 */
[----:B------:R-:W-:Y:S01]  /*3ca0*/  VIADD R18, R2, 0x21 ;  /* 0x0000002102127836 */ /* 0x000fe20000000000 */
[----:B------:R-:W-:Y:S01]  /*3cb0*/  FSEL R21, R40, -INF , !P6 ;  /* 0xff80000028157808 */ /* 0x000fe20007000000 */
[C---:B------:R-:W-:Y:S01]  /*3cc0*/  VIADD R16, R2.reuse, 0x28 ;  /* 0x0000002802107836 */ /* 0x040fe20000000000 */
[CC--:B------:R-:W-:Y:S01]  /*3cd0*/  ISETP.GE.AND P6, PT, R2.reuse, R151.reuse, PT ;  /* 0x000000970200720c */ /* 0x0c0fe20003fc6270 */
[----:B------:R-:W-:Y:S01]  /*3ce0*/  VIADD R14, R2, 0x29 ;  /* 0x00000029020e7836 */ /* 0x000fe20000000000 */
[-C--:B------:R-:W-:Y:S01]  /*3cf0*/  ISETP.GE.AND P1, PT, R4, R0.reuse, PT ;  /* 0x000000000400720c */ /* 0x080fe20003f26270 */
[C---:B------:R-:W-:Y:S01]  /*3d00*/  VIADD R4, R2.reuse, 0x9 ;  /* 0x0000000902047836 */ /* 0x040fe20000000000 */
[----:B------:R-:W-:Y:S01]  /*3d10*/  FSEL R45, R45, -INF , !P4 ;  /* 0xff8000002d2d7808 */ /* 0x000fe20006000000 */
[----:B------:R-:W-:Y:S01]  /*3d20*/  VIADD R6, R2, 0x30 ;  /* 0x0000003002067836 */ /* 0x000fe20000000000 */
[----:B------:R-:W-:Y:S01]  /*3d30*/  FSEL R29, R44, -INF , !P6 ;  /* 0xff8000002c1d7808 */ /* 0x000fe20007000000 */
[--C-:B------:R-:W-:Y:S01]  /*3d40*/  IMAD R138, R7, 0x2, R140.reuse ;  /* 0x00000002078a7824 */ /* 0x100fe200078e028c */
[-C--:B------:R-:W-:Y:S01]  /*3d50*/  ISETP.GE.AND P3, PT, R3, R0.reuse, PT ;  /* 0x000000000300720c */ /* 0x080fe20003f66270 */
[----:B------:R-:W-:Y:S01]  /*3d60*/  VIADD R3, R2, 0x10 ;  /* 0x0000001002037836 */ /* 0x000fe20000000000 */
[C---:B------:R-:W-:Y:S01]  /*3d70*/  ISETP.GE.AND P5, PT, R4.reuse, R151, PT ;  /* 0x000000970400720c */ /* 0x040fe20003fa6270 */
[----:B------:R-:W-:Y:S01]  /*3d80*/  IMAD R137, R5, 0x2, R140 ;  /* 0x0000000205897824 */ /* 0x000fe200078e028c */
[----:B------:R-:W-:Y:S01]  /*3d90*/  FMNMX.FTZ R22, R29, R45, !PT ;  /* 0x0000002d1d167209 */ /* 0x000fe20007810000 */
[----:B------:R-:W-:Y:S01]  /*3da0*/  IMAD R136, R5, 0x2, R138 ;  /* 0x0000000205887824 */ /* 0x000fe200078e028a */
[----:B------:R-:W-:Y:S01]  /*3db0*/  ISETP.GE.AND P2, PT, R4, R0, PT ;  /* 0x000000000400720c */ /* 0x000fe20003f46270 */
[----:B------:R-:W-:Y:S01]  /*3dc0*/  VIADD R4, R2, 0x11 ;  /* 0x0000001102047836 */ /* 0x000fe20000000000 */
[----:B------:R-:W-:Y:S01]  /*3dd0*/  ISETP.GE.AND P4, PT, R3, R151, PT ;  /* 0x000000970300720c */ /* 0x000fe20003f86270 */
[----:B------:R-:W-:Y:S01]  /*3de0*/  LDSM.16.MT88.4 R84, [R138+0x8000] ;  /* 0x008000008a54783b */ /* 0x000fe20000004200 */
[----:B------:R-:W-:-:S02]  /*3df0*/  FSEL R41, R41, -INF , !P5 ;  /* 0xff80000029297808 */ /* 0x000fc40006800000 */
[----:B------:R-:W-:Y:S01]  /*3e00*/  FMNMX.FTZ R22, R21, R22, !PT ;  /* 0x0000001615167209 */ /* 0x000fe20007810000 */
[----:B------:R-:W-:Y:S01]  /*3e10*/  LDSM.16.MT88.4 R76, [R137+0x8000] ;  /* 0x00800000894c783b */ /* 0x000fe20000004200 */
[----:B------:R-:W-:Y:S02]  /*3e20*/  FSEL R47, R47, -INF , !P1 ;  /* 0xff8000002f2f7808 */ /* 0x000fe40004800000 */
[----:B------:R-:W-:Y:S01]  /*3e30*/  ISETP.GE.AND P1, PT, R3, R0, PT ;  /* 0x000000000300720c */ /* 0x000fe20003f26270 */
[----:B------:R-:W-:Y:S01]  /*3e40*/  VIADD R3, R2, 0x18 ;  /* 0x0000001802037836 */ /* 0x000fe20000000000 */
[----:B------:R-:W-:Y:S01]  /*3e50*/  FSEL R15, R42, -INF , !P3 ;  /* 0xff8000002a0f7808 */ /* 0x000fe20005800000 */
[----:B------:R-:W-:Y:S01]  /*3e60*/  LDSM.16.MT88.4 R68, [R136+0x8000] ;  /* 0x008000008844783b */ /* 0x000fe20000004200 */
[----:B------:R-:W-:Y:S02]  /*3e70*/  ISETP.GE.AND P3, PT, R4, R151, PT ;  /* 0x000000970400720c */ /* 0x000fe40003f66270 */
[----:B------:R-:W-:Y:S01]  /*3e80*/  FSEL R27, R52, -INF , !P4 ;  /* 0xff800000341b7808 */ /* 0x000fe20006000000 */
[----:B------:R-:W-:Y:S01]  /*3e90*/  LDSM.16.MT88.4 R48, [R138+0xa000] ;  /* 0x00a000008a30783b */ /* 0x000fe20000004200 */
[----:B------:R-:W-:-:S02]  /*3ea0*/  FMNMX.FTZ R22, R41, R22, !PT ;  /* 0x0000001629167209 */ /* 0x000fc40007810000 */
[-C--:B------:R-:W-:Y:S01]  /*3eb0*/  ISETP.GE.AND P6, PT, R3, R151.reuse, PT ;  /* 0x000000970300720c */ /* 0x080fe20003fc6270 */
[----:B------:R-:W-:Y:S01]  /*3ec0*/  LDSM.16.MT88.4 R56, [R137+0xa000] ;  /* 0x00a000008938783b */ /* 0x000fe20000004200 */
        /* <DEDUP_REMOVED lines=15> */
[----:B------:R-:W-:Y:S02]  /*3fc0*/  ISETP.GE.AND P3, PT, R14, R151, PT ;  /* 0x000000970e00720c */ /* 0x000fe40003f66270 */
[----:B------:R-:W-:-:S02]  /*3fd0*/  FSEL R181, R181, -INF , !P6 ;  /* 0xff800000b5b57808 */ /* 0x000fc40007000000 */
[----:B------:R-:W-:Y:S02]  /*3fe0*/  FMNMX.FTZ R22, R183, R22, !PT ;  /* 0x00000016b7167209 */ /* 0x000fe40007810000 */
[----:B------:R-:W-:Y:S01]  /*3ff0*/  ISETP.GE.AND P5, PT, R4, R0, PT ;  /* 0x000000000400720c */ /* 0x000fe20003fa6270 */
[----:B------:R-:W-:Y:S01]  /*4000*/  VIADD R4, R2, 0x31 ;  /* 0x0000003102047836 */ /* 0x000fe20000000000 */
[----:B------:R-:W-:Y:S02]  /*4010*/  FSEL R31, R46, -INF , !P4 ;  /* 0xff8000002e1f7808 */ /* 0x000fe40006000000 */
[----:B------:R-:W-:Y:S02]  /*4020*/  ISETP.GE.AND P6, PT, R6, R151, PT ;  /* 0x000000970600720c */ /* 0x000fe40003fc6270 */
[----:B------:R-:W-:Y:S02]  /*4030*/  FSEL R179, R179, -INF , !P3 ;  /* 0xff800000b3b37808 */ /* 0x000fe40005800000 */
[----:B------:R-:W-:-:S02]  /*4040*/  FMNMX.FTZ R22, R181, R22, !PT ;  /* 0x00000016b5167209 */ /* 0x000fc40007810000 */
[----:B------:R-:W-:Y:S02]  /*4050*/  FSEL R43, R43, -INF , !P2 ;  /* 0xff8000002b2b7808 */ /* 0x000fe40005000000 */
[----:B------:R-:W-:Y:S01]  /*4060*/  ISETP.GE.AND P2, PT, R3, R0, PT ;  /* 0x000000000300720c */ /* 0x000fe20003f46270 */
[C---:B------:R-:W-:Y:S01]  /*4070*/  VIADD R3, R2.reuse, 0x38 ;  /* 0x0000003802037836 */ /* 0x040fe20000000000 */
[----:B------:R-:W-:Y:S01]  /*4080*/  FMNMX.FTZ R28, R31, R47, !PT ;  /* 0x0000002f1f1c7209 */ /* 0x000fe20007810000 */
[----:B------:R-:W-:Y:S01]  /*4090*/  VIADD R2, R2, 0x39 ;  /* 0x0000003902027836 */ /* 0x000fe20000000000 */
[----:B------:R-:W-:Y:S02]  /*40a0*/  ISETP.GE.AND P3, PT, R4, R151, PT ;  /* 0x000000970400720c */ /* 0x000fe40003f66270 */
[----:B------:R-:W-:Y:S02]  /*40b0*/  FSEL R169, R169, -INF , !P6 ;  /* 0xff800000a9a97808 */ /* 0x000fe40007000000 */
[----:B------:R-:W-:-:S02]  /*40c0*/  FMNMX.FTZ R22, R179, R22, !PT ;  /* 0x00000016b3167209 */ /* 0x000fc40007810000 */
[----:B------:R-:W-:Y:S02]  /*40d0*/  FMNMX.FTZ R28, R15, R28, !PT ;  /* 0x0000001c0f1c7209 */ /* 0x000fe40007810000 */
[----:B------:R-:W-:Y:S02]  /*40e0*/  ISETP.GE.AND P6, PT, R3, R151, PT ;  /* 0x000000970300720c */ /* 0x000fe40003fc6270 */
[----:B------:R-:W-:Y:S02]  /*40f0*/  FSEL R167, R167, -INF , !P3 ;  /* 0xff800000a7a77808 */ /* 0x000fe40005800000 */
[----:B------:R-:W-:Y:S02]  /*4100*/  FMNMX.FTZ R22, R169, R22, !PT ;  /* 0x00000016a9167209 */ /* 0x000fe40007810000 */
[----:B------:R-:W-:Y:S02]  /*4110*/  FSEL R19, R12, -INF , !P1 ;  /* 0xff8000000c137808 */ /* 0x000fe40004800000 */
        /* <DEDUP_REMOVED lines=8> */
[----:B------:R-:W-:Y:S02]  /*41a0*/  ISETP.GE.AND P1, PT, R17, R0, PT ;  /* 0x000000001100720c */ /* 0x000fe40003f26270 */
[----:B------:R-:W-:Y:S02]  /*41b0*/  FSEL R17, R24, -INF , !P2 ;  /* 0xff80000018117808 */ /* 0x000fe40005000000 */
[----:B------:R-:W-:Y:S02]  /*41c0*/  FMNMX.FTZ R24, R13, R12, !PT ;  /* 0x0000000c0d187209 */ /* 0x000fe40007810000 */
[----:B------:R-:W-:Y:S02]  /*41d0*/  FMNMX.FTZ R12, R163, R22, !PT ;  /* 0x00000016a30c7209 */ /* 0x000fe40007810000 */
[----:B------:R-:W-:-:S02]  /*41e0*/  ISETP.GE.AND P2, PT, R20, R0, PT ;  /* 0x000000001400720c */ /* 0x000fc40003f46270 */
[----:B------:R-:W-:Y:S01]  /*41f0*/  FSEL R101, R26, -INF , !P1 ;  /* 0xff8000001a657808 */ /* 0x000fe20004800000 */
[----:B------:R-:W1:Y:S01]  /*4200*/  SHFL.BFLY PT, R37, R12, 0x2, 0x1f ;  /* 0x0c401f000c257f89 */ /* 0x000e6200000e0000 */
        /* <DEDUP_REMOVED lines=19> */
[----:B-1----:R-:W-:Y:S02]  /*4340*/  FMNMX.FTZ R37, R12, R37, !PT ;  /* 0x000000250c257209 */ /* 0x002fe40007810000 */
[----:B------:R-:W-:Y:S02]  /*4350*/  ISETP.GE.AND P1, PT, R2, R0, PT ;  /* 0x000000000200720c */ /* 0x000fe40003f26270 */
[----:B------:R-:W-:Y:S01]  /*4360*/  FSEL R119, R119, -INF , !P2 ;  /* 0xff80000077777808 */ /* 0x000fe20005000000 */
[----:B------:R-:W1:Y:S01]  /*4370*/  SHFL.BFLY PT, R2, R37, 0x1, 0x1f ;  /* 0x0c201f0025027f89 */ /* 0x000e6200000e0000 */
[----:B------:R-:W-:-:S02]  /*4380*/  FMNMX.FTZ R24, R121, R24, !PT ;  /* 0x0000001879187209 */ /* 0x000fc40007810000 */
[----:B------:R-:W-:Y:S02]  /*4390*/  FSEL R117, R117, -INF , !P1 ;  /* 0xff80000075757808 */ /* 0x000fe40004800000 */
[----:B------:R-:W-:Y:S02]  /*43a0*/  FMNMX.FTZ R24, R119, R24, !PT ;  /* 0x0000001877187209 */ /* 0x000fe40007810000 */
[----:B------:R-:W-:Y:S02]  /*43b0*/  ISETP.GT.AND P4, PT, R153, R148, PT ;  /* 0x000000949900720c */ /* 0x000fe40003f84270 */
        /* <DEDUP_REMOVED lines=20> */
[----:B------:R-:W-:Y:S01]  /*4500*/  FFMA.FTZ R122, R165, UR6, -R118 ;  /* 0x00000006a57a7c23 */ /* 0x000fe20008010876 */
[----:B------:R-:W2:Y:S01]  /*4510*/  MUFU.EX2 R112, R112 ;  /* 0x0000007000707308 */ /* 0x000ea20000000800 */
[----:B------:R-:W-:Y:S07]  /*4520*/  LDSM.16.MT88.4 R20, [R138+0x8800] ;  /* 0x008800008a14783b */ /* 0x000fee0000004200 */
        /* <DEDUP_REMOVED lines=8> */
[----:B------:R-:W-:Y:S04]  /*45b0*/  MUFU.EX2 R107, R107 ;  /* 0x0000006b006b7308 */ /* 0x000fe80000000800 */
[--C-:B------:R-:W-:Y:S01]  /*45c0*/  FFMA.FTZ R115, R31, UR6, -R116.reuse ;  /* 0x000000061f737c23 */ /* 0x100fe20008010874 */
[--C-:B------:R-:W-:Y:S01]  /*45d0*/  FFMA.FTZ R114, R47, UR6, -R116.reuse ;  /* 0x000000062f727c23 */ /* 0x100fe20008010874 */
[--C-:B------:R-:W-:Y:S01]  /*45e0*/  FFMA.FTZ R110, R15, UR6, -R116.reuse ;  /* 0x000000060f6e7c23 */ /* 0x100fe20008010874 */
[--C-:B------:R-:W-:Y:S01]  /*45f0*/  FFMA.FTZ R109, R43, UR6, -R116.reuse ;  /* 0x000000062b6d7c23 */ /* 0x100fe20008010874 */
[--C-:B------:R-:W-:Y:S01]  /*4600*/  FFMA.FTZ R105, R13, UR6, -R116.reuse ;  /* 0x000000060d697c23 */ /* 0x100fe20008010874 */
[----:B-1----:R-:W-:Y:S01]  /*4610*/  F2FP.F16.F32.PACK_AB R66, R106, R111 ;  /* 0x0000006f6a42723e */ /* 0x002fe200000000ff */
[----:B------:R-:W-:Y:S01]  /*4620*/  MUFU.EX2 R115, R115 ;  /* 0x0000007300737308 */ /* 0x000fe20000000800 */
[----:B------:R-:W-:Y:S01]  /*4630*/  LDSM.16.MT88.4 R12, [R140+0x8800] ;  /* 0x008800008c0c783b */ /* 0x000fe20000004200 */
[--C-:B------:R-:W-:Y:S01]  /*4640*/  FFMA.FTZ R108, R19, UR6, -R116.reuse ;  /* 0x00000006136c7c23 */ /* 0x100fe20008010874 */
[--C-:B------:R-:W-:Y:S01]  /*4650*/  FFMA.FTZ R104, R17, UR6, -R116.reuse ;  /* 0x0000000611687c23 */ /* 0x100fe20008010874 */
[--C-:B------:R-:W-:Y:S01]  /*4660*/  FFMA.FTZ R101, R101, UR6, -R116.reuse ;  /* 0x0000000665657c23 */ /* 0x100fe20008010874 */
[----:B------:R-:W1:Y:S01]  /*4670*/  LDSM.16.MT88.4 R40, [R140+0xa000] ;  /* 0x00a000008c28783b */ /* 0x000e620000004200 */
[--C-:B------:R-:W-:Y:S01]  /*4680*/  FFMA.FTZ R121, R121, UR6, -R116.reuse ;  /* 0x0000000679797c23 */ /* 0x100fe20008010874 */
[--C-:B------:R-:W-:Y:S01]  /*4690*/  FFMA.FTZ R169, R117, UR6, -R116.reuse ;  /* 0x0000000675a97c23 */ /* 0x100fe20008010874 */
[----:B------:R-:W2:Y:S01]  /*46a0*/  MUFU.EX2 R114, R114 ;  /* 0x0000007200727308 */ /* 0x000ea20000000800 */
[----:B------:R-:W3:Y:S01]  /*46b0*/  LDSM.16.MT88.4 R16, [R136+0xa000] ;  /* 0x00a000008810783b */ /* 0x000ee20000004200 */
[----:B------:R-:W-:Y:S01]  /*46c0*/  FFMA.FTZ R119, R119, UR6, -R116 ;  /* 0x0000000677777c23 */ /* 0x000fe20008010874 */
[----:B------:R-:W-:-:S02]  /*46d0*/  FADD.FTZ R111, R111, R112 ;  /* 0x000000706f6f7221 */ /* 0x000fc40000010000 */
[----:B------:R-:W-:Y:S02]  /*46e0*/  LDSM.16.MT88.4 R28, [R137+0x8800] ;  /* 0x00880000891c783b */ /* 0x000fe40000004200 */
[----:B------:R-:W-:Y:S01]  /*46f0*/  FADD.FTZ R106, R106, R111 ;  /* 0x0000006f6a6a7221 */ /* 0x000fe20000010000 */
[----:B------:R-:W-:Y:S08]  /*4700*/  MUFU.EX2 R110, R110 ;  /* 0x0000006e006e7308 */ /* 0x000ff00000000800 */
[----:B------:R-:W4:Y:S01]  /*4710*/  MUFU.EX2 R109, R109 ;  /* 0x0000006d006d7308 */ /* 0x000f220000000800 */
[----:B--2---:R-:W-:Y:S01]  /*4720*/  F2FP.F16.F32.PACK_AB R65, R114, R115 ;  /* 0x000000737241723e */ /* 0x004fe200000000ff */
[----:B------:R-:W-:-:S06]  /*4730*/  FADD.FTZ R115, R115, R114 ;  /* 0x0000007273737221 */ /* 0x000fcc0000010000 */
[----:B------:R-:W2:Y:S08]  /*4740*/  MUFU.EX2 R102, R102 ;  /* 0x0000006600667308 */ /* 0x000eb00000000800 */
[----:B------:R-:W-:Y:S01]  /*4750*/  MUFU.EX2 R103, R103 ;  /* 0x0000006700677308 */ /* 0x000fe20000000800 */
[----:B----4-:R-:W-:Y:S01]  /*4760*/  F2FP.F16.F32.PACK_AB R67, R109, R110 ;  /* 0x0000006e6d43723e */ /* 0x010fe200000000ff */
[----:B------:R-:W-:-:S04]  /*4770*/  FADD.FTZ R110, R110, R115 ;  /* 0x000000736e6e7221 */ /* 0x000fc80000010000 */
[----:B------:R-:W-:Y:S02]  /*4780*/  FADD.FTZ R109, R109, R110 ;  /* 0x0000006e6d6d7221 */ /* 0x000fe40000010000 */
[----:B------:R-:W-:Y:S01]  /*4790*/  HMMA.16816.F32 R96, R64, R92, RZ ;  /* 0x0000005c4060723c */ /* 0x000fe200000018ff */
[----:B------:R-:W4:Y:S01]  /*47a0*/  MUFU.EX2 R100, R100 ;  /* 0x0000006400647308 */ /* 0x000f220000000800 */
[----:B--2---:R-:W-:Y:S01]  /*47b0*/  F2FP.F16.F32.PACK_AB R4, R102, R107 ;  /* 0x0000006b6604723e */ /* 0x004fe200000000ff */
[----:B------:R-:W-:-:S03]  /*47c0*/  FADD.FTZ R107, R107, R106 ;  /* 0x0000006a6b6b7221 */ /* 0x000fc60000010000 */
[C---:B------:R-:W-:Y:S01]  /*47d0*/  HMMA.16816.F32 R92, R64.reuse, R94, RZ ;  /* 0x0000005e405c723c */ /* 0x040fe200000018ff */
[----:B------:R-:W-:Y:S02]  /*47e0*/  FADD.FTZ R102, R102, R107 ;  /* 0x0000006b66667221 */ /* 0x000fe40000010000 */
[----:B------:R-:W-:Y:S03]  /*47f0*/  MUFU.EX2 R108, R108 ;  /* 0x0000006c006c7308 */ /* 0x000fe60000000800 */
[C---:B-1----:R-:W-:Y:S05]  /*4800*/  HMMA.16816.F32 R36, R64.reuse, R40, RZ ;  /* 0x000000284024723c */ /* 0x042fea00000018ff */
[----:B------:R-:W1:Y:S01]  /*4810*/  MUFU.EX2 R105, R105 ;  /* 0x0000006900697308 */ /* 0x000e620000000800 */
[----:B----4-:R-:W-:Y:S01]  /*4820*/  F2FP.F16.F32.PACK_AB R6, R100, R103 ;  /* 0x000000676406723e */ /* 0x010fe200000000ff */
[----:B------:R-:W-:Y:S01]  /*4830*/  HMMA.16816.F32 R40, R64, R42, RZ ;  /* 0x0000002a4028723c */ /* 0x000fe200000018ff */
[----:B------:R-:W-:-:S04]  /*4840*/  FADD.FTZ R103, R103, R102 ;  /* 0x0000006667677221 */ /* 0x000fc80000010000 */
[----:B------:R-:W-:Y:S01]  /*4850*/  FADD.FTZ R103, R100, R103 ;  /* 0x0000006764677221 */ /* 0x000fe20000010000 */
        /* <DEDUP_REMOVED lines=10> */
[----:B------:R-:W-:Y:S01]  /*4900*/  MUFU.EX2 R167, R167 ;  /* 0x000000a700a77308 */ /* 0x000fe20000000800 */
[----:B--2---:R-:W-:Y:S01]  /*4910*/  F2FP.F16.F32.PACK_AB R7, R101, R104 ;  /* 0x000000686507723e */ /* 0x004fe200000000ff */
        /* <DEDUP_REMOVED lines=12> */
[C---:B------:R-:W-:Y:S06]  /*49e0*/  HMMA.16816.F32 R48, R64.reuse, R50, RZ ;  /* 0x000000324030723c */ /* 0x040fec00000018ff */
[C---:B------:R-:W-:Y:S06]  /*49f0*/  HMMA.16816.F32 R56, R64.reuse, R58, RZ ;  /* 0x0000003a4038723c */ /* 0x040fec00000018ff */
[C---:B---3--:R-:W-:Y:S06]  /*4a00*/  HMMA.16816.F32 R60, R64.reuse, R16, RZ ;  /* 0x00000010403c723c */ /* 0x048fec00000018ff */
        /* <DEDUP_REMOVED lines=27> */
[----:B------:R-:W-:Y:S01]  /*4bc0*/  FFMA.FTZ R24, R171, UR6, -R116 ;  /* 0x00000006ab187c23 */ /* 0x000fe20008010874 */
[----:B------:R-:W-:Y:S01]  /*4bd0*/  FFMA.FTZ R171, R163, UR6, -R118 ;  /* 0x00000006a3ab7c23 */ /* 0x000fe20008010876 */
        /* <DEDUP_REMOVED lines=19> */
[----:B------:R-:W-:Y:S08]  /*4d10*/  MUFU.EX2 R171, R171 ;  /* 0x000000ab00ab7308 */ /* 0x000ff00000000800 */
[----:B------:R-:W2:Y:S01]  /*4d20*/  MUFU.EX2 R118, R118 ;  /* 0x0000007600767308 */ /* 0x000ea20000000800 */
        /* <DEDUP_REMOVED lines=127> */
.L_x_7493:
[----:B------:R-:W-:-:S04]  /*5520*/  LEA R4, -R10, RZ, 0x6 ;  /* 0x000000ff0a047211 */ /* 0x000fc800078e31ff */
[----:B------:R-:W-:-:S07]  /*5530*/  SHF.R.S32.HI R5, RZ, 0x1f, R4 ;  /* 0x0000001fff057819 */ /* 0x000fce0000011404 */
.L_x_7494:
[----:B------:R-:W-:Y:S01]  /*5540*/  LEA R150, P2, R4, R150, 0x1 ;  /* 0x0000009604967211 */ /* 0x000fe200078408ff */
[----:B------:R-:W-:Y:S01]  /*5550*/  IMAD.SHL.U32 R7, R10, 0x20, RZ ;  /* 0x000000200a077824 */ /* 0x000fe200078e00ff */
[C---:B------:R-:W-:Y:S02]  /*5560*/  IADD3 R34, P1, R4.reuse, R34, RZ ;  /* 0x0000002204227210 */ /* 0x040fe40007f3e0ff */
[----:B------:R-:W-:Y:S01]  /*5570*/  LEA.HI.X R149, R4, R149, R5, 0x1, P2 ;  /* 0x0000009504957211 */ /* 0x000fe200010f0c05 */
[----:B------:R-:W-:Y:S01]  /*5580*/  IMAD.MOV.U32 R6, RZ, RZ, R150 ;  /* 0x000000ffff067224 */ /* 0x000fe200078e0096 */
[----:B------:R-:W-:Y:S01]  /*5590*/  IADD3 R16, P2, R7, R150, RZ ;  /* 0x0000009607107210 */ /* 0x000fe20007f5e0ff */
[----:B------:R-:W-:Y:S01]  /*55a0*/  IMAD.X R5, R5, 0x1, R32, P1 ;  /* 0x0000000105057824 */ /* 0x000fe200008e0620 */
[----:B------:R-:W-:Y:S02]  /*55b0*/  SHF.L.U64.HI R4, R10, 0x5, R11 ;  /* 0x000000050a047819 */ /* 0x000fe4000001020b */
[----:B------:R-:W-:-:S02]  /*55c0*/  IADD3 R18, P1, R16, R7, RZ ;  /* 0x0000000710127210 */ /* 0x000fc40007f3e0ff */
[----:B------:R-:W-:Y:S01]  /*55d0*/  LEA R24, P3, R34, UR8, 0x1 ;  /* 0x0000000822187c11 */ /* 0x000fe2000f8608ff */
[--C-:B------:R-:W-:Y:S01]  /*55e0*/  IMAD.X R17, R4, 0x1, R149.reuse, P2 ;  /* 0x0000000104117824 */ /* 0x100fe200010e0695 */
[----:B------:R-:W-:Y:S01]  /*55f0*/  IADD3 R108, P2, R18, R7, RZ ;  /* 0x00000007126c7210 */ /* 0x000fe20007f5e0ff */
[----:B------:R-:W-:Y:S01]  /*5600*/  IMAD.MOV.U32 R7, RZ, RZ, R149 ;  /* 0x000000ffff077224 */ /* 0x000fe200078e0095 */
[----:B------:R-:W-:Y:S01]  /*5610*/  LEA.HI.X R25, R34, UR9, R5, 0x1, P3 ;  /* 0x0000000922197c11 */ /* 0x000fe200098f0c05 */
[----:B------:R-:W-:-:S03]  /*5620*/  IMAD.X R19, R17, 0x1, R4, P1 ;  /* 0x0000000111137824 */ /* 0x000fc600008e0604 */
[----:B------:R-:W-:Y:S01]  /*5630*/  @!PT LDS RZ, [RZ] ;  /* 0x00000000fffff984 */ /* 0x000fe20000000800 */
[----:B------:R-:W-:Y:S01]  /*5640*/  @!PT LDS RZ, [RZ] ;  /* 0x00000000fffff984 */ /* 0x000fe20000000800 */
[----:B------:R-:W-:Y:S01]  /*5650*/  @!PT LDS RZ, [RZ] ;  /* 0x00000000fffff984 */ /* 0x000fe20000000800 */
[----:B------:R1:W-:Y:S01]  /*5660*/  LDGSTS.E.BYPASS.LTC128B.128 [R155+0x8000], desc[UR12][R6.64] ;  /* 0x08000000069b7fae */ /* 0x0003e2000b901d4c */
[----:B------:R-:W-:-:S03]  /*5670*/  IMAD.X R109, R19, 0x1, R4, P2 ;  /* 0x00000001136d7824 */ /* 0x000fc600010e0604 */
        /* <DEDUP_REMOVED lines=8> */
[----:B------:R-:W1:Y:S04]  /*5700*/  LDSM.16.M88.4 R28, [R145+0x4000] ;  /* 0x00400000911c783b */ /* 0x000e680000000200 */
[----:B------:R-:W2:Y:S04]  /*5710*/  LDSM.16.M88.4 R20, [R145+0x4800] ;  /* 0x004800009114783b */ /* 0x000ea80000000200 */
[----:B------:R-:W3:Y:S04]  /*5720*/  LDSM.16.M88.4 R12, [R145+0x5000] ;  /* 0x00500000910c783b */ /* 0x000ee80000000200 */
[----:B------:R-:W4:Y:S04]  /*5730*/  LDSM.16.M88.4 R32, [R145+0x5800] ;  /* 0x005800009120783b */ /* 0x000f280000000200 */
[----:B------:R-:W-:Y:S04]  /*5740*/  LDSM.16.M88.4 R100, [R144] ;  /* 0x000000009064783b */ /* 0x000fe80000000200 */
[----:B------:R-:W5:Y:S04]  /*5750*/  LDSM.16.M88.4 R112, [R143] ;  /* 0x000000008f70783b */ /* 0x000f680000000200 */
[----:B------:R-:W5:Y:S04]  /*5760*/  LDSM.16.M88.4 R116, [R135] ;  /* 0x000000008774783b */ /* 0x000f680000000200 */
[----:B------:R-:W-:Y:S04]  /*5770*/  LDSM.16.M88.4 R120, [R132+0x2000] ;  /* 0x002000008478783b */ /* 0x000fe80000000200 */
[----:B------:R-:W0:Y:S01]  /*5780*/  LDGDEPBAR ;  /* 0x00000000000079af */ /* 0x000e220000000000 */
[C---:B-1----:R-:W-:Y:S06]  /*5790*/  HMMA.16816.F32 R4, R104.reuse, R28, RZ ;  /* 0x0000001c6804723c */ /* 0x042fec00000018ff */
[C---:B--2---:R-:W-:Y:S06]  /*57a0*/  HMMA.16816.F32 R24, R104.reuse, R20, RZ ;  /* 0x000000146818723c */ /* 0x044fec00000018ff */
[C---:B---3--:R-:W-:Y:S06]  /*57b0*/  HMMA.16816.F32 R16, R104.reuse, R12, RZ ;  /* 0x0000000c6810723c */ /* 0x048fec00000018ff */
[C---:B------:R-:W-:Y:S06]  /*57c0*/  HMMA.16816.F32 R28, R104.reuse, R30, RZ ;  /* 0x0000001e681c723c */ /* 0x040fec00000018ff */
[C---:B------:R-:W-:Y:S06]  /*57d0*/  HMMA.16816.F32 R20, R104.reuse, R22, RZ ;  /* 0x000000166814723c */ /* 0x040fec00000018ff */
[C---:B------:R-:W-:Y:S06]  /*57e0*/  HMMA.16816.F32 R12, R104.reuse, R14, RZ ;  /* 0x0000000e680c723c */ /* 0x040fec00000018ff */
[C---:B----4-:R-:W-:Y:S06]  /*57f0*/  HMMA.16816.F32 R108, R104.reuse, R32, RZ ;  /* 0x00000020686c723c */ /* 0x050fec00000018ff */
[----:B------:R-:W-:Y:S01]  /*5800*/  HMMA.16816.F32 R104, R104, R34, RZ ;  /* 0x000000226868723c */ /* 0x000fe200000018ff */
[----:B------:R-:W1:Y:S05]  /*5810*/  LDSM.16.M88.4 R32, [R134] ;  /* 0x000000008620783b */ /* 0x000e6a0000000200 */
[C---:B-----5:R-:W-:Y:S06]  /*5820*/  HMMA.16816.F32 R4, R100.reuse, R112, R4 ;  /* 0x000000706404723c */ /* 0x060fec0000001804 */
[C---:B------:R-:W-:Y:S01]  /*5830*/  HMMA.16816.F32 R28, R100.reuse, R114, R28 ;  /* 0x00000072641c723c */ /* 0x040fe2000000181c */
[----:B------:R-:W2:Y:S05]  /*5840*/  LDSM.16.M88.4 R112, [R133] ;  /* 0x000000008570783b */ /* 0x000eaa0000000200 */
        /* <DEDUP_REMOVED lines=18> */
[----:B------:R-:W2:Y:S05]  /*5970*/  LDSM.16.M88.4 R100, [R141] ;  /* 0x000000008d64783b */ /* 0x000eaa0000000200 */
[C---:B-1----:R-:W-:Y:S06]  /*5980*/  HMMA.16816.F32 R108, R32.reuse, R116, R108 ;  /* 0x00000074206c723c */ /* 0x042fec000000186c */
[----:B------:R-:W-:Y:S01]  /*5990*/  HMMA.16816.F32 R104, R32, R118, R104 ;  /* 0x000000762068723c */ /* 0x000fe20000001868 */
[----:B------:R-:W1:Y:S04]  /*59a0*/  LDSM.16.M88.4 R116, [R132+0x800] ;  /* 0x000800008474783b */ /* 0x000e680000000200 */
[----:B------:R-:W3:Y:S01]  /*59b0*/  LDSM.16.M88.4 R32, [R132+0x1000] ;  /* 0x001000008420783b */ /* 0x000ee20000000200 */
        /* <DEDUP_REMOVED lines=21> */
[----:B------:R-:W2:Y:S05]  /*5b10*/  LDSM.16.M88.4 R100, [R144+0x2000] ;  /* 0x002000009064783b */ /* 0x000eaa0000000200 */
[C---:B-1----:R-:W-:Y:S06]  /*5b20*/  HMMA.16816.F32 R108, R32.reuse, R116, R108 ;  /* 0x00000074206c723c */ /* 0x042fec000000186c */
[----:B------:R-:W-:Y:S01]  /*5b30*/  HMMA.16816.F32 R104, R32, R118, R104 ;  /* 0x000000762068723c */ /* 0x000fe20000001868 */
[----:B------:R-:W1:Y:S04]  /*5b40*/  LDSM.16.M88.4 R116, [R130] ;  /* 0x000000008274783b */ /* 0x000e680000000200 */
[----:B------:R-:W3:Y:S01]  /*5b50*/  LDSM.16.M88.4 R32, [R129] ;  /* 0x000000008120783b */ /* 0x000ee20000000200 */
[C---:B--2---:R-:W-:Y:S06]  /*5b60*/  HMMA.16816.F32 R4, R100.reuse, R112, R4 ;  /* 0x000000706404723c */ /* 0x044fec0000001804 */
[C---:B------:R-:W-:Y:S01]  /*5b70*/  HMMA.16816.F32 R28, R100.reuse, R114, R28 ;  /* 0x00000072641c723c */ /* 0x040fe2000000181c */
[----:B------:R-:W2:Y:S05]  /*5b80*/  LDSM.16.M88.4 R112, [R128] ;  /* 0x000000008070783b */ /* 0x000eaa0000000200 */
        /* <DEDUP_REMOVED lines=14> */
[----:B------:R-:W-:Y:S01]  /*5c70*/  HMMA.16816.F32 R20, R116, R114, R20 ;  /* 0x000000727414723c */ /* 0x000fe20000001814 */
[----:B------:R-:W2:Y:S05]  /*5c80*/  LDSM.16.M88.4 R112, [R139+0x7800] ;  /* 0x007800008b70783b */ /* 0x000eaa0000000200 */
[C---:B---3--:R-:W-:Y:S06]  /*5c90*/  HMMA.16816.F32 R4, R100.reuse, R120, R4 ;  /* 0x000000786404723c */ /* 0x048fec0000001804 */
[----:B------:R-:W-:Y:S06]  /*5ca0*/  HMMA.16816.F32 R28, R100, R122, R28 ;  /* 0x0000007a641c723c */ /* 0x000fec000000181c */
[C---:B-1----:R-:W-:Y:S06]  /*5cb0*/  HMMA.16816.F32 R16, R116.reuse, R32, R16 ;  /* 0x000000207410723c */ /* 0x042fec0000001810 */
[C---:B------:R-:W-:Y:S01]  /*5cc0*/  HMMA.16816.F32 R12, R116.reuse, R34, R12 ;  /* 0x00000022740c723c */ /* 0x040fe2000000180c */
[----:B------:R-:W1:Y:S11]  /*5cd0*/  LDSM.16.M88.4 R32, [R132+0x2800] ;  /* 0x002800008420783b */ /* 0x000e760000000200 */
[----:B------:R-:W-:Y:S01]  /*5ce0*/  FMUL.FTZ R28, R28, UR10 ;  /* 0x0000000a1c1c7c20 */ /* 0x000fe20008410000 */
[----:B------:R-:W-:Y:S01]  /*5cf0*/  FMUL.FTZ R30, R30, UR10 ;  /* 0x0000000a1e1e7c20 */ /* 0x000fe20008410000 */
[----:B------:R-:W-:Y:S01]  /*5d00*/  FMUL.FTZ R29, R29, UR10 ;  /* 0x0000000a1d1d7c20 */ /* 0x000fe20008410000 */
[----:B------:R-:W-:Y:S01]  /*5d10*/  FMUL.FTZ R31, R31, UR10 ;  /* 0x0000000a1f1f7c20 */ /* 0x000fe20008410000 */
[C---:B--2---:R-:W-:Y:S02]  /*5d20*/  HMMA.16816.F32 R108, R116.reuse, R112, R108 ;  /* 0x00000070746c723c */ /* 0x044fe4000000186c */
[----:B------:R-:W-:Y:S04]  /*5d30*/  MUFU.TANH R28, R28 ;  /* 0x0000001c001c7308 */ /* 0x000fe80000002400 */
[----:B------:R-:W-:Y:S01]  /*5d40*/  HMMA.16816.F32 R104, R116, R114, R104 ;  /* 0x000000727468723c */ /* 0x000fe20000001868 */
[----:B------:R-:W-:Y:S01]  /*5d50*/  FMUL.FTZ R112, R4, UR10 ;  /* 0x0000000a04707c20 */ /* 0x000fe20008410000 */
[----:B------:R-:W-:-:S02]  /*5d60*/  FMUL.FTZ R113, R5, UR10 ;  /* 0x0000000a05717c20 */ /* 0x000fc40008410000 */
[----:B------:R-:W-:Y:S03]  /*5d70*/  MUFU.TANH R30, R30 ;  /* 0x0000001e001e7308 */ /* 0x000fe60000002400 */
[----:B------:R-:W-:-:S05]  /*5d80*/  FMUL.FTZ R114, R6, UR10 ;  /* 0x0000000a06727c20 */ /* 0x000fca0008410000 */
[----:B------:R-:W-:Y:S08]  /*5d90*/  MUFU.TANH R112, R112 ;  /* 0x0000007000707308 */ /* 0x000ff00000002400 */
[----:B------:R-:W2:Y:S08]  /*5da0*/  MUFU.TANH R114, R114 ;  /* 0x0000007200727308 */ /* 0x000eb00000002400 */
[----:B------:R-:W-:Y:S01]  /*5db0*/  MUFU.TANH R113, R113 ;  /* 0x0000007100717308 */ /* 0x000fe20000002400 */
[C---:B-1----:R-:W-:Y:S06]  /*5dc0*/  HMMA.16816.F32 R24, R100.reuse, R32, R24 ;  /* 0x000000206418723c */ /* 0x042fec0000001818 */
[----:B------:R-:W-:Y:S01]  /*5dd0*/  HMMA.16816.F32 R20, R100, R34, R20 ;  /* 0x000000226414723c */ /* 0x000fe20000001814 */
[----:B------:R-:W-:Y:S01]  /*5de0*/  FMUL.FTZ R32, R7, UR10 ;  /* 0x0000000a07207c20 */ /* 0x000fe20008410000 */
[----:B------:R-:W-:Y:S01]  /*5df0*/  MUFU.TANH R29, R29 ;  /* 0x0000001d001d7308 */ /* 0x000fe20000002400 */
[----:B------:R-:W1:Y:S07]  /*5e00*/  LDSM.16.M88.4 R4, [R132+0x3000] ;  /* 0x003000008404783b */ /* 0x000e6e0000000200 */
[----:B------:R-:W3:Y:S08]  /*5e10*/  MUFU.TANH R32, R32 ;  /* 0x0000002000207308 */ /* 0x000ef00000002400 */
[----:B------:R-:W-:Y:S01]  /*5e20*/  FMUL.FTZ R115, R24, UR10 ;  /* 0x0000000a18737c20 */ /* 0x000fe20008410000 */
[----:B------:R-:W-:Y:S01]  /*5e30*/  FMUL.FTZ R24, R25, UR10 ;  /* 0x0000000a19187c20 */ /* 0x000fe20008410000 */
[----:B------:R-:W-:Y:S01]  /*5e40*/  FMUL.FTZ R25, R26, UR10 ;  /* 0x0000000a1a197c20 */ /* 0x000fe20008410000 */
[----:B------:R-:W-:Y:S01]  /*5e50*/  FMUL.FTZ R26, R27, UR10 ;  /* 0x0000000a1b1a7c20 */ /* 0x000fe20008410000 */
[----:B------:R-:W4:Y:S02]  /*5e60*/  MUFU.TANH R31, R31 ;  /* 0x0000001f001f7308 */ /* 0x000f240000002400 */
[----:B------:R-:W-:Y:S01]  /*5e70*/  FMUL.FTZ R33, R20, UR10 ;  /* 0x0000000a14217c20 */ /* 0x000fe20008410000 */
[----:B------:R-:W-:Y:S01]  /*5e80*/  FMUL.FTZ R21, R21, UR10 ;  /* 0x0000000a15157c20 */ /* 0x000fe20008410000 */
[----:B------:R-:W5:Y:S01]  /*5e90*/  S2R R20, SR_TID.X ;  /* 0x0000000000147919 */ /* 0x000f620000002100 */
[----:B------:R-:W-:Y:S01]  /*5ea0*/  FMUL.FTZ R22, R22, UR10 ;  /* 0x0000000a16167c20 */ /* 0x000fe20008410000 */
[----:B------:R-:W-:-:S02]  /*5eb0*/  FMUL.FTZ R23, R23, UR10 ;  /* 0x0000000a17177c20 */ /* 0x000fc40008410000 */
[----:B------:R-:W4:Y:S08]  /*5ec0*/  MUFU.TANH R25, R25 ;  /* 0x0000001900197308 */ /* 0x000f300000002400 */
[----:B------:R-:W4:Y:S01]  /*5ed0*/  MUFU.TANH R115, R115 ;  /* 0x0000007300737308 */ /* 0x000f220000002400 */
[C---:B-1----:R-:W-:Y:S07]  /*5ee0*/  HMMA.16816.F32 R16, R100.reuse, R4, R16 ;  /* 0x000000046410723c */ /* 0x042fee0000001810 */
[----:B------:R-:W1:Y:S01]  /*5ef0*/  MUFU.TANH R24, R24 ;  /* 0x0000001800187308 */ /* 0x000e620000002400 */
[----:B------:R-:W-:Y:S01]  /*5f00*/  HMMA.16816.F32 R12, R100, R6, R12 ;  /* 0x00000006640c723c */ /* 0x000fe2000000180c */
[----:B------:R-:W3:Y:S01]  /*5f10*/  LDSM.16.M88.4 R4, [R132+0x3800] ;  /* 0x003800008404783b */ /* 0x000ee20000000200 */
[----:B------:R-:W-:-:S05]  /*5f20*/  DEPBAR.LE SB0, 0x0 ;  /* 0x000080000000791a */ /* 0x000fca0000000000 */
[----:B------:R-:W1:Y:S08]  /*5f30*/  MUFU.TANH R26, R26 ;  /* 0x0000001a001a7308 */ /* 0x000e700000002400 */
[----:B------:R-:W1:Y:S01]  /*5f40*/  MUFU.TANH R33, R33 ;  /* 0x0000002100217308 */ /* 0x000e620000002400 */
[----:B------:R-:W-:Y:S01]  /*5f50*/  FMUL.FTZ R121, R16, UR10 ;  /* 0x0000000a10797c20 */ /* 0x000fe20008410000 */
[----:B-----5:R-:W-:-:S02]  /*5f60*/  IMAD.SHL.U32 R16, R20, 0x2, RZ ;  /* 0x0000000214107824 */ /* 0x020fc400078e00ff */
[----:B------:R-:W-:Y:S01]  /*5f70*/  FMUL.FTZ R119, R17, UR10 ;  /* 0x0000000a11777c20 */ /* 0x000fe20008410000 */
[----:B------:R-:W-:-:S03]  /*5f80*/  FMUL.FTZ R17, R18, UR10 ;  /* 0x0000000a12117c20 */ /* 0x000fc60008410000 */
[----:B------:R-:W5:Y:S01]  /*5f90*/  MUFU.TANH R116, R22 ;  /* 0x0000001600747308 */ /* 0x000f620000002400 */
[----:B------:R-:W-:Y:S01]  /*5fa0*/  FMUL.FTZ R154, R19, UR10 ;  /* 0x0000000a139a7c20 */ /* 0x000fe20008410000 */
[----:B------:R-:W-:Y:S01]  /*5fb0*/  LOP3.LUT R16, R16, 0x6, RZ, 0xc0, !PT ;  /* 0x0000000610107812 */ /* 0x000fe200078ec0ff */
[----:B------:R-:W-:Y:S01]  /*5fc0*/  FMUL.FTZ R12, R12, UR10 ;  /* 0x0000000a0c0c7c20 */ /* 0x000fe20008410000 */
[----:B------:R-:W-:Y:S01]  /*5fd0*/  FMUL.FTZ R14, R14, UR10 ;  /* 0x0000000a0e0e7c20 */ /* 0x000fe20008410000 */
[----:B------:R-:W-:Y:S01]  /*5fe0*/  FMUL.FTZ R18, R13, UR10 ;  /* 0x0000000a0d127c20 */ /* 0x000fe20008410000 */
[----:B------:R-:W-:Y:S01]  /*5ff0*/  FMUL.FTZ R120, R15, UR10 ;  /* 0x0000000a0f787c20 */ /* 0x000fe20008410000 */
[----:B------:R-:W-:Y:S01]  /*6000*/  IMAD R16, R153, 0x40, R16 ;  /* 0x0000004099107824 */ /* 0x000fe200078e0210 */
[----:B------:R-:W5:Y:S03]  /*6010*/  MUFU.TANH R21, R21 ;  /* 0x0000001500157308 */ /* 0x000f660000002400 */
[C---:B------:R-:W-:Y:S01]  /*6020*/  VIADD R20, R16.reuse, 0x18 ;  /* 0x0000001810147836 */ /* 0x040fe20000000000 */
[----:B------:R-:W-:-:S02]  /*6030*/  ISETP.GE.AND P2, PT, R16, R151, PT ;  /* 0x000000971000720c */ /* 0x000fc40003f46270 */
[----:B------:R-:W-:Y:S02]  /*6040*/  ISETP.GE.AND P5, PT, R16, R0, PT ;  /* 0x000000001000720c */ /* 0x000fe40003fa6270 */
[----:B------:R-:W5:Y:S02]  /*6050*/  MUFU.TANH R27, R23 ;  /* 0x00000017001b7308 */ /* 0x000f640000002400 */
[----:B--2---:R-:W-:Y:S01]  /*6060*/  FSEL R114, R114, -INF , !P5 ;  /* 0xff80000072727808 */ /* 0x004fe20006800000 */
[C---:B---3--:R-:W-:Y:S05]  /*6070*/  HMMA.16816.F32 R104, R100.reuse, R6, R104 ;  /* 0x000000066468723c */ /* 0x048fea0000001868 */
[----:B------:R2:W-:Y:S01]  /*6080*/  MUFU.TANH R19, R12 ;  /* 0x0000000c00137308 */ /* 0x0005e20000002400 */
[----:B------:R-:W-:Y:S01]  /*6090*/  HMMA.16816.F32 R108, R100, R4, R108 ;  /* 0x00000004646c723c */ /* 0x000fe2000000186c */
[----:B------:R-:W-:-:S06]  /*60a0*/  VIADD R6, R16, 0x11 ;  /* 0x0000001110067836 */ /* 0x000fcc0000000000 */
[C---:B------:R-:W-:Y:S01]  /*60b0*/  VIADD R4, R16.reuse, 0x8 ;  /* 0x0000000810047836 */ /* 0x040fe20000000000 */
[----:B------:R-:W3:Y:S01]  /*60c0*/  MUFU.TANH R17, R17 ;  /* 0x0000001100117308 */ /* 0x000ee20000002400 */
[----:B------:R-:W-:-:S03]  /*60d0*/  VIADD R5, R16, 0x1 ;  /* 0x0000000110057836 */ /* 0x000fc60000000000 */
[CC--:B------:R-:W-:Y:S02]  /*60e0*/  ISETP.GE.AND P4, PT, R4.reuse, R151.reuse, PT ;  /* 0x000000970400720c */ /* 0x0c0fe40003f86270 */
[-C--:B------:R-:W-:Y:S01]  /*60f0*/  ISETP.GE.AND P6, PT, R4, R0.reuse, PT ;  /* 0x000000000400720c */ /* 0x080fe20003fc6270 */
[C---:B------:R-:W-:Y:S01]  /*6100*/  VIADD R4, R16.reuse, 0x9 ;  /* 0x0000000910047836 */ /* 0x040fe20000000000 */
[CC--:B------:R-:W-:Y:S01]  /*6110*/  ISETP.GE.AND P3, PT, R5.reuse, R0.reuse, PT ;  /* 0x000000000500720c */ /* 0x0c0fe20003f66270 */
[----:B--2---:R-:W-:Y:S01]  /*6120*/  VIADD R12, R16, 0x10 ;  /* 0x00000010100c7836 */ /* 0x004fe20000000000 */
[-C--:B------:R-:W-:Y:S01]  /*6130*/  ISETP.GE.AND P1, PT, R5, R151.reuse, PT ;  /* 0x000000970500720c */ /* 0x080fe20003f26270 */
[----:B------:R-:W2:Y:S01]  /*6140*/  MUFU.TANH R121, R121 ;  /* 0x0000007900797308 */ /* 0x000ea20000002400 */
[----:B------:R-:W-:Y:S01]  /*6150*/  FSEL R5, R112, -INF , !P2 ;  /* 0xff80000070057808 */ /* 0x000fe20005000000 */
[----:B------:R-:W-:Y:S01]  /*6160*/  FMUL.FTZ R104, R104, UR10 ;  /* 0x0000000a68687c20 */ /* 0x000fe20008410000 */
[CC--:B------:R-:W-:Y:S01]  /*6170*/  ISETP.GE.AND P2, PT, R4.reuse, R151.reuse, PT ;  /* 0x000000970400720c */ /* 0x0c0fe20003f46270 */
[----:B------:R-:W-:Y:S01]  /*6180*/  FMUL.FTZ R105, R105, UR10 ;  /* 0x0000000a69697c20 */ /* 0x000fe20008410000 */
[-C--:B------:R-:W-:Y:S01]  /*6190*/  ISETP.GE.AND P5, PT, R4, R0.reuse, PT ;  /* 0x000000000400720c */ /* 0x080fe20003fa6270 */
[----:B------:R-:W-:Y:S01]  /*61a0*/  FMUL.FTZ R108, R108, UR10 ;  /* 0x0000000a6c6c7c20 */ /* 0x000fe20008410000 */
[----:B------:R-:W-:Y:S01]  /*61b0*/  FSEL R4, R32, -INF , !P3 ;  /* 0xff80000020047808 */ /* 0x000fe20005800000 */
[----:B------:R4:W2:Y:S01]  /*61c0*/  MUFU.TANH R122, R14 ;  /* 0x0000000e007a7308 */ /* 0x0008a20000002400 */
[----:B------:R-:W-:Y:S01]  /*61d0*/  FSEL R13, R113, -INF , !P1 ;  /* 0xff800000710d7808 */ /* 0x000fe20004800000 */
[----:B------:R-:W-:Y:S01]  /*61e0*/  FMUL.FTZ R102, R106, UR10 ;  /* 0x0000000a6a667c20 */ /* 0x000fe20008410000 */
[----:B------:R-:W-:Y:S01]  /*61f0*/  ISETP.GE.AND P3, PT, R12, R0, PT ;  /* 0x000000000c00720c */ /* 0x000fe20003f66270 */
[----:B------:R-:W-:Y:S01]  /*6200*/  FMUL.FTZ R101, R107, UR10 ;  /* 0x0000000a6b657c20 */ /* 0x000fe20008410000 */
[----:B------:R-:W-:Y:S01]  /*6210*/  FSEL R7, R28, -INF , !P4 ;  /* 0xff8000001c077808 */ /* 0x000fe20006000000 */
[----:B------:R-:W-:Y:S01]  /*6220*/  VIADD R28, R16, 0x20 ;  /* 0x00000020101c7836 */ /* 0x000fe20000000000 */
[-C--:B------:R-:W-:Y:S01]  /*6230*/  ISETP.GE.AND P1, PT, R12, R151.reuse, PT ;  /* 0x000000970c00720c */ /* 0x080fe20003f26270 */
[----:B------:R-:W2:Y:S01]  /*6240*/  MUFU.TANH R119, R119 ;  /* 0x0000007700777308 */ /* 0x000ea20000002400 */
[----:B------:R-:W-:-:S02]  /*6250*/  ISETP.GE.AND P4, PT, R6, R151, PT ;  /* 0x000000970600720c */ /* 0x000fc40003f86270 */
[----:B------:R-:W-:Y:S02]  /*6260*/  FSEL R12, R30, -INF , !P6 ;  /* 0xff8000001e0c7808 */ /* 0x000fe40007000000 */
[----:B------:R-:W-:Y:S02]  /*6270*/  ISETP.GE.AND P6, PT, R6, R0, PT ;  /* 0x000000000600720c */ /* 0x000fe40003fc6270 */
[----:B------:R-:W-:Y:S01]  /*6280*/  FSEL R15, R29, -INF , !P2 ;  /* 0xff8000001d0f7808 */ /* 0x000fe20005000000 */
[----:B------:R-:W2:Y:S01]  /*6290*/  MUFU.TANH R154, R154 ;  /* 0x0000009a009a7308 */ /* 0x000ea20000002400 */
[C---:B----4-:R-:W-:Y:S01]  /*62a0*/  VIADD R14, R16.reuse, 0x19 ;  /* 0x00000019100e7836 */ /* 0x050fe20000000000 */
[----:B------:R-:W-:Y:S01]  /*62b0*/  FSEL R6, R31, -INF , !P5 ;  /* 0xff8000001f067808 */ /* 0x000fe20006800000 */
[----:B------:R-:W-:Y:S01]  /*62c0*/  FMUL.FTZ R29, R109, UR10 ;  /* 0x0000000a6d1d7c20 */ /* 0x000fe20008410000 */
[----:B------:R-:W-:Y:S01]  /*62d0*/  FSEL R22, R25, -INF , !P3 ;  /* 0xff80000019167808 */ /* 0x000fe20005800000 */
[----:B------:R-:W-:Y:S01]  /*62e0*/  VIADD R25, R16, 0x21 ;  /* 0x0000002110197836 */ /* 0x000fe20000000000 */
[----:B------:R-:W-:-:S02]  /*62f0*/  ISETP.GE.AND P2, PT, R20, R151, PT ;  /* 0x000000971400720c */ /* 0x000fc40003f46270 */
[-C--:B------:R-:W-:Y:S01]  /*6300*/  ISETP.GE.AND P5, PT, R20, R0.reuse, PT ;  /* 0x000000001400720c */ /* 0x080fe20003fa6270 */
[----:B------:R-:W4:Y:S01]  /*6310*/  MUFU.TANH R18, R18 ;  /* 0x0000001200127308 */ /* 0x000f220000002400 */
[----:B------:R-:W-:Y:S02]  /*6320*/  FSEL R115, R115, -INF , !P1 ;  /* 0xff80000073737808 */ /* 0x000fe40004800000 */
[----:B-1----:R-:W-:Y:S01]  /*6330*/  FSEL R23, R24, -INF , !P4 ;  /* 0xff80000018177808 */ /* 0x002fe20006000000 */
[----:B------:R-:W-:Y:S01]  /*6340*/  VIADD R24, R16, 0x28 ;  /* 0x0000002810187836 */ /* 0x000fe20000000000 */
[C---:B------:R-:W-:Y:S02]  /*6350*/  ISETP.GE.AND P1, PT, R14.reuse, R151, PT ;  /* 0x000000970e00720c */ /* 0x040fe40003f26270 */
[----:B------:R-:W-:Y:S01]  /*6360*/  ISETP.GE.AND P3, PT, R14, R0, PT ;  /* 0x000000000e00720c */ /* 0x000fe20003f66270 */
[----:B------:R1:W-:Y:S01]  /*6370*/  MUFU.TANH R109, R104 ;  /* 0x00000068006d7308 */ /* 0x0003e20000002400 */
[----:B------:R-:W-:-:S02]  /*6380*/  FSEL R20, R26, -INF , !P6 ;  /* 0xff8000001a147808 */ /* 0x000fc40007000000 */
[-C--:B------:R-:W-:Y:S02]  /*6390*/  ISETP.GE.AND P6, PT, R28, R0.reuse, PT ;  /* 0x000000001c00720c */ /* 0x080fe40003fc6270 */
[----:B------:R-:W-:Y:S02]  /*63a0*/  FSEL R113, R33, -INF , !P2 ;  /* 0xff80000021717808 */ /* 0x000fe40005000000 */
[----:B-----5:R-:W-:Y:S01]  /*63b0*/  FSEL R116, R116, -INF , !P5 ;  /* 0xff80000074747808 */ /* 0x020fe20006800000 */
[----:B------:R-:W5:Y:S01]  /*63c0*/  MUFU.TANH R120, R120 ;  /* 0x0000007800787308 */ /* 0x000f620000002400 */
[C---:B------:R-:W-:Y:S02]  /*63d0*/  ISETP.GE.AND P2, PT, R25.reuse, R151, PT ;  /* 0x000000971900720c */ /* 0x040fe40003f46270 */
[----:B------:R-:W-:Y:S01]  /*63e0*/  ISETP.GE.AND P5, PT, R25, R0, PT ;  /* 0x000000001900720c */ /* 0x000fe20003fa6270 */
[----:B------:R-:W-:Y:S01]  /*63f0*/  VIADD R25, R16, 0x29 ;  /* 0x0000002910197836 */ /* 0x000fe20000000000 */
[----:B------:R-:W-:-:S02]  /*6400*/  FSEL R21, R21, -INF , !P1 ;  /* 0xff80000015157808 */ /* 0x000fc40004800000 */
[----:B------:R-:W-:Y:S01]  /*6410*/  FSEL R26, R27, -INF , !P3 ;  /* 0xff8000001b1a7808 */ /* 0x000fe20005800000 */
[----:B------:R-:W5:Y:S01]  /*6420*/  MUFU.TANH R108, R108 ;  /* 0x0000006c006c7308 */ /* 0x000f620000002400 */
[-C--:B------:R-:W-:Y:S01]  /*6430*/  ISETP.GE.AND P4, PT, R28, R151.reuse, PT ;  /* 0x000000971c00720c */ /* 0x080fe20003f86270 */
[----:B------:R-:W-:Y:S01]  /*6440*/  FMUL.FTZ R28, R110, UR10 ;  /* 0x0000000a6e1c7c20 */ /* 0x000fe20008410000 */
[CC--:B------:R-:W-:Y:S01]  /*6450*/  ISETP.GE.AND P1, PT, R24.reuse, R151.reuse, PT ;  /* 0x000000971800720c */ /* 0x0c0fe20003f26270 */
[----:B-1----:R-:W-:Y:S01]  /*6460*/  FMUL.FTZ R104, R111, UR10 ;  /* 0x0000000a6f687c20 */ /* 0x002fe20008410000 */
[----:B------:R-:W-:Y:S02]  /*6470*/  ISETP.GE.AND P3, PT, R24, R0, PT ;  /* 0x000000001800720c */ /* 0x000fe40003f66270 */
[----:B---3--:R-:W-:Y:S01]  /*6480*/  FSEL R24, R17, -INF , !P6 ;  /* 0xff80000011187808 */ /* 0x008fe20007000000 */
[----:B------:R-:W-:Y:S01]  /*6490*/  VIADD R17, R16, 0x31 ;  /* 0x0000003110117836 */ /* 0x000fe20000000000 */
[----:B--2---:R-:W-:Y:S01]  /*64a0*/  FSEL R121, R121, -INF , !P4 ;  /* 0xff80000079797808 */ /* 0x004fe20006000000 */
[----:B------:R-:W1:Y:S01]  /*64b0*/  MUFU.TANH R14, R29 ;  /* 0x0000001d000e7308 */ /* 0x000e620000002400 */
[----:B------:R-:W-:-:S02]  /*64c0*/  ISETP.GE.AND P4, PT, R25, R151, PT ;  /* 0x000000971900720c */ /* 0x000fc40003f86270 */
[-C--:B------:R-:W-:Y:S01]  /*64d0*/  ISETP.GE.AND P6, PT, R25, R0.reuse, PT ;  /* 0x000000001900720c */ /* 0x080fe20003fc6270 */
[----:B------:R-:W-:Y:S01]  /*64e0*/  VIADD R25, R16, 0x30 ;  /* 0x0000003010197836 */ /* 0x000fe20000000000 */
[----:B------:R-:W-:Y:S02]  /*64f0*/  FSEL R27, R19, -INF , !P1 ;  /* 0xff800000131b7808 */ /* 0x000fe40004800000 */
[----:B------:R-:W-:Y:S01]  /*6500*/  FSEL R122, R122, -INF , !P3 ;  /* 0xff8000007a7a7808 */ /* 0x000fe20005800000 */
[----:B------:R-:W2:Y:S01]  /*6510*/  MUFU.TANH R105, R105 ;  /* 0x0000006900697308 */ /* 0x000ea20000002400 */
[CC--:B------:R-:W-:Y:S02]  /*6520*/  ISETP.GE.AND P1, PT, R17.reuse, R151.reuse, PT ;  /* 0x000000971100720c */ /* 0x0c0fe40003f26270 */
[----:B------:R-:W-:Y:S01]  /*6530*/  ISETP.GE.AND P3, PT, R17, R0, PT ;  /* 0x000000001100720c */ /* 0x000fe20003f66270 */
[C---:B------:R-:W-:Y:S01]  /*6540*/  VIADD R17, R16.reuse, 0x38 ;  /* 0x0000003810117836 */ /* 0x040fe20000000000 */
[----:B------:R-:W-:Y:S01]  /*6550*/  FSEL R119, R119, -INF , !P2 ;  /* 0xff80000077777808 */ /* 0x000fe20005000000 */
[----:B------:R-:W-:Y:S01]  /*6560*/  VIADD R16, R16, 0x39 ;  /* 0x0000003910107836 */ /* 0x000fe20000000000 */
[----:B------:R-:W-:Y:S01]  /*6570*/  FSEL R154, R154, -INF , !P5 ;  /* 0xff8000009a9a7808 */ /* 0x000fe20006800000 */
[----:B------:R-:W3:Y:S01]  /*6580*/  MUFU.TANH R28, R28 ;  /* 0x0000001c001c7308 */ /* 0x000ee20000002400 */
[----:B------:R-:W-:Y:S01]  /*6590*/  BAR.SYNC.DEFER_BLOCKING 0x0 ;  /* 0x0000000000007b1d */ /* 0x000fe20000010000 */
[----:B------:R-:W-:-:S02]  /*65a0*/  ISETP.GE.AND P2, PT, R25, R151, PT ;  /* 0x000000971900720c */ /* 0x000fc40003f46270 */
[----:B------:R-:W-:Y:S02]  /*65b0*/  ISETP.GE.AND P5, PT, R25, R0, PT ;  /* 0x000000001900720c */ /* 0x000fe40003fa6270 */
[----:B----4-:R-:W-:Y:S02]  /*65c0*/  FSEL R25, R18, -INF , !P4 ;  /* 0xff80000012197808 */ /* 0x010fe40006000000 */
[----:B------:R-:W-:Y:S01]  /*65d0*/  ISETP.GE.AND P4, PT, R17, R151, PT ;  /* 0x000000971100720c */ /* 0x000fe20003f86270 */
[----:B------:R-:W4:Y:S01]  /*65e0*/  MUFU.TANH R104, R104 ;  /* 0x0000006800687308 */ /* 0x000f220000002400 */
[----:B-----5:R-:W-:Y:S02]  /*65f0*/  FSEL R120, R120, -INF , !P6 ;  /* 0xff80000078787808 */ /* 0x020fe40007000000 */
[----:B------:R-:W-:Y:S02]  /*6600*/  FSEL R109, R109, -INF , !P4 ;  /* 0xff8000006d6d7808 */ /* 0x000fe40006000000 */
[----:B------:R-:W-:-:S02]  /*6610*/  ISETP.GT.AND P4, PT, R153, R148, PT ;  /* 0x000000949900720c */ /* 0x000fc40003f84270 */
[----:B------:R-:W-:Y:S01]  /*6620*/  FSEL R108, R108, -INF , !P2 ;  /* 0xff8000006c6c7808 */ /* 0x000fe20005000000 */
[----:B------:R-:W5:Y:S01]  /*6630*/  MUFU.TANH R102, R102 ;  /* 0x0000006600667308 */ /* 0x000f620000002400 */
[----:B-1----:R-:W-:Y:S02]  /*6640*/  FSEL R107, R14, -INF , !P1 ;  /* 0xff8000000e6b7808 */ /* 0x002fe40004800000 */
[C---:B------:R-:W-:Y:S02]  /*6650*/  ISETP.GE.AND P6, PT, R16.reuse, R151, PT ;  /* 0x000000971000720c */ /* 0x040fe40003fc6270 */
[-C--:B------:R-:W-:Y:S02]  /*6660*/  ISETP.GE.AND P2, PT, R17, R0.reuse, PT ;  /* 0x000000001100720c */ /* 0x080fe40003f46270 */
[----:B------:R-:W-:Y:S01]  /*6670*/  ISETP.GE.AND P1, PT, R16, R0, PT ;  /* 0x000000001000720c */ /* 0x000fe20003f26270 */
[----:B------:R-:W1:Y:S01]  /*6680*/  MUFU.TANH R101, R101 ;  /* 0x0000006500657308 */ /* 0x000e620000002400 */
[----:B--2---:R-:W-:-:S02]  /*6690*/  FSEL R105, R105, -INF , !P6 ;  /* 0xff80000069697808 */ /* 0x004fc40007000000 */
[----:B---3--:R-:W-:Y:S02]  /*66a0*/  FSEL R106, R28, -INF , !P5 ;  /* 0xff8000001c6a7808 */ /* 0x008fe40006800000 */
[----:B----4-:R-:W-:Y:S02]  /*66b0*/  FSEL R104, R104, -INF , !P3 ;  /* 0xff80000068687808 */ /* 0x010fe40005800000 */
[----:B-----5:R-:W-:Y:S02]  /*66c0*/  FSEL R102, R102, -INF , !P2 ;  /* 0xff80000066667808 */ /* 0x020fe40005000000 */
[----:B-1----:R-:W-:Y:S01]  /*66d0*/  FSEL R101, R101, -INF , !P1 ;  /* 0xff80000065657808 */ /* 0x002fe20004800000 */
        /* <DEDUP_REMOVED lines=48> */
[----:B------:R-:W-:-:S05]  /*69e0*/  IMAD R17, R17, R14, -0x40 ;  /* 0xffffffc011117424 */ /* 0x000fca00078e020e */
[----:B------:R-:W-:-:S05]  /*69f0*/  SHF.R.S32.HI R19, RZ, 0x1f, R17 ;  /* 0x0000001fff137819 */ /* 0x000fca0000011411 */
[-C--:B------:R-:W-:Y:S02]  /*6a00*/  IMAD R0, R19, R8.reuse, RZ ;  /* 0x0000000813007224 */ /* 0x080fe400078e02ff */
[----:B------:R-:W-:-:S04]  /*6a10*/  IMAD.WIDE.U32 R18, R17, R8, RZ ;  /* 0x0000000811127225 */ /* 0x000fc800078e00ff */
        /* <DEDUP_REMOVED lines=9> */
.L_x_7496:
[----:B------:R-:W-:-:S04]  /*6ab0*/  LEA R18, -R8, RZ, 0x6 ;  /* 0x000000ff08127211 */ /* 0x000fc800078e31ff */
[----:B------:R-:W-:-:S07]  /*6ac0*/  SHF.R.S32.HI R19, RZ, 0x1f, R18 ;  /* 0x0000001fff137819 */ /* 0x000fce0000011412 */
.L_x_7497:
        /* <DEDUP_REMOVED lines=24> */
.L_x_7495:
        /* <DEDUP_REMOVED lines=38> */
[----:B-1----:R-:W-:-:S03]  /*6eb0*/  FMNMX.FTZ R32, R17, R32, !PT ;  /* 0x0000002011207209 */ /* 0x002fc60007810000 */
[----:B------:R-:W1:Y:S01]  /*6ec0*/  LDSM.16.MT88.4 R16, [R138+0x8000] ;  /* 0x008000008a10783b */ /* 0x000e620000004200 */
[----:B--2---:R-:W-:Y:S01]  /*6ed0*/  FMNMX.FTZ R31, R0, R31, !PT ;  /* 0x0000001f001f7209 */ /* 0x004fe20007810000 */
        /* <DEDUP_REMOVED lines=9> */
[--C-:B------:R-:W-:Y:S01]  /*6f70*/  FFMA.FTZ R29, R7, UR6, -R110.reuse ;  /* 0x00000006071d7c23 */ /* 0x100fe2000801086e */
[----:B------:R-:W-:Y:S01]  /*6f80*/  FFMA.FTZ R0, R4, UR6, -R103 ;  /* 0x0000000604007c23 */ /* 0x000fe20008010867 */
[----:B------:R-:W-:Y:S01]  /*6f90*/  FSEL R4, R32, RZ, P2 ;  /* 0x000000ff20047208 */ /* 0x000fe20001000000 */
[----:B------:R-:W-:Y:S01]  /*6fa0*/  FADD.FTZ R2, R2, -R5 ;  /* 0x8000000502027221 */ /* 0x000fe20000010000 */
[----:B------:R-:W-:Y:S01]  /*6fb0*/  FFMA.FTZ R28, R15, UR6, -R110 ;  /* 0x000000060f1c7c23 */ /* 0x000fe2000801086e */
[--C-:B------:R-:W-:Y:S01]  /*6fc0*/  FFMA.FTZ R34, R114, UR6, -R103.reuse ;  /* 0x0000000672227c23 */ /* 0x100fe20008010867 */
[--C-:B------:R-:W-:Y:S01]  /*6fd0*/  FFMA.FTZ R7, R12, UR6, -R103.reuse ;  /* 0x000000060c077c23 */ /* 0x100fe20008010867 */
[----:B------:R-:W-:Y:S01]  /*6fe0*/  FADD.FTZ R35, R3, -R4 ;  /* 0x8000000403237221 */ /* 0x000fe20000010000 */
[----:B------:R-:W-:Y:S01]  /*6ff0*/  FMUL.FTZ R33, R2, UR6 ;  /* 0x0000000602217c20 */ /* 0x000fe20008410000 */
[--C-:B------:R-:W-:Y:S01]  /*7000*/  FFMA.FTZ R2, R6, UR6, -R103.reuse ;  /* 0x0000000606027c23 */ /* 0x100fe20008010867 */
[----:B------:R-:W-:Y:S01]  /*7010*/  MUFU.EX2 R100, R100 ;  /* 0x0000006400647308 */ /* 0x000fe20000000800 */
[----:B------:R-:W-:Y:S01]  /*7020*/  FMUL.FTZ R35, R35, UR6 ;  /* 0x0000000623237c20 */ /* 0x000fe20008410000 */
        /* <DEDUP_REMOVED lines=31> */
[----:B------:R-:W-:-:S07]  /*7220*/  FFMA.FTZ R101, R101, UR6, -R103 ;  /* 0x0000000665657c23 */ /* 0x000fce0008010867 */
        /* <DEDUP_REMOVED lines=235> */
.L_x_7492:
        /* <DEDUP_REMOVED lines=13> */
.L_x_7502:
        /* <DEDUP_REMOVED lines=67> */
.L_x_7499:
[C---:B------:R-:W-:Y:S04]  /*85e0*/  LEA R150, P1, R10.reuse, R150, 0x1 ;  /* 0x000000960a967211 */ /* 0x040fe800078208ff */
[----:B------:R-:W-:Y:S02]  /*85f0*/  LEA.HI.X R149, R10, R149, R2, 0x1, P1 ;  /* 0x000000950a957211 */ /* 0x000fe400008f0c02 */
[----:B------:R-:W-:Y:S02]  /*8600*/  IADD3 R100, P1, R150, R165, RZ ;  /* 0x000000a596647210 */ /* 0x000fe40007f3e0ff */
[----:B------:R-:W-:Y:S02]  /*8610*/  MOV R151, R149 ;  /* 0x0000009500977202 */ /* 0x000fe40000000f00 */
[-C--:B------:R-:W-:Y:S02]  /*8620*/  IADD3.X R101, R149, R156.reuse, RZ, P1, !PT ;  /* 0x0000009c95657210 */ /* 0x080fe40000ffe4ff */
[-C--:B------:R-:W-:Y:S01]  /*8630*/  IADD3 R2, P1, R100, R165.reuse, RZ ;  /* 0x000000a564027210 */ /* 0x080fe20007f3e0ff */
[----:B------:R-:W-:Y:S01]  /*8640*/  @!PT LDS RZ, [RZ] ;  /* 0x00000000fffff984 */ /* 0x000fe20000000800 */
[----:B------:R-:W-:Y:S01]  /*8650*/  @!PT LDS RZ, [RZ] ;  /* 0x00000000fffff984 */ /* 0x000fe20000000800 */
[----:B------:R-:W-:Y:S01]  /*8660*/  @!PT LDS RZ, [RZ] ;  /* 0x00000000fffff984 */ /* 0x000fe20000000800 */
[----:B------:R-:W-:Y:S03]  /*8670*/  LDGSTS.E.BYPASS.LTC128B.128 [R155+0x8000], desc[UR12][R150.64] ;  /* 0x08000000969b7fae */ /* 0x000fe6000b901d4c */
[-C--:B------:R-:W-:Y:S02]  /*8680*/  IADD3.X R3, R101, R156.reuse, RZ, P1, !PT ;  /* 0x0000009c65037210 */ /* 0x080fe40000ffe4ff */
[----:B------:R-:W-:Y:S01]  /*8690*/  LDGSTS.E.BYPASS.LTC128B.128 [R155+0xa000], desc[UR12][R150.64+0x80] ;  /* 0x0a000080969b7fae */ /* 0x000fe2000b901d4c */
[----:B------:R-:W-:Y:S04]  /*86a0*/  IADD3 R172, P1, R2, R165, RZ ;  /* 0x000000a502ac7210 */ /* 0x000fe80007f3e0ff */
[----:B------:R-:W-:Y:S01]  /*86b0*/  LDGSTS.E.BYPASS.LTC128B.128 [R155+0x8800], desc[UR12][R100.64] ;  /* 0x08800000649b7fae */ /* 0x000fe2000b901d4c */
[----:B------:R-:W-:Y:S02]  /*86c0*/  IADD3.X R173, R3, R156, RZ, P1, !PT ;  /* 0x0000009c03ad7210 */ /* 0x000fe40000ffe4ff */
[----:B------:R-:W-:Y:S02]  /*86d0*/  ISETP.GT.AND P1, PT, R153, R148, PT ;  /* 0x000000949900720c */ /* 0x000fe40003f24270 */
[----:B------:R-:W-:Y:S05]  /*86e0*/  LDGSTS.E.BYPASS.LTC128B.128 [R155+0xa800], desc[UR12][R100.64+0x80] ;  /* 0x0a800080649b7fae */ /* 0x000fea000b901d4c */
        /* <DEDUP_REMOVED lines=137> */
[----:B------:R-:W2:Y:S01]  /*8f80*/  MUFU.TANH R196, R196 ;  /* 0x000000c400c47308 */ /* 0x000ea20000002400 */
[----:B------:R-:W-:Y:S01]  /*8f90*/  FMUL.FTZ R177, R26, UR5 ;  /* 0x000000051ab17c20 */ /* 0x000fe20008410000 */
[----:B------:R-:W-:Y:S08]  /*8fa0*/  FMUL.FTZ R179, R27, UR5 ;  /* 0x000000051bb37c20 */ /* 0x000ff00008410000 */
[----:B------:R-:W2:Y:S01]  /*8fb0*/  MUFU.TANH R194, R194 ;  /* 0x000000c200c27308 */ /* 0x000ea20000002400 */
[----:B-1----:R-:W-:Y:S09]  /*8fc0*/  FMUL.FTZ R172, R28, UR5 ;  /* 0x000000051cac7c20 */ /* 0x002ff20008410000 */
        /* <DEDUP_REMOVED lines=70> */
[----:B------:R-:W2:Y:S01]  /*9430*/  LDC.64 R4, c[0x0][0x248] ;  /* 0x00009200ff047b82 */ /* 0x000ea20000000a00 */
        /* <DEDUP_REMOVED lines=27> */
.L_x_7501:
        /* <DEDUP_REMOVED lines=20> */
.L_x_7500:
[----:B--2---:R-:W-:Y:S01]  /*9730*/  FMNMX.FTZ R3, R192, R0, !PT ;  /* 0x00000000c0037209 */ /* 0x004fe20007810000 */
[----:B------:R-:W-:Y:S01]  /*9740*/  LDSM.16.MT88.4 R12, [R140+0x8000] ;  /* 0x008000008c0c783b */ /* 0x000fe20000004200 */
[----:B------:R-:W-:Y:S02]  /*9750*/  FMNMX.FTZ R2, R193, R103, !PT ;  /* 0x00000067c1027209 */ /* 0x000fe40007810000 */
[----:B------:R-:W-:Y:S02]  /*9760*/  FMNMX.FTZ R3, R190, R3, !PT ;  /* 0x00000003be037209 */ /* 0x000fe40007810000 */
        /* <DEDUP_REMOVED lines=51> */
[--C-:B------:R-:W-:Y:S01]  /*9aa0*/  FFMA.FTZ R107, R194, UR4, -R113.reuse ;  /* 0x00000004c26b7c23 */ /* 0x100fe20008010871 */
[----:B------:R-:W-:Y:S01]  /*9ab0*/  FMUL.FTZ R4, R0, UR4 ;  /* 0x0000000400047c20 */ /* 0x000fe20008410000 */
        /* <DEDUP_REMOVED lines=62> */
[----:B------:R-:W-:Y:S01]  /*9ea0*/  LDSM.16.MT88.4 R76, [R136+0xa000] ;  /* 0x00a00000884c783b */ /* 0x000fe20000004200 */
        /* <DEDUP_REMOVED lines=29> */
[----:B------:R-:W4:Y:S01]  /*a080*/  MUFU.EX2 R115, R115 ;  /* 0x0000007300737308 */ /* 0x000f220000000800 */
[----:B---3--:R-:W-:Y:S01]  /*a090*/  F2FP.F16.F32.PACK_AB R99, R104, R105 ;  /* 0x000000696863723e */ /* 0x008fe200000000ff */
[--C-:B------:R-:W-:Y:S01]  /*a0a0*/  FFMA.FTZ R170, R173, UR4, -R110.reuse ;  /* 0x00000004adaa7c23 */ /* 0x100fe2000801086e */
[--C-:B------:R-:W-:Y:S01]  /*a0b0*/  FFMA.FTZ R172, R172, UR4, -R113.reuse ;  /* 0x00000004acac7c23 */ /* 0x100fe20008010871 */
[--C-:B------:R-:W-:Y:S01]  /*a0c0*/  FFMA.FTZ R173, R175, UR4, -R110.reuse ;  /* 0x00000004afad7c23 */ /* 0x100fe2000801086e */
[----:B------:R-:W-:Y:S01]  /*a0d0*/  FFMA.FTZ R110, R101, UR4, -R110 ;  /* 0x00000004656e7c23 */ /* 0x000fe2000801086e */
[--C-:B------:R-:W-:Y:S01]  /*a0e0*/  FFMA.FTZ R151, R151, UR4, -R113.reuse ;  /* 0x0000000497977c23 */ /* 0x100fe20008010871 */
[----:B------:R-:W-:Y:S01]  /*a0f0*/  FFMA.FTZ R113, R168, UR4, -R113 ;  /* 0x00000004a8717c23 */ /* 0x000fe20008010871 */
[C---:B------:R-:W-:Y:S02]  /*a100*/  HMMA.16816.F32 R4, R96.reuse, R12, R4 ;  /* 0x0000000c6004723c */ /* 0x040fe40000001804 */
[----:B------:R-:W-:Y:S03]  /*a110*/  MUFU.EX2 R120, R120 ;  /* 0x0000007800787308 */ /* 0x000fe60000000800 */
[----:B------:R-:W-:Y:S01]  /*a120*/  FFMA.FTZ R111, R0, R169, R111 ;  /* 0x000000a9006f7223 */ /* 0x000fe2000001006f */
        /* <DEDUP_REMOVED lines=8> */
[----:B------:R-:W-:Y:S03]  /*a1b0*/  FADD.FTZ R106, R106, R111 ;  /* 0x0000006f6a6a7221 */ /* 0x000fe60000010000 */
[C---:B------:R-:W-:Y:S03]  /*a1c0*/  HMMA.16816.F32 R12, R96.reuse, R20, R12 ;  /* 0x00000014600c723c */ /* 0x040fe6000000180c */
[----:B------:R-:W-:Y:S03]  /*a1d0*/  FADD.FTZ R105, R105, R106 ;  /* 0x0000006a69697221 */ /* 0x000fe60000010000 */
[----:B------:R-:W-:Y:S01]  /*a1e0*/  MUFU.EX2 R122, R122 ;  /* 0x0000007a007a7308 */ /* 0x000fe20000000800 */
[C---:B------:R-:W-:Y:S04]  /*a1f0*/  HMMA.16816.F32 R16, R96.reuse, R22, R16 ;  /* 0x000000166010723c */ /* 0x040fe80000001810 */
[C---:B------:R-:W-:Y:S01]  /*a200*/  FMUL.FTZ R20, R100.reuse, R80 ;  /* 0x0000005064147220 */ /* 0x040fe20000410000 */
[----:B------:R-:W-:Y:S02]  /*a210*/  FMUL.FTZ R21, R100, R81 ;  /* 0x0000005164157220 */ /* 0x000fe40000410000 */
[C---:B------:R-:W-:Y:S01]  /*a220*/  FMUL.FTZ R22, R0.reuse, R82 ;  /* 0x0000005200167220 */ /* 0x040fe20000410000 */
[----:B------:R-:W-:Y:S01]  /*a230*/  FMUL.FTZ R23, R0, R83 ;  /* 0x0000005300177220 */ /* 0x000fe20000410000 */
[----:B------:R-:W-:Y:S01]  /*a240*/  MUFU.EX2 R125, R125 ;  /* 0x0000007d007d7308 */ /* 0x000fe20000000800 */
[----:B------:R-:W-:Y:S01]  /*a250*/  LDSM.16.MT88.4 R80, [R138+0x8800] ;  /* 0x008800008a50783b */ /* 0x000fe20000004200 */
[----:B------:R-:W-:Y:S04]  /*a260*/  FADD.FTZ R105, R104, R105 ;  /* 0x0000006968697221 */ /* 0x000fe80000010000 */
[C---:B------:R-:W-:Y:S04]  /*a270*/  HMMA.16816.F32 R20, R96.reuse, R28, R20 ;  /* 0x0000001c6014723c */ /* 0x040fe80000001814 */
[----:B------:R-:W-:Y:S02]  /*a280*/  MUFU.EX2 R124, R124 ;  /* 0x0000007c007c7308 */ /* 0x000fe40000000800 */
[C---:B------:R-:W-:Y:S08]  /*a290*/  HMMA.16816.F32 R24, R96.reuse, R30, R24 ;  /* 0x0000001e6018723c */ /* 0x040ff00000001818 */
[----:B------:R-:W3:Y:S03]  /*a2a0*/  MUFU.EX2 R117, R117 ;  /* 0x0000007500757308 */ /* 0x000ee60000000800 */
[C---:B------:R-:W-:Y:S01]  /*a2b0*/  FMUL.FTZ R28, R100.reuse, R72 ;  /* 0x00000048641c7220 */ /* 0x040fe20000410000 */
[----:B------:R-:W-:Y:S01]  /*a2c0*/  FMUL.FTZ R29, R100, R73 ;  /* 0x00000049641d7220 */ /* 0x000fe20000410000 */
[C---:B------:R-:W-:Y:S01]  /*a2d0*/  FMUL.FTZ R30, R0.reuse, R74 ;  /* 0x0000004a001e7220 */ /* 0x040fe20000410000 */
[----:B------:R-:W-:Y:S02]  /*a2e0*/  FMUL.FTZ R31, R0, R75 ;  /* 0x0000004b001f7220 */ /* 0x000fe40000410000 */
[----:B------:R-:W5:Y:S01]  /*a2f0*/  LDSM.16.MT88.4 R72, [R138+0xa000] ;  /* 0x00a000008a48783b */ /* 0x000f620000004200 */
[----:B------:R-:W-:Y:S01]  /*a300*/  MOV R0, R3 ;  /* 0x0000000300007202 */ /* 0x000fe20000000f00 */
[----:B------:R-:W-:Y:S03]  /*a310*/  MUFU.EX2 R127, R127 ;  /* 0x0000007f007f7308 */ /* 0x000fe60000000800 */
[C---:B--2---:R-:W-:Y:S07]  /*a320*/  HMMA.16816.F32 R28, R96.reuse, R92, R28 ;  /* 0x0000005c601c723c */ /* 0x044fee000000181c */
[----:B------:R-:W-:Y:S01]  /*a330*/  MUFU.EX2 R177, R177 ;  /* 0x000000b100b17308 */ /* 0x000fe20000000800 */
[C---:B------:R-:W-:Y:S01]  /*a340*/  HMMA.16816.F32 R32, R96.reuse, R94, R32 ;  /* 0x0000005e6020723c */ /* 0x040fe20000001820 */
[----:B------:R-:W-:Y:S05]  /*a350*/  LDSM.16.MT88.4 R92, [R140+0x9800] ;  /* 0x009800008c5c783b */ /* 0x000fea0000004200 */
[C---:B-1----:R-:W-:Y:S03]  /*a360*/  HMMA.16816.F32 R36, R96.reuse, R84, R36 ;  /* 0x000000546024723c */ /* 0x042fe60000001824 */
[----:B------:R-:W-:Y:S03]  /*a370*/  MUFU.EX2 R126, R126 ;  /* 0x0000007e007e7308 */ /* 0x000fe60000000800 */
[C---:B------:R-:W-:Y:S01]  /*a380*/  HMMA.16816.F32 R40, R96.reuse, R86, R40 ;  /* 0x000000566028723c */ /* 0x040fe20000001828 */
[----:B------:R-:W-:Y:S06]  /*a390*/  LDSM.16.MT88.4 R84, [R138+0x9800] ;  /* 0x009800008a54783b */ /* 0x000fec0000004200 */
[----:B------:R-:W-:Y:S10]  /*a3a0*/  MUFU.EX2 R116, R116 ;  /* 0x0000007400747308 */ /* 0x000ff40000000800 */
[----:B------:R-:W1:Y:S01]  /*a3b0*/  MUFU.EX2 R119, R119 ;  /* 0x0000007700777308 */ /* 0x000e620000000800 */
[C---:B-----5:R-:W-:Y:S09]  /*a3c0*/  HMMA.16816.F32 R44, R96.reuse, R72, R44 ;  /* 0x00000048602c723c */ /* 0x060ff2000000182c */
[----:B------:R-:W-:Y:S01]  /*a3d0*/  MUFU.EX2 R118, R118 ;  /* 0x0000007600767308 */ /* 0x000fe20000000800 */
[C---:B------:R-:W-:Y:S01]  /*a3e0*/  HMMA.16816.F32 R48, R96.reuse, R74, R48 ;  /* 0x0000004a6030723c */ /* 0x040fe20000001830 */
[----:B------:R-:W2:Y:S08]  /*a3f0*/  LDSM.16.MT88.4 R72, [R140+0x8800] ;  /* 0x008800008c48783b */ /* 0x000eb00000004200 */
[----:B------:R-:W5:Y:S01]  /*a400*/  MUFU.EX2 R121, R121 ;  /* 0x0000007900797308 */ /* 0x000f620000000800 */
[C---:B------:R-:W-:Y:S06]  /*a410*/  HMMA.16816.F32 R52, R96.reuse, R68, R52 ;  /* 0x000000446034723c */ /* 0x040fec0000001834 */
[C---:B------:R-:W-:Y:S03]  /*a420*/  HMMA.16816.F32 R56, R96.reuse, R70, R56 ;  /* 0x000000466038723c */ /* 0x040fe60000001838 */
[----:B------:R-:W-:Y:S02]  /*a430*/  MUFU.EX2 R172, R172 ;  /* 0x000000ac00ac7308 */ /* 0x000fe40000000800 */
[----:B----4-:R-:W-:Y:S01]  /*a440*/  F2FP.F16.F32.PACK_AB R68, R115, R112 ;  /* 0x000000707344723e */ /* 0x010fe200000000ff */
[C---:B------:R-:W-:Y:S07]  /*a450*/  HMMA.16816.F32 R60, R96.reuse, R76, R60 ;  /* 0x0000004c603c723c */ /* 0x040fee000000183c */
[----:B------:R-:W-:Y:S01]  /*a460*/  MUFU.EX2 R179, R179 ;  /* 0x000000b300b37308 */ /* 0x000fe20000000800 */
[----:B---3--:R-:W-:Y:S01]  /*a470*/  F2FP.F16.F32.PACK_AB R69, R117, R114 ;  /* 0x000000727545723e */ /* 0x008fe200000000ff */
[----:B------:R-:W-:Y:S01]  /*a480*/  HMMA.16816.F32 R64, R96, R78, R64 ;  /* 0x0000004e6040723c */ /* 0x000fe20000001840 */
[----:B------:R-:W3:Y:S02]  /*a490*/  LDSM.16.MT88.4 R76, [R137+0x8800] ;  /* 0x00880000894c783b */ /* 0x000ee40000004200 */
[----:B-1----:R-:W-:Y:S05]  /*a4a0*/  F2FP.F16.F32.PACK_AB R70, R119, R116 ;  /* 0x000000747746723e */ /* 0x002fea00000000ff */
[----:B------:R-:W-:Y:S03]  /*a4b0*/  MUFU.EX2 R170, R170 ;  /* 0x000000aa00aa7308 */ /* 0x000fe60000000800 */
[----:B-----5:R-:W-:Y:S01]  /*a4c0*/  F2FP.F16.F32.PACK_AB R71, R121, R118 ;  /* 0x000000767947723e */ /* 0x020fe200000000ff */
[----:B------:R-:W-:Y:S04]  /*a4d0*/  FADD.FTZ R114, R114, R105 ;  /* 0x0000006972727221 */ /* 0x000fe80000010000 */
[----:B------:R-:W-:Y:S02]  /*a4e0*/  FADD.FTZ R117, R117, R114 ;  /* 0x0000007275757221 */ /* 0x000fe40000010000 */
[----:B------:R-:W1:Y:S02]  /*a4f0*/  MUFU.EX2 R173, R173 ;  /* 0x000000ad00ad7308 */ /* 0x000e640000000800 */
[----:B------:R-:W-:Y:S01]  /*a500*/  FADD.FTZ R118, R118, R117 ;  /* 0x0000007576767221 */ /* 0x000fe20000010000 */
[C---:B--2---:R-:W-:Y:S07]  /*a510*/  HMMA.16816.F32 R4, R68.reuse, R72, R4 ;  /* 0x000000484404723c */ /* 0x044fee0000001804 */
[----:B------:R-:W-:Y:S01]  /*a520*/  MUFU.EX2 R151, R151 ;  /* 0x0000009700977308 */ /* 0x000fe20000000800 */
[C---:B------:R-:W-:Y:S01]  /*a530*/  HMMA.16816.F32 R8, R68.reuse, R74, R8 ;  /* 0x0000004a4408723c */ /* 0x040fe20000001808 */
[----:B------:R-:W2:Y:S02]  /*a540*/  LDSM.16.MT88.4 R72, [R136+0x8800] ;  /* 0x008800008848783b */ /* 0x000ea40000004200 */
[----:B------:R-:W-:Y:S03]  /*a550*/  FADD.FTZ R121, R121, R118 ;  /* 0x0000007679797221 */ /* 0x000fe60000010000 */
[C---:B------:R-:W-:Y:S03]  /*a560*/  HMMA.16816.F32 R12, R68.reuse, R80, R12 ;  /* 0x00000050440c723c */ /* 0x040fe6000000180c */
[----:B------:R-:W4:Y:S02]  /*a570*/  MUFU.EX2 R168, R113 ;  /* 0x0000007100a87308 */ /* 0x000f240000000800 */
[----:B-1----:R-:W-:Y:S01]  /*a580*/  F2FP.F16.F32.PACK_AB R101, R173, R170 ;  /* 0x000000aaad65723e */ /* 0x002fe200000000ff */
[C---:B------:R-:W-:Y:S01]  /*a590*/  HMMA.16816.F32 R16, R68.reuse, R82, R16 ;  /* 0x000000524410723c */ /* 0x040fe20000001810 */
[----:B------:R-:W1:Y:S06]  /*a5a0*/  LDSM.16.MT88.4 R80, [R140+0xa800] ;  /* 0x00a800008c50783b */ /* 0x000e6c0000004200 */
[----:B------:R-:W-:Y:S01]  /*a5b0*/  MUFU.EX2 R174, R174 ;  /* 0x000000ae00ae7308 */ /* 0x000fe20000000800 */
[C---:B---3--:R-:W-:Y:S09]  /*a5c0*/  HMMA.16816.F32 R20, R68.reuse, R76, R20 ;  /* 0x0000004c4414723c */ /* 0x048ff20000001814 */
[----:B------:R-:W3:Y:S01]  /*a5d0*/  MUFU.EX2 R175, R110 ;  /* 0x0000006e00af7308 */ /* 0x000ee20000000800 */
[C---:B------:R-:W-:Y:S01]  /*a5e0*/  HMMA.16816.F32 R24, R68.reuse, R78, R24 ;  /* 0x0000004e4418723c */ /* 0x040fe20000001818 */
[----:B------:R-:W5:Y:S02]  /*a5f0*/  LDSM.16.MT88.4 R76, [R138+0xa800] ;  /* 0x00a800008a4c783b */ /* 0x000f640000004200 */
[----:B----4-:R-:W-:Y:S03]  /*a600*/  F2FP.F16.F32.PACK_AB R102, R168, R151 ;  /* 0x00000097a866723e */ /* 0x010fe600000000ff */
[C---:B--2---:R-:W-:Y:S06]  /*a610*/  HMMA.16816.F32 R28, R68.reuse, R72, R28 ;  /* 0x00000048441c723c */ /* 0x044fec000000181c */
[C---:B------:R-:W-:Y:S01]  /*a620*/  HMMA.16816.F32 R32, R68.reuse, R74, R32 ;  /* 0x0000004a4420723c */ /* 0x040fe20000001820 */
[----:B------:R-:W2:Y:S05]  /*a630*/  LDSM.16.MT88.4 R72, [R137+0xa800] ;  /* 0x00a800008948783b */ /* 0x000eaa0000004200 */
[C---:B-1----:R-:W-:Y:S06]  /*a640*/  HMMA.16816.F32 R36, R68.reuse, R80, R36 ;  /* 0x000000504424723c */ /* 0x042fec0000001824 */
[C---:B------:R-:W-:Y:S01]  /*a650*/  HMMA.16816.F32 R40, R68.reuse, R82, R40 ;  /* 0x000000524428723c */ /* 0x040fe20000001828 */
[----:B------:R-:W-:Y:S05]  /*a660*/  LDSM.16.MT88.4 R80, [R138+0x9000] ;  /* 0x009000008a50783b */ /* 0x000fea0000004200 */
[C---:B-----5:R-:W-:Y:S06]  /*a670*/  HMMA.16816.F32 R44, R68.reuse, R76, R44 ;  /* 0x0000004c442c723c */ /* 0x060fec000000182c */
[C---:B------:R-:W-:Y:S01]  /*a680*/  HMMA.16816.F32 R48, R68.reuse, R78, R48 ;  /* 0x0000004e4430723c */ /* 0x040fe20000001830 */
[----:B------:R-:W1:Y:S05]  /*a690*/  LDSM.16.MT88.4 R76, [R136+0xa800] ;  /* 0x00a80000884c783b */ /* 0x000e6a0000004200 */
        /* <DEDUP_REMOVED lines=35> */
[C---:B------:R-:W-:Y:S05]  /*a8d0*/  HMMA.16816.F32 R56, R68.reuse, R74, R56 ;  /* 0x0000004a4438723c */ /* 0x040fea0000001838 */
[----:B------:R-:W-:Y:S01]  /*a8e0*/  FFMA.FTZ R72, R100, R171, R103 ;  /* 0x000000ab64487223 */ /* 0x000fe20000010067 */
[C---:B----4-:R-:W-:Y:S05]  /*a8f0*/  HMMA.16816.F32 R60, R68.reuse, R80, R60 ;  /* 0x00000050443c723c */ /* 0x050fea000000183c */
[----:B------:R-:W-:Y:S01]  /*a900*/  F2FP.F16.F32.PACK_AB R100, R179, R172 ;  /* 0x000000acb364723e */ /* 0x000fe200000000ff */
[----:B------:R-:W-:Y:S01]  /*a910*/  HMMA.16816.F32 R64, R68, R82, R64 ;  /* 0x000000524440723c */ /* 0x000fe20000001840 */
[----:B------:R-:W2:Y:S04]  /*a920*/  LDSM.16.MT88.4 R68, [R136+0x9800] ;  /* 0x009800008844783b */ /* 0x000ea80000004200 */
[----:B---3--:R-:W-:Y:S01]  /*a930*/  F2FP.F16.F32.PACK_AB R103, R175, R174 ;  /* 0x000000aeaf67723e */ /* 0x008fe200000000ff */
[----:B------:R-:W-:Y:S01]  /*a940*/  FADD.FTZ R109, R109, R72 ;  /* 0x000000486d6d7221 */ /* 0x000fe20000010000 */
[----:B------:R-:W-:Y:S04]  /*a950*/  FADD.FTZ R174, R174, R173 ;  /* 0x000000adaeae7221 */ /* 0x000fe80000010000 */
        /* <DEDUP_REMOVED lines=11> */
[C---:B-1----:R-:W-:Y:S01]  /*aa10*/  HMMA.16816.F32 R80, R100.reuse, R76, R20 ;  /* 0x0000004c6450723c */ /* 0x042fe20000001814 */
[----:B------:R-:W1:Y:S04]  /*aa20*/  LDSM.16.MT88.4 R16, [R136+0xb800] ;  /* 0x00b800008810783b */ /* 0x000e680000004200 */
[----:B------:R-:W-:Y:S01]  /*aa30*/  FADD.FTZ R116, R116, R115 ;  /* 0x0000007374747221 */ /* 0x000fe20000010000 */
        /* <DEDUP_REMOVED lines=20> */
[----:B------:R-:W-:Y:S07]  /*ab80*/  HMMA.16816.F32 R64, R100, R18, R64 ;  /* 0x000000126440723c */ /* 0x000fee0000001840 */
[----:B------:R-:W-:Y:S01]  /*ab90*/  MOV R103, R2 ;  /* 0x0000000200677202 */ /* 0x000fe20000000f00 */
[----:B------:R-:W-:Y:S05]  /*aba0*/  @!UPT UIADD3 URZ, URZ, URZ, URZ ;  /* 0x0000003f3f3ff290 */ /* 0x000fea000fffe03f */
[----:B------:R-:W-:Y:S11]  /*abb0*/  @P1 BRA `(.L_x_7502) ;  /* 0xffffffd4007c1947 */ /* 0x000ff6000383ffff */
.L_x_7498:
        /* <DEDUP_REMOVED lines=10> */
[----:B------:R-:W5:Y:S01]  /*ac60*/  S2R R19, SR_CTAID.X ;  /* 0x0000000000137919 */ /* 0x000f620000002500 */
[----:B-1----:R-:W-:Y:S01]  /*ac70*/  FADD.FTZ R0, R0, R171 ;  /* 0x000000ab00007221 */ /* 0x002fe20000010000 */
[----:B--2---:R-:W-:-:S04]  /*ac80*/  ULEA UR5, UR5, UR4, 0x18 ;  /* 0x0000000405057291 */ /* 0x004fc8000f8ec03f */
[----:B------:R-:W5:Y:S01]  /*ac90*/  S2UR UR4, SR_CTAID.Z ;  /* 0x00000000000479c3 */ /* 0x000f620000002700 */
[----:B---3--:R-:W-:Y:S01]  /*aca0*/  FADD.FTZ R9, R4, R169 ;  /* 0x000000a904097221 */ /* 0x008fe20000010000 */
[----:B------:R-:W1:Y:S04]  /*acb0*/  SHFL.BFLY PT, R7, R0, 0x1, 0x1f ;  /* 0x0c201f0000077f89 */ /* 0x000e6800000e0000 */
[----:B------:R-:W2:Y:S01]  /*acc0*/  SHFL.BFLY PT, R6, R9, 0x1, 0x1f ;  /* 0x0c201f0009067f89 */ /* 0x000ea200000e0000 */
[----:B----4-:R-:W-:-:S04]  /*acd0*/  SHF.R.S32.HI R5, RZ, 0x1f, R8 ;  /* 0x0000001fff057819 */ /* 0x010fc80000011408 */
[CC--:B------:R-:W-:Y:S02]  /*ace0*/  LEA.HI R17, R5.reuse, R8.reuse, RZ, 0x2 ;  /* 0x0000000805117211 */ /* 0x0c0fe400078f10ff */
[----:B------:R-:W-:Y:S02]  /*acf0*/  LEA.HI R5, R5, R8, RZ, 0x5 ;  /* 0x0000000805057211 */ /* 0x000fe400078f28ff */
[--C-:B------:R-:W-:Y:S02]  /*ad00*/  SHF.R.S32.HI R13, RZ, 0x2, R17.reuse ;  /* 0x00000002ff0d7819 */ /* 0x100fe40000011411 */
[----:B------:R-:W-:Y:S02]  /*ad10*/  SHF.R.S32.HI R12, RZ, 0x1f, R17 ;  /* 0x0000001fff0c7819 */ /* 0x000fe40000011411 */
[----:B------:R-:W-:Y:S01]  /*ad20*/  SHF.R.S32.HI R4, RZ, 0x1f, R15 ;  /* 0x0000001fff047819 */ /* 0x000fe2000001140f */
[----:B-1----:R-:W-:Y:S01]  /*ad30*/  FADD.FTZ R7, R0, R7 ;  /* 0x0000000700077221 */ /* 0x002fe20000010000 */
[----:B------:R-:W-:-:S02]  /*ad40*/  LEA.HI R12, R12, R13, RZ, 0x3 ;  /* 0x0000000d0c0c7211 */ /* 0x000fc400078f18ff */
[----:B------:R-:W-:Y:S01]  /*ad50*/  LEA.HI R4, R4, R15, RZ, 0x4 ;  /* 0x0000000f04047211 */ /* 0x000fe200078f20ff */
[----:B--2---:R-:W-:Y:S01]  /*ad60*/  FADD.FTZ R6, R9, R6 ;  /* 0x0000000609067221 */ /* 0x004fe20000010000 */
        /* <DEDUP_REMOVED lines=8> */
[----:B------:R-:W1:Y:S01]  /*adf0*/  @P4 MUFU.RCP R11, R7 ;  /* 0x00000007000b4308 */ /* 0x000e620000001000 */
[----:B------:R-:W-:Y:S01]  /*ae00*/  LOP3.LUT R0, R4, 0xfffffff0, RZ, 0xc0, !PT ;  /* 0xfffffff004007812 */ /* 0x000fe200078ec0ff */
[----:B------:R-:W2:Y:S01]  /*ae10*/  @P4 LDC R22, c[0x0][0x2e8] ;  /* 0x0000ba00ff164b82 */ /* 0x000ea20000000800 */
[----:B------:R-:W-:Y:S02]  /*ae20*/  SHF.R.S32.HI R5, RZ, 0x5, R5 ;  /* 0x00000005ff057819 */ /* 0x000fe40000011405 */
[----:B------:R-:W-:Y:S02]  /*ae30*/  IADD3 R0, -R0, R15, RZ ;  /* 0x0000000f00007210 */ /* 0x000fe40007ffe1ff */
[----:B------:R-:W-:Y:S01]  /*ae40*/  LOP3.LUT R17, R17, 0x1ffffffc, RZ, 0xc0, !PT ;  /* 0x1ffffffc11117812 */ /* 0x000fe200078ec0ff */
[----:B------:R-:W3:Y:S01]  /*ae50*/  @P3 MUFU.RCP R10, R6 ;  /* 0x00000006000a3308 */ /* 0x000ee20000001000 */
[----:B------:R-:W-:Y:S01]  /*ae60*/  SHF.L.U32 R13, R9, 0x6, RZ ;  /* 0x00000006090d7819 */ /* 0x000fe200000006ff */
[----:B------:R-:W4:Y:S01]  /*ae70*/  @P3 LDC R21, c[0x0][0x2e8] ;  /* 0x0000ba00ff153b82 */ /* 0x000f220000000800 */
[----:B------:R-:W-:-:S02]  /*ae80*/  IADD3 R8, -R17, R8, RZ ;  /* 0x0000000811087210 */ /* 0x000fc40007ffe1ff */
[----:B------:R-:W-:Y:S01]  /*ae90*/  LOP3.LUT R13, R13, 0x1c0, RZ, 0xc0, !PT ;  /* 0x000001c00d0d7812 */ /* 0x000fe200078ec0ff */
[----:B------:R-:W5:Y:S01]  /*aea0*/  S2R R17, SR_CTAID.Y ;  /* 0x0000000000117919 */ /* 0x000f620000002600 */
[----:B------:R-:W-:Y:S01]  /*aeb0*/  LEA R8, R5, R8, 0x9 ;  /* 0x0000000805087211 */ /* 0x000fe200078e48ff */
[----:B------:R-:W2:Y:S01]  /*aec0*/  @P4 MUFU.LG2 R7, R7 ;  /* 0x0000000700074308 */ /* 0x000ea20000000c00 */
        /* <DEDUP_REMOVED lines=65> */
[----:B------:R-:W-:Y:S01]  /*b2e0*/  ISETP.NE.U32.AND P0, PT, R11, 0x1, PT ;  /* 0x000000010b00780c */ /* 0x000fe20003f05070 */
[----:B------:R-:W1:Y:S01]  /*b2f0*/  @P3 MUFU.LG2 R6, R6 ;  /* 0x0000000600063308 */ /* 0x000e620000000c00 */
[----:B------:R-:W-:-:S02]  /*b300*/  SHF.R.S32.HI R10, RZ, 0x4, R4 ;  /* 0x00000004ff0a7819 */ /* 0x000fc40000011404 */
[----:B------:R-:W-:Y:S02]  /*b310*/  SHF.R.S32.HI R4, RZ, 0x1f, R5 ;  /* 0x0000001fff047819 */ /* 0x000fe40000011405 */
[----:B------:R-:W-:Y:S02]  /*b320*/  R2P PR, R9, 0x6 ;  /* 0x0000000609007804 */ /* 0x000fe40000000000 */
[----:B------:R-:W-:Y:S02]  /*b330*/  SHF.L.U32 R9, R10, 0x6, RZ ;  /* 0x000000060a097819 */ /* 0x000fe400000006ff */
[----:B------:R-:W-:Y:S02]  /*b340*/  LEA.HI R11, R0, R0, RZ, 0x1 ;  /* 0x00000000000b7211 */ /* 0x000fe400078f08ff */
[----:B------:R-:W-:Y:S02]  /*b350*/  LEA.HI R4, R4, R5, RZ, 0x2 ;  /* 0x0000000504047211 */ /* 0x000fe400078f10ff */
[----:B------:R-:W-:-:S02]  /*b360*/  LOP3.LUT R9, R9, 0x1c0, RZ, 0xc0, !PT ;  /* 0x000001c009097812 */ /* 0x000fc400078ec0ff */
[----:B------:R-:W-:Y:S02]  /*b370*/  SHF.L.U32 R12, R11, 0x2, RZ ;  /* 0x000000020b0c7819 */ /* 0x000fe400000006ff */
[----:B------:R-:W-:Y:S02]  /*b380*/  LEA.HI R13, R13, R13, RZ, 0x1d ;  /* 0x0000000d0d0d7211 */ /* 0x000fe400078fe8ff */
[----:B------:R-:W-:Y:S02]  /*b390*/  LOP3.LUT R4, R4, 0xffffffc, RZ, 0xc0, !PT ;  /* 0x0ffffffc04047812 */ /* 0x000fe400078ec0ff */
[----:B------:R-:W-:Y:S02]  /*b3a0*/  LOP3.LUT R12, R9, 0x38, R12, 0xf8, !PT ;  /* 0x00000038090c7812 */ /* 0x000fe400078ef80c */
[----:B------:R-:W-:Y:S02]  /*b3b0*/  SHF.R.U32.HI R9, RZ, 0x3, R9 ;  /* 0x00000003ff097819 */ /* 0x000fe40000011609 */
[----:B------:R-:W-:-:S02]  /*b3c0*/  LOP3.LUT R11, R11, 0xffffffe, RZ, 0xc0, !PT ;  /* 0x0ffffffe0b0b7812 */ /* 0x000fc400078ec0ff */
[----:B------:R-:W-:Y:S02]  /*b3d0*/  LEA R8, R8, R13, 0x1 ;  /* 0x0000000d08087211 */ /* 0x000fe400078e08ff */
[----:B------:R-:W-:Y:S02]  /*b3e0*/  IADD3 R5, R5, -R4, RZ ;  /* 0x8000000405057210 */ /* 0x000fe40007ffe0ff */
[----:B------:R-:W-:Y:S02]  /*b3f0*/  LOP3.LUT R9, R12, R9, RZ, 0x3c, !PT ;  /* 0x000000090c097212 */ /* 0x000fe400078e3cff */
[----:B------:R-:W-:Y:S02]  /*b400*/  IADD3 R4, R0, -R11, RZ ;  /* 0x8000000b00047210 */ /* 0x000fe40007ffe0ff */
[----:B------:R-:W-:Y:S02]  /*b410*/  LEA R8, R8, UR5, 0x2 ;  /* 0x0000000508087c11 */ /* 0x000fe4000f8e10ff */
[----:B------:R-:W-:-:S02]  /*b420*/  LEA R152, R5, R152, 0x4 ;  /* 0x0000009805987211 */ /* 0x000fc400078e20ff */
[----:B------:R-:W-:Y:S01]  /*b430*/  MOV R5, 0x40 ;  /* 0x0000004000057802 */ /* 0x000fe20000000f00 */
[----:B------:R-:W-:Y:S01]  /*b440*/  STS.64 [R8], R96 ;  /* 0x0000006008007388 */ /* 0x000fe20000000a00 */
[----:B------:R-:W-:Y:S02]  /*b450*/  LEA R9, R4, R9, 0x2 ;  /* 0x0000000904097211 */ /* 0x000fe400078e10ff */
[C---:B------:R-:W-:Y:S01]  /*b460*/  IADD3 R11, R8.reuse, -0x20, RZ ;  /* 0xffffffe0080b7810 */ /* 0x040fe20007ffe0ff */
[----:B------:R-:W-:Y:S01]  /*b470*/  STS.64 [R8+0x800], R98 ;  /* 0x0008006208007388 */ /* 0x000fe20000000a00 */
[----:B------:R-:W-:Y:S02]  /*b480*/  MOV R4, 0x80 ;  /* 0x0000008000047802 */ /* 0x000fe40000000f00 */
[----:B------:R-:W-:Y:S02]  /*b490*/  SEL R5, R5, 0xffffffc0, !P1 ;  /* 0xffffffc005057807 */ /* 0x000fe40004800000 */
[----:B------:R-:W-:-:S02]  /*b4a0*/  @P0 IADD3 R11, R8, 0x20, RZ ;  /* 0x00000020080b0810 */ /* 0x000fc40007ffe0ff */
[----:B------:R-:W-:Y:S02]  /*b4b0*/  SEL R4, R4, 0xffffff80, !P2 ;  /* 0xffffff8004047807 */ /* 0x000fe40005000000 */
[C---:B------:R-:W-:Y:S01]  /*b4c0*/  IADD3 R12, R8.reuse, R5, RZ ;  /* 0x00000005080c7210 */ /* 0x040fe20007ffe0ff */
[----:B------:R-:W-:Y:S01]  /*b4d0*/  STS.64 [R11], R92 ;  /* 0x0000005c0b007388 */ /* 0x000fe20000000a00 */
[-C--:B------:R-:W-:Y:S02]  /*b4e0*/  IADD3 R13, R5, R11.reuse, RZ ;  /* 0x0000000b050d7210 */ /* 0x080fe40007ffe0ff */
[-C--:B------:R-:W-:Y:S01]  /*b4f0*/  IADD3 R14, R8, R4.reuse, RZ ;  /* 0x00000004080e7210 */ /* 0x080fe20007ffe0ff */
[----:B------:R-:W-:Y:S01]  /*b500*/  STS.64 [R11+0x800], R94 ;  /* 0x0008005e0b007388 */ /* 0x000fe20000000a00 */
[----:B------:R-:W-:Y:S02]  /*b510*/  IADD3 R15, R4, R11, RZ ;  /* 0x0000000b040f7210 */ /* 0x000fe40007ffe0ff */
[-C--:B------:R-:W-:Y:S01]  /*b520*/  IADD3 R16, R12, R4.reuse, RZ ;  /* 0x000000040c107210 */ /* 0x080fe20007ffe0ff */
[----:B------:R-:W-:Y:S01]  /*b530*/  STS.64 [R12], R88 ;  /* 0x000000580c007388 */ /* 0x000fe20000000a00 */
[----:B------:R-:W-:-:S02]  /*b540*/  IADD3 R18, R13, R4, RZ ;  /* 0x000000040d127210 */ /* 0x000fc40007ffe0ff */
[----:B------:R-:W5:Y:S01]  /*b550*/  LDC.64 R4, c[0x0][0x2c0] ;  /* 0x0000b000ff047b82 */ /* 0x000f620000000a00 */
[----:B------:R-:W-:Y:S01]  /*b560*/  STS.64 [R12+0x800], R90 ;  /* 0x0008005a0c007388 */ /* 0x000fe20000000a00 */
[----:B------:R-:W-:-:S03]  /*b570*/  LEA R9, R9, UR5, 0x2 ;  /* 0x0000000509097c11 */ /* 0x000fc6000f8e10ff */
[----:B------:R-:W-:Y:S04]  /*b580*/  STS.64 [R13], R84 ;  /* 0x000000540d007388 */ /* 0x000fe80000000a00 */
[----:B------:R-:W-:Y:S04]  /*b590*/  STS.64 [R13+0x800], R86 ;  /* 0x000800560d007388 */ /* 0x000fe80000000a00 */
[----:B------:R-:W-:Y:S04]  /*b5a0*/  STS.64 [R14], R80 ;  /* 0x000000500e007388 */ /* 0x000fe80000000a00 */
[----:B------:R-:W-:Y:S04]  /*b5b0*/  STS.64 [R14+0x800], R82 ;  /* 0x000800520e007388 */ /* 0x000fe80000000a00 */
[----:B------:R-:W-:Y:S01]  /*b5c0*/  STS.64 [R15], R76 ;  /* 0x0000004c0f007388 */ /* 0x000fe20000000a00 */
[----:B-----5:R-:W-:-:S03]  /*b5d0*/  IMAD R17, R17, R4, R157 ;  /* 0x0000000411117224 */ /* 0x020fc600078e029d */
[----:B------:R-:W-:Y:S01]  /*b5e0*/  STS.64 [R15+0x800], R78 ;  /* 0x0008004e0f007388 */ /* 0x000fe20000000a00 */
[----:B------:R-:W-:-:S03]  /*b5f0*/  MOV R4, 0xff800000 ;  /* 0xff80000000047802 */ /* 0x000fc60000000f00 */
[----:B------:R3:W-:Y:S04]  /*b600*/  STS.64 [R16], R72 ;  /* 0x0000004810007388 */ /* 0x0007e80000000a00 */
[----:B------:R-:W-:Y:S04]  /*b610*/  STS.64 [R16+0x800], R74 ;  /* 0x0008004a10007388 */ /* 0x000fe80000000a00 */
[----:B------:R-:W-:Y:S04]  /*b620*/  STS.64 [R18], R68 ;  /* 0x0000004412007388 */ /* 0x000fe80000000a00 */
[----:B------:R-:W-:Y:S04]  /*b630*/  STS.64 [R18+0x800], R70 ;  /* 0x0008004612007388 */ /* 0x000fe80000000a00 */
[----:B------:R-:W-:Y:S04]  /*b640*/  STS.64 [R8+0x4000], R36 ;  /* 0x0040002408007388 */ /* 0x000fe80000000a00 */
[----:B------:R5:W-:Y:S04]  /*b650*/  STS.64 [R8+0x4800], R38 ;  /* 0x0048002608007388 */ /* 0x000be80000000a00 */
[----:B------:R-:W-:Y:S01]  /*b660*/  STS.64 [R11+0x4000], R40 ;  /* 0x004000280b007388 */ /* 0x000fe20000000a00 */
[----:B---3--:R-:W-:-:S03]  /*b670*/  SHF.L.U32 R72, R0, 0x2, RZ ;  /* 0x0000000200487819 */ /* 0x008fc600000006ff */
[----:B------:R3:W-:Y:S01]  /*b680*/  STS.64 [R11+0x4800], R42 ;  /* 0x0048002a0b007388 */ /* 0x0007e20000000a00 */
[----:B------:R-:W-:Y:S02]  /*b690*/  IADD3 R0, R10, 0x8, RZ ;  /* 0x000000080a007810 */ /* 0x000fe40007ffe0ff */
[----:B------:R-:W-:Y:S01]  /*b6a0*/  SHF.R.S32.HI R73, RZ, 0x1f, R72 ;  /* 0x0000001fff497819 */ /* 0x000fe20000011448 */
[----:B------:R-:W-:Y:S04]  /*b6b0*/  STS.64 [R12+0x4000], R44 ;  /* 0x0040002c0c007388 */ /* 0x000fe80000000a00 */
[----:B------:R2:W-:Y:S04]  /*b6c0*/  STS.64 [R12+0x4800], R46 ;  /* 0x0048002e0c007388 */ /* 0x0005e80000000a00 */
[----:B------:R-:W-:Y:S04]  /*b6d0*/  STS.64 [R13+0x4000], R48 ;  /* 0x004000300d007388 */ /* 0x000fe80000000a00 */
[----:B------:R-:W-:Y:S01]  /*b6e0*/  STS.64 [R13+0x4800], R50 ;  /* 0x004800320d007388 */ /* 0x000fe20000000a00 */
[----:B-----5:R-:W-:-:S03]  /*b6f0*/  MOV R8, 0xff800000 ;  /* 0xff80000000087802 */ /* 0x020fc60000000f00 */
[----:B------:R-:W-:Y:S04]  /*b700*/  STS.64 [R14+0x4000], R52 ;  /* 0x004000340e007388 */ /* 0x000fe80000000a00 */
[----:B------:R5:W-:Y:S01]  /*b710*/  STS.64 [R14+0x4800], R54 ;  /* 0x004800360e007388 */ /* 0x000be20000000a00 */
[----:B---3--:R-:W-:-:S03]  /*b720*/  IADD3 R11, -R157, RZ, RZ ;  /* 0x000000ff9d0b7210 */ /* 0x008fc60007ffe1ff */
[----:B------:R3:W-:Y:S02]  /*b730*/  STS.64 [R15+0x4000], R56 ;  /* 0x004000380f007388 */ /* 0x0007e40000000a00 */
[----:B------:R-:W-:Y:S02]  /*b740*/  IMAD R11, R20, R11, UR4 ;  /* 0x00000004140b7e24 */ /* 0x000fe4000f8e020b */
[----:B------:R3:W-:Y:S01]  /*b750*/  STS.64 [R15+0x4800], R58 ;  /* 0x0048003a0f007388 */ /* 0x0007e20000000a00 */
[----:B--2---:R-:W-:Y:S01]  /*b760*/  SHF.L.U32 R12, R19, 0x6, RZ ;  /* 0x00000006130c7819 */ /* 0x004fe200000006ff */
[----:B------:R-:W-:Y:S02]  /*b770*/  IMAD R11, R17, R20, R11 ;  /* 0x00000014110b7224 */ /* 0x000fe400078e020b */
[----:B------:R3:W-:Y:S02]  /*b780*/  STS.64 [R16+0x4000], R60 ;  /* 0x0040003c10007388 */ /* 0x0007e40000000a00 */
[----:B------:R-:W-:-:S02]  /*b790*/  IMAD R5, R11, R5, R12 ;  /* 0x000000050b057224 */ /* 0x000fc400078e020c */
[----:B------:R3:W-:Y:S04]  /*b7a0*/  STS.64 [R16+0x4800], R62 ;  /* 0x0048003e10007388 */ /* 0x0007e80000000a00 */
[----:B------:R3:W-:Y:S04]  /*b7b0*/  STS.64 [R18+0x4000], R64 ;  /* 0x0040004012007388 */ /* 0x0007e80000000a00 */
[----:B------:R3:W-:Y:S01]  /*b7c0*/  STS.64 [R18+0x4800], R66 ;  /* 0x0048004212007388 */ /* 0x0007e20000000a00 */
[----:B-----5:R-:W-:Y:S01]  /*b7d0*/  @P4 FMUL.FTZ R14, R7, 0.69314718246459960938 ;  /* 0x3f317218070e4820 */ /* 0x020fe20000410000 */
[----:B-1----:R-:W-:-:S03]  /*b7e0*/  @P3 FMUL.FTZ R7, R6, 0.69314718246459960938 ;  /* 0x3f31721806073820 */ /* 0x002fc60000410000 */
[----:B------:R-:W-:Y:S01]  /*b7f0*/  @P4 FFMA.FTZ R4, R3, R22, R14 ;  /* 0x0000001603044223 */ /* 0x000fe2000001000e */
[----:B----4-:R-:W-:Y:S01]  /*b800*/  @P3 FFMA.FTZ R8, R2, R21, R7 ;  /* 0x0000001502083223 */ /* 0x010fe20000010007 */
        /* <DEDUP_REMOVED lines=13> */
.L_x_7504:
[----:B------:R-:W-:Y:S05]  /*b8e0*/  BSYNC B0 ;  /* 0x0000000000007941 */ /* 0x000fea0003800000 */
.L_x_7503:
[----:B------:R-:W2:Y:S01]  /*b8f0*/  LDS.128 R68, [R9] ;  /* 0x0000000009447984 */ /* 0x000ea20000000c00 */
[----:B------:R-:W-:Y:S01]  /*b900*/  ULDC UR4, c[0x0][0x2dc] ;  /* 0x0000b70000047ab9 */ /* 0x000fe20000000800 */
[----:B------:R-:W-:Y:S01]  /*b910*/  IMAD.WIDE R72, R10, 0x80, R72 ;  /* 0x000000800a487825 */ /* 0x000fe200078e0248 */
[-C--:B------:R-:W-:Y:S01]  /*b920*/  ISETP.GE.AND P6, PT, R0, R147.reuse, PT ;  /* 0x000000930000720c */ /* 0x080fe20003fc6270 */
[----:B------:R-:W4:Y:S02]  /*b930*/  LDS.128 R36, [R9+0x4000] ;  /* 0x0040000009247984 */ /* 0x000f240000000c00 */
[----:B------:R-:W-:Y:S01]  /*b940*/  IMAD R3, R5, UR4, RZ ;  /* 0x0000000405037c24 */ /* 0x000fe2000f8e02ff */
[----:B------:R-:W-:Y:S01]  /*b950*/  ULDC.64 UR4, c[0x0][0x288] ;  /* 0x0000a20000047ab9 */ /* 0x000fe20000000a00 */
[----:B---3--:R-:W3:Y:S01]  /*b960*/  LDS.128 R64, [R9+0x800] ;  /* 0x0008000009407984 */ /* 0x008ee20000000c00 */
[C---:B------:R-:W-:Y:S02]  /*b970*/  VIADD R2, R10.reuse, 0x10 ;  /* 0x000000100a027836 */ /* 0x040fe40000000000 */
[C---:B------:R-:W-:Y:S01]  /*b980*/  IADD3 R72, P0, R3.reuse, R72, RZ ;  /* 0x0000004803487210 */ /* 0x040fe20007f1e0ff */
[----:B------:R-:W5:Y:S01]  /*b990*/  LDS.128 R60, [R9+0x1000] ;  /* 0x00100000093c7984 */ /* 0x000f620000000c00 */
[----:B------:R-:W-:Y:S01]  /*b9a0*/  VIADD R0, R10, 0x18 ;  /* 0x000000180a007836 */ /* 0x000fe20000000000 */
[----:B------:R-:W-:Y:S01]  /*b9b0*/  ISETP.GE.AND P5, PT, R2, R147, PT ;  /* 0x000000930200720c */ /* 0x000fe20003fa6270 */
[C---:B-1----:R-:W-:Y:S01]  /*b9c0*/  VIADD R8, R10.reuse, 0x20 ;  /* 0x000000200a087836 */ /* 0x042fe20000000000 */
[----:B------:R-:W1:Y:S01]  /*b9d0*/  LDS.128 R56, [R9+0x1800] ;  /* 0x0018000009387984 */ /* 0x000e620000000c00 */
[----:B------:R-:W-:Y:S01]  /*b9e0*/  LEA.HI.X.SX32 R3, R3, R73, 0x1, P0 ;  /* 0x0000004903037211 */ /* 0x000fe200000f0eff */
[C---:B------:R-:W-:Y:S01]  /*b9f0*/  VIADD R2, R10.reuse, 0x28 ;  /* 0x000000280a027836 */ /* 0x040fe20000000000 */
[----:B------:R-:W-:Y:S01]  /*ba00*/  ISETP.GE.AND P0, PT, R10, R147, PT ;  /* 0x000000930a00720c */ /* 0x000fe20003f06270 */
[----:B------:R-:W1:Y:S01]  /*ba10*/  LDS.128 R52, [R9+0x2000] ;  /* 0x0020000009347984 */ /* 0x000e620000000c00 */
[----:B------:R-:W-:-:S02]  /*ba20*/  LEA R74, P1, R72, UR4, 0x2 ;  /* 0x00000004484a7c11 */ /* 0x000fc4000f8210ff */
[-C--:B------:R-:W-:Y:S01]  /*ba30*/  ISETP.GE.AND P4, PT, R0, R147.reuse, PT ;  /* 0x000000930000720c */ /* 0x080fe20003f86270 */
[----:B------:R-:W1:Y:S01]  /*ba40*/  LDS.128 R48, [R9+0x2800] ;  /* 0x0028000009307984 */ /* 0x000e620000000c00 */
[----:B------:R-:W-:Y:S01]  /*ba50*/  VIADD R0, R10, 0x30 ;  /* 0x000000300a007836 */ /* 0x000fe20000000000 */
[----:B------:R-:W-:Y:S01]  /*ba60*/  LEA.HI.X R75, R72, UR5, R3, 0x2, P1 ;  /* 0x00000005484b7c11 */ /* 0x000fe200088f1403 */
[----:B------:R-:W-:Y:S01]  /*ba70*/  VIADD R10, R10, 0x38 ;  /* 0x000000380a0a7836 */ /* 0x000fe20000000000 */
[----:B------:R-:W1:Y:S01]  /*ba80*/  LDS.128 R44, [R9+0x3000] ;  /* 0x00300000092c7984 */ /* 0x000e620000000c00 */
[-C--:B------:R-:W-:Y:S02]  /*ba90*/  ISETP.GE.AND P3, PT, R8, R147.reuse, PT ;  /* 0x000000930800720c */ /* 0x080fe40003f66270 */
[-C--:B------:R-:W-:Y:S01]  /*baa0*/  ISETP.GE.AND P2, PT, R2, R147.reuse, PT ;  /* 0x000000930200720c */ /* 0x080fe20003f46270 */
[----:B------:R-:W1:Y:S01]  /*bab0*/  LDS.128 R32, [R9+0x4800] ;  /* 0x0048000009207984 */ /* 0x000e620000000c00 */
[----:B------:R-:W-:-:S03]  /*bac0*/  ISETP.GE.AND P1, PT, R0, R147, PT ;  /* 0x000000930000720c */ /* 0x000fc60003f26270 */
[----:B------:R-:W1:Y:S04]  /*bad0*/  LDS.128 R28, [R9+0x5000] ;  /* 0x00500000091c7984 */ /* 0x000e680000000c00 */
[----:B------:R-:W1:Y:S04]  /*bae0*/  LDS.128 R24, [R9+0x5800] ;  /* 0x0058000009187984 */ /* 0x000e680000000c00 */
[----:B------:R-:W1:Y:S04]  /*baf0*/  LDS.128 R20, [R9+0x6000] ;  /* 0x0060000009147984 */ /* 0x000e680000000c00 */
[----:B------:R-:W1:Y:S04]  /*bb00*/  LDS.128 R16, [R9+0x6800] ;  /* 0x0068000009107984 */ /* 0x000e680000000c00 */
[----:B------:R-:W1:Y:S04]  /*bb10*/  LDS.128 R12, [R9+0x7000] ;  /* 0x00700000090c7984 */ /* 0x000e680000000c00 */
[----:B------:R1:W1:Y:S04]  /*bb20*/  LDS.128 R40, [R9+0x3800] ;  /* 0x0038000009287984 */ /* 0x0002680000000c00 */
[----:B------:R1:W1:Y:S04]  /*bb30*/  LDS.128 R4, [R9+0x7800] ;  /* 0x0078000009047984 */ /* 0x0002680000000c00 */
[----:B--2---:R2:W-:Y:S04]  /*bb40*/  @!P0 STG.E.64 desc[UR12][R74.64], R68 ;  /* 0x000000444a008986 */ /* 0x0045e8000c101b0c */
[----:B------:R2:W-:Y:S04]  /*bb50*/  @!P0 STG.E.64 desc[UR12][R74.64+0x8], R70 ;  /* 0x000008464a008986 */ /* 0x0005e8000c101b0c */
[----:B----4-:R2:W-:Y:S01]  /*bb60*/  @!P0 STG.E.128 desc[UR12][R74.64+0x100], R36 ;  /* 0x000100244a008986 */ /* 0x0105e2000c101d0c */
[----:B------:R-:W-:-:S03]  /*bb70*/  ISETP.GE.AND P0, PT, R10, R147, PT ;  /* 0x000000930a00720c */ /* 0x000fc60003f06270 */
[----:B---3--:R2:W-:Y:S04]  /*bb80*/  @!P6 STG.E.128 desc[UR12][R74.64+0x1000], R64 ;  /* 0x001000404a00e986 */ /* 0x0085e8000c101d0c */
[----:B-----5:R2:W-:Y:S04]  /*bb90*/  @!P5 STG.E.128 desc[UR12][R74.64+0x2000], R60 ;  /* 0x0020003c4a00d986 */ /* 0x0205e8000c101d0c */
[----:B-1----:R2:W-:Y:S04]  /*bba0*/  @!P4 STG.E.128 desc[UR12][R74.64+0x3000], R56 ;  /* 0x003000384a00c986 */ /* 0x0025e8000c101d0c */
        /* <DEDUP_REMOVED lines=13> */
.L_x_7505:
        /* <DEDUP_REMOVED lines=16> */
.L_x_8425:


//--------------------- .text._ZN5flash24flash_fwd_splitkv_kernelI23Flash_fwd_kernel_traitsILi128ELi64ELi64ELi4ELb0ELb0EN7cutlass6half_tE19Flash_kernel_traitsILi128ELi64ELi64ELi4ES3_EELb1ELb0ELb1ELb0ELb0ELb0ELb1ELb0EEEvNS_16Flash_fwd_paramsE --------------------------
	.section	.text._ZN5flash24flash_fwd_splitkv_kernelI23Flash_fwd_kernel_traitsILi128ELi64ELi64ELi4ELb0ELb0EN7cutlass6half_tE19Flash_kernel_traitsILi128ELi64ELi64ELi4ES3_EELb1ELb0ELb1ELb0ELb0ELb0ELb1ELb0EEEvNS_16Flash_fwd_paramsE,"ax",@progbits
	.align	128
        .global         _ZN5flash24flash_fwd_splitkv_kernelI23Flash_fwd_kernel_traitsILi128ELi64ELi64ELi4ELb0ELb0EN7cutlass6half_tE19Flash_kernel_traitsILi128ELi64ELi64ELi4ES3_EELb1ELb0ELb1ELb0ELb0ELb0ELb1ELb0EEEvNS_16Flash_fwd_paramsE
        .type           _ZN5flash24flash_fwd_splitkv_kernelI23Flash_fwd_kernel_traitsILi128ELi64ELi64ELi4ELb0ELb0EN7cutlass6half_tE19Flash_kernel_traitsILi128ELi64ELi64ELi4ES3_EELb1ELb0ELb1ELb0ELb0ELb0ELb1ELb0EEEvNS_16Flash_fwd_paramsE,@function
        .size           _ZN5flash24flash_fwd_splitkv_kernelI23Flash_fwd_kernel_traitsILi128ELi64ELi64ELi4ELb0ELb0EN7cutlass6half_tE19Flash_kernel_traitsILi128ELi64ELi64ELi4ES3_EELb1ELb0ELb1ELb0ELb0ELb0ELb1ELb0EEEvNS_16Flash_fwd_paramsE,(.L_x_8426 - _ZN5flash24flash_fwd_splitkv_kernelI23Flash_fwd_kernel_traitsILi128ELi64ELi64ELi4ELb0ELb0EN7cutlass6half_tE19Flash_kernel_traitsILi128ELi64ELi64ELi4ES3_EELb1ELb0ELb1ELb0ELb0ELb0ELb1ELb0EEEvNS_16Flash_fwd_paramsE)
        .other          _ZN5flash24flash_fwd_splitkv_kernelI23Flash_fwd_kernel_traitsILi128ELi64ELi64ELi4ELb0ELb0EN7cutlass6half_tE19Flash_kernel_traitsILi128ELi64ELi64ELi4ES3_EELb1ELb0ELb1ELb0ELb0ELb0ELb1ELb0EEEvNS_16Flash_fwd_paramsE,@"STO_CUDA_ENTRY STV_DEFAULT"
_ZN5flash24flash_fwd_splitkv_kernelI23Flash_fwd_kernel_traitsILi128ELi64ELi64ELi4ELb0ELb0EN7cutlass6half_tE19Flash_kernel_traitsILi128ELi64ELi64ELi4ES3_EELb1ELb0ELb1ELb0ELb0ELb0ELb1ELb0EEEvNS_16Flash_fwd_paramsE:
.text._ZN5flash24flash_fwd_splitkv_kernelI23Flash_fwd_kernel_traitsILi128ELi64ELi64ELi4ELb0ELb0EN7cutlass6half_tE19Flash_kernel_traitsILi128ELi64ELi64ELi4ES3_EELb1ELb0ELb1ELb0ELb0ELb0ELb1ELb0EEEvNS_16Flash_fwd_paramsE:
        /* <DEDUP_REMOVED lines=59> */
.L_x_7506:
[----:B------:R-:W1:Y:S02]  /*03b0*/  LDC R4, c[0x0][0x2c8] ;  /* 0x0000b200ff047b82 */ /* 0x000e640000000800 */
.L_x_7507:
        /* <DEDUP_REMOVED lines=9> */
[----:B------:R-:W2:Y:S01]  /*0450*/  LDC R8, c[0x0][0x10] ;  /* 0x00000400ff087b82 */ /* 0x000ea20000000800 */
[----:B------:R-:W4:Y:S07]  /*0460*/  S2R R90, SR_TID.X ;  /* 0x00000000005a7919 */ /* 0x000f2e0000002100 */
        /* <DEDUP_REMOVED lines=14> */
[----:B--2---:R-:W-:Y:S01]  /*0550*/  VIADD R20, R20, 0xffffffe ;  /* 0x0ffffffe14147836 */ /* 0x004fe20000000000 */
[----:B------:R-:W2:Y:S02]  /*0560*/  @!P3 LDC R7, c[0x0][0x2cc] ;  /* 0x0000b300ff07bb82 */ /* 0x000ea40000000800 */
[----:B------:R-:W-:Y:S01]  /*0570*/  ISETP.GE.AND P0, PT, R15, RZ, PT ;  /* 0x000000ff0f00720c */ /* 0x000fe20003f06270 */
[----:B------:R-:W3:Y:S02]  /*0580*/  F2I.FTZ.U32.TRUNC.NTZ R21, R20 ;  /* 0x0000001400157305 */ /* 0x000ee4000021f000 */
[----:B---3--:R-:W-:Y:S02]  /*0590*/  IMAD.MOV R3, RZ, RZ, -R21 ;  /* 0x000000ffff037224 */ /* 0x008fe400078e0a15 */
[----:B------:R-:W-:-:S02]  /*05a0*/  IMAD.MOV.U32 R20, RZ, RZ, RZ ;  /* 0x000000ffff147224 */ /* 0x000fc400078e00ff */
[----:B------:R-:W-:-:S04]  /*05b0*/  IMAD R16, R3, R6, RZ ;  /* 0x0000000603107224 */ /* 0x000fc800078e02ff */
[----:B------:R-:W-:-:S06]  /*05c0*/  IMAD.HI.U32 R16, R21, R16, R20 ;  /* 0x0000001015107227 */ /* 0x000fcc00078e0014 */
[----:B------:R-:W-:-:S04]  /*05d0*/  IMAD.HI.U32 R9, R16, R13, RZ ;  /* 0x0000000d10097227 */ /* 0x000fc800078e00ff */
[----:B------:R-:W-:Y:S02]  /*05e0*/  IMAD R13, R9, R2, R13 ;  /* 0x00000002090d7224 */ /* 0x000fe400078e020d */
[----:B------:R-:W3:Y:S03]  /*05f0*/  @!P3 LDC.64 R2, c[0x0][0x318] ;  /* 0x0000c600ff02bb82 */ /* 0x000ee60000000a00 */
[----:B------:R-:W-:-:S13]  /*0600*/  ISETP.GT.U32.AND P1, PT, R6, R13, PT ;  /* 0x0000000d0600720c */ /* 0x000fda0003f24070 */
[----:B------:R-:W-:Y:S02]  /*0610*/  @!P1 IMAD.IADD R13, R13, 0x1, -R6 ;  /* 0x000000010d0d9824 */ /* 0x000fe400078e0a06 */
[----:B------:R-:W-:Y:S01]  /*0620*/  @!P1 VIADD R9, R9, 0x1 ;  /* 0x0000000109099836 */ /* 0x000fe20000000000 */
[----:B------:R-:W-:Y:S02]  /*0630*/  ISETP.NE.AND P1, PT, R8, RZ, PT ;  /* 0x000000ff0800720c */ /* 0x000fe40003f25270 */
[----:B------:R-:W-:Y:S01]  /*0640*/  ISETP.GE.U32.AND P4, PT, R13, R6, PT ;  /* 0x000000060d00720c */ /* 0x000fe20003f86070 */
[----:B-----5:R-:W-:Y:S01]  /*0650*/  @P3 IMAD.IADD R6, R14, 0x1, -R11 ;  /* 0x000000010e063824 */ /* 0x020fe200078e0a0b */
[----:B---3--:R-:W-:Y:S02]  /*0660*/  @!P3 ISETP.NE.U32.AND P2, PT, R2, RZ, PT ;  /* 0x000000ff0200b20c */ /* 0x008fe40003f45070 */
[----:B------:R-:W-:Y:S02]  /*0670*/  IADD3 R2, -R95, 0x7f, R94 ;  /* 0x0000007f5f027810 */ /* 0x000fe40007ffe15e */
[----:B------:R-:W-:-:S04]  /*0680*/  @!P3 ISETP.NE.AND.EX P2, PT, R3, RZ, PT, P2 ;  /* 0x000000ff0300b20c */ /* 0x000fc80003f45320 */
[----:B--2---:R-:W-:-:S03]  /*0690*/  @!P3 SEL R7, R7, RZ, P2 ;  /* 0x000000ff0707b207 */ /* 0x004fc60001000000 */
[----:B------:R-:W-:Y:S01]  /*06a0*/  @P4 VIADD R9, R9, 0x1 ;  /* 0x0000000109094836 */ /* 0x000fe20000000000 */
[----:B-1----:R-:W-:-:S03]  /*06b0*/  @!P3 IADD3 R6, R7, R4, -R11 ;  /* 0x000000040706b210 */ /* 0x002fc60007ffe80b */
        /* <DEDUP_REMOVED lines=56> */
.L_x_7510:
[----:B------:R-:W-:Y:S05]  /*0a40*/  BSYNC B0 ;  /* 0x0000000000007941 */ /* 0x000fea0003800000 */
.L_x_7509:
        /* <DEDUP_REMOVED lines=9> */
.L_x_7512:
[----:B------:R-:W-:Y:S05]  /*0ae0*/  BSYNC B0 ;  /* 0x0000000000007941 */ /* 0x000fea0003800000 */
.L_x_7511:
        /* <DEDUP_REMOVED lines=8> */
.L_x_7514:
[----:B------:R-:W-:Y:S05]  /*0b70*/  BSYNC B0 ;  /* 0x0000000000007941 */ /* 0x000fea0003800000 */
.L_x_7513:
        /* <DEDUP_REMOVED lines=8> */
.L_x_7516:
[----:B------:R-:W-:Y:S05]  /*0c00*/  BSYNC B0 ;  /* 0x0000000000007941 */ /* 0x000fea0003800000 */
.L_x_7515:
        /* <DEDUP_REMOVED lines=9> */
.L_x_7518:
[----:B------:R-:W-:Y:S05]  /*0ca0*/  BSYNC B0 ;  /* 0x0000000000007941 */ /* 0x000fea0003800000 */
.L_x_7517:
[----:B------:R-:W-:Y:S04]  /*0cb0*/  BSSY B0, `(.L_x_7519) ;  /* 0x0000007000007945 */ /* 0x000fe80003800000 */
[----:B------:R-:W-:Y:S05]  /*0cc0*/  @P1 BRA `(.L_x_7520) ;  /* 0x0000000000141947 */ /* 0x000fea0003800000 */
[----:B------:R-:W-:Y:S02]  /*0cd0*/  ULDC UR4, c[0x0][0x2d0] ;  /* 0x0000b40000047ab9 */ /* 0x000fe40000000800 */
[----:B------:R-:W-:Y:S02]  /*0ce0*/  ISETP.GE.AND P1, PT, R2, UR4, PT ;  /* 0x0000000402007c0c */ /* 0x000fe4000bf26270 */
[----:B------:R-:W-:-:S11]  /*0cf0*/  ISETP.GE.AND P0, PT, R6, UR4, PT ;  /* 0x0000000406007c0c */ /* 0x000fd6000bf06270 */
[----:B------:R1:W-:Y:S04]  /*0d00*/  @!P1 STG.E.128 desc[UR10][R20.64+0x5000], RZ ;  /* 0x005000ff14009986 */ /* 0x0003e8000c101d0a */
[----:B------:R1:W-:Y:S02]  /*0d10*/  @!P0 STG.E.128 desc[UR10][R20.64+0x5100], RZ ;  /* 0x005100ff14008986 */ /* 0x0003e4000c101d0a */
.L_x_7520:
[----:B------:R-:W-:Y:S05]  /*0d20*/  BSYNC B0 ;  /* 0x0000000000007941 */ /* 0x000fea0003800000 */
.L_x_7519:
[----:B------:R-:W-:Y:S04]  /*0d30*/  BSSY B0, `(.L_x_7521) ;  /* 0x0000007000007945 */ /* 0x000fe80003800000 */
[----:B------:R-:W-:Y:S05]  /*0d40*/  @P4 BRA `(.L_x_7522) ;  /* 0x0000000000144947 */ /* 0x000fea0003800000 */
[----:B------:R-:W-:Y:S02]  /*0d50*/  ULDC UR4, c[0x0][0x2d0] ;  /* 0x0000b40000047ab9 */ /* 0x000fe40000000800 */
[----:B------:R-:W-:Y:S02]  /*0d60*/  ISETP.GE.AND P1, PT, R2, UR4, PT ;  /* 0x0000000402007c0c */ /* 0x000fe4000bf26270 */
[----:B------:R-:W-:-:S11]  /*0d70*/  ISETP.GE.AND P0, PT, R6, UR4, PT ;  /* 0x0000000406007c0c */ /* 0x000fd6000bf06270 */
[----:B------:R1:W-:Y:S04]  /*0d80*/  @!P1 STG.E.128 desc[UR10][R20.64+0x6000], RZ ;  /* 0x006000ff14009986 */ /* 0x0003e8000c101d0a */
[----:B------:R1:W-:Y:S02]  /*0d90*/  @!P0 STG.E.128 desc[UR10][R20.64+0x6100], RZ ;  /* 0x006100ff14008986 */ /* 0x0003e4000c101d0a */
.L_x_7522:
[----:B------:R-:W-:Y:S05]  /*0da0*/  BSYNC B0 ;  /* 0x0000000000007941 */ /* 0x000fea0003800000 */
.L_x_7521:
[----:B------:R-:W-:Y:S04]  /*0db0*/  BSSY B0, `(.L_x_7523) ;  /* 0x0000007000007945 */ /* 0x000fe80003800000 */
[----:B------:R-:W-:Y:S05]  /*0dc0*/  @P3 BRA `(.L_x_7524) ;  /* 0x0000000000143947 */ /* 0x000fea0003800000 */
[----:B------:R-:W-:Y:S02]  /*0dd0*/  ULDC UR4, c[0x0][0x2d0] ;  /* 0x0000b40000047ab9 */ /* 0x000fe40000000800 */
[----:B------:R-:W-:Y:S02]  /*0de0*/  ISETP.GE.AND P1, PT, R2, UR4, PT ;  /* 0x0000000402007c0c */ /* 0x000fe4000bf26270 */
[----:B------:R-:W-:-:S11]  /*0df0*/  ISETP.GE.AND P0, PT, R6, UR4, PT ;  /* 0x0000000406007c0c */ /* 0x000fd6000bf06270 */
[----:B------:R1:W-:Y:S04]  /*0e00*/  @!P1 STG.E.128 desc[UR10][R20.64+0x7000], RZ ;  /* 0x007000ff14009986 */ /* 0x0003e8000c101d0a */
[----:B------:R1:W-:Y:S02]  /*0e10*/  @!P0 STG.E.128 desc[UR10][R20.64+0x7100], RZ ;  /* 0x007100ff14008986 */ /* 0x0003e4000c101d0a */
.L_x_7524:
[----:B------:R-:W-:Y:S05]  /*0e20*/  BSYNC B0 ;  /* 0x0000000000007941 */ /* 0x000fea0003800000 */
.L_x_7523:
        /* <DEDUP_REMOVED lines=29> */
.L_x_7508:
        /* <DEDUP_REMOVED lines=24> */
.L_x_7525:
        /* <DEDUP_REMOVED lines=31> */
[----:B-1----:R-:W-:Y:S01]  /*1370*/  IABS R2, R7 ;  /* 0x0000000700027213 */ /* 0x002fe20000000000 */
[----:B------:R-:W-:-:S03]  /*1380*/  IMAD.MOV R12, RZ, RZ, -R11 ;  /* 0x000000ffff0c7224 */ /* 0x000fc600078e0a0b */
[----:B------:R-:W1:Y:S01]  /*1390*/  I2F.RP R5, R2 ;  /* 0x0000000200057306 */ /* 0x000e620000209400 */
[----:B------:R-:W-:-:S07]  /*13a0*/  IMAD R13, R14, R12, R13 ;  /* 0x0000000c0e0d7224 */ /* 0x000fce00078e020d */
[----:B-1----:R-:W1:Y:S01]  /*13b0*/  MUFU.RCP R8, R5 ;  /* 0x0000000500087308 */ /* 0x002e620000001000 */
[----:B---3--:R-:W-:Y:S02]  /*13c0*/  SHF.R.S32.HI R17, RZ, 0x1f, R13 ;  /* 0x0000001fff117819 */ /* 0x008fe4000001140d */
[----:B-1----:R-:W-:-:S05]  /*13d0*/  IADD3 R8, R8, 0xffffffe, RZ ;  /* 0x0ffffffe08087810 */ /* 0x002fca0007ffe0ff */
        /* <DEDUP_REMOVED lines=18> */
[----:B------:R-:W3:Y:S05]  /*1500*/  LDC.64 R2, c[0x0][0x238] ;  /* 0x00008e00ff027b82 */ /* 0x000eea0000000a00 */
[----:B------:R-:W-:-:S06]  /*1510*/  @P3 IADD3 R24, R24, 0x1, RZ ;  /* 0x0000000118183810 */ /* 0x000fcc0007ffe0ff */
[----:B------:R-:W-:Y:S01]  /*1520*/  @!P1 IMAD.MOV R24, RZ, RZ, -R24 ;  /* 0x000000ffff189224 */ /* 0x000fe200078e0a18 */
[----:B------:R-:W-:-:S04]  /*1530*/  @!P2 LOP3.LUT R24, RZ, R7, RZ, 0x33, !PT ;  /* 0x00000007ff18a212 */ /* 0x000fc800078e33ff */
[----:B------:R-:W-:Y:S02]  /*1540*/  SHF.R.S32.HI R7, RZ, 0x1f, R24 ;  /* 0x0000001fff077819 */ /* 0x000fe40000011418 */
[----:B----4-:R-:W-:Y:S01]  /*1550*/  SHF.R.S32.HI R9, RZ, 0x1f, R0 ;  /* 0x0000001fff097819 */ /* 0x010fe20000011400 */
[----:B-1----:R-:W-:-:S04]  /*1560*/  IMAD.WIDE.U32 R14, R0, R4, RZ ;  /* 0x00000004000e7225 */ /* 0x002fc800078e00ff */
[----:B------:R-:W-:Y:S02]  /*1570*/  IMAD R8, R9, R4, RZ ;  /* 0x0000000409087224 */ /* 0x000fe400078e02ff */
[----:B--2---:R-:W-:Y:S02]  /*1580*/  IMAD R4, R17, R112, RZ ;  /* 0x0000007011047224 */ /* 0x004fe400078e02ff */
[----:B------:R-:W-:Y:S02]  /*1590*/  IMAD R5, R0, R5, R8 ;  /* 0x0000000500057224 */ /* 0x000fe400078e0208 */
[----:B------:R-:W-:Y:S02]  /*15a0*/  IMAD R4, R13, R113, R4 ;  /* 0x000000710d047224 */ /* 0x000fe400078e0204 */
[----:B---3--:R-:W-:Y:S01]  /*15b0*/  IMAD R9, R9, R2, RZ ;  /* 0x0000000209097224 */ /* 0x008fe200078e02ff */
        /* <DEDUP_REMOVED lines=11> */
.L_x_7526:
        /* <DEDUP_REMOVED lines=20> */
[----:B--2---:R-:W-:Y:S01]  /*17b0*/  @P4 IMAD R9, R14, R113, RZ ;  /* 0x000000710e094224 */ /* 0x004fe200078e02ff */
[----:B------:R-:W-:Y:S01]  /*17c0*/  IADD3 R2, -R24, RZ, RZ ;  /* 0x000000ff18027210 */ /* 0x000fe20007ffe1ff */
[----:B------:R-:W-:-:S04]  /*17d0*/  @P4 IMAD.WIDE.U32 R14, R14, R112, RZ ;  /* 0x000000700e0e4225 */ /* 0x000fc800078e00ff */
[----:B------:R-:W-:Y:S02]  /*17e0*/  IMAD R2, R3, R2, R4 ;  /* 0x0000000203027224 */ /* 0x000fe400078e0204 */
[----:B------:R-:W1:Y:S01]  /*17f0*/  @P4 LDC.64 R4, c[0x0][0x250] ;  /* 0x00009400ff044b82 */ /* 0x000e620000000a00 */
[----:B------:R-:W-:Y:S02]  /*1800*/  @P4 IMAD.IADD R9, R15, 0x1, R9 ;  /* 0x000000010f094824 */ /* 0x000fe400078e0209 */
[----:B------:R-:W-:-:S13]  /*1810*/  ISETP.GT.U32.AND P1, PT, R3, R2, PT ;  /* 0x000000020300720c */ /* 0x000fda0003f24070 */
[----:B------:R-:W-:Y:S02]  /*1820*/  @!P1 IMAD.IADD R2, R2, 0x1, -R3 ;  /* 0x0000000102029824 */ /* 0x000fe400078e0a03 */
[----:B------:R-:W-:Y:S01]  /*1830*/  @!P1 VIADD R24, R24, 0x1 ;  /* 0x0000000118189836 */ /* 0x000fe20000000000 */
[----:B------:R-:W-:Y:S02]  /*1840*/  ISETP.NE.AND P1, PT, R7, RZ, PT ;  /* 0x000000ff0700720c */ /* 0x000fe40003f25270 */
[----:B------:R-:W-:Y:S02]  /*1850*/  ISETP.GE.U32.AND P3, PT, R2, R3, PT ;  /* 0x000000030200720c */ /* 0x000fe40003f66070 */
[----:B------:R-:W2:Y:S11]  /*1860*/  LDC.64 R2, c[0x0][0x260] ;  /* 0x00009800ff027b82 */ /* 0x000eb60000000a00 */
[----:B------:R-:W-:-:S04]  /*1870*/  @P3 IADD3 R24, R24, 0x1, RZ ;  /* 0x0000000118183810 */ /* 0x000fc80007ffe0ff */
[----:B------:R-:W-:Y:S01]  /*1880*/  @!P2 IADD3 R24, -R24, RZ, RZ ;  /* 0x000000ff1818a210 */ /* 0x000fe20007ffe1ff */
        /* <DEDUP_REMOVED lines=10> */
[C---:B------:R-:W-:Y:S02]  /*1930*/  IMAD R9, R0.reuse, R9, R14 ;  /* 0x0000000900097224 */ /* 0x040fe400078e020e */
[----:B------:R-:W-:-:S05]  /*1940*/  IMAD.WIDE.U32 R14, R0, R8, R26 ;  /* 0x00000008000e7225 */ /* 0x000fca00078e001a */
[----:B------:R-:W-:-:S07]  /*1950*/  IADD3 R9, R15, R9, RZ ;  /* 0x000000090f097210 */ /* 0x000fce0007ffe0ff */
.L_x_7528:
[----:B------:R-:W-:Y:S01]  /*1960*/  MOV R15, R9 ;  /* 0x00000009000f7202 */ /* 0x000fe20000000f00 */
[----:B------:R-:W-:Y:S01]  /*1970*/  IMAD R8, R17, R112, RZ ;  /* 0x0000007011087224 */ /* 0x000fe200078e02ff */
[----:B------:R-:W-:Y:S02]  /*1980*/  @!P1 LOP3.LUT R24, RZ, R7, RZ, 0x33, !PT ;  /* 0x00000007ff189212 */ /* 0x000fe400078e33ff */
[----:B------:R-:W-:Y:S01]  /*1990*/  @P4 IADD3 R12, R11, R12, RZ ;  /* 0x0000000c0b0c4210 */ /* 0x000fe20007ffe0ff */
[----:B------:R-:W-:Y:S01]  /*19a0*/  IMAD.WIDE.U32 R14, R112, R13, R14 ;  /* 0x0000000d700e7225 */ /* 0x000fe200078e000e */
[----:B------:R-:W-:-:S03]  /*19b0*/  SHF.R.S32.HI R7, RZ, 0x1f, R24 ;  /* 0x0000001fff077819 */ /* 0x000fc60000011418 */
[----:B------:R-:W-:Y:S02]  /*19c0*/  IMAD R8, R113, R13, R8 ;  /* 0x0000000d71087224 */ /* 0x000fe400078e0208 */
[----:B-1----:R-:W-:-:S03]  /*19d0*/  @P4 IMAD.WIDE.U32 R32, R12, R4, RZ ;  /* 0x000000040c204225 */ /* 0x002fc600078e00ff */
[----:B------:R-:W-:Y:S01]  /*19e0*/  IADD3 R15, R15, R8, RZ ;  /* 0x000000080f0f7210 */ /* 0x000fe20007ffe0ff */
[-C--:B--2---:R-:W-:Y:S02]  /*19f0*/  IMAD R8, R7, R2.reuse, RZ ;  /* 0x0000000207087224 */ /* 0x084fe400078e02ff */
[----:B------:R-:W-:Y:S02]  /*1a00*/  @P4 IMAD R28, R12, R5, R33 ;  /* 0x000000050c1c4224 */ /* 0x000fe400078e0221 */
[----:B------:R-:W-:-:S04]  /*1a10*/  IMAD.WIDE.U32 R26, R24, R2, R14 ;  /* 0x00000002181a7225 */ /* 0x000fc800078e000e */
[----:B------:R-:W-:-:S05]  /*1a20*/  IMAD R3, R24, R3, R8 ;  /* 0x0000000318037224 */ /* 0x000fca00078e0208 */
        /* <DEDUP_REMOVED lines=14> */
.L_x_7527:
        /* <DEDUP_REMOVED lines=14> */
[CC--:B------:R-:W-:Y:S01]  /*1bf0*/  ISETP.GE.AND P6, PT, R22.reuse, R151.reuse, PT ;  /* 0x000000971600720c */ /* 0x0c0fe20003fc6270 */
[----:B------:R-:W-:Y:S01]  /*1c00*/  IMAD.SHL.U32 R25, R22, 0x40, RZ ;  /* 0x0000004016197824 */ /* 0x000fe200078e00ff */
[----:B------:R-:W-:Y:S01]  /*1c10*/  SHF.R.S32.HI R23, RZ, 0x1f, R22 ;  /* 0x0000001fff177819 */ /* 0x000fe20000011416 */
[----:B-----5:R-:W-:Y:S01]  /*1c20*/  IMAD.IADD R0, R90, 0x1, -R19 ;  /* 0x000000015a007824 */ /* 0x020fe200078e0a13 */
[----:B------:R-:W-:Y:S01]  /*1c30*/  LOP3.LUT R19, R12, 0xfffffff0, RZ, 0xc0, !PT ;  /* 0xfffffff00c137812 */ /* 0x000fe200078ec0ff */
[----:B------:R-:W-:Y:S01]  /*1c40*/  VIADD R11, R22, 0x10 ;  /* 0x00000010160b7836 */ /* 0x000fe20000000000 */
[----:B------:R-:W-:Y:S01]  /*1c50*/  LOP3.LUT R25, R25, 0x1c0, RZ, 0xc0, !PT ;  /* 0x000001c019197812 */ /* 0x000fe200078ec0ff */
[----:B------:R-:W3:Y:S01]  /*1c60*/  @!P1 LDC.64 R4, c[0x0][0x228] ;  /* 0x00008a00ff049b82 */ /* 0x000ee20000000a00 */
[----:B------:R-:W-:Y:S01]  /*1c70*/  IMAD.SHL.U32 R160, R0, 0x8, RZ ;  /* 0x0000000800a07824 */ /* 0x000fe200078e00ff */
[----:B------:R-:W-:Y:S01]  /*1c80*/  BSSY B0, `(.L_x_7529) ;  /* 0x000004b000007945 */ /* 0x000fe20003800000 */
[----:B------:R-:W-:Y:S01]  /*1c90*/  IMAD.IADD R14, R90, 0x1, -R19 ;  /* 0x000000015a0e7824 */ /* 0x000fe200078e0a13 */
[----:B------:R-:W-:Y:S01]  /*1ca0*/  SHF.R.U32.HI R158, RZ, 0x3, R25 ;  /* 0x00000003ff9e7819 */ /* 0x000fe20000011619 */
[----:B------:R-:W-:Y:S01]  /*1cb0*/  IMAD R7, R7, UR6, RZ ;  /* 0x0000000607077c24 */ /* 0x000fe2000f8e02ff */
[----:B------:R-:W-:Y:S01]  /*1cc0*/  LOP3.LUT R19, R25, 0x38, R160, 0xf8, !PT ;  /* 0x0000003819137812 */ /* 0x000fe200078ef8a0 */
[----:B------:R-:W-:Y:S01]  /*1cd0*/  IMAD.WIDE R30, R31, 0x40, R22 ;  /* 0x000000401f1e7825 */ /* 0x000fe200078e0216 */
[----:B------:R-:W-:-:S02]  /*1ce0*/  ISETP.GE.AND P5, PT, R11, R151, PT ;  /* 0x000000970b00720c */ /* 0x000fc40003fa6270 */
[----:B------:R-:W-:Y:S01]  /*1cf0*/  LOP3.LUT R158, R19, R158, RZ, 0x3c, !PT ;  /* 0x0000009e139e7212 */ /* 0x000fe200078e3cff */
[----:B------:R-:W-:Y:S01]  /*1d00*/  VIADD R29, R22, 0x20 ;  /* 0x00000020161d7836 */ /* 0x000fe20000000000 */
[CC--:B------:R-:W-:Y:S01]  /*1d10*/  ISETP.GE.AND P4, PT, R11.reuse, R16.reuse, PT ;  /* 0x000000100b00720c */ /* 0x0c0fe20003f86270 */
[----:B------:R-:W-:Y:S01]  /*1d20*/  VIADD R159, R160, 0x40 ;  /* 0x00000040a09f7836 */ /* 0x000fe20000000000 */
[----:B------:R-:W-:Y:S01]  /*1d30*/  ISETP.GE.AND P3, PT, R11, R16, PT ;  /* 0x000000100b00720c */ /* 0x000fe20003f66270 */
[C---:B--2---:R-:W-:Y:S01]  /*1d40*/  @P1 IMAD.WIDE.U32 R34, R10.reuse, R8, RZ ;  /* 0x000000080a221225 */ /* 0x044fe200078e00ff */
[----:B------:R-:W-:Y:S02]  /*1d50*/  SHF.R.S32.HI R19, RZ, 0x1f, R14 ;  /* 0x0000001fff137819 */ /* 0x000fe4000001140e */
[----:B------:R-:W-:Y:S01]  /*1d60*/  @!P1 SHF.R.S32.HI R11, RZ, 0x1f, R161 ;  /* 0x0000001fff0b9819 */ /* 0x000fe200000114a1 */
[----:B------:R-:W-:Y:S01]  /*1d70*/  @P1 IMAD R10, R10, R9, R35 ;  /* 0x000000090a0a1224 */ /* 0x000fe200078e0223 */
[----:B------:R-:W-:-:S02]  /*1d80*/  LEA.HI R9, R15, R90, RZ, 0x6 ;  /* 0x0000005a0f097211 */ /* 0x000fc400078f30ff */
[----:B------:R-:W-:Y:S01]  /*1d90*/  LEA.HI R2, R19, R14, RZ, 0x3 ;  /* 0x0000000e13027211 */ /* 0x000fe200078f18ff */
[-C--:B---3--:R-:W-:Y:S01]  /*1da0*/  @!P1 IMAD R8, R11, R4.reuse, RZ ;  /* 0x000000040b089224 */ /* 0x088fe200078e02ff */
[----:B------:R-:W-:Y:S01]  /*1db0*/  SHF.R.S32.HI R33, RZ, 0x1f, R160 ;  /* 0x0000001fff217819 */ /* 0x000fe200000114a0 */
[----:B------:R-:W-:Y:S01]  /*1dc0*/  @!P1 IMAD.WIDE.U32 R36, R161, R4, RZ ;  /* 0x00000004a1249225 */ /* 0x000fe200078e00ff */
[----:B------:R-:W-:-:S03]  /*1dd0*/  SHF.R.S32.HI R19, RZ, 0x1f, R18 ;  /* 0x0000001fff137819 */ /* 0x000fc60000011412 */
[----:B------:R-:W-:Y:S01]  /*1de0*/  IMAD.SHL.U32 R11, R9, 0x8, RZ ;  /* 0x00000008090b7824 */ /* 0x000fe200078e00ff */
[----:B------:R-:W-:Y:S01]  /*1df0*/  LOP3.LUT R9, R2, 0xfffffff8, RZ, 0xc0, !PT ;  /* 0xfffffff802097812 */ /* 0x000fe200078ec0ff */
[----:B------:R-:W-:Y:S02]  /*1e00*/  @!P1 IMAD R5, R161, R5, R8 ;  /* 0x00000005a1059224 */ /* 0x000fe400078e0208 */
[----:B------:R-:W-:Y:S01]  /*1e10*/  @!P1 IMAD.MOV.U32 R34, RZ, RZ, R36 ;  /* 0x000000ffff229224 */ /* 0x000fe200078e0024 */
[----:B------:R-:W-:Y:S01]  /*1e20*/  IADD3 R14, R14, -R9, RZ ;  /* 0x800000090e0e7210 */ /* 0x000fe20007ffe0ff */
[----:B------:R-:W-:Y:S01]  /*1e30*/  @!P1 IMAD.IADD R10, R37, 0x1, R5 ;  /* 0x00000001250a9824 */ /* 0x000fe200078e0205 */
[----:B------:R-:W2:Y:S01]  /*1e40*/  LDC.64 R8, c[0x0][0x3c8] ;  /* 0x0000f200ff087b82 */ /* 0x000ea20000000a00 */
[C---:B------:R-:W-:Y:S01]  /*1e50*/  IADD3 R36, P2, R160.reuse, R32, RZ ;  /* 0x00000020a0247210 */ /* 0x040fe20007f5e0ff */
[----:B------:R-:W-:Y:S01]  /*1e60*/  IMAD R39, R19, UR4, RZ ;  /* 0x0000000413277c24 */ /* 0x000fe2000f8e02ff */
[----:B------:R-:W-:Y:S01]  /*1e70*/  IADD3 R34, P1, R160, R34, RZ ;  /* 0x00000022a0227210 */ /* 0x000fe20007f3e0ff */
[----:B------:R-:W-:Y:S01]  /*1e80*/  IMAD R4, R24, UR7, R7 ;  /* 0x0000000718047c24 */ /* 0x000fe2000f8e0207 */
[----:B------:R-:W-:Y:S01]  /*1e90*/  LOP3.LUT R158, R158, 0xfffffe00, R11, 0xf8, !PT ;  /* 0xfffffe009e9e7812 */ /* 0x000fe200078ef80b */
[C---:B------:R-:W-:Y:S01]  /*1ea0*/  IMAD.X R37, R33.reuse, 0x1, R28, P2 ;  /* 0x0000000121257824 */ /* 0x040fe200010e061c */
[----:B------:R-:W-:Y:S01]  /*1eb0*/  MOV R5, 0x20 ;  /* 0x0000002000057802 */ /* 0x000fe20000000f00 */
[----:B------:R-:W-:Y:S01]  /*1ec0*/  IMAD.X R35, R33, 0x1, R10, P1 ;  /* 0x0000000121237824 */ /* 0x000fe200008e060a */
[----:B------:R-:W-:Y:S01]  /*1ed0*/  R2P PR, R14, 0x6 ;  /* 0x000000060e007804 */ /* 0x000fe20000000000 */
[----:B------:R-:W-:-:S02]  /*1ee0*/  IMAD.MOV.U32 R7, RZ, RZ, 0x10 ;  /* 0x00000010ff077424 */ /* 0x000fc400078e00ff */
[C---:B------:R-:W-:Y:S01]  /*1ef0*/  IMAD.WIDE.U32 R34, R18.reuse, UR4, R34 ;  /* 0x0000000412227c25 */ /* 0x040fe2000f8e0022 */
[----:B------:R-:W-:Y:S01]  /*1f00*/  UMOV UR4, 0x400 ;  /* 0x0000040000047882 */ /* 0x000fe20000000000 */
[----:B------:R-:W-:Y:S01]  /*1f10*/  SEL R5, R5, 0xffffffe0, !P2 ;  /* 0xffffffe005057807 */ /* 0x000fe20005000000 */
[----:B-1----:R-:W-:Y:S01]  /*1f20*/  ULEA UR4, UR8, UR4, 0x18 ;  /* 0x0000000408047291 */ /* 0x002fe2000f8ec03f */
[----:B------:R-:W-:Y:S01]  /*1f30*/  IMAD R39, R18, UR5, R39 ;  /* 0x0000000512277c24 */ /* 0x000fe2000f8e0227 */
[----:B------:R-:W-:Y:S01]  /*1f40*/  SEL R7, R7, 0xfffffff0, !P1 ;  /* 0xfffffff007077807 */ /* 0x000fe20004800000 */
[----:B------:R-:W-:-:S03]  /*1f50*/  IMAD.WIDE.U32 R24, R24, UR6, R36 ;  /* 0x0000000618187c25 */ /* 0x000fc6000f8e0024 */
        /* <DEDUP_REMOVED lines=29> */
.L_x_7530:
[----:B------:R-:W-:Y:S05]  /*2130*/  BSYNC B0 ;  /* 0x0000000000007941 */ /* 0x000fea0003800000 */
.L_x_7529:
        /* <DEDUP_REMOVED lines=33> */
.L_x_7532:
[----:B------:R-:W-:Y:S05]  /*2350*/  BSYNC B0 ;  /* 0x0000000000007941 */ /* 0x000fea0003800000 */
.L_x_7531:
        /* <DEDUP_REMOVED lines=35> */
.L_x_7534:
[----:B------:R-:W-:Y:S05]  /*2590*/  BSYNC B0 ;  /* 0x0000000000007941 */ /* 0x000fea0003800000 */
.L_x_7533:
        /* <DEDUP_REMOVED lines=31> */
.L_x_7536:
[----:B------:R-:W-:Y:S05]  /*2790*/  BSYNC B0 ;  /* 0x0000000000007941 */ /* 0x000fea0003800000 */
.L_x_7535:
        /* <DEDUP_REMOVED lines=30> */
.L_x_7538:
[----:B------:R-:W-:Y:S05]  /*2980*/  BSYNC B0 ;  /* 0x0000000000007941 */ /* 0x000fea0003800000 */
.L_x_7537:
        /* <DEDUP_REMOVED lines=24> */
.L_x_7540:
[----:B------:R-:W-:Y:S05]  /*2b10*/  BSYNC B0 ;  /* 0x0000000000007941 */ /* 0x000fea0003800000 */
.L_x_7539:
        /* <DEDUP_REMOVED lines=25> */
.L_x_7542:
[----:B------:R-:W-:Y:S05]  /*2cb0*/  BSYNC B0 ;  /* 0x0000000000007941 */ /* 0x000fea0003800000 */
.L_x_7541:
[----:B------:R-:W-:Y:S01]  /*2cc0*/  ISETP.GE.AND P1, PT, R27, R16, PT ;  /* 0x000000101b00720c */ /* 0x000fe20003f26270 */
[----:B------:R-:W-:Y:S01]  /*2cd0*/  BSSY B0, `(.L_x_7543) ;  /* 0x000001c000007945 */ /* 0x000fe20003800000 */
[----:B------:R-:W-:Y:S02]  /*2ce0*/  IADD3 R20, P5, R22, R13, RZ ;  /* 0x0000000d16147210 */ /* 0x000fe40007fbe0ff */
[----:B------:R-:W-:-:S09]  /*2cf0*/  SHF.R.S32.HI R26, RZ, 0x4, R12 ;  /* 0x00000004ff1a7819 */ /* 0x000fd2000001140c */
[----:B------:R-:W-:Y:S05]  /*2d00*/  @P1 BRA `(.L_x_7544) ;  /* 0x0000000000601947 */ /* 0x000fea0003800000 */
[----:B------:R-:W-:Y:S01]  /*2d10*/  ULDC UR5, c[0x0][0x2d0] ;  /* 0x0000b40000057ab9 */ /* 0x000fe20000000800 */
[----:B-1-3--:R-:W-:Y:S01]  /*2d20*/  IMAD.MOV.U32 R30, RZ, RZ, R121 ;  /* 0x000000ffff1e7224 */ /* 0x00afe200078e0079 */
[----:B------:R-:W-:Y:S01]  /*2d30*/  ISETP.GE.AND P4, PT, R160, UR5, PT ;  /* 0x00000005a0007c0c */ /* 0x000fe2000bf86270 */
[----:B------:R-:W-:Y:S01]  /*2d40*/  IMAD.MOV.U32 R31, RZ, RZ, R120 ;  /* 0x000000ffff1f7224 */ /* 0x000fe200078e0078 */
[----:B------:R-:W-:Y:S01]  /*2d50*/  ISETP.GE.AND P2, PT, R159, UR5, PT ;  /* 0x000000059f007c0c */ /* 0x000fe2000bf46270 */
[----:B------:R-:W-:Y:S02]  /*2d60*/  IMAD R28, R113, 0x30, RZ ;  /* 0x00000030711c7824 */ /* 0x000fe400078e02ff */
[----:B------:R-:W-:-:S04]  /*2d70*/  IMAD.WIDE.U32 R30, R112, 0x30, R30 ;  /* 0x00000030701e7825 */ /* 0x000fc800078e001e */
[----:B------:R-:W-:-:S04]  /*2d80*/  IMAD.IADD R28, R31, 0x1, R28 ;  /* 0x000000011f1c7824 */ /* 0x000fc800078e021c */
[----:B------:R-:W1:Y:S01]  /*2d90*/  @!P4 LDC.64 R12, c[0x0][0x218] ;  /* 0x00008600ff0ccb82 */ /* 0x000e620000000a00 */
[----:B------:R3:W-:Y:S07]  /*2da0*/  @P4 STS.128 [R158+0x5800], RZ ;  /* 0x005800ff9e004388 */ /* 0x0007ee0000000c00 */
[----:B----4-:R-:W4:Y:S01]  /*2db0*/  @!P2 LDC.64 R10, c[0x0][0x218] ;  /* 0x00008600ff0aab82 */ /* 0x010f220000000a00 */
[----:B-1----:R-:W-:-:S04]  /*2dc0*/  @!P4 LEA R12, P1, R30, R12, 0x1 ;  /* 0x0000000c1e0cc211 */ /* 0x002fc800078208ff */
[C---:B------:R-:W-:Y:S02]  /*2dd0*/  @!P4 LEA.HI.X R13, R30.reuse, R13, R28, 0x1, P1 ;  /* 0x0000000d1e0dc211 */ /* 0x040fe400008f0c1c */
[----:B----4-:R-:W-:-:S03]  /*2de0*/  @!P2 LEA R10, P1, R30, R10, 0x1 ;  /* 0x0000000a1e0aa211 */ /* 0x010fc600078208ff */
        /* <DEDUP_REMOVED lines=9> */
[----:B------:R3:W-:Y:S02]  /*2e80*/  @!P2 LDGSTS.E.BYPASS.LTC128B.128 [R158+0x7800], desc[UR10][R10.64+0x80] ;  /* 0x078000800a9eafae */ /* 0x0007e4000b901d4a */
.L_x_7544:
[----:B------:R-:W-:Y:S05]  /*2e90*/  BSYNC B0 ;  /* 0x0000000000007941 */ /* 0x000fea0003800000 */
.L_x_7543:
[----:B------:R-:W0:Y:S01]  /*2ea0*/  LDGDEPBAR ;  /* 0x00000000000079af */ /* 0x000e220000000000 */
[----:B-1-34-:R-:W-:Y:S01]  /*2eb0*/  SHF.R.S32.HI R10, RZ, 0x1f, R161 ;  /* 0x0000001fff0a7819 */ /* 0x01afe200000114a1 */
[----:B------:R-:W-:Y:S01]  /*2ec0*/  ULDC.64 UR6, c[0x0][0x3d0] ;  /* 0x0000f40000067ab9 */ /* 0x000fe20000000a00 */
[----:B------:R-:W-:Y:S01]  /*2ed0*/  IMAD.SHL.U32 R89, R2, 0x40, RZ ;  /* 0x0000004002597824 */ /* 0x000fe200078e00ff */
[----:B------:R-:W1:Y:S01]  /*2ee0*/  LDC.64 R114, c[0x0][0x250] ;  /* 0x00009400ff727b82 */ /* 0x000e620000000a00 */
[----:B------:R-:W-:Y:S01]  /*2ef0*/  IMAD.WIDE.U32 R18, R161, UR6, R18 ;  /* 0x00000006a1127c25 */ /* 0x000fe2000f8e0012 */
[----:B------:R-:W-:Y:S01]  /*2f00*/  ISETP.GE.AND P2, PT, R22, R16, PT ;  /* 0x000000101600720c */ /* 0x000fe20003f46270 */
[----:B------:R-:W-:Y:S01]  /*2f10*/  ULDC UR5, c[0x0][0x2e8] ;  /* 0x0000ba0000057ab9 */ /* 0x000fe20000000800 */
[----:B------:R-:W-:Y:S01]  /*2f20*/  LEA.HI R13, R26, R26, RZ, 0x1 ;  /* 0x0000001a1a0d7211 */ /* 0x000fe200078f08ff */
[----:B------:R-:W-:Y:S01]  /*2f30*/  IMAD R10, R10, UR6, RZ ;  /* 0x000000060a0a7c24 */ /* 0x000fe2000f8e02ff */
[----:B--2---:R-:W-:Y:S01]  /*2f40*/  LEA R8, P4, R18, R8, 0x2 ;  /* 0x0000000812087211 */ /* 0x004fe200078810ff */
[----:B------:R-:W-:Y:S01]  /*2f50*/  IMAD.SHL.U32 R11, R0, 0x40, RZ ;  /* 0x00000040000b7824 */ /* 0x000fe200078e00ff */
[----:B------:R-:W-:Y:S01]  /*2f60*/  LOP3.LUT R13, R13, 0xfffffffe, RZ, 0xc0, !PT ;  /* 0xfffffffe0d0d7812 */ /* 0x000fe200078ec0ff */
[----:B------:R-:W-:Y:S01]  /*2f70*/  IMAD R10, R161, UR7, R10 ;  /* 0x00000007a10a7c24 */ /* 0x000fe2000f8e020a */
[----:B------:R-:W-:Y:S01]  /*2f80*/  LEA.HI R92, R15, R90, RZ, 0x5 ;  /* 0x0000005a0f5c7211 */ /* 0x000fe200078f28ff */
[----:B------:R-:W-:Y:S01]  /*2f90*/  IMAD.SHL.U32 R12, R22, 0x8, RZ ;  /* 0x00000008160c7824 */ /* 0x000fe200078e00ff */
[----:B------:R-:W-:Y:S01]  /*2fa0*/  LOP3.LUT R11, R11, 0x1c0, RZ, 0xc0, !PT ;  /* 0x000001c00b0b7812 */ /* 0x000fe200078ec0ff */
[----:B------:R-:W-:Y:S01]  /*2fb0*/  IMAD.IADD R10, R19, 0x1, R10 ;  /* 0x00000001130a7824 */ /* 0x000fe200078e020a */
[----:B------:R-:W-:Y:S01]  /*2fc0*/  SHF.R.S32.HI R88, RZ, 0x5, R92 ;  /* 0x00000005ff587819 */ /* 0x000fe2000001145c */
[----:B------:R-:W-:Y:S01]  /*2fd0*/  IMAD.IADD R26, R26, 0x1, -R13 ;  /* 0x000000011a1a7824 */ /* 0x000fe200078e0a0d */
[----:B------:R-:W-:Y:S01]  /*2fe0*/  LOP3.LUT R12, R11, 0x8, R12, 0xf8, !PT ;  /* 0x000000080b0c7812 */ /* 0x000fe200078ef80c */
[----:B------:R-:W-:Y:S01]  /*2ff0*/  IMAD.SHL.U32 R14, R14, 0x40, RZ ;  /* 0x000000400e0e7824 */ /* 0x000fe200078e00ff */
[----:B------:R-:W-:Y:S01]  /*3000*/  LEA.HI.X R9, R18, R9, R10, 0x2, P4 ;  /* 0x0000000912097211 */ /* 0x000fe200020f140a */
[----:B------:R-:W-:Y:S01]  /*3010*/  IMAD.X R17, R23, 0x1, R17, P5 ;  /* 0x0000000117117824 */ /* 0x000fe200028e0611 */
[----:B------:R-:W-:-:S04]  /*3020*/  DEPBAR.LE SB0, 0x0 ;  /* 0x000080000000791a */ /* 0x000fc80000000000 */
[----:B------:R2:W5:Y:S01]  /*3030*/  LDG.E R2, desc[UR10][R8.64] ;  /* 0x0000000a08027981 */ /* 0x000562000c1e1900 */
[----:B------:R-:W-:Y:S01]  /*3040*/  SHF.R.U32.HI R11, RZ, 0x3, R11 ;  /* 0x00000003ff0b7819 */ /* 0x000fe2000001160b */
[----:B------:R-:W-:Y:S01]  /*3050*/  IMAD.IADD R25, R25, 0x1, R4 ;  /* 0x0000000119197824 */ /* 0x000fe200078e0204 */
[----:B------:R-:W-:Y:S01]  /*3060*/  LOP3.LUT R89, R89, 0xfffffe00, RZ, 0xc0, !PT ;  /* 0xfffffe0059597812 */ /* 0x000fe200078ec0ff */
[----:B------:R-:W-:Y:S01]  /*3070*/  BAR.SYNC.DEFER_BLOCKING 0x0 ;  /* 0x0000000000007b1d */ /* 0x000fe20000010000 */
[----:B------:R-:W-:Y:S01]  /*3080*/  LOP3.LUT R11, R12, R11, RZ, 0x3c, !PT ;  /* 0x0000000b0c0b7212 */ /* 0x000fe200078e3cff */
[----:B-1----:R-:W-:Y:S01]  /*3090*/  IMAD.WIDE.U32 R22, R20, R114, R24 ;  /* 0x0000007214167225 */ /* 0x002fe200078e0018 */
[----:B------:R-:W-:-:S03]  /*30a0*/  ISETP.GE.AND P1, PT, R27, R16, PT ;  /* 0x000000101b00720c */ /* 0x000fc60003f26270 */
[----:B------:R-:W-:Y:S01]  /*30b0*/  IMAD R149, R26, 0x200, R11 ;  /* 0x000002001a957824 */ /* 0x000fe200078e020b */
[----:B------:R-:W-:Y:S01]  /*30c0*/  LOP3.LUT R11, R14, 0x1c0, RZ, 0xc0, !PT ;  /* 0x000001c00e0b7812 */ /* 0x000fe200078ec0ff */
[----:B------:R-:W-:Y:S01]  /*30d0*/  IMAD.SHL.U32 R26, R26, 0x8, RZ ;  /* 0x000000081a1a7824 */ /* 0x000fe200078e00ff */
[----:B------:R-:W-:Y:S02]  /*30e0*/  ULDC.64 UR6, c[0x0][0x220] ;  /* 0x0000880000067ab9 */ /* 0x000fe40000000a00 */
[----:B------:R-:W-:Y:S02]  /*30f0*/  SHF.R.U32.HI R13, RZ, 0x3, R11 ;  /* 0x00000003ff0d7819 */ /* 0x000fe4000001160b */
[----:B------:R-:W-:Y:S01]  /*3100*/  LOP3.LUT R4, R11, 0x8, R26, 0xf8, !PT ;  /* 0x000000080b047812 */ /* 0x000fe200078ef81a */
[----:B------:R-:W-:-:S03]  /*3110*/  IMAD R11, R17, R114, RZ ;  /* 0x00000072110b7224 */ /* 0x000fc600078e02ff */
[----:B------:R-:W-:Y:S01]  /*3120*/  LOP3.LUT R4, R4, R13, RZ, 0x3c, !PT ;  /* 0x0000000d04047212 */ /* 0x000fe200078e3cff */
[----:B------:R-:W-:Y:S02]  /*3130*/  IMAD R11, R20, R115, R11 ;  /* 0x00000073140b7224 */ /* 0x000fe400078e020b */
        /* <DEDUP_REMOVED lines=28> */
.L_x_7546:
[----:B------:R-:W-:Y:S05]  /*3300*/  BSYNC B0 ;  /* 0x0000000000007941 */ /* 0x000fea0003800000 */
.L_x_7545:
        /* <DEDUP_REMOVED lines=22> */
.L_x_7548:
[----:B------:R-:W-:Y:S05]  /*3470*/  BSYNC B0 ;  /* 0x0000000000007941 */ /* 0x000fea0003800000 */
.L_x_7547:
        /* <DEDUP_REMOVED lines=24> */
.L_x_7550:
[----:B------:R-:W-:Y:S05]  /*3600*/  BSYNC B0 ;  /* 0x0000000000007941 */ /* 0x000fea0003800000 */
.L_x_7549:
        /* <DEDUP_REMOVED lines=24> */
.L_x_7552:
[----:B------:R-:W-:Y:S05]  /*3790*/  BSYNC B0 ;  /* 0x0000000000007941 */ /* 0x000fea0003800000 */
.L_x_7551:
[----:B------:R-:W-:Y:S01]  /*37a0*/  LDSM.16.M88.4 R36, [R150] ;  /* 0x000000009624783b */ /* 0x000fe20000000200 */
[----:B------:R-:W-:Y:S01]  /*37b0*/  R2P PR, R0, 0x6 ;  /* 0x0000000600007804 */ /* 0x000fe20000000000 */
[C---:B------:R-:W-:Y:S01]  /*37c0*/  VIADD R0, R149.reuse, 0x4000 ;  /* 0x0000400095007836 */ /* 0x040fe20000000000 */
[----:B------:R-:W-:Y:S01]  /*37d0*/  LOP3.LUT R4, R4, R89, RZ, 0xfc, !PT ;  /* 0x0000005904047212 */ /* 0x000fe200078efcff */
[----:B------:R-:W3:Y:S01]  /*37e0*/  LDSM.16.M88.4 R16, [R149+0x4800] ;  /* 0x004800009510783b */ /* 0x000ee20000000200 */
[----:B------:R-:W-:Y:S02]  /*37f0*/  VIADD R147, R149, 0x4020 ;  /* 0x0000402095937836 */ /* 0x000fe40000000000 */
[--C-:B------:R-:W-:Y:S01]  /*3800*/  IMAD R148, R7, 0x2, R150.reuse ;  /* 0x0000000207947824 */ /* 0x100fe200078e0296 */
[----:B------:R-:W4:Y:S01]  /*3810*/  LDSM.16.M88.4 R28, [R149+0x4000] ;  /* 0x00400000951c783b */ /* 0x000f220000000200 */
[C---:B------:R-:W-:Y:S02]  /*3820*/  IMAD R146, R5.reuse, 0x2, R150 ;  /* 0x0000000205927824 */ /* 0x040fe400078e0296 */
[----:B------:R-:W-:Y:S01]  /*3830*/  IMAD R145, R5, 0x2, R148 ;  /* 0x0000000205917824 */ /* 0x000fe200078e0294 */
[----:B------:R-:W1:Y:S01]  /*3840*/  LDSM.16.M88.4 R64, [R149+0x5000] ;  /* 0x005000009540783b */ /* 0x000e620000000200 */
[----:B------:R-:W-:-:S02]  /*3850*/  IMAD R94, R88, 0x10, R94 ;  /* 0x00000010585e7824 */ /* 0x000fc400078e025e */
[----:B------:R-:W-:Y:S01]  /*3860*/  @P1 VIADD R147, R0, 0xffffffe0 ;  /* 0xffffffe000931836 */ /* 0x000fe20000000000 */
[----:B------:R-:W1:Y:S01]  /*3870*/  LDSM.16.M88.4 R80, [R149+0x5800] ;  /* 0x005800009550783b */ /* 0x000e620000000200 */
[----:B------:R-:W-:Y:S02]  /*3880*/  IMAD.MOV.U32 R0, RZ, RZ, 0x40 ;  /* 0x00000040ff007424 */ /* 0x000fe400078e00ff */
[----:B------:R-:W-:Y:S01]  /*3890*/  IMAD.SHL.U32 R166, R90, 0x2, RZ ;  /* 0x000000025aa67824 */ /* 0x000fe200078e00ff */
[----:B------:R-:W-:Y:S01]  /*38a0*/  LDSM.16.M88.4 R72, [R148] ;  /* 0x000000009448783b */ /* 0x000fe20000000200 */
[C---:B------:R-:W-:Y:S01]  /*38b0*/  VIADD R139, R147.reuse, 0x800 ;  /* 0x00000800938b7836 */ /* 0x040fe20000000000 */
[----:B------:R-:W-:Y:S01]  /*38c0*/  SEL R0, R0, 0xffffffc0, !P2 ;  /* 0xffffffc000007807 */ /* 0x000fe20005000000 */
[C---:B------:R-:W-:Y:S01]  /*38d0*/  VIADD R138, R147.reuse, 0x1000 ;  /* 0x00001000938a7836 */ /* 0x040fe20000000000 */
[----:B------:R-:W1:Y:S01]  /*38e0*/  LDSM.16.M88.4 R40, [R147+0x800] ;  /* 0x000800009328783b */ /* 0x000e620000000200 */
[----:B------:R-:W-:Y:S01]  /*38f0*/  LOP3.LUT R166, R166, 0x6, RZ, 0xc0, !PT ;  /* 0x00000006a6a67812 */ /* 0x000fe200078ec0ff */
[----:B------:R-:W-:-:S02]  /*3900*/  VIADD R137, R147, 0x1800 ;  /* 0x0000180093897836 */ /* 0x000fc40000000000 */
[----:B------:R-:W1:Y:S01]  /*3910*/  LDSM.16.M88.4 R52, [R147] ;  /* 0x000000009334783b */ /* 0x000e620000000200 */
[----:B------:R-:W-:Y:S02]  /*3920*/  IMAD.IADD R143, R149, 0x1, R0 ;  /* 0x00000001958f7824 */ /* 0x000fe400078e0200 */
[----:B------:R-:W-:Y:S01]  /*3930*/  IMAD.IADD R136, R0, 0x1, R147 ;  /* 0x0000000100887824 */ /* 0x000fe200078e0293 */
[----:B--2---:R-:W2:Y:S01]  /*3940*/  LDSM.16.M88.4 R8, [R147+0x1000] ;  /* 0x001000009308783b */ /* 0x004ea20000000200 */
[C---:B------:R-:W-:Y:S02]  /*3950*/  VIADD R135, R147.reuse, 0x2000 ;  /* 0x0000200093877836 */ /* 0x040fe40000000000 */
[C---:B------:R-:W-:Y:S01]  /*3960*/  VIADD R134, R147.reuse, 0x2800 ;  /* 0x0000280093867836 */ /* 0x040fe20000000000 */
[----:B------:R-:W2:Y:S01]  /*3970*/  LDSM.16.M88.4 R76, [R147+0x1800] ;  /* 0x00180000934c783b */ /* 0x000ea20000000200 */
[C---:B------:R-:W-:Y:S02]  /*3980*/  VIADD R133, R147.reuse, 0x3000 ;  /* 0x0000300093857836 */ /* 0x040fe40000000000 */
[----:B------:R-:W-:Y:S01]  /*3990*/  VIADD R132, R147, 0x3800 ;  /* 0x0000380093847836 */ /* 0x000fe20000000000 */
[----:B------:R-:W-:Y:S01]  /*39a0*/  LDSM.16.M88.4 R56, [R146] ;  /* 0x000000009238783b */ /* 0x000fe20000000200 */
[C---:B---3--:R-:W-:Y:S03]  /*39b0*/  HMMA.16816.F32 R24, R36.reuse, R16, RZ ;  /* 0x000000102418723c */ /* 0x048fe600000018ff */
[----:B------:R-:W3:Y:S04]  /*39c0*/  LDSM.16.M88.4 R48, [R143+0x4000] ;  /* 0x004000008f30783b */ /* 0x000ee80000000200 */
[----:B------:R-:W3:Y:S01]  /*39d0*/  LDSM.16.M88.4 R12, [R143+0x5000] ;  /* 0x005000008f0c783b */ /* 0x000ee20000000200 */
[C---:B------:R-:W-:Y:S03]  /*39e0*/  HMMA.16816.F32 R16, R36.reuse, R18, RZ ;  /* 0x000000122410723c */ /* 0x040fe600000018ff */
[----:B------:R-:W3:Y:S03]  /*39f0*/  LDSM.16.M88.4 R44, [R143+0x4800] ;  /* 0x004800008f2c783b */ /* 0x000ee60000000200 */
[C---:B----4-:R-:W-:Y:S01]  /*3a00*/  HMMA.16816.F32 R32, R36.reuse, R28, RZ ;  /* 0x0000001c2420723c */ /* 0x050fe200000018ff */
[----:B------:R-:W-:Y:S04]  /*3a10*/  LDSM.16.M88.4 R84, [R136+0x800] ;  /* 0x000800008854783b */ /* 0x000fe80000000200 */
[----:B------:R-:W0:Y:S01]  /*3a20*/  LDGDEPBAR ;  /* 0x00000000000079af */ /* 0x000e220000000000 */
[C---:B-1----:R-:W-:Y:S06]  /*3a30*/  HMMA.16816.F32 R68, R36.reuse, R64, RZ ;  /* 0x000000402444723c */ /* 0x042fec00000018ff */
[C---:B------:R-:W-:Y:S06]  /*3a40*/  HMMA.16816.F32 R28, R36.reuse, R30, RZ ;  /* 0x0000001e241c723c */ /* 0x040fec00000018ff */
[C---:B------:R-:W-:Y:S06]  /*3a50*/  HMMA.16816.F32 R64, R36.reuse, R66, RZ ;  /* 0x000000422440723c */ /* 0x040fec00000018ff */
[C---:B------:R-:W-:Y:S06]  /*3a60*/  HMMA.16816.F32 R60, R36.reuse, R80, RZ ;  /* 0x00000050243c723c */ /* 0x040fec00000018ff */
[----:B------:R-:W-:Y:S01]  /*3a70*/  HMMA.16816.F32 R36, R36, R82, RZ ;  /* 0x000000522424723c */ /* 0x000fe200000018ff */
[----:B------:R-:W-:Y:S05]  /*3a80*/  LDSM.16.M88.4 R80, [R148+0x2000] ;  /* 0x002000009450783b */ /* 0x000fea0000000200 */
[C---:B------:R-:W-:Y:S06]  /*3a90*/  HMMA.16816.F32 R24, R72.reuse, R40, R24 ;  /* 0x000000284818723c */ /* 0x040fec0000001818 */
[C---:B------:R-:W-:Y:S01]  /*3aa0*/  HMMA.16816.F32 R16, R72.reuse, R42, R16 ;  /* 0x0000002a4810723c */ /* 0x040fe20000001810 */
[----:B------:R-:W1:Y:S05]  /*3ab0*/  LDSM.16.M88.4 R40, [R143+0x5800] ;  /* 0x005800008f28783b */ /* 0x000e6a0000000200 */
[C---:B------:R-:W-:Y:S06]  /*3ac0*/  HMMA.16816.F32 R32, R72.reuse, R52, R32 ;  /* 0x000000344820723c */ /* 0x040fec0000001820 */
[C---:B--2---:R-:W-:Y:S06]  /*3ad0*/  HMMA.16816.F32 R68, R72.reuse, R8, R68 ;  /* 0x000000084844723c */ /* 0x044fec0000001844 */
[C---:B------:R-:W-:Y:S01]  /*3ae0*/  HMMA.16816.F32 R28, R72.reuse, R54, R28 ;  /* 0x00000036481c723c */ /* 0x040fe2000000181c */
[----:B------:R-:W-:Y:S05]  /*3af0*/  LDSM.16.M88.4 R52, [R145] ;  /* 0x000000009134783b */ /* 0x000fea0000000200 */
[C---:B------:R-:W-:Y:S01]  /*3b00*/  HMMA.16816.F32 R64, R72.reuse, R10, R64 ;  /* 0x0000000a4840723c */ /* 0x040fe20000001840 */
[----:B------:R-:W2:Y:S05]  /*3b10*/  LDSM.16.M88.4 R8, [R136] ;  /* 0x000000008808783b */ /* 0x000eaa0000000200 */
[C---:B------:R-:W-:Y:S06]  /*3b20*/  HMMA.16816.F32 R60, R72.reuse, R76, R60 ;  /* 0x0000004c483c723c */ /* 0x040fec000000183c */
[----:B------:R-:W-:Y:S01]  /*3b30*/  HMMA.16816.F32 R36, R72, R78, R36 ;  /* 0x0000004e4824723c */ /* 0x000fe20000001824 */
[----:B------:R-:W4:Y:S04]  /*3b40*/  LDSM.16.M88.4 R76, [R136+0x1000] ;  /* 0x00100000884c783b */ /* 0x000f280000000200 */
[----:B------:R-:W4:Y:S01]  /*3b50*/  LDSM.16.M88.4 R72, [R136+0x1800] ;  /* 0x001800008848783b */ /* 0x000f220000000200 */
[C---:B---3--:R-:W-:Y:S06]  /*3b60*/  HMMA.16816.F32 R32, R56.reuse, R48, R32 ;  /* 0x000000303820723c */ /* 0x048fec0000001820 */
[C---:B------:R-:W-:Y:S06]  /*3b70*/  HMMA.16816.F32 R68, R56.reuse, R12, R68 ;  /* 0x0000000c3844723c */ /* 0x040fec0000001844 */
[C---:B------:R-:W-:Y:S01]  /*3b80*/  HMMA.16816.F32 R28, R56.reuse, R50, R28 ;  /* 0x00000032381c723c */ /* 0x040fe2000000181c */
[----:B------:R-:W-:Y:S05]  /*3b90*/  LDSM.16.M88.4 R48, [R149+0x6000] ;  /* 0x006000009530783b */ /* 0x000fea0000000200 */
[C---:B------:R-:W-:Y:S01]  /*3ba0*/  HMMA.16816.F32 R64, R56.reuse, R14, R64 ;  /* 0x0000000e3840723c */ /* 0x040fe20000001840 */
[----:B------:R-:W3:Y:S05]  /*3bb0*/  LDSM.16.M88.4 R12, [R150+0x2000] ;  /* 0x00200000960c783b */ /* 0x000eea0000000200 */
[C---:B------:R-:W-:Y:S06]  /*3bc0*/  HMMA.16816.F32 R24, R56.reuse, R44, R24 ;  /* 0x0000002c3818723c */ /* 0x040fec0000001818 */
[C---:B------:R-:W-:Y:S01]  /*3bd0*/  HMMA.16816.F32 R16, R56.reuse, R46, R16 ;  /* 0x0000002e3810723c */ /* 0x040fe20000001810 */
[----:B------:R-:W-:Y:S05]  /*3be0*/  LDSM.16.M88.4 R44, [R149+0x6800] ;  /* 0x00680000952c783b */ /* 0x000fea0000000200 */
[C---:B-1----:R-:W-:Y:S06]  /*3bf0*/  HMMA.16816.F32 R60, R56.reuse, R40, R60 ;  /* 0x00000028383c723c */ /* 0x042fec000000183c */
[----:B------:R-:W-:Y:S01]  /*3c00*/  HMMA.16816.F32 R56, R56, R42, R36 ;  /* 0x0000002a3838723c */ /* 0x000fe20000001824 */
[----:B------:R-:W1:Y:S04]  /*3c10*/  LDSM.16.M88.4 R40, [R149+0x7000] ;  /* 0x007000009528783b */ /* 0x000e680000000200 */
[----:B------:R-:W1:Y:S01]  /*3c20*/  LDSM.16.M88.4 R36, [R149+0x7800] ;  /* 0x007800009524783b */ /* 0x000e620000000200 */
[C---:B--2---:R-:W-:Y:S06]  /*3c30*/  HMMA.16816.F32 R32, R52.reuse, R8, R32 ;  /* 0x000000083420723c */ /* 0x044fec0000001820 */
[C---:B----4-:R-:W-:Y:S06]  /*3c40*/  HMMA.16816.F32 R68, R52.reuse, R76, R68 ;  /* 0x0000004c3444723c */ /* 0x050fec0000001844 */
[C---:B------:R-:W-:Y:S01]  /*3c50*/  HMMA.16816.F32 R28, R52.reuse, R10, R28 ;  /* 0x0000000a341c723c */ /* 0x040fe2000000181c */
[----:B------:R-:W2:Y:S05]  /*3c60*/  LDSM.16.M88.4 R8, [R147+0x2000] ;  /* 0x002000009308783b */ /* 0x000eaa0000000200 */
        /* <DEDUP_REMOVED lines=10> */
[C---:B-1----:R-:W-:Y:S06]  /*3d10*/  HMMA.16816.F32 R68, R12.reuse, R40, R68 ;  /* 0x000000280c44723c */ /* 0x042fec0000001844 */
[C---:B------:R-:W-:Y:S01]  /*3d20*/  HMMA.16816.F32 R28, R12.reuse, R50, R28 ;  /* 0x000000320c1c723c */ /* 0x040fe2000000181c */
[----:B------:R-:W1:Y:S05]  /*3d30*/  LDSM.16.M88.4 R48, [R143+0x6000] ;  /* 0x006000008f30783b */ /* 0x000e6a0000000200 */
        /* <DEDUP_REMOVED lines=9> */
[C---:B--2---:R-:W-:Y:S06]  /*3dd0*/  HMMA.16816.F32 R32, R80.reuse, R8, R32 ;  /* 0x000000085020723c */ /* 0x044fec0000001820 */
[C---:B----4-:R-:W-:Y:S06]  /*3de0*/  HMMA.16816.F32 R68, R80.reuse, R76, R68 ;  /* 0x0000004c5044723c */ /* 0x050fec0000001844 */
[C---:B------:R-:W-:Y:S01]  /*3df0*/  HMMA.16816.F32 R28, R80.reuse, R10, R28 ;  /* 0x0000000a501c723c */ /* 0x040fe2000000181c */
[----:B------:R-:W2:Y:S05]  /*3e00*/  LDSM.16.M88.4 R8, [R145+0x2000] ;  /* 0x002000009108783b */ /* 0x000eaa0000000200 */
[C---:B------:R-:W-:Y:S06]  /*3e10*/  HMMA.16816.F32 R60, R80.reuse, R72, R60 ;  /* 0x00000048503c723c */ /* 0x040fec000000183c */
[C---:B------:R-:W-:Y:S01]  /*3e20*/  HMMA.16816.F32 R72, R80.reuse, R74, R56 ;  /* 0x0000004a5048723c */ /* 0x040fe20000001838 */
[----:B------:R-:W4:Y:S05]  /*3e30*/  LDSM.16.M88.4 R56, [R136+0x2800] ;  /* 0x002800008838783b */ /* 0x000f2a0000000200 */
[----:B------:R-:W-:Y:S06]  /*3e40*/  HMMA.16816.F32 R24, R80, R84, R24 ;  /* 0x000000545018723c */ /* 0x000fec0000001818 */
[C---:B-1----:R-:W-:Y:S06]  /*3e50*/  HMMA.16816.F32 R32, R52.reuse, R48, R32 ;  /* 0x000000303420723c */ /* 0x042fec0000001820 */
[----:B---3--:R-:W-:Y:S06]  /*3e60*/  HMMA.16816.F32 R68, R52, R40, R68 ;  /* 0x000000283444723c */ /* 0x008fec0000001844 */
[----:B------:R-:W-:Y:S01]  /*3e70*/  HMMA.16816.F32 R16, R80, R86, R16 ;  /* 0x000000565010723c */ /* 0x000fe20000001810 */
[----:B------:R-:W-:-:S05]  /*3e80*/  LOP3.LUT R41, R92, 0xffffffe0, RZ, 0xc0, !PT ;  /* 0xffffffe05c297812 */ /* 0x000fca00078ec0ff */
[----:B------:R-:W-:Y:S01]  /*3e90*/  HMMA.16816.F32 R64, R80, R78, R64 ;  /* 0x0000004e5040723c */ /* 0x000fe20000001840 */
[----:B------:R-:W-:-:S05]  /*3ea0*/  IMAD.IADD R41, R90, 0x1, -R41 ;  /* 0x000000015a297824 */ /* 0x000fca00078e0a29 */
[----:B------:R-:W-:Y:S01]  /*3eb0*/  HMMA.16816.F32 R48, R52, R50, R28 ;  /* 0x000000323430723c */ /* 0x000fe2000000181c */
[----:B------:R-:W1:Y:S01]  /*3ec0*/  LDSM.16.M88.4 R28, [R136+0x3000] ;  /* 0x00300000881c783b */ /* 0x000e620000000200 */
[----:B------:R-:W-:-:S04]  /*3ed0*/  SHF.R.S32.HI R0, RZ, 0x1f, R41 ;  /* 0x0000001fff007819 */ /* 0x000fc80000011429 */
[----:B------:R-:W-:Y:S01]  /*3ee0*/  HMMA.16816.F32 R60, R52, R36, R60 ;  /* 0x00000024343c723c */ /* 0x000fe2000000183c */
[----:B------:R-:W-:-:S04]  /*3ef0*/  LEA.HI R165, R0, R41, RZ, 0x2 ;  /* 0x0000002900a57211 */ /* 0x000fc800078f10ff */
[----:B------:R-:W-:Y:S01]  /*3f00*/  SHF.R.S32.HI R165, RZ, 0x2, R165 ;  /* 0x00000002ffa57819 */ /* 0x000fe200000114a5 */
[----:B------:R-:W-:Y:S01]  /*3f10*/  HMMA.16816.F32 R72, R52, R38, R72 ;  /* 0x000000263448723c */ /* 0x000fe20000001848 */
[----:B------:R-:W3:Y:S01]  /*3f20*/  LDSM.16.M88.4 R36, [R136+0x3800] ;  /* 0x003800008824783b */ /* 0x000ee20000000200 */
[----:B------:R-:W-:-:S04]  /*3f30*/  DEPBAR.LE SB0, 0x0 ;  /* 0x000080000000791a */ /* 0x000fc80000000000 */
[----:B------:R-:W-:Y:S06]  /*3f40*/  HMMA.16816.F32 R24, R52, R44, R24 ;  /* 0x0000002c3418723c */ /* 0x000fec0000001818 */
[----:B--2---:R-:W-:Y:S06]  /*3f50*/  HMMA.16816.F32 R32, R8, R12, R32 ;  /* 0x0000000c0820723c */ /* 0x004fec0000001820 */
[----:B------:R-:W-:Y:S01]  /*3f60*/  HMMA.16816.F32 R16, R52, R46, R16 ;  /* 0x0000002e3410723c */ /* 0x000fe20000001810 */
[----:B------:R-:W-:-:S02]  /*3f70*/  IADD3 R12, R94, 0x1, R165 ;  /* 0x000000015e0c7810 */ /* 0x000fc40007ffe0a5 */
[----:B------:R-:W-:Y:S02]  /*3f80*/  SHF.R.S32.HI R13, RZ, 0x1f, R88 ;  /* 0x0000001fff0d7819 */ /* 0x000fe40000011458 */
[----:B------:R-:W-:Y:S01]  /*3f90*/  IADD3 R12, R6, R12, -R95 ;  /* 0x0000000c060c7210 */ /* 0x000fe20007ffe85f */
[----:B------:R-:W-:Y:S01]  /*3fa0*/  HMMA.16816.F32 R64, R52, R42, R64 ;  /* 0x0000002a3440723c */ /* 0x000fe20000001840 */
[----:B------:R-:W-:-:S03]  /*3fb0*/  LEA.HI R0, R13, R88, RZ, 0x2 ;  /* 0x000000580d007211 */ /* 0x000fc600078f10ff */
[----:B------:R-:W-:Y:S01]  /*3fc0*/  IMAD.IADD R93, R12, 0x1, R93 ;  /* 0x000000010c5d7824 */ /* 0x000fe200078e025d */
[----:B------:R-:W-:Y:S01]  /*3fd0*/  LOP3.LUT R13, R0, 0xfffffffc, RZ, 0xc0, !PT ;  /* 0xfffffffc000d7812 */ /* 0x000fe200078ec0ff */
[C---:B------:R-:W-:Y:S01]  /*3fe0*/  HMMA.16816.F32 R48, R8.reuse, R14, R48 ;  /* 0x0000000e0830723c */ /* 0x040fe20000001830 */
[----:B------:R-:W-:Y:S02]  /*3ff0*/  IMAD.IADD R12, R3, 0x1, R166 ;  /* 0x00000001030c7824 */ /* 0x000fe400078e02a6 */
[----:B-----5:R-:W-:Y:S01]  /*4000*/  FMUL.FTZ R0, R2, R91 ;  /* 0x0000005b02007220 */ /* 0x020fe20000410000 */
[C---:B------:R-:W-:Y:S01]  /*4010*/  VIMNMX R123, R93.reuse, R6, PT ;  /* 0x000000065d7b7248 */ /* 0x040fe20003fe0100 */
[----:B------:R-:W-:Y:S01]  /*4020*/  IMAD.IADD R164, R88, 0x1, -R13 ;  /* 0x0000000158a47824 */ /* 0x000fe200078e0a0d */
[----:B------:R-:W-:Y:S01]  /*4030*/  VIADDMNMX R122, R93, 0x8, R6, PT ;  /* 0x000000085d7a7846 */ /* 0x000fe20003800106 */
[----:B----4-:R-:W-:Y:S01]  /*4040*/  HMMA.16816.F32 R24, R8, R56, R24 ;  /* 0x000000380818723c */ /* 0x010fe20000001818 */
[----:B------:R-:W-:-:S02]  /*4050*/  VIADD R6, R12, 0x1 ;  /* 0x000000010c067836 */ /* 0x000fc40000000000 */
[----:B------:R-:W-:-:S03]  /*4060*/  VIADD R13, R12, 0x8 ;  /* 0x000000080c0d7836 */ /* 0x000fc60000000000 */
[CC--:B------:R-:W-:Y:S01]  /*4070*/  ISETP.GE.AND P5, PT, R6.reuse, R123.reuse, PT ;  /* 0x0000007b0600720c */ /* 0x0c0fe20003fa6270 */
[C---:B-1----:R-:W-:Y:S01]  /*4080*/  HMMA.16816.F32 R68, R8.reuse, R28, R68 ;  /* 0x0000001c0844723c */ /* 0x042fe20000001844 */
[----:B------:R-:W-:Y:S01]  /*4090*/  BAR.SYNC.DEFER_BLOCKING 0x0 ;  /* 0x0000000000007b1d */ /* 0x000fe20000010000 */
[----:B------:R-:W-:Y:S02]  /*40a0*/  ISETP.GE.AND P1, PT, R6, R122, PT ;  /* 0x0000007a0600720c */ /* 0x000fe40003f26270 */
[----:B------:R-:W-:Y:S02]  /*40b0*/  I2FP.F32.S32 R6, R6 ;  /* 0x0000000600067245 */ /* 0x000fe40000201400 */
[C---:B------:R-:W-:Y:S01]  /*40c0*/  ISETP.GE.AND P3, PT, R13.reuse, R123, PT ;  /* 0x0000007b0d00720c */ /* 0x040fe20003f66270 */
[----:B------:R-:W-:Y:S01]  /*40d0*/  HMMA.16816.F32 R16, R8, R58, R16 ;  /* 0x0000003a0810723c */ /* 0x000fe20000001810 */
[----:B------:R-:W-:Y:S01]  /*40e0*/  ISETP.GE.AND P2, PT, R13, R122, PT ;  /* 0x0000007a0d00720c */ /* 0x000fe20003f46270 */
[CC--:B------:R-:W-:Y:S01]  /*40f0*/  FFMA.FTZ R28, R0.reuse, R6.reuse, R33 ;  /* 0x00000006001c7223 */ /* 0x0c0fe20000010021 */
[----:B------:R-:W-:Y:S01]  /*4100*/  I2FP.F32.S32 R13, R13 ;  /* 0x0000000d000d7245 */ /* 0x000fe20000201400 */
[----:B------:R-:W-:-:S02]  /*4110*/  FFMA.FTZ R33, R0, R6, R35 ;  /* 0x0000000600217223 */ /* 0x000fc40000010023 */
[----:B------:R-:W-:Y:S01]  /*4120*/  HMMA.16816.F32 R64, R8, R30, R64 ;  /* 0x0000001e0840723c */ /* 0x000fe20000001840 */
[----:B------:R-:W-:Y:S01]  /*4130*/  FSEL R28, R28, -INF , !P5 ;  /* 0xff8000001c1c7808 */ /* 0x000fe20006800000 */
[----:B------:R-:W-:Y:S01]  /*4140*/  FFMA.FTZ R29, R0, R13, R50 ;  /* 0x0000000d001d7223 */ /* 0x000fe20000010032 */
[----:B------:R-:W-:-:S03]  /*4150*/  FSEL R33, R33, -INF , !P1 ;  /* 0xff80000021217808 */ /* 0x000fc60004800000 */
[----:B---3--:R-:W-:Y:S01]  /*4160*/  HMMA.16816.F32 R60, R8, R36, R60 ;  /* 0x00000024083c723c */ /* 0x008fe2000000183c */
[----:B------:R-:W-:Y:S01]  /*4170*/  VIADD R31, R12, 0x9 ;  /* 0x000000090c1f7836 */ /* 0x000fe20000000000 */
[----:B------:R-:W-:-:S04]  /*4180*/  FSEL R29, R29, -INF , !P2 ;  /* 0xff8000001d1d7808 */ /* 0x000fc80005000000 */
[----:B------:R-:W-:Y:S01]  /*4190*/  HMMA.16816.F32 R72, R8, R38, R72 ;  /* 0x000000260848723c */ /* 0x000fe20000001848 */
[C---:B------:R-:W-:Y:S02]  /*41a0*/  ISETP.GE.AND P6, PT, R31.reuse, R123, PT ;  /* 0x0000007b1f00720c */ /* 0x040fe40003fc6270 */
[----:B------:R-:W-:Y:S02]  /*41b0*/  ISETP.GE.AND P4, PT, R31, R122, PT ;  /* 0x0000007a1f00720c */ /* 0x000fe40003f86270 */
[----:B------:R-:W-:Y:S02]  /*41c0*/  I2FP.F32.S32 R31, R31 ;  /* 0x0000001f001f7245 */ /* 0x000fe40000201400 */
[----:B------:R-:W-:Y:S01]  /*41d0*/  FFMA.FTZ R8, R0, R13, R48 ;  /* 0x0000000d00087223 */ /* 0x000fe20000010030 */
[C---:B------:R-:W-:Y:S02]  /*41e0*/  VIADD R9, R12.reuse, 0x10 ;  /* 0x000000100c097836 */ /* 0x040fe40000000000 */
[----:B------:R-:W-:-:S02]  /*41f0*/  VIADD R10, R12, 0x11 ;  /* 0x000000110c0a7836 */ /* 0x000fc40000000000 */
[-C--:B------:R-:W-:Y:S01]  /*4200*/  FFMA.FTZ R30, R0, R31.reuse, R49 ;  /* 0x0000001f001e7223 */ /* 0x080fe20000010031 */
[----:B------:R-:W-:Y:S01]  /*4210*/  FSEL R8, R8, -INF , !P3 ;  /* 0xff80000008087808 */ /* 0x000fe20005800000 */
[----:B------:R-:W-:Y:S01]  /*4220*/  FFMA.FTZ R31, R0, R31, R51 ;  /* 0x0000001f001f7223 */ /* 0x000fe20000010033 */
[C---:B------:R-:W-:Y:S01]  /*4230*/  ISETP.GE.AND P5, PT, R9.reuse, R123, PT ;  /* 0x0000007b0900720c */ /* 0x040fe20003fa6270 */
[C---:B------:R-:W-:Y:S01]  /*4240*/  VIADD R11, R12.reuse, 0x20 ;  /* 0x000000200c0b7836 */ /* 0x040fe20000000000 */
[-C--:B------:R-:W-:Y:S01]  /*4250*/  ISETP.GE.AND P1, PT, R9, R122.reuse, PT ;  /* 0x0000007a0900720c */ /* 0x080fe20003f26270 */
[----:B------:R-:W-:Y:S01]  /*4260*/  VIADD R13, R12, 0x21 ;  /* 0x000000210c0d7836 */ /* 0x000fe20000000000 */
[----:B------:R-:W-:Y:S02]  /*4270*/  I2FP.F32.S32 R9, R9 ;  /* 0x0000000900097245 */ /* 0x000fe40000201400 */
[C---:B------:R-:W-:Y:S02]  /*4280*/  ISETP.GE.AND P3, PT, R10.reuse, R123, PT ;  /* 0x0000007b0a00720c */ /* 0x040fe40003f66270 */
        /* <DEDUP_REMOVED lines=10> */
[C---:B------:R-:W-:Y:S02]  /*4330*/  ISETP.GE.AND P6, PT, R9.reuse, R123, PT ;  /* 0x0000007b0900720c */ /* 0x040fe40003fc6270 */
[----:B------:R-:W-:Y:S02]  /*4340*/  ISETP.GE.AND P4, PT, R9, R122, PT ;  /* 0x0000007a0900720c */ /* 0x000fe40003f86270 */
[----:B------:R-:W-:Y:S02]  /*4350*/  FSEL R24, R24, -INF , !P3 ;  /* 0xff80000018187808 */ /* 0x000fe40005800000 */
[----:B------:R-:W-:-:S02]  /*4360*/  FSEL R25, R25, -INF , !P2 ;  /* 0xff80000019197808 */ /* 0x000fc40005000000 */
[----:B------:R-:W-:Y:S02]  /*4370*/  I2FP.F32.S32 R9, R9 ;  /* 0x0000000900097245 */ /* 0x000fe40000201400 */
[----:B------:R-:W-:Y:S02]  /*4380*/  FSEL R27, R2, -INF , !P1 ;  /* 0xff800000021b7808 */ /* 0x000fe40004800000 */
[C---:B------:R-:W-:Y:S01]  /*4390*/  ISETP.GE.AND P3, PT, R11.reuse, R123, PT ;  /* 0x0000007b0b00720c */ /* 0x040fe20003f66270 */
[----:B------:R-:W-:Y:S01]  /*43a0*/  FFMA.FTZ R16, R0, R9, R16 ;  /* 0x0000000900107223 */ /* 0x000fe20000010010 */
[----:B------:R-:W-:Y:S02]  /*43b0*/  ISETP.GE.AND P2, PT, R11, R122, PT ;  /* 0x0000007a0b00720c */ /* 0x000fe40003f46270 */
[----:B------:R-:W-:Y:S02]  /*43c0*/  I2FP.F32.S32 R2, R10 ;  /* 0x0000000a00027245 */ /* 0x000fe40000201400 */
[----:B------:R-:W-:-:S02]  /*43d0*/  I2FP.F32.S32 R11, R11 ;  /* 0x0000000b000b7245 */ /* 0x000fc40000201400 */
[----:B------:R-:W-:Y:S01]  /*43e0*/  FSEL R26, R6, -INF , !P5 ;  /* 0xff800000061a7808 */ /* 0x000fe20006800000 */
[----:B------:R-:W-:Y:S01]  /*43f0*/  FFMA.FTZ R6, R0, R2, R17 ;  /* 0x0000000200067223 */ /* 0x000fe20000010011 */
[----:B------:R-:W-:Y:S01]  /*4400*/  ISETP.GE.AND P5, PT, R10, R123, PT ;  /* 0x0000007b0a00720c */ /* 0x000fe20003fa6270 */
[----:B------:R-:W-:Y:S01]  /*4410*/  FFMA.FTZ R68, R0, R11, R68 ;  /* 0x0000000b00447223 */ /* 0x000fe20000010044 */
[----:B------:R-:W-:Y:S01]  /*4420*/  ISETP.GE.AND P1, PT, R10, R122, PT ;  /* 0x0000007a0a00720c */ /* 0x000fe20003f26270 */
[C---:B------:R-:W-:Y:S01]  /*4430*/  FFMA.FTZ R10, R0.reuse, R9, R18 ;  /* 0x00000009000a7223 */ /* 0x040fe20000010012 */
[C---:B------:R-:W-:Y:S01]  /*4440*/  FFMA.FTZ R9, R0.reuse, R2, R19 ;  /* 0x0000000200097223 */ /* 0x040fe20000010013 */
[----:B------:R-:W-:Y:S01]  /*4450*/  FFMA.FTZ R70, R0, R11, R70 ;  /* 0x0000000b00467223 */ /* 0x000fe20000010046 */
[----:B------:R-:W-:Y:S01]  /*4460*/  VIADD R2, R12, 0x29 ;  /* 0x000000290c027836 */ /* 0x000fe20000000000 */
[----:B------:R-:W-:Y:S01]  /*4470*/  FSEL R130, R68, -INF , !P3 ;  /* 0xff80000044827808 */ /* 0x000fe20005800000 */
[----:B------:R-:W-:Y:S01]  /*4480*/  VIADD R11, R12, 0x28 ;  /* 0x000000280c0b7836 */ /* 0x000fe20000000000 */
[----:B------:R-:W-:-:S02]  /*4490*/  FSEL R6, R6, -INF , !P5 ;  /* 0xff80000006067808 */ /* 0x000fc40006800000 */
[----:B------:R-:W-:Y:S02]  /*44a0*/  FSEL R167, R70, -INF , !P2 ;  /* 0xff80000046a77808 */ /* 0x000fe40005000000 */
[CC--:B------:R-:W-:Y:S02]  /*44b0*/  ISETP.GE.AND P3, PT, R2.reuse, R123.reuse, PT ;  /* 0x0000007b0200720c */ /* 0x0c0fe40003f66270 */
        /* <DEDUP_REMOVED lines=16> */
[C---:B------:R-:W-:Y:S01]  /*45c0*/  VIADD R10, R12.reuse, 0x31 ;  /* 0x000000310c0a7836 */ /* 0x040fe20000000000 */
[C---:B------:R-:W-:Y:S01]  /*45d0*/  ISETP.GE.AND P6, PT, R13.reuse, R123, PT ;  /* 0x0000007b0d00720c */ /* 0x040fe20003fc6270 */
[----:B------:R-:W-:Y:S01]  /*45e0*/  VIADD R11, R12, 0x30 ;  /* 0x000000300c0b7836 */ /* 0x000fe20000000000 */
[----:B------:R-:W-:-:S02]  /*45f0*/  ISETP.GE.AND P4, PT, R13, R122, PT ;  /* 0x0000007a0d00720c */ /* 0x000fc40003f86270 */
[----:B------:R-:W-:Y:S02]  /*4600*/  I2FP.F32.S32 R13, R2 ;  /* 0x00000002000d7245 */ /* 0x000fe40000201400 */
[----:B------:R-:W-:Y:S02]  /*4610*/  FSEL R170, R64, -INF , !P5 ;  /* 0xff80000040aa7808 */ /* 0x000fe40006800000 */
[----:B------:R-:W-:Y:S01]  /*4620*/  FSEL R169, R66, -INF , !P1 ;  /* 0xff80000042a97808 */ /* 0x000fe20004800000 */
[----:B------:R-:W-:Y:S01]  /*4630*/  FFMA.FTZ R72, R0, R13, R72 ;  /* 0x0000000d00487223 */ /* 0x000fe20000010048 */
[----:B------:R-:W-:Y:S01]  /*4640*/  ISETP.GE.AND P5, PT, R10, R123, PT ;  /* 0x0000007b0a00720c */ /* 0x000fe20003fa6270 */
[----:B------:R-:W-:Y:S01]  /*4650*/  FFMA.FTZ R74, R0, R13, R74 ;  /* 0x0000000d004a7223 */ /* 0x000fe2000001004a */
[----:B------:R-:W-:Y:S02]  /*4660*/  ISETP.GE.AND P1, PT, R10, R122, PT ;  /* 0x0000007a0a00720c */ /* 0x000fe40003f26270 */
[----:B------:R-:W-:-:S02]  /*4670*/  I2FP.F32.S32 R10, R10 ;  /* 0x0000000a000a7245 */ /* 0x000fc40000201400 */
[----:B------:R-:W-:Y:S02]  /*4680*/  FSEL R168, R65, -INF , !P3 ;  /* 0xff80000041a87808 */ /* 0x000fe40005800000 */
[-C--:B------:R-:W-:Y:S01]  /*4690*/  ISETP.GE.AND P3, PT, R2, R123.reuse, PT ;  /* 0x0000007b0200720c */ /* 0x080fe20003f66270 */
[CC--:B------:R-:W-:Y:S01]  /*46a0*/  FFMA.FTZ R61, R0.reuse, R10.reuse, R61 ;  /* 0x0000000a003d7223 */ /* 0x0c0fe2000001003d */
[----:B------:R-:W-:Y:S01]  /*46b0*/  FSEL R172, R69, -INF , !P6 ;  /* 0xff80000045ac7808 */ /* 0x000fe20007000000 */
[----:B------:R-:W-:Y:S01]  /*46c0*/  FFMA.FTZ R63, R0, R10, R63 ;  /* 0x0000000a003f7223 */ /* 0x000fe2000001003f */
[----:B------:R-:W-:Y:S02]  /*46d0*/  FSEL R171, R71, -INF , !P4 ;  /* 0xff80000047ab7808 */ /* 0x000fe40006000000 */
[----:B------:R-:W-:Y:S02]  /*46e0*/  FSEL R131, R67, -INF , !P2 ;  /* 0xff80000043837808 */ /* 0x000fe40005000000 */
[----:B------:R-:W-:-:S02]  /*46f0*/  ISETP.GE.AND P6, PT, R11, R123, PT ;  /* 0x0000007b0b00720c */ /* 0x000fc40003fc6270 */
[-C--:B------:R-:W-:Y:S02]  /*4700*/  ISETP.GE.AND P4, PT, R11, R122.reuse, PT ;  /* 0x0000007a0b00720c */ /* 0x080fe40003f86270 */
[----:B------:R-:W-:Y:S01]  /*4710*/  ISETP.GE.AND P2, PT, R2, R122, PT ;  /* 0x0000007a0200720c */ /* 0x000fe20003f46270 */
[----:B------:R-:W-:Y:S01]  /*4720*/  VIADD R2, R12, 0x39 ;  /* 0x000000390c027836 */ /* 0x000fe20000000000 */
[----:B------:R-:W-:Y:S02]  /*4730*/  I2FP.F32.S32 R11, R11 ;  /* 0x0000000b000b7245 */ /* 0x000fe40000201400 */
[----:B------:R-:W-:Y:S02]  /*4740*/  FSEL R127, R72, -INF , !P3 ;  /* 0xff800000487f7808 */ /* 0x000fe40005800000 */
[----:B------:R-:W-:Y:S01]  /*4750*/  ISETP.GT.AND P3, PT, R157, R152, PT ;  /* 0x000000989d00720c */ /* 0x000fe20003f64270 */
[CC--:B------:R-:W-:Y:S01]  /*4760*/  FFMA.FTZ R60, R0.reuse, R11.reuse, R60 ;  /* 0x0000000b003c7223 */ /* 0x0c0fe2000001003c */
[----:B------:R-:W-:Y:S01]  /*4770*/  FSEL R118, R61, -INF , !P5 ;  /* 0xff8000003d767808 */ /* 0x000fe20006800000 */
[----:B------:R-:W-:Y:S01]  /*4780*/  FFMA.FTZ R62, R0, R11, R62 ;  /* 0x0000000b003e7223 */ /* 0x000fe2000001003e */
[----:B------:R-:W-:-:S02]  /*4790*/  FSEL R116, R63, -INF , !P1 ;  /* 0xff8000003f747808 */ /* 0x000fc40004800000 */
        /* <DEDUP_REMOVED lines=8> */
[CC--:B------:R-:W-:Y:S01]  /*4820*/  FFMA.FTZ R73, R0.reuse, R2.reuse, R73 ;  /* 0x0000000200497223 */ /* 0x0c0fe20000010049 */
[----:B------:R-:W-:Y:S01]  /*4830*/  FFMA.FTZ R75, R0, R2, R75 ;  /* 0x00000002004b7223 */ /* 0x000fe2000001004b */
        /* <DEDUP_REMOVED lines=10> */
[C---:B------:R-:W-:Y:S01]  /*48e0*/  IADD3 R17, R3.reuse, -0x40, RZ ;  /* 0xffffffc003117810 */ /* 0x040fe20007ffe0ff */
[----:B------:R-:W-:Y:S01]  /*48f0*/  ULDC.64 UR8, c[0x0][0x230] ;  /* 0x00008c0000087ab9 */ /* 0x000fe20000000a00 */
        /* <DEDUP_REMOVED lines=43> */
[----:B------:R-:W-:Y:S01]  /*4bb0*/  SHF.R.S32.HI R3, RZ, 0x1f, R11 ;  /* 0x0000001fff037819 */ /* 0x000fe2000001140b */
[----:B--2---:R-:W-:-:S04]  /*4bc0*/  IMAD.IADD R10, R2, 0x1, -R13 ;  /* 0x00000001020a7824 */ /* 0x004fc800078e0a0d */
[-C--:B------:R-:W-:Y:S02]  /*4bd0*/  IMAD R2, R3, R112.reuse, RZ ;  /* 0x0000007003027224 */ /* 0x080fe400078e02ff */
[----:B------:R-:W-:Y:S01]  /*4be0*/  IMAD.WIDE.U32 R12, R11, R112, RZ ;  /* 0x000000700b0c7225 */ /* 0x000fe200078e00ff */
[----:B------:R-:W-:-:S03]  /*4bf0*/  SHF.R.S32.HI R3, RZ, 0x1f, R10 ;  /* 0x0000001fff037819 */ /* 0x000fc6000001140a */
[----:B------:R-:W-:Y:S02]  /*4c00*/  IMAD R2, R11, R113, R2 ;  /* 0x000000710b027224 */ /* 0x000fe400078e0202 */
[----:B------:R-:W-:-:S03]  /*4c10*/  IMAD R3, R3, UR8, RZ ;  /* 0x0000000803037c24 */ /* 0x000fc6000f8e02ff */
[----:B------:R-:W-:Y:S01]  /*4c20*/  IADD3 R13, R13, R2, RZ ;  /* 0x000000020d0d7210 */ /* 0x000fe20007ffe0ff */
[C---:B------:R-:W-:Y:S02]  /*4c30*/  IMAD R3, R10.reuse, UR9, R3 ;  /* 0x000000090a037c24 */ /* 0x040fe4000f8e0203 */
[----:B------:R-:W-:-:S04]  /*4c40*/  IMAD.WIDE.U32 R34, R10, UR8, R12 ;  /* 0x000000080a227c25 */ /* 0x000fc8000f8e000c */
[----:B------:R-:W-:Y:S01]  /*4c50*/  IMAD.IADD R35, R35, 0x1, R3 ;  /* 0x0000000123237824 */ /* 0x000fe200078e0203 */
[----:B------:R-:W-:Y:S06]  /*4c60*/  BRA `(.L_x_7555) ;  /* 0x0000000000087947 */ /* 0x000fec0003800000 */
.L_x_7554:
[----:B------:R-:W-:-:S04]  /*4c70*/  LEA R34, -R112, RZ, 0x6 ;  /* 0x000000ff70227211 */ /* 0x000fc800078e31ff */
[----:B------:R-:W-:-:S07]  /*4c80*/  SHF.R.S32.HI R35, RZ, 0x1f, R34 ;  /* 0x0000001fff237819 */ /* 0x000fce0000011422 */
.L_x_7555:
        /* <DEDUP_REMOVED lines=91> */
.L_x_7557:
[----:B------:R-:W-:Y:S05]  /*5240*/  BSYNC B0 ;  /* 0x0000000000007941 */ /* 0x000fea0003800000 */
.L_x_7556:
[----:B------:R-:W0:Y:S01]  /*5250*/  LDGDEPBAR ;  /* 0x00000000000079af */ /* 0x000e220000000000 */
[----:B------:R-:W-:-:S04]  /*5260*/  IADD3 R121, P1, R34, R121, RZ ;  /* 0x0000007922797210 */ /* 0x000fc80007f3e0ff */
[----:B------:R-:W-:-:S09]  /*5270*/  IADD3.X R120, R35, R120, RZ, P1, !PT ;  /* 0x0000007823787210 */ /* 0x000fd20000ffe4ff */
.L_x_7553:
        /* <DEDUP_REMOVED lines=81> */
[----:B------:R-:W3:Y:S01]  /*5790*/  LDSM.16.MT88.4 R16, [R141+0x8800] ;  /* 0x008800008d10783b */ /* 0x000ee20000004200 */
[--C-:B------:R-:W-:Y:S01]  /*57a0*/  FFMA.FTZ R127, R127, UR12, -R129.reuse ;  /* 0x0000000c7f7f7c23 */ /* 0x100fe20008010881 */
[----:B------:R-:W-:Y:S01]  /*57b0*/  FFMA.FTZ R126, R126, UR12, -R129 ;  /* 0x0000000c7e7e7c23 */ /* 0x000fe20008010881 */
[--C-:B------:R-:W-:Y:S01]  /*57c0*/  FFMA.FTZ R117, R117, UR12, -R128.reuse ;  /* 0x0000000c75757c23 */ /* 0x100fe20008010880 */
[----:B------:R-:W-:Y:S01]  /*57d0*/  LDSM.16.MT88.4 R24, [R142+0x8800] ;  /* 0x008800008e18783b */ /* 0x000fe20000004200 */
[--C-:B------:R-:W-:Y:S01]  /*57e0*/  FFMA.FTZ R116, R116, UR12, -R128.reuse ;  /* 0x0000000c74747c23 */ /* 0x100fe20008010880 */
[----:B------:R-:W4:Y:S01]  /*57f0*/  MUFU.EX2 R100, R100 ;  /* 0x0000006400647308 */ /* 0x000f220000000800 */
[----:B-1----:R-:W-:Y:S01]  /*5800*/  F2FP.F16.F32.PACK_AB R84, R106, R109 ;  /* 0x0000006d6a54723e */ /* 0x002fe200000000ff */
[--C-:B------:R-:W-:Y:S01]  /*5810*/  FFMA.FTZ R125, R125, UR12, -R128.reuse ;  /* 0x0000000c7d7d7c23 */ /* 0x100fe20008010880 */
[----:B------:R-:W-:Y:S01]  /*5820*/  FFMA.FTZ R174, R124, UR12, -R128 ;  /* 0x0000000c7cae7c23 */ /* 0x000fe20008010880 */
[----:B------:R-:W-:-:S04]  /*5830*/  FADD.FTZ R106, R109, R106 ;  /* 0x0000006a6d6a7221 */ /* 0x000fc80000010000 */
[----:B------:R-:W-:Y:S08]  /*5840*/  MUFU.EX2 R111, R111 ;  /* 0x0000006f006f7308 */ /* 0x000ff00000000800 */
[----:B------:R-:W1:Y:S01]  /*5850*/  MUFU.EX2 R108, R108 ;  /* 0x0000006c006c7308 */ /* 0x000e620000000800 */
[----:B----4-:R-:W-:Y:S01]  /*5860*/  F2FP.F16.F32.PACK_AB R86, R100, R107 ;  /* 0x0000006b6456723e */ /* 0x010fe200000000ff */
[----:B------:R-:W-:-:S04]  /*5870*/  FADD.FTZ R107, R107, R106 ;  /* 0x0000006a6b6b7221 */ /* 0x000fc80000010000 */
[----:B------:R-:W-:Y:S02]  /*5880*/  FADD.FTZ R100, R100, R107 ;  /* 0x0000006b64647221 */ /* 0x000fe40000010000 */
[----:B------:R-:W-:Y:S08]  /*5890*/  MUFU.EX2 R110, R110 ;  /* 0x0000006e006e7308 */ /* 0x000ff00000000800 */
[----:B------:R-:W4:Y:S01]  /*58a0*/  MUFU.EX2 R103, R103 ;  /* 0x0000006700677308 */ /* 0x000f220000000800 */
[----:B-1----:R-:W-:Y:S01]  /*58b0*/  F2FP.F16.F32.PACK_AB R85, R108, R111 ;  /* 0x0000006f6c55723e */ /* 0x002fe200000000ff */
[----:B------:R-:W-:-:S06]  /*58c0*/  FADD.FTZ R111, R111, R108 ;  /* 0x0000006c6f6f7221 */ /* 0x000fcc0000010000 */
[----:B------:R-:W-:Y:S08]  /*58d0*/  MUFU.EX2 R101, R101 ;  /* 0x0000006500657308 */ /* 0x000ff00000000800 */
[----:B------:R-:W1:Y:S01]  /*58e0*/  MUFU.EX2 R34, R34 ;  /* 0x0000002200227308 */ /* 0x000e620000000800 */
[----:B----4-:R-:W-:Y:S01]  /*58f0*/  F2FP.F16.F32.PACK_AB R87, R103, R110 ;  /* 0x0000006e6757723e */ /* 0x010fe200000000ff */
[----:B------:R-:W-:-:S04]  /*5900*/  FADD.FTZ R110, R110, R111 ;  /* 0x0000006f6e6e7221 */ /* 0x000fc80000010000 */
[----:B------:R-:W-:Y:S02]  /*5910*/  FADD.FTZ R103, R103, R110 ;  /* 0x0000006e67677221 */ /* 0x000fe40000010000 */
[C---:B------:R-:W-:Y:S01]  /*5920*/  HMMA.16816.F32 R60, R84.reuse, R64, RZ ;  /* 0x00000040543c723c */ /* 0x040fe200000018ff */
[----:B------:R-:W-:Y:S05]  /*5930*/  MUFU.EX2 R35, R35 ;  /* 0x0000002300237308 */ /* 0x000fea0000000800 */
[C---:B------:R-:W-:Y:S03]  /*5940*/  HMMA.16816.F32 R64, R84.reuse, R66, RZ ;  /* 0x000000425440723c */ /* 0x040fe600000018ff */
[----:B------:R-:W4:Y:S01]  /*5950*/  MUFU.EX2 R32, R32 ;  /* 0x0000002000207308 */ /* 0x000f220000000800 */
        /* <DEDUP_REMOVED lines=8> */
[----:B----4-:R-:W-:Y:S01]  /*59e0*/  F2FP.F16.F32.PACK_AB R6, R32, R35 ;  /* 0x000000232006723e */ /* 0x010fe200000000ff */
[----:B------:R-:W-:-:S03]  /*59f0*/  FADD.FTZ R35, R35, R34 ;  /* 0x0000002223237221 */ /* 0x000fc60000010000 */
[C---:B------:R-:W-:Y:S01]  /*5a00*/  HMMA.16816.F32 R36, R84.reuse, R40, RZ ;  /* 0x000000285424723c */ /* 0x040fe200000018ff */
[----:B------:R-:W-:Y:S02]  /*5a10*/  FADD.FTZ R32, R32, R35 ;  /* 0x0000002320207221 */ /* 0x000fe40000010000 */
[----:B------:R-:W-:Y:S03]  /*5a20*/  MUFU.EX2 R104, R104 ;  /* 0x0000006800687308 */ /* 0x000fe60000000800 */
[C---:B------:R-:W-:Y:S05]  /*5a30*/  HMMA.16816.F32 R44, R84.reuse, R48, RZ ;  /* 0x00000030542c723c */ /* 0x040fea00000018ff */
[----:B------:R-:W4:Y:S01]  /*5a40*/  MUFU.EX2 R33, R33 ;  /* 0x0000002100217308 */ /* 0x000f220000000800 */
[----:B-1----:R-:W-:Y:S01]  /*5a50*/  F2FP.F16.F32.PACK_AB R5, R105, R102 ;  /* 0x000000666905723e */ /* 0x002fe200000000ff */
[----:B------:R-:W-:Y:S01]  /*5a60*/  HMMA.16816.F32 R68, R84, R72, RZ ;  /* 0x000000485444723c */ /* 0x000fe200000018ff */
[----:B------:R-:W-:-:S04]  /*5a70*/  FADD.FTZ R102, R102, R103 ;  /* 0x0000006766667221 */ /* 0x000fc80000010000 */
[----:B------:R-:W-:Y:S01]  /*5a80*/  FADD.FTZ R105, R105, R102 ;  /* 0x0000006669697221 */ /* 0x000fe20000010000 */
[C---:B------:R-:W-:Y:S01]  /*5a90*/  HMMA.16816.F32 R76, R84.reuse, R80, RZ ;  /* 0x00000050544c723c */ /* 0x040fe200000018ff */
[----:B------:R-:W-:Y:S05]  /*5aa0*/  MUFU.EX2 R119, R119 ;  /* 0x0000007700777308 */ /* 0x000fea0000000800 */
[----:B------:R-:W-:Y:S01]  /*5ab0*/  HMMA.16816.F32 R92, R84, R94, RZ ;  /* 0x0000005e545c723c */ /* 0x000fe200000018ff */
[----:B----4-:R-:W-:Y:S02]  /*5ac0*/  F2FP.F16.F32.PACK_AB R7, R33, R104 ;  /* 0x000000682107723e */ /* 0x010fe400000000ff */
[----:B------:R-:W-:Y:S01]  /*5ad0*/  MUFU.EX2 R118, R118 ;  /* 0x0000007600767308 */ /* 0x000fe20000000800 */
[----:B------:R-:W-:-:S02]  /*5ae0*/  FADD.FTZ R104, R104, R105 ;  /* 0x0000006968687221 */ /* 0x000fc40000010000 */
[----:B------:R-:W-:Y:S02]  /*5af0*/  HMMA.16816.F32 R40, R84, R42, RZ ;  /* 0x0000002a5428723c */ /* 0x000fe400000018ff */
[----:B------:R-:W-:-:S04]  /*5b00*/  FADD.FTZ R104, R33, R104 ;  /* 0x0000006821687221 */ /* 0x000fc80000010000 */
[C---:B--2---:R-:W-:Y:S01]  /*5b10*/  HMMA.16816.F32 R60, R4.reuse, R8, R60 ;  /* 0x00000008043c723c */ /* 0x044fe2000000183c */
[----:B------:R-:W-:Y:S05]  /*5b20*/  MUFU.EX2 R127, R127 ;  /* 0x0000007f007f7308 */ /* 0x000fea0000000800 */
[----:B------:R-:W-:Y:S01]  /*5b30*/  HMMA.16816.F32 R64, R4, R10, R64 ;  /* 0x0000000a0440723c */ /* 0x000fe20000001840 */
[----:B------:R-:W1:Y:S02]  /*5b40*/  LDSM.16.MT88.4 R8, [R140+0xa000] ;  /* 0x00a000008c08783b */ /* 0x000e640000004200 */
[----:B------:R-:W-:Y:S03]  /*5b50*/  MUFU.EX2 R126, R126 ;  /* 0x0000007e007e7308 */ /* 0x000fe60000000800 */
[C---:B------:R-:W-:Y:S05]  /*5b60*/  HMMA.16816.F32 R48, R84.reuse, R50, RZ ;  /* 0x000000325430723c */ /* 0x040fea00000018ff */
[----:B------:R-:W-:Y:S01]  /*5b70*/  MUFU.EX2 R117, R117 ;  /* 0x0000007500757308 */ /* 0x000fe20000000800 */
[C---:B------:R-:W-:Y:S06]  /*5b80*/  HMMA.16816.F32 R72, R84.reuse, R74, RZ ;  /* 0x0000004a5448723c */ /* 0x040fec00000018ff */
[----:B------:R-:W-:Y:S01]  /*5b90*/  HMMA.16816.F32 R80, R84, R82, RZ ;  /* 0x000000525450723c */ /* 0x000fe200000018ff */
[----:B------:R-:W-:Y:S05]  /*5ba0*/  MUFU.EX2 R116, R116 ;  /* 0x0000007400747308 */ /* 0x000fea0000000800 */
[C---:B------:R-:W-:Y:S03]  /*5bb0*/  HMMA.16816.F32 R52, R4.reuse, R12, R52 ;  /* 0x0000000c0434723c */ /* 0x040fe60000001834 */
[----:B------:R-:W-:Y:S03]  /*5bc0*/  MUFU.EX2 R125, R125 ;  /* 0x0000007d007d7308 */ /* 0x000fe60000000800 */
[C---:B------:R-:W-:Y:S01]  /*5bd0*/  HMMA.16816.F32 R56, R4.reuse, R14, R56 ;  /* 0x0000000e0438723c */ /* 0x040fe20000001838 */
[----:B------:R-:W2:Y:S04]  /*5be0*/  LDSM.16.MT88.4 R12, [R141+0xa800] ;  /* 0x00a800008d0c783b */ /* 0x000ea80000004200 */
[----:B------:R-:W-:Y:S01]  /*5bf0*/  MUFU.EX2 R174, R174 ;  /* 0x000000ae00ae7308 */ /* 0x000fe20000000800 */
[----:B---3--:R-:W-:Y:S06]  /*5c00*/  HMMA.16816.F32 R44, R4, R16, R44 ;  /* 0x00000010042c723c */ /* 0x008fec000000182c */
[C---:B-1----:R-:W-:Y:S06]  /*5c10*/  HMMA.16816.F32 R88, R84.reuse, R8, RZ ;  /* 0x000000085458723c */ /* 0x042fec00000018ff */
[----:B------:R-:W-:Y:S01]  /*5c20*/  HMMA.16816.F32 R84, R84, R10, RZ ;  /* 0x0000000a5454723c */ /* 0x000fe200000018ff */
        /* <DEDUP_REMOVED lines=9> */
[----:B------:R-:W-:Y:S01]  /*5cc0*/  FFMA.FTZ R30, R172, UR12, -R129 ;  /* 0x0000000cac1e7c23 */ /* 0x000fe20008010881 */
[----:B------:R-:W-:Y:S01]  /*5cd0*/  MUFU.EX2 R29, R29 ;  /* 0x0000001d001d7308 */ /* 0x000fe20000000800 */
[C---:B------:R-:W-:Y:S02]  /*5ce0*/  LEA R172, P1, R121.reuse, UR8, 0x1 ;  /* 0x0000000879ac7c11 */ /* 0x040fe4000f8208ff */
[----:B------:R-:W-:Y:S01]  /*5cf0*/  HMMA.16816.F32 R80, R4, R14, R80 ;  /* 0x0000000e0450723c */ /* 0x000fe20000001850 */
[----:B------:R-:W2:Y:S01]  /*5d00*/  LDSM.16.MT88.4 R12, [R144+0x9000] ;  /* 0x00900000900c783b */ /* 0x000ea20000004200 */
[----:B------:R-:W-:-:S03]  /*5d10*/  LEA.HI.X R171, R121, UR9, R120, 0x1, P1 ;  /* 0x0000000979ab7c11 */ /* 0x000fc600088f0c78 */
[----:B------:R-:W-:Y:S01]  /*5d20*/  MUFU.EX2 R31, R31 ;  /* 0x0000001f001f7308 */ /* 0x000fe20000000800 */
[C---:B------:R-:W-:Y:S06]  /*5d30*/  HMMA.16816.F32 R36, R4.reuse, R24, R36 ;  /* 0x000000180424723c */ /* 0x040fec0000001824 */
        /* <DEDUP_REMOVED lines=8> */
[C---:B---3--:R-:W-:Y:S01]  /*5dc0*/  HMMA.16816.F32 R68, R4.reuse, R16, R68 ;  /* 0x000000100444723c */ /* 0x048fe20000001844 */
[--C-:B------:R-:W-:Y:S01]  /*5dd0*/  FFMA.FTZ R27, R170, UR12, -R129.reuse ;  /* 0x0000000caa1b7c23 */ /* 0x100fe20008010881 */
[----:B------:R-:W-:Y:S01]  /*5de0*/  FFMA.FTZ R26, R168, UR12, -R129 ;  /* 0x0000000ca81a7c23 */ /* 0x000fe20008010881 */
[----:B------:R-:W-:Y:S03]  /*5df0*/  MUFU.EX2 R25, R25 ;  /* 0x0000001900197308 */ /* 0x000fe60000000800 */
[----:B------:R-:W-:Y:S01]  /*5e00*/  HMMA.16816.F32 R72, R4, R18, R72 ;  /* 0x000000120448723c */ /* 0x000fe20000001848 */
[----:B------:R-:W-:Y:S04]  /*5e10*/  LDSM.16.MT88.4 R16, [R144+0x9800] ;  /* 0x009800009010783b */ /* 0x000fe80000004200 */
[----:B------:R-:W-:Y:S02]  /*5e20*/  MUFU.EX2 R27, R27 ;  /* 0x0000001b001b7308 */ /* 0x000fe40000000800 */
[----:B-1----:R-:W-:Y:S01]  /*5e30*/  F2FP.F16.F32.PACK_AB R4, R30, R31 ;  /* 0x0000001f1e04723e */ /* 0x002fe200000000ff */
[----:B------:R-:W-:Y:S01]  /*5e40*/  FADD.FTZ R31, R31, R32 ;  /* 0x000000201f1f7221 */ /* 0x000fe20000010000 */
[----:B-----5:R-:W-:Y:S01]  /*5e50*/  F2FP.F16.F32.PACK_AB R5, R28, R29 ;  /* 0x0000001d1c05723e */ /* 0x020fe200000000ff */
[----:B------:R-:W-:-:S02]  /*5e60*/  FADD.FTZ R29, R29, R104 ;  /* 0x000000681d1d7221 */ /* 0x000fc40000010000 */
[----:B------:R-:W-:Y:S01]  /*5e70*/  FADD.FTZ R30, R30, R31 ;  /* 0x0000001f1e1e7221 */ /* 0x000fe20000010000 */
[----:B------:R-:W1:Y:S01]  /*5e80*/  MUFU.EX2 R26, R26 ;  /* 0x0000001a001a7308 */ /* 0x000e620000000800 */
[----:B------:R-:W-:-:S07]  /*5e90*/  FADD.FTZ R28, R28, R29 ;  /* 0x0000001d1c1c7221 */ /* 0x000fce0000010000 */
[----:B------:R-:W3:Y:S01]  /*5ea0*/  MUFU.EX2 R24, R24 ;  /* 0x0000001800187308 */ /* 0x000ee20000000800 */
[----:B-1----:R-:W-:Y:S01]  /*5eb0*/  F2FP.F16.F32.PACK_AB R6, R26, R27 ;  /* 0x0000001b1a06723e */ /* 0x002fe200000000ff */
[----:B------:R-:W-:-:S04]  /*5ec0*/  FADD.FTZ R27, R27, R30 ;  /* 0x0000001e1b1b7221 */ /* 0x000fc80000010000 */
[----:B------:R-:W-:Y:S01]  /*5ed0*/  FADD.FTZ R26, R26, R27 ;  /* 0x0000001b1a1a7221 */ /* 0x000fe20000010000 */
[----:B---3--:R-:W-:Y:S01]  /*5ee0*/  F2FP.F16.F32.PACK_AB R7, R24, R25 ;  /* 0x000000191807723e */ /* 0x008fe200000000ff */
[----:B------:R-:W-:-:S04]  /*5ef0*/  FADD.FTZ R25, R25, R28 ;  /* 0x0000001c19197221 */ /* 0x000fc80000010000 */
[----:B------:R-:W-:Y:S02]  /*5f00*/  FADD.FTZ R24, R24, R25 ;  /* 0x0000001918187221 */ /* 0x000fe40000010000 */
[C---:B--2---:R-:W-:Y:S06]  /*5f10*/  HMMA.16816.F32 R96, R4.reuse, R12, R96 ;  /* 0x0000000c0460723c */ /* 0x044fec0000001860 */
[C---:B------:R-:W-:Y:S01]  /*5f20*/  HMMA.16816.F32 R92, R4.reuse, R14, R92 ;  /* 0x0000000e045c723c */ /* 0x040fe2000000185c */
[----:B------:R-:W1:Y:S05]  /*5f30*/  LDSM.16.MT88.4 R12, [R141+0x9000] ;  /* 0x009000008d0c783b */ /* 0x000e6a0000004200 */
[C---:B----4-:R-:W-:Y:S06]  /*5f40*/  HMMA.16816.F32 R36, R4.reuse, R8, R36 ;  /* 0x000000080424723c */ /* 0x050fec0000001824 */
        /* <DEDUP_REMOVED lines=119> */
.L_x_7559:
[----:B------:R-:W-:-:S04]  /*66c0*/  LEA R5, -R114, RZ, 0x6 ;  /* 0x000000ff72057211 */ /* 0x000fc800078e31ff */
[----:B------:R-:W-:-:S07]  /*66d0*/  SHF.R.S32.HI R4, RZ, 0x1f, R5 ;  /* 0x0000001fff047819 */ /* 0x000fce0000011405 */
.L_x_7560:
        /* <DEDUP_REMOVED lines=32> */
[----:B------:R-:W-:Y:S01]  /*68e0*/  @P2 STS.128 [R158+0x8800], RZ ;  /* 0x008800ff9e002388 */ /* 0x000fe20000000c00 */
[C---:B------:R-:W-:Y:S01]  /*68f0*/  @!P1 IADD3 R22, P3, R5.reuse, R22, RZ ;  /* 0x0000001605169210 */ /* 0x040fe20007f7e0ff */
[----:B------:R-:W-:Y:S01]  /*6900*/  @!P1 IMAD.X R4, R4, 0x1, R20, P5 ;  /* 0x0000000104049824 */ /* 0x000fe200028e0614 */
[----:B------:R-:W-:Y:S01]  /*6910*/  @!P2 LEA.HI.X R19, R5, R177, R10, 0x1, P4 ;  /* 0x000000b10513a211 */ /* 0x000fe200020f0c0a */
[--C-:B------:R-:W-:Y:S01]  /*6920*/  @!P1 IMAD.X R5, R6, 0x1, R20.reuse, P6 ;  /* 0x0000000106059824 */ /* 0x100fe200030e0614 */
[C---:B------:R-:W-:Y:S01]  /*6930*/  @!P1 LEA R24, P4, R7.reuse, UR6, 0x1 ;  /* 0x0000000607189c11 */ /* 0x040fe2000f8808ff */
[----:B------:R-:W-:Y:S01]  /*6940*/  @!P1 IMAD.X R9, R10, 0x1, R20, P3 ;  /* 0x000000010a099824 */ /* 0x000fe200018e0614 */
[----:B------:R-:W-:Y:S01]  /*6950*/  @!P1 LEA R20, P5, R8, UR6, 0x1 ;  /* 0x0000000608149c11 */ /* 0x000fe2000f8a08ff */
[----:B------:R-:W-:Y:S01]  /*6960*/  @!PT LDS RZ, [RZ] ;  /* 0x00000000fffff984 */ /* 0x000fe20000000800 */
[----:B------:R-:W-:Y:S01]  /*6970*/  @!PT LDS RZ, [RZ] ;  /* 0x00000000fffff984 */ /* 0x000fe20000000800 */
[----:B------:R-:W-:Y:S01]  /*6980*/  @!PT LDS RZ, [RZ] ;  /* 0x00000000fffff984 */ /* 0x000fe20000000800 */
[----:B------:R-:W-:Y:S01]  /*6990*/  @!P2 LDGSTS.E.BYPASS.LTC128B.128 [R158+0x8800], desc[UR10][R14.64] ;  /* 0x088000000e9eafae */ /* 0x000fe2000b901d4a */
[----:B------:R-:W-:Y:S01]  /*69a0*/  @!P1 LEA R10, P3, R22, UR6, 0x1 ;  /* 0x00000006160a9c11 */ /* 0x000fe2000f8608ff */
[----:B------:R-:W-:Y:S01]  /*69b0*/  IMAD.MOV.U32 R176, RZ, RZ, R124 ;  /* 0x000000ffffb07224 */ /* 0x000fe200078e007c */
[----:B------:R-:W-:Y:S01]  /*69c0*/  @!P1 LEA.HI.X R21, R8, UR7, R5, 0x1, P5 ;  /* 0x0000000708159c11 */ /* 0x000fe2000a8f0c05 */
        /* <DEDUP_REMOVED lines=50> */
[C---:B------:R-:W-:Y:S06]  /*6cf0*/  HMMA.16816.F32 R28, R100.reuse, R118, R28 ;  /* 0x00000076641c723c */ /* 0x040fec000000181c */
        /* <DEDUP_REMOVED lines=9> */
[----:B------:R-:W1:Y:S05]  /*6d90*/  LDSM.16.M88.4 R108, [R143+0x5000] ;  /* 0x005000008f6c783b */ /* 0x000e6a0000000200 */
[C---:B--2---:R-:W-:Y:S06]  /*6da0*/  HMMA.16816.F32 R24, R100.reuse, R104, R24 ;  /* 0x000000686418723c */ /* 0x044fec0000001818 */
[C---:B------:R-:W-:Y:S01]  /*6db0*/  HMMA.16816.F32 R20, R100.reuse, R106, R20 ;  /* 0x0000006a6414723c */ /* 0x040fe20000001814 */
[----:B------:R-:W2:Y:S05]  /*6dc0*/  LDSM.16.M88.4 R104, [R143+0x5800] ;  /* 0x005800008f68783b */ /* 0x000eaa0000000200 */
[C---:B-1----:R-:W-:Y:S06]  /*6dd0*/  HMMA.16816.F32 R16, R100.reuse, R108, R16 ;  /* 0x0000006c6410723c */ /* 0x042fec0000001810 */
[C---:B------:R-:W-:Y:S01]  /*6de0*/  HMMA.16816.F32 R12, R100.reuse, R110, R12 ;  /* 0x0000006e640c723c */ /* 0x040fe2000000180c */
[----:B------:R-:W-:Y:S05]  /*6df0*/  LDSM.16.M88.4 R108, [R136] ;  /* 0x00000000886c783b */ /* 0x000fea0000000200 */
        /* <DEDUP_REMOVED lines=32> */
[----:B------:R-:W1:Y:S05]  /*7000*/  LDSM.16.M88.4 R108, [R133] ;  /* 0x00000000856c783b */ /* 0x000e6a0000000200 */
[C---:B--2---:R-:W-:Y:S06]  /*7010*/  HMMA.16816.F32 R24, R100.reuse, R104, R24 ;  /* 0x000000686418723c */ /* 0x044fec0000001818 */
[C---:B------:R-:W-:Y:S01]  /*7020*/  HMMA.16816.F32 R20, R100.reuse, R106, R20 ;  /* 0x0000006a6414723c */ /* 0x040fe20000001814 */
[----:B------:R-:W2:Y:S05]  /*7030*/  LDSM.16.M88.4 R104, [R132] ;  /* 0x000000008468783b */ /* 0x000eaa0000000200 */
        /* <DEDUP_REMOVED lines=24> */
[----:B------:R-:W-:Y:S01]  /*71c0*/  HMMA.16816.F32 R28, R108, R106, R28 ;  /* 0x0000006a6c1c723c */ /* 0x000fe2000000181c */
[----:B------:R-:W2:Y:S01]  /*71d0*/  LDSM.16.M88.4 R104, [R136+0x3000] ;  /* 0x003000008868783b */ /* 0x000ea20000000200 */
[----:B------:R-:W-:-:S04]  /*71e0*/  DEPBAR.LE SB0, 0x0 ;  /* 0x000080000000791a */ /* 0x000fc80000000000 */
[C---:B-1----:R-:W-:Y:S06]  /*71f0*/  HMMA.16816.F32 R8, R108.reuse, R100, R8 ;  /* 0x000000646c08723c */ /* 0x042fec0000001808 */
[----:B------:R-:W-:Y:S01]  /*7200*/  HMMA.16816.F32 R4, R108, R102, R4 ;  /* 0x000000666c04723c */ /* 0x000fe20000001804 */
[----:B------:R-:W-:-:S04]  /*7210*/  IMAD R101, R157, 0x40, R166 ;  /* 0x000000409d657824 */ /* 0x000fc800078e02a6 */
[C---:B------:R-:W-:Y:S01]  /*7220*/  VIADD R100, R101.reuse, 0x1 ;  /* 0x0000000165647836 */ /* 0x040fe20000000000 */
[C---:B--2---:R-:W-:Y:S01]  /*7230*/  HMMA.16816.F32 R16, R108.reuse, R104, R16 ;  /* 0x000000686c10723c */ /* 0x044fe20000001810 */
[----:B------:R-:W-:Y:S01]  /*7240*/  VIADD R103, R101, 0x8 ;  /* 0x0000000865677836 */ /* 0x000fe20000000000 */
[----:B------:R-:W-:Y:S02]  /*7250*/  BAR.SYNC.DEFER_BLOCKING 0x0 ;  /* 0x0000000000007b1d */ /* 0x000fe40000010000 */
[CC--:B------:R-:W-:Y:S02]  /*7260*/  ISETP.GE.AND P3, PT, R100.reuse, R123.reuse, PT ;  /* 0x0000007b6400720c */ /* 0x0c0fe40003f66270 */
[----:B------:R-:W-:Y:S01]  /*7270*/  ISETP.GE.AND P5, PT, R100, R122, PT ;  /* 0x0000007a6400720c */ /* 0x000fe20003fa6270 */
[----:B------:R-:W-:Y:S01]  /*7280*/  HMMA.16816.F32 R12, R108, R106, R12 ;  /* 0x0000006a6c0c723c */ /* 0x000fe2000000180c */
[----:B------:R-:W-:Y:S02]  /*7290*/  I2FP.F32.S32 R100, R100 ;  /* 0x0000006400647245 */ /* 0x000fe40000201400 */
[----:B------:R-:W-:-:S02]  /*72a0*/  ISETP.GE.AND P6, PT, R103, R123, PT ;  /* 0x0000007b6700720c */ /* 0x000fc40003fc6270 */
[----:B------:R-:W-:Y:S01]  /*72b0*/  ISETP.GE.AND P4, PT, R103, R122, PT ;  /* 0x0000007a6700720c */ /* 0x000fe20003f86270 */
[CC--:B------:R-:W-:Y:S01]  /*72c0*/  FFMA.FTZ R35, R0.reuse, R100.reuse, R35 ;  /* 0x0000006400237223 */ /* 0x0c0fe20000010023 */
[----:B------:R-:W-:Y:S01]  /*72d0*/  I2FP.F32.S32 R103, R103 ;  /* 0x0000006700677245 */ /* 0x000fe20000201400 */
[----:B------:R-:W-:Y:S01]  /*72e0*/  FFMA.FTZ R110, R0, R100, R33 ;  /* 0x00000064006e7223 */ /* 0x000fe20000010021 */
[----:B------:R-:W-:-:S03]  /*72f0*/  VIADD R33, R101, 0x9 ;  /* 0x0000000965217836 */ /* 0x000fc60000000000 */
[CC--:B------:R-:W-:Y:S01]  /*7300*/  FFMA.FTZ R28, R0.reuse, R103.reuse, R28 ;  /* 0x00000067001c7223 */ /* 0x0c0fe2000001001c */
[----:B------:R-:W-:Y:S01]  /*7310*/  FFMA.FTZ R103, R0, R103, R30 ;  /* 0x0000006700677223 */ /* 0x000fe2000001001e */
[----:B------:R-:W-:Y:S01]  /*7320*/  FSEL R30, R35, -INF , !P5 ;  /* 0xff800000231e7808 */ /* 0x000fe20006800000 */
[----:B------:R-:W-:Y:S01]  /*7330*/  VIADD R35, R101, 0x10 ;  /* 0x0000001065237836 */ /* 0x000fe20000000000 */
[----:B------:R-:W-:Y:S02]  /*7340*/  FSEL R110, R110, -INF , !P3 ;  /* 0xff8000006e6e7808 */ /* 0x000fe40005800000 */
[C---:B------:R-:W-:Y:S02]  /*7350*/  ISETP.GE.AND P3, PT, R33.reuse, R123, PT ;  /* 0x0000007b2100720c */ /* 0x040fe40003f66270 */
[----:B------:R-:W-:Y:S02]  /*7360*/  ISETP.GE.AND P5, PT, R33, R122, PT ;  /* 0x0000007a2100720c */ /* 0x000fe40003fa6270 */
[----:B------:R-:W-:-:S02]  /*7370*/  I2FP.F32.S32 R33, R33 ;  /* 0x0000002100217245 */ /* 0x000fc40000201400 */
[----:B------:R-:W-:Y:S02]  /*7380*/  FSEL R108, R28, -INF , !P6 ;  /* 0xff8000001c6c7808 */ /* 0x000fe40007000000 */
[----:B------:R-:W-:Y:S01]  /*7390*/  FSEL R28, R103, -INF , !P4 ;  /* 0xff800000671c7808 */ /* 0x000fe20006000000 */
[C---:B------:R-:W-:Y:S01]  /*73a0*/  FFMA.FTZ R100, R0.reuse, R33, R29 ;  /* 0x0000002100647223 */ /* 0x040fe2000001001d */
[C---:B------:R-:W-:Y:S01]  /*73b0*/  ISETP.GE.AND P6, PT, R35.reuse, R123, PT ;  /* 0x0000007b2300720c */ /* 0x040fe20003fc6270 */
[----:B------:R-:W-:Y:S01]  /*73c0*/  FFMA.FTZ R31, R0, R33, R31 ;  /* 0x00000021001f7223 */ /* 0x000fe2000001001f */
[----:B------:R-:W-:Y:S01]  /*73d0*/  ISETP.GE.AND P4, PT, R35, R122, PT ;  /* 0x0000007a2300720c */ /* 0x000fe20003f86270 */
[----:B------:R-:W-:Y:S01]  /*73e0*/  VIADD R29, R101, 0x11 ;  /* 0x00000011651d7836 */ /* 0x000fe20000000000 */
[----:B------:R-:W-:-:S05]  /*73f0*/  I2FP.F32.S32 R35, R35 ;  /* 0x0000002300237245 */ /* 0x000fca0000201400 */
[CC--:B------:R-:W-:Y:S01]  /*7400*/  FFMA.FTZ R128, R0.reuse, R35.reuse, R24 ;  /* 0x0000002300807223 */ /* 0x0c0fe20000010018 */
[----:B------:R-:W-:Y:S01]  /*7410*/  FFMA.FTZ R130, R0, R35, R26 ;  /* 0x0000002300827223 */ /* 0x000fe2000001001a */
[----:B------:R-:W-:Y:S02]  /*7420*/  FSEL R26, R100, -INF , !P3 ;  /* 0xff800000641a7808 */ /* 0x000fe40005800000 */
[----:B------:R-:W-:Y:S01]  /*7430*/  FSEL R24, R31, -INF , !P5 ;  /* 0xff8000001f187808 */ /* 0x000fe20006800000 */
[----:B------:R-:W-:Y:S01]  /*7440*/  VIADD R31, R101, 0x18 ;  /* 0x00000018651f7836 */ /* 0x000fe20000000000 */
        /* <DEDUP_REMOVED lines=10> */
[----:B------:R-:W-:Y:S02]  /*74f0*/  I2FP.F32.S32 R31, R31 ;  /* 0x0000001f001f7245 */ /* 0x000fe40000201400 */
[----:B------:R-:W-:-:S02]  /*7500*/  FSEL R194, R194, -INF , !P3 ;  /* 0xff800000c2c27808 */ /* 0x000fc40005800000 */
[----:B------:R-:W-:Y:S01]  /*7510*/  FSEL R190, R27, -INF , !P5 ;  /* 0xff8000001bbe7808 */ /* 0x000fe20006800000 */
[CC--:B------:R-:W-:Y:S01]  /*7520*/  FFMA.FTZ R20, R0.reuse, R31.reuse, R20 ;  /* 0x0000001f00147223 */ /* 0x0c0fe20000010014 */
[----:B------:R-:W-:Y:S01]  /*7530*/  FFMA.FTZ R22, R0, R31, R22 ;  /* 0x0000001f00167223 */ /* 0x000fe20000010016 */
[----:B------:R-:W-:Y:S01]  /*7540*/  ISETP.GE.AND P3, PT, R25, R123, PT ;  /* 0x0000007b1900720c */ /* 0x000fe20003f66270 */
[----:B------:R-:W-:Y:S01]  /*7550*/  VIADD R27, R101, 0x20 ;  /* 0x00000020651b7836 */ /* 0x000fe20000000000 */
[-C--:B------:R-:W-:Y:S02]  /*7560*/  ISETP.GE.AND P5, PT, R25, R122.reuse, PT ;  /* 0x0000007a1900720c */ /* 0x080fe40003fa6270 */
[----:B------:R-:W-:Y:S02]  /*7570*/  I2FP.F32.S32 R25, R25 ;  /* 0x0000001900197245 */ /* 0x000fe40000201400 */
[----:B------:R-:W-:Y:S01]  /*7580*/  FSEL R192, R20, -INF , !P6 ;  /* 0xff80000014c07808 */ /* 0x000fe20007000000 */
[----:B------:R-:W-:Y:S01]  /*7590*/  VIADD R20, R101, 0x21 ;  /* 0x0000002165147836 */ /* 0x000fe20000000000 */
[----:B------:R-:W-:Y:S01]  /*75a0*/  FSEL R188, R22, -INF , !P4 ;  /* 0xff80000016bc7808 */ /* 0x000fe20006000000 */
[C---:B------:R-:W-:Y:S01]  /*75b0*/  FFMA.FTZ R21, R0.reuse, R25, R21 ;  /* 0x0000001900157223 */ /* 0x040fe20000010015 */
[C---:B------:R-:W-:Y:S01]  /*75c0*/  ISETP.GE.AND P6, PT, R27.reuse, R123, PT ;  /* 0x0000007b1b00720c */ /* 0x040fe20003fc6270 */
[----:B------:R-:W-:Y:S01]  /*75d0*/  FFMA.FTZ R23, R0, R25, R23 ;  /* 0x0000001900177223 */ /* 0x000fe20000010017 */
[----:B------:R-:W-:-:S02]  /*75e0*/  ISETP.GE.AND P4, PT, R27, R122, PT ;  /* 0x0000007a1b00720c */ /* 0x000fc40003f86270 */
[----:B------:R-:W-:Y:S02]  /*75f0*/  I2FP.F32.S32 R27, R27 ;  /* 0x0000001b001b7245 */ /* 0x000fe40000201400 */
[----:B------:R-:W-:Y:S01]  /*7600*/  FSEL R196, R21, -INF , !P3 ;  /* 0xff80000015c47808 */ /* 0x000fe20005800000 */
[----:B------:R-:W-:Y:S01]  /*7610*/  VIADD R21, R101, 0x28 ;  /* 0x0000002865157836 */ /* 0x000fe20000000000 */
[----:B------:R-:W-:Y:S01]  /*7620*/  FSEL R126, R23, -INF , !P5 ;  /* 0xff800000177e7808 */ /* 0x000fe20006800000 */
[CC--:B------:R-:W-:Y:S01]  /*7630*/  FFMA.FTZ R16, R0.reuse, R27.reuse, R16 ;  /* 0x0000001b00107223 */ /* 0x0c0fe20000010010 */
[----:B------:R-:W-:Y:S01]  /*7640*/  FFMA.FTZ R18, R0, R27, R18 ;  /* 0x0000001b00127223 */ /* 0x000fe20000010012 */
[C---:B------:R-:W-:Y:S02]  /*7650*/  ISETP.GE.AND P3, PT, R20.reuse, R123, PT ;  /* 0x0000007b1400720c */ /* 0x040fe40003f66270 */
[----:B------:R-:W-:Y:S02]  /*7660*/  ISETP.GE.AND P5, PT, R20, R122, PT ;  /* 0x0000007a1400720c */ /* 0x000fe40003fa6270 */
[----:B------:R-:W-:-:S02]  /*7670*/  I2FP.F32.S32 R20, R20 ;  /* 0x0000001400147245 */ /* 0x000fc40000201400 */
[----:B------:R-:W-:Y:S01]  /*7680*/  FSEL R170, R16, -INF , !P6 ;  /* 0xff80000010aa7808 */ /* 0x000fe20007000000 */
[----:B------:R-:W-:Y:S01]  /*7690*/  VIADD R16, R101, 0x29 ;  /* 0x0000002965107836 */ /* 0x000fe20000000000 */
[----:B------:R-:W-:Y:S01]  /*76a0*/  FSEL R102, R18, -INF , !P4 ;  /* 0xff80000012667808 */ /* 0x000fe20006000000 */
[CC--:B------:R-:W-:Y:S01]  /*76b0*/  FFMA.FTZ R17, R0.reuse, R20.reuse, R17 ;  /* 0x0000001400117223 */ /* 0x0c0fe20000010011 */
[C---:B------:R-:W-:Y:S01]  /*76c0*/  ISETP.GE.AND P6, PT, R21.reuse, R123, PT ;  /* 0x0000007b1500720c */ /* 0x040fe20003fc6270 */
[C---:B------:R-:W-:Y:S01]  /*76d0*/  FFMA.FTZ R19, R0.reuse, R20, R19 ;  /* 0x0000001400137223 */ /* 0x040fe20000010013 */
[----:B------:R-:W-:Y:S02]  /*76e0*/  ISETP.GE.AND P4, PT, R21, R122, PT ;  /* 0x0000007a1500720c */ /* 0x000fe40003f86270 */
[----:B------:R-:W-:Y:S02]  /*76f0*/  I2FP.F32.S32 R21, R21 ;  /* 0x0000001500157245 */ /* 0x000fe40000201400 */
[----:B------:R-:W-:Y:S01]  /*7700*/  FSEL R184, R17, -INF , !P3 ;  /* 0xff80000011b87808 */ /* 0x000fe20005800000 */
[----:B------:R-:W-:Y:S01]  /*7710*/  VIADD R17, R101, 0x30 ;  /* 0x0000003065117836 */ /* 0x000fe20000000000 */
[----:B------:R-:W-:Y:S01]  /*7720*/  FSEL R180, R19, -INF , !P5 ;  /* 0xff80000013b47808 */ /* 0x000fe20006800000 */
[CC--:B------:R-:W-:Y:S01]  /*7730*/  FFMA.FTZ R12, R0.reuse, R21.reuse, R12 ;  /* 0x00000015000c7223 */ /* 0x0c0fe2000001000c */
[----:B------:R-:W-:Y:S01]  /*7740*/  FFMA.FTZ R14, R0, R21, R14 ;  /* 0x00000015000e7223 */ /* 0x000fe2000001000e */
[----:B------:R-:W-:-:S02]  /*7750*/  ISETP.GE.AND P3, PT, R16, R123, PT ;  /* 0x0000007b1000720c */ /* 0x000fc40003f66270 */
[-C--:B------:R-:W-:Y:S02]  /*7760*/  ISETP.GE.AND P5, PT, R16, R122.reuse, PT ;  /* 0x0000007a1000720c */ /* 0x080fe40003fa6270 */
[----:B------:R-:W-:Y:S02]  /*7770*/  FSEL R182, R12, -INF , !P6 ;  /* 0xff8000000cb67808 */ /* 0x000fe40007000000 */
[----:B------:R-:W-:Y:S02]  /*7780*/  FSEL R178, R14, -INF , !P4 ;  /* 0xff8000000eb27808 */ /* 0x000fe40006000000 */
[C---:B------:R-:W-:Y:S02]  /*7790*/  ISETP.GE.AND P6, PT, R17.reuse, R123, PT ;  /* 0x0000007b1100720c */ /* 0x040fe40003fc6270 */
[----:B------:R-:W-:Y:S02]  /*77a0*/  ISETP.GE.AND P4, PT, R17, R122, PT ;  /* 0x0000007a1100720c */ /* 0x000fe40003f86270 */
[----:B------:R-:W-:-:S02]  /*77b0*/  I2FP.F32.S32 R16, R16 ;  /* 0x0000001000107245 */ /* 0x000fc40000201400 */
[----:B------:R-:W-:-:S03]  /*77c0*/  I2FP.F32.S32 R17, R17 ;  /* 0x0000001100117245 */ /* 0x000fc60000201400 */
[CC--:B------:R-:W-:Y:S01]  /*77d0*/  FFMA.FTZ R13, R0.reuse, R16.reuse, R13 ;  /* 0x00000010000d7223 */ /* 0x0c0fe2000001000d */
[C---:B------:R-:W-:Y:S01]  /*77e0*/  FFMA.FTZ R15, R0.reuse, R16, R15 ;  /* 0x00000010000f7223 */ /* 0x040fe2000001000f */
[CC--:B------:R-:W-:Y:S01]  /*77f0*/  FFMA.FTZ R105, R0.reuse, R17.reuse, R8 ;  /* 0x0000001100697223 */ /* 0x0c0fe20000010008 */
[----:B------:R-:W-:Y:S02]  /*7800*/  VIADD R8, R101, 0x31 ;  /* 0x0000003165087836 */ /* 0x000fe40000000000 */
[----:B------:R-:W-:Y:S01]  /*7810*/  FFMA.FTZ R10, R0, R17, R10 ;  /* 0x00000011000a7223 */ /* 0x000fe2000001000a */
[----:B------:R-:W-:Y:S01]  /*7820*/  FSEL R186, R13, -INF , !P3 ;  /* 0xff8000000dba7808 */ /* 0x000fe20005800000 */
[----:B------:R-:W-:Y:S01]  /*7830*/  VIADD R13, R101, 0x38 ;  /* 0x00000038650d7836 */ /* 0x000fe20000000000 */
[----:B------:R-:W-:Y:S02]  /*7840*/  FSEL R100, R15, -INF , !P5 ;  /* 0xff8000000f647808 */ /* 0x000fe40006800000 */
        /* <DEDUP_REMOVED lines=8> */
[----:B------:R-:W-:-:S02]  /*78d0*/  ISETP.GE.AND P4, PT, R13, R122, PT ;  /* 0x0000007a0d00720c */ /* 0x000fc40003f86270 */
[----:B------:R-:W-:Y:S02]  /*78e0*/  FSEL R117, R9, -INF , !P3 ;  /* 0xff80000009757808 */ /* 0x000fe40005800000 */
[----:B------:R-:W-:Y:S02]  /*78f0*/  I2FP.F32.S32 R9, R101 ;  /* 0x0000006500097245 */ /* 0x000fe40000201400 */
[----:B------:R-:W-:Y:S02]  /*7900*/  I2FP.F32.S32 R13, R13 ;  /* 0x0000000d000d7245 */ /* 0x000fe40000201400 */
[----:B------:R-:W-:Y:S01]  /*7910*/  ISETP.GE.AND P3, PT, R101, R123, PT ;  /* 0x0000007b6500720c */ /* 0x000fe20003f66270 */
[C---:B------:R-:W-:Y:S01]  /*7920*/  FFMA.FTZ R8, R0.reuse, R9, R32 ;  /* 0x0000000900087223 */ /* 0x040fe20000010020 */
[----:B------:R-:W-:Y:S01]  /*7930*/  FSEL R107, R11, -INF , !P5 ;  /* 0xff8000000b6b7808 */ /* 0x000fe20006800000 */
[----:B------:R-:W-:Y:S01]  /*7940*/  FFMA.FTZ R116, R0, R13, R4 ;  /* 0x0000000d00747223 */ /* 0x000fe20000010004 */
[----:B------:R-:W-:-:S02]  /*7950*/  VIADD R4, R101, 0x39 ;  /* 0x0000003965047836 */ /* 0x000fc40000000000 */
[----:B------:R-:W-:Y:S01]  /*7960*/  FFMA.FTZ R6, R0, R13, R6 ;  /* 0x0000000d00067223 */ /* 0x000fe20000010006 */
[----:B------:R-:W-:Y:S02]  /*7970*/  FSEL R8, R8, -INF , !P3 ;  /* 0xff80000008087808 */ /* 0x000fe40005800000 */
[----:B------:R-:W-:Y:S02]  /*7980*/  ISETP.GT.AND P3, PT, R157, R152, PT ;  /* 0x000000989d00720c */ /* 0x000fe40003f64270 */
[----:B------:R-:W-:Y:S02]  /*7990*/  I2FP.F32.S32 R10, R4 ;  /* 0x00000004000a7245 */ /* 0x000fe40000201400 */
[----:B------:R-:W-:Y:S01]  /*79a0*/  FSEL R118, R6, -INF , !P4 ;  /* 0xff80000006767808 */ /* 0x000fe20006000000 */
[----:B------:R-:W-:Y:S01]  /*79b0*/  FFMA.FTZ R6, R0, R9, R34 ;  /* 0x0000000900067223 */ /* 0x000fe20000010022 */
[----:B------:R-:W-:Y:S01]  /*79c0*/  FSEL R116, R116, -INF , !P6 ;  /* 0xff80000074747808 */ /* 0x000fe20007000000 */
[CC--:B------:R-:W-:Y:S01]  /*79d0*/  FFMA.FTZ R5, R0.reuse, R10.reuse, R5 ;  /* 0x0000000a00057223 */ /* 0x0c0fe20000010005 */
[----:B------:R-:W-:Y:S01]  /*79e0*/  FFMA.FTZ R7, R0, R10, R7 ;  /* 0x0000000a00077223 */ /* 0x000fe20000010007 */
        /* <DEDUP_REMOVED lines=9> */
[----:B------:R-:W-:Y:S02]  /*7a80*/  MOV R10, RZ ;  /* 0x000000ff000a7202 */ /* 0x000fe40000000f00 */
[----:B-1----:R-:W-:-:S04]  /*7a90*/  IABS R5, R7 ;  /* 0x0000000700057213 */ /* 0x002fc80000000000 */
[----:B------:R-:W1:Y:S08]  /*7aa0*/  I2F.RP R13, R5 ;  /* 0x00000005000d7306 */ /* 0x000e700000209400 */
[----:B-1----:R-:W1:Y:S02]  /*7ab0*/  MUFU.RCP R12, R13 ;  /* 0x0000000d000c7308 */ /* 0x002e640000001000 */
[----:B-1----:R-:W-:-:S06]  /*7ac0*/  VIADD R12, R12, 0xffffffe ;  /* 0x0ffffffe0c0c7836 */ /* 0x002fcc0000000000 */
[----:B------:R-:W1:Y:S02]  /*7ad0*/  F2I.FTZ.U32.TRUNC.NTZ R11, R12 ;  /* 0x0000000c000b7305 */ /* 0x000e64000021f000 */
[----:B-1----:R-:W-:-:S04]  /*7ae0*/  IMAD.MOV R4, RZ, RZ, -R11 ;  /* 0x000000ffff047224 */ /* 0x002fc800078e0a0b */
[----:B------:R-:W-:-:S04]  /*7af0*/  IMAD R9, R4, R5, RZ ;  /* 0x0000000504097224 */ /* 0x000fc800078e02ff */
[----:B------:R-:W-:-:S04]  /*7b00*/  IMAD.HI.U32 R4, R11, R9, R10 ;  /* 0x000000090b047227 */ /* 0x000fc800078e000a */
[----:B------:R-:W-:-:S05]  /*7b10*/  IMAD.SHL.U32 R10, R157, 0x40, RZ ;  /* 0x000000409d0a7824 */ /* 0x000fca00078e00ff */
[----:B------:R-:W-:Y:S02]  /*7b20*/  IABS R11, R10 ;  /* 0x0000000a000b7213 */ /* 0x000fe40000000000 */
[C---:B------:R-:W-:Y:S02]  /*7b30*/  IADD3 R14, R10.reuse, -0x40, RZ ;  /* 0xffffffc00a0e7810 */ /* 0x040fe40007ffe0ff */
[----:B------:R-:W-:Y:S01]  /*7b40*/  LOP3.LUT R10, R10, R7, RZ, 0x3c, !PT ;  /* 0x000000070a0a7212 */ /* 0x000fe200078e3cff */
[----:B------:R-:W-:Y:S01]  /*7b50*/  IMAD.HI.U32 R13, R4, R11, RZ ;  /* 0x0000000b040d7227 */ /* 0x000fe200078e00ff */
[----:B------:R-:W-:Y:S02]  /*7b60*/  IABS R9, R14 ;  /* 0x0000000e00097213 */ /* 0x000fe40000000000 */
[----:B------:R-:W-:Y:S01]  /*7b70*/  LOP3.LUT R14, R14, R7, RZ, 0x3c, !PT ;  /* 0x000000070e0e7212 */ /* 0x000fe200078e3cff */
[----:B------:R-:W-:-:S04]  /*7b80*/  IMAD.MOV R12, RZ, RZ, -R13 ;  /* 0x000000ffff0c7224 */ /* 0x000fc800078e0a0d */
[----:B------:R-:W-:Y:S02]  /*7b90*/  IMAD R12, R5, R12, R11 ;  /* 0x0000000c050c7224 */ /* 0x000fe400078e020b */
[----:B------:R-:W-:-:S03]  /*7ba0*/  IMAD.HI.U32 R11, R4, R9, RZ ;  /* 0x00000009040b7227 */ /* 0x000fc600078e00ff */
[----:B------:R-:W-:Y:S02]  /*7bb0*/  ISETP.GT.U32.AND P4, PT, R5, R12, PT ;  /* 0x0000000c0500720c */ /* 0x000fe40003f84070 */
[----:B------:R-:W-:-:S05]  /*7bc0*/  IADD3 R4, -R11, RZ, RZ ;  /* 0x000000ff0b047210 */ /* 0x000fca0007ffe1ff */
[----:B------:R-:W-:-:S05]  /*7bd0*/  IMAD R4, R5, R4, R9 ;  /* 0x0000000405047224 */ /* 0x000fca00078e0209 */
[----:B------:R-:W-:Y:S01]  /*7be0*/  ISETP.GT.U32.AND P5, PT, R5, R4, PT ;  /* 0x000000040500720c */ /* 0x000fe20003fa4070 */
[----:B------:R-:W-:Y:S02]  /*7bf0*/  @!P4 IMAD.IADD R12, R12, 0x1, -R5 ;  /* 0x000000010c0cc824 */ /* 0x000fe400078e0a05 */
[----:B------:R-:W-:-:S03]  /*7c00*/  @!P4 VIADD R13, R13, 0x1 ;  /* 0x000000010d0dc836 */ /* 0x000fc60000000000 */
[----:B------:R-:W-:Y:S02]  /*7c10*/  ISETP.GE.U32.AND P6, PT, R12, R5, PT ;  /* 0x000000050c00720c */ /* 0x000fe40003fc6070 */
[----:B------:R-:W-:-:S05]  /*7c20*/  LOP3.LUT R12, RZ, R7, RZ, 0x33, !PT ;  /* 0x00000007ff0c7212 */ /* 0x000fca00078e33ff */
[-C--:B------:R-:W-:Y:S01]  /*7c30*/  @!P5 IADD3 R4, R4, -R5.reuse, RZ ;  /* 0x800000050404d210 */ /* 0x080fe20007ffe0ff */
[----:B------:R-:W-:Y:S01]  /*7c40*/  @!P5 VIADD R11, R11, 0x1 ;  /* 0x000000010b0bd836 */ /* 0x000fe20000000000 */
[----:B------:R-:W-:Y:S02]  /*7c50*/  ISETP.GE.AND P5, PT, R14, RZ, PT ;  /* 0x000000ff0e00720c */ /* 0x000fe40003fa6270 */
[----:B------:R-:W-:Y:S02]  /*7c60*/  ISETP.GE.U32.AND P4, PT, R4, R5, PT ;  /* 0x000000050400720c */ /* 0x000fe40003f86070 */
[----:B------:R-:W-:Y:S02]  /*7c70*/  @P6 IADD3 R13, R13, 0x1, RZ ;  /* 0x000000010d0d6810 */ /* 0x000fe40007ffe0ff */
[----:B------:R-:W-:-:S09]  /*7c80*/  ISETP.GE.AND P6, PT, R10, RZ, PT ;  /* 0x000000ff0a00720c */ /* 0x000fd20003fc6270 */
[----:B------:R-:W-:Y:S02]  /*7c90*/  @P4 IADD3 R11, R11, 0x1, RZ ;  /* 0x000000010b0b4810 */ /* 0x000fe40007ffe0ff */
[----:B------:R-:W-:Y:S02]  /*7ca0*/  ISETP.NE.AND P4, PT, R7, RZ, PT ;  /* 0x000000ff0700720c */ /* 0x000fe40003f85270 */
[----:B------:R-:W-:Y:S01]  /*7cb0*/  @!P6 IMAD.MOV R13, RZ, RZ, -R13 ;  /* 0x000000ffff0de224 */ /* 0x000fe200078e0a0d */
[----:B------:R-:W-:-:S04]  /*7cc0*/  @!P5 IADD3 R11, -R11, RZ, RZ ;  /* 0x000000ff0b0bd210 */ /* 0x000fc80007ffe1ff */
[C---:B------:R-:W-:Y:S02]  /*7cd0*/  SEL R5, R12.reuse, R13, !P4 ;  /* 0x0000000d0c057207 */ /* 0x040fe40006000000 */
[----:B------:R-:W-:-:S03]  /*7ce0*/  SEL R12, R12, R11, !P4 ;  /* 0x0000000b0c0c7207 */ /* 0x000fc60006000000 */
[----:B------:R-:W-:-:S04]  /*7cf0*/  IMAD.WIDE R14, R5, 0x4, R162 ;  /* 0x00000004050e7825 */ /* 0x000fc800078e02a2 */
[----:B------:R-:W-:Y:S01]  /*7d00*/  IMAD.WIDE R16, R12, 0x4, R162 ;  /* 0x000000040c107825 */ /* 0x000fe200078e02a2 */
[----:B------:R1:W2:Y:S04]  /*7d10*/  LDG.E R10, desc[UR10][R14.64] ;  /* 0x0000000a0e0a7981 */ /* 0x0002a8000c1e1900 */
[----:B------:R-:W2:Y:S01]  /*7d20*/  LDG.E R9, desc[UR10][R16.64] ;  /* 0x0000000a10097981 */ /* 0x000ea2000c1e1900 */
[----:B------:R-:W-:Y:S02]  /*7d30*/  IMAD.IADD R12, R5, 0x1, -R12 ;  /* 0x00000001050c7824 */ /* 0x000fe400078e0a0c */
[----:B------:R-:W3:Y:S02]  /*7d40*/  LDC.64 R4, c[0x0][0x230] ;  /* 0x00008c00ff047b82 */ /* 0x000ee40000000a00 */
[----:B------:R-:W-:-:S05]  /*7d50*/  IMAD R11, R12, R7, -0x40 ;  /* 0xffffffc00c0b7424 */ /* 0x000fca00078e0207 */
[----:B------:R-:W-:Y:S01]  /*7d60*/  SHF.R.S32.HI R7, RZ, 0x1f, R11 ;  /* 0x0000001fff077819 */ /* 0x000fe2000001140b */
[----:B-1----:R-:W-:Y:S01]  /*7d70*/  IMAD.WIDE.U32 R14, R11, R112, RZ ;  /* 0x000000700b0e7225 */ /* 0x002fe200078e00ff */
[----:B--2---:R-:W-:-:S03]  /*7d80*/  IADD3 R9, -R10, R9, RZ ;  /* 0x000000090a097210 */ /* 0x004fc60007ffe1ff */
[----:B------:R-:W-:Y:S01]  /*7d90*/  IMAD R10, R7, R112, RZ ;  /* 0x00000070070a7224 */ /* 0x000fe200078e02ff */
[----:B------:R-:W-:-:S03]  /*7da0*/  SHF.R.S32.HI R7, RZ, 0x1f, R9 ;  /* 0x0000001fff077819 */ /* 0x000fc60000011409 */
[----:B------:R-:W-:Y:S02]  /*7db0*/  IMAD R10, R11, R113, R10 ;  /* 0x000000710b0a7224 */ /* 0x000fe400078e020a */
[-C--:B---3--:R-:W-:Y:S02]  /*7dc0*/  IMAD R12, R7, R4.reuse, RZ ;  /* 0x00000004070c7224 */ /* 0x088fe400078e02ff */
[----:B------:R-:W-:Y:S02]  /*7dd0*/  IMAD.IADD R15, R15, 0x1, R10 ;  /* 0x000000010f0f7824 */ /* 0x000fe400078e020a */
[C---:B------:R-:W-:Y:S02]  /*7de0*/  IMAD R5, R9.reuse, R5, R12 ;  /* 0x0000000509057224 */ /* 0x040fe400078e020c */
[----:B------:R-:W-:-:S04]  /*7df0*/  IMAD.WIDE.U32 R14, R9, R4, R14 ;  /* 0x00000004090e7225 */ /* 0x000fc800078e000e */
[----:B------:R-:W-:Y:S01]  /*7e00*/  IMAD.MOV.U32 R7, RZ, RZ, R14 ;  /* 0x000000ffff077224 */ /* 0x000fe200078e000e */
[----:B------:R-:W-:Y:S01]  /*7e10*/  IADD3 R10, R15, R5, RZ ;  /* 0x000000050f0a7210 */ /* 0x000fe20007ffe0ff */
[----:B------:R-:W-:Y:S06]  /*7e20*/  BRA `(.L_x_7563) ;  /* 0x0000000000087947 */ /* 0x000fec0003800000 */
.L_x_7562:
[----:B------:R-:W-:-:S04]  /*7e30*/  LEA R7, -R112, RZ, 0x6 ;  /* 0x000000ff70077211 */ /* 0x000fc800078e31ff */
[----:B------:R-:W-:-:S07]  /*7e40*/  SHF.R.S32.HI R10, RZ, 0x1f, R7 ;  /* 0x0000001fff0a7819 */ /* 0x000fce0000011407 */
.L_x_7563:
[----:B------:R-:W-:Y:S01]  /*7e50*/  @!P1 IADD3 R5, P4, R121, R7, RZ ;  /* 0x0000000779059210 */ /* 0x000fe20007f9e0ff */
[----:B------:R1:W-:Y:S01]  /*7e60*/  @P2 STS.128 [R158+0x4000], RZ ;  /* 0x004000ff9e002388 */ /* 0x0003e20000000c00 */
[----:B------:R-:W-:Y:S01]  /*7e70*/  @!P2 LEA R14, P5, R7, R172, 0x1 ;  /* 0x000000ac070ea211 */ /* 0x000fe200078a08ff */
[----:B------:R-:W-:Y:S02]  /*7e80*/  BSSY B0, `(.L_x_7564) ;  /* 0x0000045000007945 */ /* 0x000fe40003800000 */
[--C-:B------:R-:W-:Y:S01]  /*7e90*/  @!P1 IMAD.X R4, R120, 0x1, R10.reuse, P4 ;  /* 0x0000000178049824 */ /* 0x100fe200020e060a */
[----:B------:R-:W-:Y:S02]  /*7ea0*/  @!P1 LEA R12, P4, R5, UR8, 0x1 ;  /* 0x00000008050c9c11 */ /* 0x000fe4000f8808ff */
[----:B------:R-:W-:Y:S02]  /*7eb0*/  @!P2 LEA.HI.X R15, R7, R171, R10, 0x1, P5 ;  /* 0x000000ab070fa211 */ /* 0x000fe400028f0c0a */
[----:B------:R-:W-:-:S02]  /*7ec0*/  @!P1 LEA.HI.X R13, R5, UR9, R4, 0x1, P4 ;  /* 0x00000009050d9c11 */ /* 0x000fc4000a0f0c04 */
[-C--:B------:R-:W-:Y:S01]  /*7ed0*/  @!P2 IADD3 R5, P4, R154, R7.reuse, RZ ;  /* 0x000000079a05a210 */ /* 0x080fe20007f9e0ff */
[----:B------:R-:W-:Y:S01]  /*7ee0*/  @!PT LDS RZ, [RZ] ;  /* 0x00000000fffff984 */ /* 0x000fe20000000800 */
[----:B------:R-:W-:Y:S01]  /*7ef0*/  @!PT LDS RZ, [RZ] ;  /* 0x00000000fffff984 */ /* 0x000fe20000000800 */
[----:B------:R-:W-:Y:S01]  /*7f00*/  @!PT LDS RZ, [RZ] ;  /* 0x00000000fffff984 */ /* 0x000fe20000000800 */
[----:B------:R-:W-:Y:S03]  /*7f10*/  @!P2 LDGSTS.E.BYPASS.LTC128B.128 [R158+0x4000], desc[UR10][R14.64] ;  /* 0x040000000e9eafae */ /* 0x000fe6000b901d4a */
[----:B------:R-:W-:Y:S01]  /*7f20*/  @!P2 LEA R18, P6, R5, R172, 0x1 ;  /* 0x000000ac0512a211 */ /* 0x000fe200078c08ff */
[----:B------:R-:W-:Y:S01]  /*7f30*/  @!P2 IMAD.X R4, R153, 0x1, R10, P4 ;  /* 0x000000019904a824 */ /* 0x000fe200020e060a */
[----:B------:R-:W-:Y:S01]  /*7f40*/  @!P1 IADD3 R9, P5, P4, R121, R7, R154 ;  /* 0x0000000779099210 */ /* 0x000fe20007cbe09a */
[----:B------:R1:W-:Y:S03]  /*7f50*/  @P1 STS.128 [R158+0x6000], RZ ;  /* 0x006000ff9e001388 */ /* 0x0003e60000000c00 */
[----:B------:R-:W-:Y:S01]  /*7f60*/  @!P2 LEA.HI.X R19, R5, R171, R4, 0x1, P6 ;  /* 0x000000ab0513a211 */ /* 0x000fe200030f0c04 */
[----:B------:R-:W-:Y:S01]  /*7f70*/  @!PT LDS RZ, [RZ] ;  /* 0x00000000fffff984 */ /* 0x000fe20000000800 */
[----:B------:R-:W-:Y:S01]  /*7f80*/  @!PT LDS RZ, [RZ] ;  /* 0x00000000fffff984 */ /* 0x000fe20000000800 */
[----:B------:R-:W-:Y:S01]  /*7f90*/  @!PT LDS RZ, [RZ] ;  /* 0x00000000fffff984 */ /* 0x000fe20000000800 */
[----:B------:R2:W-:Y:S01]  /*7fa0*/  @!P1 LDGSTS.E.BYPASS.LTC128B.128 [R158+0x6000], desc[UR10][R12.64+0x80] ;  /* 0x060000800c9e9fae */ /* 0x0005e2000b901d4a */
[----:B------:R-:W-:-:S02]  /*7fb0*/  @!P1 IADD3.X R4, R120, R10, R153, P5, P4 ;  /* 0x0000000a78049210 */ /* 0x000fc40002fe8499 */
[C---:B------:R-:W-:Y:S01]  /*7fc0*/  @!P1 LEA R20, P4, R9.reuse, UR8, 0x1 ;  /* 0x0000000809149c11 */ /* 0x040fe2000f8808ff */
[----:B------:R1:W-:Y:S03]  /*7fd0*/  @P2 STS.128 [R158+0x4800], RZ ;  /* 0x004800ff9e002388 */ /* 0x0003e60000000c00 */
[----:B------:R-:W-:Y:S01]  /*7fe0*/  @!P1 LEA.HI.X R21, R9, UR9, R4, 0x1, P4 ;  /* 0x0000000909159c11 */ /* 0x000fe2000a0f0c04 */
[----:B------:R-:W-:Y:S01]  /*7ff0*/  @!PT LDS RZ, [RZ] ;  /* 0x00000000fffff984 */ /* 0x000fe20000000800 */
[----:B------:R-:W-:Y:S01]  /*8000*/  @!PT LDS RZ, [RZ] ;  /* 0x00000000fffff984 */ /* 0x000fe20000000800 */
[----:B------:R-:W-:Y:S01]  /*8010*/  @!PT LDS RZ, [RZ] ;  /* 0x00000000fffff984 */ /* 0x000fe20000000800 */
[----:B------:R3:W-:Y:S01]  /*8020*/  @!P2 LDGSTS.E.BYPASS.LTC128B.128 [R158+0x4800], desc[UR10][R18.64] ;  /* 0x04800000129eafae */ /* 0x0007e2000b901d4a */
[----:B------:R-:W-:-:S03]  /*8030*/  IADD3 R5, P5, P4, R154, R7, R154 ;  /* 0x000000079a057210 */ /* 0x000fc60007cbe09a */
[----:B------:R1:W-:Y:S01]  /*8040*/  @P1 STS.128 [R158+0x6800], RZ ;  /* 0x006800ff9e001388 */ /* 0x0003e20000000c00 */
[----:B------:R-:W-:Y:S02]  /*8050*/  IADD3.X R4, R153, R10, R153, P5, P4 ;  /* 0x0000000a99047210 */ /* 0x000fe40002fe8499 */
        /* <DEDUP_REMOVED lines=10> */
[----:B------:R1:W-:Y:S01]  /*8100*/  @!P2 LDGSTS.E.BYPASS.LTC128B.128 [R158+0x5000], desc[UR10][R16.64] ;  /* 0x05000000109eafae */ /* 0x0003e2000b901d4a */
[----:B--2---:R-:W-:-:S03]  /*8110*/  @!P1 IADD3 R12, P4, R121, R5, RZ ;  /* 0x00000005790c9210 */ /* 0x004fc60007f9e0ff */
[----:B------:R1:W-:Y:S02]  /*8120*/  @P1 STS.128 [R158+0x7000], RZ ;  /* 0x007000ff9e001388 */ /* 0x0003e40000000c00 */
[----:B------:R-:W-:Y:S01]  /*8130*/  @!P1 IMAD.X R9, R120, 0x1, R4, P4 ;  /* 0x0000000178099824 */ /* 0x000fe200020e0604 */
[----:B------:R-:W-:-:S04]  /*8140*/  @!P1 LEA R14, P4, R12, UR8, 0x1 ;  /* 0x000000080c0e9c11 */ /* 0x000fc8000f8808ff */
[----:B------:R-:W-:Y:S02]  /*8150*/  @!P1 LEA.HI.X R15, R12, UR9, R9, 0x1, P4 ;  /* 0x000000090c0f9c11 */ /* 0x000fe4000a0f0c09 */
[----:B------:R-:W-:-:S03]  /*8160*/  IADD3 R12, P4, R154, R5, RZ ;  /* 0x000000059a0c7210 */ /* 0x000fc60007f9e0ff */
[----:B------:R-:W-:Y:S01]  /*8170*/  @!PT LDS RZ, [RZ] ;  /* 0x00000000fffff984 */ /* 0x000fe20000000800 */
[----:B------:R-:W-:Y:S01]  /*8180*/  @!PT LDS RZ, [RZ] ;  /* 0x00000000fffff984 */ /* 0x000fe20000000800 */
[----:B------:R-:W-:Y:S01]  /*8190*/  @!PT LDS RZ, [RZ] ;  /* 0x00000000fffff984 */ /* 0x000fe20000000800 */
[----:B------:R1:W-:Y:S02]  /*81a0*/  @!P1 LDGSTS.E.BYPASS.LTC128B.128 [R158+0x7000], desc[UR10][R14.64+0x80] ;  /* 0x070000800e9e9fae */ /* 0x0003e4000b901d4a */
[----:B------:R-:W-:Y:S01]  /*81b0*/  IMAD.X R5, R153, 0x1, R4, P4 ;  /* 0x0000000199057824 */ /* 0x000fe200020e0604 */
        /* <DEDUP_REMOVED lines=17> */
.L_x_7565:
[----:B------:R-:W-:Y:S05]  /*82d0*/  BSYNC B0 ;  /* 0x0000000000007941 */ /* 0x000fea0003800000 */
.L_x_7564:
[----:B------:R-:W0:Y:S01]  /*82e0*/  LDGDEPBAR ;  /* 0x00000000000079af */ /* 0x000e220000000000 */
[----:B------:R-:W-:-:S04]  /*82f0*/  LEA R172, P1, R7, R172, 0x1 ;  /* 0x000000ac07ac7211 */ /* 0x000fc800078208ff */
[----:B------:R-:W-:-:S09]  /*8300*/  LEA.HI.X R171, R7, R171, R10, 0x1, P1 ;  /* 0x000000ab07ab7211 */ /* 0x000fd200008f0c0a */
.L_x_7561:
[----:B------:R-:W-:Y:S01]  /*8310*/  FMNMX.FTZ R7, R3, R8, !PT ;  /* 0x0000000803077209 */ /* 0x000fe20007810000 */
[----:B------:R-:W-:Y:S01]  /*8320*/  LDSM.16.MT88.4 R32, [R140+0x8000] ;  /* 0x008000008c20783b */ /* 0x000fe20000004200 */
[----:B--2---:R-:W-:Y:S02]  /*8330*/  FMNMX.FTZ R5, R2, R6, !PT ;  /* 0x0000000602057209 */ /* 0x004fe40007810000 */
[----:B------:R-:W-:Y:S01]  /*8340*/  FMNMX.FTZ R7, R110, R7, !PT ;  /* 0x000000076e077209 */ /* 0x000fe20007810000 */
[----:B-1----:R-:W-:Y:S01]  /*8350*/  LDSM.16.MT88.4 R16, [R142+0x8000] ;  /* 0x008000008e10783b */ /* 0x002fe20000004200 */
        /* <DEDUP_REMOVED lines=21> */
[----:B------:R-:W-:-:S04]  /*84b0*/  FMNMX.FTZ R4, R105, R4, !PT ;  /* 0x0000000469047209 */ /* 0x000fc80007810000 */
[----:B------:R-:W-:Y:S02]  /*84c0*/  FMNMX.FTZ R7, R117, R4, !PT ;  /* 0x0000000475077209 */ /* 0x000fe40007810000 */
[----:B------:R-:W-:Y:S02]  /*84d0*/  FMNMX.FTZ R4, R104, R5, !PT ;  /* 0x0000000568047209 */ /* 0x000fe40007810000 */
        /* <DEDUP_REMOVED lines=16> */
[----:B--2---:R-:W-:Y:S01]  /*85e0*/  FMNMX.FTZ R110, R5, R4, !PT ;  /* 0x00000004056e7209 */ /* 0x004fe20007810000 */
[--C-:B------:R-:W-:Y:S01]  /*85f0*/  FFMA.FTZ R109, R108, UR12, -R125.reuse ;  /* 0x0000000c6c6d7c23 */ /* 0x100fe2000801087d */
[----:B------:R-:W-:Y:S01]  /*8600*/  FSEL R4, R111, RZ, P2 ;  /* 0x000000ff6f047208 */ /* 0x000fe20001000000 */
[--C-:B------:R-:W-:Y:S01]  /*8610*/  FFMA.FTZ R120, R8, UR12, -R125.reuse ;  /* 0x0000000c08787c23 */ /* 0x100fe2000801087d */
[C---:B------:R-:W-:Y:S01]  /*8620*/  FSETP.NEU.FTZ.AND P1, PT, R110.reuse, -INF , PT ;  /* 0xff8000006e00780b */ /* 0x040fe20003f3d000 */
[----:B------:R-:W-:Y:S01]  /*8630*/  FMUL.FTZ R121, R110, UR12 ;  /* 0x0000000c6e797c20 */ /* 0x000fe20008410000 */
[----:B------:R-:W-:Y:S01]  /*8640*/  FFMA.FTZ R108, R26, UR12, -R125 ;  /* 0x0000000c1a6c7c23 */ /* 0x000fe2000801087d */
[----:B------:R-:W-:Y:S01]  /*8650*/  FADD.FTZ R4, R3, -R4 ;  /* 0x8000000403047221 */ /* 0x000fe20000010000 */
[----:B------:R-:W-:Y:S01]  /*8660*/  FSEL R3, R110, RZ, P1 ;  /* 0x000000ff6e037208 */ /* 0x000fe20000800000 */
[----:B------:R-:W-:Y:S01]  /*8670*/  MUFU.EX2 R120, R120 ;  /* 0x0000007800787308 */ /* 0x000fe20000000800 */
[----:B------:R-:W-:Y:S01]  /*8680*/  FSEL R121, R121, RZ, P1 ;  /* 0x000000ff79797208 */ /* 0x000fe20000800000 */
[----:B------:R-:W-:Y:S01]  /*8690*/  FMUL.FTZ R123, R4, UR12 ;  /* 0x0000000c047b7c20 */ /* 0x000fe20008410000 */
[----:B------:R-:W-:Y:S01]  /*86a0*/  LDSM.16.MT88.4 R8, [R144+0x8000] ;  /* 0x008000009008783b */ /* 0x000fe20000004200 */
[----:B------:R-:W-:Y:S01]  /*86b0*/  FADD.FTZ R3, R2, -R3 ;  /* 0x8000000302037221 */ /* 0x000fe20000010000 */
[----:B------:R-:W-:Y:S01]  /*86c0*/  FFMA.FTZ R168, R128, UR12, -R125 ;  /* 0x0000000c80a87c23 */ /* 0x000fe2000801087d */
[--C-:B------:R-:W-:Y:S01]  /*86d0*/  FFMA.FTZ R119, R6, UR12, -R121.reuse ;  /* 0x0000000c06777c23 */ /* 0x100fe20008010879 */
[--C-:B------:R-:W-:Y:S01]  /*86e0*/  FFMA.FTZ R115, R30, UR12, -R121.reuse ;  /* 0x0000000c1e737c23 */ /* 0x100fe20008010879 */
[----:B------:R-:W-:Y:S01]  /*86f0*/  FMUL.FTZ R122, R3, UR12 ;  /* 0x0000000c037a7c20 */ /* 0x000fe20008410000 */
[--C-:B------:R-:W-:Y:S01]  /*8700*/  FFMA.FTZ R3, R28, UR12, -R121.reuse ;  /* 0x0000000c1c037c23 */ /* 0x100fe20008010879 */
[--C-:B------:R-:W-:Y:S01]  /*8710*/  FFMA.FTZ R2, R24, UR12, -R121.reuse ;  /* 0x0000000c18027c23 */ /* 0x100fe20008010879 */
[----:B------:R-:W1:Y:S01]  /*8720*/  MUFU.EX2 R123, R123 ;  /* 0x0000007b007b7308 */ /* 0x000e620000000800 */
[----:B------:R-:W2:Y:S01]  /*8730*/  LDSM.16.MT88.4 R24, [R141+0x8000] ;  /* 0x008000008d18783b */ /* 0x000ea20000004200 */
[----:B------:R-:W-:Y:S01]  /*8740*/  FFMA.FTZ R131, R130, UR12, -R121 ;  /* 0x0000000c82837c23 */ /* 0x000fe20008010879 */
[--C-:B------:R-:W-:Y:S01]  /*8750*/  FFMA.FTZ R167, R194, UR12, -R125.reuse ;  /* 0x0000000cc2a77c23 */ /* 0x100fe2000801087d */
[--C-:B------:R-:W-:Y:S01]  /*8760*/  FFMA.FTZ R129, R192, UR12, -R125.reuse ;  /* 0x0000000cc0817c23 */ /* 0x100fe2000801087d */
[----:B------:R-:W-:Y:S01]  /*8770*/  FFMA.FTZ R128, R196, UR12, -R125 ;  /* 0x0000000cc4807c23 */ /* 0x000fe2000801087d */
[--C-:B------:R-:W-:Y:S01]  /*8780*/  FFMA.FTZ R130, R190, UR12, -R121.reuse ;  /* 0x0000000cbe827c23 */ /* 0x100fe20008010879 */
[--C-:B------:R-:W-:Y:S01]  /*8790*/  FFMA.FTZ R127, R188, UR12, -R121.reuse ;  /* 0x0000000cbc7f7c23 */ /* 0x100fe20008010879 */
[----:B------:R-:W3:Y:S01]  /*87a0*/  MUFU.EX2 R122, R122 ;  /* 0x0000007a007a7308 */ /* 0x000ee20000000800 */
[----:B------:R-:W-:Y:S01]  /*87b0*/  FFMA.FTZ R126, R126, UR12, -R121 ;  /* 0x0000000c7e7e7c23 */ /* 0x000fe20008010879 */
[--C-:B------:R-:W-:Y:S01]  /*87c0*/  FFMA.FTZ R175, R170, UR12, -R125.reuse ;  /* 0x0000000caaaf7c23 */ /* 0x100fe2000801087d */
[--C-:B------:R-:W-:Y:S01]  /*87d0*/  FFMA.FTZ R184, R184, UR12, -R125.reuse ;  /* 0x0000000cb8b87c23 */ /* 0x100fe2000801087d */
[--C-:B------:R-:W-:Y:S01]  /*87e0*/  FFMA.FTZ R169, R182, UR12, -R125.reuse ;  /* 0x0000000cb6a97c23 */ /* 0x100fe2000801087d */
[----:B------:R-:W-:Y:S01]  /*87f0*/  FFMA.FTZ R170, R186, UR12, -R125 ;  /* 0x0000000cbaaa7c23 */ /* 0x000fe2000801087d */
[--C-:B------:R-:W-:Y:S01]  /*8800*/  FFMA.FTZ R181, R102, UR12, -R121.reuse ;  /* 0x0000000c66b57c23 */ /* 0x100fe20008010879 */
[--C-:B------:R-:W-:Y:S01]  /*8810*/  FFMA.FTZ R180, R180, UR12, -R121.reuse ;  /* 0x0000000cb4b47c23 */ /* 0x100fe20008010879 */
[----:B------:R-:W4:Y:S01]  /*8820*/  MUFU.EX2 R113, R113 ;  /* 0x0000007100717308 */ /* 0x000f220000000800 */
[-C--:B-1----:R-:W-:Y:S01]  /*8830*/  FMUL.FTZ R4, R96, R123.reuse ;  /* 0x0000007b60047220 */ /* 0x082fe20000410000 */
[-C--:B------:R-:W-:Y:S01]  /*8840*/  FMUL.FTZ R5, R97, R123.reuse ;  /* 0x0000007b61057220 */ /* 0x080fe20000410000 */
[-C--:B------:R-:W-:Y:S01]  /*8850*/  FMUL.FTZ R28, R52, R123.reuse ;  /* 0x0000007b341c7220 */ /* 0x080fe20000410000 */
[-C--:B------:R-:W-:Y:S01]  /*8860*/  FMUL.FTZ R29, R53, R123.reuse ;  /* 0x0000007b351d7220 */ /* 0x080fe20000410000 */
[-C--:B------:R-:W-:Y:S01]  /*8870*/  FMUL.FTZ R56, R56, R123.reuse ;  /* 0x0000007b38387220 */ /* 0x080fe20000410000 */
[-C--:B------:R-:W-:Y:S01]  /*8880*/  FMUL.FTZ R57, R57, R123.reuse ;  /* 0x0000007b39397220 */ /* 0x080fe20000410000 */
[-C--:B------:R-:W-:Y:S01]  /*8890*/  FMUL.FTZ R20, R44, R123.reuse ;  /* 0x0000007b2c147220 */ /* 0x080fe20000410000 */
[----:B------:R-:W-:Y:S01]  /*88a0*/  MUFU.EX2 R109, R109 ;  /* 0x0000006d006d7308 */ /* 0x000fe20000000800 */
[-C--:B---3--:R-:W-:Y:S01]  /*88b0*/  FMUL.FTZ R6, R98, R122.reuse ;  /* 0x0000007a62067220 */ /* 0x088fe20000410000 */
[-C--:B------:R-:W-:Y:S01]  /*88c0*/  FMUL.FTZ R7, R99, R122.reuse ;  /* 0x0000007a63077220 */ /* 0x080fe20000410000 */
[-C--:B------:R-:W-:Y:S01]  /*88d0*/  FMUL.FTZ R30, R54, R122.reuse ;  /* 0x0000007a361e7220 */ /* 0x080fe20000410000 */
[-C--:B------:R-:W-:Y:S01]  /*88e0*/  FMUL.FTZ R31, R55, R122.reuse ;  /* 0x0000007a371f7220 */ /* 0x080fe20000410000 */
[-C--:B------:R-:W-:Y:S01]  /*88f0*/  FMUL.FTZ R58, R58, R122.reuse ;  /* 0x0000007a3a3a7220 */ /* 0x080fe20000410000 */
[----:B------:R-:W-:Y:S01]  /*8900*/  FMUL.FTZ R59, R59, R122 ;  /* 0x0000007a3b3b7220 */ /* 0x000fe20000410000 */
[-C--:B------:R-:W-:Y:S01]  /*8910*/  FMUL.FTZ R21, R45, R123.reuse ;  /* 0x0000007b2d157220 */ /* 0x080fe20000410000 */
        /* <DEDUP_REMOVED lines=16> */
[----:B------:R-:W3:Y:S01]  /*8a20*/  MUFU.EX2 R115, R115 ;  /* 0x0000007300737308 */ /* 0x000ee20000000800 */
[----:B-1----:R-:W-:Y:S01]  /*8a30*/  F2FP.F16.F32.PACK_AB R98, R108, R109 ;  /* 0x0000006d6c62723e */ /* 0x002fe200000000ff */
[-C--:B------:R-:W-:Y:S01]  /*8a40*/  FMUL.FTZ R83, R83, R122.reuse ;  /* 0x0000007a53537220 */ /* 0x080fe20000410000 */
[----:B------:R-:W-:Y:S01]  /*8a50*/  LDSM.16.MT88.4 R76, [R144+0x8800] ;  /* 0x00880000904c783b */ /* 0x000fe20000004200 */
        /* <DEDUP_REMOVED lines=12> */
[----:B------:R-:W1:Y:S01]  /*8b20*/  MUFU.EX2 R2, R2 ;  /* 0x0000000200027308 */ /* 0x000e620000000800 */
[----:B---3--:R-:W-:Y:S01]  /*8b30*/  F2FP.F16.F32.PACK_AB R97, R115, R119 ;  /* 0x000000777361723e */ /* 0x008fe200000000ff */
        /* <DEDUP_REMOVED lines=11> */
[----:B------:R-:W-:Y:S01]  /*8bf0*/  FMUL.FTZ R37, R61, R123 ;  /* 0x0000007b3d257220 */ /* 0x000fe20000410000 */
[-C--:B------:R-:W-:Y:S01]  /*8c00*/  FMUL.FTZ R38, R62, R122.reuse ;  /* 0x0000007a3e267220 */ /* 0x080fe20000410000 */
[-C--:B------:R-:W-:Y:S01]  /*8c10*/  FMUL.FTZ R39, R63, R122.reuse ;  /* 0x0000007a3f277220 */ /* 0x080fe20000410000 */
[----:B------:R-:W3:Y:S01]  /*8c20*/  MUFU.EX2 R167, R167 ;  /* 0x000000a700a77308 */ /* 0x000ee20000000800 */
[----:B-1----:R-:W-:Y:S01]  /*8c30*/  F2FP.F16.F32.PACK_AB R99, R2, R3 ;  /* 0x000000030263723e */ /* 0x002fe200000000ff */
        /* <DEDUP_REMOVED lines=11> */
[----:B------:R-:W-:Y:S01]  /*8cf0*/  FMUL.FTZ R85, R85, R123 ;  /* 0x0000007b55557220 */ /* 0x000fe20000410000 */
[C---:B------:R-:W-:Y:S01]  /*8d00*/  HMMA.16816.F32 R32, R96.reuse, R34, R56 ;  /* 0x000000226020723c */ /* 0x040fe20000001838 */
[----:B------:R-:W1:Y:S01]  /*8d10*/  LDSM.16.MT88.4 R56, [R141+0xa000] ;  /* 0x00a000008d38783b */ /* 0x000e620000004200 */
[----:B------:R-:W-:Y:S01]  /*8d20*/  FMUL.FTZ R86, R86, R122 ;  /* 0x0000007a56567220 */ /* 0x000fe20000410000 */
[----:B------:R-:W4:Y:S01]  /*8d30*/  MUFU.EX2 R128, R128 ;  /* 0x0000008000807308 */ /* 0x000f220000000800 */
[----:B---3--:R-:W-:Y:S01]  /*8d40*/  F2FP.F16.F32.PACK_AB R68, R167, R168 ;  /* 0x000000a8a744723e */ /* 0x008fe200000000ff */
[-C--:B------:R-:W-:Y:S01]  /*8d50*/  FMUL.FTZ R87, R87, R122.reuse ;  /* 0x0000007a57577220 */ /* 0x080fe20000410000 */
[C---:B--2---:R-:W-:Y:S01]  /*8d60*/  HMMA.16816.F32 R20, R96.reuse, R24, R20 ;  /* 0x000000186014723c */ /* 0x044fe20000001814 */
[--C-:B------:R-:W-:Y:S01]  /*8d70*/  FFMA.FTZ R178, R178, UR12, -R121.reuse ;  /* 0x0000000cb2b27c23 */ /* 0x100fe20008010879 */
[----:B------:R-:W-:Y:S01]  /*8d80*/  FFMA.FTZ R179, R100, UR12, -R121 ;  /* 0x0000000c64b37c23 */ /* 0x000fe20008010879 */
[--C-:B------:R-:W-:Y:S01]  /*8d90*/  FFMA.FTZ R182, R105, UR12, -R125.reuse ;  /* 0x0000000c69b67c23 */ /* 0x100fe2000801087d */
[----:B------:R-:W-:Y:S01]  /*8da0*/  LDSM.16.MT88.4 R100, [R140+0xb000] ;  /* 0x00b000008c64783b */ /* 0x000fe20000004200 */
[----:B------:R-:W-:Y:S01]  /*8db0*/  MUFU.EX2 R131, R131 ;  /* 0x0000008300837308 */ /* 0x000fe20000000800 */
[C---:B------:R-:W-:Y:S01]  /*8dc0*/  HMMA.16816.F32 R24, R96.reuse, R26, R48 ;  /* 0x0000001a6018723c */ /* 0x040fe20000001830 */
[--C-:B------:R-:W-:Y:S01]  /*8dd0*/  FFMA.FTZ R117, R117, UR12, -R125.reuse ;  /* 0x0000000c75757c23 */ /* 0x100fe2000801087d */
[----:B------:R-:W2:Y:S01]  /*8de0*/  LDSM.16.MT88.4 R48, [R142+0xa000] ;  /* 0x00a000008e30783b */ /* 0x000ea20000004200 */
[--C-:B------:R-:W-:Y:S01]  /*8df0*/  FFMA.FTZ R116, R116, UR12, -R125.reuse ;  /* 0x0000000c74747c23 */ /* 0x100fe2000801087d */
[----:B------:R-:W-:Y:S01]  /*8e00*/  FFMA.FTZ R125, R124, UR12, -R125 ;  /* 0x0000000c7c7d7c23 */ /* 0x000fe2000801087d */
[--C-:B------:R-:W-:Y:S01]  /*8e10*/  FFMA.FTZ R124, R104, UR12, -R121.reuse ;  /* 0x0000000c687c7c23 */ /* 0x100fe20008010879 */
[C---:B------:R-:W-:Y:S01]  /*8e20*/  HMMA.16816.F32 R12, R96.reuse, R16, R12 ;  /* 0x00000010600c723c */ /* 0x040fe2000000180c */
[----:B------:R-:W3:Y:S01]  /*8e30*/  MUFU.EX2 R130, R130 ;  /* 0x0000008200827308 */ /* 0x000ee20000000800 */
[----:B----4-:R-:W-:Y:S01]  /*8e40*/  F2FP.F16.F32.PACK_AB R70, R128, R129 ;  /* 0x000000818046723e */ /* 0x010fe200000000ff */
[--C-:B------:R-:W-:Y:S01]  /*8e50*/  FFMA.FTZ R183, R107, UR12, -R121.reuse ;  /* 0x0000000c6bb77c23 */ /* 0x100fe20008010879 */
[--C-:B------:R-:W-:Y:S01]  /*8e60*/  FFMA.FTZ R118, R118, UR12, -R121.reuse ;  /* 0x0000000c76767c23 */ /* 0x100fe20008010879 */
[----:B------:R-:W-:Y:S01]  /*8e70*/  FFMA.FTZ R121, R106, UR12, -R121 ;  /* 0x0000000c6a797c23 */ /* 0x000fe20008010879 */
[----:B------:R-:W-:Y:S01]  /*8e80*/  HMMA.16816.F32 R16, R96, R18, R40 ;  /* 0x000000126010723c */ /* 0x000fe20000001828 */
[----:B------:R-:W4:Y:S01]  /*8e90*/  LDSM.16.MT88.4 R40, [R144+0xa000] ;  /* 0x00a000009028783b */ /* 0x000f220000004200 */
[----:B------:R-:W-:Y:S01]  /*8ea0*/  FFMA.FTZ R120, R173, R123, R120 ;  /* 0x0000007bad787223 */ /* 0x000fe20000010078 */
[----:B------:R-:W-:Y:S01]  /*8eb0*/  MUFU.EX2 R127, R127 ;  /* 0x0000007f007f7308 */ /* 0x000fe20000000800 */
[----:B------:R-:W-:-:S02]  /*8ec0*/  FFMA.FTZ R122, R174, R122, R119 ;  /* 0x0000007aae7a7223 */ /* 0x000fc40000010077 */
[----:B------:R-:W-:Y:S01]  /*8ed0*/  HMMA.16816.F32 R4, R96, R8, R4 ;  /* 0x000000086004723c */ /* 0x000fe20000001804 */
[----:B------:R-:W-:Y:S01]  /*8ee0*/  FADD.FTZ R120, R113, R120 ;  /* 0x0000007871787221 */ /* 0x000fe20000010000 */
[----:B------:R-:W-:-:S03]  /*8ef0*/  FADD.FTZ R122, R115, R122 ;  /* 0x0000007a737a7221 */ /* 0x000fc60000010000 */
[----:B------:R-:W5:Y:S01]  /*8f00*/  MUFU.EX2 R126, R126 ;  /* 0x0000007e007e7308 */ /* 0x000f620000000800 */
[----:B------:R-:W-:Y:S01]  /*8f10*/  HMMA.16816.F32 R8, R96, R10, R92 ;  /* 0x0000000a6008723c */ /* 0x000fe2000000185c */
[----:B---3--:R-:W-:Y:S01]  /*8f20*/  F2FP.F16.F32.PACK_AB R69, R130, R131 ;  /* 0x000000838245723e */ /* 0x008fe200000000ff */
[----:B------:R-:W-:Y:S01]  /*8f30*/  LDSM.16.MT88.4 R92, [R144+0x9000] ;  /* 0x00900000905c783b */ /* 0x000fe20000004200 */
[----:B------:R-:W-:-:S03]  /*8f40*/  FADD.FTZ R109, R109, R120 ;  /* 0x000000786d6d7221 */ /* 0x000fc60000010000 */
[C---:B-1----:R-:W-:Y:S01]  /*8f50*/  HMMA.16816.F32 R52, R96.reuse, R56, R52 ;  /* 0x000000386034723c */ /* 0x042fe20000001834 */
[----:B------:R-:W-:Y:S05]  /*8f60*/  MUFU.EX2 R175, R175 ;  /* 0x000000af00af7308 */ /* 0x000fea0000000800 */
[----:B------:R-:W-:Y:S01]  /*8f70*/  HMMA.16816.F32 R56, R96, R58, R80 ;  /* 0x0000003a6038723c */ /* 0x000fe20000001850 */
[----:B------:R-:W1:Y:S02]  /*8f80*/  LDSM.16.MT88.4 R80, [R141+0x8800] ;  /* 0x008800008d50783b */ /* 0x000e640000004200 */
[----:B------:R-:W-:Y:S01]  /*8f90*/  MUFU.EX2 R184, R184 ;  /* 0x000000b800b87308 */ /* 0x000fe20000000800 */
[----:B-----5:R-:W-:-:S02]  /*8fa0*/  F2FP.F16.F32.PACK_AB R71, R126, R127 ;  /* 0x0000007f7e47723e */ /* 0x020fc400000000ff */
[C---:B--2---:R-:W-:Y:S05]  /*8fb0*/  HMMA.16816.F32 R44, R96.reuse, R48, R44 ;  /* 0x00000030602c723c */ /* 0x044fea000000182c */
[----:B------:R-:W-:Y:S01]  /*8fc0*/  MUFU.EX2 R169, R169 ;  /* 0x000000a900a97308 */ /* 0x000fe20000000800 */
[----:B------:R-:W-:Y:S01]  /*8fd0*/  HMMA.16816.F32 R48, R96, R50, R72 ;  /* 0x000000326030723c */ /* 0x000fe20000001848 */
[----:B------:R-:W2:Y:S05]  /*8fe0*/  LDSM.16.MT88.4 R72, [R142+0x8800] ;  /* 0x008800008e48783b */ /* 0x000eaa0000004200 */
[C---:B------:R-:W-:Y:S01]  /*8ff0*/  HMMA.16816.F32 R4, R68.reuse, R76, R4 ;  /* 0x0000004c4404723c */ /* 0x040fe20000001804 */
[----:B------:R-:W-:Y:S05]  /*9000*/  MUFU.EX2 R170, R170 ;  /* 0x000000aa00aa7308 */ /* 0x000fea0000000800 */
[----:B------:R-:W-:Y:S01]  /*9010*/  HMMA.16816.F32 R8, R68, R78, R8 ;  /* 0x0000004e4408723c */ /* 0x000fe20000001808 */
[----:B------:R-:W3:Y:S02]  /*9020*/  LDSM.16.MT88.4 R76, [R140+0x8800] ;  /* 0x008800008c4c783b */ /* 0x000ee40000004200 */
[----:B------:R-:W-:Y:S03]  /*9030*/  MUFU.EX2 R181, R181 ;  /* 0x000000b500b57308 */ /* 0x000fe60000000800 */
[C---:B----4-:R-:W-:Y:S05]  /*9040*/  HMMA.16816.F32 R36, R96.reuse, R40, R36 ;  /* 0x000000286024723c */ /* 0x050fea0000001824 */
[----:B------:R-:W-:Y:S01]  /*9050*/  MUFU.EX2 R180, R180 ;  /* 0x000000b400b47308 */ /* 0x000fe20000000800 */
[----:B------:R-:W-:Y:S01]  /*9060*/  HMMA.16816.F32 R40, R96, R42, R64 ;  /* 0x0000002a6028723c */ /* 0x000fe20000001840 */
[----:B------:R-:W4:Y:S05]  /*9070*/  LDSM.16.MT88.4 R64, [R140+0xa000] ;  /* 0x00a000008c40783b */ /* 0x000f2a0000004200 */
        /* <DEDUP_REMOVED lines=10> */
[----:B------:R-:W3:Y:S05]  /*9120*/  MUFU.EX2 R117, R117 ;  /* 0x0000007500757308 */ /* 0x000eea0000000800 */
[----:B------:R-:W-:Y:S01]  /*9130*/  HMMA.16816.F32 R32, R68, R78, R32 ;  /* 0x0000004e4420723c */ /* 0x000fe20000001820 */
[----:B------:R-:W5:Y:S02]  /*9140*/  LDSM.16.MT88.4 R76, [R140+0xa800] ;  /* 0x00a800008c4c783b */ /* 0x000f640000004200 */
[----:B------:R-:W-:Y:S03]  /*9150*/  MUFU.EX2 R116, R116 ;  /* 0x0000007400747308 */ /* 0x000fe60000000800 */
[C---:B----4-:R-:W-:Y:S05]  /*9160*/  HMMA.16816.F32 R60, R96.reuse, R64, R60 ;  /* 0x00000040603c723c */ /* 0x050fea000000183c */
[----:B------:R-:W4:Y:S01]  /*9170*/  MUFU.EX2 R125, R125 ;  /* 0x0000007d007d7308 */ /* 0x000f220000000800 */
[----:B------:R-:W-:Y:S01]  /*9180*/  HMMA.16816.F32 R64, R96, R66, R84 ;  /* 0x000000426040723c */ /* 0x000fe20000001854 */
[----:B---3--:R-:W-:-:S05]  /*9190*/  F2FP.F16.F32.PACK_AB R104, R117, R182 ;  /* 0x000000b67568723e */ /* 0x008fca00000000ff */
[C---:B-1----:R-:W-:Y:S01]  /*91a0*/  HMMA.16816.F32 R36, R68.reuse, R80, R36 ;  /* 0x000000504424723c */ /* 0x042fe20000001824 */
[----:B------:R-:W-:Y:S05]  /*91b0*/  MUFU.EX2 R124, R124 ;  /* 0x0000007c007c7308 */ /* 0x000fea0000000800 */
[----:B------:R-:W-:Y:S01]  /*91c0*/  HMMA.16816.F32 R40, R68, R82, R40 ;  /* 0x000000524428723c */ /* 0x000fe20000001828 */
[----:B------:R-:W1:Y:S02]  /*91d0*/  LDSM.16.MT88.4 R80, [R141+0xa800] ;  /* 0x00a800008d50783b */ /* 0x000e640000004200 */
[----:B------:R-:W3:Y:S01]  /*91e0*/  MUFU.EX2 R183, R183 ;  /* 0x000000b700b77308 */ /* 0x000ee20000000800 */
[----:B----4-:R-:W-:-:S02]  /*91f0*/  F2FP.F16.F32.PACK_AB R106, R125, R116 ;  /* 0x000000747d6a723e */ /* 0x010fc400000000ff */
[C---:B--2---:R-:W-:Y:S05]  /*9200*/  HMMA.16816.F32 R44, R68.reuse, R72, R44 ;  /* 0x00000048442c723c */ /* 0x044fea000000182c */
[----:B------:R-:W-:Y:S01]  /*9210*/  MUFU.EX2 R118, R118 ;  /* 0x0000007600767308 */ /* 0x000fe20000000800 */
[C---:B------:R-:W-:Y:S01]  /*9220*/  HMMA.16816.F32 R48, R68.reuse, R74, R48 ;  /* 0x0000004a4430723c */ /* 0x040fe20000001830 */
[----:B------:R-:W2:Y:S05]  /*9230*/  LDSM.16.MT88.4 R72, [R142+0x9000] ;  /* 0x009000008e48783b */ /* 0x000eaa0000004200 */
[----:B-----5:R-:W-:Y:S01]  /*9240*/  HMMA.16816.F32 R60, R68, R76, R60 ;  /* 0x0000004c443c723c */ /* 0x020fe2000000183c */
[----:B------:R-:W4:Y:S01]  /*9250*/  MUFU.EX2 R121, R121 ;  /* 0x0000007900797308 */ /* 0x000f220000000800 */
[----:B---3--:R-:W-:-:S04]  /*9260*/  F2FP.F16.F32.PACK_AB R105, R183, R124 ;  /* 0x0000007cb769723e */ /* 0x008fc800000000ff */
[----:B------:R-:W-:Y:S01]  /*9270*/  HMMA.16816.F32 R64, R68, R78, R64 ;  /* 0x0000004e4440723c */ /* 0x000fe20000001840 */
[----:B----4-:R-:W-:-:S05]  /*9280*/  F2FP.F16.F32.PACK_AB R107, R121, R118 ;  /* 0x00000076796b723e */ /* 0x010fca00000000ff */
[C---:B-1----:R-:W-:Y:S06]  /*9290*/  HMMA.16816.F32 R52, R68.reuse, R80, R52 ;  /* 0x000000504434723c */ /* 0x042fec0000001834 */
[----:B------:R-:W-:Y:S01]  /*92a0*/  HMMA.16816.F32 R56, R68, R82, R56 ;  /* 0x000000524438723c */ /* 0x000fe20000001838 */
[----:B------:R-:W1:Y:S06]  /*92b0*/  LDSM.16.MT88.4 R80, [R141+0xb000] ;  /* 0x00b000008d50783b */ /* 0x000e6c0000004200 */
[----:B------:R-:W-:-:S02]  /*92c0*/  F2FP.F16.F32.PACK_AB R68, R184, R175 ;  /* 0x000000afb844723e */ /* 0x000fc400000000ff */
[----:B------:R-:W-:Y:S02]  /*92d0*/  F2FP.F16.F32.PACK_AB R69, R180, R181 ;  /* 0x000000b5b445723e */ /* 0x000fe400000000ff */
[----:B------:R-:W-:Y:S02]  /*92e0*/  F2FP.F16.F32.PACK_AB R70, R170, R169 ;  /* 0x000000a9aa46723e */ /* 0x000fe400000000ff */
[----:B------:R-:W-:-:S07]  /*92f0*/  F2FP.F16.F32.PACK_AB R71, R179, R178 ;  /* 0x000000b2b347723e */ /* 0x000fce00000000ff */
[C---:B------:R-:W-:Y:S01]  /*9300*/  HMMA.16816.F32 R96, R68.reuse, R92, R4 ;  /* 0x0000005c4460723c */ /* 0x040fe20000001804 */
[----:B------:R-:W3:Y:S05]  /*9310*/  LDSM.16.MT88.4 R4, [R140+0x9000] ;  /* 0x009000008c04783b */ /* 0x000eea0000004200 */
        /* <DEDUP_REMOVED lines=9> */
[C---:B---3--:R-:W-:Y:S06]  /*93b0*/  HMMA.16816.F32 R28, R68.reuse, R4, R28 ;  /* 0x00000004441c723c */ /* 0x048fec000000181c */
[C---:B----4-:R-:W-:Y:S06]  /*93c0*/  HMMA.16816.F32 R20, R68.reuse, R8, R20 ;  /* 0x000000084414723c */ /* 0x050fec0000001814 */
[C---:B------:R-:W-:Y:S01]  /*93d0*/  HMMA.16816.F32 R24, R68.reuse, R10, R24 ;  /* 0x0000000a4418723c */ /* 0x040fe20000001818 */
[----:B------:R-:W1:Y:S05]  /*93e0*/  LDSM.16.MT88.4 R8, [R144+0xb000] ;  /* 0x00b000009008783b */ /* 0x000e6a0000004200 */
[C---:B------:R-:W-:Y:S06]  /*93f0*/  HMMA.16816.F32 R32, R68.reuse, R6, R32 ;  /* 0x000000064420723c */ /* 0x040fec0000001820 */
[C---:B--2---:R-:W-:Y:S06]  /*9400*/  HMMA.16816.F32 R4, R68.reuse, R72, R44 ;  /* 0x000000484404723c */ /* 0x044fec000000182c */
[C---:B------:R-:W-:Y:S01]  /*9410*/  HMMA.16816.F32 R72, R68.reuse, R74, R48 ;  /* 0x0000004a4448723c */ /* 0x040fe20000001830 */
[----:B------:R-:W2:Y:S05]  /*9420*/  LDSM.16.MT88.4 R48, [R141+0x9800] ;  /* 0x009800008d30783b */ /* 0x000eaa0000004200 */
[C---:B------:R-:W-:Y:S01]  /*9430*/  HMMA.16816.F32 R80, R68.reuse, R82, R56 ;  /* 0x000000524450723c */ /* 0x040fe20000001838 */
[----:B------:R-:W3:Y:S05]  /*9440*/  LDSM.16.MT88.4 R56, [R140+0x9800] ;  /* 0x009800008c38783b */ /* 0x000eea0000004200 */
[C---:B-1----:R-:W-:Y:S01]  /*9450*/  HMMA.16816.F32 R12, R68.reuse, R8, R36 ;  /* 0x00000008440c723c */ /* 0x042fe20000001824 */
[----:B------:R-:W1:Y:S05]  /*9460*/  LDSM.16.MT88.4 R36, [R144+0x9800] ;  /* 0x009800009024783b */ /* 0x000e6a0000004200 */
[----:B------:R-:W-:Y:S01]  /*9470*/  HMMA.16816.F32 R8, R68, R10, R40 ;  /* 0x0000000a4408723c */ /* 0x000fe20000001828 */
[----:B------:R-:W4:Y:S05]  /*9480*/  LDSM.16.MT88.4 R40, [R142+0x9800] ;  /* 0x009800008e28783b */ /* 0x000f2a0000004200 */
[----:B--2---:R-:W-:-:S12]  /*9490*/  HMMA.16816.F32 R44, R104, R48, R20 ;  /* 0x00000030682c723c */ /* 0x004fd80000001814 */
[C---:B------:R-:W-:Y:S06]  /*94a0*/  HMMA.16816.F32 R60, R104.reuse, R64, R12 ;  /* 0x00000040683c723c */ /* 0x040fec000000180c */
[C---:B------:R-:W-:Y:S01]  /*94b0*/  HMMA.16816.F32 R64, R104.reuse, R66, R8 ;  /* 0x000000426840723c */ /* 0x040fe20000001808 */
[----:B------:R-:W2:Y:S05]  /*94c0*/  LDSM.16.MT88.4 R8, [R141+0xb800] ;  /* 0x00b800008d08783b */ /* 0x000eaa0000004200 */
[C---:B---3--:R-:W-:Y:S06]  /*94d0*/  HMMA.16816.F32 R52, R104.reuse, R56, R28 ;  /* 0x000000386834723c */ /* 0x048fec000000181c */
[C---:B-1----:R-:W-:Y:S06]  /*94e0*/  HMMA.16816.F32 R96, R104.reuse, R36, R96 ;  /* 0x000000246860723c */ /* 0x042fec0000001860 */
[C---:B------:R-:W-:Y:S06]  /*94f0*/  HMMA.16816.F32 R92, R104.reuse, R38, R92 ;  /* 0x00000026685c723c */ /* 0x040fec000000185c */
[C---:B----4-:R-:W-:Y:S01]  /*9500*/  HMMA.16816.F32 R36, R104.reuse, R40, R84 ;  /* 0x000000286824723c */ /* 0x050fe20000001854 */
[----:B------:R-:W1:Y:S05]  /*9510*/  LDSM.16.MT88.4 R84, [R140+0xb800] ;  /* 0x00b800008c54783b */ /* 0x000e6a0000004200 */
[C---:B------:R-:W-:Y:S01]  /*9520*/  HMMA.16816.F32 R40, R104.reuse, R42, R16 ;  /* 0x0000002a6828723c */ /* 0x040fe20000001810 */
[----:B------:R-:W3:Y:S05]  /*9530*/  LDSM.16.MT88.4 R16, [R142+0xb800] ;  /* 0x00b800008e10783b */ /* 0x000eea0000004200 */
[C---:B------:R-:W-:Y:S06]  /*9540*/  HMMA.16816.F32 R48, R104.reuse, R50, R24 ;  /* 0x000000326830723c */ /* 0x040fec0000001818 */
[C---:B------:R-:W-:Y:S06]  /*9550*/  HMMA.16816.F32 R56, R104.reuse, R58, R32 ;  /* 0x0000003a6838723c */ /* 0x040fec0000001820 */
[C---:B--2---:R-:W-:Y:S06]  /*9560*/  HMMA.16816.F32 R76, R104.reuse, R8, R76 ;  /* 0x00000008684c723c */ /* 0x044fec000000184c */
[C---:B------:R-:W-:Y:S06]  /*9570*/  HMMA.16816.F32 R80, R104.reuse, R10, R80 ;  /* 0x0000000a6850723c */ /* 0x040fec0000001850 */
[C---:B-1----:R-:W-:Y:S06]  /*9580*/  HMMA.16816.F32 R88, R104.reuse, R84, R88 ;  /* 0x000000546858723c */ /* 0x042fec0000001858 */
[C---:B---3--:R-:W-:Y:S06]  /*9590*/  HMMA.16816.F32 R68, R104.reuse, R16, R4 ;  /* 0x000000106844723c */ /* 0x048fec0000001804 */
        /* <DEDUP_REMOVED lines=10> */
[----:B------:R-:W-:Y:S02]  /*9640*/  MOV R2, R110 ;  /* 0x0000006e00027202 */ /* 0x000fe40000000f00 */
[----:B------:R-:W-:Y:S01]  /*9650*/  FADD.FTZ R127, R127, R130 ;  /* 0x000000827f7f7221 */ /* 0x000fe20000010000 */
[----:B------:R-:W-:-:S03]  /*9660*/  FADD.FTZ R128, R128, R129 ;  /* 0x0000008180807221 */ /* 0x000fc60000010000 */
        /* <DEDUP_REMOVED lines=17> */
[----:B------:R-:W-:-:S07]  /*9780*/  FADD.FTZ R174, R121, R118 ;  /* 0x0000007679ae7221 */ /* 0x000fce0000010000 */
.L_x_7558:
        /* <DEDUP_REMOVED lines=9> */
.L_x_7570:
        /* <DEDUP_REMOVED lines=69> */
.L_x_7567:
        /* <DEDUP_REMOVED lines=68> */
[----:B------:R-:W-:Y:S01]  /*a0b0*/  LDSM.16.M88.4 R124, [R148] ;  /* 0x00000000947c783b */ /* 0x000fe20000000200 */
[----:B------:R-:W-:Y:S03]  /*a0c0*/  IMAD.MOV.U32 R177, RZ, RZ, R3 ;  /* 0x000000ffffb17224 */ /* 0x000fe600078e0003 */
[----:B------:R-:W1:Y:S01]  /*a0d0*/  LDSM.16.M88.4 R128, [R147] ;  /* 0x000000009380783b */ /* 0x000e620000000200 */
[C---:B--2---:R-:W-:Y:S06]  /*a0e0*/  HMMA.16816.F32 R4, R104.reuse, R108, RZ ;  /* 0x0000006c6804723c */ /* 0x044fec00000018ff */
[C---:B------:R-:W-:Y:S01]  /*a0f0*/  HMMA.16816.F32 R8, R104.reuse, R110, RZ ;  /* 0x0000006e6808723c */ /* 0x040fe200000018ff */
[----:B------:R-:W-:Y:S05]  /*a100*/  LDSM.16.M88.4 R108, [R138] ;  /* 0x000000008a6c783b */ /* 0x000fea0000000200 */
        /* <DEDUP_REMOVED lines=8> */
[----:B------:R-:W2:Y:S05]  /*a190*/  LDSM.16.M88.4 R104, [R139] ;  /* 0x000000008b68783b */ /* 0x000eaa0000000200 */
[C---:B-1----:R-:W-:Y:S06]  /*a1a0*/  HMMA.16816.F32 R4, R124.reuse, R128, R4 ;  /* 0x000000807c04723c */ /* 0x042fec0000001804 */
[C---:B------:R-:W-:Y:S06]  /*a1b0*/  HMMA.16816.F32 R8, R124.reuse, R130, R8 ;  /* 0x000000827c08723c */ /* 0x040fec0000001808 */
[C---:B--2---:R-:W-:Y:S06]  /*a1c0*/  HMMA.16816.F32 R12, R124.reuse, R104, R12 ;  /* 0x000000687c0c723c */ /* 0x044fec000000180c */
[C---:B------:R-:W-:Y:S01]  /*a1d0*/  HMMA.16816.F32 R16, R124.reuse, R106, R16 ;  /* 0x0000006a7c10723c */ /* 0x040fe20000001810 */
[----:B------:R-:W-:Y:S05]  /*a1e0*/  LDSM.16.M88.4 R104, [R146] ;  /* 0x000000009268783b */ /* 0x000fea0000000200 */
[C---:B------:R-:W-:Y:S06]  /*a1f0*/  HMMA.16816.F32 R20, R124.reuse, R108, R20 ;  /* 0x0000006c7c14723c */ /* 0x040fec0000001814 */
[C---:B------:R-:W-:Y:S01]  /*a200*/  HMMA.16816.F32 R24, R124.reuse, R110, R24 ;  /* 0x0000006e7c18723c */ /* 0x040fe20000001818 */
[----:B------:R-:W1:Y:S05]  /*a210*/  LDSM.16.M88.4 R108, [R143+0x4000] ;  /* 0x004000008f6c783b */ /* 0x000e6a0000000200 */
[C---:B------:R-:W-:Y:S06]  /*a220*/  HMMA.16816.F32 R28, R124.reuse, R112, R28 ;  /* 0x000000707c1c723c */ /* 0x040fec000000181c */
[----:B------:R-:W-:Y:S01]  /*a230*/  HMMA.16816.F32 R32, R124, R114, R32 ;  /* 0x000000727c20723c */ /* 0x000fe20000001820 */
[----:B------:R-:W2:Y:S05]  /*a240*/  LDSM.16.M88.4 R112, [R143+0x4800] ;  /* 0x004800008f70783b */ /* 0x000eaa0000000200 */
[C---:B-1----:R-:W-:Y:S06]  /*a250*/  HMMA.16816.F32 R4, R104.reuse, R108, R4 ;  /* 0x0000006c6804723c */ /* 0x042fec0000001804 */
[C---:B------:R-:W-:Y:S01]  /*a260*/  HMMA.16816.F32 R8, R104.reuse, R110, R8 ;  /* 0x0000006e6808723c */ /* 0x040fe20000001808 */
[----:B------:R-:W1:Y:S05]  /*a270*/  LDSM.16.M88.4 R108, [R143+0x5800] ;  /* 0x005800008f6c783b */ /* 0x000e6a0000000200 */
[C---:B--2---:R-:W-:Y:S06]  /*a280*/  HMMA.16816.F32 R12, R104.reuse, R112, R12 ;  /* 0x00000070680c723c */ /* 0x044fec000000180c */
[C---:B------:R-:W-:Y:S01]  /*a290*/  HMMA.16816.F32 R16, R104.reuse, R114, R16 ;  /* 0x000000726810723c */ /* 0x040fe20000001810 */
[----:B------:R-:W-:Y:S05]  /*a2a0*/  LDSM.16.M88.4 R112, [R145] ;  /* 0x000000009170783b */ /* 0x000fea0000000200 */
[C---:B------:R-:W-:Y:S06]  /*a2b0*/  HMMA.16816.F32 R20, R104.reuse, R116, R20 ;  /* 0x000000746814723c */ /* 0x040fec0000001814 */
        /* <DEDUP_REMOVED lines=54> */
[C---:B-1----:R-:W-:Y:S06]  /*a620*/  HMMA.16816.F32 R28, R104.reuse, R108, R28 ;  /* 0x0000006c681c723c */ /* 0x042fec000000181c */
[----:B------:R-:W-:Y:S01]  /*a630*/  HMMA.16816.F32 R32, R104, R110, R32 ;  /* 0x0000006e6820723c */ /* 0x000fe20000001820 */
[----:B------:R-:W1:Y:S04]  /*a640*/  LDSM.16.M88.4 R104, [R136+0x2800] ;  /* 0x002800008868783b */ /* 0x000e680000000200 */
[----:B------:R-:W3:Y:S01]  /*a650*/  LDSM.16.M88.4 R108, [R136+0x3000] ;  /* 0x00300000886c783b */ /* 0x000ee20000000200 */
[C---:B--2---:R-:W-:Y:S06]  /*a660*/  HMMA.16816.F32 R4, R112.reuse, R116, R4 ;  /* 0x000000747004723c */ /* 0x044fec0000001804 */
[C---:B------:R-:W-:Y:S01]  /*a670*/  HMMA.16816.F32 R8, R112.reuse, R118, R8 ;  /* 0x000000767008723c */ /* 0x040fe20000001808 */
[----:B------:R-:W2:Y:S01]  /*a680*/  LDSM.16.M88.4 R116, [R136+0x3800] ;  /* 0x003800008874783b */ /* 0x000ea20000000200 */
[----:B------:R-:W-:Y:S04]  /*a690*/  DEPBAR.LE SB0, 0x0 ;  /* 0x000080000000791a */ /* 0x000fe80000000000 */
[----:B------:R-:W-:Y:S01]  /*a6a0*/  BAR.SYNC.DEFER_BLOCKING 0x0 ;  /* 0x0000000000007b1d */ /* 0x000fe20000010000 */
[C---:B-1----:R-:W-:Y:S06]  /*a6b0*/  HMMA.16816.F32 R12, R112.reuse, R104, R12 ;  /* 0x00000068700c723c */ /* 0x042fec000000180c */
[C---:B------:R-:W-:Y:S06]  /*a6c0*/  HMMA.16816.F32 R16, R112.reuse, R106, R16 ;  /* 0x0000006a7010723c */ /* 0x040fec0000001810 */
[C---:B---3--:R-:W-:Y:S06]  /*a6d0*/  HMMA.16816.F32 R20, R112.reuse, R108, R20 ;  /* 0x0000006c7014723c */ /* 0x048fec0000001814 */
[C---:B------:R-:W-:Y:S06]  /*a6e0*/  HMMA.16816.F32 R24, R112.reuse, R110, R24 ;  /* 0x0000006e7018723c */ /* 0x040fec0000001818 */
[C---:B--2---:R-:W-:Y:S06]  /*a6f0*/  HMMA.16816.F32 R28, R112.reuse, R116, R28 ;  /* 0x00000074701c723c */ /* 0x044fec000000181c */
[----:B------:R-:W-:Y:S01]  /*a700*/  HMMA.16816.F32 R32, R112, R118, R32 ;  /* 0x000000767020723c */ /* 0x000fe20000001820 */
[----:B------:R-:W-:Y:S11]  /*a710*/  @!UPT UIADD3 URZ, URZ, URZ, URZ ;  /* 0x0000003f3f3ff290 */ /* 0x000ff6000fffe03f */
[----:B------:R-:W-:Y:S01]  /*a720*/  @!UPT UIADD3 URZ, URZ, URZ, URZ ;  /* 0x0000003f3f3ff290 */ /* 0x000fe2000fffe03f */
[----:B------:R-:W-:Y:S11]  /*a730*/  @!P1 BRA `(.L_x_7568) ;  /* 0x0000000400fc9947 */ /* 0x000ff60003800000 */
        /* <DEDUP_REMOVED lines=64> */
.L_x_7569:
[----:B------:R1:W-:Y:S01]  /*ab40*/  @P4 STS.128 [R158+0x4000], RZ ;  /* 0x004000ff9e004388 */ /* 0x0003e20000000c00 */
[----:B------:R-:W-:Y:S02]  /*ab50*/  LEA R114, P2, R108, R172, 0x1 ;  /* 0x000000ac6c727211 */ /* 0x000fe400078408ff */
        /* <DEDUP_REMOVED lines=61> */
.L_x_7568:
[----:B------:R-:W-:Y:S01]  /*af30*/  LEA R2, R157, R166, 0x6 ;  /* 0x000000a69d027211 */ /* 0x000fe200078e30ff */
[----:B-1----:R-:W-:Y:S03]  /*af40*/  LDSM.16.MT88.4 R108, [R142+0x8000] ;  /* 0x008000008e6c783b */ /* 0x002fe60000004200 */
[C---:B------:R-:W-:Y:S02]  /*af50*/  IADD3 R103, R2.reuse, 0x8, RZ ;  /* 0x0000000802677810 */ /* 0x040fe40007ffe0ff */
[----:B------:R-:W-:Y:S02]  /*af60*/  I2FP.F32.S32 R3, R2 ;  /* 0x0000000200037245 */ /* 0x000fe40000201400 */
[----:B------:R-:W-:Y:S02]  /*af70*/  IADD3 R104, R2, 0x1, RZ ;  /* 0x0000000102687810 */ /* 0x000fe40007ffe0ff */
        /* <DEDUP_REMOVED lines=13> */
[CC--:B------:R-:W-:Y:S01]  /*b050*/  FFMA.FTZ R11, R0.reuse, R102.reuse, R11 ;  /* 0x00000066000b7223 */ /* 0x0c0fe2000001000b */
[----:B------:R-:W-:Y:S01]  /*b060*/  FFMA.FTZ R9, R0, R102, R9 ;  /* 0x0000006600097223 */ /* 0x000fe20000010009 */
[C---:B------:R-:W-:Y:S02]  /*b070*/  IADD3 R104, R2.reuse, 0x11, RZ ;  /* 0x0000001102687810 */ /* 0x040fe40007ffe0ff */
[----:B------:R-:W-:Y:S01]  /*b080*/  IADD3 R102, R2, 0x19, RZ ;  /* 0x0000001902667810 */ /* 0x000fe20007ffe0ff */
[C---:B------:R-:W-:Y:S01]  /*b090*/  FFMA.FTZ R14, R0.reuse, R3, R14 ;  /* 0x00000003000e7223 */ /* 0x040fe2000001000e */
[----:B------:R-:W-:Y:S01]  /*b0a0*/  I2FP.F32.S32 R103, R103 ;  /* 0x0000006700677245 */ /* 0x000fe20000201400 */
[----:B------:R-:W-:Y:S01]  /*b0b0*/  FFMA.FTZ R12, R0, R3, R12 ;  /* 0x00000003000c7223 */ /* 0x000fe2000001000c */
[----:B------:R-:W-:Y:S02]  /*b0c0*/  I2FP.F32.S32 R104, R104 ;  /* 0x0000006800687245 */ /* 0x000fe40000201400 */
[----:B------:R-:W-:Y:S01]  /*b0d0*/  IADD3 R3, R2, 0x20, RZ ;  /* 0x0000002002037810 */ /* 0x000fe20007ffe0ff */
[CC--:B------:R-:W-:Y:S01]  /*b0e0*/  FFMA.FTZ R18, R0.reuse, R103.reuse, R18 ;  /* 0x0000006700127223 */ /* 0x0c0fe20000010012 */
[----:B------:R-:W-:Y:S01]  /*b0f0*/  I2FP.F32.S32 R102, R102 ;  /* 0x0000006600667245 */ /* 0x000fe20000201400 */
[----:B------:R-:W-:Y:S01]  /*b100*/  FFMA.FTZ R16, R0, R103, R16 ;  /* 0x0000006700107223 */ /* 0x000fe20000010010 */
[----:B------:R-:W-:Y:S01]  /*b110*/  IADD3 R103, R2, 0x21, RZ ;  /* 0x0000002102677810 */ /* 0x000fe20007ffe0ff */
[CC--:B------:R-:W-:Y:S01]  /*b120*/  FFMA.FTZ R15, R0.reuse, R104.reuse, R15 ;  /* 0x00000068000f7223 */ /* 0x0c0fe2000001000f */
[----:B------:R-:W-:Y:S01]  /*b130*/  I2FP.F32.S32 R3, R3 ;  /* 0x0000000300037245 */ /* 0x000fe20000201400 */
[----:B------:R-:W-:Y:S01]  /*b140*/  FFMA.FTZ R13, R0, R104, R13 ;  /* 0x00000068000d7223 */ /* 0x000fe2000001000d */
[----:B------:R-:W-:Y:S01]  /*b150*/  FMNMX.FTZ R106, R6, R101, !PT ;  /* 0x00000065066a7209 */ /* 0x000fe20007810000 */
[CC--:B------:R-:W-:Y:S01]  /*b160*/  FFMA.FTZ R19, R0.reuse, R102.reuse, R19 ;  /* 0x0000006600137223 */ /* 0x0c0fe20000010013 */
[----:B------:R-:W-:Y:S01]  /*b170*/  FFMA.FTZ R17, R0, R102, R17 ;  /* 0x0000006600117223 */ /* 0x000fe20000010011 */
[----:B------:R-:W-:Y:S01]  /*b180*/  FMNMX.FTZ R104, R4, R100, !PT ;  /* 0x0000006404687209 */ /* 0x000fe20007810000 */
[C---:B------:R-:W-:Y:S01]  /*b190*/  FFMA.FTZ R22, R0.reuse, R3, R22 ;  /* 0x0000000300167223 */ /* 0x040fe20000010016 */
[----:B------:R-:W-:Y:S01]  /*b1a0*/  I2FP.F32.S32 R102, R103 ;  /* 0x0000006700667245 */ /* 0x000fe20000201400 */
[C---:B------:R-:W-:Y:S01]  /*b1b0*/  FFMA.FTZ R20, R0.reuse, R3, R20 ;  /* 0x0000000300147223 */ /* 0x040fe20000010014 */
[----:B------:R-:W-:Y:S02]  /*b1c0*/  FMNMX.FTZ R103, R7, R106, !PT ;  /* 0x0000006a07677209 */ /* 0x000fe40007810000 */
[----:B------:R-:W-:Y:S01]  /*b1d0*/  FMNMX.FTZ R3, R5, R104, !PT ;  /* 0x0000006805037209 */ /* 0x000fe20007810000 */
[-C--:B------:R-:W-:Y:S01]  /*b1e0*/  FFMA.FTZ R23, R0, R102.reuse, R23 ;  /* 0x0000006600177223 */ /* 0x080fe20000010017 */
[----:B------:R-:W-:Y:S01]  /*b1f0*/  FMNMX.FTZ R104, R10, R103, !PT ;  /* 0x000000670a687209 */ /* 0x000fe20007810000 */
[----:B------:R-:W-:Y:S01]  /*b200*/  FFMA.FTZ R21, R0, R102, R21 ;  /* 0x0000006600157223 */ /* 0x000fe20000010015 */
[----:B------:R-:W-:Y:S02]  /*b210*/  FMNMX.FTZ R102, R8, R3, !PT ;  /* 0x0000000308667209 */ /* 0x000fe40007810000 */
        /* <DEDUP_REMOVED lines=58> */
[C---:B------:R-:W-:Y:S02]  /*b5c0*/  FADD.FTZ R100, -R3.reuse, R100 ;  /* 0x0000006403647221 */ /* 0x040fe40000010100 */
[----:B------:R-:W1:Y:S01]  /*b5d0*/  LDSM.16.MT88.4 R104, [R144+0x8000] ;  /* 0x008000009068783b */ /* 0x000e620000004200 */
[----:B------:R-:W-:Y:S01]  /*b5e0*/  FMUL.FTZ R119, R3, UR4 ;  /* 0x0000000403777c20 */ /* 0x000fe20008410000 */
[C---:B------:R-:W-:Y:S01]  /*b5f0*/  FSETP.NEU.FTZ.AND P1, PT, R2.reuse, -INF , PT ;  /* 0xff8000000200780b */ /* 0x040fe20003f3d000 */
[----:B------:R-:W-:Y:S01]  /*b600*/  FADD.FTZ R101, -R2, R101 ;  /* 0x0000006502657221 */ /* 0x000fe20000010100 */
[----:B------:R-:W-:Y:S01]  /*b610*/  FMUL.FTZ R103, R100, UR4 ;  /* 0x0000000464677c20 */ /* 0x000fe20008410000 */
[----:B------:R-:W-:Y:S02]  /*b620*/  FMUL.FTZ R118, R2, UR4 ;  /* 0x0000000402767c20 */ /* 0x000fe40008410000 */
        /* <DEDUP_REMOVED lines=21> */
[C---:B------:R-:W-:Y:S01]  /*b780*/  FMUL.FTZ R37, R100.reuse, R37 ;  /* 0x0000002564257220 */ /* 0x040fe20000410000 */
        /* <DEDUP_REMOVED lines=64> */
[C---:B------:R-:W-:Y:S01]  /*bb90*/  FMUL.FTZ R12, R100.reuse, R88 ;  /* 0x00000058640c7220 */ /* 0x040fe20000410000 */
[----:B------:R-:W-:Y:S01]  /*bba0*/  FMUL.FTZ R13, R100, R89 ;  /* 0x00000059640d7220 */ /* 0x000fe20000410000 */
[----:B----4-:R-:W-:Y:S01]  /*bbb0*/  F2FP.F16.F32.PACK_AB R98, R103, R112 ;  /* 0x000000706762723e */ /* 0x010fe200000000ff */
[--C-:B------:R-:W-:Y:S01]  /*bbc0*/  FFMA.FTZ R124, R20, UR4, -R119.reuse ;  /* 0x00000004147c7c23 */ /* 0x100fe20008010877 */
[--C-:B------:R-:W-:Y:S01]  /*bbd0*/  FFMA.FTZ R125, R21, UR4, -R119.reuse ;  /* 0x00000004157d7c23 */ /* 0x100fe20008010877 */
[--C-:B------:R-:W-:Y:S01]  /*bbe0*/  FFMA.FTZ R126, R24, UR4, -R119.reuse ;  /* 0x00000004187e7c23 */ /* 0x100fe20008010877 */
[----:B------:R-:W-:Y:S01]  /*bbf0*/  LDSM.16.MT88.4 R20, [R142+0x9000] ;  /* 0x009000008e14783b */ /* 0x000fe20000004200 */
[--C-:B------:R-:W-:Y:S01]  /*bc00*/  FFMA.FTZ R127, R25, UR4, -R119.reuse ;  /* 0x00000004197f7c23 */ /* 0x100fe20008010877 */
[----:B------:R-:W-:Y:S01]  /*bc10*/  FFMA.FTZ R28, R28, UR4, -R119 ;  /* 0x000000041c1c7c23 */ /* 0x000fe20008010877 */
[C---:B-1----:R-:W-:Y:S01]  /*bc20*/  HMMA.16816.F32 R4, R96.reuse, R104, R4 ;  /* 0x000000686004723c */ /* 0x042fe20000001804 */
[----:B------:R-:W-:Y:S04]  /*bc30*/  MUFU.EX2 R120, R120 ;  /* 0x0000007800787308 */ /* 0x000fe80000000800 */
[--C-:B------:R-:W-:Y:S01]  /*bc40*/  FFMA.FTZ R128, R30, UR4, -R118.reuse ;  /* 0x000000041e807c23 */ /* 0x100fe20008010876 */
[C---:B------:R-:W-:Y:S01]  /*bc50*/  HMMA.16816.F32 R8, R96.reuse, R106, R8 ;  /* 0x0000006a6008723c */ /* 0x040fe20000001808 */
[----:B------:R-:W1:Y:S04]  /*bc60*/  LDSM.16.MT88.4 R104, [R140+0x8000] ;  /* 0x008000008c68783b */ /* 0x000e680000004200 */
[----:B------:R-:W-:Y:S01]  /*bc70*/  MUFU.EX2 R121, R121 ;  /* 0x0000007900797308 */ /* 0x000fe20000000800 */
[----:B------:R-:W-:Y:S01]  /*bc80*/  ISETP.GT.AND P1, PT, R157, R152, PT ;  /* 0x000000989d00720c */ /* 0x000fe20003f24270 */
[--C-:B------:R-:W-:Y:S01]  /*bc90*/  FFMA.FTZ R129, R31, UR4, -R118.reuse ;  /* 0x000000041f817c23 */ /* 0x100fe20008010876 */
[C---:B------:R-:W-:Y:S03]  /*bca0*/  HMMA.16816.F32 R36, R96.reuse, R108, R36 ;  /* 0x0000006c6024723c */ /* 0x040fe60000001824 */
[----:B------:R-:W-:Y:S03]  /*bcb0*/  FMUL.FTZ R86, R101, R86 ;  /* 0x0000005665567220 */ /* 0x000fe60000410000 */
[C---:B------:R-:W-:Y:S01]  /*bcc0*/  HMMA.16816.F32 R40, R96.reuse, R110, R40 ;  /* 0x0000006e6028723c */ /* 0x040fe20000001828 */
[----:B------:R-:W-:Y:S04]  /*bcd0*/  MUFU.EX2 R123, R123 ;  /* 0x0000007b007b7308 */ /* 0x000fe80000000800 */
[--C-:B------:R-:W-:Y:S01]  /*bce0*/  FFMA.FTZ R109, R15, UR4, -R118.reuse ;  /* 0x000000040f6d7c23 */ /* 0x100fe20008010876 */
[C---:B---3--:R-:W-:Y:S05]  /*bcf0*/  HMMA.16816.F32 R44, R96.reuse, R92, R44 ;  /* 0x0000005c602c723c */ /* 0x048fea000000182c */
[----:B------:R-:W-:Y:S01]  /*bd00*/  MUFU.EX2 R122, R122 ;  /* 0x0000007a007a7308 */ /* 0x000fe20000000800 */
[C---:B------:R-:W-:Y:S01]  /*bd10*/  FMUL.FTZ R15, R101.reuse, R91 ;  /* 0x0000005b650f7220 */ /* 0x040fe20000410000 */
[C---:B------:R-:W-:Y:S01]  /*bd20*/  HMMA.16816.F32 R48, R96.reuse, R94, R48 ;  /* 0x0000005e6030723c */ /* 0x040fe20000001830 */
[----:B------:R-:W2:Y:S03]  /*bd30*/  LDSM.16.MT88.4 R92, [R144+0xa000] ;  /* 0x00a00000905c783b */ /* 0x000ea60000004200 */
[--C-:B------:R-:W-:Y:S01]  /*bd40*/  FFMA.FTZ R110, R14, UR4, -R118.reuse ;  /* 0x000000040e6e7c23 */ /* 0x100fe20008010876 */
[----:B------:R-:W-:Y:S01]  /*bd50*/  FMUL.FTZ R14, R101, R90 ;  /* 0x0000005a650e7220 */ /* 0x000fe20000410000 */
[--C-:B------:R-:W-:Y:S01]  /*bd60*/  FFMA.FTZ R108, R18, UR4, -R118.reuse ;  /* 0x00000004126c7c23 */ /* 0x100fe20008010876 */
[--C-:B------:R-:W-:Y:S02]  /*bd70*/  FFMA.FTZ R111, R19, UR4, -R118.reuse ;  /* 0x00000004136f7c23 */ /* 0x100fe40008010876 */
[----:B------:R-:W-:Y:S01]  /*bd80*/  LDSM.16.MT88.4 R88, [R144+0x8800] ;  /* 0x008800009058783b */ /* 0x000fe20000004200 */
[----:B------:R-:W-:Y:S01]  /*bd90*/  MUFU.EX2 R109, R109 ;  /* 0x0000006d006d7308 */ /* 0x000fe20000000800 */
[C---:B------:R-:W-:Y:S01]  /*bda0*/  FMUL.FTZ R87, R101.reuse, R87 ;  /* 0x0000005765577220 */ /* 0x040fe20000410000 */
[C---:B------:R-:W-:Y:S01]  /*bdb0*/  FMUL.FTZ R84, R100.reuse, R84 ;  /* 0x0000005464547220 */ /* 0x040fe20000410000 */
[----:B------:R-:W-:Y:S01]  /*bdc0*/  FMUL.FTZ R85, R100, R85 ;  /* 0x0000005564557220 */ /* 0x000fe20000410000 */
[----:B------:R-:W-:Y:S01]  /*bdd0*/  FFMA.FTZ R34, R34, UR4, -R118 ;  /* 0x0000000422227c23 */ /* 0x000fe20008010876 */
[----:B------:R-:W-:Y:S01]  /*bde0*/  FFMA.FTZ R116, R101, R174, R116 ;  /* 0x000000ae65747223 */ /* 0x000fe20000010074 */
[----:B------:R-:W-:Y:S01]  /*bdf0*/  FFMA.FTZ R117, R100, R173, R117 ;  /* 0x000000ad64757223 */ /* 0x000fe20000010075 */
[C---:B-1----:R-:W-:Y:S03]  /*be00*/  HMMA.16816.F32 R52, R96.reuse, R104, R52 ;  /* 0x000000686034723c */ /* 0x042fe60000001834 */
[----:B------:R-:W-:Y:S01]  /*be10*/  MUFU.EX2 R110, R110 ;  /* 0x0000006e006e7308 */ /* 0x000fe20000000800 */
[----:B------:R-:W-:Y:S01]  /*be20*/  FADD.FTZ R117, R115, R117 ;  /* 0x0000007573757221 */ /* 0x000fe20000010000 */
[----:B------:R-:W-:Y:S01]  /*be30*/  FADD.FTZ R116, R114, R116 ;  /* 0x0000007472747221 */ /* 0x000fe20000010000 */
[C---:B------:R-:W-:Y:S01]  /*be40*/  HMMA.16816.F32 R56, R96.reuse, R106, R56 ;  /* 0x0000006a6038723c */ /* 0x040fe20000001838 */
[----:B------:R-:W1:Y:S06]  /*be50*/  LDSM.16.MT88.4 R104, [R142+0xa000] ;  /* 0x00a000008e68783b */ /* 0x000e6c0000004200 */
[----:B------:R-:W-:Y:S01]  /*be60*/  MUFU.EX2 R108, R108 ;  /* 0x0000006c006c7308 */ /* 0x000fe20000000800 */
[----:B------:R-:W-:Y:S03]  /*be70*/  FADD.FTZ R112, R112, R117 ;  /* 0x0000007570707221 */ /* 0x000fe60000010000 */
[----:B------:R-:W-:Y:S06]  /*be80*/  FADD.FTZ R113, R113, R116 ;  /* 0x0000007471717221 */ /* 0x000fec0000010000 */
[----:B------:R-:W3:Y:S01]  /*be90*/  MUFU.EX2 R111, R111 ;  /* 0x0000006f006f7308 */ /* 0x000ee20000000800 */
[----:B------:R-:W-:Y:S01]  /*bea0*/  FADD.FTZ R103, R103, R112 ;  /* 0x0000007067677221 */ /* 0x000fe20000010000 */
[----:B------:R-:W-:Y:S01]  /*beb0*/  FADD.FTZ R113, R102, R113 ;  /* 0x0000007166717221 */ /* 0x000fe20000010000 */
[C---:B--2---:R-:W-:Y:S07]  /*bec0*/  HMMA.16816.F32 R60, R96.reuse, R92, R60 ;  /* 0x0000005c603c723c */ /* 0x044fee000000183c */
[----:B------:R-:W-:Y:S01]  /*bed0*/  MUFU.EX2 R124, R124 ;  /* 0x0000007c007c7308 */ /* 0x000fe20000000800 */
[C---:B------:R-:W-:Y:S01]  /*bee0*/  HMMA.16816.F32 R64, R96.reuse, R94, R64 ;  /* 0x0000005e6040723c */ /* 0x040fe20000001840 */
[----:B------:R-:W2:Y:S08]  /*bef0*/  LDSM.16.MT88.4 R92, [R141+0xa000] ;  /* 0x00a000008d5c783b */ /* 0x000eb00000004200 */
[----:B------:R-:W-:Y:S02]  /*bf00*/  MUFU.EX2 R125, R125 ;  /* 0x0000007d007d7308 */ /* 0x000fe40000000800 */
[----:B---3--:R-:W-:Y:S08]  /*bf10*/  F2FP.F16.F32.PACK_AB R19, R111, R108 ;  /* 0x0000006c6f13723e */ /* 0x008ff000000000ff */
[----:B------:R-:W-:Y:S01]  /*bf20*/  MUFU.EX2 R126, R126 ;  /* 0x0000007e007e7308 */ /* 0x000fe20000000800 */
[C---:B-1----:R-:W-:Y:S09]  /*bf30*/  HMMA.16816.F32 R68, R96.reuse, R104, R68 ;  /* 0x000000686044723c */ /* 0x042ff20000001844 */
[----:B------:R-:W-:Y:S01]  /*bf40*/  MUFU.EX2 R127, R127 ;  /* 0x0000007f007f7308 */ /* 0x000fe20000000800 */
[C---:B------:R-:W-:Y:S01]  /*bf50*/  HMMA.16816.F32 R72, R96.reuse, R106, R72 ;  /* 0x0000006a6048723c */ /* 0x040fe20000001848 */
[----:B------:R-:W1:Y:S08]  /*bf60*/  LDSM.16.MT88.4 R104, [R140+0xa000] ;  /* 0x00a000008c68783b */ /* 0x000e700000004200 */
[----:B------:R-:W-:Y:S10]  /*bf70*/  MUFU.EX2 R128, R128 ;  /* 0x0000008000807308 */ /* 0x000ff40000000800 */
[----:B------:R-:W-:Y:S01]  /*bf80*/  MUFU.EX2 R129, R129 ;  /* 0x0000008100817308 */ /* 0x000fe20000000800 */
[C---:B--2---:R-:W-:Y:S09]  /*bf90*/  HMMA.16816.F32 R76, R96.reuse, R92, R76 ;  /* 0x0000005c604c723c */ /* 0x044ff2000000184c */
[----:B------:R-:W-:Y:S01]  /*bfa0*/  MUFU.EX2 R34, R34 ;  /* 0x0000002200227308 */ /* 0x000fe20000000800 */
[C---:B------:R-:W-:Y:S01]  /*bfb0*/  HMMA.16816.F32 R80, R96.reuse, R94, R80 ;  /* 0x0000005e6050723c */ /* 0x040fe20000001850 */
[----:B------:R-:W2:Y:S05]  /*bfc0*/  LDSM.16.MT88.4 R92, [R142+0x8800] ;  /* 0x008800008e5c783b */ /* 0x000eaa0000004200 */
[C---:B-1----:R-:W-:Y:S06]  /*bfd0*/  HMMA.16816.F32 R12, R96.reuse, R104, R12 ;  /* 0x00000068600c723c */ /* 0x042fec000000180c */
[----:B------:R-:W-:Y:S05]  /*bfe0*/  HMMA.16816.F32 R84, R96, R106, R84 ;  /* 0x0000006a6054723c */ /* 0x000fea0000001854 */
[--C-:B------:R-:W-:Y:S01]  /*bff0*/  FFMA.FTZ R104, R16, UR4, -R119.reuse ;  /* 0x0000000410687c23 */ /* 0x100fe20008010877 */
[----:B------:R-:W-:Y:S01]  /*c000*/  FFMA.FTZ R105, R17, UR4, -R119 ;  /* 0x0000000411697c23 */ /* 0x000fe20008010877 */
[----:B------:R-:W-:Y:S01]  /*c010*/  F2FP.F16.F32.PACK_AB R17, R109, R110 ;  /* 0x0000006e6d11723e */ /* 0x000fe200000000ff */
[--C-:B------:R-:W-:Y:S03]  /*c020*/  FFMA.FTZ R107, R26, UR4, -R118.reuse ;  /* 0x000000041a6b7c23 */ /* 0x100fe60008010876 */
[----:B------:R-:W-:Y:S01]  /*c030*/  MUFU.EX2 R104, R104 ;  /* 0x0000006800687308 */ /* 0x000fe20000000800 */
[----:B------:R-:W-:Y:S01]  /*c040*/  F2FP.F16.F32.PACK_AB R16, R121, R120 ;  /* 0x000000787910723e */ /* 0x000fe200000000ff */
[--C-:B------:R-:W-:Y:S01]  /*c050*/  FFMA.FTZ R106, R27, UR4, -R118.reuse ;  /* 0x000000041b6a7c23 */ /* 0x100fe20008010876 */
[----:B------:R-:W-:Y:S01]  /*c060*/  FFMA.FTZ R118, R35, UR4, -R118 ;  /* 0x0000000423767c23 */ /* 0x000fe20008010876 */
[----:B------:R-:W-:Y:S01]  /*c070*/  LDSM.16.MT88.4 R24, [R141+0x9000] ;  /* 0x009000008d18783b */ /* 0x000fe20000004200 */
[----:B------:R-:W-:Y:S01]  /*c080*/  FADD.FTZ R120, R120, R103 ;  /* 0x0000006778787221 */ /* 0x000fe20000010000 */
[----:B------:R-:W-:Y:S04]  /*c090*/  FADD.FTZ R110, R110, R113 ;  /* 0x000000716e6e7221 */ /* 0x000fe80000010000 */
[----:B------:R-:W1:Y:S01]  /*c0a0*/  MUFU.EX2 R105, R105 ;  /* 0x0000006900697308 */ /* 0x000e620000000800 */
[----:B------:R-:W-:Y:S01]  /*c0b0*/  FADD.FTZ R121, R121, R120 ;  /* 0x0000007879797221 */ /* 0x000fe20000010000 */
[----:B------:R-:W-:Y:S04]  /*c0c0*/  FADD.FTZ R109, R109, R110 ;  /* 0x0000006e6d6d7221 */ /* 0x000fe80000010000 */
[----:B------:R-:W-:Y:S04]  /*c0d0*/  FADD.FTZ R108, R108, R109 ;  /* 0x0000006d6c6c7221 */ /* 0x000fe80000010000 */
[----:B------:R-:W-:Y:S01]  /*c0e0*/  MUFU.EX2 R107, R107 ;  /* 0x0000006b006b7308 */ /* 0x000fe20000000800 */
[----:B------:R-:W-:Y:S09]  /*c0f0*/  FADD.FTZ R108, R111, R108 ;  /* 0x0000006c6f6c7221 */ /* 0x000ff20000010000 */
[----:B------:R-:W3:Y:S01]  /*c100*/  MUFU.EX2 R106, R106 ;  /* 0x0000006a006a7308 */ /* 0x000ee20000000800 */
[C---:B-1----:R-:W-:Y:S01]  /*c110*/  F2FP.F16.F32.PACK_AB R18, R105.reuse, R104 ;  /* 0x000000686912723e */ /* 0x042fe200000000ff */
[----:B------:R-:W-:Y:S04]  /*c120*/  FADD.FTZ R104, R104, R121 ;  /* 0x0000007968687221 */ /* 0x000fe80000010000 */
[----:B------:R-:W-:Y:S02]  /*c130*/  FADD.FTZ R105, R105, R104 ;  /* 0x0000006869697221 */ /* 0x000fe40000010000 */
[C---:B------:R-:W-:Y:S02]  /*c140*/  HMMA.16816.F32 R4, R16.reuse, R88, R4 ;  /* 0x000000581004723c */ /* 0x040fe40000001804 */
[----:B------:R-:W1:Y:S04]  /*c150*/  MUFU.EX2 R35, R118 ;  /* 0x0000007600237308 */ /* 0x000e680000000800 */
[C---:B------:R-:W-:Y:S01]  /*c160*/  HMMA.16816.F32 R8, R16.reuse, R90, R8 ;  /* 0x0000005a1008723c */ /* 0x040fe20000001808 */
[----:B------:R-:W4:Y:S05]  /*c170*/  LDSM.16.MT88.4 R88, [R141+0x8800] ;  /* 0x008800008d58783b */ /* 0x000f2a0000004200 */
[C---:B--2---:R-:W-:Y:S06]  /*c180*/  HMMA.16816.F32 R36, R16.reuse, R92, R36 ;  /* 0x0000005c1024723c */ /* 0x044fec0000001824 */
[C---:B------:R-:W-:Y:S01]  /*c190*/  HMMA.16816.F32 R40, R16.reuse, R94, R40 ;  /* 0x0000005e1028723c */ /* 0x040fe20000001828 */
[----:B------:R-:W2:Y:S05]  /*c1a0*/  LDSM.16.MT88.4 R92, [R140+0x8800] ;  /* 0x008800008c5c783b */ /* 0x000eaa0000004200 */
[C---:B----4-:R-:W-:Y:S06]  /*c1b0*/  HMMA.16816.F32 R44, R16.reuse, R88, R44 ;  /* 0x00000058102c723c */ /* 0x050fec000000182c */
        /* <DEDUP_REMOVED lines=15> */
[----:B------:R-:W-:Y:S01]  /*c2b0*/  HMMA.16816.F32 R84, R16, R94, R84 ;  /* 0x0000005e1054723c */ /* 0x000fe20000001854 */
[----:B------:R-:W-:Y:S06]  /*c2c0*/  LDSM.16.MT88.4 R92, [R144+0x9800] ;  /* 0x00980000905c783b */ /* 0x000fec0000004200 */
[----:B------:R-:W-:Y:S01]  /*c2d0*/  F2FP.F16.F32.PACK_AB R17, R122, R123 ;  /* 0x0000007b7a11723e */ /* 0x000fe200000000ff */
[----:B------:R-:W-:Y:S03]  /*c2e0*/  FADD.FTZ R123, R123, R108 ;  /* 0x0000006c7b7b7221 */ /* 0x000fe60000010000 */
[----:B---3--:R-:W-:Y:S01]  /*c2f0*/  F2FP.F16.F32.PACK_AB R19, R106, R107 ;  /* 0x0000006b6a13723e */ /* 0x008fe200000000ff */
[----:B------:R-:W-:Y:S01]  /*c300*/  FADD.FTZ R122, R122, R123 ;  /* 0x0000007b7a7a7221 */ /* 0x000fe20000010000 */
[----:B------:R-:W-:Y:S01]  /*c310*/  F2FP.F16.F32.PACK_AB R16, R125, R124 ;  /* 0x0000007c7d10723e */ /* 0x000fe200000000ff */
[----:B------:R-:W-:Y:S01]  /*c320*/  FADD.FTZ R124, R124, R105 ;  /* 0x000000697c7c7221 */ /* 0x000fe20000010000 */
[----:B------:R-:W-:Y:S01]  /*c330*/  F2FP.F16.F32.PACK_AB R18, R127, R126 ;  /* 0x0000007e7f12723e */ /* 0x000fe200000000ff */
[----:B------:R-:W-:Y:S02]  /*c340*/  FADD.FTZ R107, R107, R122 ;  /* 0x0000007a6b6b7221 */ /* 0x000fe40000010000 */
[----:B------:R-:W-:Y:S02]  /*c350*/  FADD.FTZ R125, R125, R124 ;  /* 0x0000007c7d7d7221 */ /* 0x000fe40000010000 */
[----:B------:R-:W-:Y:S02]  /*c360*/  FADD.FTZ R107, R106, R107 ;  /* 0x0000006b6a6b7221 */ /* 0x000fe40000010000 */
[----:B------:R-:W-:Y:S04]  /*c370*/  FADD.FTZ R126, R126, R125 ;  /* 0x0000007d7e7e7221 */ /* 0x000fe80000010000 */
[----:B------:R-:W-:Y:S01]  /*c380*/  FADD.FTZ R127, R127, R126 ;  /* 0x0000007e7f7f7221 */ /* 0x000fe20000010000 */
[C---:B----4-:R-:W-:Y:S06]  /*c390*/  HMMA.16816.F32 R4, R16.reuse, R88, R4 ;  /* 0x000000581004723c */ /* 0x050fec0000001804 */
[C---:B------:R-:W-:Y:S05]  /*c3a0*/  HMMA.16816.F32 R8, R16.reuse, R90, R8 ;  /* 0x0000005a1008723c */ /* 0x040fea0000001808 */
[--C-:B------:R-:W-:Y:S01]  /*c3b0*/  FFMA.FTZ R89, R29, UR4, -R119.reuse ;  /* 0x000000041d597c23 */ /* 0x100fe20008010877 */
[C---:B------:R-:W-:Y:S05]  /*c3c0*/  HMMA.16816.F32 R36, R16.reuse, R20, R36 ;  /* 0x000000141024723c */ /* 0x040fea0000001824 */
[--C-:B------:R-:W-:Y:S01]  /*c3d0*/  FFMA.FTZ R88, R32, UR4, -R119.reuse ;  /* 0x0000000420587c23 */ /* 0x100fe20008010877 */
[C---:B------:R-:W-:Y:S01]  /*c3e0*/  HMMA.16816.F32 R40, R16.reuse, R22, R40 ;  /* 0x000000161028723c */ /* 0x040fe20000001828 */
[----:B------:R-:W2:Y:S01]  /*c3f0*/  LDSM.16.MT88.4 R20, [R140+0x9000] ;  /* 0x009000008c14783b */ /* 0x000ea20000004200 */
[----:B------:R3:W-:Y:S03]  /*c400*/  MUFU.EX2 R32, R28 ;  /* 0x0000001c00207308 */ /* 0x0007e60000000800 */
[----:B------:R-:W-:Y:S01]  /*c410*/  FFMA.FTZ R119, R33, UR4, -R119 ;  /* 0x0000000421777c23 */ /* 0x000fe20008010877 */
[C---:B------:R-:W-:Y:S06]  /*c420*/  HMMA.16816.F32 R44, R16.reuse, R24, R44 ;  /* 0x00000018102c723c */ /* 0x040fec000000182c */
[----:B------:R-:W4:Y:S01]  /*c430*/  MUFU.EX2 R33, R89 ;  /* 0x0000005900217308 */ /* 0x000f220000000800 */
[C---:B------:R-:W-:Y:S01]  /*c440*/  HMMA.16816.F32 R48, R16.reuse, R26, R48 ;  /* 0x0000001a1030723c */ /* 0x040fe20000001830 */
[----:B------:R-:W5:Y:S08]  /*c450*/  LDSM.16.MT88.4 R24, [R144+0xb000] ;  /* 0x00b000009018783b */ /* 0x000f700000004200 */
[----:B------:R-:W-:Y:S01]  /*c460*/  MUFU.EX2 R101, R88 ;  /* 0x0000005800657308 */ /* 0x000fe20000000800 */
[----:B---3--:R-:W-:Y:S09]  /*c470*/  LDSM.16.MT88.4 R28, [R141+0x9800] ;  /* 0x009800008d1c783b */ /* 0x008ff20000004200 */
[----:B------:R-:W3:Y:S01]  /*c480*/  MUFU.EX2 R100, R119 ;  /* 0x0000007700647308 */ /* 0x000ee20000000800 */
[C---:B--2---:R-:W-:Y:S06]  /*c490*/  HMMA.16816.F32 R52, R16.reuse, R20, R52 ;  /* 0x000000141034723c */ /* 0x044fec0000001834 */
[C---:B------:R-:W-:Y:S01]  /*c4a0*/  HMMA.16816.F32 R56, R16.reuse, R22, R56 ;  /* 0x000000161038723c */ /* 0x040fe20000001838 */
[----:B------:R-:W2:Y:S05]  /*c4b0*/  LDSM.16.MT88.4 R20, [R142+0xb000] ;  /* 0x00b000008e14783b */ /* 0x000eaa0000004200 */
[C---:B-----5:R-:W-:Y:S06]  /*c4c0*/  HMMA.16816.F32 R60, R16.reuse, R24, R60 ;  /* 0x00000018103c723c */ /* 0x060fec000000183c */
[C---:B------:R-:W-:Y:S01]  /*c4d0*/  HMMA.16816.F32 R64, R16.reuse, R26, R64 ;  /* 0x0000001a1040723c */ /* 0x040fe20000001840 */
[----:B------:R-:W5:Y:S05]  /*c4e0*/  LDSM.16.MT88.4 R24, [R141+0xb000] ;  /* 0x00b000008d18783b */ /* 0x000f6a0000004200 */
[C---:B--2---:R-:W-:Y:S06]  /*c4f0*/  HMMA.16816.F32 R68, R16.reuse, R20, R68 ;  /* 0x000000141044723c */ /* 0x044fec0000001844 */
[C---:B------:R-:W-:Y:S01]  /*c500*/  HMMA.16816.F32 R72, R16.reuse, R22, R72 ;  /* 0x000000161048723c */ /* 0x040fe20000001848 */
[----:B------:R-:W2:Y:S05]  /*c510*/  LDSM.16.MT88.4 R20, [R140+0xb000] ;  /* 0x00b000008c14783b */ /* 0x000eaa0000004200 */
[C---:B-----5:R-:W-:Y:S06]  /*c520*/  HMMA.16816.F32 R76, R16.reuse, R24, R76 ;  /* 0x00000018104c723c */ /* 0x060fec000000184c */
[C---:B------:R-:W-:Y:S01]  /*c530*/  HMMA.16816.F32 R80, R16.reuse, R26, R80 ;  /* 0x0000001a1050723c */ /* 0x040fe20000001850 */
[----:B------:R-:W5:Y:S05]  /*c540*/  LDSM.16.MT88.4 R24, [R142+0x9800] ;  /* 0x009800008e18783b */ /* 0x000f6a0000004200 */
[C---:B--2---:R-:W-:Y:S06]  /*c550*/  HMMA.16816.F32 R12, R16.reuse, R20, R12 ;  /* 0x00000014100c723c */ /* 0x044fec000000180c */
[----:B------:R-:W-:Y:S01]  /*c560*/  HMMA.16816.F32 R84, R16, R22, R84 ;  /* 0x000000161054723c */ /* 0x000fe20000001854 */
[----:B------:R-:W2:Y:S06]  /*c570*/  LDSM.16.MT88.4 R20, [R140+0x9800] ;  /* 0x009800008c14783b */ /* 0x000eac0000004200 */
[----:B------:R-:W-:Y:S01]  /*c580*/  F2FP.F16.F32.PACK_AB R17, R129, R128 ;  /* 0x000000808111723e */ /* 0x000fe200000000ff */
[----:B------:R-:W-:Y:S03]  /*c590*/  FADD.FTZ R128, R128, R107 ;  /* 0x0000006b80807221 */ /* 0x000fe60000010000 */
[----:B-1----:R-:W-:Y:S01]  /*c5a0*/  F2FP.F16.F32.PACK_AB R19, R35, R34 ;  /* 0x000000222313723e */ /* 0x002fe200000000ff */
[----:B------:R-:W-:Y:S01]  /*c5b0*/  FADD.FTZ R129, R129, R128 ;  /* 0x0000008081817221 */ /* 0x000fe20000010000 */
[C---:B----4-:R-:W-:Y:S01]  /*c5c0*/  F2FP.F16.F32.PACK_AB R16, R33.reuse, R32 ;  /* 0x000000202110723e */ /* 0x050fe200000000ff */
[----:B------:R-:W-:Y:S01]  /*c5d0*/  FADD.FTZ R32, R32, R127 ;  /* 0x0000007f20207221 */ /* 0x000fe20000010000 */
[----:B---3--:R-:W-:Y:S01]  /*c5e0*/  F2FP.F16.F32.PACK_AB R18, R100, R101 ;  /* 0x000000656412723e */ /* 0x008fe200000000ff */
[----:B------:R-:W-:Y:S02]  /*c5f0*/  FADD.FTZ R34, R34, R129 ;  /* 0x0000008122227221 */ /* 0x000fe40000010000 */
[----:B------:R-:W-:Y:S02]  /*c600*/  FADD.FTZ R32, R33, R32 ;  /* 0x0000002021207221 */ /* 0x000fe40000010000 */
[----:B------:R-:W-:Y:S02]  /*c610*/  FADD.FTZ R174, R35, R34 ;  /* 0x0000002223ae7221 */ /* 0x000fe40000010000 */
[C---:B------:R-:W-:Y:S01]  /*c620*/  HMMA.16816.F32 R96, R16.reuse, R92, R4 ;  /* 0x0000005c1060723c */ /* 0x040fe20000001804 */
[----:B------:R-:W1:Y:S02]  /*c630*/  LDSM.16.MT88.4 R4, [R144+0xb800] ;  /* 0x00b800009004783b */ /* 0x000e640000004200 */
[----:B------:R-:W-:Y:S03]  /*c640*/  FADD.FTZ R101, R101, R32 ;  /* 0x0000002065657221 */ /* 0x000fe60000010000 */
[C---:B------:R-:W-:Y:S03]  /*c650*/  HMMA.16816.F32 R92, R16.reuse, R94, R8 ;  /* 0x0000005e105c723c */ /* 0x040fe60000001808 */
[----:B------:R-:W3:Y:S02]  /*c660*/  LDSM.16.MT88.4 R8, [R142+0xb800] ;  /* 0x00b800008e08783b */ /* 0x000ee40000004200 */
[----:B------:R-:W-:Y:S01]  /*c670*/  FADD.FTZ R173, R100, R101 ;  /* 0x0000006564ad7221 */ /* 0x000fe20000010000 */
[C---:B-----5:R-:W-:Y:S05]  /*c680*/  HMMA.16816.F32 R36, R16.reuse, R24, R36 ;  /* 0x000000181024723c */ /* 0x060fea0000001824 */
[----:B------:R-:W-:Y:S01]  /*c690*/  MOV R101, R2 ;  /* 0x0000000200657202 */ /* 0x000fe20000000f00 */
[C---:B------:R-:W-:Y:S01]  /*c6a0*/  HMMA.16816.F32 R40, R16.reuse, R26, R40 ;  /* 0x0000001a1028723c */ /* 0x040fe20000001828 */
[----:B------:R-:W4:Y:S04]  /*c6b0*/  LDSM.16.MT88.4 R24, [R141+0xb800] ;  /* 0x00b800008d18783b */ /* 0x000f280000004200 */
[----:B------:R-:W-:Y:S01]  /*c6c0*/  MOV R100, R3 ;  /* 0x0000000300647202 */ /* 0x000fe20000000f00 */
[C---:B------:R-:W-:Y:S06]  /*c6d0*/  HMMA.16816.F32 R44, R16.reuse, R28, R44 ;  /* 0x0000001c102c723c */ /* 0x040fec000000182c */
[C---:B------:R-:W-:Y:S01]  /*c6e0*/  HMMA.16816.F32 R48, R16.reuse, R30, R48 ;  /* 0x0000001e1030723c */ /* 0x040fe20000001830 */
[----:B------:R-:W5:Y:S05]  /*c6f0*/  LDSM.16.MT88.4 R28, [R140+0xb800] ;  /* 0x00b800008c1c783b */ /* 0x000f6a0000004200 */
[C---:B--2---:R-:W-:Y:S06]  /*c700*/  HMMA.16816.F32 R52, R16.reuse, R20, R52 ;  /* 0x000000141034723c */ /* 0x044fec0000001834 */
[C---:B------:R-:W-:Y:S06]  /*c710*/  HMMA.16816.F32 R56, R16.reuse, R22, R56 ;  /* 0x000000161038723c */ /* 0x040fec0000001838 */
[C---:B-1----:R-:W-:Y:S06]  /*c720*/  HMMA.16816.F32 R60, R16.reuse, R4, R60 ;  /* 0x00000004103c723c */ /* 0x042fec000000183c */
[C---:B------:R-:W-:Y:S06]  /*c730*/  HMMA.16816.F32 R64, R16.reuse, R6, R64 ;  /* 0x000000061040723c */ /* 0x040fec0000001840 */
[C---:B---3--:R-:W-:Y:S06]  /*c740*/  HMMA.16816.F32 R68, R16.reuse, R8, R68 ;  /* 0x000000081044723c */ /* 0x048fec0000001844 */
        /* <DEDUP_REMOVED lines=8> */
.L_x_7566:
        /* <DEDUP_REMOVED lines=10> */
[----:B------:R-:W4:Y:S01]  /*c870*/  S2R R15, SR_TID.X ;  /* 0x00000000000f7919 */ /* 0x000f220000002100 */
[----:B-1----:R-:W-:Y:S01]  /*c880*/  FADD.FTZ R7, R0, R173 ;  /* 0x000000ad00077221 */ /* 0x002fe20000010000 */
[----:B--2---:R-:W-:Y:S01]  /*c890*/  ULEA UR4, UR4, UR5, 0x18 ;  /* 0x0000000504047291 */ /* 0x004fe2000f8ec03f */
[----:B---3--:R-:W-:-:S03]  /*c8a0*/  FADD.FTZ R0, R5, R174 ;  /* 0x000000ae05007221 */ /* 0x008fc60000010000 */
[----:B------:R-:W1:Y:S04]  /*c8b0*/  SHFL.BFLY PT, R6, R7, 0x1, 0x1f ;  /* 0x0c201f0007067f89 */ /* 0x000e6800000e0000 */
[----:B------:R-:W2:Y:S01]  /*c8c0*/  SHFL.BFLY PT, R5, R0, 0x1, 0x1f ;  /* 0x0c201f0000057f89 */ /* 0x000ea200000e0000 */
[----:B----4-:R-:W-:-:S04]  /*c8d0*/  SHF.R.S32.HI R13, RZ, 0x1f, R4 ;  /* 0x0000001fff0d7819 */ /* 0x010fc80000011404 */
[----:B------:R-:W-:Y:S02]  /*c8e0*/  LEA.HI R17, R13, R4, RZ, 0x2 ;  /* 0x000000040d117211 */ /* 0x000fe400078f10ff */
[----:B------:R-:W-:Y:S02]  /*c8f0*/  SHF.R.S32.HI R10, RZ, 0x1f, R15 ;  /* 0x0000001fff0a7819 */ /* 0x000fe4000001140f */
[--C-:B------:R-:W-:Y:S02]  /*c900*/  SHF.R.S32.HI R12, RZ, 0x2, R17.reuse ;  /* 0x00000002ff0c7819 */ /* 0x100fe40000011411 */
[----:B------:R-:W-:Y:S01]  /*c910*/  LEA.HI R10, R10, R15, RZ, 0x4 ;  /* 0x0000000f0a0a7211 */ /* 0x000fe200078f20ff */
[----:B-1----:R-:W-:Y:S01]  /*c920*/  FADD.FTZ R6, R7, R6 ;  /* 0x0000000607067221 */ /* 0x002fe20000010000 */
[----:B------:R-:W-:Y:S02]  /*c930*/  SHF.R.S32.HI R7, RZ, 0x1f, R17 ;  /* 0x0000001fff077819 */ /* 0x000fe40000011411 */
[----:B------:R-:W-:Y:S01]  /*c940*/  LOP3.LUT R17, R17, 0x1ffffffc, RZ, 0xc0, !PT ;  /* 0x1ffffffc11117812 */ /* 0x000fe200078ec0ff */
[----:B--2---:R-:W-:Y:S01]  /*c950*/  FADD.FTZ R5, R0, R5 ;  /* 0x0000000500057221 */ /* 0x004fe20000010000 */
[----:B------:R-:W-:Y:S01]  /*c960*/  BAR.SYNC.DEFER_BLOCKING 0x0 ;  /* 0x0000000000007b1d */ /* 0x000fe20000010000 */
[----:B------:R-:W-:-:S02]  /*c970*/  FSETP.NE.FTZ.AND P4, PT, R6, RZ, PT ;  /* 0x000000ff0600720b */ /* 0x000fc40003f95000 */
[----:B------:R-:W-:Y:S02]  /*c980*/  LEA.HI R7, R7, R12, RZ, 0x3 ;  /* 0x0000000c07077211 */ /* 0x000fe400078f18ff */
[----:B------:R-:W-:Y:S02]  /*c990*/  FSETP.NE.FTZ.AND P3, PT, R5, RZ, PT ;  /* 0x000000ff0500720b */ /* 0x000fe40003f75000 */
[----:B------:R-:W-:Y:S02]  /*c9a0*/  LOP3.LUT R7, R7, 0xfffffff8, RZ, 0xc0, !PT ;  /* 0xfffffff807077812 */ /* 0x000fe400078ec0ff */
[CC--:B------:R-:W-:Y:S02]  /*c9b0*/  LEA.HI R0, R13.reuse, R4.reuse, RZ, 0x5 ;  /* 0x000000040d007211 */ /* 0x0c0fe400078f28ff */
[----:B------:R-:W-:Y:S02]  /*c9c0*/  LEA.HI R13, R13, R4, RZ, 0x4 ;  /* 0x000000040d0d7211 */ /* 0x000fe400078f20ff */
[----:B------:R-:W-:Y:S01]  /*c9d0*/  IADD3 R7, R12, -R7, RZ ;  /* 0x800000070c077210 */ /* 0x000fe20007ffe0ff */
[----:B------:R-:W1:Y:S01]  /*c9e0*/  @P4 MUFU.RCP R9, R6 ;  /* 0x0000000600094308 */ /* 0x000e620000001000 */
[----:B------:R-:W-:-:S02]  /*c9f0*/  LOP3.LUT R15, R13, 0xfffffff0, RZ, 0xc0, !PT ;  /* 0xfffffff00d0f7812 */ /* 0x000fc400078ec0ff */
[----:B------:R-:W-:Y:S02]  /*ca00*/  SHF.L.U32 R16, R7, 0x6, RZ ;  /* 0x0000000607107819 */ /* 0x000fe400000006ff */
[----:B------:R-:W-:Y:S02]  /*ca10*/  SHF.R.S32.HI R11, RZ, 0x5, R0 ;  /* 0x00000005ff0b7819 */ /* 0x000fe40000011400 */
[-C--:B------:R-:W-:Y:S01]  /*ca20*/  IADD3 R14, -R17, R4.reuse, RZ ;  /* 0x00000004110e7210 */ /* 0x080fe20007ffe1ff */
[----:B------:R-:W2:Y:S01]  /*ca30*/  @P3 MUFU.RCP R8, R5 ;  /* 0x0000000500083308 */ /* 0x000ea20000001000 */
[----:B------:R-:W-:Y:S02]  /*ca40*/  LOP3.LUT R13, R7, 0x1, RZ, 0xc0, !PT ;  /* 0x00000001070d7812 */ /* 0x000fe400078ec0ff */
[----:B------:R-:W-:Y:S02]  /*ca50*/  SHF.R.S32.HI R10, RZ, 0x4, R10 ;  /* 0x00000004ff0a7819 */ /* 0x000fe4000001140a */
[----:B------:R-:W-:-:S02]  /*ca60*/  IADD3 R12, -R15, R4, RZ ;  /* 0x000000040f0c7210 */ /* 0x000fc40007ffe1ff */
[----:B------:R-:W-:Y:S01]  /*ca70*/  LOP3.LUT R16, R16, 0x1c0, RZ, 0xc0, !PT ;  /* 0x000001c010107812 */ /* 0x000fe200078ec0ff */
[----:B------:R-:W3:Y:S01]  /*ca80*/  @P4 MUFU.LG2 R6, R6 ;  /* 0x0000000600064308 */ /* 0x000ee20000000c00 */
[----:B------:R-:W-:Y:S01]  /*ca90*/  LEA R11, R11, R14, 0x9 ;  /* 0x0000000e0b0b7211 */ /* 0x000fe200078e48ff */
[----:B-1----:R-:W-:Y:S01]  /*caa0*/  FMUL.FTZ R96, R9, R96 ;  /* 0x0000006009607220 */ /* 0x002fe20000410000 */
        /* <DEDUP_REMOVED lines=84> */
[----:B---3--:R-:W-:Y:S01]  /*cff0*/  @P4 FMUL.FTZ R6, R6, 0.69314718246459960938 ;  /* 0x3f31721806064820 */ /* 0x008fe20000410000 */
[----:B------:R-:W-:-:S02]  /*d000*/  @P0 IADD3 R8, R11, 0x20, RZ ;  /* 0x000000200b080810 */ /* 0x000fc40007ffe0ff */
[----:B------:R-:W-:Y:S02]  /*d010*/  SEL R9, R9, 0xffffff80, !P2 ;  /* 0xffffff8009097807 */ /* 0x000fe40005000000 */
[----:B------:R-:W-:Y:S01]  /*d020*/  LEA R13, R13, R14, 0x2 ;  /* 0x0000000e0d0d7211 */ /* 0x000fe200078e10ff */
[----:B------:R-:W-:Y:S01]  /*d030*/  STS.64 [R8], R92 ;  /* 0x0000005c08007388 */ /* 0x000fe20000000a00 */
[----:B------:R-:W-:Y:S02]  /*d040*/  IADD3 R14, R11, R7, RZ ;  /* 0x000000070b0e7210 */ /* 0x000fe40007ffe0ff */
        /* <DEDUP_REMOVED lines=9> */
[----:B------:R-:W-:Y:S01]  /*d0e0*/  LEA R13, R13, UR4, 0x2 ;  /* 0x000000040d0d7c11 */ /* 0x000fe2000f8e10ff */
[----:B------:R-:W1:Y:S02]  /*d0f0*/  S2UR UR4, SR_CTAID.Z ;  /* 0x00000000000479c3 */ /* 0x000e640000002700 */
        /* <DEDUP_REMOVED lines=22> */
[----:B--2---:R-:W2:Y:S03]  /*d260*/  @P4 LDC R14, c[0x0][0x2e8] ;  /* 0x0000ba00ff0e4b82 */ /* 0x004ea60000000800 */
[----:B------:R-:W-:Y:S04]  /*d270*/  STS.64 [R17+0x4000], R88 ;  /* 0x0040005811007388 */ /* 0x000fe80000000a00 */
[----:B------:R1:W-:Y:S01]  /*d280*/  STS.64 [R17+0x4800], R90 ;  /* 0x0048005a11007388 */ /* 0x0003e20000000a00 */
[----:B---3--:R-:W-:-:S03]  /*d290*/  SHF.L.U32 R16, R12, 0x2, RZ ;  /* 0x000000020c107819 */ /* 0x008fc600000006ff */
[----:B------:R-:W-:Y:S04]  /*d2a0*/  STS.64 [R9+0x4000], R84 ;  /* 0x0040005409007388 */ /* 0x000fe80000000a00 */
[----:B------:R3:W-:Y:S01]  /*d2b0*/  STS.64 [R9+0x4800], R86 ;  /* 0x0048005609007388 */ /* 0x0007e20000000a00 */
[----:B----4-:R-:W4:Y:S08]  /*d2c0*/  LDC R7, c[0x0][0x270] ;  /* 0x00009c00ff077b82 */ /* 0x010f300000000800 */
[----:B------:R-:W-:Y:S08]  /*d2d0*/  BAR.SYNC.DEFER_BLOCKING 0x0 ;  /* 0x0000000000007b1d */ /* 0x000ff00000010000 */
[----:B-----5:R-:W5:Y:S01]  /*d2e0*/  @P3 LDC R15, c[0x0][0x2e8] ;  /* 0x0000ba00ff0f3b82 */ /* 0x020f620000000800 */
[----:B------:R-:W5:Y:S01]  /*d2f0*/  S2R R11, SR_CTAID.Y ;  /* 0x00000000000b7919 */ /* 0x000f620000002600 */
[----:B------:R-:W5:Y:S01]  /*d300*/  S2R R8, SR_CTAID.X ;  /* 0x0000000000087919 */ /* 0x000f620000002500 */
[----:B-1----:R-:W-:-:S02]  /*d310*/  SHF.R.S32.HI R17, RZ, 0x1f, R16 ;  /* 0x0000001fff117819 */ /* 0x002fc40000011410 */
[----:B---3--:R-:W-:Y:S01]  /*d320*/  LOP3.LUT R9, R0, 0xffffffe0, RZ, 0xc0, !PT ;  /* 0xffffffe000097812 */ /* 0x008fe200078ec0ff */
[----:B------:R1:W3:Y:S01]  /*d330*/  LDS.128 R24, [R13+0x3800] ;  /* 0x003800000d187984 */ /* 0x0002e20000000c00 */
[----:B------:R-:W-:Y:S02]  /*d340*/  IADD3 R0, -R161, RZ, RZ ;  /* 0x000000ffa1007210 */ /* 0x000fe40007ffe1ff */
[----:B------:R-:W-:Y:S01]  /*d350*/  IADD3 R9, -R9, R4, RZ ;  /* 0x0000000409097210 */ /* 0x000fe20007ffe1ff */
[----:B------:R1:W1:Y:S01]  /*d360*/  LDS.128 R20, [R13+0x7800] ;  /* 0x007800000d147984 */ /* 0x0002620000000c00 */
[----:B------:R-:W-:Y:S01]  /*d370*/  MOV R4, 0xff800000 ;  /* 0xff80000000047802 */ /* 0x000fe20000000f00 */
[----:B----4-:R-:W-:Y:S01]  /*d380*/  IMAD R0, R7, R0, UR4 ;  /* 0x0000000407007e24 */ /* 0x010fe2000f8e0200 */
[----:B------:R-:W-:Y:S01]  /*d390*/  LOP3.LUT P0, RZ, R9, 0x3, RZ, 0xc0, !PT ;  /* 0x0000000309ff7812 */ /* 0x000fe2000780c0ff */
[----:B--2---:R-:W-:Y:S01]  /*d3a0*/  @P4 FFMA.FTZ R4, R3, R14, R6 ;  /* 0x0000000e03044223 */ /* 0x004fe20000010006 */
[----:B------:R-:W-:Y:S01]  /*d3b0*/  MOV R9, 0xff800000 ;  /* 0xff80000000097802 */ /* 0x000fe20000000f00 */
[----:B-----5:R-:W-:Y:S01]  /*d3c0*/  @P3 FFMA.FTZ R9, R2, R15, R5 ;  /* 0x0000000f02093223 */ /* 0x020fe20000010005 */
[----:B------:R-:W-:Y:S01]  /*d3d0*/  IMAD R18, R11, R18, R161 ;  /* 0x000000120b127224 */ /* 0x000fe200078e02a1 */
[----:B------:R-:W-:-:S03]  /*d3e0*/  SHF.L.U32 R8, R8, 0x6, RZ ;  /* 0x0000000608087819 */ /* 0x000fc600000006ff */
[----:B------:R-:W-:-:S04]  /*d3f0*/  IMAD R0, R18, R7, R0 ;  /* 0x0000000712007224 */ /* 0x000fc800078e0200 */
[----:B------:R-:W-:Y:S01]  /*d400*/  IMAD R19, R0, R19, R8 ;  /* 0x0000001300137224 */ /* 0x000fe200078e0208 */
[----:B-1-3--:R-:W-:Y:S06]  /*d410*/  @P0 BRA `(.L_x_7572) ;  /* 0x00000000002c0947 */ /* 0x00afec0003800000 */
        /* <DEDUP_REMOVED lines=11> */
.L_x_7572:
[----:B------:R-:W-:Y:S05]  /*d4d0*/  BSYNC B0 ;  /* 0x0000000000007941 */ /* 0x000fea0003800000 */
.L_x_7571:
[C---:B------:R-:W-:Y:S01]  /*d4e0*/  VIADD R0, R10.reuse, 0x18 ;  /* 0x000000180a007836 */ /* 0x040fe20000000000 */
[----:B------:R-:W-:Y:S01]  /*d4f0*/  ULDC UR4, c[0x0][0x2dc] ;  /* 0x0000b70000047ab9 */ /* 0x000fe20000000800 */
[----:B-1----:R-:W-:Y:S01]  /*d500*/  IMAD.WIDE R4, R10, 0x80, R16 ;  /* 0x000000800a047825 */ /* 0x002fe200078e0210 */
[----:B------:R-:W-:Y:S02]  /*d510*/  BSSY B0, `(.L_x_7573) ;  /* 0x000001e000007945 */ /* 0x000fe40003800000 */
[-C--:B------:R-:W-:Y:S01]  /*d520*/  ISETP.GE.AND P6, PT, R0, R151.reuse, PT ;  /* 0x000000970000720c */ /* 0x080fe20003fc6270 */
[----:B------:R-:W-:Y:S01]  /*d530*/  IMAD R3, R19, UR4, RZ ;  /* 0x0000000413037c24 */ /* 0x000fe2000f8e02ff */
[----:B------:R-:W-:Y:S01]  /*d540*/  ULDC.64 UR4, c[0x0][0x288] ;  /* 0x0000a20000047ab9 */ /* 0x000fe20000000a00 */
[C---:B------:R-:W-:Y:S02]  /*d550*/  VIADD R0, R10.reuse, 0x20 ;  /* 0x000000200a007836 */ /* 0x040fe40000000000 */
[C---:B------:R-:W-:Y:S01]  /*d560*/  VIADD R2, R10.reuse, 0x10 ;  /* 0x000000100a027836 */ /* 0x040fe20000000000 */
[C---:B------:R-:W-:Y:S01]  /*d570*/  IADD3 R4, P2, R3.reuse, R4, RZ ;  /* 0x0000000403047210 */ /* 0x040fe20007f5e0ff */
[----:B------:R-:W-:Y:S01]  /*d580*/  VIADD R6, R10, 0x8 ;  /* 0x000000080a067836 */ /* 0x000fe20000000000 */
[----:B------:R-:W-:Y:S01]  /*d590*/  ISETP.GE.AND P5, PT, R0, R151, PT ;  /* 0x000000970000720c */ /* 0x000fe20003fa6270 */
[----:B------:R-:W-:Y:S01]  /*d5a0*/  VIADD R0, R10, 0x30 ;  /* 0x000000300a007836 */ /* 0x000fe20000000000 */
[----:B------:R-:W-:-:S02]  /*d5b0*/  LEA.HI.X.SX32 R3, R3, R5, 0x1, P2 ;  /* 0x0000000503037211 */ /* 0x000fc400010f0eff */
[----:B------:R-:W-:Y:S02]  /*d5c0*/  LEA R14, P2, R4, UR4, 0x2 ;  /* 0x00000004040e7c11 */ /* 0x000fe4000f8410ff */
[-C--:B------:R-:W-:Y:S01]  /*d5d0*/  ISETP.GE.AND P1, PT, R2, R151.reuse, PT ;  /* 0x000000970200720c */ /* 0x080fe20003f26270 */
[----:B------:R-:W-:Y:S01]  /*d5e0*/  VIADD R2, R10, 0x28 ;  /* 0x000000280a027836 */ /* 0x000fe20000000000 */
[----:B------:R-:W-:Y:S02]  /*d5f0*/  LEA.HI.X R15, R4, UR5, R3, 0x2, P2 ;  /* 0x00000005040f7c11 */ /* 0x000fe400090f1403 */
[-C--:B------:R-:W-:Y:S01]  /*d600*/  ISETP.GE.AND P3, PT, R0, R151.reuse, PT ;  /* 0x000000970000720c */ /* 0x080fe20003f66270 */
[----:B------:R-:W-:Y:S01]  /*d610*/  VIADD R0, R10, 0x38 ;  /* 0x000000380a007836 */ /* 0x000fe20000000000 */
[-C--:B------:R-:W-:Y:S02]  /*d620*/  ISETP.GE.AND P0, PT, R6, R151.reuse, PT ;  /* 0x000000970600720c */ /* 0x080fe40003f06270 */
        /* <DEDUP_REMOVED lines=12> */
.L_x_7574:
[----:B------:R-:W-:Y:S05]  /*d6f0*/  BSYNC B0 ;  /* 0x0000000000007941 */ /* 0x000fea0003800000 */
.L_x_7573:
        /* <DEDUP_REMOVED lines=10> */
.L_x_7576:
[----:B------:R-:W-:Y:S05]  /*d7a0*/  BSYNC B0 ;  /* 0x0000000000007941 */ /* 0x000fea0003800000 */
.L_x_7575:
        /* <DEDUP_REMOVED lines=9> */
.L_x_7578:
[----:B------:R-:W-:Y:S05]  /*d840*/  BSYNC B0 ;  /* 0x0000000000007941 */ /* 0x000fea0003800000 */
.L_x_7577:
        /* <DEDUP_REMOVED lines=9> */
.L_x_7580:
[----:B------:R-:W-:Y:S05]  /*d8e0*/  BSYNC B0 ;  /* 0x0000000000007941 */ /* 0x000fea0003800000 */
.L_x_7579:
        /* <DEDUP_REMOVED lines=9> */
.L_x_7582:
[----:B------:R-:W-:Y:S05]  /*d980*/  BSYNC B0 ;  /* 0x0000000000007941 */ /* 0x000fea0003800000 */
.L_x_7581:
        /* <DEDUP_REMOVED lines=9> */
.L_x_7584:
[----:B------:R-:W-:Y:S05]  /*da20*/  BSYNC B0 ;  /* 0x0000000000007941 */ /* 0x000fea0003800000 */
.L_x_7583:
        /* <DEDUP_REMOVED lines=9> */
.L_x_7586:
[----:B------:R-:W-:Y:S05]  /*dac0*/  BSYNC B0 ;  /* 0x0000000000007941 */ /* 0x000fea0003800000 */
.L_x_7585:
        /* <DEDUP_REMOVED lines=8> */
.L_x_7587:
        /* <DEDUP_REMOVED lines=11> */
.L_x_8426:


//--------------------- .text._ZN5flash24flash_fwd_splitkv_kernelI23Flash_fwd_kernel_traitsILi128ELi64ELi64ELi4ELb0ELb0EN7cutlass6half_tE19Flash_kernel_traitsILi128ELi64ELi64ELi4ES3_EELb1ELb0ELb1ELb0ELb0ELb1ELb1ELb0EEEvNS_16Flash_fwd_paramsE --------------------------
	.section	.text._ZN5flash24flash_fwd_splitkv_kernelI23Flash_fwd_kernel_traitsILi128ELi64ELi64ELi4ELb0ELb0EN7cutlass6half_tE19Flash_kernel_traitsILi128ELi64ELi64ELi4ES3_EELb1ELb0ELb1ELb0ELb0ELb1ELb1ELb0EEEvNS_16Flash_fwd_paramsE,"ax",@progbits
	.align	128
        .global         _ZN5flash24flash_fwd_splitkv_kernelI23Flash_fwd_kernel_traitsILi128ELi64ELi64ELi4ELb0ELb0EN7cutlass6half_tE19Flash_kernel_traitsILi128ELi64ELi64ELi4ES3_EELb1ELb0ELb1ELb0ELb0ELb1ELb1ELb0EEEvNS_16Flash_fwd_paramsE
        .type           _ZN5flash24flash_fwd_splitkv_kernelI23Flash_fwd_kernel_traitsILi128ELi64ELi64ELi4ELb0ELb0EN7cutlass6half_tE19Flash_kernel_traitsILi128ELi64ELi64ELi4ES3_EELb1ELb0ELb1ELb0ELb0ELb1ELb1ELb0EEEvNS_16Flash_fwd_paramsE,@function
        .size           _ZN5flash24flash_fwd_splitkv_kernelI23Flash_fwd_kernel_traitsILi128ELi64ELi64ELi4ELb0ELb0EN7cutlass6half_tE19Flash_kernel_traitsILi128ELi64ELi64ELi4ES3_EELb1ELb0ELb1ELb0ELb0ELb1ELb1ELb0EEEvNS_16Flash_fwd_paramsE,(.L_x_8427 - _ZN5flash24flash_fwd_splitkv_kernelI23Flash_fwd_kernel_traitsILi128ELi64ELi64ELi4ELb0ELb0EN7cutlass6half_tE19Flash_kernel_traitsILi128ELi64ELi64ELi4ES3_EELb1ELb0ELb1ELb0ELb0ELb1ELb1ELb0EEEvNS_16Flash_fwd_paramsE)
        .other          _ZN5flash24flash_fwd_splitkv_kernelI23Flash_fwd_kernel_traitsILi128ELi64ELi64ELi4ELb0ELb0EN7cutlass6half_tE19Flash_kernel_traitsILi128ELi64ELi64ELi4ES3_EELb1ELb0ELb1ELb0ELb0ELb1ELb1ELb0EEEvNS_16Flash_fwd_paramsE,@"STO_CUDA_ENTRY STV_DEFAULT"
_ZN5flash24flash_fwd_splitkv_kernelI23Flash_fwd_kernel_traitsILi128ELi64ELi64ELi4ELb0ELb0EN7cutlass6half_tE19Flash_kernel_traitsILi128ELi64ELi64ELi4ES3_EELb1ELb0ELb1ELb0ELb0ELb1ELb1ELb0EEEvNS_16Flash_fwd_paramsE:
.text._ZN5flash24flash_fwd_splitkv_kernelI23Flash_fwd_kernel_traitsILi128ELi64ELi64ELi4ELb0ELb0EN7cutlass6half_tE19Flash_kernel_traitsILi128ELi64ELi64ELi4ES3_EELb1ELb0ELb1ELb0ELb0ELb1ELb1ELb0EEEvNS_16Flash_fwd_paramsE:
        /* <DEDUP_REMOVED lines=25> */
[----:B------:R-:W-:Y:S02]  /*0190*/  @P4 IADD3 R161, R161, 0x1, RZ ;  /* 0x00000001a1a14810 */ /* 0x000fe40007ffe0ff */
[----:B--2---:R-:W-:Y:S02]  /*01a0*/  ISETP.NE.U32.AND P1, PT, R4, RZ, PT ;  /* 0x000000ff0400720c */ /* 0x004fe40003f25070 */
[-C--:B------:R-:W-:Y:S02]  /*01b0*/  ISETP.GE.U32.AND P3, PT, R0, R7.reuse, PT ;  /* 0x000000070000720c */ /* 0x080fe40003f66070 */
[----:B------:R-:W-:Y:S01]  /*01c0*/  ISETP.NE.AND.EX P1, PT, R5, RZ, PT, P1 ;  /* 0x000000ff0500720c */ /* 0x000fe20003f25310 */
[----:B------:R-:W1:Y:S08]  /*01d0*/  LDC.U8 R0, c[0x0][0x3c2] ;  /* 0x0000f080ff007b82 */ /* 0x000e700000000000 */
[----:B------:R-:W2:Y:S02]  /*01e0*/  LDC.64 R4, c[0x0][0x2f8] ;  /* 0x0000be00ff047b82 */ /* 0x000ea40000000a00 */
[----:B------:R-:W-:Y:S01]  /*01f0*/  @P3 VIADD R161, R161, 0x1 ;  /* 0x00000001a1a13836 */ /* 0x000fe20000000000 */
[----:B------:R-:W-:-:S05]  /*0200*/  @!P2 LOP3.LUT R161, RZ, R7, RZ, 0x33, !PT ;  /* 0x00000007ffa1a212 */ /* 0x000fca00078e33ff */
[----:B---3--:R-:W-:Y:S02]  /*0210*/  IMAD.WIDE R20, R161, 0x4, R10 ;  /* 0x00000004a1147825 */ /* 0x008fe400078e020a */
[----:B------:R-:W3:Y:S03]  /*0220*/  @P0 LDC.64 R10, c[0x0][0x300] ;  /* 0x0000c000ff0a0b82 */ /* 0x000ee60000000a00 */
[----:B------:R-:W4:Y:S04]  /*0230*/  @P1 LDG.E R8, desc[UR12][R20.64] ;  /* 0x0000000c14081981 */ /* 0x000f28000c1e1900 */
[----:B------:R-:W4:Y:S01]  /*0240*/  @P1 LDG.E R107, desc[UR12][R20.64+0x4] ;  /* 0x0000040c146b1981 */ /* 0x000f22000c1e1900 */
[----:B-1----:R-:W-:Y:S01]  /*0250*/  ISETP.NE.AND P3, PT, R0, RZ, PT ;  /* 0x000000ff0000720c */ /* 0x002fe20003f65270 */
[----:B------:R-:W-:Y:S01]  /*0260*/  IMAD.MOV.U32 R3, RZ, RZ, RZ ;  /* 0x000000ffff037224 */ /* 0x000fe200078e00ff */
[----:B------:R-:W-:-:S02]  /*0270*/  MOV R12, 0xffffffff ;  /* 0xffffffff000c7802 */ /* 0x000fc40000000f00 */
[----:B--2---:R-:W-:-:S04]  /*0280*/  ISETP.EQ.U32.AND P2, PT, R4, RZ, PT ;  /* 0x000000ff0400720c */ /* 0x004fc80003f42070 */
        /* <DEDUP_REMOVED lines=18> */
.L_x_7588:
[----:B------:R-:W1:Y:S02]  /*03b0*/  LDC R2, c[0x0][0x2c8] ;  /* 0x0000b200ff027b82 */ /* 0x000e640000000800 */
.L_x_7589:
        /* <DEDUP_REMOVED lines=40> */
[----:B------:R-:W-:Y:S02]  /*0640*/  ISETP.GE.U32.AND P4, PT, R14, R11, PT ;  /* 0x0000000b0e00720c */ /* 0x000fe40003f86070 */
        /* <DEDUP_REMOVED lines=8> */
[----:B------:R-:W1:Y:S01]  /*06d0*/  S2R R2, SR_TID.X ;  /* 0x0000000000027919 */ /* 0x000e620000002100 */
[----:B------:R-:W-:Y:S01]  /*06e0*/  VIADD R6, R100, 0x3f ;  /* 0x0000003f64067836 */ /* 0x000fe20000000000 */
[----:B----4-:R-:W-:Y:S02]  /*06f0*/  IADD3 R4, R4, R105, R100 ;  /* 0x0000006904047210 */ /* 0x010fe40007ffe064 */
[----:B------:R-:W-:Y:S02]  /*0700*/  IMAD R152, R10, R0, RZ ;  /* 0x000000000a987224 */ /* 0x000fe400078e02ff */
[----:B------:R-:W-:Y:S02]  /*0710*/  SHF.R.S32.HI R5, RZ, 0x1f, R6 ;  /* 0x0000001fff057819 */ /* 0x000fe40000011406 */
[----:B------:R-:W-:-:S02]  /*0720*/  SHF.R.S32.HI R9, RZ, 0x1f, R4 ;  /* 0x0000001fff097819 */ /* 0x000fc40000011404 */
[----:B------:R-:W-:Y:S02]  /*0730*/  LEA.HI R5, R5, R6, RZ, 0x6 ;  /* 0x0000000605057211 */ /* 0x000fe400078f30ff */
        /* <DEDUP_REMOVED lines=12> */
[----:B------:R-:W-:Y:S01]  /*0800*/  LOP3.LUT R3, R6, 0xfffffff0, RZ, 0xc0, !PT ;  /* 0xfffffff006037812 */ /* 0x000fe200078ec0ff */
[----:B-1----:R-:W-:-:S04]  /*0810*/  IMAD R0, R0, R4, R161 ;  /* 0x0000000400007224 */ /* 0x002fc800078e02a1 */
[----:B------:R-:W-:Y:S02]  /*0820*/  IMAD.IADD R4, R2, 0x1, -R3 ;  /* 0x0000000102047824 */ /* 0x000fe400078e0a03 */
[----:B------:R-:W-:Y:S02]  /*0830*/  IMAD R0, R0, R7, R18 ;  /* 0x0000000700007224 */ /* 0x000fe400078e0212 */
[C---:B------:R-:W-:Y:S01]  /*0840*/  IMAD.SHL.U32 R2, R4.reuse, 0x4, RZ ;  /* 0x0000000404027824 */ /* 0x040fe200078e00ff */
[----:B------:R-:W-:Y:S01]  /*0850*/  ISETP.NE.AND P6, PT, R4, RZ, PT ;  /* 0x000000ff0400720c */ /* 0x000fe20003fc5270 */
[----:B------:R-:W-:Y:S01]  /*0860*/  IMAD R0, R0, R5, R106 ;  /* 0x0000000500007224 */ /* 0x000fe200078e026a */
[----:B------:R-:W-:Y:S01]  /*0870*/  SHF.R.S32.HI R5, RZ, 0x4, R6 ;  /* 0x00000004ff057819 */ /* 0x000fe20000011406 */
        /* <DEDUP_REMOVED lines=28> */
.L_x_7592:
[----:B------:R-:W-:Y:S05]  /*0a40*/  BSYNC B0 ;  /* 0x0000000000007941 */ /* 0x000fea0003800000 */
.L_x_7591:
        /* <DEDUP_REMOVED lines=9> */
.L_x_7594:
[----:B------:R-:W-:Y:S05]  /*0ae0*/  BSYNC B0 ;  /* 0x0000000000007941 */ /* 0x000fea0003800000 */
.L_x_7593:
        /* <DEDUP_REMOVED lines=8> */
.L_x_7596:
[----:B------:R-:W-:Y:S05]  /*0b70*/  BSYNC B0 ;  /* 0x0000000000007941 */ /* 0x000fea0003800000 */
.L_x_7595:
        /* <DEDUP_REMOVED lines=8> */
.L_x_7598:
[----:B------:R-:W-:Y:S05]  /*0c00*/  BSYNC B0 ;  /* 0x0000000000007941 */ /* 0x000fea0003800000 */
.L_x_7597:
        /* <DEDUP_REMOVED lines=9> */
.L_x_7600:
[----:B------:R-:W-:Y:S05]  /*0ca0*/  BSYNC B0 ;  /* 0x0000000000007941 */ /* 0x000fea0003800000 */
.L_x_7599:
[----:B------:R-:W-:Y:S04]  /*0cb0*/  BSSY B0, `(.L_x_7601) ;  /* 0x0000007000007945 */ /* 0x000fe80003800000 */
[----:B------:R-:W-:Y:S05]  /*0cc0*/  @P1 BRA `(.L_x_7602) ;  /* 0x0000000000141947 */ /* 0x000fea0003800000 */
[----:B------:R-:W-:Y:S02]  /*0cd0*/  ULDC UR4, c[0x0][0x2d0] ;  /* 0x0000b40000047ab9 */ /* 0x000fe40000000800 */
[----:B------:R-:W-:Y:S02]  /*0ce0*/  ISETP.GE.AND P1, PT, R2, UR4, PT ;  /* 0x0000000402007c0c */ /* 0x000fe4000bf26270 */
[----:B------:R-:W-:-:S11]  /*0cf0*/  ISETP.GE.AND P0, PT, R6, UR4, PT ;  /* 0x0000000406007c0c */ /* 0x000fd6000bf06270 */
[----:B------:R1:W-:Y:S04]  /*0d00*/  @!P1 STG.E.128 desc[UR12][R20.64+0x5000], RZ ;  /* 0x005000ff14009986 */ /* 0x0003e8000c101d0c */
[----:B------:R1:W-:Y:S02]  /*0d10*/  @!P0 STG.E.128 desc[UR12][R20.64+0x5100], RZ ;  /* 0x005100ff14008986 */ /* 0x0003e4000c101d0c */
.L_x_7602:
[----:B------:R-:W-:Y:S05]  /*0d20*/  BSYNC B0 ;  /* 0x0000000000007941 */ /* 0x000fea0003800000 */
.L_x_7601:
[----:B------:R-:W-:Y:S04]  /*0d30*/  BSSY B0, `(.L_x_7603) ;  /* 0x0000007000007945 */ /* 0x000fe80003800000 */
[----:B------:R-:W-:Y:S05]  /*0d40*/  @P4 BRA `(.L_x_7604) ;  /* 0x0000000000144947 */ /* 0x000fea0003800000 */
[----:B------:R-:W-:Y:S02]  /*0d50*/  ULDC UR4, c[0x0][0x2d0] ;  /* 0x0000b40000047ab9 */ /* 0x000fe40000000800 */
[----:B------:R-:W-:Y:S02]  /*0d60*/  ISETP.GE.AND P1, PT, R2, UR4, PT ;  /* 0x0000000402007c0c */ /* 0x000fe4000bf26270 */
[----:B------:R-:W-:-:S11]  /*0d70*/  ISETP.GE.AND P0, PT, R6, UR4, PT ;  /* 0x0000000406007c0c */ /* 0x000fd6000bf06270 */
[----:B------:R1:W-:Y:S04]  /*0d80*/  @!P1 STG.E.128 desc[UR12][R20.64+0x6000], RZ ;  /* 0x006000ff14009986 */ /* 0x0003e8000c101d0c */
[----:B------:R1:W-:Y:S02]  /*0d90*/  @!P0 STG.E.128 desc[UR12][R20.64+0x6100], RZ ;  /* 0x006100ff14008986 */ /* 0x0003e4000c101d0c */
.L_x_7604:
[----:B------:R-:W-:Y:S05]  /*0da0*/  BSYNC B0 ;  /* 0x0000000000007941 */ /* 0x000fea0003800000 */
.L_x_7603:
[----:B------:R-:W-:Y:S04]  /*0db0*/  BSSY B0, `(.L_x_7605) ;  /* 0x0000007000007945 */ /* 0x000fe80003800000 */
[----:B------:R-:W-:Y:S05]  /*0dc0*/  @P3 BRA `(.L_x_7606) ;  /* 0x0000000000143947 */ /* 0x000fea0003800000 */
[----:B------:R-:W-:Y:S02]  /*0dd0*/  ULDC UR4, c[0x0][0x2d0] ;  /* 0x0000b40000047ab9 */ /* 0x000fe40000000800 */
[----:B------:R-:W-:Y:S02]  /*0de0*/  ISETP.GE.AND P1, PT, R2, UR4, PT ;  /* 0x0000000402007c0c */ /* 0x000fe4000bf26270 */
[----:B------:R-:W-:-:S11]  /*0df0*/  ISETP.GE.AND P0, PT, R6, UR4, PT ;  /* 0x0000000406007c0c */ /* 0x000fd6000bf06270 */
[----:B------:R1:W-:Y:S04]  /*0e00*/  @!P1 STG.E.128 desc[UR12][R20.64+0x7000], RZ ;  /* 0x007000ff14009986 */ /* 0x0003e8000c101d0c */
[----:B------:R1:W-:Y:S02]  /*0e10*/  @!P0 STG.E.128 desc[UR12][R20.64+0x7100], RZ ;  /* 0x007100ff14008986 */ /* 0x0003e4000c101d0c */
.L_x_7606:
[----:B------:R-:W-:Y:S05]  /*0e20*/  BSYNC B0 ;  /* 0x0000000000007941 */ /* 0x000fea0003800000 */
.L_x_7605:
        /* <DEDUP_REMOVED lines=29> */
.L_x_7590:
        /* <DEDUP_REMOVED lines=24> */
.L_x_7607:
        /* <DEDUP_REMOVED lines=36> */
[----:B-1----:R-:W-:Y:S02]  /*13c0*/  SHF.R.S32.HI R17, RZ, 0x1f, R13 ;  /* 0x0000001fff117819 */ /* 0x002fe4000001140d */
[----:B--2---:R-:W-:-:S06]  /*13d0*/  IADD3 R7, R7, 0xffffffe, RZ ;  /* 0x0ffffffe07077810 */ /* 0x004fcc0007ffe0ff */
[----:B------:R-:W1:Y:S02]  /*13e0*/  F2I.FTZ.U32.TRUNC.NTZ R7, R7 ;  /* 0x0000000700077305 */ /* 0x000e64000021f000 */
[----:B-1----:R-:W-:-:S04]  /*13f0*/  IMAD.MOV R4, RZ, RZ, -R7 ;  /* 0x000000ffff047224 */ /* 0x002fc800078e0a07 */
        /* <DEDUP_REMOVED lines=16> */
[----:B------:R-:W-:-:S06]  /*1500*/  @P3 VIADD R24, R24, 0x1 ;  /* 0x0000000118183836 */ /* 0x000fcc0000000000 */
[----:B------:R-:W-:Y:S02]  /*1510*/  @!P1 IADD3 R24, -R24, RZ, RZ ;  /* 0x000000ff18189210 */ /* 0x000fe40007ffe1ff */
[----:B------:R-:W-:-:S04]  /*1520*/  @!P2 LOP3.LUT R24, RZ, R9, RZ, 0x33, !PT ;  /* 0x00000009ff18a212 */ /* 0x000fc800078e33ff */
[----:B------:R-:W-:Y:S02]  /*1530*/  SHF.R.S32.HI R9, RZ, 0x1f, R24 ;  /* 0x0000001fff097819 */ /* 0x000fe40000011418 */
[----:B----4-:R-:W-:Y:S01]  /*1540*/  SHF.R.S32.HI R3, RZ, 0x1f, R0 ;  /* 0x0000001fff037819 */ /* 0x010fe20000011400 */
[----:B--2---:R-:W-:-:S04]  /*1550*/  IMAD.WIDE.U32 R28, R0, R4, RZ ;  /* 0x00000004001c7225 */ /* 0x004fc800078e00ff */
[C---:B-1----:R-:W-:Y:S02]  /*1560*/  IMAD R10, R3.reuse, R6, RZ ;  /* 0x00000006030a7224 */ /* 0x042fe400078e02ff */
[----:B------:R-:W-:Y:S02]  /*1570*/  IMAD R3, R3, R4, RZ ;  /* 0x0000000403037224 */ /* 0x000fe400078e02ff */
[C---:B------:R-:W-:Y:S02]  /*1580*/  IMAD R7, R0.reuse, R7, R10 ;  /* 0x0000000700077224 */ /* 0x040fe400078e020a */
[----:B------:R-:W-:-:S04]  /*1590*/  IMAD.WIDE.U32 R10, R0, R6, RZ ;  /* 0x00000006000a7225 */ /* 0x000fc800078e00ff */
[-C--:B---3--:R-:W-:Y:S01]  /*15a0*/  IMAD R6, R17, R112.reuse, RZ ;  /* 0x0000007011067224 */ /* 0x088fe200078e02ff */
[----:B------:R-:W-:Y:S01]  /*15b0*/  IADD3 R11, R11, R7, RZ ;  /* 0x000000070b0b7210 */ /* 0x000fe20007ffe0ff */
[----:B------:R-:W-:Y:S02]  /*15c0*/  IMAD R7, R9, UR4, RZ ;  /* 0x0000000409077c24 */ /* 0x000fe4000f8e02ff */
[C---:B------:R-:W-:Y:S02]  /*15d0*/  IMAD R6, R13.reuse, R113, R6 ;  /* 0x000000710d067224 */ /* 0x040fe400078e0206 */
[----:B------:R-:W-:-:S04]  /*15e0*/  IMAD.WIDE.U32 R10, R13, R112, R10 ;  /* 0x000000700d0a7225 */ /* 0x000fc800078e000a */
[----:B------:R-:W-:Y:S02]  /*15f0*/  IMAD.IADD R11, R11, 0x1, R6 ;  /* 0x000000010b0b7824 */ /* 0x000fe400078e0206 */
[----:B------:R-:W-:Y:S02]  /*1600*/  IMAD R3, R0, R5, R3 ;  /* 0x0000000500037224 */ /* 0x000fe400078e0203 */
[C---:B------:R-:W-:Y:S02]  /*1610*/  IMAD R7, R24.reuse, UR5, R7 ;  /* 0x0000000518077c24 */ /* 0x040fe4000f8e0207 */
[----:B------:R-:W-:Y:S01]  /*1620*/  IMAD.WIDE.U32 R26, R24, UR4, R10 ;  /* 0x00000004181a7c25 */ /* 0x000fe2000f8e000a */
[----:B------:R-:W-:-:S04]  /*1630*/  IADD3 R10, R29, R3, RZ ;  /* 0x000000031d0a7210 */ /* 0x000fc80007ffe0ff */
[----:B------:R-:W-:Y:S01]  /*1640*/  IADD3 R20, R27, R7, RZ ;  /* 0x000000071b147210 */ /* 0x000fe20007ffe0ff */
[----:B------:R-:W-:Y:S06]  /*1650*/  BRA `(.L_x_7609) ;  /* 0x0000000400287947 */ /* 0x000fec0003800000 */
.L_x_7608:
        /* <DEDUP_REMOVED lines=47> */
.L_x_7610:
        /* <DEDUP_REMOVED lines=27> */
.L_x_7609:
        /* <DEDUP_REMOVED lines=14> */
[C---:B------:R-:W-:Y:S01]  /*1be0*/  ISETP.GE.AND P6, PT, R22.reuse, R151, PT ;  /* 0x000000971600720c */ /* 0x040fe20003fc6270 */
[----:B------:R-:W-:Y:S01]  /*1bf0*/  IMAD.SHL.U32 R25, R22, 0x40, RZ ;  /* 0x0000004016197824 */ /* 0x000fe200078e00ff */
[--C-:B------:R-:W-:Y:S01]  /*1c00*/  SHF.R.S32.HI R23, RZ, 0x1f, R22.reuse ;  /* 0x0000001fff177819 */ /* 0x100fe20000011416 */
        /* <DEDUP_REMOVED lines=9> */
[----:B------:R-:W-:Y:S01]  /*1ca0*/  IMAD.WIDE R30, R31, 0x40, R22 ;  /* 0x000000401f1e7825 */ /* 0x000fe200078e0216 */
[----:B------:R-:W-:-:S02]  /*1cb0*/  LOP3.LUT R19, R25, 0x38, R160, 0xf8, !PT ;  /* 0x0000003819137812 */ /* 0x000fc400078ef8a0 */
[C---:B------:R-:W-:Y:S01]  /*1cc0*/  ISETP.GE.AND P5, PT, R11.reuse, R151, PT ;  /* 0x000000970b00720c */ /* 0x040fe20003fa6270 */
[----:B------:R-:W-:Y:S01]  /*1cd0*/  VIADD R159, R160, 0x40 ;  /* 0x00000040a09f7836 */ /* 0x000fe20000000000 */
[CC--:B------:R-:W-:Y:S02]  /*1ce0*/  ISETP.GE.AND P4, PT, R11.reuse, R16.reuse, PT ;  /* 0x000000100b00720c */ /* 0x0c0fe40003f86270 */
[----:B------:R-:W-:Y:S02]  /*1cf0*/  ISETP.GE.AND P3, PT, R11, R16, PT ;  /* 0x000000100b00720c */ /* 0x000fe40003f66270 */
[----:B------:R-:W-:Y:S01]  /*1d00*/  @!P1 SHF.R.S32.HI R11, RZ, 0x1f, R161 ;  /* 0x0000001fff0b9819 */ /* 0x000fe200000114a1 */
[C---:B--2---:R-:W-:Y:S01]  /*1d10*/  @P1 IMAD.WIDE.U32 R36, R8.reuse, R4, RZ ;  /* 0x0000000408241225 */ /* 0x044fe200078e00ff */
[----:B------:R-:W-:Y:S02]  /*1d20*/  LOP3.LUT R158, R19, R158, RZ, 0x3c, !PT ;  /* 0x0000009e139e7212 */ /* 0x000fe400078e3cff */
[----:B------:R-:W-:Y:S01]  /*1d30*/  SHF.R.S32.HI R19, RZ, 0x1f, R14 ;  /* 0x0000001fff137819 */ /* 0x000fe2000001140e */
[----:B------:R-:W-:Y:S01]  /*1d40*/  @P1 IMAD R32, R8, R5, R37 ;  /* 0x0000000508201224 */ /* 0x000fe200078e0225 */
[----:B------:R-:W-:-:S02]  /*1d50*/  LEA.HI R5, R15, R2, RZ, 0x6 ;  /* 0x000000020f057211 */ /* 0x000fc400078f30ff */
[----:B------:R-:W-:Y:S01]  /*1d60*/  LEA.HI R4, R19, R14, RZ, 0x3 ;  /* 0x0000000e13047211 */ /* 0x000fe200078f18ff */
[-C--:B---3--:R-:W-:Y:S01]  /*1d70*/  @!P1 IMAD R34, R11, R6.reuse, RZ ;  /* 0x000000060b229224 */ /* 0x088fe200078e02ff */
[----:B------:R-:W-:Y:S01]  /*1d80*/  SHF.R.S32.HI R33, RZ, 0x1f, R160 ;  /* 0x0000001fff217819 */ /* 0x000fe200000114a0 */
[----:B------:R-:W-:Y:S01]  /*1d90*/  IMAD.SHL.U32 R11, R5, 0x8, RZ ;  /* 0x00000008050b7824 */ /* 0x000fe200078e00ff */
[----:B------:R-:W-:Y:S01]  /*1da0*/  LOP3.LUT R5, R4, 0xfffffff8, RZ, 0xc0, !PT ;  /* 0xfffffff804057812 */ /* 0x000fe200078ec0ff */
[C---:B------:R-:W-:Y:S01]  /*1db0*/  @!P1 IMAD R7, R161.reuse, R7, R34 ;  /* 0x00000007a1079224 */ /* 0x040fe200078e0222 */
[----:B------:R-:W-:Y:S01]  /*1dc0*/  SHF.R.S32.HI R19, RZ, 0x1f, R18 ;  /* 0x0000001fff137819 */ /* 0x000fe20000011412 */
[----:B------:R-:W-:Y:S01]  /*1dd0*/  @!P1 IMAD.WIDE.U32 R34, R161, R6, RZ ;  /* 0x00000006a1229225 */ /* 0x000fe200078e00ff */
[----:B------:R-:W-:Y:S02]  /*1de0*/  IADD3 R14, R14, -R5, RZ ;  /* 0x800000050e0e7210 */ /* 0x000fe40007ffe0ff */
[----:B------:R-:W-:Y:S01]  /*1df0*/  IADD3 R28, P2, R160, R28, RZ ;  /* 0x0000001ca01c7210 */ /* 0x000fe20007f5e0ff */
[----:B------:R-:W-:Y:S01]  /*1e00*/  @!P1 IMAD.MOV.U32 R36, RZ, RZ, R34 ;  /* 0x000000ffff249224 */ /* 0x000fe200078e0022 */
[----:B------:R-:W-:Y:S01]  /*1e10*/  LOP3.LUT R158, R158, 0xfffffe00, R11, 0xf8, !PT ;  /* 0xfffffe009e9e7812 */ /* 0x000fe200078ef80b */
[----:B------:R-:W-:-:S02]  /*1e20*/  IMAD R5, R9, UR6, RZ ;  /* 0x0000000609057c24 */ /* 0x000fc4000f8e02ff */
[----:B------:R-:W2:Y:S01]  /*1e30*/  LDC.64 R8, c[0x0][0x3c8] ;  /* 0x0000f200ff087b82 */ /* 0x000ea20000000a00 */
[----:B------:R-:W-:Y:S01]  /*1e40*/  @!P1 IMAD.IADD R32, R35, 0x1, R7 ;  /* 0x0000000123209824 */ /* 0x000fe200078e0207 */
[----:B------:R-:W-:Y:S01]  /*1e50*/  IADD3 R34, P1, R160, R36, RZ ;  /* 0x00000024a0227210 */ /* 0x000fe20007f3e0ff */
[----:B------:R-:W-:Y:S02]  /*1e60*/  IMAD R39, R19, UR4, RZ ;  /* 0x0000000413277c24 */ /* 0x000fe4000f8e02ff */
[C---:B------:R-:W-:Y:S02]  /*1e70*/  IMAD.X R29, R33.reuse, 0x1, R10, P2 ;  /* 0x00000001211d7824 */ /* 0x040fe400010e060a */
[----:B------:R-:W-:Y:S01]  /*1e80*/  IMAD.X R35, R33, 0x1, R32, P1 ;  /* 0x0000000121237824 */ /* 0x000fe200008e0620 */
[----:B------:R-:W-:Y:S01]  /*1e90*/  R2P PR, R14, 0x6 ;  /* 0x000000060e007804 */ /* 0x000fe20000000000 */
[----:B------:R-:W-:Y:S01]  /*1ea0*/  IMAD R6, R24, UR7, R5 ;  /* 0x0000000718067c24 */ /* 0x000fe2000f8e0205 */
[----:B------:R-:W-:Y:S01]  /*1eb0*/  MOV R5, 0x20 ;  /* 0x0000002000057802 */ /* 0x000fe20000000f00 */
[----:B------:R-:W-:Y:S01]  /*1ec0*/  IMAD.WIDE.U32 R34, R18, UR4, R34 ;  /* 0x0000000412227c25 */ /* 0x000fe2000f8e0022 */
[----:B------:R-:W-:-:S02]  /*1ed0*/  UMOV UR4, 0x400 ;  /* 0x0000040000047882 */ /* 0x000fc40000000000 */
[----:B-1----:R-:W-:Y:S01]  /*1ee0*/  ULEA UR4, UR8, UR4, 0x18 ;  /* 0x0000000408047291 */ /* 0x002fe2000f8ec03f */
[----:B------:R-:W-:Y:S01]  /*1ef0*/  IMAD.MOV.U32 R7, RZ, RZ, 0x10 ;  /* 0x00000010ff077424 */ /* 0x000fe200078e00ff */
[----:B------:R-:W-:Y:S01]  /*1f00*/  SEL R5, R5, 0xffffffe0, !P2 ;  /* 0xffffffe005057807 */ /* 0x000fe20005000000 */
[----:B------:R-:W-:Y:S02]  /*1f10*/  IMAD R39, R18, UR5, R39 ;  /* 0x0000000512277c24 */ /* 0x000fe4000f8e0227 */
[----:B------:R-:W-:Y:S01]  /*1f20*/  IMAD.WIDE.U32 R24, R24, UR6, R28 ;  /* 0x0000000618187c25 */ /* 0x000fe2000f8e001c */
[----:B------:R-:W-:Y:S02]  /*1f30*/  LEA R158, R158, UR4, 0x1 ;  /* 0x000000049e9e7c11 */ /* 0x000fe4000f8e08ff */
[----:B------:R-:W-:Y:S01]  /*1f40*/  SEL R7, R7, 0xfffffff0, !P1 ;  /* 0xfffffff007077807 */ /* 0x000fe20004800000 */
        /* <DEDUP_REMOVED lines=29> */
.L_x_7612:
[----:B------:R-:W-:Y:S05]  /*2120*/  BSYNC B0 ;  /* 0x0000000000007941 */ /* 0x000fea0003800000 */
.L_x_7611:
        /* <DEDUP_REMOVED lines=33> */
.L_x_7614:
[----:B------:R-:W-:Y:S05]  /*2340*/  BSYNC B0 ;  /* 0x0000000000007941 */ /* 0x000fea0003800000 */
.L_x_7613:
        /* <DEDUP_REMOVED lines=35> */
.L_x_7616:
[----:B------:R-:W-:Y:S05]  /*2580*/  BSYNC B0 ;  /* 0x0000000000007941 */ /* 0x000fea0003800000 */
.L_x_7615:
        /* <DEDUP_REMOVED lines=31> */
.L_x_7618:
[----:B------:R-:W-:Y:S05]  /*2780*/  BSYNC B0 ;  /* 0x0000000000007941 */ /* 0x000fea0003800000 */
.L_x_7617:
        /* <DEDUP_REMOVED lines=30> */
.L_x_7620:
[----:B------:R-:W-:Y:S05]  /*2970*/  BSYNC B0 ;  /* 0x0000000000007941 */ /* 0x000fea0003800000 */
.L_x_7619:
        /* <DEDUP_REMOVED lines=24> */
.L_x_7622:
[----:B------:R-:W-:Y:S05]  /*2b00*/  BSYNC B0 ;  /* 0x0000000000007941 */ /* 0x000fea0003800000 */
.L_x_7621:
        /* <DEDUP_REMOVED lines=25> */
.L_x_7624:
[----:B------:R-:W-:Y:S05]  /*2ca0*/  BSYNC B0 ;  /* 0x0000000000007941 */ /* 0x000fea0003800000 */
.L_x_7623:
        /* <DEDUP_REMOVED lines=29> */
.L_x_7626:
[----:B------:R-:W-:Y:S05]  /*2e80*/  BSYNC B0 ;  /* 0x0000000000007941 */ /* 0x000fea0003800000 */
.L_x_7625:
[----:B------:R-:W0:Y:S01]  /*2e90*/  LDGDEPBAR ;  /* 0x00000000000079af */ /* 0x000e220000000000 */
[----:B-1-34-:R-:W-:Y:S01]  /*2ea0*/  SHF.R.S32.HI R10, RZ, 0x1f, R161 ;  /* 0x0000001fff0a7819 */ /* 0x01afe200000114a1 */
[----:B------:R-:W-:Y:S01]  /*2eb0*/  ULDC.64 UR6, c[0x0][0x3d0] ;  /* 0x0000f40000067ab9 */ /* 0x000fe20000000a00 */
[----:B------:R-:W-:Y:S01]  /*2ec0*/  IMAD.IADD R25, R25, 0x1, R6 ;  /* 0x0000000119197824 */ /* 0x000fe200078e0206 */
        /* <DEDUP_REMOVED lines=19> */
[----:B------:R-:W-:Y:S01]  /*3000*/  IMAD.SHL.U32 R101, R4, 0x40, RZ ;  /* 0x0000004004657824 */ /* 0x000fe200078e00ff */
[----:B------:R-:W-:-:S04]  /*3010*/  DEPBAR.LE SB0, 0x0 ;  /* 0x000080000000791a */ /* 0x000fc80000000000 */
[----:B------:R2:W5:Y:S01]  /*3020*/  LDG.E R6, desc[UR12][R8.64] ;  /* 0x0000000c08067981 */ /* 0x000562000c1e1900 */
[----:B------:R-:W-:Y:S01]  /*3030*/  SHF.R.U32.HI R11, RZ, 0x3, R11 ;  /* 0x00000003ff0b7819 */ /* 0x000fe2000001160b */
[----:B------:R-:W-:Y:S01]  /*3040*/  IMAD.X R17, R23, 0x1, R17, P5 ;  /* 0x0000000117117824 */ /* 0x000fe200028e0611 */
        /* <DEDUP_REMOVED lines=42> */
.L_x_7628:
[----:B------:R-:W-:Y:S05]  /*32f0*/  BSYNC B0 ;  /* 0x0000000000007941 */ /* 0x000fea0003800000 */
.L_x_7627:
        /* <DEDUP_REMOVED lines=22> */
.L_x_7630:
[----:B------:R-:W-:Y:S05]  /*3460*/  BSYNC B0 ;  /* 0x0000000000007941 */ /* 0x000fea0003800000 */
.L_x_7629:
        /* <DEDUP_REMOVED lines=24> */
.L_x_7632:
[----:B------:R-:W-:Y:S05]  /*35f0*/  BSYNC B0 ;  /* 0x0000000000007941 */ /* 0x000fea0003800000 */
.L_x_7631:
        /* <DEDUP_REMOVED lines=24> */
.L_x_7634:
[----:B------:R-:W-:Y:S05]  /*3780*/  BSYNC B0 ;  /* 0x0000000000007941 */ /* 0x000fea0003800000 */
.L_x_7633:
[----:B------:R-:W-:Y:S01]  /*3790*/  LDSM.16.M88.4 R28, [R150] ;  /* 0x00000000961c783b */ /* 0x000fe20000000200 */
[----:B------:R-:W-:Y:S01]  /*37a0*/  R2P PR, R0, 0x6 ;  /* 0x0000000600007804 */ /* 0x000fe20000000000 */
[C---:B------:R-:W-:Y:S01]  /*37b0*/  VIADD R0, R149.reuse, 0x4000 ;  /* 0x0000400095007836 */ /* 0x040fe20000000000 */
[----:B------:R-:W-:Y:S01]  /*37c0*/  ULDC UR10, c[0x0][0x39c] ;  /* 0x0000e700000a7ab9 */ /* 0x000fe20000000800 */
[----:B------:R-:W3:Y:S01]  /*37d0*/  LDSM.16.M88.4 R24, [R149+0x4000] ;  /* 0x004000009518783b */ /* 0x000ee20000000200 */
[----:B------:R-:W-:Y:S01]  /*37e0*/  VIADD R147, R149, 0x4020 ;  /* 0x0000402095937836 */ /* 0x000fe20000000000 */
[----:B------:R-:W-:Y:S01]  /*37f0*/  LOP3.LUT R4, R4, R101, RZ, 0xfc, !PT ;  /* 0x0000006504047212 */ /* 0x000fe200078efcff */
[--C-:B------:R-:W-:Y:S01]  /*3800*/  IMAD R148, R7, 0x2, R150.reuse ;  /* 0x0000000207947824 */ /* 0x100fe200078e0296 */
[----:B------:R-:W4:Y:S01]  /*3810*/  LDSM.16.M88.4 R72, [R149+0x5000] ;  /* 0x005000009548783b */ /* 0x000f220000000200 */
[C---:B------:R-:W-:Y:S02]  /*3820*/  IMAD R146, R5.reuse, 0x2, R150 ;  /* 0x0000000205927824 */ /* 0x040fe400078e0296 */
[----:B------:R-:W-:Y:S01]  /*3830*/  IMAD R145, R5, 0x2, R148 ;  /* 0x0000000205917824 */ /* 0x000fe200078e0294 */
[----:B--2---:R-:W-:Y:S01]  /*3840*/  LDSM.16.M88.4 R8, [R148] ;  /* 0x000000009408783b */ /* 0x004fe20000000200 */
[----:B------:R-:W-:-:S02]  /*3850*/  IMAD.SHL.U32 R166, R2, 0x2, RZ ;  /* 0x0000000202a67824 */ /* 0x000fc400078e00ff */
[----:B------:R-:W-:Y:S01]  /*3860*/  @P1 VIADD R147, R0, 0xffffffe0 ;  /* 0xffffffe000931836 */ /* 0x000fe20000000000 */
[----:B------:R-:W-:Y:S01]  /*3870*/  LDSM.16.M88.4 R48, [R149+0x4800] ;  /* 0x004800009530783b */ /* 0x000fe20000000200 */
[----:B------:R-:W-:Y:S01]  /*3880*/  IMAD.MOV.U32 R0, RZ, RZ, 0x40 ;  /* 0x00000040ff007424 */ /* 0x000fe200078e00ff */
[----:B------:R-:W-:Y:S01]  /*3890*/  LOP3.LUT R166, R166, 0x6, RZ, 0xc0, !PT ;  /* 0x00000006a6a67812 */ /* 0x000fe200078ec0ff */
[C---:B------:R-:W-:Y:S01]  /*38a0*/  VIADD R139, R147.reuse, 0x800 ;  /* 0x00000800938b7836 */ /* 0x040fe20000000000 */
[----:B------:R-:W2:Y:S01]  /*38b0*/  LDSM.16.M88.4 R56, [R147] ;  /* 0x000000009338783b */ /* 0x000ea20000000200 */
[C---:B------:R-:W-:Y:S01]  /*38c0*/  IADD3 R138, R147.reuse, 0x1000, RZ ;  /* 0x00001000938a7810 */ /* 0x040fe20007ffe0ff */
[C---:B------:R-:W-:Y:S01]  /*38d0*/  VIADD R137, R147.reuse, 0x1800 ;  /* 0x0000180093897836 */ /* 0x040fe20000000000 */
[----:B------:R-:W-:Y:S01]  /*38e0*/  SEL R0, R0, 0xffffffc0, !P2 ;  /* 0xffffffc000007807 */ /* 0x000fe20005000000 */
[----:B------:R-:W-:Y:S01]  /*38f0*/  LDSM.16.M88.4 R64, [R146] ;  /* 0x000000009240783b */ /* 0x000fe20000000200 */
[----:B------:R-:W-:-:S02]  /*3900*/  VIADD R135, R147, 0x2000 ;  /* 0x0000200093877836 */ /* 0x000fc40000000000 */
[----:B------:R-:W-:Y:S01]  /*3910*/  VIADD R134, R147, 0x2800 ;  /* 0x0000280093867836 */ /* 0x000fe20000000000 */
[----:B------:R-:W-:Y:S01]  /*3920*/  LDSM.16.M88.4 R52, [R149+0x5800] ;  /* 0x005800009534783b */ /* 0x000fe20000000200 */
[----:B------:R-:W-:Y:S02]  /*3930*/  IMAD.IADD R143, R149, 0x1, R0 ;  /* 0x00000001958f7824 */ /* 0x000fe400078e0200 */
[----:B------:R-:W-:Y:S01]  /*3940*/  IMAD.IADD R136, R0, 0x1, R147 ;  /* 0x0000000100887824 */ /* 0x000fe200078e0293 */
[----:B------:R-:W-:Y:S01]  /*3950*/  LDSM.16.M88.4 R40, [R147+0x1000] ;  /* 0x001000009328783b */ /* 0x000fe20000000200 */
[C---:B------:R-:W-:Y:S02]  /*3960*/  VIADD R133, R147.reuse, 0x3000 ;  /* 0x0000300093857836 */ /* 0x040fe40000000000 */
[----:B------:R-:W-:Y:S01]  /*3970*/  VIADD R132, R147, 0x3800 ;  /* 0x0000380093847836 */ /* 0x000fe20000000000 */
[----:B------:R-:W1:Y:S04]  /*3980*/  LDSM.16.M88.4 R16, [R143+0x4000] ;  /* 0x004000008f10783b */ /* 0x000e680000000200 */
[----:B------:R-:W1:Y:S01]  /*3990*/  LDSM.16.M88.4 R32, [R147+0x800] ;  /* 0x000800009320783b */ /* 0x000e620000000200 */
[C---:B---3--:R-:W-:Y:S03]  /*39a0*/  HMMA.16816.F32 R12, R28.reuse, R24, RZ ;  /* 0x000000181c0c723c */ /* 0x048fe600000018ff */
[----:B------:R-:W-:Y:S04]  /*39b0*/  LDSM.16.M88.4 R88, [R145] ;  /* 0x000000009158783b */ /* 0x000fe80000000200 */
[----:B------:R-:W3:Y:S01]  /*39c0*/  LDSM.16.M88.4 R80, [R136] ;  /* 0x000000008850783b */ /* 0x000ee20000000200 */
[C---:B------:R-:W-:Y:S03]  /*39d0*/  HMMA.16816.F32 R24, R28.reuse, R26, RZ ;  /* 0x0000001a1c18723c */ /* 0x040fe600000018ff */
[----:B------:R-:W3:Y:S03]  /*39e0*/  LDSM.16.M88.4 R44, [R147+0x1800] ;  /* 0x00180000932c783b */ /* 0x000ee60000000200 */
[C---:B----4-:R-:W-:Y:S01]  /*39f0*/  HMMA.16816.F32 R76, R28.reuse, R72, RZ ;  /* 0x000000481c4c723c */ /* 0x050fe200000018ff */
[----:B------:R-:W-:Y:S04]  /*3a00*/  LDSM.16.M88.4 R60, [R150+0x2000] ;  /* 0x00200000963c783b */ /* 0x000fe80000000200 */
[----:B------:R-:W-:Y:S01]  /*3a10*/  LDSM.16.M88.4 R84, [R136+0x1000] ;  /* 0x001000008854783b */ /* 0x000fe20000000200 */
[----:B------:R-:W-:Y:S03]  /*3a20*/  HMMA.16816.F32 R72, R28, R74, RZ ;  /* 0x0000004a1c48723c */ /* 0x000fe600000018ff */
[----:B------:R-:W-:Y:S03]  /*3a30*/  LDSM.16.M88.4 R92, [R143+0x6000] ;  /* 0x006000008f5c783b */ /* 0x000fe60000000200 */
[C---:B--2---:R-:W-:Y:S01]  /*3a40*/  HMMA.16816.F32 R12, R8.reuse, R56, R12 ;  /* 0x00000038080c723c */ /* 0x044fe2000000180c */
[----:B------:R-:W-:Y:S04]  /*3a50*/  LDSM.16.M88.4 R96, [R149+0x6800] ;  /* 0x006800009560783b */ /* 0x000fe80000000200 */
[----:B------:R-:W0:Y:S01]  /*3a60*/  LDGDEPBAR ;  /* 0x00000000000079af */ /* 0x000e220000000000 */
[----:B------:R-:W-:Y:S03]  /*3a70*/  HMMA.16816.F32 R24, R8, R58, R24 ;  /* 0x0000003a0818723c */ /* 0x000fe60000001818 */
[----:B------:R-:W-:Y:S03]  /*3a80*/  LDSM.16.M88.4 R56, [R143+0x4800] ;  /* 0x004800008f38783b */ /* 0x000fe60000000200 */
[C---:B------:R-:W-:Y:S06]  /*3a90*/  HMMA.16816.F32 R36, R28.reuse, R48, RZ ;  /* 0x000000301c24723c */ /* 0x040fec00000018ff */
[----:B------:R-:W-:Y:S06]  /*3aa0*/  HMMA.16816.F32 R48, R28, R50, RZ ;  /* 0x000000321c30723c */ /* 0x000fec00000018ff */
[C---:B-1----:R-:W-:Y:S06]  /*3ab0*/  HMMA.16816.F32 R12, R64.reuse, R16, R12 ;  /* 0x00000010400c723c */ /* 0x042fec000000180c */
[----:B------:R-:W-:Y:S01]  /*3ac0*/  HMMA.16816.F32 R24, R64, R18, R24 ;  /* 0x000000124018723c */ /* 0x000fe20000001818 */
[----:B------:R-:W-:Y:S05]  /*3ad0*/  LDSM.16.M88.4 R16, [R136+0x800] ;  /* 0x000800008810783b */ /* 0x000fea0000000200 */
[C---:B------:R-:W-:Y:S06]  /*3ae0*/  HMMA.16816.F32 R68, R28.reuse, R52, RZ ;  /* 0x000000341c44723c */ /* 0x040fec00000018ff */
[----:B------:R-:W-:Y:S01]  /*3af0*/  HMMA.16816.F32 R28, R28, R54, RZ ;  /* 0x000000361c1c723c */ /* 0x000fe200000018ff */
[----:B------:R-:W-:Y:S05]  /*3b00*/  LDSM.16.M88.4 R52, [R143+0x5800] ;  /* 0x005800008f34783b */ /* 0x000fea0000000200 */
[C---:B------:R-:W-:Y:S06]  /*3b10*/  HMMA.16816.F32 R76, R8.reuse, R40, R76 ;  /* 0x00000028084c723c */ /* 0x040fec000000184c */
[C---:B------:R-:W-:Y:S01]  /*3b20*/  HMMA.16816.F32 R72, R8.reuse, R42, R72 ;  /* 0x0000002a0848723c */ /* 0x040fe20000001848 */
[----:B------:R-:W1:Y:S05]  /*3b30*/  LDSM.16.M88.4 R40, [R149+0x6000] ;  /* 0x006000009528783b */ /* 0x000e6a0000000200 */
[C---:B------:R-:W-:Y:S06]  /*3b40*/  HMMA.16816.F32 R36, R8.reuse, R32, R36 ;  /* 0x000000200824723c */ /* 0x040fec0000001824 */
[----:B------:R-:W-:Y:S01]  /*3b50*/  HMMA.16816.F32 R48, R8, R34, R48 ;  /* 0x000000220830723c */ /* 0x000fe20000001830 */
[----:B------:R-:W2:Y:S05]  /*3b60*/  LDSM.16.M88.4 R32, [R143+0x5000] ;  /* 0x005000008f20783b */ /* 0x000eaa0000000200 */
[C---:B---3--:R-:W-:Y:S06]  /*3b70*/  HMMA.16816.F32 R12, R88.reuse, R80, R12 ;  /* 0x00000050580c723c */ /* 0x048fec000000180c */
[----:B------:R-:W-:Y:S01]  /*3b80*/  HMMA.16816.F32 R24, R88, R82, R24 ;  /* 0x000000525818723c */ /* 0x000fe20000001818 */
[----:B------:R-:W-:Y:S05]  /*3b90*/  LDSM.16.M88.4 R80, [R136+0x1800] ;  /* 0x001800008850783b */ /* 0x000fea0000000200 */
[C---:B------:R-:W-:Y:S06]  /*3ba0*/  HMMA.16816.F32 R68, R8.reuse, R44, R68 ;  /* 0x0000002c0844723c */ /* 0x040fec0000001844 */
[----:B------:R-:W-:Y:S01]  /*3bb0*/  HMMA.16816.F32 R8, R8, R46, R28 ;  /* 0x0000002e0808723c */ /* 0x000fe2000000181c */
[----:B------:R-:W-:Y:S04]  /*3bc0*/  LDSM.16.M88.4 R44, [R148+0x2000] ;  /* 0x00200000942c783b */ /* 0x000fe80000000200 */
[----:B------:R-:W3:Y:S01]  /*3bd0*/  LDSM.16.M88.4 R28, [R147+0x2000] ;  /* 0x00200000931c783b */ /* 0x000ee20000000200 */
[C---:B-1----:R-:W-:Y:S06]  /*3be0*/  HMMA.16816.F32 R12, R60.reuse, R40, R12 ;  /* 0x000000283c0c723c */ /* 0x042fec000000180c */
[----:B------:R-:W-:Y:S01]  /*3bf0*/  HMMA.16816.F32 R24, R60, R42, R24 ;  /* 0x0000002a3c18723c */ /* 0x000fe20000001818 */
[----:B------:R-:W-:Y:S05]  /*3c00*/  LDSM.16.M88.4 R40, [R147+0x2800] ;  /* 0x002800009328783b */ /* 0x000fea0000000200 */
[C---:B------:R-:W-:Y:S06]  /*3c10*/  HMMA.16816.F32 R36, R64.reuse, R56, R36 ;  /* 0x000000384024723c */ /* 0x040fec0000001824 */
[C---:B------:R-:W-:Y:S01]  /*3c20*/  HMMA.16816.F32 R48, R64.reuse, R58, R48 ;  /* 0x0000003a4030723c */ /* 0x040fe20000001830 */
[----:B------:R-:W-:Y:S05]  /*3c30*/  LDSM.16.M88.4 R56, [R149+0x7000] ;  /* 0x007000009538783b */ /* 0x000fea0000000200 */
[C---:B--2---:R-:W-:Y:S06]  /*3c40*/  HMMA.16816.F32 R76, R64.reuse, R32, R76 ;  /* 0x00000020404c723c */ /* 0x044fec000000184c */
[C---:B------:R-:W-:Y:S01]  /*3c50*/  HMMA.16816.F32 R72, R64.reuse, R34, R72 ;  /* 0x000000224048723c */ /* 0x040fe20000001848 */
[----:B------:R-:W1:Y:S05]  /*3c60*/  LDSM.16.M88.4 R32, [R146+0x2000] ;  /* 0x002000009220783b */ /* 0x000e6a0000000200 */
[----:B------:R-:W-:Y:S06]  /*3c70*/  HMMA.16816.F32 R68, R64, R52, R68 ;  /* 0x000000344044723c */ /* 0x000fec0000001844 */
[----:B---3--:R-:W-:Y:S06]  /*3c80*/  HMMA.16816.F32 R12, R44, R28, R12 ;  /* 0x0000001c2c0c723c */ /* 0x008fec000000180c */
[----:B------:R-:W-:Y:S01]  /*3c90*/  HMMA.16816.F32 R64, R64, R54, R8 ;  /* 0x000000364040723c */ /* 0x000fe20000001808 */
[----:B------:R-:W-:Y:S04]  /*3ca0*/  LDSM.16.M88.4 R8, [R145+0x2000] ;  /* 0x002000009108783b */ /* 0x000fe80000000200 */
[----:B------:R-:W-:Y:S01]  /*3cb0*/  LDSM.16.M88.4 R52, [R149+0x7800] ;  /* 0x007800009534783b */ /* 0x000fe20000000200 */
[----:B------:R-:W-:Y:S03]  /*3cc0*/  HMMA.16816.F32 R24, R44, R30, R24 ;  /* 0x0000001e2c18723c */ /* 0x000fe60000001818 */
[----:B------:R-:W-:Y:S03]  /*3cd0*/  LDSM.16.M88.4 R28, [R143+0x6800] ;  /* 0x006800008f1c783b */ /* 0x000fe60000000200 */
[C---:B------:R-:W-:Y:S06]  /*3ce0*/  HMMA.16816.F32 R36, R88.reuse, R16, R36 ;  /* 0x000000105824723c */ /* 0x040fec0000001824 */
[C---:B------:R-:W-:Y:S01]  /*3cf0*/  HMMA.16816.F32 R48, R88.reuse, R18, R48 ;  /* 0x000000125830723c */ /* 0x040fe20000001830 */
[----:B------:R-:W2:Y:S05]  /*3d00*/  LDSM.16.M88.4 R16, [R136+0x2000] ;  /* 0x002000008810783b */ /* 0x000eaa0000000200 */
[C---:B------:R-:W-:Y:S06]  /*3d10*/  HMMA.16816.F32 R76, R88.reuse, R84, R76 ;  /* 0x00000054584c723c */ /* 0x040fec000000184c */
[----:B------:R-:W-:Y:S01]  /*3d20*/  HMMA.16816.F32 R72, R88, R86, R72 ;  /* 0x000000565848723c */ /* 0x000fe20000001848 */
[----:B------:R-:W-:Y:S05]  /*3d30*/  LDSM.16.M88.4 R84, [R136+0x2800] ;  /* 0x002800008854783b */ /* 0x000fea0000000200 */
[----:B-1----:R-:W-:Y:S06]  /*3d40*/  HMMA.16816.F32 R12, R32, R92, R12 ;  /* 0x0000005c200c723c */ /* 0x002fec000000180c */
[C---:B------:R-:W-:Y:S06]  /*3d50*/  HMMA.16816.F32 R68, R88.reuse, R80, R68 ;  /* 0x000000505844723c */ /* 0x040fec0000001844 */
[----:B------:R-:W-:Y:S01]  /*3d60*/  HMMA.16816.F32 R64, R88, R82, R64 ;  /* 0x000000525840723c */ /* 0x000fe20000001840 */
[----:B------:R-:W1:Y:S04]  /*3d70*/  LDSM.16.M88.4 R80, [R147+0x3000] ;  /* 0x003000009350783b */ /* 0x000e680000000200 */
[----:B------:R-:W3:Y:S01]  /*3d80*/  LDSM.16.M88.4 R88, [R147+0x3800] ;  /* 0x003800009358783b */ /* 0x000ee20000000200 */
[----:B------:R-:W-:Y:S06]  /*3d90*/  HMMA.16816.F32 R24, R32, R94, R24 ;  /* 0x0000005e2018723c */ /* 0x000fec0000001818 */
[C---:B------:R-:W-:Y:S06]  /*3da0*/  HMMA.16816.F32 R36, R60.reuse, R96, R36 ;  /* 0x000000603c24723c */ /* 0x040fec0000001824 */
[C---:B------:R-:W-:Y:S06]  /*3db0*/  HMMA.16816.F32 R48, R60.reuse, R98, R48 ;  /* 0x000000623c30723c */ /* 0x040fec0000001830 */
[C---:B------:R-:W-:Y:S06]  /*3dc0*/  HMMA.16816.F32 R76, R60.reuse, R56, R76 ;  /* 0x000000383c4c723c */ /* 0x040fec000000184c */
[----:B------:R-:W-:Y:S06]  /*3dd0*/  HMMA.16816.F32 R72, R60, R58, R72 ;  /* 0x0000003a3c48723c */ /* 0x000fec0000001848 */
[----:B--2---:R-:W-:Y:S06]  /*3de0*/  HMMA.16816.F32 R12, R8, R16, R12 ;  /* 0x00000010080c723c */ /* 0x004fec000000180c */
[----:B------:R-:W-:Y:S06]  /*3df0*/  HMMA.16816.F32 R68, R60, R52, R68 ;  /* 0x000000343c44723c */ /* 0x000fec0000001844 */
[----:B------:R-:W-:Y:S01]  /*3e00*/  HMMA.16816.F32 R24, R8, R18, R24 ;  /* 0x000000120818723c */ /* 0x000fe20000001818 */
[----:B------:R-:W2:Y:S05]  /*3e10*/  LDSM.16.M88.4 R16, [R143+0x7000] ;  /* 0x007000008f10783b */ /* 0x000eaa0000000200 */
[C---:B------:R-:W-:Y:S06]  /*3e20*/  HMMA.16816.F32 R36, R44.reuse, R40, R36 ;  /* 0x000000282c24723c */ /* 0x040fec0000001824 */
[----:B------:R-:W-:Y:S01]  /*3e30*/  HMMA.16816.F32 R48, R44, R42, R48 ;  /* 0x0000002a2c30723c */ /* 0x000fe20000001830 */
[----:B------:R-:W4:Y:S01]  /*3e40*/  LDSM.16.M88.4 R40, [R143+0x7800] ;  /* 0x007800008f28783b */ /* 0x000f220000000200 */
[----:B------:R-:W-:Y:S01]  /*3e50*/  FMUL.FTZ R13, R13, UR10 ;  /* 0x0000000a0d0d7c20 */ /* 0x000fe20008410000 */
[----:B------:R-:W-:Y:S01]  /*3e60*/  FMUL.FTZ R15, R15, UR10 ;  /* 0x0000000a0f0f7c20 */ /* 0x000fe20008410000 */
[----:B------:R-:W-:Y:S01]  /*3e70*/  FMUL.FTZ R12, R12, UR10 ;  /* 0x0000000a0c0c7c20 */ /* 0x000fe20008410000 */
[----:B------:R-:W-:Y:S01]  /*3e80*/  FMUL.FTZ R14, R14, UR10 ;  /* 0x0000000a0e0e7c20 */ /* 0x000fe20008410000 */
[----:B------:R-:W-:Y:S02]  /*3e90*/  HMMA.16816.F32 R64, R60, R54, R64 ;  /* 0x000000363c40723c */ /* 0x000fe40000001840 */
[----:B------:R-:W4:Y:S04]  /*3ea0*/  MUFU.TANH R13, R13 ;  /* 0x0000000d000d7308 */ /* 0x000f280000002400 */
[C---:B-1----:R-:W-:Y:S01]  /*3eb0*/  HMMA.16816.F32 R76, R44.reuse, R80, R76 ;  /* 0x000000502c4c723c */ /* 0x042fe2000000184c */
[----:B------:R-:W-:Y:S01]  /*3ec0*/  FMUL.FTZ R24, R24, UR10 ;  /* 0x0000000a18187c20 */ /* 0x000fe20008410000 */
[----:B------:R-:W-:Y:S01]  /*3ed0*/  FMUL.FTZ R26, R26, UR10 ;  /* 0x0000000a1a1a7c20 */ /* 0x000fe20008410000 */
[----:B------:R-:W-:Y:S01]  /*3ee0*/  FMUL.FTZ R25, R25, UR10 ;  /* 0x0000000a19197c20 */ /* 0x000fe20008410000 */
[----:B------:R-:W1:Y:S01]  /*3ef0*/  MUFU.TANH R15, R15 ;  /* 0x0000000f000f7308 */ /* 0x000e620000002400 */
[----:B------:R-:W-:Y:S01]  /*3f00*/  FMUL.FTZ R27, R27, UR10 ;  /* 0x0000000a1b1b7c20 */ /* 0x000fe20008410000 */
[C---:B------:R-:W-:Y:S06]  /*3f10*/  HMMA.16816.F32 R72, R44.reuse, R82, R72 ;  /* 0x000000522c48723c */ /* 0x040fec0000001848 */
[----:B---3--:R-:W-:Y:S01]  /*3f20*/  HMMA.16816.F32 R68, R44, R88, R68 ;  /* 0x000000582c44723c */ /* 0x008fe20000001844 */
[----:B------:R-:W3:Y:S05]  /*3f30*/  MUFU.TANH R55, R24 ;  /* 0x0000001800377308 */ /* 0x000eea0000002400 */
[C---:B------:R-:W-:Y:S03]  /*3f40*/  HMMA.16816.F32 R36, R32.reuse, R28, R36 ;  /* 0x0000001c2024723c */ /* 0x040fe60000001824 */
[----:B------:R-:W-:Y:S03]  /*3f50*/  MUFU.TANH R25, R25 ;  /* 0x0000001900197308 */ /* 0x000fe60000002400 */
[----:B------:R-:W-:Y:S01]  /*3f60*/  HMMA.16816.F32 R48, R32, R30, R48 ;  /* 0x0000001e2030723c */ /* 0x000fe20000001830 */
[----:B------:R-:W1:Y:S04]  /*3f70*/  LDSM.16.M88.4 R28, [R136+0x3000] ;  /* 0x00300000881c783b */ /* 0x000e680000000200 */
[----:B------:R-:W-:Y:S01]  /*3f80*/  MUFU.TANH R27, R27 ;  /* 0x0000001b001b7308 */ /* 0x000fe20000002400 */
[----:B------:R-:W-:Y:S06]  /*3f90*/  HMMA.16816.F32 R64, R44, R90, R64 ;  /* 0x0000005a2c40723c */ /* 0x000fec0000001840 */
[C---:B--2---:R-:W-:Y:S01]  /*3fa0*/  HMMA.16816.F32 R76, R32.reuse, R16, R76 ;  /* 0x00000010204c723c */ /* 0x044fe2000000184c */
[----:B------:R-:W2:Y:S05]  /*3fb0*/  MUFU.TANH R45, R26 ;  /* 0x0000001a002d7308 */ /* 0x000eaa0000002400 */
[----:B------:R-:W-:Y:S01]  /*3fc0*/  HMMA.16816.F32 R72, R32, R18, R72 ;  /* 0x000000122048723c */ /* 0x000fe20000001848 */
[----:B------:R-:W3:Y:S01]  /*3fd0*/  LDSM.16.M88.4 R16, [R136+0x3800] ;  /* 0x003800008810783b */ /* 0x000ee20000000200 */
[----:B------:R-:W-:-:S04]  /*3fe0*/  DEPBAR.LE SB0, 0x0 ;  /* 0x000080000000791a */ /* 0x000fc80000000000 */
[----:B----4-:R-:W-:Y:S01]  /*3ff0*/  HMMA.16816.F32 R68, R32, R40, R68 ;  /* 0x000000282044723c */ /* 0x010fe20000001844 */
[----:B------:R4:W-:Y:S05]  /*4000*/  MUFU.TANH R53, R12 ;  /* 0x0000000c00357308 */ /* 0x0009ea0000002400 */
[----:B------:R-:W-:Y:S01]  /*4010*/  HMMA.16816.F32 R36, R8, R84, R36 ;  /* 0x000000540824723c */ /* 0x000fe20000001824 */
[----:B------:R-:W-:-:S04]  /*4020*/  LOP3.LUT R41, R104, 0xffffffe0, RZ, 0xc0, !PT ;  /* 0xffffffe068297812 */ /* 0x000fc800078ec0ff */
[----:B------:R-:W-:Y:S01]  /*4030*/  IADD3 R0, -R41, R2, RZ ;  /* 0x0000000229007210 */ /* 0x000fe20007ffe1ff */
[----:B------:R-:W-:Y:S01]  /*4040*/  HMMA.16816.F32 R64, R32, R42, R64 ;  /* 0x0000002a2040723c */ /* 0x000fe20000001840 */
[----:B------:R-:W-:Y:S02]  /*4050*/  IMAD.IADD R2, R3, 0x1, R166 ;  /* 0x0000000103027824 */ /* 0x000fe400078e02a6 */
[----:B------:R-:W-:-:S03]  /*4060*/  SHF.R.S32.HI R165, RZ, 0x1f, R0 ;  /* 0x0000001fffa57819 */ /* 0x000fc60000011400 */
[C---:B------:R-:W-:Y:S01]  /*4070*/  HMMA.16816.F32 R48, R8.reuse, R86, R48 ;  /* 0x000000560830723c */ /* 0x040fe20000001830 */
[----:B------:R-:W-:Y:S01]  /*4080*/  LEA.HI R165, R165, R0, RZ, 0x2 ;  /* 0x00000000a5a57211 */ /* 0x000fe200078f10ff */
[----:B------:R-:W-:Y:S01]  /*4090*/  IMAD R0, R102, 0x10, R106 ;  /* 0x0000001066007824 */ /* 0x000fe200078e026a */
[----:B------:R-:W-:Y:S01]  /*40a0*/  SHF.R.S32.HI R35, RZ, 0x1f, R102 ;  /* 0x0000001fff237819 */ /* 0x000fe20000011466 */
[----:B----4-:R-:W-:Y:S01]  /*40b0*/  VIADD R12, R2, 0x18 ;  /* 0x00000018020c7836 */ /* 0x010fe20000000000 */
[----:B------:R-:W-:Y:S01]  /*40c0*/  SHF.R.S32.HI R165, RZ, 0x2, R165 ;  /* 0x00000002ffa57819 */ /* 0x000fe200000114a5 */
[----:B-1----:R-:W-:Y:S03]  /*40d0*/  HMMA.16816.F32 R76, R8, R28, R76 ;  /* 0x0000001c084c723c */ /* 0x002fe6000000184c */
[----:B------:R-:W-:-:S03]  /*40e0*/  IADD3 R0, R0, 0x1, R165 ;  /* 0x0000000100007810 */ /* 0x000fc60007ffe0a5 */
[----:B------:R-:W-:Y:S01]  /*40f0*/  FMUL.FTZ R37, R37, UR10 ;  /* 0x0000000a25257c20 */ /* 0x000fe20008410000 */
[----:B------:R-:W-:Y:S01]  /*4100*/  IADD3 R0, R100, R0, -R107 ;  /* 0x0000000064007210 */ /* 0x000fe20007ffe86b */
[C---:B------:R-:W-:Y:S01]  /*4110*/  HMMA.16816.F32 R72, R8.reuse, R30, R72 ;  /* 0x0000001e0848723c */ /* 0x040fe20000001848 */
[----:B------:R-:W-:Y:S01]  /*4120*/  FMUL.FTZ R36, R36, UR10 ;  /* 0x0000000a24247c20 */ /* 0x000fe20008410000 */
[----:B------:R-:W-:Y:S01]  /*4130*/  FMUL.FTZ R38, R38, UR10 ;  /* 0x0000000a26267c20 */ /* 0x000fe20008410000 */
[----:B------:R-:W-:Y:S01]  /*4140*/  FMUL.FTZ R39, R39, UR10 ;  /* 0x0000000a27277c20 */ /* 0x000fe20008410000 */
[----:B------:R-:W-:Y:S02]  /*4150*/  IMAD.IADD R105, R0, 0x1, R105 ;  /* 0x0000000100697824 */ /* 0x000fe400078e0269 */
[----:B-----5:R-:W-:Y:S01]  /*4160*/  FMUL.FTZ R0, R6, R103 ;  /* 0x0000006706007220 */ /* 0x020fe20000410000 */
[C---:B---3--:R-:W-:Y:S01]  /*4170*/  HMMA.16816.F32 R68, R8.reuse, R16, R68 ;  /* 0x000000100844723c */ /* 0x048fe20000001844 */
[----:B------:R-:W-:Y:S01]  /*4180*/  VIADD R6, R2, 0x1 ;  /* 0x0000000102067836 */ /* 0x000fe20000000000 */
[----:B------:R-:W-:Y:S01]  /*4190*/  LEA.HI R31, R35, R102, RZ, 0x2 ;  /* 0x00000066231f7211 */ /* 0x000fe200078f10ff */
[----:B------:R-:W1:Y:S01]  /*41a0*/  MUFU.TANH R47, R36 ;  /* 0x00000024002f7308 */ /* 0x000e620000002400 */
[C---:B------:R-:W-:Y:S01]  /*41b0*/  VIMNMX R123, R105.reuse, R100, PT ;  /* 0x00000064697b7248 */ /* 0x040fe20003fe0100 */
[----:B------:R-:W-:Y:S01]  /*41c0*/  FMUL.FTZ R48, R48, UR10 ;  /* 0x0000000a30307c20 */ /* 0x000fe20008410000 */
[----:B------:R-:W-:Y:S01]  /*41d0*/  HMMA.16816.F32 R64, R8, R18, R64 ;  /* 0x000000120840723c */ /* 0x000fe20000001840 */
[----:B------:R-:W-:Y:S01]  /*41e0*/  VIADDMNMX R122, R105, 0x8, R100, PT ;  /* 0x00000008697a7846 */ /* 0x000fe20003800164 */
[----:B------:R-:W-:Y:S01]  /*41f0*/  FMUL.FTZ R49, R49, UR10 ;  /* 0x0000000a31317c20 */ /* 0x000fe20008410000 */
[----:B------:R-:W-:Y:S01]  /*4200*/  LOP3.LUT R31, R31, 0xfffffffc, RZ, 0xc0, !PT ;  /* 0xfffffffc1f1f7812 */ /* 0x000fe200078ec0ff */
[----:B------:R-:W-:Y:S01]  /*4210*/  FMUL.FTZ R78, R78, UR10 ;  /* 0x0000000a4e4e7c20 */ /* 0x000fe20008410000 */
[-C--:B------:R-:W-:Y:S01]  /*4220*/  ISETP.GE.AND P5, PT, R6, R123.reuse, PT ;  /* 0x0000007b0600720c */ /* 0x080fe20003fa6270 */
[----:B------:R-:W-:Y:S01]  /*4230*/  MUFU.TANH R37, R37 ;  /* 0x0000002500257308 */ /* 0x000fe20000002400 */
[----:B------:R-:W-:Y:S01]  /*4240*/  VIADD R10, R2, 0x8 ;  /* 0x00000008020a7836 */ /* 0x000fe20000000000 */
[----:B------:R-:W-:Y:S01]  /*4250*/  ISETP.GE.AND P1, PT, R6, R122, PT ;  /* 0x0000007a0600720c */ /* 0x000fe20003f26270 */
[----:B------:R-:W-:Y:S01]  /*4260*/  IMAD.IADD R164, R102, 0x1, -R31 ;  /* 0x0000000166a47824 */ /* 0x000fe200078e0a1f */
[----:B------:R-:W-:Y:S01]  /*4270*/  I2FP.F32.S32 R8, R6 ;  /* 0x0000000600087245 */ /* 0x000fe20000201400 */
[----:B------:R-:W-:Y:S01]  /*4280*/  FMUL.FTZ R9, R50, UR10 ;  /* 0x0000000a32097c20 */ /* 0x000fe20008410000 */
[----:B------:R-:W-:Y:S01]  /*4290*/  I2FP.F32.S32 R6, R10 ;  /* 0x0000000a00067245 */ /* 0x000fe20000201400 */
[----:B------:R-:W-:Y:S01]  /*42a0*/  FMUL.FTZ R19, R76, UR10 ;  /* 0x0000000a4c137c20 */ /* 0x000fe20008410000 */
[----:B------:R-:W3:Y:S01]  /*42b0*/  MUFU.TANH R33, R38 ;  /* 0x0000002600217308 */ /* 0x000ee20000002400 */
[CC--:B------:R-:W-:Y:S01]  /*42c0*/  FFMA.FTZ R13, R0.reuse, R8.reuse, R13 ;  /* 0x00000008000d7223 */ /* 0x0c0fe2000001000d */
[----:B------:R-:W-:Y:S01]  /*42d0*/  FFMA.FTZ R15, R0, R8, R15 ;  /* 0x00000008000f7223 */ /* 0x000fe2000001000f */
[----:B------:R-:W-:Y:S01]  /*42e0*/  ISETP.GE.AND P3, PT, R10, R123, PT ;  /* 0x0000007b0a00720c */ /* 0x000fe20003f66270 */
[----:B------:R-:W-:Y:S01]  /*42f0*/  FFMA.FTZ R16, R0, R6, R55 ;  /* 0x0000000600107223 */ /* 0x000fe20000010037 */
[----:B------:R-:W-:Y:S01]  /*4300*/  ISETP.GE.AND P2, PT, R10, R122, PT ;  /* 0x0000007a0a00720c */ /* 0x000fe20003f46270 */
[----:B--2---:R-:W-:Y:S01]  /*4310*/  FFMA.FTZ R31, R0, R6, R45 ;  /* 0x00000006001f7223 */ /* 0x004fe2000001002d */
[C---:B------:R-:W-:Y:S01]  /*4320*/  IADD3 R8, R2.reuse, 0x9, RZ ;  /* 0x0000000902087810 */ /* 0x040fe20007ffe0ff */
[----:B------:R2:W4:Y:S01]  /*4330*/  MUFU.TANH R29, R39 ;  /* 0x00000027001d7308 */ /* 0x0005220000002400 */
[----:B------:R-:W-:-:S02]  /*4340*/  VIADD R10, R2, 0x10 ;  /* 0x00000010020a7836 */ /* 0x000fc40000000000 */
[----:B------:R-:W-:Y:S01]  /*4350*/  FMUL.FTZ R11, R51, UR10 ;  /* 0x0000000a330b7c20 */ /* 0x000fe20008410000 */
[----:B------:R-:W-:Y:S01]  /*4360*/  VIADD R6, R2, 0x11 ;  /* 0x0000001102067836 */ /* 0x000fe20000000000 */
[CC--:B------:R-:W-:Y:S01]  /*4370*/  ISETP.GE.AND P6, PT, R8.reuse, R123.reuse, PT ;  /* 0x0000007b0800720c */ /* 0x0c0fe20003fc6270 */
[----:B------:R-:W-:Y:S01]  /*4380*/  FMUL.FTZ R73, R73, UR10 ;  /* 0x0000000a49497c20 */ /* 0x000fe20008410000 */
[----:B------:R-:W-:Y:S01]  /*4390*/  ISETP.GE.AND P4, PT, R8, R122, PT ;  /* 0x0000007a0800720c */ /* 0x000fe20003f86270 */
[----:B------:R-:W-:Y:S01]  /*43a0*/  FMUL.FTZ R75, R75, UR10 ;  /* 0x0000000a4b4b7c20 */ /* 0x000fe20008410000 */
[----:B------:R-:W-:Y:S01]  /*43b0*/  I2FP.F32.S32 R8, R8 ;  /* 0x0000000800087245 */ /* 0x000fe20000201400 */
[----:B------:R-:W4:Y:S01]  /*43c0*/  MUFU.TANH R35, R48 ;  /* 0x0000003000237308 */ /* 0x000f220000002400 */
[----:B------:R-:W-:Y:S01]  /*43d0*/  FSEL R24, R13, -INF , !P5 ;  /* 0xff8000000d187808 */ /* 0x000fe20006800000 */
[----:B------:R-:W-:Y:S01]  /*43e0*/  FMUL.FTZ R41, R77, UR10 ;  /* 0x0000000a4d297c20 */ /* 0x000fe20008410000 */
[----:B------:R-:W-:Y:S01]  /*43f0*/  FSEL R16, R16, -INF , !P3 ;  /* 0xff80000010107808 */ /* 0x000fe20005800000 */
[CC--:B------:R-:W-:Y:S01]  /*4400*/  FFMA.FTZ R30, R0.reuse, R8.reuse, R25 ;  /* 0x00000008001e7223 */ /* 0x0c0fe20000010019 */
[----:B------:R-:W-:Y:S01]  /*4410*/  FSEL R31, R31, -INF , !P2 ;  /* 0xff8000001f1f7808 */ /* 0x000fe20005000000 */
[----:B------:R-:W-:Y:S01]  /*4420*/  FFMA.FTZ R8, R0, R8, R27 ;  /* 0x0000000800087223 */ /* 0x000fe2000001001b */
[CC--:B------:R-:W-:Y:S01]  /*4430*/  ISETP.GE.AND P5, PT, R10.reuse, R123.reuse, PT ;  /* 0x0000007b0a00720c */ /* 0x0c0fe20003fa6270 */
[----:B------:R-:W-:Y:S01]  /*4440*/  MUFU.TANH R17, R49 ;  /* 0x0000003100117308 */ /* 0x000fe20000002400 */
[----:B--2---:R-:W-:Y:S01]  /*4450*/  FSEL R39, R15, -INF , !P1 ;  /* 0xff8000000f277808 */ /* 0x004fe20004800000 */
[----:B------:R-:W-:Y:S01]  /*4460*/  FMUL.FTZ R79, R79, UR10 ;  /* 0x0000000a4f4f7c20 */ /* 0x000fe20008410000 */
[-C--:B------:R-:W-:Y:S01]  /*4470*/  ISETP.GE.AND P1, PT, R10, R122.reuse, PT ;  /* 0x0000007a0a00720c */ /* 0x080fe20003f26270 */
[----:B------:R-:W-:Y:S01]  /*4480*/  FMUL.FTZ R72, R72, UR10 ;  /* 0x0000000a48487c20 */ /* 0x000fe20008410000 */
[-C--:B------:R-:W-:Y:S01]  /*4490*/  ISETP.GE.AND P3, PT, R6, R123.reuse, PT ;  /* 0x0000007b0600720c */ /* 0x080fe20003f66270 */
[----:B------:R-:W-:Y:S01]  /*44a0*/  FMUL.FTZ R74, R74, UR10 ;  /* 0x0000000a4a4a7c20 */ /* 0x000fe20008410000 */
[----:B------:R-:W-:Y:S01]  /*44b0*/  ISETP.GE.AND P2, PT, R6, R122, PT ;  /* 0x0000007a0600720c */ /* 0x000fe20003f46270 */
[----:B------:R-:W2:Y:S01]  /*44c0*/  MUFU.TANH R9, R9 ;  /* 0x0000000900097308 */ /* 0x000ea20000002400 */
[----:B------:R-:W-:Y:S01]  /*44d0*/  I2FP.F32.S32 R10, R10 ;  /* 0x0000000a000a7245 */ /* 0x000fe20000201400 */
[----:B------:R-:W-:Y:S01]  /*44e0*/  FMUL.FTZ R64, R64, UR10 ;  /* 0x0000000a40407c20 */ /* 0x000fe20008410000 */
[----:B------:R-:W-:Y:S01]  /*44f0*/  I2FP.F32.S32 R6, R6 ;  /* 0x0000000600067245 */ /* 0x000fe20000201400 */
[----:B------:R-:W-:Y:S01]  /*4500*/  FMUL.FTZ R69, R69, UR10 ;  /* 0x0000000a45457c20 */ /* 0x000fe20008410000 */
[----:B------:R-:W-:Y:S01]  /*4510*/  FSEL R30, R30, -INF , !P6 ;  /* 0xff8000001e1e7808 */ /* 0x000fe20007000000 */
[CC--:B-1----:R-:W-:Y:S01]  /*4520*/  FFMA.FTZ R28, R0.reuse, R10.reuse, R47 ;  /* 0x0000000a001c7223 */ /* 0x0c2fe2000001002f */
[C---:B---3--:R-:W-:Y:S01]  /*4530*/  FFMA.FTZ R27, R0.reuse, R10, R33 ;  /* 0x0000000a001b7223 */ /* 0x048fe20000010021 */
[----:B------:R-:W1:Y:S01]  /*4540*/  MUFU.TANH R19, R19 ;  /* 0x0000001300137308 */ /* 0x000e620000002400 */
[CC--:B------:R-:W-:Y:S01]  /*4550*/  FFMA.FTZ R26, R0.reuse, R6.reuse, R37 ;  /* 0x00000006001a7223 */ /* 0x0c0fe20000010025 */
[----:B----4-:R-:W-:Y:S01]  /*4560*/  FFMA.FTZ R25, R0, R6, R29 ;  /* 0x0000000600197223 */ /* 0x010fe2000001001d */
[----:B------:R-:W-:Y:S01]  /*4570*/  VIADD R10, R2, 0x19 ;  /* 0x00000019020a7836 */ /* 0x000fe20000000000 */
[----:B------:R-:W-:Y:S01]  /*4580*/  FSEL R28, R28, -INF , !P5 ;  /* 0xff8000001c1c7808 */ /* 0x000fe20006800000 */
[----:B------:R-:W-:Y:S01]  /*4590*/  VIADD R6, R2, 0x20 ;  /* 0x0000002002067836 */ /* 0x000fe20000000000 */
[----:B------:R-:W-:Y:S01]  /*45a0*/  FSEL R27, R27, -INF , !P1 ;  /* 0xff8000001b1b7808 */ /* 0x000fe20004800000 */
[----:B------:R-:W-:Y:S01]  /*45b0*/  FMUL.FTZ R71, R71, UR10 ;  /* 0x0000000a47477c20 */ /* 0x000fe20008410000 */
[----:B------:R-:W3:Y:S01]  /*45c0*/  MUFU.TANH R43, R78 ;  /* 0x0000004e002b7308 */ /* 0x000ee20000002400 */
        /* <DEDUP_REMOVED lines=9> */
[----:B------:R-:W-:Y:S01]  /*4660*/  FMUL.FTZ R65, R65, UR10 ;  /* 0x0000000a41417c20 */ /* 0x000fe20008410000 */
[C---:B------:R-:W-:Y:S01]  /*4670*/  ISETP.GE.AND P3, PT, R6.reuse, R123, PT ;  /* 0x0000007b0600720c */ /* 0x040fe20003f66270 */
[----:B------:R-:W-:Y:S01]  /*4680*/  FMUL.FTZ R67, R67, UR10 ;  /* 0x0000000a43437c20 */ /* 0x000fe20008410000 */
[----:B------:R-:W-:-:S02]  /*4690*/  ISETP.GE.AND P2, PT, R6, R122, PT ;  /* 0x0000007a0600720c */ /* 0x000fc40003f46270 */
[----:B------:R-:W-:Y:S01]  /*46a0*/  I2FP.F32.S32 R8, R12 ;  /* 0x0000000c00087245 */ /* 0x000fe20000201400 */
[----:B------:R-:W4:Y:S01]  /*46b0*/  MUFU.TANH R73, R73 ;  /* 0x0000004900497308 */ /* 0x000f220000002400 */
[----:B------:R-:W-:Y:S02]  /*46c0*/  I2FP.F32.S32 R10, R10 ;  /* 0x0000000a000a7245 */ /* 0x000fe40000201400 */
[----:B------:R-:W-:Y:S01]  /*46d0*/  I2FP.F32.S32 R6, R6 ;  /* 0x0000000600067245 */ /* 0x000fe20000201400 */
[CC--:B------:R-:W-:Y:S01]  /*46e0*/  FFMA.FTZ R18, R0.reuse, R8.reuse, R35 ;  /* 0x0000000800127223 */ /* 0x0c0fe20000010023 */
[C---:B--2---:R-:W-:Y:S01]  /*46f0*/  FFMA.FTZ R9, R0.reuse, R8, R9 ;  /* 0x0000000800097223 */ /* 0x044fe20000010009 */
[----:B------:R-:W-:Y:S01]  /*4700*/  FFMA.FTZ R17, R0, R10, R17 ;  /* 0x0000000a00117223 */ /* 0x000fe20000010011 */
[----:B------:R-:W-:Y:S01]  /*4710*/  VIADD R8, R2, 0x29 ;  /* 0x0000002902087836 */ /* 0x000fe20000000000 */
[----:B------:R-:W2:Y:S01]  /*4720*/  MUFU.TANH R75, R75 ;  /* 0x0000004b004b7308 */ /* 0x000ea20000002400 */
[CC--:B-1----:R-:W-:Y:S01]  /*4730*/  FFMA.FTZ R172, R0.reuse, R6.reuse, R19 ;  /* 0x0000000600ac7223 */ /* 0x0c2fe20000010013 */
[C---:B---3--:R-:W-:Y:S01]  /*4740*/  FFMA.FTZ R43, R0.reuse, R6, R43 ;  /* 0x00000006002b7223 */ /* 0x048fe2000001002b */
[----:B----4-:R-:W-:Y:S01]  /*4750*/  FFMA.FTZ R11, R0, R10, R11 ;  /* 0x0000000a000b7223 */ /* 0x010fe2000001000b */
[----:B------:R-:W-:Y:S01]  /*4760*/  ISETP.GE.AND P6, PT, R12, R123, PT ;  /* 0x0000007b0c00720c */ /* 0x000fe20003fc6270 */
[----:B------:R-:W-:Y:S01]  /*4770*/  VIADD R10, R2, 0x21 ;  /* 0x00000021020a7836 */ /* 0x000fe20000000000 */
[----:B------:R-:W-:-:S02]  /*4780*/  ISETP.GE.AND P4, PT, R12, R122, PT ;  /* 0x0000007a0c00720c */ /* 0x000fc40003f86270 */
[----:B------:R-:W1:Y:S01]  /*4790*/  MUFU.TANH R41, R41 ;  /* 0x0000002900297308 */ /* 0x000e620000002400 */
[----:B------:R-:W-:Y:S02]  /*47a0*/  FSEL R6, R17, -INF , !P5 ;  /* 0xff80000011067808 */ /* 0x000fe40006800000 */
[----:B------:R-:W-:Y:S02]  /*47b0*/  FSEL R172, R172, -INF , !P3 ;  /* 0xff800000acac7808 */ /* 0x000fe40005800000 */
[----:B------:R-:W-:Y:S02]  /*47c0*/  FSEL R171, R43, -INF , !P2 ;  /* 0xff8000002bab7808 */ /* 0x000fe40005000000 */
[----:B------:R-:W-:Y:S01]  /*47d0*/  IADD3 R12, R2, 0x28, RZ ;  /* 0x00000028020c7810 */ /* 0x000fe20007ffe0ff */
[----:B------:R-:W3:Y:S01]  /*47e0*/  MUFU.TANH R79, R79 ;  /* 0x0000004f004f7308 */ /* 0x000ee20000002400 */
[----:B------:R-:W-:Y:S02]  /*47f0*/  FSEL R17, R11, -INF , !P1 ;  /* 0xff8000000b117808 */ /* 0x000fe40004800000 */
[----:B------:R-:W-:-:S02]  /*4800*/  ISETP.GE.AND P3, PT, R8, R123, PT ;  /* 0x0000007b0800720c */ /* 0x000fc40003f66270 */
[----:B------:R-:W-:Y:S02]  /*4810*/  ISETP.GE.AND P2, PT, R8, R122, PT ;  /* 0x0000007a0800720c */ /* 0x000fe40003f46270 */
[----:B------:R-:W-:Y:S01]  /*4820*/  I2FP.F32.S32 R8, R8 ;  /* 0x0000000800087245 */ /* 0x000fe20000201400 */
[----:B------:R-:W4:Y:S01]  /*4830*/  MUFU.TANH R13, R72 ;  /* 0x00000048000d7308 */ /* 0x000f220000002400 */
[----:B------:R-:W-:Y:S02]  /*4840*/  FSEL R18, R18, -INF , !P6 ;  /* 0xff80000012127808 */ /* 0x000fe40007000000 */
[----:B------:R-:W-:Y:S01]  /*4850*/  FSEL R19, R9, -INF , !P4 ;  /* 0xff80000009137808 */ /* 0x000fe20006000000 */
[-C--:B------:R-:W-:Y:S01]  /*4860*/  FFMA.FTZ R73, R0, R8.reuse, R73 ;  /* 0x0000000800497223 */ /* 0x080fe20000010049 */
[-C--:B------:R-:W-:Y:S01]  /*4870*/  ISETP.GE.AND P6, PT, R10, R123.reuse, PT ;  /* 0x0000007b0a00720c */ /* 0x080fe20003fc6270 */
[----:B--2---:R-:W-:Y:S01]  /*4880*/  FFMA.FTZ R75, R0, R8, R75 ;  /* 0x00000008004b7223 */ /* 0x004fe2000001004b */
[-C--:B------:R-:W-:Y:S01]  /*4890*/  ISETP.GE.AND P4, PT, R10, R122.reuse, PT ;  /* 0x0000007a0a00720c */ /* 0x080fe20003f86270 */
[----:B------:R-:W2:Y:S01]  /*48a0*/  MUFU.TANH R33, R74 ;  /* 0x0000004a00217308 */ /* 0x000ea20000002400 */
[----:B------:R-:W-:Y:S01]  /*48b0*/  ISETP.GE.AND P5, PT, R12, R123, PT ;  /* 0x0000007b0c00720c */ /* 0x000fe20003fa6270 */
[----:B------:R-:W-:Y:S01]  /*48c0*/  VIADD R8, R2, 0x38 ;  /* 0x0000003802087836 */ /* 0x000fe20000000000 */
[----:B------:R-:W-:-:S02]  /*48d0*/  ISETP.GE.AND P1, PT, R12, R122, PT ;  /* 0x0000007a0c00720c */ /* 0x000fc40003f26270 */
[----:B------:R-:W-:Y:S02]  /*48e0*/  I2FP.F32.S32 R10, R10 ;  /* 0x0000000a000a7245 */ /* 0x000fe40000201400 */
[----:B------:R-:W-:Y:S01]  /*48f0*/  I2FP.F32.S32 R12, R12 ;  /* 0x0000000c000c7245 */ /* 0x000fe20000201400 */
[----:B------:R-:W2:Y:S01]  /*4900*/  MUFU.TANH R11, R64 ;  /* 0x00000040000b7308 */ /* 0x000ea20000002400 */
[----:B------:R-:W-:Y:S01]  /*4910*/  FSEL R130, R73, -INF , !P3 ;  /* 0xff80000049827808 */ /* 0x000fe20005800000 */
[CC--:B-1----:R-:W-:Y:S01]  /*4920*/  FFMA.FTZ R41, R0.reuse, R10.reuse, R41 ;  /* 0x0000000a00297223 */ /* 0x0c2fe20000010029 */
[C---:B---3--:R-:W-:Y:S01]  /*4930*/  FFMA.FTZ R79, R0.reuse, R10, R79 ;  /* 0x0000000a004f7223 */ /* 0x048fe2000001004f */
[-C--:B----4-:R-:W-:Y:S01]  /*4940*/  FFMA.FTZ R13, R0, R12.reuse, R13 ;  /* 0x0000000c000d7223 */ /* 0x090fe2000001000d */
[----:B------:R-:W-:Y:S01]  /*4950*/  VIADD R10, R2, 0x31 ;  /* 0x00000031020a7836 */ /* 0x000fe20000000000 */
[----:B------:R-:W-:Y:S02]  /*4960*/  FSEL R131, R75, -INF , !P2 ;  /* 0xff8000004b837808 */ /* 0x000fe40005000000 */
[----:B------:R-:W1:Y:S01]  /*4970*/  MUFU.TANH R15, R68 ;  /* 0x00000044000f7308 */ /* 0x000e620000002400 */
[----:B--2---:R-:W-:Y:S01]  /*4980*/  FFMA.FTZ R33, R0, R12, R33 ;  /* 0x0000000c00217223 */ /* 0x004fe20000010021 */
[----:B------:R-:W-:Y:S01]  /*4990*/  VIADD R12, R2, 0x30 ;  /* 0x00000030020c7836 */ /* 0x000fe20000000000 */
[----:B------:R-:W-:-:S02]  /*49a0*/  ISETP.GE.AND P3, PT, R8, R123, PT ;  /* 0x0000007b0800720c */ /* 0x000fc40003f66270 */
[----:B------:R-:W-:Y:S02]  /*49b0*/  ISETP.GE.AND P2, PT, R8, R122, PT ;  /* 0x0000007a0800720c */ /* 0x000fe40003f46270 */
[----:B------:R-:W-:Y:S01]  /*49c0*/  I2FP.F32.S32 R8, R8 ;  /* 0x0000000800087245 */ /* 0x000fe20000201400 */
[----:B------:R-:W-:Y:S01]  /*49d0*/  MUFU.TANH R69, R69 ;  /* 0x0000004500457308 */ /* 0x000fe20000002400 */
[----:B------:R-:W-:Y:S02]  /*49e0*/  FSEL R170, R41, -INF , !P6 ;  /* 0xff80000029aa7808 */ /* 0x000fe40007000000 */
[----:B------:R-:W-:Y:S01]  /*49f0*/  FSEL R169, R79, -INF , !P4 ;  /* 0xff8000004fa97808 */ /* 0x000fe20006000000 */
[----:B------:R-:W-:Y:S01]  /*4a00*/  FFMA.FTZ R11, R0, R8, R11 ;  /* 0x00000008000b7223 */ /* 0x000fe2000001000b */
[----:B------:R-:W-:Y:S02]  /*4a10*/  FSEL R168, R13, -INF , !P5 ;  /* 0xff8000000da87808 */ /* 0x000fe40006800000 */
[----:B------:R-:W-:Y:S01]  /*4a20*/  FSEL R167, R33, -INF , !P1 ;  /* 0xff80000021a77808 */ /* 0x000fe20004800000 */
[----:B------:R-:W2:Y:S01]  /*4a30*/  MUFU.TANH R9, R70 ;  /* 0x0000004600097308 */ /* 0x000ea20000002400 */
[----:B------:R-:W-:-:S02]  /*4a40*/  ISETP.GE.AND P6, PT, R12, R123, PT ;  /* 0x0000007b0c00720c */ /* 0x000fc40003fc6270 */
[-C--:B------:R-:W-:Y:S02]  /*4a50*/  ISETP.GE.AND P4, PT, R12, R122.reuse, PT ;  /* 0x0000007a0c00720c */ /* 0x080fe40003f86270 */
[C---:B------:R-:W-:Y:S02]  /*4a60*/  ISETP.GE.AND P5, PT, R10.reuse, R123, PT ;  /* 0x0000007b0a00720c */ /* 0x040fe40003fa6270 */
[----:B------:R-:W-:Y:S01]  /*4a70*/  ISETP.GE.AND P1, PT, R10, R122, PT ;  /* 0x0000007a0a00720c */ /* 0x000fe20003f26270 */
[----:B------:R-:W3:Y:S01]  /*4a80*/  MUFU.TANH R71, R71 ;  /* 0x0000004700477308 */ /* 0x000ee20000002400 */
[----:B------:R-:W-:Y:S02]  /*4a90*/  I2FP.F32.S32 R12, R12 ;  /* 0x0000000c000c7245 */ /* 0x000fe40000201400 */
[----:B------:R-:W-:Y:S02]  /*4aa0*/  I2FP.F32.S32 R10, R10 ;  /* 0x0000000a000a7245 */ /* 0x000fe40000201400 */
[----:B------:R-:W-:Y:S01]  /*4ab0*/  FSEL R125, R11, -INF , !P3 ;  /* 0xff8000000b7d7808 */ /* 0x000fe20005800000 */
[C---:B-1----:R-:W-:Y:S01]  /*4ac0*/  FFMA.FTZ R15, R0.reuse, R12, R15 ;  /* 0x0000000c000f7223 */ /* 0x042fe2000001000f */
[----:B------:R-:W-:Y:S01]  /*4ad0*/  ISETP.GT.AND P3, PT, R157, R152, PT ;  /* 0x000000989d00720c */ /* 0x000fe20003f64270 */
[----:B------:R-:W1:Y:S01]  /*4ae0*/  MUFU.TANH R35, R66 ;  /* 0x0000004200237308 */ /* 0x000e620000002400 */
[C---:B--2---:R-:W-:Y:S01]  /*4af0*/  FFMA.FTZ R9, R0.reuse, R12, R9 ;  /* 0x0000000c00097223 */ /* 0x044fe20000010009 */
[----:B------:R-:W-:Y:S01]  /*4b00*/  FFMA.FTZ R69, R0, R10, R69 ;  /* 0x0000000a00457223 */ /* 0x000fe20000010045 */
[----:B------:R-:W-:-:S02]  /*4b10*/  FSEL R127, R15, -INF , !P6 ;  /* 0xff8000000f7f7808 */ /* 0x000fc40007000000 */
[----:B------:R-:W-:Y:S02]  /*4b20*/  ISETP.GE.AND P6, PT, R2, R123, PT ;  /* 0x0000007b0200720c */ /* 0x000fe40003fc6270 */
[----:B------:R-:W-:Y:S01]  /*4b30*/  FSEL R119, R9, -INF , !P4 ;  /* 0xff80000009777808 */ /* 0x000fe20006000000 */
[----:B------:R-:W2:Y:S01]  /*4b40*/  MUFU.TANH R13, R14 ;  /* 0x0000000e000d7308 */ /* 0x000ea20000002400 */
[----:B---3--:R-:W-:Y:S01]  /*4b50*/  FFMA.FTZ R71, R0, R10, R71 ;  /* 0x0000000a00477223 */ /* 0x008fe20000010047 */
[----:B------:R-:W-:Y:S01]  /*4b60*/  FSEL R126, R69, -INF , !P5 ;  /* 0xff800000457e7808 */ /* 0x000fe20006800000 */
[----:B------:R-:W-:Y:S01]  /*4b70*/  BAR.SYNC.DEFER_BLOCKING 0x0 ;  /* 0x0000000000007b1d */ /* 0x000fe20000010000 */
[----:B------:R-:W-:Y:S02]  /*4b80*/  ISETP.GE.AND P4, PT, R2, R122, PT ;  /* 0x0000007a0200720c */ /* 0x000fe40003f86270 */
[----:B------:R-:W-:-:S03]  /*4b90*/  FSEL R118, R71, -INF , !P1 ;  /* 0xff80000047767808 */ /* 0x000fc60004800000 */
[----:B------:R-:W3:Y:S01]  /*4ba0*/  MUFU.TANH R65, R65 ;  /* 0x0000004100417308 */ /* 0x000ee20000002400 */
[----:B-1----:R-:W-:Y:S01]  /*4bb0*/  FFMA.FTZ R35, R0, R8, R35 ;  /* 0x0000000800237223 */ /* 0x002fe20000010023 */
[----:B------:R-:W-:Y:S01]  /*4bc0*/  VIADD R8, R2, 0x39 ;  /* 0x0000003902087836 */ /* 0x000fe20000000000 */
[----:B------:R-:W-:-:S03]  /*4bd0*/  I2FP.F32.S32 R2, R2 ;  /* 0x0000000200027245 */ /* 0x000fc60000201400 */
[----:B------:R-:W-:Y:S02]  /*4be0*/  FSEL R117, R35, -INF , !P2 ;  /* 0xff80000023757808 */ /* 0x000fe40005000000 */
[----:B------:R-:W1:Y:S01]  /*4bf0*/  MUFU.TANH R67, R67 ;  /* 0x0000004300437308 */ /* 0x000e620000002400 */
[----:B------:R-:W-:Y:S01]  /*4c00*/  ISETP.GE.AND P5, PT, R8, R123, PT ;  /* 0x0000007b0800720c */ /* 0x000fe20003fa6270 */
[----:B------:R-:W-:Y:S01]  /*4c10*/  FFMA.FTZ R32, R0, R2, R53 ;  /* 0x0000000200207223 */ /* 0x000fe20000010035 */
[----:B------:R-:W-:Y:S01]  /*4c20*/  ISETP.GE.AND P1, PT, R8, R122, PT ;  /* 0x0000007a0800720c */ /* 0x000fe20003f26270 */
[----:B--2---:R-:W-:Y:S01]  /*4c30*/  FFMA.FTZ R13, R0, R2, R13 ;  /* 0x00000002000d7223 */ /* 0x004fe2000001000d */
[----:B------:R-:W-:Y:S02]  /*4c40*/  I2FP.F32.S32 R8, R8 ;  /* 0x0000000800087245 */ /* 0x000fe40000201400 */
[----:B------:R-:W-:Y:S02]  /*4c50*/  FSEL R32, R32, -INF , !P6 ;  /* 0xff80000020207808 */ /* 0x000fe40007000000 */
[----:B------:R-:W-:Y:S01]  /*4c60*/  FSEL R33, R13, -INF , !P4 ;  /* 0xff8000000d217808 */ /* 0x000fe20006000000 */
[----:B---3--:R-:W-:-:S05]  /*4c70*/  FFMA.FTZ R124, R0, R8, R65 ;  /* 0x00000008007c7223 */ /* 0x008fca0000010041 */
[----:B------:R-:W-:Y:S01]  /*4c80*/  FSEL R124, R124, -INF , !P5 ;  /* 0xff8000007c7c7808 */ /* 0x000fe20006800000 */
[----:B-1----:R-:W-:-:S05]  /*4c90*/  FFMA.FTZ R116, R0, R8, R67 ;  /* 0x0000000800747223 */ /* 0x002fca0000010043 */
        /* <DEDUP_REMOVED lines=61> */
.L_x_7636:
[----:B------:R-:W-:-:S04]  /*5070*/  LEA R34, -R112, RZ, 0x6 ;  /* 0x000000ff70227211 */ /* 0x000fc800078e31ff */
[----:B------:R-:W-:-:S07]  /*5080*/  SHF.R.S32.HI R35, RZ, 0x1f, R34 ;  /* 0x0000001fff237819 */ /* 0x000fce0000011422 */
.L_x_7637:
        /* <DEDUP_REMOVED lines=91> */
.L_x_7639:
[----:B------:R-:W-:Y:S05]  /*5640*/  BSYNC B0 ;  /* 0x0000000000007941 */ /* 0x000fea0003800000 */
.L_x_7638:
[----:B------:R-:W0:Y:S01]  /*5650*/  LDGDEPBAR ;  /* 0x00000000000079af */ /* 0x000e220000000000 */
[----:B------:R-:W-:-:S04]  /*5660*/  IADD3 R121, P1, R34, R121, RZ ;  /* 0x0000007922797210 */ /* 0x000fc80007f3e0ff */
[----:B------:R-:W-:-:S09]  /*5670*/  IADD3.X R120, R35, R120, RZ, P1, !PT ;  /* 0x0000007823787210 */ /* 0x000fd20000ffe4ff */
.L_x_7635:
        /* <DEDUP_REMOVED lines=54> */
[----:B------:R-:W-:Y:S01]  /*59e0*/  FSEL R129, R129, RZ, P1 ;  /* 0x000000ff81817208 */ /* 0x000fe20000800000 */
[----:B------:R-:W1:Y:S01]  /*59f0*/  LDSM.16.MT88.4 R8, [R144+0xa800] ;  /* 0x00a800009008783b */ /* 0x000e620000004200 */
        /* <DEDUP_REMOVED lines=25> */
[----:B------:R-:W3:Y:S01]  /*5b90*/  LDSM.16.MT88.4 R16, [R141+0x8800] ;  /* 0x008800008d10783b */ /* 0x000ee20000004200 */
[--C-:B------:R-:W-:Y:S01]  /*5ba0*/  FFMA.FTZ R125, R125, UR11, -R129.reuse ;  /* 0x0000000b7d7d7c23 */ /* 0x100fe20008010881 */
[----:B------:R-:W-:Y:S01]  /*5bb0*/  FFMA.FTZ R124, R124, UR11, -R129 ;  /* 0x0000000b7c7c7c23 */ /* 0x000fe20008010881 */
[--C-:B------:R-:W-:Y:S01]  /*5bc0*/  FFMA.FTZ R119, R119, UR11, -R128.reuse ;  /* 0x0000000b77777c23 */ /* 0x100fe20008010880 */
[----:B------:R-:W-:Y:S01]  /*5bd0*/  LDSM.16.MT88.4 R24, [R142+0x8800] ;  /* 0x008800008e18783b */ /* 0x000fe20000004200 */
[--C-:B------:R-:W-:Y:S01]  /*5be0*/  FFMA.FTZ R118, R118, UR11, -R128.reuse ;  /* 0x0000000b76767c23 */ /* 0x100fe20008010880 */
[--C-:B------:R-:W-:Y:S01]  /*5bf0*/  FFMA.FTZ R117, R117, UR11, -R128.reuse ;  /* 0x0000000b75757c23 */ /* 0x100fe20008010880 */
[----:B------:R-:W4:Y:S01]  /*5c00*/  MUFU.EX2 R100, R100 ;  /* 0x0000006400647308 */ /* 0x000f220000000800 */
[----:B--2---:R-:W-:Y:S01]  /*5c10*/  F2FP.F16.F32.PACK_AB R64, R106, R109 ;  /* 0x0000006d6a40723e */ /* 0x004fe200000000ff */
[----:B------:R-:W-:Y:S01]  /*5c20*/  FFMA.FTZ R174, R116, UR11, -R128 ;  /* 0x0000000b74ae7c23 */ /* 0x000fe20008010880 */
[----:B------:R-:W-:-:S05]  /*5c30*/  FADD.FTZ R106, R109, R106 ;  /* 0x0000006a6d6a7221 */ /* 0x000fca0000010000 */
        /* <DEDUP_REMOVED lines=14> */
[C---:B------:R-:W-:Y:S01]  /*5d20*/  HMMA.16816.F32 R36, R64.reuse, R40, RZ ;  /* 0x000000284024723c */ /* 0x040fe200000018ff */
[----:B------:R-:W-:Y:S05]  /*5d30*/  MUFU.EX2 R35, R35 ;  /* 0x0000002300237308 */ /* 0x000fea0000000800 */
[C---:B------:R-:W-:Y:S03]  /*5d40*/  HMMA.16816.F32 R40, R64.reuse, R42, RZ ;  /* 0x0000002a4028723c */ /* 0x040fe600000018ff */
[----:B------:R-:W4:Y:S01]  /*5d50*/  MUFU.EX2 R32, R32 ;  /* 0x0000002000207308 */ /* 0x000f220000000800 */
        /* <DEDUP_REMOVED lines=8> */
[----:B----4-:R-:W-:Y:S01]  /*5de0*/  F2FP.F16.F32.PACK_AB R6, R32, R35 ;  /* 0x000000232006723e */ /* 0x010fe200000000ff */
[----:B------:R-:W-:-:S03]  /*5df0*/  FADD.FTZ R35, R35, R34 ;  /* 0x0000002223237221 */ /* 0x000fc60000010000 */
[C---:B------:R-:W-:Y:S01]  /*5e00*/  HMMA.16816.F32 R88, R64.reuse, R84, RZ ;  /* 0x000000544058723c */ /* 0x040fe200000018ff */
[----:B------:R-:W-:Y:S02]  /*5e10*/  FADD.FTZ R32, R32, R35 ;  /* 0x0000002320207221 */ /* 0x000fe40000010000 */
[----:B------:R-:W-:Y:S03]  /*5e20*/  MUFU.EX2 R104, R104 ;  /* 0x0000006800687308 */ /* 0x000fe60000000800 */
[C---:B------:R-:W-:Y:S05]  /*5e30*/  HMMA.16816.F32 R80, R64.reuse, R76, RZ ;  /* 0x0000004c4050723c */ /* 0x040fea00000018ff */
[----:B------:R-:W4:Y:S01]  /*5e40*/  MUFU.EX2 R33, R33 ;  /* 0x0000002100217308 */ /* 0x000f220000000800 */
[----:B--2---:R-:W-:Y:S01]  /*5e50*/  F2FP.F16.F32.PACK_AB R5, R105, R102 ;  /* 0x000000666905723e */ /* 0x004fe200000000ff */
        /* <DEDUP_REMOVED lines=198> */
.L_x_7641:
[----:B------:R-:W-:-:S04]  /*6ac0*/  LEA R5, -R114, RZ, 0x6 ;  /* 0x000000ff72057211 */ /* 0x000fc800078e31ff */
[----:B------:R-:W-:-:S07]  /*6ad0*/  SHF.R.S32.HI R4, RZ, 0x1f, R5 ;  /* 0x0000001fff047819 */ /* 0x000fce0000011405 */
.L_x_7642:
        /* <DEDUP_REMOVED lines=177> */
[----:B------:R-:W-:Y:S01]  /*75f0*/  FMUL.FTZ R35, R35, UR10 ;  /* 0x0000000a23237c20 */ /* 0x000fe20008410000 */
[----:B------:R-:W-:Y:S01]  /*7600*/  FMUL.FTZ R33, R33, UR10 ;  /* 0x0000000a21217c20 */ /* 0x000fe20008410000 */
[----:B------:R-:W-:Y:S01]  /*7610*/  FMUL.FTZ R32, R32, UR10 ;  /* 0x0000000a20207c20 */ /* 0x000fe20008410000 */
[----:B------:R-:W-:-:S03]  /*7620*/  FMUL.FTZ R34, R34, UR10 ;  /* 0x0000000a22227c20 */ /* 0x000fc60008410000 */
[----:B------:R-:W-:Y:S01]  /*7630*/  MUFU.TANH R35, R35 ;  /* 0x0000002300237308 */ /* 0x000fe20000002400 */
[----:B------:R-:W-:Y:S01]  /*7640*/  FMUL.FTZ R28, R28, UR10 ;  /* 0x0000000a1c1c7c20 */ /* 0x000fe20008410000 */
[----:B------:R-:W-:Y:S01]  /*7650*/  FMUL.FTZ R30, R30, UR10 ;  /* 0x0000000a1e1e7c20 */ /* 0x000fe20008410000 */
[----:B------:R-:W-:Y:S01]  /*7660*/  FMUL.FTZ R29, R29, UR10 ;  /* 0x0000000a1d1d7c20 */ /* 0x000fe20008410000 */
[----:B------:R-:W-:Y:S02]  /*7670*/  FMUL.FTZ R31, R31, UR10 ;  /* 0x0000000a1f1f7c20 */ /* 0x000fe40008410000 */
[----:B------:R-:W-:Y:S01]  /*7680*/  FMUL.FTZ R115, R26, UR10 ;  /* 0x0000000a1a737c20 */ /* 0x000fe20008410000 */
[----:B------:R-:W-:Y:S01]  /*7690*/  FMUL.FTZ R27, R27, UR10 ;  /* 0x0000000a1b1b7c20 */ /* 0x000fe20008410000 */
[----:B------:R-:W-:Y:S01]  /*76a0*/  MUFU.TANH R117, R28 ;  /* 0x0000001c00757308 */ /* 0x000fe20000002400 */
[----:B------:R-:W-:-:S03]  /*76b0*/  FMUL.FTZ R25, R25, UR10 ;  /* 0x0000000a19197c20 */ /* 0x000fc60008410000 */
[----:B------:R-:W-:-:S04]  /*76c0*/  FMUL.FTZ R119, R22, UR10 ;  /* 0x0000000a16777c20 */ /* 0x000fc80008410000 */
[----:B------:R-:W-:Y:S01]  /*76d0*/  MUFU.TANH R127, R30 ;  /* 0x0000001e007f7308 */ /* 0x000fe20000002400 */
[C---:B-1----:R-:W-:Y:S06]  /*76e0*/  HMMA.16816.F32 R16, R108.reuse, R104, R16 ;  /* 0x000000686c10723c */ /* 0x042fec0000001810 */
[C---:B------:R-:W-:Y:S01]  /*76f0*/  HMMA.16816.F32 R12, R108.reuse, R106, R12 ;  /* 0x0000006a6c0c723c */ /* 0x040fe2000000180c */
[----:B------:R-:W1:Y:S05]  /*7700*/  MUFU.TANH R105, R33 ;  /* 0x0000002100697308 */ /* 0x000e6a0000002400 */
[----:B--2---:R-:W-:Y:S01]  /*7710*/  HMMA.16816.F32 R8, R108, R100, R8 ;  /* 0x000000646c08723c */ /* 0x004fe20000001808 */
[----:B------:R-:W-:-:S02]  /*7720*/  FMUL.FTZ R107, R20, UR10 ;  /* 0x0000000a146b7c20 */ /* 0x000fc40008410000 */
[----:B------:R-:W2:Y:S03]  /*7730*/  MUFU.TANH R29, R29 ;  /* 0x0000001d001d7308 */ /* 0x000ea60000002400 */
[----:B------:R-:W-:Y:S05]  /*7740*/  HMMA.16816.F32 R4, R108, R102, R4 ;  /* 0x000000666c04723c */ /* 0x000fea0000001804 */
[----:B------:R1:W-:Y:S02]  /*7750*/  MUFU.TANH R101, R27 ;  /* 0x0000001b00657308 */ /* 0x0003e40000002400 */
[----:B------:R-:W-:Y:S01]  /*7760*/  FMUL.FTZ R109, R24, UR10 ;  /* 0x0000000a186d7c20 */ /* 0x000fe20008410000 */
[----:B------:R-:W-:-:S04]  /*7770*/  IMAD R24, R157, 0x40, R166 ;  /* 0x000000409d187824 */ /* 0x000fc800078e02a6 */
[C---:B------:R-:W-:Y:S01]  /*7780*/  VIADD R20, R24.reuse, 0x1 ;  /* 0x0000000118147836 */ /* 0x040fe20000000000 */
[----:B------:R-:W-:Y:S01]  /*7790*/  MUFU.TANH R109, R109 ;  /* 0x0000006d006d7308 */ /* 0x000fe20000002400 */
[C---:B------:R-:W-:Y:S02]  /*77a0*/  VIADD R26, R24.reuse, 0x8 ;  /* 0x00000008181a7836 */ /* 0x040fe40000000000 */
[----:B------:R-:W-:Y:S01]  /*77b0*/  FMUL.FTZ R13, R13, UR10 ;  /* 0x0000000a0d0d7c20 */ /* 0x000fe20008410000 */
[----:B------:R-:W-:Y:S01]  /*77c0*/  VIADD R22, R24, 0x9 ;  /* 0x0000000918167836 */ /* 0x000fe20000000000 */
[CC--:B------:R-:W-:Y:S01]  /*77d0*/  ISETP.GE.AND P3, PT, R20.reuse, R123.reuse, PT ;  /* 0x0000007b1400720c */ /* 0x0c0fe20003f66270 */
[----:B------:R-:W-:Y:S01]  /*77e0*/  FMUL.FTZ R15, R15, UR10 ;  /* 0x0000000a0f0f7c20 */ /* 0x000fe20008410000 */
[----:B------:R-:W-:Y:S01]  /*77f0*/  ISETP.GE.AND P5, PT, R20, R122, PT ;  /* 0x0000007a1400720c */ /* 0x000fe20003fa6270 */
[----:B------:R-:W-:Y:S01]  /*7800*/  FMUL.FTZ R9, R9, UR10 ;  /* 0x0000000a09097c20 */ /* 0x000fe20008410000 */
[----:B------:R-:W-:Y:S01]  /*7810*/  I2FP.F32.S32 R20, R20 ;  /* 0x0000001400147245 */ /* 0x000fe20000201400 */
[----:B------:R-:W-:Y:S01]  /*7820*/  MUFU.TANH R115, R115 ;  /* 0x0000007300737308 */ /* 0x000fe20000002400 */
[CC--:B------:R-:W-:Y:S01]  /*7830*/  ISETP.GE.AND P6, PT, R26.reuse, R123.reuse, PT ;  /* 0x0000007b1a00720c */ /* 0x0c0fe20003fc6270 */
[----:B------:R-:W-:Y:S01]  /*7840*/  FMUL.FTZ R11, R11, UR10 ;  /* 0x0000000a0b0b7c20 */ /* 0x000fe20008410000 */
[----:B------:R-:W-:Y:S01]  /*7850*/  ISETP.GE.AND P4, PT, R26, R122, PT ;  /* 0x0000007a1a00720c */ /* 0x000fe20003f86270 */
[C---:B-1----:R-:W-:Y:S01]  /*7860*/  FFMA.FTZ R27, R0.reuse, R20, R105 ;  /* 0x00000014001b7223 */ /* 0x042fe20000010069 */
[----:B------:R-:W-:Y:S01]  /*7870*/  I2FP.F32.S32 R26, R26 ;  /* 0x0000001a001a7245 */ /* 0x000fe20000201400 */
[----:B------:R-:W-:Y:S01]  /*7880*/  FFMA.FTZ R20, R0, R20, R35 ;  /* 0x0000001400147223 */ /* 0x000fe20000010023 */
[----:B------:R-:W-:Y:S01]  /*7890*/  FMUL.FTZ R35, R23, UR10 ;  /* 0x0000000a17237c20 */ /* 0x000fe20008410000 */
[----:B------:R1:W3:Y:S01]  /*78a0*/  MUFU.TANH R111, R31 ;  /* 0x0000001f006f7308 */ /* 0x0002e20000002400 */
[----:B------:R-:W-:Y:S01]  /*78b0*/  FSEL R27, R27, -INF , !P3 ;  /* 0xff8000001b1b7808 */ /* 0x000fe20005800000 */
[----:B------:R-:W-:Y:S01]  /*78c0*/  FMUL.FTZ R105, R16, UR10 ;  /* 0x0000000a10697c20 */ /* 0x000fe20008410000 */
[----:B------:R-:W-:Y:S01]  /*78d0*/  FSEL R23, R20, -INF , !P5 ;  /* 0xff80000014177808 */ /* 0x000fe20006800000 */
[----:B------:R-:W-:Y:S01]  /*78e0*/  VIADD R20, R24, 0x10 ;  /* 0x0000001018147836 */ /* 0x000fe20000000000 */
[C---:B------:R-:W-:Y:S01]  /*78f0*/  ISETP.GE.AND P3, PT, R22.reuse, R123, PT ;  /* 0x0000007b1600720c */ /* 0x040fe20003f66270 */
[----:B------:R-:W-:Y:S01]  /*7900*/  FMUL.FTZ R5, R5, UR10 ;  /* 0x0000000a05057c20 */ /* 0x000fe20008410000 */
[----:B------:R-:W-:Y:S01]  /*7910*/  ISETP.GE.AND P5, PT, R22, R122, PT ;  /* 0x0000007a1600720c */ /* 0x000fe20003fa6270 */
[----:B------:R4:W5:Y:S01]  /*7920*/  MUFU.TANH R33, R25 ;  /* 0x0000001900217308 */ /* 0x0009620000002400 */
[----:B------:R-:W-:Y:S01]  /*7930*/  I2FP.F32.S32 R22, R22 ;  /* 0x0000001600167245 */ /* 0x000fe20000201400 */
[----:B------:R-:W-:-:S04]  /*7940*/  FMUL.FTZ R7, R7, UR10 ;  /* 0x0000000a07077c20 */ /* 0x000fc80008410000 */
[C---:B--2---:R-:W-:Y:S02]  /*7950*/  FFMA.FTZ R16, R0.reuse, R22, R29 ;  /* 0x0000001600107223 */ /* 0x044fe4000001001d */
[----:B------:R-:W2:Y:S01]  /*7960*/  MUFU.TANH R107, R107 ;  /* 0x0000006b006b7308 */ /* 0x000ea20000002400 */
[----:B-1----:R-:W-:Y:S01]  /*7970*/  FMUL.FTZ R31, R21, UR10 ;  /* 0x0000000a151f7c20 */ /* 0x002fe20008410000 */
[----:B------:R-:W-:-:S05]  /*7980*/  FFMA.FTZ R21, R0, R26, R127 ;  /* 0x0000001a00157223 */ /* 0x000fca000001007f */
[----:B------:R-:W-:Y:S01]  /*7990*/  FSEL R21, R21, -INF , !P4 ;  /* 0xff80000015157808 */ /* 0x000fe20006000000 */
[----:B------:R-:W1:Y:S01]  /*79a0*/  MUFU.TANH R119, R119 ;  /* 0x0000007700777308 */ /* 0x000e620000002400 */
[----:B----4-:R-:W-:Y:S01]  /*79b0*/  FFMA.FTZ R25, R0, R26, R117 ;  /* 0x0000001a00197223 */ /* 0x010fe20000010075 */
[----:B------:R-:W-:Y:S01]  /*79c0*/  ISETP.GE.AND P4, PT, R20, R122, PT ;  /* 0x0000007a1400720c */ /* 0x000fe20003f86270 */
[----:B------:R-:W-:Y:S01]  /*79d0*/  FMUL.FTZ R26, R17, UR10 ;  /* 0x0000000a111a7c20 */ /* 0x000fe20008410000 */
[----:B---3--:R-:W-:Y:S01]  /*79e0*/  FFMA.FTZ R17, R0, R22, R111 ;  /* 0x0000001600117223 */ /* 0x008fe2000001006f */
[----:B------:R-:W-:Y:S01]  /*79f0*/  VIADD R22, R24, 0x11 ;  /* 0x0000001118167836 */ /* 0x000fe20000000000 */
[----:B------:R-:W-:Y:S01]  /*7a00*/  FSEL R25, R25, -INF , !P6 ;  /* 0xff80000019197808 */ /* 0x000fe20007000000 */
[----:B------:R-:W-:Y:S01]  /*7a10*/  FMUL.FTZ R111, R18, UR10 ;  /* 0x0000000a126f7c20 */ /* 0x000fe20008410000 */
[----:B------:R-:W-:Y:S01]  /*7a20*/  ISETP.GE.AND P6, PT, R20, R123, PT ;  /* 0x0000007b1400720c */ /* 0x000fe20003fc6270 */
[----:B------:R-:W3:Y:S01]  /*7a30*/  MUFU.TANH R31, R31 ;  /* 0x0000001f001f7308 */ /* 0x000ee20000002400 */
[----:B------:R-:W-:-:S02]  /*7a40*/  I2FP.F32.S32 R20, R20 ;  /* 0x0000001400147245 */ /* 0x000fc40000201400 */
[----:B------:R-:W-:Y:S02]  /*7a50*/  I2FP.F32.S32 R18, R22 ;  /* 0x0000001600127245 */ /* 0x000fe40000201400 */
[----:B------:R-:W-:Y:S01]  /*7a60*/  FSEL R17, R17, -INF , !P5 ;  /* 0xff80000011117808 */ /* 0x000fe20006800000 */
[CC--:B------:R-:W-:Y:S01]  /*7a70*/  FFMA.FTZ R109, R0.reuse, R20.reuse, R109 ;  /* 0x00000014006d7223 */ /* 0x0c0fe2000001006d */
[----:B------:R-:W-:Y:S01]  /*7a80*/  FFMA.FTZ R115, R0, R20, R115 ;  /* 0x0000001400737223 */ /* 0x000fe20000010073 */
[----:B------:R-:W-:Y:S01]  /*7a90*/  FMUL.FTZ R20, R19, UR10 ;  /* 0x0000000a13147c20 */ /* 0x000fe20008410000 */
[----:B------:R-:W-:Y:S01]  /*7aa0*/  FSEL R19, R16, -INF , !P3 ;  /* 0xff80000010137808 */ /* 0x000fe20005800000 */
[----:B------:R-:W-:Y:S01]  /*7ab0*/  VIADD R16, R24, 0x18 ;  /* 0x0000001818107836 */ /* 0x000fe20000000000 */
[----:B------:R-:W-:Y:S01]  /*7ac0*/  FSEL R195, R109, -INF , !P6 ;  /* 0xff8000006dc37808 */ /* 0x000fe20007000000 */
[----:B------:R-:W4:Y:S01]  /*7ad0*/  MUFU.TANH R35, R35 ;  /* 0x0000002300237308 */ /* 0x000f220000002400 */
[----:B------:R-:W-:Y:S01]  /*7ae0*/  FSEL R187, R115, -INF , !P4 ;  /* 0xff80000073bb7808 */ /* 0x000fe20006000000 */
[-C--:B-----5:R-:W-:Y:S01]  /*7af0*/  FFMA.FTZ R127, R0, R18.reuse, R33 ;  /* 0x00000012007f7223 */ /* 0x0a0fe20000010021 */
[-C--:B------:R-:W-:Y:S01]  /*7b00*/  ISETP.GE.AND P6, PT, R16, R123.reuse, PT ;  /* 0x0000007b1000720c */ /* 0x080fe20003fc6270 */
[----:B------:R-:W-:Y:S01]  /*7b10*/  FFMA.FTZ R101, R0, R18, R101 ;  /* 0x0000001200657223 */ /* 0x000fe20000010065 */
[----:B------:R-:W-:Y:S01]  /*7b20*/  ISETP.GE.AND P4, PT, R16, R122, PT ;  /* 0x0000007a1000720c */ /* 0x000fe20003f86270 */
[----:B------:R-:W-:Y:S01]  /*7b30*/  FMUL.FTZ R33, R12, UR10 ;  /* 0x0000000a0c217c20 */ /* 0x000fe20008410000 */
[----:B------:R-:W-:Y:S01]  /*7b40*/  I2FP.F32.S32 R16, R16 ;  /* 0x0000001000107245 */ /* 0x000fe20000201400 */
[----:B------:R-:W5:Y:S01]  /*7b50*/  MUFU.TANH R105, R105 ;  /* 0x0000006900697308 */ /* 0x000f620000002400 */
[----:B------:R-:W-:Y:S01]  /*7b60*/  ISETP.GE.AND P3, PT, R22, R123, PT ;  /* 0x0000007b1600720c */ /* 0x000fe20003f66270 */
[----:B------:R-:W-:Y:S01]  /*7b70*/  VIADD R12, R24, 0x20 ;  /* 0x00000020180c7836 */ /* 0x000fe20000000000 */
[----:B------:R-:W-:Y:S01]  /*7b80*/  ISETP.GE.AND P5, PT, R22, R122, PT ;  /* 0x0000007a1600720c */ /* 0x000fe20003fa6270 */
[CC--:B--2---:R-:W-:Y:S01]  /*7b90*/  FFMA.FTZ R107, R0.reuse, R16.reuse, R107 ;  /* 0x00000010006b7223 */ /* 0x0c4fe2000001006b */
[----:B-1----:R-:W-:Y:S01]  /*7ba0*/  FFMA.FTZ R119, R0, R16, R119 ;  /* 0x0000001000777223 */ /* 0x002fe20000010077 */
[----:B------:R-:W-:Y:S01]  /*7bb0*/  VIADD R16, R24, 0x19 ;  /* 0x0000001918107836 */ /* 0x000fe20000000000 */
[----:B------:R-:W-:Y:S01]  /*7bc0*/  FSEL R127, R127, -INF , !P3 ;  /* 0xff8000007f7f7808 */ /* 0x000fe20005800000 */
[----:B------:R-:W1:Y:S01]  /*7bd0*/  MUFU.TANH R111, R111 ;  /* 0x0000006f006f7308 */ /* 0x000e620000002400 */
[----:B------:R-:W-:Y:S01]  /*7be0*/  FSEL R191, R101, -INF , !P5 ;  /* 0xff80000065bf7808 */ /* 0x000fe20006800000 */
[----:B------:R-:W-:Y:S01]  /*7bf0*/  FMUL.FTZ R101, R14, UR10 ;  /* 0x0000000a0e657c20 */ /* 0x000fe20008410000 */
[----:B------:R-:W-:Y:S01]  /*7c00*/  FSEL R193, R107, -INF , !P6 ;  /* 0xff8000006bc17808 */ /* 0x000fe20007000000 */
[----:B------:R-:W-:Y:S01]  /*7c10*/  VIADD R14, R24, 0x21 ;  /* 0x00000021180e7836 */ /* 0x000fe20000000000 */
[----:B------:R-:W-:-:S02]  /*7c20*/  FSEL R189, R119, -INF , !P4 ;  /* 0xff80000077bd7808 */ /* 0x000fc40006000000 */
[CC--:B------:R-:W-:Y:S01]  /*7c30*/  ISETP.GE.AND P3, PT, R16.reuse, R123.reuse, PT ;  /* 0x0000007b1000720c */ /* 0x0c0fe20003f66270 */
[----:B------:R-:W2:Y:S01]  /*7c40*/  MUFU.TANH R29, R26 ;  /* 0x0000001a001d7308 */ /* 0x000ea20000002400 */
[-C--:B------:R-:W-:Y:S02]  /*7c50*/  ISETP.GE.AND P5, PT, R16, R122.reuse, PT ;  /* 0x0000007a1000720c */ /* 0x080fe40003fa6270 */
[C---:B------:R-:W-:Y:S02]  /*7c60*/  ISETP.GE.AND P6, PT, R12.reuse, R123, PT ;  /* 0x0000007b0c00720c */ /* 0x040fe40003fc6270 */
[----:B------:R-:W-:Y:S02]  /*7c70*/  ISETP.GE.AND P4, PT, R12, R122, PT ;  /* 0x0000007a0c00720c */ /* 0x000fe40003f86270 */
[----:B------:R-:W-:Y:S01]  /*7c80*/  I2FP.F32.S32 R16, R16 ;  /* 0x0000001000107245 */ /* 0x000fe20000201400 */
[----:B------:R-:W-:Y:S01]  /*7c90*/  MUFU.TANH R33, R33 ;  /* 0x0000002100217308 */ /* 0x000fe20000002400 */
[----:B------:R-:W-:-:S03]  /*7ca0*/  I2FP.F32.S32 R12, R12 ;  /* 0x0000000c000c7245 */ /* 0x000fc60000201400 */
[CC--:B---3--:R-:W-:Y:S01]  /*7cb0*/  FFMA.FTZ R31, R0.reuse, R16.reuse, R31 ;  /* 0x00000010001f7223 */ /* 0x0c8fe2000001001f */
[C---:B----4-:R-:W-:Y:S01]  /*7cc0*/  FFMA.FTZ R35, R0.reuse, R16, R35 ;  /* 0x0000001000237223 */ /* 0x050fe20000010023 */
[CC--:B-----5:R-:W-:Y:S01]  /*7cd0*/  FFMA.FTZ R105, R0.reuse, R12.reuse, R105 ;  /* 0x0000000c00697223 */ /* 0x0e0fe20000010069 */
[----:B-1----:R-:W-:Y:S01]  /*7ce0*/  FFMA.FTZ R111, R0, R12, R111 ;  /* 0x0000000c006f7223 */ /* 0x002fe2000001006f */
[----:B------:R-:W1:Y:S01]  /*7cf0*/  MUFU.TANH R109, R20 ;  /* 0x00000014006d7308 */ /* 0x000e620000002400 */
[----:B------:R-:W-:Y:S01]  /*7d00*/  VIADD R12, R24, 0x28 ;  /* 0x00000028180c7836 */ /* 0x000fe20000000000 */
[----:B------:R-:W-:Y:S01]  /*7d10*/  FSEL R197, R31, -INF , !P3 ;  /* 0xff8000001fc57808 */ /* 0x000fe20005800000 */
[----:B------:R-:W-:Y:S01]  /*7d20*/  FMUL.FTZ R31, R8, UR10 ;  /* 0x0000000a081f7c20 */ /* 0x000fe20008410000 */
[----:B------:R-:W-:Y:S01]  /*7d30*/  FSEL R185, R35, -INF , !P5 ;  /* 0xff80000023b97808 */ /* 0x000fe20006800000 */
[----:B------:R-:W-:Y:S01]  /*7d40*/  FMUL.FTZ R35, R10, UR10 ;  /* 0x0000000a0a237c20 */ /* 0x000fe20008410000 */
[----:B------:R-:W-:Y:S01]  /*7d50*/  FSEL R131, R105, -INF , !P6 ;  /* 0xff80000069837808 */ /* 0x000fe20007000000 */
[----:B------:R-:W-:Y:S01]  /*7d60*/  VIADD R10, R24, 0x30 ;  /* 0x00000030180a7836 */ /* 0x000fe20000000000 */
[----:B------:R-:W3:Y:S01]  /*7d70*/  MUFU.TANH R101, R101 ;  /* 0x0000006500657308 */ /* 0x000ee20000002400 */
[----:B------:R-:W-:-:S02]  /*7d80*/  FSEL R167, R111, -INF , !P4 ;  /* 0xff8000006fa77808 */ /* 0x000fc40006000000 */
[CC--:B------:R-:W-:Y:S02]  /*7d90*/  ISETP.GE.AND P6, PT, R12.reuse, R123.reuse, PT ;  /* 0x0000007b0c00720c */ /* 0x0c0fe40003fc6270 */
[----:B------:R-:W-:Y:S02]  /*7da0*/  ISETP.GE.AND P4, PT, R12, R122, PT ;  /* 0x0000007a0c00720c */ /* 0x000fe40003f86270 */
[----:B------:R-:W-:Y:S01]  /*7db0*/  I2FP.F32.S32 R8, R14 ;  /* 0x0000000e00087245 */ /* 0x000fe20000201400 */
[----:B------:R-:W4:Y:S01]  /*7dc0*/  MUFU.TANH R13, R13 ;  /* 0x0000000d000d7308 */ /* 0x000f220000002400 */
[----:B------:R-:W-:Y:S02]  /*7dd0*/  I2FP.F32.S32 R12, R12 ;  /* 0x0000000c000c7245 */ /* 0x000fe40000201400 */
[-C--:B------:R-:W-:Y:S01]  /*7de0*/  ISETP.GE.AND P3, PT, R14, R123.reuse, PT ;  /* 0x0000007b0e00720c */ /* 0x080fe20003f66270 */
[CC--:B--2---:R-:W-:Y:S01]  /*7df0*/  FFMA.FTZ R29, R0.reuse, R8.reuse, R29 ;  /* 0x00000008001d7223 */ /* 0x0c4fe2000001001d */
[C---:B-1----:R-:W-:Y:S01]  /*7e00*/  FFMA.FTZ R109, R0.reuse, R8, R109 ;  /* 0x00000008006d7223 */ /* 0x042fe2000001006d */
[----:B------:R-:W-:Y:S01]  /*7e10*/  FFMA.FTZ R33, R0, R12, R33 ;  /* 0x0000000c00217223 */ /* 0x000fe20000010021 */
[----:B------:R-:W-:Y:S01]  /*7e20*/  ISETP.GE.AND P5, PT, R14, R122, PT ;  /* 0x0000007a0e00720c */ /* 0x000fe20003fa6270 */
[----:B------:R-:W1:Y:S01]  /*7e30*/  MUFU.TANH R15, R15 ;  /* 0x0000000f000f7308 */ /* 0x000e620000002400 */
[----:B---3--:R-:W-:Y:S01]  /*7e40*/  FFMA.FTZ R101, R0, R12, R101 ;  /* 0x0000000c00657223 */ /* 0x008fe20000010065 */
[----:B------:R-:W-:Y:S01]  /*7e50*/  FSEL R179, R29, -INF , !P3 ;  /* 0xff8000001db37808 */ /* 0x000fe20005800000 */
[----:B------:R-:W-:Y:S01]  /*7e60*/  VIADD R8, R24, 0x29 ;  /* 0x0000002918087836 */ /* 0x000fe20000000000 */
[----:B------:R-:W-:Y:S01]  /*7e70*/  FSEL R175, R33, -INF , !P6 ;  /* 0xff80000021af7808 */ /* 0x000fe20007000000 */
[----:B------:R-:W-:Y:S01]  /*7e80*/  FMUL.FTZ R29, R4, UR10 ;  /* 0x0000000a041d7c20 */ /* 0x000fe20008410000 */
[----:B------:R-:W-:Y:S01]  /*7e90*/  FMUL.FTZ R33, R6, UR10 ;  /* 0x0000000a06217c20 */ /* 0x000fe20008410000 */
[----:B------:R-:W-:Y:S01]  /*7ea0*/  FSEL R169, R109, -INF , !P5 ;  /* 0xff8000006da97808 */ /* 0x000fe20006800000 */
[----:B------:R-:W2:Y:S01]  /*7eb0*/  MUFU.TANH R31, R31 ;  /* 0x0000001f001f7308 */ /* 0x000ea20000002400 */
[----:B------:R-:W-:Y:S01]  /*7ec0*/  FSEL R181, R101, -INF , !P4 ;  /* 0xff80000065b57808 */ /* 0x000fe20006000000 */
[----:B------:R-:W-:Y:S01]  /*7ed0*/  VIADD R4, R24, 0x31 ;  /* 0x0000003118047836 */ /* 0x000fe20000000000 */
[----:B------:R-:W-:Y:S01]  /*7ee0*/  ISETP.GE.AND P3, PT, R8, R123, PT ;  /* 0x0000007b0800720c */ /* 0x000fe20003f66270 */
[----:B------:R-:W-:Y:S01]  /*7ef0*/  VIADD R6, R24, 0x38 ;  /* 0x0000003818067836 */ /* 0x000fe20000000000 */
[----:B------:R-:W-:-:S02]  /*7f00*/  ISETP.GE.AND P5, PT, R8, R122, PT ;  /* 0x0000007a0800720c */ /* 0x000fc40003fa6270 */
[C---:B------:R-:W-:Y:S01]  /*7f10*/  ISETP.GE.AND P6, PT, R10.reuse, R123, PT ;  /* 0x0000007b0a00720c */ /* 0x040fe20003fc6270 */
[----:B------:R-:W3:Y:S01]  /*7f20*/  MUFU.TANH R35, R35 ;  /* 0x0000002300237308 */ /* 0x000ee20000002400 */
[----:B------:R-:W-:Y:S02]  /*7f30*/  ISETP.GE.AND P4, PT, R10, R122, PT ;  /* 0x0000007a0a00720c */ /* 0x000fe40003f86270 */
[----:B------:R-:W-:Y:S02]  /*7f40*/  I2FP.F32.S32 R8, R8 ;  /* 0x0000000800087245 */ /* 0x000fe40000201400 */
[----:B------:R-:W-:-:S03]  /*7f50*/  I2FP.F32.S32 R10, R10 ;  /* 0x0000000a000a7245 */ /* 0x000fc60000201400 */
[----:B------:R-:W5:Y:S01]  /*7f60*/  MUFU.TANH R9, R9 ;  /* 0x0000000900097308 */ /* 0x000f620000002400 */
[CC--:B----4-:R-:W-:Y:S01]  /*7f70*/  FFMA.FTZ R13, R0.reuse, R8.reuse, R13 ;  /* 0x00000008000d7223 */ /* 0x0d0fe2000001000d */
[C---:B-1----:R-:W-:Y:S01]  /*7f80*/  FFMA.FTZ R15, R0.reuse, R8, R15 ;  /* 0x00000008000f7223 */ /* 0x042fe2000001000f */
[----:B--2---:R-:W-:-:S03]  /*7f90*/  FFMA.FTZ R31, R0, R10, R31 ;  /* 0x0000000a001f7223 */ /* 0x004fc6000001001f */
[----:B------:R-:W-:Y:S02]  /*7fa0*/  FSEL R183, R13, -INF , !P3 ;  /* 0xff8000000db77808 */ /* 0x000fe40005800000 */
[----:B------:R-:W1:Y:S01]  /*7fb0*/  MUFU.TANH R29, R29 ;  /* 0x0000001d001d7308 */ /* 0x000e620000002400 */
[----:B---3--:R-:W-:Y:S01]  /*7fc0*/  FFMA.FTZ R35, R0, R10, R35 ;  /* 0x0000000a00237223 */ /* 0x008fe20000010023 */
[----:B------:R-:W-:Y:S02]  /*7fd0*/  FSEL R129, R15, -INF , !P5 ;  /* 0xff8000000f817808 */ /* 0x000fe40006800000 */
[----:B------:R-:W-:Y:S02]  /*7fe0*/  FSEL R102, R31, -INF , !P6 ;  /* 0xff8000001f667808 */ /* 0x000fe40007000000 */
[----:B------:R-:W-:Y:S02]  /*7ff0*/  FSEL R101, R35, -INF , !P4 ;  /* 0xff80000023657808 */ /* 0x000fe40006000000 */
[----:B------:R-:W2:Y:S01]  /*8000*/  MUFU.TANH R33, R33 ;  /* 0x0000002100217308 */ /* 0x000ea20000002400 */
[----:B------:R-:W-:-:S02]  /*8010*/  ISETP.GE.AND P3, PT, R4, R123, PT ;  /* 0x0000007b0400720c */ /* 0x000fc40003f66270 */
[-C--:B------:R-:W-:Y:S02]  /*8020*/  ISETP.GE.AND P5, PT, R4, R122.reuse, PT ;  /* 0x0000007a0400720c */ /* 0x080fe40003fa6270 */
[C---:B------:R-:W-:Y:S01]  /*8030*/  ISETP.GE.AND P6, PT, R6.reuse, R123, PT ;  /* 0x0000007b0600720c */ /* 0x040fe20003fc6270 */
[----:B------:R-:W-:Y:S01]  /*8040*/  BAR.SYNC.DEFER_BLOCKING 0x0 ;  /* 0x0000000000007b1d */ /* 0x000fe20000010000 */
[----:B------:R-:W-:Y:S02]  /*8050*/  ISETP.GE.AND P4, PT, R6, R122, PT ;  /* 0x0000007a0600720c */ /* 0x000fe40003f86270 */
[----:B------:R-:W-:Y:S02]  /*8060*/  I2FP.F32.S32 R4, R4 ;  /* 0x0000000400047245 */ /* 0x000fe40000201400 */
[----:B------:R-:W-:Y:S01]  /*8070*/  I2FP.F32.S32 R6, R6 ;  /* 0x0000000600067245 */ /* 0x000fe20000201400 */
[----:B------:R-:W3:Y:S02]  /*8080*/  MUFU.TANH R103, R32 ;  /* 0x0000002000677308 */ /* 0x000ee40000002400 */
[----:B-----5:R-:W-:-:S02]  /*8090*/  FFMA.FTZ R9, R0, R4, R9 ;  /* 0x0000000400097223 */ /* 0x020fc40000010009 */
[CC--:B-1----:R-:W-:Y:S01]  /*80a0*/  FFMA.FTZ R29, R0.reuse, R6.reuse, R29 ;  /* 0x00000006001d7223 */ /* 0x0c2fe2000001001d */
[----:B--2---:R-:W-:Y:S01]  /*80b0*/  FFMA.FTZ R33, R0, R6, R33 ;  /* 0x0000000600217223 */ /* 0x004fe20000010021 */
[----:B------:R-:W-:Y:S02]  /*80c0*/  I2FP.F32.S32 R6, R24 ;  /* 0x0000001800067245 */ /* 0x000fe40000201400 */
[----:B------:R-:W1:Y:S01]  /*80d0*/  MUFU.TANH R11, R11 ;  /* 0x0000000b000b7308 */ /* 0x000e620000002400 */
[----:B------:R-:W-:Y:S02]  /*80e0*/  FSEL R117, R9, -INF , !P3 ;  /* 0xff80000009757808 */ /* 0x000fe40005800000 */
[----:B------:R-:W-:Y:S02]  /*80f0*/  ISETP.GE.AND P3, PT, R24, R123, PT ;  /* 0x0000007b1800720c */ /* 0x000fe40003f66270 */
[----:B------:R-:W-:Y:S02]  /*8100*/  FSEL R115, R29, -INF , !P6 ;  /* 0xff8000001d737808 */ /* 0x000fe40007000000 */
[----:B------:R-:W-:Y:S01]  /*8110*/  FSEL R119, R33, -INF , !P4 ;  /* 0xff80000021777808 */ /* 0x000fe20006000000 */
[----:B------:R-:W2:Y:S01]  /*8120*/  MUFU.TANH R13, R34 ;  /* 0x00000022000d7308 */ /* 0x000ea20000002400 */
[----:B---3--:R-:W-:-:S05]  /*8130*/  FFMA.FTZ R9, R0, R6, R103 ;  /* 0x0000000600097223 */ /* 0x008fca0000010067 */
[----:B------:R-:W-:Y:S02]  /*8140*/  FSEL R9, R9, -INF , !P3 ;  /* 0xff80000009097808 */ /* 0x000fe40005800000 */
[----:B------:R-:W3:Y:S01]  /*8150*/  MUFU.TANH R5, R5 ;  /* 0x0000000500057308 */ /* 0x000ee20000002400 */
[----:B-1----:R-:W-:Y:S01]  /*8160*/  FFMA.FTZ R11, R0, R4, R11 ;  /* 0x00000004000b7223 */ /* 0x002fe2000001000b */
[----:B------:R-:W-:Y:S01]  /*8170*/  VIADD R4, R24, 0x39 ;  /* 0x0000003918047836 */ /* 0x000fe20000000000 */
[----:B------:R-:W-:-:S03]  /*8180*/  ISETP.GT.AND P3, PT, R157, R152, PT ;  /* 0x000000989d00720c */ /* 0x000fc60003f64270 */
[----:B------:R-:W-:Y:S02]  /*8190*/  FSEL R111, R11, -INF , !P5 ;  /* 0xff8000000b6f7808 */ /* 0x000fe40006800000 */
[----:B------:R-:W1:Y:S01]  /*81a0*/  MUFU.TANH R7, R7 ;  /* 0x0000000700077308 */ /* 0x000e620000002400 */
[----:B------:R-:W-:Y:S01]  /*81b0*/  I2FP.F32.S32 R8, R4 ;  /* 0x0000000400087245 */ /* 0x000fe20000201400 */
[----:B--2---:R-:W-:Y:S01]  /*81c0*/  FFMA.FTZ R13, R0, R6, R13 ;  /* 0x00000006000d7223 */ /* 0x004fe2000001000d */
[-C--:B------:R-:W-:Y:S02]  /*81d0*/  ISETP.GE.AND P5, PT, R24, R122.reuse, PT ;  /* 0x0000007a1800720c */ /* 0x080fe40003fa6270 */
[C---:B------:R-:W-:Y:S02]  /*81e0*/  ISETP.GE.AND P6, PT, R4.reuse, R123, PT ;  /* 0x0000007b0400720c */ /* 0x040fe40003fc6270 */
[----:B------:R-:W-:Y:S01]  /*81f0*/  ISETP.GE.AND P4, PT, R4, R122, PT ;  /* 0x0000007a0400720c */ /* 0x000fe20003f86270 */
[----:B---3--:R-:W-:-:S05]  /*8200*/  FFMA.FTZ R5, R0, R8, R5 ;  /* 0x0000000800057223 */ /* 0x008fca0000010005 */
[----:B------:R-:W-:Y:S01]  /*8210*/  FSEL R122, R5, -INF , !P6 ;  /* 0xff800000057a7808 */ /* 0x000fe20007000000 */
[----:B-1----:R-:W-:Y:S01]  /*8220*/  FFMA.FTZ R100, R0, R8, R7 ;  /* 0x0000000800647223 */ /* 0x002fe20000010007 */
[----:B------:R-:W-:-:S04]  /*8230*/  FSEL R7, R13, -INF , !P5 ;  /* 0xff8000000d077808 */ /* 0x000fc80006800000 */
[----:B------:R-:W-:Y:S01]  /*8240*/  FSEL R100, R100, -INF , !P4 ;  /* 0xff80000064647808 */ /* 0x000fe20006000000 */
[----:B------:R-:W-:Y:S06]  /*8250*/  @!P3 BRA `(.L_x_7643) ;  /* 0x000000080030b947 */ /* 0x000fec0003800000 */
[----:B------:R-:W-:Y:S05]  /*8260*/  @!P0 BRA `(.L_x_7644) ;  /* 0x0000000000f48947 */ /* 0x000fea0003800000 */
[----:B------:R-:W1:Y:S02]  /*8270*/  LDC R6, c[0x0][0x380] ;  /* 0x0000e000ff067b82 */ /* 0x000e640000000800 */
[----:B-1----:R-:W-:-:S04]  /*8280*/  IABS R5, R6 ;  /* 0x0000000600057213 */ /* 0x002fc80000000000 */
        /* <DEDUP_REMOVED lines=8> */
[----:B------:R-:W-:-:S04]  /*8310*/  SHF.L.U32 R11, R157, 0x6, RZ ;  /* 0x000000069d0b7819 */ /* 0x000fc800000006ff */
[----:B------:R-:W-:Y:S01]  /*8320*/  IABS R13, R11 ;  /* 0x0000000b000d7213 */ /* 0x000fe20000000000 */
[C---:B------:R-:W-:Y:S01]  /*8330*/  VIADD R15, R11.reuse, 0xffffffc0 ;  /* 0xffffffc00b0f7836 */ /* 0x040fe20000000000 */
[----:B------:R-:W-:-:S03]  /*8340*/  LOP3.LUT R11, R11, R6, RZ, 0x3c, !PT ;  /* 0x000000060b0b7212 */ /* 0x000fc600078e3cff */
[----:B------:R-:W-:Y:S01]  /*8350*/  IMAD.HI.U32 R12, R4, R13, RZ ;  /* 0x0000000d040c7227 */ /* 0x000fe200078e00ff */
[----:B------:R-:W-:Y:S02]  /*8360*/  IABS R8, R15 ;  /* 0x0000000f00087213 */ /* 0x000fe40000000000 */
[----:B------:R-:W-:Y:S02]  /*8370*/  LOP3.LUT R15, R15, R6, RZ, 0x3c, !PT ;  /* 0x000000060f0f7212 */ /* 0x000fe400078e3cff */
[----:B------:R-:W-:-:S05]  /*8380*/  IADD3 R10, -R12, RZ, RZ ;  /* 0x000000ff0c0a7210 */ /* 0x000fca0007ffe1ff */
[----:B------:R-:W-:Y:S02]  /*8390*/  IMAD R10, R5, R10, R13 ;  /* 0x0000000a050a7224 */ /* 0x000fe400078e020d */
[----:B------:R-:W-:-:S03]  /*83a0*/  IMAD.HI.U32 R13, R4, R8, RZ ;  /* 0x00000008040d7227 */ /* 0x000fc600078e00ff */
[----:B------:R-:W-:Y:S01]  /*83b0*/  ISETP.GT.U32.AND P4, PT, R5, R10, PT ;  /* 0x0000000a0500720c */ /* 0x000fe20003f84070 */
[----:B------:R-:W-:-:S04]  /*83c0*/  IMAD.MOV R4, RZ, RZ, -R13 ;  /* 0x000000ffff047224 */ /* 0x000fc800078e0a0d */
[----:B------:R-:W-:-:S05]  /*83d0*/  IMAD R4, R5, R4, R8 ;  /* 0x0000000405047224 */ /* 0x000fca00078e0208 */
[----:B------:R-:W-:-:S03]  /*83e0*/  ISETP.GT.U32.AND P5, PT, R5, R4, PT ;  /* 0x000000040500720c */ /* 0x000fc60003fa4070 */
[-C--:B------:R-:W-:Y:S02]  /*83f0*/  @!P4 IADD3 R10, R10, -R5.reuse, RZ ;  /* 0x800000050a0ac210 */ /* 0x080fe40007ffe0ff */
[----:B------:R-:W-:Y:S02]  /*8400*/  @!P4 IADD3 R12, R12, 0x1, RZ ;  /* 0x000000010c0cc810 */ /* 0x000fe40007ffe0ff */
[----:B------:R-:W-:-:S06]  /*8410*/  ISETP.GE.U32.AND P6, PT, R10, R5, PT ;  /* 0x000000050a00720c */ /* 0x000fcc0003fc6070 */
[----:B------:R-:W-:Y:S01]  /*8420*/  @!P5 IMAD.IADD R4, R4, 0x1, -R5 ;  /* 0x000000010404d824 */ /* 0x000fe200078e0a05 */
[----:B------:R-:W-:Y:S02]  /*8430*/  @!P5 IADD3 R13, R13, 0x1, RZ ;  /* 0x000000010d0dd810 */ /* 0x000fe40007ffe0ff */
[----:B------:R-:W-:Y:S02]  /*8440*/  ISETP.GE.AND P5, PT, R15, RZ, PT ;  /* 0x000000ff0f00720c */ /* 0x000fe40003fa6270 */
[----:B------:R-:W-:Y:S02]  /*8450*/  ISETP.GE.U32.AND P4, PT, R4, R5, PT ;  /* 0x000000050400720c */ /* 0x000fe40003f86070 */
[----:B------:R-:W-:Y:S01]  /*8460*/  @P6 VIADD R12, R12, 0x1 ;  /* 0x000000010c0c6836 */ /* 0x000fe20000000000 */
[----:B------:R-:W-:Y:S02]  /*8470*/  ISETP.GE.AND P6, PT, R11, RZ, PT ;  /* 0x000000ff0b00720c */ /* 0x000fe40003fc6270 */
[----:B------:R-:W-:-:S08]  /*8480*/  LOP3.LUT R4, RZ, R6, RZ, 0x33, !PT ;  /* 0x00000006ff047212 */ /* 0x000fd000078e33ff */
[----:B------:R-:W-:Y:S01]  /*8490*/  @P4 VIADD R13, R13, 0x1 ;  /* 0x000000010d0d4836 */ /* 0x000fe20000000000 */
[----:B------:R-:W-:Y:S02]  /*84a0*/  ISETP.NE.AND P4, PT, R6, RZ, PT ;  /* 0x000000ff0600720c */ /* 0x000fe40003f85270 */
[----:B------:R-:W-:Y:S02]  /*84b0*/  @!P6 IMAD.MOV R12, RZ, RZ, -R12 ;  /* 0x000000ffff0ce224 */ /* 0x000fe400078e0a0c */
[----:B------:R-:W-:-:S03]  /*84c0*/  MOV R5, R13 ;  /* 0x0000000d00057202 */ /* 0x000fc60000000f00 */
[----:B------:R-:W-:Y:S02]  /*84d0*/  SEL R13, R4, R12, !P4 ;  /* 0x0000000c040d7207 */ /* 0x000fe40006000000 */
[----:B------:R-:W-:-:S03]  /*84e0*/  @!P5 IADD3 R5, -R5, RZ, RZ ;  /* 0x000000ff0505d210 */ /* 0x000fc60007ffe1ff */
[----:B------:R-:W-:Y:S01]  /*84f0*/  IMAD.WIDE R14, R13, 0x4, R162 ;  /* 0x000000040d0e7825 */ /* 0x000fe200078e02a2 */
[----:B------:R-:W-:-:S04]  /*8500*/  SEL R4, R4, R5, !P4 ;  /* 0x0000000504047207 */ /* 0x000fc80006000000 */
[----:B------:R1:W2:Y:S01]  /*8510*/  LDG.E R11, desc[UR12][R14.64] ;  /* 0x0000000c0e0b7981 */ /* 0x0002a2000c1e1900 */
[----:B------:R-:W-:-:S05]  /*8520*/  IMAD.WIDE R28, R4, 0x4, R162 ;  /* 0x00000004041c7825 */ /* 0x000fca00078e02a2 */
[----:B------:R-:W2:Y:S01]  /*8530*/  LDG.E R8, desc[UR12][R28.64] ;  /* 0x0000000c1c087981 */ /* 0x000ea2000c1e1900 */
[----:B------:R-:W-:Y:S02]  /*8540*/  IMAD.IADD R13, R13, 0x1, -R4 ;  /* 0x000000010d0d7824 */ /* 0x000fe400078e0a04 */
[----:B------:R-:W3:Y:S02]  /*8550*/  LDC.64 R4, c[0x0][0x230] ;  /* 0x00008c00ff047b82 */ /* 0x000ee40000000a00 */
        /* <DEDUP_REMOVED lines=8> */
[----:B---3--:R-:W-:-:S04]  /*85e0*/  IMAD.WIDE.U32 R14, R8, R4, R14 ;  /* 0x00000004080e7225 */ /* 0x008fc800078e000e */
[----:B------:R-:W-:-:S04]  /*85f0*/  IMAD R11, R11, R4, RZ ;  /* 0x000000040b0b7224 */ /* 0x000fc800078e02ff */
[----:B------:R-:W-:Y:S02]  /*8600*/  IMAD R5, R8, R5, R11 ;  /* 0x0000000508057224 */ /* 0x000fe400078e020b */
[----:B------:R-:W-:-:S03]  /*8610*/  IMAD.MOV.U32 R11, RZ, RZ, R14 ;  /* 0x000000ffff0b7224 */ /* 0x000fc600078e000e */
[----:B------:R-:W-:Y:S01]  /*8620*/  IADD3 R6, R15, R5, RZ ;  /* 0x000000050f067210 */ /* 0x000fe20007ffe0ff */
[----:B------:R-:W-:Y:S06]  /*8630*/  BRA `(.L_x_7645) ;  /* 0x0000000000087947 */ /* 0x000fec0003800000 */
.L_x_7644:
[----:B------:R-:W-:-:S04]  /*8640*/  LEA R11, -R112, RZ, 0x6 ;  /* 0x000000ff700b7211 */ /* 0x000fc800078e31ff */
[----:B------:R-:W-:-:S07]  /*8650*/  SHF.R.S32.HI R6, RZ, 0x1f, R11 ;  /* 0x0000001fff067819 */ /* 0x000fce000001140b */
.L_x_7645:
        /* <DEDUP_REMOVED lines=12> */
[----:B------:R2:W-:Y:S03]  /*8720*/  @!P2 LDGSTS.E.BYPASS.LTC128B.128 [R158+0x4000], desc[UR12][R14.64] ;  /* 0x040000000e9eafae */ /* 0x0005e6000b901d4c */
        /* <DEDUP_REMOVED lines=19> */
[----:B------:R-:W-:-:S03]  /*8860*/  IADD3.X R4, R153, R6, R153, P5, P4 ;  /* 0x0000000699047210 */ /* 0x000fc60002fe8499 */
[----:B------:R-:W-:Y:S01]  /*8870*/  @!PT LDS RZ, [RZ] ;  /* 0x00000000fffff984 */ /* 0x000fe20000000800 */
[----:B------:R-:W-:Y:S01]  /*8880*/  @!PT LDS RZ, [RZ] ;  /* 0x00000000fffff984 */ /* 0x000fe20000000800 */
[----:B------:R-:W-:Y:S01]  /*8890*/  @!PT LDS RZ, [RZ] ;  /* 0x00000000fffff984 */ /* 0x000fe20000000800 */
[----:B------:R1:W-:Y:S01]  /*88a0*/  @!P1 LDGSTS.E.BYPASS.LTC128B.128 [R158+0x6800], desc[UR12][R30.64+0x80] ;  /* 0x068000801e9e9fae */ /* 0x0003e2000b901d4c */
[----:B--2---:R-:W-:-:S03]  /*88b0*/  @!P2 LEA R14, P5, R5, R172, 0x1 ;  /* 0x000000ac050ea211 */ /* 0x004fc600078a08ff */
[----:B------:R1:W-:Y:S01]  /*88c0*/  @P2 STS.128 [R158+0x5000], RZ ;  /* 0x005000ff9e002388 */ /* 0x0003e20000000c00 */
[----:B------:R-:W-:-:S05]  /*88d0*/  @!P2 LEA.HI.X R15, R5, R171, R4, 0x1, P5 ;  /* 0x000000ab050fa211 */ /* 0x000fca00028f0c04 */
[----:B------:R-:W-:Y:S01]  /*88e0*/  @!PT LDS RZ, [RZ] ;  /* 0x00000000fffff984 */ /* 0x000fe20000000800 */
[----:B------:R-:W-:Y:S01]  /*88f0*/  @!PT LDS RZ, [RZ] ;  /* 0x00000000fffff984 */ /* 0x000fe20000000800 */
[----:B------:R-:W-:Y:S01]  /*8900*/  @!PT LDS RZ, [RZ] ;  /* 0x00000000fffff984 */ /* 0x000fe20000000800 */
[----:B------:R1:W-:Y:S01]  /*8910*/  @!P2 LDGSTS.E.BYPASS.LTC128B.128 [R158+0x5000], desc[UR12][R14.64] ;  /* 0x050000000e9eafae */ /* 0x0003e2000b901d4c */
[----:B---3--:R-:W-:-:S03]  /*8920*/  @!P1 IADD3 R13, P4, R121, R5, RZ ;  /* 0x00000005790d9210 */ /* 0x008fc60007f9e0ff */
        /* <DEDUP_REMOVED lines=27> */
.L_x_7647:
[----:B------:R-:W-:Y:S05]  /*8ae0*/  BSYNC B0 ;  /* 0x0000000000007941 */ /* 0x000fea0003800000 */
.L_x_7646:
[----:B------:R-:W0:Y:S01]  /*8af0*/  LDGDEPBAR ;  /* 0x00000000000079af */ /* 0x000e220000000000 */
[----:B------:R-:W-:-:S04]  /*8b00*/  LEA R172, P1, R11, R172, 0x1 ;  /* 0x000000ac0bac7211 */ /* 0x000fc800078208ff */
[----:B------:R-:W-:-:S09]  /*8b10*/  LEA.HI.X R171, R11, R171, R6, 0x1, P1 ;  /* 0x000000ab0bab7211 */ /* 0x000fd200008f0c06 */
.L_x_7643:
[----:B--2---:R-:W-:Y:S01]  /*8b20*/  FMNMX.FTZ R4, R3, R9, !PT ;  /* 0x0000000903047209 */ /* 0x004fe20007810000 */
        /* <DEDUP_REMOVED lines=36> */
[----:B------:R-:W2:Y:S04]  /*8d70*/  SHFL.BFLY PT, R107, R4, 0x1, 0x1f ;  /* 0x0c201f00046b7f89 */ /* 0x000ea800000e0000 */
[----:B------:R-:W3:Y:S01]  /*8d80*/  SHFL.BFLY PT, R106, R5, 0x1, 0x1f ;  /* 0x0c201f00056a7f89 */ /* 0x000ee200000e0000 */
[----:B--2---:R-:W-:-:S04]  /*8d90*/  FMNMX.FTZ R107, R4, R107, !PT ;  /* 0x0000006b046b7209 */ /* 0x004fc80007810000 */
[C---:B------:R-:W-:Y:S01]  /*8da0*/  FSETP.NEU.FTZ.AND P2, PT, R107.reuse, -INF , PT ;  /* 0xff8000006b00780b */ /* 0x040fe20003f5d000 */
[----:B------:R-:W-:Y:S01]  /*8db0*/  FMUL.FTZ R120, R107, UR11 ;  /* 0x0000000b6b787c20 */ /* 0x000fe20008410000 */
[----:B---3--:R-:W-:Y:S02]  /*8dc0*/  FMNMX.FTZ R106, R5, R106, !PT ;  /* 0x0000006a056a7209 */ /* 0x008fe40007810000 */
[----:B------:R-:W-:Y:S02]  /*8dd0*/  FSEL R4, R107, RZ, P2 ;  /* 0x000000ff6b047208 */ /* 0x000fe40001000000 */
[C---:B------:R-:W-:Y:S01]  /*8de0*/  FSETP.NEU.FTZ.AND P1, PT, R106.reuse, -INF , PT ;  /* 0xff8000006a00780b */ /* 0x040fe20003f3d000 */
[----:B------:R-:W-:Y:S01]  /*8df0*/  FMUL.FTZ R110, R106, UR11 ;  /* 0x0000000b6a6e7c20 */ /* 0x000fe20008410000 */
[----:B------:R-:W-:Y:S01]  /*8e00*/  FSEL R120, R120, RZ, P2 ;  /* 0x000000ff78787208 */ /* 0x000fe20001000000 */
[----:B------:R-:W-:Y:S01]  /*8e10*/  FADD.FTZ R4, R3, -R4 ;  /* 0x8000000403047221 */ /* 0x000fe20000010000 */
[----:B------:R-:W-:-:S02]  /*8e20*/  FSEL R3, R106, RZ, P1 ;  /* 0x000000ff6a037208 */ /* 0x000fc40000800000 */
[----:B------:R-:W-:Y:S01]  /*8e30*/  FSEL R110, R110, RZ, P1 ;  /* 0x000000ff6e6e7208 */ /* 0x000fe20000800000 */
[----:B------:R-:W-:Y:S01]  /*8e40*/  FMUL.FTZ R118, R4, UR11 ;  /* 0x0000000b04767c20 */ /* 0x000fe20008410000 */
[--C-:B------:R-:W-:Y:S01]  /*8e50*/  FFMA.FTZ R116, R9, UR11, -R120.reuse ;  /* 0x0000000b09747c23 */ /* 0x100fe20008010878 */
[----:B------:R-:W-:Y:S01]  /*8e60*/  FADD.FTZ R3, R2, -R3 ;  /* 0x8000000302037221 */ /* 0x000fe20000010000 */
        /* <DEDUP_REMOVED lines=8> */
[----:B------:R-:W2:Y:S01]  /*8ef0*/  MUFU.EX2 R118, R118 ;  /* 0x0000007600767308 */ /* 0x000ea20000000800 */
[----:B------:R-:W3:Y:S01]  /*8f00*/  LDSM.16.MT88.4 R24, [R141+0x8000] ;  /* 0x008000008d18783b */ /* 0x000ee20000004200 */
[--C-:B------:R-:W-:Y:S01]  /*8f10*/  FFMA.FTZ R130, R195, UR11, -R120.reuse ;  /* 0x0000000bc3827c23 */ /* 0x100fe20008010878 */
[--C-:B------:R-:W-:Y:S01]  /*8f20*/  FFMA.FTZ R127, R127, UR11, -R120.reuse ;  /* 0x0000000b7f7f7c23 */ /* 0x100fe20008010878 */
[--C-:B------:R-:W-:Y:S01]  /*8f30*/  FFMA.FTZ R126, R193, UR11, -R120.reuse ;  /* 0x0000000bc17e7c23 */ /* 0x100fe20008010878 */
[----:B------:R-:W-:Y:S01]  /*8f40*/  LDSM.16.MT88.4 R8, [R144+0x8000] ;  /* 0x008000009008783b */ /* 0x000fe20000004200 */
[----:B------:R-:W-:Y:S01]  /*8f50*/  FFMA.FTZ R123, R197, UR11, -R120 ;  /* 0x0000000bc57b7c23 */ /* 0x000fe20008010878 */
[--C-:B------:R-:W-:Y:S01]  /*8f60*/  FFMA.FTZ R128, R187, UR11, -R110.reuse ;  /* 0x0000000bbb807c23 */ /* 0x100fe2000801086e */
[----:B------:R-:W4:Y:S01]  /*8f70*/  MUFU.EX2 R113, R113 ;  /* 0x0000007100717308 */ /* 0x000f220000000800 */
[--C-:B------:R-:W-:Y:S01]  /*8f80*/  FFMA.FTZ R125, R191, UR11, -R110.reuse ;  /* 0x0000000bbf7d7c23 */ /* 0x100fe2000801086e */
[--C-:B------:R-:W-:Y:S01]  /*8f90*/  FFMA.FTZ R124, R189, UR11, -R110.reuse ;  /* 0x0000000bbd7c7c23 */ /* 0x100fe2000801086e */
[----:B------:R-:W-:Y:S01]  /*8fa0*/  FFMA.FTZ R121, R185, UR11, -R110 ;  /* 0x0000000bb9797c23 */ /* 0x000fe2000801086e */
[----:B------:R-:W-:Y:S01]  /*8fb0*/  LDSM.16.MT88.4 R16, [R142+0x8000] ;  /* 0x008000008e10783b */ /* 0x000fe20000004200 */
[--C-:B------:R-:W-:Y:S01]  /*8fc0*/  FFMA.FTZ R170, R131, UR11, -R120.reuse ;  /* 0x0000000b83aa7c23 */ /* 0x100fe20008010878 */
[----:B------:R-:W-:Y:S01]  /*8fd0*/  FFMA.FTZ R131, R175, UR11, -R120 ;  /* 0x0000000baf837c23 */ /* 0x000fe20008010878 */
[----:B------:R-:W-:Y:S01]  /*8fe0*/  FFMA.FTZ R175, R167, UR11, -R110 ;  /* 0x0000000ba7af7c23 */ /* 0x000fe2000801086e */
[----:B------:R-:W-:Y:S01]  /*8ff0*/  MUFU.EX2 R116, R116 ;  /* 0x0000007400747308 */ /* 0x000fe20000000800 */
[-C--:B--2---:R-:W-:Y:S01]  /*9000*/  FMUL.FTZ R4, R96, R118.reuse ;  /* 0x0000007660047220 */ /* 0x084fe20000410000 */
[-C--:B------:R-:W-:Y:S01]  /*9010*/  FMUL.FTZ R5, R97, R118.reuse ;  /* 0x0000007661057220 */ /* 0x080fe20000410000 */
[-C--:B-1----:R-:W-:Y:S01]  /*9020*/  FMUL.FTZ R28, R72, R118.reuse ;  /* 0x00000076481c7220 */ /* 0x082fe20000410000 */
[-C--:B------:R-:W-:Y:S01]  /*9030*/  FMUL.FTZ R29, R73, R118.reuse ;  /* 0x00000076491d7220 */ /* 0x080fe20000410000 */
[-C--:B------:R-:W-:Y:S01]  /*9040*/  FMUL.FTZ R68, R68, R118.reuse ;  /* 0x0000007644447220 */ /* 0x080fe20000410000 */
[-C--:B------:R-:W-:Y:S01]  /*9050*/  FMUL.FTZ R69, R69, R118.reuse ;  /* 0x0000007645457220 */ /* 0x080fe20000410000 */
[-C--:B------:R-:W-:Y:S01]  /*9060*/  FMUL.FTZ R44, R44, R118.reuse ;  /* 0x000000762c2c7220 */ /* 0x080fe20000410000 */
[----:B------:R-:W1:Y:S01]  /*9070*/  MUFU.EX2 R108, R108 ;  /* 0x0000006c006c7308 */ /* 0x000e620000000800 */
[-C--:B----4-:R-:W-:Y:S01]  /*9080*/  FMUL.FTZ R6, R98, R113.reuse ;  /* 0x0000007162067220 */ /* 0x090fe20000410000 */
        /* <DEDUP_REMOVED lines=10> */
[----:B------:R-:W-:Y:S01]  /*9130*/  FMUL.FTZ R49, R49, R118 ;  /* 0x0000007631317220 */ /* 0x000fe20000410000 */
[-C--:B------:R-:W-:Y:S01]  /*9140*/  FMUL.FTZ R50, R50, R113.reuse ;  /* 0x0000007132327220 */ /* 0x080fe20000410000 */
[-C--:B------:R-:W-:Y:S01]  /*9150*/  FMUL.FTZ R51, R51, R113.reuse ;  /* 0x0000007133337220 */ /* 0x080fe20000410000 */
[----:B------:R-:W2:Y:S01]  /*9160*/  LDSM.16.MT88.4 R72, [R144+0xa000] ;  /* 0x00a000009048783b */ /* 0x000ea20000004200 */
[----:B------:R-:W4:Y:S01]  /*9170*/  MUFU.EX2 R104, R104 ;  /* 0x0000006800687308 */ /* 0x000f220000000800 */
[----:B-1----:R-:W-:Y:S01]  /*9180*/  F2FP.F16.F32.PACK_AB R96, R108, R116 ;  /* 0x000000746c60723e */ /* 0x002fe200000000ff */
        /* <DEDUP_REMOVED lines=8> */
[-C--:B------:R-:W-:Y:S01]  /*9210*/  FMUL.FTZ R78, R78, R113.reuse ;  /* 0x000000714e4e7220 */ /* 0x080fe20000410000 */
        /* <DEDUP_REMOVED lines=48> */
[----:B------:R-:W-:Y:S01]  /*9520*/  FFMA.FTZ R168, R183, UR11, -R120 ;  /* 0x0000000bb7a87c23 */ /* 0x000fe20008010878 */
[--C-:B------:R-:W-:Y:S01]  /*9530*/  FFMA.FTZ R180, R169, UR11, -R110.reuse ;  /* 0x0000000ba9b47c23 */ /* 0x100fe2000801086e */
[--C-:B------:R-:W-:Y:S01]  /*9540*/  FFMA.FTZ R167, R181, UR11, -R110.reuse ;  /* 0x0000000bb5a77c23 */ /* 0x100fe2000801086e */
[C---:B------:R-:W-:Y:S01]  /*9550*/  HMMA.16816.F32 R32, R96.reuse, R34, R68 ;  /* 0x000000226020723c */ /* 0x040fe20000001844 */
[----:B------:R-:W4:Y:S01]  /*9560*/  LDSM.16.MT88.4 R68, [R142+0xa000] ;  /* 0x00a000008e44783b */ /* 0x000f220000004200 */
[----:B------:R-:W-:Y:S01]  /*9570*/  FFMA.FTZ R178, R129, UR11, -R110 ;  /* 0x0000000b81b27c23 */ /* 0x000fe2000801086e */
[----:B------:R-:W-:Y:S01]  /*9580*/  MUFU.EX2 R123, R123 ;  /* 0x0000007b007b7308 */ /* 0x000fe20000000800 */
[--C-:B------:R-:W-:Y:S01]  /*9590*/  FFMA.FTZ R129, R102, UR11, -R120.reuse ;  /* 0x0000000b66817c23 */ /* 0x100fe20008010878 */
[--C-:B------:R-:W-:Y:S01]  /*95a0*/  FFMA.FTZ R182, R117, UR11, -R120.reuse ;  /* 0x0000000b75b67c23 */ /* 0x100fe20008010878 */
[C---:B---3--:R-:W-:Y:S01]  /*95b0*/  HMMA.16816.F32 R20, R96.reuse, R24, R20 ;  /* 0x000000186014723c */ /* 0x048fe20000001814 */
[--C-:B------:R-:W-:Y:S01]  /*95c0*/  FFMA.FTZ R115, R115, UR11, -R120.reuse ;  /* 0x0000000b73737c23 */ /* 0x100fe20008010878 */
[----:B------:R-:W-:Y:S01]  /*95d0*/  FFMA.FTZ R120, R122, UR11, -R120 ;  /* 0x0000000b7a787c23 */ /* 0x000fe20008010878 */
[--C-:B------:R-:W-:Y:S01]  /*95e0*/  FFMA.FTZ R122, R111, UR11, -R110.reuse ;  /* 0x0000000b6f7a7c23 */ /* 0x100fe2000801086e */
[--C-:B------:R-:W-:Y:S01]  /*95f0*/  FFMA.FTZ R117, R101, UR11, -R110.reuse ;  /* 0x0000000b65757c23 */ /* 0x100fe2000801086e */
[----:B------:R-:W-:Y:S01]  /*9600*/  MUFU.EX2 R128, R128 ;  /* 0x0000008000807308 */ /* 0x000fe20000000800 */
[C---:B------:R-:W-:Y:S01]  /*9610*/  HMMA.16816.F32 R24, R96.reuse, R26, R76 ;  /* 0x0000001a6018723c */ /* 0x040fe2000000184c */
[----:B------:R-:W-:Y:S01]  /*9620*/  LDSM.16.MT88.4 R76, [R144+0x8800] ;  /* 0x00880000904c783b */ /* 0x000fe20000004200 */
[--C-:B------:R-:W-:Y:S01]  /*9630*/  FFMA.FTZ R111, R119, UR11, -R110.reuse ;  /* 0x0000000b776f7c23 */ /* 0x100fe2000801086e */
[----:B------:R-:W-:Y:S01]  /*9640*/  FFMA.FTZ R110, R100, UR11, -R110 ;  /* 0x0000000b646e7c23 */ /* 0x000fe2000801086e */
[----:B------:R-:W-:Y:S01]  /*9650*/  FFMA.FTZ R174, R174, R113, R103 ;  /* 0x00000071aeae7223 */ /* 0x000fe20000010067 */
[----:B------:R-:W-:Y:S01]  /*9660*/  FFMA.FTZ R173, R173, R118, R116 ;  /* 0x00000076adad7223 */ /* 0x000fe20000010074 */
[----:B--2---:R-:W-:Y:S01]  /*9670*/  HMMA.16816.F32 R36, R96, R72, R36 ;  /* 0x000000486024723c */ /* 0x004fe20000001824 */
[----:B------:R-:W2:Y:S01]  /*9680*/  MUFU.EX2 R125, R125 ;  /* 0x0000007d007d7308 */ /* 0x000ea20000000800 */
[----:B------:R-:W-:Y:S01]  /*9690*/  FADD.FTZ R174, R109, R174 ;  /* 0x000000ae6dae7221 */ /* 0x000fe20000010000 */
[----:B------:R-:W-:-:S03]  /*96a0*/  FADD.FTZ R108, R108, R173 ;  /* 0x000000ad6c6c7221 */ /* 0x000fc60000010000 */
[C---:B------:R-:W-:Y:S01]  /*96b0*/  HMMA.16816.F32 R40, R96.reuse, R74, R40 ;  /* 0x0000004a6028723c */ /* 0x040fe20000001828 */
[----:B------:R-:W3:Y:S01]  /*96c0*/  LDSM.16.MT88.4 R72, [R141+0xa000] ;  /* 0x00a000008d48783b */ /* 0x000ee20000004200 */
[----:B------:R-:W-:Y:S01]  /*96d0*/  FADD.FTZ R105, R105, R108 ;  /* 0x0000006c69697221 */ /* 0x000fe20000010000 */
[----:B------:R-:W-:Y:S03]  /*96e0*/  MUFU.EX2 R124, R124 ;  /* 0x0000007c007c7308 */ /* 0x000fe60000000800 */
[C---:B------:R-:W-:Y:S05]  /*96f0*/  HMMA.16816.F32 R4, R96.reuse, R8, R4 ;  /* 0x000000086004723c */ /* 0x040fea0000001804 */
[----:B------:R-:W5:Y:S01]  /*9700*/  MUFU.EX2 R121, R121 ;  /* 0x0000007900797308 */ /* 0x000f620000000800 */
[C---:B------:R-:W-:Y:S01]  /*9710*/  HMMA.16816.F32 R8, R96.reuse, R10, R92 ;  /* 0x0000000a6008723c */ /* 0x040fe2000000185c */
[----:B------:R-:W-:Y:S05]  /*9720*/  LDSM.16.MT88.4 R92, [R144+0x9800] ;  /* 0x00980000905c783b */ /* 0x000fea0000004200 */
[C---:B----4-:R-:W-:Y:S01]  /*9730*/  HMMA.16816.F32 R44, R96.reuse, R68, R44 ;  /* 0x00000044602c723c */ /* 0x050fe2000000182c */
        /* <DEDUP_REMOVED lines=8> */
[C---:B---3--:R-:W-:Y:S01]  /*97c0*/  HMMA.16816.F32 R52, R96.reuse, R72, R52 ;  /* 0x000000486034723c */ /* 0x048fe20000001834 */
[----:B------:R-:W-:Y:S05]  /*97d0*/  MUFU.EX2 R168, R168 ;  /* 0x000000a800a87308 */ /* 0x000fea0000000800 */
[C---:B------:R-:W-:Y:S01]  /*97e0*/  HMMA.16816.F32 R56, R96.reuse, R74, R56 ;  /* 0x0000004a6038723c */ /* 0x040fe20000001838 */
[----:B------:R-:W3:Y:S02]  /*97f0*/  LDSM.16.MT88.4 R72, [R142+0x8800] ;  /* 0x008800008e48783b */ /* 0x000ee40000004200 */
[----:B------:R-:W-:Y:S08]  /*9800*/  MUFU.EX2 R175, R175 ;  /* 0x000000af00af7308 */ /* 0x000ff00000000800 */
[----:B------:R-:W-:Y:S01]  /*9810*/  MUFU.EX2 R180, R180 ;  /* 0x000000b400b47308 */ /* 0x000fe20000000800 */
[C---:B----4-:R-:W-:Y:S07]  /*9820*/  HMMA.16816.F32 R60, R96.reuse, R68, R60 ;  /* 0x00000044603c723c */ /* 0x050fee000000183c */
[----:B------:R-:W-:Y:S01]  /*9830*/  MUFU.EX2 R167, R167 ;  /* 0x000000a700a77308 */ /* 0x000fe20000000800 */
[----:B------:R-:W-:Y:S01]  /*9840*/  HMMA.16816.F32 R64, R96, R70, R64 ;  /* 0x000000466040723c */ /* 0x000fe20000001840 */
[----:B-1----:R-:W-:-:S02]  /*9850*/  F2FP.F16.F32.PACK_AB R68, R127, R130 ;  /* 0x000000827f44723e */ /* 0x002fc400000000ff */
[----:B--2---:R-:W-:-:S04]  /*9860*/  F2FP.F16.F32.PACK_AB R69, R125, R128 ;  /* 0x000000807d45723e */ /* 0x004fc800000000ff */
[----:B------:R-:W-:Y:S01]  /*9870*/  MUFU.EX2 R178, R178 ;  /* 0x000000b200b27308 */ /* 0x000fe20000000800 */
[----:B------:R-:W-:Y:S02]  /*9880*/  F2FP.F16.F32.PACK_AB R70, R123, R126 ;  /* 0x0000007e7b46723e */ /* 0x000fe400000000ff */
[----:B-----5:R-:W-:-:S05]  /*9890*/  F2FP.F16.F32.PACK_AB R71, R121, R124 ;  /* 0x0000007c7947723e */ /* 0x020fca00000000ff */
[----:B------:R-:W-:Y:S02]  /*98a0*/  MUFU.EX2 R129, R129 ;  /* 0x0000008100817308 */ /* 0x000fe40000000800 */
[C---:B------:R-:W-:Y:S06]  /*98b0*/  HMMA.16816.F32 R20, R68.reuse, R80, R20 ;  /* 0x000000504414723c */ /* 0x040fec0000001814 */
[----:B------:R-:W1:Y:S01]  /*98c0*/  MUFU.EX2 R182, R182 ;  /* 0x000000b600b67308 */ /* 0x000e620000000800 */
[C---:B------:R-:W-:Y:S01]  /*98d0*/  HMMA.16816.F32 R24, R68.reuse, R82, R24 ;  /* 0x000000524418723c */ /* 0x040fe20000001818 */
[----:B------:R-:W2:Y:S05]  /*98e0*/  LDSM.16.MT88.4 R80, [R144+0xa800] ;  /* 0x00a800009050783b */ /* 0x000eaa0000004200 */
[C---:B------:R-:W-:Y:S01]  /*98f0*/  HMMA.16816.F32 R4, R68.reuse, R76, R4 ;  /* 0x0000004c4404723c */ /* 0x040fe20000001804 */
[----:B------:R-:W-:Y:S05]  /*9900*/  MUFU.EX2 R115, R115 ;  /* 0x0000007300737308 */ /* 0x000fea0000000800 */
[----:B------:R-:W-:Y:S01]  /*9910*/  HMMA.16816.F32 R8, R68, R78, R8 ;  /* 0x0000004e4408723c */ /* 0x000fe20000001808 */
[----:B------:R-:W4:Y:S02]  /*9920*/  LDSM.16.MT88.4 R76, [R140+0x8800] ;  /* 0x008800008c4c783b */ /* 0x000f240000004200 */
[----:B------:R-:W5:Y:S01]  /*9930*/  MUFU.EX2 R120, R120 ;  /* 0x0000007800787308 */ /* 0x000f620000000800 */
[----:B-1----:R-:W-:-:S02]  /*9940*/  F2FP.F16.F32.PACK_AB R100, R182, R129 ;  /* 0x00000081b664723e */ /* 0x002fc400000000ff */
[C---:B---3--:R-:W-:Y:S05]  /*9950*/  HMMA.16816.F32 R12, R68.reuse, R72, R12 ;  /* 0x00000048440c723c */ /* 0x048fea000000180c */
[----:B------:R-:W-:Y:S01]  /*9960*/  MUFU.EX2 R117, R117 ;  /* 0x0000007500757308 */ /* 0x000fe20000000800 */
[----:B------:R-:W-:Y:S01]  /*9970*/  HMMA.16816.F32 R16, R68, R74, R16 ;  /* 0x0000004a4410723c */ /* 0x000fe20000001810 */
[----:B------:R-:W1:Y:S06]  /*9980*/  LDSM.16.MT88.4 R72, [R142+0xa800] ;  /* 0x00a800008e48783b */ /* 0x000e6c0000004200 */
[----:B------:R-:W3:Y:S01]  /*9990*/  MUFU.EX2 R122, R122 ;  /* 0x0000007a007a7308 */ /* 0x000ee20000000800 */
[----:B-----5:R-:W-:-:S07]  /*99a0*/  F2FP.F16.F32.PACK_AB R102, R120, R115 ;  /* 0x000000737866723e */ /* 0x020fce00000000ff */
[----:B------:R-:W-:Y:S01]  /*99b0*/  MUFU.EX2 R111, R111 ;  /* 0x0000006f006f7308 */ /* 0x000fe20000000800 */
[C---:B--2---:R-:W-:Y:S06]  /*99c0*/  HMMA.16816.F32 R36, R68.reuse, R80, R36 ;  /* 0x000000504424723c */ /* 0x044fec0000001824 */
[----:B------:R-:W-:Y:S01]  /*99d0*/  HMMA.16816.F32 R40, R68, R82, R40 ;  /* 0x000000524428723c */ /* 0x000fe20000001828 */
[----:B------:R-:W2:Y:S01]  /*99e0*/  LDSM.16.MT88.4 R80, [R141+0xa800] ;  /* 0x00a800008d50783b */ /* 0x000ea20000004200 */
[----:B------:R-:W5:Y:S01]  /*99f0*/  MUFU.EX2 R110, R110 ;  /* 0x0000006e006e7308 */ /* 0x000f620000000800 */
[----:B---3--:R-:W-:-:S03]  /*9a00*/  F2FP.F16.F32.PACK_AB R101, R122, R117 ;  /* 0x000000757a65723e */ /* 0x008fc600000000ff */
[C---:B----4-:R-:W-:Y:S06]  /*9a10*/  HMMA.16816.F32 R28, R68.reuse, R76, R28 ;  /* 0x0000004c441c723c */ /* 0x050fec000000181c */
        /* <DEDUP_REMOVED lines=12> */
[----:B------:R-:W-:-:S02]  /*9ae0*/  F2FP.F16.F32.PACK_AB R68, R179, R170 ;  /* 0x000000aab344723e */ /* 0x000fc400000000ff */
[----:B------:R-:W-:Y:S02]  /*9af0*/  F2FP.F16.F32.PACK_AB R69, R180, R175 ;  /* 0x000000afb445723e */ /* 0x000fe400000000ff */
[----:B------:R-:W-:Y:S02]  /*9b00*/  F2FP.F16.F32.PACK_AB R70, R168, R131 ;  /* 0x00000083a846723e */ /* 0x000fe400000000ff */
[----:B------:R-:W-:-:S07]  /*9b10*/  F2FP.F16.F32.PACK_AB R71, R178, R167 ;  /* 0x000000a7b247723e */ /* 0x000fce00000000ff */
        /* <DEDUP_REMOVED lines=14> */
[C---:B------:R-:W-:Y:S06]  /*9c00*/  HMMA.16816.F32 R48, R68.reuse, R74, R48 ;  /* 0x0000004a4430723c */ /* 0x040fec0000001830 */
[C---:B--2---:R-:W-:Y:S06]  /*9c10*/  HMMA.16816.F32 R20, R68.reuse, R80, R20 ;  /* 0x000000504414723c */ /* 0x044fec0000001814 */
[C---:B------:R-:W-:Y:S01]  /*9c20*/  HMMA.16816.F32 R24, R68.reuse, R82, R24 ;  /* 0x000000524418723c */ /* 0x040fe20000001818 */
[----:B------:R-:W1:Y:S05]  /*9c30*/  LDSM.16.MT88.4 R80, [R144+0xb000] ;  /* 0x00b000009050783b */ /* 0x000e6a0000004200 */
[C---:B---3--:R-:W-:Y:S06]  /*9c40*/  HMMA.16816.F32 R60, R68.reuse, R76, R60 ;  /* 0x0000004c443c723c */ /* 0x048fec000000183c */
[----:B------:R-:W-:Y:S01]  /*9c50*/  HMMA.16816.F32 R64, R68, R78, R64 ;  /* 0x0000004e4440723c */ /* 0x000fe20000001840 */
[----:B------:R-:W-:Y:S05]  /*9c60*/  LDSM.16.MT88.4 R76, [R141+0x9800] ;  /* 0x009800008d4c783b */ /* 0x000fea0000004200 */
[C---:B------:R-:W-:Y:S01]  /*9c70*/  HMMA.16816.F32 R88, R100.reuse, R84, R12 ;  /* 0x000000546458723c */ /* 0x040fe2000000180c */
[----:B------:R-:W-:Y:S05]  /*9c80*/  LDSM.16.MT88.4 R12, [R141+0xb800] ;  /* 0x00b800008d0c783b */ /* 0x000fea0000004200 */
[C---:B----4-:R-:W-:Y:S06]  /*9c90*/  HMMA.16816.F32 R44, R100.reuse, R4, R44 ;  /* 0x00000004642c723c */ /* 0x050fec000000182c */
[----:B------:R-:W-:Y:S01]  /*9ca0*/  HMMA.16816.F32 R84, R100, R86, R16 ;  /* 0x000000566454723c */ /* 0x000fe20000001810 */
[----:B------:R-:W-:Y:S01]  /*9cb0*/  FADD.FTZ R5, R3, R174 ;  /* 0x000000ae03057221 */ /* 0x000fe20000010000 */
[----:B------:R-:W-:-:S03]  /*9cc0*/  FADD.FTZ R3, R104, R105 ;  /* 0x0000006968037221 */ /* 0x000fc60000010000 */
[----:B------:R-:W-:Y:S01]  /*9cd0*/  FADD.FTZ R5, R2, R5 ;  /* 0x0000000502057221 */ /* 0x000fe20000010000 */
[----:B------:R-:W-:Y:S01]  /*9ce0*/  FADD.FTZ R130, R130, R3 ;  /* 0x0000000382827221 */ /* 0x000fe20000010000 */
[----:B------:R-:W-:Y:S01]  /*9cf0*/  HMMA.16816.F32 R48, R100, R6, R48 ;  /* 0x000000066430723c */ /* 0x000fe20000001830 */
[----:B------:R-:W-:Y:S01]  /*9d00*/  MOV R3, R107 ;  /* 0x0000006b00037202 */ /* 0x000fe20000000f00 */
        /* <DEDUP_REMOVED lines=17> */
[----:B------:R-:W-:Y:S01]  /*9e20*/  HMMA.16816.F32 R36, R100, R8, R36 ;  /* 0x000000086424723c */ /* 0x000fe20000001824 */
[----:B------:R-:W-:Y:S01]  /*9e30*/  FADD.FTZ R168, R168, R131 ;  /* 0x00000083a8a87221 */ /* 0x000fe20000010000 */
[----:B------:R-:W-:-:S03]  /*9e40*/  FADD.FTZ R178, R178, R167 ;  /* 0x000000a7b2b27221 */ /* 0x000fc60000010000 */
[----:B------:R-:W-:Y:S01]  /*9e50*/  FADD.FTZ R129, R129, R168 ;  /* 0x000000a881817221 */ /* 0x000fe20000010000 */
[----:B------:R-:W-:Y:S01]  /*9e60*/  HMMA.16816.F32 R40, R100, R10, R40 ;  /* 0x0000000a6428723c */ /* 0x000fe20000001828 */
[----:B------:R-:W2:Y:S01]  /*9e70*/  LDSM.16.MT88.4 R8, [R140+0xb800] ;  /* 0x00b800008c08783b */ /* 0x000ea20000004200 */
[----:B------:R-:W-:Y:S01]  /*9e80*/  FADD.FTZ R117, R117, R178 ;  /* 0x000000b275757221 */ /* 0x000fe20000010000 */
[----:B------:R-:W-:-:S03]  /*9e90*/  FADD.FTZ R182, R182, R129 ;  /* 0x00000081b6b67221 */ /* 0x000fc60000010000 */
[----:B------:R-:W-:Y:S01]  /*9ea0*/  FADD.FTZ R122, R122, R117 ;  /* 0x000000757a7a7221 */ /* 0x000fe20000010000 */
[----:B------:R-:W-:-:S03]  /*9eb0*/  FADD.FTZ R115, R115, R182 ;  /* 0x000000b673737221 */ /* 0x000fc60000010000 */
[----:B------:R-:W-:Y:S01]  /*9ec0*/  FADD.FTZ R111, R111, R122 ;  /* 0x0000007a6f6f7221 */ /* 0x000fe20000010000 */
[----:B------:R-:W-:-:S03]  /*9ed0*/  FADD.FTZ R173, R120, R115 ;  /* 0x0000007378ad7221 */ /* 0x000fc60000010000 */
[----:B------:R-:W-:Y:S01]  /*9ee0*/  FADD.FTZ R174, R110, R111 ;  /* 0x0000006f6eae7221 */ /* 0x000fe20000010000 */
[C---:B-1----:R-:W-:Y:S06]  /*9ef0*/  HMMA.16816.F32 R52, R68.reuse, R80, R52 ;  /* 0x000000504434723c */ /* 0x042fec0000001834 */
[----:B------:R-:W-:Y:S01]  /*9f00*/  HMMA.16816.F32 R56, R68, R82, R56 ;  /* 0x000000524438723c */ /* 0x000fe20000001838 */
[----:B------:R-:W1:Y:S05]  /*9f10*/  LDSM.16.MT88.4 R68, [R140+0x9800] ;  /* 0x009800008c44783b */ /* 0x000e6a0000004200 */
[C---:B------:R-:W-:Y:S06]  /*9f20*/  HMMA.16816.F32 R80, R100.reuse, R76, R20 ;  /* 0x0000004c6450723c */ /* 0x040fec0000001814 */
[C---:B------:R-:W-:Y:S06]  /*9f30*/  HMMA.16816.F32 R76, R100.reuse, R78, R24 ;  /* 0x0000004e644c723c */ /* 0x040fec0000001818 */
[C---:B------:R-:W-:Y:S06]  /*9f40*/  HMMA.16816.F32 R52, R100.reuse, R12, R52 ;  /* 0x0000000c6434723c */ /* 0x040fec0000001834 */
[C---:B------:R-:W-:Y:S06]  /*9f50*/  HMMA.16816.F32 R56, R100.reuse, R14, R56 ;  /* 0x0000000e6438723c */ /* 0x040fec0000001838 */
[C---:B--2---:R-:W-:Y:S06]  /*9f60*/  HMMA.16816.F32 R60, R100.reuse, R8, R60 ;  /* 0x00000008643c723c */ /* 0x044fec000000183c */
[C---:B------:R-:W-:Y:S06]  /*9f70*/  HMMA.16816.F32 R64, R100.reuse, R10, R64 ;  /* 0x0000000a6440723c */ /* 0x040fec0000001840 */
[C---:B-1----:R-:W-:Y:S06]  /*9f80*/  HMMA.16816.F32 R72, R100.reuse, R68, R28 ;  /* 0x000000446448723c */ /* 0x042fec000000181c */
[----:B------:R-:W-:-:S15]  /*9f90*/  HMMA.16816.F32 R68, R100, R70, R32 ;  /* 0x000000466444723c */ /* 0x000fde0000001820 */
[----:B------:R-:W-:-:S09]  /*9fa0*/  NOP ;  /* 0x0000000000007918 */ /* 0x000fd20000000000 */
.L_x_7640:
        /* <DEDUP_REMOVED lines=10> */
.L_x_7652:
        /* <DEDUP_REMOVED lines=69> */
.L_x_7649:
        /* <DEDUP_REMOVED lines=68> */
[----:B------:R-:W3:Y:S01]  /*a8e0*/  LDSM.16.M88.4 R128, [R147] ;  /* 0x000000009380783b */ /* 0x000ee20000000200 */
[C---:B----4-:R-:W-:Y:S06]  /*a8f0*/  HMMA.16816.F32 R4, R104.reuse, R108, RZ ;  /* 0x0000006c6804723c */ /* 0x050fec00000018ff */
[C---:B------:R-:W-:Y:S01]  /*a900*/  HMMA.16816.F32 R8, R104.reuse, R110, RZ ;  /* 0x0000006e6808723c */ /* 0x040fe200000018ff */
[----:B------:R-:W-:Y:S05]  /*a910*/  LDSM.16.M88.4 R108, [R138] ;  /* 0x000000008a6c783b */ /* 0x000fea0000000200 */
[C---:B-----5:R-:W-:Y:S06]  /*a920*/  HMMA.16816.F32 R12, R104.reuse, R112, RZ ;  /* 0x00000070680c723c */ /* 0x060fec00000018ff */
[C---:B------:R-:W-:Y:S01]  /*a930*/  HMMA.16816.F32 R16, R104.reuse, R114, RZ ;  /* 0x000000726810723c */ /* 0x040fe200000018ff */
[----:B------:R-:W-:Y:S05]  /*a940*/  LDSM.16.M88.4 R112, [R137] ;  /* 0x000000008970783b */ /* 0x000fea0000000200 */
[C---:B-1----:R-:W-:Y:S06]  /*a950*/  HMMA.16816.F32 R20, R104.reuse, R116, RZ ;  /* 0x000000746814723c */ /* 0x042fec00000018ff */
[C---:B------:R-:W-:Y:S01]  /*a960*/  HMMA.16816.F32 R24, R104.reuse, R118, RZ ;  /* 0x000000766818723c */ /* 0x040fe200000018ff */
[----:B------:R-:W-:Y:S05]  /*a970*/  LDSM.16.M88.4 R116, [R143+0x5000] ;  /* 0x005000008f74783b */ /* 0x000fea0000000200 */
[C---:B--2---:R-:W-:Y:S06]  /*a980*/  HMMA.16816.F32 R28, R104.reuse, R120, RZ ;  /* 0x00000078681c723c */ /* 0x044fec00000018ff */
[----:B------:R-:W-:Y:S01]  /*a990*/  HMMA.16816.F32 R32, R104, R122, RZ ;  /* 0x0000007a6820723c */ /* 0x000fe200000018ff */
[----:B------:R-:W1:Y:S05]  /*a9a0*/  LDSM.16.M88.4 R104, [R139] ;  /* 0x000000008b68783b */ /* 0x000e6a0000000200 */
[C---:B---3--:R-:W-:Y:S06]  /*a9b0*/  HMMA.16816.F32 R4, R124.reuse, R128, R4 ;  /* 0x000000807c04723c */ /* 0x048fec0000001804 */
[C---:B------:R-:W-:Y:S06]  /*a9c0*/  HMMA.16816.F32 R8, R124.reuse, R130, R8 ;  /* 0x000000827c08723c */ /* 0x040fec0000001808 */
[C---:B-1----:R-:W-:Y:S06]  /*a9d0*/  HMMA.16816.F32 R12, R124.reuse, R104, R12 ;  /* 0x000000687c0c723c */ /* 0x042fec000000180c */
        /* <DEDUP_REMOVED lines=19> */
[----:B------:R-:W1:Y:S05]  /*ab10*/  LDSM.16.M88.4 R104, [R136+0x800] ;  /* 0x000800008868783b */ /* 0x000e6a0000000200 */
        /* <DEDUP_REMOVED lines=12> */
[----:B------:R-:W2:Y:S05]  /*abe0*/  LDSM.16.M88.4 R112, [R149+0x6800] ;  /* 0x006800009570783b */ /* 0x000eaa0000000200 */
        /* <DEDUP_REMOVED lines=12> */
[----:B------:R-:W1:Y:S05]  /*acb0*/  LDSM.16.M88.4 R104, [R134] ;  /* 0x000000008668783b */ /* 0x000e6a0000000200 */
        /* <DEDUP_REMOVED lines=25> */
[----:B------:R-:W1:Y:S05]  /*ae50*/  LDSM.16.M88.4 R104, [R136+0x2800] ;  /* 0x002800008868783b */ /* 0x000e6a0000000200 */
[----:B------:R-:W3:Y:S01]  /*ae60*/  LDSM.16.M88.4 R108, [R136+0x3000] ;  /* 0x00300000886c783b */ /* 0x000ee20000000200 */
[C---:B--2---:R-:W-:Y:S06]  /*ae70*/  HMMA.16816.F32 R4, R112.reuse, R116, R4 ;  /* 0x000000747004723c */ /* 0x044fec0000001804 */
[C---:B------:R-:W-:Y:S06]  /*ae80*/  HMMA.16816.F32 R8, R112.reuse, R118, R8 ;  /* 0x000000767008723c */ /* 0x040fec0000001808 */
[C---:B-1----:R-:W-:Y:S11]  /*ae90*/  HMMA.16816.F32 R12, R112.reuse, R104, R12 ;  /* 0x00000068700c723c */ /* 0x042ff6000000180c */
        /* <DEDUP_REMOVED lines=30> */
[----:B------:R-:W-:Y:S01]  /*b080*/  FMUL.FTZ R177, R25, UR5 ;  /* 0x0000000519b17c20 */ /* 0x000fe20008410000 */
[C---:B-1----:R-:W-:Y:S07]  /*b090*/  HMMA.16816.F32 R28, R112.reuse, R104, R28 ;  /* 0x00000068701c723c */ /* 0x042fee000000181c */
[----:B------:R1:W1:Y:S01]  /*b0a0*/  MUFU.TANH R126, R102 ;  /* 0x00000066007e7308 */ /* 0x0002620000002400 */
[----:B-----5:R-:W-:Y:S01]  /*b0b0*/  FMUL.FTZ R175, R18, UR5 ;  /* 0x0000000512af7c20 */ /* 0x020fe20008410000 */
[----:B------:R-:W-:Y:S08]  /*b0c0*/  HMMA.16816.F32 R32, R112, R106, R32 ;  /* 0x0000006a7020723c */ /* 0x000ff00000001820 */
[----:B------:R-:W2:Y:S03]  /*b0d0*/  MUFU.TANH R125, R175 ;  /* 0x000000af007d7308 */ /* 0x000ea60000002400 */
[----:B---3--:R-:W-:Y:S07]  /*b0e0*/  FMUL.FTZ R103, R19, UR5 ;  /* 0x0000000513677c20 */ /* 0x008fee0008410000 */
[----:B------:R3:W2:Y:S01]  /*b0f0*/  MUFU.TANH R123, R103 ;  /* 0x00000067007b7308 */ /* 0x0006a20000002400 */
[----:B-1----:R-:W-:Y:S01]  /*b100*/  FMUL.FTZ R102, R23, UR5 ;  /* 0x0000000517667c20 */ /* 0x002fe20008410000 */
[----:B------:R-:W-:Y:S01]  /*b110*/  FMUL.FTZ R190, R28, UR5 ;  /* 0x000000051cbe7c20 */ /* 0x000fe20008410000 */
[----:B------:R-:W-:Y:S07]  /*b120*/  FMUL.FTZ R188, R29, UR5 ;  /* 0x000000051dbc7c20 */ /* 0x000fee0008410000 */
[----:B------:R1:W1:Y:S10]  /*b130*/  MUFU.TANH R175, R102 ;  /* 0x0000006600af7308 */ /* 0x0002740000002400 */
        /* <DEDUP_REMOVED lines=12> */
[----:B------:R-:W2:Y:S01]  /*b200*/  MUFU.TANH R187, R187 ;  /* 0x000000bb00bb7308 */ /* 0x000ea20000002400 */
[----:B---3--:R-:W-:Y:S09]  /*b210*/  FMUL.FTZ R177, R32, UR5 ;  /* 0x0000000520b17c20 */ /* 0x008ff20008410000 */
[----:B------:R-:W3:Y:S01]  /*b220*/  MUFU.TANH R189, R189 ;  /* 0x000000bd00bd7308 */ /* 0x000ee20000002400 */
[----:B-1----:R-:W-:Y:S09]  /*b230*/  FMUL.FTZ R176, R31, UR5 ;  /* 0x000000051fb07c20 */ /* 0x002ff20008410000 */
        /* <DEDUP_REMOVED lines=14> */
[----:B------:R-:W1:Y:S01]  /*b320*/  MUFU.TANH R103, R103 ;  /* 0x0000006700677308 */ /* 0x000e620000002400 */
[----:B----4-:R-:W-:Y:S09]  /*b330*/  MOV R177, R3 ;  /* 0x0000000300b17202 */ /* 0x010ff20000000f00 */
[----:B------:R-:W4:Y:S01]  /*b340*/  MUFU.TANH R102, R102 ;  /* 0x0000006600667308 */ /* 0x000f220000002400 */
[----:B--23--:R-:W-:Y:S05]  /*b350*/  @!P1 BRA `(.L_x_7650) ;  /* 0x0000000400fc9947 */ /* 0x00cfea0003800000 */
        /* <DEDUP_REMOVED lines=60> */
[-C--:B-----5:R-:W-:Y:S04]  /*b720*/  IMAD.WIDE.U32 R10, R7, R2.reuse, R10 ;  /* 0x00000002070a7225 */ /* 0x0a0fe800078e000a */
[----:B------:R-:W-:Y:S04]  /*b730*/  IMAD R4, R5, R2, RZ ;  /* 0x0000000205047224 */ /* 0x000fe800078e02ff */
[----:B------:R-:W-:Y:S05]  /*b740*/  IMAD R4, R7, R3, R4 ;  /* 0x0000000307047224 */ /* 0x000fea00078e0204 */
[----:B------:R-:W-:Y:S07]  /*b750*/  IADD3 R4, R11, R4, RZ ;  /* 0x000000040b047210 */ /* 0x000fee0007ffe0ff */
.L_x_7651:
        /* <DEDUP_REMOVED lines=63> */
.L_x_7650:
[----:B------:R-:W-:Y:S01]  /*bb50*/  LEA R2, R157, R166, 0x6 ;  /* 0x000000a69d027211 */ /* 0x000fe200078e30ff */
[----:B--2---:R-:W-:Y:S03]  /*bb60*/  LDSM.16.MT88.4 R12, [R144+0x8000] ;  /* 0x00800000900c783b */ /* 0x004fe60000004200 */
[C---:B------:R-:W-:Y:S02]  /*bb70*/  IADD3 R4, R2.reuse, 0x1, RZ ;  /* 0x0000000102047810 */ /* 0x040fe40007ffe0ff */
[----:B------:R-:W-:Y:S02]  /*bb80*/  I2FP.F32.S32 R3, R2 ;  /* 0x0000000200037245 */ /* 0x000fe40000201400 */
[----:B------:R-:W-:Y:S01]  /*bb90*/  I2FP.F32.S32 R4, R4 ;  /* 0x0000000400047245 */ /* 0x000fe20000201400 */
[----:B------:R-:W-:Y:S01]  /*bba0*/  LDSM.16.MT88.4 R20, [R142+0x8000] ;  /* 0x008000008e14783b */ /* 0x000fe20000004200 */
[----:B------:R-:W-:Y:S01]  /*bbb0*/  IADD3 R6, R2, 0x9, RZ ;  /* 0x0000000902067810 */ /* 0x000fe20007ffe0ff */
[-C--:B------:R-:W-:Y:S01]  /*bbc0*/  FFMA.FTZ R185, R0, R3.reuse, R185 ;  /* 0x0000000300b97223 */ /* 0x080fe200000100b9 */
[----:B------:R-:W-:Y:S01]  /*bbd0*/  IADD3 R8, R2, 0x8, RZ ;  /* 0x0000000802087810 */ /* 0x000fe20007ffe0ff */
[CC--:B------:R-:W-:Y:S01]  /*bbe0*/  FFMA.FTZ R183, R0.reuse, R4.reuse, R183 ;  /* 0x0000000400b77223 */ /* 0x0c0fe200000100b7 */
[----:B------:R-:W-:Y:S01]  /*bbf0*/  FFMA.FTZ R187, R0, R4, R187 ;  /* 0x0000000400bb7223 */ /* 0x000fe200000100bb */
[----:B------:R-:W-:Y:S01]  /*bc00*/  IADD3 R4, R2, 0x10, RZ ;  /* 0x0000001002047810 */ /* 0x000fe20007ffe0ff */
[----:B------:R-:W-:Y:S01]  /*bc10*/  FFMA.FTZ R181, R0, R3, R181 ;  /* 0x0000000300b57223 */ /* 0x000fe200000100b5 */
[----:B------:R-:W-:Y:S01]  /*bc20*/  IADD3 R5, R2, 0x18, RZ ;  /* 0x0000001802057810 */ /* 0x000fe20007ffe0ff */
[----:B------:R-:W-:Y:S01]  /*bc30*/  LDSM.16.MT88.4 R28, [R141+0x8000] ;  /* 0x008000008d1c783b */ /* 0x000fe20000004200 */
[----:B------:R-:W-:Y:S02]  /*bc40*/  I2FP.F32.S32 R4, R4 ;  /* 0x0000000400047245 */ /* 0x000fe40000201400 */
[----:B------:R-:W-:Y:S02]  /*bc50*/  I2FP.F32.S32 R6, R6 ;  /* 0x0000000600067245 */ /* 0x000fe40000201400 */
[----:B------:R-:W-:Y:S01]  /*bc60*/  I2FP.F32.S32 R8, R8 ;  /* 0x0000000800087245 */ /* 0x000fe20000201400 */
[CC--:B------:R-:W-:Y:S01]  /*bc70*/  FFMA.FTZ R127, R0.reuse, R4.reuse, R127 ;  /* 0x00000004007f7223 */ /* 0x0c0fe2000001007f */
[----:B-1----:R-:W-:Y:S01]  /*bc80*/  FFMA.FTZ R184, R0, R4, R184 ;  /* 0x0000000400b87223 */ /* 0x002fe200000100b8 */
[----:B------:R-:W-:Y:S01]  /*bc90*/  IADD3 R4, R2, 0x19, RZ ;  /* 0x0000001902047810 */ /* 0x000fe20007ffe0ff */
[CC--:B------:R-:W-:Y:S01]  /*bca0*/  FFMA.FTZ R195, R0.reuse, R6.reuse, R195 ;  /* 0x0000000600c37223 */ /* 0x0c0fe200000100c3 */
[----:B------:R-:W-:Y:S01]  /*bcb0*/  I2FP.F32.S32 R5, R5 ;  /* 0x0000000500057245 */ /* 0x000fe20000201400 */
[C---:B------:R-:W-:Y:S01]  /*bcc0*/  FFMA.FTZ R191, R0.reuse, R6, R191 ;  /* 0x0000000600bf7223 */ /* 0x040fe200000100bf */
[----:B------:R-:W-:Y:S01]  /*bcd0*/  I2FP.F32.S32 R4, R4 ;  /* 0x0000000400047245 */ /* 0x000fe20000201400 */
[C---:B------:R-:W-:Y:S01]  /*bce0*/  FFMA.FTZ R193, R0.reuse, R8, R193 ;  /* 0x0000000800c17223 */ /* 0x040fe200000100c1 */
[----:B------:R-:W-:Y:S01]  /*bcf0*/  FMNMX.FTZ R6, R181, R100, !PT ;  /* 0x00000064b5067209 */ /* 0x000fe20007810000 */
[CC--:B------:R-:W-:Y:S01]  /*bd00*/  FFMA.FTZ R125, R0.reuse, R5.reuse, R125 ;  /* 0x00000005007d7223 */ /* 0x0c0fe2000001007d */
[C---:B------:R-:W-:Y:S01]  /*bd10*/  FFMA.FTZ R126, R0.reuse, R5, R126 ;  /* 0x00000005007e7223 */ /* 0x040fe2000001007e */
[CC--:B------:R-:W-:Y:S01]  /*bd20*/  FFMA.FTZ R182, R0.reuse, R4.reuse, R182 ;  /* 0x0000000400b67223 */ /* 0x0c0fe200000100b6 */
[C---:B------:R-:W-:Y:S01]  /*bd30*/  FFMA.FTZ R123, R0.reuse, R4, R123 ;  /* 0x00000004007b7223 */ /* 0x040fe2000001007b */
[----:B------:R-:W-:Y:S01]  /*bd40*/  FMNMX.FTZ R4, R185, R101, !PT ;  /* 0x00000065b9047209 */ /* 0x000fe20007810000 */
[----:B------:R-:W-:Y:S01]  /*bd50*/  FFMA.FTZ R189, R0, R8, R189 ;  /* 0x0000000800bd7223 */ /* 0x000fe200000100bd */
[C---:B------:R-:W-:Y:S02]  /*bd60*/  IADD3 R5, R2.reuse, 0x21, RZ ;  /* 0x0000002102057810 */ /* 0x040fe40007ffe0ff */
[----:B------:R-:W-:Y:S02]  /*bd70*/  FMNMX.FTZ R4, R187, R4, !PT ;  /* 0x00000004bb047209 */ /* 0x000fe40007810000 */
        /* <DEDUP_REMOVED lines=9> */
[CC--:B------:R-:W-:Y:S01]  /*be10*/  FFMA.FTZ R121, R0.reuse, R3.reuse, R121 ;  /* 0x0000000300797223 */ /* 0x0c0fe20000010079 */
        /* <DEDUP_REMOVED lines=16> */
[----:B------:R-:W-:Y:S02]  /*bf20*/  IADD3 R3, R2, 0x29, RZ ;  /* 0x0000002902037810 */ /* 0x000fe40007ffe0ff */
[----:B------:R-:W-:Y:S01]  /*bf30*/  I2FP.F32.S32 R7, R7 ;  /* 0x0000000700077245 */ /* 0x000fe20000201400 */
[-C--:B------:R-:W-:Y:S01]  /*bf40*/  FFMA.FTZ R117, R0, R4.reuse, R117 ;  /* 0x0000000400757223 */ /* 0x080fe20000010075 */
[----:B------:R-:W-:Y:S01]  /*bf50*/  FMNMX.FTZ R5, R182, R5, !PT ;  /* 0x00000005b6057209 */ /* 0x000fe20007810000 */
[C---:B------:R-:W-:Y:S01]  /*bf60*/  FFMA.FTZ R114, R0.reuse, R4, R114 ;  /* 0x0000000400727223 */ /* 0x040fe20000010072 */
        /* <DEDUP_REMOVED lines=26> */
[CC--:B----4-:R-:W-:Y:S01]  /*c110*/  FFMA.FTZ R102, R0.reuse, R3.reuse, R102 ;  /* 0x0000000300667223 */ /* 0x0d0fe20000010066 */
        /* <DEDUP_REMOVED lines=79> */
[----:B------:R-:W-:Y:S01]  /*c610*/  FMUL.FTZ R45, R100, R45 ;  /* 0x0000002d642d7220 */ /* 0x000fe20000410000 */
[C---:B------:R-:W-:Y:S01]  /*c620*/  FMUL.FTZ R50, R101.reuse, R50 ;  /* 0x0000003265327220 */ /* 0x040fe20000410000 */
[C---:B------:R-:W-:Y:S03]  /*c630*/  FMUL.FTZ R51, R101.reuse, R51 ;  /* 0x0000003365337220 */ /* 0x040fe60000410000 */
[----:B------:R-:W5:Y:S01]  /*c640*/  MUFU.EX2 R109, R109 ;  /* 0x0000006d006d7308 */ /* 0x000f620000000800 */
        /* <DEDUP_REMOVED lines=12> */
[--C-:B------:R-:W-:Y:S01]  /*c710*/  FFMA.FTZ R126, R126, UR4, -R119.reuse ;  /* 0x000000047e7e7c23 */ /* 0x100fe20008010877 */
[--C-:B------:R-:W-:Y:S01]  /*c720*/  FFMA.FTZ R127, R182, UR4, -R119.reuse ;  /* 0x00000004b67f7c23 */ /* 0x100fe20008010877 */
[--C-:B------:R-:W-:Y:S03]  /*c730*/  FFMA.FTZ R184, R184, UR4, -R119.reuse ;  /* 0x00000004b8b87c23 */ /* 0x100fe60008010877 */
[----:B------:R-:W3:Y:S01]  /*c740*/  MUFU.EX2 R105, R105 ;  /* 0x0000006900697308 */ /* 0x000ee20000000800 */
[----:B-----5:R-:W-:Y:S01]  /*c750*/  F2FP.F16.F32.PACK_AB R96, R109, R111 ;  /* 0x0000006f6d60723e */ /* 0x020fe200000000ff */
        /* <DEDUP_REMOVED lines=9> */
[----:B------:R-:W-:Y:S01]  /*c7f0*/  LDSM.16.MT88.4 R92, [R144+0x9800] ;  /* 0x00980000905c783b */ /* 0x000fe20000004200 */
[--C-:B------:R-:W-:Y:S01]  /*c800*/  FFMA.FTZ R182, R131, UR4, -R118.reuse ;  /* 0x0000000483b67c23 */ /* 0x100fe20008010876 */
[--C-:B------:R-:W-:Y:S01]  /*c810*/  FFMA.FTZ R175, R175, UR4, -R118.reuse ;  /* 0x00000004afaf7c23 */ /* 0x100fe20008010876 */
[----:B------:R-:W-:Y:S01]  /*c820*/  FFMA.FTZ R129, R129, UR4, -R118 ;  /* 0x0000000481817c23 */ /* 0x000fe20008010876 */
[--C-:B------:R-:W-:Y:S03]  /*c830*/  FFMA.FTZ R131, R180, UR4, -R119.reuse ;  /* 0x00000004b4837c23 */ /* 0x100fe60008010877 */
[----:B------:R-:W5:Y:S01]  /*c840*/  MUFU.EX2 R121, R121 ;  /* 0x0000007900797308 */ /* 0x000f620000000800 */
[----:B---3--:R-:W-:Y:S01]  /*c850*/  F2FP.F16.F32.PACK_AB R98, R105, R106 ;  /* 0x0000006a6962723e */ /* 0x008fe200000000ff */
[--C-:B------:R-:W-:Y:S01]  /*c860*/  FFMA.FTZ R178, R178, UR4, -R119.reuse ;  /* 0x00000004b2b27c23 */ /* 0x100fe20008010877 */
[----:B------:R-:W-:Y:S01]  /*c870*/  FFMA.FTZ R130, R130, UR4, -R119 ;  /* 0x0000000482827c23 */ /* 0x000fe20008010877 */
[----:B------:R-:W-:Y:S01]  /*c880*/  FFMA.FTZ R116, R101, R174, R116 ;  /* 0x000000ae65747223 */ /* 0x000fe20000010074 */
[----:B------:R-:W-:Y:S01]  /*c890*/  FFMA.FTZ R111, R100, R173, R111 ;  /* 0x000000ad646f7223 */ /* 0x000fe2000001006f */
[----:B------:R-:W-:Y:S01]  /*c8a0*/  FFMA.FTZ R113, R113, UR4, -R119 ;  /* 0x0000000471717c23 */ /* 0x000fe20008010877 */
[--C-:B------:R-:W-:Y:S01]  /*c8b0*/  FFMA.FTZ R117, R117, UR4, -R118.reuse ;  /* 0x0000000475757c23 */ /* 0x100fe20008010876 */
[C---:B------:R-:W-:Y:S02]  /*c8c0*/  HMMA.16816.F32 R4, R96.reuse, R12, R4 ;  /* 0x0000000c6004723c */ /* 0x040fe40000001804 */
[----:B------:R-:W-:Y:S03]  /*c8d0*/  MUFU.EX2 R175, R175 ;  /* 0x000000af00af7308 */ /* 0x000fe60000000800 */
[----:B------:R-:W-:Y:S01]  /*c8e0*/  FFMA.FTZ R112, R112, UR4, -R118 ;  /* 0x0000000470707c23 */ /* 0x000fe20008010876 */
        /* <DEDUP_REMOVED lines=8> */
[----:B------:R-:W-:Y:S01]  /*c970*/  FADD.FTZ R116, R108, R116 ;  /* 0x000000746c747221 */ /* 0x000fe20000010000 */
        /* <DEDUP_REMOVED lines=13> */
[----:B------:R-:W-:Y:S01]  /*ca50*/  FADD.FTZ R107, R104, R107 ;  /* 0x0000006b686b7221 */ /* 0x000fe20000010000 */
[----:B------:R-:W-:Y:S01]  /*ca60*/  FADD.FTZ R105, R105, R106 ;  /* 0x0000006a69697221 */ /* 0x000fe20000010000 */
        /* <DEDUP_REMOVED lines=8> */
[----:B------:R-:W5:Y:S02]  /*caf0*/  LDSM.16.MT88.4 R72, [R141+0xa000] ;  /* 0x00a000008d48783b */ /* 0x000f640000004200 */
[----:B------:R-:W-:Y:S03]  /*cb00*/  MUFU.EX2 R130, R130 ;  /* 0x0000008200827308 */ /* 0x000fe60000000800 */
[C---:B--2---:R-:W-:Y:S07]  /*cb10*/  HMMA.16816.F32 R28, R96.reuse, R84, R28 ;  /* 0x00000054601c723c */ /* 0x044fee000000181c */
[----:B------:R2:W-:Y:S01]  /*cb20*/  MUFU.EX2 R124, R184 ;  /* 0x000000b8007c7308 */ /* 0x0005e20000000800 */
[C---:B------:R-:W-:Y:S01]  /*cb30*/  HMMA.16816.F32 R32, R96.reuse, R86, R32 ;  /* 0x000000566020723c */ /* 0x040fe20000001820 */
[----:B------:R-:W-:Y:S05]  /*cb40*/  LDSM.16.MT88.4 R84, [R142+0x9800] ;  /* 0x009800008e54783b */ /* 0x000fea0000004200 */
[C---:B-1----:R-:W-:Y:S03]  /*cb50*/  HMMA.16816.F32 R36, R96.reuse, R76, R36 ;  /* 0x0000004c6024723c */ /* 0x042fe60000001824 */
[----:B------:R-:W1:Y:S03]  /*cb60*/  MUFU.EX2 R125, R125 ;  /* 0x0000007d007d7308 */ /* 0x000e660000000800 */
[C---:B------:R-:W-:Y:S01]  /*cb70*/  HMMA.16816.F32 R40, R96.reuse, R78, R40 ;  /* 0x0000004e6028723c */ /* 0x040fe20000001828 */
[----:B------:R-:W-:Y:S06]  /*cb80*/  LDSM.16.MT88.4 R76, [R142+0x8800] ;  /* 0x008800008e4c783b */ /* 0x000fec0000004200 */
[----:B------:R-:W-:Y:S01]  /*cb90*/  MUFU.EX2 R126, R126 ;  /* 0x0000007e007e7308 */ /* 0x000fe20000000800 */
[--C-:B--2---:R-:W-:Y:S01]  /*cba0*/  FFMA.FTZ R184, R179, UR4, -R118.reuse ;  /* 0x00000004b3b87c23 */ /* 0x104fe20008010876 */
[C---:B----4-:R-:W-:Y:S08]  /*cbb0*/  HMMA.16816.F32 R44, R96.reuse, R68, R44 ;  /* 0x00000044602c723c */ /* 0x050ff0000000182c */
[----:B------:R-:W-:Y:S01]  /*cbc0*/  MUFU.EX2 R184, R184 ;  /* 0x000000b800b87308 */ /* 0x000fe20000000800 */
[C---:B------:R-:W-:Y:S01]  /*cbd0*/  HMMA.16816.F32 R48, R96.reuse, R70, R48 ;  /* 0x000000466030723c */ /* 0x040fe20000001830 */
[----:B------:R-:W2:Y:S02]  /*cbe0*/  LDSM.16.MT88.4 R68, [R140+0xa000] ;  /* 0x00a000008c44783b */ /* 0x000ea40000004200 */
[--C-:B------:R-:W-:Y:S03]  /*cbf0*/  FFMA.FTZ R179, R128, UR4, -R119.reuse ;  /* 0x0000000480b37c23 */ /* 0x100fe60008010877 */
[C---:B-----5:R-:W-:Y:S03]  /*cc00*/  HMMA.16816.F32 R52, R96.reuse, R72, R52 ;  /* 0x000000486034723c */ /* 0x060fe60000001834 */
[----:B------:R-:W4:Y:S02]  /*cc10*/  MUFU.EX2 R127, R127 ;  /* 0x0000007f007f7308 */ /* 0x000f240000000800 */
[--C-:B------:R-:W-:Y:S01]  /*cc20*/  FFMA.FTZ R128, R103, UR4, -R118.reuse ;  /* 0x0000000467807c23 */ /* 0x100fe20008010876 */
[C---:B------:R-:W-:Y:S01]  /*cc30*/  HMMA.16816.F32 R56, R96.reuse, R74, R56 ;  /* 0x0000004a6038723c */ /* 0x040fe20000001838 */
[----:B------:R-:W5:Y:S06]  /*cc40*/  LDSM.16.MT88.4 R72, [R144+0x8800] ;  /* 0x008800009048783b */ /* 0x000f6c0000004200 */
[----:B------:R-:W-:Y:S01]  /*cc50*/  MUFU.EX2 R179, R179 ;  /* 0x000000b300b37308 */ /* 0x000fe20000000800 */
[----:B------:R-:W-:Y:S03]  /*cc60*/  FFMA.FTZ R118, R102, UR4, -R118 ;  /* 0x0000000466767c23 */ /* 0x000fe60008010876 */
[----:B------:R-:W-:Y:S06]  /*cc70*/  FFMA.FTZ R119, R115, UR4, -R119 ;  /* 0x0000000473777c23 */ /* 0x000fec0008010877 */
[----:B------:R-:W-:Y:S10]  /*cc80*/  MUFU.EX2 R117, R117 ;  /* 0x0000007500757308 */ /* 0x000ff40000000800 */
[----:B------:R-:W5:Y:S10]  /*cc90*/  MUFU.EX2 R112, R112 ;  /* 0x0000007000707308 */ /* 0x000f740000000800 */
[----:B------:R-:W-:Y:S01]  /*cca0*/  MUFU.EX2 R128, R128 ;  /* 0x0000008000807308 */ /* 0x000fe20000000800 */
[C---:B--2---:R-:W-:Y:S06]  /*ccb0*/  HMMA.16816.F32 R60, R96.reuse, R68, R60 ;  /* 0x00000044603c723c */ /* 0x044fec000000183c */
[----:B------:R-:W-:Y:S03]  /*ccc0*/  HMMA.16816.F32 R64, R96, R70, R64 ;  /* 0x000000466040723c */ /* 0x000fe60000001840 */
[----:B------:R-:W2:Y:S02]  /*ccd0*/  MUFU.EX2 R181, R118 ;  /* 0x0000007600b57308 */ /* 0x000ea40000000800 */
[----:B------:R-:W-:Y:S01]  /*cce0*/  F2FP.F16.F32.PACK_AB R69, R121, R122 ;  /* 0x0000007a7945723e */ /* 0x000fe200000000ff */
[----:B------:R-:W-:Y:S01]  /*ccf0*/  FADD.FTZ R122, R122, R107 ;  /* 0x0000006b7a7a7221 */ /* 0x000fe20000010000 */
[----:B---3--:R-:W-:Y:S06]  /*cd00*/  F2FP.F16.F32.PACK_AB R71, R123, R120 ;  /* 0x000000787b47723e */ /* 0x008fec00000000ff */
[----:B------:R-:W-:Y:S01]  /*cd10*/  MUFU.EX2 R110, R80 ;  /* 0x00000050006e7308 */ /* 0x000fe20000000800 */
[----:B-1----:R-:W-:Y:S01]  /*cd20*/  F2FP.F16.F32.PACK_AB R68, R125, R124 ;  /* 0x0000007c7d44723e */ /* 0x002fe200000000ff */
[----:B------:R-:W-:Y:S01]  /*cd30*/  FADD.FTZ R124, R124, R105 ;  /* 0x000000697c7c7221 */ /* 0x000fe20000010000 */
[----:B----4-:R-:W-:Y:S01]  /*cd40*/  F2FP.F16.F32.PACK_AB R70, R127, R126 ;  /* 0x0000007e7f46723e */ /* 0x010fe200000000ff */
[----:B------:R-:W-:Y:S01]  /*cd50*/  FADD.FTZ R121, R121, R122 ;  /* 0x0000007a79797221 */ /* 0x000fe20000010000 */
[----:B-----5:R-:W-:Y:S01]  /*cd60*/  F2FP.F16.F32.PACK_AB R101, R112, R117 ;  /* 0x000000757065723e */ /* 0x020fe200000000ff */
[----:B------:R-:W-:Y:S04]  /*cd70*/  FADD.FTZ R125, R125, R124 ;  /* 0x0000007c7d7d7221 */ /* 0x000fe80000010000 */
[----:B------:R-:W1:Y:S01]  /*cd80*/  MUFU.EX2 R113, R113 ;  /* 0x0000007100717308 */ /* 0x000e620000000800 */
[----:B--2---:R-:W-:Y:S01]  /*cd90*/  F2FP.F16.F32.PACK_AB R103, R181, R128 ;  /* 0x00000080b567723e */ /* 0x004fe200000000ff */
[----:B------:R-:W-:Y:S01]  /*cda0*/  FADD.FTZ R120, R120, R121 ;  /* 0x0000007978787221 */ /* 0x000fe20000010000 */
[C---:B------:R-:W-:Y:S07]  /*cdb0*/  HMMA.16816.F32 R4, R68.reuse, R72, R4 ;  /* 0x000000484404723c */ /* 0x040fee0000001804 */
[----:B------:R-:W-:Y:S01]  /*cdc0*/  MUFU.EX2 R114, R114 ;  /* 0x0000007200727308 */ /* 0x000fe20000000800 */
[C---:B------:R-:W-:Y:S01]  /*cdd0*/  HMMA.16816.F32 R8, R68.reuse, R74, R8 ;  /* 0x0000004a4408723c */ /* 0x040fe20000001808 */
[----:B------:R-:W2:Y:S02]  /*cde0*/  LDSM.16.MT88.4 R72, [R141+0x8800] ;  /* 0x008800008d48783b */ /* 0x000ea40000004200 */
[----:B------:R-:W-:Y:S03]  /*cdf0*/  FADD.FTZ R126, R126, R125 ;  /* 0x0000007d7e7e7221 */ /* 0x000fe60000010000 */
[C---:B------:R-:W-:Y:S03]  /*ce00*/  HMMA.16816.F32 R12, R68.reuse, R76, R12 ;  /* 0x0000004c440c723c */ /* 0x040fe6000000180c */
[----:B------:R-:W3:Y:S02]  /*ce10*/  MUFU.EX2 R119, R119 ;  /* 0x0000007700777308 */ /* 0x000ee40000000800 */
[----:B-1----:R-:W-:Y:S01]  /*ce20*/  F2FP.F16.F32.PACK_AB R100, R113, R110 ;  /* 0x0000006e7164723e */ /* 0x002fe200000000ff */
[C---:B------:R-:W-:Y:S01]  /*ce30*/  HMMA.16816.F32 R16, R68.reuse, R78, R16 ;  /* 0x0000004e4410723c */ /* 0x040fe20000001810 */
[----:B------:R-:W1:Y:S04]  /*ce40*/  LDSM.16.MT88.4 R76, [R140+0x8800] ;  /* 0x008800008c4c783b */ /* 0x000e680000004200 */
[----:B------:R-:W-:Y:S01]  /*ce50*/  FADD.FTZ R123, R123, R120 ;  /* 0x000000787b7b7221 */ /* 0x000fe20000010000 */
[----:B------:R-:W-:Y:S01]  /*ce60*/  FADD.FTZ R126, R127, R126 ;  /* 0x0000007e7f7e7221 */ /* 0x000fe20000010000 */
[----:B---3--:R-:W-:Y:S01]  /*ce70*/  F2FP.F16.F32.PACK_AB R102, R119, R114 ;  /* 0x000000727766723e */ /* 0x008fe200000000ff */
        /* <DEDUP_REMOVED lines=28> */
[----:B------:R-:W-:Y:S02]  /*d040*/  FADD.FTZ R130, R130, R131 ;  /* 0x0000008382827221 */ /* 0x000fe40000010000 */
[----:B------:R-:W-:Y:S02]  /*d050*/  FADD.FTZ R117, R117, R182 ;  /* 0x000000b675757221 */ /* 0x000fe40000010000 */
[----:B------:R-:W-:Y:S02]  /*d060*/  FADD.FTZ R179, R179, R130 ;  /* 0x00000082b3b37221 */ /* 0x000fe40000010000 */
[----:B------:R-:W-:Y:S01]  /*d070*/  FADD.FTZ R117, R112, R117 ;  /* 0x0000007570757221 */ /* 0x000fe20000010000 */
        /* <DEDUP_REMOVED lines=11> */
[----:B------:R-:W-:Y:S01]  /*d130*/  FADD.FTZ R173, R119, R114 ;  /* 0x0000007277ad7221 */ /* 0x000fe20000010000 */
        /* <DEDUP_REMOVED lines=18> */
[C---:B------:R-:W-:Y:S03]  /*d260*/  HMMA.16816.F32 R96, R100.reuse, R92, R4 ;  /* 0x0000005c6460723c */ /* 0x040fe60000001804 */
[----:B------:R-:W3:Y:S03]  /*d270*/  LDSM.16.MT88.4 R4, [R144+0xb800] ;  /* 0x00b800009004783b */ /* 0x000ee60000004200 */
[C---:B------:R-:W-:Y:S05]  /*d280*/  HMMA.16816.F32 R92, R100.reuse, R94, R8 ;  /* 0x0000005e645c723c */ /* 0x040fea0000001808 */
[----:B------:R-:W4:Y:S01]  /*d290*/  LDSM.16.MT88.4 R8, [R142+0xb800] ;  /* 0x00b800008e08783b */ /* 0x000f220000004200 */
[C---:B------:R-:W-:Y:S06]  /*d2a0*/  HMMA.16816.F32 R88, R100.reuse, R84, R12 ;  /* 0x000000546458723c */ /* 0x040fec000000180c */
[C---:B------:R-:W-:Y:S01]  /*d2b0*/  HMMA.16816.F32 R84, R100.reuse, R86, R16 ;  /* 0x000000566454723c */ /* 0x040fe20000001810 */
[----:B------:R-:W5:Y:S05]  /*d2c0*/  LDSM.16.MT88.4 R12, [R141+0xb800] ;  /* 0x00b800008d0c783b */ /* 0x000f6a0000004200 */
[C---:B--2---:R-:W-:Y:S03]  /*d2d0*/  HMMA.16816.F32 R80, R100.reuse, R72, R20 ;  /* 0x000000486450723c */ /* 0x044fe60000001814 */
[----:B------:R-:W2:Y:S03]  /*d2e0*/  LDSM.16.MT88.4 R16, [R140+0xb800] ;  /* 0x00b800008c10783b */ /* 0x000ea60000004200 */
        /* <DEDUP_REMOVED lines=8> */
[C---:B------:R-:W-:Y:S06]  /*d370*/  HMMA.16816.F32 R56, R100.reuse, R14, R56 ;  /* 0x0000000e6438723c */ /* 0x040fec0000001838 */
[C---:B--2---:R-:W-:Y:S06]  /*d380*/  HMMA.16816.F32 R60, R100.reuse, R16, R60 ;  /* 0x00000010643c723c */ /* 0x044fec000000183c */
[----:B------:R-:W-:Y:S07]  /*d390*/  HMMA.16816.F32 R64, R100, R18, R64 ;  /* 0x000000126440723c */ /* 0x000fee0000001840 */
[----:B------:R-:W-:Y:S04]  /*d3a0*/  MOV R101, R2 ;  /* 0x0000000200657202 */ /* 0x000fe80000000f00 */
[----:B------:R-:W-:Y:S01]  /*d3b0*/  MOV R100, R3 ;  /* 0x0000000300647202 */ /* 0x000fe20000000f00 */
[----:B------:R-:W-:Y:S01]  /*d3c0*/  @!UPT UIADD3 URZ, URZ, URZ, URZ ;  /* 0x0000003f3f3ff290 */ /* 0x000fe2000fffe03f */
[----:B------:R-:W-:Y:S11]  /*d3d0*/  @P1 BRA `(.L_x_7652) ;  /* 0xffffffcc001c1947 */ /* 0x000ff6000383ffff */
.L_x_7648:
        /* <DEDUP_REMOVED lines=208> */
.L_x_7654:
[----:B------:R-:W-:Y:S05]  /*e0e0*/  BSYNC B0 ;  /* 0x0000000000007941 */ /* 0x000fea0003800000 */
.L_x_7653:
        /* <DEDUP_REMOVED lines=33> */
.L_x_7656:
[----:B------:R-:W-:Y:S05]  /*e300*/  BSYNC B0 ;  /* 0x0000000000007941 */ /* 0x000fea0003800000 */
.L_x_7655:
        /* <DEDUP_REMOVED lines=10> */
.L_x_7658:
[----:B------:R-:W-:Y:S05]  /*e3b0*/  BSYNC B0 ;  /* 0x0000000000007941 */ /* 0x000fea0003800000 */
.L_x_7657:
        /* <DEDUP_REMOVED lines=9> */
.L_x_7660:
[----:B------:R-:W-:Y:S05]  /*e450*/  BSYNC B0 ;  /* 0x0000000000007941 */ /* 0x000fea0003800000 */
.L_x_7659:
        /* <DEDUP_REMOVED lines=9> */
.L_x_7662:
[----:B------:R-:W-:Y:S05]  /*e4f0*/  BSYNC B0 ;  /* 0x0000000000007941 */ /* 0x000fea0003800000 */
.L_x_7661:
        /* <DEDUP_REMOVED lines=9> */
.L_x_7664:
[----:B------:R-:W-:Y:S05]  /*e590*/  BSYNC B0 ;  /* 0x0000000000007941 */ /* 0x000fea0003800000 */
.L_x_7663:
        /* <DEDUP_REMOVED lines=9> */
.L_x_7666:
[----:B------:R-:W-:Y:S05]  /*e630*/  BSYNC B0 ;  /* 0x0000000000007941 */ /* 0x000fea0003800000 */
.L_x_7665:
        /* <DEDUP_REMOVED lines=9> */
.L_x_7668:
[----:B------:R-:W-:Y:S05]  /*e6d0*/  BSYNC B0 ;  /* 0x0000000000007941 */ /* 0x000fea0003800000 */
.L_x_7667:
        /* <DEDUP_REMOVED lines=8> */
.L_x_7669:
        /* <DEDUP_REMOVED lines=10> */
.L_x_8427:


//--------------------- .text._ZN5flash24flash_fwd_splitkv_kernelI23Flash_fwd_kernel_traitsILi128ELi64ELi64ELi4ELb0ELb0EN7cutlass6half_tE19Flash_kernel_traitsILi128ELi64ELi64ELi4ES3_EELb1ELb0ELb0ELb0ELb1ELb0ELb1ELb1EEEvNS_16Flash_fwd_paramsE --------------------------
	.section	.text._ZN5flash24flash_fwd_splitkv_kernelI23Flash_fwd_kernel_traitsILi128ELi64ELi64ELi4ELb0ELb0EN7cutlass6half_tE19Flash_kernel_traitsILi128ELi64ELi64ELi4ES3_EELb1ELb0ELb0ELb0ELb1ELb0ELb1ELb1EEEvNS_16Flash_fwd_paramsE,"ax",@progbits
	.align	128
        .global         _ZN5flash24flash_fwd_splitkv_kernelI23Flash_fwd_kernel_traitsILi128ELi64ELi64ELi4ELb0ELb0EN7cutlass6half_tE19Flash_kernel_traitsILi128ELi64ELi64ELi4ES3_EELb1ELb0ELb0ELb0ELb1ELb0ELb1ELb1EEEvNS_16Flash_fwd_paramsE
        .type           _ZN5flash24flash_fwd_splitkv_kernelI23Flash_fwd_kernel_traitsILi128ELi64ELi64ELi4ELb0ELb0EN7cutlass6half_tE19Flash_kernel_traitsILi128ELi64ELi64ELi4ES3_EELb1ELb0ELb0ELb0ELb1ELb0ELb1ELb1EEEvNS_16Flash_fwd_paramsE,@function
        .size           _ZN5flash24flash_fwd_splitkv_kernelI23Flash_fwd_kernel_traitsILi128ELi64ELi64ELi4ELb0ELb0EN7cutlass6half_tE19Flash_kernel_traitsILi128ELi64ELi64ELi4ES3_EELb1ELb0ELb0ELb0ELb1ELb0ELb1ELb1EEEvNS_16Flash_fwd_paramsE,(.L_x_8428 - _ZN5flash24flash_fwd_splitkv_kernelI23Flash_fwd_kernel_traitsILi128ELi64ELi64ELi4ELb0ELb0EN7cutlass6half_tE19Flash_kernel_traitsILi128ELi64ELi64ELi4ES3_EELb1ELb0ELb0ELb0ELb1ELb0ELb1ELb1EEEvNS_16Flash_fwd_paramsE)
        .other          _ZN5flash24flash_fwd_splitkv_kernelI23Flash_fwd_kernel_traitsILi128ELi64ELi64ELi4ELb0ELb0EN7cutlass6half_tE19Flash_kernel_traitsILi128ELi64ELi64ELi4ES3_EELb1ELb0ELb0ELb0ELb1ELb0ELb1ELb1EEEvNS_16Flash_fwd_paramsE,@"STO_CUDA_ENTRY STV_DEFAULT"
_ZN5flash24flash_fwd_splitkv_kernelI23Flash_fwd_kernel_traitsILi128ELi64ELi64ELi4ELb0ELb0EN7cutlass6half_tE19Flash_kernel_traitsILi128ELi64ELi64ELi4ES3_EELb1ELb0ELb0ELb0ELb1ELb0ELb1ELb1EEEvNS_16Flash_fwd_paramsE:
.text._ZN5flash24flash_fwd_splitkv_kernelI23Flash_fwd_kernel_traitsILi128ELi64ELi64ELi4ELb0ELb0EN7cutlass6half_tE19Flash_kernel_traitsILi128ELi64ELi64ELi4ES3_EELb1ELb0ELb0ELb0ELb1ELb0ELb1ELb1EEEvNS_16Flash_fwd_paramsE:
[----:B------:R-:W-:Y:S08]  /*0000*/  LDC R1, c[0x0][0x28] ;  /* 0x00000a00ff017b82 */ /* 0x000ff00000000800 */
[----:B------:R-:W1:Y:S01]  /*0010*/  LDC R5, c[0x0][0x270] ;  /* 0x00009c00ff057b82 */ /* 0x000e620000000800 */
[----:B------:R-:W2:Y:S01]  /*0020*/  S2R R128, SR_CTAID.Z ;  /* 0x0000000000807919 */ /* 0x000ea20000002700 */
[----:B------:R-:W-:Y:S01]  /*0030*/  MOV R2, RZ ;  /* 0x000000ff00027202 */ /* 0x000fe20000000f00 */
[----:B------:R-:W-:Y:S01]  /*0040*/  ULDC.64 UR6, c[0x0][0x208] ;  /* 0x0000820000067ab9 */ /* 0x000fe20000000a00 */
[----:B------:R-:W-:Y:S01]  /*0050*/  MOV R8, 0xffffffff ;  /* 0xffffffff00087802 */ /* 0x000fe20000000f00 */
[----:B------:R-:W-:-:S03]  /*0060*/  ULDC.64 UR8, c[0x0][0x300] ;  /* 0x0000c00000087ab9 */ /* 0x000fc60000000a00 */
        /* <DEDUP_REMOVED lines=21> */
[----:B------:R-:W4:Y:S08]  /*01c0*/  LDC.U8 R0, c[0x0][0x3c2] ;  /* 0x0000f080ff007b82 */ /* 0x000f300000000000 */
[----:B------:R-:W-:Y:S01]  /*01d0*/  @P2 VIADD R161, R161, 0x1 ;  /* 0x00000001a1a12836 */ /* 0x000fe20000000000 */
[----:B------:R-:W-:-:S05]  /*01e0*/  @!P1 LOP3.LUT R161, RZ, R5, RZ, 0x33, !PT ;  /* 0x00000005ffa19212 */ /* 0x000fca00078e33ff */
[C---:B--2---:R-:W-:Y:S02]  /*01f0*/  IMAD.WIDE R10, R161.reuse, 0x4, R6 ;  /* 0x00000004a10a7825 */ /* 0x044fe400078e0206 */
[----:B------:R-:W2:Y:S03]  /*0200*/  LDC.64 R6, c[0x0][0x2f8] ;  /* 0x0000be00ff067b82 */ /* 0x000ea60000000a00 */
[----:B------:R-:W2:Y:S04]  /*0210*/  @P0 LDG.E R8, desc[UR6][R10.64] ;  /* 0x000000060a080981 */ /* 0x000ea8000c1e1900 */
[----:B------:R-:W2:Y:S01]  /*0220*/  @P0 LDG.E R9, desc[UR6][R10.64+0x4] ;  /* 0x000004060a090981 */ /* 0x000ea2000c1e1900 */
[----:B----4-:R-:W-:Y:S01]  /*0230*/  ISETP.NE.AND P1, PT, R0, RZ, PT ;  /* 0x000000ff0000720c */ /* 0x010fe20003f25270 */
[----:B------:R-:W-:Y:S01]  /*0240*/  IMAD.MOV.U32 R13, RZ, RZ, -0x1 ;  /* 0xffffffffff0d7424 */ /* 0x000fe200078e00ff */
[----:B-1----:R-:W-:Y:S01]  /*0250*/  ISETP.EQ.U32.AND P2, PT, R2, RZ, PT ;  /* 0x000000ff0200720c */ /* 0x002fe20003f42070 */
[----:B---3--:R-:W-:Y:S01]  /*0260*/  IMAD.WIDE R130, R161, 0x4, R130 ;  /* 0x00000004a1827825 */ /* 0x008fe200078e0282 */
[----:B------:R-:W-:-:S02]  /*0270*/  ISETP.NE.U32.AND P5, PT, RZ, UR8, PT ;  /* 0x00000008ff007c0c */ /* 0x000fc4000bfa5070 */
[----:B------:R-:W-:Y:S02]  /*0280*/  ISETP.EQ.OR.EX P2, PT, R3, RZ, !P1, P2 ;  /* 0x000000ff0300720c */ /* 0x000fe40004f42720 */
[----:B------:R-:W-:Y:S02]  /*0290*/  ISETP.NE.AND.EX P5, PT, RZ, UR9, PT, P5 ;  /* 0x00000009ff007c0c */ /* 0x000fe4000bfa5350 */
[----:B------:R-:W-:Y:S01]  /*02a0*/  MOV R14, RZ ;  /* 0x000000ff000e7202 */ /* 0x000fe20000000f00 */
[----:B--2---:R-:W-:-:S08]  /*02b0*/  IMAD.WIDE R6, R161, 0x4, R6 ;  /* 0x00000004a1067825 */ /* 0x004fd000078e0206 */
        /* <DEDUP_REMOVED lines=15> */
.L_x_7670:
[----:B------:R-:W1:Y:S02]  /*03b0*/  LDC R11, c[0x0][0x2c8] ;  /* 0x0000b200ff0b7b82 */ /* 0x000e640000000800 */
.L_x_7671:
        /* <DEDUP_REMOVED lines=44> */
[----:B------:R-:W-:Y:S02]  /*0680*/  @!P3 ISETP.NE.AND.EX P2, PT, R3, RZ, PT, P2 ;  /* 0x000000ff0300b20c */ /* 0x000fe40003f45320 */
[----:B------:R-:W-:-:S02]  /*0690*/  IADD3 R2, -R160, 0x7f, R57 ;  /* 0x0000007fa0027810 */ /* 0x000fc40007ffe139 */
[----:B---3--:R-:W-:-:S05]  /*06a0*/  @!P3 SEL R3, R4, RZ, P2 ;  /* 0x000000ff0403b207 */ /* 0x008fca0001000000 */
[----:B------:R-:W-:Y:S02]  /*06b0*/  @!P3 IMAD.IADD R56, R62, 0x1, R3 ;  /* 0x000000013e38b824 */ /* 0x000fe400078e0203 */
        /* <DEDUP_REMOVED lines=100> */
.L_x_7672:
        /* <DEDUP_REMOVED lines=11> */
[----:B------:R-:W-:Y:S02]  /*0db0*/  ISETP.NE.AND.EX P0, PT, RZ, UR5, PT, P0 ;  /* 0x00000005ff007c0c */ /* 0x000fe4000bf05300 */
[----:B------:R-:W-:-:S11]  /*0dc0*/  SHF.R.S32.HI R9, RZ, 0x1f, R161 ;  /* 0x0000001fff097819 */ /* 0x000fd600000114a1 */
        /* <DEDUP_REMOVED lines=11> */
.L_x_7673:
[----:B------:R-:W-:Y:S05]  /*0e80*/  @!P3 BRA `(.L_x_7674) ;  /* 0x000000040044b947 */ /* 0x000fea0003800000 */
[----:B------:R-:W1:Y:S01]  /*0e90*/  LDC R10, c[0x0][0x380] ;  /* 0x0000e000ff0a7b82 */ /* 0x000e620000000800 */
[----:B------:R-:W-:Y:S01]  /*0ea0*/  LEA R7, R102, 0xffffffc0, 0x6 ;  /* 0xffffffc066077811 */ /* 0x000fe200078e30ff */
[----:B------:R-:W-:-:S06]  /*0eb0*/  ULDC.64 UR4, c[0x0][0x230] ;  /* 0x00008c0000047ab9 */ /* 0x000fcc0000000a00 */
[----:B------:R-:W2:Y:S01]  /*0ec0*/  LDC.64 R134, c[0x0][0x248] ;  /* 0x00009200ff867b82 */ /* 0x000ea20000000a00 */
[----:B-1----:R-:W-:-:S04]  /*0ed0*/  IABS R2, R10 ;  /* 0x0000000a00027213 */ /* 0x002fc80000000000 */
[----:B-----5:R-:W1:Y:S08]  /*0ee0*/  I2F.RP R6, R2 ;  /* 0x0000000200067306 */ /* 0x020e700000209400 */
        /* <DEDUP_REMOVED lines=23> */
[----:B------:R3:W4:Y:S01]  /*1060*/  LDG.E R2, desc[UR6][R18.64] ;  /* 0x0000000612027981 */ /* 0x000722000c1e1900 */
        /* <DEDUP_REMOVED lines=16> */
[----:B---3--:R-:W-:-:S12]  /*1170*/  IMAD R19, R10, R6, R7 ;  /* 0x000000060a137224 */ /* 0x008fd800078e0207 */
        /* <DEDUP_REMOVED lines=22> */
[----:B------:R-:W-:-:S04]  /*12e0*/  IMAD.WIDE.U32 R12, R19, R134, R12 ;  /* 0x00000086130c7225 */ /* 0x000fc800078e000c */
[----:B------:R-:W-:Y:S01]  /*12f0*/  IMAD R6, R19, R135, R6 ;  /* 0x0000008713067224 */ /* 0x000fe200078e0206 */
[----:B------:R-:W-:Y:S02]  /*1300*/  MOV R20, R12 ;  /* 0x0000000c00147202 */ /* 0x000fe40000000f00 */
[----:B------:R-:W-:Y:S01]  /*1310*/  MOV R12, R10 ;  /* 0x0000000a000c7202 */ /* 0x000fe20000000f00 */
[----:B------:R-:W-:Y:S02]  /*1320*/  IMAD.IADD R21, R13, 0x1, R6 ;  /* 0x000000010d157824 */ /* 0x000fe400078e0206 */
[----:B------:R-:W-:Y:S02]  /*1330*/  IMAD R13, R3, UR4, RZ ;  /* 0x00000004030d7c24 */ /* 0x000fe4000f8e02ff */
[----:B------:R-:W-:-:S04]  /*1340*/  IMAD.WIDE.U32 R22, R0, UR4, R20 ;  /* 0x0000000400167c25 */ /* 0x000fc8000f8e0014 */
[----:B------:R-:W-:Y:S01]  /*1350*/  IMAD R13, R0, UR5, R13 ;  /* 0x00000005000d7c24 */ /* 0x000fe2000f8e020d */
[----:B------:R-:W-:Y:S01]  /*1360*/  MOV R2, R22 ;  /* 0x0000001600027202 */ /* 0x000fe20000000f00 */
[----:B------:R-:W-:-:S03]  /*1370*/  IMAD.IADD R21, R11, 0x1, R5 ;  /* 0x000000010b157824 */ /* 0x000fc600078e0205 */
[----:B------:R-:W-:Y:S01]  /*1380*/  IADD3 R13, R23, R13, RZ ;  /* 0x0000000d170d7210 */ /* 0x000fe20007ffe0ff */
[----:B------:R-:W-:Y:S06]  /*1390*/  BRA `(.L_x_7675) ;  /* 0x0000000400447947 */ /* 0x000fec0003800000 */
.L_x_7674:
[----:B------:R-:W1:Y:S01]  /*13a0*/  LDC R19, c[0x0][0x278] ;  /* 0x00009e00ff137b82 */ /* 0x000e620000000800 */
[----:B------:R-:W-:Y:S02]  /*13b0*/  MOV R4, RZ ;  /* 0x000000ff00047202 */ /* 0x000fe40000000f00 */
[----:B------:R-:W-:-:S13]  /*13c0*/  ISETP.NE.AND P4, PT, R13, -0x1, PT ;  /* 0xffffffff0d00780c */ /* 0x000fda0003f85270 */
[----:B------:R-:W2:Y:S01]  /*13d0*/  @P4 LDC.64 R134, c[0x0][0x248] ;  /* 0x00009200ff864b82 */ /* 0x000ea20000000a00 */
[----:B------:R-:W-:Y:S01]  /*13e0*/  @P4 IMAD.IADD R20, R14, 0x1, R13 ;  /* 0x000000010e144824 */ /* 0x000fe200078e020d */
[----:B-1----:R-:W-:-:S04]  /*13f0*/  IABS R3, R19 ;  /* 0x0000001300037213 */ /* 0x002fc80000000000 */
[----:B------:R-:W1:Y:S08]  /*1400*/  I2F.RP R10, R3 ;  /* 0x00000003000a7306 */ /* 0x000e700000209400 */
[----:B-1----:R-:W1:Y:S02]  /*1410*/  MUFU.RCP R7, R10 ;  /* 0x0000000a00077308 */ /* 0x002e640000001000 */
[----:B-1----:R-:W-:Y:S01]  /*1420*/  VIADD R7, R7, 0xffffffe ;  /* 0x0ffffffe07077836 */ /* 0x002fe20000000000 */
[----:B------:R-:W1:Y:S05]  /*1430*/  @P4 LDC.64 R10, c[0x0][0x250] ;  /* 0x00009400ff0a4b82 */ /* 0x000e6a0000000a00 */
        /* <DEDUP_REMOVED lines=39> */
.L_x_7676:
        /* <DEDUP_REMOVED lines=32> */
.L_x_7675:
[----:B------:R1:W5:Y:S01]  /*18b0*/  @P5 LDG.E R44, desc[UR6][R130.64] ;  /* 0x00000006822c5981 */ /* 0x000362000c1e1900 */
[----:B------:R-:W-:Y:S01]  /*18c0*/  ISETP.NE.AND P0, PT, R8, -0x1, PT ;  /* 0xffffffff0800780c */ /* 0x000fe20003f05270 */
[----:B------:R-:W2:Y:S01]  /*18d0*/  LDC.64 R4, c[0x0][0x240] ;  /* 0x00009000ff047b82 */ /* 0x000ea20000000a00 */
[----:B-----5:R-:W-:Y:S01]  /*18e0*/  SHF.R.S32.HI R6, RZ, 0x1f, R53 ;  /* 0x0000001fff067819 */ /* 0x020fe20000011435 */
[----:B------:R-:W-:Y:S01]  /*18f0*/  ULDC.64 UR4, c[0x0][0x268] ;  /* 0x00009a0000047ab9 */ /* 0x000fe20000000a00 */
[C---:B------:R-:W-:Y:S01]  /*1900*/  SHF.L.U64.HI R92, R134.reuse, 0x4, R135 ;  /* 0x00000004865c7819 */ /* 0x040fe20000010287 */
[----:B------:R-:W-:Y:S01]  /*1910*/  IMAD.SHL.U32 R93, R134, 0x10, RZ ;  /* 0x00000010865d7824 */ /* 0x000fe200078e00ff */
[CC--:B------:R-:W-:Y:S02]  /*1920*/  LEA.HI R14, R6.reuse, R53.reuse, RZ, 0x3 ;  /* 0x00000035060e7211 */ /* 0x0c0fe400078f18ff */
[----:B------:R-:W-:Y:S01]  /*1930*/  LEA.HI R59, R6, R53, RZ, 0x4 ;  /* 0x00000035063b7211 */ /* 0x000fe200078f20ff */
[----:B------:R-:W3:Y:S01]  /*1940*/  LDC R120, c[0x0][0x2e0] ;  /* 0x0000b800ff787b82 */ /* 0x000ee20000000800 */
[----:B------:R-:W-:-:S02]  /*1950*/  LOP3.LUT R58, R14, 0xfffffff8, RZ, 0xc0, !PT ;  /* 0xfffffff80e3a7812 */ /* 0x000fc400078ec0ff */
[----:B------:R-:W-:Y:S02]  /*1960*/  SHF.R.S32.HI R126, RZ, 0x3, R14 ;  /* 0x00000003ff7e7819 */ /* 0x000fe4000001140e */
[----:B------:R-:W-:Y:S01]  /*1970*/  LEA.HI R54, R6, R53, RZ, 0x5 ;  /* 0x0000003506367211 */ /* 0x000fe200078f28ff */
[----:B------:R-:W-:Y:S01]  /*1980*/  IMAD.IADD R58, R53, 0x1, -R58 ;  /* 0x00000001353a7824 */ /* 0x000fe200078e0a3a */
[--C-:B------:R-:W-:Y:S01]  /*1990*/  SHF.R.S32.HI R127, RZ, 0x1f, R126.reuse ;  /* 0x0000001fff7f7819 */ /* 0x100fe2000001147e */
[----:B------:R-:W4:Y:S02]  /*19a0*/  @!P0 LDC.64 R10, c[0x0][0x228] ;  /* 0x00008a00ff0a8b82 */ /* 0x000f240000000a00 */
[----:B------:R-:W-:Y:S02]  /*19b0*/  IMAD.SHL.U32 R116, R58, 0x4, RZ ;  /* 0x000000043a747824 */ /* 0x000fe400078e00ff */
[----:B------:R-:W-:-:S04]  /*19c0*/  IMAD.WIDE R24, R17, 0x40, R126 ;  /* 0x0000004011187825 */ /* 0x000fc800078e027e */
[C---:B--2---:R-:W-:Y:S01]  /*19d0*/  @P0 IMAD.WIDE.U32 R22, R8.reuse, R4, RZ ;  /* 0x0000000408160225 */ /* 0x044fe200078e00ff */
[----:B------:R-:W2:Y:S03]  /*19e0*/  LDC.64 R132, c[0x0][0x250] ;  /* 0x00009400ff847b82 */ /* 0x000ea60000000a00 */
[----:B------:R-:W-:Y:S02]  /*19f0*/  @P0 IMAD R23, R8, R5, R23 ;  /* 0x0000000508170224 */ /* 0x000fe400078e0217 */
[----:B------:R-:W-:Y:S01]  /*1a00*/  @P0 IMAD.MOV.U32 R8, RZ, RZ, R22 ;  /* 0x000000ffff080224 */ /* 0x000fe200078e0016 */
[----:B---3--:R-:W-:-:S04]  /*1a10*/  LEA.HI R120, R120, R120, RZ, 0x1 ;  /* 0x0000007878787211 */ /* 0x008fc800078f08ff */
[----:B------:R-:W-:Y:S01]  /*1a20*/  SHF.R.S32.HI R119, RZ, 0x1, R120 ;  /* 0x00000001ff777819 */ /* 0x000fe20000011478 */
[-C--:B----4-:R-:W-:Y:S02]  /*1a30*/  @!P0 IMAD R16, R9, R10.reuse, RZ ;  /* 0x0000000a09108224 */ /* 0x090fe400078e02ff */
[----:B------:R-:W-:-:S04]  /*1a40*/  @!P0 IMAD.WIDE.U32 R26, R161, R10, RZ ;  /* 0x0000000aa11a8225 */ /* 0x000fc800078e00ff */
[----:B------:R-:W-:Y:S01]  /*1a50*/  @!P0 IMAD R11, R161, R11, R16 ;  /* 0x0000000ba10b8224 */ /* 0x000fe200078e0210 */
[----:B------:R-:W-:Y:S01]  /*1a60*/  @!P0 MOV R8, R26 ;  /* 0x0000001a00088202 */ /* 0x000fe20000000f00 */
[----:B------:R-:W-:Y:S01]  /*1a70*/  IMAD.SHL.U32 R16, R58, 0x8, RZ ;  /* 0x000000083a107824 */ /* 0x000fe200078e00ff */
[----:B--2---:R-:W-:Y:S01]  /*1a80*/  SHF.L.U64.HI R94, R132, 0x4, R133 ;  /* 0x00000004845e7819 */ /* 0x004fe20000010285 */
[----:B------:R-:W-:Y:S01]  /*1a90*/  IMAD.SHL.U32 R10, R126, 0x40, RZ ;  /* 0x000000407e0a7824 */ /* 0x000fe200078e00ff */
[----:B------:R-:W-:Y:S01]  /*1aa0*/  SHF.L.U32 R95, R132, 0x4, RZ ;  /* 0x00000004845f7819 */ /* 0x000fe200000006ff */
[----:B------:R-:W-:Y:S01]  /*1ab0*/  @!P0 IMAD.IADD R23, R27, 0x1, R11 ;  /* 0x000000011b178824 */ /* 0x000fe200078e020b */
[----:B------:R-:W-:Y:S01]  /*1ac0*/  IADD3 R22, P1, R16, R8, RZ ;  /* 0x0000000810167210 */ /* 0x000fe20007f3e0ff */
[----:B------:R-:W-:Y:S01]  /*1ad0*/  IMAD R8, R25, R4, RZ ;  /* 0x0000000419087224 */ /* 0x000fe200078e02ff */
[----:B------:R-:W-:Y:S01]  /*1ae0*/  LOP3.LUT R11, R10, 0x1c0, RZ, 0xc0, !PT ;  /* 0x000001c00a0b7812 */ /* 0x000fe200078ec0ff */
[----:B------:R-:W-:Y:S01]  /*1af0*/  IMAD R117, R126, R119, R116 ;  /* 0x000000777e757224 */ /* 0x000fe200078e0274 */
[----:B------:R-:W-:Y:S01]  /*1b00*/  SHF.R.S32.HI R17, RZ, 0x1f, R16 ;  /* 0x0000001fff117819 */ /* 0x000fe20000011410 */
[----:B------:R-:W-:Y:S01]  /*1b10*/  IMAD R8, R24, R5, R8 ;  /* 0x0000000518087224 */ /* 0x000fe200078e0208 */
[----:B------:R-:W-:Y:S01]  /*1b20*/  LEA.HI R5, R6, R53, RZ, 0x6 ;  /* 0x0000003506057211 */ /* 0x000fe200078f30ff */
[----:B------:R-:W-:Y:S01]  /*1b30*/  IMAD.SHL.U32 R118, R119, 0x10, RZ ;  /* 0x0000001077767824 */ /* 0x000fe200078e00ff */
[----:B------:R-:W-:Y:S01]  /*1b40*/  LOP3.LUT R10, R11, 0x38, R16, 0xf8, !PT ;  /* 0x000000380b0a7812 */ /* 0x000fe200078ef810 */
[----:B------:R-:W-:Y:S01]  /*1b50*/  IMAD.X R23, R17, 0x1, R23, P1 ;  /* 0x0000000111177824 */ /* 0x000fe200008e0617 */
[----:B------:R-:W-:Y:S01]  /*1b60*/  SHF.R.U32.HI R11, RZ, 0x3, R11 ;  /* 0x00000003ff0b7819 */ /* 0x000fe2000001160b */
[----:B------:R-:W-:Y:S01]  /*1b70*/  IMAD.SHL.U32 R5, R5, 0x8, RZ ;  /* 0x0000000805057824 */ /* 0x000fe200078e00ff */
[----:B------:R-:W-:Y:S01]  /*1b80*/  IADD3 R20, P0, R16, R12, RZ ;  /* 0x0000000c10147210 */ /* 0x000fe20007f1e0ff */
[----:B------:R-:W-:Y:S01]  /*1b90*/  IMAD.WIDE.U32 R22, R24, R4, R22 ;  /* 0x0000000418167225 */ /* 0x000fe200078e0016 */
[----:B------:R-:W-:-:S02]  /*1ba0*/  LOP3.LUT R10, R10, R11, RZ, 0x3c, !PT ;  /* 0x0000000b0a0a7212 */ /* 0x000fc400078e3cff */
[----:B------:R-:W-:Y:S01]  /*1bb0*/  IADD3.X R21, R17, R21, RZ, P0, !PT ;  /* 0x0000001511157210 */ /* 0x000fe200007fe4ff */
[----:B------:R-:W-:Y:S01]  /*1bc0*/  IMAD R11, R3, UR4, RZ ;  /* 0x00000004030b7c24 */ /* 0x000fe2000f8e02ff */
[----:B------:R-:W-:Y:S02]  /*1bd0*/  LOP3.LUT R122, R10, 0xfffffe00, R5, 0xf8, !PT ;  /* 0xfffffe000a7a7812 */ /* 0x000fe400078ef805 */
[----:B------:R-:W-:Y:S01]  /*1be0*/  SHF.R.S32.HI R5, RZ, 0x1f, R62 ;  /* 0x0000001fff057819 */ /* 0x000fe2000001143e */
[----:B------:R-:W-:Y:S01]  /*1bf0*/  IMAD R11, R0, UR5, R11 ;  /* 0x00000005000b7c24 */ /* 0x000fe2000f8e020b */
[----:B------:R-:W-:Y:S01]  /*1c00*/  IADD3 R104, P0, R126, R19, RZ ;  /* 0x000000137e687210 */ /* 0x000fe20007f1e0ff */
[----:B------:R-:W-:Y:S01]  /*1c10*/  IMAD.WIDE.U32 R20, R0, UR4, R20 ;  /* 0x0000000400147c25 */ /* 0x000fe2000f8e0014 */
[----:B------:R-:W-:Y:S01]  /*1c20*/  LEA.HI R60, R5, R62, RZ, 0x6 ;  /* 0x0000003e053c7211 */ /* 0x000fe200078f30ff */
[----:B------:R-:W-:Y:S01]  /*1c30*/  ULDC.64 UR4, c[0x0][0x258] ;  /* 0x0000960000047ab9 */ /* 0x000fe20000000a00 */
[----:B------:R-:W-:Y:S01]  /*1c40*/  SHF.R.S32.HI R4, RZ, 0x1f, R128 ;  /* 0x0000001fff047819 */ /* 0x000fe20000011480 */
[----:B------:R-:W-:Y:S01]  /*1c50*/  IMAD.X R15, R127, 0x1, R15, P0 ;  /* 0x000000017f0f7824 */ /* 0x000fe200000e060f */
[----:B------:R-:W-:Y:S01]  /*1c60*/  SHF.R.S32.HI R60, RZ, 0x6, R60 ;  /* 0x00000006ff3c7819 */ /* 0x000fe2000001143c */
[----:B------:R-:W-:Y:S01]  /*1c70*/  IMAD.IADD R11, R21, 0x1, R11 ;  /* 0x00000001150b7824 */ /* 0x000fe200078e020b */
[----:B------:R-:W-:Y:S01]  /*1c80*/  IADD3 R124, P0, R16, R2, RZ ;  /* 0x00000002107c7210 */ /* 0x000fe20007f1e0ff */
[----:B------:R-:W-:Y:S01]  /*1c90*/  IMAD R123, R4, UR4, RZ ;  /* 0x00000004047b7c24 */ /* 0x000fe2000f8e02ff */
[----:B------:R-:W-:Y:S01]  /*1ca0*/  VIMNMX R60, R159, R60, !PT ;  /* 0x0000003c9f3c7248 */ /* 0x000fe20007fe0100 */
[----:B------:R-:W-:Y:S01]  /*1cb0*/  IMAD R15, R15, R132, RZ ;  /* 0x000000840f0f7224 */ /* 0x000fe200078e02ff */
[----:B------:R-:W-:Y:S01]  /*1cc0*/  IADD3 R23, R23, R8, RZ ;  /* 0x0000000817177210 */ /* 0x000fe20007ffe0ff */
[----:B------:R-:W-:Y:S01]  /*1cd0*/  IMAD.X R125, R17, 0x1, R13, P0 ;  /* 0x00000001117d7824 */ /* 0x000fe200000e060d */
[----:B------:R-:W-:Y:S01]  /*1ce0*/  ISETP.GT.AND P0, PT, R102, R60, PT ;  /* 0x0000003c6600720c */ /* 0x000fe20003f04270 */
[----:B------:R-:W-:Y:S01]  /*1cf0*/  IMAD.MOV.U32 R10, RZ, RZ, R20 ;  /* 0x000000ffff0a7224 */ /* 0x000fe200078e0014 */
[----:B------:R-:W-:Y:S01]  /*1d00*/  LOP3.LUT R4, R59, 0xfffffff0, RZ, 0xc0, !PT ;  /* 0xfffffff03b047812 */ /* 0x000fe200078ec0ff */
[----:B------:R-:W-:Y:S01]  /*1d10*/  IMAD R5, R127, R134, RZ ;  /* 0x000000867f057224 */ /* 0x000fe200078e02ff */
[----:B------:R-:W-:Y:S01]  /*1d20*/  LOP3.LUT R6, R54, 0xffffffe0, RZ, 0xc0, !PT ;  /* 0xffffffe036067812 */ /* 0x000fe200078ec0ff */
[----:B------:R-:W-:Y:S01]  /*1d30*/  IMAD R123, R128, UR5, R123 ;  /* 0x00000005807b7c24 */ /* 0x000fe2000f8e027b */
[----:B------:R-:W-:Y:S01]  /*1d40*/  IADD3 R116, R116, R117, RZ ;  /* 0x0000007574747210 */ /* 0x000fe20007ffe0ff */
[----:B------:R-:W-:Y:S01]  /*1d50*/  IMAD.WIDE.U32 R128, R128, UR4, R22 ;  /* 0x0000000480807c25 */ /* 0x000fe2000f8e0016 */
[----:B------:R-:W-:-:S02]  /*1d60*/  SHF.R.S32.HI R54, RZ, 0x5, R54 ;  /* 0x00000005ff367819 */ /* 0x000fc40000011436 */
[----:B------:R-:W-:Y:S01]  /*1d70*/  SHF.R.S32.HI R59, RZ, 0x4, R59 ;  /* 0x00000004ff3b7819 */ /* 0x000fe2000001143b */
[----:B------:R-:W-:Y:S01]  /*1d80*/  IMAD R101, R104, R133, R15 ;  /* 0x0000008568657224 */ /* 0x000fe200078e020f */
[----:B------:R-:W-:Y:S01]  /*1d90*/  IADD3 R55, -R6, R53, RZ ;  /* 0x0000003506377210 */ /* 0x000fe20007ffe1ff */
[----:B------:R-:W-:Y:S01]  /*1da0*/  IMAD.WIDE.U32 R104, R104, R132, R10 ;  /* 0x0000008468687225 */ /* 0x000fe200078e000a */
[----:B------:R-:W-:Y:S02]  /*1db0*/  SHF.R.S32.HI R107, RZ, 0x1f, R117 ;  /* 0x0000001fff6b7819 */ /* 0x000fe40000011475 */
[----:B------:R-:W-:Y:S01]  /*1dc0*/  SHF.R.S32.HI R106, RZ, 0x1f, R116 ;  /* 0x0000001fff6a7819 */ /* 0x000fe20000011474 */
[C---:B------:R-:W-:Y:S01]  /*1dd0*/  IMAD R5, R126.reuse, R135, R5 ;  /* 0x000000877e057224 */ /* 0x040fe200078e0205 */
[----:B------:R-:W-:Y:S01]  /*1de0*/  IADD3 R123, R129, R123, RZ ;  /* 0x0000007b817b7210 */ /* 0x000fe20007ffe0ff */
        /* <DEDUP_REMOVED lines=22> */
[----:B------:R-:W2:Y:S01]  /*1f50*/  LDC R61, c[0x0][0x340] ;  /* 0x0000d000ff3d7b82 */ /* 0x000ea20000000800 */
        /* <DEDUP_REMOVED lines=8> */
[C-C-:B-1----:R-:W-:Y:S01]  /*1fe0*/  SHF.L.U64.HI R63, R66.reuse, 0x4, R67.reuse ;  /* 0x00000004423f7819 */ /* 0x142fe20000010243 */
[----:B------:R-:W-:Y:S01]  /*1ff0*/  IMAD R2, R5, R66, RZ ;  /* 0x0000004205027224 */ /* 0x000fe200078e02ff */
[----:B------:R-:W-:Y:S01]  /*2000*/  SHF.L.U64.HI R65, R66, 0x5, R67 ;  /* 0x0000000542417819 */ /* 0x000fe20000010243 */
[----:B------:R-:W-:Y:S01]  /*2010*/  IMAD R9, R6, UR5, R9 ;  /* 0x0000000506097c24 */ /* 0x000fe2000f8e0209 */
[----:B------:R-:W-:Y:S01]  /*2020*/  IADD3 R115, R126, 0x10, RZ ;  /* 0x000000107e737810 */ /* 0x000fe20007ffe0ff */
[----:B------:R-:W-:Y:S01]  /*2030*/  IMAD.WIDE.U32 R10, R6, UR4, R10 ;  /* 0x00000004060a7c25 */ /* 0x000fe2000f8e000a */
[----:B------:R-:W-:Y:S01]  /*2040*/  SHF.R.S32.HI R103, RZ, 0x1f, R118 ;  /* 0x0000001fff677819 */ /* 0x000fe20000011476 */
[----:B------:R-:W-:-:S02]  /*2050*/  USHF.L.U64.HI UR23, UR20, 0x1, UR15 ;  /* 0x0000000114177899 */ /* 0x000fc4000801020f */
[C---:B------:R-:W-:Y:S01]  /*2060*/  IMAD R2, R6.reuse, R67, R2 ;  /* 0x0000004306027224 */ /* 0x040fe200078e0202 */
[----:B------:R-:W-:Y:S01]  /*2070*/  USHF.L.U32 UR25, UR14, 0x1, URZ ;  /* 0x000000010e197899 */ /* 0x000fe2000800063f */
[----:B------:R-:W-:Y:S01]  /*2080*/  IMAD.WIDE.U32 R4, R6, R66, R12 ;  /* 0x0000004206047225 */ /* 0x000fe200078e000c */
[----:B------:R-:W-:Y:S01]  /*2090*/  IADD3 R12, R16, 0x40, RZ ;  /* 0x00000040100c7810 */ /* 0x000fe20007ffe0ff */
[----:B------:R-:W-:Y:S01]  /*20a0*/  ULDC.U8 UR22, c[0x0][0x3c3] ;  /* 0x0000f0c000167ab9 */ /* 0x000fe20000000000 */
[----:B------:R-:W-:Y:S01]  /*20b0*/  ULDC UR21, c[0x0][0x2e0] ;  /* 0x0000b80000157ab9 */ /* 0x000fe20000000800 */
[----:B------:R-:W-:Y:S01]  /*20c0*/  IMAD.IADD R11, R11, 0x1, R9 ;  /* 0x000000010b0b7824 */ /* 0x000fe200078e0209 */
[----:B------:R-:W-:Y:S01]  /*20d0*/  ULDC.64 UR16, c[0x0][0x250] ;  /* 0x0000940000107ab9 */ /* 0x000fe20000000a00 */
[----:B------:R-:W-:Y:S01]  /*20e0*/  IMAD.IADD R5, R5, 0x1, R2 ;  /* 0x0000000105057824 */ /* 0x000fe200078e0202 */
[----:B------:R-:W-:Y:S01]  /*20f0*/  USHF.L.U32 UR20, UR20, 0x1, URZ ;  /* 0x0000000114147899 */ /* 0x000fe2000800063f */
[----:B------:R-:W-:-:S02]  /*2100*/  IMAD R85, R3, UR12, RZ ;  /* 0x0000000c03557c24 */ /* 0x000fc4000f8e02ff */
[----:B------:R-:W-:Y:S02]  /*2110*/  IMAD R87, R3, UR10, RZ ;  /* 0x0000000a03577c24 */ /* 0x000fe4000f8e02ff */
        /* <DEDUP_REMOVED lines=11> */
[----:B------:R-:W-:Y:S01]  /*21d0*/  IADD3 R85, R3, R85, RZ ;  /* 0x0000005503557210 */ /* 0x000fe20007ffe0ff */
[----:B------:R-:W-:Y:S01]  /*21e0*/  VIADD R110, R118, 0x40 ;  /* 0x00000040766e7836 */ /* 0x000fe20000000000 */
[----:B------:R-:W-:Y:S01]  /*21f0*/  LEA R84, P1, R2, UR12, 0x1 ;  /* 0x0000000c02547c11 */ /* 0x000fe2000f8208ff */
[----:B------:R-:W-:Y:S01]  /*2200*/  UIMAD UR12, UR5, 0x60, URZ ;  /* 0x00000060050c78a4 */ /* 0x000fe2000f8e023f */
[----:B------:R-:W-:Y:S01]  /*2210*/  LEA R86, P0, R4, UR10, 0x1 ;  /* 0x0000000a04567c11 */ /* 0x000fe2000f8008ff */
[----:B------:R-:W-:Y:S01]  /*2220*/  IMAD.SHL.U32 R64, R66, 0x10, RZ ;  /* 0x0000001042407824 */ /* 0x000fe200078e00ff */
        /* <DEDUP_REMOVED lines=8> */
[----:B------:R-:W-:Y:S01]  /*22b0*/  IMAD.SHL.U32 R76, R133, 0x20, RZ ;  /* 0x00000020854c7824 */ /* 0x000fe200078e00ff */
[----:B------:R-:W-:Y:S01]  /*22c0*/  LEA R82, P0, R104, UR4, 0x1 ;  /* 0x0000000468527c11 */ /* 0x000fe2000f8008ff */
[----:B------:R-:W-:Y:S01]  /*22d0*/  IMAD.WIDE.U32 R6, R132, 0x20, RZ ;  /* 0x0000002084067825 */ /* 0x000fe200078e00ff */
[----:B------:R-:W-:Y:S01]  /*22e0*/  SHF.L.U64.HI R91, R90, 0x1, R91 ;  /* 0x000000015a5b7819 */ /* 0x000fe2000001025b */
[----:B------:R-:W-:Y:S01]  /*22f0*/  USHF.L.U64.HI UR24, UR14, 0x1, UR13 ;  /* 0x000000010e187899 */ /* 0x000fe2000801020d */
[----:B------:R-:W-:Y:S01]  /*2300*/  SHF.L.U64.HI R43, R44, 0x1, R43 ;  /* 0x000000012c2b7819 */ /* 0x000fe2000001022b */
[----:B------:R-:W-:Y:S01]  /*2310*/  IMAD.SHL.U32 R90, R90, 0x2, RZ ;  /* 0x000000025a5a7824 */ /* 0x000fe200078e00ff */
[----:B------:R-:W-:Y:S01]  /*2320*/  SHF.L.U32 R44, R44, 0x1, RZ ;  /* 0x000000012c2c7819 */ /* 0x000fe200000006ff */
[----:B------:R-:W-:Y:S01]  /*2330*/  IMAD.IADD R76, R7, 0x1, R76 ;  /* 0x00000001074c7824 */ /* 0x000fe200078e024c */
[----:B------:R-:W-:Y:S01]  /*2340*/  LEA.HI.X R79, R124, UR11, R52, 0x1, P1 ;  /* 0x0000000b7c4f7c11 */ /* 0x000fe200088f0c34 */
[----:B------:R-:W-:Y:S01]  /*2350*/  ULDC.64 UR10, c[0x0][0x360] ;  /* 0x0000d800000a7ab9 */ /* 0x000fe20000000a00 */
[----:B------:R-:W-:Y:S01]  /*2360*/  LEA.HI.X R83, R104, UR5, R101, 0x1, P0 ;  /* 0x0000000568537c11 */ /* 0x000fe200080f0c65 */
[----:B------:R-:W-:Y:S01]  /*2370*/  ULDC.64 UR4, c[0x0][0x358] ;  /* 0x0000d60000047ab9 */ /* 0x000fe20000000a00 */
[----:B------:R-:W-:Y:S01]  /*2380*/  IADD3 R10, P1, R44, UR10, RZ ;  /* 0x0000000a2c0a7c10 */ /* 0x000fe2000ff3e0ff */
[----:B------:R-:W-:Y:S01]  /*2390*/  IMAD.SHL.U32 R3, R135, 0x20, RZ ;  /* 0x0000002087037824 */ /* 0x000fe200078e00ff */
[----:B------:R-:W-:Y:S01]  /*23a0*/  IADD3 R88, P4, R90, UR10, RZ ;  /* 0x0000000a5a587c10 */ /* 0x000fe2000ff9e0ff */
[----:B------:R-:W-:Y:S01]  /*23b0*/  IMAD R5, R133, 0x60, RZ ;  /* 0x0000006085057824 */ /* 0x000fe200078e02ff */
[----:B------:R-:W-:Y:S01]  /*23c0*/  IADD3 R44, P0, R44, UR4, RZ ;  /* 0x000000042c2c7c10 */ /* 0x000fe2000ff1e0ff */
[C---:B------:R-:W-:Y:S01]  /*23d0*/  IMAD.SHL.U32 R113, R119.reuse, 0x20, RZ ;  /* 0x0000002077717824 */ /* 0x040fe200078e00ff */
[----:B------:R-:W-:Y:S01]  /*23e0*/  IADD3 R90, P2, R90, UR4, RZ ;  /* 0x000000045a5a7c10 */ /* 0x000fe2000ff5e0ff */
[----:B------:R-:W-:Y:S01]  /*23f0*/  IMAD R111, R119, 0x30, RZ ;  /* 0x00000030776f7824 */ /* 0x000fe200078e02ff */
[----:B------:R-:W-:Y:S01]  /*2400*/  IADD3.X R9, R43, UR11, RZ, P1, !PT ;  /* 0x0000000b2b097c10 */ /* 0x000fe20008ffe4ff */
[----:B------:R-:W-:Y:S01]  /*2410*/  IMAD.WIDE.U32 R134, R134, 0x20, RZ ;  /* 0x0000002086867825 */ /* 0x000fe200078e00ff */
[----:B------:R-:W-:Y:S01]  /*2420*/  IADD3.X R89, R91, UR11, RZ, P4, !PT ;  /* 0x0000000b5b597c10 */ /* 0x000fe2000a7fe4ff */
[----:B------:R-:W-:Y:S01]  /*2430*/  UIADD3 UR27, UR19, UR12, URZ ;  /* 0x0000000c131b7290 */ /* 0x000fe2000fffe03f */
[----:B------:R-:W-:Y:S01]  /*2440*/  IADD3.X R43, R43, UR5, RZ, P0, !PT ;  /* 0x000000052b2b7c10 */ /* 0x000fe200087fe4ff */
[----:B------:R-:W-:Y:S01]  /*2450*/  IMAD.WIDE.U32 R132, R132, 0x60, RZ ;  /* 0x0000006084847825 */ /* 0x000fe200078e00ff */
[----:B------:R-:W-:Y:S01]  /*2460*/  IADD3.X R91, R91, UR5, RZ, P2, !PT ;  /* 0x000000055b5b7c10 */ /* 0x000fe200097fe4ff */
[----:B------:R-:W-:Y:S01]  /*2470*/  ULDC UR4, c[0x0][0x2e0] ;  /* 0x0000b80000047ab9 */ /* 0x000fe20000000800 */
[----:B------:R-:W-:Y:S01]  /*2480*/  IADD3 R71, P1, P0, R93, 0x40, R93 ;  /* 0x000000405d477810 */ /* 0x000fe2000783e05d */
[----:B------:R-:W-:Y:S01]  /*2490*/  IMAD.SHL.U32 R77, R6, 0x2, RZ ;  /* 0x00000002064d7824 */ /* 0x000fe200078e00ff */
[----:B------:R-:W-:Y:S01]  /*24a0*/  IADD3 R109, R118, R110, RZ ;  /* 0x0000006e766d7210 */ /* 0x000fe20007ffe0ff */
[----:B------:R-:W-:Y:S01]  /*24b0*/  IMAD.SHL.U32 R66, R66, 0x20, RZ ;  /* 0x0000002042427824 */ /* 0x000fe200078e00ff */
[----:B------:R-:W-:Y:S01]  /*24c0*/  IADD3 R69, P4, P2, R64, 0x40, R64 ;  /* 0x0000004040457810 */ /* 0x000fe20007a9e040 */
[----:B------:R-:W-:Y:S01]  /*24d0*/  VIADD R114, R126, 0x20 ;  /* 0x000000207e727836 */ /* 0x000fe20000000000 */
[----:B------:R-:W-:Y:S01]  /*24e0*/  IADD3.X R70, R92, RZ, R92, P1, P0 ;  /* 0x000000ff5c467210 */ /* 0x000fe20000fe045c */
[----:B------:R-:W-:Y:S01]  /*24f0*/  IMAD.IADD R108, R118, 0x1, R109 ;  /* 0x00000001766c7824 */ /* 0x000fe200078e026d */
[----:B------:R-:W-:Y:S01]  /*2500*/  IADD3 R73, P1, R69, R64, RZ ;  /* 0x0000004045497210 */ /* 0x000fe20007f3e0ff */
[----:B------:R-:W-:Y:S01]  /*2510*/  VIADD R112, R126, 0x30 ;  /* 0x000000307e707836 */ /* 0x000fe20000000000 */
[----:B------:R-:W-:Y:S01]  /*2520*/  IADD3.X R68, R63, RZ, R63, P4, P2 ;  /* 0x000000ff3f447210 */ /* 0x000fe200027e443f */
[----:B------:R-:W-:Y:S01]  /*2530*/  IMAD.IADD R67, R135, 0x1, R3 ;  /* 0x0000000187437824 */ /* 0x000fe200078e0203 */
[----:B------:R-:W-:Y:S01]  /*2540*/  IADD3 R75, P0, R93, R71, RZ ;  /* 0x000000475d4b7210 */ /* 0x000fe20007f1e0ff */
[----:B------:R-:W-:Y:S01]  /*2550*/  IMAD.IADD R78, R133, 0x1, R5 ;  /* 0x00000001854e7824 */ /* 0x000fe200078e0205 */
[----:B------:R-:W-:Y:S01]  /*2560*/  SHF.L.U64.HI R76, R6, 0x1, R76 ;  /* 0x00000001064c7819 */ /* 0x000fe2000001024c */
[----:B--2---:R-:W-:Y:S01]  /*2570*/  IMAD.U32 R61, R61, -0x40, RZ ;  /* 0xffffffc03d3d7824 */ /* 0x004fe200078e00ff */
[----:B------:R-:W-:Y:S01]  /*2580*/  MOV R11, R102 ;  /* 0x00000066000b7202 */ /* 0x000fe20000000f00 */
[----:B------:R-:W-:Y:S01]  /*2590*/  IMAD.X R72, R68, 0x1, R63, P1 ;  /* 0x0000000144487824 */ /* 0x000fe200008e063f */
[----:B------:R-:W-:Y:S01]  /*25a0*/  SHF.R.S32.HI R100, RZ, 0x1f, R113 ;  /* 0x0000001fff647819 */ /* 0x000fe20000011471 */
[----:B------:R-:W-:Y:S01]  /*25b0*/  ULDC UR5, c[0x0][0x2e0] ;  /* 0x0000b80000057ab9 */ /* 0x000fe20000000800 */
[----:B------:R-:W-:Y:S01]  /*25c0*/  SHF.R.S32.HI R99, RZ, 0x1f, R110 ;  /* 0x0000001fff637819 */ /* 0x000fe2000001146e */
[----:B------:R-:W-:Y:S01]  /*25d0*/  ULDC.64 UR10, c[0x0][0x248] ;  /* 0x00009200000a7ab9 */ /* 0x000fe20000000a00 */
[----:B------:R-:W-:Y:S01]  /*25e0*/  SHF.R.S32.HI R98, RZ, 0x1f, R111 ;  /* 0x0000001fff627819 */ /* 0x000fe2000001146f */
[----:B------:R-:W-:Y:S01]  /*25f0*/  ULDC.64 UR12, c[0x0][0x230] ;  /* 0x00008c00000c7ab9 */ /* 0x000fe20000000a00 */
[----:B------:R-:W-:Y:S01]  /*2600*/  IADD3.X R74, R92, R70, RZ, P0, !PT ;  /* 0x000000465c4a7210 */ /* 0x000fe200007fe4ff */
[----:B------:R-:W-:Y:S01]  /*2610*/  ULDC.64 UR14, c[0x0][0x238] ;  /* 0x00008e00000e7ab9 */ /* 0x000fe20000000a00 */
[----:B------:R-:W-:-:S02]  /*2620*/  SHF.R.S32.HI R97, RZ, 0x1f, R109 ;  /* 0x0000001fff617819 */ /* 0x000fc4000001146d */
[----:B------:R-:W-:-:S07]  /*2630*/  SHF.R.S32.HI R96, RZ, 0x1f, R108 ;  /* 0x0000001fff607819 */ /* 0x000fce000001146c */
.L_x_7715:
[----:B------:R-:W-:Y:S01]  /*2640*/  IMAD.SHL.U32 R14, R11, 0x40, RZ ;  /* 0x000000400b0e7824 */ /* 0x000fe200078e00ff */
[----:B------:R-:W-:Y:S03]  /*2650*/  ISETP.NE.AND P6, PT, RZ, UR4, PT ;  /* 0x00000004ff007c0c */ /* 0x000fe6000bfc5270 */
[----:B------:R-:W-:Y:S04]  /*2660*/  VIADD R13, R14, 0xffffffc0 ;  /* 0xffffffc00e0d7836 */ /* 0x000fe80000000000 */
[--C-:B------:R-:W-:Y:S02]  /*2670*/  IMAD.IADD R15, R56, 0x1, -R13.reuse ;  /* 0x00000001380f7824 */ /* 0x100fe400078e0a0d */
[----:B------:R-:W-:Y:S03]  /*2680*/  IMAD.IADD R3, R62, 0x1, -R13 ;  /* 0x000000013e037824 */ /* 0x000fe600078e0a0d */
[CC--:B------:R-:W-:Y:S02]  /*2690*/  ISETP.GE.AND P1, PT, R126.reuse, R15.reuse, PT ;  /* 0x0000000f7e00720c */ /* 0x0c0fe40003f26270 */
[C---:B------:R-:W-:Y:S02]  /*26a0*/  ISETP.GE.AND P5, PT, R115.reuse, R15, PT ;  /* 0x0000000f7300720c */ /* 0x040fe40003fa6270 */
[-C--:B------:R-:W-:Y:S02]  /*26b0*/  ISETP.GE.AND P1, PT, R126, R3.reuse, !P1 ;  /* 0x000000037e00720c */ /* 0x080fe40004f26270 */
[----:B------:R-:W-:Y:S02]  /*26c0*/  ISETP.GE.AND P5, PT, R115, R3, !P5 ;  /* 0x000000037300720c */ /* 0x000fe40006fa6270 */
[-C--:B------:R-:W-:Y:S02]  /*26d0*/  ISETP.GE.AND P4, PT, R114, R15.reuse, PT ;  /* 0x0000000f7200720c */ /* 0x080fe40003f86270 */
[----:B------:R-:W-:Y:S02]  /*26e0*/  ISETP.GE.AND P2, PT, R112, R15, PT ;  /* 0x0000000f7000720c */ /* 0x000fe40003f46270 */
[-C--:B------:R-:W-:Y:S02]  /*26f0*/  ISETP.GE.AND P4, PT, R114, R3.reuse, !P4 ;  /* 0x000000037200720c */ /* 0x080fe40006786270 */
[----:B------:R-:W-:Y:S03]  /*2700*/  ISETP.GE.AND P2, PT, R112, R3, !P2 ;  /* 0x000000037000720c */ /* 0x000fe60005746270 */
[----:B---3--:R-:W2:Y:S02]  /*2710*/  @P1 LDG.E.128 R24, desc[UR6][R84.64] ;  /* 0x0000000654181981 */ /* 0x008ea4000c1e1d00 */
[C---:B------:R-:W-:Y:S04]  /*2720*/  @P5 IADD3 R18, P0, R84.reuse, UR20, RZ ;  /* 0x0000001454125c10 */ /* 0x040fe8000ff1e0ff */
[----:B------:R-:W-:Y:S02]  /*2730*/  @P5 IADD3.X R19, R85, UR23, RZ, P0, !PT ;  /* 0x0000001755135c10 */ /* 0x000fe400087fe4ff */
[C---:B------:R-:W-:Y:S04]  /*2740*/  @P5 LEA R28, P0, R95.reuse, R82, 0x1 ;  /* 0x000000525f1c5211 */ /* 0x040fe800078008ff */
[----:B------:R-:W-:Y:S02]  /*2750*/  @P5 LEA.HI.X R29, R95, R83, R94, 0x1, P0 ;  /* 0x000000535f1d5211 */ /* 0x000fe400000f0c5e */
[----:B------:R-:W-:Y:S04]  /*2760*/  @P4 IADD3 R30, P0, R84, UR25, RZ ;  /* 0x00000019541e4c10 */ /* 0x000fe8000ff1e0ff */
[----:B------:R-:W-:Y:S02]  /*2770*/  @P4 IADD3.X R31, R85, UR24, RZ, P0, !PT ;  /* 0x00000018551f4c10 */ /* 0x000fe400087fe4ff */
[----:B----4-:R-:W-:Y:S05]  /*2780*/  @P4 IADD3 R32, P0, R82, R77, RZ ;  /* 0x0000004d52204210 */ /* 0x010fea0007f1e0ff */
[----:B------:R-:W-:Y:S01]  /*2790*/  @P4 IMAD.X R33, R83, 0x1, R76, P0 ;  /* 0x0000000153214824 */ /* 0x000fe200000e064c */
[----:B------:R-:W-:Y:S04]  /*27a0*/  @P2 IADD3 R2, P0, R84, UR18, RZ ;  /* 0x0000001254022c10 */ /* 0x000fe8000ff1e0ff */
[----:B------:R-:W-:Y:S01]  /*27b0*/  @P2 IADD3.X R3, R85, UR27, RZ, P0, !PT ;  /* 0x0000001b55032c10 */ /* 0x000fe200087fe4ff */
[----:B--2---:R1:W-:Y:S04]  /*27c0*/  @P1 STG.E.128 desc[UR6][R82.64], R24 ;  /* 0x0000001852001986 */ /* 0x0043e8000c101d06 */
[----:B------:R-:W2:Y:S04]  /*27d0*/  @P1 LDG.E.128 R20, desc[UR6][R84.64+0x80] ;  /* 0x0000800654141981 */ /* 0x000ea8000c1e1d00 */
[----:B--2---:R2:W-:Y:S04]  /*27e0*/  @P1 STG.E.128 desc[UR6][R82.64+0x80], R20 ;  /* 0x0000801452001986 */ /* 0x0045e8000c101d06 */
[----:B------:R-:W3:Y:S04]  /*27f0*/  @P5 LDG.E.128 R4, desc[UR6][R18.64] ;  /* 0x0000000612045981 */ /* 0x000ee8000c1e1d00 */
[----:B---3--:R3:W-:Y:S04]  /*2800*/  @P5 STG.E.128 desc[UR6][R28.64], R4 ;  /* 0x000000041c005986 */ /* 0x0087e8000c101d06 */
[----:B-1----:R1:W4:Y:S02]  /*2810*/  @P5 LDG.E.128 R24, desc[UR6][R18.64+0x80] ;  /* 0x0000800612185981 */ /* 0x002324000c1e1d00 */
[----:B-1----:R-:W-:Y:S05]  /*2820*/  @P2 IADD3 R18, P0, R82, R132, RZ ;  /* 0x0000008452122210 */ /* 0x002fea0007f1e0ff */
[----:B------:R-:W-:Y:S01]  /*2830*/  @P2 IMAD.X R19, R83, 0x1, R78, P0 ;  /* 0x0000000153132824 */ /* 0x000fe200000e064e */
[C---:B------:R-:W-:Y:S04]  /*2840*/  LEA R84, P0, R61.reuse, R84, 0x1 ;  /* 0x000000543d547211 */ /* 0x040fe800078008ff */
[----:B------:R-:W-:Y:S01]  /*2850*/  LEA.HI.X.SX32 R85, R61, R85, 0x1, P0 ;  /* 0x000000553d557211 */ /* 0x000fe200000f0eff */
[----:B----4-:R1:W-:Y:S04]  /*2860*/  @P5 STG.E.128 desc[UR6][R28.64+0x80], R24 ;  /* 0x000080181c005986 */ /* 0x0103e8000c101d06 */
[----:B--2---:R-:W2:Y:S04]  /*2870*/  @P4 LDG.E.128 R20, desc[UR6][R30.64] ;  /* 0x000000061e144981 */ /* 0x004ea8000c1e1d00 */
[----:B--2---:R2:W-:Y:S04]  /*2880*/  @P4 STG.E.128 desc[UR6][R32.64], R20 ;  /* 0x0000001420004986 */ /* 0x0045e8000c101d06 */
[----:B---3--:R-:W3:Y:S04]  /*2890*/  @P4 LDG.E.128 R4, desc[UR6][R30.64+0x80] ;  /* 0x000080061e044981 */ /* 0x008ee8000c1e1d00 */
[----:B---3--:R3:W-:Y:S04]  /*28a0*/  @P4 STG.E.128 desc[UR6][R32.64+0x80], R4 ;  /* 0x0000800420004986 */ /* 0x0087e8000c101d06 */
[----:B-1----:R-:W4:Y:S04]  /*28b0*/  @P2 LDG.E.128 R24, desc[UR6][R2.64] ;  /* 0x0000000602182981 */ /* 0x002f28000c1e1d00 */
[----:B----4-:R3:W-:Y:S04]  /*28c0*/  @P2 STG.E.128 desc[UR6][R18.64], R24 ;  /* 0x0000001812002986 */ /* 0x0107e8000c101d06 */
[----:B--2---:R-:W2:Y:S04]  /*28d0*/  @P2 LDG.E.128 R20, desc[UR6][R2.64+0x80] ;  /* 0x0000800602142981 */ /* 0x004ea8000c1e1d00 */
[----:B--2---:R3:W-:Y:S01]  /*28e0*/  @P2 STG.E.128 desc[UR6][R18.64+0x80], R20 ;  /* 0x0000801412002986 */ /* 0x0047e2000c101d06 */
[----:B------:R-:W-:Y:S05]  /*28f0*/  @!P6 BRA `(.L_x_7678) ;  /* 0x0000004c00ace947 */ /* 0x000fea0003800000 */
[----:B------:R-:W-:Y:S11]  /*2900*/  ISETP.NE.AND P0, PT, RZ, UR22, PT ;  /* 0x00000016ff007c0c */ /* 0x000ff6000bf05270 */
[----:B------:R-:W-:Y:S02]  /*2910*/  @!UPT UIADD3 URZ, URZ, URZ, URZ ;  /* 0x0000003f3f3ff290 */ /* 0x000fe4000fffe03f */
[----:B------:R-:W-:Y:S05]  /*2920*/  @!P0 BRA `(.L_x_7679) ;  /* 0x0000001c00388947 */ /* 0x000fea0003800000 */
[----:B------:R-:W-:Y:S01]  /*2930*/  MOV R42, R44 ;  /* 0x0000002c002a7202 */ /* 0x000fe20000000f00 */
[----:B------:R-:W1:Y:S01]  /*2940*/  LDC R47, c[0x0][0x2e0] ;  /* 0x0000b800ff2f7b82 */ /* 0x000e620000000800 */
[----:B------:R-:W-:Y:S01]  /*2950*/  BSSY B0, `(.L_x_7680) ;  /* 0x000006a000007945 */ /* 0x000fe20003800000 */
[----:B-1----:R-:W-:Y:S03]  /*2960*/  LEA R47, -R47, RZ, 0x5 ;  /* 0x000000ff2f2f7211 */ /* 0x002fe600078e29ff */
[----:B------:R-:W-:Y:S05]  /*2970*/  @!P1 BRA `(.L_x_7681) ;  /* 0x00000004009c9947 */ /* 0x000fea0003800000 */
[----:B------:R-:W-:Y:S01]  /*2980*/  ISETP.GE.AND P0, PT, R16, UR4, PT ;  /* 0x0000000410007c0c */ /* 0x000fe2000bf06270 */
[----:B---3--:R-:W2:Y:S01]  /*2990*/  LDG.E.128 R24, desc[UR6][R86.64] ;  /* 0x0000000656187981 */ /* 0x008ea2000c1e1d00 */
[----:B------:R-:W-:Y:S02]  /*29a0*/  ISETP.GE.AND P1, PT, R12, UR4, PT ;  /* 0x000000040c007c0c */ /* 0x000fe4000bf26270 */
[----:B------:R-:W-:Y:S09]  /*29b0*/  MOV R81, R79 ;  /* 0x0000004f00517202 */ /* 0x000ff20000000f00 */
[-C--:B------:R-:W-:Y:S02]  /*29c0*/  @!P0 MOV R8, R10.reuse ;  /* 0x0000000a00088202 */ /* 0x080fe40000000f00 */
[-C--:B------:R-:W-:Y:S03]  /*29d0*/  @!P0 MOV R45, R43.reuse ;  /* 0x0000002b002d8202 */ /* 0x080fe60000000f00 */
[----:B------:R1:W3:Y:S06]  /*29e0*/  @!P0 LDG.E.64 R18, desc[UR6][R8.64] ;  /* 0x0000000608128981 */ /* 0x0002ec000c1e1b00 */
[----:B------:R4:W5:Y:S01]  /*29f0*/  @!P0 LDG.E.64 R32, desc[UR6][R44.64] ;  /* 0x000000062c208981 */ /* 0x000962000c1e1b00 */
[----:B-1----:R-:W-:Y:S02]  /*2a00*/  @!P1 MOV R8, R10 ;  /* 0x0000000a00089202 */ /* 0x002fe40000000f00 */
[----:B----4-:R-:W-:Y:S01]  /*2a10*/  @!P1 MOV R45, R43 ;  /* 0x0000002b002d9202 */ /* 0x010fe20000000f00 */
        /* <DEDUP_REMOVED lines=93> */
.L_x_7681:
[----:B------:R-:W-:Y:S05]  /*2ff0*/  BSYNC B0 ;  /* 0x0000000000007941 */ /* 0x000fea0003800000 */
.L_x_7680:
[----:B------:R-:W-:Y:S04]  /*3000*/  BSSY B0, `(.L_x_7682) ;  /* 0x000006e000007945 */ /* 0x000fe80003800000 */
[----:B------:R-:W-:Y:S05]  /*3010*/  @!P5 BRA `(.L_x_7683) ;  /* 0x0000000400b0d947 */ /* 0x000fea0003800000 */
[----:B------:R-:W-:Y:S02]  /*3020*/  LEA R48, P1, R64, R86, 0x1 ;  /* 0x0000005640307211 */ /* 0x000fe400078208ff */
[----:B------:R-:W-:Y:S02]  /*3030*/  SHF.L.U32 R41, R118, 0x1, RZ ;  /* 0x0000000176297819 */ /* 0x000fe400000006ff */
[----:B------:R-:W-:Y:S02]  /*3040*/  ISETP.GE.AND P0, PT, R16, UR4, PT ;  /* 0x0000000410007c0c */ /* 0x000fe4000bf06270 */
[----:B------:R-:W-:Y:S02]  /*3050*/  LEA.HI.X R49, R64, R87, R63, 0x1, P1 ;  /* 0x0000005740317211 */ /* 0x000fe400008f0c3f */
[----:B------:R-:W-:Y:S02]  /*3060*/  SHF.L.U64.HI R40, R118, 0x1, R103 ;  /* 0x0000000176287819 */ /* 0x000fe40000010267 */
[C---:B------:R-:W-:Y:S01]  /*3070*/  IADD3 R28, P1, R41.reuse, R10, RZ ;  /* 0x0000000a291c7210 */ /* 0x040fe20007f3e0ff */
[----:B---3--:R-:W2:Y:S01]  /*3080*/  LDG.E.128 R24, desc[UR6][R48.64] ;  /* 0x0000000630187981 */ /* 0x008ea2000c1e1d00 */
[----:B------:R-:W-:Y:S02]  /*3090*/  IADD3 R38, P5, R41, R44, RZ ;  /* 0x0000002c29267210 */ /* 0x000fe40007fbe0ff */
[C---:B------:R-:W-:Y:S02]  /*30a0*/  IADD3.X R29, R40.reuse, R9, RZ, P1, !PT ;  /* 0x00000009281d7210 */ /* 0x040fe40000ffe4ff */
[----:B------:R-:W-:Y:S02]  /*30b0*/  IADD3.X R39, R40, R43, RZ, P5, !PT ;  /* 0x0000002b28277210 */ /* 0x000fe40002ffe4ff */
[----:B------:R-:W-:Y:S01]  /*30c0*/  LEA R40, P5, R93, R80, 0x1 ;  /* 0x000000505d287211 */ /* 0x000fe200078a08ff */
[----:B------:R-:W1:Y:S01]  /*30d0*/  @!P0 LDG.E.64 R18, desc[UR6][R28.64] ;  /* 0x000000061c128981 */ /* 0x000e62000c1e1b00 */
[----:B------:R-:W-:Y:S05]  /*30e0*/  ISETP.GE.AND P1, PT, R12, UR4, PT ;  /* 0x000000040c007c0c */ /* 0x000fea000bf26270 */
        /* <DEDUP_REMOVED lines=95> */
.L_x_7683:
[----:B------:R-:W-:Y:S05]  /*36e0*/  BSYNC B0 ;  /* 0x0000000000007941 */ /* 0x000fea0003800000 */
.L_x_7682:
[----:B------:R-:W-:Y:S04]  /*36f0*/  BSSY B0, `(.L_x_7684) ;  /* 0x0000072000007945 */ /* 0x000fe80003800000 */
[----:B------:R-:W-:Y:S05]  /*3700*/  @!P4 BRA `(.L_x_7685) ;  /* 0x0000000400c0c947 */ /* 0x000fea0003800000 */
[----:B------:R-:W-:Y:S02]  /*3710*/  LEA R48, P1, R66, R86, 0x1 ;  /* 0x0000005642307211 */ /* 0x000fe400078208ff */
[C---:B------:R-:W-:Y:S02]  /*3720*/  SHF.L.U32 R45, R113.reuse, 0x1, RZ ;  /* 0x00000001712d7819 */ /* 0x040fe400000006ff */
[----:B------:R-:W-:Y:S02]  /*3730*/  ISETP.GE.AND P0, PT, R16, UR4, PT ;  /* 0x0000000410007c0c */ /* 0x000fe4000bf06270 */
[----:B------:R-:W-:Y:S02]  /*3740*/  LEA.HI.X R49, R66, R87, R65, 0x1, P1 ;  /* 0x0000005742317211 */ /* 0x000fe400008f0c41 */
[----:B------:R-:W-:Y:S02]  /*3750*/  SHF.L.U64.HI R46, R113, 0x1, R100 ;  /* 0x00000001712e7819 */ /* 0x000fe40000010264 */
[C---:B------:R-:W-:Y:S01]  /*3760*/  IADD3 R28, P1, R45.reuse, R10, RZ ;  /* 0x0000000a2d1c7210 */ /* 0x040fe20007f3e0ff */
[----:B---3--:R-:W3:Y:S01]  /*3770*/  LDG.E.128 R24, desc[UR6][R48.64] ;  /* 0x0000000630187981 */ /* 0x008ee2000c1e1d00 */
[----:B--2---:R-:W-:Y:S02]  /*3780*/  IADD3 R40, P4, R45, R44, RZ ;  /* 0x0000002c2d287210 */ /* 0x004fe40007f9e0ff */
[C---:B------:R-:W-:Y:S02]  /*3790*/  IADD3.X R29, R46.reuse, R9, RZ, P1, !PT ;  /* 0x000000092e1d7210 */ /* 0x040fe40000ffe4ff */
[----:B------:R-:W-:Y:S02]  /*37a0*/  IADD3.X R41, R46, R43, RZ, P4, !PT ;  /* 0x0000002b2e297210 */ /* 0x000fe400027fe4ff */
[----:B------:R-:W-:Y:S01]  /*37b0*/  LEA R138, P5, R134, R80, 0x1 ;  /* 0x00000050868a7211 */ /* 0x000fe200078a08ff */
[----:B------:R-:W1:Y:S01]  /*37c0*/  @!P0 LDG.E.64 R18, desc[UR6][R28.64] ;  /* 0x000000061c128981 */ /* 0x000e62000c1e1b00 */
[C---:B------:R-:W-:Y:S02]  /*37d0*/  LEA R136, P4, R69.reuse, R86, 0x1 ;  /* 0x0000005645887211 */ /* 0x040fe400078808ff */
[----:B------:R-:W-:Y:S02]  /*37e0*/  ISETP.GE.AND P1, PT, R12, UR4, PT ;  /* 0x000000040c007c0c */ /* 0x000fe4000bf26270 */
[----:B------:R-:W-:Y:S01]  /*37f0*/  LEA.HI.X R137, R69, R87, R68, 0x1, P4 ;  /* 0x0000005745897211 */ /* 0x000fe200020f0c44 */
[----:B------:R-:W2:Y:S01]  /*3800*/  @!P0 LDG.E.64 R38, desc[UR6][R40.64] ;  /* 0x0000000628268981 */ /* 0x000ea2000c1e1b00 */
[----:B------:R-:W-:Y:S01]  /*3810*/  LEA.HI.X R139, R134, R79, R67, 0x1, P5 ;  /* 0x0000004f868b7211 */ /* 0x000fe200028f0c43 */
[--C-:B-1----:R-:W-:Y:S01]  /*3820*/  @!P0 HADD2.F32 R23, -RZ, R18.reuse.H0_H0 ;  /* 0x20000012ff178230 */ /* 0x102fe20000004100 */
[----:B---3--:R-:W-:Y:S01]  /*3830*/  @!P0 MOV R15, R24 ;  /* 0x00000018000f8202 */ /* 0x008fe20000000f00 */
[----:B------:R-:W-:Y:S01]  /*3840*/  @!P0 HADD2.F32 R18, -RZ, R18.H1_H1 ;  /* 0x30000012ff128230 */ /* 0x000fe20000004100 */
[----:B------:R-:W-:Y:S02]  /*3850*/  @!P0 MOV R22, R27 ;  /* 0x0000001b00168202 */ /* 0x000fe40000000f00 */
[----:B------:R-:W-:Y:S01]  /*3860*/  @!P0 MOV R21, R25 ;  /* 0x0000001900158202 */ /* 0x000fe20000000f00 */
[--C-:B------:R-:W-:Y:S02]  /*3870*/  @!P0 HADD2.F32 R31, -RZ, R15.reuse.H1_H1 ;  /* 0x3000000fff1f8230 */ /* 0x100fe40000004100 */
[--C-:B--2---:R-:W-:Y:S02]  /*3880*/  @!P0 HADD2.F32 R33, -RZ, R38.reuse.H0_H0 ;  /* 0x20000026ff218230 */ /* 0x104fe40000004100 */
        /* <DEDUP_REMOVED lines=88> */
.L_x_7685:
[----:B------:R-:W-:Y:S05]  /*3e10*/  BSYNC B0 ;  /* 0x0000000000007941 */ /* 0x000fea0003800000 */
.L_x_7684:
[----:B------:R-:W-:Y:S04]  /*3e20*/  BSSY B0, `(.L_x_7686) ;  /* 0x0000077000007945 */ /* 0x000fe80003800000 */
[----:B------:R-:W-:Y:S05]  /*3e30*/  @!P2 BRA `(.L_x_7687) ;  /* 0x0000000400d4a947 */ /* 0x000fea0003800000 */
[----:B------:R-:W-:Y:S01]  /*3e40*/  SHF.L.U32 R45, R111, 0x1, RZ ;  /* 0x000000016f2d7819 */ /* 0x000fe200000006ff */
[----:B--2---:R-:W2:Y:S01]  /*3e50*/  LDC.64 R40, c[0x0][0x338] ;  /* 0x0000ce00ff287b82 */ /* 0x004ea20000000a00 */
[----:B------:R-:W-:Y:S02]  /*3e60*/  ISETP.GE.AND P0, PT, R16, UR4, PT ;  /* 0x0000000410007c0c */ /* 0x000fe4000bf06270 */
[C---:B------:R-:W-:Y:S02]  /*3e70*/  IADD3 R28, P1, R45.reuse, R10, RZ ;  /* 0x0000000a2d1c7210 */ /* 0x040fe40007f3e0ff */
[----:B------:R-:W-:Y:S02]  /*3e80*/  IADD3 R38, P2, R45, R44, RZ ;  /* 0x0000002c2d267210 */ /* 0x000fe40007f5e0ff */
[----:B-1----:R-:W-:Y:S01]  /*3e90*/  MOV R81, R79 ;  /* 0x0000004f00517202 */ /* 0x002fe20000000f00 */
[----:B--2---:R-:W-:Y:S01]  /*3ea0*/  IMAD.WIDE.U32 R48, R40, 0x60, R86 ;  /* 0x0000006028307825 */ /* 0x004fe200078e0056 */
[----:B------:R-:W-:Y:S03]  /*3eb0*/  SHF.L.U64.HI R40, R111, 0x1, R98 ;  /* 0x000000016f287819 */ /* 0x000fe60000010262 */
[----:B------:R-:W-:Y:S01]  /*3ec0*/  IMAD R41, R41, 0x60, RZ ;  /* 0x0000006029297824 */ /* 0x000fe200078e02ff */
[C---:B------:R-:W-:Y:S02]  /*3ed0*/  IADD3.X R29, R40.reuse, R9, RZ, P1, !PT ;  /* 0x00000009281d7210 */ /* 0x040fe40000ffe4ff */
[----:B------:R-:W-:Y:S02]  /*3ee0*/  IADD3.X R39, R40, R43, RZ, P2, !PT ;  /* 0x0000002b28277210 */ /* 0x000fe400017fe4ff */
[----:B------:R-:W-:Y:S01]  /*3ef0*/  IADD3 R49, R49, R41, RZ ;  /* 0x0000002931317210 */ /* 0x000fe20007ffe0ff */
[----:B---3--:R-:W4:Y:S01]  /*3f00*/  @!P0 LDG.E.64 R18, desc[UR6][R28.64] ;  /* 0x000000061c128981 */ /* 0x008f22000c1e1b00 */
[----:B------:R-:W1:Y:S01]  /*3f10*/  LDC.64 R40, c[0x0][0x248] ;  /* 0x00009200ff287b82 */ /* 0x000e620000000a00 */
[----:B------:R-:W-:Y:S04]  /*3f20*/  ISETP.GE.AND P1, PT, R12, UR4, PT ;  /* 0x000000040c007c0c */ /* 0x000fe8000bf26270 */
[----:B------:R-:W2:Y:S08]  /*3f30*/  LDG.E.128 R24, desc[UR6][R48.64] ;  /* 0x0000000630187981 */ /* 0x000eb0000c1e1d00 */
[----:B------:R-:W3:Y:S01]  /*3f40*/  @!P0 LDG.E.64 R36, desc[UR6][R38.64] ;  /* 0x0000000626248981 */ /* 0x000ee2000c1e1b00 */
[----:B-1----:R-:W-:Y:S01]  /*3f50*/  IMAD.WIDE.U32 R136, R40, 0x60, R80 ;  /* 0x0000006028887825 */ /* 0x002fe200078e0050 */
[----:B------:R-:W-:Y:S03]  /*3f60*/  LEA R40, P2, R73, R86, 0x1 ;  /* 0x0000005649287211 */ /* 0x000fe600078408ff */
[----:B------:R-:W-:Y:S05]  /*3f70*/  IMAD R41, R41, 0x60, RZ ;  /* 0x0000006029297824 */ /* 0x000fea00078e02ff */
[----:B------:R-:W-:Y:S02]  /*3f80*/  IADD3 R137, R137, R41, RZ ;  /* 0x0000002989897210 */ /* 0x000fe40007ffe0ff */
[----:B------:R-:W-:Y:S01]  /*3f90*/  LEA.HI.X R41, R73, R87, R72, 0x1, P2 ;  /* 0x0000005749297211 */ /* 0x000fe200010f0c48 */
[--C-:B----4-:R-:W-:Y:S02]  /*3fa0*/  @!P0 HADD2.F32 R20, -RZ, R18.reuse.H0_H0 ;  /* 0x20000012ff148230 */ /* 0x110fe40000004100 */
[----:B------:R-:W-:Y:S01]  /*3fb0*/  @!P0 HADD2.F32 R18, -RZ, R18.H1_H1 ;  /* 0x30000012ff128230 */ /* 0x000fe20000004100 */
[----:B--2---:R-:W-:Y:S02]  /*3fc0*/  @!P0 MOV R15, R24 ;  /* 0x00000018000f8202 */ /* 0x004fe40000000f00 */
[----:B------:R-:W-:Y:S03]  /*3fd0*/  @!P0 MOV R22, R25 ;  /* 0x0000001900168202 */ /* 0x000fe60000000f00 */
[--C-:B------:R-:W-:Y:S02]  /*3fe0*/  @!P0 HADD2.F32 R31, -RZ, R15.reuse.H1_H1 ;  /* 0x3000000fff1f8230 */ /* 0x100fe40000004100 */
[----:B------:R-:W-:Y:S02]  /*3ff0*/  @!P0 HADD2.F32 R21, -RZ, R15.H0_H0 ;  /* 0x2000000fff158230 */ /* 0x000fe40000004100 */
[----:B---3--:R-:W-:Y:S02]  /*4000*/  @!P0 HADD2.F32 R32, -RZ, R36.H0_H0 ;  /* 0x20000024ff208230 */ /* 0x008fe40000004100 */
        /* <DEDUP_REMOVED lines=88> */
.L_x_7687:
[----:B------:R-:W-:Y:S05]  /*4590*/  BSYNC B0 ;  /* 0x0000000000007941 */ /* 0x000fea0003800000 */
.L_x_7686:
[C---:B------:R-:W-:Y:S01]  /*45a0*/  LEA R44, P1, R47.reuse, R42, 0x1 ;  /* 0x0000002a2f2c7211 */ /* 0x040fe200078208ff */
[----:B------:R-:W-:Y:S01]  /*45b0*/  IMAD.MOV.U32 R8, RZ, RZ, R10 ;  /* 0x000000ffff087224 */ /* 0x000fe200078e000a */
[----:B------:R-:W-:Y:S02]  /*45c0*/  UMOV UR4, UR21 ;  /* 0x0000001500047c82 */ /* 0x000fe40008000000 */
[C---:B------:R-:W-:Y:S02]  /*45d0*/  LEA.HI.X.SX32 R43, R47.reuse, R43, 0x1, P1 ;  /* 0x0000002b2f2b7211 */ /* 0x040fe400008f0eff */
[C---:B------:R-:W-:Y:S04]  /*45e0*/  LEA R10, P0, R47.reuse, R8, 0x1 ;  /* 0x000000082f0a7211 */ /* 0x040fe800078008ff */
[----:B------:R-:W-:Y:S01]  /*45f0*/  LEA.HI.X.SX32 R9, R47, R9, 0x1, P0 ;  /* 0x000000092f097211 */ /* 0x000fe200000f0eff */
[----:B------:R-:W-:Y:S08]  /*4600*/  BRA `(.L_x_7688) ;  /* 0x0000003000f47947 */ /* 0x000ff00003800000 */
.L_x_7679:
[----:B------:R-:W-:Y:S04]  /*4610*/  BSSY B1, `(.L_x_7689) ;  /* 0x00000b9000017945 */ /* 0x000fe80003800000 */
[----:B------:R-:W-:Y:S05]  /*4620*/  @!P1 BRA `(.L_x_7690) ;  /* 0x0000000800dc9947 */ /* 0x000fea0003800000 */
[----:B------:R1:W5:Y:S01]  /*4630*/  LDG.E.128 R36, desc[UR6][R86.64] ;  /* 0x0000000656247981 */ /* 0x000362000c1e1d00 */
[----:B------:R-:W-:Y:S01]  /*4640*/  ISETP.GE.AND P0, PT, R16, UR4, PT ;  /* 0x0000000410007c0c */ /* 0x000fe2000bf06270 */
[----:B------:R-:W-:Y:S01]  /*4650*/  BSSY B0, `(.L_x_7691) ;  /* 0x0000057000007945 */ /* 0x000fe20003800000 */
[----:B------:R-:W-:Y:S11]  /*4660*/  MOV R81, R79 ;  /* 0x0000004f00517202 */ /* 0x000ff60000000f00 */
[----:B------:R-:W-:Y:S05]  /*4670*/  @P0 BRA `(.L_x_7692) ;  /* 0x0000000400500947 */ /* 0x000fea0003800000 */
[--C-:B-----5:R-:W-:Y:S01]  /*4680*/  HADD2.F32 R29, -RZ, R36.reuse.H0_H0 ;  /* 0x20000024ff1d7230 */ /* 0x120fe20000004100 */
[----:B------:R-:W-:Y:S01]  /*4690*/  ULEA.HI UR26, UR4, UR4, URZ, 0x1 ;  /* 0x00000004041a7291 */ /* 0x000fe2000f8f083f */
[----:B---3--:R-:W-:Y:S01]  /*46a0*/  HADD2.F32 R33, -RZ, R36.H1_H1 ;  /* 0x30000024ff217230 */ /* 0x008fe20000004100 */
        /* <DEDUP_REMOVED lines=17> */
[----:B------:R-:W2:Y:S01]  /*47c0*/  LDG.E.128 R48, desc[UR6][R48.64] ;  /* 0x0000000630307981 */ /* 0x000ea2000c1e1d00 */
[----:B------:R-:W-:Y:S07]  /*47d0*/  LEA.HI.X.SX32 R139, R137, R89, 0x1, P0 ;  /* 0x00000059898b7211 */ /* 0x000fee00000f0eff */
[----:B------:R-:W3:Y:S08]  /*47e0*/  LDG.E.128 R20, desc[UR6][R18.64] ;  /* 0x0000000612147981 */ /* 0x000ef0000c1e1d00 */
[----:B------:R-:W4:Y:S01]  /*47f0*/  LDG.E.128 R136, desc[UR6][R138.64] ;  /* 0x000000068a887981 */ /* 0x000f22000c1e1d00 */
[--C-:B--2---:R-:W-:Y:S02]  /*4800*/  HADD2.F32 R31, -RZ, R48.reuse.H0_H0 ;  /* 0x20000030ff1f7230 */ /* 0x104fe40000004100 */
[----:B------:R-:W-:Y:S02]  /*4810*/  HADD2.F32 R34, -RZ, R48.H1_H1 ;  /* 0x30000030ff227230 */ /* 0x000fe40000004100 */
[--C-:B------:R-:W-:Y:S02]  /*4820*/  HADD2.F32 R35, -RZ, R49.reuse.H0_H0 ;  /* 0x20000031ff237230 */ /* 0x100fe40000004100 */
[----:B------:R-:W-:Y:S02]  /*4830*/  HADD2.F32 R37, -RZ, R49.H1_H1 ;  /* 0x30000031ff257230 */ /* 0x000fe40000004100 */
[----:B---3--:R-:W-:Y:S01]  /*4840*/  HADD2.F32 R27, -RZ, R21.H0_H0 ;  /* 0x20000015ff1b7230 */ /* 0x008fe20000004100 */
        /* <DEDUP_REMOVED lines=55> */
.L_x_7692:
[----:B------:R-:W-:Y:S05]  /*4bc0*/  BSYNC B0 ;  /* 0x0000000000007941 */ /* 0x000fea0003800000 */
.L_x_7691:
[----:B-----5:R2:W-:Y:S01]  /*4bd0*/  STG.E.128 desc[UR6][R80.64], R36 ;  /* 0x0000002450007986 */ /* 0x0205e2000c101d06 */
[----:B------:R-:W-:Y:S01]  /*4be0*/  ISETP.GE.AND P0, PT, R12, UR4, PT ;  /* 0x000000040c007c0c */ /* 0x000fe2000bf06270 */
[----:B------:R-:W-:Y:S01]  /*4bf0*/  BSSY B0, `(.L_x_7693) ;  /* 0x0000059000007945 */ /* 0x000fe20003800000 */
[----:B------:R-:W-:Y:S05]  /*4c00*/  IADD3 R140, P1, R86, 0x80, RZ ;  /* 0x00000080568c7810 */ /* 0x000fea0007f3e0ff */
[----:B------:R-:W-:Y:S01]  /*4c10*/  IMAD.X R141, RZ, RZ, R87, P1 ;  /* 0x000000ffff8d7224 */ /* 0x000fe200008e0657 */
[----:B--2---:R2:W5:Y:S05]  /*4c20*/  LDG.E.128 R36, desc[UR6][R86.64+0x80] ;  /* 0x0000800656247981 */ /* 0x00456a000c1e1d00 */
        /* <DEDUP_REMOVED lines=85> */
.L_x_7694:
[----:B------:R-:W-:Y:S05]  /*5180*/  BSYNC B0 ;  /* 0x0000000000007941 */ /* 0x000fea0003800000 */
.L_x_7693:
[----:B-----5:R4:W-:Y:S02]  /*5190*/  STG.E.128 desc[UR6][R80.64+0x80], R36 ;  /* 0x0000802450007986 */ /* 0x0209e4000c101d06 */
.L_x_7690:
[----:B------:R-:W-:Y:S05]  /*51a0*/  BSYNC B1 ;  /* 0x0000000000017941 */ /* 0x000fea0003800000 */
.L_x_7689:
[----:B------:R-:W-:Y:S04]  /*51b0*/  BSSY B1, `(.L_x_7695) ;  /* 0x00000c4000017945 */ /* 0x000fe80003800000 */
[----:B------:R-:W-:Y:S05]  /*51c0*/  @!P5 BRA `(.L_x_7696) ;  /* 0x0000000c0008d947 */ /* 0x000fea0003800000 */
[----:B------:R-:W-:Y:S01]  /*51d0*/  LEA R142, P5, R64, R86, 0x1 ;  /* 0x00000056408e7211 */ /* 0x000fe200078a08ff */
[----:B------:R-:W-:Y:S01]  /*51e0*/  BSSY B0, `(.L_x_7697) ;  /* 0x000005f000007945 */ /* 0x000fe20003800000 */
[----:B------:R-:W-:Y:S02]  /*51f0*/  ISETP.GE.AND P1, PT, R16, UR4, PT ;  /* 0x0000000410007c0c */ /* 0x000fe4000bf26270 */
[----:B------:R-:W-:Y:S02]  /*5200*/  LEA.HI.X R143, R64, R87, R63, 0x1, P5 ;  /* 0x00000057408f7211 */ /* 0x000fe400028f0c3f */
[C---:B------:R-:W-:Y:S03]  /*5210*/  LEA R140, P0, R93.reuse, R80, 0x1 ;  /* 0x000000505d8c7211 */ /* 0x040fe600078008ff */
[----:B---3--:R3:W5:Y:S01]  /*5220*/  LDG.E.128 R32, desc[UR6][R142.64] ;  /* 0x000000068e207981 */ /* 0x008762000c1e1d00 */
        /* <DEDUP_REMOVED lines=16> */
[----:B----4-:R-:W-:Y:S02]  /*5330*/  IADD3 R81, P5, R118, R136, RZ ;  /* 0x0000008876517210 */ /* 0x010fe40007fbe0ff */
[----:B------:R-:W-:Y:S02]  /*5340*/  LEA.HI.X.SX32 R19, R137, R143, 0x1, P0 ;  /* 0x0000008f89137211 */ /* 0x000fe400000f0eff */
[----:B------:R-:W-:Y:S02]  /*5350*/  LEA.HI.X.SX32 R136, R136, R103, 0x1, P5 ;  /* 0x0000006788887211 */ /* 0x000fe400028f0eff */
[C---:B------:R-:W-:Y:S01]  /*5360*/  LEA R138, P0, R81.reuse, R88, 0x1 ;  /* 0x00000058518a7211 */ /* 0x040fe200078008ff */
[----:B------:R-:W4:Y:S01]  /*5370*/  LDG.E.128 R24, desc[UR6][R18.64] ;  /* 0x0000000612187981 */ /* 0x000f22000c1e1d00 */
[----:B------:R-:W-:Y:S02]  /*5380*/  @P1 IADD3 R144, RZ, -UR26, RZ ;  /* 0x8000001aff901c10 */ /* 0x000fe4000fffe0ff */
[----:B------:R-:W-:Y:S02]  /*5390*/  LEA.HI.X R139, R81, R89, R136, 0x1, P0 ;  /* 0x00000059518b7211 */ /* 0x000fe400000f0c88 */
[----:B------:R-:W-:Y:S04]  /*53a0*/  IADD3 R81, P0, R118, R144, RZ ;  /* 0x0000009076517210 */ /* 0x000fe80007f1e0ff */
[----:B------:R-:W-:Y:S01]  /*53b0*/  LEA.HI.X.SX32 R144, R144, R103, 0x1, P0 ;  /* 0x0000006790907211 */ /* 0x000fe200000f0eff */
[----:B------:R-:W2:Y:S01]  /*53c0*/  LDG.E.128 R136, desc[UR6][R138.64] ;  /* 0x000000068a887981 */ /* 0x000ea2000c1e1d00 */
[C---:B------:R-:W-:Y:S04]  /*53d0*/  LEA R36, P0, R81.reuse, R90, 0x1 ;  /* 0x0000005a51247211 */ /* 0x040fe800078008ff */
[----:B------:R-:W-:Y:S05]  /*53e0*/  LEA.HI.X R37, R81, R91, R144, 0x1, P0 ;  /* 0x0000005b51257211 */ /* 0x000fea00000f0c90 */
[----:B------:R1:W3:Y:S02]  /*53f0*/  LDG.E.128 R48, desc[UR6][R36.64] ;  /* 0x0000000624307981 */ /* 0x0002e4000c1e1d00 */
        /* <DEDUP_REMOVED lines=18> */
[--C-:B---3--:R-:W-:Y:S02]  /*5520*/  HADD2.F32 R32, -RZ, R48.reuse.H0_H0 ;  /* 0x20000030ff207230 */ /* 0x108fe40000004100 */
        /* <DEDUP_REMOVED lines=42> */
.L_x_7698:
[----:B------:R-:W-:Y:S05]  /*57d0*/  BSYNC B0 ;  /* 0x0000000000007941 */ /* 0x000fea0003800000 */
.L_x_7697:
[----:B-----5:R1:W-:Y:S01]  /*57e0*/  STG.E.128 desc[UR6][R140.64], R32 ;  /* 0x000000208c007986 */ /* 0x0203e2000c101d06 */
[----:B------:R-:W-:Y:S01]  /*57f0*/  ISETP.GE.AND P0, PT, R12, UR4, PT ;  /* 0x000000040c007c0c */ /* 0x000fe2000bf06270 */
[----:B------:R-:W-:Y:S01]  /*5800*/  BSSY B0, `(.L_x_7699) ;  /* 0x000005d000007945 */ /* 0x000fe20003800000 */
[----:B------:R-:W-:Y:S05]  /*5810*/  IADD3 R138, P1, R142, 0x80, RZ ;  /* 0x000000808e8a7810 */ /* 0x000fea0007f3e0ff */
[----:B------:R-:W-:Y:S01]  /*5820*/  IMAD.X R139, RZ, RZ, R143, P1 ;  /* 0x000000ffff8b7224 */ /* 0x000fe200008e068f */
[----:B-1----:R1:W5:Y:S05]  /*5830*/  LDG.E.128 R32, desc[UR6][R142.64+0x80] ;  /* 0x000080068e207981 */ /* 0x00236a000c1e1d00 */
[----:B------:R-:W-:Y:S05]  /*5840*/  @P0 BRA `(.L_x_7700) ;  /* 0x0000000400600947 */ /* 0x000fea0003800000 */
[----:B------:R-:W-:Y:S01]  /*5850*/  ULEA.HI UR26, UR4, UR4, URZ, 0x1 ;  /* 0x00000004041a7291 */ /* 0x000fe2000f8f083f */
[----:B------:R-:W-:Y:S02]  /*5860*/  MOV R136, RZ ;  /* 0x000000ff00887202 */ /* 0x000fe40000000f00 */
[----:B-1-3--:R-:W-:Y:S01]  /*5870*/  MOV R142, RZ ;  /* 0x000000ff008e7202 */ /* 0x00afe20000000f00 */
        /* <DEDUP_REMOVED lines=23> */
[----:B------:R1:W2:Y:S02]  /*59f0*/  LDG.E.128 R48, desc[UR6][R36.64] ;  /* 0x0000000624307981 */ /* 0x0002a4000c1e1d00 */
[----:B-1----:R-:W-:Y:S02]  /*5a00*/  HADD2.F32 R36, -RZ, R47.H0_H0 ;  /* 0x2000002fff247230 */ /* 0x002fe40000004100 */
[--C-:B---3--:R-:W-:Y:S01]  /*5a10*/  HADD2.F32 R30, -RZ, R24.reuse.H0_H0 ;  /* 0x20000018ff1e7230 */ /* 0x108fe20000004100 */
[----:B------:R-:W-:Y:S01]  /*5a20*/  MOV R31, R25 ;  /* 0x00000019001f7202 */ /* 0x000fe20000000f00 */
[----:B------:R-:W-:Y:S01]  /*5a30*/  HADD2.F32 R28, -RZ, R24.H1_H1 ;  /* 0x30000018ff1c7230 */ /* 0x000fe20000004100 */
[----:B------:R-:W-:Y:S02]  /*5a40*/  MOV R21, R27 ;  /* 0x0000001b00157202 */ /* 0x000fe40000000f00 */
        /* <DEDUP_REMOVED lines=56> */
.L_x_7700:
[----:B------:R-:W-:Y:S05]  /*5dd0*/  BSYNC B0 ;  /* 0x0000000000007941 */ /* 0x000fea0003800000 */
.L_x_7699:
[----:B-----5:R1:W-:Y:S02]  /*5de0*/  STG.E.128 desc[UR6][R140.64+0x80], R32 ;  /* 0x000080208c007986 */ /* 0x0203e4000c101d06 */
.L_x_7696:
[----:B------:R-:W-:Y:S05]  /*5df0*/  BSYNC B1 ;  /* 0x0000000000017941 */ /* 0x000fea0003800000 */
.L_x_7695:
[----:B------:R-:W-:Y:S04]  /*5e00*/  BSSY B1, `(.L_x_7701) ;  /* 0x00000c6000017945 */ /* 0x000fe80003800000 */
[----:B------:R-:W-:Y:S05]  /*5e10*/  @!P4 BRA `(.L_x_7702) ;  /* 0x0000000c0010c947 */ /* 0x000fea0003800000 */
[----:B------:R-:W-:Y:S01]  /*5e20*/  LEA R138, P5, R66, R86, 0x1 ;  /* 0x00000056428a7211 */ /* 0x000fe200078a08ff */
[----:B------:R-:W-:Y:S01]  /*5e30*/  BSSY B0, `(.L_x_7703) ;  /* 0x0000061000007945 */ /* 0x000fe20003800000 */
[----:B------:R-:W-:Y:S02]  /*5e40*/  ISETP.GE.AND P4, PT, R16, UR4, PT ;  /* 0x0000000410007c0c */ /* 0x000fe4000bf86270 */
[----:B------:R-:W-:Y:S02]  /*5e50*/  LEA.HI.X R139, R66, R87, R65, 0x1, P5 ;  /* 0x00000057428b7211 */ /* 0x000fe400028f0c41 */
[C---:B------:R-:W-:Y:S02]  /*5e60*/  LEA R144, P1, R134.reuse, R80, 0x1 ;  /* 0x0000005086907211 */ /* 0x040fe400078208ff */
[C---:B-1----:R-:W-:Y:S01]  /*5e70*/  LEA R140, P0, R69.reuse, R86, 0x1 ;  /* 0x00000056458c7211 */ /* 0x042fe200078008ff */
[----:B---3--:R1:W5:Y:S01]  /*5e80*/  LDG.E.128 R32, desc[UR6][R138.64] ;  /* 0x000000068a207981 */ /* 0x008362000c1e1d00 */
[----:B------:R-:W-:Y:S02]  /*5e90*/  LEA.HI.X R145, R134, R79, R67, 0x1, P1 ;  /* 0x0000004f86917211 */ /* 0x000fe400008f0c43 */
[----:B------:R-:W-:Y:S03]  /*5ea0*/  LEA.HI.X R141, R69, R87, R68, 0x1, P0 ;  /* 0x00000057458d7211 */ /* 0x000fe600000f0c44 */
[----:B------:R-:W-:Y:S06]  /*5eb0*/  @P4 BRA `(.L_x_7704) ;  /* 0x0000000400604947 */ /* 0x000fec0003800000 */
        /* <DEDUP_REMOVED lines=14> */
[----:B----4-:R-:W-:Y:S02]  /*5fa0*/  IADD3 R81, P4, R113, R136, RZ ;  /* 0x0000008871517210 */ /* 0x010fe40007f9e0ff */
        /* <DEDUP_REMOVED lines=73> */
.L_x_7704:
[----:B------:R-:W-:Y:S05]  /*6440*/  BSYNC B0 ;  /* 0x0000000000007941 */ /* 0x000fea0003800000 */
.L_x_7703:
[----:B-----5:R3:W-:Y:S01]  /*6450*/  STG.E.128 desc[UR6][R144.64], R32 ;  /* 0x0000002090007986 */ /* 0x0207e2000c101d06 */
[----:B------:R-:W-:Y:S01]  /*6460*/  ISETP.GE.AND P1, PT, R12, UR4, PT ;  /* 0x000000040c007c0c */ /* 0x000fe2000bf26270 */
[----:B------:R-:W-:Y:S01]  /*6470*/  BSSY B0, `(.L_x_7705) ;  /* 0x000005d000007945 */ /* 0x000fe20003800000 */
[C---:B------:R-:W-:Y:S04]  /*6480*/  LEA R142, P0, R71.reuse, R80, 0x1 ;  /* 0x00000050478e7211 */ /* 0x040fe800078008ff */
[----:B------:R-:W-:Y:S01]  /*6490*/  LEA.HI.X R143, R71, R79, R70, 0x1, P0 ;  /* 0x0000004f478f7211 */ /* 0x000fe200000f0c46 */
[----:B---3--:R3:W5:Y:S06]  /*64a0*/  LDG.E.128 R32, desc[UR6][R140.64] ;  /* 0x000000068c207981 */ /* 0x00876c000c1e1d00 */
        /* <DEDUP_REMOVED lines=18> */
[----:B------:R-:W4:Y:S01]  /*65d0*/  LDG.E.128 R24, desc[UR6][R18.64] ;  /* 0x0000000612187981 */ /* 0x000f22000c1e1d00 */
[----:B---3--:R-:W-:Y:S02]  /*65e0*/  MOV R140, RZ ;  /* 0x000000ff008c7202 */ /* 0x008fe40000000f00 */
[----:B------:R-:W-:Y:S02]  /*65f0*/  @P1 IADD3 R140, RZ, -UR26, RZ ;  /* 0x8000001aff8c1c10 */ /* 0x000fe4000fffe0ff */
[----:B------:R-:W-:Y:S02]  /*6600*/  LEA.HI.X R139, R81, R89, R136, 0x1, P0 ;  /* 0x00000059518b7211 */ /* 0x000fe400000f0c88 */
[----:B------:R-:W-:Y:S04]  /*6610*/  IADD3 R81, P0, R109, R140, RZ ;  /* 0x0000008c6d517210 */ /* 0x000fe80007f1e0ff */
[----:B------:R-:W-:Y:S01]  /*6620*/  LEA.HI.X.SX32 R140, R140, R97, 0x1, P0 ;  /* 0x000000618c8c7211 */ /* 0x000fe200000f0eff */
[----:B------:R-:W3:Y:S01]  /*6630*/  LDG.E.128 R136, desc[UR6][R138.64] ;  /* 0x000000068a887981 */ /* 0x000ee2000c1e1d00 */
[C---:B------:R-:W-:Y:S04]  /*6640*/  LEA R36, P0, R81.reuse, R90, 0x1 ;  /* 0x0000005a51247211 */ /* 0x040fe800078008ff */
[----:B------:R-:W-:Y:S05]  /*6650*/  LEA.HI.X R37, R81, R91, R140, 0x1, P0 ;  /* 0x0000005b51257211 */ /* 0x000fea00000f0c8c */
        /* <DEDUP_REMOVED lines=62> */
.L_x_7706:
[----:B------:R-:W-:Y:S05]  /*6a40*/  BSYNC B0 ;  /* 0x0000000000007941 */ /* 0x000fea0003800000 */
.L_x_7705:
[----:B-----5:R1:W-:Y:S02]  /*6a50*/  STG.E.128 desc[UR6][R142.64], R32 ;  /* 0x000000208e007986 */ /* 0x0203e4000c101d06 */
.L_x_7702:
[----:B------:R-:W-:Y:S05]  /*6a60*/  BSYNC B1 ;  /* 0x0000000000017941 */ /* 0x000fea0003800000 */
.L_x_7701:
[----:B------:R-:W-:Y:S04]  /*6a70*/  BSSY B1, `(.L_x_7707) ;  /* 0x00000cb000017945 */ /* 0x000fe80003800000 */
[----:B------:R-:W-:Y:S05]  /*6a80*/  @!P2 BRA `(.L_x_7708) ;  /* 0x0000000c0024a947 */ /* 0x000fea0003800000 */
[----:B------:R-:W-:Y:S01]  /*6a90*/  ISETP.GE.AND P1, PT, R16, UR4, PT ;  /* 0x0000000410007c0c */ /* 0x000fe2000bf26270 */
[----:B---3--:R-:W3:Y:S01]  /*6aa0*/  LDC.64 R4, c[0x0][0x338] ;  /* 0x0000ce00ff047b82 */ /* 0x008ee20000000a00 */
[----:B----4-:R-:W-:Y:S01]  /*6ab0*/  MOV R81, R79 ;  /* 0x0000004f00517202 */ /* 0x010fe20000000f00 */
[----:B------:R-:W-:Y:S01]  /*6ac0*/  BSSY B0, `(.L_x_7709) ;  /* 0x0000064000007945 */ /* 0x000fe20003800000 */
[C---:B-1----:R-:W-:Y:S05]  /*6ad0*/  LEA R140, P0, R73.reuse, R86, 0x1 ;  /* 0x00000056498c7211 */ /* 0x042fea00078008ff */
[----:B------:R-:W1:Y:S01]  /*6ae0*/  LDC.64 R2, c[0x0][0x248] ;  /* 0x00009200ff027b82 */ /* 0x000e620000000a00 */
[----:B------:R-:W-:Y:S01]  /*6af0*/  LEA.HI.X R141, R73, R87, R72, 0x1, P0 ;  /* 0x00000057498d7211 */ /* 0x000fe200000f0c48 */
[----:B---3--:R-:W-:Y:S04]  /*6b00*/  IMAD.WIDE.U32 R138, R4, 0x60, R86 ;  /* 0x00000060048a7825 */ /* 0x008fe800078e0056 */
        /* <DEDUP_REMOVED lines=95> */
.L_x_7710:
[----:B------:R-:W-:Y:S05]  /*7100*/  BSYNC B0 ;  /* 0x0000000000007941 */ /* 0x000fea0003800000 */
.L_x_7709:
        /* <DEDUP_REMOVED lines=16> */
[----:B-1----:R-:W-:Y:S11]  /*7210*/  MOV R139, UR26 ;  /* 0x0000001a008b7c02 */ /* 0x002ff60008000f00 */
[----:B------:R-:W-:Y:S02]  /*7220*/  @P1 IADD3 R139, RZ, -UR26, RZ ;  /* 0x8000001aff8b1c10 */ /* 0x000fe4000fffe0ff */
[----:B------:R-:W-:Y:S02]  /*7230*/  @P1 IADD3 R137, RZ, -UR26, RZ ;  /* 0x8000001aff891c10 */ /* 0x000fe4000fffe0ff */
[C---:B------:R-:W-:Y:S02]  /*7240*/  LEA R18, P0, R139.reuse, R140, 0x1 ;  /* 0x0000008c8b127211 */ /* 0x040fe400078008ff */
[C---:B------:R-:W-:Y:S02]  /*7250*/  IADD3 R81, P2, R108.reuse, R137, RZ ;  /* 0x000000896c517210 */ /* 0x040fe40007f5e0ff */
[----:B------:R-:W-:Y:S02]  /*7260*/  LEA.HI.X.SX32 R19, R139, R141, 0x1, P0 ;  /* 0x0000008d8b137211 */ /* 0x000fe400000f0eff */
[----:B------:R-:W-:Y:S02]  /*7270*/  LEA.HI.X.SX32 R136, R137, R96, 0x1, P2 ;  /* 0x0000006089887211 */ /* 0x000fe400010f0eff */
[C---:B------:R-:W-:Y:S01]  /*7280*/  LEA R144, P0, R81.reuse, R88, 0x1 ;  /* 0x0000005851907211 */ /* 0x040fe200078008ff */
[----:B------:R-:W4:Y:S01]  /*7290*/  LDG.E.128 R24, desc[UR6][R18.64] ;  /* 0x0000000612187981 */ /* 0x000f22000c1e1d00 */
[----:B---3--:R-:W-:Y:S02]  /*72a0*/  MOV R141, RZ ;  /* 0x000000ff008d7202 */ /* 0x008fe40000000f00 */
[----:B------:R-:W-:Y:S02]  /*72b0*/  @P1 IADD3 R141, RZ, -UR26, RZ ;  /* 0x8000001aff8d1c10 */ /* 0x000fe4000fffe0ff */
[----:B------:R-:W-:Y:S02]  /*72c0*/  LEA.HI.X R145, R81, R89, R136, 0x1, P0 ;  /* 0x0000005951917211 */ /* 0x000fe400000f0c88 */
[----:B------:R-:W-:Y:S03]  /*72d0*/  IADD3 R81, P0, R108, R141, RZ ;  /* 0x0000008d6c517210 */ /* 0x000fe60007f1e0ff */
[----:B------:R-:W3:Y:S01]  /*72e0*/  LDG.E.128 R136, desc[UR6][R144.64] ;  /* 0x0000000690887981 */ /* 0x000ee2000c1e1d00 */
[----:B------:R-:W-:Y:S02]  /*72f0*/  LEA.HI.X.SX32 R140, R141, R96, 0x1, P0 ;  /* 0x000000608d8c7211 */ /* 0x000fe400000f0eff */
        /* <DEDUP_REMOVED lines=64> */
.L_x_7712:
[----:B------:R-:W-:Y:S05]  /*7700*/  BSYNC B0 ;  /* 0x0000000000007941 */ /* 0x000fea0003800000 */
.L_x_7711:
[----:B-----5:R4:W-:Y:S02]  /*7710*/  STG.E.128 desc[UR6][R142.64], R32 ;  /* 0x000000208e007986 */ /* 0x0209e4000c101d06 */
.L_x_7708:
[----:B------:R-:W-:Y:S05]  /*7720*/  BSYNC B1 ;  /* 0x0000000000017941 */ /* 0x000fea0003800000 */
.L_x_7707:
        /* <DEDUP_REMOVED lines=8> */
.L_x_7678:
[----:B---3--:R-:W2:Y:S01]  /*77b0*/  @P1 LDG.E.128 R24, desc[UR6][R86.64] ;  /* 0x0000000656181981 */ /* 0x008ea2000c1e1d00 */
[----:B------:R-:W-:Y:S01]  /*77c0*/  @P1 IMAD.MOV.U32 R81, RZ, RZ, R79 ;  /* 0x000000ffff511224 */ /* 0x000fe200078e004f */
        /* <DEDUP_REMOVED lines=13> */
[----:B--2---:R1:W-:Y:S04]  /*78a0*/  @P1 STG.E.128 desc[UR6][R80.64+0x80], R20 ;  /* 0x0000801450001986 */ /* 0x0043e8000c101d06 */
[----:B------:R-:W2:Y:S01]  /*78b0*/  @P5 LDG.E.128 R28, desc[UR6][R18.64] ;  /* 0x00000006121c5981 */ /* 0x000ea2000c1e1d00 */
[----:B-1----:R-:W-:Y:S03]  /*78c0*/  @P2 IMAD.MOV.U32 R81, RZ, RZ, R79 ;  /* 0x000000ffff512224 */ /* 0x002fe600078e004f */
        /* <DEDUP_REMOVED lines=17> */
.L_x_7688:
[----:B------:R-:W5:Y:S02]  /*79e0*/  LDC R0, c[0x0][0x338] ;  /* 0x0000ce00ff007b82 */ /* 0x000f640000000800 */
[----:B-----5:R-:W-:Y:S05]  /*79f0*/  IMAD.U32 R3, R0, -0x40, RZ ;  /* 0xffffffc000037824 */ /* 0x020fea00078e00ff */
[C---:B-12---:R-:W-:Y:S04]  /*7a00*/  LEA R86, P0, R3.reuse, R86, 0x1 ;  /* 0x0000005603567211 */ /* 0x046fe800078008ff */
[----:B------:R-:W-:Y:S01]  /*7a10*/  LEA.HI.X.SX32 R87, R3, R87, 0x1, P0 ;  /* 0x0000005703577211 */ /* 0x000fe200000f0eff */
[----:B------:R-:W-:Y:S08]  /*7a20*/  @!P3 BRA `(.L_x_7713) ;  /* 0x000000040030b947 */ /* 0x000ff00003800000 */
[----:B------:R-:W-:Y:S04]  /*7a30*/  IADD3 R3, R11, -0x1, RZ ;  /* 0xffffffff0b037810 */ /* 0x000fe80007ffe0ff */
[----:B------:R-:W-:Y:S11]  /*7a40*/  ISETP.GT.AND P0, PT, R3, R60, PT ;  /* 0x0000003c0300720c */ /* 0x000ff60003f04270 */
[----:B------:R-:W-:Y:S02]  /*7a50*/  @!UPT UIADD3 URZ, URZ, URZ, URZ ;  /* 0x0000003f3f3ff290 */ /* 0x000fe4000fffe03f */
[----:B------:R-:W-:Y:S05]  /*7a60*/  @!P0 BRA `(.L_x_7714) ;  /* 0x0000000400448947 */ /* 0x000fea0003800000 */
[----:B---34-:R-:W-:Y:S01]  /*7a70*/  IMAD.MOV.U32 R20, RZ, RZ, RZ ;  /* 0x000000ffff147224 */ /* 0x018fe200078e00ff */
        /* <DEDUP_REMOVED lines=71> */
.L_x_7713:
[----:B------:R-:W1:Y:S01]  /*7ef0*/  LDC R2, c[0x0][0x250] ;  /* 0x00009400ff027b82 */ /* 0x000e620000000800 */
[----:B----4-:R-:W-:Y:S07]  /*7f00*/  IMAD.MOV.U32 R81, RZ, RZ, R79 ;  /* 0x000000ffff517224 */ /* 0x010fee00078e004f */
[----:B------:R-:W3:Y:S02]  /*7f10*/  LDC R0, c[0x0][0x248] ;  /* 0x00009200ff007b82 */ /* 0x000ee40000000800 */
[----:B---3--:R-:W-:Y:S02]  /*7f20*/  IMAD.U32 R5, R0, -0x40, RZ ;  /* 0xffffffc000057824 */ /* 0x008fe400078e00ff */
[----:B-1----:R-:W-:Y:S03]  /*7f30*/  IMAD.U32 R3, R2, -0x40, RZ ;  /* 0xffffffc002037824 */ /* 0x002fe600078e00ff */
[----:B------:R-:W-:Y:S02]  /*7f40*/  LEA R80, P0, R5, R80, 0x1 ;  /* 0x0000005005507211 */ /* 0x000fe400078008ff */
[----:B------:R-:W-:Y:S02]  /*7f50*/  LEA R82, P1, R3, R82, 0x1 ;  /* 0x0000005203527211 */ /* 0x000fe400078208ff */
[----:B------:R-:W-:Y:S02]  /*7f60*/  LEA.HI.X.SX32 R79, R5, R81, 0x1, P0 ;  /* 0x00000051054f7211 */ /* 0x000fe400000f0eff */
[----:B------:R-:W-:Y:S09]  /*7f70*/  LEA.HI.X.SX32 R83, R3, R83, 0x1, P1 ;  /* 0x0000005303537211 */ /* 0x000ff200008f0eff */
.L_x_7714:
[----:B------:R-:W-:Y:S04]  /*7f80*/  IADD3 R11, R11, -0x1, RZ ;  /* 0xffffffff0b0b7810 */ /* 0x000fe80007ffe0ff */
[----:B------:R-:W-:Y:S11]  /*7f90*/  ISETP.GT.AND P0, PT, R11, R60, PT ;  /* 0x0000003c0b00720c */ /* 0x000ff60003f04270 */
[----:B------:R-:W-:Y:S02]  /*7fa0*/  @!UPT UIADD3 URZ, URZ, URZ, URZ ;  /* 0x0000003f3f3ff290 */ /* 0x000fe4000fffe03f */
[----:B------:R-:W-:Y:S05]  /*7fb0*/  @P0 BRA `(.L_x_7715) ;  /* 0xffffffa400a00947 */ /* 0x000fea000383ffff */
.L_x_7677:
[----:B------:R-:W1:Y:S01]  /*7fc0*/  S2UR UR4, SR_CgaCtaId ;  /* 0x00000000000479c3 */ /* 0x000e620000008800 */
[----:B------:R-:W-:Y:S01]  /*7fd0*/  ULDC UR5, c[0x0][0x2e0] ;  /* 0x0000b80000057ab9 */ /* 0x000fe20000000800 */
[----:B------:R-:W-:-:S06]  /*7fe0*/  UMOV UR10, 0x400 ;  /* 0x00000400000a7882 */ /* 0x000fcc0000000000 */
[----:B------:R-:W-:Y:S01]  /*7ff0*/  BAR.SYNC.DEFER_BLOCKING 0x0 ;  /* 0x0000000000007b1d */ /* 0x000fe20000010000 */
[----:B------:R-:W-:-:S07]  /*8000*/  ISETP.NE.AND P0, PT, RZ, UR5, PT ;  /* 0x00000005ff007c0c */ /* 0x000fce000bf05270 */
[----:B------:R-:W2:Y:S01]  /*8010*/  LDC.64 R2, c[0x0][0x240] ;  /* 0x00009000ff027b82 */ /* 0x000ea20000000a00 */
[----:B------:R-:W-:Y:S01]  /*8020*/  BSSY B2, `(.L_x_7716) ;  /* 0x00004f2000027945 */ /* 0x000fe20003800000 */
[----:B-1----:R-:W-:-:S06]  /*8030*/  ULEA UR4, UR4, UR10, 0x18 ;  /* 0x0000000a04047291 */ /* 0x002fcc000f8ec03f */
[----:B------:R-:W-:Y:S02]  /*8040*/  LEA R164, R122, UR4, 0x1 ;  /* 0x000000047aa47c11 */ /* 0x000fe4000f8e08ff */
[C---:B--2---:R-:W-:Y:S01]  /*8050*/  SHF.L.U64.HI R13, R2.reuse, 0x4, R3 ;  /* 0x00000004020d7819 */ /* 0x044fe20000010203 */
[----:B------:R-:W-:Y:S01]  /*8060*/  IMAD.SHL.U32 R15, R2, 0x10, RZ ;  /* 0x00000010020f7824 */ /* 0x000fe200078e00ff */
[----:B------:R-:W-:Y:S06]  /*8070*/  @!P0 BRA `(.L_x_7717) ;  /* 0x0000004c00108947 */ /* 0x000fec0003800000 */
[----:B------:R-:W-:Y:S01]  /*8080*/  ISETP.NE.U32.AND P0, PT, RZ, UR8, PT ;  /* 0x00000008ff007c0c */ /* 0x000fe2000bf05070 */
[----:B---3--:R-:W-:-:S03]  /*8090*/  IMAD.MOV.U32 R4, RZ, RZ, RZ ;  /* 0x000000ffff047224 */ /* 0x008fc600078e00ff */
        /* <DEDUP_REMOVED lines=10> */
[----:B----4-:R-:W-:Y:S02]  /*8140*/  LEA R34, P0, R15, UR8, 0x1 ;  /* 0x000000080f227c11 */ /* 0x010fe4000f8008ff */
[----:B------:R-:W-:Y:S01]  /*8150*/  LEA R36, P1, R128, UR8, 0x1 ;  /* 0x0000000880247c11 */ /* 0x000fe2000f8208ff */
        /* <DEDUP_REMOVED lines=76> */
.L_x_7722:
[----:B------:R-:W-:Y:S05]  /*8620*/  BSYNC B0 ;  /* 0x0000000000007941 */ /* 0x000fea0003800000 */
.L_x_7721:
        /* <DEDUP_REMOVED lines=46> */
.L_x_7724:
[----:B------:R-:W-:Y:S05]  /*8910*/  BSYNC B0 ;  /* 0x0000000000007941 */ /* 0x000fea0003800000 */
.L_x_7723:
[----:B------:R3:W-:Y:S02]  /*8920*/  STS.128 [R164+0x2000], R8 ;  /* 0x00200008a4007388 */ /* 0x0007e40000000c00 */
.L_x_7720:
[----:B------:R-:W-:Y:S05]  /*8930*/  BSYNC B1 ;  /* 0x0000000000017941 */ /* 0x000fea0003800000 */
.L_x_7719:
        /* <DEDUP_REMOVED lines=61> */
.L_x_7728:
[----:B------:R-:W-:Y:S05]  /*8d10*/  BSYNC B0 ;  /* 0x0000000000007941 */ /* 0x000fea0003800000 */
.L_x_7727:
        /* <DEDUP_REMOVED lines=46> */
.L_x_7730:
[----:B------:R-:W-:Y:S05]  /*9000*/  BSYNC B0 ;  /* 0x0000000000007941 */ /* 0x000fea0003800000 */
.L_x_7729:
[----:B------:R4:W-:Y:S02]  /*9010*/  STS.128 [R164+0x2800], R8 ;  /* 0x00280008a4007388 */ /* 0x0009e40000000c00 */
.L_x_7726:
[----:B------:R-:W-:Y:S05]  /*9020*/  BSYNC B1 ;  /* 0x0000000000017941 */ /* 0x000fea0003800000 */
.L_x_7725:
        /* <DEDUP_REMOVED lines=62> */
.L_x_7734:
[----:B------:R-:W-:Y:S05]  /*9410*/  BSYNC B0 ;  /* 0x0000000000007941 */ /* 0x000fea0003800000 */
.L_x_7733:
        /* <DEDUP_REMOVED lines=46> */
.L_x_7736:
[----:B------:R-:W-:Y:S05]  /*9700*/  BSYNC B0 ;  /* 0x0000000000007941 */ /* 0x000fea0003800000 */
.L_x_7735:
[----:B------:R2:W-:Y:S02]  /*9710*/  STS.128 [R164+0x3000], R8 ;  /* 0x00300008a4007388 */ /* 0x0005e40000000c00 */
.L_x_7732:
[----:B------:R-:W-:Y:S05]  /*9720*/  BSYNC B1 ;  /* 0x0000000000017941 */ /* 0x000fea0003800000 */
.L_x_7731:
        /* <DEDUP_REMOVED lines=59> */
.L_x_7739:
[----:B------:R-:W-:Y:S05]  /*9ae0*/  BSYNC B0 ;  /* 0x0000000000007941 */ /* 0x000fea0003800000 */
.L_x_7738:
        /* <DEDUP_REMOVED lines=44> */
.L_x_7741:
[----:B------:R-:W-:Y:S05]  /*9db0*/  BSYNC B0 ;  /* 0x0000000000007941 */ /* 0x000fea0003800000 */
.L_x_7740:
[----:B------:R2:W-:Y:S01]  /*9dc0*/  STS.128 [R164+0x3800], R8 ;  /* 0x00380008a4007388 */ /* 0x0005e20000000c00 */
[----:B------:R-:W-:Y:S05]  /*9dd0*/  BRA `(.L_x_7737) ;  /* 0x0000003000587947 */ /* 0x000fea0003800000 */
.L_x_7718:
        /* <DEDUP_REMOVED lines=89> */
.L_x_7745:
[----:B------:R-:W-:Y:S05]  /*a370*/  BSYNC B0 ;  /* 0x0000000000007941 */ /* 0x000fea0003800000 */
.L_x_7744:
        /* <DEDUP_REMOVED lines=88> */
.L_x_7747:
[----:B------:R-:W-:Y:S05]  /*a900*/  BSYNC B0 ;  /* 0x0000000000007941 */ /* 0x000fea0003800000 */
.L_x_7746:
[----:B------:R3:W-:Y:S02]  /*a910*/  STS.128 [R164+0x2000], R12 ;  /* 0x0020000ca4007388 */ /* 0x0007e40000000c00 */
.L_x_7743:
[----:B------:R-:W-:Y:S05]  /*a920*/  BSYNC B1 ;  /* 0x0000000000017941 */ /* 0x000fea0003800000 */
.L_x_7742:
        /* <DEDUP_REMOVED lines=94> */
.L_x_7751:
[----:B------:R-:W-:Y:S05]  /*af10*/  BSYNC B0 ;  /* 0x0000000000007941 */ /* 0x000fea0003800000 */
.L_x_7750:
        /* <DEDUP_REMOVED lines=91> */
.L_x_7753:
[----:B------:R-:W-:Y:S05]  /*b4d0*/  BSYNC B0 ;  /* 0x0000000000007941 */ /* 0x000fea0003800000 */
.L_x_7752:
[----:B------:R4:W-:Y:S02]  /*b4e0*/  STS.128 [R164+0x2800], R12 ;  /* 0x0028000ca4007388 */ /* 0x0009e40000000c00 */
.L_x_7749:
[----:B------:R-:W-:Y:S05]  /*b4f0*/  BSYNC B1 ;  /* 0x0000000000017941 */ /* 0x000fea0003800000 */
.L_x_7748:
        /* <DEDUP_REMOVED lines=95> */
.L_x_7757:
[----:B------:R-:W-:Y:S05]  /*baf0*/  BSYNC B0 ;  /* 0x0000000000007941 */ /* 0x000fea0003800000 */
.L_x_7756:
        /* <DEDUP_REMOVED lines=90> */
.L_x_7759:
[----:B------:R-:W-:Y:S05]  /*c0a0*/  BSYNC B0 ;  /* 0x0000000000007941 */ /* 0x000fea0003800000 */
.L_x_7758:
[----:B------:R4:W-:Y:S02]  /*c0b0*/  STS.128 [R164+0x3000], R12 ;  /* 0x0030000ca4007388 */ /* 0x0009e40000000c00 */
.L_x_7755:
[----:B------:R-:W-:Y:S05]  /*c0c0*/  BSYNC B1 ;  /* 0x0000000000017941 */ /* 0x000fea0003800000 */
.L_x_7754:
        /* <DEDUP_REMOVED lines=94> */
.L_x_7761:
[----:B------:R-:W-:Y:S05]  /*c6b0*/  BSYNC B0 ;  /* 0x0000000000007941 */ /* 0x000fea0003800000 */
.L_x_7760:
        /* <DEDUP_REMOVED lines=93> */
.L_x_7763:
[----:B------:R-:W-:Y:S05]  /*cc90*/  BSYNC B0 ;  /* 0x0000000000007941 */ /* 0x000fea0003800000 */
.L_x_7762:
[----:B------:R4:W-:Y:S01]  /*cca0*/  STS.128 [R164+0x3800], R12 ;  /* 0x0038000ca4007388 */ /* 0x0009e20000000c00 */
[----:B------:R-:W-:Y:S05]  /*ccb0*/  BRA `(.L_x_7737) ;  /* 0x0000000000a07947 */ /* 0x000fea0003800000 */
.L_x_7717:
[----:B---3--:R-:W-:Y:S02]  /*ccc0*/  IMAD.IADD R5, R160, 0x1, -R57 ;  /* 0x00000001a0057824 */ /* 0x008fe400078e0a39 */
        /* <DEDUP_REMOVED lines=39> */
.L_x_7737:
[----:B------:R-:W-:Y:S05]  /*cf40*/  BSYNC B2 ;  /* 0x0000000000027941 */ /* 0x000fea0003800000 */
.L_x_7716:
[----:B------:R-:W-:Y:S01]  /*cf50*/  VIADD R168, R102, 0xffffffff ;  /* 0xffffffff66a87836 */ /* 0x000fe20000000000 */
[----:B------:R-:W-:Y:S01]  /*cf60*/  ULDC.64 UR12, c[0x0][0x218] ;  /* 0x00008600000c7ab9 */ /* 0x000fe20000000a00 */
[----:B------:R-:W-:Y:S01]  /*cf70*/  IMAD.SHL.U32 R2, R126, 0x8, RZ ;  /* 0x000000087e027824 */ /* 0x000fe200078e00ff */
[----:B------:R-:W-:Y:S01]  /*cf80*/  LEA R166, P5, R124, UR12, 0x1 ;  /* 0x0000000c7ca67c11 */ /* 0x000fe2000f8a08ff */
[----:B------:R-:W-:Y:S01]  /*cf90*/  IMAD.SHL.U32 R3, R168, 0x40, RZ ;  /* 0x00000040a8037824 */ /* 0x000fe200078e00ff */
[----:B-1234-:R-:W-:Y:S01]  /*cfa0*/  LEA.HI R8, R59, R59, RZ, 0x1 ;  /* 0x0000003b3b087211 */ /* 0x01efe200078f08ff */
[----:B------:R-:W-:Y:S01]  /*cfb0*/  ULDC.64 UR10, c[0x0][0x220] ;  /* 0x00008800000a7ab9 */ /* 0x000fe20000000a00 */
[----:B------:R-:W-:Y:S01]  /*cfc0*/  LEA.HI.X R165, R124, UR13, R52, 0x1, P5 ;  /* 0x0000000d7ca57c11 */ /* 0x000fe2000a8f0c34 */
[----:B------:R-:W-:Y:S01]  /*cfd0*/  IMAD.IADD R9, R56, 0x1, -R3 ;  /* 0x0000000138097824 */ /* 0x000fe200078e0a03 */
[----:B------:R-:W-:Y:S01]  /*cfe0*/  LOP3.LUT R8, R8, 0xfffffffe, RZ, 0xc0, !PT ;  /* 0xfffffffe08087812 */ /* 0x000fe200078ec0ff */
[----:B------:R-:W-:Y:S01]  /*cff0*/  IMAD R57, R54, 0x10, R57 ;  /* 0x0000001036397824 */ /* 0x000fe200078e0239 */
[----:B------:R-:W-:Y:S01]  /*d000*/  SHF.R.S32.HI R172, RZ, 0x1f, R55 ;  /* 0x0000001fffac7819 */ /* 0x000fe20000011437 */
[----:B------:R-:W-:Y:S01]  /*d010*/  IMAD.SHL.U32 R53, R53, 0x2, RZ ;  /* 0x0000000235357824 */ /* 0x000fe200078e00ff */
[-C--:B------:R-:W-:Y:S01]  /*d020*/  ISETP.GE.AND P1, PT, R18, R9.reuse, PT ;  /* 0x000000091200720c */ /* 0x080fe20003f26270 */
[----:B------:R-:W-:Y:S01]  /*d030*/  IMAD.IADD R59, R59, 0x1, -R8 ;  /* 0x000000013b3b7824 */ /* 0x000fe200078e0a08 */
[-C--:B------:R-:W-:Y:S01]  /*d040*/  ISETP.GE.AND P0, PT, R20, R9.reuse, PT ;  /* 0x000000091400720c */ /* 0x080fe20003f06270 */
[----:B------:R-:W-:Y:S01]  /*d050*/  ULDC UR5, c[0x0][0x398] ;  /* 0x0000e60000057ab9 */ /* 0x000fe20000000800 */
[----:B------:R-:W-:-:S02]  /*d060*/  ISETP.GE.AND P2, PT, R126, R9, PT ;  /* 0x000000097e00720c */ /* 0x000fc40003f46270 */
[CC--:B------:R-:W-:Y:S02]  /*d070*/  ISETP.GE.AND P4, PT, R0.reuse, R9.reuse, PT ;  /* 0x000000090000720c */ /* 0x0c0fe40003f86270 */
[----:B------:R-:W-:Y:S02]  /*d080*/  ISETP.GE.AND P6, PT, R0, R9, PT ;  /* 0x000000090000720c */ /* 0x000fe40003fc6270 */
[----:B------:R-:W-:Y:S02]  /*d090*/  SHF.R.S32.HI R0, RZ, 0x1f, R121 ;  /* 0x0000001fff007819 */ /* 0x000fe40000011479 */
[----:B------:R-:W-:Y:S01]  /*d0a0*/  LEA.HI R172, R172, R55, RZ, 0x2 ;  /* 0x00000037acac7211 */ /* 0x000fe200078f10ff */
[----:B------:R-:W1:Y:S01]  /*d0b0*/  @!P1 LDC.64 R6, c[0x0][0x248] ;  /* 0x00009200ff069b82 */ /* 0x000e620000000a00 */
[----:B------:R-:W-:Y:S02]  /*d0c0*/  LEA.HI R0, R0, R121, RZ, 0x3 ;  /* 0x0000007900007211 */ /* 0x000fe400078f18ff */
[----:B------:R-:W-:Y:S01]  /*d0d0*/  SHF.R.S32.HI R172, RZ, 0x2, R172 ;  /* 0x00000002ffac7819 */ /* 0x000fe200000114ac */
[----:B------:R-:W-:-:S02]  /*d0e0*/  @!P2 IMAD.MOV.U32 R167, RZ, RZ, R165 ;  /* 0x000000ffffa7a224 */ /* 0x000fc400078e00a5 */
[C---:B------:R-:W-:Y:S02]  /*d0f0*/  @!P4 LEA R10, P5, R93.reuse, R166, 0x1 ;  /* 0x000000a65d0ac211 */ /* 0x040fe400078a08ff */
[----:B------:R-:W2:Y:S01]  /*d100*/  @!P0 LDC.64 R4, c[0x0][0x248] ;  /* 0x00009200ff048b82 */ /* 0x000ea20000000a00 */
[----:B------:R-:W-:Y:S01]  /*d110*/  @!PT LDS RZ, [RZ] ;  /* 0x00000000fffff984 */ /* 0x000fe20000000800 */
[----:B------:R-:W-:Y:S01]  /*d120*/  @!PT LDS RZ, [RZ] ;  /* 0x00000000fffff984 */ /* 0x000fe20000000800 */
[----:B------:R-:W-:Y:S01]  /*d130*/  @!PT LDS RZ, [RZ] ;  /* 0x00000000fffff984 */ /* 0x000fe20000000800 */
[----:B------:R-:W-:Y:S01]  /*d140*/  @!P2 LDGSTS.E.BYPASS.LTC128B.128 [R164+0x4000], desc[UR6][R166.64] ;  /* 0x04000000a6a4afae */ /* 0x000fe2000b901d46 */
[----:B------:R-:W-:Y:S02]  /*d150*/  @!P4 LEA.HI.X R11, R93, R165, R92, 0x1, P5 ;  /* 0x000000a55d0bc211 */ /* 0x000fe400028f0c5c */
[----:B------:R-:W-:Y:S01]  /*d160*/  ISETP.GE.AND P5, PT, R18, R9, PT ;  /* 0x000000091200720c */ /* 0x000fe20003fa6270 */
[----:B------:R3:W-:Y:S01]  /*d170*/  @!P2 LDGSTS.E.BYPASS.LTC128B.128 [R164+0x6000], desc[UR6][R166.64+0x80] ;  /* 0x06000080a6a4afae */ /* 0x0007e2000b901d46 */
[----:B------:R-:W-:-:S03]  /*d180*/  IADD3 R57, R57, 0x1, R172 ;  /* 0x0000000139397810 */ /* 0x000fc60007ffe0ac */
[----:B------:R-:W-:Y:S01]  /*d190*/  @!P4 LDGSTS.E.BYPASS.LTC128B.128 [R164+0x4800], desc[UR6][R10.64] ;  /* 0x048000000aa4cfae */ /* 0x000fe2000b901d46 */
[----:B------:R-:W-:-:S03]  /*d1a0*/  IADD3 R57, R56, R57, -R160 ;  /* 0x0000003938397210 */ /* 0x000fc60007ffe8a0 */
[----:B------:R4:W-:Y:S01]  /*d1b0*/  @!P4 LDGSTS.E.BYPASS.LTC128B.128 [R164+0x6800], desc[UR6][R10.64+0x80] ;  /* 0x068000800aa4cfae */ /* 0x0009e2000b901d46 */
[----:B------:R-:W-:Y:S01]  /*d1c0*/  ISETP.GE.AND P4, PT, R20, R9, PT ;  /* 0x000000091400720c */ /* 0x000fe20003f86270 */
[----:B------:R-:W-:Y:S01]  /*d1d0*/  VIADD R103, R57, UR5 ;  /* 0x0000000539677c36 */ /* 0x000fe20008000000 */
[----:B-1----:R-:W-:-:S04]  /*d1e0*/  @!P1 LEA R12, P2, R6, R166, 0x6 ;  /* 0x000000a6060c9211 */ /* 0x002fc800078430ff */
[----:B------:R-:W-:Y:S02]  /*d1f0*/  @!P1 LEA.HI.X R13, R6, R165, R7, 0x6, P2 ;  /* 0x000000a5060d9211 */ /* 0x000fe400010f3407 */
[----:B------:R-:W-:Y:S01]  /*d200*/  ISETP.GE.AND P2, PT, R126, R9, PT ;  /* 0x000000097e00720c */ /* 0x000fe20003f46270 */
[----:B--2---:R-:W-:Y:S02]  /*d210*/  @!P0 IMAD R5, R5, 0x60, RZ ;  /* 0x0000006005058824 */ /* 0x004fe400078e02ff */
[----:B------:R-:W-:Y:S02]  /*d220*/  @!P1 LDGSTS.E.BYPASS.LTC128B.128 [R164+0x5000], desc[UR6][R12.64] ;  /* 0x050000000ca49fae */ /* 0x000fe4000b901d46 */
[----:B------:R-:W1:Y:S02]  /*d230*/  @!P4 LDC.64 R8, c[0x0][0x250] ;  /* 0x00009400ff08cb82 */ /* 0x000e640000000a00 */
[----:B------:R-:W-:Y:S01]  /*d240*/  @!P1 LDGSTS.E.BYPASS.LTC128B.128 [R164+0x7000], desc[UR6][R12.64+0x80] ;  /* 0x070000800ca49fae */ /* 0x000fe2000b901d46 */
[----:B---3--:R-:W-:-:S02]  /*d250*/  @!P0 IMAD.MOV.U32 R167, RZ, RZ, R165 ;  /* 0x000000ffffa78224 */ /* 0x008fc400078e00a5 */
[----:B------:R-:W-:Y:S01]  /*d260*/  @!P0 IMAD.WIDE.U32 R6, R4, 0x60, R166 ;  /* 0x0000006004068825 */ /* 0x000fe200078e00a6 */
[----:B------:R-:W-:-:S03]  /*d270*/  LOP3.LUT R4, R0, 0xfffffff8, RZ, 0xc0, !PT ;  /* 0xfffffff800047812 */ /* 0x000fc600078ec0ff */
[----:B------:R-:W-:Y:S02]  /*d280*/  @!P0 IMAD.IADD R7, R5, 0x1, R7 ;  /* 0x0000000105078824 */ /* 0x000fe400078e0207 */
[----:B------:R-:W-:Y:S02]  /*d290*/  IMAD.SHL.U32 R5, R58, 0x40, RZ ;  /* 0x000000403a057824 */ /* 0x000fe400078e00ff */
[----:B------:R-:W-:Y:S01]  /*d2a0*/  IMAD.IADD R121, R121, 0x1, -R4 ;  /* 0x0000000179797824 */ /* 0x000fe200078e0a04 */
[----:B------:R-:W-:Y:S02]  /*d2b0*/  @!P0 LDGSTS.E.BYPASS.LTC128B.128 [R164+0x5800], desc[UR6][R6.64] ;  /* 0x0580000006a48fae */ /* 0x000fe4000b901d46 */
[----:B------:R-:W-:Y:S01]  /*d2c0*/  LOP3.LUT R5, R5, 0x1c0, RZ, 0xc0, !PT ;  /* 0x000001c005057812 */ /* 0x000fe200078ec0ff */
[----:B------:R-:W-:Y:S01]  /*d2d0*/  IMAD.SHL.U32 R4, R121, 0x40, RZ ;  /* 0x0000004079047824 */ /* 0x000fe200078e00ff */
[----:B------:R2:W-:Y:S01]  /*d2e0*/  @!P0 LDGSTS.E.BYPASS.LTC128B.128 [R164+0x7800], desc[UR6][R6.64+0x80] ;  /* 0x0780008006a48fae */ /* 0x0005e2000b901d46 */
[----:B------:R-:W-:Y:S01]  /*d2f0*/  LEA R170, P0, R104, UR10, 0x1 ;  /* 0x0000000a68aa7c11 */ /* 0x000fe2000f8008ff */
[----:B-1----:R-:W-:Y:S01]  /*d300*/  @!P4 IMAD R9, R9, 0x60, RZ ;  /* 0x000000600909c824 */ /* 0x002fe200078e02ff */
[----:B------:R-:W-:Y:S01]  /*d310*/  LOP3.LUT R2, R5, 0x8, R2, 0xf8, !PT ;  /* 0x0000000805027812 */ /* 0x000fe200078ef802 */
[----:B------:R-:W0:Y:S01]  /*d320*/  LDGDEPBAR ;  /* 0x00000000000079af */ /* 0x000e220000000000 */
[----:B------:R-:W-:-:S02]  /*d330*/  SHF.R.U32.HI R5, RZ, 0x3, R5 ;  /* 0x00000003ff057819 */ /* 0x000fc40000011605 */
[----:B------:R-:W-:Y:S02]  /*d340*/  LEA.HI.X R169, R104, UR11, R101, 0x1, P0 ;  /* 0x0000000b68a97c11 */ /* 0x000fe400080f0c65 */
[----:B------:R-:W-:Y:S02]  /*d350*/  LOP3.LUT R2, R2, R5, RZ, 0x3c, !PT ;  /* 0x0000000502027212 */ /* 0x000fe400078e3cff */
[----:B----4-:R-:W-:Y:S01]  /*d360*/  @!P6 LEA R10, P0, R95, R170, 0x1 ;  /* 0x000000aa5f0ae211 */ /* 0x010fe200078008ff */
[----:B------:R-:W-:Y:S02]  /*d370*/  @!P2 IMAD.MOV.U32 R171, RZ, RZ, R169 ;  /* 0x000000ffffaba224 */ /* 0x000fe400078e00a9 */
[C---:B------:R-:W-:Y:S01]  /*d380*/  IMAD R157, R59.reuse, 0x200, R2 ;  /* 0x000002003b9d7824 */ /* 0x040fe200078e0202 */
[----:B------:R-:W-:Y:S01]  /*d390*/  LOP3.LUT R2, R4, 0x1c0, RZ, 0xc0, !PT ;  /* 0x000001c004027812 */ /* 0x000fe200078ec0ff */
[----:B------:R-:W-:Y:S01]  /*d3a0*/  IMAD.SHL.U32 R59, R59, 0x8, RZ ;  /* 0x000000083b3b7824 */ /* 0x000fe200078e00ff */
[----:B------:R-:W-:-:S02]  /*d3b0*/  @!P6 LEA.HI.X R11, R95, R169, R94, 0x1, P0 ;  /* 0x000000a95f0be211 */ /* 0x000fc400000f0c5e */
[----:B------:R-:W-:Y:S02]  /*d3c0*/  SHF.R.U32.HI R5, RZ, 0x3, R2 ;  /* 0x00000003ff057819 */ /* 0x000fe40000011602 */
[----:B------:R-:W-:Y:S01]  /*d3d0*/  LOP3.LUT R4, R2, 0x8, R59, 0xf8, !PT ;  /* 0x0000000802047812 */ /* 0x000fe200078ef83b */
[----:B------:R-:W-:Y:S01]  /*d3e0*/  IMAD.SHL.U32 R59, R0, 0x40, RZ ;  /* 0x00000040003b7824 */ /* 0x000fe200078e00ff */
[----:B------:R-:W-:Y:S02]  /*d3f0*/  LEA R157, R157, UR4, 0x1 ;  /* 0x000000049d9d7c11 */ /* 0x000fe4000f8e08ff */
[----:B------:R-:W-:Y:S01]  /*d400*/  LOP3.LUT R4, R4, R5, RZ, 0x3c, !PT ;  /* 0x0000000504047212 */ /* 0x000fe200078e3cff */
[----:B--2---:R-:W1:Y:S01]  /*d410*/  @!P5 LDC.64 R6, c[0x0][0x250] ;  /* 0x00009400ff06db82 */ /* 0x004e620000000a00 */
[----:B------:R-:W-:-:S07]  /*d420*/  DEPBAR.LE SB0, 0x0 ;  /* 0x000080000000791a */ /* 0x000fce0000000000 */
[----:B------:R-:W-:Y:S01]  /*d430*/  BAR.SYNC.DEFER_BLOCKING 0x0 ;  /* 0x0000000000007b1d */ /* 0x000fe20000010000 */
[----:B------:R-:W-:Y:S01]  /*d440*/  LOP3.LUT R59, R59, 0xfffffe00, RZ, 0xc0, !PT ;  /* 0xfffffe003b3b7812 */ /* 0x000fe200078ec0ff */
[----:B------:R-:W-:Y:S01]  /*d450*/  VIADD R0, R157, 0x4000 ;  /* 0x000040009d007836 */ /* 0x000fe20000000000 */
[----:B------:R-:W-:Y:S01]  /*d460*/  VIMNMX R2, R103, R56, PT ;  /* 0x0000003867027248 */ /* 0x000fe20003fe0100 */
[----:B------:R-:W-:Y:S01]  /*d470*/  VIADD R155, R157, 0x4020 ;  /* 0x000040209d9b7836 */ /* 0x000fe20000000000 */
[----:B------:R-:W-:Y:S01]  /*d480*/  VIADDMNMX R103, R103, 0x8, R56, PT ;  /* 0x0000000867677846 */ /* 0x000fe20003800138 */
[----:B------:R-:W-:-:S04]  /*d490*/  IMAD R5, R54, 0x400, R59 ;  /* 0x0000040036057824 */ /* 0x000fc800078e023b */
[----:B------:R-:W-:Y:S02]  /*d4a0*/  IMAD.IADD R158, R4, 0x1, R5 ;  /* 0x00000001049e7824 */ /* 0x000fe400078e0205 */
[----:B------:R-:W-:-:S03]  /*d4b0*/  IMAD.MOV.U32 R5, RZ, RZ, 0x20 ;  /* 0x00000020ff057424 */ /* 0x000fc600078e00ff */
[----:B------:R-:W-:Y:S02]  /*d4c0*/  LEA R158, R158, UR4, 0x1 ;  /* 0x000000049e9e7c11 */ /* 0x000fe4000f8e08ff */
[----:B-1----:R-:W-:-:S04]  /*d4d0*/  @!P5 LEA R12, P0, R6, R170, 0x6 ;  /* 0x000000aa060cd211 */ /* 0x002fc800078030ff */
[----:B------:R-:W-:Y:S01]  /*d4e0*/  @!P5 LEA.HI.X R13, R6, R169, R7, 0x6, P0 ;  /* 0x000000a9060dd211 */ /* 0x000fe200000f3407 */
        /* <DEDUP_REMOVED lines=8> */
[----:B------:R-:W-:Y:S02]  /*d570*/  @P6 STS.128 [R164+0x8800], RZ ;  /* 0x008800ffa4006388 */ /* 0x000fe40000000c00 */
[----:B------:R-:W-:Y:S02]  /*d580*/  SEL R5, R5, 0xffffffe0, !P2 ;  /* 0xffffffe005057807 */ /* 0x000fe40005000000 */
[----:B------:R-:W-:Y:S03]  /*d590*/  @P6 STS.128 [R164+0xa800], RZ ;  /* 0x00a800ffa4006388 */ /* 0x000fe60000000c00 */
[----:B------:R-:W-:Y:S01]  /*d5a0*/  IMAD R154, R5, 0x2, R158 ;  /* 0x00000002059a7824 */ /* 0x000fe200078e029e */
        /* <DEDUP_REMOVED lines=14> */
[----:B------:R-:W-:-:S03]  /*d690*/  @!P4 IMAD.IADD R9, R9, 0x1, R7 ;  /* 0x000000010909c824 */ /* 0x000fc600078e0207 */
[----:B------:R-:W-:Y:S01]  /*d6a0*/  @P4 STS.128 [R164+0x9800], RZ ;  /* 0x009800ffa4004388 */ /* 0x000fe20000000c00 */
[----:B------:R-:W-:Y:S02]  /*d6b0*/  @!P4 IMAD.MOV.U32 R8, RZ, RZ, R6 ;  /* 0x000000ffff08c224 */ /* 0x000fe400078e0006 */
[----:B------:R-:W-:Y:S01]  /*d6c0*/  IMAD.MOV.U32 R7, RZ, RZ, 0x10 ;  /* 0x00000010ff077424 */ /* 0x000fe200078e00ff */
[----:B------:R-:W-:Y:S04]  /*d6d0*/  @P4 STS.128 [R164+0xb800], RZ ;  /* 0x00b800ffa4004388 */ /* 0x000fe80000000c00 */
[----:B------:R-:W-:Y:S01]  /*d6e0*/  @!PT LDS RZ, [RZ] ;  /* 0x00000000fffff984 */ /* 0x000fe20000000800 */
[----:B------:R-:W-:Y:S01]  /*d6f0*/  @!PT LDS RZ, [RZ] ;  /* 0x00000000fffff984 */ /* 0x000fe20000000800 */
[----:B------:R-:W-:Y:S01]  /*d700*/  @!PT LDS RZ, [RZ] ;  /* 0x00000000fffff984 */ /* 0x000fe20000000800 */
[----:B------:R-:W-:Y:S01]  /*d710*/  @!P4 LDGSTS.E.BYPASS.LTC128B.128 [R164+0x9800], desc[UR6][R8.64] ;  /* 0x0980000008a4cfae */ /* 0x000fe2000b901d46 */
[----:B------:R-:W-:Y:S02]  /*d720*/  SEL R7, R7, 0xfffffff0, !P1 ;  /* 0xfffffff007077807 */ /* 0x000fe40004800000 */
[----:B------:R-:W-:Y:S01]  /*d730*/  R2P PR, R58, 0x6 ;  /* 0x000000063a007804 */ /* 0x000fe20000000000 */
[----:B------:R2:W-:Y:S02]  /*d740*/  @!P4 LDGSTS.E.BYPASS.LTC128B.128 [R164+0xb800], desc[UR6][R8.64+0x80] ;  /* 0x0b80008008a4cfae */ /* 0x0005e4000b901d46 */
[----:B------:R-:W-:-:S02]  /*d750*/  IMAD R156, R7, 0x2, R158 ;  /* 0x00000002079c7824 */ /* 0x000fc400078e029e */
[----:B------:R-:W-:Y:S02]  /*d760*/  LDSM.16.M88.4 R28, [R158] ;  /* 0x000000009e1c783b */ /* 0x000fe40000000200 */
[----:B------:R-:W-:Y:S02]  /*d770*/  IMAD R153, R5, 0x2, R156 ;  /* 0x0000000205997824 */ /* 0x000fe400078e029c */
[----:B------:R-:W3:Y:S04]  /*d780*/  LDSM.16.M88.4 R44, [R157+0x4800] ;  /* 0x004800009d2c783b */ /* 0x000ee80000000200 */
[----:B------:R-:W2:Y:S01]  /*d790*/  LDSM.16.M88.4 R84, [R157+0x4000] ;  /* 0x004000009d54783b */ /* 0x000ea20000000200 */
[----:B------:R-:W-:Y:S02]  /*d7a0*/  @P1 VIADD R155, R0, 0xffffffe0 ;  /* 0xffffffe0009b1836 */ /* 0x000fe40000000000 */
[----:B------:R-:W-:Y:S01]  /*d7b0*/  IMAD.MOV.U32 R0, RZ, RZ, 0x40 ;  /* 0x00000040ff007424 */ /* 0x000fe200078e00ff */
[----:B------:R-:W4:Y:S01]  /*d7c0*/  LDSM.16.M88.4 R36, [R157+0x5000] ;  /* 0x005000009d24783b */ /* 0x000f220000000200 */
[----:B------:R-:W-:-:S02]  /*d7d0*/  VIADD R147, R155, 0x800 ;  /* 0x000008009b937836 */ /* 0x000fc40000000000 */
[C---:B------:R-:W-:Y:S01]  /*d7e0*/  VIADD R146, R155.reuse, 0x1000 ;  /* 0x000010009b927836 */ /* 0x040fe20000000000 */
[----:B-1----:R-:W1:Y:S01]  /*d7f0*/  LDSM.16.M88.4 R12, [R157+0x5800] ;  /* 0x005800009d0c783b */ /* 0x002e620000000200 */
[----:B------:R-:W-:Y:S01]  /*d800*/  SEL R0, R0, 0xffffffc0, !P2 ;  /* 0xffffffc000007807 */ /* 0x000fe20005000000 */
[C---:B------:R-:W-:Y:S02]  /*d810*/  VIADD R145, R155.reuse, 0x1800 ;  /* 0x000018009b917836 */ /* 0x040fe40000000000 */
[----:B------:R-:W-:Y:S01]  /*d820*/  LDSM.16.M88.4 R72, [R156] ;  /* 0x000000009c48783b */ /* 0x000fe20000000200 */
[----:B------:R-:W-:Y:S02]  /*d830*/  VIADD R143, R155, 0x2000 ;  /* 0x000020009b8f7836 */ /* 0x000fe40000000000 */
[----:B------:R-:W-:Y:S01]  /*d840*/  IMAD.IADD R151, R157, 0x1, R0 ;  /* 0x000000019d977824 */ /* 0x000fe200078e0200 */
[----:B------:R-:W5:Y:S01]  /*d850*/  LDSM.16.M88.4 R68, [R155+0x800] ;  /* 0x000800009b44783b */ /* 0x000f620000000200 */
[----:B------:R-:W-:Y:S01]  /*d860*/  IMAD.IADD R144, R0, 0x1, R155 ;  /* 0x0000000100907824 */ /* 0x000fe200078e029b */
[----:B------:R-:W-:Y:S01]  /*d870*/  LOP3.LUT R0, R53, 0x6, RZ, 0xc0, !PT ;  /* 0x0000000635007812 */ /* 0x000fe200078ec0ff */
[C---:B------:R-:W-:Y:S01]  /*d880*/  VIADD R142, R155.reuse, 0x2800 ;  /* 0x000028009b8e7836 */ /* 0x040fe20000000000 */
[----:B------:R-:W5:Y:S01]  /*d890*/  LDSM.16.M88.4 R76, [R155] ;  /* 0x000000009b4c783b */ /* 0x000f620000000200 */
[----:B------:R-:W-:-:S02]  /*d8a0*/  VIADD R141, R155, 0x3000 ;  /* 0x000030009b8d7836 */ /* 0x000fc40000000000 */
[----:B------:R-:W-:Y:S01]  /*d8b0*/  IMAD.IADD R0, R3, 0x1, R0 ;  /* 0x0000000103007824 */ /* 0x000fe200078e0200 */
[----:B------:R-:W5:Y:S01]  /*d8c0*/  LDSM.16.M88.4 R60, [R155+0x1800] ;  /* 0x001800009b3c783b */ /* 0x000f620000000200 */
[----:B------:R-:W-:Y:S02]  /*d8d0*/  VIADD R140, R155, 0x3800 ;  /* 0x000038009b8c7836 */ /* 0x000fe40000000000 */
[----:B------:R-:W-:Y:S01]  /*d8e0*/  VIADD R6, R0, 0x8 ;  /* 0x0000000800067836 */ /* 0x000fe20000000000 */
[----:B------:R-:W5:Y:S04]  /*d8f0*/  LDSM.16.M88.4 R64, [R155+0x1000] ;  /* 0x001000009b40783b */ /* 0x000f680000000200 */
[----:B------:R-:W-:Y:S01]  /*d900*/  LDSM.16.M88.4 R24, [R154] ;  /* 0x000000009a18783b */ /* 0x000fe20000000200 */
[----:B------:R-:W-:-:S02]  /*d910*/  ISETP.GE.AND P0, PT, R6, R2, PT ;  /* 0x000000020600720c */ /* 0x000fc40003f06270 */
[----:B------:R-:W-:Y:S01]  /*d920*/  ISETP.GE.AND P4, PT, R6, R103, PT ;  /* 0x000000670600720c */ /* 0x000fe20003f86270 */
[----:B---3--:R-:W-:Y:S01]  /*d930*/  HMMA.16816.F32 R48, R28, R44, RZ ;  /* 0x0000002c1c30723c */ /* 0x008fe200000018ff */
[----:B------:R-:W3:Y:S01]  /*d940*/  LDSM.16.M88.4 R16, [R151+0x4800] ;  /* 0x004800009710783b */ /* 0x000ee20000000200 */
[----:B------:R-:W-:-:S03]  /*d950*/  VIADD R6, R0, 0x11 ;  /* 0x0000001100067836 */ /* 0x000fc60000000000 */
[----:B------:R-:W3:Y:S01]  /*d960*/  LDSM.16.M88.4 R20, [R151+0x4000] ;  /* 0x004000009714783b */ /* 0x000ee20000000200 */
[C---:B------:R-:W-:Y:S03]  /*d970*/  HMMA.16816.F32 R44, R28.reuse, R46, RZ ;  /* 0x0000002e1c2c723c */ /* 0x040fe600000018ff */
[----:B------:R-:W-:Y:S03]  /*d980*/  LDSM.16.M88.4 R88, [R151+0x5800] ;  /* 0x005800009758783b */ /* 0x000fe60000000200 */
[C---:B--2---:R-:W-:Y:S01]  /*d990*/  HMMA.16816.F32 R8, R28.reuse, R84, RZ ;  /* 0x000000541c08723c */ /* 0x044fe200000018ff */
[----:B------:R-:W-:Y:S04]  /*d9a0*/  LDSM.16.M88.4 R80, [R153] ;  /* 0x000000009950783b */ /* 0x000fe80000000200 */
[----:B------:R-:W0:Y:S01]  /*d9b0*/  LDGDEPBAR ;  /* 0x00000000000079af */ /* 0x000e220000000000 */
[C---:B----4-:R-:W-:Y:S06]  /*d9c0*/  HMMA.16816.F32 R40, R28.reuse, R36, RZ ;  /* 0x000000241c28723c */ /* 0x050fec00000018ff */
[C---:B------:R-:W-:Y:S06]  /*d9d0*/  HMMA.16816.F32 R84, R28.reuse, R86, RZ ;  /* 0x000000561c54723c */ /* 0x040fec00000018ff */
[C---:B------:R-:W-:Y:S06]  /*d9e0*/  HMMA.16816.F32 R36, R28.reuse, R38, RZ ;  /* 0x000000261c24723c */ /* 0x040fec00000018ff */
[C---:B-1----:R-:W-:Y:S06]  /*d9f0*/  HMMA.16816.F32 R32, R28.reuse, R12, RZ ;  /* 0x0000000c1c20723c */ /* 0x042fec00000018ff */
        /* <DEDUP_REMOVED lines=9> */
[C---:B------:R-:W-:Y:S06]  /*da90*/  HMMA.16816.F32 R40, R72.reuse, R64, R40 ;  /* 0x000000404828723c */ /* 0x040fec0000001828 */
[C---:B------:R-:W-:Y:S01]  /*daa0*/  HMMA.16816.F32 R36, R72.reuse, R66, R36 ;  /* 0x000000424824723c */ /* 0x040fe20000001824 */
[----:B------:R-:W-:Y:S05]  /*dab0*/  LDSM.16.M88.4 R64, [R144+0x1800] ;  /* 0x001800009040783b */ /* 0x000fea0000000200 */
[----:B------:R-:W-:Y:S01]  /*dac0*/  HMMA.16816.F32 R60, R72, R62, R28 ;  /* 0x0000003e483c723c */ /* 0x000fe2000000181c */
[----:B------:R-:W2:Y:S04]  /*dad0*/  LDSM.16.M88.4 R28, [R144+0x800] ;  /* 0x00080000901c783b */ /* 0x000ea80000000200 */
[----:B------:R-:W-:Y:S01]  /*dae0*/  LDSM.16.M88.4 R72, [R158+0x2000] ;  /* 0x002000009e48783b */ /* 0x000fe20000000200 */
        /* <DEDUP_REMOVED lines=11> */
[----:B------:R-:W3:Y:S05]  /*dba0*/  LDSM.16.M88.4 R24, [R157+0x7000] ;  /* 0x007000009d18783b */ /* 0x000eea0000000200 */
[C---:B--2---:R-:W-:Y:S06]  /*dbb0*/  HMMA.16816.F32 R48, R80.reuse, R28, R48 ;  /* 0x0000001c5030723c */ /* 0x044fec0000001830 */
[C---:B------:R-:W-:Y:S01]  /*dbc0*/  HMMA.16816.F32 R44, R80.reuse, R30, R44 ;  /* 0x0000001e502c723c */ /* 0x040fe2000000182c */
[----:B------:R-:W-:Y:S05]  /*dbd0*/  LDSM.16.M88.4 R28, [R155+0x2800] ;  /* 0x002800009b1c783b */ /* 0x000fea0000000200 */
[C---:B------:R-:W-:Y:S06]  /*dbe0*/  HMMA.16816.F32 R8, R80.reuse, R76, R8 ;  /* 0x0000004c5008723c */ /* 0x040fec0000001808 */
[C---:B------:R-:W-:Y:S01]  /*dbf0*/  HMMA.16816.F32 R88, R80.reuse, R78, R84 ;  /* 0x0000004e5058723c */ /* 0x040fe20000001854 */
[----:B------:R-:W2:Y:S04]  /*dc00*/  LDSM.16.M88.4 R84, [R156+0x2000] ;  /* 0x002000009c54783b */ /* 0x000ea80000000200 */
[----:B------:R-:W4:Y:S01]  /*dc10*/  LDSM.16.M88.4 R76, [R155+0x2000] ;  /* 0x002000009b4c783b */ /* 0x000f220000000200 */
[C---:B------:R-:W-:Y:S06]  /*dc20*/  HMMA.16816.F32 R40, R80.reuse, R68, R40 ;  /* 0x000000445028723c */ /* 0x040fec0000001828 */
[C---:B------:R-:W-:Y:S01]  /*dc30*/  HMMA.16816.F32 R36, R80.reuse, R70, R36 ;  /* 0x000000465024723c */ /* 0x040fe20000001824 */
[----:B------:R-:W-:Y:S05]  /*dc40*/  LDSM.16.M88.4 R68, [R151+0x6000] ;  /* 0x006000009744783b */ /* 0x000fea0000000200 */
[C---:B------:R-:W-:Y:S06]  /*dc50*/  HMMA.16816.F32 R32, R80.reuse, R64, R32 ;  /* 0x000000405020723c */ /* 0x040fec0000001820 */
[----:B------:R-:W-:Y:S01]  /*dc60*/  HMMA.16816.F32 R60, R80, R66, R60 ;  /* 0x00000042503c723c */ /* 0x000fe2000000183c */
[----:B------:R-:W5:Y:S04]  /*dc70*/  LDSM.16.M88.4 R64, [R155+0x3000] ;  /* 0x003000009b40783b */ /* 0x000f680000000200 */
[----:B------:R-:W-:Y:S01]  /*dc80*/  LDSM.16.M88.4 R80, [R155+0x3800] ;  /* 0x003800009b50783b */ /* 0x000fe20000000200 */
[C---:B-1----:R-:W-:Y:S06]  /*dc90*/  HMMA.16816.F32 R48, R72.reuse, R12, R48 ;  /* 0x0000000c4830723c */ /* 0x042fec0000001830 */
[C---:B------:R-:W-:Y:S01]  /*dca0*/  HMMA.16816.F32 R44, R72.reuse, R14, R44 ;  /* 0x0000000e482c723c */ /* 0x040fe2000000182c */
[----:B------:R-:W-:Y:S05]  /*dcb0*/  LDSM.16.M88.4 R12, [R151+0x6800] ;  /* 0x00680000970c783b */ /* 0x000fea0000000200 */
[C---:B------:R-:W-:Y:S06]  /*dcc0*/  HMMA.16816.F32 R8, R72.reuse, R20, R8 ;  /* 0x000000144808723c */ /* 0x040fec0000001808 */
[C---:B------:R-:W-:Y:S01]  /*dcd0*/  HMMA.16816.F32 R88, R72.reuse, R22, R88 ;  /* 0x000000164858723c */ /* 0x040fe20000001858 */
[----:B------:R-:W1:Y:S05]  /*dce0*/  LDSM.16.M88.4 R20, [R154+0x2000] ;  /* 0x002000009a14783b */ /* 0x000e6a0000000200 */
[C---:B---3--:R-:W-:Y:S06]  /*dcf0*/  HMMA.16816.F32 R40, R72.reuse, R24, R40 ;  /* 0x000000184828723c */ /* 0x048fec0000001828 */
[C---:B------:R-:W-:Y:S01]  /*dd00*/  HMMA.16816.F32 R36, R72.reuse, R26, R36 ;  /* 0x0000001a4824723c */ /* 0x040fe20000001824 */
[----:B------:R-:W-:Y:S05]  /*dd10*/  LDSM.16.M88.4 R24, [R153+0x2000] ;  /* 0x002000009918783b */ /* 0x000fea0000000200 */
[C---:B------:R-:W-:Y:S06]  /*dd20*/  HMMA.16816.F32 R32, R72.reuse, R16, R32 ;  /* 0x000000104820723c */ /* 0x040fec0000001820 */
[----:B------:R-:W-:Y:S01]  /*dd30*/  HMMA.16816.F32 R60, R72, R18, R60 ;  /* 0x00000012483c723c */ /* 0x000fe2000000183c */
[----:B------:R-:W-:Y:S05]  /*dd40*/  LDSM.16.M88.4 R72, [R144+0x2000] ;  /* 0x002000009048783b */ /* 0x000fea0000000200 */
[C---:B--2---:R-:W-:Y:S06]  /*dd50*/  HMMA.16816.F32 R48, R84.reuse, R28, R48 ;  /* 0x0000001c5430723c */ /* 0x044fec0000001830 */
[C---:B------:R-:W-:Y:S01]  /*dd60*/  HMMA.16816.F32 R44, R84.reuse, R30, R44 ;  /* 0x0000001e542c723c */ /* 0x040fe2000000182c */
[----:B------:R-:W-:Y:S05]  /*dd70*/  LDSM.16.M88.4 R28, [R144+0x2800] ;  /* 0x00280000901c783b */ /* 0x000fea0000000200 */
[C---:B----4-:R-:W-:Y:S01]  /*dd80*/  HMMA.16816.F32 R16, R84.reuse, R76, R8 ;  /* 0x0000004c5410723c */ /* 0x050fe20000001808 */
[----:B------:R-:W2:Y:S05]  /*dd90*/  LDSM.16.M88.4 R8, [R151+0x7000] ;  /* 0x007000009708783b */ /* 0x000eaa0000000200 */
[C---:B------:R-:W-:Y:S06]  /*dda0*/  HMMA.16816.F32 R88, R84.reuse, R78, R88 ;  /* 0x0000004e5458723c */ /* 0x040fec0000001858 */
[C---:B-----5:R-:W-:Y:S06]  /*ddb0*/  HMMA.16816.F32 R40, R84.reuse, R64, R40 ;  /* 0x000000405428723c */ /* 0x060fec0000001828 */
[----:B------:R-:W-:Y:S01]  /*ddc0*/  HMMA.16816.F32 R36, R84, R66, R36 ;  /* 0x000000425424723c */ /* 0x000fe20000001824 */
[----:B------:R-:W-:Y:S05]  /*ddd0*/  LDSM.16.M88.4 R64, [R144+0x3000] ;  /* 0x003000009040783b */ /* 0x000fea0000000200 */
[C---:B-1----:R-:W-:Y:S06]  /*dde0*/  HMMA.16816.F32 R48, R20.reuse, R12, R48 ;  /* 0x0000000c1430723c */ /* 0x042fec0000001830 */
[C---:B------:R-:W-:Y:S01]  /*ddf0*/  HMMA.16816.F32 R44, R20.reuse, R14, R44 ;  /* 0x0000000e142c723c */ /* 0x040fe2000000182c */
[----:B------:R-:W1:Y:S05]  /*de00*/  LDSM.16.M88.4 R12, [R151+0x7800] ;  /* 0x00780000970c783b */ /* 0x000e6a0000000200 */
[C---:B------:R-:W-:Y:S06]  /*de10*/  HMMA.16816.F32 R16, R20.reuse, R68, R16 ;  /* 0x000000441410723c */ /* 0x040fec0000001810 */
[----:B------:R-:W-:Y:S06]  /*de20*/  HMMA.16816.F32 R88, R20, R70, R88 ;  /* 0x000000461458723c */ /* 0x000fec0000001858 */
[----:B------:R-:W-:Y:S06]  /*de30*/  HMMA.16816.F32 R32, R84, R80, R32 ;  /* 0x000000505420723c */ /* 0x000fec0000001820 */
[C---:B--2---:R-:W-:Y:S06]  /*de40*/  HMMA.16816.F32 R40, R20.reuse, R8, R40 ;  /* 0x000000081428723c */ /* 0x044fec0000001828 */
[----:B------:R-:W-:Y:S01]  /*de50*/  HMMA.16816.F32 R36, R20, R10, R36 ;  /* 0x0000000a1424723c */ /* 0x000fe20000001824 */
[----:B------:R-:W-:-:S05]  /*de60*/  VIADD R8, R0, 0x1 ;  /* 0x0000000100087836 */ /* 0x000fca0000000000 */
[C---:B------:R-:W-:Y:S01]  /*de70*/  ISETP.GE.AND P1, PT, R8.reuse, R2, PT ;  /* 0x000000020800720c */ /* 0x040fe20003f26270 */
[----:B------:R-:W-:Y:S01]  /*de80*/  HMMA.16816.F32 R60, R84, R82, R60 ;  /* 0x00000052543c723c */ /* 0x000fe2000000183c */
[----:B------:R-:W-:Y:S02]  /*de90*/  ISETP.GE.AND P6, PT, R8, R103, PT ;  /* 0x000000670800720c */ /* 0x000fe40003fc6270 */
[----:B------:R-:W2:Y:S01]  /*dea0*/  LDSM.16.M88.4 R8, [R144+0x3800] ;  /* 0x003800009008783b */ /* 0x000ea20000000200 */
[----:B------:R-:W-:-:S04]  /*deb0*/  DEPBAR.LE SB0, 0x0 ;  /* 0x000080000000791a */ /* 0x000fc80000000000 */
[C---:B------:R-:W-:Y:S06]  /*dec0*/  HMMA.16816.F32 R16, R24.reuse, R72, R16 ;  /* 0x000000481810723c */ /* 0x040fec0000001810 */
[----:B------:R-:W-:Y:S06]  /*ded0*/  HMMA.16816.F32 R88, R24, R74, R88 ;  /* 0x0000004a1858723c */ /* 0x000fec0000001858 */
[----:B-1----:R-:W-:Y:S06]  /*dee0*/  HMMA.16816.F32 R32, R20, R12, R32 ;  /* 0x0000000c1420723c */ /* 0x002fec0000001820 */
[----:B------:R-:W-:Y:S01]  /*def0*/  HMMA.16816.F32 R48, R24, R28, R48 ;  /* 0x0000001c1830723c */ /* 0x000fe20000001830 */
[----:B------:R-:W-:-:S05]  /*df00*/  VIADD R12, R0, 0x18 ;  /* 0x00000018000c7836 */ /* 0x000fca0000000000 */
[----:B------:R-:W-:Y:S01]  /*df10*/  HMMA.16816.F32 R44, R24, R30, R44 ;  /* 0x0000001e182c723c */ /* 0x000fe2000000182c */
[----:B------:R-:W-:Y:S01]  /*df20*/  VIADD R28, R0, 0x9 ;  /* 0x00000009001c7836 */ /* 0x000fe20000000000 */
[----:B------:R-:W-:-:S04]  /*df30*/  FSEL R29, R17, -INF , !P1 ;  /* 0xff800000111d7808 */ /* 0x000fc80004800000 */
[----:B------:R-:W-:Y:S01]  /*df40*/  HMMA.16816.F32 R60, R20, R14, R60 ;  /* 0x0000000e143c723c */ /* 0x000fe2000000183c */
[CC--:B------:R-:W-:Y:S02]  /*df50*/  ISETP.GE.AND P5, PT, R28.reuse, R2.reuse, PT ;  /* 0x000000021c00720c */ /* 0x0c0fe40003fa6270 */
[----:B------:R-:W-:Y:S01]  /*df60*/  ISETP.GE.AND P2, PT, R28, R103, PT ;  /* 0x000000671c00720c */ /* 0x000fe20003f46270 */
[----:B------:R-:W-:Y:S01]  /*df70*/  VIADD R28, R0, 0x10 ;  /* 0x00000010001c7836 */ /* 0x000fe20000000000 */
[----:B------:R-:W-:Y:S01]  /*df80*/  FSEL R17, R88, -INF , !P0 ;  /* 0xff80000058117808 */ /* 0x000fe20004000000 */
[----:B------:R-:W-:Y:S01]  /*df90*/  HMMA.16816.F32 R40, R24, R64, R40 ;  /* 0x000000401828723c */ /* 0x000fe20000001828 */
[----:B------:R-:W-:Y:S01]  /*dfa0*/  FSEL R90, R90, -INF , !P4 ;  /* 0xff8000005a5a7808 */ /* 0x000fe20006000000 */
[----:B------:R-:W-:Y:S01]  /*dfb0*/  VIADD R20, R0, 0x21 ;  /* 0x0000002100147836 */ /* 0x000fe20000000000 */
[----:B------:R-:W-:Y:S01]  /*dfc0*/  BAR.SYNC.DEFER_BLOCKING 0x0 ;  /* 0x0000000000007b1d */ /* 0x000fe20000010000 */
[----:B------:R-:W-:-:S02]  /*dfd0*/  ISETP.GE.AND P1, PT, R28, R2, PT ;  /* 0x000000021c00720c */ /* 0x000fc40003f26270 */
[C---:B------:R-:W-:Y:S01]  /*dfe0*/  HMMA.16816.F32 R36, R24.reuse, R66, R36 ;  /* 0x000000421824723c */ /* 0x040fe20000001824 */
[-C--:B------:R-:W-:Y:S01]  /*dff0*/  ISETP.GE.AND P0, PT, R28, R103.reuse, PT ;  /* 0x000000671c00720c */ /* 0x080fe20003f06270 */
[----:B------:R-:W-:Y:S01]  /*e000*/  VIADD R28, R0, 0x19 ;  /* 0x00000019001c7836 */ /* 0x000fe20000000000 */
[----:B------:R-:W-:Y:S02]  /*e010*/  FSEL R13, R48, -INF , !P1 ;  /* 0xff800000300d7808 */ /* 0x000fe40004800000 */
[----:B------:R-:W-:Y:S01]  /*e020*/  FSEL R50, R50, -INF , !P0 ;  /* 0xff80000032327808 */ /* 0x000fe20004000000 */
[C---:B--2---:R-:W-:Y:S01]  /*e030*/  HMMA.16816.F32 R32, R24.reuse, R8, R32 ;  /* 0x000000081820723c */ /* 0x044fe20000001820 */
[----:B------:R-:W-:Y:S02]  /*e040*/  FSEL R89, R89, -INF , !P5 ;  /* 0xff80000059597808 */ /* 0x000fe40006800000 */
[-C--:B------:R-:W-:Y:S02]  /*e050*/  ISETP.GE.AND P1, PT, R12, R103.reuse, PT ;  /* 0x000000670c00720c */ /* 0x080fe40003f26270 */
[-C--:B------:R-:W-:Y:S01]  /*e060*/  ISETP.GE.AND P0, PT, R28, R2.reuse, PT ;  /* 0x000000021c00720c */ /* 0x080fe20003f06270 */
[----:B------:R-:W-:Y:S01]  /*e070*/  HMMA.16816.F32 R60, R24, R10, R60 ;  /* 0x0000000a183c723c */ /* 0x000fe2000000183c */
[----:B------:R-:W-:Y:S01]  /*e080*/  ISETP.GE.AND P4, PT, R6, R2, PT ;  /* 0x000000020600720c */ /* 0x000fe20003f86270 */
[----:B------:R-:W-:Y:S01]  /*e090*/  VIADD R8, R0, 0x30 ;  /* 0x0000003000087836 */ /* 0x000fe20000000000 */
[----:B------:R-:W-:Y:S01]  /*e0a0*/  ISETP.GE.AND P5, PT, R6, R103, PT ;  /* 0x000000670600720c */ /* 0x000fe20003fa6270 */
[----:B------:R-:W-:Y:S01]  /*e0b0*/  VIADD R9, R0, 0x29 ;  /* 0x0000002900097836 */ /* 0x000fe20000000000 */
[----:B------:R-:W-:-:S02]  /*e0c0*/  FSEL R6, R91, -INF , !P2 ;  /* 0xff8000005b067808 */ /* 0x000fc40005000000 */
[-C--:B------:R-:W-:Y:S01]  /*e0d0*/  ISETP.GE.AND P2, PT, R12, R2.reuse, PT ;  /* 0x000000020c00720c */ /* 0x080fe20003f46270 */
[----:B------:R-:W-:Y:S01]  /*e0e0*/  VIADD R12, R0, 0x20 ;  /* 0x00000020000c7836 */ /* 0x000fe20000000000 */
[----:B------:R-:W-:Y:S01]  /*e0f0*/  FSEL R46, R46, -INF , !P1 ;  /* 0xff8000002e2e7808 */ /* 0x000fe20004800000 */
[----:B------:R-:W-:Y:S01]  /*e100*/  VIADD R10, R0, 0x39 ;  /* 0x00000039000a7836 */ /* 0x000fe20000000000 */
        /* <DEDUP_REMOVED lines=8> */
[CC--:B------:R-:W-:Y:S02]  /*e190*/  ISETP.GE.AND P5, PT, R12.reuse, R2.reuse, PT ;  /* 0x000000020c00720c */ /* 0x0c0fe40003fa6270 */
[----:B------:R-:W-:Y:S02]  /*e1a0*/  ISETP.GE.AND P2, PT, R12, R103, PT ;  /* 0x000000670c00720c */ /* 0x000fe40003f46270 */
[----:B------:R-:W-:Y:S02]  /*e1b0*/  FSEL R12, R47, -INF , !P4 ;  /* 0xff8000002f0c7808 */ /* 0x000fe40006000000 */
[----:B------:R-:W-:-:S02]  /*e1c0*/  ISETP.GE.AND P4, PT, R20, R2, PT ;  /* 0x000000021400720c */ /* 0x000fc40003f86270 */
[----:B------:R-:W-:Y:S02]  /*e1d0*/  FSEL R128, R43, -INF , !P0 ;  /* 0xff8000002b807808 */ /* 0x000fe40004000000 */
[----:B------:R-:W-:Y:S02]  /*e1e0*/  FSEL R133, R36, -INF , !P4 ;  /* 0xff80000024857808 */ /* 0x000fe40006000000 */
[----:B------:R-:W-:Y:S02]  /*e1f0*/  FSEL R129, R40, -INF , !P5 ;  /* 0xff80000028817808 */ /* 0x000fe40006800000 */
[----:B------:R-:W-:Y:S02]  /*e200*/  FSEL R134, R42, -INF , !P2 ;  /* 0xff8000002a867808 */ /* 0x000fe40005000000 */
[C---:B------:R-:W-:Y:S02]  /*e210*/  ISETP.GE.AND P0, PT, R8.reuse, R2, PT ;  /* 0x000000020800720c */ /* 0x040fe40003f06270 */
[-C--:B------:R-:W-:Y:S01]  /*e220*/  ISETP.GE.AND P4, PT, R8, R103.reuse, PT ;  /* 0x000000670800720c */ /* 0x080fe20003f86270 */
[----:B------:R-:W-:Y:S01]  /*e230*/  VIADD R8, R0, 0x31 ;  /* 0x0000003100087836 */ /* 0x000fe20000000000 */
[----:B------:R-:W-:-:S02]  /*e240*/  ISETP.GE.AND P5, PT, R20, R103, PT ;  /* 0x000000671400720c */ /* 0x000fc40003fa6270 */
[----:B------:R-:W-:Y:S02]  /*e250*/  ISETP.GE.AND P2, PT, R9, R2, PT ;  /* 0x000000020900720c */ /* 0x000fe40003f46270 */
[----:B------:R-:W-:Y:S02]  /*e260*/  FSEL R131, R41, -INF , !P1 ;  /* 0xff80000029837808 */ /* 0x000fe40004800000 */
[----:B------:R-:W-:Y:S01]  /*e270*/  ISETP.GE.AND P1, PT, R9, R103, PT ;  /* 0x000000670900720c */ /* 0x000fe20003f26270 */
[----:B------:R-:W-:Y:S01]  /*e280*/  VIADD R9, R0, 0x38 ;  /* 0x0000003800097836 */ /* 0x000fe20000000000 */
[----:B------:R-:W-:Y:S02]  /*e290*/  FSEL R123, R32, -INF , !P0 ;  /* 0xff800000207b7808 */ /* 0x000fe40004000000 */
[----:B------:R-:W-:Y:S02]  /*e2a0*/  FSEL R132, R38, -INF , !P5 ;  /* 0xff80000026847808 */ /* 0x000fe40006800000 */
[----:B------:R-:W-:-:S02]  /*e2b0*/  FSEL R135, R37, -INF , !P2 ;  /* 0xff80000025877808 */ /* 0x000fc40005000000 */
[-C--:B------:R-:W-:Y:S02]  /*e2c0*/  ISETP.GE.AND P0, PT, R0, R2.reuse, PT ;  /* 0x000000020000720c */ /* 0x080fe40003f06270 */
[CC--:B------:R-:W-:Y:S02]  /*e2d0*/  ISETP.GE.AND P5, PT, R8.reuse, R2.reuse, PT ;  /* 0x000000020800720c */ /* 0x0c0fe40003fa6270 */
[----:B------:R-:W-:Y:S02]  /*e2e0*/  ISETP.GE.AND P2, PT, R8, R103, PT ;  /* 0x000000670800720c */ /* 0x000fe40003f46270 */
[----:B------:R-:W-:Y:S02]  /*e2f0*/  FSEL R130, R39, -INF , !P1 ;  /* 0xff80000027827808 */ /* 0x000fe40004800000 */
[----:B------:R-:W-:Y:S02]  /*e300*/  FSEL R8, R19, -INF , !P6 ;  /* 0xff80000013087808 */ /* 0x000fe40007000000 */
[----:B------:R-:W-:-:S02]  /*e310*/  ISETP.GE.AND P6, PT, R9, R2, PT ;  /* 0x000000020900720c */ /* 0x000fc40003fc6270 */
[-C--:B------:R-:W-:Y:S02]  /*e320*/  ISETP.GE.AND P1, PT, R9, R103.reuse, PT ;  /* 0x000000670900720c */ /* 0x080fe40003f26270 */
[----:B------:R-:W-:Y:S02]  /*e330*/  FSEL R9, R16, -INF , !P0 ;  /* 0xff80000010097808 */ /* 0x000fe40004000000 */
[----:B------:R-:W-:Y:S02]  /*e340*/  ISETP.GE.AND P0, PT, R10, R103, PT ;  /* 0x000000670a00720c */ /* 0x000fe40003f06270 */
[----:B------:R-:W-:Y:S02]  /*e350*/  FSEL R120, R34, -INF , !P4 ;  /* 0xff80000022787808 */ /* 0x000fe40006000000 */
[----:B------:R-:W-:Y:S02]  /*e360*/  FSEL R116, R63, -INF , !P0 ;  /* 0xff8000003f747808 */ /* 0x000fe40004000000 */
[----:B------:R-:W-:-:S02]  /*e370*/  ISETP.GT.AND P0, PT, R168, R159, PT ;  /* 0x0000009fa800720c */ /* 0x000fc40003f04270 */
[----:B------:R-:W-:Y:S02]  /*e380*/  FSEL R122, R33, -INF , !P5 ;  /* 0xff800000217a7808 */ /* 0x000fe40006800000 */
[----:B------:R-:W-:Y:S02]  /*e390*/  ISETP.GE.AND P4, PT, R0, R103, PT ;  /* 0x000000670000720c */ /* 0x000fe40003f86270 */
[----:B------:R-:W-:Y:S02]  /*e3a0*/  ISETP.GE.AND P5, PT, R10, R2, PT ;  /* 0x000000020a00720c */ /* 0x000fe40003fa6270 */
[----:B------:R-:W-:Y:S02]  /*e3b0*/  LOP3.LUT R0, R4, R59, RZ, 0xfc, !PT ;  /* 0x0000003b04007212 */ /* 0x000fe400078efcff */
        /* <DEDUP_REMOVED lines=67> */
.L_x_7765:
[----:B------:R-:W-:Y:S02]  /*e7f0*/  ULDC UR14, c[0x0][0x248] ;  /* 0x00009200000e7ab9 */ /* 0x000fe40000000800 */
[----:B------:R-:W-:-:S06]  /*e800*/  USHF.L.U32 UR5, UR14, 0x6, URZ ;  /* 0x000000060e057899 */ /* 0x000fcc000800063f */
[----:B------:R-:W-:-:S04]  /*e810*/  IADD3 R4, RZ, -UR5, RZ ;  /* 0x80000005ff047c10 */ /* 0x000fc8000fffe0ff */
[----:B------:R-:W-:-:S07]  /*e820*/  SHF.R.S32.HI R11, RZ, 0x1f, R4 ;  /* 0x0000001fff0b7819 */ /* 0x000fce0000011404 */
.L_x_7766:
        /* <DEDUP_REMOVED lines=28> */
.L_x_7764:
[----:B------:R-:W-:Y:S01]  /*e9f0*/  FMNMX.FTZ R4, R9, R29, !PT ;  /* 0x0000001d09047209 */ /* 0x000fe20007810000 */
[----:B------:R-:W-:Y:S01]  /*ea00*/  ULDC UR12, c[0x0][0x2ec] ;  /* 0x0000bb00000c7ab9 */ /* 0x000fe20000000800 */
        /* <DEDUP_REMOVED lines=35> */
[----:B------:R-:W-:Y:S02]  /*ec40*/  LEA R149, R5, R152, 0x1 ;  /* 0x0000009805957211 */ /* 0x000fe400078e08ff */
[----:B------:R-:W-:Y:S01]  /*ec50*/  FMNMX.FTZ R11, R116, R11, !PT ;  /* 0x0000000b740b7209 */ /* 0x000fe20007810000 */
[----:B------:R-:W-:Y:S04]  /*ec60*/  LDSM.16.MT88.4 R56, [R148+0x8000] ;  /* 0x008000009438783b */ /* 0x000fe80000004200 */
[----:B------:R-:W2:Y:S04]  /*ec70*/  SHFL.BFLY PT, R4, R11, 0x2, 0x1f ;  /* 0x0c401f000b047f89 */ /* 0x000ea800000e0000 */
[----:B------:R-:W-:Y:S04]  /*ec80*/  LDSM.16.MT88.4 R52, [R149+0x8000] ;  /* 0x008000009534783b */ /* 0x000fe80000004200 */
[----:B------:R-:W-:Y:S04]  /*ec90*/  LDSM.16.MT88.4 R80, [R149+0xa000] ;  /* 0x00a000009550783b */ /* 0x000fe80000004200 */
[----:B------:R-:W-:Y:S01]  /*eca0*/  LDSM.16.MT88.4 R24, [R148+0xa000] ;  /* 0x00a000009418783b */ /* 0x000fe20000004200 */
[----:B-1----:R-:W-:-:S03]  /*ecb0*/  FMNMX.FTZ R3, R10, R3, !PT ;  /* 0x000000030a037209 */ /* 0x002fc60007810000 */
[----:B------:R-:W-:Y:S04]  /*ecc0*/  LDSM.16.MT88.4 R20, [R149+0x8800] ;  /* 0x008800009514783b */ /* 0x000fe80000004200 */
[----:B------:R-:W1:Y:S01]  /*ecd0*/  SHFL.BFLY PT, R100, R3, 0x1, 0x1f ;  /* 0x0c201f0003647f89 */ /* 0x000e6200000e0000 */
[----:B--2---:R-:W-:Y:S02]  /*ece0*/  FMNMX.FTZ R4, R11, R4, !PT ;  /* 0x000000040b047209 */ /* 0x004fe40007810000 */
        /* <DEDUP_REMOVED lines=15> */
[----:B------:R-:W-:Y:S01]  /*ede0*/  FFMA.FTZ R177, R126, UR12, -R124 ;  /* 0x0000000c7eb17c23 */ /* 0x000fe2000801087c */
[----:B-1----:R-:W-:-:S03]  /*edf0*/  FMNMX.FTZ R3, R4, R3, !PT ;  /* 0x0000000304037209 */ /* 0x002fc60007810000 */
        /* <DEDUP_REMOVED lines=10> */
[----:B------:R-:W-:Y:S01]  /*eea0*/  LDSM.16.MT88.4 R8, [R152+0x8800] ;  /* 0x008800009808783b */ /* 0x000fe20000004200 */
[----:B-1----:R-:W-:Y:S01]  /*eeb0*/  F2FP.F16.F32.PACK_AB R88, R112, R113 ;  /* 0x000000717058723e */ /* 0x002fe200000000ff */
        /* <DEDUP_REMOVED lines=8> */
[----:B------:R-:W3:Y:S01]  /*ef40*/  LDSM.16.MT88.4 R12, [R148+0x8800] ;  /* 0x00880000940c783b */ /* 0x000ee20000004200 */
[--C-:B------:R-:W-:Y:S01]  /*ef50*/  FFMA.FTZ R132, R132, UR12, -R121.reuse ;  /* 0x0000000c84847c23 */ /* 0x100fe20008010879 */
[--C-:B------:R-:W-:Y:S01]  /*ef60*/  FFMA.FTZ R118, R118, UR12, -R121.reuse ;  /* 0x0000000c76767c23 */ /* 0x100fe20008010879 */
[----:B------:R-:W-:Y:S01]  /*ef70*/  FFMA.FTZ R175, R116, UR12, -R121 ;  /* 0x0000000c74af7c23 */ /* 0x000fe20008010879 */
[----:B------:R-:W-:Y:S01]  /*ef80*/  LDSM.16.MT88.4 R16, [R150+0xa800] ;  /* 0x00a800009610783b */ /* 0x000fe20000004200 */
[----:B------:R-:W4:Y:S01]  /*ef90*/  MUFU.EX2 R114, R114 ;  /* 0x0000007200727308 */ /* 0x000f220000000800 */
[----:B--2---:R-:W-:Y:S01]  /*efa0*/  F2FP.F16.F32.PACK_AB R90, R108, R111 ;  /* 0x0000006f6c5a723e */ /* 0x004fe200000000ff */
[----:B------:R-:W-:-:S04]  /*efb0*/  FADD.FTZ R112, R113, R112 ;  /* 0x0000007071707221 */ /* 0x000fc80000010000 */
[----:B------:R-:W-:Y:S02]  /*efc0*/  FADD.FTZ R111, R111, R112 ;  /* 0x000000706f6f7221 */ /* 0x000fe40000010000 */
[----:B------:R-:W-:Y:S02]  /*efd0*/  MUFU.EX2 R115, R115 ;  /* 0x0000007300737308 */ /* 0x000fe40000000800 */
[----:B------:R-:W-:-:S06]  /*efe0*/  FADD.FTZ R108, R108, R111 ;  /* 0x0000006f6c6c7221 */ /* 0x000fcc0000010000 */
        /* <DEDUP_REMOVED lines=47> */
[----:B------:R-:W3:Y:S05]  /*f2e0*/  LDSM.16.MT88.4 R12, [R149+0xa800] ;  /* 0x00a80000950c783b */ /* 0x000eea0000004200 */
[C---:B------:R-:W-:Y:S06]  /*f2f0*/  HMMA.16816.F32 R52, R88.reuse, R54, RZ ;  /* 0x000000365834723c */ /* 0x040fec00000018ff */
[C---:B------:R-:W-:Y:S06]  /*f300*/  HMMA.16816.F32 R72, R88.reuse, R74, RZ ;  /* 0x0000004a5848723c */ /* 0x040fec00000018ff */
[C---:B------:R-:W-:Y:S06]  /*f310*/  HMMA.16816.F32 R80, R88.reuse, R82, RZ ;  /* 0x000000525850723c */ /* 0x040fec00000018ff */
[----:B------:R-:W-:Y:S06]  /*f320*/  HMMA.16816.F32 R84, R88, R24, RZ ;  /* 0x000000185854723c */ /* 0x000fec00000018ff */
[C---:B--2---:R-:W-:Y:S06]  /*f330*/  HMMA.16816.F32 R60, R4.reuse, R8, R60 ;  /* 0x00000008043c723c */ /* 0x044fec000000183c */
[----:B------:R-:W-:Y:S01]  /*f340*/  HMMA.16816.F32 R64, R4, R10, R64 ;  /* 0x0000000a0440723c */ /* 0x000fe20000001840 */
[----:B------:R-:W2:Y:S05]  /*f350*/  LDSM.16.MT88.4 R8, [R148+0xa800] ;  /* 0x00a800009408783b */ /* 0x000eaa0000004200 */
[----:B------:R-:W-:Y:S01]  /*f360*/  HMMA.16816.F32 R88, R88, R26, RZ ;  /* 0x0000001a5858723c */ /* 0x000fe200000018ff */
[----:B------:R-:W-:Y:S05]  /*f370*/  LDSM.16.MT88.4 R24, [R152+0x9000] ;  /* 0x009000009818783b */ /* 0x000fea0000004200 */
[C---:B------:R-:W-:Y:S06]  /*f380*/  HMMA.16816.F32 R68, R4.reuse, R16, R68 ;  /* 0x000000100444723c */ /* 0x040fec0000001844 */
[C---:B------:R-:W-:Y:S01]  /*f390*/  HMMA.16816.F32 R72, R4.reuse, R18, R72 ;  /* 0x000000120448723c */ /* 0x040fe20000001848 */
[----:B------:R-:W4:Y:S05]  /*f3a0*/  LDSM.16.MT88.4 R16, [R149+0x9000] ;  /* 0x009000009510783b */ /* 0x000f2a0000004200 */
[C---:B---3--:R-:W-:Y:S06]  /*f3b0*/  HMMA.16816.F32 R76, R4.reuse, R12, R76 ;  /* 0x0000000c044c723c */ /* 0x048fec000000184c */
[C---:B------:R-:W-:Y:S01]  /*f3c0*/  HMMA.16816.F32 R80, R4.reuse, R14, R80 ;  /* 0x0000000e0450723c */ /* 0x040fe20000001850 */
[----:B------:R-:W3:Y:S05]  /*f3d0*/  LDSM.16.MT88.4 R12, [R148+0x9000] ;  /* 0x00900000940c783b */ /* 0x000eea0000004200 */
[C---:B------:R-:W-:Y:S06]  /*f3e0*/  HMMA.16816.F32 R44, R4.reuse, R30, R44 ;  /* 0x0000001e042c723c */ /* 0x040fec000000182c */
[----:B--2---:R-:W-:Y:S01]  /*f3f0*/  HMMA.16816.F32 R84, R4, R8, R84 ;  /* 0x000000080454723c */ /* 0x004fe20000001854 */
[--C-:B------:R-:W-:Y:S01]  /*f400*/  FFMA.FTZ R30, R129, UR12, -R124.reuse ;  /* 0x0000000c811e7c23 */ /* 0x100fe2000801087c */
[----:B------:R-:W-:Y:S01]  /*f410*/  FFMA.FTZ R31, R135, UR12, -R124 ;  /* 0x0000000c871f7c23 */ /* 0x000fe2000801087c */
[----:B------:R-:W-:-:S02]  /*f420*/  FFMA.FTZ R129, R130, UR12, -R121 ;  /* 0x0000000c82817c23 */ /* 0x000fc40008010879 */
[----:B------:R-:W-:Y:S01]  /*f430*/  MUFU.EX2 R130, R132 ;  /* 0x0000008400827308 */ /* 0x000fe20000000800 */
[C---:B------:R-:W-:Y:S01]  /*f440*/  HMMA.16816.F32 R88, R4.reuse, R10, R88 ;  /* 0x0000000a0458723c */ /* 0x040fe20000001858 */
[----:B------:R-:W2:Y:S05]  /*f450*/  LDSM.16.MT88.4 R8, [R152+0xb000] ;  /* 0x00b000009808783b */ /* 0x000eaa0000004200 */
[C---:B------:R-:W-:Y:S01]  /*f460*/  HMMA.16816.F32 R40, R4.reuse, R28, R40 ;  /* 0x0000001c0428723c */ /* 0x040fe20000001828 */
[----:B------:R-:W-:Y:S05]  /*f470*/  MUFU.EX2 R30, R30 ;  /* 0x0000001e001e7308 */ /* 0x000fea0000000800 */
[C---:B------:R-:W-:Y:S01]  /*f480*/  HMMA.16816.F32 R48, R4.reuse, R20, R48 ;  /* 0x000000140430723c */ /* 0x040fe20000001830 */
[--C-:B------:R-:W-:Y:S01]  /*f490*/  FFMA.FTZ R29, R131, UR12, -R124.reuse ;  /* 0x0000000c831d7c23 */ /* 0x100fe2000801087c */
[----:B------:R-:W-:Y:S01]  /*f4a0*/  FFMA.FTZ R28, R133, UR12, -R124 ;  /* 0x0000000c851c7c23 */ /* 0x000fe2000801087c */
[----:B------:R-:W-:Y:S03]  /*f4b0*/  MUFU.EX2 R31, R31 ;  /* 0x0000001f001f7308 */ /* 0x000fe60000000800 */
[----:B------:R-:W-:Y:S01]  /*f4c0*/  HMMA.16816.F32 R52, R4, R22, R52 ;  /* 0x000000160434723c */ /* 0x000fe20000001834 */
[----:B------:R-:W5:Y:S04]  /*f4d0*/  LDSM.16.MT88.4 R20, [R150+0x9000] ;  /* 0x009000009614783b */ /* 0x000f680000004200 */
[----:B------:R-:W4:Y:S02]  /*f4e0*/  MUFU.EX2 R29, R29 ;  /* 0x0000001d001d7308 */ /* 0x000f240000000800 */
[----:B-1----:R-:W-:Y:S01]  /*f4f0*/  F2FP.F16.F32.PACK_AB R5, R128, R125 ;  /* 0x0000007d8005723e */ /* 0x002fe200000000ff */
[----:B------:R-:W-:-:S04]  /*f500*/  FADD.FTZ R125, R125, R0 ;  /* 0x000000007d7d7221 */ /* 0x000fc80000010000 */
[----:B------:R-:W-:Y:S01]  /*f510*/  FADD.FTZ R125, R128, R125 ;  /* 0x0000007d807d7221 */ /* 0x000fe20000010000 */
[----:B------:R-:W1:Y:S08]  /*f520*/  MUFU.EX2 R28, R28 ;  /* 0x0000001c001c7308 */ /* 0x000e700000000800 */
[----:B------:R-:W3:Y:S01]  /*f530*/  MUFU.EX2 R129, R129 ;  /* 0x0000008100817308 */ /* 0x000ee20000000800 */
[----:B----4-:R-:W-:Y:S01]  /*f540*/  F2FP.F16.F32.PACK_AB R4, R29, R30 ;  /* 0x0000001e1d04723e */ /* 0x010fe200000000ff */
[----:B------:R-:W-:-:S04]  /*f550*/  FADD.FTZ R30, R30, R33 ;  /* 0x000000211e1e7221 */ /* 0x000fc80000010000 */
[----:B------:R-:W-:Y:S01]  /*f560*/  FADD.FTZ R29, R29, R30 ;  /* 0x0000001e1d1d7221 */ /* 0x000fe20000010000 */
[----:B-1----:R-:W-:-:S03]  /*f570*/  F2FP.F16.F32.PACK_AB R6, R31, R28 ;  /* 0x0000001c1f06723e */ /* 0x002fc600000000ff */
[----:B------:R-:W-:-:S04]  /*f580*/  FADD.FTZ R28, R28, R29 ;  /* 0x0000001d1c1c7221 */ /* 0x000fc80000010000 */
[----:B------:R-:W-:Y:S01]  /*f590*/  FADD.FTZ R31, R31, R28 ;  /* 0x0000001c1f1f7221 */ /* 0x000fe20000010000 */
[----:B---3--:R-:W-:Y:S01]  /*f5a0*/  F2FP.F16.F32.PACK_AB R7, R129, R130 ;  /* 0x000000828107723e */ /* 0x008fe200000000ff */
[----:B------:R-:W-:-:S04]  /*f5b0*/  FADD.FTZ R130, R130, R125 ;  /* 0x0000007d82827221 */ /* 0x000fc80000010000 */
[----:B------:R-:W-:Y:S02]  /*f5c0*/  FADD.FTZ R130, R129, R130 ;  /* 0x0000008281827221 */ /* 0x000fe40000010000 */
[C---:B------:R-:W-:Y:S06]  /*f5d0*/  HMMA.16816.F32 R48, R4.reuse, R16, R48 ;  /* 0x000000100430723c */ /* 0x040fec0000001830 */
        /* <DEDUP_REMOVED lines=21> */
[----:B------:R-:W-:Y:S01]  /*f730*/  HMMA.16816.F32 R96, R4, R24, R96 ;  /* 0x000000180460723c */ /* 0x000fe20000001860 */
[--C-:B------:R-:W-:Y:S01]  /*f740*/  FFMA.FTZ R27, R120, UR12, -R121.reuse ;  /* 0x0000000c781b7c23 */ /* 0x100fe20008010879 */
[----:B------:R-:W-:Y:S01]  /*f750*/  FFMA.FTZ R26, R127, UR12, -R124 ;  /* 0x0000000c7f1a7c23 */ /* 0x000fe2000801087c */
[----:B------:R-:W-:-:S04]  /*f760*/  FFMA.FTZ R120, R119, UR12, -R121 ;  /* 0x0000000c77787c23 */ /* 0x000fc80008010879 */
[--C-:B------:R-:W-:Y:S01]  /*f770*/  FFMA.FTZ R24, R123, UR12, -R124.reuse ;  /* 0x0000000c7b187c23 */ /* 0x100fe2000801087c */
[----:B------:R-:W-:Y:S01]  /*f780*/  FFMA.FTZ R25, R122, UR12, -R124 ;  /* 0x0000000c7a197c23 */ /* 0x000fe2000801087c */
[----:B------:R-:W5:Y:S01]  /*f790*/  MUFU.EX2 R26, R26 ;  /* 0x0000001a001a7308 */ /* 0x000f620000000800 */
[----:B------:R-:W-:-:S07]  /*f7a0*/  F2FP.F16.F32.PACK_AB R7, R175, R118 ;  /* 0x00000076af07723e */ /* 0x000fce00000000ff */
[----:B------:R-:W-:Y:S08]  /*f7b0*/  MUFU.EX2 R24, R24 ;  /* 0x0000001800187308 */ /* 0x000ff00000000800 */
[----:B------:R-:W4:Y:S01]  /*f7c0*/  MUFU.EX2 R25, R25 ;  /* 0x0000001900197308 */ /* 0x000f220000000800 */
[----:B-----5:R-:W-:-:S07]  /*f7d0*/  F2FP.F16.F32.PACK_AB R6, R177, R26 ;  /* 0x0000001ab106723e */ /* 0x020fce00000000ff */
[----:B------:R-:W-:Y:S08]  /*f7e0*/  MUFU.EX2 R27, R27 ;  /* 0x0000001b001b7308 */ /* 0x000ff00000000800 */
[----:B------:R-:W5:Y:S01]  /*f7f0*/  MUFU.EX2 R120, R120 ;  /* 0x0000007800787308 */ /* 0x000f620000000800 */
[----:B----4-:R-:W-:Y:S01]  /*f800*/  F2FP.F16.F32.PACK_AB R4, R25, R24 ;  /* 0x000000181904723e */ /* 0x010fe200000000ff */
[----:B------:R-:W-:-:S04]  /*f810*/  FADD.FTZ R24, R24, R31 ;  /* 0x0000001f18187221 */ /* 0x000fc80000010000 */
[----:B------:R-:W-:-:S04]  /*f820*/  FADD.FTZ R25, R25, R24 ;  /* 0x0000001819197221 */ /* 0x000fc80000010000 */
[----:B------:R-:W-:-:S04]  /*f830*/  FADD.FTZ R26, R26, R25 ;  /* 0x000000191a1a7221 */ /* 0x000fc80000010000 */
[----:B------:R-:W-:Y:S01]  /*f840*/  FADD.FTZ R177, R177, R26 ;  /* 0x0000001ab1b17221 */ /* 0x000fe20000010000 */
[----:B-----5:R-:W-:Y:S01]  /*f850*/  F2FP.F16.F32.PACK_AB R5, R120, R27 ;  /* 0x0000001b7805723e */ /* 0x020fe200000000ff */
[----:B------:R-:W-:-:S04]  /*f860*/  FADD.FTZ R27, R27, R130 ;  /* 0x000000821b1b7221 */ /* 0x000fc80000010000 */
[----:B------:R-:W-:Y:S02]  /*f870*/  FADD.FTZ R27, R120, R27 ;  /* 0x0000001b781b7221 */ /* 0x000fe40000010000 */
[----:B------:R-:W-:Y:S02]  /*f880*/  HMMA.16816.F32 R96, R4, R20, R96 ;  /* 0x000000140460723c */ /* 0x000fe40000001860 */
[----:B------:R-:W-:-:S04]  /*f890*/  FADD.FTZ R118, R118, R27 ;  /* 0x0000001b76767221 */ /* 0x000fc80000010000 */
[----:B------:R-:W-:Y:S01]  /*f8a0*/  HMMA.16816.F32 R36, R4, R22, R36 ;  /* 0x000000160424723c */ /* 0x000fe20000001824 */
[----:B------:R-:W4:Y:S01]  /*f8b0*/  LDSM.16.MT88.4 R20, [R152+0xb800] ;  /* 0x00b800009814783b */ /* 0x000f220000004200 */
[----:B------:R-:W-:-:S04]  /*f8c0*/  FADD.FTZ R175, R175, R118 ;  /* 0x00000076afaf7221 */ /* 0x000fc80000010000 */
        /* <DEDUP_REMOVED lines=84> */
.L_x_7768:
[----:B------:R-:W-:Y:S02]  /*fe10*/  ULDC UR8, c[0x0][0x250] ;  /* 0x0000940000087ab9 */ /* 0x000fe40000000800 */
[----:B------:R-:W-:-:S06]  /*fe20*/  USHF.L.U32 UR4, UR8, 0x6, URZ ;  /* 0x0000000608047899 */ /* 0x000fcc000800063f */
[----:B------:R-:W-:-:S04]  /*fe30*/  IADD3 R5, RZ, -UR4, RZ ;  /* 0x80000004ff057c10 */ /* 0x000fc8000fffe0ff */
[----:B------:R-:W-:-:S07]  /*fe40*/  SHF.R.S32.HI R0, RZ, 0x1f, R5 ;  /* 0x0000001fff007819 */ /* 0x000fce0000011405 */
.L_x_7769:
        /* <DEDUP_REMOVED lines=22> */
[----:B------:R-:W-:Y:S04]  /*ffb0*/  LDGSTS.E.BYPASS.LTC128B.128 [R164+0x8800], desc[UR6][R8.64] ;  /* 0x0880000008a47fae */ /* 0x000fe8000b901d46 */
        /* <DEDUP_REMOVED lines=108> */
[CC--:B------:R-:W-:Y:S01]  /*10680*/  ISETP.GE.AND P2, PT, R0.reuse, R2.reuse, PT ;  /* 0x000000020000720c */ /* 0x0c0fe20003f46270 */
[C---:B------:R-:W-:Y:S01]  /*10690*/  VIADD R25, R0.reuse, 0x10 ;  /* 0x0000001000197836 */ /* 0x040fe20000000000 */
[C---:B------:R-:W-:Y:S01]  /*106a0*/  ISETP.GE.AND P0, PT, R0.reuse, R103, PT ;  /* 0x000000670000720c */ /* 0x040fe20003f06270 */
[C---:B------:R-:W-:Y:S01]  /*106b0*/  VIADD R21, R0.reuse, 0x8 ;  /* 0x0000000800157836 */ /* 0x040fe20000000000 */
[----:B------:R-:W-:Y:S01]  /*106c0*/  HMMA.16816.F32 R4, R28, R22, R4 ;  /* 0x000000161c04723c */ /* 0x000fe20000001804 */
[----:B------:R-:W-:Y:S01]  /*106d0*/  VIADD R20, R0, 0x9 ;  /* 0x0000000900147836 */ /* 0x000fe20000000000 */
[----:B------:R-:W-:-:S02]  /*106e0*/  ISETP.GE.AND P4, PT, R24, R2, PT ;  /* 0x000000021800720c */ /* 0x000fc40003f86270 */
[----:B------:R-:W-:Y:S02]  /*106f0*/  FSEL R16, R16, -INF , !P2 ;  /* 0xff80000010107808 */ /* 0x000fe40005000000 */
[----:B------:R-:W-:Y:S02]  /*10700*/  FSEL R129, R18, -INF , !P0 ;  /* 0xff80000012817808 */ /* 0x000fe40004000000 */
[CC--:B------:R-:W-:Y:S02]  /*10710*/  ISETP.GE.AND P6, PT, R21.reuse, R2.reuse, PT ;  /* 0x000000021500720c */ /* 0x0c0fe40003fc6270 */
[-C--:B------:R-:W-:Y:S02]  /*10720*/  ISETP.GE.AND P5, PT, R21, R103.reuse, PT ;  /* 0x000000671500720c */ /* 0x080fe40003fa6270 */
[C---:B------:R-:W-:Y:S02]  /*10730*/  ISETP.GE.AND P2, PT, R20.reuse, R2, PT ;  /* 0x000000021400720c */ /* 0x040fe40003f46270 */
[-C--:B------:R-:W-:Y:S01]  /*10740*/  ISETP.GE.AND P0, PT, R20, R103.reuse, PT ;  /* 0x000000671400720c */ /* 0x080fe20003f06270 */
[----:B--2---:R-:W-:Y:S01]  /*10750*/  HMMA.16816.F32 R112, R28, R116, R112 ;  /* 0x000000741c70723c */ /* 0x004fe20000001870 */
[----:B------:R-:W1:Y:S01]  /*10760*/  LDSM.16.M88.4 R20, [R144+0x3800] ;  /* 0x003800009014783b */ /* 0x000e620000000200 */
[----:B------:R-:W-:Y:S01]  /*10770*/  ISETP.GE.AND P1, PT, R24, R103, PT ;  /* 0x000000671800720c */ /* 0x000fe20003f26270 */
[----:B------:R-:W-:Y:S01]  /*10780*/  VIADD R24, R0, 0x11 ;  /* 0x0000001100187836 */ /* 0x000fe20000000000 */
[----:B------:R-:W-:Y:S01]  /*10790*/  FSEL R18, R17, -INF , !P4 ;  /* 0xff80000011127808 */ /* 0x000fe20006000000 */
[----:B------:R-:W-:-:S04]  /*107a0*/  DEPBAR.LE SB0, 0x0 ;  /* 0x000080000000791a */ /* 0x000fc80000000000 */
[----:B------:R-:W-:Y:S01]  /*107b0*/  HMMA.16816.F32 R108, R28, R118, R108 ;  /* 0x000000761c6c723c */ /* 0x000fe2000000186c */
[----:B------:R-:W-:Y:S02]  /*107c0*/  FSEL R19, R19, -INF , !P1 ;  /* 0xff80000013137808 */ /* 0x000fe40004800000 */
[----:B------:R-:W-:Y:S01]  /*107d0*/  FSEL R17, R14, -INF , !P5 ;  /* 0xff8000000e117808 */ /* 0x000fe20006800000 */
[----:B------:R-:W-:Y:S01]  /*107e0*/  VIADD R14, R0, 0x18 ;  /* 0x00000018000e7836 */ /* 0x000fe20000000000 */
[----:B------:R-:W-:Y:S01]  /*107f0*/  BAR.SYNC.DEFER_BLOCKING 0x0 ;  /* 0x0000000000007b1d */ /* 0x000fe20000010000 */
[----:B------:R-:W-:Y:S02]  /*10800*/  ISETP.GE.AND P1, PT, R25, R103, PT ;  /* 0x000000671900720c */ /* 0x000fe40003f26270 */
[----:B------:R-:W-:Y:S02]  /*10810*/  FSEL R128, R12, -INF , !P6 ;  /* 0xff8000000c807808 */ /* 0x000fe40007000000 */
[----:B------:R-:W-:Y:S01]  /*10820*/  FSEL R12, R13, -INF , !P2 ;  /* 0xff8000000d0c7808 */ /* 0x000fe20005000000 */
[----:B------:R-:W-:Y:S01]  /*10830*/  VIADD R13, R0, 0x19 ;  /* 0x00000019000d7836 */ /* 0x000fe20000000000 */
[----:B------:R-:W-:Y:S01]  /*10840*/  FSEL R127, R10, -INF , !P1 ;  /* 0xff8000000a7f7808 */ /* 0x000fe20004800000 */
[----:B------:R-:W-:Y:S01]  /*10850*/  VIADD R10, R0, 0x20 ;  /* 0x00000020000a7836 */ /* 0x000fe20000000000 */
[----:B------:R-:W-:-:S02]  /*10860*/  ISETP.GE.AND P6, PT, R24, R2, PT ;  /* 0x000000021800720c */ /* 0x000fc40003fc6270 */
[-C--:B------:R-:W-:Y:S02]  /*10870*/  ISETP.GE.AND P5, PT, R24, R103.reuse, PT ;  /* 0x000000671800720c */ /* 0x080fe40003fa6270 */
[----:B------:R-:W-:Y:S02]  /*10880*/  FSEL R15, R15, -INF , !P0 ;  /* 0xff8000000f0f7808 */ /* 0x000fe40004000000 */
[CC--:B------:R-:W-:Y:S02]  /*10890*/  ISETP.GE.AND P2, PT, R14.reuse, R2.reuse, PT ;  /* 0x000000020e00720c */ /* 0x0c0fe40003f46270 */
[----:B------:R-:W-:Y:S02]  /*108a0*/  ISETP.GE.AND P0, PT, R14, R103, PT ;  /* 0x000000670e00720c */ /* 0x000fe40003f06270 */
[----:B------:R-:W-:Y:S02]  /*108b0*/  ISETP.GE.AND P4, PT, R25, R2, PT ;  /* 0x000000021900720c */ /* 0x000fe40003f86270 */
[----:B------:R-:W-:-:S02]  /*108c0*/  FSEL R126, R9, -INF , !P6 ;  /* 0xff800000097e7808 */ /* 0x000fc40007000000 */
[----:B------:R-:W-:Y:S02]  /*108d0*/  FSEL R125, R11, -INF , !P5 ;  /* 0xff8000000b7d7808 */ /* 0x000fe40006800000 */
[----:B------:R-:W-:Y:S01]  /*108e0*/  FSEL R118, R4, -INF , !P2 ;  /* 0xff80000004767808 */ /* 0x000fe20005000000 */
[----:B------:R-:W-:Y:S01]  /*108f0*/  VIADD R4, R0, 0x29 ;  /* 0x0000002900047836 */ /* 0x000fe20000000000 */
[C---:B-1----:R-:W-:Y:S01]  /*10900*/  HMMA.16816.F32 R104, R28.reuse, R20, R104 ;  /* 0x000000141c68723c */ /* 0x042fe20000001868 */
[CC--:B------:R-:W-:Y:S02]  /*10910*/  ISETP.GE.AND P6, PT, R10.reuse, R2.reuse, PT ;  /* 0x000000020a00720c */ /* 0x0c0fe40003fc6270 */
[-C--:B------:R-:W-:Y:S02]  /*10920*/  ISETP.GE.AND P5, PT, R10, R103.reuse, PT ;  /* 0x000000670a00720c */ /* 0x080fe40003fa6270 */
[----:B------:R-:W-:Y:S01]  /*10930*/  FSEL R117, R6, -INF , !P0 ;  /* 0xff80000006757808 */ /* 0x000fe20004000000 */
[----:B------:R-:W-:Y:S01]  /*10940*/  VIADD R6, R0, 0x28 ;  /* 0x0000002800067836 */ /* 0x000fe20000000000 */
[----:B------:R-:W-:Y:S01]  /*10950*/  FSEL R124, R8, -INF , !P4 ;  /* 0xff800000087c7808 */ /* 0x000fe20006000000 */
[----:B------:R-:W-:Y:S01]  /*10960*/  VIADD R8, R0, 0x21 ;  /* 0x0000002100087836 */ /* 0x000fe20000000000 */
[C---:B------:R-:W-:Y:S01]  /*10970*/  ISETP.GE.AND P1, PT, R13.reuse, R103, PT ;  /* 0x000000670d00720c */ /* 0x040fe20003f26270 */
[----:B------:R-:W-:Y:S01]  /*10980*/  HMMA.16816.F32 R32, R28, R22, R32 ;  /* 0x000000161c20723c */ /* 0x000fe20000001820 */
[----:B------:R-:W-:-:S02]  /*10990*/  ISETP.GE.AND P4, PT, R13, R2, PT ;  /* 0x000000020d00720c */ /* 0x000fc40003f86270 */
[----:B------:R-:W-:Y:S02]  /*109a0*/  FSEL R26, R112, -INF , !P6 ;  /* 0xff800000701a7808 */ /* 0x000fe40007000000 */
        /* <DEDUP_REMOVED lines=8> */
[-C--:B------:R-:W-:Y:S02]  /*10a30*/  ISETP.GE.AND P0, PT, R8, R103.reuse, PT ;  /* 0x000000670800720c */ /* 0x080fe40003f06270 */
[----:B------:R-:W-:Y:S02]  /*10a40*/  FSEL R122, R108, -INF , !P1 ;  /* 0xff8000006c7a7808 */ /* 0x000fe40004800000 */
[----:B------:R-:W-:Y:S02]  /*10a50*/  FSEL R25, R115, -INF , !P0 ;  /* 0xff80000073197808 */ /* 0x000fe40004000000 */
[----:B------:R-:W-:Y:S02]  /*10a60*/  ISETP.GE.AND P1, PT, R4, R2, PT ;  /* 0x000000020400720c */ /* 0x000fe40003f26270 */
[----:B------:R-:W-:Y:S02]  /*10a70*/  ISETP.GE.AND P0, PT, R5, R103, PT ;  /* 0x000000670500720c */ /* 0x000fe40003f06270 */
[----:B------:R-:W-:-:S02]  /*10a80*/  FSEL R112, R105, -INF , !P1 ;  /* 0xff80000069707808 */ /* 0x000fc40004800000 */
[----:B------:R-:W-:Y:S02]  /*10a90*/  ISETP.GE.AND P4, PT, R6, R103, PT ;  /* 0x000000670600720c */ /* 0x000fe40003f86270 */
[----:B------:R-:W-:Y:S02]  /*10aa0*/  FSEL R105, R106, -INF , !P0 ;  /* 0xff8000006a697808 */ /* 0x000fe40004000000 */
[----:B------:R-:W-:Y:S02]  /*10ab0*/  ISETP.GT.AND P0, PT, R168, R159, PT ;  /* 0x0000009fa800720c */ /* 0x000fe40003f04270 */
[-C--:B------:R-:W-:Y:S02]  /*10ac0*/  ISETP.GE.AND P2, PT, R8, R2.reuse, PT ;  /* 0x000000020800720c */ /* 0x080fe40003f46270 */
[----:B------:R-:W-:Y:S02]  /*10ad0*/  FSEL R119, R110, -INF , !P4 ;  /* 0xff8000006e777808 */ /* 0x000fe40006000000 */
        /* <DEDUP_REMOVED lines=8> */
[-C--:B------:R-:W-:Y:S02]  /*10b60*/  ISETP.GE.AND P6, PT, R4, R2.reuse, PT ;  /* 0x000000020400720c */ /* 0x080fe40003fc6270 */
        /* <DEDUP_REMOVED lines=70> */
.L_x_7771:
[----:B------:R-:W-:Y:S02]  /*10fd0*/  ULDC UR8, c[0x0][0x248] ;  /* 0x0000920000087ab9 */ /* 0x000fe40000000800 */
[----:B------:R-:W-:-:S06]  /*10fe0*/  USHF.L.U32 UR4, UR8, 0x6, URZ ;  /* 0x0000000608047899 */ /* 0x000fcc000800063f */
[----:B------:R-:W-:-:S04]  /*10ff0*/  IADD3 R6, RZ, -UR4, RZ ;  /* 0x80000004ff067c10 */ /* 0x000fc8000fffe0ff */
[----:B------:R-:W-:-:S07]  /*11000*/  SHF.R.S32.HI R0, RZ, 0x1f, R6 ;  /* 0x0000001fff007819 */ /* 0x000fce0000011406 */
.L_x_7772:
        /* <DEDUP_REMOVED lines=24> */
.L_x_7770:
        /* <DEDUP_REMOVED lines=54> */
[--C-:B------:R-:W-:Y:S01]  /*114f0*/  FFMA.FTZ R0, R17, UR12, -R104.reuse ;  /* 0x0000000c11007c23 */ /* 0x100fe20008010868 */
[----:B------:R-:W-:Y:S01]  /*11500*/  FFMA.FTZ R33, R15, UR12, -R104 ;  /* 0x0000000c0f217c23 */ /* 0x000fe20008010868 */
[----:B------:R-:W1:Y:S01]  /*11510*/  LDSM.16.MT88.4 R16, [R152+0x8000] ;  /* 0x008000009810783b */ /* 0x000e620000004200 */
[----:B------:R-:W-:Y:S01]  /*11520*/  FADD.FTZ R4, R100, -R5 ;  /* 0x8000000564047221 */ /* 0x000fe20000010000 */
[----:B------:R-:W-:Y:S01]  /*11530*/  FADD.FTZ R6, R3, -R6 ;  /* 0x8000000603067221 */ /* 0x000fe20000010000 */
        /* <DEDUP_REMOVED lines=106> */
[C---:B-1----:R-:W-:Y:S01]  /*11be0*/  HMMA.16816.F32 R92, R4.reuse, R16, R92 ;  /* 0x00000010045c723c */ /* 0x042fe2000000185c */
[----:B------:R-:W-:Y:S01]  /*11bf0*/  FMUL.FTZ R81, R81, R35 ;  /* 0x0000002351517220 */ /* 0x000fe20000410000 */
[----:B------:R-:W-:Y:S01]  /*11c00*/  MUFU.EX2 R113, R113 ;  /* 0x0000007100717308 */ /* 0x000fe20000000800 */
[-C--:B------:R-:W-:Y:S01]  /*11c10*/  FMUL.FTZ R82, R82, R3.reuse ;  /* 0x0000000352527220 */ /* 0x080fe20000410000 */
[----:B------:R-:W-:Y:S01]  /*11c20*/  FMUL.FTZ R83, R83, R3 ;  /* 0x0000000353537220 */ /* 0x000fe20000410000 */
[-C--:B------:R-:W-:Y:S01]  /*11c30*/  FMUL.FTZ R84, R84, R35.reuse ;  /* 0x0000002354547220 */ /* 0x080fe20000410000 */
[C---:B------:R-:W-:Y:S01]  /*11c40*/  HMMA.16816.F32 R56, R4.reuse, R18, R56 ;  /* 0x000000120438723c */ /* 0x040fe20000001838 */
[----:B------:R-:W1:Y:S01]  /*11c50*/  LDSM.16.MT88.4 R16, [R149+0xa000] ;  /* 0x00a000009510783b */ /* 0x000e620000004200 */
[----:B------:R-:W-:Y:S01]  /*11c60*/  FMUL.FTZ R85, R85, R35 ;  /* 0x0000002355557220 */ /* 0x000fe20000410000 */
        /* <DEDUP_REMOVED lines=9> */
[----:B------:R-:W-:Y:S01]  /*11d00*/  HMMA.16816.F32 R64, R4, R14, R64 ;  /* 0x0000000e0440723c */ /* 0x000fe20000001840 */
[----:B------:R-:W2:Y:S01]  /*11d10*/  LDSM.16.MT88.4 R12, [R148+0xa000] ;  /* 0x00a00000940c783b */ /* 0x000ea20000004200 */
[----:B------:R-:W4:Y:S01]  /*11d20*/  MUFU.EX2 R115, R115 ;  /* 0x0000007300737308 */ /* 0x000f220000000800 */
[----:B------:R-:W-:Y:S01]  /*11d30*/  FFMA.FTZ R3, R175, R3, R34 ;  /* 0x00000003af037223 */ /* 0x000fe20000010022 */
[----:B------:R-:W-:-:S02]  /*11d40*/  FADD.FTZ R30, R30, R35 ;  /* 0x000000231e1e7221 */ /* 0x000fc40000010000 */
[C---:B---3--:R-:W-:Y:S01]  /*11d50*/  HMMA.16816.F32 R68, R4.reuse, R8, R68 ;  /* 0x000000080444723c */ /* 0x048fe20000001844 */
[----:B------:R-:W-:Y:S01]  /*11d60*/  FADD.FTZ R3, R2, R3 ;  /* 0x0000000302037221 */ /* 0x000fe20000010000 */
[----:B------:R-:W-:Y:S02]  /*11d70*/  FADD.FTZ R29, R29, R30 ;  /* 0x0000001e1d1d7221 */ /* 0x000fe40000010000 */
[----:B------:R-:W3:Y:S01]  /*11d80*/  MUFU.EX2 R118, R118 ;  /* 0x0000007600767308 */ /* 0x000ee20000000800 */
        /* <DEDUP_REMOVED lines=8> */
[----:B---3--:R-:W-:Y:S01]  /*11e10*/  FADD.FTZ R3, R118, R3 ;  /* 0x0000000376037221 */ /* 0x008fe20000010000 */
[C---:B-1----:R-:W-:Y:S06]  /*11e20*/  HMMA.16816.F32 R76, R4.reuse, R16, R76 ;  /* 0x00000010044c723c */ /* 0x042fec000000184c */
[----:B------:R-:W1:Y:S01]  /*11e30*/  MUFU.EX2 R123, R123 ;  /* 0x0000007b007b7308 */ /* 0x000e620000000800 */
[C---:B------:R-:W-:Y:S01]  /*11e40*/  HMMA.16816.F32 R80, R4.reuse, R18, R80 ;  /* 0x000000120450723c */ /* 0x040fe20000001850 */
[----:B------:R-:W3:Y:S05]  /*11e50*/  LDSM.16.MT88.4 R16, [R149+0x8800] ;  /* 0x008800009510783b */ /* 0x000eea0000004200 */
[C---:B--2---:R-:W-:Y:S01]  /*11e60*/  HMMA.16816.F32 R84, R4.reuse, R12, R84 ;  /* 0x0000000c0454723c */ /* 0x044fe20000001854 */
[----:B------:R-:W2:Y:S05]  /*11e70*/  MUFU.EX2 R124, R124 ;  /* 0x0000007c007c7308 */ /* 0x000eaa0000000800 */
[----:B------:R-:W-:Y:S01]  /*11e80*/  HMMA.16816.F32 R88, R4, R14, R88 ;  /* 0x0000000e0458723c */ /* 0x000fe20000001858 */
[----:B------:R-:W3:Y:S02]  /*11e90*/  LDSM.16.MT88.4 R12, [R152+0xa800] ;  /* 0x00a80000980c783b */ /* 0x000ee40000004200 */
        /* <DEDUP_REMOVED lines=8> */
[----:B------:R-:W-:Y:S01]  /*11f20*/  FADD.FTZ R116, R116, R3 ;  /* 0x0000000374747221 */ /* 0x000fe20000010000 */
[----:B------:R-:W-:Y:S02]  /*11f30*/  MOV R100, R32 ;  /* 0x0000002000647202 */ /* 0x000fe40000000f00 */
[----:B------:R-:W-:Y:S01]  /*11f40*/  FADD.FTZ R113, R113, R0 ;  /* 0x0000000071717221 */ /* 0x000fe20000010000 */
[----:B------:R-:W-:Y:S01]  /*11f50*/  FADD.FTZ R117, R117, R116 ;  /* 0x0000007475757221 */ /* 0x000fe20000010000 */
[----:B-----5:R-:W-:Y:S01]  /*11f60*/  HMMA.16816.F32 R96, R4, R8, R96 ;  /* 0x000000080460723c */ /* 0x020fe20000001860 */
[----:B------:R-:W4:Y:S01]  /*11f70*/  MUFU.EX2 R120, R120 ;  /* 0x0000007800787308 */ /* 0x000f220000000800 */
[----:B------:R-:W-:-:S04]  /*11f80*/  FADD.FTZ R114, R114, R113 ;  /* 0x0000007172727221 */ /* 0x000fc80000010000 */
[C---:B------:R-:W-:Y:S01]  /*11f90*/  HMMA.16816.F32 R36, R4.reuse, R10, R36 ;  /* 0x0000000a0424723c */ /* 0x040fe20000001824 */
[----:B------:R-:W5:Y:S01]  /*11fa0*/  LDSM.16.MT88.4 R8, [R148+0x8800] ;  /* 0x008800009408783b */ /* 0x000f620000004200 */
[----:B-1----:R-:W-:Y:S01]  /*11fb0*/  FADD.FTZ R3, R123, R114 ;  /* 0x000000727b037221 */ /* 0x002fe20000010000 */
[----:B------:R-:W1:Y:S03]  /*11fc0*/  MUFU.EX2 R127, R127 ;  /* 0x0000007f007f7308 */ /* 0x000e660000000800 */
[----:B------:R-:W-:Y:S01]  /*11fd0*/  HMMA.16816.F32 R40, R4, R20, R40 ;  /* 0x000000140428723c */ /* 0x000fe20000001828 */
[----:B--2---:R-:W-:-:S04]  /*11fe0*/  FADD.FTZ R3, R124, R3 ;  /* 0x000000037c037221 */ /* 0x004fc80000010000 */
[----:B------:R-:W-:Y:S01]  /*11ff0*/  MUFU.EX2 R119, R119 ;  /* 0x0000007700777308 */ /* 0x000fe20000000800 */
[----:B------:R-:W-:Y:S01]  /*12000*/  HMMA.16816.F32 R44, R4, R22, R44 ;  /* 0x00000016042c723c */ /* 0x000fe2000000182c */
[----:B------:R-:W2:Y:S01]  /*12010*/  LDSM.16.MT88.4 R20, [R150+0xa800] ;  /* 0x00a800009614783b */ /* 0x000ea20000004200 */
[----:B----4-:R-:W-:-:S04]  /*12020*/  FADD.FTZ R0, R120, R117 ;  /* 0x0000007578007221 */ /* 0x010fc80000010000 */
[----:B---3--:R-:W-:Y:S01]  /*12030*/  HMMA.16816.F32 R48, R4, R16, R48 ;  /* 0x000000100430723c */ /* 0x008fe20000001830 */
[----:B------:R-:W3:Y:S01]  /*12040*/  MUFU.EX2 R126, R126 ;  /* 0x0000007e007e7308 */ /* 0x000ee20000000800 */
[----:B-1----:R-:W-:-:S04]  /*12050*/  FADD.FTZ R0, R127, R0 ;  /* 0x000000007f007221 */ /* 0x002fc80000010000 */
[C---:B------:R-:W-:Y:S01]  /*12060*/  HMMA.16816.F32 R52, R4.reuse, R18, R52 ;  /* 0x000000120434723c */ /* 0x040fe20000001834 */
[----:B------:R-:W1:Y:S02]  /*12070*/  LDSM.16.MT88.4 R16, [R149+0xa800] ;  /* 0x00a800009510783b */ /* 0x000e640000004200 */
        /* <DEDUP_REMOVED lines=14> */
[C---:B-1----:R-:W-:Y:S06]  /*12160*/  HMMA.16816.F32 R76, R4.reuse, R16, R76 ;  /* 0x00000010044c723c */ /* 0x042fec000000184c */
[C---:B------:R-:W-:Y:S01]  /*12170*/  HMMA.16816.F32 R80, R4.reuse, R18, R80 ;  /* 0x000000120450723c */ /* 0x040fe20000001850 */
[----:B------:R-:W1:Y:S05]  /*12180*/  LDSM.16.MT88.4 R16, [R149+0x9000] ;  /* 0x009000009510783b */ /* 0x000e6a0000004200 */
[C---:B-----5:R-:W-:Y:S06]  /*12190*/  HMMA.16816.F32 R84, R4.reuse, R8, R84 ;  /* 0x000000080454723c */ /* 0x060fec0000001854 */
[----:B------:R-:W-:Y:S01]  /*121a0*/  HMMA.16816.F32 R88, R4, R10, R88 ;  /* 0x0000000a0458723c */ /* 0x000fe20000001858 */
[----:B------:R-:W-:Y:S06]  /*121b0*/  LDSM.16.MT88.4 R8, [R152+0xb000] ;  /* 0x00b000009808783b */ /* 0x000fec0000004200 */
[----:B------:R-:W-:-:S02]  /*121c0*/  F2FP.F16.F32.PACK_AB R4, R124, R123 ;  /* 0x0000007b7c04723e */ /* 0x000fc400000000ff */
[----:B------:R-:W-:Y:S02]  /*121d0*/  F2FP.F16.F32.PACK_AB R5, R127, R120 ;  /* 0x000000787f05723e */ /* 0x000fe400000000ff */
[----:B------:R-:W-:Y:S01]  /*121e0*/  F2FP.F16.F32.PACK_AB R6, R125, R122 ;  /* 0x0000007a7d06723e */ /* 0x000fe200000000ff */
[----:B------:R-:W-:Y:S01]  /*121f0*/  FADD.FTZ R122, R122, R3 ;  /* 0x000000037a7a7221 */ /* 0x000fe20000010000 */
[C---:B---3--:R-:W-:Y:S01]  /*12200*/  F2FP.F16.F32.PACK_AB R7, R126.reuse, R119 ;  /* 0x000000777e07723e */ /* 0x048fe200000000ff */
[----:B------:R-:W-:Y:S01]  /*12210*/  FADD.FTZ R119, R119, R0 ;  /* 0x0000000077777221 */ /* 0x000fe20000010000 */
[----:B------:R-:W-:Y:S01]  /*12220*/  MOV R3, R31 ;  /* 0x0000001f00037202 */ /* 0x000fe20000000f00 */
[----:B------:R-:W-:Y:S02]  /*12230*/  FADD.FTZ R125, R125, R122 ;  /* 0x0000007a7d7d7221 */ /* 0x000fe40000010000 */
[----:B------:R-:W-:Y:S02]  /*12240*/  FADD.FTZ R126, R126, R119 ;  /* 0x000000777e7e7221 */ /* 0x000fe40000010000 */
[C---:B------:R-:W-:Y:S06]  /*12250*/  HMMA.16816.F32 R40, R4.reuse, R24, R40 ;  /* 0x000000180428723c */ /* 0x040fec0000001828 */
[C---:B------:R-:W-:Y:S01]  /*12260*/  HMMA.16816.F32 R44, R4.reuse, R26, R44 ;  /* 0x0000001a042c723c */ /* 0x040fe2000000182c */
[----:B------:R-:W3:Y:S05]  /*12270*/  LDSM.16.MT88.4 R24, [R149+0xb000] ;  /* 0x00b000009518783b */ /* 0x000eea0000004200 */
[C---:B--2---:R-:W-:Y:S06]  /*12280*/  HMMA.16816.F32 R96, R4.reuse, R20, R96 ;  /* 0x000000140460723c */ /* 0x044fec0000001860 */
[C---:B------:R-:W-:Y:S01]  /*12290*/  HMMA.16816.F32 R36, R4.reuse, R22, R36 ;  /* 0x000000160424723c */ /* 0x040fe20000001824 */
[----:B------:R-:W-:Y:S05]  /*122a0*/  LDSM.16.MT88.4 R20, [R148+0xb000] ;  /* 0x00b000009414783b */ /* 0x000fea0000004200 */
[C---:B-1----:R-:W-:Y:S06]  /*122b0*/  HMMA.16816.F32 R48, R4.reuse, R16, R48 ;  /* 0x000000100430723c */ /* 0x042fec0000001830 */
[C---:B------:R-:W-:Y:S01]  /*122c0*/  HMMA.16816.F32 R52, R4.reuse, R18, R52 ;  /* 0x000000120434723c */ /* 0x040fe20000001834 */
[----:B------:R-:W1:Y:S05]  /*122d0*/  LDSM.16.MT88.4 R16, [R150+0xb000] ;  /* 0x00b000009610783b */ /* 0x000e6a0000004200 */
[C---:B------:R-:W-:Y:S06]  /*122e0*/  HMMA.16816.F32 R92, R4.reuse, R12, R92 ;  /* 0x0000000c045c723c */ /* 0x040fec000000185c */
[C---:B------:R-:W-:Y:S01]  /*122f0*/  HMMA.16816.F32 R56, R4.reuse, R14, R56 ;  /* 0x0000000e0438723c */ /* 0x040fe20000001838 */
[----:B------:R-:W2:Y:S05]  /*12300*/  LDSM.16.MT88.4 R12, [R152+0x9800] ;  /* 0x00980000980c783b */ /* 0x000eaa0000004200 */
[C---:B---3--:R-:W-:Y:S01]  /*12310*/  HMMA.16816.F32 R76, R4.reuse, R24, R76 ;  /* 0x00000018044c723c */ /* 0x048fe2000000184c */
[----:B------:R-:W3:Y:S05]  /*12320*/  MUFU.EX2 R24, R107 ;  /* 0x0000006b00187308 */ /* 0x000eea0000000800 */
[----:B------:R-:W-:Y:S01]  /*12330*/  HMMA.16816.F32 R80, R4, R26, R80 ;  /* 0x0000001a0450723c */ /* 0x000fe20000001850 */
[----:B------:R-:W-:-:S05]  /*12340*/  FFMA.FTZ R25, R103, UR12, -R104 ;  /* 0x0000000c67197c23 */ /* 0x000fca0008010868 */
[C---:B------:R-:W-:Y:S01]  /*12350*/  HMMA.16816.F32 R60, R4.reuse, R8, R60 ;  /* 0x00000008043c723c */ /* 0x040fe2000000183c */
[----:B------:R-:W-:Y:S01]  /*12360*/  FFMA.FTZ R26, R101, UR12, -R104 ;  /* 0x0000000c651a7c23 */ /* 0x000fe20008010868 */
[----:B------:R-:W-:Y:S04]  /*12370*/  MUFU.EX2 R25, R25 ;  /* 0x0000001900197308 */ /* 0x000fe80000000800 */
[C---:B------:R-:W-:Y:S01]  /*12380*/  HMMA.16816.F32 R64, R4.reuse, R10, R64 ;  /* 0x0000000a0440723c */ /* 0x040fe20000001840 */
[----:B------:R-:W-:Y:S03]  /*12390*/  LDSM.16.MT88.4 R8, [R149+0x9800] ;  /* 0x009800009508783b */ /* 0x000fe60000004200 */
[----:B------:R-:W5:Y:S02]  /*123a0*/  MUFU.EX2 R26, R26 ;  /* 0x0000001a001a7308 */ /* 0x000f640000000800 */
[C---:B-1----:R-:W-:Y:S06]  /*123b0*/  HMMA.16816.F32 R68, R4.reuse, R16, R68 ;  /* 0x000000100444723c */ /* 0x042fec0000001844 */
[C---:B------:R-:W-:Y:S01]  /*123c0*/  HMMA.16816.F32 R72, R4.reuse, R18, R72 ;  /* 0x000000120448723c */ /* 0x040fe20000001848 */
[----:B------:R-:W1:Y:S05]  /*123d0*/  LDSM.16.MT88.4 R16, [R150+0x9800] ;  /* 0x009800009610783b */ /* 0x000e6a0000004200 */
[C---:B------:R-:W-:Y:S06]  /*123e0*/  HMMA.16816.F32 R84, R4.reuse, R20, R84 ;  /* 0x000000140454723c */ /* 0x040fec0000001854 */
[----:B------:R-:W-:Y:S01]  /*123f0*/  HMMA.16816.F32 R88, R4, R22, R88 ;  /* 0x000000160458723c */ /* 0x000fe20000001858 */
[----:B------:R-:W1:Y:S06]  /*12400*/  LDSM.16.MT88.4 R20, [R152+0xb800] ;  /* 0x00b800009814783b */ /* 0x000e6c0000004200 */
[----:B----4-:R-:W-:Y:S01]  /*12410*/  F2FP.F16.F32.PACK_AB R4, R121, R110 ;  /* 0x0000006e7904723e */ /* 0x010fe200000000ff */
        /* <DEDUP_REMOVED lines=21> */
[C---:B------:R-:W-:Y:S06]  /*12570*/  HMMA.16816.F32 R64, R4.reuse, R22, R64 ;  /* 0x000000160440723c */ /* 0x040fec0000001840 */
[C---:B--2---:R-:W-:Y:S06]  /*12580*/  HMMA.16816.F32 R92, R4.reuse, R12, R92 ;  /* 0x0000000c045c723c */ /* 0x044fec000000185c */
[C---:B------:R-:W-:Y:S01]  /*12590*/  HMMA.16816.F32 R56, R4.reuse, R14, R56 ;  /* 0x0000000e0438723c */ /* 0x040fe20000001838 */
[----:B------:R-:W2:Y:S05]  /*125a0*/  LDSM.16.MT88.4 R12, [R148+0xb800] ;  /* 0x00b80000940c783b */ /* 0x000eaa0000004200 */
[C---:B-1----:R-:W-:Y:S06]  /*125b0*/  HMMA.16816.F32 R68, R4.reuse, R16, R68 ;  /* 0x000000100444723c */ /* 0x042fec0000001844 */
[C---:B------:R-:W-:Y:S06]  /*125c0*/  HMMA.16816.F32 R72, R4.reuse, R18, R72 ;  /* 0x000000120448723c */ /* 0x040fec0000001848 */
[C---:B---3--:R-:W-:Y:S06]  /*125d0*/  HMMA.16816.F32 R76, R4.reuse, R8, R76 ;  /* 0x00000008044c723c */ /* 0x048fec000000184c */
[C---:B------:R-:W-:Y:S06]  /*125e0*/  HMMA.16816.F32 R80, R4.reuse, R10, R80 ;  /* 0x0000000a0450723c */ /* 0x040fec0000001850 */
[C---:B--2---:R-:W-:Y:S06]  /*125f0*/  HMMA.16816.F32 R84, R4.reuse, R12, R84 ;  /* 0x0000000c0454723c */ /* 0x044fec0000001854 */
[----:B------:R-:W-:-:S15]  /*12600*/  HMMA.16816.F32 R88, R4, R14, R88 ;  /* 0x0000000e0458723c */ /* 0x000fde0000001858 */
[----:B------:R-:W-:-:S09]  /*12610*/  NOP ;  /* 0x0000000000007918 */ /* 0x000fd20000000000 */
.L_x_7767:
        /* <DEDUP_REMOVED lines=16> */
.L_x_7777:
        /* <DEDUP_REMOVED lines=67> */
.L_x_7774:
        /* <DEDUP_REMOVED lines=15> */
[----:B------:R-:W-:Y:S01]  /*12c40*/  ISETP.GT.AND P0, PT, R168, R159, PT ;  /* 0x0000009fa800720c */ /* 0x000fe20003f04270 */
        /* <DEDUP_REMOVED lines=38> */
[----:B------:R-:W-:Y:S01]  /*12eb0*/  LDSM.16.M88.4 R124, [R144+0x800] ;  /* 0x00080000907c783b */ /* 0x000fe20000000200 */
[C---:B--2---:R-:W-:Y:S06]  /*12ec0*/  HMMA.16816.F32 R4, R104.reuse, R112, R4 ;  /* 0x000000706804723c */ /* 0x044fec0000001804 */
[C---:B------:R-:W-:Y:S01]  /*12ed0*/  HMMA.16816.F32 R8, R104.reuse, R114, R8 ;  /* 0x000000726808723c */ /* 0x040fe20000001808 */
[----:B------:R-:W1:Y:S05]  /*12ee0*/  LDSM.16.M88.4 R112, [R144] ;  /* 0x000000009070783b */ /* 0x000e6a0000000200 */
        /* <DEDUP_REMOVED lines=28> */
[----:B------:R-:W3:Y:S05]  /*130b0*/  LDSM.16.M88.4 R128, [R141] ;  /* 0x000000008d80783b */ /* 0x000eea0000000200 */
[C---:B----4-:R-:W-:Y:S06]  /*130c0*/  HMMA.16816.F32 R20, R104.reuse, R124, R20 ;  /* 0x0000007c6814723c */ /* 0x050fec0000001814 */
[C---:B------:R-:W-:Y:S01]  /*130d0*/  HMMA.16816.F32 R24, R104.reuse, R126, R24 ;  /* 0x0000007e6818723c */ /* 0x040fe20000001818 */
[----:B------:R-:W4:Y:S05]  /*130e0*/  LDSM.16.M88.4 R124, [R140] ;  /* 0x000000008c7c783b */ /* 0x000f2a0000000200 */
        /* <DEDUP_REMOVED lines=25> */
[----:B------:R-:W2:Y:S01]  /*13280*/  LDSM.16.M88.4 R120, [R144+0x3000] ;  /* 0x003000009078783b */ /* 0x000ea20000000200 */
[----:B------:R-:W-:Y:S04]  /*13290*/  DEPBAR.LE SB0, 0x0 ;  /* 0x000080000000791a */ /* 0x000fe80000000000 */
[C---:B---3--:R-:W-:Y:S01]  /*132a0*/  HMMA.16816.F32 R28, R104.reuse, R128, R28 ;  /* 0x00000080681c723c */ /* 0x048fe2000000181c */
[----:B------:R-:W-:Y:S05]  /*132b0*/  BAR.SYNC.DEFER_BLOCKING 0x0 ;  /* 0x0000000000007b1d */ /* 0x000fea0000010000 */
[----:B------:R-:W-:Y:S06]  /*132c0*/  HMMA.16816.F32 R32, R104, R130, R32 ;  /* 0x000000826820723c */ /* 0x000fec0000001820 */
[C---:B-1----:R-:W-:Y:S06]  /*132d0*/  HMMA.16816.F32 R4, R108.reuse, R112, R4 ;  /* 0x000000706c04723c */ /* 0x042fec0000001804 */
[C---:B------:R-:W-:Y:S06]  /*132e0*/  HMMA.16816.F32 R8, R108.reuse, R114, R8 ;  /* 0x000000726c08723c */ /* 0x040fec0000001808 */
[C---:B----4-:R-:W-:Y:S06]  /*132f0*/  HMMA.16816.F32 R12, R108.reuse, R116, R12 ;  /* 0x000000746c0c723c */ /* 0x050fec000000180c */
[C---:B------:R-:W-:Y:S06]  /*13300*/  HMMA.16816.F32 R16, R108.reuse, R118, R16 ;  /* 0x000000766c10723c */ /* 0x040fec0000001810 */
[C---:B--2---:R-:W-:Y:S06]  /*13310*/  HMMA.16816.F32 R20, R108.reuse, R120, R20 ;  /* 0x000000786c14723c */ /* 0x044fec0000001814 */
[C---:B------:R-:W-:Y:S06]  /*13320*/  HMMA.16816.F32 R24, R108.reuse, R122, R24 ;  /* 0x0000007a6c18723c */ /* 0x040fec0000001818 */
[C---:B------:R-:W-:Y:S06]  /*13330*/  HMMA.16816.F32 R28, R108.reuse, R124, R28 ;  /* 0x0000007c6c1c723c */ /* 0x040fec000000181c */
        /* <DEDUP_REMOVED lines=19> */
[-C--:B------:R-:W-:Y:S01]  /*13470*/  LOP3.LUT R107, R107, R100.reuse, RZ, 0x3c, !PT ;  /* 0x000000646b6b7212 */ /* 0x080fe200078e3cff */
[--C-:B-1----:R-:W-:Y:S03]  /*13480*/  IMAD.MOV R103, RZ, RZ, -R109.reuse ;  /* 0x000000ffff677224 */ /* 0x102fe600078e0a6d */
[----:B------:R-:W-:Y:S01]  /*13490*/  ISETP.GE.AND P0, PT, R107, RZ, PT ;  /* 0x000000ff6b00720c */ /* 0x000fe20003f06270 */
[----:B------:R-:W-:Y:S01]  /*134a0*/  IMAD.MOV.U32 R108, RZ, RZ, RZ ;  /* 0x000000ffff6c7224 */ /* 0x000fe200078e00ff */
[----:B------:R-:W-:Y:S01]  /*134b0*/  LOP3.LUT R107, RZ, R100, RZ, 0x33, !PT ;  /* 0x00000064ff6b7212 */ /* 0x000fe200078e33ff */
        /* <DEDUP_REMOVED lines=17> */
[----:B------:R-:W1:Y:S10]  /*135d0*/  LDC.64 R102, c[0x0][0x248] ;  /* 0x00009200ff667b82 */ /* 0x000e740000000a00 */
        /* <DEDUP_REMOVED lines=26> */
.L_x_7776:
        /* <DEDUP_REMOVED lines=20> */
[----:B------:R-:W0:Y:S02]  /*138c0*/  LDGDEPBAR ;  /* 0x00000000000079af */ /* 0x000e240000000000 */
.L_x_7775:
        /* <DEDUP_REMOVED lines=97> */
[C---:B------:R-:W-:Y:S03]  /*13ee0*/  FMUL.FTZ R12, R2.reuse, R92 ;  /* 0x0000005c020c7220 */ /* 0x040fe60000410000 */
        /* <DEDUP_REMOVED lines=8> */
[----:B------:R-:W2:Y:S01]  /*13f70*/  MUFU.EX2 R102, R102 ;  /* 0x0000006600667308 */ /* 0x000ea20000000800 */
        /* <DEDUP_REMOVED lines=15> */
[----:B------:R-:W3:Y:S01]  /*14070*/  MUFU.EX2 R120, R120 ;  /* 0x0000007800787308 */ /* 0x000ee20000000800 */
[----:B--2---:R-:W-:Y:S01]  /*14080*/  F2FP.F16.F32.PACK_AB R98, R102, R7 ;  /* 0x000000076662723e */ /* 0x004fe200000000ff */
        /* <DEDUP_REMOVED lines=15> */
[----:B---3--:R-:W-:Y:S01]  /*14180*/  F2FP.F16.F32.PACK_AB R99, R120, R103 ;  /* 0x000000677863723e */ /* 0x008fe200000000ff */
[C---:B------:R-:W-:Y:S01]  /*14190*/  FMUL.FTZ R80, R2.reuse, R80 ;  /* 0x0000005002507220 */ /* 0x040fe20000410000 */
[----:B------:R-:W-:Y:S01]  /*141a0*/  FMUL.FTZ R81, R2, R81 ;  /* 0x0000005102517220 */ /* 0x000fe20000410000 */
[C---:B------:R-:W-:Y:S01]  /*141b0*/  FMUL.FTZ R82, R0.reuse, R82 ;  /* 0x0000005200527220 */ /* 0x040fe20000410000 */
[----:B------:R-:W-:Y:S01]  /*141c0*/  FMUL.FTZ R83, R0, R83 ;  /* 0x0000005300537220 */ /* 0x000fe20000410000 */
[----:B------:R-:W-:Y:S01]  /*141d0*/  MUFU.EX2 R124, R124 ;  /* 0x0000007c007c7308 */ /* 0x000fe20000000800 */
[C---:B------:R-:W-:Y:S01]  /*141e0*/  FMUL.FTZ R84, R2.reuse, R84 ;  /* 0x0000005402547220 */ /* 0x040fe20000410000 */
[C---:B-1----:R-:W-:Y:S05]  /*141f0*/  HMMA.16816.F32 R8, R96.reuse, R104, R8 ;  /* 0x000000686008723c */ /* 0x042fea0000001808 */
[----:B------:R-:W-:Y:S01]  /*14200*/  FMUL.FTZ R85, R2, R85 ;  /* 0x0000005502557220 */ /* 0x000fe20000410000 */
[C---:B------:R-:W-:Y:S01]  /*14210*/  HMMA.16816.F32 R36, R96.reuse, R106, R36 ;  /* 0x0000006a6024723c */ /* 0x040fe20000001824 */
[----:B------:R-:W1:Y:S01]  /*14220*/  LDSM.16.MT88.4 R104, [R148+0x8000] ;  /* 0x008000009468783b */ /* 0x000e620000004200 */
[----:B------:R-:W2:Y:S01]  /*14230*/  MUFU.EX2 R125, R125 ;  /* 0x0000007d007d7308 */ /* 0x000ea20000000800 */
[----:B------:R-:W-:Y:S02]  /*14240*/  ISETP.GT.AND P0, PT, R168, R159, PT ;  /* 0x0000009fa800720c */ /* 0x000fe40003f04270 */
[C---:B------:R-:W-:Y:S01]  /*14250*/  FMUL.FTZ R86, R0.reuse, R86 ;  /* 0x0000005600567220 */ /* 0x040fe20000410000 */
[C---:B------:R-:W-:Y:S06]  /*14260*/  HMMA.16816.F32 R40, R96.reuse, R108, R40 ;  /* 0x0000006c6028723c */ /* 0x040fec0000001828 */
[----:B------:R-:W-:Y:S01]  /*14270*/  MUFU.EX2 R127, R127 ;  /* 0x0000007f007f7308 */ /* 0x000fe20000000800 */
[----:B------:R-:W-:Y:S01]  /*14280*/  FMUL.FTZ R87, R0, R87 ;  /* 0x0000005700577220 */ /* 0x000fe20000410000 */
[C---:B------:R-:W-:Y:S01]  /*14290*/  HMMA.16816.F32 R44, R96.reuse, R110, R44 ;  /* 0x0000006e602c723c */ /* 0x040fe2000000182c */
[----:B------:R-:W3:Y:S02]  /*142a0*/  LDSM.16.MT88.4 R108, [R150+0xa000] ;  /* 0x00a00000966c783b */ /* 0x000ee40000004200 */
[C---:B------:R-:W-:Y:S03]  /*142b0*/  FMUL.FTZ R16, R2.reuse, R88 ;  /* 0x0000005802107220 */ /* 0x040fe60000410000 */
[C---:B------:R-:W-:Y:S02]  /*142c0*/  HMMA.16816.F32 R48, R96.reuse, R112, R48 ;  /* 0x000000706030723c */ /* 0x040fe40000001830 */
[----:B------:R-:W4:Y:S03]  /*142d0*/  MUFU.EX2 R128, R128 ;  /* 0x0000008000807308 */ /* 0x000f260000000800 */
[----:B--2---:R-:W-:Y:S01]  /*142e0*/  F2FP.F16.F32.PACK_AB R88, R125, R124 ;  /* 0x0000007c7d58723e */ /* 0x004fe200000000ff */
[C---:B------:R-:W-:Y:S01]  /*142f0*/  HMMA.16816.F32 R52, R96.reuse, R114, R52 ;  /* 0x000000726034723c */ /* 0x040fe20000001834 */
[----:B------:R-:W-:Y:S05]  /*14300*/  LDSM.16.MT88.4 R112, [R150+0x8800] ;  /* 0x008800009670783b */ /* 0x000fea0000004200 */
[----:B------:R-:W-:Y:S01]  /*14310*/  MUFU.EX2 R129, R129 ;  /* 0x0000008100817308 */ /* 0x000fe20000000800 */
[----:B------:R-:W-:Y:S01]  /*14320*/  FMUL.FTZ R17, R2, R89 ;  /* 0x0000005902117220 */ /* 0x000fe20000410000 */
[C---:B------:R-:W-:Y:S03]  /*14330*/  FMUL.FTZ R18, R0.reuse, R90 ;  /* 0x0000005a00127220 */ /* 0x040fe60000410000 */
[----:B------:R-:W-:Y:S01]  /*14340*/  FMUL.FTZ R19, R0, R91 ;  /* 0x0000005b00137220 */ /* 0x000fe20000410000 */
[----:B------:R-:W-:Y:S04]  /*14350*/  FFMA.FTZ R133, R20, UR4, -R126 ;  /* 0x0000000414857c23 */ /* 0x000fe8000801087e */
[----:B------:R-:W2:Y:S01]  /*14360*/  MUFU.EX2 R130, R130 ;  /* 0x0000008200827308 */ /* 0x000ea20000000800 */
[----:B----4-:R-:W-:Y:S01]  /*14370*/  F2FP.F16.F32.PACK_AB R89, R128, R127 ;  /* 0x0000007f8059723e */ /* 0x010fe200000000ff */
[----:B------:R-:W-:Y:S01]  /*14380*/  FFMA.FTZ R121, R2, R177, R121 ;  /* 0x000000b102797223 */ /* 0x000fe20000010079 */
[----:B------:R-:W-:Y:S01]  /*14390*/  MOV R101, R100 ;  /* 0x0000006400657202 */ /* 0x000fe20000000f00 */
[----:B------:R-:W-:Y:S01]  /*143a0*/  FFMA.FTZ R123, R0, R175, R123 ;  /* 0x000000af007b7223 */ /* 0x000fe2000001007b */
[C---:B-1----:R-:W-:Y:S05]  /*143b0*/  HMMA.16816.F32 R12, R96.reuse, R104, R12 ;  /* 0x00000068600c723c */ /* 0x042fea000000180c */
[----:B------:R-:W-:Y:S01]  /*143c0*/  MUFU.EX2 R131, R131 ;  /* 0x0000008300837308 */ /* 0x000fe20000000800 */
[----:B------:R-:W-:Y:S01]  /*143d0*/  FADD.FTZ R0, R5, R121 ;  /* 0x0000007905007221 */ /* 0x000fe20000010000 */
[----:B------:R-:W-:Y:S01]  /*143e0*/  FADD.FTZ R6, R6, R123 ;  /* 0x0000007b06067221 */ /* 0x000fe20000010000 */
[C---:B------:R-:W-:Y:S01]  /*143f0*/  HMMA.16816.F32 R56, R96.reuse, R106, R56 ;  /* 0x0000006a6038723c */ /* 0x040fe20000001838 */
[----:B------:R-:W1:Y:S06]  /*14400*/  LDSM.16.MT88.4 R104, [R148+0xa000] ;  /* 0x00a000009468783b */ /* 0x000e6c0000004200 */
[----:B------:R-:W4:Y:S01]  /*14410*/  MUFU.EX2 R132, R132 ;  /* 0x0000008400847308 */ /* 0x000f220000000800 */
[----:B--2---:R-:W-:Y:S01]  /*14420*/  F2FP.F16.F32.PACK_AB R90, R130, R129 ;  /* 0x00000081825a723e */ /* 0x004fe200000000ff */
[C---:B------:R-:W-:Y:S03]  /*14430*/  HMMA.16816.F32 R60, R96.reuse, R116, R60 ;  /* 0x00000074603c723c */ /* 0x040fe6000000183c */
[----:B------:R-:W-:Y:S03]  /*14440*/  FADD.FTZ R7, R7, R0 ;  /* 0x0000000007077221 */ /* 0x000fe60000010000 */
[C---:B------:R-:W-:Y:S01]  /*14450*/  HMMA.16816.F32 R64, R96.reuse, R118, R64 ;  /* 0x000000766040723c */ /* 0x040fe20000001840 */
[----:B------:R-:W-:Y:S01]  /*14460*/  LDSM.16.MT88.4 R116, [R148+0x8800] ;  /* 0x008800009474783b */ /* 0x000fe20000004200 */
[----:B------:R-:W-:Y:S03]  /*14470*/  MUFU.EX2 R133, R133 ;  /* 0x0000008500857308 */ /* 0x000fe60000000800 */
[----:B------:R-:W-:Y:S01]  /*14480*/  MOV R0, R3 ;  /* 0x0000000300007202 */ /* 0x000fe20000000f00 */
[C---:B---3--:R-:W-:Y:S06]  /*14490*/  HMMA.16816.F32 R68, R96.reuse, R108, R68 ;  /* 0x0000006c6044723c */ /* 0x048fec0000001844 */
[----:B------:R-:W-:Y:S01]  /*144a0*/  MUFU.EX2 R134, R134 ;  /* 0x0000008600867308 */ /* 0x000fe20000000800 */
[----:B----4-:R-:W-:Y:S01]  /*144b0*/  F2FP.F16.F32.PACK_AB R91, R132, R131 ;  /* 0x00000083845b723e */ /* 0x010fe200000000ff */
[C---:B------:R-:W-:Y:S01]  /*144c0*/  HMMA.16816.F32 R72, R96.reuse, R110, R72 ;  /* 0x0000006e6048723c */ /* 0x040fe20000001848 */
[----:B------:R-:W2:Y:S02]  /*144d0*/  LDSM.16.MT88.4 R108, [R152+0x8800] ;  /* 0x00880000986c783b */ /* 0x000ea40000004200 */
        /* <DEDUP_REMOVED lines=8> */
[C---:B-1----:R-:W-:Y:S03]  /*14560*/  HMMA.16816.F32 R84, R96.reuse, R104, R84 ;  /* 0x000000686054723c */ /* 0x042fe60000001854 */
[----:B------:R-:W-:Y:S03]  /*14570*/  FADD.FTZ R124, R124, R7 ;  /* 0x000000077c7c7221 */ /* 0x000fe60000010000 */
[----:B------:R-:W-:Y:S01]  /*14580*/  HMMA.16816.F32 R16, R96, R106, R16 ;  /* 0x0000006a6010723c */ /* 0x000fe20000001810 */
[----:B------:R-:W1:Y:S04]  /*14590*/  LDSM.16.MT88.4 R96, [R152+0xa800] ;  /* 0x00a800009860783b */ /* 0x000e680000004200 */
[----:B------:R-:W-:Y:S01]  /*145a0*/  FADD.FTZ R127, R127, R120 ;  /* 0x000000787f7f7221 */ /* 0x000fe20000010000 */
[----:B------:R-:W-:Y:S03]  /*145b0*/  FADD.FTZ R124, R125, R124 ;  /* 0x0000007c7d7c7221 */ /* 0x000fe60000010000 */
[----:B------:R-:W4:Y:S02]  /*145c0*/  LDSM.16.MT88.4 R104, [R150+0xa800] ;  /* 0x00a800009668783b */ /* 0x000f240000004200 */
[----:B------:R-:W-:Y:S01]  /*145d0*/  FADD.FTZ R128, R128, R127 ;  /* 0x0000007f80807221 */ /* 0x000fe20000010000 */
[----:B------:R-:W-:Y:S03]  /*145e0*/  FADD.FTZ R129, R129, R124 ;  /* 0x0000007c81817221 */ /* 0x000fe60000010000 */
[----:B------:R-:W-:Y:S01]  /*145f0*/  FADD.FTZ R131, R131, R128 ;  /* 0x0000008083837221 */ /* 0x000fe20000010000 */
[----:B------:R-:W-:Y:S01]  /*14600*/  FADD.FTZ R130, R130, R129 ;  /* 0x0000008182827221 */ /* 0x000fe20000010000 */
[C---:B--2---:R-:W-:Y:S05]  /*14610*/  HMMA.16816.F32 R8, R88.reuse, R108, R8 ;  /* 0x0000006c5808723c */ /* 0x044fea0000001808 */
[----:B------:R-:W-:Y:S01]  /*14620*/  FADD.FTZ R132, R132, R131 ;  /* 0x0000008384847221 */ /* 0x000fe20000010000 */
[C---:B------:R-:W-:Y:S01]  /*14630*/  HMMA.16816.F32 R36, R88.reuse, R110, R36 ;  /* 0x0000006e5824723c */ /* 0x040fe20000001824 */
[----:B------:R-:W-:Y:S05]  /*14640*/  LDSM.16.MT88.4 R108, [R148+0xa800] ;  /* 0x00a80000946c783b */ /* 0x000fea0000004200 */
[C---:B------:R-:W-:Y:S06]  /*14650*/  HMMA.16816.F32 R40, R88.reuse, R112, R40 ;  /* 0x000000705828723c */ /* 0x040fec0000001828 */
[C---:B------:R-:W-:Y:S01]  /*14660*/  HMMA.16816.F32 R44, R88.reuse, R114, R44 ;  /* 0x00000072582c723c */ /* 0x040fe2000000182c */
[----:B------:R-:W-:Y:S05]  /*14670*/  LDSM.16.MT88.4 R112, [R150+0x9000] ;  /* 0x009000009670783b */ /* 0x000fea0000004200 */
[C---:B---3--:R-:W-:Y:S06]  /*14680*/  HMMA.16816.F32 R48, R88.reuse, R92, R48 ;  /* 0x0000005c5830723c */ /* 0x048fec0000001830 */
[C---:B------:R-:W-:Y:S01]  /*14690*/  HMMA.16816.F32 R52, R88.reuse, R94, R52 ;  /* 0x0000005e5834723c */ /* 0x040fe20000001834 */
[----:B------:R-:W2:Y:S05]  /*146a0*/  LDSM.16.MT88.4 R92, [R149+0xa800] ;  /* 0x00a80000955c783b */ /* 0x000eaa0000004200 */
[C---:B------:R-:W-:Y:S06]  /*146b0*/  HMMA.16816.F32 R12, R88.reuse, R116, R12 ;  /* 0x00000074580c723c */ /* 0x040fec000000180c */
[C---:B------:R-:W-:Y:S05]  /*146c0*/  HMMA.16816.F32 R56, R88.reuse, R118, R56 ;  /* 0x000000765838723c */ /* 0x040fea0000001838 */
[--C-:B------:R-:W-:Y:S01]  /*146d0*/  FFMA.FTZ R116, R21, UR4, -R126.reuse ;  /* 0x0000000415747c23 */ /* 0x100fe2000801087e */
[C---:B-1----:R-:W-:Y:S05]  /*146e0*/  HMMA.16816.F32 R60, R88.reuse, R96, R60 ;  /* 0x00000060583c723c */ /* 0x042fea000000183c */
[----:B------:R-:W-:Y:S01]  /*146f0*/  FFMA.FTZ R119, R24, UR4, -R126 ;  /* 0x0000000418777c23 */ /* 0x000fe2000801087e */
[C---:B------:R-:W-:Y:S01]  /*14700*/  HMMA.16816.F32 R64, R88.reuse, R98, R64 ;  /* 0x000000625840723c */ /* 0x040fe20000001840 */
[----:B------:R-:W1:Y:S01]  /*14710*/  LDSM.16.MT88.4 R96, [R152+0x9000] ;  /* 0x009000009860783b */ /* 0x000e620000004200 */
[----:B------:R-:W3:Y:S03]  /*14720*/  MUFU.EX2 R116, R116 ;  /* 0x0000007400747308 */ /* 0x000ee60000000800 */
[--C-:B------:R-:W-:Y:S01]  /*14730*/  FFMA.FTZ R117, R22, UR4, -R122.reuse ;  /* 0x0000000416757c23 */ /* 0x100fe2000801087a */
[C---:B----4-:R-:W-:Y:S03]  /*14740*/  HMMA.16816.F32 R68, R88.reuse, R104, R68 ;  /* 0x000000685844723c */ /* 0x050fe60000001844 */
[----:B------:R-:W4:Y:S03]  /*14750*/  LDSM.16.MT88.4 R24, [R149+0x9000] ;  /* 0x009000009518783b */ /* 0x000f260000004200 */
[----:B------:R-:W5:Y:S01]  /*14760*/  MUFU.EX2 R119, R119 ;  /* 0x0000007700777308 */ /* 0x000f620000000800 */
[----:B------:R-:W-:Y:S01]  /*14770*/  FFMA.FTZ R118, R23, UR4, -R122 ;  /* 0x0000000417767c23 */ /* 0x000fe2000801087a */
[C---:B------:R-:W-:Y:S03]  /*14780*/  HMMA.16816.F32 R72, R88.reuse, R106, R72 ;  /* 0x0000006a5848723c */ /* 0x040fe60000001848 */
[----:B------:R-:W-:Y:S03]  /*14790*/  LDSM.16.MT88.4 R104, [R148+0xb000] ;  /* 0x00b000009468783b */ /* 0x000fe60000004200 */
[C---:B--2---:R-:W-:Y:S02]  /*147a0*/  HMMA.16816.F32 R76, R88.reuse, R92, R76 ;  /* 0x0000005c584c723c */ /* 0x044fe4000000184c */
[----:B------:R-:W-:Y:S03]  /*147b0*/  MUFU.EX2 R117, R117 ;  /* 0x0000007500757308 */ /* 0x000fe60000000800 */
[----:B---3--:R-:W-:Y:S01]  /*147c0*/  F2FP.F16.F32.PACK_AB R20, R116, R133 ;  /* 0x000000857414723e */ /* 0x008fe200000000ff */
[C---:B------:R-:W-:Y:S01]  /*147d0*/  HMMA.16816.F32 R80, R88.reuse, R94, R80 ;  /* 0x0000005e5850723c */ /* 0x040fe20000001850 */
[----:B------:R-:W2:Y:S05]  /*147e0*/  LDSM.16.MT88.4 R92, [R148+0x9000] ;  /* 0x00900000945c783b */ /* 0x000eaa0000004200 */
[----:B------:R-:W3:Y:S01]  /*147f0*/  MUFU.EX2 R118, R118 ;  /* 0x0000007600767308 */ /* 0x000ee20000000800 */
[----:B-----5:R-:W-:Y:S01]  /*14800*/  F2FP.F16.F32.PACK_AB R22, R134, R119 ;  /* 0x000000778616723e */ /* 0x020fe200000000ff */
[C---:B------:R-:W-:Y:S03]  /*14810*/  HMMA.16816.F32 R84, R88.reuse, R108, R84 ;  /* 0x0000006c5854723c */ /* 0x040fe60000001854 */
[----:B------:R-:W-:Y:S03]  /*14820*/  F2FP.F16.F32.PACK_AB R23, R136, R135 ;  /* 0x000000878817723e */ /* 0x000fe600000000ff */
[----:B------:R-:W-:Y:S01]  /*14830*/  HMMA.16816.F32 R16, R88, R110, R16 ;  /* 0x0000006e5810723c */ /* 0x000fe20000001810 */
[----:B------:R-:W5:Y:S04]  /*14840*/  LDSM.16.MT88.4 R88, [R152+0xb000] ;  /* 0x00b000009858783b */ /* 0x000f680000004200 */
[--C-:B------:R-:W-:Y:S01]  /*14850*/  FFMA.FTZ R108, R28, UR4, -R126.reuse ;  /* 0x000000041c6c7c23 */ /* 0x100fe2000801087e */
[----:B------:R-:W-:Y:S01]  /*14860*/  FFMA.FTZ R109, R29, UR4, -R126 ;  /* 0x000000041d6d7c23 */ /* 0x000fe2000801087e */
[--C-:B------:R-:W-:Y:S01]  /*14870*/  FFMA.FTZ R110, R30, UR4, -R122.reuse ;  /* 0x000000041e6e7c23 */ /* 0x100fe2000801087a */
[----:B---3--:R-:W-:Y:S03]  /*14880*/  F2FP.F16.F32.PACK_AB R21, R118, R117 ;  /* 0x000000757615723e */ /* 0x008fe600000000ff */
[----:B------:R-:W-:Y:S01]  /*14890*/  FFMA.FTZ R111, R31, UR4, -R122 ;  /* 0x000000041f6f7c23 */ /* 0x000fe2000801087a */
[----:B------:R-:W-:Y:S01]  /*148a0*/  MUFU.EX2 R108, R108 ;  /* 0x0000006c006c7308 */ /* 0x000fe20000000800 */
[----:B------:R-:W-:Y:S01]  /*148b0*/  LDSM.16.MT88.4 R28, [R152+0x9800] ;  /* 0x00980000981c783b */ /* 0x000fe20000004200 */
[----:B------:R-:W-:Y:S01]  /*148c0*/  FADD.FTZ R133, R133, R130 ;  /* 0x0000008285857221 */ /* 0x000fe20000010000 */
[C---:B-1----:R-:W-:Y:S07]  /*148d0*/  HMMA.16816.F32 R8, R20.reuse, R96, R8 ;  /* 0x000000601408723c */ /* 0x042fee0000001808 */
[----:B------:R-:W1:Y:S01]  /*148e0*/  MUFU.EX2 R109, R109 ;  /* 0x0000006d006d7308 */ /* 0x000e620000000800 */
[C---:B------:R-:W-:Y:S01]  /*148f0*/  HMMA.16816.F32 R36, R20.reuse, R98, R36 ;  /* 0x000000621424723c */ /* 0x040fe20000001824 */
[----:B------:R-:W3:Y:S02]  /*14900*/  LDSM.16.MT88.4 R96, [R150+0xb000] ;  /* 0x00b000009660783b */ /* 0x000ee40000004200 */
[----:B------:R-:W-:Y:S03]  /*14910*/  FADD.FTZ R117, R117, R132 ;  /* 0x0000008475757221 */ /* 0x000fe60000010000 */
[C---:B------:R-:W-:Y:S03]  /*14920*/  HMMA.16816.F32 R40, R20.reuse, R112, R40 ;  /* 0x000000701428723c */ /* 0x040fe60000001828 */
[----:B------:R-:W-:Y:S02]  /*14930*/  MUFU.EX2 R110, R110 ;  /* 0x0000006e006e7308 */ /* 0x000fe40000000800 */
[----:B------:R-:W-:Y:S01]  /*14940*/  FADD.FTZ R116, R116, R133 ;  /* 0x0000008574747221 */ /* 0x000fe20000010000 */
[C---:B------:R-:W-:Y:S07]  /*14950*/  HMMA.16816.F32 R44, R20.reuse, R114, R44 ;  /* 0x00000072142c723c */ /* 0x040fee000000182c */
[----:B------:R-:W3:Y:S01]  /*14960*/  MUFU.EX2 R111, R111 ;  /* 0x0000006f006f7308 */ /* 0x000ee20000000800 */
[----:B------:R-:W-:Y:S01]  /*14970*/  FFMA.FTZ R112, R32, UR4, -R126 ;  /* 0x0000000420707c23 */ /* 0x000fe2000801087e */
[C---:B----4-:R-:W-:Y:S03]  /*14980*/  HMMA.16816.F32 R48, R20.reuse, R24, R48 ;  /* 0x000000181430723c */ /* 0x050fe60000001830 */
[----:B------:R-:W-:Y:S03]  /*14990*/  FFMA.FTZ R114, R34, UR4, -R122 ;  /* 0x0000000422727c23 */ /* 0x000fe6000801087a */
[C---:B------:R-:W-:Y:S01]  /*149a0*/  HMMA.16816.F32 R52, R20.reuse, R26, R52 ;  /* 0x0000001a1434723c */ /* 0x040fe20000001834 */
[----:B------:R-:W4:Y:S01]  /*149b0*/  LDSM.16.MT88.4 R24, [R149+0xb000] ;  /* 0x00b000009518783b */ /* 0x000f220000004200 */
[----:B------:R-:W-:Y:S03]  /*149c0*/  MUFU.EX2 R112, R112 ;  /* 0x0000007000707308 */ /* 0x000fe60000000800 */
[----:B------:R-:W-:Y:S01]  /*149d0*/  FFMA.FTZ R126, R33, UR4, -R126 ;  /* 0x00000004217e7c23 */ /* 0x000fe2000801087e */
[C---:B--2---:R-:W-:Y:S06]  /*149e0*/  HMMA.16816.F32 R12, R20.reuse, R92, R12 ;  /* 0x0000005c140c723c */ /* 0x044fec000000180c */
[----:B------:R-:W2:Y:S01]  /*149f0*/  MUFU.EX2 R113, R126 ;  /* 0x0000007e00717308 */ /* 0x000ea20000000800 */
[----:B------:R-:W-:Y:S01]  /*14a00*/  FFMA.FTZ R122, R35, UR4, -R122 ;  /* 0x00000004237a7c23 */ /* 0x000fe2000801087a */
[C---:B------:R-:W-:Y:S01]  /*14a10*/  HMMA.16816.F32 R56, R20.reuse, R94, R56 ;  /* 0x0000005e1438723c */ /* 0x040fe20000001838 */
[----:B------:R-:W4:Y:S02]  /*14a20*/  LDSM.16.MT88.4 R92, [R150+0x9800] ;  /* 0x00980000965c783b */ /* 0x000f240000004200 */
[----:B------:R-:W-:Y:S03]  /*14a30*/  FADD.FTZ R118, R118, R117 ;  /* 0x0000007576767221 */ /* 0x000fe60000010000 */
[C---:B-----5:R-:W-:Y:S02]  /*14a40*/  HMMA.16816.F32 R60, R20.reuse, R88, R60 ;  /* 0x00000058143c723c */ /* 0x060fe4000000183c */
[----:B------:R-:W-:Y:S01]  /*14a50*/  MUFU.EX2 R114, R114 ;  /* 0x0000007200727308 */ /* 0x000fe20000000800 */
[----:B------:R-:W5:Y:S02]  /*14a60*/  LDSM.16.MT88.4 R32, [R149+0x9800] ;  /* 0x009800009520783b */ /* 0x000f640000004200 */
[----:B------:R-:W-:Y:S01]  /*14a70*/  FADD.FTZ R119, R119, R116 ;  /* 0x0000007477777221 */ /* 0x000fe20000010000 */
[C---:B------:R-:W-:Y:S06]  /*14a80*/  HMMA.16816.F32 R64, R20.reuse, R90, R64 ;  /* 0x0000005a1440723c */ /* 0x040fec0000001840 */
[----:B------:R-:W4:Y:S01]  /*14a90*/  MUFU.EX2 R115, R122 ;  /* 0x0000007a00737308 */ /* 0x000f220000000800 */
[----:B-1----:R-:W-:Y:S01]  /*14aa0*/  F2FP.F16.F32.PACK_AB R88, R109, R108 ;  /* 0x0000006c6d58723e */ /* 0x002fe200000000ff */
[C---:B---3--:R-:W-:Y:S03]  /*14ab0*/  HMMA.16816.F32 R68, R20.reuse, R96, R68 ;  /* 0x000000601444723c */ /* 0x048fe60000001844 */
[----:B------:R-:W-:Y:S03]  /*14ac0*/  F2FP.F16.F32.PACK_AB R89, R111, R110 ;  /* 0x0000006e6f59723e */ /* 0x000fe600000000ff */
[C---:B------:R-:W-:Y:S05]  /*14ad0*/  HMMA.16816.F32 R72, R20.reuse, R98, R72 ;  /* 0x000000621448723c */ /* 0x040fea0000001848 */
[----:B--2---:R-:W-:Y:S01]  /*14ae0*/  F2FP.F16.F32.PACK_AB R90, R113, R112 ;  /* 0x00000070715a723e */ /* 0x004fe200000000ff */
[C---:B----4-:R-:W-:Y:S05]  /*14af0*/  HMMA.16816.F32 R76, R20.reuse, R24, R76 ;  /* 0x00000018144c723c */ /* 0x050fea000000184c */
[----:B------:R-:W-:Y:S01]  /*14b00*/  F2FP.F16.F32.PACK_AB R91, R115, R114 ;  /* 0x00000072735b723e */ /* 0x000fe200000000ff */
[C---:B------:R-:W-:Y:S01]  /*14b10*/  HMMA.16816.F32 R80, R20.reuse, R26, R80 ;  /* 0x0000001a1450723c */ /* 0x040fe20000001850 */
[----:B------:R-:W1:Y:S04]  /*14b20*/  LDSM.16.MT88.4 R24, [R148+0x9800] ;  /* 0x009800009418783b */ /* 0x000e680000004200 */
[----:B------:R-:W-:Y:S01]  /*14b30*/  FADD.FTZ R135, R135, R118 ;  /* 0x0000007687877221 */ /* 0x000fe20000010000 */
[C---:B------:R-:W-:Y:S05]  /*14b40*/  HMMA.16816.F32 R84, R20.reuse, R104, R84 ;  /* 0x000000681454723c */ /* 0x040fea0000001854 */
[----:B------:R-:W-:Y:S01]  /*14b50*/  FADD.FTZ R119, R134, R119 ;  /* 0x0000007786777221 */ /* 0x000fe20000010000 */
[----:B------:R-:W-:Y:S01]  /*14b60*/  HMMA.16816.F32 R16, R20, R106, R16 ;  /* 0x0000006a1410723c */ /* 0x000fe20000001810 */
[----:B------:R-:W2:Y:S04]  /*14b70*/  LDSM.16.MT88.4 R20, [R152+0xb800] ;  /* 0x00b800009814783b */ /* 0x000ea80000004200 */
        /* <DEDUP_REMOVED lines=8> */
[C---:B------:R-:W-:Y:S01]  /*14c00*/  HMMA.16816.F32 R44, R88.reuse, R94, R44 ;  /* 0x0000005e582c723c */ /* 0x040fe2000000182c */
[----:B------:R-:W4:Y:S04]  /*14c10*/  LDSM.16.MT88.4 R104, [R148+0xb800] ;  /* 0x00b800009468783b */ /* 0x000f280000004200 */
        /* <DEDUP_REMOVED lines=14> */
[C---:B----4-:R-:W-:Y:S06]  /*14d00*/  HMMA.16816.F32 R76, R88.reuse, R28, R76 ;  /* 0x0000001c584c723c */ /* 0x050fec000000184c */
[C---:B------:R-:W-:Y:S06]  /*14d10*/  HMMA.16816.F32 R80, R88.reuse, R30, R80 ;  /* 0x0000001e5850723c */ /* 0x040fec0000001850 */
[C---:B------:R-:W-:Y:S06]  /*14d20*/  HMMA.16816.F32 R84, R88.reuse, R104, R84 ;  /* 0x000000685854723c */ /* 0x040fec0000001854 */
[----:B------:R-:W-:Y:S01]  /*14d30*/  HMMA.16816.F32 R88, R88, R106, R16 ;  /* 0x0000006a5858723c */ /* 0x000fe20000001810 */
[----:B------:R-:W-:Y:S11]  /*14d40*/  @!UPT UIADD3 URZ, URZ, URZ, URZ ;  /* 0x0000003f3f3ff290 */ /* 0x000ff6000fffe03f */
[----:B------:R-:W-:Y:S01]  /*14d50*/  @!UPT UIADD3 URZ, URZ, URZ, URZ ;  /* 0x0000003f3f3ff290 */ /* 0x000fe2000fffe03f */
[----:B------:R-:W-:Y:S11]  /*14d60*/  @P0 BRA `(.L_x_7777) ;  /* 0xffffffd8006c0947 */ /* 0x000ff6000383ffff */
.L_x_7773:
        /* <DEDUP_REMOVED lines=8> */
[----:B------:R-:W5:Y:S01]  /*14df0*/  S2R R13, SR_TID.X ;  /* 0x00000000000d7919 */ /* 0x000f620000002100 */
        /* <DEDUP_REMOVED lines=13> */
[----:B------:R-:W-:Y:S01]  /*14ed0*/  LOP3.LUT R8, R4, 0xffffffe0, RZ, 0xc0, !PT ;  /* 0xffffffe004087812 */ /* 0x000fe200078ec0ff */
[----:B--2---:R-:W-:Y:S01]  /*14ee0*/  FADD.FTZ R6, R9, R6 ;  /* 0x0000000609067221 */ /* 0x004fe20000010000 */
[----:B------:R-:W-:-:S02]  /*14ef0*/  MOV R9, 0x3f800000 ;  /* 0x3f80000000097802 */ /* 0x000fc40000000f00 */
[----:B------:R-:W-:Y:S01]  /*14f00*/  LEA.HI R11, R11, R12, RZ, 0x3 ;  /* 0x0000000c0b0b7211 */ /* 0x000fe200078f18ff */
[----:B---3--:R-:W-:Y:S01]  /*14f10*/  FADD.FTZ R5, R0, R5 ;  /* 0x0000000500057221 */ /* 0x008fe20000010000 */
[----:B------:R-:W-:Y:S01]  /*14f20*/  BAR.SYNC.DEFER_BLOCKING 0x0 ;  /* 0x0000000000007b1d */ /* 0x000fe20000010000 */
[----:B------:R-:W-:Y:S02]  /*14f30*/  FSETP.NE.FTZ.AND P5, PT, R6, RZ, PT ;  /* 0x000000ff0600720b */ /* 0x000fe40003fb5000 */
[----:B-----5:R-:W-:Y:S02]  /*14f40*/  SHF.R.S32.HI R2, RZ, 0x1f, R13 ;  /* 0x0000001fff027819 */ /* 0x020fe4000001140d */
[----:B------:R-:W-:Y:S02]  /*14f50*/  FSETP.NE.FTZ.AND P4, PT, R5, RZ, PT ;  /* 0x000000ff0500720b */ /* 0x000fe40003f95000 */
[----:B------:R-:W-:Y:S02]  /*14f60*/  IADD3 R8, -R8, R7, RZ ;  /* 0x0000000708087210 */ /* 0x000fe40007ffe1ff */
[----:B------:R-:W-:-:S02]  /*14f70*/  LOP3.LUT R11, R11, 0xfffffff8, RZ, 0xc0, !PT ;  /* 0xfffffff80b0b7812 */ /* 0x000fc400078ec0ff */
[----:B------:R-:W-:Y:S02]  /*14f80*/  LEA.HI R2, R2, R13, RZ, 0x4 ;  /* 0x0000000d02027211 */ /* 0x000fe400078f20ff */
[----:B------:R-:W-:Y:S01]  /*14f90*/  LOP3.LUT P0, RZ, R8, 0x3, RZ, 0xc0, !PT ;  /* 0x0000000308ff7812 */ /* 0x000fe2000780c0ff */
[----:B------:R-:W2:Y:S01]  /*14fa0*/  @P5 MUFU.RCP R10, R6 ;  /* 0x00000006000a5308 */ /* 0x000ea20000001000 */
[----:B------:R-:W-:Y:S01]  /*14fb0*/  IADD3 R8, R12, -R11, RZ ;  /* 0x8000000b0c087210 */ /* 0x000fe20007ffe0ff */
[----:B------:R-:W3:Y:S01]  /*14fc0*/  @P5 LDC R21, c[0x0][0x2e8] ;  /* 0x0000ba00ff155b82 */ /* 0x000ee20000000800 */
[----:B------:R-:W-:Y:S02]  /*14fd0*/  LOP3.LUT R0, R2, 0xfffffff0, RZ, 0xc0, !PT ;  /* 0xfffffff002007812 */ /* 0x000fe400078ec0ff */
[----:B------:R-:W-:Y:S02]  /*14fe0*/  SHF.R.S32.HI R4, RZ, 0x5, R4 ;  /* 0x00000005ff047819 */ /* 0x000fe40000011404 */
[----:B------:R-:W-:Y:S01]  /*14ff0*/  IADD3 R0, -R0, R13, RZ ;  /* 0x0000000d00007210 */ /* 0x000fe20007ffe1ff */
[----:B------:R-:W4:Y:S01]  /*15000*/  @P4 MUFU.RCP R9, R5 ;  /* 0x0000000500094308 */ /* 0x000f220000001000 */
[----:B------:R-:W-:Y:S01]  /*15010*/  SHF.R.S32.HI R2, RZ, 0x4, R2 ;  /* 0x00000004ff027819 */ /* 0x000fe20000011402 */
[----:B------:R-:W5:Y:S01]  /*15020*/  @P4 LDC R22, c[0x0][0x2e8] ;  /* 0x0000ba00ff164b82 */ /* 0x000f620000000800 */
[----:B------:R-:W-:-:S02]  /*15030*/  LOP3.LUT R14, R14, 0x1ffffffc, RZ, 0xc0, !PT ;  /* 0x1ffffffc0e0e7812 */ /* 0x000fc400078ec0ff */
[----:B------:R-:W-:Y:S02]  /*15040*/  SHF.L.U32 R12, R8, 0x6, RZ ;  /* 0x00000006080c7819 */ /* 0x000fe400000006ff */
[----:B------:R-:W-:Y:S01]  /*15050*/  SHF.R.S32.HI R13, RZ, 0x1f, R4 ;  /* 0x0000001fff0d7819 */ /* 0x000fe20000011404 */
        /* <DEDUP_REMOVED lines=67> */
[----:B------:R-:W2:Y:S01]  /*15490*/  @P4 MUFU.LG2 R5, R5 ;  /* 0x0000000500054308 */ /* 0x000ea20000000c00 */
[----:B------:R-:W-:-:S02]  /*154a0*/  SHF.L.U32 R9, R2, 0x6, RZ ;  /* 0x0000000602097819 */ /* 0x000fc400000006ff */
[----:B------:R-:W-:Y:S02]  /*154b0*/  LEA.HI R11, R0, R0, RZ, 0x1 ;  /* 0x00000000000b7211 */ /* 0x000fe400078f08ff */
[----:B------:R-:W-:Y:S02]  /*154c0*/  IADD3 R7, -R14, R7, RZ ;  /* 0x000000070e077210 */ /* 0x000fe40007ffe1ff */
[----:B------:R-:W-:Y:S02]  /*154d0*/  LOP3.LUT R12, R12, 0x1c0, RZ, 0xc0, !PT ;  /* 0x000001c00c0c7812 */ /* 0x000fe400078ec0ff */
[----:B------:R-:W-:Y:S02]  /*154e0*/  R2P PR, R8, 0x6 ;  /* 0x0000000608007804 */ /* 0x000fe40000000000 */
[----:B------:R-:W-:Y:S02]  /*154f0*/  LEA.HI R8, R13, R4, RZ, 0x2 ;  /* 0x000000040d087211 */ /* 0x000fe400078f10ff */
[----:B------:R-:W-:-:S02]  /*15500*/  LOP3.LUT R9, R9, 0x1c0, RZ, 0xc0, !PT ;  /* 0x000001c009097812 */ /* 0x000fc400078ec0ff */
[----:B------:R-:W-:Y:S02]  /*15510*/  SHF.L.U32 R10, R11, 0x2, RZ ;  /* 0x000000020b0a7819 */ /* 0x000fe400000006ff */
[----:B------:R-:W-:Y:S02]  /*15520*/  LEA R7, R4, R7, 0x9 ;  /* 0x0000000704077211 */ /* 0x000fe400078e48ff */
[----:B------:R-:W-:Y:S02]  /*15530*/  LEA.HI R12, R12, R12, RZ, 0x1d ;  /* 0x0000000c0c0c7211 */ /* 0x000fe400078fe8ff */
[----:B------:R-:W-:Y:S02]  /*15540*/  LOP3.LUT R13, R8, 0xffffffc, RZ, 0xc0, !PT ;  /* 0x0ffffffc080d7812 */ /* 0x000fe400078ec0ff */
[----:B------:R-:W-:Y:S02]  /*15550*/  LOP3.LUT R10, R9, 0x38, R10, 0xf8, !PT ;  /* 0x00000038090a7812 */ /* 0x000fe400078ef80a */
[----:B------:R-:W-:-:S02]  /*15560*/  SHF.R.U32.HI R9, RZ, 0x3, R9 ;  /* 0x00000003ff097819 */ /* 0x000fc40000011609 */
[----:B------:R-:W-:Y:S02]  /*15570*/  LOP3.LUT R11, R11, 0xffffffe, RZ, 0xc0, !PT ;  /* 0x0ffffffe0b0b7812 */ /* 0x000fe400078ec0ff */
[----:B------:R-:W-:Y:S02]  /*15580*/  LEA R7, R7, R12, 0x1 ;  /* 0x0000000c07077211 */ /* 0x000fe400078e08ff */
[----:B------:R-:W-:Y:S02]  /*15590*/  IADD3 R13, R4, -R13, RZ ;  /* 0x8000000d040d7210 */ /* 0x000fe40007ffe0ff */
[----:B------:R-:W-:Y:S02]  /*155a0*/  LOP3.LUT R9, R10, R9, RZ, 0x3c, !PT ;  /* 0x000000090a097212 */ /* 0x000fe400078e3cff */
[----:B------:R-:W-:Y:S02]  /*155b0*/  IADD3 R4, R0, -R11, RZ ;  /* 0x8000000b00047210 */ /* 0x000fe40007ffe0ff */
[----:B------:R-:W-:-:S02]  /*155c0*/  LEA R7, R7, UR5, 0x2 ;  /* 0x0000000507077c11 */ /* 0x000fc4000f8e10ff */
[----:B------:R-:W-:Y:S02]  /*155d0*/  MOV R8, 0x40 ;  /* 0x0000004000087802 */ /* 0x000fe40000000f00 */
[----:B------:R-:W-:Y:S01]  /*155e0*/  LEA R4, R4, R9, 0x2 ;  /* 0x0000000904047211 */ /* 0x000fe200078e10ff */
[----:B------:R-:W-:Y:S01]  /*155f0*/  STS.64 [R7], R96 ;  /* 0x0000006007007388 */ /* 0x000fe20000000a00 */
[C---:B------:R-:W-:Y:S02]  /*15600*/  IADD3 R10, R7.reuse, -0x20, RZ ;  /* 0xffffffe0070a7810 */ /* 0x040fe40007ffe0ff */
[----:B------:R-:W-:Y:S01]  /*15610*/  MOV R9, 0x80 ;  /* 0x0000008000097802 */ /* 0x000fe20000000f00 */
[----:B------:R-:W-:Y:S01]  /*15620*/  STS.64 [R7+0x800], R98 ;  /* 0x0008006207007388 */ /* 0x000fe20000000a00 */
        /* <DEDUP_REMOVED lines=12> */
[----:B------:R-:W4:Y:S01]  /*156f0*/  LDC.64 R8, c[0x0][0x2c0] ;  /* 0x0000b000ff087b82 */ /* 0x000f220000000a00 */
[----:B------:R-:W-:Y:S01]  /*15700*/  STS.64 [R11+0x800], R42 ;  /* 0x0008002a0b007388 */ /* 0x000fe20000000a00 */
[----:B------:R-:W-:-:S03]  /*15710*/  LEA R13, R13, R172, 0x4 ;  /* 0x000000ac0d0d7211 */ /* 0x000fc600078e20ff */
[----:B------:R-:W-:Y:S04]  /*15720*/  STS.64 [R12], R44 ;  /* 0x0000002c0c007388 */ /* 0x000fe80000000a00 */
[----:B------:R-:W-:Y:S04]  /*15730*/  STS.64 [R12+0x800], R46 ;  /* 0x0008002e0c007388 */ /* 0x000fe80000000a00 */
[----:B------:R-:W-:Y:S04]  /*15740*/  STS.64 [R14], R48 ;  /* 0x000000300e007388 */ /* 0x000fe80000000a00 */
[----:B------:R-:W-:Y:S04]  /*15750*/  STS.64 [R14+0x800], R50 ;  /* 0x000800320e007388 */ /* 0x000fe80000000a00 */
[----:B------:R-:W-:Y:S01]  /*15760*/  STS.64 [R15], R52 ;  /* 0x000000340f007388 */ /* 0x000fe20000000a00 */
[----:B----4-:R-:W-:-:S03]  /*15770*/  IMAD R17, R17, R8, R161 ;  /* 0x0000000811117224 */ /* 0x010fc600078e02a1 */
        /* <DEDUP_REMOVED lines=12> */
[----:B------:R2:W-:Y:S04]  /*15840*/  STS.64 [R12+0x4000], R72 ;  /* 0x004000480c007388 */ /* 0x0005e80000000a00 */
[----:B------:R2:W-:Y:S01]  /*15850*/  STS.64 [R12+0x4800], R74 ;  /* 0x0048004a0c007388 */ /* 0x0005e20000000a00 */
[----:B----4-:R-:W-:-:S03]  /*15860*/  IADD3 R7, -R161, RZ, RZ ;  /* 0x000000ffa1077210 */ /* 0x010fc60007ffe1ff */
[----:B------:R4:W-:Y:S02]  /*15870*/  STS.64 [R14+0x4000], R76 ;  /* 0x0040004c0e007388 */ /* 0x0009e40000000a00 */
[----:B-1----:R-:W-:Y:S02]  /*15880*/  IMAD R7, R20, R7, UR4 ;  /* 0x0000000414077e24 */ /* 0x002fe4000f8e0207 */
[----:B------:R4:W-:Y:S01]  /*15890*/  STS.64 [R14+0x4800], R78 ;  /* 0x0048004e0e007388 */ /* 0x0009e20000000a00 */
[----:B---3--:R-:W-:Y:S01]  /*158a0*/  MOV R10, 0xff800000 ;  /* 0xff800000000a7802 */ /* 0x008fe20000000f00 */
[----:B------:R-:W-:Y:S02]  /*158b0*/  IMAD R7, R17, R20, R7 ;  /* 0x0000001411077224 */ /* 0x000fe400078e0207 */
[----:B------:R4:W-:Y:S04]  /*158c0*/  STS.64 [R15+0x4000], R80 ;  /* 0x004000500f007388 */ /* 0x0009e80000000a00 */
[----:B------:R4:W-:Y:S01]  /*158d0*/  STS.64 [R15+0x4800], R82 ;  /* 0x004800520f007388 */ /* 0x0009e20000000a00 */
[----:B-----5:R-:W-:Y:S01]  /*158e0*/  @P5 FMUL.FTZ R11, R6, 0.69314718246459960938 ;  /* 0x3f317218060b5820 */ /* 0x020fe20000410000 */
[----:B------:R-:W-:-:S02]  /*158f0*/  SHF.L.U32 R6, R19, 0x6, RZ ;  /* 0x0000000613067819 */ /* 0x000fc400000006ff */
[----:B------:R4:W-:Y:S01]  /*15900*/  STS.64 [R16+0x4000], R84 ;  /* 0x0040005410007388 */ /* 0x0009e20000000a00 */
[----:B------:R-:W-:Y:S01]  /*15910*/  LEA R71, R4, UR5, 0x2 ;  /* 0x0000000504477c11 */ /* 0x000fe2000f8e10ff */
[----:B------:R-:W-:Y:S01]  /*15920*/  @P5 FFMA.FTZ R8, R100, R21, R11 ;  /* 0x0000001564085223 */ /* 0x000fe2000001000b */
[----:B--2---:R-:W-:Y:S01]  /*15930*/  SHF.L.U32 R72, R0, 0x2, RZ ;  /* 0x0000000200487819 */ /* 0x004fe200000006ff */
[----:B------:R4:W-:Y:S01]  /*15940*/  STS.64 [R16+0x4800], R86 ;  /* 0x0048005610007388 */ /* 0x0009e20000000a00 */
[----:B------:R-:W-:Y:S02]  /*15950*/  IMAD R0, R7, R9, R6 ;  /* 0x0000000907007224 */ /* 0x000fe400078e0206 */
[----:B------:R-:W-:Y:S01]  /*15960*/  @P4 FMUL.FTZ R12, R5, 0.69314718246459960938 ;  /* 0x3f317218050c4820 */ /* 0x000fe20000410000 */
[----:B------:R-:W-:Y:S01]  /*15970*/  SHF.R.S32.HI R73, RZ, 0x1f, R72 ;  /* 0x0000001fff497819 */ /* 0x000fe20000011448 */
[----:B------:R4:W-:Y:S02]  /*15980*/  STS.64 [R18+0x4000], R88 ;  /* 0x0040005812007388 */ /* 0x0009e40000000a00 */
[----:B------:R-:W-:Y:S01]  /*15990*/  @P4 FFMA.FTZ R10, R3, R22, R12 ;  /* 0x00000016030a4223 */ /* 0x000fe2000001000c */
[----:B------:R-:W-:Y:S01]  /*159a0*/  IMAD R3, R19, -0x40, R160 ;  /* 0xffffffc013037824 */ /* 0x000fe200078e02a0 */
[----:B------:R4:W-:Y:S01]  /*159b0*/  STS.64 [R18+0x4800], R90 ;  /* 0x0048005a12007388 */ /* 0x0009e20000000a00 */
        /* <DEDUP_REMOVED lines=14> */
.L_x_7779:
[----:B------:R-:W-:Y:S05]  /*15aa0*/  BSYNC B0 ;  /* 0x0000000000007941 */ /* 0x000fea0003800000 */
.L_x_7778:
[----:B------:R-:W2:Y:S01]  /*15ab0*/  LDS.128 R64, [R71] ;  /* 0x0000000047407984 */ /* 0x000ea20000000c00 */
[C---:B-1----:R-:W-:Y:S01]  /*15ac0*/  VIADD R6, R2.reuse, 0x8 ;  /* 0x0000000802067836 */ /* 0x042fe20000000000 */
[----:B------:R-:W-:Y:S01]  /*15ad0*/  ULDC UR4, c[0x0][0x2dc] ;  /* 0x0000b70000047ab9 */ /* 0x000fe20000000800 */
[C---:B------:R-:W-:Y:S01]  /*15ae0*/  VIADD R4, R2.reuse, 0x10 ;  /* 0x0000001002047836 */ /* 0x040fe20000000000 */
[----:B------:R-:W1:Y:S01]  /*15af0*/  LDS.128 R32, [R71+0x4000] ;  /* 0x0040000047207984 */ /* 0x000e620000000c00 */
[----:B------:R-:W-:Y:S01]  /*15b00*/  IMAD.WIDE R72, R2, 0x80, R72 ;  /* 0x0000008002487825 */ /* 0x000fe200078e0248 */
[-C--:B------:R-:W-:Y:S02]  /*15b10*/  ISETP.GE.AND P6, PT, R6, R3.reuse, PT ;  /* 0x000000030600720c */ /* 0x080fe40003fc6270 */
[----:B------:R-:W3:Y:S01]  /*15b20*/  LDS.128 R60, [R71+0x800] ;  /* 0x00080000473c7984 */ /* 0x000ee20000000c00 */
[----:B------:R-:W-:Y:S01]  /*15b30*/  IMAD R69, R0, UR4, RZ ;  /* 0x0000000400457c24 */ /* 0x000fe2000f8e02ff */
[-C--:B------:R-:W-:Y:S01]  /*15b40*/  ISETP.GE.AND P5, PT, R4, R3.reuse, PT ;  /* 0x000000030400720c */ /* 0x080fe20003fa6270 */
[C---:B------:R-:W-:Y:S01]  /*15b50*/  VIADD R0, R2.reuse, 0x18 ;  /* 0x0000001802007836 */ /* 0x040fe20000000000 */
[----:B------:R-:W5:Y:S01]  /*15b60*/  LDS.128 R56, [R71+0x1000] ;  /* 0x0010000047387984 */ /* 0x000f620000000c00 */
[----:B------:R-:W-:Y:S01]  /*15b70*/  ULDC.64 UR4, c[0x0][0x288] ;  /* 0x0000a20000047ab9 */ /* 0x000fe20000000a00 */
[C---:B------:R-:W-:Y:S01]  /*15b80*/  IADD3 R72, P0, R69.reuse, R72, RZ ;  /* 0x0000004845487210 */ /* 0x040fe20007f1e0ff */
[----:B------:R-:W-:Y:S01]  /*15b90*/  VIADD R70, R2, 0x20 ;  /* 0x0000002002467836 */ /* 0x000fe20000000000 */
[----:B------:R-:W5:Y:S01]  /*15ba0*/  LDS.128 R52, [R71+0x1800] ;  /* 0x0018000047347984 */ /* 0x000f620000000c00 */
[----:B------:R-:W-:Y:S01]  /*15bb0*/  ISETP.GE.AND P4, PT, R0, R3, PT ;  /* 0x000000030000720c */ /* 0x000fe20003f86270 */
[C---:B------:R-:W-:Y:S01]  /*15bc0*/  VIADD R68, R2.reuse, 0x28 ;  /* 0x0000002802447836 */ /* 0x040fe20000000000 */
[----:B------:R-:W-:Y:S01]  /*15bd0*/  LEA.HI.X.SX32 R69, R69, R73, 0x1, P0 ;  /* 0x0000004945457211 */ /* 0x000fe200000f0eff */
[----:B------:R-:W5:Y:S01]  /*15be0*/  LDS.128 R48, [R71+0x2000] ;  /* 0x0020000047307984 */ /* 0x000f620000000c00 */
[CC--:B------:R-:W-:Y:S01]  /*15bf0*/  ISETP.GE.AND P0, PT, R2.reuse, R3.reuse, PT ;  /* 0x000000030200720c */ /* 0x0c0fe20003f06270 */
[----:B------:R-:W-:Y:S01]  /*15c00*/  VIADD R0, R2, 0x30 ;  /* 0x0000003002007836 */ /* 0x000fe20000000000 */
[----:B------:R-:W-:Y:S01]  /*15c10*/  LEA R74, P1, R72, UR4, 0x2 ;  /* 0x00000004484a7c11 */ /* 0x000fe2000f8210ff */
[----:B------:R-:W5:Y:S01]  /*15c20*/  LDS.128 R44, [R71+0x2800] ;  /* 0x00280000472c7984 */ /* 0x000f620000000c00 */
[----:B------:R-:W-:Y:S01]  /*15c30*/  VIADD R2, R2, 0x38 ;  /* 0x0000003802027836 */ /* 0x000fe20000000000 */
[----:B------:R-:W-:-:S02]  /*15c40*/  ISETP.GE.AND P3, PT, R70, R3, PT ;  /* 0x000000034600720c */ /* 0x000fc40003f66270 */
[----:B------:R-:W5:Y:S01]  /*15c50*/  LDS.128 R40, [R71+0x3000] ;  /* 0x0030000047287984 */ /* 0x000f620000000c00 */
[----:B------:R-:W-:Y:S02]  /*15c60*/  LEA.HI.X R75, R72, UR5, R69, 0x2, P1 ;  /* 0x00000005484b7c11 */ /* 0x000fe400088f1445 */
[-C--:B------:R-:W-:Y:S01]  /*15c70*/  ISETP.GE.AND P2, PT, R68, R3.reuse, PT ;  /* 0x000000034400720c */ /* 0x080fe20003f46270 */
[----:B------:R-:W5:Y:S01]  /*15c80*/  LDS.128 R28, [R71+0x4800] ;  /* 0x00480000471c7984 */ /* 0x000f620000000c00 */
[----:B------:R-:W-:-:S03]  /*15c90*/  ISETP.GE.AND P1, PT, R0, R3, PT ;  /* 0x000000030000720c */ /* 0x000fc60003f26270 */
[----:B------:R-:W5:Y:S04]  /*15ca0*/  LDS.128 R24, [R71+0x5000] ;  /* 0x0050000047187984 */ /* 0x000f680000000c00 */
[----:B------:R-:W5:Y:S04]  /*15cb0*/  LDS.128 R20, [R71+0x5800] ;  /* 0x0058000047147984 */ /* 0x000f680000000c00 */
[----:B----4-:R-:W4:Y:S04]  /*15cc0*/  LDS.128 R16, [R71+0x6000] ;  /* 0x0060000047107984 */ /* 0x010f280000000c00 */
[----:B------:R-:W4:Y:S04]  /*15cd0*/  LDS.128 R12, [R71+0x6800] ;  /* 0x00680000470c7984 */ /* 0x000f280000000c00 */
[----:B------:R-:W4:Y:S04]  /*15ce0*/  LDS.128 R8, [R71+0x7000] ;  /* 0x0070000047087984 */ /* 0x000f280000000c00 */
[----:B------:R4:W4:Y:S04]  /*15cf0*/  LDS.128 R36, [R71+0x3800] ;  /* 0x0038000047247984 */ /* 0x0009280000000c00 */
[----:B------:R4:W4:Y:S04]  /*15d00*/  LDS.128 R4, [R71+0x7800] ;  /* 0x0078000047047984 */ /* 0x0009280000000c00 */
[----:B--2---:R2:W-:Y:S04]  /*15d10*/  @!P0 STG.E.64 desc[UR6][R74.64], R64 ;  /* 0x000000404a008986 */ /* 0x0045e8000c101b06 */
[----:B------:R2:W-:Y:S04]  /*15d20*/  @!P0 STG.E.64 desc[UR6][R74.64+0x8], R66 ;  /* 0x000008424a008986 */ /* 0x0005e8000c101b06 */
[----:B-1----:R2:W-:Y:S01]  /*15d30*/  @!P0 STG.E.128 desc[UR6][R74.64+0x100], R32 ;  /* 0x000100204a008986 */ /* 0x0025e2000c101d06 */
[----:B------:R-:W-:-:S03]  /*15d40*/  ISETP.GE.AND P0, PT, R2, R3, PT ;  /* 0x000000030200720c */ /* 0x000fc60003f06270 */
[----:B---3--:R2:W-:Y:S04]  /*15d50*/  @!P6 STG.E.128 desc[UR6][R74.64+0x1000], R60 ;  /* 0x0010003c4a00e986 */ /* 0x0085e8000c101d06 */
        /* <DEDUP_REMOVED lines=8> */
[----:B----4-:R2:W-:Y:S04]  /*15de0*/  @!P3 STG.E.128 desc[UR6][R74.64+0x4100], R16 ;  /* 0x004100104a00b986 */ /* 0x0105e8000c101d06 */
[----:B------:R2:W-:Y:S04]  /*15df0*/  @!P2 STG.E.128 desc[UR6][R74.64+0x5100], R12 ;  /* 0x0051000c4a00a986 */ /* 0x0005e8000c101d06 */
[----:B------:R2:W-:Y:S01]  /*15e00*/  @!P1 STG.E.128 desc[UR6][R74.64+0x6100], R8 ;  /* 0x006100084a009986 */ /* 0x0005e2000c101d06 */
[----:B------:R-:W-:Y:S05]  /*15e10*/  @P0 EXIT ;  /* 0x000000000000094d */ /* 0x000fea0003800000 */
[----:B------:R-:W-:Y:S04]  /*15e20*/  STG.E.128 desc[UR6][R74.64+0x7000], R36 ;  /* 0x007000244a007986 */ /* 0x000fe8000c101d06 */
[----:B------:R-:W-:Y:S01]  /*15e30*/  STG.E.128 desc[UR6][R74.64+0x7100], R4 ;  /* 0x007100044a007986 */ /* 0x000fe2000c101d06 */
[----:B------:R-:W-:Y:S05]  /*15e40*/  EXIT ;  /* 0x000000000000794d */ /* 0x000fea0003800000 */
.L_x_7780:
        /* <DEDUP_REMOVED lines=11> */
.L_x_8428:


//--------------------- .text._ZN5flash24flash_fwd_splitkv_kernelI23Flash_fwd_kernel_traitsILi128ELi64ELi64ELi4ELb0ELb0EN7cutlass6half_tE19Flash_kernel_traitsILi128ELi64ELi64ELi4ES3_EELb1ELb0ELb0ELb0ELb1ELb1ELb1ELb1EEEvNS_16Flash_fwd_paramsE --------------------------
	.section	.text._ZN5flash24flash_fwd_splitkv_kernelI23Flash_fwd_kernel_traitsILi128ELi64ELi64ELi4ELb0ELb0EN7cutlass6half_tE19Flash_kernel_traitsILi128ELi64ELi64ELi4ES3_EELb1ELb0ELb0ELb0ELb1ELb1ELb1ELb1EEEvNS_16Flash_fwd_paramsE,"ax",@progbits
	.align	128
        .global         _ZN5flash24flash_fwd_splitkv_kernelI23Flash_fwd_kernel_traitsILi128ELi64ELi64ELi4ELb0ELb0EN7cutlass6half_tE19Flash_kernel_traitsILi128ELi64ELi64ELi4ES3_EELb1ELb0ELb0ELb0ELb1ELb1ELb1ELb1EEEvNS_16Flash_fwd_paramsE
        .type           _ZN5flash24flash_fwd_splitkv_kernelI23Flash_fwd_kernel_traitsILi128ELi64ELi64ELi4ELb0ELb0EN7cutlass6half_tE19Flash_kernel_traitsILi128ELi64ELi64ELi4ES3_EELb1ELb0ELb0ELb0ELb1ELb1ELb1ELb1EEEvNS_16Flash_fwd_paramsE,@function
        .size           _ZN5flash24flash_fwd_splitkv_kernelI23Flash_fwd_kernel_traitsILi128ELi64ELi64ELi4ELb0ELb0EN7cutlass6half_tE19Flash_kernel_traitsILi128ELi64ELi64ELi4ES3_EELb1ELb0ELb0ELb0ELb1ELb1ELb1ELb1EEEvNS_16Flash_fwd_paramsE,(.L_x_8429 - _ZN5flash24flash_fwd_splitkv_kernelI23Flash_fwd_kernel_traitsILi128ELi64ELi64ELi4ELb0ELb0EN7cutlass6half_tE19Flash_kernel_traitsILi128ELi64ELi64ELi4ES3_EELb1ELb0ELb0ELb0ELb1ELb1ELb1ELb1EEEvNS_16Flash_fwd_paramsE)
        .other          _ZN5flash24flash_fwd_splitkv_kernelI23Flash_fwd_kernel_traitsILi128ELi64ELi64ELi4ELb0ELb0EN7cutlass6half_tE19Flash_kernel_traitsILi128ELi64ELi64ELi4ES3_EELb1ELb0ELb0ELb0ELb1ELb1ELb1ELb1EEEvNS_16Flash_fwd_paramsE,@"STO_CUDA_ENTRY STV_DEFAULT"
_ZN5flash24flash_fwd_splitkv_kernelI23Flash_fwd_kernel_traitsILi128ELi64ELi64ELi4ELb0ELb0EN7cutlass6half_tE19Flash_kernel_traitsILi128ELi64ELi64ELi4ES3_EELb1ELb0ELb0ELb0ELb1ELb1ELb1ELb1EEEvNS_16Flash_fwd_paramsE:
.text._ZN5flash24flash_fwd_splitkv_kernelI23Flash_fwd_kernel_traitsILi128ELi64ELi64ELi4ELb0ELb0EN7cutlass6half_tE19Flash_kernel_traitsILi128ELi64ELi64ELi4ES3_EELb1ELb0ELb0ELb0ELb1ELb1ELb1ELb1EEEvNS_16Flash_fwd_paramsE:
        /* <DEDUP_REMOVED lines=59> */
.L_x_7781:
[----:B------:R-:W1:Y:S02]  /*03b0*/  LDC R11, c[0x0][0x2c8] ;  /* 0x0000b200ff0b7b82 */ /* 0x000e640000000800 */
.L_x_7782:
        /* <DEDUP_REMOVED lines=148> */
.L_x_7783:
        /* <DEDUP_REMOVED lines=24> */
.L_x_7784:
        /* <DEDUP_REMOVED lines=82> */
.L_x_7785:
        /* <DEDUP_REMOVED lines=49> */
.L_x_7787:
        /* <DEDUP_REMOVED lines=32> */
.L_x_7786:
        /* <DEDUP_REMOVED lines=217> */
.L_x_7826:
        /* <DEDUP_REMOVED lines=14> */
[----:B------:R-:W-:Y:S04]  /*2720*/  @P5 IADD3 R18, P0, R86, UR20, RZ ;  /* 0x0000001456125c10 */ /* 0x000fe8000ff1e0ff */
[C---:B------:R-:W-:Y:S02]  /*2730*/  @P5 IADD3.X R19, R87.reuse, UR23, RZ, P0, !PT ;  /* 0x0000001757135c10 */ /* 0x040fe400087fe4ff */
        /* <DEDUP_REMOVED lines=139> */
.L_x_7792:
[----:B------:R-:W-:Y:S05]  /*2ff0*/  BSYNC B0 ;  /* 0x0000000000007941 */ /* 0x000fea0003800000 */
.L_x_7791:
        /* <DEDUP_REMOVED lines=110> */
.L_x_7794:
[----:B------:R-:W-:Y:S05]  /*36e0*/  BSYNC B0 ;  /* 0x0000000000007941 */ /* 0x000fea0003800000 */
.L_x_7793:
        /* <DEDUP_REMOVED lines=114> */
.L_x_7796:
[----:B------:R-:W-:Y:S05]  /*3e10*/  BSYNC B0 ;  /* 0x0000000000007941 */ /* 0x000fea0003800000 */
.L_x_7795:
        /* <DEDUP_REMOVED lines=119> */
.L_x_7798:
[----:B------:R-:W-:Y:S05]  /*4590*/  BSYNC B0 ;  /* 0x0000000000007941 */ /* 0x000fea0003800000 */
.L_x_7797:
[C---:B------:R-:W-:Y:S01]  /*45a0*/  LEA R44, P1, R47.reuse, R42, 0x1 ;  /* 0x0000002a2f2c7211 */ /* 0x040fe200078208ff */
[----:B------:R-:W-:Y:S01]  /*45b0*/  IMAD.MOV.U32 R8, RZ, RZ, R10 ;  /* 0x000000ffff087224 */ /* 0x000fe200078e000a */
[----:B------:R-:W-:Y:S02]  /*45c0*/  UMOV UR4, UR21 ;  /* 0x0000001500047c82 */ /* 0x000fe40008000000 */
[C---:B------:R-:W-:Y:S02]  /*45d0*/  LEA.HI.X.SX32 R43, R47.reuse, R43, 0x1, P1 ;  /* 0x0000002b2f2b7211 */ /* 0x040fe400008f0eff */
[C---:B------:R-:W-:Y:S04]  /*45e0*/  LEA R10, P0, R47.reuse, R8, 0x1 ;  /* 0x000000082f0a7211 */ /* 0x040fe800078008ff */
[----:B------:R-:W-:Y:S01]  /*45f0*/  LEA.HI.X.SX32 R9, R47, R9, 0x1, P0 ;  /* 0x000000092f097211 */ /* 0x000fe200000f0eff */
[----:B------:R-:W-:Y:S08]  /*4600*/  BRA `(.L_x_7799) ;  /* 0x0000003000f47947 */ /* 0x000ff00003800000 */
.L_x_7790:
        /* <DEDUP_REMOVED lines=91> */
.L_x_7803:
[----:B------:R-:W-:Y:S05]  /*4bc0*/  BSYNC B0 ;  /* 0x0000000000007941 */ /* 0x000fea0003800000 */
.L_x_7802:
        /* <DEDUP_REMOVED lines=91> */
.L_x_7805:
[----:B------:R-:W-:Y:S05]  /*5180*/  BSYNC B0 ;  /* 0x0000000000007941 */ /* 0x000fea0003800000 */
.L_x_7804:
[----:B-----5:R4:W-:Y:S02]  /*5190*/  STG.E.128 desc[UR6][R82.64+0x80], R36 ;  /* 0x0000802452007986 */ /* 0x0209e4000c101d06 */
.L_x_7801:
[----:B------:R-:W-:Y:S05]  /*51a0*/  BSYNC B1 ;  /* 0x0000000000017941 */ /* 0x000fea0003800000 */
.L_x_7800:
        /* <DEDUP_REMOVED lines=98> */
.L_x_7809:
[----:B------:R-:W-:Y:S05]  /*57d0*/  BSYNC B0 ;  /* 0x0000000000007941 */ /* 0x000fea0003800000 */
.L_x_7808:
        /* <DEDUP_REMOVED lines=95> */
.L_x_7811:
[----:B------:R-:W-:Y:S05]  /*5dd0*/  BSYNC B0 ;  /* 0x0000000000007941 */ /* 0x000fea0003800000 */
.L_x_7810:
[----:B-----5:R1:W-:Y:S02]  /*5de0*/  STG.E.128 desc[UR6][R140.64+0x80], R32 ;  /* 0x000080208c007986 */ /* 0x0203e4000c101d06 */
.L_x_7807:
[----:B------:R-:W-:Y:S05]  /*5df0*/  BSYNC B1 ;  /* 0x0000000000017941 */ /* 0x000fea0003800000 */
.L_x_7806:
        /* <DEDUP_REMOVED lines=100> */
.L_x_7815:
[----:B------:R-:W-:Y:S05]  /*6440*/  BSYNC B0 ;  /* 0x0000000000007941 */ /* 0x000fea0003800000 */
.L_x_7814:
        /* <DEDUP_REMOVED lines=95> */
.L_x_7817:
[----:B------:R-:W-:Y:S05]  /*6a40*/  BSYNC B0 ;  /* 0x0000000000007941 */ /* 0x000fea0003800000 */
.L_x_7816:
[----:B-----5:R1:W-:Y:S02]  /*6a50*/  STG.E.128 desc[UR6][R142.64], R32 ;  /* 0x000000208e007986 */ /* 0x0203e4000c101d06 */
.L_x_7813:
[----:B------:R-:W-:Y:S05]  /*6a60*/  BSYNC B1 ;  /* 0x0000000000017941 */ /* 0x000fea0003800000 */
.L_x_7812:
        /* <DEDUP_REMOVED lines=105> */
.L_x_7821:
[----:B------:R-:W-:Y:S05]  /*7100*/  BSYNC B0 ;  /* 0x0000000000007941 */ /* 0x000fea0003800000 */
.L_x_7820:
        /* <DEDUP_REMOVED lines=95> */
.L_x_7823:
[----:B------:R-:W-:Y:S05]  /*7700*/  BSYNC B0 ;  /* 0x0000000000007941 */ /* 0x000fea0003800000 */
.L_x_7822:
[----:B-----5:R4:W-:Y:S02]  /*7710*/  STG.E.128 desc[UR6][R142.64], R32 ;  /* 0x000000208e007986 */ /* 0x0209e4000c101d06 */
.L_x_7819:
[----:B------:R-:W-:Y:S05]  /*7720*/  BSYNC B1 ;  /* 0x0000000000017941 */ /* 0x000fea0003800000 */
.L_x_7818:
        /* <DEDUP_REMOVED lines=8> */
.L_x_7789:
        /* <DEDUP_REMOVED lines=35> */
.L_x_7799:
        /* <DEDUP_REMOVED lines=81> */
.L_x_7824:
        /* <DEDUP_REMOVED lines=9> */
.L_x_7825:
[----:B------:R-:W-:Y:S04]  /*7f80*/  IADD3 R11, R11, -0x1, RZ ;  /* 0xffffffff0b0b7810 */ /* 0x000fe80007ffe0ff */
[----:B------:R-:W-:Y:S11]  /*7f90*/  ISETP.GT.AND P0, PT, R11, R62, PT ;  /* 0x0000003e0b00720c */ /* 0x000ff60003f04270 */
[----:B------:R-:W-:Y:S02]  /*7fa0*/  @!UPT UIADD3 URZ, URZ, URZ, URZ ;  /* 0x0000003f3f3ff290 */ /* 0x000fe4000fffe03f */
[----:B------:R-:W-:Y:S05]  /*7fb0*/  @P0 BRA `(.L_x_7826) ;  /* 0xffffffa400a00947 */ /* 0x000fea000383ffff */
.L_x_7788:
        /* <DEDUP_REMOVED lines=102> */
.L_x_7833:
[----:B------:R-:W-:Y:S05]  /*8620*/  BSYNC B0 ;  /* 0x0000000000007941 */ /* 0x000fea0003800000 */
.L_x_7832:
        /* <DEDUP_REMOVED lines=46> */
.L_x_7835:
[----:B------:R-:W-:Y:S05]  /*8910*/  BSYNC B0 ;  /* 0x0000000000007941 */ /* 0x000fea0003800000 */
.L_x_7834:
[----:B------:R3:W-:Y:S02]  /*8920*/  STS.128 [R164+0x2000], R8 ;  /* 0x00200008a4007388 */ /* 0x0007e40000000c00 */
.L_x_7831:
[----:B------:R-:W-:Y:S05]  /*8930*/  BSYNC B1 ;  /* 0x0000000000017941 */ /* 0x000fea0003800000 */
.L_x_7830:
        /* <DEDUP_REMOVED lines=61> */
.L_x_7839:
[----:B------:R-:W-:Y:S05]  /*8d10*/  BSYNC B0 ;  /* 0x0000000000007941 */ /* 0x000fea0003800000 */
.L_x_7838:
        /* <DEDUP_REMOVED lines=46> */
.L_x_7841:
[----:B------:R-:W-:Y:S05]  /*9000*/  BSYNC B0 ;  /* 0x0000000000007941 */ /* 0x000fea0003800000 */
.L_x_7840:
[----:B------:R4:W-:Y:S02]  /*9010*/  STS.128 [R164+0x2800], R8 ;  /* 0x00280008a4007388 */ /* 0x0009e40000000c00 */
.L_x_7837:
[----:B------:R-:W-:Y:S05]  /*9020*/  BSYNC B1 ;  /* 0x0000000000017941 */ /* 0x000fea0003800000 */
.L_x_7836:
        /* <DEDUP_REMOVED lines=62> */
.L_x_7845:
[----:B------:R-:W-:Y:S05]  /*9410*/  BSYNC B0 ;  /* 0x0000000000007941 */ /* 0x000fea0003800000 */
.L_x_7844:
        /* <DEDUP_REMOVED lines=46> */
.L_x_7847:
[----:B------:R-:W-:Y:S05]  /*9700*/  BSYNC B0 ;  /* 0x0000000000007941 */ /* 0x000fea0003800000 */
.L_x_7846:
[----:B------:R2:W-:Y:S02]  /*9710*/  STS.128 [R164+0x3000], R8 ;  /* 0x00300008a4007388 */ /* 0x0005e40000000c00 */
.L_x_7843:
[----:B------:R-:W-:Y:S05]  /*9720*/  BSYNC B1 ;  /* 0x0000000000017941 */ /* 0x000fea0003800000 */
.L_x_7842:
        /* <DEDUP_REMOVED lines=59> */
.L_x_7850:
[----:B------:R-:W-:Y:S05]  /*9ae0*/  BSYNC B0 ;  /* 0x0000000000007941 */ /* 0x000fea0003800000 */
.L_x_7849:
        /* <DEDUP_REMOVED lines=44> */
.L_x_7852:
[----:B------:R-:W-:Y:S05]  /*9db0*/  BSYNC B0 ;  /* 0x0000000000007941 */ /* 0x000fea0003800000 */
.L_x_7851:
[----:B------:R2:W-:Y:S01]  /*9dc0*/  STS.128 [R164+0x3800], R8 ;  /* 0x00380008a4007388 */ /* 0x0005e20000000c00 */
[----:B------:R-:W-:Y:S05]  /*9dd0*/  BRA `(.L_x_7848) ;  /* 0x0000003000587947 */ /* 0x000fea0003800000 */
.L_x_7829:
        /* <DEDUP_REMOVED lines=89> */
.L_x_7856:
[----:B------:R-:W-:Y:S05]  /*a370*/  BSYNC B0 ;  /* 0x0000000000007941 */ /* 0x000fea0003800000 */
.L_x_7855:
        /* <DEDUP_REMOVED lines=88> */
.L_x_7858:
[----:B------:R-:W-:Y:S05]  /*a900*/  BSYNC B0 ;  /* 0x0000000000007941 */ /* 0x000fea0003800000 */
.L_x_7857:
[----:B------:R3:W-:Y:S02]  /*a910*/  STS.128 [R164+0x2000], R12 ;  /* 0x0020000ca4007388 */ /* 0x0007e40000000c00 */
.L_x_7854:
[----:B------:R-:W-:Y:S05]  /*a920*/  BSYNC B1 ;  /* 0x0000000000017941 */ /* 0x000fea0003800000 */
.L_x_7853:
        /* <DEDUP_REMOVED lines=94> */
.L_x_7862:
[----:B------:R-:W-:Y:S05]  /*af10*/  BSYNC B0 ;  /* 0x0000000000007941 */ /* 0x000fea0003800000 */
.L_x_7861:
        /* <DEDUP_REMOVED lines=91> */
.L_x_7864:
[----:B------:R-:W-:Y:S05]  /*b4d0*/  BSYNC B0 ;  /* 0x0000000000007941 */ /* 0x000fea0003800000 */
.L_x_7863:
[----:B------:R4:W-:Y:S02]  /*b4e0*/  STS.128 [R164+0x2800], R12 ;  /* 0x0028000ca4007388 */ /* 0x0009e40000000c00 */
.L_x_7860:
[----:B------:R-:W-:Y:S05]  /*b4f0*/  BSYNC B1 ;  /* 0x0000000000017941 */ /* 0x000fea0003800000 */
.L_x_7859:
        /* <DEDUP_REMOVED lines=95> */
.L_x_7868:
[----:B------:R-:W-:Y:S05]  /*baf0*/  BSYNC B0 ;  /* 0x0000000000007941 */ /* 0x000fea0003800000 */
.L_x_7867:
        /* <DEDUP_REMOVED lines=90> */
.L_x_7870:
[----:B------:R-:W-:Y:S05]  /*c0a0*/  BSYNC B0 ;  /* 0x0000000000007941 */ /* 0x000fea0003800000 */
.L_x_7869:
[----:B------:R4:W-:Y:S02]  /*c0b0*/  STS.128 [R164+0x3000], R12 ;  /* 0x0030000ca4007388 */ /* 0x0009e40000000c00 */
.L_x_7866:
[----:B------:R-:W-:Y:S05]  /*c0c0*/  BSYNC B1 ;  /* 0x0000000000017941 */ /* 0x000fea0003800000 */
.L_x_7865:
        /* <DEDUP_REMOVED lines=94> */
.L_x_7872:
[----:B------:R-:W-:Y:S05]  /*c6b0*/  BSYNC B0 ;  /* 0x0000000000007941 */ /* 0x000fea0003800000 */
.L_x_7871:
        /* <DEDUP_REMOVED lines=93> */
.L_x_7874:
[----:B------:R-:W-:Y:S05]  /*cc90*/  BSYNC B0 ;  /* 0x0000000000007941 */ /* 0x000fea0003800000 */
.L_x_7873:
[----:B------:R4:W-:Y:S01]  /*cca0*/  STS.128 [R164+0x3800], R12 ;  /* 0x0038000ca4007388 */ /* 0x0009e20000000c00 */
[----:B------:R-:W-:Y:S05]  /*ccb0*/  BRA `(.L_x_7848) ;  /* 0x0000000000a07947 */ /* 0x000fea0003800000 */
.L_x_7828:
        /* <DEDUP_REMOVED lines=40> */
.L_x_7848:
[----:B------:R-:W-:Y:S05]  /*cf40*/  BSYNC B2 ;  /* 0x0000000000027941 */ /* 0x000fea0003800000 */
.L_x_7827:
[----:B------:R-:W-:Y:S01]  /*cf50*/  VIADD R168, R102, 0xffffffff ;  /* 0xffffffff66a87836 */ /* 0x000fe20000000000 */
[----:B------:R-:W-:Y:S01]  /*cf60*/  ULDC.64 UR12, c[0x0][0x218] ;  /* 0x00008600000c7ab9 */ /* 0x000fe20000000a00 */
[C---:B------:R-:W-:Y:S01]  /*cf70*/  LEA.HI R2, R61.reuse, R61, RZ, 0x1 ;  /* 0x0000003d3d027211 */ /* 0x040fe200078f08ff */
[----:B------:R-:W-:Y:S01]  /*cf80*/  ULDC.64 UR10, c[0x0][0x220] ;  /* 0x00008800000a7ab9 */ /* 0x000fe20000000a00 */
[----:B------:R-:W-:Y:S01]  /*cf90*/  IMAD.SHL.U32 R3, R168, 0x40, RZ ;  /* 0x00000040a8037824 */ /* 0x000fe200078e00ff */
[----:B------:R-:W-:Y:S01]  /*cfa0*/  LEA R166, P0, R124, UR12, 0x1 ;  /* 0x0000000c7ca67c11 */ /* 0x000fe2000f8008ff */
[----:B------:R-:W-:Y:S01]  /*cfb0*/  ULDC.64 UR16, c[0x0][0x398] ;  /* 0x0000e60000107ab9 */ /* 0x000fe20000000a00 */
[----:B------:R-:W-:Y:S01]  /*cfc0*/  LOP3.LUT R2, R2, 0xfffffffe, RZ, 0xc0, !PT ;  /* 0xfffffffe02027812 */ /* 0x000fe200078ec0ff */
[----:B-1234-:R-:W-:Y:S01]  /*cfd0*/  IMAD.IADD R9, R56, 0x1, -R3 ;  /* 0x0000000138097824 */ /* 0x01efe200078e0a03 */
[----:B------:R-:W-:Y:S01]  /*cfe0*/  LEA.HI.X R165, R124, UR13, R52, 0x1, P0 ;  /* 0x0000000d7ca57c11 */ /* 0x000fe200080f0c34 */
[----:B------:R-:W-:Y:S01]  /*cff0*/  IMAD R57, R54, 0x10, R57 ;  /* 0x0000001036397824 */ /* 0x000fe200078e0239 */
[----:B------:R-:W-:Y:S01]  /*d000*/  SHF.R.S32.HI R172, RZ, 0x1f, R55 ;  /* 0x0000001fffac7819 */ /* 0x000fe20000011437 */
[----:B------:R-:W-:Y:S01]  /*d010*/  IMAD.IADD R61, R61, 0x1, -R2 ;  /* 0x000000013d3d7824 */ /* 0x000fe200078e0a02 */
[-C--:B------:R-:W-:Y:S01]  /*d020*/  ISETP.GE.AND P5, PT, R18, R9.reuse, PT ;  /* 0x000000091200720c */ /* 0x080fe20003fa6270 */
[----:B------:R-:W-:Y:S01]  /*d030*/  IMAD.SHL.U32 R53, R53, 0x2, RZ ;  /* 0x0000000235357824 */ /* 0x000fe200078e00ff */
[----:B------:R-:W-:-:S02]  /*d040*/  ISETP.GE.AND P4, PT, R20, R9, PT ;  /* 0x000000091400720c */ /* 0x000fc40003f86270 */
[-C--:B------:R-:W-:Y:S02]  /*d050*/  ISETP.GE.AND P1, PT, R126, R9.reuse, PT ;  /* 0x000000097e00720c */ /* 0x080fe40003f26270 */
[CC--:B------:R-:W-:Y:S02]  /*d060*/  ISETP.GE.AND P6, PT, R0.reuse, R9.reuse, PT ;  /* 0x000000090000720c */ /* 0x0c0fe40003fc6270 */
[----:B------:R-:W-:Y:S02]  /*d070*/  ISETP.GE.AND P2, PT, R0, R9, PT ;  /* 0x000000090000720c */ /* 0x000fe40003f46270 */
[----:B------:R-:W-:Y:S02]  /*d080*/  SHF.R.S32.HI R0, RZ, 0x1f, R121 ;  /* 0x0000001fff007819 */ /* 0x000fe40000011479 */
[----:B------:R-:W-:Y:S01]  /*d090*/  LEA.HI R172, R172, R55, RZ, 0x2 ;  /* 0x00000037acac7211 */ /* 0x000fe200078f10ff */
[----:B------:R-:W1:Y:S01]  /*d0a0*/  @!P5 LDC.64 R6, c[0x0][0x248] ;  /* 0x00009200ff06db82 */ /* 0x000e620000000a00 */
[----:B------:R-:W-:-:S02]  /*d0b0*/  LEA.HI R0, R0, R121, RZ, 0x3 ;  /* 0x0000007900007211 */ /* 0x000fc400078f18ff */
[----:B------:R-:W-:Y:S01]  /*d0c0*/  SHF.R.S32.HI R172, RZ, 0x2, R172 ;  /* 0x00000002ffac7819 */ /* 0x000fe200000114ac */
[----:B------:R-:W-:Y:S01]  /*d0d0*/  @!P1 IMAD.MOV.U32 R167, RZ, RZ, R165 ;  /* 0x000000ffffa79224 */ /* 0x000fe200078e00a5 */
[----:B------:R-:W-:Y:S02]  /*d0e0*/  LOP3.LUT R2, R0, 0xfffffff8, RZ, 0xc0, !PT ;  /* 0xfffffff800027812 */ /* 0x000fe400078ec0ff */
[-C--:B------:R-:W-:Y:S01]  /*d0f0*/  @!P6 LEA R10, P0, R95, R166.reuse, 0x1 ;  /* 0x000000a65f0ae211 */ /* 0x080fe200078008ff */
[----:B------:R-:W2:Y:S01]  /*d100*/  @!P4 LDC.64 R4, c[0x0][0x248] ;  /* 0x00009200ff04cb82 */ /* 0x000ea20000000a00 */
[----:B------:R-:W-:Y:S01]  /*d110*/  @!PT LDS RZ, [RZ] ;  /* 0x00000000fffff984 */ /* 0x000fe20000000800 */
[----:B------:R-:W-:Y:S01]  /*d120*/  @!PT LDS RZ, [RZ] ;  /* 0x00000000fffff984 */ /* 0x000fe20000000800 */
[----:B------:R-:W-:Y:S01]  /*d130*/  @!PT LDS RZ, [RZ] ;  /* 0x00000000fffff984 */ /* 0x000fe20000000800 */
[----:B------:R-:W-:Y:S01]  /*d140*/  @!P1 LDGSTS.E.BYPASS.LTC128B.128 [R164+0x4000], desc[UR6][R166.64] ;  /* 0x04000000a6a49fae */ /* 0x000fe2000b901d46 */
[----:B------:R-:W-:Y:S01]  /*d150*/  IMAD.IADD R121, R121, 0x1, -R2 ;  /* 0x0000000179797824 */ /* 0x000fe200078e0a02 */
[----:B------:R-:W-:Y:S01]  /*d160*/  @!P6 LEA.HI.X R11, R95, R165, R94, 0x1, P0 ;  /* 0x000000a55f0be211 */ /* 0x000fe200000f0c5e */
[----:B------:R-:W-:Y:S01]  /*d170*/  IMAD.SHL.U32 R2, R58, 0x40, RZ ;  /* 0x000000403a027824 */ /* 0x000fe200078e00ff */
[----:B------:R3:W-:Y:S01]  /*d180*/  @!P1 LDGSTS.E.BYPASS.LTC128B.128 [R164+0x6000], desc[UR6][R166.64+0x80] ;  /* 0x06000080a6a49fae */ /* 0x0007e2000b901d46 */
[----:B------:R-:W-:Y:S01]  /*d190*/  ISETP.GE.AND P1, PT, R18, R9, PT ;  /* 0x000000091200720c */ /* 0x000fe20003f26270 */
[----:B------:R-:W-:Y:S01]  /*d1a0*/  IMAD.SHL.U32 R8, R121, 0x40, RZ ;  /* 0x0000004079087824 */ /* 0x000fe200078e00ff */
[----:B------:R-:W-:Y:S01]  /*d1b0*/  IADD3 R57, R57, 0x1, R172 ;  /* 0x0000000139397810 */ /* 0x000fe20007ffe0ac */
[----:B------:R-:W-:Y:S04]  /*d1c0*/  @!P6 LDGSTS.E.BYPASS.LTC128B.128 [R164+0x4800], desc[UR6][R10.64] ;  /* 0x048000000aa4efae */ /* 0x000fe8000b901d46 */
[----:B------:R4:W-:Y:S01]  /*d1d0*/  @!P6 LDGSTS.E.BYPASS.LTC128B.128 [R164+0x6800], desc[UR6][R10.64+0x80] ;  /* 0x068000800aa4efae */ /* 0x0009e2000b901d46 */
[----:B-1----:R-:W-:-:S04]  /*d1e0*/  @!P5 LEA R14, P0, R6, R166, 0x6 ;  /* 0x000000a6060ed211 */ /* 0x002fc800078030ff */
[----:B------:R-:W-:Y:S02]  /*d1f0*/  @!P5 LEA.HI.X R15, R6, R165, R7, 0x6, P0 ;  /* 0x000000a5060fd211 */ /* 0x000fe400000f3407 */
[-C--:B------:R-:W-:Y:S01]  /*d200*/  ISETP.GE.AND P0, PT, R20, R9.reuse, PT ;  /* 0x000000091400720c */ /* 0x080fe20003f06270 */
[----:B------:R-:W1:Y:S01]  /*d210*/  @!P1 LDC.64 R6, c[0x0][0x250] ;  /* 0x00009400ff069b82 */ /* 0x000e620000000a00 */
[----:B--2---:R-:W-:Y:S01]  /*d220*/  @!P4 IMAD R5, R5, 0x60, RZ ;  /* 0x000000600505c824 */ /* 0x004fe200078e02ff */
[----:B------:R-:W-:Y:S04]  /*d230*/  @!P5 LDGSTS.E.BYPASS.LTC128B.128 [R164+0x5000], desc[UR6][R14.64] ;  /* 0x050000000ea4dfae */ /* 0x000fe8000b901d46 */
[----:B------:R-:W-:Y:S01]  /*d240*/  @!P5 LDGSTS.E.BYPASS.LTC128B.128 [R164+0x7000], desc[UR6][R14.64+0x80] ;  /* 0x070000800ea4dfae */ /* 0x000fe2000b901d46 */
[----:B------:R-:W-:Y:S01]  /*d250*/  ISETP.GE.AND P5, PT, R126, R9, PT ;  /* 0x000000097e00720c */ /* 0x000fe20003fa6270 */
[----:B---3--:R-:W-:-:S02]  /*d260*/  @!P4 IMAD.MOV.U32 R167, RZ, RZ, R165 ;  /* 0x000000ffffa7c224 */ /* 0x008fc400078e00a5 */
[----:B------:R-:W-:-:S04]  /*d270*/  @!P4 IMAD.WIDE.U32 R12, R4, 0x60, R166 ;  /* 0x00000060040cc825 */ /* 0x000fc800078e00a6 */
[----:B------:R-:W-:Y:S01]  /*d280*/  @!P4 IMAD.IADD R13, R5, 0x1, R13 ;  /* 0x00000001050dc824 */ /* 0x000fe200078e020d */
[----:B------:R-:W-:Y:S01]  /*d290*/  LOP3.LUT R5, R2, 0x1c0, RZ, 0xc0, !PT ;  /* 0x000001c002057812 */ /* 0x000fe200078ec0ff */
[----:B------:R-:W-:-:S03]  /*d2a0*/  IMAD.SHL.U32 R4, R126, 0x8, RZ ;  /* 0x000000087e047824 */ /* 0x000fc600078e00ff */
[----:B------:R-:W-:Y:S02]  /*d2b0*/  @!P4 LDGSTS.E.BYPASS.LTC128B.128 [R164+0x5800], desc[UR6][R12.64] ;  /* 0x058000000ca4cfae */ /* 0x000fe4000b901d46 */
[----:B------:R-:W-:Y:S01]  /*d2c0*/  LOP3.LUT R2, R5, 0x8, R4, 0xf8, !PT ;  /* 0x0000000805027812 */ /* 0x000fe200078ef804 */
[----:B------:R-:W-:Y:S01]  /*d2d0*/  IMAD.SHL.U32 R4, R61, 0x8, RZ ;  /* 0x000000083d047824 */ /* 0x000fe200078e00ff */
[----:B------:R1:W-:Y:S01]  /*d2e0*/  @!P4 LDGSTS.E.BYPASS.LTC128B.128 [R164+0x7800], desc[UR6][R12.64+0x80] ;  /* 0x078000800ca4cfae */ /* 0x0003e2000b901d46 */
[----:B------:R-:W-:Y:S02]  /*d2f0*/  SHF.R.U32.HI R5, RZ, 0x3, R5 ;  /* 0x00000003ff057819 */ /* 0x000fe40000011605 */
[----:B------:R-:W-:Y:S01]  /*d300*/  LEA R170, P4, R104, UR10, 0x1 ;  /* 0x0000000a68aa7c11 */ /* 0x000fe2000f8808ff */
[----:B------:R-:W0:Y:S01]  /*d310*/  LDGDEPBAR ;  /* 0x00000000000079af */ /* 0x000e220000000000 */
[----:B------:R-:W-:Y:S02]  /*d320*/  LOP3.LUT R2, R2, R5, RZ, 0x3c, !PT ;  /* 0x0000000502027212 */ /* 0x000fe400078e3cff */
[----:B------:R-:W-:-:S02]  /*d330*/  LOP3.LUT R5, R8, 0x1c0, RZ, 0xc0, !PT ;  /* 0x000001c008057812 */ /* 0x000fc400078ec0ff */
[----:B------:R-:W2:Y:S01]  /*d340*/  @!P0 LDC.64 R8, c[0x0][0x250] ;  /* 0x00009400ff088b82 */ /* 0x000ea20000000a00 */
[----:B------:R-:W-:Y:S01]  /*d350*/  LEA.HI.X R169, R104, UR11, R101, 0x1, P4 ;  /* 0x0000000b68a97c11 */ /* 0x000fe2000a0f0c65 */
[----:B------:R-:W-:Y:S01]  /*d360*/  IMAD R157, R61, 0x200, R2 ;  /* 0x000002003d9d7824 */ /* 0x000fe200078e0202 */
[C---:B----4-:R-:W-:Y:S02]  /*d370*/  @!P2 LEA R10, P4, R60.reuse, R170, 0x1 ;  /* 0x000000aa3c0aa211 */ /* 0x050fe400078808ff */
[----:B------:R-:W-:Y:S01]  /*d380*/  LOP3.LUT R4, R5, 0x8, R4, 0xf8, !PT ;  /* 0x0000000805047812 */ /* 0x000fe200078ef804 */
[----:B------:R-:W-:Y:S01]  /*d390*/  @!P5 IMAD.MOV.U32 R171, RZ, RZ, R169 ;  /* 0x000000ffffabd224 */ /* 0x000fe200078e00a9 */
[----:B------:R-:W-:Y:S01]  /*d3a0*/  @!P2 LEA.HI.X R11, R60, R169, R59, 0x1, P4 ;  /* 0x000000a93c0ba211 */ /* 0x000fe200020f0c3b */
[----:B------:R-:W-:Y:S01]  /*d3b0*/  IMAD.SHL.U32 R59, R0, 0x40, RZ ;  /* 0x00000040003b7824 */ /* 0x000fe200078e00ff */
[----:B------:R-:W-:Y:S02]  /*d3c0*/  SHF.R.U32.HI R5, RZ, 0x3, R5 ;  /* 0x00000003ff057819 */ /* 0x000fe40000011605 */
[----:B------:R-:W-:-:S02]  /*d3d0*/  LEA R157, R157, UR4, 0x1 ;  /* 0x000000049d9d7c11 */ /* 0x000fc4000f8e08ff */
[----:B------:R-:W-:Y:S02]  /*d3e0*/  LOP3.LUT R59, R59, 0xfffffe00, RZ, 0xc0, !PT ;  /* 0xfffffe003b3b7812 */ /* 0x000fe400078ec0ff */
[----:B------:R-:W-:Y:S01]  /*d3f0*/  LOP3.LUT R4, R4, R5, RZ, 0x3c, !PT ;  /* 0x0000000504047212 */ /* 0x000fe200078e3cff */
[----:B------:R-:W-:Y:S01]  /*d400*/  VIADD R0, R157, 0x4000 ;  /* 0x000040009d007836 */ /* 0x000fe20000000000 */
[----:B-1----:R-:W-:Y:S01]  /*d410*/  @!P1 LEA R12, P4, R6, R170, 0x6 ;  /* 0x000000aa060c9211 */ /* 0x002fe200078830ff */
[----:B------:R-:W-:-:S04]  /*d420*/  DEPBAR.LE SB0, 0x0 ;  /* 0x000080000000791a */ /* 0x000fc80000000000 */
[----:B------:R-:W-:Y:S01]  /*d430*/  BAR.SYNC.DEFER_BLOCKING 0x0 ;  /* 0x0000000000007b1d */ /* 0x000fe20000010000 */
[----:B------:R-:W-:Y:S01]  /*d440*/  IMAD R5, R54, 0x400, R59 ;  /* 0x0000040036057824 */ /* 0x000fe200078e023b */
[----:B------:R-:W-:Y:S01]  /*d450*/  @!P1 LEA.HI.X R13, R6, R169, R7, 0x6, P4 ;  /* 0x000000a9060d9211 */ /* 0x000fe200020f3407 */
[----:B--2---:R-:W-:Y:S01]  /*d460*/  @!P0 IMAD R9, R9, 0x60, RZ ;  /* 0x0000006009098824 */ /* 0x004fe200078e02ff */
[C---:B------:R-:W-:Y:S01]  /*d470*/  LOP3.LUT R152, R4.reuse, R59, RZ, 0xfc, !PT ;  /* 0x0000003b04987212 */ /* 0x040fe200078efcff */
[----:B------:R-:W-:Y:S02]  /*d480*/  IMAD.IADD R158, R4, 0x1, R5 ;  /* 0x00000001049e7824 */ /* 0x000fe400078e0205 */
[----:B------:R-:W-:Y:S02]  /*d490*/  IMAD.MOV.U32 R5, RZ, RZ, 0x20 ;  /* 0x00000020ff057424 */ /* 0x000fe400078e00ff */
[----:B------:R-:W-:Y:S01]  /*d4a0*/  VIADD R155, R157, 0x4020 ;  /* 0x000040209d9b7836 */ /* 0x000fe20000000000 */
[----:B------:R-:W-:Y:S01]  /*d4b0*/  LEA R158, R158, UR4, 0x1 ;  /* 0x000000049e9e7c11 */ /* 0x000fe2000f8e08ff */
        /* <DEDUP_REMOVED lines=26> */
[----:B------:R-:W-:Y:S01]  /*d660*/  @!P0 IMAD.MOV.U32 R8, RZ, RZ, R6 ;  /* 0x000000ffff088224 */ /* 0x000fe200078e0006 */
[----:B------:R-:W-:Y:S01]  /*d670*/  SEL R5, R5, 0xffffffe0, !P2 ;  /* 0xffffffe005057807 */ /* 0x000fe20005000000 */
[----:B------:R-:W-:Y:S01]  /*d680*/  IMAD.MOV.U32 R7, RZ, RZ, 0x10 ;  /* 0x00000010ff077424 */ /* 0x000fe200078e00ff */
[----:B------:R-:W-:Y:S03]  /*d690*/  @P0 STS.128 [R164+0xb800], RZ ;  /* 0x00b800ffa4000388 */ /* 0x000fe60000000c00 */
[----:B------:R-:W-:Y:S01]  /*d6a0*/  IMAD R154, R5, 0x2, R158 ;  /* 0x00000002059a7824 */ /* 0x000fe200078e029e */
[----:B------:R-:W-:Y:S01]  /*d6b0*/  @!PT LDS RZ, [RZ] ;  /* 0x00000000fffff984 */ /* 0x000fe20000000800 */
[----:B------:R-:W-:Y:S01]  /*d6c0*/  @!PT LDS RZ, [RZ] ;  /* 0x00000000fffff984 */ /* 0x000fe20000000800 */
[----:B------:R-:W-:Y:S01]  /*d6d0*/  @!PT LDS RZ, [RZ] ;  /* 0x00000000fffff984 */ /* 0x000fe20000000800 */
[----:B------:R-:W-:Y:S01]  /*d6e0*/  @!P0 LDGSTS.E.BYPASS.LTC128B.128 [R164+0x9800], desc[UR6][R8.64] ;  /* 0x0980000008a48fae */ /* 0x000fe2000b901d46 */
[----:B------:R-:W-:-:S02]  /*d6f0*/  SEL R7, R7, 0xfffffff0, !P1 ;  /* 0xfffffff007077807 */ /* 0x000fc40004800000 */
[----:B------:R-:W-:Y:S01]  /*d700*/  R2P PR, R58, 0x6 ;  /* 0x000000063a007804 */ /* 0x000fe20000000000 */
[----:B------:R2:W-:Y:S02]  /*d710*/  @!P0 LDGSTS.E.BYPASS.LTC128B.128 [R164+0xb800], desc[UR6][R8.64+0x80] ;  /* 0x0b80008008a48fae */ /* 0x0005e4000b901d46 */
[----:B------:R-:W-:Y:S02]  /*d720*/  IMAD R156, R7, 0x2, R158 ;  /* 0x00000002079c7824 */ /* 0x000fe400078e029e */
[----:B------:R-:W-:Y:S02]  /*d730*/  LDSM.16.M88.4 R96, [R158] ;  /* 0x000000009e60783b */ /* 0x000fe40000000200 */
[----:B------:R-:W-:Y:S02]  /*d740*/  IMAD R153, R5, 0x2, R156 ;  /* 0x0000000205997824 */ /* 0x000fe400078e029c */
[----:B------:R-:W3:Y:S04]  /*d750*/  LDSM.16.M88.4 R36, [R157+0x4000] ;  /* 0x004000009d24783b */ /* 0x000ee80000000200 */
[----:B------:R-:W-:Y:S01]  /*d760*/  @P1 VIADD R155, R0, 0xffffffe0 ;  /* 0xffffffe0009b1836 */ /* 0x000fe20000000000 */
[----:B------:R-:W-:Y:S01]  /*d770*/  LDSM.16.M88.4 R24, [R156] ;  /* 0x000000009c18783b */ /* 0x000fe20000000200 */
[----:B------:R-:W-:-:S02]  /*d780*/  IMAD.MOV.U32 R0, RZ, RZ, 0x40 ;  /* 0x00000040ff007424 */ /* 0x000fc400078e00ff */
[C---:B------:R-:W-:Y:S01]  /*d790*/  VIADD R147, R155.reuse, 0x800 ;  /* 0x000008009b937836 */ /* 0x040fe20000000000 */
[----:B-1----:R-:W-:Y:S01]  /*d7a0*/  LDSM.16.M88.4 R12, [R155] ;  /* 0x000000009b0c783b */ /* 0x002fe20000000200 */
[C---:B------:R-:W-:Y:S01]  /*d7b0*/  VIADD R146, R155.reuse, 0x1000 ;  /* 0x000010009b927836 */ /* 0x040fe20000000000 */
[----:B------:R-:W-:Y:S01]  /*d7c0*/  SEL R0, R0, 0xffffffc0, !P2 ;  /* 0xffffffc000007807 */ /* 0x000fe20005000000 */
[C---:B------:R-:W-:Y:S01]  /*d7d0*/  VIADD R145, R155.reuse, 0x1800 ;  /* 0x000018009b917836 */ /* 0x040fe20000000000 */
[----:B------:R-:W1:Y:S01]  /*d7e0*/  LDSM.16.M88.4 R60, [R157+0x4800] ;  /* 0x004800009d3c783b */ /* 0x000e620000000200 */
[----:B------:R-:W-:Y:S02]  /*d7f0*/  VIADD R143, R155, 0x2000 ;  /* 0x000020009b8f7836 */ /* 0x000fe40000000000 */
[----:B------:R-:W-:Y:S01]  /*d800*/  IMAD.IADD R151, R157, 0x1, R0 ;  /* 0x000000019d977824 */ /* 0x000fe200078e0200 */
[----:B------:R-:W-:Y:S01]  /*d810*/  LDSM.16.M88.4 R20, [R154] ;  /* 0x000000009a14783b */ /* 0x000fe20000000200 */
[----:B------:R-:W-:Y:S01]  /*d820*/  IMAD.IADD R144, R0, 0x1, R155 ;  /* 0x0000000100907824 */ /* 0x000fe200078e029b */
[----:B------:R-:W-:Y:S01]  /*d830*/  LOP3.LUT R0, R53, 0x6, RZ, 0xc0, !PT ;  /* 0x0000000635007812 */ /* 0x000fe200078ec0ff */
[C---:B------:R-:W-:Y:S01]  /*d840*/  VIADD R142, R155.reuse, 0x2800 ;  /* 0x000028009b8e7836 */ /* 0x040fe20000000000 */
[----:B--2---:R-:W-:Y:S01]  /*d850*/  LDSM.16.M88.4 R8, [R151+0x4000] ;  /* 0x004000009708783b */ /* 0x004fe20000000200 */
[----:B------:R-:W-:-:S02]  /*d860*/  VIADD R141, R155, 0x3000 ;  /* 0x000030009b8d7836 */ /* 0x000fc40000000000 */
[----:B------:R-:W-:Y:S01]  /*d870*/  VIADD R140, R155, 0x3800 ;  /* 0x000038009b8c7836 */ /* 0x000fe20000000000 */
[----:B------:R-:W2:Y:S04]  /*d880*/  LDSM.16.M88.4 R40, [R155+0x800] ;  /* 0x000800009b28783b */ /* 0x000ea80000000200 */
[----:B------:R-:W-:Y:S04]  /*d890*/  LDSM.16.M88.4 R80, [R153] ;  /* 0x000000009950783b */ /* 0x000fe80000000200 */
[----:B------:R-:W-:Y:S04]  /*d8a0*/  LDSM.16.M88.4 R16, [R144] ;  /* 0x000000009010783b */ /* 0x000fe80000000200 */
[----:B------:R-:W4:Y:S01]  /*d8b0*/  LDSM.16.M88.4 R88, [R157+0x5000] ;  /* 0x005000009d58783b */ /* 0x000f220000000200 */
[C---:B---3--:R-:W-:Y:S03]  /*d8c0*/  HMMA.16816.F32 R28, R96.reuse, R36, RZ ;  /* 0x00000024601c723c */ /* 0x048fe600000018ff */
[----:B------:R-:W3:Y:S04]  /*d8d0*/  LDSM.16.M88.4 R48, [R151+0x4800] ;  /* 0x004800009730783b */ /* 0x000ee80000000200 */
[----:B------:R-:W-:Y:S01]  /*d8e0*/  LDSM.16.M88.4 R68, [R158+0x2000] ;  /* 0x002000009e44783b */ /* 0x000fe20000000200 */
        /* <DEDUP_REMOVED lines=10> */
[C---:B------:R-:W-:Y:S03]  /*d990*/  HMMA.16816.F32 R36, R24.reuse, R14, R36 ;  /* 0x0000000e1824723c */ /* 0x040fe60000001824 */
[----:B------:R-:W-:Y:S03]  /*d9a0*/  LDSM.16.M88.4 R12, [R157+0x5800] ;  /* 0x005800009d0c783b */ /* 0x000fe60000000200 */
[C---:B--2---:R-:W-:Y:S01]  /*d9b0*/  HMMA.16816.F32 R44, R24.reuse, R40, R44 ;  /* 0x00000028182c723c */ /* 0x044fe2000000182c */
[----:B------:R-:W-:Y:S04]  /*d9c0*/  LDSM.16.M88.4 R76, [R144+0x1000] ;  /* 0x00100000904c783b */ /* 0x000fe80000000200 */
[----:B------:R-:W-:Y:S01]  /*d9d0*/  LDSM.16.M88.4 R92, [R151+0x5800] ;  /* 0x00580000975c783b */ /* 0x000fe20000000200 */
[----:B------:R-:W-:Y:S03]  /*d9e0*/  HMMA.16816.F32 R60, R24, R42, R60 ;  /* 0x0000002a183c723c */ /* 0x000fe6000000183c */
[----:B------:R-:W-:Y:S03]  /*d9f0*/  LDSM.16.M88.4 R40, [R155+0x2000] ;  /* 0x002000009b28783b */ /* 0x000fe60000000200 */
[C---:B------:R-:W-:Y:S01]  /*da00*/  HMMA.16816.F32 R28, R20.reuse, R8, R28 ;  /* 0x00000008141c723c */ /* 0x040fe2000000181c */
[----:B------:R-:W0:Y:S05]  /*da10*/  LDGDEPBAR ;  /* 0x00000000000079af */ /* 0x000e2a0000000000 */
[----:B------:R-:W-:Y:S01]  /*da20*/  HMMA.16816.F32 R36, R20, R10, R36 ;  /* 0x0000000a1424723c */ /* 0x000fe20000001824 */
[----:B------:R-:W1:Y:S05]  /*da30*/  LDSM.16.M88.4 R8, [R157+0x6000] ;  /* 0x006000009d08783b */ /* 0x000e6a0000000200 */
[----:B----4-:R-:W-:Y:S06]  /*da40*/  HMMA.16816.F32 R72, R96, R88, RZ ;  /* 0x000000586048723c */ /* 0x010fec00000018ff */
[----:B---3--:R-:W-:Y:S06]  /*da50*/  HMMA.16816.F32 R44, R20, R48, R44 ;  /* 0x00000030142c723c */ /* 0x008fec000000182c */
[C---:B------:R-:W-:Y:S06]  /*da60*/  HMMA.16816.F32 R28, R80.reuse, R16, R28 ;  /* 0x00000010501c723c */ /* 0x040fec000000181c */
[----:B------:R-:W-:Y:S01]  /*da70*/  HMMA.16816.F32 R36, R80, R18, R36 ;  /* 0x000000125024723c */ /* 0x000fe20000001824 */
[----:B------:R-:W2:Y:S05]  /*da80*/  LDSM.16.M88.4 R16, [R156+0x2000] ;  /* 0x002000009c10783b */ /* 0x000eaa0000000200 */
[----:B------:R-:W-:Y:S01]  /*da90*/  HMMA.16816.F32 R60, R20, R50, R60 ;  /* 0x00000032143c723c */ /* 0x000fe2000000183c */
[----:B------:R-:W-:Y:S05]  /*daa0*/  LDSM.16.M88.4 R48, [R155+0x2800] ;  /* 0x002800009b30783b */ /* 0x000fea0000000200 */
[----:B------:R-:W-:Y:S06]  /*dab0*/  HMMA.16816.F32 R88, R96, R90, RZ ;  /* 0x0000005a6058723c */ /* 0x000fec00000018ff */
[----:B-1----:R-:W-:Y:S06]  /*dac0*/  HMMA.16816.F32 R28, R68, R8, R28 ;  /* 0x00000008441c723c */ /* 0x002fec000000181c */
[C---:B------:R-:W-:Y:S06]  /*dad0*/  HMMA.16816.F32 R84, R96.reuse, R12, RZ ;  /* 0x0000000c6054723c */ /* 0x040fec00000018ff */
[----:B------:R-:W-:Y:S01]  /*dae0*/  HMMA.16816.F32 R96, R96, R14, RZ ;  /* 0x0000000e6060723c */ /* 0x000fe200000018ff */
[----:B------:R-:W1:Y:S05]  /*daf0*/  LDSM.16.M88.4 R12, [R154+0x2000] ;  /* 0x002000009a0c783b */ /* 0x000e6a0000000200 */
[----:B------:R-:W-:Y:S06]  /*db00*/  HMMA.16816.F32 R72, R24, R32, R72 ;  /* 0x000000201848723c */ /* 0x000fec0000001848 */
[----:B------:R-:W-:Y:S06]  /*db10*/  HMMA.16816.F32 R44, R80, R64, R44 ;  /* 0x00000040502c723c */ /* 0x000fec000000182c */
[----:B--2---:R-:W-:Y:S06]  /*db20*/  HMMA.16816.F32 R28, R16, R40, R28 ;  /* 0x00000028101c723c */ /* 0x004fec000000181c */
[----:B------:R-:W-:Y:S01]  /*db30*/  HMMA.16816.F32 R60, R80, R66, R60 ;  /* 0x00000042503c723c */ /* 0x000fe2000000183c */
[----:B------:R-:W-:Y:S05]  /*db40*/  LDSM.16.M88.4 R64, [R157+0x7000] ;  /* 0x007000009d40783b */ /* 0x000fea0000000200 */
[----:B------:R-:W-:Y:S01]  /*db50*/  HMMA.16816.F32 R88, R24, R34, R88 ;  /* 0x000000221858723c */ /* 0x000fe20000001858 */
[----:B------:R-:W-:Y:S05]  /*db60*/  LDSM.16.M88.4 R32, [R144+0x2000] ;  /* 0x002000009020783b */ /* 0x000fea0000000200 */
[----:B------:R-:W-:Y:S01]  /*db70*/  HMMA.16816.F32 R36, R68, R10, R36 ;  /* 0x0000000a4424723c */ /* 0x000fe20000001824 */
[----:B------:R-:W2:Y:S05]  /*db80*/  LDSM.16.M88.4 R8, [R153+0x2000] ;  /* 0x002000009908783b */ /* 0x000eaa0000000200 */
[----:B------:R-:W-:Y:S06]  /*db90*/  HMMA.16816.F32 R72, R20, R116, R72 ;  /* 0x000000741448723c */ /* 0x000fec0000001848 */
[----:B------:R-:W-:Y:S06]  /*dba0*/  HMMA.16816.F32 R44, R68, R112, R44 ;  /* 0x00000070442c723c */ /* 0x000fec000000182c */
[----:B-1----:R-:W-:Y:S06]  /*dbb0*/  HMMA.16816.F32 R28, R12, R108, R28 ;  /* 0x0000006c0c1c723c */ /* 0x002fec000000181c */
[----:B------:R-:W-:Y:S06]  /*dbc0*/  HMMA.16816.F32 R60, R68, R114, R60 ;  /* 0x00000072443c723c */ /* 0x000fec000000183c */
[----:B------:R-:W-:Y:S06]  /*dbd0*/  HMMA.16816.F32 R84, R24, R120, R84 ;  /* 0x000000781854723c */ /* 0x000fec0000001854 */
[----:B------:R-:W-:Y:S01]  /*dbe0*/  HMMA.16816.F32 R36, R16, R42, R36 ;  /* 0x0000002a1024723c */ /* 0x000fe20000001824 */
[----:B------:R-:W1:Y:S05]  /*dbf0*/  LDSM.16.M88.4 R40, [R151+0x6800] ;  /* 0x006800009728783b */ /* 0x000e6a0000000200 */
[----:B------:R-:W-:Y:S01]  /*dc00*/  HMMA.16816.F32 R96, R24, R122, R96 ;  /* 0x0000007a1860723c */ /* 0x000fe20000001860 */
[----:B------:R-:W-:Y:S05]  /*dc10*/  LDSM.16.M88.4 R24, [R155+0x3000] ;  /* 0x003000009b18783b */ /* 0x000fea0000000200 */
[----:B------:R-:W-:Y:S06]  /*dc20*/  HMMA.16816.F32 R72, R80, R76, R72 ;  /* 0x0000004c5048723c */ /* 0x000fec0000001848 */
[----:B------:R-:W-:Y:S06]  /*dc30*/  HMMA.16816.F32 R88, R20, R118, R88 ;  /* 0x000000761458723c */ /* 0x000fec0000001858 */
[----:B------:R-:W-:Y:S06]  /*dc40*/  HMMA.16816.F32 R44, R16, R48, R44 ;  /* 0x00000030102c723c */ /* 0x000fec000000182c */
[----:B--2---:R-:W-:Y:S06]  /*dc50*/  HMMA.16816.F32 R28, R8, R32, R28 ;  /* 0x00000020081c723c */ /* 0x004fec000000181c */
[----:B------:R-:W-:Y:S01]  /*dc60*/  HMMA.16816.F32 R60, R16, R50, R60 ;  /* 0x00000032103c723c */ /* 0x000fe2000000183c */
[----:B------:R-:W2:Y:S05]  /*dc70*/  LDSM.16.M88.4 R48, [R144+0x1800] ;  /* 0x001800009030783b */ /* 0x000eaa0000000200 */
[C---:B------:R-:W-:Y:S06]  /*dc80*/  HMMA.16816.F32 R84, R20.reuse, R92, R84 ;  /* 0x0000005c1454723c */ /* 0x040fec0000001854 */
[----:B------:R-:W-:Y:S01]  /*dc90*/  HMMA.16816.F32 R96, R20, R94, R96 ;  /* 0x0000005e1460723c */ /* 0x000fe20000001860 */
[----:B------:R-:W3:Y:S05]  /*dca0*/  LDSM.16.M88.4 R20, [R144+0x2800] ;  /* 0x002800009014783b */ /* 0x000eea0000000200 */
[----:B------:R-:W-:Y:S01]  /*dcb0*/  HMMA.16816.F32 R72, R68, R64, R72 ;  /* 0x000000404448723c */ /* 0x000fe20000001848 */
[----:B------:R-:W-:Y:S01]  /*dcc0*/  FMUL.FTZ R6, R28, UR17 ;  /* 0x000000111c067c20 */ /* 0x000fe20008410000 */
[----:B------:R-:W-:-:S04]  /*dcd0*/  FMUL.FTZ R58, R30, UR17 ;  /* 0x000000111e3a7c20 */ /* 0x000fc80008410000 */
[----:B-1----:R-:W-:Y:S01]  /*dce0*/  HMMA.16816.F32 R44, R12, R40, R44 ;  /* 0x000000280c2c723c */ /* 0x002fe2000000182c */
[----:B------:R-:W-:Y:S01]  /*dcf0*/  FMUL.FTZ R64, R29, UR17 ;  /* 0x000000111d407c20 */ /* 0x000fe20008410000 */
[----:B------:R-:W-:Y:S01]  /*dd00*/  FMUL.FTZ R65, R31, UR17 ;  /* 0x000000111f417c20 */ /* 0x000fe20008410000 */
[----:B------:R-:W-:Y:S01]  /*dd10*/  MUFU.TANH R6, R6 ;  /* 0x0000000600067308 */ /* 0x000fe20000002400 */
[----:B------:R-:W1:Y:S02]  /*dd20*/  LDSM.16.M88.4 R28, [R157+0x7800] ;  /* 0x007800009d1c783b */ /* 0x000e640000000200 */
[----:B------:R-:W-:Y:S05]  /*dd30*/  HMMA.16816.F32 R88, R80, R78, R88 ;  /* 0x0000004e5058723c */ /* 0x000fea0000001858 */
[----:B------:R-:W4:Y:S01]  /*dd40*/  MUFU.TANH R64, R64 ;  /* 0x0000004000407308 */ /* 0x000f220000002400 */
[C---:B------:R-:W-:Y:S01]  /*dd50*/  HMMA.16816.F32 R60, R12.reuse, R42, R60 ;  /* 0x0000002a0c3c723c */ /* 0x040fe2000000183c */
[----:B------:R-:W-:Y:S05]  /*dd60*/  LDSM.16.M88.4 R40, [R144+0x3000] ;  /* 0x003000009028783b */ /* 0x000fea0000000200 */
[----:B------:R-:W-:Y:S01]  /*dd70*/  HMMA.16816.F32 R36, R12, R110, R36 ;  /* 0x0000006e0c24723c */ /* 0x000fe20000001824 */
[----:B------:R-:W5:Y:S05]  /*dd80*/  MUFU.TANH R65, R65 ;  /* 0x0000004100417308 */ /* 0x000f6a0000002400 */
[C---:B--2---:R-:W-:Y:S03]  /*dd90*/  HMMA.16816.F32 R96, R80.reuse, R50, R96 ;  /* 0x000000325060723c */ /* 0x044fe60000001860 */
[----:B------:R-:W-:Y:S03]  /*dda0*/  MUFU.TANH R58, R58 ;  /* 0x0000003a003a7308 */ /* 0x000fe60000002400 */
[----:B------:R-:W-:Y:S06]  /*ddb0*/  HMMA.16816.F32 R84, R80, R48, R84 ;  /* 0x000000305054723c */ /* 0x000fec0000001854 */
[----:B---3--:R-:W-:Y:S06]  /*ddc0*/  HMMA.16816.F32 R44, R8, R20, R44 ;  /* 0x00000014082c723c */ /* 0x008fec000000182c */
[----:B------:R-:W-:Y:S06]  /*ddd0*/  HMMA.16816.F32 R88, R68, R66, R88 ;  /* 0x000000424458723c */ /* 0x000fec0000001858 */
[C---:B------:R-:W-:Y:S01]  /*dde0*/  HMMA.16816.F32 R60, R8.reuse, R22, R60 ;  /* 0x00000016083c723c */ /* 0x040fe2000000183c */
[----:B------:R-:W2:Y:S05]  /*ddf0*/  LDSM.16.M88.4 R20, [R155+0x3800] ;  /* 0x003800009b14783b */ /* 0x000eaa0000000200 */
[----:B------:R-:W-:Y:S01]  /*de00*/  HMMA.16816.F32 R36, R8, R34, R36 ;  /* 0x000000220824723c */ /* 0x000fe20000001824 */
[----:B------:R-:W3:Y:S05]  /*de10*/  LDSM.16.M88.4 R32, [R151+0x7000] ;  /* 0x007000009720783b */ /* 0x000eea0000000200 */
[C---:B-1----:R-:W-:Y:S06]  /*de20*/  HMMA.16816.F32 R96, R68.reuse, R30, R96 ;  /* 0x0000001e4460723c */ /* 0x042fec0000001860 */
[----:B------:R-:W-:Y:S01]  /*de30*/  HMMA.16816.F32 R84, R68, R28, R84 ;  /* 0x0000001c4454723c */ /* 0x000fe20000001854 */
[----:B------:R-:W-:Y:S05]  /*de40*/  LDSM.16.M88.4 R28, [R144+0x3800] ;  /* 0x00380000901c783b */ /* 0x000fea0000000200 */
[----:B------:R-:W-:Y:S01]  /*de50*/  HMMA.16816.F32 R72, R16, R24, R72 ;  /* 0x000000181048723c */ /* 0x000fe20000001848 */
[----:B------:R-:W-:-:S05]  /*de60*/  FMUL.FTZ R63, R63, UR17 ;  /* 0x000000113f3f7c20 */ /* 0x000fca0008410000 */
[----:B------:R-:W-:Y:S01]  /*de70*/  HMMA.16816.F32 R88, R16, R26, R88 ;  /* 0x0000001a1058723c */ /* 0x000fe20000001858 */
[----:B------:R-:W1:Y:S01]  /*de80*/  LDSM.16.M88.4 R24, [R151+0x7800] ;  /* 0x007800009718783b */ /* 0x000e620000000200 */
[----:B------:R-:W-:Y:S01]  /*de90*/  FMUL.FTZ R36, R36, UR17 ;  /* 0x0000001124247c20 */ /* 0x000fe20008410000 */
[----:B------:R-:W-:Y:S01]  /*dea0*/  FMUL.FTZ R38, R38, UR17 ;  /* 0x0000001126267c20 */ /* 0x000fe20008410000 */
[----:B------:R-:W-:Y:S01]  /*deb0*/  FMUL.FTZ R37, R37, UR17 ;  /* 0x0000001125257c20 */ /* 0x000fe20008410000 */
[----:B------:R-:W-:-:S04]  /*dec0*/  DEPBAR.LE SB0, 0x0 ;  /* 0x000080000000791a */ /* 0x000fc80000000000 */
[----:B------:R-:W5:Y:S01]  /*ded0*/  MUFU.TANH R36, R36 ;  /* 0x0000002400247308 */ /* 0x000f620000002400 */
[C---:B--2---:R-:W-:Y:S06]  /*dee0*/  HMMA.16816.F32 R96, R16.reuse, R22, R96 ;  /* 0x000000161060723c */ /* 0x044fec0000001860 */
[----:B------:R-:W-:Y:S01]  /*def0*/  HMMA.16816.F32 R84, R16, R20, R84 ;  /* 0x000000141054723c */ /* 0x000fe20000001854 */
[----:B------:R-:W2:Y:S05]  /*df00*/  MUFU.TANH R38, R38 ;  /* 0x0000002600267308 */ /* 0x000eaa0000002400 */
[C---:B---3--:R-:W-:Y:S01]  /*df10*/  HMMA.16816.F32 R72, R12.reuse, R32, R72 ;  /* 0x000000200c48723c */ /* 0x048fe20000001848 */
[----:B------:R-:W-:Y:S01]  /*df20*/  IADD3 R19, R56, R57, -R160 ;  /* 0x0000003938137210 */ /* 0x000fe20007ffe8a0 */
[----:B------:R-:W-:Y:S01]  /*df30*/  IMAD.IADD R17, R3, 0x1, R0 ;  /* 0x0000000103117824 */ /* 0x000fe200078e0200 */
[----:B------:R-:W3:Y:S03]  /*df40*/  MUFU.TANH R37, R37 ;  /* 0x0000002500257308 */ /* 0x000ee60000002400 */
[----:B------:R-:W-:Y:S01]  /*df50*/  HMMA.16816.F32 R88, R12, R34, R88 ;  /* 0x000000220c58723c */ /* 0x000fe20000001858 */
[----:B------:R-:W-:Y:S01]  /*df60*/  FMUL.FTZ R32, R39, UR17 ;  /* 0x0000001127207c20 */ /* 0x000fe20008410000 */
[----:B------:R-:W-:Y:S01]  /*df70*/  FMUL.FTZ R33, R44, UR17 ;  /* 0x000000112c217c20 */ /* 0x000fe20008410000 */
[----:B------:R-:W-:-:S02]  /*df80*/  VIADD R19, R19, UR16 ;  /* 0x0000001013137c36 */ /* 0x000fc40008000000 */
[----:B------:R-:W-:Y:S01]  /*df90*/  FMUL.FTZ R44, R46, UR17 ;  /* 0x000000112e2c7c20 */ /* 0x000fe20008410000 */
[----:B------:R-:W-:Y:S01]  /*dfa0*/  FMUL.FTZ R39, R45, UR17 ;  /* 0x000000112d277c20 */ /* 0x000fe20008410000 */
[----:B------:R-:W-:Y:S01]  /*dfb0*/  FMUL.FTZ R45, R47, UR17 ;  /* 0x000000112f2d7c20 */ /* 0x000fe20008410000 */
[----:B------:R-:W-:Y:S01]  /*dfc0*/  FMUL.FTZ R35, R62, UR17 ;  /* 0x000000113e237c20 */ /* 0x000fe20008410000 */
[----:B------:R-:W3:Y:S01]  /*dfd0*/  MUFU.TANH R32, R32 ;  /* 0x0000002000207308 */ /* 0x000ee20000002400 */
[----:B------:R-:W-:Y:S01]  /*dfe0*/  VIMNMX R0, R19, R56, PT ;  /* 0x0000003813007248 */ /* 0x000fe20003fe0100 */
[----:B------:R-:W-:Y:S01]  /*dff0*/  FMUL.FTZ R34, R61, UR17 ;  /* 0x000000113d227c20 */ /* 0x000fe20008410000 */
[----:B------:R-:W-:Y:S01]  /*e000*/  VIADDMNMX R2, R19, 0x8, R56, PT ;  /* 0x0000000813027846 */ /* 0x000fe20003800138 */
[C---:B-1----:R-:W-:Y:S01]  /*e010*/  HMMA.16816.F32 R96, R12.reuse, R26, R96 ;  /* 0x0000001a0c60723c */ /* 0x042fe20000001860 */
[C---:B------:R-:W-:Y:S02]  /*e020*/  VIADD R19, R17.reuse, 0x9 ;  /* 0x0000000911137836 */ /* 0x040fe40000000000 */
[C---:B------:R-:W-:Y:S01]  /*e030*/  VIADD R21, R17.reuse, 0x1 ;  /* 0x0000000111157836 */ /* 0x040fe20000000000 */
[----:B------:R-:W1:Y:S01]  /*e040*/  MUFU.TANH R33, R33 ;  /* 0x0000002100217308 */ /* 0x000e620000002400 */
[----:B------:R-:W-:Y:S01]  /*e050*/  VIADD R23, R17, 0x8 ;  /* 0x0000000811177836 */ /* 0x000fe20000000000 */
[----:B------:R-:W-:Y:S01]  /*e060*/  HMMA.16816.F32 R84, R12, R24, R84 ;  /* 0x000000180c54723c */ /* 0x000fe20000001854 */
[----:B------:R-:W-:-:S02]  /*e070*/  ISETP.GE.AND P6, PT, R19, R0, PT ;  /* 0x000000001300720c */ /* 0x000fc40003fc6270 */
[----:B------:R-:W-:Y:S01]  /*e080*/  ISETP.GE.AND P4, PT, R19, R2, PT ;  /* 0x000000021300720c */ /* 0x000fe20003f86270 */
[----:B------:R-:W-:Y:S01]  /*e090*/  VIADD R19, R17, 0x10 ;  /* 0x0000001011137836 */ /* 0x000fe20000000000 */
[C---:B------:R-:W-:Y:S01]  /*e0a0*/  ISETP.GE.AND P5, PT, R21.reuse, R0, PT ;  /* 0x000000001500720c */ /* 0x040fe20003fa6270 */
[C---:B------:R-:W-:Y:S01]  /*e0b0*/  HMMA.16816.F32 R72, R8.reuse, R40, R72 ;  /* 0x000000280848723c */ /* 0x040fe20000001848 */
[----:B------:R-:W1:Y:S01]  /*e0c0*/  MUFU.TANH R44, R44 ;  /* 0x0000002c002c7308 */ /* 0x000e620000002400 */
[----:B------:R-:W-:Y:S01]  /*e0d0*/  ISETP.GE.AND P1, PT, R21, R2, PT ;  /* 0x000000021500720c */ /* 0x000fe20003f26270 */
[----:B------:R-:W-:Y:S01]  /*e0e0*/  VIADD R15, R17, 0x11 ;  /* 0x00000011110f7836 */ /* 0x000fe20000000000 */
[----:B------:R-:W-:Y:S01]  /*e0f0*/  ISETP.GE.AND P0, PT, R23, R0, PT ;  /* 0x000000001700720c */ /* 0x000fe20003f06270 */
[----:B------:R-:W-:Y:S01]  /*e100*/  VIADD R25, R17, 0x19 ;  /* 0x0000001911197836 */ /* 0x000fe20000000000 */
[C---:B------:R-:W-:Y:S01]  /*e110*/  HMMA.16816.F32 R88, R8.reuse, R42, R88 ;  /* 0x0000002a0858723c */ /* 0x040fe20000001858 */
[----:B------:R-:W-:Y:S01]  /*e120*/  FMUL.FTZ R40, R60, UR17 ;  /* 0x000000113c287c20 */ /* 0x000fe20008410000 */
[----:B------:R-:W-:Y:S01]  /*e130*/  ISETP.GE.AND P2, PT, R23, R2, PT ;  /* 0x000000021700720c */ /* 0x000fe20003f46270 */
[----:B------:R-:W1:Y:S01]  /*e140*/  MUFU.TANH R39, R39 ;  /* 0x0000002700277308 */ /* 0x000e620000002400 */
[----:B----4-:R-:W-:Y:S01]  /*e150*/  FSEL R21, R64, -INF , !P5 ;  /* 0xff80000040157808 */ /* 0x010fe20006800000 */
[----:B------:R-:W-:Y:S01]  /*e160*/  VIADD R23, R17, 0x20 ;  /* 0x0000002011177836 */ /* 0x000fe20000000000 */
[----:B------:R-:W-:Y:S01]  /*e170*/  HMMA.16816.F32 R96, R8, R30, R96 ;  /* 0x0000001e0860723c */ /* 0x000fe20000001860 */
[----:B-----5:R-:W-:-:S02]  /*e180*/  FSEL R65, R65, -INF , !P1 ;  /* 0xff80000041417808 */ /* 0x020fc40004800000 */
[C---:B------:R-:W-:Y:S02]  /*e190*/  ISETP.GE.AND P5, PT, R19.reuse, R0, PT ;  /* 0x000000001300720c */ /* 0x040fe40003fa6270 */
[----:B------:R-:W4:Y:S01]  /*e1a0*/  MUFU.TANH R45, R45 ;  /* 0x0000002d002d7308 */ /* 0x000f220000002400 */
[----:B------:R-:W-:Y:S01]  /*e1b0*/  HMMA.16816.F32 R84, R8, R28, R84 ;  /* 0x0000001c0854723c */ /* 0x000fe20000001854 */
[----:B------:R-:W-:Y:S01]  /*e1c0*/  ISETP.GE.AND P1, PT, R19, R2, PT ;  /* 0x000000021300720c */ /* 0x000fe20003f26270 */
[C---:B------:R-:W-:Y:S01]  /*e1d0*/  VIADD R19, R17.reuse, 0x18 ;  /* 0x0000001811137836 */ /* 0x040fe20000000000 */
[----:B------:R-:W-:Y:S01]  /*e1e0*/  FSEL R27, R36, -INF , !P0 ;  /* 0xff800000241b7808 */ /* 0x000fe20004000000 */
[----:B------:R-:W-:Y:S01]  /*e1f0*/  VIADD R31, R17, 0x29 ;  /* 0x00000029111f7836 */ /* 0x000fe20000000000 */
[----:B--2---:R-:W-:Y:S01]  /*e200*/  FSEL R13, R38, -INF , !P2 ;  /* 0xff800000260d7808 */ /* 0x004fe20005000000 */
[----:B------:R-:W-:Y:S01]  /*e210*/  FMUL.FTZ R73, R73, UR17 ;  /* 0x0000001149497c20 */ /* 0x000fe20008410000 */
[----:B------:R-:W2:Y:S01]  /*e220*/  MUFU.TANH R40, R40 ;  /* 0x0000002800287308 */ /* 0x000ea20000002400 */
[----:B------:R-:W-:Y:S01]  /*e230*/  FMUL.FTZ R75, R75, UR17 ;  /* 0x000000114b4b7c20 */ /* 0x000fe20008410000 */
[----:B------:R-:W-:Y:S01]  /*e240*/  FMUL.FTZ R72, R72, UR17 ;  /* 0x0000001148487c20 */ /* 0x000fe20008410000 */
[----:B------:R-:W-:Y:S01]  /*e250*/  ISETP.GE.AND P0, PT, R15, R0, PT ;  /* 0x000000000f00720c */ /* 0x000fe20003f06270 */
[----:B------:R-:W-:-:S02]  /*e260*/  VIADD R9, R17, 0x21 ;  /* 0x0000002111097836 */ /* 0x000fc40000000000 */
[----:B------:R-:W-:Y:S01]  /*e270*/  FMUL.FTZ R89, R89, UR17 ;  /* 0x0000001159597c20 */ /* 0x000fe20008410000 */
[----:B------:R-:W-:Y:S01]  /*e280*/  ISETP.GE.AND P2, PT, R15, R2, PT ;  /* 0x000000020f00720c */ /* 0x000fe20003f46270 */
[----:B------:R-:W-:Y:S01]  /*e290*/  FMUL.FTZ R74, R74, UR17 ;  /* 0x000000114a4a7c20 */ /* 0x000fe20008410000 */
[----:B------:R-:W5:Y:S01]  /*e2a0*/  MUFU.TANH R35, R35 ;  /* 0x0000002300237308 */ /* 0x000f620000002400 */
[----:B---3--:R-:W-:Y:S01]  /*e2b0*/  FSEL R37, R37, -INF , !P6 ;  /* 0xff80000025257808 */ /* 0x008fe20007000000 */
[----:B------:R-:W-:Y:S01]  /*e2c0*/  VIADD R29, R17, 0x28 ;  /* 0x00000028111d7836 */ /* 0x000fe20000000000 */
[----:B------:R-:W-:Y:S01]  /*e2d0*/  FSEL R15, R32, -INF , !P4 ;  /* 0xff800000200f7808 */ /* 0x000fe20006000000 */
[----:B------:R-:W-:Y:S01]  /*e2e0*/  FMUL.FTZ R96, R96, UR17 ;  /* 0x0000001160607c20 */ /* 0x000fe20008410000 */
[C---:B------:R-:W-:Y:S01]  /*e2f0*/  ISETP.GE.AND P6, PT, R19.reuse, R0, PT ;  /* 0x000000001300720c */ /* 0x040fe20003fc6270 */
[----:B------:R-:W-:Y:S01]  /*e300*/  FMUL.FTZ R88, R88, UR17 ;  /* 0x0000001158587c20 */ /* 0x000fe20008410000 */
[----:B------:R-:W-:Y:S01]  /*e310*/  ISETP.GE.AND P4, PT, R19, R2, PT ;  /* 0x000000021300720c */ /* 0x000fe20003f86270 */
[----:B------:R-:W3:Y:S01]  /*e320*/  MUFU.TANH R34, R34 ;  /* 0x0000002200227308 */ /* 0x000ee20000002400 */
[----:B-1----:R-:W-:Y:S01]  /*e330*/  FSEL R33, R33, -INF , !P5 ;  /* 0xff80000021217808 */ /* 0x002fe20006800000 */
[----:B------:R-:W-:Y:S01]  /*e340*/  FMUL.FTZ R84, R84, UR17 ;  /* 0x0000001154547c20 */ /* 0x000fe20008410000 */
[----:B------:R-:W-:Y:S01]  /*e350*/  FSEL R19, R44, -INF , !P1 ;  /* 0xff8000002c137808 */ /* 0x000fe20004800000 */
[----:B------:R-:W-:Y:S01]  /*e360*/  FMUL.FTZ R86, R86, UR17 ;  /* 0x0000001156567c20 */ /* 0x000fe20008410000 */
[C---:B------:R-:W-:Y:S01]  /*e370*/  ISETP.GE.AND P5, PT, R25.reuse, R0, PT ;  /* 0x000000001900720c */ /* 0x040fe20003fa6270 */
[----:B------:R-:W-:Y:S01]  /*e380*/  FMUL.FTZ R90, R90, UR17 ;  /* 0x000000115a5a7c20 */ /* 0x000fe20008410000 */
[----:B------:R-:W-:Y:S01]  /*e390*/  ISETP.GE.AND P1, PT, R25, R2, PT ;  /* 0x000000021900720c */ /* 0x000fe20003f26270 */
[----:B------:R-:W1:Y:S01]  /*e3a0*/  MUFU.TANH R20, R63 ;  /* 0x0000003f00147308 */ /* 0x000e620000002400 */
[----:B------:R-:W-:Y:S01]  /*e3b0*/  FSEL R39, R39, -INF , !P0 ;  /* 0xff80000027277808 */ /* 0x000fe20004000000 */
[----:B------:R-:W-:Y:S01]  /*e3c0*/  FMUL.FTZ R91, R91, UR17 ;  /* 0x000000115b5b7c20 */ /* 0x000fe20008410000 */
[----:B----4-:R-:W-:Y:S01]  /*e3d0*/  FSEL R45, R45, -INF , !P2 ;  /* 0xff8000002d2d7808 */ /* 0x010fe20005000000 */
[----:B------:R-:W-:Y:S01]  /*e3e0*/  FMUL.FTZ R85, R85, UR17 ;  /* 0x0000001155557c20 */ /* 0x000fe20008410000 */
[----:B--2---:R-:W-:Y:S01]  /*e3f0*/  FSEL R11, R40, -INF , !P6 ;  /* 0xff800000280b7808 */ /* 0x004fe20007000000 */
[----:B------:R-:W-:Y:S01]  /*e400*/  FMUL.FTZ R87, R87, UR17 ;  /* 0x0000001157577c20 */ /* 0x000fe20008410000 */
[----:B-----5:R-:W-:Y:S01]  /*e410*/  FSEL R25, R35, -INF , !P4 ;  /* 0xff80000023197808 */ /* 0x020fe20006000000 */
[----:B------:R-:W2:Y:S01]  /*e420*/  MUFU.TANH R167, R73 ;  /* 0x0000004900a77308 */ /* 0x000ea20000002400 */
[----:B------:R-:W-:Y:S01]  /*e430*/  ISETP.GE.AND P0, PT, R23, R0, PT ;  /* 0x000000001700720c */ /* 0x000fe20003f06270 */
[----:B------:R-:W-:Y:S01]  /*e440*/  FMUL.FTZ R97, R97, UR17 ;  /* 0x0000001161617c20 */ /* 0x000fe20008410000 */
[----:B------:R-:W-:Y:S01]  /*e450*/  ISETP.GE.AND P2, PT, R23, R2, PT ;  /* 0x000000021700720c */ /* 0x000fe20003f46270 */
[----:B------:R-:W-:Y:S01]  /*e460*/  FMUL.FTZ R98, R98, UR17 ;  /* 0x0000001162627c20 */ /* 0x000fe20008410000 */
[----:B------:R-:W-:Y:S01]  /*e470*/  ISETP.GE.AND P6, PT, R9, R0, PT ;  /* 0x000000000900720c */ /* 0x000fe20003fc6270 */
[----:B------:R-:W-:Y:S01]  /*e480*/  FMUL.FTZ R99, R99, UR17 ;  /* 0x0000001163637c20 */ /* 0x000fe20008410000 */
[----:B------:R-:W-:Y:S01]  /*e490*/  ISETP.GE.AND P4, PT, R9, R2, PT ;  /* 0x000000020900720c */ /* 0x000fe20003f86270 */
[----:B------:R-:W4:Y:S01]  /*e4a0*/  MUFU.TANH R133, R75 ;  /* 0x0000004b00857308 */ /* 0x000f220000002400 */
[----:B---3--:R-:W-:-:S02]  /*e4b0*/  FSEL R9, R34, -INF , !P5 ;  /* 0xff80000022097808 */ /* 0x008fc40006800000 */
[----:B-1----:R-:W-:Y:S02]  /*e4c0*/  FSEL R23, R20, -INF , !P1 ;  /* 0xff80000014177808 */ /* 0x002fe40004800000 */
[C---:B------:R-:W-:Y:S02]  /*e4d0*/  ISETP.GE.AND P5, PT, R29.reuse, R0, PT ;  /* 0x000000001d00720c */ /* 0x040fe40003fa6270 */
[----:B------:R-:W-:Y:S01]  /*e4e0*/  ISETP.GE.AND P1, PT, R29, R2, PT ;  /* 0x000000021d00720c */ /* 0x000fe20003f26270 */
[----:B------:R-:W1:Y:S01]  /*e4f0*/  MUFU.TANH R171, R72 ;  /* 0x0000004800ab7308 */ /* 0x000e620000002400 */
[----:B------:R-:W-:Y:S01]  /*e500*/  VIADD R29, R17, 0x30 ;  /* 0x00000030111d7836 */ /* 0x000fe20000000000 */
[----:B--2---:R-:W-:-:S04]  /*e510*/  FSEL R167, R167, -INF , !P6 ;  /* 0xff800000a7a77808 */ /* 0x004fc80007000000 */
[----:B------:R-:W-:Y:S02]  /*e520*/  ISETP.GE.AND P6, PT, R29, R0, PT ;  /* 0x000000001d00720c */ /* 0x000fe40003fc6270 */
[----:B------:R-:W2:Y:S01]  /*e530*/  MUFU.TANH R137, R89 ;  /* 0x0000005900897308 */ /* 0x000ea20000002400 */
[----:B----4-:R-:W-:Y:S02]  /*e540*/  FSEL R133, R133, -INF , !P4 ;  /* 0xff80000085857808 */ /* 0x010fe40006000000 */
        /* <DEDUP_REMOVED lines=20> */
[C---:B------:R-:W-:Y:S01]  /*e690*/  ISETP.GE.AND P4, PT, R17.reuse, R2, PT ;  /* 0x000000021100720c */ /* 0x040fe20003f86270 */
[----:B------:R-:W-:-:S04]  /*e6a0*/  VIADD R17, R17, 0x39 ;  /* 0x0000003911117836 */ /* 0x000fc80000000000 */
        /* <DEDUP_REMOVED lines=9> */
[----:B------:R-:W-:Y:S02]  /*e740*/  ISETP.GE.AND P2, PT, R29, R2, PT ;  /* 0x000000021d00720c */ /* 0x000fe40003f46270 */
[----:B------:R-:W-:-:S03]  /*e750*/  FSEL R29, R6, -INF , !P6 ;  /* 0xff800000061d7808 */ /* 0x000fc60007000000 */
[----:B------:R-:W3:Y:S01]  /*e760*/  MUFU.TANH R126, R97 ;  /* 0x00000061007e7308 */ /* 0x000ee20000002400 */
[----:B-1----:R-:W-:Y:S02]  /*e770*/  FSEL R122, R122, -INF , !P5 ;  /* 0xff8000007a7a7808 */ /* 0x002fe40006800000 */
[----:B------:R-:W-:-:S05]  /*e780*/  ISETP.GE.AND P5, PT, R17, R0, PT ;  /* 0x000000001100720c */ /* 0x000fca0003fa6270 */
[----:B------:R-:W1:Y:S01]  /*e790*/  MUFU.TANH R119, R98 ;  /* 0x0000006200777308 */ /* 0x000e620000002400 */
[----:B--2---:R-:W-:Y:S02]  /*e7a0*/  FSEL R117, R117, -INF , !P1 ;  /* 0xff80000075757808 */ /* 0x004fe40004800000 */
[----:B------:R-:W-:Y:S02]  /*e7b0*/  ISETP.GE.AND P1, PT, R17, R2, PT ;  /* 0x000000021100720c */ /* 0x000fe40003f26270 */
[----:B------:R-:W-:-:S03]  /*e7c0*/  FSEL R17, R58, -INF , !P4 ;  /* 0xff8000003a117808 */ /* 0x000fc60006000000 */
[----:B------:R-:W2:Y:S01]  /*e7d0*/  MUFU.TANH R118, R99 ;  /* 0x0000006300767308 */ /* 0x000ea20000002400 */
[----:B---3--:R-:W-:Y:S02]  /*e7e0*/  FSEL R126, R126, -INF , !P5 ;  /* 0xff8000007e7e7808 */ /* 0x008fe40006800000 */
[----:B-1----:R-:W-:Y:S02]  /*e7f0*/  FSEL R119, R119, -INF , !P2 ;  /* 0xff80000077777808 */ /* 0x002fe40005000000 */
[----:B--2---:R-:W-:Y:S01]  /*e800*/  FSEL R118, R118, -INF , !P1 ;  /* 0xff80000076767808 */ /* 0x004fe20004800000 */
        /* <DEDUP_REMOVED lines=62> */
.L_x_7876:
[----:B------:R-:W-:Y:S02]  /*ebf0*/  ULDC UR14, c[0x0][0x248] ;  /* 0x00009200000e7ab9 */ /* 0x000fe40000000800 */
[----:B------:R-:W-:-:S06]  /*ec00*/  USHF.L.U32 UR5, UR14, 0x6, URZ ;  /* 0x000000060e057899 */ /* 0x000fcc000800063f */
[----:B------:R-:W-:-:S04]  /*ec10*/  IADD3 R4, RZ, -UR5, RZ ;  /* 0x80000005ff047c10 */ /* 0x000fc8000fffe0ff */
[----:B------:R-:W-:-:S07]  /*ec20*/  SHF.R.S32.HI R31, RZ, 0x1f, R4 ;  /* 0x0000001fff1f7819 */ /* 0x000fce0000011404 */
.L_x_7877:
[----:B------:R-:W-:Y:S01]  /*ec30*/  USHF.L.U32 UR8, UR14, 0x5, URZ ;  /* 0x000000050e087899 */ /* 0x000fe2000800063f */
[C---:B------:R-:W-:Y:S01]  /*ec40*/  LEA R166, P1, R4.reuse, R166, 0x1 ;  /* 0x000000a604a67211 */ /* 0x040fe200078208ff */
[----:B------:R-:W-:Y:S01]  /*ec50*/  ULDC UR5, c[0x0][0x24c] ;  /* 0x0000930000057ab9 */ /* 0x000fe20000000800 */
[C---:B------:R-:W-:Y:S01]  /*ec60*/  IADD3 R124, P2, R4.reuse, R124, RZ ;  /* 0x0000007c047c7210 */ /* 0x040fe20007f5e0ff */
[----:B------:R-:W-:Y:S01]  /*ec70*/  USHF.L.U64.HI UR5, UR14, 0x5, UR5 ;  /* 0x000000050e057899 */ /* 0x000fe20008010205 */
[----:B------:R-:W-:Y:S01]  /*ec80*/  LEA.HI.X R165, R4, R165, R31, 0x1, P1 ;  /* 0x000000a504a57211 */ /* 0x000fe200008f0c1f */
[----:B------:R-:W-:Y:S01]  /*ec90*/  IMAD.MOV.U32 R42, RZ, RZ, R166 ;  /* 0x000000ffff2a7224 */ /* 0x000fe200078e00a6 */
        /* <DEDUP_REMOVED lines=22> */
.L_x_7875:
        /* <DEDUP_REMOVED lines=61> */
[--C-:B------:R-:W-:Y:S01]  /*f1d0*/  FFMA.FTZ R34, R39, UR12, -R124.reuse ;  /* 0x0000000c27227c23 */ /* 0x100fe2000801087c */
[----:B------:R-:W-:Y:S01]  /*f1e0*/  FFMA.FTZ R177, R126, UR12, -R124 ;  /* 0x0000000c7eb17c23 */ /* 0x000fe2000801087c */
[----:B-1----:R-:W-:Y:S01]  /*f1f0*/  FMNMX.FTZ R3, R4, R3, !PT ;  /* 0x0000000304037209 */ /* 0x002fe20007810000 */
[----:B------:R-:W-:Y:S02]  /*f200*/  LDSM.16.MT88.4 R28, [R150+0x8800] ;  /* 0x00880000961c783b */ /* 0x000fe40000004200 */
        /* <DEDUP_REMOVED lines=19> */
[----:B------:R-:W4:Y:S01]  /*f340*/  LDSM.16.MT88.4 R24, [R148+0xa000] ;  /* 0x00a000009418783b */ /* 0x000f220000004200 */
[--C-:B------:R-:W-:Y:S01]  /*f350*/  FFMA.FTZ R130, R131, UR12, -R120.reuse ;  /* 0x0000000c83827c23 */ /* 0x100fe20008010878 */
[--C-:B------:R-:W-:Y:S01]  /*f360*/  FFMA.FTZ R129, R129, UR12, -R120.reuse ;  /* 0x0000000c81817c23 */ /* 0x100fe20008010878 */
[----:B------:R-:W-:Y:S01]  /*f370*/  FFMA.FTZ R118, R118, UR12, -R120 ;  /* 0x0000000c76767c23 */ /* 0x000fe20008010878 */
[----:B------:R-:W-:Y:S01]  /*f380*/  LDSM.16.MT88.4 R16, [R150+0xa800] ;  /* 0x00a800009610783b */ /* 0x000fe20000004200 */
[----:B------:R-:W-:Y:S01]  /*f390*/  FADD.FTZ R111, R114, R111 ;  /* 0x0000006f726f7221 */ /* 0x000fe20000010000 */
[----:B------:R-:W5:Y:S01]  /*f3a0*/  MUFU.EX2 R115, R115 ;  /* 0x0000007300737308 */ /* 0x000f620000000800 */
[----:B---3--:R-:W-:Y:S01]  /*f3b0*/  F2FP.F16.F32.PACK_AB R66, R109, R112 ;  /* 0x000000706d42723e */ /* 0x008fe200000000ff */
[----:B------:R-:W-:Y:S01]  /*f3c0*/  LDSM.16.MT88.4 R20, [R149+0x8800] ;  /* 0x008800009514783b */ /* 0x000fe20000004200 */
[----:B------:R-:W-:-:S04]  /*f3d0*/  FADD.FTZ R112, R112, R111 ;  /* 0x0000006f70707221 */ /* 0x000fc80000010000 */
[----:B------:R-:W-:Y:S01]  /*f3e0*/  FADD.FTZ R112, R109, R112 ;  /* 0x000000706d707221 */ /* 0x000fe20000010000 */
        /* <DEDUP_REMOVED lines=40> */
[C---:B--2---:R-:W-:Y:S01]  /*f670*/  HMMA.16816.F32 R96, R4.reuse, R8, R96 ;  /* 0x000000080460723c */ /* 0x044fe20000001860 */
[----:B------:R-:W-:Y:S05]  /*f680*/  MUFU.EX2 R130, R130 ;  /* 0x0000008200827308 */ /* 0x000fea0000000800 */
[C---:B------:R-:W-:Y:S01]  /*f690*/  HMMA.16816.F32 R92, R4.reuse, R10, R92 ;  /* 0x0000000a045c723c */ /* 0x040fe2000000185c */
[----:B------:R-:W2:Y:S02]  /*f6a0*/  LDSM.16.MT88.4 R8, [R152+0xa800] ;  /* 0x00a800009808783b */ /* 0x000ea40000004200 */
[----:B------:R-:W5:Y:S03]  /*f6b0*/  MUFU.EX2 R129, R129 ;  /* 0x0000008100817308 */ /* 0x000f660000000800 */
[C---:B-1----:R-:W-:Y:S05]  /*f6c0*/  HMMA.16816.F32 R72, R4.reuse, R12, R72 ;  /* 0x0000000c0448723c */ /* 0x042fea0000001848 */
[----:B------:R-:W-:Y:S01]  /*f6d0*/  MUFU.EX2 R177, R177 ;  /* 0x000000b100b17308 */ /* 0x000fe20000000800 */
[----:B------:R-:W-:Y:S01]  /*f6e0*/  HMMA.16816.F32 R68, R4, R14, R68 ;  /* 0x0000000e0444723c */ /* 0x000fe20000001844 */
[----:B------:R-:W1:Y:S05]  /*f6f0*/  LDSM.16.MT88.4 R12, [R149+0xa800] ;  /* 0x00a80000950c783b */ /* 0x000e6a0000004200 */
[C---:B------:R-:W-:Y:S01]  /*f700*/  HMMA.16816.F32 R76, R64.reuse, R78, RZ ;  /* 0x0000004e404c723c */ /* 0x040fe200000018ff */
[----:B------:R-:W-:Y:S05]  /*f710*/  MUFU.EX2 R118, R118 ;  /* 0x0000007600767308 */ /* 0x000fea0000000800 */
[C---:B------:R-:W-:Y:S06]  /*f720*/  HMMA.16816.F32 R48, R64.reuse, R50, RZ ;  /* 0x000000324030723c */ /* 0x040fec00000018ff */
[C---:B------:R-:W-:Y:S06]  /*f730*/  HMMA.16816.F32 R56, R64.reuse, R58, RZ ;  /* 0x0000003a4038723c */ /* 0x040fec00000018ff */
[----:B----4-:R-:W-:Y:S06]  /*f740*/  HMMA.16816.F32 R60, R64, R24, RZ ;  /* 0x00000018403c723c */ /* 0x010fec00000018ff */
        /* <DEDUP_REMOVED lines=8> */
[C---:B-1----:R-:W-:Y:S06]  /*f7d0*/  HMMA.16816.F32 R52, R4.reuse, R12, R52 ;  /* 0x0000000c0434723c */ /* 0x042fec0000001834 */
[C---:B------:R-:W-:Y:S01]  /*f7e0*/  HMMA.16816.F32 R56, R4.reuse, R14, R56 ;  /* 0x0000000e0438723c */ /* 0x040fe20000001838 */
[----:B------:R-:W1:Y:S05]  /*f7f0*/  LDSM.16.MT88.4 R12, [R148+0x9000] ;  /* 0x00900000940c783b */ /* 0x000e6a0000004200 */
[C---:B------:R-:W-:Y:S06]  /*f800*/  HMMA.16816.F32 R88, R4.reuse, R28, R88 ;  /* 0x0000001c0458723c */ /* 0x040fec0000001858 */
[----:B--2---:R-:W-:Y:S01]  /*f810*/  HMMA.16816.F32 R60, R4, R8, R60 ;  /* 0x00000008043c723c */ /* 0x004fe2000000183c */
[--C-:B------:R-:W-:Y:S01]  /*f820*/  FFMA.FTZ R29, R167, UR12, -R124.reuse ;  /* 0x0000000ca71d7c23 */ /* 0x100fe2000801087c */
[----:B------:R-:W-:-:S04]  /*f830*/  FFMA.FTZ R28, R139, UR12, -R124 ;  /* 0x0000000c8b1c7c23 */ /* 0x000fc8000801087c */
[C---:B------:R-:W-:Y:S01]  /*f840*/  HMMA.16816.F32 R64, R4.reuse, R10, R64 ;  /* 0x0000000a0440723c */ /* 0x040fe20000001840 */
[----:B------:R-:W2:Y:S01]  /*f850*/  LDSM.16.MT88.4 R8, [R152+0xb000] ;  /* 0x00b000009808783b */ /* 0x000ea20000004200 */
[----:B------:R-:W-:Y:S04]  /*f860*/  MUFU.EX2 R29, R29 ;  /* 0x0000001d001d7308 */ /* 0x000fe80000000800 */
[C---:B------:R-:W-:Y:S04]  /*f870*/  HMMA.16816.F32 R84, R4.reuse, R30, R84 ;  /* 0x0000001e0454723c */ /* 0x040fe80000001854 */
[----:B------:R-:W-:Y:S02]  /*f880*/  MUFU.EX2 R28, R28 ;  /* 0x0000001c001c7308 */ /* 0x000fe40000000800 */
[----:B------:R-:W-:Y:S01]  /*f890*/  HMMA.16816.F32 R80, R4, R20, R80 ;  /* 0x000000140450723c */ /* 0x000fe20000001850 */
[--C-:B------:R-:W-:Y:S01]  /*f8a0*/  FFMA.FTZ R30, R171, UR12, -R124.reuse ;  /* 0x0000000cab1e7c23 */ /* 0x100fe2000801087c */
[----:B------:R-:W-:-:S04]  /*f8b0*/  FFMA.FTZ R31, R137, UR12, -R124 ;  /* 0x0000000c891f7c23 */ /* 0x000fc8000801087c */
[----:B------:R-:W-:Y:S01]  /*f8c0*/  HMMA.16816.F32 R76, R4, R22, R76 ;  /* 0x00000016044c723c */ /* 0x000fe2000000184c */
[----:B------:R-:W4:Y:S01]  /*f8d0*/  MUFU.EX2 R30, R30 ;  /* 0x0000001e001e7308 */ /* 0x000f220000000800 */
[----:B------:R-:W2:Y:S05]  /*f8e0*/  LDSM.16.MT88.4 R20, [R150+0x9000] ;  /* 0x009000009614783b */ /* 0x000eaa0000004200 */
[----:B---3--:R-:W-:Y:S01]  /*f8f0*/  F2FP.F16.F32.PACK_AB R5, R128, R125 ;  /* 0x0000007d8005723e */ /* 0x008fe200000000ff */
[----:B------:R-:W-:Y:S01]  /*f900*/  FADD.FTZ R125, R125, R106 ;  /* 0x0000006a7d7d7221 */ /* 0x000fe20000010000 */
[----:B------:R-:W3:Y:S01]  /*f910*/  MUFU.EX2 R31, R31 ;  /* 0x0000001f001f7308 */ /* 0x000ee20000000800 */
[----:B-----5:R-:W-:-:S02]  /*f920*/  F2FP.F16.F32.PACK_AB R7, R129, R130 ;  /* 0x000000828107723e */ /* 0x020fc400000000ff */
[----:B------:R-:W-:-:S04]  /*f930*/  FADD.FTZ R125, R128, R125 ;  /* 0x0000007d807d7221 */ /* 0x000fc80000010000 */
[----:B------:R-:W-:Y:S01]  /*f940*/  FADD.FTZ R130, R130, R125 ;  /* 0x0000007d82827221 */ /* 0x000fe20000010000 */
[----:B----4-:R-:W-:Y:S01]  /*f950*/  F2FP.F16.F32.PACK_AB R4, R29, R30 ;  /* 0x0000001e1d04723e */ /* 0x010fe200000000ff */
[----:B------:R-:W-:Y:S02]  /*f960*/  FADD.FTZ R30, R30, R35 ;  /* 0x000000231e1e7221 */ /* 0x000fe40000010000 */
[----:B------:R-:W-:Y:S02]  /*f970*/  FADD.FTZ R130, R129, R130 ;  /* 0x0000008281827221 */ /* 0x000fe40000010000 */
[----:B------:R-:W-:Y:S01]  /*f980*/  FADD.FTZ R29, R29, R30 ;  /* 0x0000001e1d1d7221 */ /* 0x000fe20000010000 */
[----:B---3--:R-:W-:-:S03]  /*f990*/  F2FP.F16.F32.PACK_AB R6, R31, R28 ;  /* 0x0000001c1f06723e */ /* 0x008fc600000000ff */
[----:B------:R-:W-:-:S04]  /*f9a0*/  FADD.FTZ R28, R28, R29 ;  /* 0x0000001d1c1c7221 */ /* 0x000fc80000010000 */
[----:B------:R-:W-:Y:S01]  /*f9b0*/  FADD.FTZ R31, R31, R28 ;  /* 0x0000001c1f1f7221 */ /* 0x000fe20000010000 */
        /* <DEDUP_REMOVED lines=22> */
[----:B------:R-:W-:Y:S01]  /*fb20*/  HMMA.16816.F32 R92, R4, R26, R92 ;  /* 0x0000001a045c723c */ /* 0x000fe2000000185c */
[----:B------:R-:W-:Y:S01]  /*fb30*/  FFMA.FTZ R25, R122, UR12, -R124 ;  /* 0x0000000c7a197c23 */ /* 0x000fe2000801087c */
[----:B------:R-:W-:Y:S01]  /*fb40*/  FFMA.FTZ R122, R117, UR12, -R120 ;  /* 0x0000000c757a7c23 */ /* 0x000fe20008010878 */
[----:B------:R-:W-:Y:S01]  /*fb50*/  FFMA.FTZ R24, R123, UR12, -R124 ;  /* 0x0000000c7b187c23 */ /* 0x000fe2000801087c */
[----:B------:R-:W-:-:S03]  /*fb60*/  FFMA.FTZ R117, R119, UR12, -R120 ;  /* 0x0000000c77757c23 */ /* 0x000fc60008010878 */
[----:B------:R-:W-:Y:S01]  /*fb70*/  FFMA.FTZ R26, R127, UR12, -R124 ;  /* 0x0000000c7f1a7c23 */ /* 0x000fe2000801087c */
[----:B------:R-:W-:Y:S01]  /*fb80*/  FFMA.FTZ R27, R121, UR12, -R120 ;  /* 0x0000000c791b7c23 */ /* 0x000fe20008010878 */
[----:B------:R-:W-:Y:S08]  /*fb90*/  MUFU.EX2 R24, R24 ;  /* 0x0000001800187308 */ /* 0x000ff00000000800 */
[----:B------:R-:W5:Y:S08]  /*fba0*/  MUFU.EX2 R25, R25 ;  /* 0x0000001900197308 */ /* 0x000f700000000800 */
[----:B------:R-:W4:Y:S08]  /*fbb0*/  MUFU.EX2 R26, R26 ;  /* 0x0000001a001a7308 */ /* 0x000f300000000800 */
[----:B------:R-:W-:Y:S01]  /*fbc0*/  MUFU.EX2 R27, R27 ;  /* 0x0000001b001b7308 */ /* 0x000fe20000000800 */
[----:B-----5:R-:W-:Y:S01]  /*fbd0*/  F2FP.F16.F32.PACK_AB R4, R25, R24 ;  /* 0x000000181904723e */ /* 0x020fe200000000ff */
[----:B------:R-:W-:-:S04]  /*fbe0*/  FADD.FTZ R24, R24, R31 ;  /* 0x0000001f18187221 */ /* 0x000fc80000010000 */
[----:B------:R-:W-:Y:S02]  /*fbf0*/  FADD.FTZ R25, R25, R24 ;  /* 0x0000001819197221 */ /* 0x000fe40000010000 */
[----:B------:R-:W5:Y:S01]  /*fc00*/  MUFU.EX2 R122, R122 ;  /* 0x0000007a007a7308 */ /* 0x000f620000000800 */
[----:B----4-:R-:W-:Y:S01]  /*fc10*/  F2FP.F16.F32.PACK_AB R6, R177, R26 ;  /* 0x0000001ab106723e */ /* 0x010fe200000000ff */
[----:B------:R-:W-:-:S04]  /*fc20*/  FADD.FTZ R26, R26, R25 ;  /* 0x000000191a1a7221 */ /* 0x000fc80000010000 */
[----:B------:R-:W-:Y:S02]  /*fc30*/  FADD.FTZ R177, R177, R26 ;  /* 0x0000001ab1b17221 */ /* 0x000fe40000010000 */
[----:B------:R-:W4:Y:S01]  /*fc40*/  MUFU.EX2 R117, R117 ;  /* 0x0000007500757308 */ /* 0x000f220000000800 */
[----:B-----5:R-:W-:Y:S01]  /*fc50*/  F2FP.F16.F32.PACK_AB R5, R122, R27 ;  /* 0x0000001b7a05723e */ /* 0x020fe200000000ff */
[----:B------:R-:W-:-:S04]  /*fc60*/  FADD.FTZ R27, R27, R130 ;  /* 0x000000821b1b7221 */ /* 0x000fc80000010000 */
[----:B------:R-:W-:Y:S01]  /*fc70*/  FADD.FTZ R122, R122, R27 ;  /* 0x0000001b7a7a7221 */ /* 0x000fe20000010000 */
[----:B----4-:R-:W-:-:S03]  /*fc80*/  F2FP.F16.F32.PACK_AB R7, R118, R117 ;  /* 0x000000757607723e */ /* 0x010fc600000000ff */
[----:B------:R-:W-:-:S04]  /*fc90*/  FADD.FTZ R117, R117, R122 ;  /* 0x0000007a75757221 */ /* 0x000fc80000010000 */
[----:B------:R-:W-:Y:S01]  /*fca0*/  FADD.FTZ R175, R118, R117 ;  /* 0x0000007576af7221 */ /* 0x000fe20000010000 */
        /* <DEDUP_REMOVED lines=12> */
[C---:B----4-:R-:W-:Y:S06]  /*fd70*/  HMMA.16816.F32 R36, R4.reuse, R20, R36 ;  /* 0x000000140424723c */ /* 0x050fec0000001824 */
        /* <DEDUP_REMOVED lines=74> */
.L_x_7879:
[----:B------:R-:W-:Y:S02]  /*10220*/  ULDC UR8, c[0x0][0x250] ;  /* 0x0000940000087ab9 */ /* 0x000fe40000000800 */
[----:B------:R-:W-:-:S06]  /*10230*/  USHF.L.U32 UR4, UR8, 0x6, URZ ;  /* 0x0000000608047899 */ /* 0x000fcc000800063f */
[----:B------:R-:W-:-:S04]  /*10240*/  IADD3 R5, RZ, -UR4, RZ ;  /* 0x80000004ff057c10 */ /* 0x000fc8000fffe0ff */
[----:B------:R-:W-:-:S07]  /*10250*/  SHF.R.S32.HI R4, RZ, 0x1f, R5 ;  /* 0x0000001fff047819 */ /* 0x000fce0000011405 */
.L_x_7880:
        /* <DEDUP_REMOVED lines=120> */
[C---:B--2---:R-:W-:Y:S01]  /*109e0*/  HMMA.16816.F32 R16, R120.reuse, R128, R16 ;  /* 0x000000807810723c */ /* 0x044fe20000001810 */
[----:B------:R-:W2:Y:S01]  /*109f0*/  LDSM.16.M88.4 R108, [R144+0x3000] ;  /* 0x00300000906c783b */ /* 0x000ea20000000200 */
[----:B------:R-:W-:Y:S01]  /*10a00*/  FMUL.FTZ R101, R104, UR17 ;  /* 0x0000001168657c20 */ /* 0x000fe20008410000 */
[----:B------:R-:W-:Y:S01]  /*10a10*/  FMUL.FTZ R104, R105, UR17 ;  /* 0x0000001169687c20 */ /* 0x000fe20008410000 */
[----:B------:R-:W-:Y:S01]  /*10a20*/  FMUL.FTZ R105, R106, UR17 ;  /* 0x000000116a697c20 */ /* 0x000fe20008410000 */
[----:B------:R-:W-:Y:S01]  /*10a30*/  FMUL.FTZ R106, R107, UR17 ;  /* 0x000000116b6a7c20 */ /* 0x000fe20008410000 */
[----:B------:R-:W-:Y:S01]  /*10a40*/  HMMA.16816.F32 R120, R120, R130, R12 ;  /* 0x000000827878723c */ /* 0x000fe2000000180c */
[----:B------:R-:W3:Y:S01]  /*10a50*/  LDSM.16.M88.4 R12, [R144+0x2800] ;  /* 0x00280000900c783b */ /* 0x000ee20000000200 */
[----:B------:R-:W4:Y:S08]  /*10a60*/  MUFU.TANH R102, R102 ;  /* 0x0000006600667308 */ /* 0x000f300000002400 */
[----:B------:R-:W5:Y:S01]  /*10a70*/  MUFU.TANH R116, R116 ;  /* 0x0000007400747308 */ /* 0x000f620000002400 */
[C---:B-1----:R-:W-:Y:S07]  /*10a80*/  HMMA.16816.F32 R24, R112.reuse, R4, R24 ;  /* 0x000000047018723c */ /* 0x042fee0000001818 */
[----:B------:R-:W1:Y:S01]  /*10a90*/  MUFU.TANH R101, R101 ;  /* 0x0000006500657308 */ /* 0x000e620000002400 */
[----:B------:R-:W-:Y:S01]  /*10aa0*/  HMMA.16816.F32 R20, R112, R6, R20 ;  /* 0x000000067014723c */ /* 0x000fe20000001814 */
[----:B------:R-:W4:Y:S06]  /*10ab0*/  LDSM.16.M88.4 R4, [R151+0x7800] ;  /* 0x007800009704783b */ /* 0x000f2c0000000200 */
[----:B------:R-:W1:Y:S08]  /*10ac0*/  MUFU.TANH R105, R105 ;  /* 0x0000006900697308 */ /* 0x000e700000002400 */
[----:B------:R-:W1:Y:S01]  /*10ad0*/  MUFU.TANH R104, R104 ;  /* 0x0000006800687308 */ /* 0x000e620000002400 */
[C---:B--2---:R-:W-:Y:S01]  /*10ae0*/  HMMA.16816.F32 R24, R8.reuse, R108, R24 ;  /* 0x0000006c0818723c */ /* 0x044fe20000001818 */
[----:B------:R-:W2:Y:S06]  /*10af0*/  S2R R108, SR_TID.X ;  /* 0x00000000006c7919 */ /* 0x000eac0000002100 */
[----:B------:R-:W1:Y:S01]  /*10b00*/  MUFU.TANH R106, R106 ;  /* 0x0000006a006a7308 */ /* 0x000e620000002400 */
[C---:B---3--:R-:W-:Y:S06]  /*10b10*/  HMMA.16816.F32 R32, R8.reuse, R12, R32 ;  /* 0x0000000c0820723c */ /* 0x048fec0000001820 */
[----:B------:R-:W-:Y:S01]  /*10b20*/  HMMA.16816.F32 R28, R8, R14, R28 ;  /* 0x0000000e081c723c */ /* 0x000fe2000000181c */
[----:B------:R-:W3:Y:S01]  /*10b30*/  LDSM.16.M88.4 R12, [R144+0x3800] ;  /* 0x00380000900c783b */ /* 0x000ee20000000200 */
[----:B------:R-:W1:Y:S01]  /*10b40*/  MUFU.TANH R103, R103 ;  /* 0x0000006700677308 */ /* 0x000e620000002400 */
[----:B------:R-:W-:-:S04]  /*10b50*/  DEPBAR.LE SB0, 0x0 ;  /* 0x000080000000791a */ /* 0x000fc80000000000 */
[----:B------:R-:W-:Y:S03]  /*10b60*/  HMMA.16816.F32 R20, R8, R110, R20 ;  /* 0x0000006e0814723c */ /* 0x000fe60000001814 */
[----:B------:R-:W1:Y:S01]  /*10b70*/  MUFU.TANH R117, R117 ;  /* 0x0000007500757308 */ /* 0x000e620000002400 */
[----:B------:R-:W-:Y:S02]  /*10b80*/  FMUL.FTZ R124, R24, UR17 ;  /* 0x00000011187c7c20 */ /* 0x000fe40008410000 */
[----:B----4-:R-:W-:Y:S01]  /*10b90*/  HMMA.16816.F32 R120, R112, R6, R120 ;  /* 0x000000067078723c */ /* 0x010fe20000001878 */
[----:B------:R-:W-:Y:S01]  /*10ba0*/  FMUL.FTZ R24, R25, UR17 ;  /* 0x0000001119187c20 */ /* 0x000fe20008410000 */
[----:B------:R-:W-:-:S03]  /*10bb0*/  FMUL.FTZ R25, R27, UR17 ;  /* 0x000000111b197c20 */ /* 0x000fc60008410000 */
[----:B------:R-:W-:Y:S01]  /*10bc0*/  FMUL.FTZ R107, R32, UR17 ;  /* 0x00000011206b7c20 */ /* 0x000fe20008410000 */
[----:B------:R-:W-:Y:S01]  /*10bd0*/  HMMA.16816.F32 R16, R112, R4, R16 ;  /* 0x000000047010723c */ /* 0x000fe20000001810 */
[----:B------:R-:W-:Y:S01]  /*10be0*/  FMUL.FTZ R32, R33, UR17 ;  /* 0x0000001121207c20 */ /* 0x000fe20008410000 */
[----:B------:R-:W-:Y:S01]  /*10bf0*/  FMUL.FTZ R33, R34, UR17 ;  /* 0x0000001122217c20 */ /* 0x000fe20008410000 */
[----:B------:R-:W-:Y:S01]  /*10c00*/  FMUL.FTZ R34, R35, UR17 ;  /* 0x0000001123227c20 */ /* 0x000fe20008410000 */
[----:B------:R-:W-:Y:S01]  /*10c10*/  MUFU.TANH R124, R124 ;  /* 0x0000007c007c7308 */ /* 0x000fe20000002400 */
[----:B------:R-:W-:Y:S01]  /*10c20*/  FMUL.FTZ R35, R28, UR17 ;  /* 0x000000111c237c20 */ /* 0x000fe20008410000 */
[----:B------:R-:W-:Y:S01]  /*10c30*/  FMUL.FTZ R28, R29, UR17 ;  /* 0x000000111d1c7c20 */ /* 0x000fe20008410000 */
[----:B--2---:R-:W-:Y:S02]  /*10c40*/  IMAD.SHL.U32 R5, R108, 0x2, RZ ;  /* 0x000000026c057824 */ /* 0x004fe400078e00ff */
[----:B------:R-:W-:Y:S01]  /*10c50*/  FMUL.FTZ R29, R30, UR17 ;  /* 0x000000111e1d7c20 */ /* 0x000fe20008410000 */
[----:B------:R-:W-:Y:S01]  /*10c60*/  FMUL.FTZ R30, R31, UR17 ;  /* 0x000000111f1e7c20 */ /* 0x000fe20008410000 */
[----:B------:R-:W-:Y:S01]  /*10c70*/  FMUL.FTZ R4, R26, UR17 ;  /* 0x000000111a047c20 */ /* 0x000fe20008410000 */
[----:B------:R-:W-:Y:S01]  /*10c80*/  LOP3.LUT R5, R5, 0x6, RZ, 0xc0, !PT ;  /* 0x0000000605057812 */ /* 0x000fe200078ec0ff */
[----:B------:R-:W2:Y:S01]  /*10c90*/  MUFU.TANH R32, R32 ;  /* 0x0000002000207308 */ /* 0x000ea20000002400 */
[----:B------:R-:W-:Y:S01]  /*10ca0*/  FMUL.FTZ R20, R20, UR17 ;  /* 0x0000001114147c20 */ /* 0x000fe20008410000 */
[----:B------:R-:W-:-:S02]  /*10cb0*/  FMUL.FTZ R22, R22, UR17 ;  /* 0x0000001116167c20 */ /* 0x000fc40008410000 */
[----:B------:R-:W-:-:S04]  /*10cc0*/  IMAD R5, R168, 0x40, R5 ;  /* 0x00000040a8057824 */ /* 0x000fc800078e0205 */
[----:B------:R-:W4:Y:S01]  /*10cd0*/  MUFU.TANH R34, R34 ;  /* 0x0000002200227308 */ /* 0x000f220000002400 */
[C---:B---3--:R-:W-:Y:S01]  /*10ce0*/  HMMA.16816.F32 R120, R8.reuse, R14, R120 ;  /* 0x0000000e0878723c */ /* 0x048fe20000001878 */
[C---:B------:R-:W-:Y:S01]  /*10cf0*/  VIADD R7, R5.reuse, 0x8 ;  /* 0x0000000805077836 */ /* 0x040fe20000000000 */
[C---:B------:R-:W-:Y:S01]  /*10d00*/  ISETP.GE.AND P2, PT, R5.reuse, R0, PT ;  /* 0x000000000500720c */ /* 0x040fe20003f46270 */
[C---:B------:R-:W-:Y:S01]  /*10d10*/  VIADD R27, R5.reuse, 0x1 ;  /* 0x00000001051b7836 */ /* 0x040fe20000000000 */
[----:B------:R-:W-:Y:S02]  /*10d20*/  ISETP.GE.AND P5, PT, R5, R2, PT ;  /* 0x000000020500720c */ /* 0x000fe40003fa6270 */
[----:B------:R-:W-:Y:S01]  /*10d30*/  HMMA.16816.F32 R16, R8, R12, R16 ;  /* 0x0000000c0810723c */ /* 0x000fe20000001810 */
[----:B------:R-:W3:Y:S01]  /*10d40*/  MUFU.TANH R107, R107 ;  /* 0x0000006b006b7308 */ /* 0x000ee20000002400 */
[----:B------:R-:W-:Y:S01]  /*10d50*/  ISETP.GE.AND P0, PT, R7, R0, PT ;  /* 0x000000000700720c */ /* 0x000fe20003f06270 */
[----:B------:R-:W-:Y:S01]  /*10d60*/  VIADD R15, R5, 0x18 ;  /* 0x00000018050f7836 */ /* 0x000fe20000000000 */
[----:B------:R-:W-:Y:S01]  /*10d70*/  ISETP.GE.AND P6, PT, R7, R2, PT ;  /* 0x000000020700720c */ /* 0x000fe20003fc6270 */
[----:B------:R-:W-:Y:S01]  /*10d80*/  FMUL.FTZ R14, R23, UR17 ;  /* 0x00000011170e7c20 */ /* 0x000fe20008410000 */
[----:B------:R-:W-:Y:S01]  /*10d90*/  FSEL R102, R102, -INF , !P2 ;  /* 0xff80000066667808 */ /* 0x000fe20005000000 */
[C---:B------:R-:W-:Y:S01]  /*10da0*/  VIADD R13, R5.reuse, 0x9 ;  /* 0x00000009050d7836 */ /* 0x040fe20000000000 */
[----:B-----5:R-:W-:Y:S01]  /*10db0*/  FSEL R7, R116, -INF , !P5 ;  /* 0xff80000074077808 */ /* 0x020fe20006800000 */
[----:B------:R-:W5:Y:S01]  /*10dc0*/  MUFU.TANH R33, R33 ;  /* 0x0000002100217308 */ /* 0x000f620000002400 */
[----:B------:R-:W-:-:S02]  /*10dd0*/  VIADD R9, R5, 0x11 ;  /* 0x0000001105097836 */ /* 0x000fc40000000000 */
[----:B------:R-:W-:Y:S01]  /*10de0*/  FMUL.FTZ R12, R21, UR17 ;  /* 0x00000011150c7c20 */ /* 0x000fe20008410000 */
[----:B------:R-:W-:Y:S01]  /*10df0*/  ISETP.GE.AND P2, PT, R13, R0, PT ;  /* 0x000000000d00720c */ /* 0x000fe20003f46270 */
[----:B------:R-:W-:Y:S01]  /*10e00*/  VIADD R21, R5, 0x10 ;  /* 0x0000001005157836 */ /* 0x000fe20000000000 */
[----:B------:R-:W-:Y:S02]  /*10e10*/  ISETP.GE.AND P5, PT, R13, R2, PT ;  /* 0x000000020d00720c */ /* 0x000fe40003fa6270 */
[C---:B------:R-:W-:Y:S01]  /*10e20*/  ISETP.GE.AND P1, PT, R27.reuse, R0, PT ;  /* 0x000000001b00720c */ /* 0x040fe20003f26270 */
[----:B------:R-:W-:Y:S01]  /*10e30*/  MUFU.TANH R28, R28 ;  /* 0x0000001c001c7308 */ /* 0x000fe20000002400 */
[----:B------:R-:W-:Y:S01]  /*10e40*/  ISETP.GE.AND P4, PT, R27, R2, PT ;  /* 0x000000021b00720c */ /* 0x000fe20003f86270 */
[----:B------:R-:W-:Y:S01]  /*10e50*/  FMUL.FTZ R108, R120, UR17 ;  /* 0x00000011786c7c20 */ /* 0x000fe20008410000 */
[----:B-1----:R-:W-:Y:S01]  /*10e60*/  FSEL R8, R101, -INF , !P0 ;  /* 0xff80000065087808 */ /* 0x002fe20004000000 */
[----:B------:R-:W-:Y:S01]  /*10e70*/  FMUL.FTZ R101, R123, UR17 ;  /* 0x000000117b657c20 */ /* 0x000fe20008410000 */
[----:B------:R-:W-:-:S02]  /*10e80*/  FSEL R11, R105, -INF , !P6 ;  /* 0xff800000690b7808 */ /* 0x000fc40007000000 */
[C---:B------:R-:W-:Y:S01]  /*10e90*/  ISETP.GE.AND P0, PT, R9.reuse, R0, PT ;  /* 0x000000000900720c */ /* 0x040fe20003f06270 */
[----:B------:R-:W1:Y:S01]  /*10ea0*/  MUFU.TANH R30, R30 ;  /* 0x0000001e001e7308 */ /* 0x000e620000002400 */
[----:B------:R-:W-:Y:S01]  /*10eb0*/  ISETP.GE.AND P6, PT, R9, R2, PT ;  /* 0x000000020900720c */ /* 0x000fe20003fc6270 */
[----:B------:R-:W-:Y:S01]  /*10ec0*/  FMUL.FTZ R112, R17, UR17 ;  /* 0x0000001111707c20 */ /* 0x000fe20008410000 */
[----:B------:R-:W-:Y:S01]  /*10ed0*/  FSEL R10, R104, -INF , !P2 ;  /* 0xff800000680a7808 */ /* 0x000fe20005000000 */
[----:B------:R-:W-:Y:S01]  /*10ee0*/  VIADD R17, R5, 0x21 ;  /* 0x0000002105117836 */ /* 0x000fe20000000000 */
[----:B------:R-:W-:Y:S01]  /*10ef0*/  FSEL R9, R106, -INF , !P5 ;  /* 0xff8000006a097808 */ /* 0x000fe20006800000 */
[----:B------:R-:W-:Y:S01]  /*10f00*/  FMUL.FTZ R16, R16, UR17 ;  /* 0x0000001110107c20 */ /* 0x000fe20008410000 */
[----:B------:R-:W-:Y:S01]  /*10f10*/  FSEL R6, R103, -INF , !P1 ;  /* 0xff80000067067808 */ /* 0x000fe20004800000 */
[----:B------:R-:W1:Y:S01]  /*10f20*/  MUFU.TANH R4, R4 ;  /* 0x0000000400047308 */ /* 0x000e620000002400 */
[----:B------:R-:W-:Y:S01]  /*10f30*/  FSEL R13, R117, -INF , !P4 ;  /* 0xff800000750d7808 */ /* 0x000fe20006000000 */
[----:B------:R-:W-:Y:S01]  /*10f40*/  FMUL.FTZ R106, R121, UR17 ;  /* 0x00000011796a7c20 */ /* 0x000fe20008410000 */
[C---:B------:R-:W-:Y:S01]  /*10f50*/  ISETP.GE.AND P2, PT, R15.reuse, R0, PT ;  /* 0x000000000f00720c */ /* 0x040fe20003f46270 */
[----:B------:R-:W-:Y:S01]  /*10f60*/  FMUL.FTZ R103, R122, UR17 ;  /* 0x000000117a677c20 */ /* 0x000fe20008410000 */
[----:B------:R-:W-:Y:S01]  /*10f70*/  ISETP.GE.AND P5, PT, R15, R2, PT ;  /* 0x000000020f00720c */ /* 0x000fe20003fa6270 */
[----:B------:R-:W-:Y:S01]  /*10f80*/  VIADD R15, R5, 0x20 ;  /* 0x00000020050f7836 */ /* 0x000fe20000000000 */
[C---:B------:R-:W-:Y:S01]  /*10f90*/  ISETP.GE.AND P1, PT, R21.reuse, R0, PT ;  /* 0x000000001500720c */ /* 0x040fe20003f26270 */
[----:B------:R-:W-:Y:S01]  /*10fa0*/  MUFU.TANH R35, R35 ;  /* 0x0000002300237308 */ /* 0x000fe20000002400 */
[----:B------:R-:W-:Y:S01]  /*10fb0*/  ISETP.GE.AND P4, PT, R21, R2, PT ;  /* 0x000000021500720c */ /* 0x000fe20003f86270 */
[----:B------:R-:W-:Y:S01]  /*10fc0*/  VIADD R21, R5, 0x19 ;  /* 0x0000001905157836 */ /* 0x000fe20000000000 */
[----:B--2---:R-:W-:Y:S01]  /*10fd0*/  FSEL R110, R32, -INF , !P0 ;  /* 0xff800000206e7808 */ /* 0x004fe20004000000 */
[----:B------:R-:W-:Y:S01]  /*10fe0*/  FMUL.FTZ R18, R18, UR17 ;  /* 0x0000001112127c20 */ /* 0x000fe20008410000 */
[----:B----4-:R-:W-:Y:S01]  /*10ff0*/  FSEL R117, R34, -INF , !P6 ;  /* 0xff80000022757808 */ /* 0x010fe20007000000 */
[----:B------:R-:W-:Y:S01]  /*11000*/  FMUL.FTZ R19, R19, UR17 ;  /* 0x0000001113137c20 */ /* 0x000fe20008410000 */
[----:B---3--:R-:W-:Y:S01]  /*11010*/  FSEL R116, R107, -INF , !P1 ;  /* 0xff8000006b747808 */ /* 0x008fe20004800000 */
[----:B------:R2:W3:Y:S01]  /*11020*/  MUFU.TANH R26, R20 ;  /* 0x00000014001a7308 */ /* 0x0004e20000002400 */
[----:B-----5:R-:W-:-:S02]  /*11030*/  FSEL R115, R33, -INF , !P4 ;  /* 0xff80000021737808 */ /* 0x020fc40006000000 */
[C---:B------:R-:W-:Y:S02]  /*11040*/  ISETP.GE.AND P0, PT, R15.reuse, R0, PT ;  /* 0x000000000f00720c */ /* 0x040fe40003f06270 */
[----:B------:R-:W-:Y:S01]  /*11050*/  ISETP.GE.AND P6, PT, R15, R2, PT ;  /* 0x000000020f00720c */ /* 0x000fe20003fc6270 */
[----:B------:R-:W-:Y:S01]  /*11060*/  VIADD R15, R5, 0x28 ;  /* 0x00000028050f7836 */ /* 0x000fe20000000000 */
[C---:B------:R-:W-:Y:S01]  /*11070*/  ISETP.GE.AND P1, PT, R21.reuse, R0, PT ;  /* 0x000000001500720c */ /* 0x040fe20003f26270 */
[----:B------:R4:W5:Y:S01]  /*11080*/  MUFU.TANH R119, R22 ;  /* 0x0000001600777308 */ /* 0x0009620000002400 */
[----:B------:R-:W-:Y:S02]  /*11090*/  ISETP.GE.AND P4, PT, R21, R2, PT ;  /* 0x000000021500720c */ /* 0x000fe40003f86270 */
[----:B------:R-:W-:Y:S02]  /*110a0*/  FSEL R124, R124, -INF , !P0 ;  /* 0xff8000007c7c7808 */ /* 0x000fe40004000000 */
[----:B-1----:R-:W-:-:S02]  /*110b0*/  FSEL R21, R30, -INF , !P4 ;  /* 0xff8000001e157808 */ /* 0x002fc40006000000 */
[C---:B------:R-:W-:Y:S01]  /*110c0*/  ISETP.GE.AND P4, PT, R15.reuse, R2, PT ;  /* 0x000000020f00720c */ /* 0x040fe20003f86270 */
[----:B------:R-:W1:Y:S01]  /*110d0*/  MUFU.TANH R24, R24 ;  /* 0x0000001800187308 */ /* 0x000e620000002400 */
[----:B--2---:R-:W-:Y:S02]  /*110e0*/  FSEL R20, R28, -INF , !P1 ;  /* 0xff8000001c147808 */ /* 0x004fe40004800000 */
[-C--:B------:R-:W-:Y:S01]  /*110f0*/  ISETP.GE.AND P1, PT, R15, R0.reuse, PT ;  /* 0x000000000f00720c */ /* 0x080fe20003f26270 */
[----:B------:R-:W-:Y:S01]  /*11100*/  VIADD R15, R5, 0x29 ;  /* 0x00000029050f7836 */ /* 0x000fe20000000000 */
[----:B------:R-:W-:Y:S02]  /*11110*/  FSEL R27, R4, -INF , !P6 ;  /* 0xff800000041b7808 */ /* 0x000fe40007000000 */
[----:B---3--:R-:W-:Y:S01]  /*11120*/  FSEL R26, R26, -INF , !P1 ;  /* 0xff8000001a1a7808 */ /* 0x008fe20004800000 */
[----:B------:R-:W2:Y:S01]  /*11130*/  MUFU.TANH R12, R12 ;  /* 0x0000000c000c7308 */ /* 0x000ea20000002400 */
[----:B------:R-:W-:-:S02]  /*11140*/  ISETP.GE.AND P0, PT, R15, R0, PT ;  /* 0x000000000f00720c */ /* 0x000fc40003f06270 */
[----:B------:R-:W-:Y:S01]  /*11150*/  ISETP.GE.AND P6, PT, R15, R2, PT ;  /* 0x000000020f00720c */ /* 0x000fe20003fc6270 */
[----:B------:R-:W-:Y:S01]  /*11160*/  VIADD R15, R5, 0x31 ;  /* 0x00000031050f7836 */ /* 0x000fe20000000000 */
[----:B----4-:R-:W-:Y:S02]  /*11170*/  FSEL R22, R35, -INF , !P2 ;  /* 0xff80000023167808 */ /* 0x010fe40005000000 */
[----:B-----5:R-:W-:Y:S01]  /*11180*/  FSEL R119, R119, -INF , !P4 ;  /* 0xff80000077777808 */ /* 0x020fe20006000000 */
[----:B------:R-:W3:Y:S01]  /*11190*/  MUFU.TANH R29, R29 ;  /* 0x0000001d001d7308 */ /* 0x000ee20000002400 */
[-C--:B------:R-:W-:Y:S02]  /*111a0*/  ISETP.GE.AND P2, PT, R17, R0.reuse, PT ;  /* 0x000000001100720c */ /* 0x080fe40003f46270 */
[C---:B------:R-:W-:Y:S02]  /*111b0*/  ISETP.GE.AND P1, PT, R15.reuse, R0, PT ;  /* 0x000000000f00720c */ /* 0x040fe40003f26270 */
[----:B------:R-:W-:Y:S01]  /*111c0*/  ISETP.GE.AND P4, PT, R15, R2, PT ;  /* 0x000000020f00720c */ /* 0x000fe20003f86270 */
[----:B------:R-:W-:Y:S01]  /*111d0*/  VIADD R15, R5, 0x38 ;  /* 0x00000038050f7836 */ /* 0x000fe20000000000 */
[----:B-1----:R-:W-:Y:S01]  /*111e0*/  FSEL R120, R24, -INF , !P2 ;  /* 0xff80000018787808 */ /* 0x002fe20005000000 */
[----:B------:R-:W1:Y:S01]  /*111f0*/  MUFU.TANH R108, R108 ;  /* 0x0000006c006c7308 */ /* 0x000e620000002400 */
[----:B--2---:R-:W-:-:S02]  /*11200*/  FSEL R24, R12, -INF , !P0 ;  /* 0xff8000000c187808 */ /* 0x004fc40004000000 */
[----:B------:R-:W-:-:S05]  /*11210*/  ISETP.GE.AND P0, PT, R15, R0, PT ;  /* 0x000000000f00720c */ /* 0x000fca0003f06270 */
[----:B------:R-:W2:Y:S01]  /*11220*/  MUFU.TANH R25, R25 ;  /* 0x0000001900197308 */ /* 0x000ea20000002400 */
[----:B---3--:R-:W-:Y:S02]  /*11230*/  FSEL R23, R29, -INF , !P5 ;  /* 0xff8000001d177808 */ /* 0x008fe40006800000 */
[----:B------:R-:W-:Y:S01]  /*11240*/  ISETP.GE.AND P5, PT, R17, R2, PT ;  /* 0x000000021100720c */ /* 0x000fe20003fa6270 */
[C---:B------:R-:W-:Y:S02]  /*11250*/  VIADD R17, R5.reuse, 0x30 ;  /* 0x0000003005117836 */ /* 0x040fe40000000000 */
[----:B------:R-:W-:Y:S02]  /*11260*/  VIADD R5, R5, 0x39 ;  /* 0x0000003905057836 */ /* 0x000fe40000000000 */
[----:B------:R-:W3:Y:S01]  /*11270*/  MUFU.TANH R14, R14 ;  /* 0x0000000e000e7308 */ /* 0x000ee20000002400 */
[----:B-1----:R-:W-:Y:S02]  /*11280*/  FSEL R108, R108, -INF , !P0 ;  /* 0xff8000006c6c7808 */ /* 0x002fe40004000000 */
[----:B------:R-:W-:-:S02]  /*11290*/  ISETP.GT.AND P0, PT, R168, R159, PT ;  /* 0x0000009fa800720c */ /* 0x000fc40003f04270 */
[----:B------:R-:W-:-:S03]  /*112a0*/  ISETP.GE.AND P2, PT, R17, R0, PT ;  /* 0x000000001100720c */ /* 0x000fc60003f46270 */
[----:B------:R-:W1:Y:S01]  /*112b0*/  MUFU.TANH R114, R16 ;  /* 0x0000001000727308 */ /* 0x000e620000002400 */
[----:B--2---:R-:W-:Y:S02]  /*112c0*/  FSEL R25, R25, -INF , !P5 ;  /* 0xff80000019197808 */ /* 0x004fe40006800000 */
[----:B------:R-:W-:-:S05]  /*112d0*/  ISETP.GE.AND P5, PT, R17, R2, PT ;  /* 0x000000021100720c */ /* 0x000fca0003fa6270 */
        /* <DEDUP_REMOVED lines=80> */
.L_x_7882:
[----:B------:R-:W-:Y:S02]  /*117e0*/  ULDC UR8, c[0x0][0x248] ;  /* 0x0000920000087ab9 */ /* 0x000fe40000000800 */
[----:B------:R-:W-:-:S06]  /*117f0*/  USHF.L.U32 UR4, UR8, 0x6, URZ ;  /* 0x0000000608047899 */ /* 0x000fcc000800063f */
[----:B------:R-:W-:-:S04]  /*11800*/  IADD3 R14, RZ, -UR4, RZ ;  /* 0x80000004ff0e7c10 */ /* 0x000fc8000fffe0ff */
[----:B------:R-:W-:-:S07]  /*11810*/  SHF.R.S32.HI R0, RZ, 0x1f, R14 ;  /* 0x0000001fff007819 */ /* 0x000fce000001140e */
.L_x_7883:
        /* <DEDUP_REMOVED lines=24> */
.L_x_7881:
        /* <DEDUP_REMOVED lines=173> */
[----:B------:R-:W-:Y:S01]  /*12470*/  FMUL.FTZ R61, R61, R35 ;  /* 0x000000233d3d7220 */ /* 0x000fe20000410000 */
[-C--:B------:R-:W-:Y:S01]  /*12480*/  FMUL.FTZ R62, R62, R3.reuse ;  /* 0x000000033e3e7220 */ /* 0x080fe20000410000 */
[----:B------:R-:W-:Y:S01]  /*12490*/  MUFU.EX2 R113, R113 ;  /* 0x0000007100717308 */ /* 0x000fe20000000800 */
[----:B------:R-:W-:Y:S01]  /*124a0*/  FMUL.FTZ R63, R63, R3 ;  /* 0x000000033f3f7220 */ /* 0x000fe20000410000 */
[C---:B-1----:R-:W-:Y:S01]  /*124b0*/  HMMA.16816.F32 R36, R4.reuse, R12, R36 ;  /* 0x0000000c0424723c */ /* 0x042fe20000001824 */
[-C--:B------:R-:W-:Y:S01]  /*124c0*/  FMUL.FTZ R64, R64, R35.reuse ;  /* 0x0000002340407220 */ /* 0x080fe20000410000 */
[----:B------:R-:W-:Y:S01]  /*124d0*/  FMUL.FTZ R65, R65, R35 ;  /* 0x0000002341417220 */ /* 0x000fe20000410000 */
        /* <DEDUP_REMOVED lines=22> */
[----:B------:R-:W-:Y:S01]  /*12640*/  MUFU.EX2 R122, R122 ;  /* 0x0000007a007a7308 */ /* 0x000fe20000000800 */
[C---:B------:R-:W-:Y:S01]  /*12650*/  HMMA.16816.F32 R56, R4.reuse, R18, R56 ;  /* 0x000000120438723c */ /* 0x040fe20000001838 */
[----:B------:R-:W2:Y:S05]  /*12660*/  LDSM.16.MT88.4 R16, [R149+0x8800] ;  /* 0x008800009510783b */ /* 0x000eaa0000004200 */
[C---:B-1----:R-:W-:Y:S01]  /*12670*/  HMMA.16816.F32 R60, R4.reuse, R12, R60 ;  /* 0x0000000c043c723c */ /* 0x042fe2000000183c */
[----:B------:R-:W-:Y:S05]  /*12680*/  MUFU.EX2 R123, R123 ;  /* 0x0000007b007b7308 */ /* 0x000fea0000000800 */
        /* <DEDUP_REMOVED lines=15> */
[----:B------:R-:W3:Y:S01]  /*12780*/  MUFU.EX2 R124, R124 ;  /* 0x0000007c007c7308 */ /* 0x000ee20000000800 */
[----:B------:R-:W-:-:S04]  /*12790*/  FADD.FTZ R113, R113, R110 ;  /* 0x0000006e71717221 */ /* 0x000fc80000010000 */
[C---:B------:R-:W-:Y:S01]  /*127a0*/  HMMA.16816.F32 R92, R4.reuse, R10, R92 ;  /* 0x0000000a045c723c */ /* 0x040fe2000000185c */
[----:B------:R-:W4:Y:S02]  /*127b0*/  LDSM.16.MT88.4 R8, [R148+0x8800] ;  /* 0x008800009408783b */ /* 0x000f240000004200 */
[----:B------:R-:W5:Y:S03]  /*127c0*/  MUFU.EX2 R127, R127 ;  /* 0x0000007f007f7308 */ /* 0x000f660000000800 */
[C---:B------:R-:W-:Y:S05]  /*127d0*/  HMMA.16816.F32 R88, R4.reuse, R20, R88 ;  /* 0x000000140458723c */ /* 0x040fea0000001858 */
[----:B------:R-:W1:Y:S01]  /*127e0*/  MUFU.EX2 R119, R119 ;  /* 0x0000007700777308 */ /* 0x000e620000000800 */
[----:B------:R-:W-:Y:S01]  /*127f0*/  HMMA.16816.F32 R84, R4, R22, R84 ;  /* 0x000000160454723c */ /* 0x000fe20000001854 */
[----:B------:R-:W4:Y:S01]  /*12800*/  LDSM.16.MT88.4 R20, [R150+0xa800] ;  /* 0x00a800009614783b */ /* 0x000f220000004200 */
[----:B---3--:R-:W-:-:S04]  /*12810*/  FADD.FTZ R0, R124, R117 ;  /* 0x000000757c007221 */ /* 0x008fc80000010000 */
[----:B--2---:R-:W-:Y:S01]  /*12820*/  HMMA.16816.F32 R80, R4, R16, R80 ;  /* 0x000000100450723c */ /* 0x004fe20000001850 */
[----:B------:R-:W2:Y:S01]  /*12830*/  MUFU.EX2 R126, R126 ;  /* 0x0000007e007e7308 */ /* 0x000ea20000000800 */
[----:B-----5:R-:W-:-:S04]  /*12840*/  FADD.FTZ R0, R127, R0 ;  /* 0x000000007f007221 */ /* 0x020fc80000010000 */
[C---:B------:R-:W-:Y:S01]  /*12850*/  HMMA.16816.F32 R76, R4.reuse, R18, R76 ;  /* 0x00000012044c723c */ /* 0x040fe2000000184c */
[----:B------:R-:W3:Y:S02]  /*12860*/  LDSM.16.MT88.4 R16, [R149+0xa800] ;  /* 0x00a800009510783b */ /* 0x000ee40000004200 */
[----:B------:R-:W-:Y:S01]  /*12870*/  MUFU.EX2 R114, R114 ;  /* 0x0000007200727308 */ /* 0x000fe20000000800 */
[----:B-1----:R-:W-:Y:S02]  /*12880*/  FADD.FTZ R3, R119, R0 ;  /* 0x0000000077037221 */ /* 0x002fe40000010000 */
[C---:B------:R-:W-:Y:S05]  /*12890*/  HMMA.16816.F32 R36, R4.reuse, R12, R36 ;  /* 0x0000000c0424723c */ /* 0x040fea0000001824 */
[----:B------:R-:W1:Y:S01]  /*128a0*/  MUFU.EX2 R121, R121 ;  /* 0x0000007900797308 */ /* 0x000e620000000800 */
[----:B------:R-:W-:Y:S01]  /*128b0*/  HMMA.16816.F32 R40, R4, R14, R40 ;  /* 0x0000000e0428723c */ /* 0x000fe20000001828 */
[----:B------:R-:W-:Y:S01]  /*128c0*/  LDSM.16.MT88.4 R12, [R148+0x9000] ;  /* 0x00900000940c783b */ /* 0x000fe20000004200 */
[----:B--2---:R-:W-:-:S04]  /*128d0*/  FADD.FTZ R3, R126, R3 ;  /* 0x000000037e037221 */ /* 0x004fc80000010000 */
        /* <DEDUP_REMOVED lines=8> */
[----:B------:R-:W4:Y:S05]  /*12960*/  LDSM.16.MT88.4 R20, [R152+0x9000] ;  /* 0x009000009814783b */ /* 0x000f2a0000004200 */
[C---:B---3--:R-:W-:Y:S06]  /*12970*/  HMMA.16816.F32 R52, R4.reuse, R16, R52 ;  /* 0x000000100434723c */ /* 0x048fec0000001834 */
[C---:B------:R-:W-:Y:S01]  /*12980*/  HMMA.16816.F32 R56, R4.reuse, R18, R56 ;  /* 0x000000120438723c */ /* 0x040fe20000001838 */
[----:B------:R-:W3:Y:S05]  /*12990*/  LDSM.16.MT88.4 R16, [R149+0x9000] ;  /* 0x009000009510783b */ /* 0x000eea0000004200 */
[C---:B--2---:R-:W-:Y:S06]  /*129a0*/  HMMA.16816.F32 R60, R4.reuse, R8, R60 ;  /* 0x00000008043c723c */ /* 0x044fec000000183c */
[----:B------:R-:W-:Y:S01]  /*129b0*/  HMMA.16816.F32 R64, R4, R10, R64 ;  /* 0x0000000a0440723c */ /* 0x000fe20000001840 */
[----:B------:R-:W-:Y:S06]  /*129c0*/  LDSM.16.MT88.4 R8, [R152+0xb000] ;  /* 0x00b000009808783b */ /* 0x000fec0000004200 */
[----:B------:R-:W-:Y:S01]  /*129d0*/  F2FP.F16.F32.PACK_AB R4, R123, R122 ;  /* 0x0000007a7b04723e */ /* 0x000fe200000000ff */
[----:B------:R-:W-:Y:S01]  /*129e0*/  FADD.FTZ R122, R122, R113 ;  /* 0x000000717a7a7221 */ /* 0x000fe20000010000 */
[----:B------:R-:W-:-:S02]  /*129f0*/  F2FP.F16.F32.PACK_AB R5, R127, R124 ;  /* 0x0000007c7f05723e */ /* 0x000fc400000000ff */
[----:B------:R-:W-:Y:S01]  /*12a00*/  F2FP.F16.F32.PACK_AB R6, R125, R120 ;  /* 0x000000787d06723e */ /* 0x000fe200000000ff */
[----:B------:R-:W-:Y:S01]  /*12a10*/  FADD.FTZ R123, R123, R122 ;  /* 0x0000007a7b7b7221 */ /* 0x000fe20000010000 */
[----:B------:R-:W-:-:S03]  /*12a20*/  F2FP.F16.F32.PACK_AB R7, R126, R119 ;  /* 0x000000777e07723e */ /* 0x000fc600000000ff */
[----:B------:R-:W-:-:S04]  /*12a30*/  FADD.FTZ R120, R120, R123 ;  /* 0x0000007b78787221 */ /* 0x000fc80000010000 */
[----:B------:R-:W-:Y:S01]  /*12a40*/  HMMA.16816.F32 R88, R4, R24, R88 ;  /* 0x000000180458723c */ /* 0x000fe20000001858 */
[----:B------:R-:W-:-:S05]  /*12a50*/  FADD.FTZ R125, R125, R120 ;  /* 0x000000787d7d7221 */ /* 0x000fca0000010000 */
[C---:B------:R-:W-:Y:S01]  /*12a60*/  HMMA.16816.F32 R84, R4.reuse, R26, R84 ;  /* 0x0000001a0454723c */ /* 0x040fe20000001854 */
[----:B------:R-:W2:Y:S05]  /*12a70*/  LDSM.16.MT88.4 R24, [R149+0xb000] ;  /* 0x00b000009518783b */ /* 0x000eaa0000004200 */
[C---:B----4-:R-:W-:Y:S06]  /*12a80*/  HMMA.16816.F32 R96, R4.reuse, R20, R96 ;  /* 0x000000140460723c */ /* 0x050fec0000001860 */
[C---:B------:R-:W-:Y:S01]  /*12a90*/  HMMA.16816.F32 R92, R4.reuse, R22, R92 ;  /* 0x00000016045c723c */ /* 0x040fe2000000185c */
[----:B------:R-:W-:Y:S05]  /*12aa0*/  LDSM.16.MT88.4 R20, [R148+0xb000] ;  /* 0x00b000009414783b */ /* 0x000fea0000004200 */
[C---:B---3--:R-:W-:Y:S06]  /*12ab0*/  HMMA.16816.F32 R80, R4.reuse, R16, R80 ;  /* 0x000000100450723c */ /* 0x048fec0000001850 */
[C---:B------:R-:W-:Y:S01]  /*12ac0*/  HMMA.16816.F32 R76, R4.reuse, R18, R76 ;  /* 0x00000012044c723c */ /* 0x040fe2000000184c */
[----:B------:R-:W3:Y:S05]  /*12ad0*/  LDSM.16.MT88.4 R16, [R150+0xb000] ;  /* 0x00b000009610783b */ /* 0x000eea0000004200 */
[C---:B------:R-:W-:Y:S06]  /*12ae0*/  HMMA.16816.F32 R72, R4.reuse, R12, R72 ;  /* 0x0000000c0448723c */ /* 0x040fec0000001848 */
[C---:B------:R-:W-:Y:S01]  /*12af0*/  HMMA.16816.F32 R68, R4.reuse, R14, R68 ;  /* 0x0000000e0444723c */ /* 0x040fe20000001844 */
[----:B------:R-:W4:Y:S05]  /*12b00*/  LDSM.16.MT88.4 R12, [R152+0x9800] ;  /* 0x00980000980c783b */ /* 0x000f2a0000004200 */
[C---:B--2---:R-:W-:Y:S01]  /*12b10*/  HMMA.16816.F32 R52, R4.reuse, R24, R52 ;  /* 0x000000180434723c */ /* 0x044fe20000001834 */
[----:B------:R-:W2:Y:S05]  /*12b20*/  MUFU.EX2 R25, R105 ;  /* 0x0000006900197308 */ /* 0x000eaa0000000800 */
        /* <DEDUP_REMOVED lines=8> */
[C---:B---3--:R-:W-:Y:S06]  /*12bb0*/  HMMA.16816.F32 R44, R4.reuse, R16, R44 ;  /* 0x00000010042c723c */ /* 0x048fec000000182c */
[C---:B------:R-:W-:Y:S01]  /*12bc0*/  HMMA.16816.F32 R48, R4.reuse, R18, R48 ;  /* 0x000000120430723c */ /* 0x040fe20000001830 */
[----:B------:R-:W3:Y:S05]  /*12bd0*/  LDSM.16.MT88.4 R16, [R150+0x9800] ;  /* 0x009800009610783b */ /* 0x000eea0000004200 */
[C---:B------:R-:W-:Y:S06]  /*12be0*/  HMMA.16816.F32 R60, R4.reuse, R20, R60 ;  /* 0x00000014043c723c */ /* 0x040fec000000183c */
[----:B------:R-:W-:Y:S01]  /*12bf0*/  HMMA.16816.F32 R64, R4, R22, R64 ;  /* 0x000000160440723c */ /* 0x000fe20000001840 */
[----:B------:R-:W3:Y:S06]  /*12c00*/  LDSM.16.MT88.4 R20, [R152+0xb800] ;  /* 0x00b800009814783b */ /* 0x000eec0000004200 */
[----:B-1----:R-:W-:Y:S01]  /*12c10*/  F2FP.F16.F32.PACK_AB R4, R121, R114 ;  /* 0x000000727904723e */ /* 0x002fe200000000ff */
[----:B------:R-:W-:Y:S01]  /*12c20*/  FADD.FTZ R114, R114, R125 ;  /* 0x0000007d72727221 */ /* 0x000fe20000010000 */
[----:B--2---:R-:W-:Y:S01]  /*12c30*/  F2FP.F16.F32.PACK_AB R5, R25, R106 ;  /* 0x0000006a1905723e */ /* 0x004fe200000000ff */
[----:B------:R-:W-:Y:S01]  /*12c40*/  FADD.FTZ R106, R106, R3 ;  /* 0x000000036a6a7221 */ /* 0x000fe20000010000 */
[----:B------:R-:W-:Y:S01]  /*12c50*/  F2FP.F16.F32.PACK_AB R6, R111, R108 ;  /* 0x0000006c6f06723e */ /* 0x000fe200000000ff */
[----:B------:R-:W-:Y:S01]  /*12c60*/  FADD.FTZ R121, R121, R114 ;  /* 0x0000007279797221 */ /* 0x000fe20000010000 */
[----:B-----5:R-:W-:Y:S01]  /*12c70*/  F2FP.F16.F32.PACK_AB R7, R27, R24 ;  /* 0x000000181b07723e */ /* 0x020fe200000000ff */
[----:B------:R-:W-:Y:S01]  /*12c80*/  FADD.FTZ R25, R25, R106 ;  /* 0x0000006a19197221 */ /* 0x000fe20000010000 */
[----:B------:R-:W-:Y:S01]  /*12c90*/  MOV R3, R31 ;  /* 0x0000001f00037202 */ /* 0x000fe20000000f00 */
[----:B------:R-:W-:-:S02]  /*12ca0*/  FADD.FTZ R108, R108, R121 ;  /* 0x000000796c6c7221 */ /* 0x000fc40000010000 */
[----:B------:R-:W-:Y:S02]  /*12cb0*/  FADD.FTZ R24, R24, R25 ;  /* 0x0000001918187221 */ /* 0x000fe40000010000 */
[----:B----4-:R-:W-:Y:S01]  /*12cc0*/  HMMA.16816.F32 R96, R4, R12, R96 ;  /* 0x0000000c0460723c */ /* 0x010fe20000001860 */
[----:B------:R-:W-:Y:S01]  /*12cd0*/  FADD.FTZ R177, R111, R108 ;  /* 0x0000006c6fb17221 */ /* 0x000fe20000010000 */
[----:B------:R-:W-:-:S04]  /*12ce0*/  FADD.FTZ R175, R27, R24 ;  /* 0x000000181baf7221 */ /* 0x000fc80000010000 */
[C---:B------:R-:W-:Y:S01]  /*12cf0*/  HMMA.16816.F32 R92, R4.reuse, R14, R92 ;  /* 0x0000000e045c723c */ /* 0x040fe2000000185c */
[----:B------:R-:W1:Y:S05]  /*12d00*/  LDSM.16.MT88.4 R12, [R148+0x9800] ;  /* 0x00980000940c783b */ /* 0x000e6a0000004200 */
[C---:B---3--:R-:W-:Y:S06]  /*12d10*/  HMMA.16816.F32 R88, R4.reuse, R16, R88 ;  /* 0x000000100458723c */ /* 0x048fec0000001858 */
[C---:B------:R-:W-:Y:S01]  /*12d20*/  HMMA.16816.F32 R84, R4.reuse, R18, R84 ;  /* 0x000000120454723c */ /* 0x040fe20000001854 */
[----:B------:R-:W2:Y:S05]  /*12d30*/  LDSM.16.MT88.4 R16, [R150+0xb800] ;  /* 0x00b800009610783b */ /* 0x000eaa0000004200 */
[C---:B------:R-:W-:Y:S06]  /*12d40*/  HMMA.16816.F32 R80, R4.reuse, R8, R80 ;  /* 0x000000080450723c */ /* 0x040fec0000001850 */
        /* <DEDUP_REMOVED lines=14> */
.L_x_7878:
        /* <DEDUP_REMOVED lines=17> */
.L_x_7888:
        /* <DEDUP_REMOVED lines=67> */
.L_x_7885:
        /* <DEDUP_REMOVED lines=15> */
[----:B------:R-:W-:Y:S02]  /*13460*/  ISETP.GT.AND P0, PT, R168, R159, PT ;  /* 0x0000009fa800720c */ /* 0x000fe40003f04270 */
        /* <DEDUP_REMOVED lines=12> */
[----:B------:R-:W5:Y:S05]  /*13530*/  LDSM.16.M88.4 R128, [R155] ;  /* 0x000000009b80783b */ /* 0x000f6a0000000200 */
[----:B------:R-:W5:Y:S05]  /*13540*/  LDSM.16.M88.4 R132, [R147] ;  /* 0x000000009384783b */ /* 0x000f6a0000000200 */
        /* <DEDUP_REMOVED lines=12> */
[----:B------:R-:W2:Y:S05]  /*13610*/  LDSM.16.M88.4 R104, [R154] ;  /* 0x000000009a68783b */ /* 0x000eaa0000000200 */
[C---:B------:R-:W-:Y:S01]  /*13620*/  HMMA.16816.F32 R4, R124.reuse, R128, R4 ;  /* 0x000000807c04723c */ /* 0x040fe20000001804 */
[----:B------:R-:W3:Y:S05]  /*13630*/  LDSM.16.M88.4 R120, [R151+0x5000] ;  /* 0x005000009778783b */ /* 0x000eea0000000200 */
        /* <DEDUP_REMOVED lines=8> */
[----:B------:R-:W-:Y:S05]  /*136c0*/  LDSM.16.M88.4 R108, [R153] ;  /* 0x00000000996c783b */ /* 0x000fea0000000200 */
[C---:B--2---:R-:W-:Y:S01]  /*136d0*/  HMMA.16816.F32 R4, R104.reuse, R112, R4 ;  /* 0x000000706804723c */ /* 0x044fe20000001804 */
[----:B------:R-:W-:Y:S05]  /*136e0*/  LDSM.16.M88.4 R124, [R144+0x1000] ;  /* 0x00100000907c783b */ /* 0x000fea0000000200 */
        /* <DEDUP_REMOVED lines=10> */
[----:B------:R-:W-:Y:S05]  /*13790*/  LDSM.16.M88.4 R104, [R158+0x2000] ;  /* 0x002000009e68783b */ /* 0x000fea0000000200 */
[C---:B-1----:R-:W-:Y:S01]  /*137a0*/  HMMA.16816.F32 R4, R108.reuse, R112, R4 ;  /* 0x000000706c04723c */ /* 0x042fe20000001804 */
[----:B------:R-:W-:Y:S05]  /*137b0*/  LDSM.16.M88.4 R128, [R157+0x7000] ;  /* 0x007000009d80783b */ /* 0x000fea0000000200 */
        /* <DEDUP_REMOVED lines=10> */
[----:B------:R-:W-:Y:S05]  /*13860*/  LDSM.16.M88.4 R108, [R156+0x2000] ;  /* 0x002000009c6c783b */ /* 0x000fea0000000200 */
[C---:B-1----:R-:W-:Y:S01]  /*13870*/  HMMA.16816.F32 R4, R104.reuse, R112, R4 ;  /* 0x000000706804723c */ /* 0x042fe20000001804 */
[----:B------:R-:W-:Y:S05]  /*13880*/  LDSM.16.M88.4 R120, [R141] ;  /* 0x000000008d78783b */ /* 0x000fea0000000200 */
[C---:B------:R-:W-:Y:S01]  /*13890*/  HMMA.16816.F32 R8, R104.reuse, R114, R8 ;  /* 0x000000726808723c */ /* 0x040fe20000001808 */
[----:B------:R-:W1:Y:S05]  /*138a0*/  LDSM.16.M88.4 R112, [R143] ;  /* 0x000000008f70783b */ /* 0x000e6a0000000200 */
[C---:B--2---:R-:W-:Y:S06]  /*138b0*/  HMMA.16816.F32 R12, R104.reuse, R116, R12 ;  /* 0x00000074680c723c */ /* 0x044fec000000180c */
        /* <DEDUP_REMOVED lines=115> */
[----:B--2---:R-:W1:Y:S02]  /*13ff0*/  MUFU.RCP R3, R7 ;  /* 0x0000000700037308 */ /* 0x004e640000001000 */
        /* <DEDUP_REMOVED lines=57> */
.L_x_7887:
        /* <DEDUP_REMOVED lines=21> */
.L_x_7886:
        /* <DEDUP_REMOVED lines=197> */
[----:B------:R-:W-:Y:S01]  /*15130*/  MOV R0, R3 ;  /* 0x0000000300007202 */ /* 0x000fe20000000f00 */
        /* <DEDUP_REMOVED lines=69> */
[----:B------:R-:W-:Y:S06]  /*15590*/  LDSM.16.MT88.4 R84, [R150+0xb000] ;  /* 0x00b000009654783b */ /* 0x000fec0000004200 */
        /* <DEDUP_REMOVED lines=28> */
[C---:B------:R-:W-:Y:S05]  /*15760*/  HMMA.16816.F32 R32, R68.reuse, R82, R32 ;  /* 0x000000524420723c */ /* 0x040fea0000001820 */
[----:B------:R-:W-:Y:S01]  /*15770*/  FADD.FTZ R177, R135, R128 ;  /* 0x0000008087b17221 */ /* 0x000fe20000010000 */
[C---:B--2---:R-:W-:Y:S05]  /*15780*/  HMMA.16816.F32 R36, R68.reuse, R72, R36 ;  /* 0x000000484424723c */ /* 0x044fea0000001824 */
[----:B------:R-:W-:Y:S01]  /*15790*/  FADD.FTZ R175, R101, R102 ;  /* 0x0000006665af7221 */ /* 0x000fe20000010000 */
[C---:B------:R-:W-:Y:S01]  /*157a0*/  HMMA.16816.F32 R40, R68.reuse, R74, R40 ;  /* 0x0000004a4428723c */ /* 0x040fe20000001828 */
[----:B------:R-:W2:Y:S05]  /*157b0*/  LDSM.16.MT88.4 R72, [R150+0x9800] ;  /* 0x009800009648783b */ /* 0x000eaa0000004200 */
[C---:B------:R-:W-:Y:S06]  /*157c0*/  HMMA.16816.F32 R44, R68.reuse, R84, R44 ;  /* 0x00000054442c723c */ /* 0x040fec000000182c */
[C---:B------:R-:W-:Y:S06]  /*157d0*/  HMMA.16816.F32 R48, R68.reuse, R86, R48 ;  /* 0x000000564430723c */ /* 0x040fec0000001830 */
[C---:B-1----:R-:W-:Y:S06]  /*157e0*/  HMMA.16816.F32 R52, R68.reuse, R76, R52 ;  /* 0x0000004c4434723c */ /* 0x042fec0000001834 */
[C---:B------:R-:W-:Y:S06]  /*157f0*/  HMMA.16816.F32 R56, R68.reuse, R78, R56 ;  /* 0x0000004e4438723c */ /* 0x040fec0000001838 */
[C---:B------:R-:W-:Y:S06]  /*15800*/  HMMA.16816.F32 R60, R68.reuse, R88, R60 ;  /* 0x00000058443c723c */ /* 0x040fec000000183c */
[----:B------:R-:W-:Y:S06]  /*15810*/  HMMA.16816.F32 R64, R68, R90, R64 ;  /* 0x0000005a4440723c */ /* 0x000fec0000001840 */
[C---:B------:R-:W-:Y:S01]  /*15820*/  HMMA.16816.F32 R96, R104.reuse, R92, R4 ;  /* 0x0000005c6860723c */ /* 0x040fe20000001804 */
[----:B------:R-:W1:Y:S05]  /*15830*/  LDSM.16.MT88.4 R4, [R150+0xb800] ;  /* 0x00b800009604783b */ /* 0x000e6a0000004200 */
[C---:B------:R-:W-:Y:S03]  /*15840*/  HMMA.16816.F32 R92, R104.reuse, R94, R8 ;  /* 0x0000005e685c723c */ /* 0x040fe60000001808 */
[----:B------:R-:W3:Y:S03]  /*15850*/  LDSM.16.MT88.4 R8, [R149+0xb800] ;  /* 0x00b800009508783b */ /* 0x000ee60000004200 */
[C---:B--2---:R-:W-:Y:S05]  /*15860*/  HMMA.16816.F32 R88, R104.reuse, R72, R12 ;  /* 0x000000486858723c */ /* 0x044fea000000180c */
[----:B------:R-:W2:Y:S01]  /*15870*/  LDSM.16.MT88.4 R12, [R148+0xb800] ;  /* 0x00b80000940c783b */ /* 0x000ea20000004200 */
        /* <DEDUP_REMOVED lines=15> */
[----:B------:R-:W-:Y:S11]  /*15970*/  @P0 BRA `(.L_x_7888) ;  /* 0xffffffd400700947 */ /* 0x000ff6000383ffff */
.L_x_7884:
        /* <DEDUP_REMOVED lines=163> */
[----:B------:R4:W-:Y:S04]  /*163b0*/  STS.64 [R16], R72 ;  /* 0x0000004810007388 */ /* 0x0009e80000000a00 */
[----:B------:R-:W-:Y:S04]  /*163c0*/  STS.64 [R16+0x800], R74 ;  /* 0x0008004a10007388 */ /* 0x000fe80000000a00 */
[----:B------:R-:W-:Y:S04]  /*163d0*/  STS.64 [R18], R68 ;  /* 0x0000004412007388 */ /* 0x000fe80000000a00 */
[----:B------:R1:W-:Y:S04]  /*163e0*/  STS.64 [R18+0x800], R70 ;  /* 0x0008004612007388 */ /* 0x0003e80000000a00 */
[----:B------:R-:W-:Y:S04]  /*163f0*/  STS.64 [R7+0x4000], R36 ;  /* 0x0040002407007388 */ /* 0x000fe80000000a00 */
[----:B------:R3:W-:Y:S04]  /*16400*/  STS.64 [R7+0x4800], R38 ;  /* 0x0048002607007388 */ /* 0x0007e80000000a00 */
[----:B------:R-:W-:Y:S01]  /*16410*/  STS.64 [R10+0x4000], R40 ;  /* 0x004000280a007388 */ /* 0x000fe20000000a00 */
[----:B----4-:R-:W-:-:S03]  /*16420*/  SHF.L.U32 R72, R0, 0x2, RZ ;  /* 0x0000000200487819 */ /* 0x010fc600000006ff */
[----:B------:R4:W-:Y:S01]  /*16430*/  STS.64 [R10+0x4800], R42 ;  /* 0x0048002a0a007388 */ /* 0x0009e20000000a00 */
[----:B------:R-:W-:-:S03]  /*16440*/  SHF.R.S32.HI R73, RZ, 0x1f, R72 ;  /* 0x0000001fff497819 */ /* 0x000fc60000011448 */
[----:B------:R-:W-:Y:S04]  /*16450*/  STS.64 [R11+0x4000], R44 ;  /* 0x0040002c0b007388 */ /* 0x000fe80000000a00 */
[----:B------:R5:W-:Y:S01]  /*16460*/  STS.64 [R11+0x4800], R46 ;  /* 0x0048002e0b007388 */ /* 0x000be20000000a00 */
[----:B-1----:R-:W-:-:S03]  /*16470*/  LEA R71, R4, UR5, 0x2 ;  /* 0x0000000504477c11 */ /* 0x002fc6000f8e10ff */
[----:B------:R-:W-:Y:S04]  /*16480*/  STS.64 [R12+0x4000], R48 ;  /* 0x004000300c007388 */ /* 0x000fe80000000a00 */
[----:B------:R2:W-:Y:S01]  /*16490*/  STS.64 [R12+0x4800], R50 ;  /* 0x004800320c007388 */ /* 0x0005e20000000a00 */
[----:B---3--:R-:W-:-:S03]  /*164a0*/  IADD3 R7, -R161, RZ, RZ ;  /* 0x000000ffa1077210 */ /* 0x008fc60007ffe1ff */
[----:B------:R1:W-:Y:S02]  /*164b0*/  STS.64 [R14+0x4000], R52 ;  /* 0x004000340e007388 */ /* 0x0003e40000000a00 */
[----:B------:R-:W-:Y:S02]  /*164c0*/  IMAD R7, R20, R7, UR4 ;  /* 0x0000000414077e24 */ /* 0x000fe4000f8e0207 */
[----:B------:R1:W-:Y:S01]  /*164d0*/  STS.64 [R14+0x4800], R54 ;  /* 0x004800360e007388 */ /* 0x0003e20000000a00 */
[----:B----4-:R-:W-:Y:S01]  /*164e0*/  MOV R10, 0xff800000 ;  /* 0xff800000000a7802 */ /* 0x010fe20000000f00 */
[----:B------:R-:W-:Y:S02]  /*164f0*/  IMAD R7, R17, R20, R7 ;  /* 0x0000001411077224 */ /* 0x000fe400078e0207 */
[----:B------:R1:W-:Y:S04]  /*16500*/  STS.64 [R15+0x4000], R56 ;  /* 0x004000380f007388 */ /* 0x0003e80000000a00 */
[----:B------:R1:W-:Y:S01]  /*16510*/  STS.64 [R15+0x4800], R58 ;  /* 0x0048003a0f007388 */ /* 0x0003e20000000a00 */
[----:B-----5:R-:W-:Y:S01]  /*16520*/  @P5 FMUL.FTZ R11, R6, 0.69314718246459960938 ;  /* 0x3f317218060b5820 */ /* 0x020fe20000410000 */
[----:B------:R-:W-:-:S02]  /*16530*/  SHF.L.U32 R6, R19, 0x6, RZ ;  /* 0x0000000613067819 */ /* 0x000fc400000006ff */
[----:B------:R1:W-:Y:S01]  /*16540*/  STS.64 [R16+0x4000], R60 ;  /* 0x0040003c10007388 */ /* 0x0003e20000000a00 */
[----:B------:R-:W-:-:S03]  /*16550*/  @P5 FFMA.FTZ R8, R100, R21, R11 ;  /* 0x0000001564085223 */ /* 0x000fc6000001000b */
[----:B------:R1:W-:Y:S01]  /*16560*/  STS.64 [R16+0x4800], R62 ;  /* 0x0048003e10007388 */ /* 0x0003e20000000a00 */
[----:B------:R-:W-:Y:S02]  /*16570*/  IMAD R0, R7, R9, R6 ;  /* 0x0000000907007224 */ /* 0x000fe400078e0206 */
[----:B--2---:R-:W-:Y:S01]  /*16580*/  @P4 FMUL.FTZ R12, R5, 0.69314718246459960938 ;  /* 0x3f317218050c4820 */ /* 0x004fe20000410000 */
[----:B------:R1:W-:Y:S03]  /*16590*/  STS.64 [R18+0x4000], R64 ;  /* 0x0040004012007388 */ /* 0x0003e60000000a00 */
        /* <DEDUP_REMOVED lines=17> */
.L_x_7890:
[----:B------:R-:W-:Y:S05]  /*166b0*/  BSYNC B0 ;  /* 0x0000000000007941 */ /* 0x000fea0003800000 */
.L_x_7889:
[----:B-1----:R-:W1:Y:S01]  /*166c0*/  LDS.128 R64, [R71] ;  /* 0x0000000047407984 */ /* 0x002e620000000c00 */
[C---:B--2---:R-:W-:Y:S01]  /*166d0*/  VIADD R6, R2.reuse, 0x8 ;  /* 0x0000000802067836 */ /* 0x044fe20000000000 */
[----:B------:R-:W-:Y:S01]  /*166e0*/  ULDC UR4, c[0x0][0x2dc] ;  /* 0x0000b70000047ab9 */ /* 0x000fe20000000800 */
[C---:B------:R-:W-:Y:S01]  /*166f0*/  VIADD R4, R2.reuse, 0x10 ;  /* 0x0000001002047836 */ /* 0x040fe20000000000 */
[----:B------:R-:W2:Y:S01]  /*16700*/  LDS.128 R32, [R71+0x4000] ;  /* 0x0040000047207984 */ /* 0x000ea20000000c00 */
[----:B------:R-:W-:Y:S01]  /*16710*/  IMAD.WIDE R72, R2, 0x80, R72 ;  /* 0x0000008002487825 */ /* 0x000fe200078e0248 */
[-C--:B------:R-:W-:Y:S02]  /*16720*/  ISETP.GE.AND P6, PT, R6, R3.reuse, PT ;  /* 0x000000030600720c */ /* 0x080fe40003fc6270 */
[----:B------:R-:W3:Y:S01]  /*16730*/  LDS.128 R60, [R71+0x800] ;  /* 0x00080000473c7984 */ /* 0x000ee20000000c00 */
[----:B------:R-:W-:Y:S01]  /*16740*/  IMAD R69, R0, UR4, RZ ;  /* 0x0000000400457c24 */ /* 0x000fe2000f8e02ff */
[-C--:B------:R-:W-:Y:S01]  /*16750*/  ISETP.GE.AND P5, PT, R4, R3.reuse, PT ;  /* 0x000000030400720c */ /* 0x080fe20003fa6270 */
[C---:B------:R-:W-:Y:S01]  /*16760*/  VIADD R0, R2.reuse, 0x18 ;  /* 0x0000001802007836 */ /* 0x040fe20000000000 */
[----:B------:R-:W4:Y:S01]  /*16770*/  LDS.128 R56, [R71+0x1000] ;  /* 0x0010000047387984 */ /* 0x000f220000000c00 */
        /* <DEDUP_REMOVED lines=26> */
[----:B-1----:R1:W-:Y:S04]  /*16920*/  @!P0 STG.E.64 desc[UR6][R74.64], R64 ;  /* 0x000000404a008986 */ /* 0x0023e8000c101b06 */
[----:B------:R1:W-:Y:S04]  /*16930*/  @!P0 STG.E.64 desc[UR6][R74.64+0x8], R66 ;  /* 0x000008424a008986 */ /* 0x0003e8000c101b06 */
[----:B--2---:R1:W-:Y:S01]  /*16940*/  @!P0 STG.E.128 desc[UR6][R74.64+0x100], R32 ;  /* 0x000100204a008986 */ /* 0x0043e2000c101d06 */
[----:B------:R-:W-:-:S03]  /*16950*/  ISETP.GE.AND P0, PT, R2, R3, PT ;  /* 0x000000030200720c */ /* 0x000fc60003f06270 */
[----:B---3--:R1:W-:Y:S04]  /*16960*/  @!P6 STG.E.128 desc[UR6][R74.64+0x1000], R60 ;  /* 0x0010003c4a00e986 */ /* 0x0083e8000c101d06 */
        /* <DEDUP_REMOVED lines=15> */
.L_x_7891:
        /* <DEDUP_REMOVED lines=10> */
.L_x_8429:


//--------------------- .text._ZN5flash24flash_fwd_splitkv_kernelI23Flash_fwd_kernel_traitsILi128ELi64ELi64ELi4ELb0ELb0EN7cutlass6half_tE19Flash_kernel_traitsILi128ELi64ELi64ELi4ES3_EELb1ELb0ELb1ELb0ELb0ELb0ELb1ELb1EEEvNS_16Flash_fwd_paramsE --------------------------
	.section	.text._ZN5flash24flash_fwd_splitkv_kernelI23Flash_fwd_kernel_traitsILi128ELi64ELi64ELi4ELb0ELb0EN7cutlass6half_tE19Flash_kernel_traitsILi128ELi64ELi64ELi4ES3_EELb1ELb0ELb1ELb0ELb0ELb0ELb1ELb1EEEvNS_16Flash_fwd_paramsE,"ax",@progbits
	.align	128
        .global         _ZN5flash24flash_fwd_splitkv_kernelI23Flash_fwd_kernel_traitsILi128ELi64ELi64ELi4ELb0ELb0EN7cutlass6half_tE19Flash_kernel_traitsILi128ELi64ELi64ELi4ES3_EELb1ELb0ELb1ELb0ELb0ELb0ELb1ELb1EEEvNS_16Flash_fwd_paramsE
        .type           _ZN5flash24flash_fwd_splitkv_kernelI23Flash_fwd_kernel_traitsILi128ELi64ELi64ELi4ELb0ELb0EN7cutlass6half_tE19Flash_kernel_traitsILi128ELi64ELi64ELi4ES3_EELb1ELb0ELb1ELb0ELb0ELb0ELb1ELb1EEEvNS_16Flash_fwd_paramsE,@function
        .size           _ZN5flash24flash_fwd_splitkv_kernelI23Flash_fwd_kernel_traitsILi128ELi64ELi64ELi4ELb0ELb0EN7cutlass6half_tE19Flash_kernel_traitsILi128ELi64ELi64ELi4ES3_EELb1ELb0ELb1ELb0ELb0ELb0ELb1ELb1EEEvNS_16Flash_fwd_paramsE,(.L_x_8430 - _ZN5flash24flash_fwd_splitkv_kernelI23Flash_fwd_kernel_traitsILi128ELi64ELi64ELi4ELb0ELb0EN7cutlass6half_tE19Flash_kernel_traitsILi128ELi64ELi64ELi4ES3_EELb1ELb0ELb1ELb0ELb0ELb0ELb1ELb1EEEvNS_16Flash_fwd_paramsE)
        .other          _ZN5flash24flash_fwd_splitkv_kernelI23Flash_fwd_kernel_traitsILi128ELi64ELi64ELi4ELb0ELb0EN7cutlass6half_tE19Flash_kernel_traitsILi128ELi64ELi64ELi4ES3_EELb1ELb0ELb1ELb0ELb0ELb0ELb1ELb1EEEvNS_16Flash_fwd_paramsE,@"STO_CUDA_ENTRY STV_DEFAULT"
_ZN5flash24flash_fwd_splitkv_kernelI23Flash_fwd_kernel_traitsILi128ELi64ELi64ELi4ELb0ELb0EN7cutlass6half_tE19Flash_kernel_traitsILi128ELi64ELi64ELi4ES3_EELb1ELb0ELb1ELb0ELb0ELb0ELb1ELb1EEEvNS_16Flash_fwd_paramsE:
.text._ZN5flash24flash_fwd_splitkv_kernelI23Flash_fwd_kernel_traitsILi128ELi64ELi64ELi4ELb0ELb0EN7cutlass6half_tE19Flash_kernel_traitsILi128ELi64ELi64ELi4ES3_EELb1ELb0ELb1ELb0ELb0ELb0ELb1ELb1EEEvNS_16Flash_fwd_paramsE:
        /* <DEDUP_REMOVED lines=46> */
[----:B------:R-:W-:Y:S01]  /*02e0*/  IADD3 R129, -R153, RZ, RZ ;  /* 0x000000ff99817210 */ /* 0x000fe20007ffe1ff */
[----:B------:R-:W2:Y:S04]  /*02f0*/  S2R R17, SR_CTAID.X ;  /* 0x0000000000117919 */ /* 0x000ea80000002500 */
[----:B------:R-:W-:Y:S01]  /*0300*/  IMAD R128, R5, R129, R128 ;  /* 0x0000008105807224 */ /* 0x000fe200078e0280 */
[----:B------:R-:W3:Y:S01]  /*0310*/  S2R R0, SR_CTAID.Y ;  /* 0x0000000000007919 */ /* 0x000ee20000002600 */
[----:B------:R-:W-:-:S06]  /*0320*/  @P0 IMAD.IADD R152, R7, 0x1, -R6 ;  /* 0x0000000107980824 */ /* 0x000fcc00078e0a06 */
[----:B------:R-:W4:Y:S01]  /*0330*/  @!P0 LDC R152, c[0x0][0x2c4] ;  /* 0x0000b100ff988b82 */ /* 0x000f220000000800 */
[----:B------:R-:W-:-:S04]  /*0340*/  ISETP.NE.U32.AND P0, PT, R2, RZ, PT ;  /* 0x000000ff0200720c */ /* 0x000fc80003f05070 */
[----:B------:R-:W-:-:S13]  /*0350*/  ISETP.NE.AND.EX P0, PT, R3, RZ, PT, P0 ;  /* 0x000000ff0300720c */ /* 0x000fda0003f05300 */
[----:B-123--:R-:W-:Y:S05]  /*0360*/  @!P0 BRA `(.L_x_7892) ;  /* 0x0000000000108947 */ /* 0x00efea0003800000 */
[----:B------:R-:W2:Y:S02]  /*0370*/  @P1 LDG.E R3, desc[UR6][R8.64+0x4] ;  /* 0x0000040608031981 */ /* 0x000ea4000c1e1900 */
[----:B--2--5:R-:W-:-:S06]  /*0380*/  @P1 IADD3 R62, R3, -R10, RZ ;  /* 0x8000000a033e1210 */ /* 0x024fcc0007ffe0ff */
[----:B------:R2:W5:Y:S01]  /*0390*/  @!P1 LDG.E R62, desc[UR6][R8.64] ;  /* 0x00000006083e9981 */ /* 0x000562000c1e1900 */
[----:B------:R-:W-:Y:S05]  /*03a0*/  BRA `(.L_x_7893) ;  /* 0x0000000000047947 */ /* 0x000fea0003800000 */
.L_x_7892:
[----:B------:R-:W1:Y:S02]  /*03b0*/  LDC R62, c[0x0][0x2c8] ;  /* 0x0000b200ff3e7b82 */ /* 0x000e640000000800 */
.L_x_7893:
        /* <DEDUP_REMOVED lines=15> */
[-C--:B--2---:R-:W-:Y:S02]  /*04b0*/  IABS R11, R8.reuse ;  /* 0x00000008000b7213 */ /* 0x084fe40000000000 */
[----:B------:R-:W-:-:S02]  /*04c0*/  IABS R12, R8 ;  /* 0x00000008000c7213 */ /* 0x000fc40000000000 */
[----:B------:R-:W2:Y:S03]  /*04d0*/  I2F.RP R4, R11 ;  /* 0x0000000b00047306 */ /* 0x000ea60000209400 */
[----:B------:R-:W-:Y:S02]  /*04e0*/  IMAD.MOV R12, RZ, RZ, -R12 ;  /* 0x000000ffff0c7224 */ /* 0x000fe400078e0a0c */
[----:B---3--:R-:W-:-:S05]  /*04f0*/  VIADD R2, R2, 0x3f ;  /* 0x0000003f02027836 */ /* 0x008fca0000000000 */
[----:B------:R-:W-:-:S04]  /*0500*/  SHF.R.S32.HI R15, RZ, 0x1f, R2 ;  /* 0x0000001fff0f7819 */ /* 0x000fc80000011402 */
[----:B------:R-:W-:Y:S01]  /*0510*/  LEA.HI R15, R15, R2, RZ, 0x6 ;  /* 0x000000020f0f7211 */ /* 0x000fe200078f30ff */
[----:B--2---:R-:W2:Y:S03]  /*0520*/  MUFU.RCP R3, R4 ;  /* 0x0000000400037308 */ /* 0x004ea60000001000 */
[----:B------:R-:W-:-:S05]  /*0530*/  LEA.HI.SX32 R15, R15, R8, 0x1a ;  /* 0x000000080f0f7211 */ /* 0x000fca00078fd2ff */
[----:B------:R-:W-:Y:S02]  /*0540*/  VIADD R15, R15, 0xffffffff ;  /* 0xffffffff0f0f7836 */ /* 0x000fe40000000000 */
[----:B--2---:R-:W-:-:S03]  /*0550*/  VIADD R3, R3, 0xffffffe ;  /* 0x0ffffffe03037836 */ /* 0x004fc60000000000 */
[----:B------:R-:W-:Y:S02]  /*0560*/  IABS R4, R15 ;  /* 0x0000000f00047213 */ /* 0x000fe40000000000 */
[----:B------:R-:W-:Y:S01]  /*0570*/  LOP3.LUT R15, R15, R8, RZ, 0x3c, !PT ;  /* 0x000000080f0f7212 */ /* 0x000fe200078e3cff */
[----:B------:R-:W2:Y:S03]  /*0580*/  F2I.FTZ.U32.TRUNC.NTZ R3, R3 ;  /* 0x0000000300037305 */ /* 0x000ea6000021f000 */
[----:B------:R-:W-:Y:S01]  /*0590*/  ISETP.GE.AND P0, PT, R15, RZ, PT ;  /* 0x000000ff0f00720c */ /* 0x000fe20003f06270 */
[----:B--2---:R-:W-:-:S04]  /*05a0*/  IMAD.MOV R2, RZ, RZ, -R3 ;  /* 0x000000ffff027224 */ /* 0x004fc800078e0a03 */
[----:B------:R-:W-:Y:S02]  /*05b0*/  IMAD R9, R2, R11, RZ ;  /* 0x0000000b02097224 */ /* 0x000fe400078e02ff */
[----:B------:R-:W-:-:S04]  /*05c0*/  IMAD.MOV.U32 R2, RZ, RZ, RZ ;  /* 0x000000ffff027224 */ /* 0x000fc800078e00ff */
[----:B------:R-:W-:Y:S02]  /*05d0*/  IMAD.HI.U32 R9, R3, R9, R2 ;  /* 0x0000000903097227 */ /* 0x000fe400078e0002 */
[----:B------:R-:W2:Y:S04]  /*05e0*/  @!P3 LDC.64 R2, c[0x0][0x318] ;  /* 0x0000c600ff02bb82 */ /* 0x000ea80000000a00 */
[----:B------:R-:W-:-:S04]  /*05f0*/  IMAD.HI.U32 R9, R9, R4, RZ ;  /* 0x0000000409097227 */ /* 0x000fc800078e00ff */
[----:B------:R-:W-:Y:S02]  /*0600*/  IMAD R12, R9, R12, R4 ;  /* 0x0000000c090c7224 */ /* 0x000fe400078e0204 */
[----:B------:R-:W3:Y:S03]  /*0610*/  @!P3 LDC R4, c[0x0][0x2cc] ;  /* 0x0000b300ff04bb82 */ /* 0x000ee60000000800 */
[----:B------:R-:W-:Y:S02]  /*0620*/  ISETP.GT.U32.AND P1, PT, R11, R12, PT ;  /* 0x0000000c0b00720c */ /* 0x000fe40003f24070 */
[----:B--2---:R-:W-:-:S11]  /*0630*/  @!P3 ISETP.NE.U32.AND P2, PT, R2, RZ, PT ;  /* 0x000000ff0200b20c */ /* 0x004fd60003f45070 */
[----:B------:R-:W-:Y:S01]  /*0640*/  @!P1 IMAD.IADD R12, R12, 0x1, -R11 ;  /* 0x000000010c0c9824 */ /* 0x000fe200078e0a0b */
[----:B------:R-:W-:Y:S01]  /*0650*/  @!P3 ISETP.NE.AND.EX P2, PT, R3, RZ, PT, P2 ;  /* 0x000000ff0300b20c */ /* 0x000fe20003f45320 */
[----:B------:R-:W-:Y:S01]  /*0660*/  @!P1 VIADD R9, R9, 0x1 ;  /* 0x0000000109099836 */ /* 0x000fe20000000000 */
[----:B------:R-:W-:Y:S02]  /*0670*/  ISETP.NE.AND P1, PT, R8, RZ, PT ;  /* 0x000000ff0800720c */ /* 0x000fe40003f25270 */
[----:B------:R-:W-:Y:S02]  /*0680*/  ISETP.GE.U32.AND P4, PT, R12, R11, PT ;  /* 0x0000000b0c00720c */ /* 0x000fe40003f86070 */
[----:B---3--:R-:W-:-:S05]  /*0690*/  @!P3 SEL R3, R4, RZ, P2 ;  /* 0x000000ff0403b207 */ /* 0x008fca0001000000 */
[----:B------:R-:W-:Y:S01]  /*06a0*/  @!P3 IMAD.IADD R52, R62, 0x1, R3 ;  /* 0x000000013e34b824 */ /* 0x000fe200078e0203 */
[----:B------:R-:W-:-:S03]  /*06b0*/  IADD3 R3, -R152, 0x7f, R59 ;  /* 0x0000007f98037810 */ /* 0x000fc60007ffe13b */
[----:B------:R-:W-:Y:S01]  /*06c0*/  VIADD R2, R52, 0x3f ;  /* 0x0000003f34027836 */ /* 0x000fe20000000000 */
[----:B----4-:R-:W-:Y:S01]  /*06d0*/  IADD3 R7, R3, R7, R52 ;  /* 0x0000000703077210 */ /* 0x010fe20007ffe034 */
[----:B------:R-:W-:-:S03]  /*06e0*/  @P4 VIADD R9, R9, 0x1 ;  /* 0x0000000109094836 */ /* 0x000fc60000000000 */
[----:B------:R-:W-:Y:S01]  /*06f0*/  SHF.R.S32.HI R3, RZ, 0x1f, R2 ;  /* 0x0000001fff037819 */ /* 0x000fe20000011402 */
[----:B------:R-:W-:Y:S01]  /*0700*/  @!P0 IMAD.MOV R9, RZ, RZ, -R9 ;  /* 0x000000ffff098224 */ /* 0x000fe200078e0a09 */
[----:B------:R-:W-:Y:S02]  /*0710*/  @!P1 LOP3.LUT R9, RZ, R8, RZ, 0x33, !PT ;  /* 0x00000008ff099212 */ /* 0x000fe400078e33ff */
[----:B------:R-:W-:Y:S02]  /*0720*/  SHF.R.S32.HI R4, RZ, 0x1f, R7 ;  /* 0x0000001fff047819 */ /* 0x000fe40000011407 */
[----:B------:R-:W-:Y:S01]  /*0730*/  LEA.HI R3, R3, R2, RZ, 0x6 ;  /* 0x0000000203037211 */ /* 0x000fe200078f30ff */
[----:B------:R-:W-:Y:S01]  /*0740*/  IMAD R147, R9, R0, RZ ;  /* 0x0000000009937224 */ /* 0x000fe200078e02ff */
[----:B------:R-:W-:Y:S02]  /*0750*/  LEA.HI R4, R4, R7, RZ, 0x6 ;  /* 0x0000000704047211 */ /* 0x000fe400078f30ff */
[----:B------:R-:W-:-:S02]  /*0760*/  SHF.R.S32.HI R2, RZ, 0x6, R3 ;  /* 0x00000006ff027819 */ /* 0x000fc40000011403 */
        /* <DEDUP_REMOVED lines=46> */
.L_x_7896:
[----:B------:R-:W-:Y:S05]  /*0a50*/  BSYNC B0 ;  /* 0x0000000000007941 */ /* 0x000fea0003800000 */
.L_x_7895:
        /* <DEDUP_REMOVED lines=9> */
.L_x_7898:
[----:B------:R-:W-:Y:S05]  /*0af0*/  BSYNC B0 ;  /* 0x0000000000007941 */ /* 0x000fea0003800000 */
.L_x_7897:
        /* <DEDUP_REMOVED lines=8> */
.L_x_7900:
[----:B------:R-:W-:Y:S05]  /*0b80*/  BSYNC B0 ;  /* 0x0000000000007941 */ /* 0x000fea0003800000 */
.L_x_7899:
        /* <DEDUP_REMOVED lines=8> */
.L_x_7902:
[----:B------:R-:W-:Y:S05]  /*0c10*/  BSYNC B0 ;  /* 0x0000000000007941 */ /* 0x000fea0003800000 */
.L_x_7901:
        /* <DEDUP_REMOVED lines=9> */
.L_x_7904:
[----:B------:R-:W-:Y:S05]  /*0cb0*/  BSYNC B0 ;  /* 0x0000000000007941 */ /* 0x000fea0003800000 */
.L_x_7903:
[----:B------:R-:W-:Y:S04]  /*0cc0*/  BSSY B0, `(.L_x_7905) ;  /* 0x0000007000007945 */ /* 0x000fe80003800000 */
[----:B------:R-:W-:Y:S05]  /*0cd0*/  @P1 BRA `(.L_x_7906) ;  /* 0x0000000000141947 */ /* 0x000fea0003800000 */
[----:B------:R-:W-:Y:S02]  /*0ce0*/  ULDC UR4, c[0x0][0x2d0] ;  /* 0x0000b40000047ab9 */ /* 0x000fe40000000800 */
[----:B------:R-:W-:Y:S02]  /*0cf0*/  ISETP.GE.AND P1, PT, R2, UR4, PT ;  /* 0x0000000402007c0c */ /* 0x000fe4000bf26270 */
[----:B------:R-:W-:-:S11]  /*0d00*/  ISETP.GE.AND P0, PT, R6, UR4, PT ;  /* 0x0000000406007c0c */ /* 0x000fd6000bf06270 */
[----:B------:R1:W-:Y:S04]  /*0d10*/  @!P1 STG.E.128 desc[UR6][R20.64+0x5000], RZ ;  /* 0x005000ff14009986 */ /* 0x0003e8000c101d06 */
[----:B------:R1:W-:Y:S02]  /*0d20*/  @!P0 STG.E.128 desc[UR6][R20.64+0x5100], RZ ;  /* 0x005100ff14008986 */ /* 0x0003e4000c101d06 */
.L_x_7906:
[----:B------:R-:W-:Y:S05]  /*0d30*/  BSYNC B0 ;  /* 0x0000000000007941 */ /* 0x000fea0003800000 */
.L_x_7905:
[----:B------:R-:W-:Y:S04]  /*0d40*/  BSSY B0, `(.L_x_7907) ;  /* 0x0000007000007945 */ /* 0x000fe80003800000 */
[----:B------:R-:W-:Y:S05]  /*0d50*/  @P4 BRA `(.L_x_7908) ;  /* 0x0000000000144947 */ /* 0x000fea0003800000 */
[----:B------:R-:W-:Y:S02]  /*0d60*/  ULDC UR4, c[0x0][0x2d0] ;  /* 0x0000b40000047ab9 */ /* 0x000fe40000000800 */
[----:B------:R-:W-:Y:S02]  /*0d70*/  ISETP.GE.AND P1, PT, R2, UR4, PT ;  /* 0x0000000402007c0c */ /* 0x000fe4000bf26270 */
[----:B------:R-:W-:-:S11]  /*0d80*/  ISETP.GE.AND P0, PT, R6, UR4, PT ;  /* 0x0000000406007c0c */ /* 0x000fd6000bf06270 */
[----:B------:R1:W-:Y:S04]  /*0d90*/  @!P1 STG.E.128 desc[UR6][R20.64+0x6000], RZ ;  /* 0x006000ff14009986 */ /* 0x0003e8000c101d06 */
[----:B------:R1:W-:Y:S02]  /*0da0*/  @!P0 STG.E.128 desc[UR6][R20.64+0x6100], RZ ;  /* 0x006100ff14008986 */ /* 0x0003e4000c101d06 */
.L_x_7908:
[----:B------:R-:W-:Y:S05]  /*0db0*/  BSYNC B0 ;  /* 0x0000000000007941 */ /* 0x000fea0003800000 */
.L_x_7907:
[----:B------:R-:W-:Y:S04]  /*0dc0*/  BSSY B0, `(.L_x_7909) ;  /* 0x0000007000007945 */ /* 0x000fe80003800000 */
[----:B------:R-:W-:Y:S05]  /*0dd0*/  @P3 BRA `(.L_x_7910) ;  /* 0x0000000000143947 */ /* 0x000fea0003800000 */
[----:B------:R-:W-:Y:S02]  /*0de0*/  ULDC UR4, c[0x0][0x2d0] ;  /* 0x0000b40000047ab9 */ /* 0x000fe40000000800 */
[----:B------:R-:W-:Y:S02]  /*0df0*/  ISETP.GE.AND P1, PT, R2, UR4, PT ;  /* 0x0000000402007c0c */ /* 0x000fe4000bf26270 */
[----:B------:R-:W-:-:S11]  /*0e00*/  ISETP.GE.AND P0, PT, R6, UR4, PT ;  /* 0x0000000406007c0c */ /* 0x000fd6000bf06270 */
[----:B------:R1:W-:Y:S04]  /*0e10*/  @!P1 STG.E.128 desc[UR6][R20.64+0x7000], RZ ;  /* 0x007000ff14009986 */ /* 0x0003e8000c101d06 */
[----:B------:R1:W-:Y:S02]  /*0e20*/  @!P0 STG.E.128 desc[UR6][R20.64+0x7100], RZ ;  /* 0x007100ff14008986 */ /* 0x0003e4000c101d06 */
.L_x_7910:
[----:B------:R-:W-:Y:S05]  /*0e30*/  BSYNC B0 ;  /* 0x0000000000007941 */ /* 0x000fea0003800000 */
.L_x_7909:
        /* <DEDUP_REMOVED lines=29> */
.L_x_7894:
        /* <DEDUP_REMOVED lines=24> */
.L_x_7911:
        /* <DEDUP_REMOVED lines=33> */
[----:B------:R-:W2:Y:S08]  /*13a0*/  I2F.RP R9, R0 ;  /* 0x0000000000097306 */ /* 0x000eb00000209400 */
[----:B--2---:R-:W2:Y:S01]  /*13b0*/  MUFU.RCP R4, R9 ;  /* 0x0000000900047308 */ /* 0x004ea20000001000 */
[----:B-1----:R-:W-:-:S05]  /*13c0*/  IMAD R19, R14, R12, R7 ;  /* 0x0000000c0e137224 */ /* 0x002fca00078e0207 */
[----:B------:R-:W-:Y:S02]  /*13d0*/  SHF.R.S32.HI R15, RZ, 0x1f, R19 ;  /* 0x0000001fff0f7819 */ /* 0x000fe40000011413 */
[----:B--2---:R-:W-:-:S04]  /*13e0*/  IADD3 R4, R4, 0xffffffe, RZ ;  /* 0x0ffffffe04047810 */ /* 0x004fc80007ffe0ff */
        /* <DEDUP_REMOVED lines=44> */
.L_x_7912:
        /* <DEDUP_REMOVED lines=48> */
.L_x_7914:
        /* <DEDUP_REMOVED lines=8> */
[----:B------:R-:W-:Y:S01]  /*1a30*/  @P4 IMAD.WIDE.U32 R20, R10, R8, RZ ;  /* 0x000000080a144225 */ /* 0x000fe200078e00ff */
[----:B------:R-:W-:-:S03]  /*1a40*/  IADD3 R19, R19, R4, RZ ;  /* 0x0000000413137210 */ /* 0x000fc60007ffe0ff */
[-C--:B--2---:R-:W-:Y:S02]  /*1a50*/  IMAD R4, R5, R2.reuse, RZ ;  /* 0x0000000205047224 */ /* 0x084fe400078e02ff */
[----:B------:R-:W-:-:S04]  /*1a60*/  IMAD.WIDE.U32 R18, R0, R2, R18 ;  /* 0x0000000200127225 */ /* 0x000fc800078e0012 */
[----:B------:R-:W-:Y:S01]  /*1a70*/  IMAD R3, R0, R3, R4 ;  /* 0x0000000300037224 */ /* 0x000fe200078e0204 */
[----:B------:R-:W-:Y:S01]  /*1a80*/  MOV R4, R18 ;  /* 0x0000001200047202 */ /* 0x000fe20000000f00 */
[----:B------:R-:W-:Y:S01]  /*1a90*/  @P4 IMAD R21, R10, R9, R21 ;  /* 0x000000090a154224 */ /* 0x000fe200078e0215 */
[----:B------:R-:W-:Y:S02]  /*1aa0*/  @P4 MOV R10, R20 ;  /* 0x00000014000a4202 */ /* 0x000fe40000000f00 */
        /* <DEDUP_REMOVED lines=16> */
.L_x_7913:
        /* <DEDUP_REMOVED lines=17> */
[CC--:B-----5:R-:W-:Y:S01]  /*1cc0*/  LEA.HI R12, R13.reuse, R54.reuse, RZ, 0x6 ;  /* 0x000000360d0c7211 */ /* 0x0e0fe200078f30ff */
[----:B------:R-:W4:Y:S01]  /*1cd0*/  @!P0 LDC.64 R8, c[0x0][0x228] ;  /* 0x00008a00ff088b82 */ /* 0x000f220000000a00 */
[----:B------:R-:W-:Y:S01]  /*1ce0*/  IMAD.SHL.U32 R127, R130, 0x40, RZ ;  /* 0x00000040827f7824 */ /* 0x000fe200078e00ff */
[----:B------:R-:W-:Y:S01]  /*1cf0*/  SHF.R.S32.HI R131, RZ, 0x1f, R130 ;  /* 0x0000001fff837819 */ /* 0x000fe20000011482 */
[----:B------:R-:W-:Y:S01]  /*1d00*/  IMAD.SHL.U32 R16, R58, 0x8, RZ ;  /* 0x000000083a107824 */ /* 0x000fe200078e00ff */
[----:B------:R-:W-:Y:S01]  /*1d10*/  LEA.HI R56, R13, R54, RZ, 0x5 ;  /* 0x000000360d387211 */ /* 0x000fe200078f28ff */
[----:B------:R-:W-:Y:S01]  /*1d20*/  IMAD.IADD R125, R54, 0x1, -R125 ;  /* 0x00000001367d7824 */ /* 0x000fe200078e0a7d */
[----:B------:R-:W-:Y:S01]  /*1d30*/  LOP3.LUT R127, R127, 0x1c0, RZ, 0xc0, !PT ;  /* 0x000001c07f7f7812 */ /* 0x000fe200078ec0ff */
[----:B------:R-:W-:Y:S01]  /*1d40*/  IMAD.SHL.U32 R12, R12, 0x8, RZ ;  /* 0x000000080c0c7824 */ /* 0x000fe200078e00ff */
[----:B------:R-:W-:Y:S01]  /*1d50*/  ISETP.GE.AND P1, PT, R16, UR5, PT ;  /* 0x0000000510007c0c */ /* 0x000fe2000bf26270 */
[C---:B--2---:R-:W-:Y:S01]  /*1d60*/  @P0 IMAD.WIDE.U32 R22, R6.reuse, R2, RZ ;  /* 0x0000000206160225 */ /* 0x044fe200078e00ff */
[----:B------:R-:W-:Y:S01]  /*1d70*/  LOP3.LUT R14, R127, 0x38, R16, 0xf8, !PT ;  /* 0x000000387f0e7812 */ /* 0x000fe200078ef810 */
[----:B------:R-:W2:Y:S01]  /*1d80*/  LDC.64 R140, c[0x0][0x250] ;  /* 0x00009400ff8c7b82 */ /* 0x000ea20000000a00 */
[----:B------:R-:W-:Y:S01]  /*1d90*/  SHF.R.U32.HI R127, RZ, 0x3, R127 ;  /* 0x00000003ff7f7819 */ /* 0x000fe2000001167f */
[----:B------:R-:W-:Y:S01]  /*1da0*/  @P0 IMAD R23, R6, R3, R23 ;  /* 0x0000000306170224 */ /* 0x000fe200078e0217 */
[----:B------:R-:W-:Y:S01]  /*1db0*/  SHF.R.S32.HI R126, RZ, 0x1f, R125 ;  /* 0x0000001fff7e7819 */ /* 0x000fe2000001147d */
[----:B------:R-:W-:Y:S01]  /*1dc0*/  @P0 IMAD.MOV.U32 R6, RZ, RZ, R22 ;  /* 0x000000ffff060224 */ /* 0x000fe200078e0016 */
[----:B------:R-:W-:Y:S01]  /*1dd0*/  LOP3.LUT R127, R14, R127, RZ, 0x3c, !PT ;  /* 0x0000007f0e7f7212 */ /* 0x000fe200078e3cff */
[----:B------:R-:W-:Y:S01]  /*1de0*/  IMAD.WIDE R26, R17, 0x40, R130 ;  /* 0x00000040111a7825 */ /* 0x000fe200078e0282 */
[----:B------:R-:W-:-:S02]  /*1df0*/  LEA.HI R126, R126, R125, RZ, 0x3 ;  /* 0x0000007d7e7e7211 */ /* 0x000fc400078f18ff */
[----:B------:R-:W-:Y:S01]  /*1e00*/  LOP3.LUT R127, R127, 0xfffffe00, R12, 0xf8, !PT ;  /* 0xfffffe007f7f7812 */ /* 0x000fe200078ef80c */
[----:B------:R-:W-:Y:S01]  /*1e10*/  VIADD R12, R16, 0x40 ;  /* 0x00000040100c7836 */ /* 0x000fe20000000000 */
[----:B------:R-:W-:Y:S01]  /*1e20*/  SHF.R.S32.HI R17, RZ, 0x1f, R16 ;  /* 0x0000001fff117819 */ /* 0x000fe20000011410 */
[----:B------:R-:W-:Y:S01]  /*1e30*/  IMAD.SHL.U32 R119, R58, 0x4, RZ ;  /* 0x000000043a777824 */ /* 0x000fe200078e00ff */
[----:B---3--:R-:W-:Y:S01]  /*1e40*/  LEA.HI R122, R122, R122, RZ, 0x1 ;  /* 0x0000007a7a7a7211 */ /* 0x008fe200078f08ff */
[-C--:B----4-:R-:W-:Y:S01]  /*1e50*/  @!P0 IMAD R14, R109, R8.reuse, RZ ;  /* 0x000000086d0e8224 */ /* 0x090fe200078e02ff */
[----:B------:R-:W-:Y:S01]  /*1e60*/  LOP3.LUT R57, R56, 0xffffffe0, RZ, 0xc0, !PT ;  /* 0xffffffe038397812 */ /* 0x000fe200078ec0ff */
[C---:B------:R-:W-:Y:S01]  /*1e70*/  @!P0 IMAD.WIDE.U32 R24, R153.reuse, R8, RZ ;  /* 0x0000000899188225 */ /* 0x040fe200078e00ff */
[----:B------:R-:W-:Y:S02]  /*1e80*/  LOP3.LUT R8, R126, 0xfffffff8, RZ, 0xc0, !PT ;  /* 0xfffffff87e087812 */ /* 0x000fe400078ec0ff */
[----:B------:R-:W-:Y:S01]  /*1e90*/  SHF.R.S32.HI R123, RZ, 0x1, R122 ;  /* 0x00000001ff7b7819 */ /* 0x000fe2000001147a */
[----:B------:R-:W-:Y:S01]  /*1ea0*/  @!P0 IMAD R9, R153, R9, R14 ;  /* 0x0000000999098224 */ /* 0x000fe200078e020e */
[----:B------:R-:W-:Y:S01]  /*1eb0*/  @!P0 MOV R6, R24 ;  /* 0x0000001800068202 */ /* 0x000fe20000000f00 */
[----:B------:R-:W-:Y:S01]  /*1ec0*/  IMAD.IADD R125, R125, 0x1, -R8 ;  /* 0x000000017d7d7824 */ /* 0x000fe200078e0a08 */
[----:B------:R-:W-:Y:S01]  /*1ed0*/  SHF.L.U64.HI R148, R142, 0x4, R143 ;  /* 0x000000048e947819 */ /* 0x000fe2000001028f */
[----:B------:R-:W-:Y:S01]  /*1ee0*/  @!P0 IMAD.IADD R23, R25, 0x1, R9 ;  /* 0x0000000119178824 */ /* 0x000fe200078e0209 */
[----:B------:R-:W-:Y:S01]  /*1ef0*/  SEL R25, RZ, 0x1, P1 ;  /* 0x00000001ff197807 */ /* 0x000fe20000800000 */
[----:B------:R-:W-:Y:S01]  /*1f00*/  IMAD R8, R27, R2, RZ ;  /* 0x000000021b087224 */ /* 0x000fe200078e02ff */
[----:B------:R-:W-:Y:S01]  /*1f10*/  ISETP.GE.AND P0, PT, R12, UR5, PT ;  /* 0x000000050c007c0c */ /* 0x000fe2000bf06270 */
[----:B------:R-:W-:Y:S01]  /*1f20*/  IMAD R9, R5, UR10, RZ ;  /* 0x0000000a05097c24 */ /* 0x000fe2000f8e02ff */
[----:B------:R-:W-:Y:S01]  /*1f30*/  IADD3 R22, P1, R16, R6, RZ ;  /* 0x0000000610167210 */ /* 0x000fe20007f3e0ff */
[----:B------:R-:W-:Y:S01]  /*1f40*/  IMAD R8, R26, R3, R8 ;  /* 0x000000031a087224 */ /* 0x000fe200078e0208 */
[----:B------:R-:W-:Y:S01]  /*1f50*/  SEL R124, RZ, 0xffffffff, P0 ;  /* 0xffffffffff7c7807 */ /* 0x000fe20000000000 */
[----:B------:R-:W-:Y:S01]  /*1f60*/  IMAD R9, R0, UR11, R9 ;  /* 0x0000000b00097c24 */ /* 0x000fe2000f8e0209 */
[----:B------:R-:W-:Y:S01]  /*1f70*/  IADD3 R20, P0, R16, R10, RZ ;  /* 0x0000000a10147210 */ /* 0x000fe20007f1e0ff */
[----:B------:R-:W-:Y:S01]  /*1f80*/  IMAD.X R23, R17, 0x1, R23, P1 ;  /* 0x0000000111177824 */ /* 0x000fe200008e0617 */
[----:B------:R-:W-:Y:S01]  /*1f90*/  SHF.R.S32.HI R3, RZ, 0x1f, R62 ;  /* 0x0000001fff037819 */ /* 0x000fe2000001143e */
[----:B------:R-:W-:Y:S01]  /*1fa0*/  IMAD R120, R130, R123, R119 ;  /* 0x0000007b82787224 */ /* 0x000fe200078e0277 */
[----:B--2---:R-:W-:Y:S01]  /*1fb0*/  SHF.L.U64.HI R150, R140, 0x4, R141 ;  /* 0x000000048c967819 */ /* 0x004fe2000001028d */
[----:B------:R-:W-:Y:S01]  /*1fc0*/  IMAD.WIDE.U32 R22, R26, R2, R22 ;  /* 0x000000021a167225 */ /* 0x000fe200078e0016 */
[----:B------:R-:W-:-:S02]  /*1fd0*/  LEA.HI R2, R3, R62, RZ, 0x6 ;  /* 0x0000003e03027211 */ /* 0x000fc400078f30ff */
[----:B------:R-:W-:Y:S01]  /*1fe0*/  IADD3 R119, R119, R120, RZ ;  /* 0x0000007877777210 */ /* 0x000fe20007ffe0ff */
[----:B------:R-:W-:Y:S01]  /*1ff0*/  IMAD.X R21, R17, 0x1, R21, P0 ;  /* 0x0000000111157824 */ /* 0x000fe200000e0615 */
[----:B------:R-:W-:Y:S01]  /*2000*/  IADD3 R104, P0, R130, R19, RZ ;  /* 0x0000001382687210 */ /* 0x000fe20007f1e0ff */
[----:B------:R-:W-:Y:S01]  /*2010*/  IMAD.IADD R23, R23, 0x1, R8 ;  /* 0x0000000117177824 */ /* 0x000fe200078e0208 */
[----:B------:R-:W-:Y:S01]  /*2020*/  SHF.R.S32.HI R2, RZ, 0x6, R2 ;  /* 0x00000006ff027819 */ /* 0x000fe20000011402 */
[----:B------:R-:W-:Y:S01]  /*2030*/  IMAD.WIDE.U32 R20, R0, UR10, R20 ;  /* 0x0000000a00147c25 */ /* 0x000fe2000f8e0014 */
[----:B------:R-:W-:Y:S01]  /*2040*/  IADD3.X R15, R131, R15, RZ, P0, !PT ;  /* 0x0000000f830f7210 */ /* 0x000fe200007fe4ff */
[----:B------:R-:W-:Y:S01]  /*2050*/  ULDC.64 UR10, c[0x0][0x258] ;  /* 0x00009600000a7ab9 */ /* 0x000fe20000000a00 */
[----:B------:R-:W-:Y:S01]  /*2060*/  IADD3 R136, P0, R16, R4, RZ ;  /* 0x0000000410887210 */ /* 0x000fe20007f1e0ff */
[----:B------:R-:W-:Y:S01]  /*2070*/  IMAD.IADD R21, R21, 0x1, R9 ;  /* 0x0000000115157824 */ /* 0x000fe200078e0209 */
[----:B------:R-:W-:Y:S01]  /*2080*/  VIMNMX R61, R147, R2, !PT ;  /* 0x00000002933d7248 */ /* 0x000fe20007fe0100 */
[----:B------:R-:W-:Y:S01]  /*2090*/  IMAD R15, R15, R140, RZ ;  /* 0x0000008c0f0f7224 */ /* 0x000fe200078e02ff */
[----:B------:R-:W-:Y:S01]  /*20a0*/  SHF.L.U32 R151, R140, 0x4, RZ ;  /* 0x000000048c977819 */ /* 0x000fe200000006ff */
[----:B------:R-:W-:Y:S01]  /*20b0*/  IMAD.X R137, R17, 0x1, R11, P0 ;  /* 0x0000000111897824 */ /* 0x000fe200000e060b */
[----:B------:R-:W-:Y:S01]  /*20c0*/  ISETP.GT.AND P0, PT, R102, R61, PT ;  /* 0x0000003d6600720c */ /* 0x000fe20003f04270 */
[----:B------:R-:W-:Y:S01]  /*20d0*/  IMAD R135, R129, UR10, RZ ;  /* 0x0000000a81877c24 */ /* 0x000fe2000f8e02ff */
[----:B------:R-:W-:Y:S01]  /*20e0*/  SHF.R.S32.HI R60, RZ, 0x4, R60 ;  /* 0x00000004ff3c7819 */ /* 0x000fe2000001143c */
[----:B------:R-:W-:Y:S01]  /*20f0*/  IMAD R165, R131, R142, RZ ;  /* 0x0000008e83a57224 */ /* 0x000fe200078e02ff */
[----:B------:R-:W-:Y:S01]  /*2100*/  R2P PR, R125, 0x6 ;  /* 0x000000067d007804 */ /* 0x000fe20000000000 */
[----:B------:R-:W-:Y:S01]  /*2110*/  IMAD.SHL.U32 R124, R124, 0x2, RZ ;  /* 0x000000027c7c7824 */ /* 0x000fe200078e00ff */
[----:B------:R-:W-:Y:S01]  /*2120*/  SHF.R.S32.HI R56, RZ, 0x5, R56 ;  /* 0x00000005ff387819 */ /* 0x000fe20000011438 */
[C---:B------:R-:W-:Y:S01]  /*2130*/  IMAD R101, R104.reuse, R141, R15 ;  /* 0x0000008d68657224 */ /* 0x040fe200078e020f */
[----:B------:R-:W-:Y:S01]  /*2140*/  SHF.R.S32.HI R107, RZ, 0x1f, R120 ;  /* 0x0000001fff6b7819 */ /* 0x000fe20000011478 */
[----:B------:R-:W-:Y:S01]  /*2150*/  IMAD.WIDE.U32 R104, R104, R140, R20 ;  /* 0x0000008c68687225 */ /* 0x000fe200078e0014 */
[----:B------:R-:W-:-:S02]  /*2160*/  LOP3.LUT R124, R124, 0x2, R25, 0xe2, !PT ;  /* 0x000000027c7c7812 */ /* 0x000fc400078ee219 */
[----:B------:R-:W-:Y:S01]  /*2170*/  SHF.R.S32.HI R106, RZ, 0x1f, R119 ;  /* 0x0000001fff6a7819 */ /* 0x000fe20000011477 */
[C---:B------:R-:W-:Y:S01]  /*2180*/  IMAD R135, R128.reuse, UR11, R135 ;  /* 0x0000000b80877c24 */ /* 0x040fe2000f8e0287 */
[----:B------:R-:W-:Y:S01]  /*2190*/  SEL R45, R45, 0xfffffff0, !P1 ;  /* 0xfffffff02d2d7807 */ /* 0x000fe20004800000 */
[----:B------:R-:W-:Y:S01]  /*21a0*/  IMAD.WIDE.U32 R132, R128, UR10, R22 ;  /* 0x0000000a80847c25 */ /* 0x000fe2000f8e0016 */
[----:B------:R-:W-:-:S03]  /*21b0*/  SEL R43, R43, 0xffffffe0, !P2 ;  /* 0xffffffe02b2b7807 */ /* 0x000fc60005000000 */
        /* <DEDUP_REMOVED lines=24> */
[----:B------:R-:W-:Y:S01]  /*2340*/  LOP3.LUT R116, R124, 0xffff, RZ, 0xc0, !PT ;  /* 0x0000ffff7c747812 */ /* 0x000fe200078ec0ff */
[----:B------:R-:W-:Y:S01]  /*2350*/  ULDC UR4, c[0x0][0x2e0] ;  /* 0x0000b80000047ab9 */ /* 0x000fe20000000800 */
[----:B------:R-:W-:Y:S01]  /*2360*/  IADD3 R115, R130, 0x20, RZ ;  /* 0x0000002082737810 */ /* 0x000fe20007ffe0ff */
        /* <DEDUP_REMOVED lines=15> */
[----:B------:R-:W-:Y:S01]  /*2460*/  LOP3.LUT R118, R116, 0x1, RZ, 0xc0, !PT ;  /* 0x0000000174767812 */ /* 0x000fe200078ec0ff */
[C---:B------:R-:W-:Y:S01]  /*2470*/  IMAD R2, R6.reuse, R67, R2 ;  /* 0x0000004306027224 */ /* 0x040fe200078e0202 */
[----:B------:R-:W-:Y:S01]  /*2480*/  SHF.R.S32.HI R103, RZ, 0x1f, R121 ;  /* 0x0000001fff677819 */ /* 0x000fe20000011479 */
[----:B------:R-:W-:Y:S01]  /*2490*/  IMAD.WIDE.U32 R14, R6, R66, R14 ;  /* 0x00000042060e7225 */ /* 0x000fe200078e000e */
[----:B------:R-:W-:Y:S01]  /*24a0*/  LOP3.LUT R116, R116, 0x2, RZ, 0xc0, !PT ;  /* 0x0000000274747812 */ /* 0x000fe200078ec0ff */
[----:B------:R-:W-:Y:S01]  /*24b0*/  ULDC.U8 UR25, c[0x0][0x3c3] ;  /* 0x0000f0c000197ab9 */ /* 0x000fe20000000000 */
[----:B------:R-:W-:Y:S01]  /*24c0*/  ULDC UR24, c[0x0][0x2e0] ;  /* 0x0000b80000187ab9 */ /* 0x000fe20000000800 */
[----:B------:R-:W-:Y:S01]  /*24d0*/  IMAD.IADD R11, R11, 0x1, R9 ;  /* 0x000000010b0b7824 */ /* 0x000fe200078e0209 */
[----:B------:R-:W-:Y:S01]  /*24e0*/  ULDC UR23, c[0x0][0x2e0] ;  /* 0x0000b80000177ab9 */ /* 0x000fe20000000800 */
[----:B------:R-:W-:Y:S01]  /*24f0*/  IMAD.IADD R9, R15, 0x1, R2 ;  /* 0x000000010f097824 */ /* 0x000fe200078e0202 */
[----:B------:R-:W-:Y:S01]  /*2500*/  ULDC.64 UR16, c[0x0][0x250] ;  /* 0x0000940000107ab9 */ /* 0x000fe20000000a00 */
[----:B------:R-:W-:Y:S01]  /*2510*/  IMAD R89, R5, UR14, RZ ;  /* 0x0000000e05597c24 */ /* 0x000fe2000f8e02ff */
[----:B------:R-:W-:Y:S01]  /*2520*/  USHF.L.U32 UR22, UR22, 0x1, URZ ;  /* 0x0000000116167899 */ /* 0x000fe2000800063f */
[----:B------:R-:W-:-:S02]  /*2530*/  IMAD.MOV.U32 R8, RZ, RZ, R14 ;  /* 0x000000ffff087224 */ /* 0x000fc400078e000e */
[----:B------:R-:W-:Y:S02]  /*2540*/  IMAD R91, R5, UR12, RZ ;  /* 0x0000000c055b7c24 */ /* 0x000fe4000f8e02ff */
[----:B------:R-:W-:Y:S02]  /*2550*/  IMAD R46, R123, R46, RZ ;  /* 0x0000002e7b2e7224 */ /* 0x000fe400078e02ff */
[C---:B------:R-:W-:Y:S02]  /*2560*/  IMAD R89, R0.reuse, UR15, R89 ;  /* 0x0000000f00597c24 */ /* 0x040fe4000f8e0259 */
[C---:B------:R-:W-:Y:S01]  /*2570*/  IMAD.WIDE.U32 R2, R0.reuse, UR14, R10 ;  /* 0x0000000e00027c25 */ /* 0x040fe2000f8e000a */
[----:B------:R-:W-:Y:S01]  /*2580*/  ULDC.64 UR14, c[0x0][0x320] ;  /* 0x0000c800000e7ab9 */ /* 0x000fe20000000a00 */
[----:B------:R-:W-:Y:S02]  /*2590*/  SHF.R.S32.HI R47, RZ, 0x1f, R46 ;  /* 0x0000001fff2f7819 */ /* 0x000fe4000001142e */
[C---:B------:R-:W-:Y:S01]  /*25a0*/  IMAD R91, R0.reuse, UR13, R91 ;  /* 0x0000000d005b7c24 */ /* 0x040fe2000f8e025b */
        /* <DEDUP_REMOVED lines=13> */
[----:B------:R-:W-:Y:S01]  /*2680*/  SHF.L.U64.HI R95, R94, 0x1, R95 ;  /* 0x000000015e5f7819 */ /* 0x000fe2000001025f */
[----:B------:R-:W-:Y:S01]  /*2690*/  UIMAD UR14, UR11, 0x60, URZ ;  /* 0x000000600b0e78a4 */ /* 0x000fe2000f8e023f */
[----:B------:R-:W-:Y:S01]  /*26a0*/  SHF.L.U64.HI R47, R46, 0x1, R47 ;  /* 0x000000012e2f7819 */ /* 0x000fe2000001022f */
[----:B------:R-:W-:Y:S01]  /*26b0*/  ULDC.64 UR12, c[0x0][0x218] ;  /* 0x00008600000c7ab9 */ /* 0x000fe20000000a00 */
[----:B------:R-:W-:Y:S01]  /*26c0*/  ULDC.64 UR10, c[0x0][0x220] ;  /* 0x00008800000a7ab9 */ /* 0x000fe20000000a00 */
[----:B------:R-:W-:Y:S01]  /*26d0*/  LEA R84, P1, R136, UR12, 0x1 ;  /* 0x0000000c88547c11 */ /* 0x000fe2000f8208ff */
[----:B------:R-:W-:Y:S01]  /*26e0*/  IMAD.SHL.U32 R94, R94, 0x2, RZ ;  /* 0x000000025e5e7824 */ /* 0x000fe200078e00ff */
[----:B------:R-:W-:Y:S01]  /*26f0*/  LEA R86, P0, R104, UR10, 0x1 ;  /* 0x0000000a68567c11 */ /* 0x000fe2000f8008ff */
[----:B------:R-:W-:Y:S01]  /*2700*/  IMAD.SHL.U32 R64, R66, 0x10, RZ ;  /* 0x0000001042407824 */ /* 0x000fe200078e00ff */
[----:B------:R-:W-:Y:S01]  /*2710*/  SHF.L.U32 R46, R46, 0x1, RZ ;  /* 0x000000012e2e7819 */ /* 0x000fe200000006ff */
[----:B------:R-:W-:Y:S01]  /*2720*/  VIADD R112, R121, 0x40 ;  /* 0x0000004079707836 */ /* 0x000fe20000000000 */
[----:B------:R-:W-:Y:S01]  /*2730*/  LEA.HI.X R83, R136, UR13, R165, 0x1, P1 ;  /* 0x0000000d88537c11 */ /* 0x000fe200088f0ca5 */
[----:B------:R-:W-:Y:S01]  /*2740*/  ULDC.64 UR12, c[0x0][0x360] ;  /* 0x0000d800000c7ab9 */ /* 0x000fe20000000a00 */
[----:B------:R-:W-:Y:S01]  /*2750*/  LEA.HI.X R87, R104, UR11, R101, 0x1, P0 ;  /* 0x0000000b68577c11 */ /* 0x000fe200080f0c65 */
[----:B------:R-:W-:Y:S01]  /*2760*/  ULDC.64 UR10, c[0x0][0x358] ;  /* 0x0000d600000a7ab9 */ /* 0x000fe20000000a00 */
[C---:B------:R-:W-:Y:S01]  /*2770*/  IADD3 R10, P1, R46.reuse, UR12, RZ ;  /* 0x0000000c2e0a7c10 */ /* 0x040fe2000ff3e0ff */
[----:B------:R-:W-:Y:S01]  /*2780*/  IMAD.SHL.U32 R80, R141, 0x20, RZ ;  /* 0x000000208d507824 */ /* 0x000fe200078e00ff */
[----:B------:R-:W-:Y:S01]  /*2790*/  IADD3 R46, P0, R46, UR10, RZ ;  /* 0x0000000a2e2e7c10 */ /* 0x000fe2000ff1e0ff */
[----:B------:R-:W-:Y:S01]  /*27a0*/  IMAD.WIDE.U32 R6, R140, 0x20, RZ ;  /* 0x000000208c067825 */ /* 0x000fe200078e00ff */
[C---:B------:R-:W-:Y:S01]  /*27b0*/  IADD3.X R9, R47.reuse, UR13, RZ, P1, !PT ;  /* 0x0000000d2f097c10 */ /* 0x040fe20008ffe4ff */
[----:B------:R-:W-:Y:S01]  /*27c0*/  USHF.L.U64.HI UR26, UR20, 0x1, UR15 ;  /* 0x00000001141a7899 */ /* 0x000fe2000801020f */
[----:B------:R-:W-:Y:S01]  /*27d0*/  IADD3.X R47, R47, UR11, RZ, P0, !PT ;  /* 0x0000000b2f2f7c10 */ /* 0x000fe200087fe4ff */
[----:B------:R-:W-:Y:S01]  /*27e0*/  IMAD.IADD R110, R121, 0x1, R112 ;  /* 0x00000001796e7824 */ /* 0x000fe200078e0270 */
[C---:B------:R-:W-:Y:S01]  /*27f0*/  IADD3 R92, P4, R94.reuse, UR12, RZ ;  /* 0x0000000c5e5c7c10 */ /* 0x040fe2000ff9e0ff */
[----:B------:R-:W-:Y:S01]  /*2800*/  IMAD R5, R141, 0x60, RZ ;  /* 0x000000608d057824 */ /* 0x000fe200078e02ff */
[----:B------:R-:W-:Y:S01]  /*2810*/  IADD3 R72, P0, R149, 0x40, RZ ;  /* 0x0000004095487810 */ /* 0x000fe20007f1e0ff */
[C---:B------:R-:W-:Y:S01]  /*2820*/  IMAD.SHL.U32 R113, R123.reuse, 0x20, RZ ;  /* 0x000000207b717824 */ /* 0x040fe200078e00ff */
[----:B------:R-:W-:Y:S01]  /*2830*/  IADD3 R94, P2, R94, UR10, RZ ;  /* 0x0000000a5e5e7c10 */ /* 0x000fe2000ff5e0ff */
[----:B------:R-:W-:Y:S01]  /*2840*/  IMAD R111, R123, 0x30, RZ ;  /* 0x000000307b6f7824 */ /* 0x000fe200078e02ff */
[----:B------:R-:W-:Y:S01]  /*2850*/  IADD3 R69, P1, R64, 0x40, RZ ;  /* 0x0000004040457810 */ /* 0x000fe20007f3e0ff */
[----:B------:R-:W-:Y:S01]  /*2860*/  IMAD.IADD R108, R121, 0x1, R110 ;  /* 0x00000001796c7824 */ /* 0x000fe200078e026e */
[C---:B------:R-:W-:Y:S01]  /*2870*/  IADD3.X R93, R95.reuse, UR13, RZ, P4, !PT ;  /* 0x0000000d5f5d7c10 */ /* 0x040fe2000a7fe4ff */
[----:B------:R-:W-:Y:S01]  /*2880*/  IMAD.WIDE.U32 R140, R140, 0x60, RZ ;  /* 0x000000608c8c7825 */ /* 0x000fe200078e00ff */
[----:B------:R-:W-:Y:S01]  /*2890*/  IADD3.X R73, RZ, R148, RZ, P0, !PT ;  /* 0x00000094ff497210 */ /* 0x000fe200007fe4ff */
[----:B------:R-:W-:Y:S01]  /*28a0*/  UIADD3 UR28, UR19, UR14, URZ ;  /* 0x0000000e131c7290 */ /* 0x000fe2000fffe03f */
[----:B------:R-:W-:Y:S01]  /*28b0*/  IADD3.X R95, R95, UR11, RZ, P2, !PT ;  /* 0x0000000b5f5f7c10 */ /* 0x000fe200097fe4ff */
[----:B------:R-:W-:Y:S01]  /*28c0*/  IMAD.SHL.U32 R81, R6, 0x2, RZ ;  /* 0x0000000206517824 */ /* 0x000fe200078e00ff */
[----:B------:R-:W-:Y:S01]  /*28d0*/  IADD3 R74, P0, R149, R72, RZ ;  /* 0x00000048954a7210 */ /* 0x000fe20007f1e0ff */
[----:B------:R-:W-:Y:S01]  /*28e0*/  IMAD.SHL.U32 R66, R66, 0x20, RZ ;  /* 0x0000002042427824 */ /* 0x000fe200078e00ff */
[-C--:B------:R-:W-:Y:S01]  /*28f0*/  IADD3 R71, P2, R69, R64.reuse, RZ ;  /* 0x0000004045477210 */ /* 0x080fe20007f5e0ff */
[----:B------:R-:W-:Y:S01]  /*2900*/  VIADD R117, R130, 0x10 ;  /* 0x0000001082757836 */ /* 0x000fe20000000000 */
[----:B------:R-:W-:Y:S01]  /*2910*/  IADD3.X R68, RZ, R63, RZ, P1, !PT ;  /* 0x0000003fff447210 */ /* 0x000fe20000ffe4ff */
[----:B------:R-:W-:Y:S01]  /*2920*/  IMAD.X R75, R148, 0x1, R73, P0 ;  /* 0x00000001944b7824 */ /* 0x000fe200000e0649 */
[----:B------:R-:W-:Y:S01]  /*2930*/  SHF.L.U32 R3, R143, 0x5, RZ ;  /* 0x000000058f037819 */ /* 0x000fe200000006ff */
[----:B------:R-:W-:Y:S01]  /*2940*/  IMAD.WIDE.U32 R142, R142, 0x20, RZ ;  /* 0x000000208e8e7825 */ /* 0x000fe200078e00ff */
[----:B------:R-:W-:Y:S01]  /*2950*/  IADD3 R77, P1, R71, R64, RZ ;  /* 0x00000040474d7210 */ /* 0x000fe20007f3e0ff */
[----:B------:R-:W-:Y:S01]  /*2960*/  ULDC.64 UR10, c[0x0][0x248] ;  /* 0x00009200000a7ab9 */ /* 0x000fe20000000a00 */
[----:B------:R-:W-:Y:S01]  /*2970*/  IADD3 R80, R7, R80, RZ ;  /* 0x0000005007507210 */ /* 0x000fe20007ffe0ff */
[----:B------:R-:W-:Y:S01]  /*2980*/  IMAD.X R70, R68, 0x1, R63, P2 ;  /* 0x0000000144467824 */ /* 0x000fe200010e063f */
[----:B------:R-:W-:Y:S01]  /*2990*/  IADD3 R79, P0, R149, R74, RZ ;  /* 0x0000004a954f7210 */ /* 0x000fe20007f1e0ff */
[----:B------:R-:W-:Y:S01]  /*29a0*/  VIADD R114, R130, 0x30 ;  /* 0x0000003082727836 */ /* 0x000fe20000000000 */
[----:B------:R-:W-:Y:S01]  /*29b0*/  SHF.L.U64.HI R80, R6, 0x1, R80 ;  /* 0x0000000106507819 */ /* 0x000fe20000010250 */
[----:B------:R-:W-:Y:S01]  /*29c0*/  IMAD.IADD R67, R143, 0x1, R3 ;  /* 0x000000018f437824 */ /* 0x000fe200078e0203 */
[----:B------:R-:W-:Y:S01]  /*29d0*/  MOV R11, R102 ;  /* 0x00000066000b7202 */ /* 0x000fe20000000f00 */
[----:B------:R-:W-:Y:S01]  /*29e0*/  IMAD.IADD R82, R141, 0x1, R5 ;  /* 0x000000018d527824 */ /* 0x000fe200078e0205 */
[----:B------:R-:W-:Y:S01]  /*29f0*/  SHF.R.S32.HI R100, RZ, 0x1f, R113 ;  /* 0x0000001fff647819 */ /* 0x000fe20000011471 */
[----:B------:R-:W-:Y:S01]  /*2a00*/  IMAD.X R76, R70, 0x1, R63, P1 ;  /* 0x00000001464c7824 */ /* 0x000fe200008e063f */
[----:B------:R-:W-:Y:S01]  /*2a10*/  SHF.R.S32.HI R99, RZ, 0x1f, R112 ;  /* 0x0000001fff637819 */ /* 0x000fe20000011470 */
[----:B------:R-:W-:Y:S01]  /*2a20*/  USHF.L.U32 UR20, UR20, 0x1, URZ ;  /* 0x0000000114147899 */ /* 0x000fe2000800063f */
[----:B------:R-:W-:Y:S01]  /*2a30*/  SHF.R.S32.HI R98, RZ, 0x1f, R111 ;  /* 0x0000001fff627819 */ /* 0x000fe2000001146f */
[----:B------:R-:W-:Y:S01]  /*2a40*/  ULDC.64 UR12, c[0x0][0x230] ;  /* 0x00008c00000c7ab9 */ /* 0x000fe20000000a00 */
[----:B------:R-:W-:Y:S01]  /*2a50*/  SHF.R.S32.HI R97, RZ, 0x1f, R110 ;  /* 0x0000001fff617819 */ /* 0x000fe2000001146e */
[----:B------:R-:W-:Y:S01]  /*2a60*/  ULDC.64 UR14, c[0x0][0x238] ;  /* 0x00008e00000e7ab9 */ /* 0x000fe20000000a00 */
[----:B------:R-:W-:-:S02]  /*2a70*/  IADD3.X R78, R148, R75, RZ, P0, !PT ;  /* 0x0000004b944e7210 */ /* 0x000fc400007fe4ff */
[----:B------:R-:W-:-:S07]  /*2a80*/  SHF.R.S32.HI R96, RZ, 0x1f, R108 ;  /* 0x0000001fff607819 */ /* 0x000fce000001146c */
.L_x_7984:
[----:B------:R-:W-:Y:S01]  /*2a90*/  IMAD.SHL.U32 R14, R11, 0x40, RZ ;  /* 0x000000400b0e7824 */ /* 0x000fe200078e00ff */
[----:B------:R-:W1:Y:S01]  /*2aa0*/  LDC R0, c[0x0][0x340] ;  /* 0x0000d000ff007b82 */ /* 0x000e620000000800 */
[----:B------:R-:W-:Y:S02]  /*2ab0*/  BSSY B0, `(.L_x_7916) ;  /* 0x0000011000007945 */ /* 0x000fe40003800000 */
[----:B------:R-:W-:Y:S04]  /*2ac0*/  VIADD R13, R14, 0xffffffc0 ;  /* 0xffffffc00e0d7836 */ /* 0x000fe80000000000 */
[--C-:B------:R-:W-:Y:S02]  /*2ad0*/  IMAD.IADD R3, R52, 0x1, -R13.reuse ;  /* 0x0000000134037824 */ /* 0x100fe400078e0a0d */
[----:B------:R-:W-:Y:S03]  /*2ae0*/  IMAD.IADD R2, R62, 0x1, -R13 ;  /* 0x000000013e027824 */ /* 0x000fe600078e0a0d */
[CC--:B------:R-:W-:Y:S02]  /*2af0*/  ISETP.GE.AND P6, PT, R130.reuse, R3.reuse, PT ;  /* 0x000000038200720c */ /* 0x0c0fe40003fc6270 */
[-C--:B------:R-:W-:Y:S02]  /*2b00*/  ISETP.GE.AND P4, PT, R117, R3.reuse, PT ;  /* 0x000000037500720c */ /* 0x080fe40003f86270 */
[-C--:B------:R-:W-:Y:S02]  /*2b10*/  ISETP.GE.AND P6, PT, R130, R2.reuse, !P6 ;  /* 0x000000028200720c */ /* 0x080fe400077c6270 */
        /* <DEDUP_REMOVED lines=10> */
.L_x_7917:
[----:B------:R-:W-:Y:S05]  /*2bc0*/  BSYNC B0 ;  /* 0x0000000000007941 */ /* 0x000fea0003800000 */
.L_x_7916:
        /* <DEDUP_REMOVED lines=12> */
.L_x_7919:
[----:B------:R-:W-:Y:S05]  /*2c90*/  BSYNC B0 ;  /* 0x0000000000007941 */ /* 0x000fea0003800000 */
.L_x_7918:
        /* <DEDUP_REMOVED lines=12> */
.L_x_7921:
[----:B------:R-:W-:Y:S05]  /*2d60*/  BSYNC B0 ;  /* 0x0000000000007941 */ /* 0x000fea0003800000 */
.L_x_7920:
[----:B------:R-:W-:Y:S01]  /*2d70*/  ISETP.GE.AND P1, PT, R114, R3, PT ;  /* 0x000000037200720c */ /* 0x000fe20003f26270 */
[----:B------:R-:W-:Y:S01]  /*2d80*/  BSSY B0, `(.L_x_7922) ;  /* 0x000000f000007945 */ /* 0x000fe20003800000 */
[----:B-1----:R-:W-:Y:S02]  /*2d90*/  IMAD.U32 R3, R0, -0x40, RZ ;  /* 0xffffffc000037824 */ /* 0x002fe400078e00ff */
[----:B------:R-:W-:Y:S11]  /*2da0*/  ISETP.GE.AND P1, PT, R114, R2, !P1 ;  /* 0x000000027200720c */ /* 0x000ff60004f26270 */
[----:B------:R-:W-:Y:S02]  /*2db0*/  @!UPT UIADD3 URZ, URZ, URZ, URZ ;  /* 0x0000003f3f3ff290 */ /* 0x000fe4000fffe03f */
        /* <DEDUP_REMOVED lines=11> */
.L_x_7923:
[----:B------:R-:W-:Y:S05]  /*2e70*/  BSYNC B0 ;  /* 0x0000000000007941 */ /* 0x000fea0003800000 */
.L_x_7922:
        /* <DEDUP_REMOVED lines=65> */
.L_x_7929:
[----:B------:R-:W-:Y:S05]  /*3290*/  BSYNC B0 ;  /* 0x0000000000007941 */ /* 0x000fea0003800000 */
.L_x_7928:
        /* <DEDUP_REMOVED lines=52> */
.L_x_7927:
[----:B------:R-:W-:Y:S05]  /*35e0*/  BSYNC B1 ;  /* 0x0000000000017941 */ /* 0x000fea0003800000 */
.L_x_7926:
        /* <DEDUP_REMOVED lines=66> */
.L_x_7933:
[----:B------:R-:W-:Y:S05]  /*3a10*/  BSYNC B0 ;  /* 0x0000000000007941 */ /* 0x000fea0003800000 */
.L_x_7932:
        /* <DEDUP_REMOVED lines=54> */
.L_x_7931:
[----:B------:R-:W-:Y:S05]  /*3d80*/  BSYNC B1 ;  /* 0x0000000000017941 */ /* 0x000fea0003800000 */
.L_x_7930:
        /* <DEDUP_REMOVED lines=66> */
.L_x_7937:
[----:B------:R-:W-:Y:S05]  /*41b0*/  BSYNC B0 ;  /* 0x0000000000007941 */ /* 0x000fea0003800000 */
.L_x_7936:
        /* <DEDUP_REMOVED lines=54> */
.L_x_7935:
[----:B------:R-:W-:Y:S05]  /*4520*/  BSYNC B1 ;  /* 0x0000000000017941 */ /* 0x000fea0003800000 */
.L_x_7934:
        /* <DEDUP_REMOVED lines=71> */
.L_x_7941:
[----:B------:R-:W-:Y:S05]  /*49a0*/  BSYNC B0 ;  /* 0x0000000000007941 */ /* 0x000fea0003800000 */
.L_x_7940:
        /* <DEDUP_REMOVED lines=54> */
.L_x_7939:
[----:B------:R-:W-:Y:S05]  /*4d10*/  BSYNC B1 ;  /* 0x0000000000017941 */ /* 0x000fea0003800000 */
.L_x_7938:
        /* <DEDUP_REMOVED lines=9> */
.L_x_7925:
        /* <DEDUP_REMOVED lines=96> */
.L_x_7948:
[----:B------:R-:W-:Y:S05]  /*53b0*/  BSYNC B0 ;  /* 0x0000000000007941 */ /* 0x000fea0003800000 */
.L_x_7947:
[----:B-----5:R1:W-:Y:S02]  /*53c0*/  STG.E.128 desc[UR6][R84.64], R36 ;  /* 0x0000002454007986 */ /* 0x0203e4000c101d06 */
.L_x_7946:
[----:B------:R-:W-:Y:S05]  /*53d0*/  BSYNC B1 ;  /* 0x0000000000017941 */ /* 0x000fea0003800000 */
.L_x_7945:
        /* <DEDUP_REMOVED lines=94> */
.L_x_7950:
[----:B------:R-:W-:Y:S05]  /*59c0*/  BSYNC B0 ;  /* 0x0000000000007941 */ /* 0x000fea0003800000 */
.L_x_7949:
[----:B-----5:R1:W-:Y:S02]  /*59d0*/  STG.E.128 desc[UR6][R84.64+0x80], R36 ;  /* 0x0000802454007986 */ /* 0x0203e4000c101d06 */
.L_x_7944:
[----:B------:R-:W-:Y:S05]  /*59e0*/  BSYNC B2 ;  /* 0x0000000000027941 */ /* 0x000fea0003800000 */
.L_x_7943:
        /* <DEDUP_REMOVED lines=103> */
.L_x_7956:
[----:B------:R-:W-:Y:S05]  /*6060*/  BSYNC B0 ;  /* 0x0000000000007941 */ /* 0x000fea0003800000 */
.L_x_7955:
[----:B-----5:R1:W-:Y:S02]  /*6070*/  STG.E.128 desc[UR6][R144.64], R32 ;  /* 0x0000002090007986 */ /* 0x0203e4000c101d06 */
.L_x_7954:
[----:B------:R-:W-:Y:S05]  /*6080*/  BSYNC B1 ;  /* 0x0000000000017941 */ /* 0x000fea0003800000 */
.L_x_7953:
[----:B------:R-:W-:Y:S11]  /*6090*/  ISETP.GE.AND P0, PT, R12, R85, PT ;  /* 0x000000550c00720c */ /* 0x000ff60003f06270 */
[----:B------:R-:W-:Y:S02]  /*60a0*/  @!UPT UIADD3 URZ, URZ, URZ, URZ ;  /* 0x0000003f3f3ff290 */ /* 0x000fe4000fffe03f */
[----:B------:R-:W-:Y:S05]  /*60b0*/  @P0 BRA `(.L_x_7952) ;  /* 0x0000000400880947 */ /* 0x000fea0003800000 */
[C---:B-1----:R-:W-:Y:S01]  /*60c0*/  LEA R158, P0, R69.reuse, R90, 0x1 ;  /* 0x0000005a459e7211 */ /* 0x042fe200078008ff */
        /* <DEDUP_REMOVED lines=22> */
[C---:B-1----:R-:W-:Y:S02]  /*6230*/  LEA R158, P0, R85.reuse, R92, 0x1 ;  /* 0x0000005c559e7211 */ /* 0x042fe400078008ff */
        /* <DEDUP_REMOVED lines=72> */
.L_x_7958:
[----:B------:R-:W-:Y:S05]  /*66c0*/  BSYNC B0 ;  /* 0x0000000000007941 */ /* 0x000fea0003800000 */
.L_x_7957:
[----:B-----5:R1:W-:Y:S02]  /*66d0*/  STG.E.128 desc[UR6][R144.64], R32 ;  /* 0x0000002090007986 */ /* 0x0203e4000c101d06 */
.L_x_7952:
[----:B------:R-:W-:Y:S05]  /*66e0*/  BSYNC B2 ;  /* 0x0000000000027941 */ /* 0x000fea0003800000 */
.L_x_7951:
        /* <DEDUP_REMOVED lines=103> */
.L_x_7964:
[----:B------:R-:W-:Y:S05]  /*6d60*/  BSYNC B0 ;  /* 0x0000000000007941 */ /* 0x000fea0003800000 */
.L_x_7963:
[----:B-----5:R1:W-:Y:S02]  /*6d70*/  STG.E.128 desc[UR6][R144.64], R32 ;  /* 0x0000002090007986 */ /* 0x0203e4000c101d06 */
.L_x_7962:
[----:B------:R-:W-:Y:S05]  /*6d80*/  BSYNC B1 ;  /* 0x0000000000017941 */ /* 0x000fea0003800000 */
.L_x_7961:
        /* <DEDUP_REMOVED lines=99> */
.L_x_7966:
[----:B------:R-:W-:Y:S05]  /*73c0*/  BSYNC B0 ;  /* 0x0000000000007941 */ /* 0x000fea0003800000 */
.L_x_7965:
[----:B-----5:R1:W-:Y:S02]  /*73d0*/  STG.E.128 desc[UR6][R144.64], R32 ;  /* 0x0000002090007986 */ /* 0x0203e4000c101d06 */
.L_x_7960:
[----:B------:R-:W-:Y:S05]  /*73e0*/  BSYNC B2 ;  /* 0x0000000000027941 */ /* 0x000fea0003800000 */
.L_x_7959:
        /* <DEDUP_REMOVED lines=108> */
.L_x_7972:
[----:B------:R-:W-:Y:S05]  /*7ab0*/  BSYNC B0 ;  /* 0x0000000000007941 */ /* 0x000fea0003800000 */
.L_x_7971:
[----:B-----5:R1:W-:Y:S02]  /*7ac0*/  STG.E.128 desc[UR6][R160.64], R32 ;  /* 0x00000020a0007986 */ /* 0x0203e4000c101d06 */
.L_x_7970:
[----:B------:R-:W-:Y:S05]  /*7ad0*/  BSYNC B1 ;  /* 0x0000000000017941 */ /* 0x000fea0003800000 */
.L_x_7969:
        /* <DEDUP_REMOVED lines=99> */
.L_x_7974:
[----:B------:R-:W-:Y:S05]  /*8110*/  BSYNC B0 ;  /* 0x0000000000007941 */ /* 0x000fea0003800000 */
.L_x_7973:
[----:B-----5:R1:W-:Y:S02]  /*8120*/  STG.E.128 desc[UR6][R144.64], R32 ;  /* 0x0000002090007986 */ /* 0x0203e4000c101d06 */
.L_x_7968:
[----:B------:R-:W-:Y:S05]  /*8130*/  BSYNC B2 ;  /* 0x0000000000027941 */ /* 0x000fea0003800000 */
.L_x_7967:
        /* <DEDUP_REMOVED lines=8> */
.L_x_7924:
        /* <DEDUP_REMOVED lines=10> */
.L_x_7976:
[----:B------:R-:W-:Y:S05]  /*8260*/  BSYNC B0 ;  /* 0x0000000000007941 */ /* 0x000fea0003800000 */
.L_x_7975:
        /* <DEDUP_REMOVED lines=16> */
.L_x_7978:
[----:B------:R-:W-:Y:S05]  /*8370*/  BSYNC B0 ;  /* 0x0000000000007941 */ /* 0x000fea0003800000 */
.L_x_7977:
        /* <DEDUP_REMOVED lines=16> */
.L_x_7980:
[----:B------:R-:W-:Y:S05]  /*8480*/  BSYNC B0 ;  /* 0x0000000000007941 */ /* 0x000fea0003800000 */
.L_x_7979:
        /* <DEDUP_REMOVED lines=22> */
.L_x_7981:
[----:B------:R-:W-:Y:S05]  /*85f0*/  BSYNC B0 ;  /* 0x0000000000007941 */ /* 0x000fea0003800000 */
.L_x_7942:
        /* <DEDUP_REMOVED lines=81> */
.L_x_7982:
        /* <DEDUP_REMOVED lines=9> */
.L_x_7983:
[----:B------:R-:W-:Y:S04]  /*8ba0*/  IADD3 R11, R11, -0x1, RZ ;  /* 0xffffffff0b0b7810 */ /* 0x000fe80007ffe0ff */
[----:B------:R-:W-:Y:S11]  /*8bb0*/  ISETP.GT.AND P0, PT, R11, R61, PT ;  /* 0x0000003d0b00720c */ /* 0x000ff60003f04270 */
[----:B------:R-:W-:Y:S02]  /*8bc0*/  @!UPT UIADD3 URZ, URZ, URZ, URZ ;  /* 0x0000003f3f3ff290 */ /* 0x000fe4000fffe03f */
[----:B------:R-:W-:Y:S05]  /*8bd0*/  @P0 BRA `(.L_x_7984) ;  /* 0xffffff9c00ac0947 */ /* 0x000fea000383ffff */
.L_x_7915:
        /* <DEDUP_REMOVED lines=82> */
[----:B------:R-:W-:Y:S01]  /*9100*/  FFMA.FTZ R9, R20, R13, -R9 ;  /* 0x0000000d14097223 */ /* 0x000fe20000010809 */
[----:B------:R-:W-:Y:S01]  /*9110*/  FFMA.FTZ R10, R23, R15, R10 ;  /* 0x0000000f170a7223 */ /* 0x000fe2000001000a */
[----:B------:R-:W-:Y:S01]  /*9120*/  FFMA.FTZ R0, R21, R13, R0 ;  /* 0x0000000d15007223 */ /* 0x000fe20000010000 */
[----:B------:R-:W-:-:S02]  /*9130*/  HADD2.F32 R13, -RZ, R8.H0_H0 ;  /* 0x20000008ff0d7230 */ /* 0x000fc40000004100 */
[----:B------:R-:W-:Y:S01]  /*9140*/  HADD2.F32 R15, -RZ, R8.H1_H1 ;  /* 0x30000008ff0f7230 */ /* 0x000fe20000004100 */
[----:B------:R-:W-:Y:S01]  /*9150*/  F2FP.F16.F32.PACK_AB R10, R10, R11 ;  /* 0x0000000b0a0a723e */ /* 0x000fe200000000ff */
[--C-:B------:R-:W-:Y:S01]  /*9160*/  HADD2.F32 R8, -RZ, R22.reuse.H0_H0 ;  /* 0x20000016ff087230 */ /* 0x100fe20000004100 */
[----:B------:R-:W-:Y:S01]  /*9170*/  F2FP.F16.F32.PACK_AB R11, R0, R9 ;  /* 0x00000009000b723e */ /* 0x000fe200000000ff */
[----:B------:R-:W-:Y:S01]  /*9180*/  HADD2.F32 R3, -RZ, R3.H0_H0 ;  /* 0x20000003ff037230 */ /* 0x000fe20000004100 */
[----:B------:R-:W-:Y:S01]  /*9190*/  MOV R9, R10 ;  /* 0x0000000a00097202 */ /* 0x000fe20000000f00 */
[----:B------:R-:W-:Y:S02]  /*91a0*/  HADD2.F32 R22, -RZ, R22.H1_H1 ;  /* 0x30000016ff167230 */ /* 0x000fe40000004100 */
[----:B------:R-:W-:Y:S02]  /*91b0*/  HADD2.F32 R2, -RZ, R2.H0_H0 ;  /* 0x20000002ff027230 */ /* 0x000fe40000004100 */
        /* <DEDUP_REMOVED lines=13> */
.L_x_7993:
[----:B------:R-:W-:Y:S05]  /*9290*/  BSYNC B0 ;  /* 0x0000000000007941 */ /* 0x000fea0003800000 */
.L_x_7992:
[----:B-----5:R3:W-:Y:S02]  /*92a0*/  STS.128 [R156], R8 ;  /* 0x000000089c007388 */ /* 0x0207e40000000c00 */
.L_x_7991:
[----:B------:R-:W-:Y:S05]  /*92b0*/  BSYNC B1 ;  /* 0x0000000000017941 */ /* 0x000fea0003800000 */
.L_x_7990:
        /* <DEDUP_REMOVED lines=47> */
.L_x_7995:
[----:B------:R-:W-:Y:S05]  /*95b0*/  BSYNC B0 ;  /* 0x0000000000007941 */ /* 0x000fea0003800000 */
.L_x_7994:
[----:B-----5:R1:W-:Y:S02]  /*95c0*/  STS.128 [R156+0x2000], R8 ;  /* 0x002000089c007388 */ /* 0x0203e40000000c00 */
.L_x_7989:
[----:B------:R-:W-:Y:S05]  /*95d0*/  BSYNC B2 ;  /* 0x0000000000027941 */ /* 0x000fea0003800000 */
.L_x_7988:
        /* <DEDUP_REMOVED lines=11> */
[C---:B--23--:R-:W-:Y:S01]  /*9690*/  IMAD.SHL.U32 R32, R0.reuse, 0x2, RZ ;  /* 0x0000000200207824 */ /* 0x04cfe200078e00ff */
        /* <DEDUP_REMOVED lines=32> */
[--C-:B------:R-:W-:Y:S01]  /*98a0*/  HADD2.F32 R15, -RZ, R8.reuse.H0_H0 ;  /* 0x20000008ff0f7230 */ /* 0x100fe20000004100 */
[----:B------:R-:W-:Y:S01]  /*98b0*/  F2FP.F16.F32.PACK_AB R10, R10, R11 ;  /* 0x0000000b0a0a723e */ /* 0x000fe200000000ff */
[----:B------:R-:W-:Y:S01]  /*98c0*/  HADD2.F32 R21, -RZ, R8.H1_H1 ;  /* 0x30000008ff157230 */ /* 0x000fe20000004100 */
[----:B------:R-:W-:Y:S01]  /*98d0*/  F2FP.F16.F32.PACK_AB R11, R0, R9 ;  /* 0x00000009000b723e */ /* 0x000fe200000000ff */
[--C-:B------:R-:W-:Y:S01]  /*98e0*/  HADD2.F32 R20, -RZ, R23.reuse.H1_H1 ;  /* 0x30000017ff147230 */ /* 0x100fe20000004100 */
[----:B------:R-:W-:Y:S01]  /*98f0*/  MOV R9, R10 ;  /* 0x0000000a00097202 */ /* 0x000fe20000000f00 */
[----:B------:R-:W-:Y:S02]  /*9900*/  HADD2.F32 R8, -RZ, R23.H0_H0 ;  /* 0x20000017ff087230 */ /* 0x000fe40000004100 */
[----:B------:R-:W-:Y:S02]  /*9910*/  HADD2.F32 R2, -RZ, R2.H0_H0 ;  /* 0x20000002ff027230 */ /* 0x000fe40000004100 */
        /* <DEDUP_REMOVED lines=13> */
.L_x_8001:
[----:B------:R-:W-:Y:S05]  /*99f0*/  BSYNC B0 ;  /* 0x0000000000007941 */ /* 0x000fea0003800000 */
.L_x_8000:
[----:B-----5:R3:W-:Y:S02]  /*9a00*/  STS.128 [R156+0x800], R8 ;  /* 0x000800089c007388 */ /* 0x0207e40000000c00 */
.L_x_7999:
[----:B------:R-:W-:Y:S05]  /*9a10*/  BSYNC B1 ;  /* 0x0000000000017941 */ /* 0x000fea0003800000 */
.L_x_7998:
        /* <DEDUP_REMOVED lines=47> */
.L_x_8003:
[----:B------:R-:W-:Y:S05]  /*9d10*/  BSYNC B0 ;  /* 0x0000000000007941 */ /* 0x000fea0003800000 */
.L_x_8002:
[----:B-----5:R3:W-:Y:S02]  /*9d20*/  STS.128 [R156+0x2800], R8 ;  /* 0x002800089c007388 */ /* 0x0207e40000000c00 */
.L_x_7997:
[----:B------:R-:W-:Y:S05]  /*9d30*/  BSYNC B2 ;  /* 0x0000000000027941 */ /* 0x000fea0003800000 */
.L_x_7996:
        /* <DEDUP_REMOVED lines=66> */
.L_x_8009:
[----:B------:R-:W-:Y:S05]  /*a160*/  BSYNC B0 ;  /* 0x0000000000007941 */ /* 0x000fea0003800000 */
.L_x_8008:
[----:B-----5:R2:W-:Y:S02]  /*a170*/  STS.128 [R156+0x1000], R8 ;  /* 0x001000089c007388 */ /* 0x0205e40000000c00 */
.L_x_8007:
[----:B------:R-:W-:Y:S05]  /*a180*/  BSYNC B1 ;  /* 0x0000000000017941 */ /* 0x000fea0003800000 */
.L_x_8006:
        /* <DEDUP_REMOVED lines=44> */
.L_x_8011:
[----:B------:R-:W-:Y:S05]  /*a450*/  BSYNC B0 ;  /* 0x0000000000007941 */ /* 0x000fea0003800000 */
.L_x_8010:
[----:B-----5:R1:W-:Y:S02]  /*a460*/  STS.128 [R156+0x3000], R28 ;  /* 0x0030001c9c007388 */ /* 0x0203e40000000c00 */
.L_x_8005:
[----:B------:R-:W-:Y:S05]  /*a470*/  BSYNC B2 ;  /* 0x0000000000027941 */ /* 0x000fea0003800000 */
.L_x_8004:
        /* <DEDUP_REMOVED lines=29> */
[--C-:B------:R-:W-:Y:S02]  /*a650*/  HADD2.F32 R16, -RZ, R9.reuse.H1_H1 ;  /* 0x30000009ff107230 */ /* 0x100fe40000004100 */
[----:B------:R-:W-:-:S02]  /*a660*/  HADD2.F32 R20, -RZ, R9.H0_H0 ;  /* 0x20000009ff147230 */ /* 0x000fc40000004100 */
[----:B---3--:R-:W-:Y:S02]  /*a670*/  HADD2.F32 R0, -RZ, R3.H1_H1 ;  /* 0x30000003ff007230 */ /* 0x008fe40000004100 */
[----:B------:R-:W-:Y:S02]  /*a680*/  HADD2.F32 R7, -RZ, R2.H1_H1 ;  /* 0x30000002ff077230 */ /* 0x000fe40000004100 */
[----:B----4-:R-:W-:Y:S02]  /*a690*/  HADD2.F32 R11, -RZ, R5.H1_H1 ;  /* 0x30000005ff0b7230 */ /* 0x010fe40000004100 */
        /* <DEDUP_REMOVED lines=29> */
.L_x_8016:
[----:B------:R-:W-:Y:S05]  /*a870*/  BSYNC B0 ;  /* 0x0000000000007941 */ /* 0x000fea0003800000 */
.L_x_8015:
[----:B-----5:R3:W-:Y:S02]  /*a880*/  STS.128 [R156+0x1800], R8 ;  /* 0x001800089c007388 */ /* 0x0207e40000000c00 */
.L_x_8014:
[----:B------:R-:W-:Y:S05]  /*a890*/  BSYNC B1 ;  /* 0x0000000000017941 */ /* 0x000fea0003800000 */
.L_x_8013:
        /* <DEDUP_REMOVED lines=8> */
[----:B---3-5:R-:W-:Y:S01]  /*a920*/  MOV R11, R19 ;  /* 0x00000013000b7202 */ /* 0x028fe20000000f00 */
[--C-:B------:R-:W-:Y:S02]  /*a930*/  HADD2.F32 R19, -RZ, R17.reuse.H0_H0 ;  /* 0x20000011ff137230 */ /* 0x100fe40000004100 */
        /* <DEDUP_REMOVED lines=9> */
[C---:B------:R-:W-:Y:S01]  /*a9d0*/  FMUL.FTZ R8, R12.reuse, R7 ;  /* 0x000000070c087220 */ /* 0x040fe20000410000 */
[-C--:B------:R-:W-:Y:S01]  /*a9e0*/  FFMA.FTZ R6, R17, R9.reuse, -R6 ;  /* 0x0000000911067223 */ /* 0x080fe20000010806 */
[----:B------:R-:W-:Y:S01]  /*a9f0*/  FFMA.FTZ R9, R11, R9, R0 ;  /* 0x000000090b097223 */ /* 0x000fe20000010000 */
[----:B------:R-:W-:Y:S02]  /*aa00*/  HADD2.F32 R0, -RZ, R18.H0_H0 ;  /* 0x20000012ff007230 */ /* 0x000fe40000004100 */
[C---:B------:R-:W-:Y:S01]  /*aa10*/  FMUL.FTZ R7, R19.reuse, R7 ;  /* 0x0000000713077220 */ /* 0x040fe20000410000 */
[----:B------:R-:W-:Y:S02]  /*aa20*/  HADD2.F32 R2, -RZ, R2.H0_H0 ;  /* 0x20000002ff027230 */ /* 0x000fe40000004100 */
[-C--:B------:R-:W-:Y:S01]  /*aa30*/  FFMA.FTZ R8, R19, R10.reuse, -R8 ;  /* 0x0000000a13087223 */ /* 0x080fe20000010808 */
[----:B------:R-:W-:Y:S02]  /*aa40*/  HADD2.F32 R3, -RZ, R3.H0_H0 ;  /* 0x20000003ff037230 */ /* 0x000fe40000004100 */
[----:B------:R-:W-:Y:S01]  /*aa50*/  FFMA.FTZ R7, R12, R10, R7 ;  /* 0x0000000a0c077223 */ /* 0x000fe20000010007 */
[----:B------:R-:W-:Y:S01]  /*aa60*/  HADD2.F32 R17, -RZ, R16.H1_H1 ;  /* 0x30000010ff117230 */ /* 0x000fe20000004100 */
[----:B------:R-:W-:Y:S01]  /*aa70*/  F2FP.F16.F32.PACK_AB R6, R9, R6 ;  /* 0x000000060906723e */ /* 0x000fe200000000ff */
[----:B------:R-:W-:-:S02]  /*aa80*/  HADD2.F32 R18, -RZ, R18.H1_H1 ;  /* 0x30000012ff127230 */ /* 0x000fc40000004100 */
[----:B------:R-:W-:Y:S02]  /*aa90*/  HADD2.F32 R11, -RZ, R16.H0_H0 ;  /* 0x20000010ff0b7230 */ /* 0x000fe40000004100 */
        /* <DEDUP_REMOVED lines=13> */
[----:B------:R-:W-:Y:S02]  /*ab70*/  MOV R17, R7 ;  /* 0x0000000700117202 */ /* 0x000fe40000000f00 */
[----:B------:R-:W-:Y:S02]  /*ab80*/  MOV R19, R6 ;  /* 0x0000000600137202 */ /* 0x000fe40000000f00 */
.L_x_8018:
[----:B------:R-:W-:Y:S05]  /*ab90*/  BSYNC B0 ;  /* 0x0000000000007941 */ /* 0x000fea0003800000 */
.L_x_8017:
[----:B-----5:R2:W-:Y:S01]  /*aba0*/  STS.128 [R156+0x3800], R16 ;  /* 0x003800109c007388 */ /* 0x0205e20000000c00 */
[----:B------:R-:W-:Y:S05]  /*abb0*/  BRA `(.L_x_8012) ;  /* 0x0000003400c07947 */ /* 0x000fea0003800000 */
.L_x_7987:
        /* <DEDUP_REMOVED lines=46> */
[----:B------:R-:W-:-:S02]  /*aea0*/  HADD2.F32 R7, -RZ, R7.H1_H1 ;  /* 0x30000007ff077230 */ /* 0x000fc40000004100 */
[----:B------:R-:W-:Y:S01]  /*aeb0*/  FMUL.FTZ R35, R35, R4 ;  /* 0x0000000423237220 */ /* 0x000fe20000410000 */
[----:B------:R-:W-:Y:S02]  /*aec0*/  HADD2.F32 R38, -RZ, R21.H1_H1 ;  /* 0x30000015ff267230 */ /* 0x000fe40000004100 */
[----:B------:R-:W-:Y:S01]  /*aed0*/  FMUL.FTZ R36, R36, R3 ;  /* 0x0000000324247220 */ /* 0x000fe20000410000 */
[----:B------:R-:W-:Y:S01]  /*aee0*/  FMUL.FTZ R20, R20, R13 ;  /* 0x0000000d14147220 */ /* 0x000fe20000410000 */
[--C-:B------:R-:W-:Y:S02]  /*aef0*/  HADD2.F32 R4, -RZ, R23.reuse.H1_H1 ;  /* 0x30000017ff047230 */ /* 0x100fe40000004100 */
        /* <DEDUP_REMOVED lines=8> */
[----:B------:R-:W-:Y:S02]  /*af80*/  HADD2.F32 R40, -RZ, R22.H0_H0 ;  /* 0x20000016ff287230 */ /* 0x000fe40000004100 */
[----:B------:R-:W-:Y:S01]  /*af90*/  FMUL.FTZ R34, R13, R34 ;  /* 0x000000220d227220 */ /* 0x000fe20000410000 */
[----:B------:R-:W-:Y:S01]  /*afa0*/  FMUL.FTZ R6, R3, R6 ;  /* 0x0000000603067220 */ /* 0x000fe20000410000 */
[--C-:B--2---:R-:W-:Y:S02]  /*afb0*/  HADD2.F32 R4, -RZ, R8.reuse.H0_H0 ;  /* 0x20000008ff047230 */ /* 0x104fe40000004100 */
[----:B------:R-:W-:-:S02]  /*afc0*/  HADD2.F32 R15, -RZ, R8.H1_H1 ;  /* 0x30000008ff0f7230 */ /* 0x000fc40000004100 */
[--C-:B-----5:R-:W-:Y:S02]  /*afd0*/  HADD2.F32 R3, -RZ, R24.reuse.H0_H0 ;  /* 0x20000018ff037230 */ /* 0x120fe40000004100 */
[----:B------:R-:W-:Y:S02]  /*afe0*/  HADD2.F32 R13, -RZ, R24.H1_H1 ;  /* 0x30000018ff0d7230 */ /* 0x000fe40000004100 */
[----:B------:R-:W-:Y:S02]  /*aff0*/  HADD2.F32 R22, -RZ, R25.H0_H0 ;  /* 0x20000019ff167230 */ /* 0x000fe40000004100 */
[----:B------:R-:W-:Y:S02]  /*b000*/  HADD2.F32 R8, -RZ, R9.H0_H0 ;  /* 0x20000009ff087230 */ /* 0x000fe40000004100 */
[----:B------:R-:W-:Y:S01]  /*b010*/  @!P2 FADD.FTZ R5, -R5, -RZ ;  /* 0x800000ff0505a221 */ /* 0x000fe20000010100 */
[--C-:B------:R-:W-:Y:S02]  /*b020*/  HADD2.F32 R24, -RZ, R10.reuse.H0_H0 ;  /* 0x2000000aff187230 */ /* 0x100fe40000004100 */
[----:B------:R-:W-:Y:S01]  /*b030*/  FFMA.FTZ R3, R3, R4, R36 ;  /* 0x0000000403037223 */ /* 0x000fe20000010024 */
[----:B------:R-:W-:-:S02]  /*b040*/  HADD2.F32 R23, -RZ, R10.H1_H1 ;  /* 0x3000000aff177230 */ /* 0x000fc40000004100 */
[----:B------:R-:W-:Y:S01]  /*b050*/  FFMA.FTZ R20, R13, R15, R20 ;  /* 0x0000000f0d147223 */ /* 0x000fe20000010014 */
[--C-:B------:R-:W-:Y:S02]  /*b060*/  HADD2.F32 R21, -RZ, R11.reuse.H0_H0 ;  /* 0x2000000bff157230 */ /* 0x100fe40000004100 */
[----:B------:R-:W-:Y:S01]  /*b070*/  FFMA.FTZ R8, R22, R8, R35 ;  /* 0x0000000816087223 */ /* 0x000fe20000010023 */
[----:B------:R-:W-:Y:S02]  /*b080*/  HADD2.F32 R10, -RZ, R11.H1_H1 ;  /* 0x3000000bff0a7230 */ /* 0x000fe40000004100 */
[----:B------:R-:W-:Y:S01]  /*b090*/  FMUL.FTZ R5, R40, R5 ;  /* 0x0000000528057220 */ /* 0x000fe20000410000 */
        /* <DEDUP_REMOVED lines=15> */
.L_x_8024:
[----:B------:R-:W-:Y:S05]  /*b190*/  BSYNC B0 ;  /* 0x0000000000007941 */ /* 0x000fea0003800000 */
.L_x_8023:
[----:B-----5:R3:W-:Y:S02]  /*b1a0*/  STS.128 [R156], R24 ;  /* 0x000000189c007388 */ /* 0x0207e40000000c00 */
.L_x_8022:
[----:B------:R-:W-:Y:S05]  /*b1b0*/  BSYNC B1 ;  /* 0x0000000000017941 */ /* 0x000fea0003800000 */
.L_x_8021:
        /* <DEDUP_REMOVED lines=58> */
[--C-:B------:R-:W-:Y:S02]  /*b560*/  HADD2.F32 R4, -RZ, R8.reuse.H0_H0 ;  /* 0x20000008ff047230 */ /* 0x100fe40000004100 */
        /* <DEDUP_REMOVED lines=29> */
.L_x_8026:
[----:B------:R-:W-:Y:S05]  /*b740*/  BSYNC B0 ;  /* 0x0000000000007941 */ /* 0x000fea0003800000 */
.L_x_8025:
[----:B-----5:R1:W-:Y:S02]  /*b750*/  STS.128 [R156+0x2000], R24 ;  /* 0x002000189c007388 */ /* 0x0203e40000000c00 */
.L_x_8020:
[----:B------:R-:W-:Y:S05]  /*b760*/  BSYNC B2 ;  /* 0x0000000000027941 */ /* 0x000fea0003800000 */
.L_x_8019:
        /* <DEDUP_REMOVED lines=49> */
[----:B------:R-:W-:Y:S02]  /*ba80*/  HADD2.F32 R21, -RZ, R21.H1_H1 ;  /* 0x30000015ff157230 */ /* 0x000fe40000004100 */
        /* <DEDUP_REMOVED lines=16> */
[----:B------:R-:W-:Y:S01]  /*bb90*/  @!P1 FADD.FTZ R5, -R5, -RZ ;  /* 0x800000ff05059221 */ /* 0x000fe20000010100 */
[----:B------:R-:W-:Y:S01]  /*bba0*/  FMUL.FTZ R33, R22, R33 ;  /* 0x0000002116217220 */ /* 0x000fe20000410000 */
[----:B-----5:R-:W-:Y:S02]  /*bbb0*/  HADD2.F32 R3, -RZ, R24.H0_H0 ;  /* 0x20000018ff037230 */ /* 0x020fe40000004100 */
[--C-:B----4-:R-:W-:Y:S02]  /*bbc0*/  HADD2.F32 R4, -RZ, R8.reuse.H0_H0 ;  /* 0x20000008ff047230 */ /* 0x110fe40000004100 */
[----:B------:R-:W-:-:S02]  /*bbd0*/  HADD2.F32 R23, -RZ, R8.H1_H1 ;  /* 0x30000008ff177230 */ /* 0x000fc40000004100 */
[----:B------:R-:W-:Y:S02]  /*bbe0*/  HADD2.F32 R22, -RZ, R25.H0_H0 ;  /* 0x20000019ff167230 */ /* 0x000fe40000004100 */
[--C-:B------:R-:W-:Y:S02]  /*bbf0*/  HADD2.F32 R8, -RZ, R9.reuse.H0_H0 ;  /* 0x20000009ff087230 */ /* 0x100fe40000004100 */
[----:B------:R-:W-:Y:S01]  /*bc00*/  FMUL.FTZ R20, R20, R15 ;  /* 0x0000000f14147220 */ /* 0x000fe20000410000 */
[----:B------:R-:W-:Y:S01]  /*bc10*/  FMUL.FTZ R5, R32, R5 ;  /* 0x0000000520057220 */ /* 0x000fe20000410000 */
[----:B------:R-:W-:Y:S02]  /*bc20*/  HADD2.F32 R15, -RZ, R24.H1_H1 ;  /* 0x30000018ff0f7230 */ /* 0x000fe40000004100 */
[----:B------:R-:W-:Y:S01]  /*bc30*/  FFMA.FTZ R3, R3, R4, R34 ;  /* 0x0000000403037223 */ /* 0x000fe20000010022 */
[----:B------:R-:W-:Y:S02]  /*bc40*/  HADD2.F32 R32, -RZ, R9.H1_H1 ;  /* 0x30000009ff207230 */ /* 0x000fe40000004100 */
[----:B------:R-:W-:Y:S01]  /*bc50*/  FFMA.FTZ R8, R22, R8, R35 ;  /* 0x0000000816087223 */ /* 0x000fe20000010023 */
[----:B------:R-:W-:-:S02]  /*bc60*/  HADD2.F32 R24, -RZ, R10.H0_H0 ;  /* 0x2000000aff187230 */ /* 0x000fc40000004100 */
        /* <DEDUP_REMOVED lines=18> */
.L_x_8032:
[----:B------:R-:W-:Y:S05]  /*bd90*/  BSYNC B0 ;  /* 0x0000000000007941 */ /* 0x000fea0003800000 */
.L_x_8031:
[----:B-----5:R3:W-:Y:S02]  /*bda0*/  STS.128 [R156+0x800], R24 ;  /* 0x000800189c007388 */ /* 0x0207e40000000c00 */
.L_x_8030:
[----:B------:R-:W-:Y:S05]  /*bdb0*/  BSYNC B1 ;  /* 0x0000000000017941 */ /* 0x000fea0003800000 */
.L_x_8029:
        /* <DEDUP_REMOVED lines=33> */
[--C-:B---3--:R-:W-:Y:S02]  /*bfd0*/  HADD2.F32 R3, -RZ, R4.reuse.H0_H0 ;  /* 0x20000004ff037230 */ /* 0x108fe40000004100 */
[----:B------:R-:W-:Y:S02]  /*bfe0*/  HADD2.F32 R15, -RZ, R4.H1_H1 ;  /* 0x30000004ff0f7230 */ /* 0x000fe40000004100 */
[--C-:B------:R-:W-:Y:S02]  /*bff0*/  HADD2.F32 R30, -RZ, R5.reuse.H1_H1 ;  /* 0x30000005ff1e7230 */ /* 0x100fe40000004100 */
[----:B------:R-:W-:-:S02]  /*c000*/  HADD2.F32 R4, -RZ, R5.H0_H0 ;  /* 0x20000005ff047230 */ /* 0x000fc40000004100 */
        /* <DEDUP_REMOVED lines=13> */
[----:B------:R-:W-:Y:S02]  /*c0e0*/  HADD2.F32 R24, -RZ, R24.H1_H1 ;  /* 0x30000018ff187230 */ /* 0x000fe40000004100 */
        /* <DEDUP_REMOVED lines=40> */
.L_x_8034:
[----:B------:R-:W-:Y:S05]  /*c370*/  BSYNC B0 ;  /* 0x0000000000007941 */ /* 0x000fea0003800000 */
.L_x_8033:
[----:B-----5:R1:W-:Y:S02]  /*c380*/  STS.128 [R156+0x2800], R20 ;  /* 0x002800149c007388 */ /* 0x0203e40000000c00 */
.L_x_8028:
[----:B------:R-:W-:Y:S05]  /*c390*/  BSYNC B2 ;  /* 0x0000000000027941 */ /* 0x000fea0003800000 */
.L_x_8027:
        /* <DEDUP_REMOVED lines=70> */
[----:B------:R-:W-:-:S02]  /*c800*/  HADD2.F32 R4, -RZ, R8.H0_H0 ;  /* 0x20000008ff047230 */ /* 0x000fc40000004100 */
        /* <DEDUP_REMOVED lines=28> */
.L_x_8040:
[----:B------:R-:W-:Y:S05]  /*c9d0*/  BSYNC B0 ;  /* 0x0000000000007941 */ /* 0x000fea0003800000 */
.L_x_8039:
[----:B-----5:R3:W-:Y:S02]  /*c9e0*/  STS.128 [R156+0x1000], R24 ;  /* 0x001000189c007388 */ /* 0x0207e40000000c00 */
.L_x_8038:
[----:B------:R-:W-:Y:S05]  /*c9f0*/  BSYNC B1 ;  /* 0x0000000000017941 */ /* 0x000fea0003800000 */
.L_x_8037:
        /* <DEDUP_REMOVED lines=91> */
.L_x_8042:
[----:B------:R-:W-:Y:S05]  /*cfb0*/  BSYNC B0 ;  /* 0x0000000000007941 */ /* 0x000fea0003800000 */
.L_x_8041:
[----:B-----5:R3:W-:Y:S02]  /*cfc0*/  STS.128 [R156+0x3000], R24 ;  /* 0x003000189c007388 */ /* 0x0207e40000000c00 */
.L_x_8036:
[----:B------:R-:W-:Y:S05]  /*cfd0*/  BSYNC B2 ;  /* 0x0000000000027941 */ /* 0x000fea0003800000 */
.L_x_8035:
        /* <DEDUP_REMOVED lines=38> */
[--C-:B---3--:R-:W-:Y:S02]  /*d240*/  HADD2.F32 R28, -RZ, R24.reuse.H0_H0 ;  /* 0x20000018ff1c7230 */ /* 0x108fe40000004100 */
[----:B------:R-:W-:Y:S02]  /*d250*/  HADD2.F32 R31, -RZ, R25.H0_H0 ;  /* 0x20000019ff1f7230 */ /* 0x000fe40000004100 */
[----:B--2---:R-:W-:Y:S02]  /*d260*/  HADD2.F32 R33, -RZ, R24.H1_H1 ;  /* 0x30000018ff217230 */ /* 0x004fe40000004100 */
        /* <DEDUP_REMOVED lines=23> */
[----:B------:R-:W-:Y:S02]  /*d3e0*/  HADD2.F32 R26, -RZ, R26.H1_H1 ;  /* 0x3000001aff1a7230 */ /* 0x000fe40000004100 */
[----:B------:R-:W-:Y:S01]  /*d3f0*/  FMUL.FTZ R6, R3, R6 ;  /* 0x0000000603067220 */ /* 0x000fe20000410000 */
[----:B------:R-:W-:Y:S01]  /*d400*/  FMUL.FTZ R7, R4, R7 ;  /* 0x0000000704077220 */ /* 0x000fe20000410000 */
[----:B------:R-:W-:Y:S01]  /*d410*/  @!P1 FADD.FTZ R17, -R17, -RZ ;  /* 0x800000ff11119221 */ /* 0x000fe20000010100 */
[----:B------:R-:W-:Y:S01]  /*d420*/  FMUL.FTZ R5, R14, R5 ;  /* 0x000000050e057220 */ /* 0x000fe20000410000 */
[----:B-----5:R-:W-:Y:S02]  /*d430*/  HADD2.F32 R3, -RZ, R20.H0_H0 ;  /* 0x20000014ff037230 */ /* 0x020fe40000004100 */
[----:B------:R-:W-:-:S02]  /*d440*/  HADD2.F32 R4, -RZ, R8.H0_H0 ;  /* 0x20000008ff047230 */ /* 0x000fc40000004100 */
        /* <DEDUP_REMOVED lines=27> */
.L_x_8046:
[----:B------:R-:W-:Y:S05]  /*d600*/  BSYNC B0 ;  /* 0x0000000000007941 */ /* 0x000fea0003800000 */
.L_x_8045:
[----:B-----5:R1:W-:Y:S02]  /*d610*/  STS.128 [R156+0x1800], R20 ;  /* 0x001800149c007388 */ /* 0x0203e40000000c00 */
.L_x_8044:
[----:B------:R-:W-:Y:S05]  /*d620*/  BSYNC B1 ;  /* 0x0000000000017941 */ /* 0x000fea0003800000 */
.L_x_8043:
        /* <DEDUP_REMOVED lines=41> */
[----:B------:R-:W-:-:S02]  /*d8c0*/  HADD2.F32 R2, -RZ, R4.H0_H0 ;  /* 0x20000004ff027230 */ /* 0x000fc40000004100 */
        /* <DEDUP_REMOVED lines=19> */
[----:B------:R-:W-:Y:S01]  /*da00*/  FMUL.FTZ R27, R27, R4 ;  /* 0x000000041b1b7220 */ /* 0x000fe20000410000 */
[----:B------:R-:W-:Y:S01]  /*da10*/  FMUL.FTZ R3, R2, R3 ;  /* 0x0000000302037220 */ /* 0x000fe20000410000 */
[----:B------:R-:W-:Y:S01]  /*da20*/  FMUL.FTZ R6, R5, R6 ;  /* 0x0000000605067220 */ /* 0x000fe20000410000 */
[----:B------:R-:W-:Y:S01]  /*da30*/  FMUL.FTZ R7, R0, R7 ;  /* 0x0000000700077220 */ /* 0x000fe20000410000 */
[----:B-----5:R-:W-:Y:S02]  /*da40*/  HADD2.F32 R0, -RZ, R21.H0_H0 ;  /* 0x20000015ff007230 */ /* 0x020fe40000004100 */
[----:B------:R-:W-:Y:S02]  /*da50*/  HADD2.F32 R4, -RZ, R20.H0_H0 ;  /* 0x20000014ff047230 */ /* 0x000fe40000004100 */
[----:B----4-:R-:W-:Y:S02]  /*da60*/  HADD2.F32 R2, -RZ, R9.H0_H0 ;  /* 0x20000009ff027230 */ /* 0x010fe40000004100 */
[----:B------:R-:W-:-:S02]  /*da70*/  HADD2.F32 R5, -RZ, R8.H0_H0 ;  /* 0x20000008ff057230 */ /* 0x000fc40000004100 */
[----:B------:R-:W-:Y:S01]  /*da80*/  @!P0 FADD.FTZ R12, -R12, -RZ ;  /* 0x800000ff0c0c8221 */ /* 0x000fe20000010100 */
[----:B------:R-:W-:Y:S02]  /*da90*/  HADD2.F32 R31, -RZ, R18.H1_H1 ;  /* 0x30000012ff1f7230 */ /* 0x000fe40000004100 */
[----:B------:R-:W-:Y:S01]  /*daa0*/  FFMA.FTZ R0, R0, R2, R25 ;  /* 0x0000000200007223 */ /* 0x000fe20000010019 */
[--C-:B------:R-:W-:Y:S02]  /*dab0*/  HADD2.F32 R19, -RZ, R11.reuse.H0_H0 ;  /* 0x2000000bff137230 */ /* 0x100fe40000004100 */
[----:B------:R-:W-:Y:S01]  /*dac0*/  FFMA.FTZ R4, R4, R5, R17 ;  /* 0x0000000504047223 */ /* 0x000fe20000010011 */
[----:B------:R-:W-:Y:S02]  /*dad0*/  HADD2.F32 R16, -RZ, R11.H1_H1 ;  /* 0x3000000bff107230 */ /* 0x000fe40000004100 */
[--C-:B------:R-:W-:Y:S02]  /*dae0*/  HADD2.F32 R18, -RZ, R10.reuse.H0_H0 ;  /* 0x2000000aff127230 */ /* 0x100fe40000004100 */
[----:B------:R-:W-:-:S02]  /*daf0*/  HADD2.F32 R11, -RZ, R10.H1_H1 ;  /* 0x3000000aff0b7230 */ /* 0x000fc40000004100 */
[----:B------:R-:W-:Y:S01]  /*db00*/  FMUL.FTZ R12, R31, R12 ;  /* 0x0000000c1f0c7220 */ /* 0x000fe20000410000 */
[----:B------:R-:W-:Y:S02]  /*db10*/  HADD2.F32 R21, -RZ, R21.H1_H1 ;  /* 0x30000015ff157230 */ /* 0x000fe40000004100 */
[----:B------:R-:W-:Y:S02]  /*db20*/  HADD2.F32 R9, -RZ, R9.H1_H1 ;  /* 0x30000009ff097230 */ /* 0x000fe40000004100 */
[----:B------:R-:W-:Y:S02]  /*db30*/  HADD2.F32 R8, -RZ, R8.H1_H1 ;  /* 0x30000008ff087230 */ /* 0x000fe40000004100 */
[----:B------:R-:W-:Y:S02]  /*db40*/  HADD2.F32 R20, -RZ, R20.H1_H1 ;  /* 0x30000014ff147230 */ /* 0x000fe40000004100 */
[--C-:B------:R-:W-:Y:S02]  /*db50*/  HADD2.F32 R5, -RZ, R23.reuse.H0_H0 ;  /* 0x20000017ff057230 */ /* 0x100fe40000004100 */
        /* <DEDUP_REMOVED lines=13> */
.L_x_8048:
[----:B------:R-:W-:Y:S05]  /*dc30*/  BSYNC B0 ;  /* 0x0000000000007941 */ /* 0x000fea0003800000 */
.L_x_8047:
[----:B-----5:R1:W-:Y:S01]  /*dc40*/  STS.128 [R156+0x3800], R20 ;  /* 0x003800149c007388 */ /* 0x0203e20000000c00 */
[----:B------:R-:W-:Y:S05]  /*dc50*/  BRA `(.L_x_8012) ;  /* 0x0000000400987947 */ /* 0x000fea0003800000 */
.L_x_7986:
        /* <DEDUP_REMOVED lines=29> */
.L_x_8050:
[----:B------:R-:W-:Y:S05]  /*de30*/  BSYNC B0 ;  /* 0x0000000000007941 */ /* 0x000fea0003800000 */
.L_x_8049:
        /* <DEDUP_REMOVED lines=23> */
.L_x_8052:
[----:B------:R-:W-:Y:S05]  /*dfb0*/  BSYNC B0 ;  /* 0x0000000000007941 */ /* 0x000fea0003800000 */
.L_x_8051:
        /* <DEDUP_REMOVED lines=23> */
.L_x_8054:
[----:B------:R-:W-:Y:S05]  /*e130*/  BSYNC B0 ;  /* 0x0000000000007941 */ /* 0x000fea0003800000 */
.L_x_8053:
        /* <DEDUP_REMOVED lines=24> */
.L_x_8012:
[----:B------:R-:W-:Y:S05]  /*e2c0*/  BSYNC B3 ;  /* 0x0000000000037941 */ /* 0x000fea0003800000 */
.L_x_7985:
        /* <DEDUP_REMOVED lines=30> */
.L_x_8056:
[----:B------:R-:W-:Y:S05]  /*e4b0*/  BSYNC B0 ;  /* 0x0000000000007941 */ /* 0x000fea0003800000 */
.L_x_8055:
[----:B------:R-:W-:Y:S04]  /*e4c0*/  BSSY B0, `(.L_x_8057) ;  /* 0x0000015000007945 */ /* 0x000fe80003800000 */
[----:B------:R-:W-:Y:S05]  /*e4d0*/  @P0 BRA `(.L_x_8058) ;  /* 0x00000000004c0947 */ /* 0x000fea0003800000 */
[C---:B------:R-:W-:Y:S02]  /*e4e0*/  LOP3.LUT R3, R157.reuse, 0x1, RZ, 0xc0, !PT ;  /* 0x000000019d037812 */ /* 0x040fe400078ec0ff */
[----:B------:R-:W-:Y:S02]  /*e4f0*/  LOP3.LUT P0, RZ, R157, 0x2, RZ, 0xc0, !PT ;  /* 0x000000029dff7812 */ /* 0x000fe4000780c0ff */
[----:B------:R-:W-:-:S13]  /*e500*/  ISETP.NE.U32.AND P2, PT, R3, 0x1, PT ;  /* 0x000000010300780c */ /* 0x000fda0003f45070 */
[----:B------:R-:W-:-:S04]  /*e510*/  @!P2 LEA R10, P5, R149, R158, 0x1 ;  /* 0x0000009e950aa211 */ /* 0x000fc800078a08ff */
[C---:B------:R-:W-:Y:S02]  /*e520*/  @!P2 LEA.HI.X R11, R149.reuse, R159, R148, 0x1, P5 ;  /* 0x0000009f950ba211 */ /* 0x040fe400028f0c94 */
[----:B--2---:R-:W-:-:S03]  /*e530*/  @P0 IADD3 R6, P5, R149, R136, RZ ;  /* 0x0000008895060210 */ /* 0x004fc60007fbe0ff */
        /* <DEDUP_REMOVED lines=13> */
.L_x_8058:
[----:B------:R-:W-:Y:S05]  /*e610*/  BSYNC B0 ;  /* 0x0000000000007941 */ /* 0x000fea0003800000 */
.L_x_8057:
[----:B------:R-:W-:Y:S01]  /*e620*/  BSSY B0, `(.L_x_8059) ;  /* 0x000001a000007945 */ /* 0x000fe20003800000 */
[----:B------:R-:W-:Y:S02]  /*e630*/  ISETP.GE.AND P0, PT, R29, R0, PT ;  /* 0x000000001d00720c */ /* 0x000fe40003f06270 */
[----:B---3--:R-:W-:Y:S01]  /*e640*/  LEA.HI R8, R60, R60, RZ, 0x1 ;  /* 0x0000003c3c087211 */ /* 0x008fe200078f08ff */
[----:B------:R-:W-:Y:S05]  /*e650*/  @P1 BRA `(.L_x_8060) ;  /* 0x0000000000581947 */ /* 0x000fea0003800000 */
[----:B--2---:R-:W2:Y:S01]  /*e660*/  LDC.64 R6, c[0x0][0x248] ;  /* 0x00009200ff067b82 */ /* 0x004ea20000000a00 */
        /* <DEDUP_REMOVED lines=21> */
.L_x_8060:
[----:B------:R-:W-:Y:S05]  /*e7c0*/  BSYNC B0 ;  /* 0x0000000000007941 */ /* 0x000fea0003800000 */
.L_x_8059:
[----:B------:R-:W-:Y:S01]  /*e7d0*/  LOP3.LUT R3, R8, 0xfffffffe, RZ, 0xc0, !PT ;  /* 0xfffffffe08037812 */ /* 0x000fe200078ec0ff */
[----:B------:R-:W-:Y:S01]  /*e7e0*/  BSSY B0, `(.L_x_8061) ;  /* 0x000001c000007945 */ /* 0x000fe20003800000 */
[----:B------:R-:W-:-:S03]  /*e7f0*/  ISETP.GE.AND P5, PT, R29, R0, PT ;  /* 0x000000001d00720c */ /* 0x000fc60003fa6270 */
[----:B------:R-:W-:Y:S01]  /*e800*/  IMAD.IADD R60, R60, 0x1, -R3 ;  /* 0x000000013c3c7824 */ /* 0x000fe200078e0a03 */
[----:B------:R-:W-:Y:S09]  /*e810*/  @P0 BRA `(.L_x_8062) ;  /* 0x0000000000600947 */ /* 0x000ff20003800000 */
[C---:B------:R-:W-:Y:S02]  /*e820*/  LOP3.LUT R3, R157.reuse, 0x1, RZ, 0xc0, !PT ;  /* 0x000000019d037812 */ /* 0x040fe400078ec0ff */
[----:B------:R-:W-:Y:S02]  /*e830*/  LOP3.LUT P0, RZ, R157, 0x2, RZ, 0xc0, !PT ;  /* 0x000000029dff7812 */ /* 0x000fe4000780c0ff */
[----:B------:R-:W-:-:S11]  /*e840*/  ISETP.NE.U32.AND P1, PT, R3, 0x1, PT ;  /* 0x000000010300780c */ /* 0x000fd60003f25070 */
[----:B--2---:R-:W3:Y:S01]  /*e850*/  @P0 LDC.64 R6, c[0x0][0x248] ;  /* 0x00009200ff060b82 */ /* 0x004ee20000000a00 */
[----:B------:R-:W-:-:S07]  /*e860*/  @P0 IMAD.MOV.U32 R164, RZ, RZ, R136 ;  /* 0x000000ffffa40224 */ /* 0x000fce00078e0088 */
[----:B------:R-:W2:Y:S01]  /*e870*/  @!P1 LDC.64 R8, c[0x0][0x248] ;  /* 0x00009200ff089b82 */ /* 0x000ea20000000a00 */
[----:B---3--:R-:W-:-:S04]  /*e880*/  @P0 IMAD.WIDE.U32 R10, R6, 0x30, R164 ;  /* 0x00000030060a0825 */ /* 0x008fc800078e00a4 */
        /* <DEDUP_REMOVED lines=17> */
.L_x_8062:
[----:B------:R-:W-:Y:S05]  /*e9a0*/  BSYNC B0 ;  /* 0x0000000000007941 */ /* 0x000fea0003800000 */
.L_x_8061:
[----:B------:R-:W0:Y:S01]  /*e9b0*/  LDGDEPBAR ;  /* 0x00000000000079af */ /* 0x000e220000000000 */
[----:B------:R-:W-:Y:S01]  /*e9c0*/  ULDC.64 UR8, c[0x0][0x3d0] ;  /* 0x0000f40000087ab9 */ /* 0x000fe20000000a00 */
[----:B------:R-:W-:Y:S01]  /*e9d0*/  IMAD.SHL.U32 R3, R58, 0x40, RZ ;  /* 0x000000403a037824 */ /* 0x000fe200078e00ff */
[C---:B------:R-:W-:Y:S01]  /*e9e0*/  ISETP.GE.AND P1, PT, R130.reuse, R0, PT ;  /* 0x000000008200720c */ /* 0x040fe20003f26270 */
[----:B------:R-:W-:Y:S01]  /*e9f0*/  IMAD R0, R109, UR8, RZ ;  /* 0x000000086d007c24 */ /* 0x000fe2000f8e02ff */
[----:B------:R-:W-:Y:S01]  /*ea00*/  ULDC.64 UR10, c[0x0][0x220] ;  /* 0x00008800000a7ab9 */ /* 0x000fe20000000a00 */
[----:B------:R-:W-:Y:S01]  /*ea10*/  IMAD.SHL.U32 R130, R130, 0x8, RZ ;  /* 0x0000000882827824 */ /* 0x000fe200078e00ff */
[----:B------:R-:W-:Y:S01]  /*ea20*/  LOP3.LUT R3, R3, 0x1c0, RZ, 0xc0, !PT ;  /* 0x000001c003037812 */ /* 0x000fe200078ec0ff */
[----:B------:R-:W-:Y:S01]  /*ea30*/  IMAD.WIDE.U32 R128, R153, UR8, R128 ;  /* 0x0000000899807c25 */ /* 0x000fe2000f8e0080 */
[----:B------:R-:W-:Y:S02]  /*ea40*/  ULDC UR5, c[0x0][0x2e8] ;  /* 0x0000ba0000057ab9 */ /* 0x000fe40000000800 */
[----:B------:R-:W-:Y:S01]  /*ea50*/  LOP3.LUT R130, R3, 0x8, R130, 0xf8, !PT ;  /* 0x0000000803827812 */ /* 0x000fe200078ef882 */
[----:B------:R-:W-:Y:S01]  /*ea60*/  IMAD R0, R153, UR9, R0 ;  /* 0x0000000999007c24 */ /* 0x000fe2000f8e0200 */
[----:B------:R-:W-:Y:S01]  /*ea70*/  SHF.R.U32.HI R3, RZ, 0x3, R3 ;  /* 0x00000003ff037819 */ /* 0x000fe20000011603 */
[----:B------:R-:W-:Y:S01]  /*ea80*/  IMAD.SHL.U32 R125, R125, 0x40, RZ ;  /* 0x000000407d7d7824 */ /* 0x000fe200078e00ff */
[----:B-1----:R-:W-:Y:S01]  /*ea90*/  LEA R4, P0, R128, R4, 0x2 ;  /* 0x0000000480047211 */ /* 0x002fe200078010ff */
[----:B------:R-:W-:Y:S01]  /*eaa0*/  IMAD.IADD R0, R129, 0x1, R0 ;  /* 0x0000000181007824 */ /* 0x000fe200078e0200 */
[----:B------:R-:W-:Y:S01]  /*eab0*/  LOP3.LUT R3, R130, R3, RZ, 0x3c, !PT ;  /* 0x0000000382037212 */ /* 0x000fe200078e3cff */
[----:B--2-4-:R-:W-:Y:S01]  /*eac0*/  IMAD.SHL.U32 R6, R60, 0x8, RZ ;  /* 0x000000083c067824 */ /* 0x014fe200078e00ff */
[----:B------:R-:W-:Y:S01]  /*ead0*/  LOP3.LUT R125, R125, 0x1c0, RZ, 0xc0, !PT ;  /* 0x000001c07d7d7812 */ /* 0x000fe200078ec0ff */
[----:B------:R-:W-:Y:S01]  /*eae0*/  IMAD.SHL.U32 R41, R126, 0x40, RZ ;  /* 0x000000407e297824 */ /* 0x000fe200078e00ff */
[----:B------:R-:W-:Y:S01]  /*eaf0*/  LEA.HI.X R5, R128, R5, R0, 0x2, P0 ;  /* 0x0000000580057211 */ /* 0x000fe200000f1400 */
[----:B------:R-:W-:Y:S01]  /*eb00*/  IMAD R145, R60, 0x200, R3 ;  /* 0x000002003c917824 */ /* 0x000fe200078e0203 */
[----:B------:R-:W-:Y:S01]  /*eb10*/  LOP3.LUT R6, R125, 0x8, R6, 0xf8, !PT ;  /* 0x000000087d067812 */ /* 0x000fe200078ef806 */
[----:B------:R-:W-:-:S04]  /*eb20*/  DEPBAR.LE SB0, 0x0 ;  /* 0x000080000000791a */ /* 0x000fc80000000000 */
[----:B------:R1:W5:Y:S01]  /*eb30*/  LDG.E R3, desc[UR6][R4.64] ;  /* 0x0000000604037981 */ /* 0x000362000c1e1900 */
[----:B------:R-:W-:Y:S02]  /*eb40*/  SHF.R.U32.HI R125, RZ, 0x3, R125 ;  /* 0x00000003ff7d7819 */ /* 0x000fe4000001167d */
[----:B------:R-:W-:Y:S01]  /*eb50*/  LOP3.LUT R41, R41, 0xfffffe00, RZ, 0xc0, !PT ;  /* 0xfffffe0029297812 */ /* 0x000fe200078ec0ff */
[----:B------:R-:W-:Y:S01]  /*eb60*/  BAR.SYNC.DEFER_BLOCKING 0x0 ;  /* 0x0000000000007b1d */ /* 0x000fe20000010000 */
[----:B------:R-:W-:Y:S02]  /*eb70*/  LOP3.LUT R40, R6, R125, RZ, 0x3c, !PT ;  /* 0x0000007d06287212 */ /* 0x000fe400078e3cff */
[----:B------:R-:W-:Y:S01]  /*eb80*/  LEA R168, P0, R104, UR10, 0x1 ;  /* 0x0000000a68a87c11 */ /* 0x000fe2000f8008ff */
[----:B------:R-:W-:Y:S02]  /*eb90*/  IMAD R7, R56, 0x400, R41 ;  /* 0x0000040038077824 */ /* 0x000fe400078e0229 */
[----:B------:R-:W2:Y:S02]  /*eba0*/  MUFU.RCP R42, UR5 ;  /* 0x00000005002a7d08 */ /* 0x000ea40008001000 */
[----:B------:R-:W-:Y:S01]  /*ebb0*/  IMAD.IADD R146, R40, 0x1, R7 ;  /* 0x0000000128927824 */ /* 0x000fe200078e0207 */
[----:B------:R1:W-:Y:S04]  /*ebc0*/  @P1 STS.128 [R156+0x8000], RZ ;  /* 0x008000ff9c001388 */ /* 0x0003e80000000c00 */
[----:B------:R1:W-:Y:S01]  /*ebd0*/  @P1 STS.128 [R156+0xa000], RZ ;  /* 0x00a000ff9c001388 */ /* 0x0003e20000000c00 */
[----:B------:R-:W-:Y:S01]  /*ebe0*/  BSSY B0, `(.L_x_8063) ;  /* 0x0000014000007945 */ /* 0x000fe20003800000 */
[----:B------:R-:W-:-:S02]  /*ebf0*/  LEA.HI.X R167, R104, UR11, R101, 0x1, P0 ;  /* 0x0000000b68a77c11 */ /* 0x000fc400080f0c65 */
[----:B------:R-:W-:Y:S02]  /*ec00*/  LEA R145, R145, UR4, 0x1 ;  /* 0x0000000491917c11 */ /* 0x000fe4000f8e08ff */
[----:B------:R-:W-:Y:S01]  /*ec10*/  LEA R146, R146, UR4, 0x1 ;  /* 0x0000000492927c11 */ /* 0x000fe2000f8e08ff */
[----:B------:R-:W-:Y:S06]  /*ec20*/  @P1 BRA `(.L_x_8064) ;  /* 0x00000000003c1947 */ /* 0x000fec0003800000 */
        /* <DEDUP_REMOVED lines=15> */
.L_x_8064:
[----:B------:R-:W-:Y:S05]  /*ed20*/  BSYNC B0 ;  /* 0x0000000000007941 */ /* 0x000fea0003800000 */
.L_x_8063:
[----:B------:R1:W-:Y:S01]  /*ed30*/  @P4 STS.128 [R156+0x8800], RZ ;  /* 0x008800ff9c004388 */ /* 0x0003e20000000c00 */
[----:B------:R-:W-:Y:S03]  /*ed40*/  BSSY B0, `(.L_x_8065) ;  /* 0x0000014000007945 */ /* 0x000fe60003800000 */
[----:B------:R1:W-:Y:S01]  /*ed50*/  @P4 STS.128 [R156+0xa800], RZ ;  /* 0x00a800ff9c004388 */ /* 0x0003e20000000c00 */
[----:B------:R-:W-:Y:S05]  /*ed60*/  @P4 BRA `(.L_x_8066) ;  /* 0x0000000000444947 */ /* 0x000fea0003800000 */
[C---:B------:R-:W-:Y:S02]  /*ed70*/  LOP3.LUT R0, R157.reuse, 0x1, RZ, 0xc0, !PT ;  /* 0x000000019d007812 */ /* 0x040fe400078ec0ff */
[----:B------:R-:W-:Y:S02]  /*ed80*/  LOP3.LUT P1, RZ, R157, 0x2, RZ, 0xc0, !PT ;  /* 0x000000029dff7812 */ /* 0x000fe4000782c0ff */
[----:B------:R-:W-:-:S11]  /*ed90*/  ISETP.NE.U32.AND P2, PT, R0, 0x1, PT ;  /* 0x000000010000780c */ /* 0x000fd60003f45070 */
        /* <DEDUP_REMOVED lines=14> */
.L_x_8066:
[----:B------:R-:W-:Y:S05]  /*ee80*/  BSYNC B0 ;  /* 0x0000000000007941 */ /* 0x000fea0003800000 */
.L_x_8065:
[----:B------:R1:W-:Y:S01]  /*ee90*/  @P6 STS.128 [R156+0x9000], RZ ;  /* 0x009000ff9c006388 */ /* 0x0003e20000000c00 */
[----:B------:R-:W-:Y:S03]  /*eea0*/  BSSY B0, `(.L_x_8067) ;  /* 0x0000017000007945 */ /* 0x000fe60003800000 */
[----:B------:R1:W-:Y:S01]  /*eeb0*/  @P6 STS.128 [R156+0xb000], RZ ;  /* 0x00b000ff9c006388 */ /* 0x0003e20000000c00 */
[----:B------:R-:W-:Y:S05]  /*eec0*/  @P6 BRA `(.L_x_8068) ;  /* 0x0000000000506947 */ /* 0x000fea0003800000 */
[----:B-1----:R-:W1:Y:S01]  /*eed0*/  LDC.64 R4, c[0x0][0x250] ;  /* 0x00009400ff047b82 */ /* 0x002e620000000a00 */
        /* <DEDUP_REMOVED lines=19> */
.L_x_8068:
[----:B------:R-:W-:Y:S05]  /*f010*/  BSYNC B0 ;  /* 0x0000000000007941 */ /* 0x000fea0003800000 */
.L_x_8067:
[----:B------:R1:W-:Y:S01]  /*f020*/  @P5 STS.128 [R156+0x9800], RZ ;  /* 0x009800ff9c005388 */ /* 0x0003e20000000c00 */
[----:B------:R-:W-:Y:S03]  /*f030*/  BSSY B0, `(.L_x_8069) ;  /* 0x000001a000007945 */ /* 0x000fe60003800000 */
[----:B------:R1:W-:Y:S01]  /*f040*/  @P5 STS.128 [R156+0xb800], RZ ;  /* 0x00b800ff9c005388 */ /* 0x0003e20000000c00 */
[----:B------:R-:W-:Y:S05]  /*f050*/  @P5 BRA `(.L_x_8070) ;  /* 0x00000000005c5947 */ /* 0x000fea0003800000 */
[C---:B------:R-:W-:Y:S02]  /*f060*/  LOP3.LUT P0, RZ, R157.reuse, 0x2, RZ, 0xc0, !PT ;  /* 0x000000029dff7812 */ /* 0x040fe4000780c0ff */
[----:B------:R-:W-:-:S04]  /*f070*/  LOP3.LUT R0, R157, 0x1, RZ, 0xc0, !PT ;  /* 0x000000019d007812 */ /* 0x000fc800078ec0ff */
[----:B------:R-:W-:-:S07]  /*f080*/  ISETP.NE.U32.AND P1, PT, R0, 0x1, PT ;  /* 0x000000010000780c */ /* 0x000fce0003f25070 */
[----:B-1----:R-:W1:Y:S01]  /*f090*/  @P0 LDC.64 R4, c[0x0][0x250] ;  /* 0x00009400ff040b82 */ /* 0x002e620000000a00 */
[----:B----4-:R-:W-:-:S07]  /*f0a0*/  @P0 MOV R166, R168 ;  /* 0x000000a800a60202 */ /* 0x010fce0000000f00 */
[----:B------:R-:W3:Y:S01]  /*f0b0*/  @!P1 LDC.64 R6, c[0x0][0x250] ;  /* 0x00009400ff069b82 */ /* 0x000ee20000000a00 */
[----:B-1----:R-:W-:Y:S01]  /*f0c0*/  @P0 IMAD.WIDE.U32 R8, R4, 0x60, R166 ;  /* 0x0000006004080825 */ /* 0x002fe200078e00a6 */
        /* <DEDUP_REMOVED lines=16> */
.L_x_8070:
[----:B------:R-:W-:Y:S05]  /*f1d0*/  BSYNC B0 ;  /* 0x0000000000007941 */ /* 0x000fea0003800000 */
.L_x_8069:
[----:B------:R-:W-:Y:S01]  /*f1e0*/  LDSM.16.M88.4 R60, [R146] ;  /* 0x00000000923c783b */ /* 0x000fe20000000200 */
[----:B------:R-:W-:Y:S01]  /*f1f0*/  R2P PR, R58, 0x6 ;  /* 0x000000063a007804 */ /* 0x000fe20000000000 */
[C---:B------:R-:W-:Y:S01]  /*f200*/  VIADD R0, R145.reuse, 0x4000 ;  /* 0x0000400091007836 */ /* 0x040fe20000000000 */
[----:B------:R-:W-:Y:S01]  /*f210*/  ULDC UR5, c[0x0][0x398] ;  /* 0x0000e60000057ab9 */ /* 0x000fe20000000800 */
[----:B------:R-:W4:Y:S01]  /*f220*/  LDSM.16.M88.4 R32, [R145+0x4000] ;  /* 0x004000009120783b */ /* 0x000f220000000200 */
[----:B------:R-:W-:Y:S02]  /*f230*/  VIADD R143, R145, 0x4020 ;  /* 0x00004020918f7836 */ /* 0x000fe40000000000 */
[----:B--2--5:R-:W-:Y:S01]  /*f240*/  FMUL.FTZ R3, R3, R42 ;  /* 0x0000002a03037220 */ /* 0x024fe20000410000 */
[--C-:B------:R-:W-:Y:S01]  /*f250*/  IMAD R144, R45, 0x2, R146.reuse ;  /* 0x000000022d907824 */ /* 0x100fe200078e0292 */
[----:B------:R-:W2:Y:S01]  /*f260*/  LDSM.16.M88.4 R24, [R145+0x4800] ;  /* 0x004800009118783b */ /* 0x000ea20000000200 */
[----:B------:R-:W-:-:S02]  /*f270*/  IMAD R142, R43, 0x2, R146 ;  /* 0x000000022b8e7824 */ /* 0x000fc400078e0292 */
[----:B------:R-:W-:Y:S01]  /*f280*/  IMAD R141, R43, 0x2, R144 ;  /* 0x000000022b8d7824 */ /* 0x000fe200078e0290 */
[----:B------:R-:W2:Y:S01]  /*f290*/  LDSM.16.M88.4 R16, [R145+0x5000] ;  /* 0x005000009110783b */ /* 0x000ea20000000200 */
[----:B------:R-:W-:Y:S02]  /*f2a0*/  IMAD R56, R56, 0x10, R59 ;  /* 0x0000001038387824 */ /* 0x000fe400078e023b */
[----:B------:R-:W-:Y:S01]  /*f2b0*/  @P1 VIADD R143, R0, 0xffffffe0 ;  /* 0xffffffe0008f1836 */ /* 0x000fe20000000000 */
[----:B---3--:R-:W3:Y:S01]  /*f2c0*/  LDSM.16.M88.4 R12, [R145+0x5800] ;  /* 0x00580000910c783b */ /* 0x008ee20000000200 */
[----:B------:R-:W-:Y:S02]  /*f2d0*/  IMAD.MOV.U32 R0, RZ, RZ, 0x40 ;  /* 0x00000040ff007424 */ /* 0x000fe400078e00ff */
[----:B------:R-:W-:Y:S01]  /*f2e0*/  IMAD.SHL.U32 R163, R54, 0x2, RZ ;  /* 0x0000000236a37824 */ /* 0x000fe200078e00ff */
[----:B------:R-:W-:Y:S01]  /*f2f0*/  LDSM.16.M88.4 R68, [R144] ;  /* 0x000000009044783b */ /* 0x000fe20000000200 */
[C---:B------:R-:W-:Y:S01]  /*f300*/  VIADD R135, R143.reuse, 0x800 ;  /* 0x000008008f877836 */ /* 0x040fe20000000000 */
[----:B------:R-:W-:Y:S01]  /*f310*/  SEL R0, R0, 0xffffffc0, !P2 ;  /* 0xffffffc000007807 */ /* 0x000fe20005000000 */
[----:B------:R-:W-:Y:S01]  /*f320*/  VIADD R134, R143, 0x1000 ;  /* 0x000010008f867836 */ /* 0x000fe20000000000 */
[----:B-1----:R-:W1:Y:S01]  /*f330*/  LDSM.16.M88.4 R4, [R143] ;  /* 0x000000008f04783b */ /* 0x002e620000000200 */
[----:B------:R-:W-:Y:S01]  /*f340*/  LOP3.LUT R163, R163, 0x6, RZ, 0xc0, !PT ;  /* 0x00000006a3a37812 */ /* 0x000fe200078ec0ff */
[----:B------:R-:W-:-:S02]  /*f350*/  VIADD R133, R143, 0x1800 ;  /* 0x000018008f857836 */ /* 0x000fc40000000000 */
[----:B------:R-:W1:Y:S01]  /*f360*/  LDSM.16.M88.4 R64, [R143+0x800] ;  /* 0x000800008f40783b */ /* 0x000e620000000200 */
[----:B------:R-:W-:Y:S02]  /*f370*/  IMAD.IADD R139, R145, 0x1, R0 ;  /* 0x00000001918b7824 */ /* 0x000fe400078e0200 */
[----:B------:R-:W-:Y:S01]  /*f380*/  IMAD.IADD R132, R0, 0x1, R143 ;  /* 0x0000000100847824 */ /* 0x000fe200078e028f */
[----:B------:R-:W1:Y:S01]  /*f390*/  LDSM.16.M88.4 R8, [R143+0x1000] ;  /* 0x001000008f08783b */ /* 0x000e620000000200 */
[----:B------:R-:W-:Y:S01]  /*f3a0*/  SHF.R.S32.HI R0, RZ, 0x1f, R57 ;  /* 0x0000001fff007819 */ /* 0x000fe20000011439 */
[C---:B------:R-:W-:Y:S02]  /*f3b0*/  VIADD R131, R143.reuse, 0x2000 ;  /* 0x000020008f837836 */ /* 0x040fe40000000000 */
[----:B------:R-:W1:Y:S01]  /*f3c0*/  LDSM.16.M88.4 R72, [R143+0x1800] ;  /* 0x001800008f48783b */ /* 0x000e620000000200 */
[----:B------:R-:W-:Y:S01]  /*f3d0*/  LEA.HI R161, R0, R57, RZ, 0x2 ;  /* 0x0000003900a17211 */ /* 0x000fe200078f10ff */
[----:B------:R-:W-:-:S02]  /*f3e0*/  VIADD R130, R143, 0x2800 ;  /* 0x000028008f827836 */ /* 0x000fc40000000000 */
[----:B------:R-:W-:Y:S01]  /*f3f0*/  LDSM.16.M88.4 R76, [R142] ;  /* 0x000000008e4c783b */ /* 0x000fe20000000200 */
[----:B------:R-:W-:Y:S01]  /*f400*/  SHF.R.S32.HI R161, RZ, 0x2, R161 ;  /* 0x00000002ffa17819 */ /* 0x000fe200000114a1 */
[C---:B------:R-:W-:Y:S01]  /*f410*/  VIADD R129, R143.reuse, 0x3000 ;  /* 0x000030008f817836 */ /* 0x040fe20000000000 */
[----:B----4-:R-:W-:Y:S01]  /*f420*/  HMMA.16816.F32 R36, R60, R32, RZ ;  /* 0x000000203c24723c */ /* 0x010fe200000018ff */
[----:B------:R-:W4:Y:S01]  /*f430*/  LDSM.16.M88.4 R48, [R139+0x4000] ;  /* 0x004000008b30783b */ /* 0x000f220000000200 */
[----:B------:R-:W-:-:S03]  /*f440*/  VIADD R128, R143, 0x3800 ;  /* 0x000038008f807836 */ /* 0x000fc60000000000 */
[----:B------:R-:W-:Y:S01]  /*f450*/  LDSM.16.M88.4 R84, [R132] ;  /* 0x000000008454783b */ /* 0x000fe20000000200 */
[C---:B------:R-:W-:Y:S03]  /*f460*/  HMMA.16816.F32 R32, R60.reuse, R34, RZ ;  /* 0x000000223c20723c */ /* 0x040fe600000018ff */
[----:B------:R-:W-:Y:S03]  /*f470*/  LDSM.16.M88.4 R88, [R144+0x2000] ;  /* 0x002000009058783b */ /* 0x000fe60000000200 */
[C---:B--2---:R-:W-:Y:S01]  /*f480*/  HMMA.16816.F32 R28, R60.reuse, R24, RZ ;  /* 0x000000183c1c723c */ /* 0x044fe200000018ff */
[----:B------:R-:W-:Y:S04]  /*f490*/  LDSM.16.M88.4 R92, [R143+0x3000] ;  /* 0x003000008f5c783b */ /* 0x000fe80000000200 */
[----:B------:R-:W0:Y:S01]  /*f4a0*/  LDGDEPBAR ;  /* 0x00000000000079af */ /* 0x000e220000000000 */
[C---:B------:R-:W-:Y:S06]  /*f4b0*/  HMMA.16816.F32 R24, R60.reuse, R26, RZ ;  /* 0x0000001a3c18723c */ /* 0x040fec00000018ff */
[C---:B------:R-:W-:Y:S06]  /*f4c0*/  HMMA.16816.F32 R20, R60.reuse, R16, RZ ;  /* 0x000000103c14723c */ /* 0x040fec00000018ff */
[C---:B------:R-:W-:Y:S06]  /*f4d0*/  HMMA.16816.F32 R16, R60.reuse, R18, RZ ;  /* 0x000000123c10723c */ /* 0x040fec00000018ff */
[C---:B---3--:R-:W-:Y:S06]  /*f4e0*/  HMMA.16816.F32 R80, R60.reuse, R12, RZ ;  /* 0x0000000c3c50723c */ /* 0x048fec00000018ff */
[----:B------:R-:W-:Y:S01]  /*f4f0*/  HMMA.16816.F32 R60, R60, R14, RZ ;  /* 0x0000000e3c3c723c */ /* 0x000fe200000018ff */
[----:B------:R-:W2:Y:S05]  /*f500*/  LDSM.16.M88.4 R12, [R139+0x4800] ;  /* 0x004800008b0c783b */ /* 0x000eaa0000000200 */
        /* <DEDUP_REMOVED lines=8> */
[----:B------:R-:W3:Y:S05]  /*f590*/  LDSM.16.M88.4 R8, [R141] ;  /* 0x000000008d08783b */ /* 0x000eea0000000200 */
[C---:B------:R-:W-:Y:S06]  /*f5a0*/  HMMA.16816.F32 R80, R68.reuse, R72, R80 ;  /* 0x000000484450723c */ /* 0x040fec0000001850 */
[----:B------:R-:W-:Y:S01]  /*f5b0*/  HMMA.16816.F32 R60, R68, R74, R60 ;  /* 0x0000004a443c723c */ /* 0x000fe2000000183c */
[----:B------:R-:W3:Y:S04]  /*f5c0*/  LDSM.16.M88.4 R72, [R132+0x800] ;  /* 0x000800008448783b */ /* 0x000ee80000000200 */
[----:B------:R-:W-:Y:S01]  /*f5d0*/  LDSM.16.M88.4 R68, [R132+0x1000] ;  /* 0x001000008444783b */ /* 0x000fe20000000200 */
[C---:B----4-:R-:W-:Y:S06]  /*f5e0*/  HMMA.16816.F32 R36, R76.reuse, R48, R36 ;  /* 0x000000304c24723c */ /* 0x050fec0000001824 */
        /* <DEDUP_REMOVED lines=8> */
[C---:B---3--:R-:W-:Y:S06]  /*f670*/  HMMA.16816.F32 R80, R76.reuse, R64, R80 ;  /* 0x000000404c50723c */ /* 0x048fec0000001850 */
[----:B------:R-:W-:Y:S01]  /*f680*/  HMMA.16816.F32 R76, R76, R66, R60 ;  /* 0x000000424c4c723c */ /* 0x000fe2000000183c */
[----:B------:R-:W2:Y:S04]  /*f690*/  LDSM.16.M88.4 R64, [R145+0x6800] ;  /* 0x006800009140783b */ /* 0x000ea80000000200 */
[----:B------:R-:W3:Y:S01]  /*f6a0*/  LDSM.16.M88.4 R60, [R145+0x7000] ;  /* 0x00700000913c783b */ /* 0x000ee20000000200 */
[C---:B------:R-:W-:Y:S06]  /*f6b0*/  HMMA.16816.F32 R36, R8.reuse, R84, R36 ;  /* 0x000000540824723c */ /* 0x040fec0000001824 */
        /* <DEDUP_REMOVED lines=10> */
[----:B------:R-:W-:Y:S05]  /*f760*/  LDSM.16.M88.4 R68, [R139+0x6000] ;  /* 0x006000008b44783b */ /* 0x000fea0000000200 */
[C---:B------:R-:W-:Y:S06]  /*f770*/  HMMA.16816.F32 R80, R8.reuse, R48, R80 ;  /* 0x000000300850723c */ /* 0x040fec0000001850 */
[----:B------:R-:W-:Y:S01]  /*f780*/  HMMA.16816.F32 R76, R8, R50, R76 ;  /* 0x00000032084c723c */ /* 0x000fe2000000184c */
[----:B------:R-:W4:Y:S04]  /*f790*/  LDSM.16.M88.4 R48, [R145+0x7800] ;  /* 0x007800009130783b */ /* 0x000f280000000200 */
[----:B------:R-:W4:Y:S01]  /*f7a0*/  LDSM.16.M88.4 R8, [R143+0x2000] ;  /* 0x002000008f08783b */ /* 0x000f220000000200 */
[C---:B--2---:R-:W-:Y:S06]  /*f7b0*/  HMMA.16816.F32 R28, R12.reuse, R64, R28 ;  /* 0x000000400c1c723c */ /* 0x044fec000000181c */
[C---:B------:R-:W-:Y:S01]  /*f7c0*/  HMMA.16816.F32 R24, R12.reuse, R66, R24 ;  /* 0x000000420c18723c */ /* 0x040fe20000001818 */
[----:B------:R-:W2:Y:S05]  /*f7d0*/  LDSM.16.M88.4 R64, [R139+0x6800] ;  /* 0x006800008b40783b */ /* 0x000eaa0000000200 */
[C---:B---3--:R-:W-:Y:S06]  /*f7e0*/  HMMA.16816.F32 R20, R12.reuse, R60, R20 ;  /* 0x0000003c0c14723c */ /* 0x048fec0000001814 */
[----:B------:R-:W-:Y:S01]  /*f7f0*/  HMMA.16816.F32 R16, R12, R62, R16 ;  /* 0x0000003e0c10723c */ /* 0x000fe20000001810 */
[----:B------:R-:W3:Y:S05]  /*f800*/  LDSM.16.M88.4 R60, [R139+0x7000] ;  /* 0x007000008b3c783b */ /* 0x000eea0000000200 */
[C---:B-1----:R-:W-:Y:S06]  /*f810*/  HMMA.16816.F32 R28, R88.reuse, R4, R28 ;  /* 0x00000004581c723c */ /* 0x042fec000000181c */
[----:B------:R-:W-:Y:S01]  /*f820*/  HMMA.16816.F32 R24, R88, R6, R24 ;  /* 0x000000065818723c */ /* 0x000fe20000001818 */
[----:B------:R-:W-:Y:S05]  /*f830*/  LDSM.16.M88.4 R4, [R141+0x2000] ;  /* 0x002000008d04783b */ /* 0x000fea0000000200 */
[C---:B----4-:R-:W-:Y:S06]  /*f840*/  HMMA.16816.F32 R80, R12.reuse, R48, R80 ;  /* 0x000000300c50723c */ /* 0x050fec0000001850 */
[----:B------:R-:W-:Y:S01]  /*f850*/  HMMA.16816.F32 R76, R12, R50, R76 ;  /* 0x000000320c4c723c */ /* 0x000fe2000000184c */
[----:B------:R-:W-:Y:S04]  /*f860*/  LDSM.16.M88.4 R48, [R139+0x7800] ;  /* 0x007800008b30783b */ /* 0x000fe80000000200 */
[----:B------:R-:W-:Y:S01]  /*f870*/  LDSM.16.M88.4 R12, [R132+0x2000] ;  /* 0x00200000840c783b */ /* 0x000fe20000000200 */
[C---:B------:R-:W-:Y:S06]  /*f880*/  HMMA.16816.F32 R36, R88.reuse, R8, R36 ;  /* 0x000000085824723c */ /* 0x040fec0000001824 */
        /* <DEDUP_REMOVED lines=11> */
[----:B---3--:R-:W-:Y:S01]  /*f940*/  HMMA.16816.F32 R64, R72, R60, R20 ;  /* 0x0000003c4840723c */ /* 0x008fe20000001814 */
[----:B------:R-:W3:Y:S01]  /*f950*/  LDSM.16.M88.4 R20, [R132+0x3800] ;  /* 0x003800008414783b */ /* 0x000ee20000000200 */
[----:B------:R-:W-:-:S04]  /*f960*/  DEPBAR.LE SB0, 0x0 ;  /* 0x000080000000791a */ /* 0x000fc80000000000 */
[----:B-1----:R-:W-:Y:S06]  /*f970*/  HMMA.16816.F32 R28, R4, R8, R28 ;  /* 0x00000008041c723c */ /* 0x002fec000000181c */
[----:B------:R-:W-:Y:S01]  /*f980*/  HMMA.16816.F32 R16, R72, R62, R16 ;  /* 0x0000003e4810723c */ /* 0x000fe20000001810 */
[----:B------:R-:W-:-:S04]  /*f990*/  IADD3 R9, R56, 0x1, R161 ;  /* 0x0000000138097810 */ /* 0x000fc80007ffe0a1 */
[----:B------:R-:W-:Y:S01]  /*f9a0*/  IADD3 R0, R52, R9, -R152 ;  /* 0x0000000934007210 */ /* 0x000fe20007ffe898 */
[C---:B------:R-:W-:Y:S04]  /*f9b0*/  HMMA.16816.F32 R80, R72.reuse, R48, R80 ;  /* 0x000000304850723c */ /* 0x040fe80000001850 */
[----:B------:R-:W-:Y:S01]  /*f9c0*/  VIADD R9, R0, UR5 ;  /* 0x0000000500097c36 */ /* 0x000fe20008000000 */
[----:B------:R-:W-:Y:S01]  /*f9d0*/  LOP3.LUT R0, R40, R41, RZ, 0xfc, !PT ;  /* 0x0000002928007212 */ /* 0x000fe200078efcff */
[----:B------:R-:W-:Y:S03]  /*f9e0*/  HMMA.16816.F32 R76, R72, R50, R76 ;  /* 0x00000032484c723c */ /* 0x000fe6000000184c */
[----:B------:R-:W-:-:S02]  /*f9f0*/  VIMNMX R103, R9, R52, PT ;  /* 0x0000003409677248 */ /* 0x000fc40003fe0100 */
[----:B------:R-:W-:Y:S01]  /*fa00*/  VIADDMNMX R124, R9, 0x8, R52, PT ;  /* 0x00000008097c7846 */ /* 0x000fe20003800134 */
[C---:B------:R-:W-:Y:S06]  /*fa10*/  HMMA.16816.F32 R36, R4.reuse, R12, R36 ;  /* 0x0000000c0424723c */ /* 0x040fec0000001824 */
[C---:B------:R-:W-:Y:S06]  /*fa20*/  HMMA.16816.F32 R68, R4.reuse, R14, R68 ;  /* 0x0000000e0444723c */ /* 0x040fec0000001844 */
[C---:B------:R-:W-:Y:S06]  /*fa30*/  HMMA.16816.F32 R24, R4.reuse, R10, R24 ;  /* 0x0000000a0418723c */ /* 0x040fec0000001818 */
[----:B--2---:R-:W-:Y:S01]  /*fa40*/  HMMA.16816.F32 R64, R4, R32, R64 ;  /* 0x000000200440723c */ /* 0x004fe20000001840 */
[----:B------:R-:W-:-:S04]  /*fa50*/  IMAD.IADD R11, R2, 0x1, R163 ;  /* 0x00000001020b7824 */ /* 0x000fc800078e02a3 */
[C---:B------:R-:W-:Y:S01]  /*fa60*/  VIADD R8, R11.reuse, 0x1 ;  /* 0x000000010b087836 */ /* 0x040fe20000000000 */
[C---:B------:R-:W-:Y:S01]  /*fa70*/  HMMA.16816.F32 R16, R4.reuse, R34, R16 ;  /* 0x000000220410723c */ /* 0x040fe20000001810 */
[C---:B------:R-:W-:Y:S02]  /*fa80*/  VIADD R9, R11.reuse, 0x8 ;  /* 0x000000080b097836 */ /* 0x040fe40000000000 */
[C---:B------:R-:W-:Y:S01]  /*fa90*/  VIADD R12, R11.reuse, 0x11 ;  /* 0x000000110b0c7836 */ /* 0x040fe20000000000 */
[----:B------:R-:W-:Y:S01]  /*faa0*/  BAR.SYNC.DEFER_BLOCKING 0x0 ;  /* 0x0000000000007b1d */ /* 0x000fe20000010000 */
[CC--:B------:R-:W-:Y:S01]  /*fab0*/  ISETP.GE.AND P5, PT, R8.reuse, R103.reuse, PT ;  /* 0x000000670800720c */ /* 0x0c0fe20003fa6270 */
[----:B---3--:R-:W-:Y:S01]  /*fac0*/  HMMA.16816.F32 R80, R4, R20, R80 ;  /* 0x000000140450723c */ /* 0x008fe20000001850 */
[----:B------:R-:W-:Y:S01]  /*fad0*/  ISETP.GE.AND P0, PT, R8, R124, PT ;  /* 0x0000007c0800720c */ /* 0x000fe20003f06270 */
[----:B------:R-:W-:Y:S01]  /*fae0*/  VIADD R10, R11, 0x18 ;  /* 0x000000180b0a7836 */ /* 0x000fe20000000000 */
[----:B------:R-:W-:-:S02]  /*faf0*/  ISETP.GE.AND P4, PT, R9, R103, PT ;  /* 0x000000670900720c */ /* 0x000fc40003f86270 */
[----:B------:R-:W-:Y:S01]  /*fb00*/  ISETP.GE.AND P1, PT, R9, R124, PT ;  /* 0x0000007c0900720c */ /* 0x000fe20003f26270 */
[----:B------:R-:W-:Y:S01]  /*fb10*/  HMMA.16816.F32 R76, R4, R22, R76 ;  /* 0x00000016044c723c */ /* 0x000fe2000000184c */
[----:B------:R-:W-:Y:S01]  /*fb20*/  I2FP.F32.S32 R8, R8 ;  /* 0x0000000800087245 */ /* 0x000fe20000201400 */
[----:B------:R-:W-:Y:S01]  /*fb30*/  VIADD R20, R11, 0x9 ;  /* 0x000000090b147836 */ /* 0x000fe20000000000 */
[----:B------:R-:W-:-:S04]  /*fb40*/  I2FP.F32.S32 R9, R9 ;  /* 0x0000000900097245 */ /* 0x000fc80000201400 */
        /* <DEDUP_REMOVED lines=9> */
[----:B------:R-:W-:Y:S02]  /*fbe0*/  FSEL R5, R5, -INF , !P4 ;  /* 0xff80000005057808 */ /* 0x000fe40006000000 */
[----:B------:R-:W-:-:S02]  /*fbf0*/  FSEL R4, R4, -INF , !P1 ;  /* 0xff80000004047808 */ /* 0x000fc40004800000 */
[CC--:B------:R-:W-:Y:S02]  /*fc00*/  ISETP.GE.AND P5, PT, R9.reuse, R103.reuse, PT ;  /* 0x000000670900720c */ /* 0x0c0fe40003fa6270 */
[-C--:B------:R-:W-:Y:S02]  /*fc10*/  ISETP.GE.AND P0, PT, R9, R124.reuse, PT ;  /* 0x0000007c0900720c */ /* 0x080fe40003f06270 */
[C---:B------:R-:W-:Y:S02]  /*fc20*/  ISETP.GE.AND P4, PT, R12.reuse, R103, PT ;  /* 0x000000670c00720c */ /* 0x040fe40003f86270 */
[----:B------:R-:W-:Y:S02]  /*fc30*/  ISETP.GE.AND P1, PT, R12, R124, PT ;  /* 0x0000007c0c00720c */ /* 0x000fe40003f26270 */
[----:B------:R-:W-:Y:S02]  /*fc40*/  I2FP.F32.S32 R9, R9 ;  /* 0x0000000900097245 */ /* 0x000fe40000201400 */
[----:B------:R-:W-:-:S02]  /*fc50*/  I2FP.F32.S32 R12, R12 ;  /* 0x0000000c000c7245 */ /* 0x000fc40000201400 */
[C---:B------:R-:W-:Y:S01]  /*fc60*/  ISETP.GE.AND P6, PT, R20.reuse, R103, PT ;  /* 0x000000671400720c */ /* 0x040fe20003fc6270 */
[CC--:B------:R-:W-:Y:S01]  /*fc70*/  FFMA.FTZ R15, R3.reuse, R9.reuse, R28 ;  /* 0x00000009030f7223 */ /* 0x0c0fe2000001001c */
[C---:B------:R-:W-:Y:S01]  /*fc80*/  FFMA.FTZ R14, R3.reuse, R9, R30 ;  /* 0x00000009030e7223 */ /* 0x040fe2000001001e */
[C---:B------:R-:W-:Y:S01]  /*fc90*/  FFMA.FTZ R13, R3.reuse, R12, R29 ;  /* 0x0000000c030d7223 */ /* 0x040fe2000001001d */
[----:B------:R-:W-:Y:S01]  /*fca0*/  ISETP.GE.AND P2, PT, R20, R124, PT ;  /* 0x0000007c1400720c */ /* 0x000fe20003f46270 */
[----:B------:R-:W-:Y:S01]  /*fcb0*/  FFMA.FTZ R12, R3, R12, R31 ;  /* 0x0000000c030c7223 */ /* 0x000fe2000001001f */
[----:B------:R-:W-:Y:S01]  /*fcc0*/  I2FP.F32.S32 R20, R20 ;  /* 0x0000001400147245 */ /* 0x000fe20000201400 */
[----:B------:R-:W-:Y:S01]  /*fcd0*/  VIADD R29, R11, 0x20 ;  /* 0x000000200b1d7836 */ /* 0x000fe20000000000 */
[----:B------:R-:W-:Y:S02]  /*fce0*/  FSEL R15, R15, -INF , !P5 ;  /* 0xff8000000f0f7808 */ /* 0x000fe40006800000 */
[----:B------:R-:W-:Y:S01]  /*fcf0*/  FSEL R14, R14, -INF , !P0 ;  /* 0xff8000000e0e7808 */ /* 0x000fe20004000000 */
[CC--:B------:R-:W-:Y:S01]  /*fd00*/  FFMA.FTZ R21, R3.reuse, R20.reuse, R69 ;  /* 0x0000001403157223 */ /* 0x0c0fe20000010045 */
[C---:B------:R-:W-:Y:S01]  /*fd10*/  ISETP.GE.AND P5, PT, R8.reuse, R103, PT ;  /* 0x000000670800720c */ /* 0x040fe20003fa6270 */
[----:B------:R-:W-:Y:S01]  /*fd20*/  FFMA.FTZ R20, R3, R20, R71 ;  /* 0x0000001403147223 */ /* 0x000fe20000010047 */
[----:B------:R-:W-:-:S02]  /*fd30*/  ISETP.GE.AND P0, PT, R8, R124, PT ;  /* 0x0000007c0800720c */ /* 0x000fc40003f06270 */
        /* <DEDUP_REMOVED lines=8> */
[----:B------:R-:W-:Y:S01]  /*fdc0*/  FSEL R21, R21, -INF , !P6 ;  /* 0xff80000015157808 */ /* 0x000fe20007000000 */
[----:B------:R-:W-:Y:S01]  /*fdd0*/  VIADD R25, R11, 0x28 ;  /* 0x000000280b197836 */ /* 0x000fe20000000000 */
[----:B------:R-:W-:Y:S01]  /*fde0*/  FSEL R20, R20, -INF , !P2 ;  /* 0xff80000014147808 */ /* 0x000fe20005000000 */
[CC--:B------:R-:W-:Y:S01]  /*fdf0*/  FFMA.FTZ R64, R3.reuse, R29.reuse, R64 ;  /* 0x0000001d03407223 */ /* 0x0c0fe20000010040 */
        /* <DEDUP_REMOVED lines=17> */
[----:B------:R-:W-:Y:S01]  /*ff10*/  FSEL R23, R23, -INF , !P6 ;  /* 0xff80000017177808 */ /* 0x000fe20007000000 */
[C---:B------:R-:W-:Y:S01]  /*ff20*/  FFMA.FTZ R171, R3.reuse, R25, R16 ;  /* 0x0000001903ab7223 */ /* 0x040fe20000010010 */
[----:B------:R-:W-:Y:S01]  /*ff30*/  FSEL R10, R10, -INF , !P2 ;  /* 0xff8000000a0a7808 */ /* 0x000fe20005000000 */
[-C--:B------:R-:W-:Y:S01]  /*ff40*/  FFMA.FTZ R19, R3, R22.reuse, R19 ;  /* 0x0000001603137223 */ /* 0x080fe20000010013 */
[----:B------:R-:W-:Y:S01]  /*ff50*/  VIADD R16, R11, 0x38 ;  /* 0x000000380b107836 */ /* 0x000fe20000000000 */
[C---:B------:R-:W-:Y:S01]  /*ff60*/  ISETP.GE.AND P6, PT, R24.reuse, R103, PT ;  /* 0x000000671800720c */ /* 0x040fe20003fc6270 */
[C---:B------:R-:W-:Y:S01]  /*ff70*/  FFMA.FTZ R169, R3.reuse, R22, R17 ;  /* 0x0000001603a97223 */ /* 0x040fe20000010011 */
[----:B------:R-:W-:Y:S01]  /*ff80*/  ISETP.GE.AND P2, PT, R24, R124, PT ;  /* 0x0000007c1800720c */ /* 0x000fe20003f46270 */
[----:B------:R-:W-:Y:S01]  /*ff90*/  FFMA.FTZ R18, R3, R25, R18 ;  /* 0x0000001903127223 */ /* 0x000fe20000010012 */
[----:B------:R-:W-:Y:S01]  /*ffa0*/  I2FP.F32.S32 R24, R24 ;  /* 0x0000001800187245 */ /* 0x000fe20000201400 */
[----:B------:R-:W-:Y:S01]  /*ffb0*/  VIADD R17, R11, 0x30 ;  /* 0x000000300b117836 */ /* 0x000fe20000000000 */
[----:B------:R-:W-:Y:S01]  /*ffc0*/  FSEL R166, R19, -INF , !P1 ;  /* 0xff80000013a67808 */ /* 0x000fe20004800000 */
[----:B------:R-:W-:Y:S01]  /*ffd0*/  VIADD R22, R11, 0x31 ;  /* 0x000000310b167836 */ /* 0x000fe20000000000 */
[----:B------:R-:W-:Y:S01]  /*ffe0*/  I2FP.F32.S32 R19, R16 ;  /* 0x0000001000137245 */ /* 0x000fe20000201400 */
[CC--:B------:R-:W-:Y:S01]  /*fff0*/  FFMA.FTZ R65, R3.reuse, R24.reuse, R65 ;  /* 0x0000001803417223 */ /* 0x0c0fe20000010041 */
[----:B------:R-:W-:Y:S01]  /*10000*/  FFMA.FTZ R67, R3, R24, R67 ;  /* 0x0000001803437223 */ /* 0x000fe20000010043 */
[----:B------:R-:W-:-:S02]  /*10010*/  FSEL R169, R169, -INF , !P4 ;  /* 0xff800000a9a97808 */ /* 0x000fc40006000000 */
[C---:B------:R-:W-:Y:S01]  /*10020*/  FFMA.FTZ R76, R3.reuse, R19, R76 ;  /* 0x00000013034c7223 */ /* 0x040fe2000001004c */
[----:B------:R-:W-:Y:S01]  /*10030*/  ISETP.GE.AND P4, PT, R16, R103, PT ;  /* 0x000000671000720c */ /* 0x000fe20003f86270 */
[----:B------:R-:W-:Y:S01]  /*10040*/  FFMA.FTZ R78, R3, R19, R78 ;  /* 0x00000013034e7223 */ /* 0x000fe2000001004e */
        /* <DEDUP_REMOVED lines=10> */
[----:B------:R-:W-:Y:S01]  /*100f0*/  ISETP.GE.AND P1, PT, R16, R124, PT ;  /* 0x0000007c1000720c */ /* 0x000fe20003f26270 */
[----:B------:R-:W-:Y:S01]  /*10100*/  VIADD R16, R11, 0x39 ;  /* 0x000000390b107836 */ /* 0x000fe20000000000 */
[----:B------:R-:W-:Y:S01]  /*10110*/  FSEL R126, R76, -INF , !P4 ;  /* 0xff8000004c7e7808 */ /* 0x000fe20006000000 */
[C---:B------:R-:W-:Y:S01]  /*10120*/  FFMA.FTZ R80, R3.reuse, R17, R80 ;  /* 0x0000001103507223 */ /* 0x040fe20000010050 */
[----:B------:R-:W-:Y:S01]  /*10130*/  ISETP.GT.AND P4, PT, R160, R147, PT ;  /* 0x00000093a000720c */ /* 0x000fe20003f84270 */
[C---:B------:R-:W-:Y:S01]  /*10140*/  FFMA.FTZ R82, R3.reuse, R17, R82 ;  /* 0x0000001103527223 */ /* 0x040fe20000010052 */
[CC--:B------:R-:W-:Y:S01]  /*10150*/  FFMA.FTZ R81, R3.reuse, R22.reuse, R81 ;  /* 0x0000001603517223 */ /* 0x0c0fe20000010051 */
[----:B------:R-:W-:Y:S01]  /*10160*/  FFMA.FTZ R83, R3, R22, R83 ;  /* 0x0000001603537223 */ /* 0x000fe20000010053 */
[----:B------:R-:W-:-:S02]  /*10170*/  I2FP.F32.S32 R17, R11 ;  /* 0x0000000b00117245 */ /* 0x000fc40000201400 */
        /* <DEDUP_REMOVED lines=8> */
[-C--:B------:R-:W-:Y:S01]  /*10200*/  ISETP.GE.AND P2, PT, R11, R124.reuse, PT ;  /* 0x0000007c0b00720c */ /* 0x080fe20003f46270 */
[C---:B------:R-:W-:Y:S01]  /*10210*/  FFMA.FTZ R11, R3.reuse, R17, R36 ;  /* 0x00000011030b7223 */ /* 0x040fe20000010024 */
[C---:B------:R-:W-:Y:S02]  /*10220*/  ISETP.GE.AND P5, PT, R16.reuse, R103, PT ;  /* 0x000000671000720c */ /* 0x040fe40003fa6270 */
[----:B------:R-:W-:Y:S01]  /*10230*/  ISETP.GE.AND P0, PT, R16, R124, PT ;  /* 0x0000007c1000720c */ /* 0x000fe20003f06270 */
[----:B------:R-:W-:Y:S01]  /*10240*/  FFMA.FTZ R16, R3, R17, R38 ;  /* 0x0000001103107223 */ /* 0x000fe20000010026 */
        /* <DEDUP_REMOVED lines=67> */
.L_x_8072:
[----:B------:R-:W1:Y:S02]  /*10680*/  LDC R2, c[0x0][0x248] ;  /* 0x00009200ff027b82 */ /* 0x000e640000000800 */
[----:B-1----:R-:W-:-:S04]  /*10690*/  LEA R2, -R2, RZ, 0x6 ;  /* 0x000000ff02027211 */ /* 0x002fc800078e31ff */
[----:B------:R-:W-:-:S07]  /*106a0*/  SHF.R.S32.HI R17, RZ, 0x1f, R2 ;  /* 0x0000001fff117819 */ /* 0x000fce0000011402 */
.L_x_8073:
        /* <DEDUP_REMOVED lines=75> */
.L_x_8071:
        /* <DEDUP_REMOVED lines=75> */
[----:B------:R-:W-:Y:S01]  /*11010*/  LDSM.16.MT88.4 R8, [R140+0xa800] ;  /* 0x00a800008c08783b */ /* 0x000fe20000004200 */
        /* <DEDUP_REMOVED lines=10> */
[----:B------:R-:W-:Y:S01]  /*110c0*/  FFMA.FTZ R123, R123, UR8, -R162 ;  /* 0x000000087b7b7c23 */ /* 0x000fe200080108a2 */
[----:B------:R-:W5:Y:S03]  /*110d0*/  LDSM.16.MT88.4 R16, [R137+0x8800] ;  /* 0x008800008910783b */ /* 0x000f660000004200 */
[----:B------:R-:W1:Y:S01]  /*110e0*/  MUFU.EX2 R108, R108 ;  /* 0x0000006c006c7308 */ /* 0x000e620000000800 */
[----:B--2---:R-:W-:Y:S01]  /*110f0*/  F2FP.F16.F32.PACK_AB R80, R112, R115 ;  /* 0x000000737050723e */ /* 0x004fe200000000ff */
[----:B------:R-:W-:-:S06]  /*11100*/  FADD.FTZ R112, R115, R112 ;  /* 0x0000007073707221 */ /* 0x000fcc0000010000 */
[----:B------:R-:W-:Y:S08]  /*11110*/  MUFU.EX2 R117, R117 ;  /* 0x0000007500757308 */ /* 0x000ff00000000800 */
[----:B------:R-:W2:Y:S01]  /*11120*/  MUFU.EX2 R114, R114 ;  /* 0x0000007200727308 */ /* 0x000ea20000000800 */
[----:B-1----:R-:W-:Y:S01]  /*11130*/  F2FP.F16.F32.PACK_AB R82, R108, R111 ;  /* 0x0000006f6c52723e */ /* 0x002fe200000000ff */
[----:B------:R-:W-:-:S04]  /*11140*/  FADD.FTZ R111, R111, R112 ;  /* 0x000000706f6f7221 */ /* 0x000fc80000010000 */
[----:B------:R-:W-:Y:S02]  /*11150*/  FADD.FTZ R108, R108, R111 ;  /* 0x0000006f6c6c7221 */ /* 0x000fe40000010000 */
[----:B------:R-:W-:Y:S08]  /*11160*/  MUFU.EX2 R113, R113 ;  /* 0x0000007100717308 */ /* 0x000ff00000000800 */
        /* <DEDUP_REMOVED lines=8> */
[C---:B------:R-:W-:Y:S01]  /*111f0*/  HMMA.16816.F32 R52, R80.reuse, R56, RZ ;  /* 0x000000385034723c */ /* 0x040fe200000018ff */
[----:B------:R-:W-:Y:S05]  /*11200*/  MUFU.EX2 R33, R33 ;  /* 0x0000002100217308 */ /* 0x000fea0000000800 */
[C---:B------:R-:W-:Y:S03]  /*11210*/  HMMA.16816.F32 R60, R80.reuse, R64, RZ ;  /* 0x00000040503c723c */ /* 0x040fe600000018ff */
[----:B------:R-:W1:Y:S03]  /*11220*/  MUFU.EX2 R0, R0 ;  /* 0x0000000000007308 */ /* 0x000e660000000800 */
[C---:B------:R-:W-:Y:S05]  /*11230*/  HMMA.16816.F32 R56, R80.reuse, R58, RZ ;  /* 0x0000003a5038723c */ /* 0x040fea00000018ff */
[----:B------:R-:W-:Y:S01]  /*11240*/  MUFU.EX2 R109, R109 ;  /* 0x0000006d006d7308 */ /* 0x000fe20000000800 */
[C---:B------:R-:W-:Y:S06]  /*11250*/  HMMA.16816.F32 R64, R80.reuse, R66, RZ ;  /* 0x000000425040723c */ /* 0x040fec00000018ff */
[C---:B------:R-:W-:Y:S01]  /*11260*/  HMMA.16816.F32 R36, R80.reuse, R4, RZ ;  /* 0x000000045024723c */ /* 0x040fe200000018ff */
[----:B------:R-:W3:Y:S05]  /*11270*/  MUFU.EX2 R106, R106 ;  /* 0x0000006a006a7308 */ /* 0x000eea0000000800 */
[C---:B------:R-:W-:Y:S01]  /*11280*/  HMMA.16816.F32 R40, R80.reuse, R6, RZ ;  /* 0x000000065028723c */ /* 0x040fe200000018ff */
[----:B--2---:R-:W-:Y:S01]  /*11290*/  F2FP.F16.F32.PACK_AB R4, R34, R107 ;  /* 0x0000006b2204723e */ /* 0x004fe200000000ff */
[----:B------:R-:W-:Y:S01]  /*112a0*/  FADD.FTZ R107, R107, R108 ;  /* 0x0000006c6b6b7221 */ /* 0x000fe20000010000 */
[----:B------:R-:W-:Y:S03]  /*112b0*/  MUFU.EX2 R35, R35 ;  /* 0x0000002300237308 */ /* 0x000fe60000000800 */
[----:B------:R-:W-:Y:S01]  /*112c0*/  HMMA.16816.F32 R44, R80, R48, RZ ;  /* 0x00000030502c723c */ /* 0x000fe200000018ff */
[----:B-1----:R-:W-:Y:S01]  /*112d0*/  F2FP.F16.F32.PACK_AB R6, R0, R33 ;  /* 0x000000210006723e */ /* 0x002fe200000000ff */
[----:B------:R-:W-:-:S03]  /*112e0*/  FADD.FTZ R34, R34, R107 ;  /* 0x0000006b22227221 */ /* 0x000fc60000010000 */
[----:B------:R-:W1:Y:S01]  /*112f0*/  MUFU.EX2 R32, R32 ;  /* 0x0000002000207308 */ /* 0x000e620000000800 */
[----:B---3--:R-:W-:Y:S01]  /*11300*/  F2FP.F16.F32.PACK_AB R5, R106, R109 ;  /* 0x0000006d6a05723e */ /* 0x008fe200000000ff */
[----:B------:R-:W-:Y:S01]  /*11310*/  HMMA.16816.F32 R48, R80, R50, RZ ;  /* 0x000000325030723c */ /* 0x000fe200000018ff */
[----:B------:R-:W-:Y:S01]  /*11320*/  FADD.FTZ R109, R109, R110 ;  /* 0x0000006e6d6d7221 */ /* 0x000fe20000010000 */
[----:B------:R-:W-:-:S03]  /*11330*/  FADD.FTZ R33, R33, R34 ;  /* 0x0000002221217221 */ /* 0x000fc60000010000 */
[----:B------:R-:W-:Y:S01]  /*11340*/  FADD.FTZ R106, R106, R109 ;  /* 0x0000006d6a6a7221 */ /* 0x000fe20000010000 */
[----:B------:R-:W-:Y:S01]  /*11350*/  HMMA.16816.F32 R96, R80, R92, RZ ;  /* 0x0000005c5060723c */ /* 0x000fe200000018ff */
[----:B------:R-:W-:Y:S01]  /*11360*/  MUFU.EX2 R123, R123 ;  /* 0x0000007b007b7308 */ /* 0x000fe20000000800 */
[----:B------:R-:W-:-:S04]  /*11370*/  FADD.FTZ R0, R0, R33 ;  /* 0x0000002100007221 */ /* 0x000fc80000010000 */
[C---:B------:R-:W-:Y:S01]  /*11380*/  HMMA.16816.F32 R68, R80.reuse, R72, RZ ;  /* 0x000000485044723c */ /* 0x040fe200000018ff */
[C---:B-1----:R-:W-:Y:S02]  /*11390*/  F2FP.F16.F32.PACK_AB R7, R32.reuse, R35 ;  /* 0x000000232007723e */ /* 0x042fe400000000ff */
[----:B------:R-:W-:Y:S01]  /*113a0*/  MUFU.EX2 R164, R164 ;  /* 0x000000a400a47308 */ /* 0x000fe20000000800 */
[----:B------:R-:W-:Y:S02]  /*113b0*/  FADD.FTZ R35, R35, R106 ;  /* 0x0000006a23237221 */ /* 0x000fe40000010000 */
[----:B------:R-:W-:Y:S02]  /*113c0*/  HMMA.16816.F32 R88, R80, R76, RZ ;  /* 0x0000004c5058723c */ /* 0x000fe400000018ff */
[----:B------:R-:W-:-:S04]  /*113d0*/  FADD.FTZ R32, R32, R35 ;  /* 0x0000002320207221 */ /* 0x000fc80000010000 */
        /* <DEDUP_REMOVED lines=8> */
[----:B------:R-:W2:Y:S05]  /*11460*/  LDSM.16.MT88.4 R8, [R136+0xa800] ;  /* 0x00a800008808783b */ /* 0x000eaa0000004200 */
[C---:B------:R-:W-:Y:S01]  /*11470*/  HMMA.16816.F32 R92, R80.reuse, R94, RZ ;  /* 0x0000005e505c723c */ /* 0x040fe200000018ff */
[----:B------:R-:W-:Y:S05]  /*11480*/  MUFU.EX2 R125, R125 ;  /* 0x0000007d007d7308 */ /* 0x000fea0000000800 */
[C---:B------:R-:W-:Y:S03]  /*11490*/  HMMA.16816.F32 R72, R80.reuse, R74, RZ ;  /* 0x0000004a5048723c */ /* 0x040fe600000018ff */
[----:B------:R-:W-:Y:S03]  /*114a0*/  MUFU.EX2 R118, R118 ;  /* 0x0000007600767308 */ /* 0x000fe60000000800 */
[C---:B------:R-:W-:Y:S06]  /*114b0*/  HMMA.16816.F32 R76, R80.reuse, R78, RZ ;  /* 0x0000004e504c723c */ /* 0x040fec00000018ff */
[C---:B----4-:R-:W-:Y:S06]  /*114c0*/  HMMA.16816.F32 R84, R80.reuse, R20, RZ ;  /* 0x000000145054723c */ /* 0x050fec00000018ff */
[----:B------:R-:W-:Y:S01]  /*114d0*/  HMMA.16816.F32 R80, R80, R22, RZ ;  /* 0x000000165050723c */ /* 0x000fe200000018ff */
[----:B------:R-:W-:Y:S05]  /*114e0*/  LDSM.16.MT88.4 R20, [R137+0x9800] ;  /* 0x009800008914783b */ /* 0x000fea0000004200 */
[C---:B-----5:R-:W-:Y:S06]  /*114f0*/  HMMA.16816.F32 R44, R4.reuse, R16, R44 ;  /* 0x00000010042c723c */ /* 0x060fec000000182c */
        /* <DEDUP_REMOVED lines=20> */
[----:B---3--:R-:W-:Y:S01]  /*11640*/  HMMA.16816.F32 R68, R4, R16, R68 ;  /* 0x000000100444723c */ /* 0x008fe20000001844 */
[----:B------:R-:W-:Y:S01]  /*11650*/  FFMA.FTZ R26, R173, UR8, -R162 ;  /* 0x00000008ad1a7c23 */ /* 0x000fe200080108a2 */
[--C-:B------:R-:W-:Y:S01]  /*11660*/  FFMA.FTZ R27, R172, UR8, -R119.reuse ;  /* 0x00000008ac1b7c23 */ /* 0x100fe20008010877 */
[----:B------:R-:W-:-:S03]  /*11670*/  FFMA.FTZ R119, R116, UR8, -R119 ;  /* 0x0000000874777c23 */ /* 0x000fc60008010877 */
[----:B------:R-:W-:Y:S01]  /*11680*/  HMMA.16816.F32 R72, R4, R18, R72 ;  /* 0x000000120448723c */ /* 0x000fe20000001848 */
[----:B------:R-:W3:Y:S01]  /*11690*/  MUFU.EX2 R26, R26 ;  /* 0x0000001a001a7308 */ /* 0x000ee20000000800 */
[----:B------:R-:W4:Y:S07]  /*116a0*/  LDSM.16.MT88.4 R16, [R140+0x9000] ;  /* 0x009000008c10783b */ /* 0x000f2e0000004200 */
[----:B------:R-:W-:Y:S08]  /*116b0*/  MUFU.EX2 R25, R25 ;  /* 0x0000001900197308 */ /* 0x000ff00000000800 */
[----:B------:R-:W5:Y:S01]  /*116c0*/  MUFU.EX2 R24, R24 ;  /* 0x0000001800187308 */ /* 0x000f620000000800 */
[----:B---3--:R-:W-:Y:S01]  /*116d0*/  F2FP.F16.F32.PACK_AB R4, R26, R29 ;  /* 0x0000001d1a04723e */ /* 0x008fe200000000ff */
[----:B------:R-:W-:-:S04]  /*116e0*/  FADD.FTZ R29, R29, R0 ;  /* 0x000000001d1d7221 */ /* 0x000fc80000010000 */
[----:B------:R-:W-:Y:S02]  /*116f0*/  FADD.FTZ R26, R26, R29 ;  /* 0x0000001d1a1a7221 */ /* 0x000fe40000010000 */
[----:B------:R-:W3:Y:S08]  /*11700*/  MUFU.EX2 R27, R27 ;  /* 0x0000001b001b7308 */ /* 0x000ef00000000800 */
[----:B------:R-:W-:Y:S01]  /*11710*/  MUFU.EX2 R31, R31 ;  /* 0x0000001f001f7308 */ /* 0x000fe20000000800 */
[----:B-----5:R-:W-:Y:S01]  /*11720*/  F2FP.F16.F32.PACK_AB R6, R24, R25 ;  /* 0x000000191806723e */ /* 0x020fe200000000ff */
[----:B------:R-:W-:-:S04]  /*11730*/  FADD.FTZ R25, R25, R26 ;  /* 0x0000001a19197221 */ /* 0x000fc80000010000 */
[----:B------:R-:W-:Y:S02]  /*11740*/  FADD.FTZ R24, R24, R25 ;  /* 0x0000001918187221 */ /* 0x000fe40000010000 */
        /* <DEDUP_REMOVED lines=130> */
.L_x_8075:
[----:B------:R-:W1:Y:S02]  /*11f70*/  LDC R6, c[0x0][0x250] ;  /* 0x00009400ff067b82 */ /* 0x000e640000000800 */
[----:B-1----:R-:W-:-:S04]  /*11f80*/  LEA R6, -R6, RZ, 0x6 ;  /* 0x000000ff06067211 */ /* 0x002fc800078e31ff */
[----:B------:R-:W-:-:S07]  /*11f90*/  SHF.R.S32.HI R0, RZ, 0x1f, R6 ;  /* 0x0000001fff007819 */ /* 0x000fce0000011406 */
.L_x_8076:
[C---:B------:R-:W-:Y:S01]  /*11fa0*/  LOP3.LUT P2, RZ, R157.reuse, 0x2, RZ, 0xc0, !PT ;  /* 0x000000029dff7812 */ /* 0x040fe2000784c0ff */
[----:B------:R-:W-:Y:S01]  /*11fb0*/  IMAD R102, R160, 0x40, R163 ;  /* 0x00000040a0667824 */ /* 0x000fe200078e02a3 */
        /* <DEDUP_REMOVED lines=47> */
[----:B------:R-:W-:Y:S01]  /*122b0*/  @P2 LEA R108, P1, R104, UR10, 0x1 ;  /* 0x0000000a686c2c11 */ /* 0x000fe2000f8208ff */
[----:B------:R-:W-:Y:S01]  /*122c0*/  VIADD R0, R102, 0x1 ;  /* 0x0000000166007836 */ /* 0x000fe20000000000 */
[----:B------:R-:W-:Y:S01]  /*122d0*/  @P0 LEA.HI.X R19, R5, R167, R4, 0x1, P4 ;  /* 0x000000a705130211 */ /* 0x000fe200020f0c04 */
[----:B------:R-:W-:Y:S01]  /*122e0*/  @!P2 STS.128 [R156+0xa800], RZ ;  /* 0x00a800ff9c00a388 */ /* 0x000fe20000000c00 */
[----:B------:R-:W-:Y:S01]  /*122f0*/  @P2 LEA.HI.X R109, R104, UR11, R101, 0x1, P1 ;  /* 0x0000000b686d2c11 */ /* 0x000fe200088f0c65 */
[----:B------:R-:W-:Y:S01]  /*12300*/  IMAD.MOV.U32 R168, RZ, RZ, R126 ;  /* 0x000000ffffa87224 */ /* 0x000fe200078e007e */
[C---:B------:R-:W-:Y:S01]  /*12310*/  ISETP.GE.AND P1, PT, R0.reuse, R103, PT ;  /* 0x000000670000720c */ /* 0x040fe20003f26270 */
[----:B------:R-:W-:Y:S01]  /*12320*/  @!PT LDS RZ, [RZ] ;  /* 0x00000000fffff984 */ /* 0x000fe20000000800 */
[----:B------:R-:W-:Y:S01]  /*12330*/  @!PT LDS RZ, [RZ] ;  /* 0x00000000fffff984 */ /* 0x000fe20000000800 */
[----:B------:R-:W-:Y:S01]  /*12340*/  @!PT LDS RZ, [RZ] ;  /* 0x00000000fffff984 */ /* 0x000fe20000000800 */
[----:B------:R1:W-:Y:S01]  /*12350*/  @P0 LDGSTS.E.BYPASS.LTC128B.128 [R156+0x9000], desc[UR6][R14.64] ;  /* 0x090000000e9c0fae */ /* 0x0003e2000b901d46 */
[----:B------:R-:W-:Y:S01]  /*12360*/  ISETP.GE.AND P6, PT, R0, R124, PT ;  /* 0x0000007c0000720c */ /* 0x000fe20003fc6270 */
[----:B------:R-:W-:-:S02]  /*12370*/  IMAD.MOV.U32 R167, RZ, RZ, R127 ;  /* 0x000000ffffa77224 */ /* 0x000fc400078e007f */
        /* <DEDUP_REMOVED lines=119> */
[----:B------:R-:W-:Y:S01]  /*12af0*/  HMMA.16816.F32 R4, R120, R106, R4 ;  /* 0x0000006a7804723c */ /* 0x000fe20000001804 */
[----:B------:R-:W-:Y:S01]  /*12b00*/  I2FP.F32.S32 R104, R0 ;  /* 0x0000000000687245 */ /* 0x000fe20000201400 */
[----:B------:R-:W-:-:S04]  /*12b10*/  VIADD R105, R102, 0x10 ;  /* 0x0000001066697836 */ /* 0x000fc80000000000 */
[CC--:B------:R-:W-:Y:S01]  /*12b20*/  FFMA.FTZ R33, R3.reuse, R104.reuse, R33 ;  /* 0x0000006803217223 */ /* 0x0c0fe20000010021 */
[C---:B------:R-:W-:Y:S02]  /*12b30*/  VIADD R106, R102.reuse, 0x8 ;  /* 0x00000008666a7836 */ /* 0x040fe40000000000 */
[C---:B------:R-:W-:Y:S01]  /*12b40*/  FFMA.FTZ R0, R3.reuse, R104, R35 ;  /* 0x0000006803007223 */ /* 0x040fe20000010023 */
[----:B------:R-:W-:Y:S01]  /*12b50*/  VIADD R104, R102, 0x9 ;  /* 0x0000000966687836 */ /* 0x000fe20000000000 */
[----:B------:R-:W-:Y:S01]  /*12b60*/  I2FP.F32.S32 R101, R105 ;  /* 0x0000006900657245 */ /* 0x000fe20000201400 */
[C---:B----4-:R-:W-:Y:S01]  /*12b70*/  HMMA.16816.F32 R16, R120.reuse, R108, R16 ;  /* 0x0000006c7810723c */ /* 0x050fe20000001810 */
[----:B------:R-:W-:Y:S01]  /*12b80*/  BAR.SYNC.DEFER_BLOCKING 0x0 ;  /* 0x0000000000007b1d */ /* 0x000fe20000010000 */
[C---:B------:R-:W-:Y:S02]  /*12b90*/  ISETP.GE.AND P0, PT, R106.reuse, R103, PT ;  /* 0x000000676a00720c */ /* 0x040fe40003f06270 */
[----:B------:R-:W-:Y:S01]  /*12ba0*/  ISETP.GE.AND P4, PT, R106, R124, PT ;  /* 0x0000007c6a00720c */ /* 0x000fe20003f86270 */
[----:B------:R-:W-:Y:S01]  /*12bb0*/  FFMA.FTZ R112, R3, R101, R26 ;  /* 0x0000006503707223 */ /* 0x000fe2000001001a */
[----:B------:R-:W-:Y:S01]  /*12bc0*/  I2FP.F32.S32 R106, R106 ;  /* 0x0000006a006a7245 */ /* 0x000fe20000201400 */
[----:B------:R-:W-:Y:S01]  /*12bd0*/  HMMA.16816.F32 R12, R120, R110, R12 ;  /* 0x0000006e780c723c */ /* 0x000fe2000000180c */
[----:B------:R-:W-:Y:S01]  /*12be0*/  FSEL R35, R33, -INF , !P1 ;  /* 0xff80000021237808 */ /* 0x000fe20004800000 */
[----:B------:R-:W-:Y:S01]  /*12bf0*/  VIADD R26, R102, 0x19 ;  /* 0x00000019661a7836 */ /* 0x000fe20000000000 */
[C---:B------:R-:W-:Y:S01]  /*12c00*/  ISETP.GE.AND P5, PT, R104.reuse, R103, PT ;  /* 0x000000676800720c */ /* 0x040fe20003fa6270 */
[----:B------:R-:W-:Y:S01]  /*12c10*/  FFMA.FTZ R28, R3, R106, R28 ;  /* 0x0000006a031c7223 */ /* 0x000fe2000001001c */
[----:B------:R-:W-:-:S02]  /*12c20*/  ISETP.GE.AND P1, PT, R104, R124, PT ;  /* 0x0000007c6800720c */ /* 0x000fc40003f26270 */
[----:B------:R-:W-:Y:S01]  /*12c30*/  I2FP.F32.S32 R104, R104 ;  /* 0x0000006800687245 */ /* 0x000fe20000201400 */
[C---:B------:R-:W-:Y:S01]  /*12c40*/  FFMA.FTZ R111, R3.reuse, R101, R24 ;  /* 0x00000065036f7223 */ /* 0x040fe20000010018 */
[----:B------:R-:W-:Y:S01]  /*12c50*/  FSEL R33, R28, -INF , !P0 ;  /* 0xff8000001c217808 */ /* 0x000fe20004000000 */
[C---:B------:R-:W-:Y:S01]  /*12c60*/  FFMA.FTZ R28, R3.reuse, R106, R30 ;  /* 0x0000006a031c7223 */ /* 0x040fe2000001001e */
[C---:B------:R-:W-:Y:S02]  /*12c70*/  VIADD R30, R102.reuse, 0x11 ;  /* 0x00000011661e7836 */ /* 0x040fe40000000000 */
[CC--:B------:R-:W-:Y:S01]  /*12c80*/  FFMA.FTZ R29, R3.reuse, R104.reuse, R29 ;  /* 0x00000068031d7223 */ /* 0x0c0fe2000001001d */
[----:B------:R-:W-:Y:S01]  /*12c90*/  VIADD R24, R102, 0x18 ;  /* 0x0000001866187836 */ /* 0x000fe20000000000 */
[----:B------:R-:W-:Y:S01]  /*12ca0*/  FSEL R0, R0, -INF , !P6 ;  /* 0xff80000000007808 */ /* 0x000fe20007000000 */
[----:B------:R-:W-:Y:S01]  /*12cb0*/  FFMA.FTZ R31, R3, R104, R31 ;  /* 0x00000068031f7223 */ /* 0x000fe2000001001f */
[----:B------:R-:W-:-:S02]  /*12cc0*/  FSEL R28, R28, -INF , !P4 ;  /* 0xff8000001c1c7808 */ /* 0x000fc40006000000 */
[----:B------:R-:W-:Y:S02]  /*12cd0*/  FSEL R29, R29, -INF , !P5 ;  /* 0xff8000001d1d7808 */ /* 0x000fe40006800000 */
[CC--:B------:R-:W-:Y:S02]  /*12ce0*/  ISETP.GE.AND P4, PT, R30.reuse, R103.reuse, PT ;  /* 0x000000671e00720c */ /* 0x0c0fe40003f86270 */
[----:B------:R-:W-:Y:S02]  /*12cf0*/  ISETP.GE.AND P5, PT, R30, R124, PT ;  /* 0x0000007c1e00720c */ /* 0x000fe40003fa6270 */
[----:B------:R-:W-:Y:S02]  /*12d00*/  I2FP.F32.S32 R30, R30 ;  /* 0x0000001e001e7245 */ /* 0x000fe40000201400 */
[----:B------:R-:W-:Y:S02]  /*12d10*/  ISETP.GE.AND P6, PT, R105, R103, PT ;  /* 0x000000676900720c */ /* 0x000fe40003fc6270 */
[----:B------:R-:W-:Y:S01]  /*12d20*/  FSEL R110, R31, -INF , !P1 ;  /* 0xff8000001f6e7808 */ /* 0x000fe20004800000 */
[C---:B------:R-:W-:Y:S01]  /*12d30*/  FFMA.FTZ R109, R3.reuse, R30, R25 ;  /* 0x0000001e036d7223 */ /* 0x040fe20000010019 */
[----:B------:R-:W-:Y:S01]  /*12d40*/  I2FP.F32.S32 R25, R24 ;  /* 0x0000001800197245 */ /* 0x000fe20000201400 */
[----:B------:R-:W-:Y:S01]  /*12d50*/  FFMA.FTZ R27, R3, R30, R27 ;  /* 0x0000001e031b7223 */ /* 0x000fe2000001001b */
[----:B------:R-:W-:-:S02]  /*12d60*/  FSEL R111, R111, -INF , !P6 ;  /* 0xff8000006f6f7808 */ /* 0x000fc40007000000 */
[C---:B------:R-:W-:Y:S01]  /*12d70*/  ISETP.GE.AND P1, PT, R24.reuse, R103, PT ;  /* 0x000000671800720c */ /* 0x040fe20003f26270 */
[CC--:B------:R-:W-:Y:S01]  /*12d80*/  FFMA.FTZ R115, R3.reuse, R25.reuse, R20 ;  /* 0x0000001903737223 */ /* 0x0c0fe20000010014 */
[----:B------:R-:W-:Y:S01]  /*12d90*/  ISETP.GE.AND P6, PT, R24, R124, PT ;  /* 0x0000007c1800720c */ /* 0x000fe20003fc6270 */
[----:B------:R-:W-:Y:S01]  /*12da0*/  FFMA.FTZ R114, R3, R25, R22 ;  /* 0x0000001903727223 */ /* 0x000fe20000010016 */
[----:B------:R-:W-:Y:S01]  /*12db0*/  I2FP.F32.S32 R24, R26 ;  /* 0x0000001a00187245 */ /* 0x000fe20000201400 */
[C---:B------:R-:W-:Y:S01]  /*12dc0*/  VIADD R22, R102.reuse, 0x20 ;  /* 0x0000002066167836 */ /* 0x040fe20000000000 */
[----:B------:R-:W-:Y:S01]  /*12dd0*/  ISETP.GE.AND P0, PT, R105, R124, PT ;  /* 0x0000007c6900720c */ /* 0x000fe20003f06270 */
[----:B------:R-:W-:Y:S01]  /*12de0*/  VIADD R20, R102, 0x28 ;  /* 0x0000002866147836 */ /* 0x000fe20000000000 */
[----:B------:R-:W-:Y:S01]  /*12df0*/  FSEL R122, R27, -INF , !P5 ;  /* 0xff8000001b7a7808 */ /* 0x000fe20006800000 */
[-C--:B------:R-:W-:Y:S01]  /*12e00*/  FFMA.FTZ R21, R3, R24.reuse, R21 ;  /* 0x0000001803157223 */ /* 0x080fe20000010015 */
[----:B------:R-:W-:Y:S01]  /*12e10*/  FSEL R115, R115, -INF , !P1 ;  /* 0xff80000073737808 */ /* 0x000fe20004800000 */
[----:B------:R-:W-:Y:S01]  /*12e20*/  FFMA.FTZ R23, R3, R24, R23 ;  /* 0x0000001803177223 */ /* 0x000fe20000010017 */
[----:B------:R-:W-:Y:S01]  /*12e30*/  FSEL R112, R112, -INF , !P0 ;  /* 0xff80000070707808 */ /* 0x000fe20004000000 */
[----:B------:R-:W-:Y:S01]  /*12e40*/  VIADD R24, R102, 0x21 ;  /* 0x0000002166187836 */ /* 0x000fe20000000000 */
[----:B------:R-:W-:-:S02]  /*12e50*/  ISETP.GE.AND P5, PT, R22, R103, PT ;  /* 0x000000671600720c */ /* 0x000fc40003fa6270 */
[----:B------:R-:W-:Y:S02]  /*12e60*/  ISETP.GE.AND P1, PT, R22, R124, PT ;  /* 0x0000007c1600720c */ /* 0x000fe40003f26270 */
[----:B------:R-:W-:Y:S02]  /*12e70*/  ISETP.GE.AND P0, PT, R26, R103, PT ;  /* 0x000000671a00720c */ /* 0x000fe40003f06270 */
[----:B------:R-:W-:Y:S02]  /*12e80*/  I2FP.F32.S32 R22, R22 ;  /* 0x0000001600167245 */ /* 0x000fe40000201400 */
[----:B------:R-:W-:Y:S02]  /*12e90*/  FSEL R113, R21, -INF , !P0 ;  /* 0xff80000015717808 */ /* 0x000fe40004000000 */
[----:B------:R-:W-:Y:S01]  /*12ea0*/  I2FP.F32.S32 R25, R20 ;  /* 0x0000001400197245 */ /* 0x000fe20000201400 */
[C---:B------:R-:W-:Y:S01]  /*12eb0*/  FFMA.FTZ R21, R3.reuse, R22, R16 ;  /* 0x0000001603157223 */ /* 0x040fe20000010010 */
[----:B------:R-:W-:Y:S01]  /*12ec0*/  I2FP.F32.S32 R16, R24 ;  /* 0x0000001800107245 */ /* 0x000fe20000201400 */
[C---:B------:R-:W-:Y:S01]  /*12ed0*/  FFMA.FTZ R18, R3.reuse, R22, R18 ;  /* 0x0000001603127223 */ /* 0x040fe20000010012 */
[----:B------:R-:W-:Y:S01]  /*12ee0*/  FSEL R114, R114, -INF , !P6 ;  /* 0xff80000072727808 */ /* 0x000fe20007000000 */
[C---:B------:R-:W-:Y:S01]  /*12ef0*/  FFMA.FTZ R22, R3.reuse, R25, R14 ;  /* 0x0000001903167223 */ /* 0x040fe2000001000e */
[----:B------:R-:W-:Y:S01]  /*12f00*/  ISETP.GE.AND P6, PT, R24, R103, PT ;  /* 0x000000671800720c */ /* 0x000fe20003fc6270 */
[-C--:B------:R-:W-:Y:S01]  /*12f10*/  FFMA.FTZ R17, R3, R16.reuse, R17 ;  /* 0x0000001003117223 */ /* 0x080fe20000010011 */
[----:B------:R-:W-:Y:S01]  /*12f20*/  VIADD R14, R102, 0x29 ;  /* 0x00000029660e7836 */ /* 0x000fe20000000000 */
[----:B------:R-:W-:Y:S01]  /*12f30*/  FSEL R109, R109, -INF , !P4 ;  /* 0xff8000006d6d7808 */ /* 0x000fe20006000000 */
[----:B------:R-:W-:Y:S01]  /*12f40*/  FFMA.FTZ R19, R3, R16, R19 ;  /* 0x0000001003137223 */ /* 0x000fe20000010013 */
[----:B------:R-:W-:Y:S01]  /*12f50*/  FSEL R118, R18, -INF , !P1 ;  /* 0xff80000012767808 */ /* 0x000fe20004800000 */
[----:B------:R-:W-:Y:S01]  /*12f60*/  VIADD R16, R102, 0x30 ;  /* 0x0000003066107836 */ /* 0x000fe20000000000 */
[----:B------:R-:W-:-:S02]  /*12f70*/  FSEL R117, R17, -INF , !P6 ;  /* 0xff80000011757808 */ /* 0x000fc40007000000 */
[-C--:B------:R-:W-:Y:S02]  /*12f80*/  ISETP.GE.AND P4, PT, R26, R124.reuse, PT ;  /* 0x0000007c1a00720c */ /* 0x080fe40003f86270 */
[C---:B------:R-:W-:Y:S02]  /*12f90*/  ISETP.GE.AND P1, PT, R14.reuse, R103, PT ;  /* 0x000000670e00720c */ /* 0x040fe40003f26270 */
[----:B------:R-:W-:Y:S02]  /*12fa0*/  ISETP.GE.AND P6, PT, R14, R124, PT ;  /* 0x0000007c0e00720c */ /* 0x000fe40003fc6270 */
[----:B------:R-:W-:Y:S02]  /*12fb0*/  I2FP.F32.S32 R14, R14 ;  /* 0x0000000e000e7245 */ /* 0x000fe40000201400 */
[----:B------:R-:W-:Y:S01]  /*12fc0*/  FSEL R120, R23, -INF , !P4 ;  /* 0xff80000017787808 */ /* 0x000fe20006000000 */
[C---:B------:R-:W-:Y:S01]  /*12fd0*/  FFMA.FTZ R23, R3.reuse, R25, R12 ;  /* 0x0000001903177223 */ /* 0x040fe2000001000c */
[----:B------:R-:W-:Y:S01]  /*12fe0*/  ISETP.GE.AND P0, PT, R24, R124, PT ;  /* 0x0000007c1800720c */ /* 0x000fe20003f06270 */
[-C--:B------:R-:W-:Y:S01]  /*12ff0*/  FFMA.FTZ R13, R3, R14.reuse, R13 ;  /* 0x0000000e030d7223 */ /* 0x080fe2000001000d */
[----:B------:R-:W-:Y:S01]  /*13000*/  ISETP.GE.AND P4, PT, R20, R103, PT ;  /* 0x000000671400720c */ /* 0x000fe20003f86270 */
[----:B------:R-:W-:Y:S01]  /*13010*/  VIADD R12, R102, 0x31 ;  /* 0x00000031660c7836 */ /* 0x000fe20000000000 */
[----:B------:R-:W-:Y:S01]  /*13020*/  FSEL R21, R21, -INF , !P5 ;  /* 0xff80000015157808 */ /* 0x000fe20006800000 */
[----:B------:R-:W-:Y:S01]  /*13030*/  FFMA.FTZ R15, R3, R14, R15 ;  /* 0x0000000e030f7223 */ /* 0x000fe2000001000f */
[----:B------:R-:W-:-:S02]  /*13040*/  ISETP.GE.AND P5, PT, R20, R124, PT ;  /* 0x0000007c1400720c */ /* 0x000fc40003fa6270 */
[----:B------:R-:W-:Y:S02]  /*13050*/  I2FP.F32.S32 R17, R16 ;  /* 0x0000001000117245 */ /* 0x000fe40000201400 */
[----:B------:R-:W-:Y:S02]  /*13060*/  FSEL R20, R19, -INF , !P0 ;  /* 0xff80000013147808 */ /* 0x000fe40004000000 */
[----:B------:R-:W-:Y:S01]  /*13070*/  FSEL R23, R23, -INF , !P4 ;  /* 0xff80000017177808 */ /* 0x000fe20006000000 */
[C---:B------:R-:W-:Y:S01]  /*13080*/  FFMA.FTZ R8, R3.reuse, R17, R8 ;  /* 0x0000001103087223 */ /* 0x040fe20000010008 */
[C---:B------:R-:W-:Y:S01]  /*13090*/  ISETP.GE.AND P0, PT, R16.reuse, R103, PT ;  /* 0x000000671000720c */ /* 0x040fe20003f06270 */
[----:B------:R-:W-:Y:S01]  /*130a0*/  FFMA.FTZ R10, R3, R17, R10 ;  /* 0x00000011030a7223 */ /* 0x000fe2000001000a */
[----:B------:R-:W-:Y:S02]  /*130b0*/  ISETP.GE.AND P4, PT, R16, R124, PT ;  /* 0x0000007c1000720c */ /* 0x000fe40003f86270 */
[----:B------:R-:W-:-:S02]  /*130c0*/  FSEL R22, R22, -INF , !P5 ;  /* 0xff80000016167808 */ /* 0x000fc40006800000 */
[----:B------:R-:W-:Y:S02]  /*130d0*/  FSEL R119, R13, -INF , !P1 ;  /* 0xff8000000d777808 */ /* 0x000fe40004800000 */
[C---:B------:R-:W-:Y:S02]  /*130e0*/  ISETP.GE.AND P5, PT, R12.reuse, R103, PT ;  /* 0x000000670c00720c */ /* 0x040fe40003fa6270 */
[----:B------:R-:W-:Y:S02]  /*130f0*/  I2FP.F32.S32 R16, R12 ;  /* 0x0000000c00107245 */ /* 0x000fe40000201400 */
[----:B------:R-:W-:Y:S01]  /*13100*/  ISETP.GE.AND P1, PT, R12, R124, PT ;  /* 0x0000007c0c00720c */ /* 0x000fe20003f26270 */
[----:B------:R-:W-:Y:S01]  /*13110*/  VIADD R12, R102, 0x38 ;  /* 0x00000038660c7836 */ /* 0x000fe20000000000 */
[----:B------:R-:W-:Y:S01]  /*13120*/  FSEL R105, R8, -INF , !P0 ;  /* 0xff80000008697808 */ /* 0x000fe20004000000 */
[CC--:B------:R-:W-:Y:S01]  /*13130*/  FFMA.FTZ R11, R3.reuse, R16.reuse, R11 ;  /* 0x00000010030b7223 */ /* 0x0c0fe2000001000b */
[----:B------:R-:W-:Y:S01]  /*13140*/  FSEL R106, R10, -INF , !P4 ;  /* 0xff8000000a6a7808 */ /* 0x000fe20006000000 */
[----:B------:R-:W-:Y:S01]  /*13150*/  FFMA.FTZ R101, R3, R16, R9 ;  /* 0x0000001003657223 */ /* 0x000fe20000010009 */
[----:B------:R-:W-:Y:S01]  /*13160*/  I2FP.F32.S32 R8, R12 ;  /* 0x0000000c00087245 */ /* 0x000fe20000201400 */
[----:B------:R-:W-:Y:S01]  /*13170*/  VIADD R9, R102, 0x39 ;  /* 0x0000003966097836 */ /* 0x000fe20000000000 */
[----:B------:R-:W-:-:S02]  /*13180*/  ISETP.GE.AND P4, PT, R12, R124, PT ;  /* 0x0000007c0c00720c */ /* 0x000fc40003f86270 */
[----:B------:R-:W-:Y:S01]  /*13190*/  FSEL R116, R15, -INF , !P6 ;  /* 0xff8000000f747808 */ /* 0x000fe20007000000 */
[----:B------:R-:W-:Y:S01]  /*131a0*/  FFMA.FTZ R6, R3, R8, R6 ;  /* 0x0000000803067223 */ /* 0x000fe20000010006 */
[----:B------:R-:W-:Y:S02]  /*131b0*/  FSEL R104, R11, -INF , !P1 ;  /* 0xff8000000b687808 */ /* 0x000fe40004800000 */
[C---:B------:R-:W-:Y:S02]  /*131c0*/  ISETP.GE.AND P6, PT, R102.reuse, R103, PT ;  /* 0x000000676600720c */ /* 0x040fe40003fc6270 */
[----:B------:R-:W-:Y:S02]  /*131d0*/  ISETP.GE.AND P1, PT, R102, R124, PT ;  /* 0x0000007c6600720c */ /* 0x000fe40003f26270 */
[----:B------:R-:W-:Y:S02]  /*131e0*/  I2FP.F32.S32 R11, R102 ;  /* 0x00000066000b7245 */ /* 0x000fe40000201400 */
[----:B------:R-:W-:-:S02]  /*131f0*/  FSEL R102, R6, -INF , !P4 ;  /* 0xff80000006667808 */ /* 0x000fc40006000000 */
[----:B------:R-:W-:Y:S02]  /*13200*/  ISETP.GT.AND P4, PT, R160, R147, PT ;  /* 0x00000093a000720c */ /* 0x000fe40003f84270 */
[----:B------:R-:W-:Y:S02]  /*13210*/  FSEL R101, R101, -INF , !P5 ;  /* 0xff80000065657808 */ /* 0x000fe40006800000 */
[-C--:B------:R-:W-:Y:S02]  /*13220*/  ISETP.GE.AND P0, PT, R12, R103.reuse, PT ;  /* 0x000000670c00720c */ /* 0x080fe40003f06270 */
[----:B------:R-:W-:Y:S01]  /*13230*/  ISETP.GE.AND P5, PT, R9, R103, PT ;  /* 0x000000670900720c */ /* 0x000fe20003fa6270 */
[C---:B------:R-:W-:Y:S01]  /*13240*/  FFMA.FTZ R103, R3.reuse, R8, R4 ;  /* 0x0000000803677223 */ /* 0x040fe20000010004 */
[----:B------:R-:W-:Y:S01]  /*13250*/  I2FP.F32.S32 R4, R9 ;  /* 0x0000000900047245 */ /* 0x000fe20000201400 */
[----:B------:R-:W-:-:S03]  /*13260*/  FFMA.FTZ R8, R3, R11, R34 ;  /* 0x0000000b03087223 */ /* 0x000fc60000010022 */
[----:B------:R-:W-:Y:S01]  /*13270*/  FSEL R103, R103, -INF , !P0 ;  /* 0xff80000067677808 */ /* 0x000fe20004000000 */
[----:B------:R-:W-:Y:S01]  /*13280*/  FFMA.FTZ R5, R3, R4, R5 ;  /* 0x0000000403057223 */ /* 0x000fe20000010005 */
[----:B------:R-:W-:Y:S01]  /*13290*/  ISETP.GE.AND P0, PT, R9, R124, PT ;  /* 0x0000007c0900720c */ /* 0x000fe20003f06270 */
[C---:B------:R-:W-:Y:S01]  /*132a0*/  FFMA.FTZ R9, R3.reuse, R11, R32 ;  /* 0x0000000b03097223 */ /* 0x040fe20000010020 */
[----:B------:R-:W-:Y:S01]  /*132b0*/  FFMA.FTZ R7, R3, R4, R7 ;  /* 0x0000000403077223 */ /* 0x000fe20000010007 */
        /* <DEDUP_REMOVED lines=58> */
[----:B--2---:R-:W-:Y:S02]  /*13660*/  IMAD.IADD R11, R11, 0x1, -R12 ;  /* 0x000000010b0b7824 */ /* 0x004fe400078e0a0c */
[----:B------:R-:W-:-:S03]  /*13670*/  IMAD.WIDE.U32 R12, R10, R6, RZ ;  /* 0x000000060a0c7225 */ /* 0x000fc600078e00ff */
[----:B------:R-:W-:Y:S02]  /*13680*/  SHF.R.S32.HI R15, RZ, 0x1f, R11 ;  /* 0x0000001fff0f7819 */ /* 0x000fe4000001140b */
[----:B------:R-:W-:-:S03]  /*13690*/  IADD3 R13, R13, R7, RZ ;  /* 0x000000070d0d7210 */ /* 0x000fc60007ffe0ff */
[----:B---3--:R-:W-:-:S04]  /*136a0*/  IMAD R6, R15, R4, RZ ;  /* 0x000000040f067224 */ /* 0x008fc800078e02ff */
[C---:B------:R-:W-:Y:S02]  /*136b0*/  IMAD R5, R11.reuse, R5, R6 ;  /* 0x000000050b057224 */ /* 0x040fe400078e0206 */
[----:B------:R-:W-:-:S04]  /*136c0*/  IMAD.WIDE.U32 R10, R11, R4, R12 ;  /* 0x000000040b0a7225 */ /* 0x000fc800078e000c */
[----:B------:R-:W-:Y:S01]  /*136d0*/  IMAD.IADD R7, R11, 0x1, R5 ;  /* 0x000000010b077824 */ /* 0x000fe200078e0205 */
[----:B------:R-:W-:Y:S06]  /*136e0*/  BRA `(.L_x_8079) ;  /* 0x00000000000c7947 */ /* 0x000fec0003800000 */
.L_x_8078:
[----:B------:R-:W1:Y:S02]  /*136f0*/  LDC R10, c[0x0][0x248] ;  /* 0x00009200ff0a7b82 */ /* 0x000e640000000800 */
[----:B-1----:R-:W-:-:S04]  /*13700*/  LEA R10, -R10, RZ, 0x6 ;  /* 0x000000ff0a0a7211 */ /* 0x002fc800078e31ff */
[----:B------:R-:W-:-:S07]  /*13710*/  SHF.R.S32.HI R7, RZ, 0x1f, R10 ;  /* 0x0000001fff077819 */ /* 0x000fce000001140a */
.L_x_8079:
        /* <DEDUP_REMOVED lines=21> */
[-C--:B------:R-:W-:Y:S01]  /*13870*/  @P2 LEA R24, P0, R4, R158.reuse, 0x1 ;  /* 0x0000009e04182211 */ /* 0x080fe200078008ff */
[----:B------:R-:W-:Y:S01]  /*13880*/  @!P1 IMAD.X R7, R148, 0x1, R7, P5 ;  /* 0x0000000194079824 */ /* 0x000fe200028e0607 */
[-C--:B------:R-:W-:Y:S01]  /*13890*/  @!P1 LEA R26, P5, R4, R158.reuse, 0x1 ;  /* 0x0000009e041a9211 */ /* 0x080fe200078a08ff */
        /* <DEDUP_REMOVED lines=45> */
.L_x_8077:
        /* <DEDUP_REMOVED lines=44> */
[----:B------:R-:W-:Y:S02]  /*13e30*/  FSEL R108, R108, RZ, P1 ;  /* 0x000000ff6c6c7208 */ /* 0x000fe40000800000 */
[----:B------:R-:W-:-:S03]  /*13e40*/  FSETP.NEU.FTZ.AND P0, PT, R26, -INF , PT ;  /* 0xff8000001a00780b */ /* 0x000fc60003f1d000 */
[--C-:B------:R-:W-:Y:S01]  /*13e50*/  FFMA.FTZ R30, R35, UR8, -R108.reuse ;  /* 0x00000008231e7c23 */ /* 0x100fe2000801086c */
[C---:B------:R-:W-:Y:S01]  /*13e60*/  FMUL.FTZ R35, R26.reuse, UR8 ;  /* 0x000000081a237c20 */ /* 0x040fe20008410000 */
[--C-:B------:R-:W-:Y:S01]  /*13e70*/  FFMA.FTZ R32, R9, UR8, -R108.reuse ;  /* 0x0000000809207c23 */ /* 0x100fe2000801086c */
[--C-:B------:R-:W-:Y:S01]  /*13e80*/  FFMA.FTZ R25, R33, UR8, -R108.reuse ;  /* 0x0000000821197c23 */ /* 0x100fe2000801086c */
[----:B------:R-:W-:Y:S01]  /*13e90*/  FSEL R33, R27, RZ, P1 ;  /* 0x000000ff1b217208 */ /* 0x000fe20000800000 */
[--C-:B------:R-:W-:Y:S01]  /*13ea0*/  FFMA.FTZ R24, R29, UR8, -R108.reuse ;  /* 0x000000081d187c23 */ /* 0x100fe2000801086c */
[----:B------:R-:W-:Y:S01]  /*13eb0*/  FSEL R35, R35, RZ, P0 ;  /* 0x000000ff23237208 */ /* 0x000fe20000000000 */
[----:B------:R-:W-:Y:S01]  /*13ec0*/  MUFU.EX2 R30, R30 ;  /* 0x0000001e001e7308 */ /* 0x000fe20000000800 */
        /* <DEDUP_REMOVED lines=8> */
[----:B------:R-:W-:Y:S01]  /*13f50*/  FMUL.FTZ R33, R33, UR8 ;  /* 0x0000000821217c20 */ /* 0x000fe20008410000 */
[--C-:B------:R-:W-:Y:S01]  /*13f60*/  FFMA.FTZ R29, R110, UR8, -R35.reuse ;  /* 0x000000086e1d7c23 */ /* 0x100fe20008010823 */
[----:B------:R-:W-:Y:S01]  /*13f70*/  FMUL.FTZ R2, R2, UR8 ;  /* 0x0000000802027c20 */ /* 0x000fe20008410000 */
        /* <DEDUP_REMOVED lines=27> */
[----:B------:R-:W-:Y:S01]  /*14130*/  FFMA.FTZ R108, R107, UR8, -R108 ;  /* 0x000000086b6c7c23 */ /* 0x000fe2000801086c */
        /* <DEDUP_REMOVED lines=78> */
[C---:B-1----:R-:W-:Y:S01]  /*14620*/  HMMA.16816.F32 R44, R4.reuse, R8, R44 ;  /* 0x00000008042c723c */ /* 0x042fe2000000182c */
[----:B------:R-:W1:Y:S01]  /*14630*/  MUFU.EX2 R110, R110 ;  /* 0x0000006e006e7308 */ /* 0x000e620000000800 */
[-C--:B------:R-:W-:Y:S01]  /*14640*/  FMUL.FTZ R82, R82, R2.reuse ;  /* 0x0000000252527220 */ /* 0x080fe20000410000 */
[-C--:B------:R-:W-:Y:S01]  /*14650*/  FMUL.FTZ R83, R83, R2.reuse ;  /* 0x0000000253537220 */ /* 0x080fe20000410000 */
[----:B------:R-:W-:Y:S01]  /*14660*/  FFMA.FTZ R33, R165, R33, R32 ;  /* 0x00000021a5217223 */ /* 0x000fe20000010020 */
[----:B------:R-:W-:Y:S01]  /*14670*/  FFMA.FTZ R31, R166, R2, R31 ;  /* 0x00000002a61f7223 */ /* 0x000fe2000001001f */
[C---:B------:R-:W-:Y:S01]  /*14680*/  HMMA.16816.F32 R48, R4.reuse, R10, R48 ;  /* 0x0000000a0430723c */ /* 0x040fe20000001830 */
[----:B------:R-:W3:Y:S01]  /*14690*/  LDSM.16.MT88.4 R8, [R140+0xa000] ;  /* 0x00a000008c08783b */ /* 0x000ee20000004200 */
[----:B------:R-:W-:Y:S01]  /*146a0*/  FADD.FTZ R30, R30, R33 ;  /* 0x000000211e1e7221 */ /* 0x000fe20000010000 */
[----:B------:R-:W-:Y:S01]  /*146b0*/  MUFU.EX2 R100, R100 ;  /* 0x0000006400647308 */ /* 0x000fe20000000800 */
[----:B------:R-:W-:Y:S01]  /*146c0*/  FADD.FTZ R31, R0, R31 ;  /* 0x0000001f001f7221 */ /* 0x000fe20000010000 */
[----:B------:R-:W-:Y:S01]  /*146d0*/  MOV R2, R26 ;  /* 0x0000001a00027202 */ /* 0x000fe20000000f00 */
[----:B--2---:R-:W-:Y:S01]  /*146e0*/  HMMA.16816.F32 R52, R4, R12, R52 ;  /* 0x0000000c0434723c */ /* 0x004fe20000001834 */
[----:B------:R-:W-:Y:S01]  /*146f0*/  FADD.FTZ R25, R25, R30 ;  /* 0x0000001e19197221 */ /* 0x000fe20000010000 */
[----:B------:R-:W-:-:S03]  /*14700*/  FADD.FTZ R28, R28, R31 ;  /* 0x0000001f1c1c7221 */ /* 0x000fc60000010000 */
[----:B------:R-:W-:Y:S01]  /*14710*/  MUFU.EX2 R109, R109 ;  /* 0x0000006d006d7308 */ /* 0x000fe20000000800 */
[----:B------:R-:W-:Y:S01]  /*14720*/  HMMA.16816.F32 R56, R4, R14, R56 ;  /* 0x0000000e0438723c */ /* 0x000fe20000001838 */
[----:B------:R-:W2:Y:S01]  /*14730*/  LDSM.16.MT88.4 R12, [R138+0xa000] ;  /* 0x00a000008a0c783b */ /* 0x000ea20000004200 */
[----:B------:R-:W-:Y:S01]  /*14740*/  FADD.FTZ R24, R24, R25 ;  /* 0x0000001918187221 */ /* 0x000fe20000010000 */
[----:B------:R-:W-:-:S04]  /*14750*/  FADD.FTZ R29, R29, R28 ;  /* 0x0000001c1d1d7221 */ /* 0x000fc80000010000 */
[----:B------:R-:W-:Y:S08]  /*14760*/  MUFU.EX2 R112, R112 ;  /* 0x0000007000707308 */ /* 0x000ff00000000800 */
[----:B------:R-:W4:Y:S08]  /*14770*/  MUFU.EX2 R115, R115 ;  /* 0x0000007300737308 */ /* 0x000f300000000800 */
[----:B------:R-:W-:Y:S01]  /*14780*/  MUFU.EX2 R114, R114 ;  /* 0x0000007200727308 */ /* 0x000fe20000000800 */
[C---:B---3--:R-:W-:Y:S07]  /*14790*/  HMMA.16816.F32 R60, R4.reuse, R8, R60 ;  /* 0x00000008043c723c */ /* 0x048fee000000183c */
[----:B------:R-:W3:Y:S01]  /*147a0*/  MUFU.EX2 R113, R113 ;  /* 0x0000007100717308 */ /* 0x000ee20000000800 */
[C---:B------:R-:W-:Y:S01]  /*147b0*/  HMMA.16816.F32 R64, R4.reuse, R10, R64 ;  /* 0x0000000a0440723c */ /* 0x040fe20000001840 */
[----:B------:R-:W5:Y:S06]  /*147c0*/  LDSM.16.MT88.4 R8, [R137+0xa000] ;  /* 0x00a000008908783b */ /* 0x000f6c0000004200 */
[----:B------:R-:W-:Y:S01]  /*147d0*/  MUFU.EX2 R121, R121 ;  /* 0x0000007900797308 */ /* 0x000fe20000000800 */
[C---:B--2---:R-:W-:Y:S06]  /*147e0*/  HMMA.16816.F32 R68, R4.reuse, R12, R68 ;  /* 0x0000000c0444723c */ /* 0x044fec0000001844 */
[C---:B------:R-:W-:Y:S01]  /*147f0*/  HMMA.16816.F32 R72, R4.reuse, R14, R72 ;  /* 0x0000000e0448723c */ /* 0x040fe20000001848 */
[----:B------:R-:W2:Y:S01]  /*14800*/  LDSM.16.MT88.4 R12, [R136+0xa000] ;  /* 0x00a00000880c783b */ /* 0x000ea20000004200 */
[----:B------:R-:W3:Y:S08]  /*14810*/  MUFU.EX2 R122, R122 ;  /* 0x0000007a007a7308 */ /* 0x000ef00000000800 */
[----:B------:R-:W-:Y:S08]  /*14820*/  MUFU.EX2 R117, R117 ;  /* 0x0000007500757308 */ /* 0x000ff00000000800 */
[----:B------:R-:W-:Y:S08]  /*14830*/  MUFU.EX2 R120, R120 ;  /* 0x0000007800787308 */ /* 0x000ff00000000800 */
[----:B------:R-:W-:Y:S01]  /*14840*/  MUFU.EX2 R118, R118 ;  /* 0x0000007600767308 */ /* 0x000fe20000000800 */
[C---:B-----5:R-:W-:Y:S07]  /*14850*/  HMMA.16816.F32 R88, R4.reuse, R8, R88 ;  /* 0x000000080458723c */ /* 0x060fee0000001858 */
[----:B------:R-:W5:Y:S01]  /*14860*/  MUFU.EX2 R123, R123 ;  /* 0x0000007b007b7308 */ /* 0x000f620000000800 */
[C---:B------:R-:W-:Y:S01]  /*14870*/  HMMA.16816.F32 R76, R4.reuse, R10, R76 ;  /* 0x0000000a044c723c */ /* 0x040fe2000000184c */
[----:B------:R-:W5:Y:S05]  /*14880*/  LDSM.16.MT88.4 R8, [R138+0x8800] ;  /* 0x008800008a08783b */ /* 0x000f6a0000004200 */
[C---:B--2---:R-:W-:Y:S01]  /*14890*/  HMMA.16816.F32 R84, R4.reuse, R12, R84 ;  /* 0x0000000c0454723c */ /* 0x044fe20000001854 */
[----:B------:R-:W-:Y:S05]  /*148a0*/  MUFU.EX2 R119, R119 ;  /* 0x0000007700777308 */ /* 0x000fea0000000800 */
[----:B------:R-:W-:Y:S01]  /*148b0*/  HMMA.16816.F32 R80, R4, R14, R80 ;  /* 0x0000000e0450723c */ /* 0x000fe20000001850 */
[----:B------:R-:W2:Y:S02]  /*148c0*/  LDSM.16.MT88.4 R12, [R137+0x8800] ;  /* 0x00880000890c783b */ /* 0x000ea40000004200 */
[----:B------:R-:W2:Y:S04]  /*148d0*/  MUFU.EX2 R116, R116 ;  /* 0x0000007400747308 */ /* 0x000ea80000000800 */
[----:B-1----:R-:W-:-:S02]  /*148e0*/  F2FP.F16.F32.PACK_AB R4, R110, R111 ;  /* 0x0000006f6e04723e */ /* 0x002fc400000000ff */
[----:B----4-:R-:W-:Y:S01]  /*148f0*/  F2FP.F16.F32.PACK_AB R5, R115, R112 ;  /* 0x000000707305723e */ /* 0x010fe200000000ff */
[----:B------:R-:W-:Y:S01]  /*14900*/  FADD.FTZ R112, R112, R29 ;  /* 0x0000001d70707221 */ /* 0x000fe20000010000 */
[----:B------:R-:W-:Y:S01]  /*14910*/  F2FP.F16.F32.PACK_AB R6, R109, R100 ;  /* 0x000000646d06723e */ /* 0x000fe200000000ff */
[----:B------:R-:W-:Y:S01]  /*14920*/  MUFU.EX2 R105, R105 ;  /* 0x0000006900697308 */ /* 0x000fe20000000800 */
[----:B---3--:R-:W-:Y:S01]  /*14930*/  F2FP.F16.F32.PACK_AB R7, R113, R114 ;  /* 0x000000727107723e */ /* 0x008fe200000000ff */
[----:B------:R-:W-:-:S04]  /*14940*/  FADD.FTZ R115, R115, R112 ;  /* 0x0000007073737221 */ /* 0x000fc80000010000 */
[----:B------:R-:W-:Y:S02]  /*14950*/  FADD.FTZ R114, R114, R115 ;  /* 0x0000007372727221 */ /* 0x000fe40000010000 */
[----:B------:R-:W-:Y:S01]  /*14960*/  HMMA.16816.F32 R96, R4, R16, R96 ;  /* 0x000000100460723c */ /* 0x000fe20000001860 */
[----:B------:R-:W1:Y:S01]  /*14970*/  MUFU.EX2 R124, R124 ;  /* 0x0000007c007c7308 */ /* 0x000e620000000800 */
[----:B------:R-:W-:-:S04]  /*14980*/  FADD.FTZ R113, R113, R114 ;  /* 0x0000007271717221 */ /* 0x000fc80000010000 */
[C---:B------:R-:W-:Y:S01]  /*14990*/  HMMA.16816.F32 R92, R4.reuse, R18, R92 ;  /* 0x00000012045c723c */ /* 0x040fe2000000185c */
[----:B------:R-:W3:Y:S02]  /*149a0*/  LDSM.16.MT88.4 R16, [R140+0xa800] ;  /* 0x00a800008c10783b */ /* 0x000ee40000004200 */
[----:B------:R-:W-:Y:S03]  /*149b0*/  MUFU.EX2 R101, R101 ;  /* 0x0000006500657308 */ /* 0x000fe60000000800 */
[C---:B-----5:R-:W-:Y:S05]  /*149c0*/  HMMA.16816.F32 R36, R4.reuse, R8, R36 ;  /* 0x000000080424723c */ /* 0x060fea0000001824 */
[----:B------:R-:W-:Y:S01]  /*149d0*/  MUFU.EX2 R108, R108 ;  /* 0x0000006c006c7308 */ /* 0x000fe20000000800 */
[C---:B------:R-:W-:Y:S01]  /*149e0*/  HMMA.16816.F32 R40, R4.reuse, R10, R40 ;  /* 0x0000000a0428723c */ /* 0x040fe20000001828 */
[----:B------:R-:W4:Y:S05]  /*149f0*/  LDSM.16.MT88.4 R8, [R136+0x8800] ;  /* 0x008800008808783b */ /* 0x000f2a0000004200 */
[C---:B--2---:R-:W-:Y:S01]  /*14a00*/  HMMA.16816.F32 R44, R4.reuse, R12, R44 ;  /* 0x0000000c042c723c */ /* 0x044fe2000000182c */
[----:B------:R-:W-:Y:S05]  /*14a10*/  MUFU.EX2 R103, R103 ;  /* 0x0000006700677308 */ /* 0x000fea0000000800 */
[C---:B------:R-:W-:Y:S01]  /*14a20*/  HMMA.16816.F32 R48, R4.reuse, R14, R48 ;  /* 0x0000000e0430723c */ /* 0x040fe20000001830 */
[----:B------:R-:W2:Y:S02]  /*14a30*/  LDSM.16.MT88.4 R12, [R138+0xa800] ;  /* 0x00a800008a0c783b */ /* 0x000ea40000004200 */
[----:B------:R-:W5:Y:S08]  /*14a40*/  MUFU.EX2 R104, R104 ;  /* 0x0000006800687308 */ /* 0x000f700000000800 */
[----:B------:R-:W-:Y:S01]  /*14a50*/  MUFU.EX2 R102, R102 ;  /* 0x0000006600667308 */ /* 0x000fe20000000800 */
[C---:B---3--:R-:W-:Y:S07]  /*14a60*/  HMMA.16816.F32 R60, R4.reuse, R16, R60 ;  /* 0x00000010043c723c */ /* 0x048fee000000183c */
[----:B------:R-:W3:Y:S01]  /*14a70*/  MUFU.EX2 R35, R35 ;  /* 0x0000002300237308 */ /* 0x000ee20000000800 */
[C---:B------:R-:W-:Y:S01]  /*14a80*/  HMMA.16816.F32 R64, R4.reuse, R18, R64 ;  /* 0x000000120440723c */ /* 0x040fe20000001840 */
[----:B------:R-:W-:Y:S05]  /*14a90*/  LDSM.16.MT88.4 R16, [R137+0x9000] ;  /* 0x009000008910783b */ /* 0x000fea0000004200 */
        /* <DEDUP_REMOVED lines=11> */
[----:B------:R-:W2:Y:S06]  /*14b50*/  LDSM.16.MT88.4 R12, [R136+0x9000] ;  /* 0x00900000880c783b */ /* 0x000eac0000004200 */
[----:B------:R-:W-:-:S02]  /*14b60*/  F2FP.F16.F32.PACK_AB R4, R122, R121 ;  /* 0x000000797a04723e */ /* 0x000fc400000000ff */
[----:B------:R-:W-:Y:S02]  /*14b70*/  F2FP.F16.F32.PACK_AB R5, R123, R118 ;  /* 0x000000767b05723e */ /* 0x000fe400000000ff */
[----:B------:R-:W-:Y:S02]  /*14b80*/  F2FP.F16.F32.PACK_AB R6, R120, R117 ;  /* 0x000000757806723e */ /* 0x000fe400000000ff */
[----:B------:R-:W-:-:S07]  /*14b90*/  F2FP.F16.F32.PACK_AB R7, R116, R119 ;  /* 0x000000777407723e */ /* 0x000fce00000000ff */
[C---:B------:R-:W-:Y:S06]  /*14ba0*/  HMMA.16816.F32 R44, R4.reuse, R16, R44 ;  /* 0x00000010042c723c */ /* 0x040fec000000182c */
        /* <DEDUP_REMOVED lines=13> */
[----:B------:R-:W-:Y:S05]  /*14c80*/  LDSM.16.MT88.4 R16, [R137+0x9800] ;  /* 0x009800008910783b */ /* 0x000fea0000004200 */
[C---:B----4-:R-:W-:Y:S06]  /*14c90*/  HMMA.16816.F32 R60, R4.reuse, R8, R60 ;  /* 0x00000008043c723c */ /* 0x050fec000000183c */
[C---:B------:R-:W-:Y:S01]  /*14ca0*/  HMMA.16816.F32 R64, R4.reuse, R10, R64 ;  /* 0x0000000a0440723c */ /* 0x040fe20000001840 */
[----:B------:R-:W1:Y:S05]  /*14cb0*/  LDSM.16.MT88.4 R8, [R140+0x9800] ;  /* 0x009800008c08783b */ /* 0x000e6a0000004200 */
        /* <DEDUP_REMOVED lines=8> */
[----:B------:R-:W-:Y:S02]  /*14d40*/  F2FP.F16.F32.PACK_AB R6, R108, R101 ;  /* 0x000000656c06723e */ /* 0x000fe400000000ff */
[----:B---3--:R-:W-:-:S07]  /*14d50*/  F2FP.F16.F32.PACK_AB R7, R35, R102 ;  /* 0x000000662307723e */ /* 0x008fce00000000ff */
        /* <DEDUP_REMOVED lines=23> */
[----:B------:R-:W-:Y:S01]  /*14ed0*/  FADD.FTZ R121, R121, R0 ;  /* 0x0000000079797221 */ /* 0x000fe20000010000 */
[----:B------:R-:W-:-:S03]  /*14ee0*/  FADD.FTZ R0, R118, R113 ;  /* 0x0000007176007221 */ /* 0x000fc60000010000 */
        /* <DEDUP_REMOVED lines=15> */
[----:B------:R-:W-:-:S11]  /*14fe0*/  FADD.FTZ R166, R35, R102 ;  /* 0x0000006623a67221 */ /* 0x000fd60000010000 */
.L_x_8074:
        /* <DEDUP_REMOVED lines=12> */
.L_x_8084:
        /* <DEDUP_REMOVED lines=70> */
.L_x_8081:
        /* <DEDUP_REMOVED lines=23> */
[-C--:B------:R-:W-:Y:S01]  /*15680*/  @P2 LEA R174, P1, R0, R168.reuse, 0x1 ;  /* 0x000000a800ae2211 */ /* 0x080fe200078208ff */
[--C-:B------:R-:W-:Y:S01]  /*15690*/  IMAD.X R2, R150, 0x1, R175.reuse, P0 ;  /* 0x0000000196027824 */ /* 0x100fe200000e06af */
[CC--:B------:R-:W-:Y:S01]  /*156a0*/  @P4 LEA R178, P5, R169.reuse, R168.reuse, 0x1 ;  /* 0x000000a8a9b24211 */ /* 0x0c0fe200078a08ff */
[----:B------:R-:W-:Y:S01]  /*156b0*/  @!PT LDS RZ, [RZ] ;  /* 0x00000000fffff984 */ /* 0x000fe20000000800 */
[----:B------:R-:W-:Y:S01]  /*156c0*/  @!PT LDS RZ, [RZ] ;  /* 0x00000000fffff984 */ /* 0x000fe20000000800 */
[----:B------:R-:W-:Y:S01]  /*156d0*/  @!PT LDS RZ, [RZ] ;  /* 0x00000000fffff984 */ /* 0x000fe20000000800 */
[----:B------:R-:W-:Y:S01]  /*156e0*/  @P4 LDGSTS.E.BYPASS.LTC128B.128 [R156+0x8800], desc[UR6][R176.64] ;  /* 0x08800000b09c4fae */ /* 0x000fe2000b901d46 */
[-C--:B------:R-:W-:Y:S02]  /*156f0*/  @P2 LEA.HI.X R175, R0, R167.reuse, R175, 0x1, P1 ;  /* 0x000000a700af2211 */ /* 0x080fe400008f0caf */
[CCC-:B------:R-:W-:Y:S01]  /*15700*/  @P4 LEA.HI.X R179, R169.reuse, R167.reuse, R2.reuse, 0x1, P5 ;  /* 0x000000a7a9b34211 */ /* 0x1c0fe200028f0c02 */
[----:B------:R-:W-:Y:S01]  /*15710*/  @!P4 STS.128 [R156+0x8800], RZ ;  /* 0x008800ff9c00c388 */ /* 0x000fe20000000c00 */
[C---:B------:R-:W-:Y:S03]  /*15720*/  @P2 LEA R168, P0, R169.reuse, R168, 0x1 ;  /* 0x000000a8a9a82211 */ /* 0x040fe600078008ff */
[----:B------:R-:W-:Y:S01]  /*15730*/  @!PT LDS RZ, [RZ] ;  /* 0x00000000fffff984 */ /* 0x000fe20000000800 */
[----:B------:R-:W-:Y:S01]  /*15740*/  @!PT LDS RZ, [RZ] ;  /* 0x00000000fffff984 */ /* 0x000fe20000000800 */
[----:B------:R-:W-:Y:S01]  /*15750*/  @!PT LDS RZ, [RZ] ;  /* 0x00000000fffff984 */ /* 0x000fe20000000800 */
[----:B------:R-:W-:Y:S01]  /*15760*/  @P2 LDGSTS.E.BYPASS.LTC128B.128 [R156+0xa800], desc[UR6][R172.64+0x80] ;  /* 0x0a800080ac9c2fae */ /* 0x000fe2000b901d46 */
[----:B------:R-:W-:Y:S01]  /*15770*/  @P2 LEA.HI.X R169, R169, R167, R2, 0x1, P0 ;  /* 0x000000a7a9a92211 */ /* 0x000fe200000f0c02 */
[----:B------:R-:W-:Y:S01]  /*15780*/  IMAD.MOV.U32 R167, RZ, RZ, R171 ;  /* 0x000000ffffa77224 */ /* 0x000fe200078e00ab */
[----:B------:R-:W-:Y:S01]  /*15790*/  ISETP.GT.AND P0, PT, R160, R147, PT ;  /* 0x00000093a000720c */ /* 0x000fe20003f04270 */
        /* <DEDUP_REMOVED lines=27> */
[----:B------:R-:W1:Y:S04]  /*15950*/  LDSM.16.M88.4 R120, [R145+0x5800] ;  /* 0x005800009178783b */ /* 0x000e680000000200 */
        /* <DEDUP_REMOVED lines=147> */
[-C--:B------:R-:W-:Y:S01]  /*16290*/  LEA R116, P1, R105, R154.reuse, 0x2 ;  /* 0x0000009a69747211 */ /* 0x080fe200078210ff */
[----:B------:R-:W1:Y:S01]  /*162a0*/  LDC.64 R106, c[0x0][0x248] ;  /* 0x00009200ff6a7b82 */ /* 0x000e620000000a00 */
        /* <DEDUP_REMOVED lines=20> */
.L_x_8083:
        /* <DEDUP_REMOVED lines=63> */
.L_x_8082:
[----:B------:R-:W-:Y:S01]  /*167e0*/  LEA R0, R160, R163, 0x6 ;  /* 0x000000a3a0007211 */ /* 0x000fe200078e30ff */
[----:B-1----:R-:W-:Y:S03]  /*167f0*/  LDSM.16.MT88.4 R112, [R137+0x8000] ;  /* 0x008000008970783b */ /* 0x002fe60000004200 */
        /* <DEDUP_REMOVED lines=23> */
[----:B------:R-:W-:Y:S01]  /*16970*/  IADD3 R105, R0, 0x20, RZ ;  /* 0x0000002000697810 */ /* 0x000fe20007ffe0ff */
[C---:B------:R-:W-:Y:S01]  /*16980*/  FFMA.FTZ R15, R3.reuse, R100, R15 ;  /* 0x00000064030f7223 */ /* 0x040fe2000001000f */
[----:B------:R-:W-:Y:S01]  /*16990*/  I2FP.F32.S32 R2, R2 ;  /* 0x0000000200027245 */ /* 0x000fe20000201400 */
[C---:B------:R-:W-:Y:S01]  /*169a0*/  FFMA.FTZ R13, R3.reuse, R100, R13 ;  /* 0x00000064030d7223 */ /* 0x040fe2000001000d */
[----:B------:R-:W-:Y:S02]  /*169b0*/  I2FP.F32.S32 R107, R107 ;  /* 0x0000006b006b7245 */ /* 0x000fe40000201400 */
[----:B------:R-:W-:Y:S01]  /*169c0*/  FMNMX.FTZ R102, R6, R103, !PT ;  /* 0x0000006706667209 */ /* 0x000fe20007810000 */
[CC--:B------:R-:W-:Y:S01]  /*169d0*/  FFMA.FTZ R19, R3.reuse, R2.reuse, R19 ;  /* 0x0000000203137223 */ /* 0x0c0fe20000010013 */
[----:B------:R-:W-:Y:S01]  /*169e0*/  IADD3 R100, R0, 0x21, RZ ;  /* 0x0000002100647810 */ /* 0x000fe20007ffe0ff */
[C---:B------:R-:W-:Y:S01]  /*169f0*/  FFMA.FTZ R17, R3.reuse, R2, R17 ;  /* 0x0000000203117223 */ /* 0x040fe20000010011 */
[----:B------:R-:W-:Y:S01]  /*16a00*/  I2FP.F32.S32 R105, R105 ;  /* 0x0000006900697245 */ /* 0x000fe20000201400 */
[C---:B------:R-:W-:Y:S01]  /*16a10*/  FFMA.FTZ R18, R3.reuse, R107, R18 ;  /* 0x0000006b03127223 */ /* 0x040fe20000010012 */
[----:B------:R-:W-:Y:S01]  /*16a20*/  FMNMX.FTZ R2, R4, R101, !PT ;  /* 0x0000006504027209 */ /* 0x000fe20007810000 */
[C---:B------:R-:W-:Y:S01]  /*16a30*/  FFMA.FTZ R16, R3.reuse, R107, R16 ;  /* 0x0000006b03107223 */ /* 0x040fe20000010010 */
        /* <DEDUP_REMOVED lines=21> */
[----:B------:R-:W-:Y:S01]  /*16b90*/  IADD3 R104, R0, 0x28, RZ ;  /* 0x0000002800687810 */ /* 0x000fe20007ffe0ff */
[----:B------:R-:W-:Y:S01]  /*16ba0*/  FFMA.FTZ R28, R3, R105, R28 ;  /* 0x00000069031c7223 */ /* 0x000fe2000001001c */
        /* <DEDUP_REMOVED lines=8> */
[----:B------:R-:W-:Y:S01]  /*16c30*/  FMNMX.FTZ R2, R22, R107, !PT ;  /* 0x0000006b16027209 */ /* 0x000fe20007810000 */
[----:B------:R-:W-:Y:S01]  /*16c40*/  FFMA.FTZ R26, R3, R104, R26 ;  /* 0x00000068031a7223 */ /* 0x000fe2000001001a */
[----:B------:R-:W-:Y:S02]  /*16c50*/  FMNMX.FTZ R105, R21, R102, !PT ;  /* 0x0000006615697209 */ /* 0x000fe40007810000 */
[----:B------:R-:W-:Y:S02]  /*16c60*/  FMNMX.FTZ R107, R23, R2, !PT ;  /* 0x00000002176b7209 */ /* 0x000fe40007810000 */
[----:B------:R-:W-:Y:S02]  /*16c70*/  IADD3 R100, R0, 0x31, RZ ;  /* 0x0000003100647810 */ /* 0x000fe40007ffe0ff */
[----:B------:R-:W-:Y:S02]  /*16c80*/  FMNMX.FTZ R102, R24, R105, !PT ;  /* 0x0000006918667209 */ /* 0x000fe40007810000 */
[----:B------:R-:W-:Y:S02]  /*16c90*/  FMNMX.FTZ R104, R26, R107, !PT ;  /* 0x0000006b1a687209 */ /* 0x000fe40007810000 */
[----:B------:R-:W-:Y:S02]  /*16ca0*/  I2FP.F32.S32 R100, R100 ;  /* 0x0000006400647245 */ /* 0x000fe40000201400 */
[C---:B------:R-:W-:Y:S02]  /*16cb0*/  IADD3 R2, R0.reuse, 0x38, RZ ;  /* 0x0000003800027810 */ /* 0x040fe40007ffe0ff */
[----:B------:R-:W-:Y:S01]  /*16cc0*/  FMNMX.FTZ R105, R25, R102, !PT ;  /* 0x0000006619697209 */ /* 0x000fe20007810000 */
[----:B------:R-:W-:Y:S01]  /*16cd0*/  FFMA.FTZ R31, R3, R100, R31 ;  /* 0x00000064031f7223 */ /* 0x000fe2000001001f */
[----:B------:R-:W-:Y:S01]  /*16ce0*/  FMNMX.FTZ R107, R27, R104, !PT ;  /* 0x000000681b6b7209 */ /* 0x000fe20007810000 */
[C---:B------:R-:W-:Y:S01]  /*16cf0*/  FFMA.FTZ R29, R3.reuse, R100, R29 ;  /* 0x00000064031d7223 */ /* 0x040fe2000001001d */
        /* <DEDUP_REMOVED lines=22> */
[----:B------:R-:W1:Y:S01]  /*16e60*/  LDSM.16.MT88.4 R104, [R140+0x8000] ;  /* 0x008000008c68783b */ /* 0x000e620000004200 */
[----:B--2---:R-:W-:Y:S01]  /*16e70*/  FMNMX.FTZ R100, R109, R100, !PT ;  /* 0x000000646d647209 */ /* 0x004fe20007810000 */
[C---:B------:R-:W-:Y:S01]  /*16e80*/  FADD.FTZ R0, -R2.reuse, R103 ;  /* 0x0000006702007221 */ /* 0x040fe20000010100 */
[C---:B------:R-:W-:Y:S01]  /*16e90*/  FMUL.FTZ R123, R2.reuse, UR4 ;  /* 0x00000004027b7c20 */ /* 0x040fe20008410000 */
[----:B------:R-:W-:Y:S02]  /*16ea0*/  FSETP.NEU.FTZ.AND P0, PT, R2, -INF , PT ;  /* 0xff8000000200780b */ /* 0x000fe40003f1d000 */
[----:B------:R-:W-:Y:S01]  /*16eb0*/  FADD.FTZ R102, -R100, R101 ;  /* 0x0000006564667221 */ /* 0x000fe20000010100 */
[----:B------:R-:W-:Y:S01]  /*16ec0*/  FMUL.FTZ R101, R0, UR4 ;  /* 0x0000000400657c20 */ /* 0x000fe20008410000 */
[----:B------:R-:W-:Y:S01]  /*16ed0*/  FSEL R123, R123, RZ, P0 ;  /* 0x000000ff7b7b7208 */ /* 0x000fe20000000000 */
[----:B------:R-:W-:Y:S01]  /*16ee0*/  FMUL.FTZ R122, R100, UR4 ;  /* 0x00000004647a7c20 */ /* 0x000fe20008410000 */
[----:B------:R-:W-:Y:S01]  /*16ef0*/  FMUL.FTZ R103, R102, UR4 ;  /* 0x0000000466677c20 */ /* 0x000fe20008410000 */
[----:B------:R-:W-:Y:S01]  /*16f00*/  FSETP.NEU.FTZ.AND P0, PT, R100, -INF , PT ;  /* 0xff8000006400780b */ /* 0x000fe20003f1d000 */
[----:B------:R-:W2:Y:S01]  /*16f10*/  LDSM.16.MT88.4 R108, [R138+0x8000] ;  /* 0x008000008a6c783b */ /* 0x000ea20000004200 */
[--C-:B------:R-:W-:Y:S01]  /*16f20*/  FFMA.FTZ R120, R6, UR4, -R123.reuse ;  /* 0x0000000406787c23 */ /* 0x100fe2000801087b */
[----:B------:R3:W4:Y:S01]  /*16f30*/  MUFU.EX2 R0, R103 ;  /* 0x0000006700007308 */ /* 0x0007220000000800 */
        /* <DEDUP_REMOVED lines=8> */
[----:B------:R-:W5:Y:S01]  /*16fc0*/  MUFU.EX2 R101, R101 ;  /* 0x0000006500657308 */ /* 0x000f620000000800 */
[--C-:B------:R-:W-:Y:S01]  /*16fd0*/  FFMA.FTZ R126, R24, UR4, -R122.reuse ;  /* 0x00000004187e7c23 */ /* 0x100fe2000801087a */
[--C-:B------:R-:W-:Y:S01]  /*16fe0*/  FFMA.FTZ R127, R25, UR4, -R122.reuse ;  /* 0x00000004197f7c23 */ /* 0x100fe2000801087a */
[--C-:B------:R-:W-:Y:S01]  /*16ff0*/  FFMA.FTZ R169, R30, UR4, -R123.reuse ;  /* 0x000000041ea97c23 */ /* 0x100fe2000801087b */
[--C-:B------:R-:W-:Y:S01]  /*17000*/  FFMA.FTZ R170, R31, UR4, -R123.reuse ;  /* 0x000000041faa7c23 */ /* 0x100fe2000801087b */
[----:B------:R-:W-:Y:S01]  /*17010*/  FFMA.FTZ R171, R34, UR4, -R123 ;  /* 0x0000000422ab7c23 */ /* 0x000fe2000801087b */
[--C-:B------:R-:W-:Y:S01]  /*17020*/  FFMA.FTZ R173, R28, UR4, -R122.reuse ;  /* 0x000000041cad7c23 */ /* 0x100fe2000801087a */
[--C-:B------:R-:W-:Y:S01]  /*17030*/  FFMA.FTZ R174, R29, UR4, -R122.reuse ;  /* 0x000000041dae7c23 */ /* 0x100fe2000801087a */
[--C-:B---3--:R-:W-:Y:S02]  /*17040*/  FFMA.FTZ R103, R9, UR4, -R122.reuse ;  /* 0x0000000409677c23 */ /* 0x108fe4000801087a */
[----:B------:R-:W-:Y:S01]  /*17050*/  MUFU.EX2 R120, R120 ;  /* 0x0000007800787308 */ /* 0x000fe20000000800 */
[C---:B----4-:R-:W-:Y:S01]  /*17060*/  FMUL.FTZ R4, R0.reuse, R96 ;  /* 0x0000006000047220 */ /* 0x050fe20000410000 */
[C---:B------:R-:W-:Y:S01]  /*17070*/  FMUL.FTZ R5, R0.reuse, R97 ;  /* 0x0000006100057220 */ /* 0x040fe20000410000 */
[C---:B------:R-:W-:Y:S01]  /*17080*/  FMUL.FTZ R8, R0.reuse, R92 ;  /* 0x0000005c00087220 */ /* 0x040fe20000410000 */
[C---:B------:R-:W-:Y:S01]  /*17090*/  FMUL.FTZ R9, R0.reuse, R93 ;  /* 0x0000005d00097220 */ /* 0x040fe20000410000 */
[C---:B------:R-:W-:Y:S01]  /*170a0*/  FMUL.FTZ R36, R0.reuse, R36 ;  /* 0x0000002400247220 */ /* 0x040fe20000410000 */
[C---:B------:R-:W-:Y:S01]  /*170b0*/  FMUL.FTZ R37, R0.reuse, R37 ;  /* 0x0000002500257220 */ /* 0x040fe20000410000 */
[C---:B------:R-:W-:Y:S03]  /*170c0*/  FMUL.FTZ R40, R0.reuse, R40 ;  /* 0x0000002800287220 */ /* 0x040fe60000410000 */
[----:B------:R-:W3:Y:S01]  /*170d0*/  MUFU.EX2 R118, R118 ;  /* 0x0000007600767308 */ /* 0x000ee20000000800 */
[C---:B-----5:R-:W-:Y:S01]  /*170e0*/  FMUL.FTZ R6, R101.reuse, R98 ;  /* 0x0000006265067220 */ /* 0x060fe20000410000 */
[C---:B------:R-:W-:Y:S01]  /*170f0*/  FMUL.FTZ R7, R101.reuse, R99 ;  /* 0x0000006365077220 */ /* 0x040fe20000410000 */
[C---:B------:R-:W-:Y:S01]  /*17100*/  FMUL.FTZ R10, R101.reuse, R94 ;  /* 0x0000005e650a7220 */ /* 0x040fe20000410000 */
[C---:B------:R-:W-:Y:S01]  /*17110*/  FMUL.FTZ R11, R101.reuse, R95 ;  /* 0x0000005f650b7220 */ /* 0x040fe20000410000 */
[C---:B------:R-:W-:Y:S01]  /*17120*/  FMUL.FTZ R38, R101.reuse, R38 ;  /* 0x0000002665267220 */ /* 0x040fe20000410000 */
[----:B------:R-:W4:Y:S01]  /*17130*/  LDSM.16.MT88.4 R92, [R136+0x8000] ;  /* 0x00800000885c783b */ /* 0x000f220000004200 */
        /* <DEDUP_REMOVED lines=48> */
[----:B------:R-:W-:Y:S01]  /*17440*/  FMUL.FTZ R77, R0, R77 ;  /* 0x0000004d004d7220 */ /* 0x000fe20000410000 */
[----:B------:R-:W-:Y:S01]  /*17450*/  LDSM.16.MT88.4 R28, [R137+0x9800] ;  /* 0x00980000891c783b */ /* 0x000fe20000004200 */
[--C-:B------:R-:W-:Y:S01]  /*17460*/  FFMA.FTZ R32, R32, UR4, -R122.reuse ;  /* 0x0000000420207c23 */ /* 0x100fe2000801087a */
[C---:B------:R-:W-:Y:S01]  /*17470*/  FMUL.FTZ R82, R101.reuse, R82 ;  /* 0x0000005265527220 */ /* 0x040fe20000410000 */
[----:B------:R-:W-:Y:S01]  /*17480*/  FMUL.FTZ R83, R101, R83 ;  /* 0x0000005365537220 */ /* 0x000fe20000410000 */
[C---:B------:R-:W-:Y:S01]  /*17490*/  FMUL.FTZ R80, R0.reuse, R80 ;  /* 0x0000005000507220 */ /* 0x040fe20000410000 */
[----:B------:R-:W-:Y:S01]  /*174a0*/  FMUL.FTZ R81, R0, R81 ;  /* 0x0000005100517220 */ /* 0x000fe20000410000 */
[--C-:B------:R-:W-:Y:S01]  /*174b0*/  FFMA.FTZ R124, R20, UR4, -R122.reuse ;  /* 0x00000004147c7c23 */ /* 0x100fe2000801087a */
[----:B------:R-:W-:Y:S01]  /*174c0*/  FFMA.FTZ R125, R21, UR4, -R122 ;  /* 0x00000004157d7c23 */ /* 0x000fe2000801087a */
[----:B------:R-:W-:Y:S01]  /*174d0*/  MUFU.EX2 R126, R126 ;  /* 0x0000007e007e7308 */ /* 0x000fe20000000800 */
[----:B-----5:R-:W-:Y:S01]  /*174e0*/  F2FP.F16.F32.PACK_AB R98, R103, R116 ;  /* 0x000000746762723e */ /* 0x020fe200000000ff */
[----:B------:R-:W-:Y:S01]  /*174f0*/  FFMA.FTZ R120, R101, R166, R120 ;  /* 0x000000a665787223 */ /* 0x000fe20000010078 */
[----:B------:R-:W-:Y:S01]  /*17500*/  ISETP.GT.AND P0, PT, R160, R147, PT ;  /* 0x00000093a000720c */ /* 0x000fe20003f04270 */
[----:B------:R-:W-:Y:S02]  /*17510*/  FFMA.FTZ R121, R0, R165, R121 ;  /* 0x000000a500797223 */ /* 0x000fe40000010079 */
[----:B------:R-:W-:Y:S02]  /*17520*/  FADD.FTZ R120, R118, R120 ;  /* 0x0000007876787221 */ /* 0x000fe40000010000 */
[C---:B-1----:R-:W-:Y:S02]  /*17530*/  HMMA.16816.F32 R4, R96.reuse, R104, R4 ;  /* 0x000000686004723c */ /* 0x042fe40000001804 */
[----:B------:R-:W-:Y:S03]  /*17540*/  MUFU.EX2 R124, R124 ;  /* 0x0000007c007c7308 */ /* 0x000fe60000000800 */
[----:B------:R-:W-:Y:S01]  /*17550*/  FADD.FTZ R121, R119, R121 ;  /* 0x0000007977797221 */ /* 0x000fe20000010000 */
[C---:B------:R-:W-:Y:S01]  /*17560*/  HMMA.16816.F32 R8, R96.reuse, R106, R8 ;  /* 0x0000006a6008723c */ /* 0x040fe20000001808 */
[----:B------:R-:W1:Y:S05]  /*17570*/  LDSM.16.MT88.4 R104, [R140+0xa000] ;  /* 0x00a000008c68783b */ /* 0x000e6a0000004200 */
[----:B------:R-:W3:Y:S01]  /*17580*/  MUFU.EX2 R125, R125 ;  /* 0x0000007d007d7308 */ /* 0x000ee20000000800 */
[----:B------:R-:W-:Y:S01]  /*17590*/  FADD.FTZ R117, R117, R120 ;  /* 0x0000007875757221 */ /* 0x000fe20000010000 */
[C---:B--2---:R-:W-:Y:S08]  /*175a0*/  HMMA.16816.F32 R36, R96.reuse, R108, R36 ;  /* 0x0000006c6024723c */ /* 0x044ff00000001824 */
[----:B------:R-:W-:Y:S01]  /*175b0*/  MUFU.EX2 R127, R127 ;  /* 0x0000007f007f7308 */ /* 0x000fe20000000800 */
[C---:B------:R-:W-:Y:S01]  /*175c0*/  HMMA.16816.F32 R40, R96.reuse, R110, R40 ;  /* 0x0000006e6028723c */ /* 0x040fe20000001828 */
[----:B------:R-:W2:Y:S02]  /*175d0*/  LDSM.16.MT88.4 R108, [R138+0xa000] ;  /* 0x00a000008a6c783b */ /* 0x000ea40000004200 */
[----:B------:R-:W-:Y:S03]  /*175e0*/  FADD.FTZ R116, R116, R121 ;  /* 0x0000007974747221 */ /* 0x000fe60000010000 */
[C---:B------:R-:W-:Y:S03]  /*175f0*/  HMMA.16816.F32 R44, R96.reuse, R112, R44 ;  /* 0x00000070602c723c */ /* 0x040fe6000000182c */
[----:B------:R-:W-:Y:S02]  /*17600*/  MUFU.EX2 R169, R169 ;  /* 0x000000a900a97308 */ /* 0x000fe40000000800 */
[----:B---3--:R-:W-:Y:S01]  /*17610*/  F2FP.F16.F32.PACK_AB R20, R125, R124 ;  /* 0x0000007c7d14723e */ /* 0x008fe200000000ff */
[C---:B------:R-:W-:Y:S07]  /*17620*/  HMMA.16816.F32 R48, R96.reuse, R114, R48 ;  /* 0x000000726030723c */ /* 0x040fee0000001830 */
[----:B------:R-:W-:Y:S01]  /*17630*/  MUFU.EX2 R170, R170 ;  /* 0x000000aa00aa7308 */ /* 0x000fe20000000800 */
[--C-:B------:R-:W-:Y:S01]  /*17640*/  FFMA.FTZ R112, R14, UR4, -R123.reuse ;  /* 0x000000040e707c23 */ /* 0x100fe2000801087b */
[C---:B----4-:R-:W-:Y:S03]  /*17650*/  HMMA.16816.F32 R52, R96.reuse, R92, R52 ;  /* 0x0000005c6034723c */ /* 0x050fe60000001834 */
        /* <DEDUP_REMOVED lines=10> */
[----:B------:R-:W-:Y:S03]  /*17700*/  FFMA.FTZ R114, R18, UR4, -R123 ;  /* 0x0000000412727c23 */ /* 0x000fe6000801087b */
[C---:B--2---:R-:W-:Y:S02]  /*17710*/  HMMA.16816.F32 R68, R96.reuse, R108, R68 ;  /* 0x0000006c6044723c */ /* 0x044fe40000001844 */
[----:B------:R2:W-:Y:S03]  /*17720*/  MUFU.EX2 R109, R19 ;  /* 0x00000013006d7308 */ /* 0x0005e60000000800 */
[--C-:B------:R-:W-:Y:S01]  /*17730*/  FFMA.FTZ R115, R17, UR4, -R122.reuse ;  /* 0x0000000411737c23 */ /* 0x100fe2000801087a */
[C---:B------:R-:W-:Y:S06]  /*17740*/  HMMA.16816.F32 R72, R96.reuse, R110, R72 ;  /* 0x0000006e6048723c */ /* 0x040fec0000001848 */
[----:B------:R-:W4:Y:S01]  /*17750*/  MUFU.EX2 R113, R113 ;  /* 0x0000007100717308 */ /* 0x000f220000000800 */
[--C-:B------:R-:W-:Y:S01]  /*17760*/  FFMA.FTZ R108, R12, UR4, -R122.reuse ;  /* 0x000000040c6c7c23 */ /* 0x100fe2000801087a */
[C---:B------:R-:W-:Y:S03]  /*17770*/  FMUL.FTZ R12, R0.reuse, R88 ;  /* 0x00000058000c7220 */ /* 0x040fe60000410000 */
[--C-:B------:R-:W-:Y:S01]  /*17780*/  FFMA.FTZ R111, R13, UR4, -R122.reuse ;  /* 0x000000040d6f7c23 */ /* 0x100fe2000801087a */
[----:B------:R-:W-:Y:S02]  /*17790*/  FMUL.FTZ R13, R0, R89 ;  /* 0x00000059000d7220 */ /* 0x000fe40000410000 */
[----:B------:R-:W5:Y:S01]  /*177a0*/  LDSM.16.MT88.4 R88, [R140+0x8800] ;  /* 0x008800008c58783b */ /* 0x000f620000004200 */
[--C-:B------:R-:W-:Y:S01]  /*177b0*/  FFMA.FTZ R110, R16, UR4, -R122.reuse ;  /* 0x00000004106e7c23 */ /* 0x100fe2000801087a */
[----:B------:R-:W-:Y:S01]  /*177c0*/  FFMA.FTZ R122, R33, UR4, -R122 ;  /* 0x00000004217a7c23 */ /* 0x000fe2000801087a */
[----:B------:R-:W1:Y:S01]  /*177d0*/  MUFU.EX2 R114, R114 ;  /* 0x0000007200727308 */ /* 0x000e620000000800 */
[C---:B------:R-:W-:Y:S01]  /*177e0*/  FMUL.FTZ R18, R101.reuse, R86 ;  /* 0x0000005665127220 */ /* 0x040fe20000410000 */
[----:B--2---:R-:W-:Y:S01]  /*177f0*/  FMUL.FTZ R19, R101, R87 ;  /* 0x0000005765137220 */ /* 0x004fe20000410000 */
[C---:B------:R-:W-:Y:S01]  /*17800*/  FMUL.FTZ R16, R0.reuse, R84 ;  /* 0x0000005400107220 */ /* 0x040fe20000410000 */
[C---:B---3--:R-:W-:Y:S03]  /*17810*/  HMMA.16816.F32 R12, R96.reuse, R92, R12 ;  /* 0x0000005c600c723c */ /* 0x048fe6000000180c */
[----:B------:R-:W-:Y:S03]  /*17820*/  FMUL.FTZ R17, R0, R85 ;  /* 0x0000005500117220 */ /* 0x000fe60000410000 */
[----:B------:R-:W-:Y:S01]  /*17830*/  MUFU.EX2 R108, R108 ;  /* 0x0000006c006c7308 */ /* 0x000fe20000000800 */
[----:B----4-:R-:W-:Y:S01]  /*17840*/  F2FP.F16.F32.PACK_AB R85, R113, R112 ;  /* 0x000000707155723e */ /* 0x010fe200000000ff */
[C---:B------:R-:W-:Y:S01]  /*17850*/  HMMA.16816.F32 R76, R96.reuse, R94, R76 ;  /* 0x0000005e604c723c */ /* 0x040fe2000000184c */
[----:B------:R-:W2:Y:S02]  /*17860*/  LDSM.16.MT88.4 R92, [R138+0x8800] ;  /* 0x008800008a5c783b */ /* 0x000ea40000004200 */
[----:B------:R-:W-:Y:S03]  /*17870*/  FADD.FTZ R117, R102, R117 ;  /* 0x0000007566757221 */ /* 0x000fe60000010000 */
[C---:B-1----:R-:W-:Y:S02]  /*17880*/  HMMA.16816.F32 R16, R96.reuse, R104, R16 ;  /* 0x000000686010723c */ /* 0x042fe40000001810 */
[----:B------:R-:W1:Y:S03]  /*17890*/  MUFU.EX2 R111, R111 ;  /* 0x0000006f006f7308 */ /* 0x000e660000000800 */
[----:B------:R-:W-:Y:S01]  /*178a0*/  F2FP.F16.F32.PACK_AB R87, R109, R114 ;  /* 0x000000726d57723e */ /* 0x000fe200000000ff */
[----:B------:R-:W-:Y:S01]  /*178b0*/  HMMA.16816.F32 R80, R96, R106, R80 ;  /* 0x0000006a6050723c */ /* 0x000fe20000001850 */
[----:B------:R-:W3:Y:S05]  /*178c0*/  LDSM.16.MT88.4 R96, [R137+0x8800] ;  /* 0x008800008960783b */ /* 0x000eea0000004200 */
[----:B------:R-:W-:Y:S01]  /*178d0*/  MUFU.EX2 R110, R110 ;  /* 0x0000006e006e7308 */ /* 0x000fe20000000800 */
[--C-:B------:R-:W-:Y:S01]  /*178e0*/  FFMA.FTZ R105, R26, UR4, -R123.reuse ;  /* 0x000000041a697c23 */ /* 0x100fe2000801087b */
[--C-:B------:R-:W-:Y:S03]  /*178f0*/  FFMA.FTZ R104, R23, UR4, -R123.reuse ;  /* 0x0000000417687c23 */ /* 0x100fe6000801087b */
[--C-:B------:R-:W-:Y:S01]  /*17900*/  FFMA.FTZ R106, R27, UR4, -R123.reuse ;  /* 0x000000041b6a7c23 */ /* 0x100fe2000801087b */
[--C-:B------:R-:W-:Y:S01]  /*17910*/  FFMA.FTZ R107, R22, UR4, -R123.reuse ;  /* 0x00000004166b7c23 */ /* 0x100fe2000801087b */
[----:B------:R-:W-:Y:S03]  /*17920*/  LDSM.16.MT88.4 R24, [R137+0x9000] ;  /* 0x009000008918783b */ /* 0x000fe60000004200 */
[----:B------:R-:W4:Y:S01]  /*17930*/  MUFU.EX2 R115, R115 ;  /* 0x0000007300737308 */ /* 0x000f220000000800 */
[----:B-1----:R-:W-:Y:S01]  /*17940*/  F2FP.F16.F32.PACK_AB R84, R111, R108 ;  /* 0x0000006c6f54723e */ /* 0x002fe200000000ff */
[----:B------:R-:W-:Y:S01]  /*17950*/  FFMA.FTZ R123, R35, UR4, -R123 ;  /* 0x00000004237b7c23 */ /* 0x000fe2000801087b */
[----:B------:R-:W-:Y:S01]  /*17960*/  F2FP.F16.F32.PACK_AB R22, R127, R126 ;  /* 0x0000007e7f16723e */ /* 0x000fe200000000ff */
[----:B------:R-:W-:Y:S01]  /*17970*/  FADD.FTZ R103, R103, R116 ;  /* 0x0000007467677221 */ /* 0x000fe20000010000 */
[----:B------:R-:W-:Y:S01]  /*17980*/  MOV R101, R100 ;  /* 0x0000006400657202 */ /* 0x000fe20000000f00 */
[----:B------:R-:W-:Y:S04]  /*17990*/  FADD.FTZ R112, R112, R117 ;  /* 0x0000007570707221 */ /* 0x000fe80000010000 */
[----:B------:R-:W-:Y:S01]  /*179a0*/  MUFU.EX2 R172, R123 ;  /* 0x0000007b00ac7308 */ /* 0x000fe20000000800 */
[----:B------:R-:W-:Y:S01]  /*179b0*/  FADD.FTZ R108, R108, R103 ;  /* 0x000000676c6c7221 */ /* 0x000fe20000010000 */
[----:B------:R-:W-:Y:S01]  /*179c0*/  FADD.FTZ R113, R113, R112 ;  /* 0x0000007071717221 */ /* 0x000fe20000010000 */
[----:B------:R-:W-:Y:S02]  /*179d0*/  MOV R103, R2 ;  /* 0x0000000200677202 */ /* 0x000fe40000000f00 */
[----:B------:R-:W-:Y:S01]  /*179e0*/  FADD.FTZ R111, R111, R108 ;  /* 0x0000006c6f6f7221 */ /* 0x000fe20000010000 */
[----:B------:R-:W-:Y:S04]  /*179f0*/  FADD.FTZ R114, R114, R113 ;  /* 0x0000007172727221 */ /* 0x000fe80000010000 */
[----:B------:R1:W-:Y:S01]  /*17a00*/  MUFU.EX2 R123, R32 ;  /* 0x00000020007b7308 */ /* 0x0003e20000000800 */
[----:B----4-:R-:W-:Y:S01]  /*17a10*/  F2FP.F16.F32.PACK_AB R86, R115, R110 ;  /* 0x0000006e7356723e */ /* 0x010fe200000000ff */
[----:B------:R-:W-:Y:S01]  /*17a20*/  FADD.FTZ R110, R110, R111 ;  /* 0x0000006f6e6e7221 */ /* 0x000fe20000010000 */
[----:B------:R-:W-:Y:S03]  /*17a30*/  FADD.FTZ R114, R109, R114 ;  /* 0x000000726d727221 */ /* 0x000fe60000010000 */
[----:B------:R-:W-:Y:S02]  /*17a40*/  FADD.FTZ R115, R115, R110 ;  /* 0x0000006e73737221 */ /* 0x000fe40000010000 */
[C---:B-----5:R-:W-:Y:S02]  /*17a50*/  HMMA.16816.F32 R4, R84.reuse, R88, R4 ;  /* 0x000000585404723c */ /* 0x060fe40000001804 */
[----:B------:R-:W-:Y:S03]  /*17a60*/  MUFU.EX2 R107, R107 ;  /* 0x0000006b006b7308 */ /* 0x000fe60000000800 */
[----:B------:R-:W-:Y:S01]  /*17a70*/  FADD.FTZ R124, R124, R115 ;  /* 0x000000737c7c7221 */ /* 0x000fe20000010000 */
[C---:B------:R-:W-:Y:S01]  /*17a80*/  HMMA.16816.F32 R8, R84.reuse, R90, R8 ;  /* 0x0000005a5408723c */ /* 0x040fe20000001808 */
[----:B------:R-:W4:Y:S05]  /*17a90*/  LDSM.16.MT88.4 R88, [R136+0x8800] ;  /* 0x008800008858783b */ /* 0x000f2a0000004200 */
[----:B------:R-:W5:Y:S01]  /*17aa0*/  MUFU.EX2 R104, R104 ;  /* 0x0000006800687308 */ /* 0x000f620000000800 */
[----:B------:R-:W-:Y:S01]  /*17ab0*/  FADD.FTZ R125, R125, R124 ;  /* 0x0000007c7d7d7221 */ /* 0x000fe20000010000 */
[C---:B--2---:R-:W-:Y:S01]  /*17ac0*/  HMMA.16816.F32 R36, R84.reuse, R92, R36 ;  /* 0x0000005c5424723c */ /* 0x044fe20000001824 */
[----:B-1----:R-:W-:Y:S07]  /*17ad0*/  LDSM.16.MT88.4 R32, [R136+0x9800] ;  /* 0x009800008820783b */ /* 0x002fee0000004200 */
[----:B------:R-:W-:Y:S01]  /*17ae0*/  MUFU.EX2 R105, R105 ;  /* 0x0000006900697308 */ /* 0x000fe20000000800 */
[C---:B------:R-:W-:Y:S01]  /*17af0*/  HMMA.16816.F32 R40, R84.reuse, R94, R40 ;  /* 0x0000005e5428723c */ /* 0x040fe20000001828 */
[----:B------:R-:W1:Y:S05]  /*17b00*/  LDSM.16.MT88.4 R92, [R140+0xa800] ;  /* 0x00a800008c5c783b */ /* 0x000e6a0000004200 */
[C---:B---3--:R-:W-:Y:S03]  /*17b10*/  HMMA.16816.F32 R44, R84.reuse, R96, R44 ;  /* 0x00000060542c723c */ /* 0x048fe6000000182c */
[----:B------:R-:W2:Y:S02]  /*17b20*/  MUFU.EX2 R106, R106 ;  /* 0x0000006a006a7308 */ /* 0x000ea40000000800 */
[----:B-----5:R-:W-:Y:S01]  /*17b30*/  F2FP.F16.F32.PACK_AB R21, R104, R107 ;  /* 0x0000006b6815723e */ /* 0x020fe200000000ff */
[C---:B------:R-:W-:Y:S01]  /*17b40*/  HMMA.16816.F32 R48, R84.reuse, R98, R48 ;  /* 0x000000625430723c */ /* 0x040fe20000001830 */
[----:B------:R-:W3:Y:S06]  /*17b50*/  LDSM.16.MT88.4 R96, [R138+0xa800] ;  /* 0x00a800008a60783b */ /* 0x000eec0000004200 */
[----:B------:R-:W-:Y:S01]  /*17b60*/  MUFU.EX2 R173, R173 ;  /* 0x000000ad00ad7308 */ /* 0x000fe20000000800 */
[----:B------:R-:W-:Y:S03]  /*17b70*/  FADD.FTZ R107, R107, R114 ;  /* 0x000000726b6b7221 */ /* 0x000fe60000010000 */
[----:B------:R-:W-:Y:S06]  /*17b80*/  FADD.FTZ R126, R126, R125 ;  /* 0x0000007d7e7e7221 */ /* 0x000fec0000010000 */
[----:B------:R-:W5:Y:S01]  /*17b90*/  MUFU.EX2 R174, R174 ;  /* 0x000000ae00ae7308 */ /* 0x000f620000000800 */
[----:B--2---:R-:W-:Y:S01]  /*17ba0*/  F2FP.F16.F32.PACK_AB R23, R106, R105 ;  /* 0x000000696a17723e */ /* 0x004fe200000000ff */
[----:B------:R-:W-:Y:S01]  /*17bb0*/  FADD.FTZ R104, R104, R107 ;  /* 0x0000006b68687221 */ /* 0x000fe20000010000 */
[----:B------:R-:W-:Y:S01]  /*17bc0*/  FADD.FTZ R126, R127, R126 ;  /* 0x0000007e7f7e7221 */ /* 0x000fe20000010000 */
[C---:B----4-:R-:W-:Y:S06]  /*17bd0*/  HMMA.16816.F32 R52, R84.reuse, R88, R52 ;  /* 0x000000585434723c */ /* 0x050fec0000001834 */
[----:B------:R-:W2:Y:S01]  /*17be0*/  MUFU.EX2 R122, R122 ;  /* 0x0000007a007a7308 */ /* 0x000ea20000000800 */
[----:B------:R-:W-:Y:S01]  /*17bf0*/  FADD.FTZ R105, R105, R104 ;  /* 0x0000006869697221 */ /* 0x000fe20000010000 */
[C---:B------:R-:W-:Y:S01]  /*17c00*/  HMMA.16816.F32 R56, R84.reuse, R90, R56 ;  /* 0x0000005a5438723c */ /* 0x040fe20000001838 */
[----:B------:R-:W4:Y:S02]  /*17c10*/  LDSM.16.MT88.4 R88, [R137+0xa800] ;  /* 0x00a800008958783b */ /* 0x000f240000004200 */
[----:B------:R-:W-:Y:S03]  /*17c20*/  FADD.FTZ R106, R106, R105 ;  /* 0x000000696a6a7221 */ /* 0x000fe60000010000 */
        /* <DEDUP_REMOVED lines=11> */
[----:B------:R-:W1:Y:S05]  /*17ce0*/  LDSM.16.MT88.4 R84, [R136+0x9000] ;  /* 0x009000008854783b */ /* 0x000e6a0000004200 */
[C---:B---3--:R-:W-:Y:S03]  /*17cf0*/  HMMA.16816.F32 R4, R20.reuse, R96, R4 ;  /* 0x000000601404723c */ /* 0x048fe60000001804 */
[----:B------:R-:W-:Y:S03]  /*17d00*/  LDSM.16.MT88.4 R92, [R140+0x9800] ;  /* 0x009800008c5c783b */ /* 0x000fe60000004200 */
[C---:B------:R-:W-:Y:S06]  /*17d10*/  HMMA.16816.F32 R8, R20.reuse, R98, R8 ;  /* 0x000000621408723c */ /* 0x040fec0000001808 */
[C---:B----4-:R-:W-:Y:S06]  /*17d20*/  HMMA.16816.F32 R36, R20.reuse, R88, R36 ;  /* 0x000000581424723c */ /* 0x050fec0000001824 */
        /* <DEDUP_REMOVED lines=15> */
[C---:B------:R-:W-:Y:S06]  /*17e20*/  HMMA.16816.F32 R76, R20.reuse, R86, R76 ;  /* 0x00000056144c723c */ /* 0x040fec000000184c */
[C---:B---3--:R-:W-:Y:S06]  /*17e30*/  HMMA.16816.F32 R16, R20.reuse, R88, R16 ;  /* 0x000000581410723c */ /* 0x048fec0000001810 */
[----:B------:R-:W-:Y:S07]  /*17e40*/  HMMA.16816.F32 R80, R20, R90, R80 ;  /* 0x0000005a1450723c */ /* 0x000fee0000001850 */
[----:B------:R-:W-:Y:S01]  /*17e50*/  F2FP.F16.F32.PACK_AB R21, R170, R169 ;  /* 0x000000a9aa15723e */ /* 0x000fe200000000ff */
[----:B------:R-:W-:Y:S03]  /*17e60*/  FADD.FTZ R169, R169, R106 ;  /* 0x0000006aa9a97221 */ /* 0x000fe60000010000 */
[----:B------:R-:W-:Y:S01]  /*17e70*/  F2FP.F16.F32.PACK_AB R23, R172, R171 ;  /* 0x000000abac17723e */ /* 0x000fe200000000ff */
[----:B------:R-:W-:Y:S01]  /*17e80*/  FADD.FTZ R170, R170, R169 ;  /* 0x000000a9aaaa7221 */ /* 0x000fe20000010000 */
[----:B-----5:R-:W-:Y:S01]  /*17e90*/  F2FP.F16.F32.PACK_AB R20, R174, R173 ;  /* 0x000000adae14723e */ /* 0x020fe200000000ff */
[----:B------:R-:W-:Y:S01]  /*17ea0*/  FADD.FTZ R173, R173, R126 ;  /* 0x0000007eadad7221 */ /* 0x000fe20000010000 */
[----:B--2---:R-:W-:Y:S01]  /*17eb0*/  F2FP.F16.F32.PACK_AB R22, R122, R123 ;  /* 0x0000007b7a16723e */ /* 0x004fe200000000ff */
[----:B------:R-:W-:Y:S02]  /*17ec0*/  FADD.FTZ R171, R171, R170 ;  /* 0x000000aaabab7221 */ /* 0x000fe40000010000 */
[----:B------:R-:W-:Y:S02]  /*17ed0*/  FADD.FTZ R174, R174, R173 ;  /* 0x000000adaeae7221 */ /* 0x000fe40000010000 */
[----:B------:R-:W-:Y:S02]  /*17ee0*/  FADD.FTZ R166, R172, R171 ;  /* 0x000000abaca67221 */ /* 0x000fe40000010000 */
[C---:B------:R-:W-:Y:S01]  /*17ef0*/  HMMA.16816.F32 R96, R20.reuse, R92, R4 ;  /* 0x0000005c1460723c */ /* 0x040fe20000001804 */
[----:B------:R-:W1:Y:S02]  /*17f00*/  LDSM.16.MT88.4 R4, [R140+0xb800] ;  /* 0x00b800008c04783b */ /* 0x000e640000004200 */
[----:B------:R-:W-:Y:S03]  /*17f10*/  FADD.FTZ R123, R123, R174 ;  /* 0x000000ae7b7b7221 */ /* 0x000fe60000010000 */
[C---:B------:R-:W-:Y:S03]  /*17f20*/  HMMA.16816.F32 R92, R20.reuse, R94, R8 ;  /* 0x0000005e145c723c */ /* 0x040fe60000001808 */
[----:B------:R-:W2:Y:S02]  /*17f30*/  LDSM.16.MT88.4 R8, [R138+0xb800] ;  /* 0x00b800008a08783b */ /* 0x000ea40000004200 */
[----:B------:R-:W-:Y:S01]  /*17f40*/  FADD.FTZ R165, R122, R123 ;  /* 0x0000007b7aa57221 */ /* 0x000fe20000010000 */
[C---:B----4-:R-:W-:Y:S06]  /*17f50*/  HMMA.16816.F32 R36, R20.reuse, R24, R36 ;  /* 0x000000181424723c */ /* 0x050fec0000001824 */
[C---:B------:R-:W-:Y:S01]  /*17f60*/  HMMA.16816.F32 R40, R20.reuse, R26, R40 ;  /* 0x0000001a1428723c */ /* 0x040fe20000001828 */
[----:B------:R-:W3:Y:S05]  /*17f70*/  LDSM.16.MT88.4 R24, [R137+0xb800] ;  /* 0x00b800008918783b */ /* 0x000eea0000004200 */
[C---:B------:R-:W-:Y:S06]  /*17f80*/  HMMA.16816.F32 R44, R20.reuse, R28, R44 ;  /* 0x0000001c142c723c */ /* 0x040fec000000182c */
[C---:B------:R-:W-:Y:S01]  /*17f90*/  HMMA.16816.F32 R48, R20.reuse, R30, R48 ;  /* 0x0000001e1430723c */ /* 0x040fe20000001830 */
[----:B------:R-:W4:Y:S05]  /*17fa0*/  LDSM.16.MT88.4 R28, [R136+0xb800] ;  /* 0x00b80000881c783b */ /* 0x000f2a0000004200 */
        /* <DEDUP_REMOVED lines=13> */
.L_x_8080:
        /* <DEDUP_REMOVED lines=25> */
[----:B----4-:R-:W-:-:S02]  /*18210*/  SHF.R.S32.HI R8, RZ, 0x1f, R11 ;  /* 0x0000001fff087819 */ /* 0x010fc4000001140b */
[----:B------:R-:W-:Y:S01]  /*18220*/  LEA.HI R5, R5, R12, RZ, 0x3 ;  /* 0x0000000c05057211 */ /* 0x000fe200078f18ff */
[----:B------:R-:W1:Y:S01]  /*18230*/  @P4 MUFU.RCP R7, R4 ;  /* 0x0000000400074308 */ /* 0x000e620000001000 */
[----:B------:R-:W-:Y:S02]  /*18240*/  LEA.HI R8, R8, R11, RZ, 0x4 ;  /* 0x0000000b08087211 */ /* 0x000fe400078f20ff */
[----:B------:R-:W-:Y:S02]  /*18250*/  LOP3.LUT R5, R5, 0xfffffff8, RZ, 0xc0, !PT ;  /* 0xfffffff805057812 */ /* 0x000fe400078ec0ff */
[CC--:B------:R-:W-:Y:S02]  /*18260*/  LEA.HI R11, R9.reuse, R0.reuse, RZ, 0x4 ;  /* 0x00000000090b7211 */ /* 0x0c0fe400078f20ff */
[----:B------:R-:W-:Y:S01]  /*18270*/  IADD3 R5, R12, -R5, RZ ;  /* 0x800000050c057210 */ /* 0x000fe20007ffe0ff */
[----:B------:R-:W2:Y:S01]  /*18280*/  @P3 MUFU.RCP R6, R3 ;  /* 0x0000000300063308 */ /* 0x000ea20000001000 */
[----:B------:R-:W-:-:S02]  /*18290*/  LEA.HI R9, R9, R0, RZ, 0x5 ;  /* 0x0000000009097211 */ /* 0x000fc400078f28ff */
[----:B------:R-:W-:Y:S02]  /*182a0*/  LOP3.LUT R15, R10, 0x1ffffffc, RZ, 0xc0, !PT ;  /* 0x1ffffffc0a0f7812 */ /* 0x000fe400078ec0ff */
[----:B------:R-:W-:Y:S02]  /*182b0*/  LOP3.LUT R11, R11, 0xfffffff0, RZ, 0xc0, !PT ;  /* 0xfffffff00b0b7812 */ /* 0x000fe400078ec0ff */
        /* <DEDUP_REMOVED lines=11> */
[----:B------:R-:W-:Y:S01]  /*18370*/  FMUL.FTZ R36, R7, R36 ;  /* 0x0000002407247220 */ /* 0x000fe20000410000 */
[----:B------:R-:W-:Y:S01]  /*18380*/  LOP3.LUT R17, R17, 0x1c0, RZ, 0xc0, !PT ;  /* 0x000001c011117812 */ /* 0x000fe200078ec0ff */
[C---:B------:R-:W-:Y:S01]  /*18390*/  FMUL.FTZ R37, R7.reuse, R37 ;  /* 0x0000002507257220 */ /* 0x040fe20000410000 */
[----:B------:R-:W-:Y:S01]  /*183a0*/  LEA R12, R10, R15, 0x9 ;  /* 0x0000000f0a0c7211 */ /* 0x000fe200078e48ff */
[----:B------:R-:W-:Y:S01]  /*183b0*/  FMUL.FTZ R40, R7, R40 ;  /* 0x0000002807287220 */ /* 0x000fe20000410000 */
[----:B------:R-:W-:Y:S01]  /*183c0*/  ISETP.NE.U32.AND P0, PT, R13, 0x1, PT ;  /* 0x000000010d00780c */ /* 0x000fe20003f05070 */
[C---:B------:R-:W-:Y:S01]  /*183d0*/  FMUL.FTZ R41, R7.reuse, R41 ;  /* 0x0000002907297220 */ /* 0x040fe20000410000 */
        /* <DEDUP_REMOVED lines=122> */
[----:B------:R-:W-:Y:S04]  /*18b80*/  STS.64 [R7+0x4000], R80 ;  /* 0x0040005007007388 */ /* 0x000fe80000000a00 */
[----:B------:R1:W-:Y:S01]  /*18b90*/  STS.64 [R7+0x4800], R82 ;  /* 0x0048005207007388 */ /* 0x0003e20000000a00 */
[----:B--2---:R-:W2:Y:S08]  /*18ba0*/  LDC R5, c[0x0][0x270] ;  /* 0x00009c00ff057b82 */ /* 0x004eb00000000800 */
[----:B------:R-:W-:Y:S01]  /*18bb0*/  BAR.SYNC.DEFER_BLOCKING 0x0 ;  /* 0x0000000000007b1d */ /* 0x000fe20000010000 */
[----:B---3--:R-:W-:Y:S01]  /*18bc0*/  SHF.R.S32.HI R15, RZ, 0x1f, R10 ;  /* 0x0000001fff0f7819 */ /* 0x008fe2000001140a */
[----:B-----5:R-:W-:-:S03]  /*18bd0*/  IMAD R12, R18, R12, R153 ;  /* 0x0000000c120c7224 */ /* 0x020fc600078e0299 */
[----:B------:R-:W-:-:S03]  /*18be0*/  LEA.HI R14, R15, R10, RZ, 0x2 ;  /* 0x0000000a0f0e7211 */ /* 0x000fc600078f10ff */
[----:B------:R-:W3:Y:S01]  /*18bf0*/  @P4 LDC R15, c[0x0][0x2e8] ;  /* 0x0000ba00ff0f4b82 */ /* 0x000ee20000000800 */
[----:B----4-:R-:W-:Y:S02]  /*18c00*/  LOP3.LUT R17, R14, 0xffffffc, RZ, 0xc0, !PT ;  /* 0x0ffffffc0e117812 */ /* 0x010fe400078ec0ff */
[----:B------:R-:W-:Y:S02]  /*18c10*/  MOV R14, 0xff800000 ;  /* 0xff800000000e7802 */ /* 0x000fe40000000f00 */
[----:B------:R-:W-:Y:S01]  /*18c20*/  IADD3 R10, R10, -R17, RZ ;  /* 0x800000110a0a7210 */ /* 0x000fe20007ffe0ff */
[----:B------:R-:W-:Y:S01]  /*18c30*/  @P4 FMUL.FTZ R17, R4, 0.69314718246459960938 ;  /* 0x3f31721804114820 */ /* 0x000fe20000410000 */
[----:B------:R-:W-:Y:S01]  /*18c40*/  SHF.L.U32 R4, R11, 0x2, RZ ;  /* 0x000000020b047819 */ /* 0x000fe200000006ff */
[----:B-1----:R-:W1:Y:S01]  /*18c50*/  @P3 LDC R7, c[0x0][0x2e8] ;  /* 0x0000ba00ff073b82 */ /* 0x002e620000000800 */
[----:B------:R4:W1:Y:S01]  /*18c60*/  LDS.128 R24, [R6+0x3800] ;  /* 0x0038000006187984 */ /* 0x0008620000000c00 */
[----:B--2---:R-:W-:Y:S01]  /*18c70*/  IMAD R0, R5, R0, UR4 ;  /* 0x0000000405007e24 */ /* 0x004fe2000f8e0200 */
[----:B------:R-:W-:-:S02]  /*18c80*/  LEA R161, R10, R161, 0x4 ;  /* 0x000000a10aa17211 */ /* 0x000fc400078e20ff */
[----:B------:R4:W2:Y:S01]  /*18c90*/  LDS.128 R20, [R6+0x7800] ;  /* 0x0078000006147984 */ /* 0x0008a20000000c00 */
[----:B------:R-:W-:Y:S01]  /*18ca0*/  SHF.L.U32 R10, R19, 0x6, RZ ;  /* 0x00000006130a7819 */ /* 0x000fe200000006ff */
[----:B------:R-:W-:Y:S01]  /*18cb0*/  IMAD R0, R12, R5, R0 ;  /* 0x000000050c007224 */ /* 0x000fe200078e0200 */
[----:B------:R-:W-:-:S03]  /*18cc0*/  SHF.R.S32.HI R5, RZ, 0x1f, R4 ;  /* 0x0000001fff057819 */ /* 0x000fc60000011404 */
[----:B------:R-:W-:Y:S02]  /*18cd0*/  IMAD R0, R0, R13, R10 ;  /* 0x0000000d00007224 */ /* 0x000fe400078e020a */
[----:B---3--:R-:W-:Y:S01]  /*18ce0*/  @P4 FFMA.FTZ R9, R100, R15, R17 ;  /* 0x0000000f64094223 */ /* 0x008fe20000010011 */
[----:B-1----:R-:W-:Y:S01]  /*18cf0*/  @P3 FFMA.FTZ R14, R2, R7, R3 ;  /* 0x00000007020e3223 */ /* 0x002fe20000010003 */
[----:B--2-4-:R-:W-:Y:S06]  /*18d00*/  @P0 BRA `(.L_x_8086) ;  /* 0x0000000000300947 */ /* 0x014fec0003800000 */
        /* <DEDUP_REMOVED lines=12> */
.L_x_8086:
[----:B------:R-:W-:Y:S05]  /*18dd0*/  BSYNC B0 ;  /* 0x0000000000007941 */ /* 0x000fea0003800000 */
.L_x_8085:
        /* <DEDUP_REMOVED lines=34> */
.L_x_8088:
[----:B------:R-:W-:Y:S05]  /*19000*/  BSYNC B0 ;  /* 0x0000000000007941 */ /* 0x000fea0003800000 */
.L_x_8087:
        /* <DEDUP_REMOVED lines=10> */
.L_x_8090:
[----:B------:R-:W-:Y:S05]  /*190b0*/  BSYNC B0 ;  /* 0x0000000000007941 */ /* 0x000fea0003800000 */
.L_x_8089:
        /* <DEDUP_REMOVED lines=9> */
.L_x_8092:
[----:B------:R-:W-:Y:S05]  /*19150*/  BSYNC B0 ;  /* 0x0000000000007941 */ /* 0x000fea0003800000 */
.L_x_8091:
        /* <DEDUP_REMOVED lines=9> */
.L_x_8094:
[----:B------:R-:W-:Y:S05]  /*191f0*/  BSYNC B0 ;  /* 0x0000000000007941 */ /* 0x000fea0003800000 */
.L_x_8093:
        /* <DEDUP_REMOVED lines=9> */
.L_x_8096:
[----:B------:R-:W-:Y:S05]  /*19290*/  BSYNC B0 ;  /* 0x0000000000007941 */ /* 0x000fea0003800000 */
.L_x_8095:
        /* <DEDUP_REMOVED lines=9> */
.L_x_8098:
[----:B------:R-:W-:Y:S05]  /*19330*/  BSYNC B0 ;  /* 0x0000000000007941 */ /* 0x000fea0003800000 */
.L_x_8097:
        /* <DEDUP_REMOVED lines=9> */
.L_x_8100:
[----:B------:R-:W-:Y:S05]  /*193d0*/  BSYNC B0 ;  /* 0x0000000000007941 */ /* 0x000fea0003800000 */
.L_x_8099:
        /* <DEDUP_REMOVED lines=8> */
.L_x_8101:
        /* <DEDUP_REMOVED lines=10> */
.L_x_8430:


//--------------------- .text._ZN5flash24flash_fwd_splitkv_kernelI23Flash_fwd_kernel_traitsILi128ELi64ELi64ELi4ELb0ELb0EN7cutlass6half_tE19Flash_kernel_traitsILi128ELi64ELi64ELi4ES3_EELb1ELb0ELb1ELb0ELb0ELb1ELb1ELb1EEEvNS_16Flash_fwd_paramsE --------------------------
	.section	.text._ZN5flash24flash_fwd_splitkv_kernelI23Flash_fwd_kernel_traitsILi128ELi64ELi64ELi4ELb0ELb0EN7cutlass6half_tE19Flash_kernel_traitsILi128ELi64ELi64ELi4ES3_EELb1ELb0ELb1ELb0ELb0ELb1ELb1ELb1EEEvNS_16Flash_fwd_paramsE,"ax",@progbits
	.align	128
        .global         _ZN5flash24flash_fwd_splitkv_kernelI23Flash_fwd_kernel_traitsILi128ELi64ELi64ELi4ELb0ELb0EN7cutlass6half_tE19Flash_kernel_traitsILi128ELi64ELi64ELi4ES3_EELb1ELb0ELb1ELb0ELb0ELb1ELb1ELb1EEEvNS_16Flash_fwd_paramsE
        .type           _ZN5flash24flash_fwd_splitkv_kernelI23Flash_fwd_kernel_traitsILi128ELi64ELi64ELi4ELb0ELb0EN7cutlass6half_tE19Flash_kernel_traitsILi128ELi64ELi64ELi4ES3_EELb1ELb0ELb1ELb0ELb0ELb1ELb1ELb1EEEvNS_16Flash_fwd_paramsE,@function
        .size           _ZN5flash24flash_fwd_splitkv_kernelI23Flash_fwd_kernel_traitsILi128ELi64ELi64ELi4ELb0ELb0EN7cutlass6half_tE19Flash_kernel_traitsILi128ELi64ELi64ELi4ES3_EELb1ELb0ELb1ELb0ELb0ELb1ELb1ELb1EEEvNS_16Flash_fwd_paramsE,(.L_x_8431 - _ZN5flash24flash_fwd_splitkv_kernelI23Flash_fwd_kernel_traitsILi128ELi64ELi64ELi4ELb0ELb0EN7cutlass6half_tE19Flash_kernel_traitsILi128ELi64ELi64ELi4ES3_EELb1ELb0ELb1ELb0ELb0ELb1ELb1ELb1EEEvNS_16Flash_fwd_paramsE)
        .other          _ZN5flash24flash_fwd_splitkv_kernelI23Flash_fwd_kernel_traitsILi128ELi64ELi64ELi4ELb0ELb0EN7cutlass6half_tE19Flash_kernel_traitsILi128ELi64ELi64ELi4ES3_EELb1ELb0ELb1ELb0ELb0ELb1ELb1ELb1EEEvNS_16Flash_fwd_paramsE,@"STO_CUDA_ENTRY STV_DEFAULT"
_ZN5flash24flash_fwd_splitkv_kernelI23Flash_fwd_kernel_traitsILi128ELi64ELi64ELi4ELb0ELb0EN7cutlass6half_tE19Flash_kernel_traitsILi128ELi64ELi64ELi4ES3_EELb1ELb0ELb1ELb0ELb0ELb1ELb1ELb1EEEvNS_16Flash_fwd_paramsE:
.text._ZN5flash24flash_fwd_splitkv_kernelI23Flash_fwd_kernel_traitsILi128ELi64ELi64ELi4ELb0ELb0EN7cutlass6half_tE19Flash_kernel_traitsILi128ELi64ELi64ELi4ES3_EELb1ELb0ELb1ELb0ELb0ELb1ELb1ELb1EEEvNS_16Flash_fwd_paramsE:
        /* <DEDUP_REMOVED lines=59> */
.L_x_8102:
[----:B------:R-:W1:Y:S02]  /*03b0*/  LDC R62, c[0x0][0x2c8] ;  /* 0x0000b200ff3e7b82 */ /* 0x000e640000000800 */
.L_x_8103:
        /* <DEDUP_REMOVED lines=105> */
.L_x_8106:
[----:B------:R-:W-:Y:S05]  /*0a50*/  BSYNC B0 ;  /* 0x0000000000007941 */ /* 0x000fea0003800000 */
.L_x_8105:
        /* <DEDUP_REMOVED lines=9> */
.L_x_8108:
[----:B------:R-:W-:Y:S05]  /*0af0*/  BSYNC B0 ;  /* 0x0000000000007941 */ /* 0x000fea0003800000 */
.L_x_8107:
        /* <DEDUP_REMOVED lines=8> */
.L_x_8110:
[----:B------:R-:W-:Y:S05]  /*0b80*/  BSYNC B0 ;  /* 0x0000000000007941 */ /* 0x000fea0003800000 */
.L_x_8109:
        /* <DEDUP_REMOVED lines=8> */
.L_x_8112:
[----:B------:R-:W-:Y:S05]  /*0c10*/  BSYNC B0 ;  /* 0x0000000000007941 */ /* 0x000fea0003800000 */
.L_x_8111:
        /* <DEDUP_REMOVED lines=9> */
.L_x_8114:
[----:B------:R-:W-:Y:S05]  /*0cb0*/  BSYNC B0 ;  /* 0x0000000000007941 */ /* 0x000fea0003800000 */
.L_x_8113:
[----:B------:R-:W-:Y:S04]  /*0cc0*/  BSSY B0, `(.L_x_8115) ;  /* 0x0000007000007945 */ /* 0x000fe80003800000 */
[----:B------:R-:W-:Y:S05]  /*0cd0*/  @P1 BRA `(.L_x_8116) ;  /* 0x0000000000141947 */ /* 0x000fea0003800000 */
[----:B------:R-:W-:Y:S02]  /*0ce0*/  ULDC UR4, c[0x0][0x2d0] ;  /* 0x0000b40000047ab9 */ /* 0x000fe40000000800 */
[----:B------:R-:W-:Y:S02]  /*0cf0*/  ISETP.GE.AND P1, PT, R2, UR4, PT ;  /* 0x0000000402007c0c */ /* 0x000fe4000bf26270 */
[----:B------:R-:W-:-:S11]  /*0d00*/  ISETP.GE.AND P0, PT, R6, UR4, PT ;  /* 0x0000000406007c0c */ /* 0x000fd6000bf06270 */
[----:B------:R1:W-:Y:S04]  /*0d10*/  @!P1 STG.E.128 desc[UR6][R20.64+0x5000], RZ ;  /* 0x005000ff14009986 */ /* 0x0003e8000c101d06 */
[----:B------:R1:W-:Y:S02]  /*0d20*/  @!P0 STG.E.128 desc[UR6][R20.64+0x5100], RZ ;  /* 0x005100ff14008986 */ /* 0x0003e4000c101d06 */
.L_x_8116:
[----:B------:R-:W-:Y:S05]  /*0d30*/  BSYNC B0 ;  /* 0x0000000000007941 */ /* 0x000fea0003800000 */
.L_x_8115:
[----:B------:R-:W-:Y:S04]  /*0d40*/  BSSY B0, `(.L_x_8117) ;  /* 0x0000007000007945 */ /* 0x000fe80003800000 */
[----:B------:R-:W-:Y:S05]  /*0d50*/  @P4 BRA `(.L_x_8118) ;  /* 0x0000000000144947 */ /* 0x000fea0003800000 */
[----:B------:R-:W-:Y:S02]  /*0d60*/  ULDC UR4, c[0x0][0x2d0] ;  /* 0x0000b40000047ab9 */ /* 0x000fe40000000800 */
[----:B------:R-:W-:Y:S02]  /*0d70*/  ISETP.GE.AND P1, PT, R2, UR4, PT ;  /* 0x0000000402007c0c */ /* 0x000fe4000bf26270 */
[----:B------:R-:W-:-:S11]  /*0d80*/  ISETP.GE.AND P0, PT, R6, UR4, PT ;  /* 0x0000000406007c0c */ /* 0x000fd6000bf06270 */
[----:B------:R1:W-:Y:S04]  /*0d90*/  @!P1 STG.E.128 desc[UR6][R20.64+0x6000], RZ ;  /* 0x006000ff14009986 */ /* 0x0003e8000c101d06 */
[----:B------:R1:W-:Y:S02]  /*0da0*/  @!P0 STG.E.128 desc[UR6][R20.64+0x6100], RZ ;  /* 0x006100ff14008986 */ /* 0x0003e4000c101d06 */
.L_x_8118:
[----:B------:R-:W-:Y:S05]  /*0db0*/  BSYNC B0 ;  /* 0x0000000000007941 */ /* 0x000fea0003800000 */
.L_x_8117:
[----:B------:R-:W-:Y:S04]  /*0dc0*/  BSSY B0, `(.L_x_8119) ;  /* 0x0000007000007945 */ /* 0x000fe80003800000 */
[----:B------:R-:W-:Y:S05]  /*0dd0*/  @P3 BRA `(.L_x_8120) ;  /* 0x0000000000143947 */ /* 0x000fea0003800000 */
[----:B------:R-:W-:Y:S02]  /*0de0*/  ULDC UR4, c[0x0][0x2d0] ;  /* 0x0000b40000047ab9 */ /* 0x000fe40000000800 */
[----:B------:R-:W-:Y:S02]  /*0df0*/  ISETP.GE.AND P1, PT, R2, UR4, PT ;  /* 0x0000000402007c0c */ /* 0x000fe4000bf26270 */
[----:B------:R-:W-:-:S11]  /*0e00*/  ISETP.GE.AND P0, PT, R6, UR4, PT ;  /* 0x0000000406007c0c */ /* 0x000fd6000bf06270 */
[----:B------:R1:W-:Y:S04]  /*0e10*/  @!P1 STG.E.128 desc[UR6][R20.64+0x7000], RZ ;  /* 0x007000ff14009986 */ /* 0x0003e8000c101d06 */
[----:B------:R1:W-:Y:S02]  /*0e20*/  @!P0 STG.E.128 desc[UR6][R20.64+0x7100], RZ ;  /* 0x007100ff14008986 */ /* 0x0003e4000c101d06 */
.L_x_8120:
[----:B------:R-:W-:Y:S05]  /*0e30*/  BSYNC B0 ;  /* 0x0000000000007941 */ /* 0x000fea0003800000 */
.L_x_8119:
        /* <DEDUP_REMOVED lines=29> */
.L_x_8104:
        /* <DEDUP_REMOVED lines=24> */
.L_x_8121:
        /* <DEDUP_REMOVED lines=82> */
.L_x_8122:
        /* <DEDUP_REMOVED lines=48> */
.L_x_8124:
        /* <DEDUP_REMOVED lines=32> */
.L_x_8123:
        /* <DEDUP_REMOVED lines=238> */
.L_x_8194:
        /* <DEDUP_REMOVED lines=19> */
.L_x_8127:
[----:B------:R-:W-:Y:S05]  /*2bc0*/  BSYNC B0 ;  /* 0x0000000000007941 */ /* 0x000fea0003800000 */
.L_x_8126:
        /* <DEDUP_REMOVED lines=12> */
.L_x_8129:
[----:B------:R-:W-:Y:S05]  /*2c90*/  BSYNC B0 ;  /* 0x0000000000007941 */ /* 0x000fea0003800000 */
.L_x_8128:
        /* <DEDUP_REMOVED lines=12> */
.L_x_8131:
[----:B------:R-:W-:Y:S05]  /*2d60*/  BSYNC B0 ;  /* 0x0000000000007941 */ /* 0x000fea0003800000 */
.L_x_8130:
        /* <DEDUP_REMOVED lines=16> */
.L_x_8133:
[----:B------:R-:W-:Y:S05]  /*2e70*/  BSYNC B0 ;  /* 0x0000000000007941 */ /* 0x000fea0003800000 */
.L_x_8132:
        /* <DEDUP_REMOVED lines=65> */
.L_x_8139:
[----:B------:R-:W-:Y:S05]  /*3290*/  BSYNC B0 ;  /* 0x0000000000007941 */ /* 0x000fea0003800000 */
.L_x_8138:
        /* <DEDUP_REMOVED lines=52> */
.L_x_8137:
[----:B------:R-:W-:Y:S05]  /*35e0*/  BSYNC B1 ;  /* 0x0000000000017941 */ /* 0x000fea0003800000 */
.L_x_8136:
        /* <DEDUP_REMOVED lines=66> */
.L_x_8143:
[----:B------:R-:W-:Y:S05]  /*3a10*/  BSYNC B0 ;  /* 0x0000000000007941 */ /* 0x000fea0003800000 */
.L_x_8142:
        /* <DEDUP_REMOVED lines=54> */
.L_x_8141:
[----:B------:R-:W-:Y:S05]  /*3d80*/  BSYNC B1 ;  /* 0x0000000000017941 */ /* 0x000fea0003800000 */
.L_x_8140:
        /* <DEDUP_REMOVED lines=66> */
.L_x_8147:
[----:B------:R-:W-:Y:S05]  /*41b0*/  BSYNC B0 ;  /* 0x0000000000007941 */ /* 0x000fea0003800000 */
.L_x_8146:
        /* <DEDUP_REMOVED lines=54> */
.L_x_8145:
[----:B------:R-:W-:Y:S05]  /*4520*/  BSYNC B1 ;  /* 0x0000000000017941 */ /* 0x000fea0003800000 */
.L_x_8144:
        /* <DEDUP_REMOVED lines=71> */
.L_x_8151:
[----:B------:R-:W-:Y:S05]  /*49a0*/  BSYNC B0 ;  /* 0x0000000000007941 */ /* 0x000fea0003800000 */
.L_x_8150:
        /* <DEDUP_REMOVED lines=54> */
.L_x_8149:
[----:B------:R-:W-:Y:S05]  /*4d10*/  BSYNC B1 ;  /* 0x0000000000017941 */ /* 0x000fea0003800000 */
.L_x_8148:
        /* <DEDUP_REMOVED lines=9> */
.L_x_8135:
        /* <DEDUP_REMOVED lines=96> */
.L_x_8158:
[----:B------:R-:W-:Y:S05]  /*53b0*/  BSYNC B0 ;  /* 0x0000000000007941 */ /* 0x000fea0003800000 */
.L_x_8157:
[----:B-----5:R1:W-:Y:S02]  /*53c0*/  STG.E.128 desc[UR6][R84.64], R36 ;  /* 0x0000002454007986 */ /* 0x0203e4000c101d06 */
.L_x_8156:
[----:B------:R-:W-:Y:S05]  /*53d0*/  BSYNC B1 ;  /* 0x0000000000017941 */ /* 0x000fea0003800000 */
.L_x_8155:
        /* <DEDUP_REMOVED lines=94> */
.L_x_8160:
[----:B------:R-:W-:Y:S05]  /*59c0*/  BSYNC B0 ;  /* 0x0000000000007941 */ /* 0x000fea0003800000 */
.L_x_8159:
[----:B-----5:R1:W-:Y:S02]  /*59d0*/  STG.E.128 desc[UR6][R84.64+0x80], R36 ;  /* 0x0000802454007986 */ /* 0x0203e4000c101d06 */
.L_x_8154:
[----:B------:R-:W-:Y:S05]  /*59e0*/  BSYNC B2 ;  /* 0x0000000000027941 */ /* 0x000fea0003800000 */
.L_x_8153:
        /* <DEDUP_REMOVED lines=103> */
.L_x_8166:
[----:B------:R-:W-:Y:S05]  /*6060*/  BSYNC B0 ;  /* 0x0000000000007941 */ /* 0x000fea0003800000 */
.L_x_8165:
[----:B-----5:R1:W-:Y:S02]  /*6070*/  STG.E.128 desc[UR6][R144.64], R32 ;  /* 0x0000002090007986 */ /* 0x0203e4000c101d06 */
.L_x_8164:
[----:B------:R-:W-:Y:S05]  /*6080*/  BSYNC B1 ;  /* 0x0000000000017941 */ /* 0x000fea0003800000 */
.L_x_8163:
        /* <DEDUP_REMOVED lines=99> */
.L_x_8168:
[----:B------:R-:W-:Y:S05]  /*66c0*/  BSYNC B0 ;  /* 0x0000000000007941 */ /* 0x000fea0003800000 */
.L_x_8167:
[----:B-----5:R1:W-:Y:S02]  /*66d0*/  STG.E.128 desc[UR6][R144.64], R32 ;  /* 0x0000002090007986 */ /* 0x0203e4000c101d06 */
.L_x_8162:
[----:B------:R-:W-:Y:S05]  /*66e0*/  BSYNC B2 ;  /* 0x0000000000027941 */ /* 0x000fea0003800000 */
.L_x_8161:
        /* <DEDUP_REMOVED lines=103> */
.L_x_8174:
[----:B------:R-:W-:Y:S05]  /*6d60*/  BSYNC B0 ;  /* 0x0000000000007941 */ /* 0x000fea0003800000 */
.L_x_8173:
[----:B-----5:R1:W-:Y:S02]  /*6d70*/  STG.E.128 desc[UR6][R144.64], R32 ;  /* 0x0000002090007986 */ /* 0x0203e4000c101d06 */
.L_x_8172:
[----:B------:R-:W-:Y:S05]  /*6d80*/  BSYNC B1 ;  /* 0x0000000000017941 */ /* 0x000fea0003800000 */
.L_x_8171:
        /* <DEDUP_REMOVED lines=99> */
.L_x_8176:
[----:B------:R-:W-:Y:S05]  /*73c0*/  BSYNC B0 ;  /* 0x0000000000007941 */ /* 0x000fea0003800000 */
.L_x_8175:
[----:B-----5:R1:W-:Y:S02]  /*73d0*/  STG.E.128 desc[UR6][R144.64], R32 ;  /* 0x0000002090007986 */ /* 0x0203e4000c101d06 */
.L_x_8170:
[----:B------:R-:W-:Y:S05]  /*73e0*/  BSYNC B2 ;  /* 0x0000000000027941 */ /* 0x000fea0003800000 */
.L_x_8169:
        /* <DEDUP_REMOVED lines=108> */
.L_x_8182:
[----:B------:R-:W-:Y:S05]  /*7ab0*/  BSYNC B0 ;  /* 0x0000000000007941 */ /* 0x000fea0003800000 */
.L_x_8181:
[----:B-----5:R1:W-:Y:S02]  /*7ac0*/  STG.E.128 desc[UR6][R160.64], R32 ;  /* 0x00000020a0007986 */ /* 0x0203e4000c101d06 */
.L_x_8180:
[----:B------:R-:W-:Y:S05]  /*7ad0*/  BSYNC B1 ;  /* 0x0000000000017941 */ /* 0x000fea0003800000 */
.L_x_8179:
        /* <DEDUP_REMOVED lines=99> */
.L_x_8184:
[----:B------:R-:W-:Y:S05]  /*8110*/  BSYNC B0 ;  /* 0x0000000000007941 */ /* 0x000fea0003800000 */
.L_x_8183:
[----:B-----5:R1:W-:Y:S02]  /*8120*/  STG.E.128 desc[UR6][R144.64], R32 ;  /* 0x0000002090007986 */ /* 0x0203e4000c101d06 */
.L_x_8178:
[----:B------:R-:W-:Y:S05]  /*8130*/  BSYNC B2 ;  /* 0x0000000000027941 */ /* 0x000fea0003800000 */
.L_x_8177:
        /* <DEDUP_REMOVED lines=8> */
.L_x_8134:
        /* <DEDUP_REMOVED lines=10> */
.L_x_8186:
[----:B------:R-:W-:Y:S05]  /*8260*/  BSYNC B0 ;  /* 0x0000000000007941 */ /* 0x000fea0003800000 */
.L_x_8185:
        /* <DEDUP_REMOVED lines=16> */
.L_x_8188:
[----:B------:R-:W-:Y:S05]  /*8370*/  BSYNC B0 ;  /* 0x0000000000007941 */ /* 0x000fea0003800000 */
.L_x_8187:
        /* <DEDUP_REMOVED lines=16> */
.L_x_8190:
[----:B------:R-:W-:Y:S05]  /*8480*/  BSYNC B0 ;  /* 0x0000000000007941 */ /* 0x000fea0003800000 */
.L_x_8189:
        /* <DEDUP_REMOVED lines=22> */
.L_x_8191:
[----:B------:R-:W-:Y:S05]  /*85f0*/  BSYNC B0 ;  /* 0x0000000000007941 */ /* 0x000fea0003800000 */
.L_x_8152:
        /* <DEDUP_REMOVED lines=81> */
.L_x_8192:
        /* <DEDUP_REMOVED lines=9> */
.L_x_8193:
[----:B------:R-:W-:Y:S04]  /*8ba0*/  IADD3 R11, R11, -0x1, RZ ;  /* 0xffffffff0b0b7810 */ /* 0x000fe80007ffe0ff */
[----:B------:R-:W-:Y:S11]  /*8bb0*/  ISETP.GT.AND P0, PT, R11, R61, PT ;  /* 0x0000003d0b00720c */ /* 0x000ff60003f04270 */
[----:B------:R-:W-:Y:S02]  /*8bc0*/  @!UPT UIADD3 URZ, URZ, URZ, URZ ;  /* 0x0000003f3f3ff290 */ /* 0x000fe4000fffe03f */
[----:B------:R-:W-:Y:S05]  /*8bd0*/  @P0 BRA `(.L_x_8194) ;  /* 0xffffff9c00ac0947 */ /* 0x000fea000383ffff */
.L_x_8125:
        /* <DEDUP_REMOVED lines=107> */
.L_x_8203:
[----:B------:R-:W-:Y:S05]  /*9290*/  BSYNC B0 ;  /* 0x0000000000007941 */ /* 0x000fea0003800000 */
.L_x_8202:
[----:B-----5:R3:W-:Y:S02]  /*92a0*/  STS.128 [R156], R8 ;  /* 0x000000089c007388 */ /* 0x0207e40000000c00 */
.L_x_8201:
[----:B------:R-:W-:Y:S05]  /*92b0*/  BSYNC B1 ;  /* 0x0000000000017941 */ /* 0x000fea0003800000 */
.L_x_8200:
        /* <DEDUP_REMOVED lines=47> */
.L_x_8205:
[----:B------:R-:W-:Y:S05]  /*95b0*/  BSYNC B0 ;  /* 0x0000000000007941 */ /* 0x000fea0003800000 */
.L_x_8204:
[----:B-----5:R1:W-:Y:S02]  /*95c0*/  STS.128 [R156+0x2000], R8 ;  /* 0x002000089c007388 */ /* 0x0203e40000000c00 */
.L_x_8199:
[----:B------:R-:W-:Y:S05]  /*95d0*/  BSYNC B2 ;  /* 0x0000000000027941 */ /* 0x000fea0003800000 */
.L_x_8198:
        /* <DEDUP_REMOVED lines=65> */
.L_x_8211:
[----:B------:R-:W-:Y:S05]  /*99f0*/  BSYNC B0 ;  /* 0x0000000000007941 */ /* 0x000fea0003800000 */
.L_x_8210:
[----:B-----5:R3:W-:Y:S02]  /*9a00*/  STS.128 [R156+0x800], R8 ;  /* 0x000800089c007388 */ /* 0x0207e40000000c00 */
.L_x_8209:
[----:B------:R-:W-:Y:S05]  /*9a10*/  BSYNC B1 ;  /* 0x0000000000017941 */ /* 0x000fea0003800000 */
.L_x_8208:
        /* <DEDUP_REMOVED lines=47> */
.L_x_8213:
[----:B------:R-:W-:Y:S05]  /*9d10*/  BSYNC B0 ;  /* 0x0000000000007941 */ /* 0x000fea0003800000 */
.L_x_8212:
[----:B-----5:R3:W-:Y:S02]  /*9d20*/  STS.128 [R156+0x2800], R8 ;  /* 0x002800089c007388 */ /* 0x0207e40000000c00 */
.L_x_8207:
[----:B------:R-:W-:Y:S05]  /*9d30*/  BSYNC B2 ;  /* 0x0000000000027941 */ /* 0x000fea0003800000 */
.L_x_8206:
        /* <DEDUP_REMOVED lines=66> */
.L_x_8219:
[----:B------:R-:W-:Y:S05]  /*a160*/  BSYNC B0 ;  /* 0x0000000000007941 */ /* 0x000fea0003800000 */
.L_x_8218:
[----:B-----5:R2:W-:Y:S02]  /*a170*/  STS.128 [R156+0x1000], R8 ;  /* 0x001000089c007388 */ /* 0x0205e40000000c00 */
.L_x_8217:
[----:B------:R-:W-:Y:S05]  /*a180*/  BSYNC B1 ;  /* 0x0000000000017941 */ /* 0x000fea0003800000 */
.L_x_8216:
        /* <DEDUP_REMOVED lines=44> */
.L_x_8221:
[----:B------:R-:W-:Y:S05]  /*a450*/  BSYNC B0 ;  /* 0x0000000000007941 */ /* 0x000fea0003800000 */
.L_x_8220:
[----:B-----5:R1:W-:Y:S02]  /*a460*/  STS.128 [R156+0x3000], R28 ;  /* 0x0030001c9c007388 */ /* 0x0203e40000000c00 */
.L_x_8215:
[----:B------:R-:W-:Y:S05]  /*a470*/  BSYNC B2 ;  /* 0x0000000000027941 */ /* 0x000fea0003800000 */
.L_x_8214:
        /* <DEDUP_REMOVED lines=63> */
.L_x_8226:
[----:B------:R-:W-:Y:S05]  /*a870*/  BSYNC B0 ;  /* 0x0000000000007941 */ /* 0x000fea0003800000 */
.L_x_8225:
[----:B-----5:R3:W-:Y:S02]  /*a880*/  STS.128 [R156+0x1800], R8 ;  /* 0x001800089c007388 */ /* 0x0207e40000000c00 */
.L_x_8224:
[----:B------:R-:W-:Y:S05]  /*a890*/  BSYNC B1 ;  /* 0x0000000000017941 */ /* 0x000fea0003800000 */
.L_x_8223:
        /* <DEDUP_REMOVED lines=47> */
.L_x_8228:
[----:B------:R-:W-:Y:S05]  /*ab90*/  BSYNC B0 ;  /* 0x0000000000007941 */ /* 0x000fea0003800000 */
.L_x_8227:
[----:B-----5:R2:W-:Y:S01]  /*aba0*/  STS.128 [R156+0x3800], R16 ;  /* 0x003800109c007388 */ /* 0x0205e20000000c00 */
[----:B------:R-:W-:Y:S05]  /*abb0*/  BRA `(.L_x_8222) ;  /* 0x0000003400c07947 */ /* 0x000fea0003800000 */
.L_x_8197:
        /* <DEDUP_REMOVED lines=93> */
.L_x_8234:
[----:B------:R-:W-:Y:S05]  /*b190*/  BSYNC B0 ;  /* 0x0000000000007941 */ /* 0x000fea0003800000 */
.L_x_8233:
[----:B-----5:R3:W-:Y:S02]  /*b1a0*/  STS.128 [R156], R24 ;  /* 0x000000189c007388 */ /* 0x0207e40000000c00 */
.L_x_8232:
[----:B------:R-:W-:Y:S05]  /*b1b0*/  BSYNC B1 ;  /* 0x0000000000017941 */ /* 0x000fea0003800000 */
.L_x_8231:
        /* <DEDUP_REMOVED lines=88> */
.L_x_8236:
[----:B------:R-:W-:Y:S05]  /*b740*/  BSYNC B0 ;  /* 0x0000000000007941 */ /* 0x000fea0003800000 */
.L_x_8235:
[----:B-----5:R1:W-:Y:S02]  /*b750*/  STS.128 [R156+0x2000], R24 ;  /* 0x002000189c007388 */ /* 0x0203e40000000c00 */
.L_x_8230:
[----:B------:R-:W-:Y:S05]  /*b760*/  BSYNC B2 ;  /* 0x0000000000027941 */ /* 0x000fea0003800000 */
.L_x_8229:
        /* <DEDUP_REMOVED lines=98> */
.L_x_8242:
[----:B------:R-:W-:Y:S05]  /*bd90*/  BSYNC B0 ;  /* 0x0000000000007941 */ /* 0x000fea0003800000 */
.L_x_8241:
[----:B-----5:R3:W-:Y:S02]  /*bda0*/  STS.128 [R156+0x800], R24 ;  /* 0x000800189c007388 */ /* 0x0207e40000000c00 */
.L_x_8240:
[----:B------:R-:W-:Y:S05]  /*bdb0*/  BSYNC B1 ;  /* 0x0000000000017941 */ /* 0x000fea0003800000 */
.L_x_8239:
        /* <DEDUP_REMOVED lines=91> */
.L_x_8244:
[----:B------:R-:W-:Y:S05]  /*c370*/  BSYNC B0 ;  /* 0x0000000000007941 */ /* 0x000fea0003800000 */
.L_x_8243:
[----:B-----5:R1:W-:Y:S02]  /*c380*/  STS.128 [R156+0x2800], R20 ;  /* 0x002800149c007388 */ /* 0x0203e40000000c00 */
.L_x_8238:
[----:B------:R-:W-:Y:S05]  /*c390*/  BSYNC B2 ;  /* 0x0000000000027941 */ /* 0x000fea0003800000 */
.L_x_8237:
        /* <DEDUP_REMOVED lines=99> */
.L_x_8250:
[----:B------:R-:W-:Y:S05]  /*c9d0*/  BSYNC B0 ;  /* 0x0000000000007941 */ /* 0x000fea0003800000 */
.L_x_8249:
[----:B-----5:R3:W-:Y:S02]  /*c9e0*/  STS.128 [R156+0x1000], R24 ;  /* 0x001000189c007388 */ /* 0x0207e40000000c00 */
.L_x_8248:
[----:B------:R-:W-:Y:S05]  /*c9f0*/  BSYNC B1 ;  /* 0x0000000000017941 */ /* 0x000fea0003800000 */
.L_x_8247:
        /* <DEDUP_REMOVED lines=91> */
.L_x_8252:
[----:B------:R-:W-:Y:S05]  /*cfb0*/  BSYNC B0 ;  /* 0x0000000000007941 */ /* 0x000fea0003800000 */
.L_x_8251:
[----:B-----5:R3:W-:Y:S02]  /*cfc0*/  STS.128 [R156+0x3000], R24 ;  /* 0x003000189c007388 */ /* 0x0207e40000000c00 */
.L_x_8246:
[----:B------:R-:W-:Y:S05]  /*cfd0*/  BSYNC B2 ;  /* 0x0000000000027941 */ /* 0x000fea0003800000 */
.L_x_8245:
        /* <DEDUP_REMOVED lines=98> */
.L_x_8256:
[----:B------:R-:W-:Y:S05]  /*d600*/  BSYNC B0 ;  /* 0x0000000000007941 */ /* 0x000fea0003800000 */
.L_x_8255:
[----:B-----5:R1:W-:Y:S02]  /*d610*/  STS.128 [R156+0x1800], R20 ;  /* 0x001800149c007388 */ /* 0x0203e40000000c00 */
.L_x_8254:
[----:B------:R-:W-:Y:S05]  /*d620*/  BSYNC B1 ;  /* 0x0000000000017941 */ /* 0x000fea0003800000 */
.L_x_8253:
        /* <DEDUP_REMOVED lines=96> */
.L_x_8258:
[----:B------:R-:W-:Y:S05]  /*dc30*/  BSYNC B0 ;  /* 0x0000000000007941 */ /* 0x000fea0003800000 */
.L_x_8257:
[----:B-----5:R1:W-:Y:S01]  /*dc40*/  STS.128 [R156+0x3800], R20 ;  /* 0x003800149c007388 */ /* 0x0203e20000000c00 */
[----:B------:R-:W-:Y:S05]  /*dc50*/  BRA `(.L_x_8222) ;  /* 0x0000000400987947 */ /* 0x000fea0003800000 */
.L_x_8196:
        /* <DEDUP_REMOVED lines=29> */
.L_x_8260:
[----:B------:R-:W-:Y:S05]  /*de30*/  BSYNC B0 ;  /* 0x0000000000007941 */ /* 0x000fea0003800000 */
.L_x_8259:
        /* <DEDUP_REMOVED lines=23> */
.L_x_8262:
[----:B------:R-:W-:Y:S05]  /*dfb0*/  BSYNC B0 ;  /* 0x0000000000007941 */ /* 0x000fea0003800000 */
.L_x_8261:
        /* <DEDUP_REMOVED lines=23> */
.L_x_8264:
[----:B------:R-:W-:Y:S05]  /*e130*/  BSYNC B0 ;  /* 0x0000000000007941 */ /* 0x000fea0003800000 */
.L_x_8263:
        /* <DEDUP_REMOVED lines=24> */
.L_x_8222:
[----:B------:R-:W-:Y:S05]  /*e2c0*/  BSYNC B3 ;  /* 0x0000000000037941 */ /* 0x000fea0003800000 */
.L_x_8195:
        /* <DEDUP_REMOVED lines=30> */
.L_x_8266:
[----:B------:R-:W-:Y:S05]  /*e4b0*/  BSYNC B0 ;  /* 0x0000000000007941 */ /* 0x000fea0003800000 */
.L_x_8265:
        /* <DEDUP_REMOVED lines=21> */
.L_x_8268:
[----:B------:R-:W-:Y:S05]  /*e610*/  BSYNC B0 ;  /* 0x0000000000007941 */ /* 0x000fea0003800000 */
.L_x_8267:
        /* <DEDUP_REMOVED lines=26> */
.L_x_8270:
[----:B------:R-:W-:Y:S05]  /*e7c0*/  BSYNC B0 ;  /* 0x0000000000007941 */ /* 0x000fea0003800000 */
.L_x_8269:
[----:B--2---:R-:W-:Y:S01]  /*e7d0*/  LOP3.LUT R7, R8, 0xfffffffe, RZ, 0xc0, !PT ;  /* 0xfffffffe08077812 */ /* 0x004fe200078ec0ff */
[----:B------:R-:W-:Y:S01]  /*e7e0*/  BSSY B0, `(.L_x_8271) ;  /* 0x000001c000007945 */ /* 0x000fe20003800000 */
[----:B------:R-:W-:-:S03]  /*e7f0*/  ISETP.GE.AND P5, PT, R29, R0, PT ;  /* 0x000000001d00720c */ /* 0x000fc60003fa6270 */
[----:B------:R-:W-:Y:S01]  /*e800*/  IMAD.IADD R60, R60, 0x1, -R7 ;  /* 0x000000013c3c7824 */ /* 0x000fe200078e0a07 */
[----:B------:R-:W-:Y:S09]  /*e810*/  @P0 BRA `(.L_x_8272) ;  /* 0x0000000000600947 */ /* 0x000ff20003800000 */
[C---:B------:R-:W-:Y:S02]  /*e820*/  LOP3.LUT R2, R157.reuse, 0x1, RZ, 0xc0, !PT ;  /* 0x000000019d027812 */ /* 0x040fe400078ec0ff */
[----:B------:R-:W-:Y:S02]  /*e830*/  LOP3.LUT P0, RZ, R157, 0x2, RZ, 0xc0, !PT ;  /* 0x000000029dff7812 */ /* 0x000fe4000780c0ff */
[----:B------:R-:W-:-:S11]  /*e840*/  ISETP.NE.U32.AND P1, PT, R2, 0x1, PT ;  /* 0x000000010200780c */ /* 0x000fd60003f25070 */
[----:B------:R-:W3:Y:S01]  /*e850*/  @P0 LDC.64 R6, c[0x0][0x248] ;  /* 0x00009200ff060b82 */ /* 0x000ee20000000a00 */
        /* <DEDUP_REMOVED lines=20> */
.L_x_8272:
[----:B------:R-:W-:Y:S05]  /*e9a0*/  BSYNC B0 ;  /* 0x0000000000007941 */ /* 0x000fea0003800000 */
.L_x_8271:
[----:B------:R-:W0:Y:S01]  /*e9b0*/  LDGDEPBAR ;  /* 0x00000000000079af */ /* 0x000e220000000000 */
[----:B------:R-:W-:Y:S01]  /*e9c0*/  ULDC.64 UR8, c[0x0][0x3d0] ;  /* 0x0000f40000087ab9 */ /* 0x000fe20000000a00 */
[----:B------:R-:W-:Y:S01]  /*e9d0*/  ISETP.GE.AND P1, PT, R130, R0, PT ;  /* 0x000000008200720c */ /* 0x000fe20003f26270 */
[----:B------:R-:W-:Y:S01]  /*e9e0*/  IMAD R0, R109, UR8, RZ ;  /* 0x000000086d007c24 */ /* 0x000fe2000f8e02ff */
[----:B------:R-:W-:Y:S01]  /*e9f0*/  ULDC.64 UR10, c[0x0][0x220] ;  /* 0x00008800000a7ab9 */ /* 0x000fe20000000a00 */
[----:B------:R-:W-:Y:S01]  /*ea00*/  IMAD.WIDE.U32 R128, R153, UR8, R128 ;  /* 0x0000000899807c25 */ /* 0x000fe2000f8e0080 */
[----:B------:R-:W-:-:S03]  /*ea10*/  ULDC UR5, c[0x0][0x2e8] ;  /* 0x0000ba0000057ab9 */ /* 0x000fc60000000800 */
[----:B------:R-:W-:Y:S01]  /*ea20*/  IMAD R0, R153, UR9, R0 ;  /* 0x0000000999007c24 */ /* 0x000fe2000f8e0200 */
[----:B-1----:R-:W-:Y:S01]  /*ea30*/  LEA R4, P0, R128, R4, 0x2 ;  /* 0x0000000480047211 */ /* 0x002fe200078010ff */
[----:B------:R-:W-:Y:S02]  /*ea40*/  IMAD.SHL.U32 R125, R125, 0x40, RZ ;  /* 0x000000407d7d7824 */ /* 0x000fe400078e00ff */
[----:B------:R-:W-:Y:S02]  /*ea50*/  IMAD.IADD R0, R129, 0x1, R0 ;  /* 0x0000000181007824 */ /* 0x000fe400078e0200 */
[----:B------:R-:W-:Y:S01]  /*ea60*/  IMAD.SHL.U32 R2, R58, 0x40, RZ ;  /* 0x000000403a027824 */ /* 0x000fe200078e00ff */
[----:B------:R-:W-:Y:S01]  /*ea70*/  LOP3.LUT R125, R125, 0x1c0, RZ, 0xc0, !PT ;  /* 0x000001c07d7d7812 */ /* 0x000fe200078ec0ff */
[----:B--2---:R-:W-:Y:S01]  /*ea80*/  IMAD.SHL.U32 R6, R60, 0x8, RZ ;  /* 0x000000083c067824 */ /* 0x004fe200078e00ff */
[----:B------:R-:W-:Y:S01]  /*ea90*/  LEA.HI.X R5, R128, R5, R0, 0x2, P0 ;  /* 0x0000000580057211 */ /* 0x000fe200000f1400 */
[----:B------:R-:W-:Y:S01]  /*eaa0*/  IMAD.SHL.U32 R130, R130, 0x8, RZ ;  /* 0x0000000882827824 */ /* 0x000fe200078e00ff */
[----:B------:R-:W-:Y:S01]  /*eab0*/  LOP3.LUT R7, R2, 0x1c0, RZ, 0xc0, !PT ;  /* 0x000001c002077812 */ /* 0x000fe200078ec0ff */
[----:B------:R-:W-:Y:S01]  /*eac0*/  IMAD.SHL.U32 R41, R126, 0x40, RZ ;  /* 0x000000407e297824 */ /* 0x000fe200078e00ff */
[----:B------:R-:W-:Y:S01]  /*ead0*/  LOP3.LUT R2, R125, 0x8, R6, 0xf8, !PT ;  /* 0x000000087d027812 */ /* 0x000fe200078ef806 */
[----:B------:R1:W5:Y:S01]  /*eae0*/  LDG.E R40, desc[UR6][R4.64] ;  /* 0x0000000604287981 */ /* 0x000362000c1e1900 */
[----:B------:R-:W-:-:S04]  /*eaf0*/  DEPBAR.LE SB0, 0x0 ;  /* 0x000080000000791a */ /* 0x000fc80000000000 */
[----:B------:R-:W-:Y:S01]  /*eb00*/  BAR.SYNC.DEFER_BLOCKING 0x0 ;  /* 0x0000000000007b1d */ /* 0x000fe20000010000 */
[----:B------:R-:W-:Y:S02]  /*eb10*/  LOP3.LUT R130, R7, 0x8, R130, 0xf8, !PT ;  /* 0x0000000807827812 */ /* 0x000fe400078ef882 */
[----:B------:R-:W-:Y:S02]  /*eb20*/  SHF.R.U32.HI R125, RZ, 0x3, R125 ;  /* 0x00000003ff7d7819 */ /* 0x000fe4000001167d */
[----:B------:R-:W-:Y:S02]  /*eb30*/  SHF.R.U32.HI R7, RZ, 0x3, R7 ;  /* 0x00000003ff077819 */ /* 0x000fe40000011607 */
[----:B------:R-:W-:Y:S02]  /*eb40*/  LOP3.LUT R41, R41, 0xfffffe00, RZ, 0xc0, !PT ;  /* 0xfffffe0029297812 */ /* 0x000fe400078ec0ff */
[----:B------:R-:W-:Y:S02]  /*eb50*/  LOP3.LUT R7, R130, R7, RZ, 0x3c, !PT ;  /* 0x0000000782077212 */ /* 0x000fe400078e3cff */
[----:B------:R-:W-:Y:S01]  /*eb60*/  LOP3.LUT R2, R2, R125, RZ, 0x3c, !PT ;  /* 0x0000007d02027212 */ /* 0x000fe200078e3cff */
[----:B------:R-:W-:Y:S01]  /*eb70*/  IMAD R9, R56, 0x400, R41 ;  /* 0x0000040038097824 */ /* 0x000fe200078e0229 */
[----:B------:R-:W-:Y:S01]  /*eb80*/  LEA R124, P0, R104, UR10, 0x1 ;  /* 0x0000000a687c7c11 */ /* 0x000fe2000f8008ff */
[----:B------:R-:W-:-:S02]  /*eb90*/  IMAD R145, R60, 0x200, R7 ;  /* 0x000002003c917824 */ /* 0x000fc400078e0207 */
[----:B------:R-:W-:Y:S01]  /*eba0*/  IMAD.IADD R146, R2, 0x1, R9 ;  /* 0x0000000102927824 */ /* 0x000fe200078e0209 */
[----:B------:R1:W-:Y:S04]  /*ebb0*/  @P1 STS.128 [R156+0x8000], RZ ;  /* 0x008000ff9c001388 */ /* 0x0003e80000000c00 */
[----:B------:R1:W-:Y:S01]  /*ebc0*/  @P1 STS.128 [R156+0xa000], RZ ;  /* 0x00a000ff9c001388 */ /* 0x0003e20000000c00 */
[----:B------:R-:W2:Y:S01]  /*ebd0*/  MUFU.RCP R47, UR5 ;  /* 0x00000005002f7d08 */ /* 0x000ea20008001000 */
[----:B------:R-:W-:Y:S01]  /*ebe0*/  BSSY B0, `(.L_x_8273) ;  /* 0x0000014000007945 */ /* 0x000fe20003800000 */
[----:B------:R-:W-:Y:S02]  /*ebf0*/  LEA.HI.X R125, R104, UR11, R101, 0x1, P0 ;  /* 0x0000000b687d7c11 */ /* 0x000fe400080f0c65 */
[----:B------:R-:W-:-:S02]  /*ec00*/  LEA R145, R145, UR4, 0x1 ;  /* 0x0000000491917c11 */ /* 0x000fc4000f8e08ff */
        /* <DEDUP_REMOVED lines=17> */
.L_x_8274:
[----:B------:R-:W-:Y:S05]  /*ed20*/  BSYNC B0 ;  /* 0x0000000000007941 */ /* 0x000fea0003800000 */
.L_x_8273:
[----:B------:R1:W-:Y:S01]  /*ed30*/  @P4 STS.128 [R156+0x8800], RZ ;  /* 0x008800ff9c004388 */ /* 0x0003e20000000c00 */
[----:B------:R-:W-:Y:S03]  /*ed40*/  BSSY B0, `(.L_x_8275) ;  /* 0x0000014000007945 */ /* 0x000fe60003800000 */
[----:B------:R1:W-:Y:S01]  /*ed50*/  @P4 STS.128 [R156+0xa800], RZ ;  /* 0x00a800ff9c004388 */ /* 0x0003e20000000c00 */
[----:B------:R-:W-:Y:S05]  /*ed60*/  @P4 BRA `(.L_x_8276) ;  /* 0x0000000000444947 */ /* 0x000fea0003800000 */
[C---:B------:R-:W-:Y:S02]  /*ed70*/  LOP3.LUT R0, R157.reuse, 0x1, RZ, 0xc0, !PT ;  /* 0x000000019d007812 */ /* 0x040fe400078ec0ff */
[----:B------:R-:W-:Y:S02]  /*ed80*/  LOP3.LUT P1, RZ, R157, 0x2, RZ, 0xc0, !PT ;  /* 0x000000029dff7812 */ /* 0x000fe4000782c0ff */
[----:B------:R-:W-:-:S11]  /*ed90*/  ISETP.NE.U32.AND P2, PT, R0, 0x1, PT ;  /* 0x000000010000780c */ /* 0x000fd60003f45070 */
[CC--:B-1--4-:R-:W-:Y:S02]  /*eda0*/  @P1 LEA R4, P0, R151.reuse, R124.reuse, 0x1 ;  /* 0x0000007c97041211 */ /* 0x0d2fe400078008ff */
        /* <DEDUP_REMOVED lines=13> */
.L_x_8276:
[----:B------:R-:W-:Y:S05]  /*ee80*/  BSYNC B0 ;  /* 0x0000000000007941 */ /* 0x000fea0003800000 */
.L_x_8275:
[----:B------:R1:W-:Y:S01]  /*ee90*/  @P6 STS.128 [R156+0x9000], RZ ;  /* 0x009000ff9c006388 */ /* 0x0003e20000000c00 */
[----:B------:R-:W-:Y:S03]  /*eea0*/  BSSY B0, `(.L_x_8277) ;  /* 0x0000017000007945 */ /* 0x000fe60003800000 */
[----:B------:R1:W-:Y:S01]  /*eeb0*/  @P6 STS.128 [R156+0xb000], RZ ;  /* 0x00b000ff9c006388 */ /* 0x0003e20000000c00 */
[----:B------:R-:W-:Y:S05]  /*eec0*/  @P6 BRA `(.L_x_8278) ;  /* 0x0000000000506947 */ /* 0x000fea0003800000 */
[----:B-1--4-:R-:W1:Y:S01]  /*eed0*/  LDC.64 R4, c[0x0][0x250] ;  /* 0x00009400ff047b82 */ /* 0x012e620000000a00 */
        /* <DEDUP_REMOVED lines=19> */
.L_x_8278:
[----:B------:R-:W-:Y:S05]  /*f010*/  BSYNC B0 ;  /* 0x0000000000007941 */ /* 0x000fea0003800000 */
.L_x_8277:
[----:B------:R1:W-:Y:S01]  /*f020*/  @P5 STS.128 [R156+0x9800], RZ ;  /* 0x009800ff9c005388 */ /* 0x0003e20000000c00 */
[----:B------:R-:W-:Y:S03]  /*f030*/  BSSY B0, `(.L_x_8279) ;  /* 0x0000018000007945 */ /* 0x000fe60003800000 */
[----:B------:R1:W-:Y:S01]  /*f040*/  @P5 STS.128 [R156+0xb800], RZ ;  /* 0x00b800ff9c005388 */ /* 0x0003e20000000c00 */
[----:B------:R-:W-:Y:S05]  /*f050*/  @P5 BRA `(.L_x_8280) ;  /* 0x0000000000545947 */ /* 0x000fea0003800000 */
[C---:B------:R-:W-:Y:S02]  /*f060*/  LOP3.LUT R0, R157.reuse, 0x1, RZ, 0xc0, !PT ;  /* 0x000000019d007812 */ /* 0x040fe400078ec0ff */
[----:B------:R-:W-:Y:S02]  /*f070*/  LOP3.LUT P0, RZ, R157, 0x2, RZ, 0xc0, !PT ;  /* 0x000000029dff7812 */ /* 0x000fe4000780c0ff */
[----:B------:R-:W-:-:S11]  /*f080*/  ISETP.NE.U32.AND P1, PT, R0, 0x1, PT ;  /* 0x000000010000780c */ /* 0x000fd60003f25070 */
[----:B-1--4-:R-:W1:Y:S08]  /*f090*/  @P0 LDC.64 R4, c[0x0][0x250] ;  /* 0x00009400ff040b82 */ /* 0x012e700000000a00 */
[----:B------:R-:W3:Y:S01]  /*f0a0*/  @!P1 LDC.64 R6, c[0x0][0x250] ;  /* 0x00009400ff069b82 */ /* 0x000ee20000000a00 */
[----:B-1----:R-:W-:-:S04]  /*f0b0*/  @P0 IMAD.WIDE.U32 R8, R4, 0x60, R124 ;  /* 0x0000006004080825 */ /* 0x002fc800078e007c */
        /* <DEDUP_REMOVED lines=15> */
.L_x_8280:
[----:B------:R-:W-:Y:S05]  /*f1b0*/  BSYNC B0 ;  /* 0x0000000000007941 */ /* 0x000fea0003800000 */
.L_x_8279:
[----:B------:R-:W-:Y:S01]  /*f1c0*/  LDSM.16.M88.4 R96, [R146] ;  /* 0x000000009260783b */ /* 0x000fe20000000200 */
[----:B------:R-:W-:Y:S01]  /*f1d0*/  R2P PR, R58, 0x6 ;  /* 0x000000063a007804 */ /* 0x000fe20000000000 */
[C---:B------:R-:W-:Y:S01]  /*f1e0*/  VIADD R0, R145.reuse, 0x4000 ;  /* 0x0000400091007836 */ /* 0x040fe20000000000 */
[----:B------:R-:W-:Y:S01]  /*f1f0*/  ULDC.64 UR14, c[0x0][0x398] ;  /* 0x0000e600000e7ab9 */ /* 0x000fe20000000a00 */
[----:B------:R-:W2:Y:S01]  /*f200*/  LDSM.16.M88.4 R32, [R145+0x4000] ;  /* 0x004000009120783b */ /* 0x000ea20000000200 */
[----:B------:R-:W-:Y:S01]  /*f210*/  VIADD R143, R145, 0x4020 ;  /* 0x00004020918f7836 */ /* 0x000fe20000000000 */
[----:B------:R-:W-:Y:S01]  /*f220*/  LOP3.LUT R2, R2, R41, RZ, 0xfc, !PT ;  /* 0x0000002902027212 */ /* 0x000fe200078efcff */
[--C-:B------:R-:W-:Y:S01]  /*f230*/  IMAD R144, R45, 0x2, R146.reuse ;  /* 0x000000022d907824 */ /* 0x100fe200078e0292 */
[----:B------:R-:W2:Y:S01]  /*f240*/  LDSM.16.M88.4 R76, [R145+0x4800] ;  /* 0x00480000914c783b */ /* 0x000ea20000000200 */
[C---:B------:R-:W-:Y:S02]  /*f250*/  IMAD R142, R43.reuse, 0x2, R146 ;  /* 0x000000022b8e7824 */ /* 0x040fe400078e0292 */
[----:B------:R-:W-:Y:S01]  /*f260*/  IMAD R56, R56, 0x10, R59 ;  /* 0x0000001038387824 */ /* 0x000fe200078e023b */
[----:B-1-3--:R-:W-:Y:S01]  /*f270*/  LDSM.16.M88.4 R8, [R144] ;  /* 0x000000009008783b */ /* 0x00afe20000000200 */
[----:B------:R-:W-:Y:S01]  /*f280*/  LEA R141, R43, R144, 0x1 ;  /* 0x000000902b8d7211 */ /* 0x000fe200078e08ff */
[----:B------:R-:W-:-:S02]  /*f290*/  @P1 VIADD R143, R0, 0xffffffe0 ;  /* 0xffffffe0008f1836 */ /* 0x000fc40000000000 */
[----:B------:R-:W-:Y:S01]  /*f2a0*/  LDSM.16.M88.4 R68, [R145+0x5000] ;  /* 0x005000009144783b */ /* 0x000fe20000000200 */
[----:B------:R-:W-:Y:S02]  /*f2b0*/  IMAD.MOV.U32 R0, RZ, RZ, 0x40 ;  /* 0x00000040ff007424 */ /* 0x000fe400078e00ff */
[----:B------:R-:W-:Y:S01]  /*f2c0*/  IMAD.SHL.U32 R163, R52, 0x2, RZ ;  /* 0x0000000234a37824 */ /* 0x000fe200078e00ff */
[----:B------:R-:W1:Y:S01]  /*f2d0*/  LDSM.16.M88.4 R36, [R143] ;  /* 0x000000008f24783b */ /* 0x000e620000000200 */
[C---:B------:R-:W-:Y:S01]  /*f2e0*/  VIADD R135, R143.reuse, 0x800 ;  /* 0x000008008f877836 */ /* 0x040fe20000000000 */
[----:B------:R-:W-:Y:S01]  /*f2f0*/  SEL R0, R0, 0xffffffc0, !P2 ;  /* 0xffffffc000007807 */ /* 0x000fe20005000000 */
[----:B------:R-:W-:Y:S01]  /*f300*/  VIADD R134, R143, 0x1000 ;  /* 0x000010008f867836 */ /* 0x000fe20000000000 */
[----:B------:R-:W3:Y:S01]  /*f310*/  LDSM.16.M88.4 R28, [R145+0x5800] ;  /* 0x00580000911c783b */ /* 0x000ee20000000200 */
[----:B------:R-:W-:Y:S01]  /*f320*/  LOP3.LUT R163, R163, 0x6, RZ, 0xc0, !PT ;  /* 0x00000006a3a37812 */ /* 0x000fe200078ec0ff */
[C---:B------:R-:W-:Y:S01]  /*f330*/  VIADD R133, R143.reuse, 0x1800 ;  /* 0x000018008f857836 */ /* 0x040fe20000000000 */
[----:B------:R-:W-:Y:S01]  /*f340*/  IADD3 R131, R143, 0x2000, RZ ;  /* 0x000020008f837810 */ /* 0x000fe20007ffe0ff */
[----:B------:R-:W-:Y:S01]  /*f350*/  IMAD.IADD R139, R145, 0x1, R0 ;  /* 0x00000001918b7824 */ /* 0x000fe200078e0200 */
[----:B------:R-:W3:Y:S01]  /*f360*/  LDSM.16.M88.4 R24, [R143+0x800] ;  /* 0x000800008f18783b */ /* 0x000ee20000000200 */
[----:B------:R-:W-:Y:S01]  /*f370*/  IMAD.IADD R132, R0, 0x1, R143 ;  /* 0x0000000100847824 */ /* 0x000fe200078e028f */
[----:B------:R-:W-:Y:S01]  /*f380*/  SHF.R.S32.HI R0, RZ, 0x1f, R57 ;  /* 0x0000001fff007819 */ /* 0x000fe20000011439 */
[C---:B------:R-:W-:Y:S01]  /*f390*/  VIADD R130, R143.reuse, 0x2800 ;  /* 0x000028008f827836 */ /* 0x040fe20000000000 */
[----:B----4-:R-:W-:Y:S01]  /*f3a0*/  LDSM.16.M88.4 R4, [R142] ;  /* 0x000000008e04783b */ /* 0x010fe20000000200 */
[C---:B------:R-:W-:Y:S01]  /*f3b0*/  VIADD R129, R143.reuse, 0x3000 ;  /* 0x000030008f817836 */ /* 0x040fe20000000000 */
[----:B------:R-:W-:Y:S01]  /*f3c0*/  LEA.HI R161, R0, R57, RZ, 0x2 ;  /* 0x0000003900a17211 */ /* 0x000fe200078f10ff */
[----:B--2--5:R-:W-:Y:S01]  /*f3d0*/  FMUL.FTZ R0, R40, R47 ;  /* 0x0000002f28007220 */ /* 0x024fe20000410000 */
[----:B------:R-:W2:Y:S01]  /*f3e0*/  LDSM.16.M88.4 R12, [R139+0x4000] ;  /* 0x004000008b0c783b */ /* 0x000ea20000000200 */
[----:B------:R-:W-:Y:S01]  /*f3f0*/  VIADD R128, R143, 0x3800 ;  /* 0x000038008f807836 */ /* 0x000fe20000000000 */
[----:B------:R-:W-:-:S02]  /*f400*/  SHF.R.S32.HI R161, RZ, 0x2, R161 ;  /* 0x00000002ffa17819 */ /* 0x000fc400000114a1 */
[----:B------:R-:W4:Y:S01]  /*f410*/  LDSM.16.M88.4 R16, [R143+0x1000] ;  /* 0x001000008f10783b */ /* 0x000f220000000200 */
[C---:B------:R-:W-:Y:S03]  /*f420*/  HMMA.16816.F32 R20, R96.reuse, R32, RZ ;  /* 0x000000206014723c */ /* 0x040fe600000018ff */
[----:B------:R-:W-:Y:S04]  /*f430*/  LDSM.16.M88.4 R60, [R141] ;  /* 0x000000008d3c783b */ /* 0x000fe80000000200 */
[----:B------:R-:W4:Y:S01]  /*f440*/  LDSM.16.M88.4 R112, [R132] ;  /* 0x000000008470783b */ /* 0x000f220000000200 */
[C---:B------:R-:W-:Y:S03]  /*f450*/  HMMA.16816.F32 R32, R96.reuse, R34, RZ ;  /* 0x000000226020723c */ /* 0x040fe600000018ff */
[----:B------:R-:W4:Y:S03]  /*f460*/  LDSM.16.M88.4 R108, [R143+0x1800] ;  /* 0x001800008f6c783b */ /* 0x000f260000000200 */
[C---:B------:R-:W-:Y:S01]  /*f470*/  HMMA.16816.F32 R80, R96.reuse, R76, RZ ;  /* 0x0000004c6050723c */ /* 0x040fe200000018ff */
[----:B------:R-:W4:Y:S04]  /*f480*/  LDSM.16.M88.4 R92, [R139+0x4800] ;  /* 0x004800008b5c783b */ /* 0x000f280000000200 */
[----:B------:R-:W4:Y:S01]  /*f490*/  LDSM.16.M88.4 R88, [R139+0x5000] ;  /* 0x005000008b58783b */ /* 0x000f220000000200 */
        /* <DEDUP_REMOVED lines=9> */
[C---:B---3--:R-:W-:Y:S06]  /*f530*/  HMMA.16816.F32 R64, R96.reuse, R28, RZ ;  /* 0x0000001c6040723c */ /* 0x048fec00000018ff */
        /* <DEDUP_REMOVED lines=8> */
[C---:B----4-:R-:W-:Y:S06]  /*f5c0*/  HMMA.16816.F32 R72, R8.reuse, R16, R72 ;  /* 0x000000100848723c */ /* 0x050fec0000001848 */
        /* <DEDUP_REMOVED lines=42> */
[----:B------:R-:W-:Y:S06]  /*f870*/  HMMA.16816.F32 R96, R28, R86, R96 ;  /* 0x000000561c60723c */ /* 0x000fec0000001860 */
[----:B------:R-:W-:Y:S06]  /*f880*/  HMMA.16816.F32 R32, R92, R66, R32 ;  /* 0x000000425c20723c */ /* 0x000fec0000001820 */
[----:B------:R-:W-:Y:S01]  /*f890*/  HMMA.16816.F32 R108, R28, R84, R108 ;  /* 0x000000541c6c723c */ /* 0x000fe2000000186c */
[----:B------:R-:W4:Y:S05]  /*f8a0*/  LDSM.16.M88.4 R28, [R139+0x7800] ;  /* 0x007800008b1c783b */ /* 0x000f2a0000000200 */
[----:B--2---:R-:W-:Y:S06]  /*f8b0*/  HMMA.16816.F32 R72, R16, R60, R72 ;  /* 0x0000003c1048723c */ /* 0x004fec0000001848 */
[C---:B------:R-:W-:Y:S06]  /*f8c0*/  HMMA.16816.F32 R20, R92.reuse, R64, R20 ;  /* 0x000000405c14723c */ /* 0x040fec0000001814 */
[C---:B---3--:R-:W-:Y:S06]  /*f8d0*/  HMMA.16816.F32 R80, R92.reuse, R12, R80 ;  /* 0x0000000c5c50723c */ /* 0x048fec0000001850 */
[----:B------:R-:W-:Y:S01]  /*f8e0*/  HMMA.16816.F32 R76, R92, R14, R76 ;  /* 0x0000000e5c4c723c */ /* 0x000fe2000000184c */
[----:B------:R-:W2:Y:S05]  /*f8f0*/  LDSM.16.M88.4 R12, [R132+0x3000] ;  /* 0x00300000840c783b */ /* 0x000eaa0000000200 */
[C---:B------:R-:W-:Y:S06]  /*f900*/  HMMA.16816.F32 R68, R16.reuse, R62, R68 ;  /* 0x0000003e1044723c */ /* 0x040fec0000001844 */
[----:B------:R-:W-:Y:S06]  /*f910*/  HMMA.16816.F32 R96, R16, R10, R96 ;  /* 0x0000000a1060723c */ /* 0x000fec0000001860 */
[----:B------:R-:W-:Y:S06]  /*f920*/  HMMA.16816.F32 R32, R36, R50, R32 ;  /* 0x000000322420723c */ /* 0x000fec0000001820 */
[----:B------:R-:W-:Y:S01]  /*f930*/  HMMA.16816.F32 R108, R16, R8, R108 ;  /* 0x00000008106c723c */ /* 0x000fe2000000186c */
[----:B------:R-:W3:Y:S01]  /*f940*/  LDSM.16.M88.4 R8, [R132+0x3800] ;  /* 0x003800008408783b */ /* 0x000ee20000000200 */
[----:B------:R-:W-:-:S04]  /*f950*/  DEPBAR.LE SB0, 0x0 ;  /* 0x000080000000791a */ /* 0x000fc80000000000 */
[----:B-1----:R-:W-:Y:S01]  /*f960*/  HMMA.16816.F32 R72, R92, R4, R72 ;  /* 0x000000045c48723c */ /* 0x002fe20000001848 */
[----:B------:R-:W-:-:S04]  /*f970*/  IMAD.IADD R16, R3, 0x1, R163 ;  /* 0x0000000103107824 */ /* 0x000fc800078e02a3 */
[C---:B------:R-:W-:Y:S01]  /*f980*/  VIADD R106, R16.reuse, 0x11 ;  /* 0x00000011106a7836 */ /* 0x040fe20000000000 */
[----:B------:R-:W-:Y:S01]  /*f990*/  HMMA.16816.F32 R20, R36, R48, R20 ;  /* 0x000000302414723c */ /* 0x000fe20000001814 */
[C---:B------:R-:W-:Y:S02]  /*f9a0*/  VIADD R4, R16.reuse, 0x9 ;  /* 0x0000000910047836 */ /* 0x040fe40000000000 */
[----:B------:R-:W-:-:S03]  /*f9b0*/  VIADD R18, R16, 0x20 ;  /* 0x0000002010127836 */ /* 0x000fc60000000000 */
[----:B----4-:R-:W-:Y:S01]  /*f9c0*/  HMMA.16816.F32 R80, R36, R24, R80 ;  /* 0x000000182450723c */ /* 0x010fe20000001850 */
[----:B------:R-:W-:Y:S01]  /*f9d0*/  FMUL.FTZ R5, R34, UR15 ;  /* 0x0000000f22057c20 */ /* 0x000fe20008410000 */
[----:B------:R-:W-:-:S04]  /*f9e0*/  FMUL.FTZ R17, R33, UR15 ;  /* 0x0000000f21117c20 */ /* 0x000fc80008410000 */
[----:B------:R-:W-:Y:S01]  /*f9f0*/  HMMA.16816.F32 R68, R92, R6, R68 ;  /* 0x000000065c44723c */ /* 0x000fe20000001844 */
[----:B------:R-:W-:Y:S01]  /*fa00*/  FMUL.FTZ R25, R32, UR15 ;  /* 0x0000000f20197c20 */ /* 0x000fe20008410000 */
[----:B------:R-:W1:Y:S01]  /*fa10*/  MUFU.TANH R5, R5 ;  /* 0x0000000500057308 */ /* 0x000e620000002400 */
[----:B------:R-:W-:-:S03]  /*fa20*/  VIADD R24, R16, 0x21 ;  /* 0x0000002110187836 */ /* 0x000fc60000000000 */
[C---:B------:R-:W-:Y:S01]  /*fa30*/  HMMA.16816.F32 R96, R92.reuse, R30, R96 ;  /* 0x0000001e5c60723c */ /* 0x040fe20000001860 */
[----:B------:R-:W-:Y:S02]  /*fa40*/  VIADD R6, R16, 0x8 ;  /* 0x0000000810067836 */ /* 0x000fe40000000000 */
[----:B------:R-:W-:Y:S01]  /*fa50*/  FMUL.FTZ R7, R35, UR15 ;  /* 0x0000000f23077c20 */ /* 0x000fe20008410000 */
[----:B------:R-:W4:Y:S02]  /*fa60*/  MUFU.TANH R25, R25 ;  /* 0x0000001900197308 */ /* 0x000f240000002400 */
[----:B------:R-:W-:Y:S01]  /*fa70*/  HMMA.16816.F32 R108, R92, R28, R108 ;  /* 0x0000001c5c6c723c */ /* 0x000fe2000000186c */
[----:B------:R-:W-:Y:S01]  /*fa80*/  IADD3 R31, R56, 0x1, R161 ;  /* 0x00000001381f7810 */ /* 0x000fe20007ffe0a1 */
[----:B------:R-:W-:Y:S01]  /*fa90*/  FMUL.FTZ R21, R21, UR15 ;  /* 0x0000000f15157c20 */ /* 0x000fe20008410000 */
[----:B------:R-:W-:Y:S01]  /*faa0*/  FMUL.FTZ R23, R23, UR15 ;  /* 0x0000000f17177c20 */ /* 0x000fe20008410000 */
[----:B------:R-:W-:Y:S01]  /*fab0*/  FMUL.FTZ R20, R20, UR15 ;  /* 0x0000000f14147c20 */ /* 0x000fe20008410000 */
[----:B------:R-:W-:Y:S01]  /*fac0*/  IADD3 R31, R54, R31, -R152 ;  /* 0x0000001f361f7210 */ /* 0x000fe20007ffe898 */
[----:B--2---:R-:W-:Y:S01]  /*fad0*/  HMMA.16816.F32 R72, R36, R12, R72 ;  /* 0x0000000c2448723c */ /* 0x004fe20000001848 */
[----:B------:R-:W-:Y:S01]  /*fae0*/  FMUL.FTZ R19, R80, UR15 ;  /* 0x0000000f50137c20 */ /* 0x000fe20008410000 */
[----:B------:R-:W2:Y:S01]  /*faf0*/  MUFU.TANH R21, R21 ;  /* 0x0000001500157308 */ /* 0x000ea20000002400 */
[----:B------:R-:W-:Y:S01]  /*fb00*/  FMUL.FTZ R29, R82, UR15 ;  /* 0x0000000f521d7c20 */ /* 0x000fe20008410000 */
[----:B------:R-:W-:-:S02]  /*fb10*/  VIADD R31, R31, UR14 ;  /* 0x0000000e1f1f7c36 */ /* 0x000fc40008000000 */
[----:B------:R-:W-:Y:S01]  /*fb20*/  FMUL.FTZ R22, R22, UR15 ;  /* 0x0000000f16167c20 */ /* 0x000fe20008410000 */
[C---:B------:R-:W-:Y:S01]  /*fb30*/  HMMA.16816.F32 R76, R36.reuse, R26, R76 ;  /* 0x0000001a244c723c */ /* 0x040fe2000000184c */
[----:B------:R-:W-:Y:S01]  /*fb40*/  FMUL.FTZ R13, R83, UR15 ;  /* 0x0000000f530d7c20 */ /* 0x000fe20008410000 */
[C---:B------:R-:W-:Y:S01]  /*fb50*/  VIMNMX R103, R31.reuse, R54, PT ;  /* 0x000000361f677248 */ /* 0x040fe20003fe0100 */
[----:B------:R-:W2:Y:S01]  /*fb60*/  MUFU.TANH R23, R23 ;  /* 0x0000001700177308 */ /* 0x000ea20000002400 */
[----:B------:R-:W-:Y:S02]  /*fb70*/  VIADDMNMX R126, R31, 0x8, R54, PT ;  /* 0x000000081f7e7846 */ /* 0x000fe40003800136 */
[----:B------:R-:W-:Y:S01]  /*fb80*/  HMMA.16816.F32 R68, R36, R14, R68 ;  /* 0x0000000e2444723c */ /* 0x000fe20000001844 */
[----:B------:R-:W-:Y:S01]  /*fb90*/  FMUL.FTZ R27, R81, UR15 ;  /* 0x0000000f511b7c20 */ /* 0x000fe20008410000 */
[C---:B------:R-:W-:Y:S02]  /*fba0*/  ISETP.GE.AND P4, PT, R6.reuse, R103, PT ;  /* 0x000000670600720c */ /* 0x040fe40003f86270 */
[----:B------:R-:W-:-:S02]  /*fbb0*/  ISETP.GE.AND P1, PT, R6, R126, PT ;  /* 0x0000007e0600720c */ /* 0x000fc40003f26270 */
[----:B------:R-:W-:Y:S01]  /*fbc0*/  I2FP.F32.S32 R6, R6 ;  /* 0x0000000600067245 */ /* 0x000fe20000201400 */
[----:B------:R-:W2:Y:S01]  /*fbd0*/  MUFU.TANH R27, R27 ;  /* 0x0000001b001b7308 */ /* 0x000ea20000002400 */
[----:B------:R-:W-:Y:S01]  /*fbe0*/  IADD3 R14, R16, 0x1, RZ ;  /* 0x00000001100e7810 */ /* 0x000fe20007ffe0ff */
[C---:B---3--:R-:W-:Y:S01]  /*fbf0*/  HMMA.16816.F32 R96, R36.reuse, R10, R96 ;  /* 0x0000000a2460723c */ /* 0x048fe20000001860 */
[-C--:B------:R-:W-:Y:S01]  /*fc00*/  ISETP.GE.AND P6, PT, R4, R103.reuse, PT ;  /* 0x000000670400720c */ /* 0x080fe20003fc6270 */
[----:B-1----:R-:W-:Y:S01]  /*fc10*/  FFMA.FTZ R5, R0, R6, R5 ;  /* 0x0000000600057223 */ /* 0x002fe20000010005 */
[----:B------:R-:W-:Y:S01]  /*fc20*/  ISETP.GE.AND P5, PT, R14, R103, PT ;  /* 0x000000670e00720c */ /* 0x000fe20003fa6270 */
[----:B------:R-:W-:Y:S01]  /*fc30*/  FMUL.FTZ R74, R74, UR15 ;  /* 0x0000000f4a4a7c20 */ /* 0x000fe20008410000 */
[----:B------:R-:W-:Y:S01]  /*fc40*/  ISETP.GE.AND P0, PT, R14, R126, PT ;  /* 0x0000007e0e00720c */ /* 0x000fe20003f06270 */
[----:B------:R-:W1:Y:S01]  /*fc50*/  MUFU.TANH R13, R13 ;  /* 0x0000000d000d7308 */ /* 0x000e620000002400 */
[----:B------:R-:W-:Y:S01]  /*fc60*/  I2FP.F32.S32 R14, R14 ;  /* 0x0000000e000e7245 */ /* 0x000fe20000201400 */
[----:B----4-:R-:W-:Y:S01]  /*fc70*/  FFMA.FTZ R11, R0, R6, R25 ;  /* 0x00000006000b7223 */ /* 0x010fe20000010019 */
[----:B------:R-:W-:Y:S01]  /*fc80*/  HMMA.16816.F32 R108, R36, R8, R108 ;  /* 0x00000008246c723c */ /* 0x000fe2000000186c */
[----:B------:R-:W-:Y:S01]  /*fc90*/  FMUL.FTZ R15, R76, UR15 ;  /* 0x0000000f4c0f7c20 */ /* 0x000fe20008410000 */
[----:B------:R-:W-:Y:S01]  /*fca0*/  FMUL.FTZ R31, R78, UR15 ;  /* 0x0000000f4e1f7c20 */ /* 0x000fe20008410000 */
[CC--:B--2---:R-:W-:Y:S01]  /*fcb0*/  FFMA.FTZ R21, R0.reuse, R14.reuse, R21 ;  /* 0x0000000e00157223 */ /* 0x0c4fe20000010015 */
[----:B------:R-:W-:Y:S01]  /*fcc0*/  FFMA.FTZ R14, R0, R14, R23 ;  /* 0x0000000e000e7223 */ /* 0x000fe20000010017 */
[----:B------:R-:W2:Y:S01]  /*fcd0*/  MUFU.TANH R17, R17 ;  /* 0x0000001100117308 */ /* 0x000ea20000002400 */
[----:B------:R-:W-:Y:S01]  /*fce0*/  FSEL R11, R11, -INF , !P4 ;  /* 0xff8000000b0b7808 */ /* 0x000fe20006000000 */
[----:B------:R-:W-:Y:S01]  /*fcf0*/  FMUL.FTZ R37, R72, UR15 ;  /* 0x0000000f48257c20 */ /* 0x000fe20008410000 */
[----:B------:R-:W-:-:S02]  /*fd00*/  VIADD R8, R16, 0x10 ;  /* 0x0000001010087836 */ /* 0x000fc40000000000 */
[----:B------:R-:W-:Y:S01]  /*fd10*/  FMUL.FTZ R9, R77, UR15 ;  /* 0x0000000f4d097c20 */ /* 0x000fe20008410000 */
[----:B------:R-:W-:Y:S01]  /*fd20*/  FSEL R10, R5, -INF , !P1 ;  /* 0xff800000050a7808 */ /* 0x000fe20004800000 */
[----:B------:R-:W-:Y:S01]  /*fd30*/  FMUL.FTZ R33, R79, UR15 ;  /* 0x0000000f4f217c20 */ /* 0x000fe20008410000 */
[CC--:B------:R-:W-:Y:S01]  /*fd40*/  ISETP.GE.AND P4, PT, R106.reuse, R103.reuse, PT ;  /* 0x000000676a00720c */ /* 0x0c0fe20003f86270 */
[----:B------:R-:W3:Y:S01]  /*fd50*/  MUFU.TANH R7, R7 ;  /* 0x0000000700077308 */ /* 0x000ee20000002400 */
[----:B------:R-:W-:Y:S01]  /*fd60*/  ISETP.GE.AND P1, PT, R106, R126, PT ;  /* 0x0000007e6a00720c */ /* 0x000fe20003f26270 */
[----:B------:R-:W-:Y:S01]  /*fd70*/  FMUL.FTZ R69, R69, UR15 ;  /* 0x0000000f45457c20 */ /* 0x000fe20008410000 */
[----:B------:R-:W-:Y:S01]  /*fd80*/  I2FP.F32.S32 R106, R106 ;  /* 0x0000006a006a7245 */ /* 0x000fe20000201400 */
[----:B------:R-:W-:Y:S01]  /*fd90*/  FMUL.FTZ R71, R71, UR15 ;  /* 0x0000000f47477c20 */ /* 0x000fe20008410000 */
[----:B------:R-:W-:Y:S01]  /*fda0*/  ISETP.GE.AND P2, PT, R4, R126, PT ;  /* 0x0000007e0400720c */ /* 0x000fe20003f46270 */
[----:B------:R-:W-:Y:S01]  /*fdb0*/  VIADD R6, R16, 0x18 ;  /* 0x0000001810067836 */ /* 0x000fe20000000000 */
[----:B------:R-:W-:Y:S01]  /*fdc0*/  FSEL R21, R21, -INF , !P5 ;  /* 0xff80000015157808 */ /* 0x000fe20006800000 */
[----:B------:R-:W4:Y:S01]  /*fdd0*/  MUFU.TANH R19, R19 ;  /* 0x0000001300137308 */ /* 0x000f220000002400 */
[----:B------:R-:W-:Y:S01]  /*fde0*/  FSEL R14, R14, -INF , !P0 ;  /* 0xff8000000e0e7808 */ /* 0x000fe20004000000 */
[C---:B------:R-:W-:Y:S01]  /*fdf0*/  FFMA.FTZ R27, R0.reuse, R106, R27 ;  /* 0x0000006a001b7223 */ /* 0x040fe2000001001b */
[----:B------:R-:W-:Y:S01]  /*fe00*/  I2FP.F32.S32 R4, R4 ;  /* 0x0000000400047245 */ /* 0x000fe20000201400 */
[----:B-1----:R-:W-:Y:S01]  /*fe10*/  FFMA.FTZ R106, R0, R106, R13 ;  /* 0x0000006a006a7223 */ /* 0x002fe2000001000d */
[CC--:B------:R-:W-:Y:S01]  /*fe20*/  ISETP.GE.AND P5, PT, R8.reuse, R103.reuse, PT ;  /* 0x000000670800720c */ /* 0x0c0fe20003fa6270 */
[----:B------:R-:W-:Y:S01]  /*fe30*/  FMUL.FTZ R35, R73, UR15 ;  /* 0x0000000f49237c20 */ /* 0x000fe20008410000 */
[----:B------:R-:W-:Y:S01]  /*fe40*/  ISETP.GE.AND P0, PT, R8, R126, PT ;  /* 0x0000007e0800720c */ /* 0x000fe20003f06270 */
[----:B------:R-:W1:Y:S01]  /*fe50*/  MUFU.TANH R29, R29 ;  /* 0x0000001d001d7308 */ /* 0x000e620000002400 */
[----:B------:R-:W-:Y:S01]  /*fe60*/  I2FP.F32.S32 R8, R8 ;  /* 0x0000000800087245 */ /* 0x000fe20000201400 */
[CC--:B--2---:R-:W-:Y:S01]  /*fe70*/  FFMA.FTZ R5, R0.reuse, R4.reuse, R17 ;  /* 0x0000000400057223 */ /* 0x0c4fe20000010011 */
[----:B---3--:R-:W-:Y:S01]  /*fe80*/  FFMA.FTZ R7, R0, R4, R7 ;  /* 0x0000000400077223 */ /* 0x008fe20000010007 */
[----:B------:R-:W-:Y:S01]  /*fe90*/  FMUL.FTZ R75, R75, UR15 ;  /* 0x0000000f4b4b7c20 */ /* 0x000fe20008410000 */
[----:B------:R-:W-:Y:S01]  /*fea0*/  IADD3 R4, R16, 0x19, RZ ;  /* 0x0000001910047810 */ /* 0x000fe20007ffe0ff */
[----:B------:R-:W-:Y:S01]  /*feb0*/  FMUL.FTZ R68, R68, UR15 ;  /* 0x0000000f44447c20 */ /* 0x000fe20008410000 */
[----:B------:R-:W-:Y:S01]  /*fec0*/  FSEL R13, R27, -INF , !P4 ;  /* 0xff8000001b0d7808 */ /* 0x000fe20006000000 */
[----:B------:R-:W2:Y:S01]  /*fed0*/  MUFU.TANH R37, R37 ;  /* 0x0000002500257308 */ /* 0x000ea20000002400 */
[----:B----4-:R-:W-:Y:S01]  /*fee0*/  FFMA.FTZ R17, R0, R8, R19 ;  /* 0x0000000800117223 */ /* 0x010fe20000010013 */
[----:B------:R-:W-:Y:S01]  /*fef0*/  FSEL R106, R106, -INF , !P1 ;  /* 0xff8000006a6a7808 */ /* 0x000fe20004800000 */
[----:B------:R-:W-:Y:S01]  /*ff00*/  FMUL.FTZ R70, R70, UR15 ;  /* 0x0000000f46467c20 */ /* 0x000fe20008410000 */
[-C--:B------:R-:W-:Y:S01]  /*ff10*/  ISETP.GE.AND P4, PT, R18, R103.reuse, PT ;  /* 0x000000671200720c */ /* 0x080fe20003f86270 */
[----:B------:R-:W-:Y:S01]  /*ff20*/  FMUL.FTZ R96, R96, UR15 ;  /* 0x0000000f60607c20 */ /* 0x000fe20008410000 */
[----:B------:R-:W-:Y:S01]  /*ff30*/  ISETP.GE.AND P1, PT, R18, R126, PT ;  /* 0x0000007e1200720c */ /* 0x000fe20003f26270 */
[----:B------:R-:W-:Y:S01]  /*ff40*/  FMUL.FTZ R109, R109, UR15 ;  /* 0x0000000f6d6d7c20 */ /* 0x000fe20008410000 */
[----:B------:R-:W3:Y:S01]  /*ff50*/  MUFU.TANH R39, R74 ;  /* 0x0000004a00277308 */ /* 0x000ee20000002400 */
[----:B-1----:R-:W-:Y:S01]  /*ff60*/  FFMA.FTZ R8, R0, R8, R29 ;  /* 0x0000000800087223 */ /* 0x002fe2000001001d */
[----:B------:R-:W-:Y:S01]  /*ff70*/  FSEL R19, R5, -INF , !P6 ;  /* 0xff80000005137808 */ /* 0x000fe20007000000 */
[----:B------:R-:W-:Y:S01]  /*ff80*/  FMUL.FTZ R111, R111, UR15 ;  /* 0x0000000f6f6f7c20 */ /* 0x000fe20008410000 */
[----:B------:R-:W-:Y:S01]  /*ff90*/  FSEL R12, R7, -INF , !P2 ;  /* 0xff800000070c7808 */ /* 0x000fe20005000000 */
[----:B------:R-:W-:Y:S01]  /*ffa0*/  FMUL.FTZ R108, R108, UR15 ;  /* 0x0000000f6c6c7c20 */ /* 0x000fe20008410000 */
[----:B------:R-:W-:Y:S01]  /*ffb0*/  I2FP.F32.S32 R18, R18 ;  /* 0x0000001200127245 */ /* 0x000fe20000201400 */
[----:B------:R-:W-:Y:S01]  /*ffc0*/  FMUL.FTZ R110, R110, UR15 ;  /* 0x0000000f6e6e7c20 */ /* 0x000fe20008410000 */
[----:B------:R-:W1:Y:S01]  /*ffd0*/  MUFU.TANH R15, R15 ;  /* 0x0000000f000f7308 */ /* 0x000e620000002400 */
[-C--:B------:R-:W-:Y:S01]  /*ffe0*/  ISETP.GE.AND P6, PT, R6, R103.reuse, PT ;  /* 0x000000670600720c */ /* 0x080fe20003fc6270 */
[----:B------:R-:W-:Y:S01]  /*fff0*/  FMUL.FTZ R98, R98, UR15 ;  /* 0x0000000f62627c20 */ /* 0x000fe20008410000 */
[----:B------:R-:W-:Y:S01]  /*10000*/  ISETP.GE.AND P2, PT, R6, R126, PT ;  /* 0x0000007e0600720c */ /* 0x000fe20003f46270 */
[----:B--2---:R-:W-:Y:S01]  /*10010*/  FFMA.FTZ R37, R0, R18, R37 ;  /* 0x0000001200257223 */ /* 0x004fe20000010025 */
[----:B------:R-:W-:Y:S01]  /*10020*/  FSEL R17, R17, -INF , !P5 ;  /* 0xff80000011117808 */ /* 0x000fe20006800000 */
[----:B------:R-:W-:Y:S01]  /*10030*/  FMUL.FTZ R97, R97, UR15 ;  /* 0x0000000f61617c20 */ /* 0x000fe20008410000 */
[----:B------:R-:W-:Y:S01]  /*10040*/  FSEL R8, R8, -INF , !P0 ;  /* 0xff80000008087808 */ /* 0x000fe20004000000 */
[----:B------:R-:W2:Y:S01]  /*10050*/  MUFU.TANH R9, R9 ;  /* 0x0000000900097308 */ /* 0x000ea20000002400 */
[----:B------:R-:W-:Y:S01]  /*10060*/  I2FP.F32.S32 R6, R6 ;  /* 0x0000000600067245 */ /* 0x000fe20000201400 */
[----:B---3--:R-:W-:Y:S01]  /*10070*/  FFMA.FTZ R39, R0, R18, R39 ;  /* 0x0000001200277223 */ /* 0x008fe20000010027 */
[----:B------:R-:W-:Y:S01]  /*10080*/  ISETP.GE.AND P5, PT, R4, R103, PT ;  /* 0x000000670400720c */ /* 0x000fe20003fa6270 */
[----:B------:R-:W-:Y:S01]  /*10090*/  VIADD R18, R16, 0x29 ;  /* 0x0000002910127836 */ /* 0x000fe20000000000 */
[----:B------:R-:W-:Y:S01]  /*100a0*/  ISETP.GE.AND P0, PT, R4, R126, PT ;  /* 0x0000007e0400720c */ /* 0x000fe20003f06270 */
[----:B------:R-:W-:Y:S01]  /*100b0*/  FMUL.FTZ R99, R99, UR15 ;  /* 0x0000000f63637c20 */ /* 0x000fe20008410000 */
[----:B------:R-:W-:Y:S01]  /*100c0*/  I2FP.F32.S32 R4, R4 ;  /* 0x0000000400047245 */ /* 0x000fe20000201400 */
[----:B------:R-:W3:Y:S01]  /*100d0*/  MUFU.TANH R31, R31 ;  /* 0x0000001f001f7308 */ /* 0x000ee20000002400 */
[----:B-1----:R-:W-:Y:S01]  /*100e0*/  FFMA.FTZ R7, R0, R6, R15 ;  /* 0x0000000600077223 */ /* 0x002fe2000001000f */
[----:B------:R-:W-:-:S02]  /*100f0*/  FSEL R173, R37, -INF , !P4 ;  /* 0xff80000025ad7808 */ /* 0x000fc40006000000 */
[----:B------:R-:W-:Y:S02]  /*10100*/  FSEL R172, R39, -INF , !P1 ;  /* 0xff80000027ac7808 */ /* 0x000fe40004800000 */
[----:B------:R-:W-:Y:S02]  /*10110*/  ISETP.GE.AND P4, PT, R18, R103, PT ;  /* 0x000000671200720c */ /* 0x000fe40003f86270 */
[----:B------:R-:W1:Y:S01]  /*10120*/  MUFU.TANH R33, R33 ;  /* 0x0000002100217308 */ /* 0x000e620000002400 */
[----:B--2---:R-:W-:Y:S01]  /*10130*/  FFMA.FTZ R5, R0, R4, R9 ;  /* 0x0000000400057223 */ /* 0x004fe20000010009 */
[----:B------:R-:W-:Y:S02]  /*10140*/  ISETP.GE.AND P1, PT, R18, R126, PT ;  /* 0x0000007e1200720c */ /* 0x000fe40003f26270 */
[----:B------:R-:W-:Y:S02]  /*10150*/  I2FP.F32.S32 R18, R18 ;  /* 0x0000001200127245 */ /* 0x000fe40000201400 */
[----:B------:R-:W-:-:S02]  /*10160*/  FSEL R7, R7, -INF , !P6 ;  /* 0xff80000007077808 */ /* 0x000fc40007000000 */
[----:B------:R-:W2:Y:S01]  /*10170*/  MUFU.TANH R69, R69 ;  /* 0x0000004500457308 */ /* 0x000ea20000002400 */
[----:B---3--:R-:W-:Y:S01]  /*10180*/  FFMA.FTZ R6, R0, R6, R31 ;  /* 0x0000000600067223 */ /* 0x008fe2000001001f */
[----:B------:R-:W-:Y:S02]  /*10190*/  ISETP.GE.AND P6, PT, R24, R103, PT ;  /* 0x000000671800720c */ /* 0x000fe40003fc6270 */
[----:B------:R-:W-:Y:S02]  /*101a0*/  FSEL R5, R5, -INF , !P5 ;  /* 0xff80000005057808 */ /* 0x000fe40006800000 */
[----:B------:R-:W-:Y:S02]  /*101b0*/  FSEL R6, R6, -INF , !P2 ;  /* 0xff80000006067808 */ /* 0x000fe40005000000 */
[----:B------:R-:W3:Y:S01]  /*101c0*/  MUFU.TANH R71, R71 ;  /* 0x0000004700477308 */ /* 0x000ee20000002400 */
[----:B-1----:R-:W-:Y:S01]  /*101d0*/  FFMA.FTZ R4, R0, R4, R33 ;  /* 0x0000000400047223 */ /* 0x002fe20000010021 */
[----:B------:R-:W-:-:S02]  /*101e0*/  ISETP.GE.AND P2, PT, R24, R126, PT ;  /* 0x0000007e1800720c */ /* 0x000fc40003f46270 */
[----:B------:R-:W-:Y:S02]  /*101f0*/  I2FP.F32.S32 R24, R24 ;  /* 0x0000001800187245 */ /* 0x000fe40000201400 */
[----:B------:R-:W-:Y:S02]  /*10200*/  FSEL R4, R4, -INF , !P0 ;  /* 0xff80000004047808 */ /* 0x000fe40004000000 */
[----:B------:R-:W1:Y:S01]  /*10210*/  MUFU.TANH R35, R35 ;  /* 0x0000002300237308 */ /* 0x000e620000002400 */
[----:B--2---:R-:W-:-:S05]  /*10220*/  FFMA.FTZ R69, R0, R18, R69 ;  /* 0x0000001200457223 */ /* 0x004fca0000010045 */
[----:B------:R-:W-:Y:S02]  /*10230*/  FSEL R167, R69, -INF , !P4 ;  /* 0xff80000045a77808 */ /* 0x000fe40006000000 */
[----:B------:R-:W2:Y:S01]  /*10240*/  MUFU.TANH R75, R75 ;  /* 0x0000004b004b7308 */ /* 0x000ea20000002400 */
[----:B---3--:R-:W-:Y:S01]  /*10250*/  FFMA.FTZ R71, R0, R18, R71 ;  /* 0x0000001200477223 */ /* 0x008fe20000010047 */
[----:B------:R-:W-:-:S04]  /*10260*/  VIADD R18, R16, 0x38 ;  /* 0x0000003810127836 */ /* 0x000fc80000000000 */
[----:B------:R-:W-:Y:S02]  /*10270*/  FSEL R166, R71, -INF , !P1 ;  /* 0xff80000047a67808 */ /* 0x000fe40004800000 */
[----:B------:R-:W-:Y:S01]  /*10280*/  MUFU.TANH R23, R68 ;  /* 0x0000004400177308 */ /* 0x000fe20000002400 */
[----:B-1----:R-:W-:Y:S01]  /*10290*/  FFMA.FTZ R35, R0, R24, R35 ;  /* 0x0000001800237223 */ /* 0x002fe20000010023 */
[C---:B------:R-:W-:Y:S02]  /*102a0*/  ISETP.GE.AND P4, PT, R18.reuse, R103, PT ;  /* 0x000000671200720c */ /* 0x040fe40003f86270 */
[----:B------:R-:W-:Y:S02]  /*102b0*/  ISETP.GE.AND P1, PT, R18, R126, PT ;  /* 0x0000007e1200720c */ /* 0x000fe40003f26270 */
[----:B------:R-:W-:Y:S02]  /*102c0*/  I2FP.F32.S32 R18, R18 ;  /* 0x0000001200127245 */ /* 0x000fe40000201400 */
[----:B------:R-:W-:Y:S01]  /*102d0*/  MUFU.TANH R25, R70 ;  /* 0x0000004600197308 */ /* 0x000fe20000002400 */
[----:B--2---:R-:W-:Y:S01]  /*102e0*/  FFMA.FTZ R75, R0, R24, R75 ;  /* 0x00000018004b7223 */ /* 0x004fe2000001004b */
[----:B------:R-:W-:Y:S01]  /*102f0*/  VIADD R24, R16, 0x30 ;  /* 0x0000003010187836 */ /* 0x000fe20000000000 */
[----:B------:R-:W-:-:S03]  /*10300*/  FSEL R171, R35, -INF , !P6 ;  /* 0xff80000023ab7808 */ /* 0x000fc60007000000 */
[----:B------:R-:W-:Y:S02]  /*10310*/  FSEL R170, R75, -INF , !P2 ;  /* 0xff8000004baa7808 */ /* 0x000fe40005000000 */
[----:B------:R1:W-:Y:S01]  /*10320*/  MUFU.TANH R49, R20 ;  /* 0x0000001400317308 */ /* 0x0003e20000002400 */
[C---:B------:R-:W-:Y:S02]  /*10330*/  ISETP.GE.AND P6, PT, R24.reuse, R103, PT ;  /* 0x000000671800720c */ /* 0x040fe40003fc6270 */
[----:B------:R-:W-:Y:S02]  /*10340*/  ISETP.GE.AND P2, PT, R24, R126, PT ;  /* 0x0000007e1800720c */ /* 0x000fe40003f46270 */
[----:B------:R-:W-:-:S03]  /*10350*/  I2FP.F32.S32 R24, R24 ;  /* 0x0000001800187245 */ /* 0x000fc60000201400 */
[----:B------:R-:W2:Y:S08]  /*10360*/  MUFU.TANH R27, R96 ;  /* 0x00000060001b7308 */ /* 0x000eb00000002400 */
[----:B------:R-:W3:Y:S01]  /*10370*/  MUFU.TANH R15, R108 ;  /* 0x0000006c000f7308 */ /* 0x000ee20000002400 */
[----:B-1----:R-:W-:-:S05]  /*10380*/  VIADD R20, R16, 0x28 ;  /* 0x0000002810147836 */ /* 0x002fca0000000000 */
[C---:B------:R-:W-:Y:S02]  /*10390*/  ISETP.GE.AND P5, PT, R20.reuse, R103, PT ;  /* 0x000000671400720c */ /* 0x040fe40003fa6270 */
[----:B------:R-:W1:Y:S01]  /*103a0*/  MUFU.TANH R9, R110 ;  /* 0x0000006e00097308 */ /* 0x000e620000002400 */
[----:B------:R-:W-:Y:S01]  /*103b0*/  ISETP.GE.AND P0, PT, R20, R126, PT ;  /* 0x0000007e1400720c */ /* 0x000fe20003f06270 */
[----:B--2---:R-:W-:Y:S01]  /*103c0*/  FFMA.FTZ R27, R0, R18, R27 ;  /* 0x00000012001b7223 */ /* 0x004fe2000001001b */
[----:B------:R-:W-:-:S04]  /*103d0*/  I2FP.F32.S32 R20, R20 ;  /* 0x0000001400147245 */ /* 0x000fc80000201400 */
[----:B------:R-:W-:Y:S01]  /*103e0*/  FSEL R123, R27, -INF , !P4 ;  /* 0xff8000001b7b7808 */ /* 0x000fe20006000000 */
[----:B------:R-:W2:Y:S01]  /*103f0*/  MUFU.TANH R109, R109 ;  /* 0x0000006d006d7308 */ /* 0x000ea20000002400 */
[CC--:B------:R-:W-:Y:S01]  /*10400*/  FFMA.FTZ R23, R0.reuse, R20.reuse, R23 ;  /* 0x0000001400177223 */ /* 0x0c0fe20000010017 */
[----:B------:R-:W-:Y:S01]  /*10410*/  FFMA.FTZ R25, R0, R20, R25 ;  /* 0x0000001400197223 */ /* 0x000fe20000010019 */
[----:B------:R-:W-:Y:S01]  /*10420*/  IADD3 R20, R16, 0x31, RZ ;  /* 0x0000003110147810 */ /* 0x000fe20007ffe0ff */
[-C--:B---3--:R-:W-:Y:S01]  /*10430*/  FFMA.FTZ R15, R0, R24.reuse, R15 ;  /* 0x00000018000f7223 */ /* 0x088fe2000001000f */
[----:B------:R-:W-:Y:S02]  /*10440*/  ISETP.GT.AND P4, PT, R160, R147, PT ;  /* 0x00000093a000720c */ /* 0x000fe40003f84270 */
[----:B------:R-:W-:Y:S01]  /*10450*/  FSEL R169, R23, -INF , !P5 ;  /* 0xff80000017a97808 */ /* 0x000fe20006800000 */
[----:B------:R-:W3:Y:S01]  /*10460*/  MUFU.TANH R111, R111 ;  /* 0x0000006f006f7308 */ /* 0x000ee20000002400 */
[----:B------:R-:W-:Y:S01]  /*10470*/  FSEL R168, R25, -INF , !P0 ;  /* 0xff80000019a87808 */ /* 0x000fe20004000000 */
[----:B-1----:R-:W-:Y:S01]  /*10480*/  FFMA.FTZ R9, R0, R24, R9 ;  /* 0x0000001800097223 */ /* 0x002fe20000010009 */
[C---:B------:R-:W-:Y:S01]  /*10490*/  ISETP.GE.AND P5, PT, R20.reuse, R103, PT ;  /* 0x000000671400720c */ /* 0x040fe20003fa6270 */
[----:B------:R-:W-:Y:S01]  /*104a0*/  BAR.SYNC.DEFER_BLOCKING 0x0 ;  /* 0x0000000000007b1d */ /* 0x000fe20000010000 */
[----:B------:R-:W-:-:S02]  /*104b0*/  ISETP.GE.AND P0, PT, R20, R126, PT ;  /* 0x0000007e1400720c */ /* 0x000fc40003f06270 */
[----:B------:R-:W-:Y:S02]  /*104c0*/  I2FP.F32.S32 R20, R20 ;  /* 0x0000001400147245 */ /* 0x000fe40000201400 */
[----:B------:R-:W-:Y:S01]  /*104d0*/  FSEL R162, R15, -INF , !P6 ;  /* 0xff8000000fa27808 */ /* 0x000fe20007000000 */
[----:B------:R-:W1:Y:S01]  /*104e0*/  MUFU.TANH R29, R98 ;  /* 0x00000062001d7308 */ /* 0x000e620000002400 */
[----:B------:R-:W-:Y:S01]  /*104f0*/  FSEL R122, R9, -INF , !P2 ;  /* 0xff800000097a7808 */ /* 0x000fe20005000000 */
[----:B--2---:R-:W-:Y:S01]  /*10500*/  FFMA.FTZ R109, R0, R20, R109 ;  /* 0x00000014006d7223 */ /* 0x004fe2000001006d */
[C---:B------:R-:W-:Y:S02]  /*10510*/  ISETP.GE.AND P6, PT, R16.reuse, R103, PT ;  /* 0x000000671000720c */ /* 0x040fe40003fc6270 */
[----:B------:R-:W-:Y:S01]  /*10520*/  ISETP.GE.AND P2, PT, R16, R126, PT ;  /* 0x0000007e1000720c */ /* 0x000fe20003f46270 */
[----:B---3--:R-:W-:Y:S02]  /*10530*/  FFMA.FTZ R111, R0, R20, R111 ;  /* 0x00000014006f7223 */ /* 0x008fe4000001006f */
[----:B------:R-:W2:Y:S01]  /*10540*/  MUFU.TANH R23, R22 ;  /* 0x0000001600177308 */ /* 0x000ea20000002400 */
[----:B------:R-:W-:-:S02]  /*10550*/  FSEL R127, R109, -INF , !P5 ;  /* 0xff8000006d7f7808 */ /* 0x000fc40006800000 */
[----:B------:R-:W-:-:S05]  /*10560*/  FSEL R120, R111, -INF , !P0 ;  /* 0xff8000006f787808 */ /* 0x000fca0004000000 */
        /* <DEDUP_REMOVED lines=79> */
.L_x_8282:
[----:B------:R-:W1:Y:S02]  /*10a60*/  LDC R18, c[0x0][0x248] ;  /* 0x00009200ff127b82 */ /* 0x000e640000000800 */
[----:B-1----:R-:W-:-:S04]  /*10a70*/  LEA R18, -R18, RZ, 0x6 ;  /* 0x000000ff12127211 */ /* 0x002fc800078e31ff */
[----:B------:R-:W-:-:S07]  /*10a80*/  SHF.R.S32.HI R3, RZ, 0x1f, R18 ;  /* 0x0000001fff037819 */ /* 0x000fce0000011412 */
.L_x_8283:
        /* <DEDUP_REMOVED lines=75> */
.L_x_8281:
        /* <DEDUP_REMOVED lines=32> */
[----:B-1----:R-:W1:Y:S03]  /*11140*/  SHFL.BFLY PT, R23, R20, 0x2, 0x1f ;  /* 0x0c401f0014177f89 */ /* 0x002e6600000e0000 */
        /* <DEDUP_REMOVED lines=48> */
[----:B------:R-:W-:Y:S01]  /*11450*/  FFMA.FTZ R123, R123, UR8, -R164 ;  /* 0x000000087b7b7c23 */ /* 0x000fe200080108a4 */
[----:B------:R-:W2:Y:S01]  /*11460*/  LDSM.16.MT88.4 R16, [R137+0x8800] ;  /* 0x008800008910783b */ /* 0x000ea20000004200 */
[----:B------:R-:W-:Y:S01]  /*11470*/  MUFU.EX2 R111, R111 ;  /* 0x0000006f006f7308 */ /* 0x000fe20000000800 */
[--C-:B------:R-:W-:Y:S01]  /*11480*/  FFMA.FTZ R120, R120, UR8, -R119.reuse ;  /* 0x0000000878787c23 */ /* 0x100fe20008010877 */
[----:B------:R-:W-:-:S06]  /*11490*/  FFMA.FTZ R118, R118, UR8, -R119 ;  /* 0x0000000876767c23 */ /* 0x000fcc0008010877 */
        /* <DEDUP_REMOVED lines=42> */
[----:B----4-:R-:W-:Y:S01]  /*11740*/  HMMA.16816.F32 R52, R64, R56, RZ ;  /* 0x000000384034723c */ /* 0x010fe200000018ff */
[----:B---3--:R-:W-:Y:S02]  /*11750*/  F2FP.F16.F32.PACK_AB R7, R32, R35 ;  /* 0x000000232007723e */ /* 0x008fe400000000ff */
[----:B------:R-:W-:Y:S01]  /*11760*/  MUFU.EX2 R127, R127 ;  /* 0x0000007f007f7308 */ /* 0x000fe20000000800 */
        /* <DEDUP_REMOVED lines=10> */
[----:B------:R-:W-:Y:S01]  /*11810*/  HMMA.16816.F32 R40, R4, R10, R40 ;  /* 0x0000000a0428723c */ /* 0x000fe20000001828 */
[----:B------:R-:W2:Y:S05]  /*11820*/  LDSM.16.MT88.4 R8, [R136+0xa800] ;  /* 0x00a800008808783b */ /* 0x000eaa0000004200 */
[C---:B------:R-:W-:Y:S06]  /*11830*/  HMMA.16816.F32 R84, R64.reuse, R86, RZ ;  /* 0x000000564054723c */ /* 0x040fec00000018ff */
[C---:B------:R-:W-:Y:S06]  /*11840*/  HMMA.16816.F32 R48, R64.reuse, R50, RZ ;  /* 0x000000324030723c */ /* 0x040fec00000018ff */
[C---:B------:R-:W-:Y:S06]  /*11850*/  HMMA.16816.F32 R56, R64.reuse, R58, RZ ;  /* 0x0000003a4038723c */ /* 0x040fec00000018ff */
[C---:B------:R-:W-:Y:S06]  /*11860*/  HMMA.16816.F32 R60, R64.reuse, R20, RZ ;  /* 0x00000014403c723c */ /* 0x040fec00000018ff */
[----:B------:R-:W-:Y:S01]  /*11870*/  HMMA.16816.F32 R64, R64, R22, RZ ;  /* 0x000000164040723c */ /* 0x000fe200000018ff */
[----:B------:R-:W-:Y:S05]  /*11880*/  LDSM.16.MT88.4 R20, [R137+0x9800] ;  /* 0x009800008914783b */ /* 0x000fea0000004200 */
        /* <DEDUP_REMOVED lines=21> */
[C---:B---3--:R-:W-:Y:S01]  /*119e0*/  HMMA.16816.F32 R44, R4.reuse, R16, R44 ;  /* 0x00000010042c723c */ /* 0x048fe2000000182c */
[--C-:B------:R-:W-:Y:S01]  /*119f0*/  FFMA.FTZ R26, R171, UR8, -R164.reuse ;  /* 0x00000008ab1a7c23 */ /* 0x100fe200080108a4 */
[--C-:B------:R-:W-:Y:S01]  /*11a00*/  FFMA.FTZ R27, R172, UR8, -R119.reuse ;  /* 0x00000008ac1b7c23 */ /* 0x100fe20008010877 */
[----:B------:R-:W-:Y:S01]  /*11a10*/  FFMA.FTZ R164, R121, UR8, -R164 ;  /* 0x0000000879a47c23 */ /* 0x000fe200080108a4 */
[--C-:B------:R-:W-:Y:S01]  /*11a20*/  FFMA.FTZ R121, R122, UR8, -R119.reuse ;  /* 0x000000087a797c23 */ /* 0x100fe20008010877 */
[----:B------:R-:W-:Y:S01]  /*11a30*/  FFMA.FTZ R119, R116, UR8, -R119 ;  /* 0x0000000874777c23 */ /* 0x000fe20008010877 */
        /* <DEDUP_REMOVED lines=17> */
[----:B------:R-:W-:Y:S08]  /*11b50*/  MUFU.EX2 R164, R164 ;  /* 0x000000a400a47308 */ /* 0x000ff00000000800 */
[----:B------:R-:W3:Y:S01]  /*11b60*/  MUFU.EX2 R121, R121 ;  /* 0x0000007900797308 */ /* 0x000ee20000000800 */
[----:B-----5:R-:W-:Y:S01]  /*11b70*/  F2FP.F16.F32.PACK_AB R7, R28, R31 ;  /* 0x0000001f1c07723e */ /* 0x020fe200000000ff */
[----:B------:R-:W-:-:S04]  /*11b80*/  FADD.FTZ R31, R31, R30 ;  /* 0x0000001e1f1f7221 */ /* 0x000fc80000010000 */
[----:B------:R-:W-:Y:S02]  /*11b90*/  FADD.FTZ R28, R28, R31 ;  /* 0x0000001f1c1c7221 */ /* 0x000fe40000010000 */
[C---:B-1----:R-:W-:Y:S01]  /*11ba0*/  HMMA.16816.F32 R88, R4.reuse, R12, R88 ;  /* 0x0000000c0458723c */ /* 0x042fe20000001858 */
[----:B------:R-:W1:Y:S05]  /*11bb0*/  MUFU.EX2 R119, R119 ;  /* 0x0000007700777308 */ /* 0x000e6a0000000800 */
[C---:B------:R-:W-:Y:S01]  /*11bc0*/  HMMA.16816.F32 R84, R4.reuse, R14, R84 ;  /* 0x0000000e0454723c */ /* 0x040fe20000001854 */
[----:B------:R-:W5:Y:S05]  /*11bd0*/  LDSM.16.MT88.4 R12, [R136+0x9000] ;  /* 0x00900000880c783b */ /* 0x000f6a0000004200 */
[C---:B--2---:R-:W-:Y:S06]  /*11be0*/  HMMA.16816.F32 R80, R4.reuse, R8, R80 ;  /* 0x000000080450723c */ /* 0x044fec0000001850 */
        /* <DEDUP_REMOVED lines=11> */
[C---:B----4-:R-:W-:Y:S06]  /*11ca0*/  HMMA.16816.F32 R36, R4.reuse, R16, R36 ;  /* 0x000000100424723c */ /* 0x050fec0000001824 */
[C---:B------:R-:W-:Y:S01]  /*11cb0*/  HMMA.16816.F32 R40, R4.reuse, R18, R40 ;  /* 0x000000120428723c */ /* 0x040fe20000001828 */
[----:B------:R-:W-:Y:S05]  /*11cc0*/  LDSM.16.MT88.4 R16, [R138+0xb800] ;  /* 0x00b800008a10783b */ /* 0x000fea0000004200 */
[C---:B-----5:R-:W-:Y:S06]  /*11cd0*/  HMMA.16816.F32 R52, R4.reuse, R12, R52 ;  /* 0x0000000c0434723c */ /* 0x060fec0000001834 */
        /* <DEDUP_REMOVED lines=18> */
[C---:B------:R-:W-:Y:S06]  /*11e00*/  HMMA.16816.F32 R76, R4.reuse, R22, R76 ;  /* 0x00000016044c723c */ /* 0x040fec000000184c */
[C---:B----4-:R-:W-:Y:S06]  /*11e10*/  HMMA.16816.F32 R96, R4.reuse, R12, R96 ;  /* 0x0000000c0460723c */ /* 0x050fec0000001860 */
        /* <DEDUP_REMOVED lines=83> */
.L_x_8285:
[----:B------:R-:W1:Y:S02]  /*12350*/  LDC R6, c[0x0][0x250] ;  /* 0x00009400ff067b82 */ /* 0x000e640000000800 */
[----:B-1----:R-:W-:-:S04]  /*12360*/  LEA R6, -R6, RZ, 0x6 ;  /* 0x000000ff06067211 */ /* 0x002fc800078e31ff */
[----:B------:R-:W-:-:S07]  /*12370*/  SHF.R.S32.HI R2, RZ, 0x1f, R6 ;  /* 0x0000001fff027819 */ /* 0x000fce0000011406 */
.L_x_8286:
        /* <DEDUP_REMOVED lines=52> */
[----:B------:R-:W-:-:S03]  /*126c0*/  @P2 LEA.HI.X R27, R104, UR11, R101, 0x1, P1 ;  /* 0x0000000b681b2c11 */ /* 0x000fc600088f0c65 */
        /* <DEDUP_REMOVED lines=114> */
[----:B------:R-:W-:Y:S06]  /*12df0*/  HMMA.16816.F32 R104, R120, R118, R104 ;  /* 0x000000767868723c */ /* 0x000fec0000001868 */
[C---:B--2---:R-:W-:Y:S06]  /*12e00*/  HMMA.16816.F32 R16, R24.reuse, R20, R16 ;  /* 0x000000141810723c */ /* 0x044fec0000001810 */
[C---:B------:R-:W-:Y:S01]  /*12e10*/  HMMA.16816.F32 R12, R24.reuse, R22, R12 ;  /* 0x00000016180c723c */ /* 0x040fe2000000180c */
[----:B------:R-:W2:Y:S05]  /*12e20*/  LDSM.16.M88.4 R20, [R132+0x3000] ;  /* 0x003000008414783b */ /* 0x000eaa0000000200 */
[C---:B-1----:R-:W-:Y:S06]  /*12e30*/  HMMA.16816.F32 R4, R24.reuse, R114, R4 ;  /* 0x000000721804723c */ /* 0x042fec0000001804 */
[----:B------:R-:W-:Y:S06]  /*12e40*/  HMMA.16816.F32 R8, R24, R112, R8 ;  /* 0x000000701808723c */ /* 0x000fec0000001808 */
        /* <DEDUP_REMOVED lines=8> */
[----:B------:R-:W-:-:S03]  /*12ed0*/  FMUL.FTZ R15, R15, UR15 ;  /* 0x0000000f0f0f7c20 */ /* 0x000fc60008410000 */
[----:B------:R1:W3:Y:S01]  /*12ee0*/  MUFU.TANH R101, R17 ;  /* 0x0000001100657308 */ /* 0x0002e20000002400 */
[----:B------:R-:W-:Y:S01]  /*12ef0*/  FMUL.FTZ R4, R4, UR15 ;  /* 0x0000000f04047c20 */ /* 0x000fe20008410000 */
[----:B------:R-:W-:Y:S01]  /*12f00*/  FMUL.FTZ R6, R6, UR15 ;  /* 0x0000000f06067c20 */ /* 0x000fe20008410000 */
[----:B------:R-:W-:-:S03]  /*12f10*/  FMUL.FTZ R5, R5, UR15 ;  /* 0x0000000f05057c20 */ /* 0x000fc60008410000 */
[----:B------:R-:W-:Y:S01]  /*12f20*/  FMUL.FTZ R8, R8, UR15 ;  /* 0x0000000f08087c20 */ /* 0x000fe20008410000 */
[----:B------:R-:W-:Y:S01]  /*12f30*/  FMUL.FTZ R9, R9, UR15 ;  /* 0x0000000f09097c20 */ /* 0x000fe20008410000 */
[----:B------:R-:W4:Y:S01]  /*12f40*/  MUFU.TANH R117, R117 ;  /* 0x0000007500757308 */ /* 0x000f220000002400 */
[----:B------:R-:W-:Y:S01]  /*12f50*/  FMUL.FTZ R10, R10, UR15 ;  /* 0x0000000f0a0a7c20 */ /* 0x000fe20008410000 */
[----:B------:R-:W-:Y:S01]  /*12f60*/  FMUL.FTZ R11, R11, UR15 ;  /* 0x0000000f0b0b7c20 */ /* 0x000fe20008410000 */
[C---:B--2---:R-:W-:Y:S05]  /*12f70*/  HMMA.16816.F32 R104, R24.reuse, R22, R104 ;  /* 0x000000161868723c */ /* 0x044fea0000001868 */
[----:B------:R2:W-:Y:S01]  /*12f80*/  MUFU.TANH R23, R4 ;  /* 0x0000000400177308 */ /* 0x0005e20000002400 */
[----:B-1----:R-:W1:Y:S01]  /*12f90*/  LDSM.16.M88.4 R16, [R132+0x3800] ;  /* 0x003800008410783b */ /* 0x002e620000000200 */
[----:B------:R-:W-:Y:S01]  /*12fa0*/  HMMA.16816.F32 R108, R24, R20, R108 ;  /* 0x00000014186c723c */ /* 0x000fe2000000186c */
[----:B------:R-:W-:-:S05]  /*12fb0*/  DEPBAR.LE SB0, 0x0 ;  /* 0x000080000000791a */ /* 0x000fca0000000000 */
[----:B------:R5:W4:Y:S08]  /*12fc0*/  MUFU.TANH R115, R12 ;  /* 0x0000000c00737308 */ /* 0x000b300000002400 */
[----:B------:R-:W-:Y:S01]  /*12fd0*/  MUFU.TANH R13, R13 ;  /* 0x0000000d000d7308 */ /* 0x000fe20000002400 */
[----:B--2---:R-:W-:Y:S02]  /*12fe0*/  IMAD R4, R160, 0x40, R163 ;  /* 0x00000040a0047824 */ /* 0x004fe400078e02a3 */
[----:B------:R-:W-:Y:S01]  /*12ff0*/  FMUL.FTZ R105, R105, UR15 ;  /* 0x0000000f69697c20 */ /* 0x000fe20008410000 */
[----:B------:R-:W-:Y:S01]  /*13000*/  FMUL.FTZ R104, R104, UR15 ;  /* 0x0000000f68687c20 */ /* 0x000fe20008410000 */
[----:B------:R-:W-:-:S02]  /*13010*/  VIADD R2, R4, 0x1 ;  /* 0x0000000104027836 */ /* 0x000fc40000000000 */
[----:B------:R-:W-:Y:S01]  /*13020*/  FMUL.FTZ R106, R106, UR15 ;  /* 0x0000000f6a6a7c20 */ /* 0x000fe20008410000 */
[C---:B------:R-:W-:Y:S01]  /*13030*/  VIADD R114, R4.reuse, 0x18 ;  /* 0x0000001804727836 */ /* 0x040fe20000000000 */
[----:B------:R-:W2:Y:S01]  /*13040*/  MUFU.TANH R21, R14 ;  /* 0x0000000e00157308 */ /* 0x000ea20000002400 */
[----:B-----5:R-:W-:Y:S01]  /*13050*/  VIADD R12, R4, 0x9 ;  /* 0x00000009040c7836 */ /* 0x020fe20000000000 */
[CC--:B------:R-:W-:Y:S01]  /*13060*/  ISETP.GE.AND P1, PT, R2.reuse, R103.reuse, PT ;  /* 0x000000670200720c */ /* 0x0c0fe20003f26270 */
[----:B------:R-:W-:Y:S01]  /*13070*/  FMUL.FTZ R111, R111, UR15 ;  /* 0x0000000f6f6f7c20 */ /* 0x000fe20008410000 */
[----:B------:R-:W-:Y:S01]  /*13080*/  ISETP.GE.AND P6, PT, R2, R126, PT ;  /* 0x0000007e0200720c */ /* 0x000fe20003fc6270 */
[----:B------:R-:W-:Y:S01]  /*13090*/  FMUL.FTZ R109, R109, UR15 ;  /* 0x0000000f6d6d7c20 */ /* 0x000fe20008410000 */
[----:B------:R-:W-:Y:S01]  /*130a0*/  I2FP.F32.S32 R2, R2 ;  /* 0x0000000200027245 */ /* 0x000fe20000201400 */
[----:B------:R-:W-:Y:S01]  /*130b0*/  VIADD R120, R4, 0x19 ;  /* 0x0000001904787836 */ /* 0x000fe20000000000 */
[----:B------:R-:W5:Y:S01]  /*130c0*/  MUFU.TANH R15, R15 ;  /* 0x0000000f000f7308 */ /* 0x000f620000002400 */
[----:B------:R-:W-:Y:S01]  /*130d0*/  ISETP.GE.AND P5, PT, R12, R103, PT ;  /* 0x000000670c00720c */ /* 0x000fe20003fa6270 */
[----:B------:R-:W-:Y:S01]  /*130e0*/  FMUL.FTZ R110, R110, UR15 ;  /* 0x0000000f6e6e7c20 */ /* 0x000fe20008410000 */
[----:B------:R-:W-:-:S02]  /*130f0*/  VIADD R22, R4, 0x28 ;  /* 0x0000002804167836 */ /* 0x000fc40000000000 */
[----:B------:R-:W-:Y:S01]  /*13100*/  FMUL.FTZ R107, R107, UR15 ;  /* 0x0000000f6b6b7c20 */ /* 0x000fe20008410000 */
[C---:B------:R-:W-:Y:S02]  /*13110*/  VIADD R20, R4.reuse, 0x29 ;  /* 0x0000002904147836 */ /* 0x040fe40000000000 */
[----:B------:R2:W-:Y:S01]  /*13120*/  MUFU.TANH R119, R8 ;  /* 0x0000000800777308 */ /* 0x0005e20000002400 */
[C---:B-1----:R-:W-:Y:S06]  /*13130*/  HMMA.16816.F32 R32, R24.reuse, R16, R32 ;  /* 0x000000101820723c */ /* 0x042fec0000001820 */
[----:B------:R-:W-:Y:S01]  /*13140*/  HMMA.16816.F32 R28, R24, R18, R28 ;  /* 0x00000012181c723c */ /* 0x000fe2000000181c */
[----:B------:R-:W-:Y:S01]  /*13150*/  MUFU.TANH R9, R9 ;  /* 0x0000000900097308 */ /* 0x000fe20000002400 */
[----:B------:R-:W-:Y:S01]  /*13160*/  FMUL.FTZ R17, R7, UR15 ;  /* 0x0000000f07117c20 */ /* 0x000fe20008410000 */
[----:B------:R-:W-:-:S04]  /*13170*/  VIADD R16, R4, 0x10 ;  /* 0x0000001004107836 */ /* 0x000fc80000000000 */
[CC--:B---3--:R-:W-:Y:S01]  /*13180*/  FFMA.FTZ R25, R0.reuse, R2.reuse, R101 ;  /* 0x0000000200197223 */ /* 0x0c8fe20000010065 */
[----:B----4-:R-:W-:Y:S01]  /*13190*/  FFMA.FTZ R2, R0, R2, R117 ;  /* 0x0000000200027223 */ /* 0x010fe20000010075 */
[----:B------:R1:W-:Y:S01]  /*131a0*/  MUFU.TANH R123, R10 ;  /* 0x0000000a007b7308 */ /* 0x0003e20000002400 */
[----:B--2---:R-:W-:Y:S02]  /*131b0*/  VIADD R8, R4, 0x8 ;  /* 0x0000000804087836 */ /* 0x004fe40000000000 */
[----:B------:R-:W-:Y:S01]  /*131c0*/  FMUL.FTZ R27, R108, UR15 ;  /* 0x0000000f6c1b7c20 */ /* 0x000fe20008410000 */
[----:B------:R-:W-:Y:S02]  /*131d0*/  FSEL R25, R25, -INF , !P1 ;  /* 0xff80000019197808 */ /* 0x000fe40004800000 */
[-C--:B------:R-:W-:Y:S02]  /*131e0*/  ISETP.GE.AND P1, PT, R12, R126.reuse, PT ;  /* 0x0000007e0c00720c */ /* 0x080fe40003f26270 */
[CC--:B------:R-:W-:Y:S01]  /*131f0*/  ISETP.GE.AND P0, PT, R8.reuse, R103.reuse, PT ;  /* 0x000000670800720c */ /* 0x0c0fe20003f06270 */
[----:B------:R2:W-:Y:S01]  /*13200*/  MUFU.TANH R7, R6 ;  /* 0x0000000600077308 */ /* 0x0005e20000002400 */
[----:B------:R-:W-:Y:S01]  /*13210*/  ISETP.GE.AND P4, PT, R8, R126, PT ;  /* 0x0000007e0800720c */ /* 0x000fe20003f86270 */
[----:B------:R-:W-:Y:S01]  /*13220*/  FMUL.FTZ R33, R33, UR15 ;  /* 0x0000000f21217c20 */ /* 0x000fe20008410000 */
[----:B------:R-:W-:Y:S01]  /*13230*/  I2FP.F32.S32 R8, R8 ;  /* 0x0000000800087245 */ /* 0x000fe20000201400 */
[----:B------:R-:W-:Y:S01]  /*13240*/  FMUL.FTZ R35, R35, UR15 ;  /* 0x0000000f23237c20 */ /* 0x000fe20008410000 */
[----:B------:R-:W-:Y:S01]  /*13250*/  I2FP.F32.S32 R12, R12 ;  /* 0x0000000c000c7245 */ /* 0x000fe20000201400 */
[----:B------:R-:W-:Y:S01]  /*13260*/  FMUL.FTZ R32, R32, UR15 ;  /* 0x0000000f20207c20 */ /* 0x000fe20008410000 */
[----:B------:R-:W-:Y:S01]  /*13270*/  FSEL R2, R2, -INF , !P6 ;  /* 0xff80000002027808 */ /* 0x000fe20007000000 */
[----:B------:R-:W3:Y:S01]  /*13280*/  MUFU.TANH R11, R11 ;  /* 0x0000000b000b7308 */ /* 0x000ee20000002400 */
[CC--:B-1----:R-:W-:Y:S01]  /*13290*/  FFMA.FTZ R10, R0.reuse, R8.reuse, R115 ;  /* 0x00000008000a7223 */ /* 0x0c2fe20000010073 */
[C---:B------:R-:W-:Y:S01]  /*132a0*/  FFMA.FTZ R8, R0.reuse, R8, R21 ;  /* 0x0000000800087223 */ /* 0x040fe20000010015 */
[CC--:B------:R-:W-:Y:S01]  /*132b0*/  FFMA.FTZ R13, R0.reuse, R12.reuse, R13 ;  /* 0x0000000c000d7223 */ /* 0x0c0fe2000001000d */
[----:B-----5:R-:W-:Y:S01]  /*132c0*/  FFMA.FTZ R12, R0, R12, R15 ;  /* 0x0000000c000c7223 */ /* 0x020fe2000001000f */
[-C--:B------:R-:W-:Y:S01]  /*132d0*/  ISETP.GE.AND P6, PT, R16, R103.reuse, PT ;  /* 0x000000671000720c */ /* 0x080fe20003fc6270 */
[----:B------:R-:W-:Y:S01]  /*132e0*/  FMUL.FTZ R34, R34, UR15 ;  /* 0x0000000f22227c20 */ /* 0x000fe20008410000 */
[----:B------:R-:W-:Y:S01]  /*132f0*/  FSEL R15, R10, -INF , !P0 ;  /* 0xff8000000a0f7808 */ /* 0x000fe20004000000 */
[----:B------:R-:W1:Y:S01]  /*13300*/  MUFU.TANH R5, R5 ;  /* 0x0000000500057308 */ /* 0x000e620000002400 */
[----:B--2---:R-:W-:Y:S01]  /*13310*/  VIADD R6, R4, 0x11 ;  /* 0x0000001104067836 */ /* 0x004fe20000000000 */
[----:B------:R-:W-:Y:S01]  /*13320*/  ISETP.GE.AND P0, PT, R16, R126, PT ;  /* 0x0000007e1000720c */ /* 0x000fe20003f06270 */
[----:B------:R-:W-:Y:S01]  /*13330*/  FMUL.FTZ R30, R30, UR15 ;  /* 0x0000000f1e1e7c20 */ /* 0x000fe20008410000 */
[----:B------:R-:W-:Y:S01]  /*13340*/  I2FP.F32.S32 R16, R16 ;  /* 0x0000001000107245 */ /* 0x000fe20000201400 */
[----:B------:R-:W-:Y:S01]  /*13350*/  FMUL.FTZ R28, R28, UR15 ;  /* 0x0000000f1c1c7c20 */ /* 0x000fe20008410000 */
[----:B------:R-:W-:Y:S01]  /*13360*/  FSEL R8, R8, -INF , !P4 ;  /* 0xff80000008087808 */ /* 0x000fe20006000000 */
[----:B------:R-:W-:Y:S01]  /*13370*/  FMUL.FTZ R29, R29, UR15 ;  /* 0x0000000f1d1d7c20 */ /* 0x000fe20008410000 */
[----:B------:R-:W-:Y:S01]  /*13380*/  FSEL R13, R13, -INF , !P5 ;  /* 0xff8000000d0d7808 */ /* 0x000fe20006800000 */
[----:B------:R2:W-:Y:S01]  /*13390*/  MUFU.TANH R115, R111 ;  /* 0x0000006f00737308 */ /* 0x0005e20000002400 */
[C---:B------:R-:W-:Y:S01]  /*133a0*/  ISETP.GE.AND P4, PT, R6.reuse, R103, PT ;  /* 0x000000670600720c */ /* 0x040fe20003f86270 */
[----:B------:R-:W-:Y:S01]  /*133b0*/  FMUL.FTZ R31, R31, UR15 ;  /* 0x0000000f1f1f7c20 */ /* 0x000fe20008410000 */
[----:B------:R-:W-:-:S02]  /*133c0*/  ISETP.GE.AND P5, PT, R6, R126, PT ;  /* 0x0000007e0600720c */ /* 0x000fc40003fa6270 */
[----:B------:R-:W-:Y:S02]  /*133d0*/  I2FP.F32.S32 R6, R6 ;  /* 0x0000000600067245 */ /* 0x000fe40000201400 */
[----:B------:R-:W-:Y:S01]  /*133e0*/  FSEL R12, R12, -INF , !P1 ;  /* 0xff8000000c0c7808 */ /* 0x000fe20004800000 */
[----:B------:R-:W4:Y:S01]  /*133f0*/  MUFU.TANH R17, R17 ;  /* 0x0000001100117308 */ /* 0x000f220000002400 */
[----:B------:R-:W-:Y:S01]  /*13400*/  ISETP.GE.AND P1, PT, R114, R103, PT ;  /* 0x000000677200720c */ /* 0x000fe20003f26270 */
[----:B---3--:R-:W-:-:S05]  /*13410*/  FFMA.FTZ R11, R0, R6, R11 ;  /* 0x00000006000b7223 */ /* 0x008fca000001000b */
[----:B------:R-:W-:Y:S01]  /*13420*/  FSEL R122, R11, -INF , !P5 ;  /* 0xff8000000b7a7808 */ /* 0x000fe20006800000 */
[----:B------:R3:W-:Y:S01]  /*13430*/  MUFU.TANH R125, R109 ;  /* 0x0000006d007d7308 */ /* 0x0007e20000002400 */
[CC--:B--2---:R-:W-:Y:S01]  /*13440*/  FFMA.FTZ R111, R0.reuse, R16.reuse, R119 ;  /* 0x00000010006f7223 */ /* 0x0c4fe20000010077 */
[----:B------:R-:W-:-:S04]  /*13450*/  FFMA.FTZ R16, R0, R16, R123 ;  /* 0x0000001000107223 */ /* 0x000fc8000001007b */
[----:B------:R-:W-:Y:S02]  /*13460*/  FSEL R111, R111, -INF , !P6 ;  /* 0xff8000006f6f7808 */ /* 0x000fe40007000000 */
[----:B------:R-:W-:Y:S01]  /*13470*/  ISETP.GE.AND P6, PT, R114, R126, PT ;  /* 0x0000007e7200720c */ /* 0x000fe20003fc6270 */
[----:B------:R-:W2:Y:S01]  /*13480*/  MUFU.TANH R27, R27 ;  /* 0x0000001b001b7308 */ /* 0x000ea20000002400 */
[----:B------:R-:W-:Y:S02]  /*13490*/  I2FP.F32.S32 R114, R114 ;  /* 0x0000007200727245 */ /* 0x000fe40000201400 */
[----:B------:R-:W-:Y:S02]  /*134a0*/  FSEL R16, R16, -INF , !P0 ;  /* 0xff80000010107808 */ /* 0x000fe40004000000 */
[----:B------:R-:W-:Y:S01]  /*134b0*/  ISETP.GE.AND P0, PT, R120, R103, PT ;  /* 0x000000677800720c */ /* 0x000fe20003f06270 */
[CC--:B------:R-:W-:Y:S01]  /*134c0*/  FFMA.FTZ R19, R0.reuse, R114.reuse, R23 ;  /* 0x0000007200137223 */ /* 0x0c0fe20000010017 */
[C---:B------:R-:W-:Y:S01]  /*134d0*/  FFMA.FTZ R114, R0.reuse, R114, R7 ;  /* 0x0000007200727223 */ /* 0x040fe20000010007 */
[----:B---3--:R-:W-:Y:S01]  /*134e0*/  FFMA.FTZ R109, R0, R6, R9 ;  /* 0x00000006006d7223 */ /* 0x008fe20000010009 */
[----:B------:R-:W3:Y:S01]  /*134f0*/  MUFU.TANH R101, R110 ;  /* 0x0000006e00657308 */ /* 0x000ee20000002400 */
[C---:B------:R-:W-:Y:S01]  /*13500*/  VIADD R7, R4.reuse, 0x20 ;  /* 0x0000002004077836 */ /* 0x040fe20000000000 */
[----:B------:R-:W-:Y:S01]  /*13510*/  FSEL R19, R19, -INF , !P1 ;  /* 0xff80000013137808 */ /* 0x000fe20004800000 */
[----:B------:R-:W-:Y:S01]  /*13520*/  VIADD R6, R4, 0x21 ;  /* 0x0000002104067836 */ /* 0x000fe20000000000 */
[----:B------:R-:W-:-:S02]  /*13530*/  FSEL R109, R109, -INF , !P4 ;  /* 0xff8000006d6d7808 */ /* 0x000fc40006000000 */
[----:B------:R-:W-:Y:S02]  /*13540*/  ISETP.GE.AND P4, PT, R120, R126, PT ;  /* 0x0000007e7800720c */ /* 0x000fe40003f86270 */
[----:B------:R-:W-:Y:S01]  /*13550*/  I2FP.F32.S32 R120, R120 ;  /* 0x0000007800787245 */ /* 0x000fe20000201400 */
[----:B------:R-:W5:Y:S01]  /*13560*/  MUFU.TANH R21, R104 ;  /* 0x0000006800157308 */ /* 0x000f620000002400 */
[C---:B------:R-:W-:Y:S02]  /*13570*/  ISETP.GE.AND P5, PT, R7.reuse, R103, PT ;  /* 0x000000670700720c */ /* 0x040fe40003fa6270 */
[----:B------:R-:W-:Y:S01]  /*13580*/  ISETP.GE.AND P1, PT, R7, R126, PT ;  /* 0x0000007e0700720c */ /* 0x000fe20003f26270 */
[CC--:B-1----:R-:W-:Y:S01]  /*13590*/  FFMA.FTZ R10, R0.reuse, R120.reuse, R5 ;  /* 0x00000078000a7223 */ /* 0x0c2fe20000010005 */
[----:B----4-:R-:W-:Y:S01]  /*135a0*/  FFMA.FTZ R120, R0, R120, R17 ;  /* 0x0000007800787223 */ /* 0x010fe20000010011 */
[----:B------:R-:W-:Y:S02]  /*135b0*/  FSEL R114, R114, -INF , !P6 ;  /* 0xff80000072727808 */ /* 0x000fe40007000000 */
[----:B------:R-:W-:Y:S01]  /*135c0*/  I2FP.F32.S32 R7, R7 ;  /* 0x0000000700077245 */ /* 0x000fe20000201400 */
[----:B------:R-:W-:Y:S01]  /*135d0*/  MUFU.TANH R105, R105 ;  /* 0x0000006900697308 */ /* 0x000fe20000002400 */
[----:B------:R-:W-:Y:S01]  /*135e0*/  FSEL R17, R10, -INF , !P0 ;  /* 0xff8000000a117808 */ /* 0x000fe20004000000 */
[----:B------:R-:W-:Y:S01]  /*135f0*/  VIADD R10, R4, 0x31 ;  /* 0x00000031040a7836 */ /* 0x000fe20000000000 */
[----:B------:R-:W-:Y:S01]  /*13600*/  ISETP.GE.AND P6, PT, R6, R103, PT ;  /* 0x000000670600720c */ /* 0x000fe20003fc6270 */
[-C--:B--2---:R-:W-:Y:S01]  /*13610*/  FFMA.FTZ R27, R0, R7.reuse, R27 ;  /* 0x00000007001b7223 */ /* 0x084fe2000001001b */
[----:B------:R-:W-:Y:S01]  /*13620*/  ISETP.GE.AND P0, PT, R6, R126, PT ;  /* 0x0000007e0600720c */ /* 0x000fe20003f06270 */
[----:B---3--:R-:W-:Y:S01]  /*13630*/  FFMA.FTZ R101, R0, R7, R101 ;  /* 0x0000000700657223 */ /* 0x008fe20000010065 */
[----:B------:R-:W-:Y:S01]  /*13640*/  I2FP.F32.S32 R6, R6 ;  /* 0x0000000600067245 */ /* 0x000fe20000201400 */
[----:B------:R-:W1:Y:S01]  /*13650*/  MUFU.TANH R9, R106 ;  /* 0x0000006a00097308 */ /* 0x000e620000002400 */
[----:B------:R-:W-:-:S02]  /*13660*/  FSEL R120, R120, -INF , !P4 ;  /* 0xff80000078787808 */ /* 0x000fc40006000000 */
[----:B------:R-:W-:Y:S01]  /*13670*/  FSEL R119, R27, -INF , !P5 ;  /* 0xff8000001b777808 */ /* 0x000fe20006800000 */
[-C--:B------:R-:W-:Y:S01]  /*13680*/  FFMA.FTZ R117, R0, R6.reuse, R125 ;  /* 0x0000000600757223 */ /* 0x080fe2000001007d */
[----:B------:R-:W-:Y:S01]  /*13690*/  ISETP.GE.AND P4, PT, R22, R103, PT ;  /* 0x000000671600720c */ /* 0x000fe20003f86270 */
[----:B------:R-:W-:Y:S01]  /*136a0*/  FFMA.FTZ R115, R0, R6, R115 ;  /* 0x0000000600737223 */ /* 0x000fe20000010073 */
[----:B------:R-:W-:Y:S01]  /*136b0*/  ISETP.GE.AND P5, PT, R22, R126, PT ;  /* 0x0000007e1600720c */ /* 0x000fe20003fa6270 */
[----:B------:R-:W2:Y:S01]  /*136c0*/  MUFU.TANH R5, R32 ;  /* 0x0000002000057308 */ /* 0x000ea20000002400 */
[----:B------:R-:W-:Y:S01]  /*136d0*/  FSEL R118, R101, -INF , !P1 ;  /* 0xff80000065767808 */ /* 0x000fe20004800000 */
[----:B------:R-:W-:Y:S01]  /*136e0*/  VIADD R6, R4, 0x30 ;  /* 0x0000003004067836 */ /* 0x000fe20000000000 */
[----:B------:R-:W-:Y:S01]  /*136f0*/  FSEL R117, R117, -INF , !P6 ;  /* 0xff80000075757808 */ /* 0x000fe20007000000 */
[----:B------:R-:W-:Y:S01]  /*13700*/  IMAD.MOV.U32 R125, RZ, RZ, R169 ;  /* 0x000000ffff7d7224 */ /* 0x000fe200078e00a9 */
[----:B------:R-:W-:-:S02]  /*13710*/  I2FP.F32.S32 R22, R22 ;  /* 0x0000001600167245 */ /* 0x000fc40000201400 */
[C---:B------:R-:W-:Y:S01]  /*13720*/  ISETP.GE.AND P1, PT, R20.reuse, R103, PT ;  /* 0x000000671400720c */ /* 0x040fe20003f26270 */
[----:B------:R-:W3:Y:S01]  /*13730*/  MUFU.TANH R33, R33 ;  /* 0x0000002100217308 */ /* 0x000ee20000002400 */
[----:B------:R-:W-:Y:S01]  /*13740*/  ISETP.GE.AND P6, PT, R20, R126, PT ;  /* 0x0000007e1400720c */ /* 0x000fe20003fc6270 */
[C---:B-----5:R-:W-:Y:S01]  /*13750*/  FFMA.FTZ R23, R0.reuse, R22, R21 ;  /* 0x0000001600177223 */ /* 0x060fe20000010015 */
[----:B------:R-:W-:Y:S01]  /*13760*/  I2FP.F32.S32 R20, R20 ;  /* 0x0000001400147245 */ /* 0x000fe20000201400 */
[C---:B-1----:R-:W-:Y:S01]  /*13770*/  FFMA.FTZ R22, R0.reuse, R22, R9 ;  /* 0x0000001600167223 */ /* 0x042fe20000010009 */
[----:B------:R-:W-:Y:S02]  /*13780*/  FSEL R116, R115, -INF , !P0 ;  /* 0xff80000073747808 */ /* 0x000fe40004000000 */
[----:B------:R-:W-:Y:S01]  /*13790*/  FSEL R23, R23, -INF , !P4 ;  /* 0xff80000017177808 */ /* 0x000fe20006000000 */
[----:B------:R-:W1:Y:S01]  /*137a0*/  MUFU.TANH R35, R35 ;  /* 0x0000002300237308 */ /* 0x000e620000002400 */
[----:B------:R-:W-:Y:S01]  /*137b0*/  FFMA.FTZ R21, R0, R20, R105 ;  /* 0x0000001400157223 */ /* 0x000fe20000010069 */
[----:B------:R-:W-:-:S02]  /*137c0*/  FSEL R22, R22, -INF , !P5 ;  /* 0xff80000016167808 */ /* 0x000fc40006800000 */
[CC--:B------:R-:W-:Y:S02]  /*137d0*/  ISETP.GE.AND P0, PT, R6.reuse, R103.reuse, PT ;  /* 0x000000670600720c */ /* 0x0c0fe40003f06270 */
[----:B------:R-:W-:Y:S02]  /*137e0*/  FSEL R21, R21, -INF , !P1 ;  /* 0xff80000015157808 */ /* 0x000fe40004800000 */
[----:B------:R-:W4:Y:S01]  /*137f0*/  MUFU.TANH R7, R34 ;  /* 0x0000002200077308 */ /* 0x000f220000002400 */
[-C--:B------:R-:W-:Y:S02]  /*13800*/  ISETP.GE.AND P4, PT, R6, R126.reuse, PT ;  /* 0x0000007e0600720c */ /* 0x080fe40003f86270 */
[C---:B------:R-:W-:Y:S02]  /*13810*/  ISETP.GE.AND P5, PT, R10.reuse, R103, PT ;  /* 0x000000670a00720c */ /* 0x040fe40003fa6270 */
[----:B------:R-:W-:Y:S02]  /*13820*/  ISETP.GE.AND P1, PT, R10, R126, PT ;  /* 0x0000007e0a00720c */ /* 0x000fe40003f26270 */
[----:B------:R-:W-:Y:S01]  /*13830*/  I2FP.F32.S32 R6, R6 ;  /* 0x0000000600067245 */ /* 0x000fe20000201400 */
[----:B------:R-:W5:Y:S01]  /*13840*/  MUFU.TANH R11, R30 ;  /* 0x0000001e000b7308 */ /* 0x000f620000002400 */
[----:B------:R-:W-:-:S03]  /*13850*/  I2FP.F32.S32 R10, R10 ;  /* 0x0000000a000a7245 */ /* 0x000fc60000201400 */
[C---:B--2---:R-:W-:Y:S02]  /*13860*/  FFMA.FTZ R5, R0.reuse, R6, R5 ;  /* 0x0000000600057223 */ /* 0x044fe40000010005 */
[CC--:B---3--:R-:W-:Y:S01]  /*13870*/  FFMA.FTZ R33, R0.reuse, R10.reuse, R33 ;  /* 0x0000000a00217223 */ /* 0x0c8fe20000010021 */
[----:B-1----:R-:W-:Y:S01]  /*13880*/  FFMA.FTZ R35, R0, R10, R35 ;  /* 0x0000000a00237223 */ /* 0x002fe20000010023 */
[----:B------:R-:W1:Y:S01]  /*13890*/  MUFU.TANH R107, R107 ;  /* 0x0000006b006b7308 */ /* 0x000e620000002400 */
[----:B------:R-:W-:Y:S01]  /*138a0*/  VIADD R10, R4, 0x38 ;  /* 0x00000038040a7836 */ /* 0x000fe20000000000 */
[----:B------:R-:W-:Y:S01]  /*138b0*/  FSEL R105, R5, -INF , !P0 ;  /* 0xff80000005697808 */ /* 0x000fe20004000000 */
[----:B----4-:R-:W-:Y:S01]  /*138c0*/  FFMA.FTZ R7, R0, R6, R7 ;  /* 0x0000000600077223 */ /* 0x010fe20000010007 */
[----:B------:R-:W-:Y:S01]  /*138d0*/  VIADD R6, R4, 0x39 ;  /* 0x0000003904067836 */ /* 0x000fe20000000000 */
[----:B------:R-:W-:Y:S02]  /*138e0*/  FSEL R104, R35, -INF , !P1 ;  /* 0xff80000023687808 */ /* 0x000fe40004800000 */
[----:B------:R-:W-:Y:S01]  /*138f0*/  I2FP.F32.S32 R5, R10 ;  /* 0x0000000a00057245 */ /* 0x000fe20000201400 */
[----:B------:R-:W2:Y:S01]  /*13900*/  MUFU.TANH R9, R28 ;  /* 0x0000001c00097308 */ /* 0x000ea20000002400 */
[----:B------:R-:W-:-:S02]  /*13910*/  FSEL R106, R7, -INF , !P4 ;  /* 0xff800000076a7808 */ /* 0x000fc40006000000 */
[-C--:B------:R-:W-:Y:S01]  /*13920*/  ISETP.GE.AND P4, PT, R10, R126.reuse, PT ;  /* 0x0000007e0a00720c */ /* 0x080fe20003f86270 */
[----:B-----5:R-:W-:Y:S01]  /*13930*/  FFMA.FTZ R11, R0, R5, R11 ;  /* 0x00000005000b7223 */ /* 0x020fe2000001000b */
[----:B------:R-:W-:Y:S02]  /*13940*/  ISETP.GE.AND P0, PT, R10, R103, PT ;  /* 0x000000670a00720c */ /* 0x000fe40003f06270 */
[----:B------:R-:W-:Y:S01]  /*13950*/  ISETP.GE.AND P1, PT, R4, R126, PT ;  /* 0x0000007e0400720c */ /* 0x000fe20003f26270 */
[----:B------:R-:W3:Y:S01]  /*13960*/  MUFU.TANH R121, R121 ;  /* 0x0000007900797308 */ /* 0x000ee20000002400 */
[----:B-1----:R-:W-:Y:S01]  /*13970*/  FFMA.FTZ R20, R0, R20, R107 ;  /* 0x0000001400147223 */ /* 0x002fe2000001006b */
[----:B------:R-:W-:Y:S01]  /*13980*/  FSEL R102, R11, -INF , !P4 ;  /* 0xff8000000b667808 */ /* 0x000fe20006000000 */
[----:B------:R-:W-:Y:S01]  /*13990*/  BAR.SYNC.DEFER_BLOCKING 0x0 ;  /* 0x0000000000007b1d */ /* 0x000fe20000010000 */
[----:B------:R-:W-:Y:S02]  /*139a0*/  ISETP.GT.AND P4, PT, R160, R147, PT ;  /* 0x00000093a000720c */ /* 0x000fe40003f84270 */
[----:B------:R-:W-:-:S02]  /*139b0*/  FSEL R20, R20, -INF , !P6 ;  /* 0xff80000014147808 */ /* 0x000fc40007000000 */
[----:B------:R-:W-:Y:S01]  /*139c0*/  ISETP.GE.AND P6, PT, R4, R103, PT ;  /* 0x000000670400720c */ /* 0x000fe20003fc6270 */
[----:B------:R-:W1:Y:S01]  /*139d0*/  MUFU.TANH R29, R29 ;  /* 0x0000001d001d7308 */ /* 0x000e620000002400 */
[----:B--2---:R-:W-:Y:S01]  /*139e0*/  FFMA.FTZ R9, R0, R5, R9 ;  /* 0x0000000500097223 */ /* 0x004fe20000010009 */
[----:B------:R-:W-:Y:S02]  /*139f0*/  I2FP.F32.S32 R10, R4 ;  /* 0x00000004000a7245 */ /* 0x000fe40000201400 */
[----:B------:R-:W-:Y:S02]  /*13a00*/  I2FP.F32.S32 R4, R6 ;  /* 0x0000000600047245 */ /* 0x000fe40000201400 */
[----:B------:R-:W-:Y:S02]  /*13a10*/  FSEL R101, R33, -INF , !P5 ;  /* 0xff80000021657808 */ /* 0x000fe40006800000 */
[----:B------:R-:W2:Y:S01]  /*13a20*/  MUFU.TANH R31, R31 ;  /* 0x0000001f001f7308 */ /* 0x000ea20000002400 */
[----:B------:R-:W-:-:S02]  /*13a30*/  ISETP.GE.AND P5, PT, R6, R103, PT ;  /* 0x000000670600720c */ /* 0x000fc40003fa6270 */
[----:B------:R-:W-:Y:S01]  /*13a40*/  FSEL R103, R9, -INF , !P0 ;  /* 0xff80000009677808 */ /* 0x000fe20004000000 */
[CC--:B------:R-:W-:Y:S01]  /*13a50*/  FFMA.FTZ R9, R0.reuse, R10.reuse, R113 ;  /* 0x0000000a00097223 */ /* 0x0c0fe20000010071 */
[----:B---3--:R-:W-:Y:S01]  /*13a60*/  FFMA.FTZ R10, R0, R10, R121 ;  /* 0x0000000a000a7223 */ /* 0x008fe20000010079 */
[----:B------:R-:W-:Y:S01]  /*13a70*/  ISETP.GE.AND P0, PT, R6, R126, PT ;  /* 0x0000007e0600720c */ /* 0x000fe20003f06270 */
[-C--:B-1----:R-:W-:Y:S02]  /*13a80*/  FFMA.FTZ R29, R0, R4.reuse, R29 ;  /* 0x00000004001d7223 */ /* 0x082fe4000001001d */
[----:B------:R-:W-:Y:S02]  /*13a90*/  FSEL R9, R9, -INF , !P6 ;  /* 0xff80000009097808 */ /* 0x000fe40007000000 */
[----:B------:R-:W-:Y:S02]  /*13aa0*/  FSEL R10, R10, -INF , !P1 ;  /* 0xff8000000a0a7808 */ /* 0x000fe40004800000 */
[----:B------:R-:W-:Y:S01]  /*13ab0*/  FSEL R107, R29, -INF , !P5 ;  /* 0xff8000001d6b7808 */ /* 0x000fe20006800000 */
[----:B--2---:R-:W-:-:S05]  /*13ac0*/  FFMA.FTZ R31, R0, R4, R31 ;  /* 0x00000004001f7223 */ /* 0x004fca000001001f */
        /* <DEDUP_REMOVED lines=32> */
[-C--:B------:R-:W-:Y:S01]  /*13cd0*/  @!P1 IADD3 R14, R14, -R5.reuse, RZ ;  /* 0x800000050e0e9210 */ /* 0x080fe20007ffe0ff */
[----:B------:R-:W1:Y:S01]  /*13ce0*/  LDC.64 R6, c[0x0][0x248] ;  /* 0x00009200ff067b82 */ /* 0x000e620000000a00 */
[----:B------:R-:W-:Y:S02]  /*13cf0*/  ISETP.NE.AND P1, PT, R11, RZ, PT ;  /* 0x000000ff0b00720c */ /* 0x000fe40003f25270 */
[----:B------:R-:W-:-:S07]  /*13d00*/  ISETP.GE.U32.AND P6, PT, R14, R5, PT ;  /* 0x000000050e00720c */ /* 0x000fce0003fc6070 */
[----:B------:R-:W-:Y:S02]  /*13d10*/  @P0 IADD3 R24, R24, 0x1, RZ ;  /* 0x0000000118180810 */ /* 0x000fe40007ffe0ff */
[----:B------:R-:W-:Y:S02]  /*13d20*/  ISETP.GE.AND P0, PT, R18, RZ, PT ;  /* 0x000000ff1200720c */ /* 0x000fe40003f06270 */
[----:B------:R-:W-:Y:S01]  /*13d30*/  LOP3.LUT R18, RZ, R11, RZ, 0x33, !PT ;  /* 0x0000000bff127212 */ /* 0x000fe200078e33ff */
[----:B------:R-:W-:Y:S01]  /*13d40*/  @!P5 IMAD.MOV R24, RZ, RZ, -R24 ;  /* 0x000000ffff18d224 */ /* 0x000fe200078e0a18 */
[----:B------:R-:W-:-:S04]  /*13d50*/  @P6 IADD3 R4, R4, 0x1, RZ ;  /* 0x0000000104046810 */ /* 0x000fc80007ffe0ff */
[----:B------:R-:W-:-:S05]  /*13d60*/  SEL R5, R18, R24, !P1 ;  /* 0x0000001812057207 */ /* 0x000fca0004800000 */
[----:B------:R-:W-:Y:S01]  /*13d70*/  @!P0 IADD3 R4, -R4, RZ, RZ ;  /* 0x000000ff04048210 */ /* 0x000fe20007ffe1ff */
[----:B------:R-:W-:-:S03]  /*13d80*/  IMAD.WIDE R28, R5, 0x4, R154 ;  /* 0x00000004051c7825 */ /* 0x000fc600078e029a */
[----:B------:R-:W-:Y:S02]  /*13d90*/  SEL R18, R18, R4, !P1 ;  /* 0x0000000412127207 */ /* 0x000fe40004800000 */
[----:B------:R2:W3:Y:S03]  /*13da0*/  LDG.E R27, desc[UR6][R28.64] ;  /* 0x000000061c1b7981 */ /* 0x0004e6000c1e1900 */
[----:B------:R-:W-:-:S05]  /*13db0*/  IMAD.WIDE R30, R18, 0x4, R154 ;  /* 0x00000004121e7825 */ /* 0x000fca00078e029a */
[----:B------:R-:W3:Y:S01]  /*13dc0*/  LDG.E R14, desc[UR6][R30.64] ;  /* 0x000000061e0e7981 */ /* 0x000ee2000c1e1900 */
[----:B------:R-:W-:Y:S02]  /*13dd0*/  IMAD.IADD R18, R5, 0x1, -R18 ;  /* 0x0000000105127824 */ /* 0x000fe400078e0a12 */
[----:B------:R-:W4:Y:S02]  /*13de0*/  LDC.64 R4, c[0x0][0x230] ;  /* 0x00008c00ff047b82 */ /* 0x000f240000000a00 */
[----:B------:R-:W-:-:S05]  /*13df0*/  IMAD R18, R18, R11, -0x40 ;  /* 0xffffffc012127424 */ /* 0x000fca00078e020b */
[----:B------:R-:W-:-:S05]  /*13e00*/  SHF.R.S32.HI R11, RZ, 0x1f, R18 ;  /* 0x0000001fff0b7819 */ /* 0x000fca0000011412 */
[-C--:B-1----:R-:W-:Y:S02]  /*13e10*/  IMAD R11, R11, R6.reuse, RZ ;  /* 0x000000060b0b7224 */ /* 0x082fe400078e02ff */
[----:B--2---:R-:W-:-:S04]  /*13e20*/  IMAD.WIDE.U32 R28, R18, R6, RZ ;  /* 0x00000006121c7225 */ /* 0x004fc800078e00ff */
[----:B------:R-:W-:-:S04]  /*13e30*/  IMAD R7, R18, R7, R11 ;  /* 0x0000000712077224 */ /* 0x000fc800078e020b */
        /* <DEDUP_REMOVED lines=9> */
.L_x_8288:
[----:B------:R-:W1:Y:S02]  /*13ed0*/  LDC R14, c[0x0][0x248] ;  /* 0x00009200ff0e7b82 */ /* 0x000e640000000800 */
[----:B-1----:R-:W-:-:S04]  /*13ee0*/  LEA R14, -R14, RZ, 0x6 ;  /* 0x000000ff0e0e7211 */ /* 0x002fc800078e31ff */
[----:B------:R-:W-:-:S07]  /*13ef0*/  SHF.R.S32.HI R7, RZ, 0x1f, R14 ;  /* 0x0000001fff077819 */ /* 0x000fce000001140e */
.L_x_8289:
        /* <DEDUP_REMOVED lines=17> */
[----:B------:R-:W-:Y:S01]  /*14010*/  @!P1 LDGSTS.E.BYPASS.LTC128B.128 [R156+0x4000], desc[UR6][R32.64] ;  /* 0x04000000209c9fae */ /* 0x000fe2000b901d46 */
        /* <DEDUP_REMOVED lines=51> */
.L_x_8287:
        /* <DEDUP_REMOVED lines=50> */
[----:B------:R-:W-:Y:S01]  /*14670*/  FFMA.FTZ R30, R25, UR8, -R108 ;  /* 0x00000008191e7c23 */ /* 0x000fe2000801086c */
[--C-:B------:R-:W-:Y:S01]  /*14680*/  FFMA.FTZ R29, R10, UR8, -R35.reuse ;  /* 0x000000080a1d7c23 */ /* 0x100fe20008010823 */
[--C-:B------:R-:W-:Y:S01]  /*14690*/  FFMA.FTZ R28, R8, UR8, -R35.reuse ;  /* 0x00000008081c7c23 */ /* 0x100fe20008010823 */
[----:B------:R-:W-:Y:S01]  /*146a0*/  FADD.FTZ R31, R3, -R4 ;  /* 0x80000004031f7221 */ /* 0x000fe20000010000 */
[----:B------:R-:W1:Y:S01]  /*146b0*/  LDSM.16.MT88.4 R8, [R140+0x8000] ;  /* 0x008000008c08783b */ /* 0x000e620000004200 */
[--C-:B------:R-:W-:Y:S01]  /*146c0*/  FFMA.FTZ R25, R15, UR8, -R108.reuse ;  /* 0x000000080f197c23 */ /* 0x100fe2000801086c */
[--C-:B------:R-:W-:Y:S01]  /*146d0*/  FFMA.FTZ R24, R13, UR8, -R108.reuse ;  /* 0x000000080d187c23 */ /* 0x100fe2000801086c */
[--C-:B------:R-:W-:Y:S01]  /*146e0*/  FFMA.FTZ R2, R2, UR8, -R35.reuse ;  /* 0x0000000802027c23 */ /* 0x100fe20008010823 */
[----:B------:R-:W-:Y:S01]  /*146f0*/  FMUL.FTZ R33, R33, UR8 ;  /* 0x0000000821217c20 */ /* 0x000fe20008410000 */
[----:B------:R-:W-:Y:S01]  /*14700*/  FMUL.FTZ R31, R31, UR8 ;  /* 0x000000081f1f7c20 */ /* 0x000fe20008410000 */
[--C-:B------:R-:W-:Y:S01]  /*14710*/  FFMA.FTZ R3, R12, UR8, -R35.reuse ;  /* 0x000000080c037c23 */ /* 0x100fe20008010823 */
        /* <DEDUP_REMOVED lines=30> */
[----:B------:R-:W-:Y:S01]  /*14900*/  FFMA.FTZ R108, R107, UR8, -R108 ;  /* 0x000000086b6c7c23 */ /* 0x000fe2000801086c */
[----:B------:R-:W-:Y:S01]  /*14910*/  FFMA.FTZ R35, R34, UR8, -R35 ;  /* 0x0000000822237c23 */ /* 0x000fe20008010823 */
        /* <DEDUP_REMOVED lines=85> */
[----:B------:R-:W3:Y:S01]  /*14e70*/  LDSM.16.MT88.4 R8, [R140+0xa000] ;  /* 0x00a000008c08783b */ /* 0x000ee20000004200 */
        /* <DEDUP_REMOVED lines=35> */
[----:B-1----:R-:W-:Y:S01]  /*150b0*/  F2FP.F16.F32.PACK_AB R4, R110, R111 ;  /* 0x0000006f6e04723e */ /* 0x002fe200000000ff */
[----:B------:R-:W-:Y:S01]  /*150c0*/  FADD.FTZ R111, R111, R24 ;  /* 0x000000186f6f7221 */ /* 0x000fe20000010000 */
[----:B----4-:R-:W-:Y:S01]  /*150d0*/  F2FP.F16.F32.PACK_AB R5, R115, R112 ;  /* 0x000000707305723e */ /* 0x010fe200000000ff */
        /* <DEDUP_REMOVED lines=8> */
[C---:B------:R-:W-:Y:S01]  /*15160*/  HMMA.16816.F32 R96, R4.reuse, R16, R96 ;  /* 0x000000100460723c */ /* 0x040fe20000001860 */
[----:B------:R-:W1:Y:S01]  /*15170*/  MUFU.EX2 R126, R126 ;  /* 0x0000007e007e7308 */ /* 0x000e620000000800 */
[----:B------:R-:W-:Y:S01]  /*15180*/  FADD.FTZ R2, R109, R2 ;  /* 0x000000026d027221 */ /* 0x000fe20000010000 */
[----:B------:R-:W-:Y:S01]  /*15190*/  FADD.FTZ R113, R113, R114 ;  /* 0x0000007271717221 */ /* 0x000fe20000010000 */
[----:B------:R-:W-:Y:S02]  /*151a0*/  MOV R3, R26 ;  /* 0x0000001a00037202 */ /* 0x000fe40000000f00 */
[C---:B------:R-:W-:Y:S01]  /*151b0*/  HMMA.16816.F32 R92, R4.reuse, R18, R92 ;  /* 0x00000012045c723c */ /* 0x040fe2000000185c */
[----:B------:R-:W3:Y:S01]  /*151c0*/  LDSM.16.MT88.4 R16, [R140+0xa800] ;  /* 0x00a800008c10783b */ /* 0x000ee20000004200 */
[----:B------:R-:W-:Y:S01]  /*151d0*/  MOV R100, R27 ;  /* 0x0000001b00647202 */ /* 0x000fe20000000f00 */
        /* <DEDUP_REMOVED lines=96> */
.L_x_8284:
        /* <DEDUP_REMOVED lines=13> */
.L_x_8294:
        /* <DEDUP_REMOVED lines=9> */
[----:B------:R-:W-:Y:S04]  /*15940*/  SHF.L.U32 R6, R160, 0x6, RZ ;  /* 0x00000006a0067819 */ /* 0x000fe800000006ff */
        /* <DEDUP_REMOVED lines=40> */
[C---:B------:R-:W-:Y:S01]  /*15bd0*/  LEA R14, P0, R11.reuse, R154, 0x2 ;  /* 0x0000009a0b0e7211 */ /* 0x040fe200078010ff */
[----:B------:R-:W-:Y:S01]  /*15be0*/  IMAD.IADD R10, R11, 0x1, -R5 ;  /* 0x000000010b0a7824 */ /* 0x000fe200078e0a05 */
[-C--:B------:R-:W-:Y:S02]  /*15bf0*/  LEA.HI.X.SX32 R17, R5, R155.reuse, 0x2, P1 ;  /* 0x0000009b05117211 */ /* 0x080fe400008f16ff */
[----:B------:R-:W-:Y:S01]  /*15c00*/  LEA.HI.X.SX32 R15, R11, R155, 0x2, P0 ;  /* 0x0000009b0b0f7211 */ /* 0x000fe200000f16ff */
[----:B------:R-:W-:Y:S01]  /*15c10*/  IMAD R3, R10, R3, -0x40 ;  /* 0xffffffc00a037424 */ /* 0x000fe200078e0203 */
[----:B------:R-:W2:Y:S01]  /*15c20*/  LDC.64 R4, c[0x0][0x238] ;  /* 0x00008e00ff047b82 */ /* 0x000ea20000000a00 */
[----:B------:R-:W3:Y:S02]  /*15c30*/  LDG.E R8, desc[UR6][R16.64] ;  /* 0x0000000610087981 */ /* 0x000ee4000c1e1900 */
[-C--:B-1----:R-:W-:Y:S01]  /*15c40*/  IMAD.WIDE.U32 R12, R3, R6.reuse, RZ ;  /* 0x00000006030c7225 */ /* 0x082fe200078e00ff */
[----:B------:R-:W-:Y:S01]  /*15c50*/  SHF.R.S32.HI R11, RZ, 0x1f, R3 ;  /* 0x0000001fff0b7819 */ /* 0x000fe20000011403 */
[----:B------:R-:W3:Y:S04]  /*15c60*/  LDG.E R9, desc[UR6][R14.64] ;  /* 0x000000060e097981 */ /* 0x000ee8000c1e1900 */
[----:B------:R-:W-:Y:S04]  /*15c70*/  IMAD R10, R11, R6, RZ ;  /* 0x000000060b0a7224 */ /* 0x000fe800078e02ff */
[----:B------:R-:W-:Y:S05]  /*15c80*/  IMAD R10, R3, R7, R10 ;  /* 0x00000007030a7224 */ /* 0x000fea00078e020a */
[----:B------:R-:W-:Y:S01]  /*15c90*/  IADD3 R13, R13, R10, RZ ;  /* 0x0000000a0d0d7210 */ /* 0x000fe20007ffe0ff */
[----:B---3--:R-:W-:Y:S04]  /*15ca0*/  IMAD.IADD R8, R8, 0x1, -R9 ;  /* 0x0000000108087824 */ /* 0x008fe800078e0a09 */
[C---:B--2---:R-:W-:Y:S01]  /*15cb0*/  IMAD.WIDE.U32 R12, R8.reuse, R4, R12 ;  /* 0x00000004080c7225 */ /* 0x044fe200078e000c */
[----:B------:R-:W-:Y:S02]  /*15cc0*/  SHF.R.S32.HI R3, RZ, 0x1f, R8 ;  /* 0x0000001fff037819 */ /* 0x000fe40000011408 */
[----:B------:R-:W-:Y:S03]  /*15cd0*/  MOV R100, R12 ;  /* 0x0000000c00647202 */ /* 0x000fe60000000f00 */
[----:B------:R-:W-:Y:S04]  /*15ce0*/  IMAD R3, R3, R4, RZ ;  /* 0x0000000403037224 */ /* 0x000fe800078e02ff */
[----:B------:R-:W-:Y:S04]  /*15cf0*/  IMAD R3, R8, R5, R3 ;  /* 0x0000000508037224 */ /* 0x000fe800078e0203 */
[----:B------:R-:W-:Y:S07]  /*15d00*/  IMAD.IADD R33, R13, 0x1, R3 ;  /* 0x000000010d217824 */ /* 0x000fee00078e0203 */
.L_x_8291:
[C---:B------:R-:W-:Y:S02]  /*15d10*/  LEA R168, P6, R100.reuse, R124, 0x1 ;  /* 0x0000007c64a87211 */ /* 0x040fe400078c08ff */
[----:B------:R-:W-:Y:S02]  /*15d20*/  IADD3 R3, P0, R151, R100, RZ ;  /* 0x0000006497037210 */ /* 0x000fe40007f1e0ff */
[----:B------:R-:W-:Y:S02]  /*15d30*/  LEA.HI.X R169, R100, R125, R33, 0x1, P6 ;  /* 0x0000007d64a97211 */ /* 0x000fe400030f0c21 */
[CC--:B------:R-:W-:Y:S02]  /*15d40*/  @P4 LEA R126, P5, R3.reuse, R124.reuse, 0x1 ;  /* 0x0000007c037e4211 */ /* 0x0c0fe400078a08ff */
        /* <DEDUP_REMOVED lines=30> */
[CC--:B------:R-:W-:Y:S02]  /*15f30*/  @P4 LEA R172, P5, R3.reuse, R124.reuse, 0x1 ;  /* 0x0000007c03ac4211 */ /* 0x0c0fe400078a08ff */
        /* <DEDUP_REMOVED lines=9> */
[----:B------:R-:W-:Y:S02]  /*15fd0*/  ISETP.GT.AND P0, PT, R160, R147, PT ;  /* 0x00000093a000720c */ /* 0x000fe40003f04270 */
        /* <DEDUP_REMOVED lines=17> */
[----:B------:R-:W2:Y:S05]  /*160f0*/  LDSM.16.M88.4 R108, [R145+0x4000] ;  /* 0x00400000916c783b */ /* 0x000eaa0000000200 */
[----:B------:R-:W3:Y:S05]  /*16100*/  LDSM.16.M88.4 R112, [R145+0x4800] ;  /* 0x004800009170783b */ /* 0x000eea0000000200 */
[----:B------:R-:W4:Y:S05]  /*16110*/  LDSM.16.M88.4 R116, [R145+0x5000] ;  /* 0x005000009174783b */ /* 0x000f2a0000000200 */
[----:B------:R-:W0:Y:S05]  /*16120*/  LDGDEPBAR ;  /* 0x00000000000079af */ /* 0x000e2a0000000000 */
[----:B------:R-:W5:Y:S05]  /*16130*/  LDSM.16.M88.4 R120, [R145+0x5800] ;  /* 0x005800009178783b */ /* 0x000f6a0000000200 */
[----:B-1----:R-:W-:Y:S01]  /*16140*/  LDSM.16.M88.4 R124, [R134] ;  /* 0x00000000867c783b */ /* 0x002fe20000000200 */
        /* <DEDUP_REMOVED lines=20> */
[C---:B------:R-:W-:Y:S05]  /*16290*/  HMMA.16816.F32 R24, R108.reuse, R126, R24 ;  /* 0x0000007e6c18723c */ /* 0x040fea0000001818 */
[----:B------:R-:W-:Y:S01]  /*162a0*/  MOV R125, R169 ;  /* 0x000000a9007d7202 */ /* 0x000fe20000000f00 */
        /* <DEDUP_REMOVED lines=111> */
[----:B---3--:R-:W-:Y:S01]  /*169a0*/  FMUL.FTZ R102, R30, UR5 ;  /* 0x000000051e667c20 */ /* 0x008fe20008410000 */
[----:B------:R-:W-:Y:S01]  /*169b0*/  FMUL.FTZ R124, R28, UR5 ;  /* 0x000000051c7c7c20 */ /* 0x000fe20008410000 */
[----:B-----5:R-:W-:Y:S01]  /*169c0*/  FMUL.FTZ R100, R31, UR5 ;  /* 0x000000051f647c20 */ /* 0x020fe20008410000 */
[----:B------:R-:W-:Y:S01]  /*169d0*/  FMUL.FTZ R32, R32, UR5 ;  /* 0x0000000520207c20 */ /* 0x000fe20008410000 */
[----:B------:R-:W-:Y:S01]  /*169e0*/  FMUL.FTZ R33, R33, UR5 ;  /* 0x0000000521217c20 */ /* 0x000fe20008410000 */
[----:B------:R-:W-:Y:S04]  /*169f0*/  FMUL.FTZ R34, R34, UR5 ;  /* 0x0000000522227c20 */ /* 0x000fe80008410000 */
[----:B------:R-:W3:Y:S01]  /*16a00*/  MUFU.TANH R107, R103 ;  /* 0x00000067006b7308 */ /* 0x000ee20000002400 */
        /* <DEDUP_REMOVED lines=91> */
.L_x_8293:
        /* <DEDUP_REMOVED lines=63> */
.L_x_8292:
[----:B------:R-:W-:Y:S01]  /*173b0*/  LEA R4, R160, R163, 0x6 ;  /* 0x000000a3a0047211 */ /* 0x000fe200078e30ff */
[----:B--2---:R-:W-:Y:S03]  /*173c0*/  LDSM.16.MT88.4 R20, [R138+0x8000] ;  /* 0x008000008a14783b */ /* 0x004fe60000004200 */
[C---:B------:R-:W-:Y:S02]  /*173d0*/  IADD3 R8, R4.reuse, 0x1, RZ ;  /* 0x0000000104087810 */ /* 0x040fe40007ffe0ff */
[C---:B------:R-:W-:Y:S02]  /*173e0*/  IADD3 R6, R4.reuse, 0x8, RZ ;  /* 0x0000000804067810 */ /* 0x040fe40007ffe0ff */
[----:B------:R-:W-:Y:S01]  /*173f0*/  I2FP.F32.S32 R8, R8 ;  /* 0x0000000800087245 */ /* 0x000fe20000201400 */
[----:B------:R-:W-:Y:S01]  /*17400*/  LDSM.16.MT88.4 R28, [R137+0x8000] ;  /* 0x00800000891c783b */ /* 0x000fe20000004200 */
[----:B------:R-:W-:Y:S02]  /*17410*/  IADD3 R10, R4, 0x9, RZ ;  /* 0x00000009040a7810 */ /* 0x000fe40007ffe0ff */
[----:B------:R-:W-:Y:S01]  /*17420*/  I2FP.F32.S32 R6, R6 ;  /* 0x0000000600067245 */ /* 0x000fe20000201400 */
[CC--:B-1----:R-:W-:Y:S01]  /*17430*/  FFMA.FTZ R193, R0.reuse, R8.reuse, R193 ;  /* 0x0000000800c17223 */ /* 0x0c2fe200000100c1 */
[----:B------:R-:W-:Y:S01]  /*17440*/  FFMA.FTZ R197, R0, R8, R197 ;  /* 0x0000000800c57223 */ /* 0x000fe200000100c5 */
[----:B------:R-:W-:Y:S02]  /*17450*/  I2FP.F32.S32 R10, R10 ;  /* 0x0000000a000a7245 */ /* 0x000fe40000201400 */
[----:B------:R-:W-:Y:S01]  /*17460*/  IADD3 R8, R4, 0x10, RZ ;  /* 0x0000001004087810 */ /* 0x000fe20007ffe0ff */
[CC--:B------:R-:W-:Y:S01]  /*17470*/  FFMA.FTZ R199, R0.reuse, R6.reuse, R199 ;  /* 0x0000000600c77223 */ /* 0x0c0fe200000100c7 */
        /* <DEDUP_REMOVED lines=13> */
[CC--:B------:R-:W-:Y:S01]  /*17550*/  FFMA.FTZ R121, R0.reuse, R6.reuse, R121 ;  /* 0x0000000600797223 */ /* 0x0c0fe20000010079 */
[C---:B------:R-:W-:Y:S01]  /*17560*/  FFMA.FTZ R127, R0.reuse, R6, R127 ;  /* 0x00000006007f7223 */ /* 0x040fe2000001007f */
[----:B------:R-:W-:Y:S01]  /*17570*/  FFMA.FTZ R7, R0, R7, R3 ;  /* 0x0000000700077223 */ /* 0x000fe20000010003 */
[----:B------:R-:W-:Y:S01]  /*17580*/  IADD3 R6, R4, 0x20, RZ ;  /* 0x0000002004067810 */ /* 0x000fe20007ffe0ff */
[C---:B------:R-:W-:Y:S01]  /*17590*/  FFMA.FTZ R167, R0.reuse, R10, R167 ;  /* 0x0000000a00a77223 */ /* 0x040fe200000100a7 */
[----:B------:R-:W-:Y:S01]  /*175a0*/  I2FP.F32.S32 R8, R8 ;  /* 0x0000000800087245 */ /* 0x000fe20000201400 */
[----:B------:R-:W-:Y:S01]  /*175b0*/  FFMA.FTZ R189, R0, R10, R189 ;  /* 0x0000000a00bd7223 */ /* 0x000fe200000100bd */
[----:B------:R-:W-:Y:S02]  /*175c0*/  FMNMX.FTZ R10, R195, R2, !PT ;  /* 0x00000002c30a7209 */ /* 0x000fe40007810000 */
[----:B------:R-:W-:Y:S01]  /*175d0*/  IADD3 R3, R4, 0x21, RZ ;  /* 0x0000002104037810 */ /* 0x000fe20007ffe0ff */
[C---:B------:R-:W-:Y:S01]  /*175e0*/  FFMA.FTZ R185, R0.reuse, R8, R185 ;  /* 0x0000000800b97223 */ /* 0x040fe200000100b9 */
[----:B------:R-:W-:Y:S01]  /*175f0*/  I2FP.F32.S32 R6, R6 ;  /* 0x0000000600067245 */ /* 0x000fe20000201400 */
[C---:B------:R-:W-:Y:S01]  /*17600*/  FFMA.FTZ R123, R0.reuse, R8, R123 ;  /* 0x00000008007b7223 */ /* 0x040fe2000001007b */
        /* <DEDUP_REMOVED lines=17> */
[C---:B------:R-:W-:Y:S02]  /*17720*/  IADD3 R3, R4.reuse, 0x30, RZ ;  /* 0x0000003004037810 */ /* 0x040fe40007ffe0ff */
[C---:B------:R-:W-:Y:S02]  /*17730*/  IADD3 R5, R4.reuse, 0x28, RZ ;  /* 0x0000002804057810 */ /* 0x040fe40007ffe0ff */
[----:B------:R-:W-:Y:S02]  /*17740*/  FMNMX.FTZ R8, R167, R8, !PT ;  /* 0x00000008a7087209 */ /* 0x000fe40007810000 */
[----:B------:R-:W-:Y:S02]  /*17750*/  FMNMX.FTZ R10, R123, R10, !PT ;  /* 0x0000000a7b0a7209 */ /* 0x000fe40007810000 */
[----:B------:R-:W-:Y:S02]  /*17760*/  I2FP.F32.S32 R6, R3 ;  /* 0x0000000300067245 */ /* 0x000fe40000201400 */
[----:B------:R-:W-:Y:S02]  /*17770*/  IADD3 R169, R4, 0x29, RZ ;  /* 0x0000002904a97810 */ /* 0x000fe40007ffe0ff */
[----:B------:R-:W-:Y:S01]  /*17780*/  I2FP.F32.S32 R5, R5 ;  /* 0x0000000500057245 */ /* 0x000fe20000201400 */
[C---:B------:R-:W-:Y:S01]  /*17790*/  FFMA.FTZ R119, R0.reuse, R6, R119 ;  /* 0x0000000600777223 */ /* 0x040fe20000010077 */
[----:B------:R-:W-:Y:S01]  /*177a0*/  FMNMX.FTZ R12, R185, R8, !PT ;  /* 0x00000008b90c7209 */ /* 0x000fe20007810000 */
[C---:B------:R-:W-:Y:S01]  /*177b0*/  FFMA.FTZ R117, R0.reuse, R6, R117 ;  /* 0x0000000600757223 */ /* 0x040fe20000010075 */
[----:B------:R-:W-:Y:S01]  /*177c0*/  FMNMX.FTZ R8, R183, R10, !PT ;  /* 0x0000000ab7087209 */ /* 0x000fe20007810000 */
[C---:B------:R-:W-:Y:S01]  /*177d0*/  FFMA.FTZ R179, R0.reuse, R5, R179 ;  /* 0x0000000500b37223 */ /* 0x040fe200000100b3 */
[----:B------:R-:W-:Y:S01]  /*177e0*/  I2FP.F32.S32 R169, R169 ;  /* 0x000000a900a97245 */ /* 0x000fe20000201400 */
[C---:B------:R-:W-:Y:S01]  /*177f0*/  FFMA.FTZ R171, R0.reuse, R5, R171 ;  /* 0x0000000500ab7223 */ /* 0x040fe200000100ab */
[----:B------:R-:W-:Y:S02]  /*17800*/  FMNMX.FTZ R6, R175, R12, !PT ;  /* 0x0000000caf067209 */ /* 0x000fe40007810000 */
[----:B------:R-:W-:Y:S01]  /*17810*/  FMNMX.FTZ R8, R181, R8, !PT ;  /* 0x00000008b5087209 */ /* 0x000fe20007810000 */
[-C--:B------:R-:W-:Y:S01]  /*17820*/  FFMA.FTZ R177, R0, R169.reuse, R177 ;  /* 0x000000a900b17223 */ /* 0x080fe200000100b1 */
[----:B------:R-:W-:Y:S01]  /*17830*/  IADD3 R9, R4, 0x31, RZ ;  /* 0x0000003104097810 */ /* 0x000fe20007ffe0ff */
[----:B------:R-:W-:Y:S01]  /*17840*/  FFMA.FTZ R169, R0, R169, R207 ;  /* 0x000000a900a97223 */ /* 0x000fe200000100cf */
[----:B------:R-:W-:Y:S01]  /*17850*/  FMNMX.FTZ R6, R173, R6, !PT ;  /* 0x00000006ad067209 */ /* 0x000fe20007810000 */
[----:B------:R-:W-:Y:S01]  /*17860*/  LDSM.16.MT88.4 R12, [R140+0x8000] ;  /* 0x008000008c0c783b */ /* 0x000fe20000004200 */
[----:B------:R-:W-:Y:S02]  /*17870*/  FMNMX.FTZ R8, R179, R8, !PT ;  /* 0x00000008b3087209 */ /* 0x000fe40007810000 */
[C---:B------:R-:W-:Y:S02]  /*17880*/  IADD3 R5, R4.reuse, 0x38, RZ ;  /* 0x0000003804057810 */ /* 0x040fe40007ffe0ff */
[----:B------:R-:W-:Y:S02]  /*17890*/  I2FP.F32.S32 R9, R9 ;  /* 0x0000000900097245 */ /* 0x000fe40000201400 */
[----:B------:R-:W-:Y:S02]  /*178a0*/  IADD3 R3, R4, 0x39, RZ ;  /* 0x0000003904037810 */ /* 0x000fe40007ffe0ff */
[----:B------:R-:W-:Y:S01]  /*178b0*/  FMNMX.FTZ R6, R171, R6, !PT ;  /* 0x00000006ab067209 */ /* 0x000fe20007810000 */
[CC--:B------:R-:W-:Y:S01]  /*178c0*/  FFMA.FTZ R107, R0.reuse, R9.reuse, R107 ;  /* 0x00000009006b7223 */ /* 0x0c0fe2000001006b */
[----:B------:R-:W-:Y:S01]  /*178d0*/  FMNMX.FTZ R4, R177, R8, !PT ;  /* 0x00000008b1047209 */ /* 0x000fe20007810000 */
[C---:B------:R-:W-:Y:S01]  /*178e0*/  FFMA.FTZ R116, R0.reuse, R9, R116 ;  /* 0x0000000900747223 */ /* 0x040fe20000010074 */
        /* <DEDUP_REMOVED lines=44> */
[--C-:B------:R-:W-:Y:S01]  /*17bb0*/  FFMA.FTZ R121, R121, UR4, -R120.reuse ;  /* 0x0000000479797c23 */ /* 0x100fe20008010878 */
[--C-:B------:R-:W-:Y:S01]  /*17bc0*/  FFMA.FTZ R122, R189, UR4, -R120.reuse ;  /* 0x00000004bd7a7c23 */ /* 0x100fe20008010878 */
[----:B------:R-:W-:Y:S01]  /*17bd0*/  FFMA.FTZ R123, R123, UR4, -R120 ;  /* 0x000000047b7b7c23 */ /* 0x000fe20008010878 */
        /* <DEDUP_REMOVED lines=41> */
[----:B------:R-:W-:Y:S01]  /*17e70*/  FMUL.FTZ R45, R2, R45 ;  /* 0x0000002d022d7220 */ /* 0x000fe20000410000 */
[C---:B------:R-:W-:Y:S01]  /*17e80*/  FMUL.FTZ R50, R101.reuse, R50 ;  /* 0x0000003265327220 */ /* 0x040fe20000410000 */
[----:B------:R-:W-:Y:S03]  /*17e90*/  LDSM.16.MT88.4 R76, [R136+0xa000] ;  /* 0x00a00000884c783b */ /* 0x000fe60000004200 */
[----:B------:R-:W1:Y:S01]  /*17ea0*/  MUFU.EX2 R113, R113 ;  /* 0x0000007100717308 */ /* 0x000e620000000800 */
[----:B----4-:R-:W-:Y:S01]  /*17eb0*/  F2FP.F16.F32.PACK_AB R99, R108, R109 ;  /* 0x0000006d6c63723e */ /* 0x010fe200000000ff */
[C---:B------:R-:W-:Y:S01]  /*17ec0*/  FMUL.FTZ R51, R101.reuse, R51 ;  /* 0x0000003365337220 */ /* 0x040fe20000410000 */
[C---:B------:R-:W-:Y:S01]  /*17ed0*/  FMUL.FTZ R48, R2.reuse, R48 ;  /* 0x0000003002307220 */ /* 0x040fe20000410000 */
[C---:B------:R-:W-:Y:S01]  /*17ee0*/  FMUL.FTZ R49, R2.reuse, R49 ;  /* 0x0000003102317220 */ /* 0x040fe20000410000 */
[C---:B------:R-:W-:Y:S01]  /*17ef0*/  FMUL.FTZ R54, R101.reuse, R54 ;  /* 0x0000003665367220 */ /* 0x040fe20000410000 */
[----:B------:R-:W-:Y:S01]  /*17f00*/  FMUL.FTZ R55, R101, R55 ;  /* 0x0000003765377220 */ /* 0x000fe20000410000 */
[C---:B------:R-:W-:Y:S03]  /*17f10*/  FMUL.FTZ R52, R2.reuse, R52 ;  /* 0x0000003402347220 */ /* 0x040fe60000410000 */
[----:B------:R-:W-:Y:S01]  /*17f20*/  MUFU.EX2 R111, R111 ;  /* 0x0000006f006f7308 */ /* 0x000fe20000000800 */
[C---:B------:R-:W-:Y:S01]  /*17f30*/  FMUL.FTZ R53, R2.reuse, R53 ;  /* 0x0000003502357220 */ /* 0x040fe20000410000 */
[--C-:B------:R-:W-:Y:S01]  /*17f40*/  FFMA.FTZ R127, R127, UR4, -R114.reuse ;  /* 0x000000047f7f7c23 */ /* 0x100fe20008010872 */
[--C-:B------:R-:W-:Y:S01]  /*17f50*/  FFMA.FTZ R167, R167, UR4, -R114.reuse ;  /* 0x00000004a7a77c23 */ /* 0x100fe20008010872 */
[----:B------:R-:W-:Y:S01]  /*17f60*/  FFMA.FTZ R168, R185, UR4, -R114 ;  /* 0x00000004b9a87c23 */ /* 0x000fe20008010872 */
        /* <DEDUP_REMOVED lines=14> */
[----:B------:R-:W-:Y:S01]  /*18050*/  MUFU.EX2 R118, R118 ;  /* 0x0000007600767308 */ /* 0x000fe20000000800 */
[--C-:B------:R-:W-:Y:S01]  /*18060*/  FFMA.FTZ R183, R183, UR4, -R120.reuse ;  /* 0x00000004b7b77c23 */ /* 0x100fe20008010878 */
[--C-:B------:R-:W-:Y:S01]  /*18070*/  FFMA.FTZ R170, R181, UR4, -R120.reuse ;  /* 0x00000004b5aa7c23 */ /* 0x100fe20008010878 */
[--C-:B------:R-:W-:Y:S01]  /*18080*/  FFMA.FTZ R172, R179, UR4, -R120.reuse ;  /* 0x00000004b3ac7c23 */ /* 0x100fe20008010878 */
[----:B------:R-:W-:Y:S01]  /*18090*/  FFMA.FTZ R177, R177, UR4, -R120 ;  /* 0x00000004b1b17c23 */ /* 0x000fe20008010878 */
[--C-:B------:R-:W-:Y:S01]  /*180a0*/  FFMA.FTZ R174, R175, UR4, -R114.reuse ;  /* 0x00000004afae7c23 */ /* 0x100fe20008010872 */
[----:B----4-:R-:W-:Y:S01]  /*180b0*/  F2FP.F16.F32.PACK_AB R98, R110, R111 ;  /* 0x0000006f6e62723e */ /* 0x010fe200000000ff */
[--C-:B------:R-:W-:Y:S03]  /*180c0*/  FFMA.FTZ R173, R173, UR4, -R114.reuse ;  /* 0x00000004adad7c23 */ /* 0x100fe60008010872 */
[----:B------:R-:W-:Y:S01]  /*180d0*/  MUFU.EX2 R183, R183 ;  /* 0x000000b700b77308 */ /* 0x000fe20000000800 */
[--C-:B------:R-:W-:Y:S01]  /*180e0*/  FFMA.FTZ R171, R171, UR4, -R114.reuse ;  /* 0x00000004abab7c23 */ /* 0x100fe20008010872 */
[--C-:B------:R-:W-:Y:S01]  /*180f0*/  FFMA.FTZ R176, R169, UR4, -R114.reuse ;  /* 0x00000004a9b07c23 */ /* 0x100fe20008010872 */
[----:B------:R-:W-:Y:S01]  /*18100*/  FFMA.FTZ R169, R105, UR4, -R114 ;  /* 0x0000000469a97c23 */ /* 0x000fe20008010872 */
[--C-:B------:R-:W-:Y:S01]  /*18110*/  FFMA.FTZ R119, R119, UR4, -R120.reuse ;  /* 0x0000000477777c23 */ /* 0x100fe20008010878 */
[C---:B------:R-:W-:Y:S05]  /*18120*/  HMMA.16816.F32 R4, R96.reuse, R12, R4 ;  /* 0x0000000c6004723c */ /* 0x040fea0000001804 */
[----:B------:R-:W-:Y:S01]  /*18130*/  MUFU.EX2 R170, R170 ;  /* 0x000000aa00aa7308 */ /* 0x000fe20000000800 */
[--C-:B------:R-:W-:Y:S01]  /*18140*/  FFMA.FTZ R116, R116, UR4, -R120.reuse ;  /* 0x0000000474747c23 */ /* 0x100fe20008010878 */
[C---:B------:R-:W-:Y:S03]  /*18150*/  HMMA.16816.F32 R8, R96.reuse, R14, R8 ;  /* 0x0000000e6008723c */ /* 0x040fe60000001808 */
[----:B------:R-:W-:Y:S01]  /*18160*/  ISETP.GT.AND P0, PT, R160, R147, PT ;  /* 0x00000093a000720c */ /* 0x000fe20003f04270 */
[C---:B------:R-:W-:Y:S01]  /*18170*/  FMUL.FTZ R12, R2.reuse, R88 ;  /* 0x00000058020c7220 */ /* 0x040fe20000410000 */
[----:B------:R-:W-:Y:S02]  /*18180*/  FMUL.FTZ R13, R2, R89 ;  /* 0x00000059020d7220 */ /* 0x000fe40000410000 */
[C---:B------:R-:W-:Y:S01]  /*18190*/  FMUL.FTZ R14, R101.reuse, R90 ;  /* 0x0000005a650e7220 */ /* 0x040fe20000410000 */
[----:B------:R-:W-:Y:S01]  /*181a0*/  FMUL.FTZ R15, R101, R91 ;  /* 0x0000005b650f7220 */ /* 0x000fe20000410000 */
[----:B------:R-:W-:Y:S02]  /*181b0*/  MUFU.EX2 R172, R172 ;  /* 0x000000ac00ac7308 */ /* 0x000fe40000000800 */
[--C-:B------:R-:W-:Y:S01]  /*181c0*/  FFMA.FTZ R103, R103, UR4, -R120.reuse ;  /* 0x0000000467677c23 */ /* 0x100fe20008010878 */
[----:B------:R-:W-:Y:S01]  /*181d0*/  FFMA.FTZ R120, R102, UR4, -R120 ;  /* 0x0000000466787c23 */ /* 0x000fe20008010878 */
[--C-:B------:R-:W-:Y:S01]  /*181e0*/  FFMA.FTZ R102, R117, UR4, -R114.reuse ;  /* 0x0000000475667c23 */ /* 0x100fe20008010872 */
[--C-:B------:R-:W-:Y:S01]  /*181f0*/  FFMA.FTZ R117, R107, UR4, -R114.reuse ;  /* 0x000000046b757c23 */ /* 0x100fe20008010872 */
[C---:B------:R-:W-:Y:S04]  /*18200*/  HMMA.16816.F32 R12, R96.reuse, R20, R12 ;  /* 0x00000014600c723c */ /* 0x040fe8000000180c */
[----:B------:R-:W-:Y:S01]  /*18210*/  MUFU.EX2 R177, R177 ;  /* 0x000000b100b17308 */ /* 0x000fe20000000800 */
[----:B------:R-:W-:Y:S01]  /*18220*/  FFMA.FTZ R114, R104, UR4, -R114 ;  /* 0x0000000468727c23 */ /* 0x000fe20008010872 */
[C---:B------:R-:W-:Y:S01]  /*18230*/  FFMA.FTZ R115, R2.reuse, R165, R115 ;  /* 0x000000a502737223 */ /* 0x040fe20000010073 */
[C---:B------:R-:W-:Y:S07]  /*18240*/  HMMA.16816.F32 R16, R96.reuse, R22, R16 ;  /* 0x000000166010723c */ /* 0x040fee0000001810 */
[----:B------:R-:W1:Y:S01]  /*18250*/  MUFU.EX2 R121, R121 ;  /* 0x0000007900797308 */ /* 0x000e620000000800 */
[C---:B------:R-:W-:Y:S03]  /*18260*/  FMUL.FTZ R20, R2.reuse, R80 ;  /* 0x0000005002147220 */ /* 0x040fe60000410000 */
[C---:B------:R-:W-:Y:S01]  /*18270*/  FMUL.FTZ R21, R2.reuse, R81 ;  /* 0x0000005102157220 */ /* 0x040fe20000410000 */
[C---:B------:R-:W-:Y:S01]  /*18280*/  FMUL.FTZ R22, R101.reuse, R82 ;  /* 0x0000005265167220 */ /* 0x040fe20000410000 */
[C---:B------:R-:W-:Y:S02]  /*18290*/  FMUL.FTZ R23, R101.reuse, R83 ;  /* 0x0000005365177220 */ /* 0x040fe40000410000 */
[----:B------:R-:W-:Y:S02]  /*182a0*/  LDSM.16.MT88.4 R80, [R138+0x8800] ;  /* 0x008800008a50783b */ /* 0x000fe40000004200 */
[----:B------:R-:W-:Y:S03]  /*182b0*/  MUFU.EX2 R174, R174 ;  /* 0x000000ae00ae7308 */ /* 0x000fe60000000800 */
[C---:B------:R-:W-:Y:S07]  /*182c0*/  HMMA.16816.F32 R20, R96.reuse, R28, R20 ;  /* 0x0000001c6014723c */ /* 0x040fee0000001814 */
[----:B------:R-:W-:Y:S01]  /*182d0*/  MUFU.EX2 R173, R173 ;  /* 0x000000ad00ad7308 */ /* 0x000fe20000000800 */
[C---:B------:R-:W-:Y:S03]  /*182e0*/  HMMA.16816.F32 R24, R96.reuse, R30, R24 ;  /* 0x0000001e6018723c */ /* 0x040fe60000001818 */
[C---:B------:R-:W-:Y:S01]  /*182f0*/  FMUL.FTZ R28, R2.reuse, R72 ;  /* 0x00000048021c7220 */ /* 0x040fe20000410000 */
[----:B------:R-:W-:Y:S03]  /*18300*/  FMUL.FTZ R29, R2, R73 ;  /* 0x00000049021d7220 */ /* 0x000fe60000410000 */
[C---:B------:R-:W-:Y:S01]  /*18310*/  FMUL.FTZ R30, R101.reuse, R74 ;  /* 0x0000004a651e7220 */ /* 0x040fe20000410000 */
[C---:B------:R-:W-:Y:S01]  /*18320*/  FMUL.FTZ R31, R101.reuse, R75 ;  /* 0x0000004b651f7220 */ /* 0x040fe20000410000 */
[----:B------:R-:W-:Y:S01]  /*18330*/  MUFU.EX2 R171, R171 ;  /* 0x000000ab00ab7308 */ /* 0x000fe20000000800 */
[----:B------:R-:W4:Y:S01]  /*18340*/  LDSM.16.MT88.4 R72, [R138+0xa000] ;  /* 0x00a000008a48783b */ /* 0x000f220000004200 */
[----:B------:R-:W-:Y:S01]  /*18350*/  FFMA.FTZ R101, R101, R166, R106 ;  /* 0x000000a665657223 */ /* 0x000fe2000001006a */
[----:B------:R-:W-:Y:S03]  /*18360*/  FADD.FTZ R2, R113, R115 ;  /* 0x0000007371027221 */ /* 0x000fe60000010000 */
[C---:B--2---:R-:W-:Y:S04]  /*18370*/  HMMA.16816.F32 R28, R96.reuse, R92, R28 ;  /* 0x0000005c601c723c */ /* 0x044fe8000000181c */
[----:B------:R-:W-:Y:S01]  /*18380*/  MUFU.EX2 R176, R176 ;  /* 0x000000b000b07308 */ /* 0x000fe20000000800 */
[----:B------:R-:W-:Y:S01]  /*18390*/  FADD.FTZ R112, R112, R101 ;  /* 0x0000006570707221 */ /* 0x000fe20000010000 */
[----:B------:R-:W-:Y:S01]  /*183a0*/  FADD.FTZ R111, R111, R2 ;  /* 0x000000026f6f7221 */ /* 0x000fe20000010000 */
[----:B------:R-:W-:Y:S01]  /*183b0*/  MOV R2, R3 ;  /* 0x0000000300027202 */ /* 0x000fe20000000f00 */
[C---:B------:R-:W-:Y:S01]  /*183c0*/  HMMA.16816.F32 R32, R96.reuse, R94, R32 ;  /* 0x0000005e6020723c */ /* 0x040fe20000001820 */
[----:B------:R-:W-:Y:S05]  /*183d0*/  LDSM.16.MT88.4 R92, [R140+0x9800] ;  /* 0x009800008c5c783b */ /* 0x000fea0000004200 */
[----:B------:R-:W-:Y:S01]  /*183e0*/  MUFU.EX2 R122, R122 ;  /* 0x0000007a007a7308 */ /* 0x000fe20000000800 */
[----:B------:R-:W-:Y:S01]  /*183f0*/  FADD.FTZ R109, R109, R112 ;  /* 0x000000706d6d7221 */ /* 0x000fe20000010000 */
[C---:B---3--:R-:W-:Y:S03]  /*18400*/  HMMA.16816.F32 R36, R96.reuse, R84, R36 ;  /* 0x000000546024723c */ /* 0x048fe60000001824 */
[----:B------:R-:W-:Y:S03]  /*18410*/  FADD.FTZ R109, R108, R109 ;  /* 0x0000006d6c6d7221 */ /* 0x000fe60000010000 */
[C---:B------:R-:W-:Y:S01]  /*18420*/  HMMA.16816.F32 R40, R96.reuse, R86, R40 ;  /* 0x000000566028723c */ /* 0x040fe20000001828 */
[----:B------:R-:W-:Y:S01]  /*18430*/  LDSM.16.MT88.4 R84, [R138+0x9800] ;  /* 0x009800008a54783b */ /* 0x000fe20000004200 */
[----:B------:R-:W2:Y:S03]  /*18440*/  MUFU.EX2 R123, R123 ;  /* 0x0000007b007b7308 */ /* 0x000ea60000000800 */
[----:B------:R-:W-:Y:S01]  /*18450*/  FADD.FTZ R111, R110, R111 ;  /* 0x0000006f6e6f7221 */ /* 0x000fe20000010000 */
[----:B------:R-:W-:Y:S06]  /*18460*/  MOV R101, R100 ;  /* 0x0000006400657202 */ /* 0x000fec0000000f00 */
[----:B------:R-:W-:Y:S01]  /*18470*/  MUFU.EX2 R126, R126 ;  /* 0x0000007e007e7308 */ /* 0x000fe20000000800 */
[C---:B----4-:R-:W-:Y:S09]  /*18480*/  HMMA.16816.F32 R44, R96.reuse, R72, R44 ;  /* 0x00000048602c723c */ /* 0x050ff2000000182c */
[----:B------:R-:W3:Y:S01]  /*18490*/  MUFU.EX2 R127, R127 ;  /* 0x0000007f007f7308 */ /* 0x000ee20000000800 */
[C---:B------:R-:W-:Y:S01]  /*184a0*/  HMMA.16816.F32 R48, R96.reuse, R74, R48 ;  /* 0x0000004a6030723c */ /* 0x040fe20000001830 */
[----:B------:R-:W4:Y:S08]  /*184b0*/  LDSM.16.MT88.4 R72, [R140+0x8800] ;  /* 0x008800008c48783b */ /* 0x000f300000004200 */
[----:B------:R-:W-:Y:S01]  /*184c0*/  MUFU.EX2 R167, R167 ;  /* 0x000000a700a77308 */ /* 0x000fe20000000800 */
[C---:B------:R-:W-:Y:S09]  /*184d0*/  HMMA.16816.F32 R52, R96.reuse, R68, R52 ;  /* 0x000000446034723c */ /* 0x040ff20000001834 */
[----:B------:R-:W5:Y:S01]  /*184e0*/  MUFU.EX2 R168, R168 ;  /* 0x000000a800a87308 */ /* 0x000f620000000800 */
[C---:B------:R-:W-:Y:S03]  /*184f0*/  HMMA.16816.F32 R56, R96.reuse, R70, R56 ;  /* 0x000000466038723c */ /* 0x040fe60000001838 */
[----:B-1----:R-:W-:Y:S03]  /*18500*/  F2FP.F16.F32.PACK_AB R69, R121, R118 ;  /* 0x000000767945723e */ /* 0x002fe600000000ff */
[C---:B------:R-:W-:Y:S03]  /*18510*/  HMMA.16816.F32 R60, R96.reuse, R76, R60 ;  /* 0x0000004c603c723c */ /* 0x040fe6000000183c */
[----:B------:R-:W-:Y:S02]  /*18520*/  MUFU.EX2 R119, R119 ;  /* 0x0000007700777308 */ /* 0x000fe40000000800 */
[----:B--2---:R-:W-:Y:S01]  /*18530*/  F2FP.F16.F32.PACK_AB R71, R123, R122 ;  /* 0x0000007a7b47723e */ /* 0x004fe200000000ff */
[----:B------:R-:W-:Y:S01]  /*18540*/  HMMA.16816.F32 R64, R96, R78, R64 ;  /* 0x0000004e6040723c */ /* 0x000fe20000001840 */
[----:B------:R-:W1:Y:S06]  /*18550*/  LDSM.16.MT88.4 R76, [R137+0x8800] ;  /* 0x00880000894c783b */ /* 0x000e6c0000004200 */
[----:B------:R-:W2:Y:S01]  /*18560*/  MUFU.EX2 R116, R116 ;  /* 0x0000007400747308 */ /* 0x000ea20000000800 */
[----:B---3--:R-:W-:Y:S03]  /*18570*/  F2FP.F16.F32.PACK_AB R68, R127, R126 ;  /* 0x0000007e7f44723e */ /* 0x008fe600000000ff */
[----:B------:R-:W-:Y:S01]  /*18580*/  FADD.FTZ R118, R118, R109 ;  /* 0x0000006d76767221 */ /* 0x000fe20000010000 */
[----:B-----5:R-:W-:Y:S01]  /*18590*/  F2FP.F16.F32.PACK_AB R70, R168, R167 ;  /* 0x000000a7a846723e */ /* 0x020fe200000000ff */
[----:B------:R-:W-:Y:S04]  /*185a0*/  FADD.FTZ R126, R126, R111 ;  /* 0x0000006f7e7e7221 */ /* 0x000fe80000010000 */
[----:B------:R-:W-:Y:S01]  /*185b0*/  MUFU.EX2 R103, R103 ;  /* 0x0000006700677308 */ /* 0x000fe20000000800 */
[----:B------:R-:W-:Y:S01]  /*185c0*/  FADD.FTZ R121, R121, R118 ;  /* 0x0000007679797221 */ /* 0x000fe20000010000 */
[----:B------:R-:W-:Y:S03]  /*185d0*/  FADD.FTZ R126, R127, R126 ;  /* 0x0000007e7f7e7221 */ /* 0x000fe60000010000 */
[----:B------:R-:W-:Y:S01]  /*185e0*/  FADD.FTZ R122, R122, R121 ;  /* 0x000000797a7a7221 */ /* 0x000fe20000010000 */
[C---:B----4-:R-:W-:Y:S04]  /*185f0*/  HMMA.16816.F32 R4, R68.reuse, R72, R4 ;  /* 0x000000484404723c */ /* 0x050fe80000001804 */
[----:B------:R-:W3:Y:S01]  /*18600*/  MUFU.EX2 R120, R120 ;  /* 0x0000007800787308 */ /* 0x000ee20000000800 */
[----:B--2---:R-:W-:Y:S01]  /*18610*/  F2FP.F16.F32.PACK_AB R105, R116, R119 ;  /* 0x000000777469723e */ /* 0x004fe200000000ff */
[C---:B------:R-:W-:Y:S01]  /*18620*/  HMMA.16816.F32 R8, R68.reuse, R74, R8 ;  /* 0x0000004a4408723c */ /* 0x040fe20000001808 */
[----:B------:R-:W2:Y:S07]  /*18630*/  LDSM.16.MT88.4 R72, [R136+0x8800] ;  /* 0x008800008848783b */ /* 0x000eae0000004200 */
[----:B------:R-:W-:Y:S03]  /*18640*/  MUFU.EX2 R102, R102 ;  /* 0x0000006600667308 */ /* 0x000fe60000000800 */
[----:B------:R-:W-:Y:S01]  /*18650*/  FADD.FTZ R167, R167, R126 ;  /* 0x0000007ea7a77221 */ /* 0x000fe20000010000 */
[C---:B------:R-:W-:Y:S03]  /*18660*/  HMMA.16816.F32 R12, R68.reuse, R80, R12 ;  /* 0x00000050440c723c */ /* 0x040fe6000000180c */
[----:B------:R-:W-:Y:S03]  /*18670*/  FADD.FTZ R122, R123, R122 ;  /* 0x0000007a7b7a7221 */ /* 0x000fe60000010000 */
[C---:B------:R-:W-:Y:S01]  /*18680*/  HMMA.16816.F32 R16, R68.reuse, R82, R16 ;  /* 0x000000524410723c */ /* 0x040fe20000001810 */
[----:B------:R-:W4:Y:S01]  /*18690*/  LDSM.16.MT88.4 R80, [R140+0xa800] ;  /* 0x00a800008c50783b */ /* 0x000f220000004200 */
[----:B------:R-:W5:Y:S03]  /*186a0*/  MUFU.EX2 R117, R117 ;  /* 0x0000007500757308 */ /* 0x000f660000000800 */
[----:B---3--:R-:W-:Y:S01]  /*186b0*/  F2FP.F16.F32.PACK_AB R107, R120, R103 ;  /* 0x00000067786b723e */ /* 0x008fe200000000ff */
[C---:B-1----:R-:W-:Y:S06]  /*186c0*/  HMMA.16816.F32 R20, R68.reuse, R76, R20 ;  /* 0x0000004c4414723c */ /* 0x042fec0000001814 */
[----:B------:R-:W-:Y:S01]  /*186d0*/  MUFU.EX2 R169, R169 ;  /* 0x000000a900a97308 */ /* 0x000fe20000000800 */
[----:B------:R-:W-:Y:S01]  /*186e0*/  FADD.FTZ R167, R168, R167 ;  /* 0x000000a7a8a77221 */ /* 0x000fe20000010000 */
[C---:B------:R-:W-:Y:S01]  /*186f0*/  HMMA.16816.F32 R24, R68.reuse, R78, R24 ;  /* 0x0000004e4418723c */ /* 0x040fe20000001818 */
[----:B------:R-:W1:Y:S07]  /*18700*/  LDSM.16.MT88.4 R76, [R138+0xa800] ;  /* 0x00a800008a4c783b */ /* 0x000e6e0000004200 */
[----:B------:R-:W3:Y:S03]  /*18710*/  MUFU.EX2 R114, R114 ;  /* 0x0000007200727308 */ /* 0x000ee60000000800 */
[----:B-----5:R-:W-:Y:S01]  /*18720*/  F2FP.F16.F32.PACK_AB R104, R117, R102 ;  /* 0x000000667568723e */ /* 0x020fe200000000ff */
[C---:B--2---:R-:W-:Y:S06]  /*18730*/  HMMA.16816.F32 R28, R68.reuse, R72, R28 ;  /* 0x00000048441c723c */ /* 0x044fec000000181c */
[C---:B------:R-:W-:Y:S01]  /*18740*/  HMMA.16816.F32 R32, R68.reuse, R74, R32 ;  /* 0x0000004a4420723c */ /* 0x040fe20000001820 */
[----:B------:R-:W2:Y:S04]  /*18750*/  LDSM.16.MT88.4 R72, [R137+0xa800] ;  /* 0x00a800008948783b */ /* 0x000ea80000004200 */
[----:B---3--:R-:W-:Y:S01]  /*18760*/  F2FP.F16.F32.PACK_AB R106, R114, R169 ;  /* 0x000000a9726a723e */ /* 0x008fe200000000ff */
        /* <DEDUP_REMOVED lines=12> */
[C---:B------:R-:W-:Y:S01]  /*18830*/  F2FP.F16.F32.PACK_AB R69, R170.reuse, R183 ;  /* 0x000000b7aa45723e */ /* 0x040fe200000000ff */
        /* <DEDUP_REMOVED lines=25> */
[----:B------:R-:W-:Y:S05]  /*189d0*/  FADD.FTZ R165, R169, R102 ;  /* 0x00000066a9a57221 */ /* 0x000fea0000010000 */
[----:B------:R-:W-:Y:S01]  /*189e0*/  FADD.FTZ R166, R120, R103 ;  /* 0x0000006778a67221 */ /* 0x000fe20000010000 */
[----:B------:R-:W-:Y:S01]  /*189f0*/  FADD.FTZ R165, R114, R165 ;  /* 0x000000a572a57221 */ /* 0x000fe20000010000 */
        /* <DEDUP_REMOVED lines=27> */
[C---:B------:R-:W-:Y:S06]  /*18bb0*/  HMMA.16816.F32 R40, R104.reuse, R6, R40 ;  /* 0x000000066828723c */ /* 0x040fec0000001828 */
[C---:B----4-:R-:W-:Y:S06]  /*18bc0*/  HMMA.16816.F32 R44, R104.reuse, R8, R44 ;  /* 0x00000008682c723c */ /* 0x050fec000000182c */
[C---:B------:R-:W-:Y:S06]  /*18bd0*/  HMMA.16816.F32 R48, R104.reuse, R10, R48 ;  /* 0x0000000a6830723c */ /* 0x040fec0000001830 */
[C---:B-----5:R-:W-:Y:S06]  /*18be0*/  HMMA.16816.F32 R52, R104.reuse, R12, R52 ;  /* 0x0000000c6834723c */ /* 0x060fec0000001834 */
[C---:B------:R-:W-:Y:S06]  /*18bf0*/  HMMA.16816.F32 R56, R104.reuse, R14, R56 ;  /* 0x0000000e6838723c */ /* 0x040fec0000001838 */
[C---:B-1----:R-:W-:Y:S06]  /*18c00*/  HMMA.16816.F32 R60, R104.reuse, R16, R60 ;  /* 0x00000010683c723c */ /* 0x042fec000000183c */
[----:B------:R-:W-:Y:S01]  /*18c10*/  HMMA.16816.F32 R64, R104, R18, R64 ;  /* 0x000000126840723c */ /* 0x000fe20000001840 */
[----:B------:R-:W-:Y:S11]  /*18c20*/  @!UPT UIADD3 URZ, URZ, URZ, URZ ;  /* 0x0000003f3f3ff290 */ /* 0x000ff6000fffe03f */
[----:B------:R-:W-:Y:S01]  /*18c30*/  @!UPT UIADD3 URZ, URZ, URZ, URZ ;  /* 0x0000003f3f3ff290 */ /* 0x000fe2000fffe03f */
[----:B------:R-:W-:Y:S11]  /*18c40*/  @P0 BRA `(.L_x_8294) ;  /* 0xffffffcc00180947 */ /* 0x000ff6000383ffff */
.L_x_8290:
        /* <DEDUP_REMOVED lines=21> */
[----:B-1----:R-:W-:Y:S01]  /*18da0*/  SHF.R.S32.HI R9, RZ, 0x1f, R0 ;  /* 0x0000001fff097819 */ /* 0x002fe20000011400 */
[----:B---3--:R-:W-:-:S03]  /*18db0*/  FADD.FTZ R2, R5, R2 ;  /* 0x0000000205027221 */ /* 0x008fc60000010000 */
        /* <DEDUP_REMOVED lines=16> */
[----:B------:R-:W-:Y:S01]  /*18ec0*/  IADD3 R15, -R15, R0, RZ ;  /* 0x000000000f0f7210 */ /* 0x000fe20007ffe1ff */
[----:B------:R-:W-:Y:S01]  /*18ed0*/  @P4 MUFU.LG2 R4, R4 ;  /* 0x0000000400044308 */ /* 0x000fe20000000c00 */
[----:B------:R-:W-:Y:S01]  /*18ee0*/  LOP3.LUT R13, R5, 0x1, RZ, 0xc0, !PT ;  /* 0x00000001050d7812 */ /* 0x000fe200078ec0ff */
[----:B-1----:R-:W-:Y:S01]  /*18ef0*/  FMUL.FTZ R96, R7, R96 ;  /* 0x0000006007607220 */ /* 0x002fe20000410000 */
        /* <DEDUP_REMOVED lines=170> */
.L_x_8296:
[----:B------:R-:W-:Y:S05]  /*199a0*/  BSYNC B0 ;  /* 0x0000000000007941 */ /* 0x000fea0003800000 */
.L_x_8295:
        /* <DEDUP_REMOVED lines=34> */
.L_x_8298:
[----:B------:R-:W-:Y:S05]  /*19bd0*/  BSYNC B0 ;  /* 0x0000000000007941 */ /* 0x000fea0003800000 */
.L_x_8297:
        /* <DEDUP_REMOVED lines=10> */
.L_x_8300:
[----:B------:R-:W-:Y:S05]  /*19c80*/  BSYNC B0 ;  /* 0x0000000000007941 */ /* 0x000fea0003800000 */
.L_x_8299:
        /* <DEDUP_REMOVED lines=9> */
.L_x_8302:
[----:B------:R-:W-:Y:S05]  /*19d20*/  BSYNC B0 ;  /* 0x0000000000007941 */ /* 0x000fea0003800000 */
.L_x_8301:
        /* <DEDUP_REMOVED lines=9> */
.L_x_8304:
[----:B------:R-:W-:Y:S05]  /*19dc0*/  BSYNC B0 ;  /* 0x0000000000007941 */ /* 0x000fea0003800000 */
.L_x_8303:
        /* <DEDUP_REMOVED lines=9> */
.L_x_8306:
[----:B------:R-:W-:Y:S05]  /*19e60*/  BSYNC B0 ;  /* 0x0000000000007941 */ /* 0x000fea0003800000 */
.L_x_8305:
        /* <DEDUP_REMOVED lines=9> */
.L_x_8308:
[----:B------:R-:W-:Y:S05]  /*19f00*/  BSYNC B0 ;  /* 0x0000000000007941 */ /* 0x000fea0003800000 */
.L_x_8307:
        /* <DEDUP_REMOVED lines=9> */
.L_x_8310:
[----:B------:R-:W-:Y:S05]  /*19fa0*/  BSYNC B0 ;  /* 0x0000000000007941 */ /* 0x000fea0003800000 */
.L_x_8309:
        /* <DEDUP_REMOVED lines=8> */
.L_x_8311:
        /* <DEDUP_REMOVED lines=13> */
.L_x_8431:


//--------------------- .nv.shared._ZN5flash32flash_fwd_splitkv_combine_kernelI23Flash_fwd_kernel_traitsILi128ELi64ELi128ELi4ELb0ELb0EN7cutlass6half_tE19Flash_kernel_traitsILi128ELi64ELi128ELi4ES3_EELi4ELi7ELb0EEEvNS_16Flash_fwd_paramsE --------------------------
	.section	.nv.shared._ZN5flash32flash_fwd_splitkv_combine_kernelI23Flash_fwd_kernel_traitsILi128ELi64ELi128ELi4ELb0ELb0EN7cutlass6half_tE19Flash_kernel_traitsILi128ELi64ELi128ELi4ES3_EELi4ELi7ELb0EEEvNS_16Flash_fwd_paramsE,"aw",@nobits
	.sectionflags	@""
	.align	16
.nv.shared._ZN5flash32flash_fwd_splitkv_combine_kernelI23Flash_fwd_kernel_traitsILi128ELi64ELi128ELi4ELb0ELb0EN7cutlass6half_tE19Flash_kernel_traitsILi128ELi64ELi128ELi4ES3_EELi4ELi7ELb0EEEvNS_16Flash_fwd_paramsE:
	.zero		3584


//--------------------- .nv.shared.reserved.0     --------------------------
	.section	.nv.shared.reserved.0,"aw",@nobits
	.weak		__nv_reservedSMEM_offset_0_alias
	.size		__nv_reservedSMEM_offset_0_alias, 0, 0
	.other		__nv_reservedSMEM_offset_0_alias,@"STO_CUDA_RESERVED_SHARED STV_DEFAULT"
__nv_reservedSMEM_offset_0_alias:
	.zero		0


//--------------------- .nv.global                --------------------------
	.section	.nv.global,"aw",@nobits
.nv.global:
	.type		_ZN79_INTERNAL_ba76c388_43_flash_fwd_split_hdim128_fp16_causal_sm80_cu_0106449f_73834cute1_E,@object
	.size		_ZN79_INTERNAL_ba76c388_43_flash_fwd_split_hdim128_fp16_causal_sm80_cu_0106449f_73834cute1_E,(_ZN79_INTERNAL_ba76c388_43_flash_fwd_split_hdim128_fp16_causal_sm80_cu_0106449f_73834cuda3std3__45__cpo6cbeginE - _ZN79_INTERNAL_ba76c388_43_flash_fwd_split_hdim128_fp16_causal_sm80_cu_0106449f_73834cute1_E)
_ZN79_INTERNAL_ba76c388_43_flash_fwd_split_hdim128_fp16_causal_sm80_cu_0106449f_73834cute1_E:
	.zero		1
	.type		_ZN79_INTERNAL_ba76c388_43_flash_fwd_split_hdim128_fp16_causal_sm80_cu_0106449f_73834cuda3std3__45__cpo6cbeginE,@object
	.size		_ZN79_INTERNAL_ba76c388_43_flash_fwd_split_hdim128_fp16_causal_sm80_cu_0106449f_73834cuda3std3__45__cpo6cbeginE,(_ZN79_INTERNAL_ba76c388_43_flash_fwd_split_hdim128_fp16_causal_sm80_cu_0106449f_73834cuda3std3__48in_placeE - _ZN79_INTERNAL_ba76c388_43_flash_fwd_split_hdim128_fp16_causal_sm80_cu_0106449f_73834cuda3std3__45__cpo6cbeginE)
_ZN79_INTERNAL_ba76c388_43_flash_fwd_split_hdim128_fp16_causal_sm80_cu_0106449f_73834cuda3std3__45__cpo6cbeginE:
	.zero		1
	.type		_ZN79_INTERNAL_ba76c388_43_flash_fwd_split_hdim128_fp16_causal_sm80_cu_0106449f_73834cuda3std3__48in_placeE,@object
	.size		_ZN79_INTERNAL_ba76c388_43_flash_fwd_split_hdim128_fp16_causal_sm80_cu_0106449f_73834cuda3std3__48in_placeE,(_ZN79_INTERNAL_ba76c388_43_flash_fwd_split_hdim128_fp16_causal_sm80_cu_0106449f_73834cuda3std6ranges3__45__cpo9iter_moveE - _ZN79_INTERNAL_ba76c388_43_flash_fwd_split_hdim128_fp16_causal_sm80_cu_0106449f_73834cuda3std3__48in_placeE)
_ZN79_INTERNAL_ba76c388_43_flash_fwd_split_hdim128_fp16_causal_sm80_cu_0106449f_73834cuda3std3__48in_placeE:
	.zero		1
	.type		_ZN79_INTERNAL_ba76c388_43_flash_fwd_split_hdim128_fp16_causal_sm80_cu_0106449f_73834cuda3std6ranges3__45__cpo9iter_moveE,@object
	.size		_ZN79_INTERNAL_ba76c388_43_flash_fwd_split_hdim128_fp16_causal_sm80_cu_0106449f_73834cuda3std6ranges3__45__cpo9iter_moveE,(_ZN79_INTERNAL_ba76c388_43_flash_fwd_split_hdim128_fp16_causal_sm80_cu_0106449f_73834cuda3std3__45__cpo5beginE - _ZN79_INTERNAL_ba76c388_43_flash_fwd_split_hdim128_fp16_causal_sm80_cu_0106449f_73834cuda3std6ranges3__45__cpo9iter_moveE)
_ZN79_INTERNAL_ba76c388_43_flash_fwd_split_hdim128_fp16_causal_sm80_cu_0106449f_73834cuda3std6ranges3__45__cpo9iter_moveE:
	.zero		1
	.type		_ZN79_INTERNAL_ba76c388_43_flash_fwd_split_hdim128_fp16_causal_sm80_cu_0106449f_73834cuda3std3__45__cpo5beginE,@object
	.size		_ZN79_INTERNAL_ba76c388_43_flash_fwd_split_hdim128_fp16_causal_sm80_cu_0106449f_73834cuda3std3__45__cpo5beginE,(_ZN79_INTERNAL_ba76c388_43_flash_fwd_split_hdim128_fp16_causal_sm80_cu_0106449f_73834cuda3std3__481_GLOBAL__N__ba76c388_43_flash_fwd_split_hdim128_fp16_causal_sm80_cu_0106449f_73836ignoreE - _ZN79_INTERNAL_ba76c388_43_flash_fwd_split_hdim128_fp16_causal_sm80_cu_0106449f_73834cuda3std3__45__cpo5beginE)
_ZN79_INTERNAL_ba76c388_43_flash_fwd_split_hdim128_fp16_causal_sm80_cu_0106449f_73834cuda3std3__45__cpo5beginE:
	.zero		1
	.type		_ZN79_INTERNAL_ba76c388_43_flash_fwd_split_hdim128_fp16_causal_sm80_cu_0106449f_73834cuda3std3__481_GLOBAL__N__ba76c388_43_flash_fwd_split_hdim128_fp16_causal_sm80_cu_0106449f_73836ignoreE,@object
	.size		_ZN79_INTERNAL_ba76c388_43_flash_fwd_split_hdim128_fp16_causal_sm80_cu_0106449f_73834cuda3std3__481_GLOBAL__N__ba76c388_43_flash_fwd_split_hdim128_fp16_causal_sm80_cu_0106449f_73836ignoreE,(_ZN79_INTERNAL_ba76c388_43_flash_fwd_split_hdim128_fp16_causal_sm80_cu_0106449f_73834cute7productE - _ZN79_INTERNAL_ba76c388_43_flash_fwd_split_hdim128_fp16_causal_sm80_cu_0106449f_73834cuda3std3__481_GLOBAL__N__ba76c388_43_flash_fwd_split_hdim128_fp16_causal_sm80_cu_0106449f_73836ignoreE)
_ZN79_INTERNAL_ba76c388_43_flash_fwd_split_hdim128_fp16_causal_sm80_cu_0106449f_73834cuda3std3__481_GLOBAL__N__ba76c388_43_flash_fwd_split_hdim128_fp16_causal_sm80_cu_0106449f_73836ignoreE:
	.zero		1
	.type		_ZN79_INTERNAL_ba76c388_43_flash_fwd_split_hdim128_fp16_causal_sm80_cu_0106449f_73834cute7productE,@object
	.size		_ZN79_INTERNAL_ba76c388_43_flash_fwd_split_hdim128_fp16_causal_sm80_cu_0106449f_73834cute7productE,(_ZN79_INTERNAL_ba76c388_43_flash_fwd_split_hdim128_fp16_causal_sm80_cu_0106449f_73834cuda3std3__45__cpo3endE - _ZN79_INTERNAL_ba76c388_43_flash_fwd_split_hdim128_fp16_causal_sm80_cu_0106449f_73834cute7productE)
_ZN79_INTERNAL_ba76c388_43_flash_fwd_split_hdim128_fp16_causal_sm80_cu_0106449f_73834cute7productE:
	.zero		1
	.type		_ZN79_INTERNAL_ba76c388_43_flash_fwd_split_hdim128_fp16_causal_sm80_cu_0106449f_73834cuda3std3__45__cpo3endE,@object
	.size		_ZN79_INTERNAL_ba76c388_43_flash_fwd_split_hdim128_fp16_causal_sm80_cu_0106449f_73834cuda3std3__45__cpo3endE,(_ZN79_INTERNAL_ba76c388_43_flash_fwd_split_hdim128_fp16_causal_sm80_cu_0106449f_73834cuda3std3__419piecewise_constructE - _ZN79_INTERNAL_ba76c388_43_flash_fwd_split_hdim128_fp16_causal_sm80_cu_0106449f_73834cuda3std3__45__cpo3endE)
_ZN79_INTERNAL_ba76c388_43_flash_fwd_split_hdim128_fp16_causal_sm80_cu_0106449f_73834cuda3std3__45__cpo3endE:
	.zero		1
	.type		_ZN79_INTERNAL_ba76c388_43_flash_fwd_split_hdim128_fp16_causal_sm80_cu_0106449f_73834cuda3std3__419piecewise_constructE,@object
	.size		_ZN79_INTERNAL_ba76c388_43_flash_fwd_split_hdim128_fp16_causal_sm80_cu_0106449f_73834cuda3std3__419piecewise_constructE,(_ZN79_INTERNAL_ba76c388_43_flash_fwd_split_hdim128_fp16_causal_sm80_cu_0106449f_73834cuda3std3__45__cpo4cendE - _ZN79_INTERNAL_ba76c388_43_flash_fwd_split_hdim128_fp16_causal_sm80_cu_0106449f_73834cuda3std3__419piecewise_constructE)
_ZN79_INTERNAL_ba76c388_43_flash_fwd_split_hdim128_fp16_causal_sm80_cu_0106449f_73834cuda3std3__419piecewise_constructE:
	.zero		1
	.type		_ZN79_INTERNAL_ba76c388_43_flash_fwd_split_hdim128_fp16_causal_sm80_cu_0106449f_73834cuda3std3__45__cpo4cendE,@object
	.size		_ZN79_INTERNAL_ba76c388_43_flash_fwd_split_hdim128_fp16_causal_sm80_cu_0106449f_73834cuda3std3__45__cpo4cendE,(_ZN79_INTERNAL_ba76c388_43_flash_fwd_split_hdim128_fp16_causal_sm80_cu_0106449f_73834cuda3std6ranges3__45__cpo4swapE - _ZN79_INTERNAL_ba76c388_43_flash_fwd_split_hdim128_fp16_causal_sm80_cu_0106449f_73834cuda3std3__45__cpo4cendE)
_ZN79_INTERNAL_ba76c388_43_flash_fwd_split_hdim128_fp16_causal_sm80_cu_0106449f_73834cuda3std3__45__cpo4cendE:
	.zero		1
	.type		_ZN79_INTERNAL_ba76c388_43_flash_fwd_split_hdim128_fp16_causal_sm80_cu_0106449f_73834cuda3std6ranges3__45__cpo4swapE,@object
	.size		_ZN79_INTERNAL_ba76c388_43_flash_fwd_split_hdim128_fp16_causal_sm80_cu_0106449f_73834cuda3std6ranges3__45__cpo4swapE,(.L_7 - _ZN79_INTERNAL_ba76c388_43_flash_fwd_split_hdim128_fp16_causal_sm80_cu_0106449f_73834cuda3std6ranges3__45__cpo4swapE)
_ZN79_INTERNAL_ba76c388_43_flash_fwd_split_hdim128_fp16_causal_sm80_cu_0106449f_73834cuda3std6ranges3__45__cpo4swapE:
	.zero		1
.L_7:


//--------------------- .nv.shared._ZN5flash32flash_fwd_splitkv_combine_kernelI23Flash_fwd_kernel_traitsILi128ELi64ELi128ELi4ELb0ELb0EN7cutlass6half_tE19Flash_kernel_traitsILi128ELi64ELi128ELi4ES3_EELi4ELi6ELb0EEEvNS_16Flash_fwd_paramsE --------------------------
	.section	.nv.shared._ZN5flash32flash_fwd_splitkv_combine_kernelI23Flash_fwd_kernel_traitsILi128ELi64ELi128ELi4ELb0ELb0EN7cutlass6half_tE19Flash_kernel_traitsILi128ELi64ELi128ELi4ES3_EELi4ELi6ELb0EEEvNS_16Flash_fwd_paramsE,"aw",@nobits
	.sectionflags	@""
	.align	16
.nv.shared._ZN5flash32flash_fwd_splitkv_combine_kernelI23Flash_fwd_kernel_traitsILi128ELi64ELi128ELi4ELb0ELb0EN7cutlass6half_tE19Flash_kernel_traitsILi128ELi64ELi128ELi4ES3_EELi4ELi6ELb0EEEvNS_16Flash_fwd_paramsE:
	.zero		2304


//--------------------- .nv.shared._ZN5flash32flash_fwd_splitkv_combine_kernelI23Flash_fwd_kernel_traitsILi128ELi64ELi128ELi4ELb0ELb0EN7cutlass6half_tE19Flash_kernel_traitsILi128ELi64ELi128ELi4ES3_EELi4ELi5ELb0EEEvNS_16Flash_fwd_paramsE --------------------------
	.section	.nv.shared._ZN5flash32flash_fwd_splitkv_combine_kernelI23Flash_fwd_kernel_traitsILi128ELi64ELi128ELi4ELb0ELb0EN7cutlass6half_tE19Flash_kernel_traitsILi128ELi64ELi128ELi4ES3_EELi4ELi5ELb0EEEvNS_16Flash_fwd_paramsE,"aw",@nobits
	.sectionflags	@""
	.align	16
.nv.shared._ZN5flash32flash_fwd_splitkv_combine_kernelI23Flash_fwd_kernel_traitsILi128ELi64ELi128ELi4ELb0ELb0EN7cutlass6half_tE19Flash_kernel_traitsILi128ELi64ELi128ELi4ES3_EELi4ELi5ELb0EEEvNS_16Flash_fwd_paramsE:
	.zero		1664


//--------------------- .nv.shared._ZN5flash32flash_fwd_splitkv_combine_kernelI23Flash_fwd_kernel_traitsILi128ELi64ELi128ELi4ELb0ELb0EN7cutlass6half_tE19Flash_kernel_traitsILi128ELi64ELi128ELi4ES3_EELi4ELi4ELb0EEEvNS_16Flash_fwd_paramsE --------------------------
	.section	.nv.shared._ZN5flash32flash_fwd_splitkv_combine_kernelI23Flash_fwd_kernel_traitsILi128ELi64ELi128ELi4ELb0ELb0EN7cutlass6half_tE19Flash_kernel_traitsILi128ELi64ELi128ELi4ES3_EELi4ELi4ELb0EEEvNS_16Flash_fwd_paramsE,"aw",@nobits
	.sectionflags	@""
	.align	16
.nv.shared._ZN5flash32flash_fwd_splitkv_combine_kernelI23Flash_fwd_kernel_traitsILi128ELi64ELi128ELi4ELb0ELb0EN7cutlass6half_tE19Flash_kernel_traitsILi128ELi64ELi128ELi4ES3_EELi4ELi4ELb0EEEvNS_16Flash_fwd_paramsE:
	.zero		1344


//--------------------- .nv.shared._ZN5flash32flash_fwd_splitkv_combine_kernelI23Flash_fwd_kernel_traitsILi128ELi64ELi128ELi4ELb0ELb0EN7cutlass6half_tE19Flash_kernel_traitsILi128ELi64ELi128ELi4ES3_EELi4ELi3ELb0EEEvNS_16Flash_fwd_paramsE --------------------------
	.section	.nv.shared._ZN5flash32flash_fwd_splitkv_combine_kernelI23Flash_fwd_kernel_traitsILi128ELi64ELi128ELi4ELb0ELb0EN7cutlass6half_tE19Flash_kernel_traitsILi128ELi64ELi128ELi4ES3_EELi4ELi3ELb0EEEvNS_16Flash_fwd_paramsE,"aw",@nobits
	.sectionflags	@""
	.align	16
.nv.shared._ZN5flash32flash_fwd_splitkv_combine_kernelI23Flash_fwd_kernel_traitsILi128ELi64ELi128ELi4ELb0ELb0EN7cutlass6half_tE19Flash_kernel_traitsILi128ELi64ELi128ELi4ES3_EELi4ELi3ELb0EEEvNS_16Flash_fwd_paramsE:
	.zero		1184


//--------------------- .nv.shared._ZN5flash32flash_fwd_splitkv_combine_kernelI23Flash_fwd_kernel_traitsILi128ELi64ELi128ELi4ELb0ELb0EN7cutlass6half_tE19Flash_kernel_traitsILi128ELi64ELi128ELi4ES3_EELi4ELi2ELb0EEEvNS_16Flash_fwd_paramsE --------------------------
	.section	.nv.shared._ZN5flash32flash_fwd_splitkv_combine_kernelI23Flash_fwd_kernel_traitsILi128ELi64ELi128ELi4ELb0ELb0EN7cutlass6half_tE19Flash_kernel_traitsILi128ELi64ELi128ELi4ES3_EELi4ELi2ELb0EEEvNS_16Flash_fwd_paramsE,"aw",@nobits
	.sectionflags	@""
	.align	16
.nv.shared._ZN5flash32flash_fwd_splitkv_combine_kernelI23Flash_fwd_kernel_traitsILi128ELi64ELi128ELi4ELb0ELb0EN7cutlass6half_tE19Flash_kernel_traitsILi128ELi64ELi128ELi4ES3_EELi4ELi2ELb0EEEvNS_16Flash_fwd_paramsE:
	.zero		1104


//--------------------- .nv.shared._ZN5flash32flash_fwd_splitkv_combine_kernelI23Flash_fwd_kernel_traitsILi128ELi64ELi128ELi4ELb0ELb0EN7cutlass6half_tE19Flash_kernel_traitsILi128ELi64ELi128ELi4ES3_EELi4ELi1ELb0EEEvNS_16Flash_fwd_paramsE --------------------------
	.section	.nv.shared._ZN5flash32flash_fwd_splitkv_combine_kernelI23Flash_fwd_kernel_traitsILi128ELi64ELi128ELi4ELb0ELb0EN7cutlass6half_tE19Flash_kernel_traitsILi128ELi64ELi128ELi4ES3_EELi4ELi1ELb0EEEvNS_16Flash_fwd_paramsE,"aw",@nobits
	.sectionflags	@""
	.align	16
.nv.shared._ZN5flash32flash_fwd_splitkv_combine_kernelI23Flash_fwd_kernel_traitsILi128ELi64ELi128ELi4ELb0ELb0EN7cutlass6half_tE19Flash_kernel_traitsILi128ELi64ELi128ELi4ES3_EELi4ELi1ELb0EEEvNS_16Flash_fwd_paramsE:
	.zero		1072


//--------------------- .nv.shared._ZN5flash32flash_fwd_splitkv_combine_kernelI23Flash_fwd_kernel_traitsILi128ELi64ELi128ELi4ELb0ELb0EN7cutlass6half_tE19Flash_kernel_traitsILi128ELi64ELi128ELi4ES3_EELi4ELi7ELb1EEEvNS_16Flash_fwd_paramsE --------------------------
	.section	.nv.shared._ZN5flash32flash_fwd_splitkv_combine_kernelI23Flash_fwd_kernel_traitsILi128ELi64ELi128ELi4ELb0ELb0EN7cutlass6half_tE19Flash_kernel_traitsILi128ELi64ELi128ELi4ES3_EELi4ELi7ELb1EEEvNS_16Flash_fwd_paramsE,"aw",@nobits
	.sectionflags	@""
	.align	16
.nv.shared._ZN5flash32flash_fwd_splitkv_combine_kernelI23Flash_fwd_kernel_traitsILi128ELi64ELi128ELi4ELb0ELb0EN7cutlass6half_tE19Flash_kernel_traitsILi128ELi64ELi128ELi4ES3_EELi4ELi7ELb1EEEvNS_16Flash_fwd_paramsE:
	.zero		3584


//--------------------- .nv.shared._ZN5flash32flash_fwd_splitkv_combine_kernelI23Flash_fwd_kernel_traitsILi128ELi64ELi128ELi4ELb0ELb0EN7cutlass6half_tE19Flash_kernel_traitsILi128ELi64ELi128ELi4ES3_EELi4ELi6ELb1EEEvNS_16Flash_fwd_paramsE --------------------------
	.section	.nv.shared._ZN5flash32flash_fwd_splitkv_combine_kernelI23Flash_fwd_kernel_traitsILi128ELi64ELi128ELi4ELb0ELb0EN7cutlass6half_tE19Flash_kernel_traitsILi128ELi64ELi128ELi4ES3_EELi4ELi6ELb1EEEvNS_16Flash_fwd_paramsE,"aw",@nobits
	.sectionflags	@""
	.align	16
.nv.shared._ZN5flash32flash_fwd_splitkv_combine_kernelI23Flash_fwd_kernel_traitsILi128ELi64ELi128ELi4ELb0ELb0EN7cutlass6half_tE19Flash_kernel_traitsILi128ELi64ELi128ELi4ES3_EELi4ELi6ELb1EEEvNS_16Flash_fwd_paramsE:
	.zero		2304


//--------------------- .nv.shared._ZN5flash32flash_fwd_splitkv_combine_kernelI23Flash_fwd_kernel_traitsILi128ELi64ELi128ELi4ELb0ELb0EN7cutlass6half_tE19Flash_kernel_traitsILi128ELi64ELi128ELi4ES3_EELi4ELi5ELb1EEEvNS_16Flash_fwd_paramsE --------------------------
	.section	.nv.shared._ZN5flash32flash_fwd_splitkv_combine_kernelI23Flash_fwd_kernel_traitsILi128ELi64ELi128ELi4ELb0ELb0EN7cutlass6half_tE19Flash_kernel_traitsILi128ELi64ELi128ELi4ES3_EELi4ELi5ELb1EEEvNS_16Flash_fwd_paramsE,"aw",@nobits
	.sectionflags	@""
	.align	16
.nv.shared._ZN5flash32flash_fwd_splitkv_combine_kernelI23Flash_fwd_kernel_traitsILi128ELi64ELi128ELi4ELb0ELb0EN7cutlass6half_tE19Flash_kernel_traitsILi128ELi64ELi128ELi4ES3_EELi4ELi5ELb1EEEvNS_16Flash_fwd_paramsE:
	.zero		1664


//--------------------- .nv.shared._ZN5flash32flash_fwd_splitkv_combine_kernelI23Flash_fwd_kernel_traitsILi128ELi64ELi128ELi4ELb0ELb0EN7cutlass6half_tE19Flash_kernel_traitsILi128ELi64ELi128ELi4ES3_EELi4ELi4ELb1EEEvNS_16Flash_fwd_paramsE --------------------------
	.section	.nv.shared._ZN5flash32flash_fwd_splitkv_combine_kernelI23Flash_fwd_kernel_traitsILi128ELi64ELi128ELi4ELb0ELb0EN7cutlass6half_tE19Flash_kernel_traitsILi128ELi64ELi128ELi4ES3_EELi4ELi4ELb1EEEvNS_16Flash_fwd_paramsE,"aw",@nobits
	.sectionflags	@""
	.align	16
.nv.shared._ZN5flash32flash_fwd_splitkv_combine_kernelI23Flash_fwd_kernel_traitsILi128ELi64ELi128ELi4ELb0ELb0EN7cutlass6half_tE19Flash_kernel_traitsILi128ELi64ELi128ELi4ES3_EELi4ELi4ELb1EEEvNS_16Flash_fwd_paramsE:
	.zero		1344


//--------------------- .nv.shared._ZN5flash32flash_fwd_splitkv_combine_kernelI23Flash_fwd_kernel_traitsILi128ELi64ELi128ELi4ELb0ELb0EN7cutlass6half_tE19Flash_kernel_traitsILi128ELi64ELi128ELi4ES3_EELi4ELi3ELb1EEEvNS_16Flash_fwd_paramsE --------------------------
	.section	.nv.shared._ZN5flash32flash_fwd_splitkv_combine_kernelI23Flash_fwd_kernel_traitsILi128ELi64ELi128ELi4ELb0ELb0EN7cutlass6half_tE19Flash_kernel_traitsILi128ELi64ELi128ELi4ES3_EELi4ELi3ELb1EEEvNS_16Flash_fwd_paramsE,"aw",@nobits
	.sectionflags	@""
	.align	16
.nv.shared._ZN5flash32flash_fwd_splitkv_combine_kernelI23Flash_fwd_kernel_traitsILi128ELi64ELi128ELi4ELb0ELb0EN7cutlass6half_tE19Flash_kernel_traitsILi128ELi64ELi128ELi4ES3_EELi4ELi3ELb1EEEvNS_16Flash_fwd_paramsE:
	.zero		1184


//--------------------- .nv.shared._ZN5flash32flash_fwd_splitkv_combine_kernelI23Flash_fwd_kernel_traitsILi128ELi64ELi128ELi4ELb0ELb0EN7cutlass6half_tE19Flash_kernel_traitsILi128ELi64ELi128ELi4ES3_EELi4ELi2ELb1EEEvNS_16Flash_fwd_paramsE --------------------------
	.section	.nv.shared._ZN5flash32flash_fwd_splitkv_combine_kernelI23Flash_fwd_kernel_traitsILi128ELi64ELi128ELi4ELb0ELb0EN7cutlass6half_tE19Flash_kernel_traitsILi128ELi64ELi128ELi4ES3_EELi4ELi2ELb1EEEvNS_16Flash_fwd_paramsE,"aw",@nobits
	.sectionflags	@""
	.align	16
.nv.shared._ZN5flash32flash_fwd_splitkv_combine_kernelI23Flash_fwd_kernel_traitsILi128ELi64ELi128ELi4ELb0ELb0EN7cutlass6half_tE19Flash_kernel_traitsILi128ELi64ELi128ELi4ES3_EELi4ELi2ELb1EEEvNS_16Flash_fwd_paramsE:
	.zero		1104


//--------------------- .nv.shared._ZN5flash32flash_fwd_splitkv_combine_kernelI23Flash_fwd_kernel_traitsILi128ELi64ELi128ELi4ELb0ELb0EN7cutlass6half_tE19Flash_kernel_traitsILi128ELi64ELi128ELi4ES3_EELi4ELi1ELb1EEEvNS_16Flash_fwd_paramsE --------------------------
	.section	.nv.shared._ZN5flash32flash_fwd_splitkv_combine_kernelI23Flash_fwd_kernel_traitsILi128ELi64ELi128ELi4ELb0ELb0EN7cutlass6half_tE19Flash_kernel_traitsILi128ELi64ELi128ELi4ES3_EELi4ELi1ELb1EEEvNS_16Flash_fwd_paramsE,"aw",@nobits
	.sectionflags	@""
	.align	16
.nv.shared._ZN5flash32flash_fwd_splitkv_combine_kernelI23Flash_fwd_kernel_traitsILi128ELi64ELi128ELi4ELb0ELb0EN7cutlass6half_tE19Flash_kernel_traitsILi128ELi64ELi128ELi4ES3_EELi4ELi1ELb1EEEvNS_16Flash_fwd_paramsE:
	.zero		1072


//--------------------- .nv.shared._ZN5flash24flash_fwd_splitkv_kernelI23Flash_fwd_kernel_traitsILi128ELi64ELi128ELi4ELb0ELb0EN7cutlass6half_tE19Flash_kernel_traitsILi128ELi64ELi128ELi4ES3_EELb1ELb0ELb0ELb0ELb0ELb0ELb0ELb0EEEvNS_16Flash_fwd_paramsE --------------------------
	.section	.nv.shared._ZN5flash24flash_fwd_splitkv_kernelI23Flash_fwd_kernel_traitsILi128ELi64ELi128ELi4ELb0ELb0EN7cutlass6half_tE19Flash_kernel_traitsILi128ELi64ELi128ELi4ES3_EELb1ELb0ELb0ELb0ELb0ELb0ELb0ELb0EEEvNS_16Flash_fwd_paramsE,"aw",@nobits
	.sectionflags	@""
	.align	16
	.zero		1024


//--------------------- .nv.shared._ZN5flash24flash_fwd_splitkv_kernelI23Flash_fwd_kernel_traitsILi128ELi64ELi128ELi4ELb0ELb0EN7cutlass6half_tE19Flash_kernel_traitsILi128ELi64ELi128ELi4ES3_EELb1ELb0ELb0ELb0ELb0ELb1ELb0ELb0EEEvNS_16Flash_fwd_paramsE --------------------------
	.section	.nv.shared._ZN5flash24flash_fwd_splitkv_kernelI23Flash_fwd_kernel_traitsILi128ELi64ELi128ELi4ELb0ELb0EN7cutlass6half_tE19Flash_kernel_traitsILi128ELi64ELi128ELi4ES3_EELb1ELb0ELb0ELb0ELb0ELb1ELb0ELb0EEEvNS_16Flash_fwd_paramsE,"aw",@nobits
	.sectionflags	@""
	.align	16
	.zero		1024


//--------------------- .nv.shared._ZN5flash24flash_fwd_splitkv_kernelI23Flash_fwd_kernel_traitsILi128ELi64ELi128ELi4ELb0ELb0EN7cutlass6half_tE19Flash_kernel_traitsILi128ELi64ELi128ELi4ES3_EELb1ELb0ELb0ELb0ELb0ELb0ELb0ELb1EEEvNS_16Flash_fwd_paramsE --------------------------
	.section	.nv.shared._ZN5flash24flash_fwd_splitkv_kernelI23Flash_fwd_kernel_traitsILi128ELi64ELi128ELi4ELb0ELb0EN7cutlass6half_tE19Flash_kernel_traitsILi128ELi64ELi128ELi4ES3_EELb1ELb0ELb0ELb0ELb0ELb0ELb0ELb1EEEvNS_16Flash_fwd_paramsE,"aw",@nobits
	.sectionflags	@""
	.align	16
	.zero		1024


//--------------------- .nv.shared._ZN5flash24flash_fwd_splitkv_kernelI23Flash_fwd_kernel_traitsILi128ELi64ELi128ELi4ELb0ELb0EN7cutlass6half_tE19Flash_kernel_traitsILi128ELi64ELi128ELi4ES3_EELb1ELb0ELb0ELb0ELb0ELb1ELb0ELb1EEEvNS_16Flash_fwd_paramsE --------------------------
	.section	.nv.shared._ZN5flash24flash_fwd_splitkv_kernelI23Flash_fwd_kernel_traitsILi128ELi64ELi128ELi4ELb0ELb0EN7cutlass6half_tE19Flash_kernel_traitsILi128ELi64ELi128ELi4ES3_EELb1ELb0ELb0ELb0ELb0ELb1ELb0ELb1EEEvNS_16Flash_fwd_paramsE,"aw",@nobits
	.sectionflags	@""
	.align	16
	.zero		1024


//--------------------- .nv.shared._ZN5flash24flash_fwd_splitkv_kernelI23Flash_fwd_kernel_traitsILi128ELi64ELi128ELi4ELb0ELb0EN7cutlass6half_tE19Flash_kernel_traitsILi128ELi64ELi128ELi4ES3_EELb1ELb0ELb0ELb0ELb0ELb0ELb1ELb0EEEvNS_16Flash_fwd_paramsE --------------------------
	.section	.nv.shared._ZN5flash24flash_fwd_splitkv_kernelI23Flash_fwd_kernel_traitsILi128ELi64ELi128ELi4ELb0ELb0EN7cutlass6half_tE19Flash_kernel_traitsILi128ELi64ELi128ELi4ES3_EELb1ELb0ELb0ELb0ELb0ELb0ELb1ELb0EEEvNS_16Flash_fwd_paramsE,"aw",@nobits
	.sectionflags	@""
	.align	16
	.zero		1024


//--------------------- .nv.shared._ZN5flash24flash_fwd_splitkv_kernelI23Flash_fwd_kernel_traitsILi128ELi64ELi128ELi4ELb0ELb0EN7cutlass6half_tE19Flash_kernel_traitsILi128ELi64ELi128ELi4ES3_EELb1ELb0ELb0ELb0ELb0ELb1ELb1ELb0EEEvNS_16Flash_fwd_paramsE --------------------------
	.section	.nv.shared._ZN5flash24flash_fwd_splitkv_kernelI23Flash_fwd_kernel_traitsILi128ELi64ELi128ELi4ELb0ELb0EN7cutlass6half_tE19Flash_kernel_traitsILi128ELi64ELi128ELi4ES3_EELb1ELb0ELb0ELb0ELb0ELb1ELb1ELb0EEEvNS_16Flash_fwd_paramsE,"aw",@nobits
	.sectionflags	@""
	.align	16
	.zero		1024


//--------------------- .nv.shared._ZN5flash24flash_fwd_splitkv_kernelI23Flash_fwd_kernel_traitsILi128ELi64ELi128ELi4ELb0ELb0EN7cutlass6half_tE19Flash_kernel_traitsILi128ELi64ELi128ELi4ES3_EELb1ELb0ELb0ELb0ELb0ELb0ELb1ELb1EEEvNS_16Flash_fwd_paramsE --------------------------
	.section	.nv.shared._ZN5flash24flash_fwd_splitkv_kernelI23Flash_fwd_kernel_traitsILi128ELi64ELi128ELi4ELb0ELb0EN7cutlass6half_tE19Flash_kernel_traitsILi128ELi64ELi128ELi4ES3_EELb1ELb0ELb0ELb0ELb0ELb0ELb1ELb1EEEvNS_16Flash_fwd_paramsE,"aw",@nobits
	.sectionflags	@""
	.align	16
	.zero		1024


//--------------------- .nv.shared._ZN5flash24flash_fwd_splitkv_kernelI23Flash_fwd_kernel_traitsILi128ELi64ELi128ELi4ELb0ELb0EN7cutlass6half_tE19Flash_kernel_traitsILi128ELi64ELi128ELi4ES3_EELb1ELb0ELb0ELb0ELb0ELb1ELb1ELb1EEEvNS_16Flash_fwd_paramsE --------------------------
	.section	.nv.shared._ZN5flash24flash_fwd_splitkv_kernelI23Flash_fwd_kernel_traitsILi128ELi64ELi128ELi4ELb0ELb0EN7cutlass6half_tE19Flash_kernel_traitsILi128ELi64ELi128ELi4ES3_EELb1ELb0ELb0ELb0ELb0ELb1ELb1ELb1EEEvNS_16Flash_fwd_paramsE,"aw",@nobits
	.sectionflags	@""
	.align	16
	.zero		1024


//--------------------- .nv.shared._ZN5flash24flash_fwd_splitkv_kernelI23Flash_fwd_kernel_traitsILi128ELi64ELi128ELi4ELb0ELb0EN7cutlass6half_tE19Flash_kernel_traitsILi128ELi64ELi128ELi4ES3_EELb1ELb0ELb0ELb1ELb1ELb0ELb0ELb0EEEvNS_16Flash_fwd_paramsE --------------------------
	.section	.nv.shared._ZN5flash24flash_fwd_splitkv_kernelI23Flash_fwd_kernel_traitsILi128ELi64ELi128ELi4ELb0ELb0EN7cutlass6half_tE19Flash_kernel_traitsILi128ELi64ELi128ELi4ES3_EELb1ELb0ELb0ELb1ELb1ELb0ELb0ELb0EEEvNS_16Flash_fwd_paramsE,"aw",@nobits
	.sectionflags	@""
	.align	16
	.zero		1024


//--------------------- .nv.shared._ZN5flash24flash_fwd_splitkv_kernelI23Flash_fwd_kernel_traitsILi128ELi64ELi128ELi4ELb0ELb0EN7cutlass6half_tE19Flash_kernel_traitsILi128ELi64ELi128ELi4ES3_EELb1ELb0ELb0ELb1ELb1ELb1ELb0ELb0EEEvNS_16Flash_fwd_paramsE --------------------------
	.section	.nv.shared._ZN5flash24flash_fwd_splitkv_kernelI23Flash_fwd_kernel_traitsILi128ELi64ELi128ELi4ELb0ELb0EN7cutlass6half_tE19Flash_kernel_traitsILi128ELi64ELi128ELi4ES3_EELb1ELb0ELb0ELb1ELb1ELb1ELb0ELb0EEEvNS_16Flash_fwd_paramsE,"aw",@nobits
	.sectionflags	@""
	.align	16
	.zero		1024


//--------------------- .nv.shared._ZN5flash24flash_fwd_splitkv_kernelI23Flash_fwd_kernel_traitsILi128ELi64ELi128ELi4ELb0ELb0EN7cutlass6half_tE19Flash_kernel_traitsILi128ELi64ELi128ELi4ES3_EELb1ELb0ELb0ELb1ELb1ELb0ELb1ELb0EEEvNS_16Flash_fwd_paramsE --------------------------
	.section	.nv.shared._ZN5flash24flash_fwd_splitkv_kernelI23Flash_fwd_kernel_traitsILi128ELi64ELi128ELi4ELb0ELb0EN7cutlass6half_tE19Flash_kernel_traitsILi128ELi64ELi128ELi4ES3_EELb1ELb0ELb0ELb1ELb1ELb0ELb1ELb0EEEvNS_16Flash_fwd_paramsE,"aw",@nobits
	.sectionflags	@""
	.align	16
	.zero		1024


//--------------------- .nv.shared._ZN5flash24flash_fwd_splitkv_kernelI23Flash_fwd_kernel_traitsILi128ELi64ELi128ELi4ELb0ELb0EN7cutlass6half_tE19Flash_kernel_traitsILi128ELi64ELi128ELi4ES3_EELb1ELb0ELb0ELb1ELb1ELb1ELb1ELb0EEEvNS_16Flash_fwd_paramsE --------------------------
	.section	.nv.shared._ZN5flash24flash_fwd_splitkv_kernelI23Flash_fwd_kernel_traitsILi128ELi64ELi128ELi4ELb0ELb0EN7cutlass6half_tE19Flash_kernel_traitsILi128ELi64ELi128ELi4ES3_EELb1ELb0ELb0ELb1ELb1ELb1ELb1ELb0EEEvNS_16Flash_fwd_paramsE,"aw",@nobits
	.sectionflags	@""
	.align	16
	.zero		1024


//--------------------- .nv.shared._ZN5flash24flash_fwd_splitkv_kernelI23Flash_fwd_kernel_traitsILi128ELi64ELi128ELi4ELb0ELb0EN7cutlass6half_tE19Flash_kernel_traitsILi128ELi64ELi128ELi4ES3_EELb1ELb0ELb0ELb0ELb1ELb0ELb0ELb0EEEvNS_16Flash_fwd_paramsE --------------------------
	.section	.nv.shared._ZN5flash24flash_fwd_splitkv_kernelI23Flash_fwd_kernel_traitsILi128ELi64ELi128ELi4ELb0ELb0EN7cutlass6half_tE19Flash_kernel_traitsILi128ELi64ELi128ELi4ES3_EELb1ELb0ELb0ELb0ELb1ELb0ELb0ELb0EEEvNS_16Flash_fwd_paramsE,"aw",@nobits
	.sectionflags	@""
	.align	16
	.zero		1024


//--------------------- .nv.shared._ZN5flash24flash_fwd_splitkv_kernelI23Flash_fwd_kernel_traitsILi128ELi64ELi128ELi4ELb0ELb0EN7cutlass6half_tE19Flash_kernel_traitsILi128ELi64ELi128ELi4ES3_EELb1ELb0ELb0ELb0ELb1ELb1ELb0ELb0EEEvNS_16Flash_fwd_paramsE --------------------------
	.section	.nv.shared._ZN5flash24flash_fwd_splitkv_kernelI23Flash_fwd_kernel_traitsILi128ELi64ELi128ELi4ELb0ELb0EN7cutlass6half_tE19Flash_kernel_traitsILi128ELi64ELi128ELi4ES3_EELb1ELb0ELb0ELb0ELb1ELb1ELb0ELb0EEEvNS_16Flash_fwd_paramsE,"aw",@nobits
	.sectionflags	@""
	.align	16
	.zero		1024


//--------------------- .nv.shared._ZN5flash24flash_fwd_splitkv_kernelI23Flash_fwd_kernel_traitsILi128ELi64ELi128ELi4ELb0ELb0EN7cutlass6half_tE19Flash_kernel_traitsILi128ELi64ELi128ELi4ES3_EELb1ELb0ELb1ELb0ELb0ELb0ELb0ELb0EEEvNS_16Flash_fwd_paramsE --------------------------
	.section	.nv.shared._ZN5flash24flash_fwd_splitkv_kernelI23Flash_fwd_kernel_traitsILi128ELi64ELi128ELi4ELb0ELb0EN7cutlass6half_tE19Flash_kernel_traitsILi128ELi64ELi128ELi4ES3_EELb1ELb0ELb1ELb0ELb0ELb0ELb0ELb0EEEvNS_16Flash_fwd_paramsE,"aw",@nobits
	.sectionflags	@""
	.align	16
	.zero		1024


//--------------------- .nv.shared._ZN5flash24flash_fwd_splitkv_kernelI23Flash_fwd_kernel_traitsILi128ELi64ELi128ELi4ELb0ELb0EN7cutlass6half_tE19Flash_kernel_traitsILi128ELi64ELi128ELi4ES3_EELb1ELb0ELb1ELb0ELb0ELb1ELb0ELb0EEEvNS_16Flash_fwd_paramsE --------------------------
	.section	.nv.shared._ZN5flash24flash_fwd_splitkv_kernelI23Flash_fwd_kernel_traitsILi128ELi64ELi128ELi4ELb0ELb0EN7cutlass6half_tE19Flash_kernel_traitsILi128ELi64ELi128ELi4ES3_EELb1ELb0ELb1ELb0ELb0ELb1ELb0ELb0EEEvNS_16Flash_fwd_paramsE,"aw",@nobits
	.sectionflags	@""
	.align	16
	.zero		1024


//--------------------- .nv.shared._ZN5flash24flash_fwd_splitkv_kernelI23Flash_fwd_kernel_traitsILi128ELi64ELi128ELi4ELb0ELb0EN7cutlass6half_tE19Flash_kernel_traitsILi128ELi64ELi128ELi4ES3_EELb1ELb0ELb0ELb0ELb1ELb0ELb0ELb1EEEvNS_16Flash_fwd_paramsE --------------------------
	.section	.nv.shared._ZN5flash24flash_fwd_splitkv_kernelI23Flash_fwd_kernel_traitsILi128ELi64ELi128ELi4ELb0ELb0EN7cutlass6half_tE19Flash_kernel_traitsILi128ELi64ELi128ELi4ES3_EELb1ELb0ELb0ELb0ELb1ELb0ELb0ELb1EEEvNS_16Flash_fwd_paramsE,"aw",@nobits
	.sectionflags	@""
	.align	16
	.zero		1024


//--------------------- .nv.shared._ZN5flash24flash_fwd_splitkv_kernelI23Flash_fwd_kernel_traitsILi128ELi64ELi128ELi4ELb0ELb0EN7cutlass6half_tE19Flash_kernel_traitsILi128ELi64ELi128ELi4ES3_EELb1ELb0ELb0ELb0ELb1ELb1ELb0ELb1EEEvNS_16Flash_fwd_paramsE --------------------------
	.section	.nv.shared._ZN5flash24flash_fwd_splitkv_kernelI23Flash_fwd_kernel_traitsILi128ELi64ELi128ELi4ELb0ELb0EN7cutlass6half_tE19Flash_kernel_traitsILi128ELi64ELi128ELi4ES3_EELb1ELb0ELb0ELb0ELb1ELb1ELb0ELb1EEEvNS_16Flash_fwd_paramsE,"aw",@nobits
	.sectionflags	@""
	.align	16
	.zero		1024


//--------------------- .nv.shared._ZN5flash24flash_fwd_splitkv_kernelI23Flash_fwd_kernel_traitsILi128ELi64ELi128ELi4ELb0ELb0EN7cutlass6half_tE19Flash_kernel_traitsILi128ELi64ELi128ELi4ES3_EELb1ELb0ELb1ELb0ELb0ELb0ELb0ELb1EEEvNS_16Flash_fwd_paramsE --------------------------
	.section	.nv.shared._ZN5flash24flash_fwd_splitkv_kernelI23Flash_fwd_kernel_traitsILi128ELi64ELi128ELi4ELb0ELb0EN7cutlass6half_tE19Flash_kernel_traitsILi128ELi64ELi128ELi4ES3_EELb1ELb0ELb1ELb0ELb0ELb0ELb0ELb1EEEvNS_16Flash_fwd_paramsE,"aw",@nobits
	.sectionflags	@""
	.align	16
	.zero		1024


//--------------------- .nv.shared._ZN5flash24flash_fwd_splitkv_kernelI23Flash_fwd_kernel_traitsILi128ELi64ELi128ELi4ELb0ELb0EN7cutlass6half_tE19Flash_kernel_traitsILi128ELi64ELi128ELi4ES3_EELb1ELb0ELb1ELb0ELb0ELb1ELb0ELb1EEEvNS_16Flash_fwd_paramsE --------------------------
	.section	.nv.shared._ZN5flash24flash_fwd_splitkv_kernelI23Flash_fwd_kernel_traitsILi128ELi64ELi128ELi4ELb0ELb0EN7cutlass6half_tE19Flash_kernel_traitsILi128ELi64ELi128ELi4ES3_EELb1ELb0ELb1ELb0ELb0ELb1ELb0ELb1EEEvNS_16Flash_fwd_paramsE,"aw",@nobits
	.sectionflags	@""
	.align	16
	.zero		1024


//--------------------- .nv.shared._ZN5flash24flash_fwd_splitkv_kernelI23Flash_fwd_kernel_traitsILi128ELi64ELi128ELi4ELb0ELb0EN7cutlass6half_tE19Flash_kernel_traitsILi128ELi64ELi128ELi4ES3_EELb1ELb0ELb0ELb0ELb1ELb0ELb1ELb0EEEvNS_16Flash_fwd_paramsE --------------------------
	.section	.nv.shared._ZN5flash24flash_fwd_splitkv_kernelI23Flash_fwd_kernel_traitsILi128ELi64ELi128ELi4ELb0ELb0EN7cutlass6half_tE19Flash_kernel_traitsILi128ELi64ELi128ELi4ES3_EELb1ELb0ELb0ELb0ELb1ELb0ELb1ELb0EEEvNS_16Flash_fwd_paramsE,"aw",@nobits
	.sectionflags	@""
	.align	16
	.zero		1024


//--------------------- .nv.shared._ZN5flash24flash_fwd_splitkv_kernelI23Flash_fwd_kernel_traitsILi128ELi64ELi128ELi4ELb0ELb0EN7cutlass6half_tE19Flash_kernel_traitsILi128ELi64ELi128ELi4ES3_EELb1ELb0ELb0ELb0ELb1ELb1ELb1ELb0EEEvNS_16Flash_fwd_paramsE --------------------------
	.section	.nv.shared._ZN5flash24flash_fwd_splitkv_kernelI23Flash_fwd_kernel_traitsILi128ELi64ELi128ELi4ELb0ELb0EN7cutlass6half_tE19Flash_kernel_traitsILi128ELi64ELi128ELi4ES3_EELb1ELb0ELb0ELb0ELb1ELb1ELb1ELb0EEEvNS_16Flash_fwd_paramsE,"aw",@nobits
	.sectionflags	@""
	.align	16
	.zero		1024


//--------------------- .nv.shared._ZN5flash24flash_fwd_splitkv_kernelI23Flash_fwd_kernel_traitsILi128ELi64ELi128ELi4ELb0ELb0EN7cutlass6half_tE19Flash_kernel_traitsILi128ELi64ELi128ELi4ES3_EELb1ELb0ELb1ELb0ELb0ELb0ELb1ELb0EEEvNS_16Flash_fwd_paramsE --------------------------
	.section	.nv.shared._ZN5flash24flash_fwd_splitkv_kernelI23Flash_fwd_kernel_traitsILi128ELi64ELi128ELi4ELb0ELb0EN7cutlass6half_tE19Flash_kernel_traitsILi128ELi64ELi128ELi4ES3_EELb1ELb0ELb1ELb0ELb0ELb0ELb1ELb0EEEvNS_16Flash_fwd_paramsE,"aw",@nobits
	.sectionflags	@""
	.align	16
	.zero		1024


//--------------------- .nv.shared._ZN5flash24flash_fwd_splitkv_kernelI23Flash_fwd_kernel_traitsILi128ELi64ELi128ELi4ELb0ELb0EN7cutlass6half_tE19Flash_kernel_traitsILi128ELi64ELi128ELi4ES3_EELb1ELb0ELb1ELb0ELb0ELb1ELb1ELb0EEEvNS_16Flash_fwd_paramsE --------------------------
	.section	.nv.shared._ZN5flash24flash_fwd_splitkv_kernelI23Flash_fwd_kernel_traitsILi128ELi64ELi128ELi4ELb0ELb0EN7cutlass6half_tE19Flash_kernel_traitsILi128ELi64ELi128ELi4ES3_EELb1ELb0ELb1ELb0ELb0ELb1ELb1ELb0EEEvNS_16Flash_fwd_paramsE,"aw",@nobits
	.sectionflags	@""
	.align	16
	.zero		1024


//--------------------- .nv.shared._ZN5flash24flash_fwd_splitkv_kernelI23Flash_fwd_kernel_traitsILi128ELi64ELi128ELi4ELb0ELb0EN7cutlass6half_tE19Flash_kernel_traitsILi128ELi64ELi128ELi4ES3_EELb1ELb0ELb0ELb0ELb1ELb0ELb1ELb1EEEvNS_16Flash_fwd_paramsE --------------------------
	.section	.nv.shared._ZN5flash24flash_fwd_splitkv_kernelI23Flash_fwd_kernel_traitsILi128ELi64ELi128ELi4ELb0ELb0EN7cutlass6half_tE19Flash_kernel_traitsILi128ELi64ELi128ELi4ES3_EELb1ELb0ELb0ELb0ELb1ELb0ELb1ELb1EEEvNS_16Flash_fwd_paramsE,"aw",@nobits
	.sectionflags	@""
	.align	16
	.zero		1024


//--------------------- .nv.shared._ZN5flash24flash_fwd_splitkv_kernelI23Flash_fwd_kernel_traitsILi128ELi64ELi128ELi4ELb0ELb0EN7cutlass6half_tE19Flash_kernel_traitsILi128ELi64ELi128ELi4ES3_EELb1ELb0ELb0ELb0ELb1ELb1ELb1ELb1EEEvNS_16Flash_fwd_paramsE --------------------------
	.section	.nv.shared._ZN5flash24flash_fwd_splitkv_kernelI23Flash_fwd_kernel_traitsILi128ELi64ELi128ELi4ELb0ELb0EN7cutlass6half_tE19Flash_kernel_traitsILi128ELi64ELi128ELi4ES3_EELb1ELb0ELb0ELb0ELb1ELb1ELb1ELb1EEEvNS_16Flash_fwd_paramsE,"aw",@nobits
	.sectionflags	@""
	.align	16
	.zero		1024


//--------------------- .nv.shared._ZN5flash24flash_fwd_splitkv_kernelI23Flash_fwd_kernel_traitsILi128ELi64ELi128ELi4ELb0ELb0EN7cutlass6half_tE19Flash_kernel_traitsILi128ELi64ELi128ELi4ES3_EELb1ELb0ELb1ELb0ELb0ELb0ELb1ELb1EEEvNS_16Flash_fwd_paramsE --------------------------
	.section	.nv.shared._ZN5flash24flash_fwd_splitkv_kernelI23Flash_fwd_kernel_traitsILi128ELi64ELi128ELi4ELb0ELb0EN7cutlass6half_tE19Flash_kernel_traitsILi128ELi64ELi128ELi4ES3_EELb1ELb0ELb1ELb0ELb0ELb0ELb1ELb1EEEvNS_16Flash_fwd_paramsE,"aw",@nobits
	.sectionflags	@""
	.align	16
	.zero		1024


//--------------------- .nv.shared._ZN5flash24flash_fwd_splitkv_kernelI23Flash_fwd_kernel_traitsILi128ELi64ELi128ELi4ELb0ELb0EN7cutlass6half_tE19Flash_kernel_traitsILi128ELi64ELi128ELi4ES3_EELb1ELb0ELb1ELb0ELb0ELb1ELb1ELb1EEEvNS_16Flash_fwd_paramsE --------------------------
	.section	.nv.shared._ZN5flash24flash_fwd_splitkv_kernelI23Flash_fwd_kernel_traitsILi128ELi64ELi128ELi4ELb0ELb0EN7cutlass6half_tE19Flash_kernel_traitsILi128ELi64ELi128ELi4ES3_EELb1ELb0ELb1ELb0ELb0ELb1ELb1ELb1EEEvNS_16Flash_fwd_paramsE,"aw",@nobits
	.sectionflags	@""
	.align	16
	.zero		1024


//--------------------- .nv.shared._ZN5flash32flash_fwd_splitkv_combine_kernelI23Flash_fwd_kernel_traitsILi128ELi64ELi64ELi4ELb0ELb0EN7cutlass6half_tE19Flash_kernel_traitsILi128ELi64ELi64ELi4ES3_EELi4ELi7ELb0EEEvNS_16Flash_fwd_paramsE --------------------------
	.section	.nv.shared._ZN5flash32flash_fwd_splitkv_combine_kernelI23Flash_fwd_kernel_traitsILi128ELi64ELi64ELi4ELb0ELb0EN7cutlass6half_tE19Flash_kernel_traitsILi128ELi64ELi64ELi4ES3_EELi4ELi7ELb0EEEvNS_16Flash_fwd_paramsE,"aw",@nobits
	.sectionflags	@""
	.align	16
.nv.shared._ZN5flash32flash_fwd_splitkv_combine_kernelI23Flash_fwd_kernel_traitsILi128ELi64ELi64ELi4ELb0ELb0EN7cutlass6half_tE19Flash_kernel_traitsILi128ELi64ELi64ELi4ES3_EELi4ELi7ELb0EEEvNS_16Flash_fwd_paramsE:
	.zero		3584


//--------------------- .nv.shared._ZN5flash32flash_fwd_splitkv_combine_kernelI23Flash_fwd_kernel_traitsILi128ELi64ELi64ELi4ELb0ELb0EN7cutlass6half_tE19Flash_kernel_traitsILi128ELi64ELi64ELi4ES3_EELi4ELi6ELb0EEEvNS_16Flash_fwd_paramsE --------------------------
	.section	.nv.shared._ZN5flash32flash_fwd_splitkv_combine_kernelI23Flash_fwd_kernel_traitsILi128ELi64ELi64ELi4ELb0ELb0EN7cutlass6half_tE19Flash_kernel_traitsILi128ELi64ELi64ELi4ES3_EELi4ELi6ELb0EEEvNS_16Flash_fwd_paramsE,"aw",@nobits
	.sectionflags	@""
	.align	16
.nv.shared._ZN5flash32flash_fwd_splitkv_combine_kernelI23Flash_fwd_kernel_traitsILi128ELi64ELi64ELi4ELb0ELb0EN7cutlass6half_tE19Flash_kernel_traitsILi128ELi64ELi64ELi4ES3_EELi4ELi6ELb0EEEvNS_16Flash_fwd_paramsE:
	.zero		2304


//--------------------- .nv.shared._ZN5flash32flash_fwd_splitkv_combine_kernelI23Flash_fwd_kernel_traitsILi128ELi64ELi64ELi4ELb0ELb0EN7cutlass6half_tE19Flash_kernel_traitsILi128ELi64ELi64ELi4ES3_EELi4ELi5ELb0EEEvNS_16Flash_fwd_paramsE --------------------------
	.section	.nv.shared._ZN5flash32flash_fwd_splitkv_combine_kernelI23Flash_fwd_kernel_traitsILi128ELi64ELi64ELi4ELb0ELb0EN7cutlass6half_tE19Flash_kernel_traitsILi128ELi64ELi64ELi4ES3_EELi4ELi5ELb0EEEvNS_16Flash_fwd_paramsE,"aw",@nobits
	.sectionflags	@""
	.align	16
.nv.shared._ZN5flash32flash_fwd_splitkv_combine_kernelI23Flash_fwd_kernel_traitsILi128ELi64ELi64ELi4ELb0ELb0EN7cutlass6half_tE19Flash_kernel_traitsILi128ELi64ELi64ELi4ES3_EELi4ELi5ELb0EEEvNS_16Flash_fwd_paramsE:
	.zero		1664


//--------------------- .nv.shared._ZN5flash32flash_fwd_splitkv_combine_kernelI23Flash_fwd_kernel_traitsILi128ELi64ELi64ELi4ELb0ELb0EN7cutlass6half_tE19Flash_kernel_traitsILi128ELi64ELi64ELi4ES3_EELi4ELi4ELb0EEEvNS_16Flash_fwd_paramsE --------------------------
	.section	.nv.shared._ZN5flash32flash_fwd_splitkv_combine_kernelI23Flash_fwd_kernel_traitsILi128ELi64ELi64ELi4ELb0ELb0EN7cutlass6half_tE19Flash_kernel_traitsILi128ELi64ELi64ELi4ES3_EELi4ELi4ELb0EEEvNS_16Flash_fwd_paramsE,"aw",@nobits
	.sectionflags	@""
	.align	16
.nv.shared._ZN5flash32flash_fwd_splitkv_combine_kernelI23Flash_fwd_kernel_traitsILi128ELi64ELi64ELi4ELb0ELb0EN7cutlass6half_tE19Flash_kernel_traitsILi128ELi64ELi64ELi4ES3_EELi4ELi4ELb0EEEvNS_16Flash_fwd_paramsE:
	.zero		1344


//--------------------- .nv.shared._ZN5flash32flash_fwd_splitkv_combine_kernelI23Flash_fwd_kernel_traitsILi128ELi64ELi64ELi4ELb0ELb0EN7cutlass6half_tE19Flash_kernel_traitsILi128ELi64ELi64ELi4ES3_EELi4ELi3ELb0EEEvNS_16Flash_fwd_paramsE --------------------------
	.section	.nv.shared._ZN5flash32flash_fwd_splitkv_combine_kernelI23Flash_fwd_kernel_traitsILi128ELi64ELi64ELi4ELb0ELb0EN7cutlass6half_tE19Flash_kernel_traitsILi128ELi64ELi64ELi4ES3_EELi4ELi3ELb0EEEvNS_16Flash_fwd_paramsE,"aw",@nobits
	.sectionflags	@""
	.align	16
.nv.shared._ZN5flash32flash_fwd_splitkv_combine_kernelI23Flash_fwd_kernel_traitsILi128ELi64ELi64ELi4ELb0ELb0EN7cutlass6half_tE19Flash_kernel_traitsILi128ELi64ELi64ELi4ES3_EELi4ELi3ELb0EEEvNS_16Flash_fwd_paramsE:
	.zero		1184


//--------------------- .nv.shared._ZN5flash32flash_fwd_splitkv_combine_kernelI23Flash_fwd_kernel_traitsILi128ELi64ELi64ELi4ELb0ELb0EN7cutlass6half_tE19Flash_kernel_traitsILi128ELi64ELi64ELi4ES3_EELi4ELi2ELb0EEEvNS_16Flash_fwd_paramsE --------------------------
	.section	.nv.shared._ZN5flash32flash_fwd_splitkv_combine_kernelI23Flash_fwd_kernel_traitsILi128ELi64ELi64ELi4ELb0ELb0EN7cutlass6half_tE19Flash_kernel_traitsILi128ELi64ELi64ELi4ES3_EELi4ELi2ELb0EEEvNS_16Flash_fwd_paramsE,"aw",@nobits
	.sectionflags	@""
	.align	16
.nv.shared._ZN5flash32flash_fwd_splitkv_combine_kernelI23Flash_fwd_kernel_traitsILi128ELi64ELi64ELi4ELb0ELb0EN7cutlass6half_tE19Flash_kernel_traitsILi128ELi64ELi64ELi4ES3_EELi4ELi2ELb0EEEvNS_16Flash_fwd_paramsE:
	.zero		1104


//--------------------- .nv.shared._ZN5flash32flash_fwd_splitkv_combine_kernelI23Flash_fwd_kernel_traitsILi128ELi64ELi64ELi4ELb0ELb0EN7cutlass6half_tE19Flash_kernel_traitsILi128ELi64ELi64ELi4ES3_EELi4ELi1ELb0EEEvNS_16Flash_fwd_paramsE --------------------------
	.section	.nv.shared._ZN5flash32flash_fwd_splitkv_combine_kernelI23Flash_fwd_kernel_traitsILi128ELi64ELi64ELi4ELb0ELb0EN7cutlass6half_tE19Flash_kernel_traitsILi128ELi64ELi64ELi4ES3_EELi4ELi1ELb0EEEvNS_16Flash_fwd_paramsE,"aw",@nobits
	.sectionflags	@""
	.align	16
.nv.shared._ZN5flash32flash_fwd_splitkv_combine_kernelI23Flash_fwd_kernel_traitsILi128ELi64ELi64ELi4ELb0ELb0EN7cutlass6half_tE19Flash_kernel_traitsILi128ELi64ELi64ELi4ES3_EELi4ELi1ELb0EEEvNS_16Flash_fwd_paramsE:
	.zero		1072


//--------------------- .nv.shared._ZN5flash32flash_fwd_splitkv_combine_kernelI23Flash_fwd_kernel_traitsILi128ELi64ELi64ELi4ELb0ELb0EN7cutlass6half_tE19Flash_kernel_traitsILi128ELi64ELi64ELi4ES3_EELi4ELi7ELb1EEEvNS_16Flash_fwd_paramsE --------------------------
	.section	.nv.shared._ZN5flash32flash_fwd_splitkv_combine_kernelI23Flash_fwd_kernel_traitsILi128ELi64ELi64ELi4ELb0ELb0EN7cutlass6half_tE19Flash_kernel_traitsILi128ELi64ELi64ELi4ES3_EELi4ELi7ELb1EEEvNS_16Flash_fwd_paramsE,"aw",@nobits
	.sectionflags	@""
	.align	16
.nv.shared._ZN5flash32flash_fwd_splitkv_combine_kernelI23Flash_fwd_kernel_traitsILi128ELi64ELi64ELi4ELb0ELb0EN7cutlass6half_tE19Flash_kernel_traitsILi128ELi64ELi64ELi4ES3_EELi4ELi7ELb1EEEvNS_16Flash_fwd_paramsE:
	.zero		3584


//--------------------- .nv.shared._ZN5flash32flash_fwd_splitkv_combine_kernelI23Flash_fwd_kernel_traitsILi128ELi64ELi64ELi4ELb0ELb0EN7cutlass6half_tE19Flash_kernel_traitsILi128ELi64ELi64ELi4ES3_EELi4ELi6ELb1EEEvNS_16Flash_fwd_paramsE --------------------------
	.section	.nv.shared._ZN5flash32flash_fwd_splitkv_combine_kernelI23Flash_fwd_kernel_traitsILi128ELi64ELi64ELi4ELb0ELb0EN7cutlass6half_tE19Flash_kernel_traitsILi128ELi64ELi64ELi4ES3_EELi4ELi6ELb1EEEvNS_16Flash_fwd_paramsE,"aw",@nobits
	.sectionflags	@""
	.align	16
.nv.shared._ZN5flash32flash_fwd_splitkv_combine_kernelI23Flash_fwd_kernel_traitsILi128ELi64ELi64ELi4ELb0ELb0EN7cutlass6half_tE19Flash_kernel_traitsILi128ELi64ELi64ELi4ES3_EELi4ELi6ELb1EEEvNS_16Flash_fwd_paramsE:
	.zero		2304


//--------------------- .nv.shared._ZN5flash32flash_fwd_splitkv_combine_kernelI23Flash_fwd_kernel_traitsILi128ELi64ELi64ELi4ELb0ELb0EN7cutlass6half_tE19Flash_kernel_traitsILi128ELi64ELi64ELi4ES3_EELi4ELi5ELb1EEEvNS_16Flash_fwd_paramsE --------------------------
	.section	.nv.shared._ZN5flash32flash_fwd_splitkv_combine_kernelI23Flash_fwd_kernel_traitsILi128ELi64ELi64ELi4ELb0ELb0EN7cutlass6half_tE19Flash_kernel_traitsILi128ELi64ELi64ELi4ES3_EELi4ELi5ELb1EEEvNS_16Flash_fwd_paramsE,"aw",@nobits
	.sectionflags	@""
	.align	16
.nv.shared._ZN5flash32flash_fwd_splitkv_combine_kernelI23Flash_fwd_kernel_traitsILi128ELi64ELi64ELi4ELb0ELb0EN7cutlass6half_tE19Flash_kernel_traitsILi128ELi64ELi64ELi4ES3_EELi4ELi5ELb1EEEvNS_16Flash_fwd_paramsE:
	.zero		1664


//--------------------- .nv.shared._ZN5flash32flash_fwd_splitkv_combine_kernelI23Flash_fwd_kernel_traitsILi128ELi64ELi64ELi4ELb0ELb0EN7cutlass6half_tE19Flash_kernel_traitsILi128ELi64ELi64ELi4ES3_EELi4ELi4ELb1EEEvNS_16Flash_fwd_paramsE --------------------------
	.section	.nv.shared._ZN5flash32flash_fwd_splitkv_combine_kernelI23Flash_fwd_kernel_traitsILi128ELi64ELi64ELi4ELb0ELb0EN7cutlass6half_tE19Flash_kernel_traitsILi128ELi64ELi64ELi4ES3_EELi4ELi4ELb1EEEvNS_16Flash_fwd_paramsE,"aw",@nobits
	.sectionflags	@""
	.align	16
.nv.shared._ZN5flash32flash_fwd_splitkv_combine_kernelI23Flash_fwd_kernel_traitsILi128ELi64ELi64ELi4ELb0ELb0EN7cutlass6half_tE19Flash_kernel_traitsILi128ELi64ELi64ELi4ES3_EELi4ELi4ELb1EEEvNS_16Flash_fwd_paramsE:
	.zero		1344


//--------------------- .nv.shared._ZN5flash32flash_fwd_splitkv_combine_kernelI23Flash_fwd_kernel_traitsILi128ELi64ELi64ELi4ELb0ELb0EN7cutlass6half_tE19Flash_kernel_traitsILi128ELi64ELi64ELi4ES3_EELi4ELi3ELb1EEEvNS_16Flash_fwd_paramsE --------------------------
	.section	.nv.shared._ZN5flash32flash_fwd_splitkv_combine_kernelI23Flash_fwd_kernel_traitsILi128ELi64ELi64ELi4ELb0ELb0EN7cutlass6half_tE19Flash_kernel_traitsILi128ELi64ELi64ELi4ES3_EELi4ELi3ELb1EEEvNS_16Flash_fwd_paramsE,"aw",@nobits
	.sectionflags	@""
	.align	16
.nv.shared._ZN5flash32flash_fwd_splitkv_combine_kernelI23Flash_fwd_kernel_traitsILi128ELi64ELi64ELi4ELb0ELb0EN7cutlass6half_tE19Flash_kernel_traitsILi128ELi64ELi64ELi4ES3_EELi4ELi3ELb1EEEvNS_16Flash_fwd_paramsE:
	.zero		1184


//--------------------- .nv.shared._ZN5flash32flash_fwd_splitkv_combine_kernelI23Flash_fwd_kernel_traitsILi128ELi64ELi64ELi4ELb0ELb0EN7cutlass6half_tE19Flash_kernel_traitsILi128ELi64ELi64ELi4ES3_EELi4ELi2ELb1EEEvNS_16Flash_fwd_paramsE --------------------------
	.section	.nv.shared._ZN5flash32flash_fwd_splitkv_combine_kernelI23Flash_fwd_kernel_traitsILi128ELi64ELi64ELi4ELb0ELb0EN7cutlass6half_tE19Flash_kernel_traitsILi128ELi64ELi64ELi4ES3_EELi4ELi2ELb1EEEvNS_16Flash_fwd_paramsE,"aw",@nobits
	.sectionflags	@""
	.align	16
.nv.shared._ZN5flash32flash_fwd_splitkv_combine_kernelI23Flash_fwd_kernel_traitsILi128ELi64ELi64ELi4ELb0ELb0EN7cutlass6half_tE19Flash_kernel_traitsILi128ELi64ELi64ELi4ES3_EELi4ELi2ELb1EEEvNS_16Flash_fwd_paramsE:
	.zero		1104


//--------------------- .nv.shared._ZN5flash32flash_fwd_splitkv_combine_kernelI23Flash_fwd_kernel_traitsILi128ELi64ELi64ELi4ELb0ELb0EN7cutlass6half_tE19Flash_kernel_traitsILi128ELi64ELi64ELi4ES3_EELi4ELi1ELb1EEEvNS_16Flash_fwd_paramsE --------------------------
	.section	.nv.shared._ZN5flash32flash_fwd_splitkv_combine_kernelI23Flash_fwd_kernel_traitsILi128ELi64ELi64ELi4ELb0ELb0EN7cutlass6half_tE19Flash_kernel_traitsILi128ELi64ELi64ELi4ES3_EELi4ELi1ELb1EEEvNS_16Flash_fwd_paramsE,"aw",@nobits
	.sectionflags	@""
	.align	16
.nv.shared._ZN5flash32flash_fwd_splitkv_combine_kernelI23Flash_fwd_kernel_traitsILi128ELi64ELi64ELi4ELb0ELb0EN7cutlass6half_tE19Flash_kernel_traitsILi128ELi64ELi64ELi4ES3_EELi4ELi1ELb1EEEvNS_16Flash_fwd_paramsE:
	.zero		1072


//--------------------- .nv.shared._ZN5flash24flash_fwd_splitkv_kernelI23Flash_fwd_kernel_traitsILi128ELi64ELi64ELi4ELb0ELb0EN7cutlass6half_tE19Flash_kernel_traitsILi128ELi64ELi64ELi4ES3_EELb1ELb0ELb0ELb0ELb0ELb0ELb0ELb0EEEvNS_16Flash_fwd_paramsE --------------------------
	.section	.nv.shared._ZN5flash24flash_fwd_splitkv_kernelI23Flash_fwd_kernel_traitsILi128ELi64ELi64ELi4ELb0ELb0EN7cutlass6half_tE19Flash_kernel_traitsILi128ELi64ELi64ELi4ES3_EELb1ELb0ELb0ELb0ELb0ELb0ELb0ELb0EEEvNS_16Flash_fwd_paramsE,"aw",@nobits
	.sectionflags	@""
	.align	16
	.zero		1024


//--------------------- .nv.shared._ZN5flash24flash_fwd_splitkv_kernelI23Flash_fwd_kernel_traitsILi128ELi64ELi64ELi4ELb0ELb0EN7cutlass6half_tE19Flash_kernel_traitsILi128ELi64ELi64ELi4ES3_EELb1ELb0ELb0ELb0ELb0ELb1ELb0ELb0EEEvNS_16Flash_fwd_paramsE --------------------------
	.section	.nv.shared._ZN5flash24flash_fwd_splitkv_kernelI23Flash_fwd_kernel_traitsILi128ELi64ELi64ELi4ELb0ELb0EN7cutlass6half_tE19Flash_kernel_traitsILi128ELi64ELi64ELi4ES3_EELb1ELb0ELb0ELb0ELb0ELb1ELb0ELb0EEEvNS_16Flash_fwd_paramsE,"aw",@nobits
	.sectionflags	@""
	.align	16
	.zero		1024


//--------------------- .nv.shared._ZN5flash24flash_fwd_splitkv_kernelI23Flash_fwd_kernel_traitsILi128ELi64ELi64ELi4ELb0ELb0EN7cutlass6half_tE19Flash_kernel_traitsILi128ELi64ELi64ELi4ES3_EELb1ELb0ELb0ELb0ELb0ELb0ELb0ELb1EEEvNS_16Flash_fwd_paramsE --------------------------
	.section	.nv.shared._ZN5flash24flash_fwd_splitkv_kernelI23Flash_fwd_kernel_traitsILi128ELi64ELi64ELi4ELb0ELb0EN7cutlass6half_tE19Flash_kernel_traitsILi128ELi64ELi64ELi4ES3_EELb1ELb0ELb0ELb0ELb0ELb0ELb0ELb1EEEvNS_16Flash_fwd_paramsE,"aw",@nobits
	.sectionflags	@""
	.align	16
	.zero		1024


//--------------------- .nv.shared._ZN5flash24flash_fwd_splitkv_kernelI23Flash_fwd_kernel_traitsILi128ELi64ELi64ELi4ELb0ELb0EN7cutlass6half_tE19Flash_kernel_traitsILi128ELi64ELi64ELi4ES3_EELb1ELb0ELb0ELb0ELb0ELb1ELb0ELb1EEEvNS_16Flash_fwd_paramsE --------------------------
	.section	.nv.shared._ZN5flash24flash_fwd_splitkv_kernelI23Flash_fwd_kernel_traitsILi128ELi64ELi64ELi4ELb0ELb0EN7cutlass6half_tE19Flash_kernel_traitsILi128ELi64ELi64ELi4ES3_EELb1ELb0ELb0ELb0ELb0ELb1ELb0ELb1EEEvNS_16Flash_fwd_paramsE,"aw",@nobits
	.sectionflags	@""
	.align	16
	.zero		1024


//--------------------- .nv.shared._ZN5flash24flash_fwd_splitkv_kernelI23Flash_fwd_kernel_traitsILi128ELi64ELi64ELi4ELb0ELb0EN7cutlass6half_tE19Flash_kernel_traitsILi128ELi64ELi64ELi4ES3_EELb1ELb0ELb0ELb0ELb0ELb0ELb1ELb0EEEvNS_16Flash_fwd_paramsE --------------------------
	.section	.nv.shared._ZN5flash24flash_fwd_splitkv_kernelI23Flash_fwd_kernel_traitsILi128ELi64ELi64ELi4ELb0ELb0EN7cutlass6half_tE19Flash_kernel_traitsILi128ELi64ELi64ELi4ES3_EELb1ELb0ELb0ELb0ELb0ELb0ELb1ELb0EEEvNS_16Flash_fwd_paramsE,"aw",@nobits
	.sectionflags	@""
	.align	16
	.zero		1024


//--------------------- .nv.shared._ZN5flash24flash_fwd_splitkv_kernelI23Flash_fwd_kernel_traitsILi128ELi64ELi64ELi4ELb0ELb0EN7cutlass6half_tE19Flash_kernel_traitsILi128ELi64ELi64ELi4ES3_EELb1ELb0ELb0ELb0ELb0ELb1ELb1ELb0EEEvNS_16Flash_fwd_paramsE --------------------------
	.section	.nv.shared._ZN5flash24flash_fwd_splitkv_kernelI23Flash_fwd_kernel_traitsILi128ELi64ELi64ELi4ELb0ELb0EN7cutlass6half_tE19Flash_kernel_traitsILi128ELi64ELi64ELi4ES3_EELb1ELb0ELb0ELb0ELb0ELb1ELb1ELb0EEEvNS_16Flash_fwd_paramsE,"aw",@nobits
	.sectionflags	@""
	.align	16
	.zero		1024


//--------------------- .nv.shared._ZN5flash24flash_fwd_splitkv_kernelI23Flash_fwd_kernel_traitsILi128ELi64ELi64ELi4ELb0ELb0EN7cutlass6half_tE19Flash_kernel_traitsILi128ELi64ELi64ELi4ES3_EELb1ELb0ELb0ELb0ELb0ELb0ELb1ELb1EEEvNS_16Flash_fwd_paramsE --------------------------
	.section	.nv.shared._ZN5flash24flash_fwd_splitkv_kernelI23Flash_fwd_kernel_traitsILi128ELi64ELi64ELi4ELb0ELb0EN7cutlass6half_tE19Flash_kernel_traitsILi128ELi64ELi64ELi4ES3_EELb1ELb0ELb0ELb0ELb0ELb0ELb1ELb1EEEvNS_16Flash_fwd_paramsE,"aw",@nobits
	.sectionflags	@""
	.align	16
	.zero		1024


//--------------------- .nv.shared._ZN5flash24flash_fwd_splitkv_kernelI23Flash_fwd_kernel_traitsILi128ELi64ELi64ELi4ELb0ELb0EN7cutlass6half_tE19Flash_kernel_traitsILi128ELi64ELi64ELi4ES3_EELb1ELb0ELb0ELb0ELb0ELb1ELb1ELb1EEEvNS_16Flash_fwd_paramsE --------------------------
	.section	.nv.shared._ZN5flash24flash_fwd_splitkv_kernelI23Flash_fwd_kernel_traitsILi128ELi64ELi64ELi4ELb0ELb0EN7cutlass6half_tE19Flash_kernel_traitsILi128ELi64ELi64ELi4ES3_EELb1ELb0ELb0ELb0ELb0ELb1ELb1ELb1EEEvNS_16Flash_fwd_paramsE,"aw",@nobits
	.sectionflags	@""
	.align	16
	.zero		1024


//--------------------- .nv.shared._ZN5flash24flash_fwd_splitkv_kernelI23Flash_fwd_kernel_traitsILi128ELi64ELi64ELi4ELb0ELb0EN7cutlass6half_tE19Flash_kernel_traitsILi128ELi64ELi64ELi4ES3_EELb1ELb0ELb0ELb1ELb1ELb0ELb0ELb0EEEvNS_16Flash_fwd_paramsE --------------------------
	.section	.nv.shared._ZN5flash24flash_fwd_splitkv_kernelI23Flash_fwd_kernel_traitsILi128ELi64ELi64ELi4ELb0ELb0EN7cutlass6half_tE19Flash_kernel_traitsILi128ELi64ELi64ELi4ES3_EELb1ELb0ELb0ELb1ELb1ELb0ELb0ELb0EEEvNS_16Flash_fwd_paramsE,"aw",@nobits
	.sectionflags	@""
	.align	16
	.zero		1024


//--------------------- .nv.shared._ZN5flash24flash_fwd_splitkv_kernelI23Flash_fwd_kernel_traitsILi128ELi64ELi64ELi4ELb0ELb0EN7cutlass6half_tE19Flash_kernel_traitsILi128ELi64ELi64ELi4ES3_EELb1ELb0ELb0ELb1ELb1ELb1ELb0ELb0EEEvNS_16Flash_fwd_paramsE --------------------------
	.section	.nv.shared._ZN5flash24flash_fwd_splitkv_kernelI23Flash_fwd_kernel_traitsILi128ELi64ELi64ELi4ELb0ELb0EN7cutlass6half_tE19Flash_kernel_traitsILi128ELi64ELi64ELi4ES3_EELb1ELb0ELb0ELb1ELb1ELb1ELb0ELb0EEEvNS_16Flash_fwd_paramsE,"aw",@nobits
	.sectionflags	@""
	.align	16
	.zero		1024


//--------------------- .nv.shared._ZN5flash24flash_fwd_splitkv_kernelI23Flash_fwd_kernel_traitsILi128ELi64ELi64ELi4ELb0ELb0EN7cutlass6half_tE19Flash_kernel_traitsILi128ELi64ELi64ELi4ES3_EELb1ELb0ELb0ELb1ELb1ELb0ELb1ELb0EEEvNS_16Flash_fwd_paramsE --------------------------
	.section	.nv.shared._ZN5flash24flash_fwd_splitkv_kernelI23Flash_fwd_kernel_traitsILi128ELi64ELi64ELi4ELb0ELb0EN7cutlass6half_tE19Flash_kernel_traitsILi128ELi64ELi64ELi4ES3_EELb1ELb0ELb0ELb1ELb1ELb0ELb1ELb0EEEvNS_16Flash_fwd_paramsE,"aw",@nobits
	.sectionflags	@""
	.align	16
	.zero		1024


//--------------------- .nv.shared._ZN5flash24flash_fwd_splitkv_kernelI23Flash_fwd_kernel_traitsILi128ELi64ELi64ELi4ELb0ELb0EN7cutlass6half_tE19Flash_kernel_traitsILi128ELi64ELi64ELi4ES3_EELb1ELb0ELb0ELb1ELb1ELb1ELb1ELb0EEEvNS_16Flash_fwd_paramsE --------------------------
	.section	.nv.shared._ZN5flash24flash_fwd_splitkv_kernelI23Flash_fwd_kernel_traitsILi128ELi64ELi64ELi4ELb0ELb0EN7cutlass6half_tE19Flash_kernel_traitsILi128ELi64ELi64ELi4ES3_EELb1ELb0ELb0ELb1ELb1ELb1ELb1ELb0EEEvNS_16Flash_fwd_paramsE,"aw",@nobits
	.sectionflags	@""
	.align	16
	.zero		1024


//--------------------- .nv.shared._ZN5flash24flash_fwd_splitkv_kernelI23Flash_fwd_kernel_traitsILi128ELi64ELi64ELi4ELb0ELb0EN7cutlass6half_tE19Flash_kernel_traitsILi128ELi64ELi64ELi4ES3_EELb1ELb0ELb0ELb0ELb1ELb0ELb0ELb0EEEvNS_16Flash_fwd_paramsE --------------------------
	.section	.nv.shared._ZN5flash24flash_fwd_splitkv_kernelI23Flash_fwd_kernel_traitsILi128ELi64ELi64ELi4ELb0ELb0EN7cutlass6half_tE19Flash_kernel_traitsILi128ELi64ELi64ELi4ES3_EELb1ELb0ELb0ELb0ELb1ELb0ELb0ELb0EEEvNS_16Flash_fwd_paramsE,"aw",@nobits
	.sectionflags	@""
	.align	16
	.zero		1024


//--------------------- .nv.shared._ZN5flash24flash_fwd_splitkv_kernelI23Flash_fwd_kernel_traitsILi128ELi64ELi64ELi4ELb0ELb0EN7cutlass6half_tE19Flash_kernel_traitsILi128ELi64ELi64ELi4ES3_EELb1ELb0ELb0ELb0ELb1ELb1ELb0ELb0EEEvNS_16Flash_fwd_paramsE --------------------------
	.section	.nv.shared._ZN5flash24flash_fwd_splitkv_kernelI23Flash_fwd_kernel_traitsILi128ELi64ELi64ELi4ELb0ELb0EN7cutlass6half_tE19Flash_kernel_traitsILi128ELi64ELi64ELi4ES3_EELb1ELb0ELb0ELb0ELb1ELb1ELb0ELb0EEEvNS_16Flash_fwd_paramsE,"aw",@nobits
	.sectionflags	@""
	.align	16
	.zero		1024


//--------------------- .nv.shared._ZN5flash24flash_fwd_splitkv_kernelI23Flash_fwd_kernel_traitsILi128ELi64ELi64ELi4ELb0ELb0EN7cutlass6half_tE19Flash_kernel_traitsILi128ELi64ELi64ELi4ES3_EELb1ELb0ELb1ELb0ELb0ELb0ELb0ELb0EEEvNS_16Flash_fwd_paramsE --------------------------
	.section	.nv.shared._ZN5flash24flash_fwd_splitkv_kernelI23Flash_fwd_kernel_traitsILi128ELi64ELi64ELi4ELb0ELb0EN7cutlass6half_tE19Flash_kernel_traitsILi128ELi64ELi64ELi4ES3_EELb1ELb0ELb1ELb0ELb0ELb0ELb0ELb0EEEvNS_16Flash_fwd_paramsE,"aw",@nobits
	.sectionflags	@""
	.align	16
	.zero		1024


//--------------------- .nv.shared._ZN5flash24flash_fwd_splitkv_kernelI23Flash_fwd_kernel_traitsILi128ELi64ELi64ELi4ELb0ELb0EN7cutlass6half_tE19Flash_kernel_traitsILi128ELi64ELi64ELi4ES3_EELb1ELb0ELb1ELb0ELb0ELb1ELb0ELb0EEEvNS_16Flash_fwd_paramsE --------------------------
	.section	.nv.shared._ZN5flash24flash_fwd_splitkv_kernelI23Flash_fwd_kernel_traitsILi128ELi64ELi64ELi4ELb0ELb0EN7cutlass6half_tE19Flash_kernel_traitsILi128ELi64ELi64ELi4ES3_EELb1ELb0ELb1ELb0ELb0ELb1ELb0ELb0EEEvNS_16Flash_fwd_paramsE,"aw",@nobits
	.sectionflags	@""
	.align	16
	.zero		1024


//--------------------- .nv.shared._ZN5flash24flash_fwd_splitkv_kernelI23Flash_fwd_kernel_traitsILi128ELi64ELi64ELi4ELb0ELb0EN7cutlass6half_tE19Flash_kernel_traitsILi128ELi64ELi64ELi4ES3_EELb1ELb0ELb0ELb0ELb1ELb0ELb0ELb1EEEvNS_16Flash_fwd_paramsE --------------------------
	.section	.nv.shared._ZN5flash24flash_fwd_splitkv_kernelI23Flash_fwd_kernel_traitsILi128ELi64ELi64ELi4ELb0ELb0EN7cutlass6half_tE19Flash_kernel_traitsILi128ELi64ELi64ELi4ES3_EELb1ELb0ELb0ELb0ELb1ELb0ELb0ELb1EEEvNS_16Flash_fwd_paramsE,"aw",@nobits
	.sectionflags	@""
	.align	16
	.zero		1024


//--------------------- .nv.shared._ZN5flash24flash_fwd_splitkv_kernelI23Flash_fwd_kernel_traitsILi128ELi64ELi64ELi4ELb0ELb0EN7cutlass6half_tE19Flash_kernel_traitsILi128ELi64ELi64ELi4ES3_EELb1ELb0ELb0ELb0ELb1ELb1ELb0ELb1EEEvNS_16Flash_fwd_paramsE --------------------------
	.section	.nv.shared._ZN5flash24flash_fwd_splitkv_kernelI23Flash_fwd_kernel_traitsILi128ELi64ELi64ELi4ELb0ELb0EN7cutlass6half_tE19Flash_kernel_traitsILi128ELi64ELi64ELi4ES3_EELb1ELb0ELb0ELb0ELb1ELb1ELb0ELb1EEEvNS_16Flash_fwd_paramsE,"aw",@nobits
	.sectionflags	@""
	.align	16
	.zero		1024


//--------------------- .nv.shared._ZN5flash24flash_fwd_splitkv_kernelI23Flash_fwd_kernel_traitsILi128ELi64ELi64ELi4ELb0ELb0EN7cutlass6half_tE19Flash_kernel_traitsILi128ELi64ELi64ELi4ES3_EELb1ELb0ELb1ELb0ELb0ELb0ELb0ELb1EEEvNS_16Flash_fwd_paramsE --------------------------
	.section	.nv.shared._ZN5flash24flash_fwd_splitkv_kernelI23Flash_fwd_kernel_traitsILi128ELi64ELi64ELi4ELb0ELb0EN7cutlass6half_tE19Flash_kernel_traitsILi128ELi64ELi64ELi4ES3_EELb1ELb0ELb1ELb0ELb0ELb0ELb0ELb1EEEvNS_16Flash_fwd_paramsE,"aw",@nobits
	.sectionflags	@""
	.align	16
	.zero		1024


//--------------------- .nv.shared._ZN5flash24flash_fwd_splitkv_kernelI23Flash_fwd_kernel_traitsILi128ELi64ELi64ELi4ELb0ELb0EN7cutlass6half_tE19Flash_kernel_traitsILi128ELi64ELi64ELi4ES3_EELb1ELb0ELb1ELb0ELb0ELb1ELb0ELb1EEEvNS_16Flash_fwd_paramsE --------------------------
	.section	.nv.shared._ZN5flash24flash_fwd_splitkv_kernelI23Flash_fwd_kernel_traitsILi128ELi64ELi64ELi4ELb0ELb0EN7cutlass6half_tE19Flash_kernel_traitsILi128ELi64ELi64ELi4ES3_EELb1ELb0ELb1ELb0ELb0ELb1ELb0ELb1EEEvNS_16Flash_fwd_paramsE,"aw",@nobits
	.sectionflags	@""
	.align	16
	.zero		1024


//--------------------- .nv.shared._ZN5flash24flash_fwd_splitkv_kernelI23Flash_fwd_kernel_traitsILi128ELi64ELi64ELi4ELb0ELb0EN7cutlass6half_tE19Flash_kernel_traitsILi128ELi64ELi64ELi4ES3_EELb1ELb0ELb0ELb0ELb1ELb0ELb1ELb0EEEvNS_16Flash_fwd_paramsE --------------------------
	.section	.nv.shared._ZN5flash24flash_fwd_splitkv_kernelI23Flash_fwd_kernel_traitsILi128ELi64ELi64ELi4ELb0ELb0EN7cutlass6half_tE19Flash_kernel_traitsILi128ELi64ELi64ELi4ES3_EELb1ELb0ELb0ELb0ELb1ELb0ELb1ELb0EEEvNS_16Flash_fwd_paramsE,"aw",@nobits
	.sectionflags	@""
	.align	16
	.zero		1024


//--------------------- .nv.shared._ZN5flash24flash_fwd_splitkv_kernelI23Flash_fwd_kernel_traitsILi128ELi64ELi64ELi4ELb0ELb0EN7cutlass6half_tE19Flash_kernel_traitsILi128ELi64ELi64ELi4ES3_EELb1ELb0ELb0ELb0ELb1ELb1ELb1ELb0EEEvNS_16Flash_fwd_paramsE --------------------------
	.section	.nv.shared._ZN5flash24flash_fwd_splitkv_kernelI23Flash_fwd_kernel_traitsILi128ELi64ELi64ELi4ELb0ELb0EN7cutlass6half_tE19Flash_kernel_traitsILi128ELi64ELi64ELi4ES3_EELb1ELb0ELb0ELb0ELb1ELb1ELb1ELb0EEEvNS_16Flash_fwd_paramsE,"aw",@nobits
	.sectionflags	@""
	.align	16
	.zero		1024


//--------------------- .nv.shared._ZN5flash24flash_fwd_splitkv_kernelI23Flash_fwd_kernel_traitsILi128ELi64ELi64ELi4ELb0ELb0EN7cutlass6half_tE19Flash_kernel_traitsILi128ELi64ELi64ELi4ES3_EELb1ELb0ELb1ELb0ELb0ELb0ELb1ELb0EEEvNS_16Flash_fwd_paramsE --------------------------
	.section	.nv.shared._ZN5flash24flash_fwd_splitkv_kernelI23Flash_fwd_kernel_traitsILi128ELi64ELi64ELi4ELb0ELb0EN7cutlass6half_tE19Flash_kernel_traitsILi128ELi64ELi64ELi4ES3_EELb1ELb0ELb1ELb0ELb0ELb0ELb1ELb0EEEvNS_16Flash_fwd_paramsE,"aw",@nobits
	.sectionflags	@""
	.align	16
	.zero		1024


//--------------------- .nv.shared._ZN5flash24flash_fwd_splitkv_kernelI23Flash_fwd_kernel_traitsILi128ELi64ELi64ELi4ELb0ELb0EN7cutlass6half_tE19Flash_kernel_traitsILi128ELi64ELi64ELi4ES3_EELb1ELb0ELb1ELb0ELb0ELb1ELb1ELb0EEEvNS_16Flash_fwd_paramsE --------------------------
	.section	.nv.shared._ZN5flash24flash_fwd_splitkv_kernelI23Flash_fwd_kernel_traitsILi128ELi64ELi64ELi4ELb0ELb0EN7cutlass6half_tE19Flash_kernel_traitsILi128ELi64ELi64ELi4ES3_EELb1ELb0ELb1ELb0ELb0ELb1ELb1ELb0EEEvNS_16Flash_fwd_paramsE,"aw",@nobits
	.sectionflags	@""
	.align	16
	.zero		1024


//--------------------- .nv.shared._ZN5flash24flash_fwd_splitkv_kernelI23Flash_fwd_kernel_traitsILi128ELi64ELi64ELi4ELb0ELb0EN7cutlass6half_tE19Flash_kernel_traitsILi128ELi64ELi64ELi4ES3_EELb1ELb0ELb0ELb0ELb1ELb0ELb1ELb1EEEvNS_16Flash_fwd_paramsE --------------------------
	.section	.nv.shared._ZN5flash24flash_fwd_splitkv_kernelI23Flash_fwd_kernel_traitsILi128ELi64ELi64ELi4ELb0ELb0EN7cutlass6half_tE19Flash_kernel_traitsILi128ELi64ELi64ELi4ES3_EELb1ELb0ELb0ELb0ELb1ELb0ELb1ELb1EEEvNS_16Flash_fwd_paramsE,"aw",@nobits
	.sectionflags	@""
	.align	16
	.zero		1024


//--------------------- .nv.shared._ZN5flash24flash_fwd_splitkv_kernelI23Flash_fwd_kernel_traitsILi128ELi64ELi64ELi4ELb0ELb0EN7cutlass6half_tE19Flash_kernel_traitsILi128ELi64ELi64ELi4ES3_EELb1ELb0ELb0ELb0ELb1ELb1ELb1ELb1EEEvNS_16Flash_fwd_paramsE --------------------------
	.section	.nv.shared._ZN5flash24flash_fwd_splitkv_kernelI23Flash_fwd_kernel_traitsILi128ELi64ELi64ELi4ELb0ELb0EN7cutlass6half_tE19Flash_kernel_traitsILi128ELi64ELi64ELi4ES3_EELb1ELb0ELb0ELb0ELb1ELb1ELb1ELb1EEEvNS_16Flash_fwd_paramsE,"aw",@nobits
	.sectionflags	@""
	.align	16
	.zero		1024


//--------------------- .nv.shared._ZN5flash24flash_fwd_splitkv_kernelI23Flash_fwd_kernel_traitsILi128ELi64ELi64ELi4ELb0ELb0EN7cutlass6half_tE19Flash_kernel_traitsILi128ELi64ELi64ELi4ES3_EELb1ELb0ELb1ELb0ELb0ELb0ELb1ELb1EEEvNS_16Flash_fwd_paramsE --------------------------
	.section	.nv.shared._ZN5flash24flash_fwd_splitkv_kernelI23Flash_fwd_kernel_traitsILi128ELi64ELi64ELi4ELb0ELb0EN7cutlass6half_tE19Flash_kernel_traitsILi128ELi64ELi64ELi4ES3_EELb1ELb0ELb1ELb0ELb0ELb0ELb1ELb1EEEvNS_16Flash_fwd_paramsE,"aw",@nobits
	.sectionflags	@""
	.align	16
	.zero		1024


//--------------------- .nv.shared._ZN5flash24flash_fwd_splitkv_kernelI23Flash_fwd_kernel_traitsILi128ELi64ELi64ELi4ELb0ELb0EN7cutlass6half_tE19Flash_kernel_traitsILi128ELi64ELi64ELi4ES3_EELb1ELb0ELb1ELb0ELb0ELb1ELb1ELb1EEEvNS_16Flash_fwd_paramsE --------------------------
	.section	.nv.shared._ZN5flash24flash_fwd_splitkv_kernelI23Flash_fwd_kernel_traitsILi128ELi64ELi64ELi4ELb0ELb0EN7cutlass6half_tE19Flash_kernel_traitsILi128ELi64ELi64ELi4ES3_EELb1ELb0ELb1ELb0ELb0ELb1ELb1ELb1EEEvNS_16Flash_fwd_paramsE,"aw",@nobits
	.sectionflags	@""
	.align	16
	.zero		1024


//--------------------- .nv.constant0._ZN5flash32flash_fwd_splitkv_combine_kernelI23Flash_fwd_kernel_traitsILi128ELi64ELi128ELi4ELb0ELb0EN7cutlass6half_tE19Flash_kernel_traitsILi128ELi64ELi128ELi4ES3_EELi4ELi7ELb0EEEvNS_16Flash_fwd_paramsE --------------------------
	.section	.nv.constant0._ZN5flash32flash_fwd_splitkv_combine_kernelI23Flash_fwd_kernel_traitsILi128ELi64ELi128ELi4ELb0ELb0EN7cutlass6half_tE19Flash_kernel_traitsILi128ELi64ELi128ELi4ES3_EELi4ELi7ELb0EEEvNS_16Flash_fwd_paramsE,"a",@progbits
	.sectionflags	@""
	.align	4
.nv.constant0._ZN5flash32flash_fwd_splitkv_combine_kernelI23Flash_fwd_kernel_traitsILi128ELi64ELi128ELi4ELb0ELb0EN7cutlass6half_tE19Flash_kernel_traitsILi128ELi64ELi128ELi4ES3_EELi4ELi7ELb0EEEvNS_16Flash_fwd_paramsE:
	.zero		992


//--------------------- .nv.constant0._ZN5flash32flash_fwd_splitkv_combine_kernelI23Flash_fwd_kernel_traitsILi128ELi64ELi128ELi4ELb0ELb0EN7cutlass6half_tE19Flash_kernel_traitsILi128ELi64ELi128ELi4ES3_EELi4ELi6ELb0EEEvNS_16Flash_fwd_paramsE --------------------------
	.section	.nv.constant0._ZN5flash32flash_fwd_splitkv_combine_kernelI23Flash_fwd_kernel_traitsILi128ELi64ELi128ELi4ELb0ELb0EN7cutlass6half_tE19Flash_kernel_traitsILi128ELi64ELi128ELi4ES3_EELi4ELi6ELb0EEEvNS_16Flash_fwd_paramsE,"a",@progbits
	.sectionflags	@""
	.align	4
.nv.constant0._ZN5flash32flash_fwd_splitkv_combine_kernelI23Flash_fwd_kernel_traitsILi128ELi64ELi128ELi4ELb0ELb0EN7cutlass6half_tE19Flash_kernel_traitsILi128ELi64ELi128ELi4ES3_EELi4ELi6ELb0EEEvNS_16Flash_fwd_paramsE:
	.zero		992


//--------------------- .nv.constant0._ZN5flash32flash_fwd_splitkv_combine_kernelI23Flash_fwd_kernel_traitsILi128ELi64ELi128ELi4ELb0ELb0EN7cutlass6half_tE19Flash_kernel_traitsILi128ELi64ELi128ELi4ES3_EELi4ELi5ELb0EEEvNS_16Flash_fwd_paramsE --------------------------
	.section	.nv.constant0._ZN5flash32flash_fwd_splitkv_combine_kernelI23Flash_fwd_kernel_traitsILi128ELi64ELi128ELi4ELb0ELb0EN7cutlass6half_tE19Flash_kernel_traitsILi128ELi64ELi128ELi4ES3_EELi4ELi5ELb0EEEvNS_16Flash_fwd_paramsE,"a",@progbits
	.sectionflags	@""
	.align	4
.nv.constant0._ZN5flash32flash_fwd_splitkv_combine_kernelI23Flash_fwd_kernel_traitsILi128ELi64ELi128ELi4ELb0ELb0EN7cutlass6half_tE19Flash_kernel_traitsILi128ELi64ELi128ELi4ES3_EELi4ELi5ELb0EEEvNS_16Flash_fwd_paramsE:
	.zero		992


//--------------------- .nv.constant0._ZN5flash32flash_fwd_splitkv_combine_kernelI23Flash_fwd_kernel_traitsILi128ELi64ELi128ELi4ELb0ELb0EN7cutlass6half_tE19Flash_kernel_traitsILi128ELi64ELi128ELi4ES3_EELi4ELi4ELb0EEEvNS_16Flash_fwd_paramsE --------------------------
	.section	.nv.constant0._ZN5flash32flash_fwd_splitkv_combine_kernelI23Flash_fwd_kernel_traitsILi128ELi64ELi128ELi4ELb0ELb0EN7cutlass6half_tE19Flash_kernel_traitsILi128ELi64ELi128ELi4ES3_EELi4ELi4ELb0EEEvNS_16Flash_fwd_paramsE,"a",@progbits
	.sectionflags	@""
	.align	4
.nv.constant0._ZN5flash32flash_fwd_splitkv_combine_kernelI23Flash_fwd_kernel_traitsILi128ELi64ELi128ELi4ELb0ELb0EN7cutlass6half_tE19Flash_kernel_traitsILi128ELi64ELi128ELi4ES3_EELi4ELi4ELb0EEEvNS_16Flash_fwd_paramsE:
	.zero		992


//--------------------- .nv.constant0._ZN5flash32flash_fwd_splitkv_combine_kernelI23Flash_fwd_kernel_traitsILi128ELi64ELi128ELi4ELb0ELb0EN7cutlass6half_tE19Flash_kernel_traitsILi128ELi64ELi128ELi4ES3_EELi4ELi3ELb0EEEvNS_16Flash_fwd_paramsE --------------------------
	.section	.nv.constant0._ZN5flash32flash_fwd_splitkv_combine_kernelI23Flash_fwd_kernel_traitsILi128ELi64ELi128ELi4ELb0ELb0EN7cutlass6half_tE19Flash_kernel_traitsILi128ELi64ELi128ELi4ES3_EELi4ELi3ELb0EEEvNS_16Flash_fwd_paramsE,"a",@progbits
	.sectionflags	@""
	.align	4
.nv.constant0._ZN5flash32flash_fwd_splitkv_combine_kernelI23Flash_fwd_kernel_traitsILi128ELi64ELi128ELi4ELb0ELb0EN7cutlass6half_tE19Flash_kernel_traitsILi128ELi64ELi128ELi4ES3_EELi4ELi3ELb0EEEvNS_16Flash_fwd_paramsE:
	.zero		992


//--------------------- .nv.constant0._ZN5flash32flash_fwd_splitkv_combine_kernelI23Flash_fwd_kernel_traitsILi128ELi64ELi128ELi4ELb0ELb0EN7cutlass6half_tE19Flash_kernel_traitsILi128ELi64ELi128ELi4ES3_EELi4ELi2ELb0EEEvNS_16Flash_fwd_paramsE --------------------------
	.section	.nv.constant0._ZN5flash32flash_fwd_splitkv_combine_kernelI23Flash_fwd_kernel_traitsILi128ELi64ELi128ELi4ELb0ELb0EN7cutlass6half_tE19Flash_kernel_traitsILi128ELi64ELi128ELi4ES3_EELi4ELi2ELb0EEEvNS_16Flash_fwd_paramsE,"a",@progbits
	.sectionflags	@""
	.align	4
.nv.constant0._ZN5flash32flash_fwd_splitkv_combine_kernelI23Flash_fwd_kernel_traitsILi128ELi64ELi128ELi4ELb0ELb0EN7cutlass6half_tE19Flash_kernel_traitsILi128ELi64ELi128ELi4ES3_EELi4ELi2ELb0EEEvNS_16Flash_fwd_paramsE:
	.zero		992


//--------------------- .nv.constant0._ZN5flash32flash_fwd_splitkv_combine_kernelI23Flash_fwd_kernel_traitsILi128ELi64ELi128ELi4ELb0ELb0EN7cutlass6half_tE19Flash_kernel_traitsILi128ELi64ELi128ELi4ES3_EELi4ELi1ELb0EEEvNS_16Flash_fwd_paramsE --------------------------
	.section	.nv.constant0._ZN5flash32flash_fwd_splitkv_combine_kernelI23Flash_fwd_kernel_traitsILi128ELi64ELi128ELi4ELb0ELb0EN7cutlass6half_tE19Flash_kernel_traitsILi128ELi64ELi128ELi4ES3_EELi4ELi1ELb0EEEvNS_16Flash_fwd_paramsE,"a",@progbits
	.sectionflags	@""
	.align	4
.nv.constant0._ZN5flash32flash_fwd_splitkv_combine_kernelI23Flash_fwd_kernel_traitsILi128ELi64ELi128ELi4ELb0ELb0EN7cutlass6half_tE19Flash_kernel_traitsILi128ELi64ELi128ELi4ES3_EELi4ELi1ELb0EEEvNS_16Flash_fwd_paramsE:
	.zero		992


//--------------------- .nv.constant0._ZN5flash32flash_fwd_splitkv_combine_kernelI23Flash_fwd_kernel_traitsILi128ELi64ELi128ELi4ELb0ELb0EN7cutlass6half_tE19Flash_kernel_traitsILi128ELi64ELi128ELi4ES3_EELi4ELi7ELb1EEEvNS_16Flash_fwd_paramsE --------------------------
	.section	.nv.constant0._ZN5flash32flash_fwd_splitkv_combine_kernelI23Flash_fwd_kernel_traitsILi128ELi64ELi128ELi4ELb0ELb0EN7cutlass6half_tE19Flash_kernel_traitsILi128ELi64ELi128ELi4ES3_EELi4ELi7ELb1EEEvNS_16Flash_fwd_paramsE,"a",@progbits
	.sectionflags	@""
	.align	4
.nv.constant0._ZN5flash32flash_fwd_splitkv_combine_kernelI23Flash_fwd_kernel_traitsILi128ELi64ELi128ELi4ELb0ELb0EN7cutlass6half_tE19Flash_kernel_traitsILi128ELi64ELi128ELi4ES3_EELi4ELi7ELb1EEEvNS_16Flash_fwd_paramsE:
	.zero		992


//--------------------- .nv.constant0._ZN5flash32flash_fwd_splitkv_combine_kernelI23Flash_fwd_kernel_traitsILi128ELi64ELi128ELi4ELb0ELb0EN7cutlass6half_tE19Flash_kernel_traitsILi128ELi64ELi128ELi4ES3_EELi4ELi6ELb1EEEvNS_16Flash_fwd_paramsE --------------------------
	.section	.nv.constant0._ZN5flash32flash_fwd_splitkv_combine_kernelI23Flash_fwd_kernel_traitsILi128ELi64ELi128ELi4ELb0ELb0EN7cutlass6half_tE19Flash_kernel_traitsILi128ELi64ELi128ELi4ES3_EELi4ELi6ELb1EEEvNS_16Flash_fwd_paramsE,"a",@progbits
	.sectionflags	@""
	.align	4
.nv.constant0._ZN5flash32flash_fwd_splitkv_combine_kernelI23Flash_fwd_kernel_traitsILi128ELi64ELi128ELi4ELb0ELb0EN7cutlass6half_tE19Flash_kernel_traitsILi128ELi64ELi128ELi4ES3_EELi4ELi6ELb1EEEvNS_16Flash_fwd_paramsE:
	.zero		992


//--------------------- .nv.constant0._ZN5flash32flash_fwd_splitkv_combine_kernelI23Flash_fwd_kernel_traitsILi128ELi64ELi128ELi4ELb0ELb0EN7cutlass6half_tE19Flash_kernel_traitsILi128ELi64ELi128ELi4ES3_EELi4ELi5ELb1EEEvNS_16Flash_fwd_paramsE --------------------------
	.section	.nv.constant0._ZN5flash32flash_fwd_splitkv_combine_kernelI23Flash_fwd_kernel_traitsILi128ELi64ELi128ELi4ELb0ELb0EN7cutlass6half_tE19Flash_kernel_traitsILi128ELi64ELi128ELi4ES3_EELi4ELi5ELb1EEEvNS_16Flash_fwd_paramsE,"a",@progbits
	.sectionflags	@""
	.align	4
.nv.constant0._ZN5flash32flash_fwd_splitkv_combine_kernelI23Flash_fwd_kernel_traitsILi128ELi64ELi128ELi4ELb0ELb0EN7cutlass6half_tE19Flash_kernel_traitsILi128ELi64ELi128ELi4ES3_EELi4ELi5ELb1EEEvNS_16Flash_fwd_paramsE:
	.zero		992


//--------------------- .nv.constant0._ZN5flash32flash_fwd_splitkv_combine_kernelI23Flash_fwd_kernel_traitsILi128ELi64ELi128ELi4ELb0ELb0EN7cutlass6half_tE19Flash_kernel_traitsILi128ELi64ELi128ELi4ES3_EELi4ELi4ELb1EEEvNS_16Flash_fwd_paramsE --------------------------
	.section	.nv.constant0._ZN5flash32flash_fwd_splitkv_combine_kernelI23Flash_fwd_kernel_traitsILi128ELi64ELi128ELi4ELb0ELb0EN7cutlass6half_tE19Flash_kernel_traitsILi128ELi64ELi128ELi4ES3_EELi4ELi4ELb1EEEvNS_16Flash_fwd_paramsE,"a",@progbits
	.sectionflags	@""
	.align	4
.nv.constant0._ZN5flash32flash_fwd_splitkv_combine_kernelI23Flash_fwd_kernel_traitsILi128ELi64ELi128ELi4ELb0ELb0EN7cutlass6half_tE19Flash_kernel_traitsILi128ELi64ELi128ELi4ES3_EELi4ELi4ELb1EEEvNS_16Flash_fwd_paramsE:
	.zero		992


//--------------------- .nv.constant0._ZN5flash32flash_fwd_splitkv_combine_kernelI23Flash_fwd_kernel_traitsILi128ELi64ELi128ELi4ELb0ELb0EN7cutlass6half_tE19Flash_kernel_traitsILi128ELi64ELi128ELi4ES3_EELi4ELi3ELb1EEEvNS_16Flash_fwd_paramsE --------------------------
	.section	.nv.constant0._ZN5flash32flash_fwd_splitkv_combine_kernelI23Flash_fwd_kernel_traitsILi128ELi64ELi128ELi4ELb0ELb0EN7cutlass6half_tE19Flash_kernel_traitsILi128ELi64ELi128ELi4ES3_EELi4ELi3ELb1EEEvNS_16Flash_fwd_paramsE,"a",@progbits
	.sectionflags	@""
	.align	4
.nv.constant0._ZN5flash32flash_fwd_splitkv_combine_kernelI23Flash_fwd_kernel_traitsILi128ELi64ELi128ELi4ELb0ELb0EN7cutlass6half_tE19Flash_kernel_traitsILi128ELi64ELi128ELi4ES3_EELi4ELi3ELb1EEEvNS_16Flash_fwd_paramsE:
	.zero		992


//--------------------- .nv.constant0._ZN5flash32flash_fwd_splitkv_combine_kernelI23Flash_fwd_kernel_traitsILi128ELi64ELi128ELi4ELb0ELb0EN7cutlass6half_tE19Flash_kernel_traitsILi128ELi64ELi128ELi4ES3_EELi4ELi2ELb1EEEvNS_16Flash_fwd_paramsE --------------------------
	.section	.nv.constant0._ZN5flash32flash_fwd_splitkv_combine_kernelI23Flash_fwd_kernel_traitsILi128ELi64ELi128ELi4ELb0ELb0EN7cutlass6half_tE19Flash_kernel_traitsILi128ELi64ELi128ELi4ES3_EELi4ELi2ELb1EEEvNS_16Flash_fwd_paramsE,"a",@progbits
	.sectionflags	@""
	.align	4
.nv.constant0._ZN5flash32flash_fwd_splitkv_combine_kernelI23Flash_fwd_kernel_traitsILi128ELi64ELi128ELi4ELb0ELb0EN7cutlass6half_tE19Flash_kernel_traitsILi128ELi64ELi128ELi4ES3_EELi4ELi2ELb1EEEvNS_16Flash_fwd_paramsE:
	.zero		992


//--------------------- .nv.constant0._ZN5flash32flash_fwd_splitkv_combine_kernelI23Flash_fwd_kernel_traitsILi128ELi64ELi128ELi4ELb0ELb0EN7cutlass6half_tE19Flash_kernel_traitsILi128ELi64ELi128ELi4ES3_EELi4ELi1ELb1EEEvNS_16Flash_fwd_paramsE --------------------------
	.section	.nv.constant0._ZN5flash32flash_fwd_splitkv_combine_kernelI23Flash_fwd_kernel_traitsILi128ELi64ELi128ELi4ELb0ELb0EN7cutlass6half_tE19Flash_kernel_traitsILi128ELi64ELi128ELi4ES3_EELi4ELi1ELb1EEEvNS_16Flash_fwd_paramsE,"a",@progbits
	.sectionflags	@""
	.align	4
.nv.constant0._ZN5flash32flash_fwd_splitkv_combine_kernelI23Flash_fwd_kernel_traitsILi128ELi64ELi128ELi4ELb0ELb0EN7cutlass6half_tE19Flash_kernel_traitsILi128ELi64ELi128ELi4ES3_EELi4ELi1ELb1EEEvNS_16Flash_fwd_paramsE:
	.zero		992


//--------------------- .nv.constant0._ZN5flash24flash_fwd_splitkv_kernelI23Flash_fwd_kernel_traitsILi128ELi64ELi128ELi4ELb0ELb0EN7cutlass6half_tE19Flash_kernel_traitsILi128ELi64ELi128ELi4ES3_EELb1ELb0ELb0ELb0ELb0ELb0ELb0ELb0EEEvNS_16Flash_fwd_paramsE --------------------------
	.section	.nv.constant0._ZN5flash24flash_fwd_splitkv_kernelI23Flash_fwd_kernel_traitsILi128ELi64ELi128ELi4ELb0ELb0EN7cutlass6half_tE19Flash_kernel_traitsILi128ELi64ELi128ELi4ES3_EELb1ELb0ELb0ELb0ELb0ELb0ELb0ELb0EEEvNS_16Flash_fwd_paramsE,"a",@progbits
	.sectionflags	@""
	.align	4
.nv.constant0._ZN5flash24flash_fwd_splitkv_kernelI23Flash_fwd_kernel_traitsILi128ELi64ELi128ELi4ELb0ELb0EN7cutlass6half_tE19Flash_kernel_traitsILi128ELi64ELi128ELi4ES3_EELb1ELb0ELb0ELb0ELb0ELb0ELb0ELb0EEEvNS_16Flash_fwd_paramsE:
	.zero		992


//--------------------- .nv.constant0._ZN5flash24flash_fwd_splitkv_kernelI23Flash_fwd_kernel_traitsILi128ELi64ELi128ELi4ELb0ELb0EN7cutlass6half_tE19Flash_kernel_traitsILi128ELi64ELi128ELi4ES3_EELb1ELb0ELb0ELb0ELb0ELb1ELb0ELb0EEEvNS_16Flash_fwd_paramsE --------------------------
	.section	.nv.constant0._ZN5flash24flash_fwd_splitkv_kernelI23Flash_fwd_kernel_traitsILi128ELi64ELi128ELi4ELb0ELb0EN7cutlass6half_tE19Flash_kernel_traitsILi128ELi64ELi128ELi4ES3_EELb1ELb0ELb0ELb0ELb0ELb1ELb0ELb0EEEvNS_16Flash_fwd_paramsE,"a",@progbits
	.sectionflags	@""
	.align	4
.nv.constant0._ZN5flash24flash_fwd_splitkv_kernelI23Flash_fwd_kernel_traitsILi128ELi64ELi128ELi4ELb0ELb0EN7cutlass6half_tE19Flash_kernel_traitsILi128ELi64ELi128ELi4ES3_EELb1ELb0ELb0ELb0ELb0ELb1ELb0ELb0EEEvNS_16Flash_fwd_paramsE:
	.zero		992


//--------------------- .nv.constant0._ZN5flash24flash_fwd_splitkv_kernelI23Flash_fwd_kernel_traitsILi128ELi64ELi128ELi4ELb0ELb0EN7cutlass6half_tE19Flash_kernel_traitsILi128ELi64ELi128ELi4ES3_EELb1ELb0ELb0ELb0ELb0ELb0ELb0ELb1EEEvNS_16Flash_fwd_paramsE --------------------------
	.section	.nv.constant0._ZN5flash24flash_fwd_splitkv_kernelI23Flash_fwd_kernel_traitsILi128ELi64ELi128ELi4ELb0ELb0EN7cutlass6half_tE19Flash_kernel_traitsILi128ELi64ELi128ELi4ES3_EELb1ELb0ELb0ELb0ELb0ELb0ELb0ELb1EEEvNS_16Flash_fwd_paramsE,"a",@progbits
	.sectionflags	@""
	.align	4
.nv.constant0._ZN5flash24flash_fwd_splitkv_kernelI23Flash_fwd_kernel_traitsILi128ELi64ELi128ELi4ELb0ELb0EN7cutlass6half_tE19Flash_kernel_traitsILi128ELi64ELi128ELi4ES3_EELb1ELb0ELb0ELb0ELb0ELb0ELb0ELb1EEEvNS_16Flash_fwd_paramsE:
	.zero		992


//--------------------- .nv.constant0._ZN5flash24flash_fwd_splitkv_kernelI23Flash_fwd_kernel_traitsILi128ELi64ELi128ELi4ELb0ELb0EN7cutlass6half_tE19Flash_kernel_traitsILi128ELi64ELi128ELi4ES3_EELb1ELb0ELb0ELb0ELb0ELb1ELb0ELb1EEEvNS_16Flash_fwd_paramsE --------------------------
	.section	.nv.constant0._ZN5flash24flash_fwd_splitkv_kernelI23Flash_fwd_kernel_traitsILi128ELi64ELi128ELi4ELb0ELb0EN7cutlass6half_tE19Flash_kernel_traitsILi128ELi64ELi128ELi4ES3_EELb1ELb0ELb0ELb0ELb0ELb1ELb0ELb1EEEvNS_16Flash_fwd_paramsE,"a",@progbits
	.sectionflags	@""
	.align	4
.nv.constant0._ZN5flash24flash_fwd_splitkv_kernelI23Flash_fwd_kernel_traitsILi128ELi64ELi128ELi4ELb0ELb0EN7cutlass6half_tE19Flash_kernel_traitsILi128ELi64ELi128ELi4ES3_EELb1ELb0ELb0ELb0ELb0ELb1ELb0ELb1EEEvNS_16Flash_fwd_paramsE:
	.zero		992


//--------------------- .nv.constant0._ZN5flash24flash_fwd_splitkv_kernelI23Flash_fwd_kernel_traitsILi128ELi64ELi128ELi4ELb0ELb0EN7cutlass6half_tE19Flash_kernel_traitsILi128ELi64ELi128ELi4ES3_EELb1ELb0ELb0ELb0ELb0ELb0ELb1ELb0EEEvNS_16Flash_fwd_paramsE --------------------------
	.section	.nv.constant0._ZN5flash24flash_fwd_splitkv_kernelI23Flash_fwd_kernel_traitsILi128ELi64ELi128ELi4ELb0ELb0EN7cutlass6half_tE19Flash_kernel_traitsILi128ELi64ELi128ELi4ES3_EELb1ELb0ELb0ELb0ELb0ELb0ELb1ELb0EEEvNS_16Flash_fwd_paramsE,"a",@progbits
	.sectionflags	@""
	.align	4
.nv.constant0._ZN5flash24flash_fwd_splitkv_kernelI23Flash_fwd_kernel_traitsILi128ELi64ELi128ELi4ELb0ELb0EN7cutlass6half_tE19Flash_kernel_traitsILi128ELi64ELi128ELi4ES3_EELb1ELb0ELb0ELb0ELb0ELb0ELb1ELb0EEEvNS_16Flash_fwd_paramsE:
	.zero		992


//--------------------- .nv.constant0._ZN5flash24flash_fwd_splitkv_kernelI23Flash_fwd_kernel_traitsILi128ELi64ELi128ELi4ELb0ELb0EN7cutlass6half_tE19Flash_kernel_traitsILi128ELi64ELi128ELi4ES3_EELb1ELb0ELb0ELb0ELb0ELb1ELb1ELb0EEEvNS_16Flash_fwd_paramsE --------------------------
	.section	.nv.constant0._ZN5flash24flash_fwd_splitkv_kernelI23Flash_fwd_kernel_traitsILi128ELi64ELi128ELi4ELb0ELb0EN7cutlass6half_tE19Flash_kernel_traitsILi128ELi64ELi128ELi4ES3_EELb1ELb0ELb0ELb0ELb0ELb1ELb1ELb0EEEvNS_16Flash_fwd_paramsE,"a",@progbits
	.sectionflags	@""
	.align	4
.nv.constant0._ZN5flash24flash_fwd_splitkv_kernelI23Flash_fwd_kernel_traitsILi128ELi64ELi128ELi4ELb0ELb0EN7cutlass6half_tE19Flash_kernel_traitsILi128ELi64ELi128ELi4ES3_EELb1ELb0ELb0ELb0ELb0ELb1ELb1ELb0EEEvNS_16Flash_fwd_paramsE:
	.zero		992


//--------------------- .nv.constant0._ZN5flash24flash_fwd_splitkv_kernelI23Flash_fwd_kernel_traitsILi128ELi64ELi128ELi4ELb0ELb0EN7cutlass6half_tE19Flash_kernel_traitsILi128ELi64ELi128ELi4ES3_EELb1ELb0ELb0ELb0ELb0ELb0ELb1ELb1EEEvNS_16Flash_fwd_paramsE --------------------------
	.section	.nv.constant0._ZN5flash24flash_fwd_splitkv_kernelI23Flash_fwd_kernel_traitsILi128ELi64ELi128ELi4ELb0ELb0EN7cutlass6half_tE19Flash_kernel_traitsILi128ELi64ELi128ELi4ES3_EELb1ELb0ELb0ELb0ELb0ELb0ELb1ELb1EEEvNS_16Flash_fwd_paramsE,"a",@progbits
	.sectionflags	@""
	.align	4
.nv.constant0._ZN5flash24flash_fwd_splitkv_kernelI23Flash_fwd_kernel_traitsILi128ELi64ELi128ELi4ELb0ELb0EN7cutlass6half_tE19Flash_kernel_traitsILi128ELi64ELi128ELi4ES3_EELb1ELb0ELb0ELb0ELb0ELb0ELb1ELb1EEEvNS_16Flash_fwd_paramsE:
	.zero		992


//--------------------- .nv.constant0._ZN5flash24flash_fwd_splitkv_kernelI23Flash_fwd_kernel_traitsILi128ELi64ELi128ELi4ELb0ELb0EN7cutlass6half_tE19Flash_kernel_traitsILi128ELi64ELi128ELi4ES3_EELb1ELb0ELb0ELb0ELb0ELb1ELb1ELb1EEEvNS_16Flash_fwd_paramsE --------------------------
	.section	.nv.constant0._ZN5flash24flash_fwd_splitkv_kernelI23Flash_fwd_kernel_traitsILi128ELi64ELi128ELi4ELb0ELb0EN7cutlass6half_tE19Flash_kernel_traitsILi128ELi64ELi128ELi4ES3_EELb1ELb0ELb0ELb0ELb0ELb1ELb1ELb1EEEvNS_16Flash_fwd_paramsE,"a",@progbits
	.sectionflags	@""
	.align	4
.nv.constant0._ZN5flash24flash_fwd_splitkv_kernelI23Flash_fwd_kernel_traitsILi128ELi64ELi128ELi4ELb0ELb0EN7cutlass6half_tE19Flash_kernel_traitsILi128ELi64ELi128ELi4ES3_EELb1ELb0ELb0ELb0ELb0ELb1ELb1ELb1EEEvNS_16Flash_fwd_paramsE:
	.zero		992


//--------------------- .nv.constant0._ZN5flash24flash_fwd_splitkv_kernelI23Flash_fwd_kernel_traitsILi128ELi64ELi128ELi4ELb0ELb0EN7cutlass6half_tE19Flash_kernel_traitsILi128ELi64ELi128ELi4ES3_EELb1ELb0ELb0ELb1ELb1ELb0ELb0ELb0EEEvNS_16Flash_fwd_paramsE --------------------------
	.section	.nv.constant0._ZN5flash24flash_fwd_splitkv_kernelI23Flash_fwd_kernel_traitsILi128ELi64ELi128ELi4ELb0ELb0EN7cutlass6half_tE19Flash_kernel_traitsILi128ELi64ELi128ELi4ES3_EELb1ELb0ELb0ELb1ELb1ELb0ELb0ELb0EEEvNS_16Flash_fwd_paramsE,"a",@progbits
	.sectionflags	@""
	.align	4
.nv.constant0._ZN5flash24flash_fwd_splitkv_kernelI23Flash_fwd_kernel_traitsILi128ELi64ELi128ELi4ELb0ELb0EN7cutlass6half_tE19Flash_kernel_traitsILi128ELi64ELi128ELi4ES3_EELb1ELb0ELb0ELb1ELb1ELb0ELb0ELb0EEEvNS_16Flash_fwd_paramsE:
	.zero		992


//--------------------- .nv.constant0._ZN5flash24flash_fwd_splitkv_kernelI23Flash_fwd_kernel_traitsILi128ELi64ELi128ELi4ELb0ELb0EN7cutlass6half_tE19Flash_kernel_traitsILi128ELi64ELi128ELi4ES3_EELb1ELb0ELb0ELb1ELb1ELb1ELb0ELb0EEEvNS_16Flash_fwd_paramsE --------------------------
	.section	.nv.constant0._ZN5flash24flash_fwd_splitkv_kernelI23Flash_fwd_kernel_traitsILi128ELi64ELi128ELi4ELb0ELb0EN7cutlass6half_tE19Flash_kernel_traitsILi128ELi64ELi128ELi4ES3_EELb1ELb0ELb0ELb1ELb1ELb1ELb0ELb0EEEvNS_16Flash_fwd_paramsE,"a",@progbits
	.sectionflags	@""
	.align	4
.nv.constant0._ZN5flash24flash_fwd_splitkv_kernelI23Flash_fwd_kernel_traitsILi128ELi64ELi128ELi4ELb0ELb0EN7cutlass6half_tE19Flash_kernel_traitsILi128ELi64ELi128ELi4ES3_EELb1ELb0ELb0ELb1ELb1ELb1ELb0ELb0EEEvNS_16Flash_fwd_paramsE:
	.zero		992


//--------------------- .nv.constant0._ZN5flash24flash_fwd_splitkv_kernelI23Flash_fwd_kernel_traitsILi128ELi64ELi128ELi4ELb0ELb0EN7cutlass6half_tE19Flash_kernel_traitsILi128ELi64ELi128ELi4ES3_EELb1ELb0ELb0ELb1ELb1ELb0ELb1ELb0EEEvNS_16Flash_fwd_paramsE --------------------------
	.section	.nv.constant0._ZN5flash24flash_fwd_splitkv_kernelI23Flash_fwd_kernel_traitsILi128ELi64ELi128ELi4ELb0ELb0EN7cutlass6half_tE19Flash_kernel_traitsILi128ELi64ELi128ELi4ES3_EELb1ELb0ELb0ELb1ELb1ELb0ELb1ELb0EEEvNS_16Flash_fwd_paramsE,"a",@progbits
	.sectionflags	@""
	.align	4
.nv.constant0._ZN5flash24flash_fwd_splitkv_kernelI23Flash_fwd_kernel_traitsILi128ELi64ELi128ELi4ELb0ELb0EN7cutlass6half_tE19Flash_kernel_traitsILi128ELi64ELi128ELi4ES3_EELb1ELb0ELb0ELb1ELb1ELb0ELb1ELb0EEEvNS_16Flash_fwd_paramsE:
	.zero		992


//--------------------- .nv.constant0._ZN5flash24flash_fwd_splitkv_kernelI23Flash_fwd_kernel_traitsILi128ELi64ELi128ELi4ELb0ELb0EN7cutlass6half_tE19Flash_kernel_traitsILi128ELi64ELi128ELi4ES3_EELb1ELb0ELb0ELb1ELb1ELb1ELb1ELb0EEEvNS_16Flash_fwd_paramsE --------------------------
	.section	.nv.constant0._ZN5flash24flash_fwd_splitkv_kernelI23Flash_fwd_kernel_traitsILi128ELi64ELi128ELi4ELb0ELb0EN7cutlass6half_tE19Flash_kernel_traitsILi128ELi64ELi128ELi4ES3_EELb1ELb0ELb0ELb1ELb1ELb1ELb1ELb0EEEvNS_16Flash_fwd_paramsE,"a",@progbits
	.sectionflags	@""
	.align	4
.nv.constant0._ZN5flash24flash_fwd_splitkv_kernelI23Flash_fwd_kernel_traitsILi128ELi64ELi128ELi4ELb0ELb0EN7cutlass6half_tE19Flash_kernel_traitsILi128ELi64ELi128ELi4ES3_EELb1ELb0ELb0ELb1ELb1ELb1ELb1ELb0EEEvNS_16Flash_fwd_paramsE:
	.zero		992


//--------------------- .nv.constant0._ZN5flash24flash_fwd_splitkv_kernelI23Flash_fwd_kernel_traitsILi128ELi64ELi128ELi4ELb0ELb0EN7cutlass6half_tE19Flash_kernel_traitsILi128ELi64ELi128ELi4ES3_EELb1ELb0ELb0ELb0ELb1ELb0ELb0ELb0EEEvNS_16Flash_fwd_paramsE --------------------------
	.section	.nv.constant0._ZN5flash24flash_fwd_splitkv_kernelI23Flash_fwd_kernel_traitsILi128ELi64ELi128ELi4ELb0ELb0EN7cutlass6half_tE19Flash_kernel_traitsILi128ELi64ELi128ELi4ES3_EELb1ELb0ELb0ELb0ELb1ELb0ELb0ELb0EEEvNS_16Flash_fwd_paramsE,"a",@progbits
	.sectionflags	@""
	.align	4
.nv.constant0._ZN5flash24flash_fwd_splitkv_kernelI23Flash_fwd_kernel_traitsILi128ELi64ELi128ELi4ELb0ELb0EN7cutlass6half_tE19Flash_kernel_traitsILi128ELi64ELi128ELi4ES3_EELb1ELb0ELb0ELb0ELb1ELb0ELb0ELb0EEEvNS_16Flash_fwd_paramsE:
	.zero		992


//--------------------- .nv.constant0._ZN5flash24flash_fwd_splitkv_kernelI23Flash_fwd_kernel_traitsILi128ELi64ELi128ELi4ELb0ELb0EN7cutlass6half_tE19Flash_kernel_traitsILi128ELi64ELi128ELi4ES3_EELb1ELb0ELb0ELb0ELb1ELb1ELb0ELb0EEEvNS_16Flash_fwd_paramsE --------------------------
	.section	.nv.constant0._ZN5flash24flash_fwd_splitkv_kernelI23Flash_fwd_kernel_traitsILi128ELi64ELi128ELi4ELb0ELb0EN7cutlass6half_tE19Flash_kernel_traitsILi128ELi64ELi128ELi4ES3_EELb1ELb0ELb0ELb0ELb1ELb1ELb0ELb0EEEvNS_16Flash_fwd_paramsE,"a",@progbits
	.sectionflags	@""
	.align	4
.nv.constant0._ZN5flash24flash_fwd_splitkv_kernelI23Flash_fwd_kernel_traitsILi128ELi64ELi128ELi4ELb0ELb0EN7cutlass6half_tE19Flash_kernel_traitsILi128ELi64ELi128ELi4ES3_EELb1ELb0ELb0ELb0ELb1ELb1ELb0ELb0EEEvNS_16Flash_fwd_paramsE:
	.zero		992


//--------------------- .nv.constant0._ZN5flash24flash_fwd_splitkv_kernelI23Flash_fwd_kernel_traitsILi128ELi64ELi128ELi4ELb0ELb0EN7cutlass6half_tE19Flash_kernel_traitsILi128ELi64ELi128ELi4ES3_EELb1ELb0ELb1ELb0ELb0ELb0ELb0ELb0EEEvNS_16Flash_fwd_paramsE --------------------------
	.section	.nv.constant0._ZN5flash24flash_fwd_splitkv_kernelI23Flash_fwd_kernel_traitsILi128ELi64ELi128ELi4ELb0ELb0EN7cutlass6half_tE19Flash_kernel_traitsILi128ELi64ELi128ELi4ES3_EELb1ELb0ELb1ELb0ELb0ELb0ELb0ELb0EEEvNS_16Flash_fwd_paramsE,"a",@progbits
	.sectionflags	@""
	.align	4
.nv.constant0._ZN5flash24flash_fwd_splitkv_kernelI23Flash_fwd_kernel_traitsILi128ELi64ELi128ELi4ELb0ELb0EN7cutlass6half_tE19Flash_kernel_traitsILi128ELi64ELi128ELi4ES3_EELb1ELb0ELb1ELb0ELb0ELb0ELb0ELb0EEEvNS_16Flash_fwd_paramsE:
	.zero		992


//--------------------- .nv.constant0._ZN5flash24flash_fwd_splitkv_kernelI23Flash_fwd_kernel_traitsILi128ELi64ELi128ELi4ELb0ELb0EN7cutlass6half_tE19Flash_kernel_traitsILi128ELi64ELi128ELi4ES3_EELb1ELb0ELb1ELb0ELb0ELb1ELb0ELb0EEEvNS_16Flash_fwd_paramsE --------------------------
	.section	.nv.constant0._ZN5flash24flash_fwd_splitkv_kernelI23Flash_fwd_kernel_traitsILi128ELi64ELi128ELi4ELb0ELb0EN7cutlass6half_tE19Flash_kernel_traitsILi128ELi64ELi128ELi4ES3_EELb1ELb0ELb1ELb0ELb0ELb1ELb0ELb0EEEvNS_16Flash_fwd_paramsE,"a",@progbits
	.sectionflags	@""
	.align	4
.nv.constant0._ZN5flash24flash_fwd_splitkv_kernelI23Flash_fwd_kernel_traitsILi128ELi64ELi128ELi4ELb0ELb0EN7cutlass6half_tE19Flash_kernel_traitsILi128ELi64ELi128ELi4ES3_EELb1ELb0ELb1ELb0ELb0ELb1ELb0ELb0EEEvNS_16Flash_fwd_paramsE:
	.zero		992


//--------------------- .nv.constant0._ZN5flash24flash_fwd_splitkv_kernelI23Flash_fwd_kernel_traitsILi128ELi64ELi128ELi4ELb0ELb0EN7cutlass6half_tE19Flash_kernel_traitsILi128ELi64ELi128ELi4ES3_EELb1ELb0ELb0ELb0ELb1ELb0ELb0ELb1EEEvNS_16Flash_fwd_paramsE --------------------------
	.section	.nv.constant0._ZN5flash24flash_fwd_splitkv_kernelI23Flash_fwd_kernel_traitsILi128ELi64ELi128ELi4ELb0ELb0EN7cutlass6half_tE19Flash_kernel_traitsILi128ELi64ELi128ELi4ES3_EELb1ELb0ELb0ELb0ELb1ELb0ELb0ELb1EEEvNS_16Flash_fwd_paramsE,"a",@progbits
	.sectionflags	@""
	.align	4
.nv.constant0._ZN5flash24flash_fwd_splitkv_kernelI23Flash_fwd_kernel_traitsILi128ELi64ELi128ELi4ELb0ELb0EN7cutlass6half_tE19Flash_kernel_traitsILi128ELi64ELi128ELi4ES3_EELb1ELb0ELb0ELb0ELb1ELb0ELb0ELb1EEEvNS_16Flash_fwd_paramsE:
	.zero		992


//--------------------- .nv.constant0._ZN5flash24flash_fwd_splitkv_kernelI23Flash_fwd_kernel_traitsILi128ELi64ELi128ELi4ELb0ELb0EN7cutlass6half_tE19Flash_kernel_traitsILi128ELi64ELi128ELi4ES3_EELb1ELb0ELb0ELb0ELb1ELb1ELb0ELb1EEEvNS_16Flash_fwd_paramsE --------------------------
	.section	.nv.constant0._ZN5flash24flash_fwd_splitkv_kernelI23Flash_fwd_kernel_traitsILi128ELi64ELi128ELi4ELb0ELb0EN7cutlass6half_tE19Flash_kernel_traitsILi128ELi64ELi128ELi4ES3_EELb1ELb0ELb0ELb0ELb1ELb1ELb0ELb1EEEvNS_16Flash_fwd_paramsE,"a",@progbits
	.sectionflags	@""
	.align	4
.nv.constant0._ZN5flash24flash_fwd_splitkv_kernelI23Flash_fwd_kernel_traitsILi128ELi64ELi128ELi4ELb0ELb0EN7cutlass6half_tE19Flash_kernel_traitsILi128ELi64ELi128ELi4ES3_EELb1ELb0ELb0ELb0ELb1ELb1ELb0ELb1EEEvNS_16Flash_fwd_paramsE:
	.zero		992


//--------------------- .nv.constant0._ZN5flash24flash_fwd_splitkv_kernelI23Flash_fwd_kernel_traitsILi128ELi64ELi128ELi4ELb0ELb0EN7cutlass6half_tE19Flash_kernel_traitsILi128ELi64ELi128ELi4ES3_EELb1ELb0ELb1ELb0ELb0ELb0ELb0ELb1EEEvNS_16Flash_fwd_paramsE --------------------------
	.section	.nv.constant0._ZN5flash24flash_fwd_splitkv_kernelI23Flash_fwd_kernel_traitsILi128ELi64ELi128ELi4ELb0ELb0EN7cutlass6half_tE19Flash_kernel_traitsILi128ELi64ELi128ELi4ES3_EELb1ELb0ELb1ELb0ELb0ELb0ELb0ELb1EEEvNS_16Flash_fwd_paramsE,"a",@progbits
	.sectionflags	@""
	.align	4
.nv.constant0._ZN5flash24flash_fwd_splitkv_kernelI23Flash_fwd_kernel_traitsILi128ELi64ELi128ELi4ELb0ELb0EN7cutlass6half_tE19Flash_kernel_traitsILi128ELi64ELi128ELi4ES3_EELb1ELb0ELb1ELb0ELb0ELb0ELb0ELb1EEEvNS_16Flash_fwd_paramsE:
	.zero		992


//--------------------- .nv.constant0._ZN5flash24flash_fwd_splitkv_kernelI23Flash_fwd_kernel_traitsILi128ELi64ELi128ELi4ELb0ELb0EN7cutlass6half_tE19Flash_kernel_traitsILi128ELi64ELi128ELi4ES3_EELb1ELb0ELb1ELb0ELb0ELb1ELb0ELb1EEEvNS_16Flash_fwd_paramsE --------------------------
	.section	.nv.constant0._ZN5flash24flash_fwd_splitkv_kernelI23Flash_fwd_kernel_traitsILi128ELi64ELi128ELi4ELb0ELb0EN7cutlass6half_tE19Flash_kernel_traitsILi128ELi64ELi128ELi4ES3_EELb1ELb0ELb1ELb0ELb0ELb1ELb0ELb1EEEvNS_16Flash_fwd_paramsE,"a",@progbits
	.sectionflags	@""
	.align	4
.nv.constant0._ZN5flash24flash_fwd_splitkv_kernelI23Flash_fwd_kernel_traitsILi128ELi64ELi128ELi4ELb0ELb0EN7cutlass6half_tE19Flash_kernel_traitsILi128ELi64ELi128ELi4ES3_EELb1ELb0ELb1ELb0ELb0ELb1ELb0ELb1EEEvNS_16Flash_fwd_paramsE:
	.zero		992


//--------------------- .nv.constant0._ZN5flash24flash_fwd_splitkv_kernelI23Flash_fwd_kernel_traitsILi128ELi64ELi128ELi4ELb0ELb0EN7cutlass6half_tE19Flash_kernel_traitsILi128ELi64ELi128ELi4ES3_EELb1ELb0ELb0ELb0ELb1ELb0ELb1ELb0EEEvNS_16Flash_fwd_paramsE --------------------------
	.section	.nv.constant0._ZN5flash24flash_fwd_splitkv_kernelI23Flash_fwd_kernel_traitsILi128ELi64ELi128ELi4ELb0ELb0EN7cutlass6half_tE19Flash_kernel_traitsILi128ELi64ELi128ELi4ES3_EELb1ELb0ELb0ELb0ELb1ELb0ELb1ELb0EEEvNS_16Flash_fwd_paramsE,"a",@progbits
	.sectionflags	@""
	.align	4
.nv.constant0._ZN5flash24flash_fwd_splitkv_kernelI23Flash_fwd_kernel_traitsILi128ELi64ELi128ELi4ELb0ELb0EN7cutlass6half_tE19Flash_kernel_traitsILi128ELi64ELi128ELi4ES3_EELb1ELb0ELb0ELb0ELb1ELb0ELb1ELb0EEEvNS_16Flash_fwd_paramsE:
	.zero		992


//--------------------- .nv.constant0._ZN5flash24flash_fwd_splitkv_kernelI23Flash_fwd_kernel_traitsILi128ELi64ELi128ELi4ELb0ELb0EN7cutlass6half_tE19Flash_kernel_traitsILi128ELi64ELi128ELi4ES3_EELb1ELb0ELb0ELb0ELb1ELb1ELb1ELb0EEEvNS_16Flash_fwd_paramsE --------------------------
	.section	.nv.constant0._ZN5flash24flash_fwd_splitkv_kernelI23Flash_fwd_kernel_traitsILi128ELi64ELi128ELi4ELb0ELb0EN7cutlass6half_tE19Flash_kernel_traitsILi128ELi64ELi128ELi4ES3_EELb1ELb0ELb0ELb0ELb1ELb1ELb1ELb0EEEvNS_16Flash_fwd_paramsE,"a",@progbits
	.sectionflags	@""
	.align	4
.nv.constant0._ZN5flash24flash_fwd_splitkv_kernelI23Flash_fwd_kernel_traitsILi128ELi64ELi128ELi4ELb0ELb0EN7cutlass6half_tE19Flash_kernel_traitsILi128ELi64ELi128ELi4ES3_EELb1ELb0ELb0ELb0ELb1ELb1ELb1ELb0EEEvNS_16Flash_fwd_paramsE:
	.zero		992


//--------------------- .nv.constant0._ZN5flash24flash_fwd_splitkv_kernelI23Flash_fwd_kernel_traitsILi128ELi64ELi128ELi4ELb0ELb0EN7cutlass6half_tE19Flash_kernel_traitsILi128ELi64ELi128ELi4ES3_EELb1ELb0ELb1ELb0ELb0ELb0ELb1ELb0EEEvNS_16Flash_fwd_paramsE --------------------------
	.section	.nv.constant0._ZN5flash24flash_fwd_splitkv_kernelI23Flash_fwd_kernel_traitsILi128ELi64ELi128ELi4ELb0ELb0EN7cutlass6half_tE19Flash_kernel_traitsILi128ELi64ELi128ELi4ES3_EELb1ELb0ELb1ELb0ELb0ELb0ELb1ELb0EEEvNS_16Flash_fwd_paramsE,"a",@progbits
	.sectionflags	@""
	.align	4
.nv.constant0._ZN5flash24flash_fwd_splitkv_kernelI23Flash_fwd_kernel_traitsILi128ELi64ELi128ELi4ELb0ELb0EN7cutlass6half_tE19Flash_kernel_traitsILi128ELi64ELi128ELi4ES3_EELb1ELb0ELb1ELb0ELb0ELb0ELb1ELb0EEEvNS_16Flash_fwd_paramsE:
	.zero		992


//--------------------- .nv.constant0._ZN5flash24flash_fwd_splitkv_kernelI23Flash_fwd_kernel_traitsILi128ELi64ELi128ELi4ELb0ELb0EN7cutlass6half_tE19Flash_kernel_traitsILi128ELi64ELi128ELi4ES3_EELb1ELb0ELb1ELb0ELb0ELb1ELb1ELb0EEEvNS_16Flash_fwd_paramsE --------------------------
	.section	.nv.constant0._ZN5flash24flash_fwd_splitkv_kernelI23Flash_fwd_kernel_traitsILi128ELi64ELi128ELi4ELb0ELb0EN7cutlass6half_tE19Flash_kernel_traitsILi128ELi64ELi128ELi4ES3_EELb1ELb0ELb1ELb0ELb0ELb1ELb1ELb0EEEvNS_16Flash_fwd_paramsE,"a",@progbits
	.sectionflags	@""
	.align	4
.nv.constant0._ZN5flash24flash_fwd_splitkv_kernelI23Flash_fwd_kernel_traitsILi128ELi64ELi128ELi4ELb0ELb0EN7cutlass6half_tE19Flash_kernel_traitsILi128ELi64ELi128ELi4ES3_EELb1ELb0ELb1ELb0ELb0ELb1ELb1ELb0EEEvNS_16Flash_fwd_paramsE:
	.zero		992


//--------------------- .nv.constant0._ZN5flash24flash_fwd_splitkv_kernelI23Flash_fwd_kernel_traitsILi128ELi64ELi128ELi4ELb0ELb0EN7cutlass6half_tE19Flash_kernel_traitsILi128ELi64ELi128ELi4ES3_EELb1ELb0ELb0ELb0ELb1ELb0ELb1ELb1EEEvNS_16Flash_fwd_paramsE --------------------------
	.section	.nv.constant0._ZN5flash24flash_fwd_splitkv_kernelI23Flash_fwd_kernel_traitsILi128ELi64ELi128ELi4ELb0ELb0EN7cutlass6half_tE19Flash_kernel_traitsILi128ELi64ELi128ELi4ES3_EELb1ELb0ELb0ELb0ELb1ELb0ELb1ELb1EEEvNS_16Flash_fwd_paramsE,"a",@progbits
	.sectionflags	@""
	.align	4
.nv.constant0._ZN5flash24flash_fwd_splitkv_kernelI23Flash_fwd_kernel_traitsILi128ELi64ELi128ELi4ELb0ELb0EN7cutlass6half_tE19Flash_kernel_traitsILi128ELi64ELi128ELi4ES3_EELb1ELb0ELb0ELb0ELb1ELb0ELb1ELb1EEEvNS_16Flash_fwd_paramsE:
	.zero		992


//--------------------- .nv.constant0._ZN5flash24flash_fwd_splitkv_kernelI23Flash_fwd_kernel_traitsILi128ELi64ELi128ELi4ELb0ELb0EN7cutlass6half_tE19Flash_kernel_traitsILi128ELi64ELi128ELi4ES3_EELb1ELb0ELb0ELb0ELb1ELb1ELb1ELb1EEEvNS_16Flash_fwd_paramsE --------------------------
	.section	.nv.constant0._ZN5flash24flash_fwd_splitkv_kernelI23Flash_fwd_kernel_traitsILi128ELi64ELi128ELi4ELb0ELb0EN7cutlass6half_tE19Flash_kernel_traitsILi128ELi64ELi128ELi4ES3_EELb1ELb0ELb0ELb0ELb1ELb1ELb1ELb1EEEvNS_16Flash_fwd_paramsE,"a",@progbits
	.sectionflags	@""
	.align	4
.nv.constant0._ZN5flash24flash_fwd_splitkv_kernelI23Flash_fwd_kernel_traitsILi128ELi64ELi128ELi4ELb0ELb0EN7cutlass6half_tE19Flash_kernel_traitsILi128ELi64ELi128ELi4ES3_EELb1ELb0ELb0ELb0ELb1ELb1ELb1ELb1EEEvNS_16Flash_fwd_paramsE:
	.zero		992


//--------------------- .nv.constant0._ZN5flash24flash_fwd_splitkv_kernelI23Flash_fwd_kernel_traitsILi128ELi64ELi128ELi4ELb0ELb0EN7cutlass6half_tE19Flash_kernel_traitsILi128ELi64ELi128ELi4ES3_EELb1ELb0ELb1ELb0ELb0ELb0ELb1ELb1EEEvNS_16Flash_fwd_paramsE --------------------------
	.section	.nv.constant0._ZN5flash24flash_fwd_splitkv_kernelI23Flash_fwd_kernel_traitsILi128ELi64ELi128ELi4ELb0ELb0EN7cutlass6half_tE19Flash_kernel_traitsILi128ELi64ELi128ELi4ES3_EELb1ELb0ELb1ELb0ELb0ELb0ELb1ELb1EEEvNS_16Flash_fwd_paramsE,"a",@progbits
	.sectionflags	@""
	.align	4
.nv.constant0._ZN5flash24flash_fwd_splitkv_kernelI23Flash_fwd_kernel_traitsILi128ELi64ELi128ELi4ELb0ELb0EN7cutlass6half_tE19Flash_kernel_traitsILi128ELi64ELi128ELi4ES3_EELb1ELb0ELb1ELb0ELb0ELb0ELb1ELb1EEEvNS_16Flash_fwd_paramsE:
	.zero		992


//--------------------- .nv.constant0._ZN5flash24flash_fwd_splitkv_kernelI23Flash_fwd_kernel_traitsILi128ELi64ELi128ELi4ELb0ELb0EN7cutlass6half_tE19Flash_kernel_traitsILi128ELi64ELi128ELi4ES3_EELb1ELb0ELb1ELb0ELb0ELb1ELb1ELb1EEEvNS_16Flash_fwd_paramsE --------------------------
	.section	.nv.constant0._ZN5flash24flash_fwd_splitkv_kernelI23Flash_fwd_kernel_traitsILi128ELi64ELi128ELi4ELb0ELb0EN7cutlass6half_tE19Flash_kernel_traitsILi128ELi64ELi128ELi4ES3_EELb1ELb0ELb1ELb0ELb0ELb1ELb1ELb1EEEvNS_16Flash_fwd_paramsE,"a",@progbits
	.sectionflags	@""
	.align	4
.nv.constant0._ZN5flash24flash_fwd_splitkv_kernelI23Flash_fwd_kernel_traitsILi128ELi64ELi128ELi4ELb0ELb0EN7cutlass6half_tE19Flash_kernel_traitsILi128ELi64ELi128ELi4ES3_EELb1ELb0ELb1ELb0ELb0ELb1ELb1ELb1EEEvNS_16Flash_fwd_paramsE:
	.zero		992


//--------------------- .nv.constant0._ZN5flash32flash_fwd_splitkv_combine_kernelI23Flash_fwd_kernel_traitsILi128ELi64ELi64ELi4ELb0ELb0EN7cutlass6half_tE19Flash_kernel_traitsILi128ELi64ELi64ELi4ES3_EELi4ELi7ELb0EEEvNS_16Flash_fwd_paramsE --------------------------
	.section	.nv.constant0._ZN5flash32flash_fwd_splitkv_combine_kernelI23Flash_fwd_kernel_traitsILi128ELi64ELi64ELi4ELb0ELb0EN7cutlass6half_tE19Flash_kernel_traitsILi128ELi64ELi64ELi4ES3_EELi4ELi7ELb0EEEvNS_16Flash_fwd_paramsE,"a",@progbits
	.sectionflags	@""
	.align	4
.nv.constant0._ZN5flash32flash_fwd_splitkv_combine_kernelI23Flash_fwd_kernel_traitsILi128ELi64ELi64ELi4ELb0ELb0EN7cutlass6half_tE19Flash_kernel_traitsILi128ELi64ELi64ELi4ES3_EELi4ELi7ELb0EEEvNS_16Flash_fwd_paramsE:
	.zero		992


//--------------------- .nv.constant0._ZN5flash32flash_fwd_splitkv_combine_kernelI23Flash_fwd_kernel_traitsILi128ELi64ELi64ELi4ELb0ELb0EN7cutlass6half_tE19Flash_kernel_traitsILi128ELi64ELi64ELi4ES3_EELi4ELi6ELb0EEEvNS_16Flash_fwd_paramsE --------------------------
	.section	.nv.constant0._ZN5flash32flash_fwd_splitkv_combine_kernelI23Flash_fwd_kernel_traitsILi128ELi64ELi64ELi4ELb0ELb0EN7cutlass6half_tE19Flash_kernel_traitsILi128ELi64ELi64ELi4ES3_EELi4ELi6ELb0EEEvNS_16Flash_fwd_paramsE,"a",@progbits
	.sectionflags	@""
	.align	4
.nv.constant0._ZN5flash32flash_fwd_splitkv_combine_kernelI23Flash_fwd_kernel_traitsILi128ELi64ELi64ELi4ELb0ELb0EN7cutlass6half_tE19Flash_kernel_traitsILi128ELi64ELi64ELi4ES3_EELi4ELi6ELb0EEEvNS_16Flash_fwd_paramsE:
	.zero		992


//--------------------- .nv.constant0._ZN5flash32flash_fwd_splitkv_combine_kernelI23Flash_fwd_kernel_traitsILi128ELi64ELi64ELi4ELb0ELb0EN7cutlass6half_tE19Flash_kernel_traitsILi128ELi64ELi64ELi4ES3_EELi4ELi5ELb0EEEvNS_16Flash_fwd_paramsE --------------------------
	.section	.nv.constant0._ZN5flash32flash_fwd_splitkv_combine_kernelI23Flash_fwd_kernel_traitsILi128ELi64ELi64ELi4ELb0ELb0EN7cutlass6half_tE19Flash_kernel_traitsILi128ELi64ELi64ELi4ES3_EELi4ELi5ELb0EEEvNS_16Flash_fwd_paramsE,"a",@progbits
	.sectionflags	@""
	.align	4
.nv.constant0._ZN5flash32flash_fwd_splitkv_combine_kernelI23Flash_fwd_kernel_traitsILi128ELi64ELi64ELi4ELb0ELb0EN7cutlass6half_tE19Flash_kernel_traitsILi128ELi64ELi64ELi4ES3_EELi4ELi5ELb0EEEvNS_16Flash_fwd_paramsE:
	.zero		992


//--------------------- .nv.constant0._ZN5flash32flash_fwd_splitkv_combine_kernelI23Flash_fwd_kernel_traitsILi128ELi64ELi64ELi4ELb0ELb0EN7cutlass6half_tE19Flash_kernel_traitsILi128ELi64ELi64ELi4ES3_EELi4ELi4ELb0EEEvNS_16Flash_fwd_paramsE --------------------------
	.section	.nv.constant0._ZN5flash32flash_fwd_splitkv_combine_kernelI23Flash_fwd_kernel_traitsILi128ELi64ELi64ELi4ELb0ELb0EN7cutlass6half_tE19Flash_kernel_traitsILi128ELi64ELi64ELi4ES3_EELi4ELi4ELb0EEEvNS_16Flash_fwd_paramsE,"a",@progbits
	.sectionflags	@""
	.align	4
.nv.constant0._ZN5flash32flash_fwd_splitkv_combine_kernelI23Flash_fwd_kernel_traitsILi128ELi64ELi64ELi4ELb0ELb0EN7cutlass6half_tE19Flash_kernel_traitsILi128ELi64ELi64ELi4ES3_EELi4ELi4ELb0EEEvNS_16Flash_fwd_paramsE:
	.zero		992


//--------------------- .nv.constant0._ZN5flash32flash_fwd_splitkv_combine_kernelI23Flash_fwd_kernel_traitsILi128ELi64ELi64ELi4ELb0ELb0EN7cutlass6half_tE19Flash_kernel_traitsILi128ELi64ELi64ELi4ES3_EELi4ELi3ELb0EEEvNS_16Flash_fwd_paramsE --------------------------
	.section	.nv.constant0._ZN5flash32flash_fwd_splitkv_combine_kernelI23Flash_fwd_kernel_traitsILi128ELi64ELi64ELi4ELb0ELb0EN7cutlass6half_tE19Flash_kernel_traitsILi128ELi64ELi64ELi4ES3_EELi4ELi3ELb0EEEvNS_16Flash_fwd_paramsE,"a",@progbits
	.sectionflags	@""
	.align	4
.nv.constant0._ZN5flash32flash_fwd_splitkv_combine_kernelI23Flash_fwd_kernel_traitsILi128ELi64ELi64ELi4ELb0ELb0EN7cutlass6half_tE19Flash_kernel_traitsILi128ELi64ELi64ELi4ES3_EELi4ELi3ELb0EEEvNS_16Flash_fwd_paramsE:
	.zero		992


//--------------------- .nv.constant0._ZN5flash32flash_fwd_splitkv_combine_kernelI23Flash_fwd_kernel_traitsILi128ELi64ELi64ELi4ELb0ELb0EN7cutlass6half_tE19Flash_kernel_traitsILi128ELi64ELi64ELi4ES3_EELi4ELi2ELb0EEEvNS_16Flash_fwd_paramsE --------------------------
	.section	.nv.constant0._ZN5flash32flash_fwd_splitkv_combine_kernelI23Flash_fwd_kernel_traitsILi128ELi64ELi64ELi4ELb0ELb0EN7cutlass6half_tE19Flash_kernel_traitsILi128ELi64ELi64ELi4ES3_EELi4ELi2ELb0EEEvNS_16Flash_fwd_paramsE,"a",@progbits
	.sectionflags	@""
	.align	4
.nv.constant0._ZN5flash32flash_fwd_splitkv_combine_kernelI23Flash_fwd_kernel_traitsILi128ELi64ELi64ELi4ELb0ELb0EN7cutlass6half_tE19Flash_kernel_traitsILi128ELi64ELi64ELi4ES3_EELi4ELi2ELb0EEEvNS_16Flash_fwd_paramsE:
	.zero		992


//--------------------- .nv.constant0._ZN5flash32flash_fwd_splitkv_combine_kernelI23Flash_fwd_kernel_traitsILi128ELi64ELi64ELi4ELb0ELb0EN7cutlass6half_tE19Flash_kernel_traitsILi128ELi64ELi64ELi4ES3_EELi4ELi1ELb0EEEvNS_16Flash_fwd_paramsE --------------------------
	.section	.nv.constant0._ZN5flash32flash_fwd_splitkv_combine_kernelI23Flash_fwd_kernel_traitsILi128ELi64ELi64ELi4ELb0ELb0EN7cutlass6half_tE19Flash_kernel_traitsILi128ELi64ELi64ELi4ES3_EELi4ELi1ELb0EEEvNS_16Flash_fwd_paramsE,"a",@progbits
	.sectionflags	@""
	.align	4
.nv.constant0._ZN5flash32flash_fwd_splitkv_combine_kernelI23Flash_fwd_kernel_traitsILi128ELi64ELi64ELi4ELb0ELb0EN7cutlass6half_tE19Flash_kernel_traitsILi128ELi64ELi64ELi4ES3_EELi4ELi1ELb0EEEvNS_16Flash_fwd_paramsE:
	.zero		992


//--------------------- .nv.constant0._ZN5flash32flash_fwd_splitkv_combine_kernelI23Flash_fwd_kernel_traitsILi128ELi64ELi64ELi4ELb0ELb0EN7cutlass6half_tE19Flash_kernel_traitsILi128ELi64ELi64ELi4ES3_EELi4ELi7ELb1EEEvNS_16Flash_fwd_paramsE --------------------------
	.section	.nv.constant0._ZN5flash32flash_fwd_splitkv_combine_kernelI23Flash_fwd_kernel_traitsILi128ELi64ELi64ELi4ELb0ELb0EN7cutlass6half_tE19Flash_kernel_traitsILi128ELi64ELi64ELi4ES3_EELi4ELi7ELb1EEEvNS_16Flash_fwd_paramsE,"a",@progbits
	.sectionflags	@""
	.align	4
.nv.constant0._ZN5flash32flash_fwd_splitkv_combine_kernelI23Flash_fwd_kernel_traitsILi128ELi64ELi64ELi4ELb0ELb0EN7cutlass6half_tE19Flash_kernel_traitsILi128ELi64ELi64ELi4ES3_EELi4ELi7ELb1EEEvNS_16Flash_fwd_paramsE:
	.zero		992


//--------------------- .nv.constant0._ZN5flash32flash_fwd_splitkv_combine_kernelI23Flash_fwd_kernel_traitsILi128ELi64ELi64ELi4ELb0ELb0EN7cutlass6half_tE19Flash_kernel_traitsILi128ELi64ELi64ELi4ES3_EELi4ELi6ELb1EEEvNS_16Flash_fwd_paramsE --------------------------
	.section	.nv.constant0._ZN5flash32flash_fwd_splitkv_combine_kernelI23Flash_fwd_kernel_traitsILi128ELi64ELi64ELi4ELb0ELb0EN7cutlass6half_tE19Flash_kernel_traitsILi128ELi64ELi64ELi4ES3_EELi4ELi6ELb1EEEvNS_16Flash_fwd_paramsE,"a",@progbits
	.sectionflags	@""
	.align	4
.nv.constant0._ZN5flash32flash_fwd_splitkv_combine_kernelI23Flash_fwd_kernel_traitsILi128ELi64ELi64ELi4ELb0ELb0EN7cutlass6half_tE19Flash_kernel_traitsILi128ELi64ELi64ELi4ES3_EELi4ELi6ELb1EEEvNS_16Flash_fwd_paramsE:
	.zero		992


//--------------------- .nv.constant0._ZN5flash32flash_fwd_splitkv_combine_kernelI23Flash_fwd_kernel_traitsILi128ELi64ELi64ELi4ELb0ELb0EN7cutlass6half_tE19Flash_kernel_traitsILi128ELi64ELi64ELi4ES3_EELi4ELi5ELb1EEEvNS_16Flash_fwd_paramsE --------------------------
	.section	.nv.constant0._ZN5flash32flash_fwd_splitkv_combine_kernelI23Flash_fwd_kernel_traitsILi128ELi64ELi64ELi4ELb0ELb0EN7cutlass6half_tE19Flash_kernel_traitsILi128ELi64ELi64ELi4ES3_EELi4ELi5ELb1EEEvNS_16Flash_fwd_paramsE,"a",@progbits
	.sectionflags	@""
	.align	4
.nv.constant0._ZN5flash32flash_fwd_splitkv_combine_kernelI23Flash_fwd_kernel_traitsILi128ELi64ELi64ELi4ELb0ELb0EN7cutlass6half_tE19Flash_kernel_traitsILi128ELi64ELi64ELi4ES3_EELi4ELi5ELb1EEEvNS_16Flash_fwd_paramsE:
	.zero		992


//--------------------- .nv.constant0._ZN5flash32flash_fwd_splitkv_combine_kernelI23Flash_fwd_kernel_traitsILi128ELi64ELi64ELi4ELb0ELb0EN7cutlass6half_tE19Flash_kernel_traitsILi128ELi64ELi64ELi4ES3_EELi4ELi4ELb1EEEvNS_16Flash_fwd_paramsE --------------------------
	.section	.nv.constant0._ZN5flash32flash_fwd_splitkv_combine_kernelI23Flash_fwd_kernel_traitsILi128ELi64ELi64ELi4ELb0ELb0EN7cutlass6half_tE19Flash_kernel_traitsILi128ELi64ELi64ELi4ES3_EELi4ELi4ELb1EEEvNS_16Flash_fwd_paramsE,"a",@progbits
	.sectionflags	@""
	.align	4
.nv.constant0._ZN5flash32flash_fwd_splitkv_combine_kernelI23Flash_fwd_kernel_traitsILi128ELi64ELi64ELi4ELb0ELb0EN7cutlass6half_tE19Flash_kernel_traitsILi128ELi64ELi64ELi4ES3_EELi4ELi4ELb1EEEvNS_16Flash_fwd_paramsE:
	.zero		992


//--------------------- .nv.constant0._ZN5flash32flash_fwd_splitkv_combine_kernelI23Flash_fwd_kernel_traitsILi128ELi64ELi64ELi4ELb0ELb0EN7cutlass6half_tE19Flash_kernel_traitsILi128ELi64ELi64ELi4ES3_EELi4ELi3ELb1EEEvNS_16Flash_fwd_paramsE --------------------------
	.section	.nv.constant0._ZN5flash32flash_fwd_splitkv_combine_kernelI23Flash_fwd_kernel_traitsILi128ELi64ELi64ELi4ELb0ELb0EN7cutlass6half_tE19Flash_kernel_traitsILi128ELi64ELi64ELi4ES3_EELi4ELi3ELb1EEEvNS_16Flash_fwd_paramsE,"a",@progbits
	.sectionflags	@""
	.align	4
.nv.constant0._ZN5flash32flash_fwd_splitkv_combine_kernelI23Flash_fwd_kernel_traitsILi128ELi64ELi64ELi4ELb0ELb0EN7cutlass6half_tE19Flash_kernel_traitsILi128ELi64ELi64ELi4ES3_EELi4ELi3ELb1EEEvNS_16Flash_fwd_paramsE:
	.zero		992


//--------------------- .nv.constant0._ZN5flash32flash_fwd_splitkv_combine_kernelI23Flash_fwd_kernel_traitsILi128ELi64ELi64ELi4ELb0ELb0EN7cutlass6half_tE19Flash_kernel_traitsILi128ELi64ELi64ELi4ES3_EELi4ELi2ELb1EEEvNS_16Flash_fwd_paramsE --------------------------
	.section	.nv.constant0._ZN5flash32flash_fwd_splitkv_combine_kernelI23Flash_fwd_kernel_traitsILi128ELi64ELi64ELi4ELb0ELb0EN7cutlass6half_tE19Flash_kernel_traitsILi128ELi64ELi64ELi4ES3_EELi4ELi2ELb1EEEvNS_16Flash_fwd_paramsE,"a",@progbits
	.sectionflags	@""
	.align	4
.nv.constant0._ZN5flash32flash_fwd_splitkv_combine_kernelI23Flash_fwd_kernel_traitsILi128ELi64ELi64ELi4ELb0ELb0EN7cutlass6half_tE19Flash_kernel_traitsILi128ELi64ELi64ELi4ES3_EELi4ELi2ELb1EEEvNS_16Flash_fwd_paramsE:
	.zero		992


//--------------------- .nv.constant0._ZN5flash32flash_fwd_splitkv_combine_kernelI23Flash_fwd_kernel_traitsILi128ELi64ELi64ELi4ELb0ELb0EN7cutlass6half_tE19Flash_kernel_traitsILi128ELi64ELi64ELi4ES3_EELi4ELi1ELb1EEEvNS_16Flash_fwd_paramsE --------------------------
	.section	.nv.constant0._ZN5flash32flash_fwd_splitkv_combine_kernelI23Flash_fwd_kernel_traitsILi128ELi64ELi64ELi4ELb0ELb0EN7cutlass6half_tE19Flash_kernel_traitsILi128ELi64ELi64ELi4ES3_EELi4ELi1ELb1EEEvNS_16Flash_fwd_paramsE,"a",@progbits
	.sectionflags	@""
	.align	4
.nv.constant0._ZN5flash32flash_fwd_splitkv_combine_kernelI23Flash_fwd_kernel_traitsILi128ELi64ELi64ELi4ELb0ELb0EN7cutlass6half_tE19Flash_kernel_traitsILi128ELi64ELi64ELi4ES3_EELi4ELi1ELb1EEEvNS_16Flash_fwd_paramsE:
	.zero		992


//--------------------- .nv.constant0._ZN5flash24flash_fwd_splitkv_kernelI23Flash_fwd_kernel_traitsILi128ELi64ELi64ELi4ELb0ELb0EN7cutlass6half_tE19Flash_kernel_traitsILi128ELi64ELi64ELi4ES3_EELb1ELb0ELb0ELb0ELb0ELb0ELb0ELb0EEEvNS_16Flash_fwd_paramsE --------------------------
	.section	.nv.constant0._ZN5flash24flash_fwd_splitkv_kernelI23Flash_fwd_kernel_traitsILi128ELi64ELi64ELi4ELb0ELb0EN7cutlass6half_tE19Flash_kernel_traitsILi128ELi64ELi64ELi4ES3_EELb1ELb0ELb0ELb0ELb0ELb0ELb0ELb0EEEvNS_16Flash_fwd_paramsE,"a",@progbits
	.sectionflags	@""
	.align	4
.nv.constant0._ZN5flash24flash_fwd_splitkv_kernelI23Flash_fwd_kernel_traitsILi128ELi64ELi64ELi4ELb0ELb0EN7cutlass6half_tE19Flash_kernel_traitsILi128ELi64ELi64ELi4ES3_EELb1ELb0ELb0ELb0ELb0ELb0ELb0ELb0EEEvNS_16Flash_fwd_paramsE:
	.zero		992


//--------------------- .nv.constant0._ZN5flash24flash_fwd_splitkv_kernelI23Flash_fwd_kernel_traitsILi128ELi64ELi64ELi4ELb0ELb0EN7cutlass6half_tE19Flash_kernel_traitsILi128ELi64ELi64ELi4ES3_EELb1ELb0ELb0ELb0ELb0ELb1ELb0ELb0EEEvNS_16Flash_fwd_paramsE --------------------------
	.section	.nv.constant0._ZN5flash24flash_fwd_splitkv_kernelI23Flash_fwd_kernel_traitsILi128ELi64ELi64ELi4ELb0ELb0EN7cutlass6half_tE19Flash_kernel_traitsILi128ELi64ELi64ELi4ES3_EELb1ELb0ELb0ELb0ELb0ELb1ELb0ELb0EEEvNS_16Flash_fwd_paramsE,"a",@progbits
	.sectionflags	@""
	.align	4
.nv.constant0._ZN5flash24flash_fwd_splitkv_kernelI23Flash_fwd_kernel_traitsILi128ELi64ELi64ELi4ELb0ELb0EN7cutlass6half_tE19Flash_kernel_traitsILi128ELi64ELi64ELi4ES3_EELb1ELb0ELb0ELb0ELb0ELb1ELb0ELb0EEEvNS_16Flash_fwd_paramsE:
	.zero		992


//--------------------- .nv.constant0._ZN5flash24flash_fwd_splitkv_kernelI23Flash_fwd_kernel_traitsILi128ELi64ELi64ELi4ELb0ELb0EN7cutlass6half_tE19Flash_kernel_traitsILi128ELi64ELi64ELi4ES3_EELb1ELb0ELb0ELb0ELb0ELb0ELb0ELb1EEEvNS_16Flash_fwd_paramsE --------------------------
	.section	.nv.constant0._ZN5flash24flash_fwd_splitkv_kernelI23Flash_fwd_kernel_traitsILi128ELi64ELi64ELi4ELb0ELb0EN7cutlass6half_tE19Flash_kernel_traitsILi128ELi64ELi64ELi4ES3_EELb1ELb0ELb0ELb0ELb0ELb0ELb0ELb1EEEvNS_16Flash_fwd_paramsE,"a",@progbits
	.sectionflags	@""
	.align	4
.nv.constant0._ZN5flash24flash_fwd_splitkv_kernelI23Flash_fwd_kernel_traitsILi128ELi64ELi64ELi4ELb0ELb0EN7cutlass6half_tE19Flash_kernel_traitsILi128ELi64ELi64ELi4ES3_EELb1ELb0ELb0ELb0ELb0ELb0ELb0ELb1EEEvNS_16Flash_fwd_paramsE:
	.zero		992


//--------------------- .nv.constant0._ZN5flash24flash_fwd_splitkv_kernelI23Flash_fwd_kernel_traitsILi128ELi64ELi64ELi4ELb0ELb0EN7cutlass6half_tE19Flash_kernel_traitsILi128ELi64ELi64ELi4ES3_EELb1ELb0ELb0ELb0ELb0ELb1ELb0ELb1EEEvNS_16Flash_fwd_paramsE --------------------------
	.section	.nv.constant0._ZN5flash24flash_fwd_splitkv_kernelI23Flash_fwd_kernel_traitsILi128ELi64ELi64ELi4ELb0ELb0EN7cutlass6half_tE19Flash_kernel_traitsILi128ELi64ELi64ELi4ES3_EELb1ELb0ELb0ELb0ELb0ELb1ELb0ELb1EEEvNS_16Flash_fwd_paramsE,"a",@progbits
	.sectionflags	@""
	.align	4
.nv.constant0._ZN5flash24flash_fwd_splitkv_kernelI23Flash_fwd_kernel_traitsILi128ELi64ELi64ELi4ELb0ELb0EN7cutlass6half_tE19Flash_kernel_traitsILi128ELi64ELi64ELi4ES3_EELb1ELb0ELb0ELb0ELb0ELb1ELb0ELb1EEEvNS_16Flash_fwd_paramsE:
	.zero		992


//--------------------- .nv.constant0._ZN5flash24flash_fwd_splitkv_kernelI23Flash_fwd_kernel_traitsILi128ELi64ELi64ELi4ELb0ELb0EN7cutlass6half_tE19Flash_kernel_traitsILi128ELi64ELi64ELi4ES3_EELb1ELb0ELb0ELb0ELb0ELb0ELb1ELb0EEEvNS_16Flash_fwd_paramsE --------------------------
	.section	.nv.constant0._ZN5flash24flash_fwd_splitkv_kernelI23Flash_fwd_kernel_traitsILi128ELi64ELi64ELi4ELb0ELb0EN7cutlass6half_tE19Flash_kernel_traitsILi128ELi64ELi64ELi4ES3_EELb1ELb0ELb0ELb0ELb0ELb0ELb1ELb0EEEvNS_16Flash_fwd_paramsE,"a",@progbits
	.sectionflags	@""
	.align	4
.nv.constant0._ZN5flash24flash_fwd_splitkv_kernelI23Flash_fwd_kernel_traitsILi128ELi64ELi64ELi4ELb0ELb0EN7cutlass6half_tE19Flash_kernel_traitsILi128ELi64ELi64ELi4ES3_EELb1ELb0ELb0ELb0ELb0ELb0ELb1ELb0EEEvNS_16Flash_fwd_paramsE:
	.zero		992


//--------------------- .nv.constant0._ZN5flash24flash_fwd_splitkv_kernelI23Flash_fwd_kernel_traitsILi128ELi64ELi64ELi4ELb0ELb0EN7cutlass6half_tE19Flash_kernel_traitsILi128ELi64ELi64ELi4ES3_EELb1ELb0ELb0ELb0ELb0ELb1ELb1ELb0EEEvNS_16Flash_fwd_paramsE --------------------------
	.section	.nv.constant0._ZN5flash24flash_fwd_splitkv_kernelI23Flash_fwd_kernel_traitsILi128ELi64ELi64ELi4ELb0ELb0EN7cutlass6half_tE19Flash_kernel_traitsILi128ELi64ELi64ELi4ES3_EELb1ELb0ELb0ELb0ELb0ELb1ELb1ELb0EEEvNS_16Flash_fwd_paramsE,"a",@progbits
	.sectionflags	@""
	.align	4
.nv.constant0._ZN5flash24flash_fwd_splitkv_kernelI23Flash_fwd_kernel_traitsILi128ELi64ELi64ELi4ELb0ELb0EN7cutlass6half_tE19Flash_kernel_traitsILi128ELi64ELi64ELi4ES3_EELb1ELb0ELb0ELb0ELb0ELb1ELb1ELb0EEEvNS_16Flash_fwd_paramsE:
	.zero		992


//--------------------- .nv.constant0._ZN5flash24flash_fwd_splitkv_kernelI23Flash_fwd_kernel_traitsILi128ELi64ELi64ELi4ELb0ELb0EN7cutlass6half_tE19Flash_kernel_traitsILi128ELi64ELi64ELi4ES3_EELb1ELb0ELb0ELb0ELb0ELb0ELb1ELb1EEEvNS_16Flash_fwd_paramsE --------------------------
	.section	.nv.constant0._ZN5flash24flash_fwd_splitkv_kernelI23Flash_fwd_kernel_traitsILi128ELi64ELi64ELi4ELb0ELb0EN7cutlass6half_tE19Flash_kernel_traitsILi128ELi64ELi64ELi4ES3_EELb1ELb0ELb0ELb0ELb0ELb0ELb1ELb1EEEvNS_16Flash_fwd_paramsE,"a",@progbits
	.sectionflags	@""
	.align	4
.nv.constant0._ZN5flash24flash_fwd_splitkv_kernelI23Flash_fwd_kernel_traitsILi128ELi64ELi64ELi4ELb0ELb0EN7cutlass6half_tE19Flash_kernel_traitsILi128ELi64ELi64ELi4ES3_EELb1ELb0ELb0ELb0ELb0ELb0ELb1ELb1EEEvNS_16Flash_fwd_paramsE:
	.zero		992


//--------------------- .nv.constant0._ZN5flash24flash_fwd_splitkv_kernelI23Flash_fwd_kernel_traitsILi128ELi64ELi64ELi4ELb0ELb0EN7cutlass6half_tE19Flash_kernel_traitsILi128ELi64ELi64ELi4ES3_EELb1ELb0ELb0ELb0ELb0ELb1ELb1ELb1EEEvNS_16Flash_fwd_paramsE --------------------------
	.section	.nv.constant0._ZN5flash24flash_fwd_splitkv_kernelI23Flash_fwd_kernel_traitsILi128ELi64ELi64ELi4ELb0ELb0EN7cutlass6half_tE19Flash_kernel_traitsILi128ELi64ELi64ELi4ES3_EELb1ELb0ELb0ELb0ELb0ELb1ELb1ELb1EEEvNS_16Flash_fwd_paramsE,"a",@progbits
	.sectionflags	@""
	.align	4
.nv.constant0._ZN5flash24flash_fwd_splitkv_kernelI23Flash_fwd_kernel_traitsILi128ELi64ELi64ELi4ELb0ELb0EN7cutlass6half_tE19Flash_kernel_traitsILi128ELi64ELi64ELi4ES3_EELb1ELb0ELb0ELb0ELb0ELb1ELb1ELb1EEEvNS_16Flash_fwd_paramsE:
	.zero		992


//--------------------- .nv.constant0._ZN5flash24flash_fwd_splitkv_kernelI23Flash_fwd_kernel_traitsILi128ELi64ELi64ELi4ELb0ELb0EN7cutlass6half_tE19Flash_kernel_traitsILi128ELi64ELi64ELi4ES3_EELb1ELb0ELb0ELb1ELb1ELb0ELb0ELb0EEEvNS_16Flash_fwd_paramsE --------------------------
	.section	.nv.constant0._ZN5flash24flash_fwd_splitkv_kernelI23Flash_fwd_kernel_traitsILi128ELi64ELi64ELi4ELb0ELb0EN7cutlass6half_tE19Flash_kernel_traitsILi128ELi64ELi64ELi4ES3_EELb1ELb0ELb0ELb1ELb1ELb0ELb0ELb0EEEvNS_16Flash_fwd_paramsE,"a",@progbits
	.sectionflags	@""
	.align	4
.nv.constant0._ZN5flash24flash_fwd_splitkv_kernelI23Flash_fwd_kernel_traitsILi128ELi64ELi64ELi4ELb0ELb0EN7cutlass6half_tE19Flash_kernel_traitsILi128ELi64ELi64ELi4ES3_EELb1ELb0ELb0ELb1ELb1ELb0ELb0ELb0EEEvNS_16Flash_fwd_paramsE:
	.zero		992


//--------------------- .nv.constant0._ZN5flash24flash_fwd_splitkv_kernelI23Flash_fwd_kernel_traitsILi128ELi64ELi64ELi4ELb0ELb0EN7cutlass6half_tE19Flash_kernel_traitsILi128ELi64ELi64ELi4ES3_EELb1ELb0ELb0ELb1ELb1ELb1ELb0ELb0EEEvNS_16Flash_fwd_paramsE --------------------------
	.section	.nv.constant0._ZN5flash24flash_fwd_splitkv_kernelI23Flash_fwd_kernel_traitsILi128ELi64ELi64ELi4ELb0ELb0EN7cutlass6half_tE19Flash_kernel_traitsILi128ELi64ELi64ELi4ES3_EELb1ELb0ELb0ELb1ELb1ELb1ELb0ELb0EEEvNS_16Flash_fwd_paramsE,"a",@progbits
	.sectionflags	@""
	.align	4
.nv.constant0._ZN5flash24flash_fwd_splitkv_kernelI23Flash_fwd_kernel_traitsILi128ELi64ELi64ELi4ELb0ELb0EN7cutlass6half_tE19Flash_kernel_traitsILi128ELi64ELi64ELi4ES3_EELb1ELb0ELb0ELb1ELb1ELb1ELb0ELb0EEEvNS_16Flash_fwd_paramsE:
	.zero		992


//--------------------- .nv.constant0._ZN5flash24flash_fwd_splitkv_kernelI23Flash_fwd_kernel_traitsILi128ELi64ELi64ELi4ELb0ELb0EN7cutlass6half_tE19Flash_kernel_traitsILi128ELi64ELi64ELi4ES3_EELb1ELb0ELb0ELb1ELb1ELb0ELb1ELb0EEEvNS_16Flash_fwd_paramsE --------------------------
	.section	.nv.constant0._ZN5flash24flash_fwd_splitkv_kernelI23Flash_fwd_kernel_traitsILi128ELi64ELi64ELi4ELb0ELb0EN7cutlass6half_tE19Flash_kernel_traitsILi128ELi64ELi64ELi4ES3_EELb1ELb0ELb0ELb1ELb1ELb0ELb1ELb0EEEvNS_16Flash_fwd_paramsE,"a",@progbits
	.sectionflags	@""
	.align	4
.nv.constant0._ZN5flash24flash_fwd_splitkv_kernelI23Flash_fwd_kernel_traitsILi128ELi64ELi64ELi4ELb0ELb0EN7cutlass6half_tE19Flash_kernel_traitsILi128ELi64ELi64ELi4ES3_EELb1ELb0ELb0ELb1ELb1ELb0ELb1ELb0EEEvNS_16Flash_fwd_paramsE:
	.zero		992


//--------------------- .nv.constant0._ZN5flash24flash_fwd_splitkv_kernelI23Flash_fwd_kernel_traitsILi128ELi64ELi64ELi4ELb0ELb0EN7cutlass6half_tE19Flash_kernel_traitsILi128ELi64ELi64ELi4ES3_EELb1ELb0ELb0ELb1ELb1ELb1ELb1ELb0EEEvNS_16Flash_fwd_paramsE --------------------------
	.section	.nv.constant0._ZN5flash24flash_fwd_splitkv_kernelI23Flash_fwd_kernel_traitsILi128ELi64ELi64ELi4ELb0ELb0EN7cutlass6half_tE19Flash_kernel_traitsILi128ELi64ELi64ELi4ES3_EELb1ELb0ELb0ELb1ELb1ELb1ELb1ELb0EEEvNS_16Flash_fwd_paramsE,"a",@progbits
	.sectionflags	@""
	.align	4
.nv.constant0._ZN5flash24flash_fwd_splitkv_kernelI23Flash_fwd_kernel_traitsILi128ELi64ELi64ELi4ELb0ELb0EN7cutlass6half_tE19Flash_kernel_traitsILi128ELi64ELi64ELi4ES3_EELb1ELb0ELb0ELb1ELb1ELb1ELb1ELb0EEEvNS_16Flash_fwd_paramsE:
	.zero		992


//--------------------- .nv.constant0._ZN5flash24flash_fwd_splitkv_kernelI23Flash_fwd_kernel_traitsILi128ELi64ELi64ELi4ELb0ELb0EN7cutlass6half_tE19Flash_kernel_traitsILi128ELi64ELi64ELi4ES3_EELb1ELb0ELb0ELb0ELb1ELb0ELb0ELb0EEEvNS_16Flash_fwd_paramsE --------------------------
	.section	.nv.constant0._ZN5flash24flash_fwd_splitkv_kernelI23Flash_fwd_kernel_traitsILi128ELi64ELi64ELi4ELb0ELb0EN7cutlass6half_tE19Flash_kernel_traitsILi128ELi64ELi64ELi4ES3_EELb1ELb0ELb0ELb0ELb1ELb0ELb0ELb0EEEvNS_16Flash_fwd_paramsE,"a",@progbits
	.sectionflags	@""
	.align	4
.nv.constant0._ZN5flash24flash_fwd_splitkv_kernelI23Flash_fwd_kernel_traitsILi128ELi64ELi64ELi4ELb0ELb0EN7cutlass6half_tE19Flash_kernel_traitsILi128ELi64ELi64ELi4ES3_EELb1ELb0ELb0ELb0ELb1ELb0ELb0ELb0EEEvNS_16Flash_fwd_paramsE:
	.zero		992


//--------------------- .nv.constant0._ZN5flash24flash_fwd_splitkv_kernelI23Flash_fwd_kernel_traitsILi128ELi64ELi64ELi4ELb0ELb0EN7cutlass6half_tE19Flash_kernel_traitsILi128ELi64ELi64ELi4ES3_EELb1ELb0ELb0ELb0ELb1ELb1ELb0ELb0EEEvNS_16Flash_fwd_paramsE --------------------------
	.section	.nv.constant0._ZN5flash24flash_fwd_splitkv_kernelI23Flash_fwd_kernel_traitsILi128ELi64ELi64ELi4ELb0ELb0EN7cutlass6half_tE19Flash_kernel_traitsILi128ELi64ELi64ELi4ES3_EELb1ELb0ELb0ELb0ELb1ELb1ELb0ELb0EEEvNS_16Flash_fwd_paramsE,"a",@progbits
	.sectionflags	@""
	.align	4
.nv.constant0._ZN5flash24flash_fwd_splitkv_kernelI23Flash_fwd_kernel_traitsILi128ELi64ELi64ELi4ELb0ELb0EN7cutlass6half_tE19Flash_kernel_traitsILi128ELi64ELi64ELi4ES3_EELb1ELb0ELb0ELb0ELb1ELb1ELb0ELb0EEEvNS_16Flash_fwd_paramsE:
	.zero		992


//--------------------- .nv.constant0._ZN5flash24flash_fwd_splitkv_kernelI23Flash_fwd_kernel_traitsILi128ELi64ELi64ELi4ELb0ELb0EN7cutlass6half_tE19Flash_kernel_traitsILi128ELi64ELi64ELi4ES3_EELb1ELb0ELb1ELb0ELb0ELb0ELb0ELb0EEEvNS_16Flash_fwd_paramsE --------------------------
	.section	.nv.constant0._ZN5flash24flash_fwd_splitkv_kernelI23Flash_fwd_kernel_traitsILi128ELi64ELi64ELi4ELb0ELb0EN7cutlass6half_tE19Flash_kernel_traitsILi128ELi64ELi64ELi4ES3_EELb1ELb0ELb1ELb0ELb0ELb0ELb0ELb0EEEvNS_16Flash_fwd_paramsE,"a",@progbits
	.sectionflags	@""
	.align	4
.nv.constant0._ZN5flash24flash_fwd_splitkv_kernelI23Flash_fwd_kernel_traitsILi128ELi64ELi64ELi4ELb0ELb0EN7cutlass6half_tE19Flash_kernel_traitsILi128ELi64ELi64ELi4ES3_EELb1ELb0ELb1ELb0ELb0ELb0ELb0ELb0EEEvNS_16Flash_fwd_paramsE:
	.zero		992


//--------------------- .nv.constant0._ZN5flash24flash_fwd_splitkv_kernelI23Flash_fwd_kernel_traitsILi128ELi64ELi64ELi4ELb0ELb0EN7cutlass6half_tE19Flash_kernel_traitsILi128ELi64ELi64ELi4ES3_EELb1ELb0ELb1ELb0ELb0ELb1ELb0ELb0EEEvNS_16Flash_fwd_paramsE --------------------------
	.section	.nv.constant0._ZN5flash24flash_fwd_splitkv_kernelI23Flash_fwd_kernel_traitsILi128ELi64ELi64ELi4ELb0ELb0EN7cutlass6half_tE19Flash_kernel_traitsILi128ELi64ELi64ELi4ES3_EELb1ELb0ELb1ELb0ELb0ELb1ELb0ELb0EEEvNS_16Flash_fwd_paramsE,"a",@progbits
	.sectionflags	@""
	.align	4
.nv.constant0._ZN5flash24flash_fwd_splitkv_kernelI23Flash_fwd_kernel_traitsILi128ELi64ELi64ELi4ELb0ELb0EN7cutlass6half_tE19Flash_kernel_traitsILi128ELi64ELi64ELi4ES3_EELb1ELb0ELb1ELb0ELb0ELb1ELb0ELb0EEEvNS_16Flash_fwd_paramsE:
	.zero		992


//--------------------- .nv.constant0._ZN5flash24flash_fwd_splitkv_kernelI23Flash_fwd_kernel_traitsILi128ELi64ELi64ELi4ELb0ELb0EN7cutlass6half_tE19Flash_kernel_traitsILi128ELi64ELi64ELi4ES3_EELb1ELb0ELb0ELb0ELb1ELb0ELb0ELb1EEEvNS_16Flash_fwd_paramsE --------------------------
	.section	.nv.constant0._ZN5flash24flash_fwd_splitkv_kernelI23Flash_fwd_kernel_traitsILi128ELi64ELi64ELi4ELb0ELb0EN7cutlass6half_tE19Flash_kernel_traitsILi128ELi64ELi64ELi4ES3_EELb1ELb0ELb0ELb0ELb1ELb0ELb0ELb1EEEvNS_16Flash_fwd_paramsE,"a",@progbits
	.sectionflags	@""
	.align	4
.nv.constant0._ZN5flash24flash_fwd_splitkv_kernelI23Flash_fwd_kernel_traitsILi128ELi64ELi64ELi4ELb0ELb0EN7cutlass6half_tE19Flash_kernel_traitsILi128ELi64ELi64ELi4ES3_EELb1ELb0ELb0ELb0ELb1ELb0ELb0ELb1EEEvNS_16Flash_fwd_paramsE:
	.zero		992


//--------------------- .nv.constant0._ZN5flash24flash_fwd_splitkv_kernelI23Flash_fwd_kernel_traitsILi128ELi64ELi64ELi4ELb0ELb0EN7cutlass6half_tE19Flash_kernel_traitsILi128ELi64ELi64ELi4ES3_EELb1ELb0ELb0ELb0ELb1ELb1ELb0ELb1EEEvNS_16Flash_fwd_paramsE --------------------------
	.section	.nv.constant0._ZN5flash24flash_fwd_splitkv_kernelI23Flash_fwd_kernel_traitsILi128ELi64ELi64ELi4ELb0ELb0EN7cutlass6half_tE19Flash_kernel_traitsILi128ELi64ELi64ELi4ES3_EELb1ELb0ELb0ELb0ELb1ELb1ELb0ELb1EEEvNS_16Flash_fwd_paramsE,"a",@progbits
	.sectionflags	@""
	.align	4
.nv.constant0._ZN5flash24flash_fwd_splitkv_kernelI23Flash_fwd_kernel_traitsILi128ELi64ELi64ELi4ELb0ELb0EN7cutlass6half_tE19Flash_kernel_traitsILi128ELi64ELi64ELi4ES3_EELb1ELb0ELb0ELb0ELb1ELb1ELb0ELb1EEEvNS_16Flash_fwd_paramsE:
	.zero		992


//--------------------- .nv.constant0._ZN5flash24flash_fwd_splitkv_kernelI23Flash_fwd_kernel_traitsILi128ELi64ELi64ELi4ELb0ELb0EN7cutlass6half_tE19Flash_kernel_traitsILi128ELi64ELi64ELi4ES3_EELb1ELb0ELb1ELb0ELb0ELb0ELb0ELb1EEEvNS_16Flash_fwd_paramsE --------------------------
	.section	.nv.constant0._ZN5flash24flash_fwd_splitkv_kernelI23Flash_fwd_kernel_traitsILi128ELi64ELi64ELi4ELb0ELb0EN7cutlass6half_tE19Flash_kernel_traitsILi128ELi64ELi64ELi4ES3_EELb1ELb0ELb1ELb0ELb0ELb0ELb0ELb1EEEvNS_16Flash_fwd_paramsE,"a",@progbits
	.sectionflags	@""
	.align	4
.nv.constant0._ZN5flash24flash_fwd_splitkv_kernelI23Flash_fwd_kernel_traitsILi128ELi64ELi64ELi4ELb0ELb0EN7cutlass6half_tE19Flash_kernel_traitsILi128ELi64ELi64ELi4ES3_EELb1ELb0ELb1ELb0ELb0ELb0ELb0ELb1EEEvNS_16Flash_fwd_paramsE:
	.zero		992


//--------------------- .nv.constant0._ZN5flash24flash_fwd_splitkv_kernelI23Flash_fwd_kernel_traitsILi128ELi64ELi64ELi4ELb0ELb0EN7cutlass6half_tE19Flash_kernel_traitsILi128ELi64ELi64ELi4ES3_EELb1ELb0ELb1ELb0ELb0ELb1ELb0ELb1EEEvNS_16Flash_fwd_paramsE --------------------------
	.section	.nv.constant0._ZN5flash24flash_fwd_splitkv_kernelI23Flash_fwd_kernel_traitsILi128ELi64ELi64ELi4ELb0ELb0EN7cutlass6half_tE19Flash_kernel_traitsILi128ELi64ELi64ELi4ES3_EELb1ELb0ELb1ELb0ELb0ELb1ELb0ELb1EEEvNS_16Flash_fwd_paramsE,"a",@progbits
	.sectionflags	@""
	.align	4
.nv.constant0._ZN5flash24flash_fwd_splitkv_kernelI23Flash_fwd_kernel_traitsILi128ELi64ELi64ELi4ELb0ELb0EN7cutlass6half_tE19Flash_kernel_traitsILi128ELi64ELi64ELi4ES3_EELb1ELb0ELb1ELb0ELb0ELb1ELb0ELb1EEEvNS_16Flash_fwd_paramsE:
	.zero		992


//--------------------- .nv.constant0._ZN5flash24flash_fwd_splitkv_kernelI23Flash_fwd_kernel_traitsILi128ELi64ELi64ELi4ELb0ELb0EN7cutlass6half_tE19Flash_kernel_traitsILi128ELi64ELi64ELi4ES3_EELb1ELb0ELb0ELb0ELb1ELb0ELb1ELb0EEEvNS_16Flash_fwd_paramsE --------------------------
	.section	.nv.constant0._ZN5flash24flash_fwd_splitkv_kernelI23Flash_fwd_kernel_traitsILi128ELi64ELi64ELi4ELb0ELb0EN7cutlass6half_tE19Flash_kernel_traitsILi128ELi64ELi64ELi4ES3_EELb1ELb0ELb0ELb0ELb1ELb0ELb1ELb0EEEvNS_16Flash_fwd_paramsE,"a",@progbits
	.sectionflags	@""
	.align	4
.nv.constant0._ZN5flash24flash_fwd_splitkv_kernelI23Flash_fwd_kernel_traitsILi128ELi64ELi64ELi4ELb0ELb0EN7cutlass6half_tE19Flash_kernel_traitsILi128ELi64ELi64ELi4ES3_EELb1ELb0ELb0ELb0ELb1ELb0ELb1ELb0EEEvNS_16Flash_fwd_paramsE:
	.zero		992


//--------------------- .nv.constant0._ZN5flash24flash_fwd_splitkv_kernelI23Flash_fwd_kernel_traitsILi128ELi64ELi64ELi4ELb0ELb0EN7cutlass6half_tE19Flash_kernel_traitsILi128ELi64ELi64ELi4ES3_EELb1ELb0ELb0ELb0ELb1ELb1ELb1ELb0EEEvNS_16Flash_fwd_paramsE --------------------------
	.section	.nv.constant0._ZN5flash24flash_fwd_splitkv_kernelI23Flash_fwd_kernel_traitsILi128ELi64ELi64ELi4ELb0ELb0EN7cutlass6half_tE19Flash_kernel_traitsILi128ELi64ELi64ELi4ES3_EELb1ELb0ELb0ELb0ELb1ELb1ELb1ELb0EEEvNS_16Flash_fwd_paramsE,"a",@progbits
	.sectionflags	@""
	.align	4
.nv.constant0._ZN5flash24flash_fwd_splitkv_kernelI23Flash_fwd_kernel_traitsILi128ELi64ELi64ELi4ELb0ELb0EN7cutlass6half_tE19Flash_kernel_traitsILi128ELi64ELi64ELi4ES3_EELb1ELb0ELb0ELb0ELb1ELb1ELb1ELb0EEEvNS_16Flash_fwd_paramsE:
	.zero		992


//--------------------- .nv.constant0._ZN5flash24flash_fwd_splitkv_kernelI23Flash_fwd_kernel_traitsILi128ELi64ELi64ELi4ELb0ELb0EN7cutlass6half_tE19Flash_kernel_traitsILi128ELi64ELi64ELi4ES3_EELb1ELb0ELb1ELb0ELb0ELb0ELb1ELb0EEEvNS_16Flash_fwd_paramsE --------------------------
	.section	.nv.constant0._ZN5flash24flash_fwd_splitkv_kernelI23Flash_fwd_kernel_traitsILi128ELi64ELi64ELi4ELb0ELb0EN7cutlass6half_tE19Flash_kernel_traitsILi128ELi64ELi64ELi4ES3_EELb1ELb0ELb1ELb0ELb0ELb0ELb1ELb0EEEvNS_16Flash_fwd_paramsE,"a",@progbits
	.sectionflags	@""
	.align	4
.nv.constant0._ZN5flash24flash_fwd_splitkv_kernelI23Flash_fwd_kernel_traitsILi128ELi64ELi64ELi4ELb0ELb0EN7cutlass6half_tE19Flash_kernel_traitsILi128ELi64ELi64ELi4ES3_EELb1ELb0ELb1ELb0ELb0ELb0ELb1ELb0EEEvNS_16Flash_fwd_paramsE:
	.zero		992


//--------------------- .nv.constant0._ZN5flash24flash_fwd_splitkv_kernelI23Flash_fwd_kernel_traitsILi128ELi64ELi64ELi4ELb0ELb0EN7cutlass6half_tE19Flash_kernel_traitsILi128ELi64ELi64ELi4ES3_EELb1ELb0ELb1ELb0ELb0ELb1ELb1ELb0EEEvNS_16Flash_fwd_paramsE --------------------------
	.section	.nv.constant0._ZN5flash24flash_fwd_splitkv_kernelI23Flash_fwd_kernel_traitsILi128ELi64ELi64ELi4ELb0ELb0EN7cutlass6half_tE19Flash_kernel_traitsILi128ELi64ELi64ELi4ES3_EELb1ELb0ELb1ELb0ELb0ELb1ELb1ELb0EEEvNS_16Flash_fwd_paramsE,"a",@progbits
	.sectionflags	@""
	.align	4
.nv.constant0._ZN5flash24flash_fwd_splitkv_kernelI23Flash_fwd_kernel_traitsILi128ELi64ELi64ELi4ELb0ELb0EN7cutlass6half_tE19Flash_kernel_traitsILi128ELi64ELi64ELi4ES3_EELb1ELb0ELb1ELb0ELb0ELb1ELb1ELb0EEEvNS_16Flash_fwd_paramsE:
	.zero		992


//--------------------- .nv.constant0._ZN5flash24flash_fwd_splitkv_kernelI23Flash_fwd_kernel_traitsILi128ELi64ELi64ELi4ELb0ELb0EN7cutlass6half_tE19Flash_kernel_traitsILi128ELi64ELi64ELi4ES3_EELb1ELb0ELb0ELb0ELb1ELb0ELb1ELb1EEEvNS_16Flash_fwd_paramsE --------------------------
	.section	.nv.constant0._ZN5flash24flash_fwd_splitkv_kernelI23Flash_fwd_kernel_traitsILi128ELi64ELi64ELi4ELb0ELb0EN7cutlass6half_tE19Flash_kernel_traitsILi128ELi64ELi64ELi4ES3_EELb1ELb0ELb0ELb0ELb1ELb0ELb1ELb1EEEvNS_16Flash_fwd_paramsE,"a",@progbits
	.sectionflags	@""
	.align	4
.nv.constant0._ZN5flash24flash_fwd_splitkv_kernelI23Flash_fwd_kernel_traitsILi128ELi64ELi64ELi4ELb0ELb0EN7cutlass6half_tE19Flash_kernel_traitsILi128ELi64ELi64ELi4ES3_EELb1ELb0ELb0ELb0ELb1ELb0ELb1ELb1EEEvNS_16Flash_fwd_paramsE:
	.zero		992


//--------------------- .nv.constant0._ZN5flash24flash_fwd_splitkv_kernelI23Flash_fwd_kernel_traitsILi128ELi64ELi64ELi4ELb0ELb0EN7cutlass6half_tE19Flash_kernel_traitsILi128ELi64ELi64ELi4ES3_EELb1ELb0ELb0ELb0ELb1ELb1ELb1ELb1EEEvNS_16Flash_fwd_paramsE --------------------------
	.section	.nv.constant0._ZN5flash24flash_fwd_splitkv_kernelI23Flash_fwd_kernel_traitsILi128ELi64ELi64ELi4ELb0ELb0EN7cutlass6half_tE19Flash_kernel_traitsILi128ELi64ELi64ELi4ES3_EELb1ELb0ELb0ELb0ELb1ELb1ELb1ELb1EEEvNS_16Flash_fwd_paramsE,"a",@progbits
	.sectionflags	@""
	.align	4
.nv.constant0._ZN5flash24flash_fwd_splitkv_kernelI23Flash_fwd_kernel_traitsILi128ELi64ELi64ELi4ELb0ELb0EN7cutlass6half_tE19Flash_kernel_traitsILi128ELi64ELi64ELi4ES3_EELb1ELb0ELb0ELb0ELb1ELb1ELb1ELb1EEEvNS_16Flash_fwd_paramsE:
	.zero		992


//--------------------- .nv.constant0._ZN5flash24flash_fwd_splitkv_kernelI23Flash_fwd_kernel_traitsILi128ELi64ELi64ELi4ELb0ELb0EN7cutlass6half_tE19Flash_kernel_traitsILi128ELi64ELi64ELi4ES3_EELb1ELb0ELb1ELb0ELb0ELb0ELb1ELb1EEEvNS_16Flash_fwd_paramsE --------------------------
	.section	.nv.constant0._ZN5flash24flash_fwd_splitkv_kernelI23Flash_fwd_kernel_traitsILi128ELi64ELi64ELi4ELb0ELb0EN7cutlass6half_tE19Flash_kernel_traitsILi128ELi64ELi64ELi4ES3_EELb1ELb0ELb1ELb0ELb0ELb0ELb1ELb1EEEvNS_16Flash_fwd_paramsE,"a",@progbits
	.sectionflags	@""
	.align	4
.nv.constant0._ZN5flash24flash_fwd_splitkv_kernelI23Flash_fwd_kernel_traitsILi128ELi64ELi64ELi4ELb0ELb0EN7cutlass6half_tE19Flash_kernel_traitsILi128ELi64ELi64ELi4ES3_EELb1ELb0ELb1ELb0ELb0ELb0ELb1ELb1EEEvNS_16Flash_fwd_paramsE:
	.zero		992


//--------------------- .nv.constant0._ZN5flash24flash_fwd_splitkv_kernelI23Flash_fwd_kernel_traitsILi128ELi64ELi64ELi4ELb0ELb0EN7cutlass6half_tE19Flash_kernel_traitsILi128ELi64ELi64ELi4ES3_EELb1ELb0ELb1ELb0ELb0ELb1ELb1ELb1EEEvNS_16Flash_fwd_paramsE --------------------------
	.section	.nv.constant0._ZN5flash24flash_fwd_splitkv_kernelI23Flash_fwd_kernel_traitsILi128ELi64ELi64ELi4ELb0ELb0EN7cutlass6half_tE19Flash_kernel_traitsILi128ELi64ELi64ELi4ES3_EELb1ELb0ELb1ELb0ELb0ELb1ELb1ELb1EEEvNS_16Flash_fwd_paramsE,"a",@progbits
	.sectionflags	@""
	.align	4
.nv.constant0._ZN5flash24flash_fwd_splitkv_kernelI23Flash_fwd_kernel_traitsILi128ELi64ELi64ELi4ELb0ELb0EN7cutlass6half_tE19Flash_kernel_traitsILi128ELi64ELi64ELi4ES3_EELb1ELb0ELb1ELb0ELb0ELb1ELb1ELb1EEEvNS_16Flash_fwd_paramsE:
	.zero		992


//--------------------- SYMBOLS --------------------------

	.type		.nv.reservedSmem.offset0,@object
	.size		.nv.reservedSmem.offset0,0x4
